	.target	sm_90a

	.elftype	@"ET_EXEC"


//--------------------- .note.nv.tkinfo           --------------------------
	.section	.note.nv.tkinfo,"",@"SHT_NOTE"
	.sectionflags	@"SHF_NOTE_NV_TKINFO"
	.tkinfo
        /*0018*/ 	.word	0x00000002
        /*0030*/ 	.string	""
        /*0030*/ 	.string	"ptxas"
        /*0030*/ 	.string	"Cuda compilation tools, release 13.0, V13.0.88"
        /*0030*/ 	.string	"Build cuda_13.0.r13.0/compiler.36424714_0"
        /*0030*/ 	.string	"-arch sm_90a -m 64 "



//--------------------- .note.nv.cuinfo           --------------------------
	.section	.note.nv.cuinfo,"",@"SHT_NOTE"
	.sectionflags	@"SHF_NOTE_NV_CUINFO"
        /*0018*/ 	.short	0x0002
        /*001a*/ 	.short	0x005a
        /*001c*/ 	.short	0x0082
	.zero		2


//--------------------- .nv.info                  --------------------------
	.section	.nv.info,"",@"SHT_CUDA_INFO"
	.align	4


	//----- nvinfo : EIATTR_REGCOUNT
	.align		4
        /*0000*/ 	.byte	0x04, 0x2f
        /*0002*/ 	.short	(.L_12 - .L_11)
	.align		4
.L_11:
        /*0004*/ 	.word	index@(_ZN5flash16flash_fwd_kernelI23Flash_fwd_kernel_traitsILi256ELi128ELi64ELi8ELb0ELb0EN7cutlass6half_tE19Flash_kernel_traitsILi256ELi128ELi64ELi8ES3_EELb0ELb0ELb1ELb1ELb0ELb0ELb1ELb0EEEvNS_16Flash_fwd_paramsE)
        /*0008*/ 	.word	0x000000ff


	//----- nvinfo : EIATTR_FRAME_SIZE
	.align		4
.L_12:
        /*000c*/ 	.byte	0x04, 0x11
        /*000e*/ 	.short	(.L_14 - .L_13)
	.align		4
.L_13:
        /*0010*/ 	.word	index@(_ZN5flash16flash_fwd_kernelI23Flash_fwd_kernel_traitsILi256ELi128ELi64ELi8ELb0ELb0EN7cutlass6half_tE19Flash_kernel_traitsILi256ELi128ELi64ELi8ES3_EELb0ELb0ELb1ELb1ELb0ELb0ELb1ELb0EEEvNS_16Flash_fwd_paramsE)
        /*0014*/ 	.word	0x00000088


	//----- nvinfo : EIATTR_REGCOUNT
	.align		4
.L_14:
        /*0018*/ 	.byte	0x04, 0x2f
        /*001a*/ 	.short	(.L_16 - .L_15)
	.align		4
.L_15:
        /*001c*/ 	.word	index@(_ZN5flash16flash_fwd_kernelI23Flash_fwd_kernel_traitsILi256ELi128ELi64ELi8ELb0ELb0EN7cutlass6half_tE19Flash_kernel_traitsILi256ELi128ELi64ELi8ES3_EELb1ELb0ELb1ELb1ELb0ELb0ELb0ELb1EEEvNS_16Flash_fwd_paramsE)
        /*0020*/ 	.word	0x000000ff


	//----- nvinfo : EIATTR_FRAME_SIZE
	.align		4
.L_16:
        /*0024*/ 	.byte	0x04, 0x11
        /*0026*/ 	.short	(.L_18 - .L_17)
	.align		4
.L_17:
        /*0028*/ 	.word	index@($_ZN5flash16flash_fwd_kernelI23Flash_fwd_kernel_traitsILi256ELi128ELi64ELi8ELb0ELb0EN7cutlass6half_tE19Flash_kernel_traitsILi256ELi128ELi64ELi8ES3_EELb1ELb0ELb1ELb1ELb0ELb0ELb0ELb1EEEvNS_16Flash_fwd_paramsE$_ZN5flash22compute_attn_1rowblockI23Flash_fwd_kernel_traitsILi256ELi128ELi64ELi8ELb0ELb0EN7cutlass6half_tE19Flash_kernel_traitsILi256ELi128ELi64ELi8ES3_EELb1ELb0ELb1ELb1ELb0ELb0ELb0ELb1ENS_16Flash_fwd_paramsEEEvRKT8_iii)
        /*002c*/ 	.word	0x00000218


	//----- nvinfo : EIATTR_FRAME_SIZE
	.align		4
.L_18:
        /*0030*/ 	.byte	0x04, 0x11
        /*0032*/ 	.short	(.L_20 - .L_19)
	.align		4
.L_19:
        /*0034*/ 	.word	index@(_ZN5flash16flash_fwd_kernelI23Flash_fwd_kernel_traitsILi256ELi128ELi64ELi8ELb0ELb0EN7cutlass6half_tE19Flash_kernel_traitsILi256ELi128ELi64ELi8ES3_EELb1ELb0ELb1ELb1ELb0ELb0ELb0ELb1EEEvNS_16Flash_fwd_paramsE)
        /*0038*/ 	.word	0x00000218


	//----- nvinfo : EIATTR_REGCOUNT
	.align		4
.L_20:
        /*003c*/ 	.byte	0x04, 0x2f
        /*003e*/ 	.short	(.L_22 - .L_21)
	.align		4
.L_21:
        /*0040*/ 	.word	index@(_ZN5flash16flash_fwd_kernelI23Flash_fwd_kernel_traitsILi256ELi128ELi64ELi8ELb0ELb0EN7cutlass6half_tE19Flash_kernel_traitsILi256ELi128ELi64ELi8ES3_EELb0ELb0ELb1ELb0ELb0ELb0ELb1ELb0EEEvNS_16Flash_fwd_paramsE)
        /*0044*/ 	.word	0x000000ff


	//----- nvinfo : EIATTR_FRAME_SIZE
	.align		4
.L_22:
        /*0048*/ 	.byte	0x04, 0x11
        /*004a*/ 	.short	(.L_24 - .L_23)
	.align		4
.L_23:
        /*004c*/ 	.word	index@(_ZN5flash16flash_fwd_kernelI23Flash_fwd_kernel_traitsILi256ELi128ELi64ELi8ELb0ELb0EN7cutlass6half_tE19Flash_kernel_traitsILi256ELi128ELi64ELi8ES3_EELb0ELb0ELb1ELb0ELb0ELb0ELb1ELb0EEEvNS_16Flash_fwd_paramsE)
        /*0050*/ 	.word	0x00000020


	//----- nvinfo : EIATTR_REGCOUNT
	.align		4
.L_24:
        /*0054*/ 	.byte	0x04, 0x2f
        /*0056*/ 	.short	(.L_26 - .L_25)
	.align		4
.L_25:
        /*0058*/ 	.word	index@(_ZN5flash16flash_fwd_kernelI23Flash_fwd_kernel_traitsILi256ELi128ELi64ELi8ELb0ELb0EN7cutlass6half_tE19Flash_kernel_traitsILi256ELi128ELi64ELi8ES3_EELb1ELb0ELb1ELb0ELb0ELb0ELb0ELb1EEEvNS_16Flash_fwd_paramsE)
        /*005c*/ 	.word	0x000000ff


	//----- nvinfo : EIATTR_FRAME_SIZE
	.align		4
.L_26:
        /*0060*/ 	.byte	0x04, 0x11
        /*0062*/ 	.short	(.L_28 - .L_27)
	.align		4
.L_27:
        /*0064*/ 	.word	index@(_ZN5flash16flash_fwd_kernelI23Flash_fwd_kernel_traitsILi256ELi128ELi64ELi8ELb0ELb0EN7cutlass6half_tE19Flash_kernel_traitsILi256ELi128ELi64ELi8ES3_EELb1ELb0ELb1ELb0ELb0ELb0ELb0ELb1EEEvNS_16Flash_fwd_paramsE)
        /*0068*/ 	.word	0x000001a8


	//----- nvinfo : EIATTR_REGCOUNT
	.align		4
.L_28:
        /*006c*/ 	.byte	0x04, 0x2f
        /*006e*/ 	.short	(.L_30 - .L_29)
	.align		4
.L_29:
        /*0070*/ 	.word	index@(_ZN5flash16flash_fwd_kernelI23Flash_fwd_kernel_traitsILi256ELi128ELi64ELi8ELb0ELb0EN7cutlass6half_tE19Flash_kernel_traitsILi256ELi128ELi64ELi8ES3_EELb1ELb0ELb1ELb1ELb0ELb0ELb0ELb0EEEvNS_16Flash_fwd_paramsE)
        /*0074*/ 	.word	0x000000ff


	//----- nvinfo : EIATTR_FRAME_SIZE
	.align		4
.L_30:
        /*0078*/ 	.byte	0x04, 0x11
        /*007a*/ 	.short	(.L_32 - .L_31)
	.align		4
.L_31:
        /*007c*/ 	.word	index@(_ZN5flash16flash_fwd_kernelI23Flash_fwd_kernel_traitsILi256ELi128ELi64ELi8ELb0ELb0EN7cutlass6half_tE19Flash_kernel_traitsILi256ELi128ELi64ELi8ES3_EELb1ELb0ELb1ELb1ELb0ELb0ELb0ELb0EEEvNS_16Flash_fwd_paramsE)
        /*0080*/ 	.word	0x00000068


	//----- nvinfo : EIATTR_REGCOUNT
	.align		4
.L_32:
        /*0084*/ 	.byte	0x04, 0x2f
        /*0086*/ 	.short	(.L_34 - .L_33)
	.align		4
.L_33:
        /*0088*/ 	.word	index@(_ZN5flash16flash_fwd_kernelI23Flash_fwd_kernel_traitsILi256ELi128ELi64ELi8ELb0ELb0EN7cutlass6half_tE19Flash_kernel_traitsILi256ELi128ELi64ELi8ES3_EELb0ELb0ELb1ELb0ELb0ELb1ELb1ELb0EEEvNS_16Flash_fwd_paramsE)
        /*008c*/ 	.word	0x000000ff


	//----- nvinfo : EIATTR_FRAME_SIZE
	.align		4
.L_34:
        /*0090*/ 	.byte	0x04, 0x11
        /*0092*/ 	.short	(.L_36 - .L_35)
	.align		4
.L_35:
        /*0094*/ 	.word	index@(_ZN5flash16flash_fwd_kernelI23Flash_fwd_kernel_traitsILi256ELi128ELi64ELi8ELb0ELb0EN7cutlass6half_tE19Flash_kernel_traitsILi256ELi128ELi64ELi8ES3_EELb0ELb0ELb1ELb0ELb0ELb1ELb1ELb0EEEvNS_16Flash_fwd_paramsE)
        /*0098*/ 	.word	0x00000000


	//----- nvinfo : EIATTR_REGCOUNT
	.align		4
.L_36:
        /*009c*/ 	.byte	0x04, 0x2f
        /*009e*/ 	.short	(.L_38 - .L_37)
	.align		4
.L_37:
        /*00a0*/ 	.word	index@(_ZN5flash16flash_fwd_kernelI23Flash_fwd_kernel_traitsILi256ELi128ELi64ELi8ELb0ELb0EN7cutlass6half_tE19Flash_kernel_traitsILi256ELi128ELi64ELi8ES3_EELb1ELb0ELb1ELb0ELb0ELb1ELb0ELb0EEEvNS_16Flash_fwd_paramsE)
        /*00a4*/ 	.word	0x000000ff


	//----- nvinfo : EIATTR_FRAME_SIZE
	.align		4
.L_38:
        /*00a8*/ 	.byte	0x04, 0x11
        /*00aa*/ 	.short	(.L_40 - .L_39)
	.align		4
.L_39:
        /*00ac*/ 	.word	index@(_ZN5flash16flash_fwd_kernelI23Flash_fwd_kernel_traitsILi256ELi128ELi64ELi8ELb0ELb0EN7cutlass6half_tE19Flash_kernel_traitsILi256ELi128ELi64ELi8ES3_EELb1ELb0ELb1ELb0ELb0ELb1ELb0ELb0EEEvNS_16Flash_fwd_paramsE)
        /*00b0*/ 	.word	0x00000018


	//----- nvinfo : EIATTR_REGCOUNT
	.align		4
.L_40:
        /*00b4*/ 	.byte	0x04, 0x2f
        /*00b6*/ 	.short	(.L_42 - .L_41)
	.align		4
.L_41:
        /*00b8*/ 	.word	index@(_ZN5flash16flash_fwd_kernelI23Flash_fwd_kernel_traitsILi256ELi128ELi64ELi8ELb0ELb0EN7cutlass6half_tE19Flash_kernel_traitsILi256ELi128ELi64ELi8ES3_EELb0ELb0ELb0ELb1ELb0ELb0ELb1ELb0EEEvNS_16Flash_fwd_paramsE)
        /*00bc*/ 	.word	0x000000ff


	//----- nvinfo : EIATTR_FRAME_SIZE
	.align		4
.L_42:
        /*00c0*/ 	.byte	0x04, 0x11
        /*00c2*/ 	.short	(.L_44 - .L_43)
	.align		4
.L_43:
        /*00c4*/ 	.word	index@(_ZN5flash16flash_fwd_kernelI23Flash_fwd_kernel_traitsILi256ELi128ELi64ELi8ELb0ELb0EN7cutlass6half_tE19Flash_kernel_traitsILi256ELi128ELi64ELi8ES3_EELb0ELb0ELb0ELb1ELb0ELb0ELb1ELb0EEEvNS_16Flash_fwd_paramsE)
        /*00c8*/ 	.word	0x00000030


	//----- nvinfo : EIATTR_REGCOUNT
	.align		4
.L_44:
        /*00cc*/ 	.byte	0x04, 0x2f
        /*00ce*/ 	.short	(.L_46 - .L_45)
	.align		4
.L_45:
        /*00d0*/ 	.word	index@(_ZN5flash16flash_fwd_kernelI23Flash_fwd_kernel_traitsILi256ELi128ELi64ELi8ELb0ELb0EN7cutlass6half_tE19Flash_kernel_traitsILi256ELi128ELi64ELi8ES3_EELb1ELb0ELb0ELb1ELb0ELb0ELb0ELb1EEEvNS_16Flash_fwd_paramsE)
        /*00d4*/ 	.word	0x000000ff


	//----- nvinfo : EIATTR_FRAME_SIZE
	.align		4
.L_46:
        /*00d8*/ 	.byte	0x04, 0x11
        /*00da*/ 	.short	(.L_48 - .L_47)
	.align		4
.L_47:
        /*00dc*/ 	.word	index@(_ZN5flash16flash_fwd_kernelI23Flash_fwd_kernel_traitsILi256ELi128ELi64ELi8ELb0ELb0EN7cutlass6half_tE19Flash_kernel_traitsILi256ELi128ELi64ELi8ES3_EELb1ELb0ELb0ELb1ELb0ELb0ELb0ELb1EEEvNS_16Flash_fwd_paramsE)
        /*00e0*/ 	.word	0x000000e0


	//----- nvinfo : EIATTR_REGCOUNT
	.align		4
.L_48:
        /*00e4*/ 	.byte	0x04, 0x2f
        /*00e6*/ 	.short	(.L_50 - .L_49)
	.align		4
.L_49:
        /*00e8*/ 	.word	index@(_ZN5flash16flash_fwd_kernelI23Flash_fwd_kernel_traitsILi256ELi128ELi64ELi8ELb0ELb0EN7cutlass6half_tE19Flash_kernel_traitsILi256ELi128ELi64ELi8ES3_EELb0ELb0ELb0ELb0ELb0ELb0ELb1ELb0EEEvNS_16Flash_fwd_paramsE)
        /*00ec*/ 	.word	0x000000ff


	//----- nvinfo : EIATTR_FRAME_SIZE
	.align		4
.L_50:
        /*00f0*/ 	.byte	0x04, 0x11
        /*00f2*/ 	.short	(.L_52 - .L_51)
	.align		4
.L_51:
        /*00f4*/ 	.word	index@(_ZN5flash16flash_fwd_kernelI23Flash_fwd_kernel_traitsILi256ELi128ELi64ELi8ELb0ELb0EN7cutlass6half_tE19Flash_kernel_traitsILi256ELi128ELi64ELi8ES3_EELb0ELb0ELb0ELb0ELb0ELb0ELb1ELb0EEEvNS_16Flash_fwd_paramsE)
        /*00f8*/ 	.word	0x00000028


	//----- nvinfo : EIATTR_REGCOUNT
	.align		4
.L_52:
        /*00fc*/ 	.byte	0x04, 0x2f
        /*00fe*/ 	.short	(.L_54 - .L_53)
	.align		4
.L_53:
        /*0100*/ 	.word	index@(_ZN5flash16flash_fwd_kernelI23Flash_fwd_kernel_traitsILi256ELi128ELi64ELi8ELb0ELb0EN7cutlass6half_tE19Flash_kernel_traitsILi256ELi128ELi64ELi8ES3_EELb1ELb0ELb0ELb0ELb0ELb0ELb0ELb1EEEvNS_16Flash_fwd_paramsE)
        /*0104*/ 	.word	0x000000ff


	//----- nvinfo : EIATTR_FRAME_SIZE
	.align		4
.L_54:
        /*0108*/ 	.byte	0x04, 0x11
        /*010a*/ 	.short	(.L_56 - .L_55)
	.align		4
.L_55:
        /*010c*/ 	.word	index@(_ZN5flash16flash_fwd_kernelI23Flash_fwd_kernel_traitsILi256ELi128ELi64ELi8ELb0ELb0EN7cutlass6half_tE19Flash_kernel_traitsILi256ELi128ELi64ELi8ES3_EELb1ELb0ELb0ELb0ELb0ELb0ELb0ELb1EEEvNS_16Flash_fwd_paramsE)
        /*0110*/ 	.word	0x000000e8


	//----- nvinfo : EIATTR_REGCOUNT
	.align		4
.L_56:
        /*0114*/ 	.byte	0x04, 0x2f
        /*0116*/ 	.short	(.L_58 - .L_57)
	.align		4
.L_57:
        /*0118*/ 	.word	index@(_ZN5flash16flash_fwd_kernelI23Flash_fwd_kernel_traitsILi256ELi128ELi64ELi8ELb0ELb0EN7cutlass6half_tE19Flash_kernel_traitsILi256ELi128ELi64ELi8ES3_EELb1ELb0ELb0ELb1ELb0ELb0ELb0ELb0EEEvNS_16Flash_fwd_paramsE)
        /*011c*/ 	.word	0x000000ff


	//----- nvinfo : EIATTR_FRAME_SIZE
	.align		4
.L_58:
        /*0120*/ 	.byte	0x04, 0x11
        /*0122*/ 	.short	(.L_60 - .L_59)
	.align		4
.L_59:
        /*0124*/ 	.word	index@(_ZN5flash16flash_fwd_kernelI23Flash_fwd_kernel_traitsILi256ELi128ELi64ELi8ELb0ELb0EN7cutlass6half_tE19Flash_kernel_traitsILi256ELi128ELi64ELi8ES3_EELb1ELb0ELb0ELb1ELb0ELb0ELb0ELb0EEEvNS_16Flash_fwd_paramsE)
        /*0128*/ 	.word	0x00000010


	//----- nvinfo : EIATTR_REGCOUNT
	.align		4
.L_60:
        /*012c*/ 	.byte	0x04, 0x2f
        /*012e*/ 	.short	(.L_62 - .L_61)
	.align		4
.L_61:
        /*0130*/ 	.word	index@(_ZN5flash16flash_fwd_kernelI23Flash_fwd_kernel_traitsILi256ELi128ELi64ELi8ELb0ELb0EN7cutlass6half_tE19Flash_kernel_traitsILi256ELi128ELi64ELi8ES3_EELb0ELb0ELb0ELb0ELb0ELb1ELb1ELb0EEEvNS_16Flash_fwd_paramsE)
        /*0134*/ 	.word	0x000000ff


	//----- nvinfo : EIATTR_FRAME_SIZE
	.align		4
.L_62:
        /*0138*/ 	.byte	0x04, 0x11
        /*013a*/ 	.short	(.L_64 - .L_63)
	.align		4
.L_63:
        /*013c*/ 	.word	index@(_ZN5flash16flash_fwd_kernelI23Flash_fwd_kernel_traitsILi256ELi128ELi64ELi8ELb0ELb0EN7cutlass6half_tE19Flash_kernel_traitsILi256ELi128ELi64ELi8ES3_EELb0ELb0ELb0ELb0ELb0ELb1ELb1ELb0EEEvNS_16Flash_fwd_paramsE)
        /*0140*/ 	.word	0x00000000


	//----- nvinfo : EIATTR_REGCOUNT
	.align		4
.L_64:
        /*0144*/ 	.byte	0x04, 0x2f
        /*0146*/ 	.short	(.L_66 - .L_65)
	.align		4
.L_65:
        /*0148*/ 	.word	index@(_ZN5flash16flash_fwd_kernelI23Flash_fwd_kernel_traitsILi256ELi128ELi64ELi8ELb0ELb0EN7cutlass6half_tE19Flash_kernel_traitsILi256ELi128ELi64ELi8ES3_EELb1ELb0ELb0ELb0ELb0ELb1ELb0ELb0EEEvNS_16Flash_fwd_paramsE)
        /*014c*/ 	.word	0x000000fe


	//----- nvinfo : EIATTR_FRAME_SIZE
	.align		4
.L_66:
        /*0150*/ 	.byte	0x04, 0x11
        /*0152*/ 	.short	(.L_68 - .L_67)
	.align		4
.L_67:
        /*0154*/ 	.word	index@(_ZN5flash16flash_fwd_kernelI23Flash_fwd_kernel_traitsILi256ELi128ELi64ELi8ELb0ELb0EN7cutlass6half_tE19Flash_kernel_traitsILi256ELi128ELi64ELi8ES3_EELb1ELb0ELb0ELb0ELb0ELb1ELb0ELb0EEEvNS_16Flash_fwd_paramsE)
        /*0158*/ 	.word	0x00000000


	//----- nvinfo : EIATTR_REGCOUNT
	.align		4
.L_68:
        /*015c*/ 	.byte	0x04, 0x2f
        /*015e*/ 	.short	(.L_70 - .L_69)
	.align		4
.L_69:
        /*0160*/ 	.word	index@(_ZN5flash16flash_fwd_kernelI23Flash_fwd_kernel_traitsILi256ELi128ELi64ELi8ELb0ELb0EN7cutlass6half_tE19Flash_kernel_traitsILi256ELi128ELi64ELi8ES3_EELb1ELb0ELb1ELb0ELb0ELb0ELb0ELb0EEEvNS_16Flash_fwd_paramsE)
        /*0164*/ 	.word	0x000000ff


	//----- nvinfo : EIATTR_FRAME_SIZE
	.align		4
.L_70:
        /*0168*/ 	.byte	0x04, 0x11
        /*016a*/ 	.short	(.L_72 - .L_71)
	.align		4
.L_71:
        /*016c*/ 	.word	index@(_ZN5flash16flash_fwd_kernelI23Flash_fwd_kernel_traitsILi256ELi128ELi64ELi8ELb0ELb0EN7cutlass6half_tE19Flash_kernel_traitsILi256ELi128ELi64ELi8ES3_EELb1ELb0ELb1ELb0ELb0ELb0ELb0ELb0EEEvNS_16Flash_fwd_paramsE)
        /*0170*/ 	.word	0x00000048


	//----- nvinfo : EIATTR_REGCOUNT
	.align		4
.L_72:
        /*0174*/ 	.byte	0x04, 0x2f
        /*0176*/ 	.short	(.L_74 - .L_73)
	.align		4
.L_73:
        /*0178*/ 	.word	index@(_ZN5flash16flash_fwd_kernelI23Flash_fwd_kernel_traitsILi256ELi128ELi64ELi8ELb0ELb0EN7cutlass6half_tE19Flash_kernel_traitsILi256ELi128ELi64ELi8ES3_EELb1ELb0ELb0ELb0ELb0ELb0ELb0ELb0EEEvNS_16Flash_fwd_paramsE)
        /*017c*/ 	.word	0x000000ff


	//----- nvinfo : EIATTR_FRAME_SIZE
	.align		4
.L_74:
        /*0180*/ 	.byte	0x04, 0x11
        /*0182*/ 	.short	(.L_76 - .L_75)
	.align		4
.L_75:
        /*0184*/ 	.word	index@(_ZN5flash16flash_fwd_kernelI23Flash_fwd_kernel_traitsILi256ELi128ELi64ELi8ELb0ELb0EN7cutlass6half_tE19Flash_kernel_traitsILi256ELi128ELi64ELi8ES3_EELb1ELb0ELb0ELb0ELb0ELb0ELb0ELb0EEEvNS_16Flash_fwd_paramsE)
        /*0188*/ 	.word	0x00000028


	//----- nvinfo : EIATTR_REGCOUNT
	.align		4
.L_76:
        /*018c*/ 	.byte	0x04, 0x2f
        /*018e*/ 	.short	(.L_78 - .L_77)
	.align		4
.L_77:
        /*0190*/ 	.word	index@(_ZN5flash16flash_fwd_kernelI23Flash_fwd_kernel_traitsILi256ELi64ELi64ELi4ELb0ELb0EN7cutlass6half_tE19Flash_kernel_traitsILi256ELi64ELi64ELi4ES3_EELb0ELb0ELb1ELb1ELb0ELb0ELb1ELb0EEEvNS_16Flash_fwd_paramsE)
        /*0194*/ 	.word	0x000000ff


	//----- nvinfo : EIATTR_FRAME_SIZE
	.align		4
.L_78:
        /*0198*/ 	.byte	0x04, 0x11
        /*019a*/ 	.short	(.L_80 - .L_79)
	.align		4
.L_79:
        /*019c*/ 	.word	index@(_ZN5flash16flash_fwd_kernelI23Flash_fwd_kernel_traitsILi256ELi64ELi64ELi4ELb0ELb0EN7cutlass6half_tE19Flash_kernel_traitsILi256ELi64ELi64ELi4ES3_EELb0ELb0ELb1ELb1ELb0ELb0ELb1ELb0EEEvNS_16Flash_fwd_paramsE)
        /*01a0*/ 	.word	0x00000048


	//----- nvinfo : EIATTR_REGCOUNT
	.align		4
.L_80:
        /*01a4*/ 	.byte	0x04, 0x2f
        /*01a6*/ 	.short	(.L_82 - .L_81)
	.align		4
.L_81:
        /*01a8*/ 	.word	index@(_ZN5flash16flash_fwd_kernelI23Flash_fwd_kernel_traitsILi256ELi64ELi64ELi4ELb0ELb0EN7cutlass6half_tE19Flash_kernel_traitsILi256ELi64ELi64ELi4ES3_EELb1ELb0ELb1ELb1ELb0ELb0ELb0ELb1EEEvNS_16Flash_fwd_paramsE)
        /*01ac*/ 	.word	0x000000ff


	//----- nvinfo : EIATTR_FRAME_SIZE
	.align		4
.L_82:
        /*01b0*/ 	.byte	0x04, 0x11
        /*01b2*/ 	.short	(.L_84 - .L_83)
	.align		4
.L_83:
        /*01b4*/ 	.word	index@(_ZN5flash16flash_fwd_kernelI23Flash_fwd_kernel_traitsILi256ELi64ELi64ELi4ELb0ELb0EN7cutlass6half_tE19Flash_kernel_traitsILi256ELi64ELi64ELi4ES3_EELb1ELb0ELb1ELb1ELb0ELb0ELb0ELb1EEEvNS_16Flash_fwd_paramsE)
        /*01b8*/ 	.word	0x000001b0


	//----- nvinfo : EIATTR_REGCOUNT
	.align		4
.L_84:
        /*01bc*/ 	.byte	0x04, 0x2f
        /*01be*/ 	.short	(.L_86 - .L_85)
	.align		4
.L_85:
        /*01c0*/ 	.word	index@(_ZN5flash16flash_fwd_kernelI23Flash_fwd_kernel_traitsILi256ELi64ELi64ELi4ELb0ELb0EN7cutlass6half_tE19Flash_kernel_traitsILi256ELi64ELi64ELi4ES3_EELb0ELb0ELb1ELb0ELb0ELb0ELb1ELb0EEEvNS_16Flash_fwd_paramsE)
        /*01c4*/ 	.word	0x000000ff


	//----- nvinfo : EIATTR_FRAME_SIZE
	.align		4
.L_86:
        /*01c8*/ 	.byte	0x04, 0x11
        /*01ca*/ 	.short	(.L_88 - .L_87)
	.align		4
.L_87:
        /*01cc*/ 	.word	index@(_ZN5flash16flash_fwd_kernelI23Flash_fwd_kernel_traitsILi256ELi64ELi64ELi4ELb0ELb0EN7cutlass6half_tE19Flash_kernel_traitsILi256ELi64ELi64ELi4ES3_EELb0ELb0ELb1ELb0ELb0ELb0ELb1ELb0EEEvNS_16Flash_fwd_paramsE)
        /*01d0*/ 	.word	0x000000c8


	//----- nvinfo : EIATTR_REGCOUNT
	.align		4
.L_88:
        /*01d4*/ 	.byte	0x04, 0x2f
        /*01d6*/ 	.short	(.L_90 - .L_89)
	.align		4
.L_89:
        /*01d8*/ 	.word	index@(_ZN5flash16flash_fwd_kernelI23Flash_fwd_kernel_traitsILi256ELi64ELi64ELi4ELb0ELb0EN7cutlass6half_tE19Flash_kernel_traitsILi256ELi64ELi64ELi4ES3_EELb1ELb0ELb1ELb0ELb0ELb0ELb0ELb1EEEvNS_16Flash_fwd_paramsE)
        /*01dc*/ 	.word	0x000000ff


	//----- nvinfo : EIATTR_FRAME_SIZE
	.align		4
.L_90:
        /*01e0*/ 	.byte	0x04, 0x11
        /*01e2*/ 	.short	(.L_92 - .L_91)
	.align		4
.L_91:
        /*01e4*/ 	.word	index@(_ZN5flash16flash_fwd_kernelI23Flash_fwd_kernel_traitsILi256ELi64ELi64ELi4ELb0ELb0EN7cutlass6half_tE19Flash_kernel_traitsILi256ELi64ELi64ELi4ES3_EELb1ELb0ELb1ELb0ELb0ELb0ELb0ELb1EEEvNS_16Flash_fwd_paramsE)
        /*01e8*/ 	.word	0x00000168


	//----- nvinfo : EIATTR_REGCOUNT
	.align		4
.L_92:
        /*01ec*/ 	.byte	0x04, 0x2f
        /*01ee*/ 	.short	(.L_94 - .L_93)
	.align		4
.L_93:
        /*01f0*/ 	.word	index@(_ZN5flash16flash_fwd_kernelI23Flash_fwd_kernel_traitsILi256ELi64ELi64ELi4ELb0ELb0EN7cutlass6half_tE19Flash_kernel_traitsILi256ELi64ELi64ELi4ES3_EELb1ELb0ELb1ELb1ELb0ELb0ELb0ELb0EEEvNS_16Flash_fwd_paramsE)
        /*01f4*/ 	.word	0x000000ff


	//----- nvinfo : EIATTR_FRAME_SIZE
	.align		4
.L_94:
        /*01f8*/ 	.byte	0x04, 0x11
        /*01fa*/ 	.short	(.L_96 - .L_95)
	.align		4
.L_95:
        /*01fc*/ 	.word	index@(_ZN5flash16flash_fwd_kernelI23Flash_fwd_kernel_traitsILi256ELi64ELi64ELi4ELb0ELb0EN7cutlass6half_tE19Flash_kernel_traitsILi256ELi64ELi64ELi4ES3_EELb1ELb0ELb1ELb1ELb0ELb0ELb0ELb0EEEvNS_16Flash_fwd_paramsE)
        /*0200*/ 	.word	0x000000d8


	//----- nvinfo : EIATTR_REGCOUNT
	.align		4
.L_96:
        /*0204*/ 	.byte	0x04, 0x2f
        /*0206*/ 	.short	(.L_98 - .L_97)
	.align		4
.L_97:
        /*0208*/ 	.word	index@(_ZN5flash16flash_fwd_kernelI23Flash_fwd_kernel_traitsILi256ELi64ELi64ELi4ELb0ELb0EN7cutlass6half_tE19Flash_kernel_traitsILi256ELi64ELi64ELi4ES3_EELb0ELb0ELb1ELb0ELb0ELb1ELb1ELb0EEEvNS_16Flash_fwd_paramsE)
        /*020c*/ 	.word	0x000000ff


	//----- nvinfo : EIATTR_FRAME_SIZE
	.align		4
.L_98:
        /*0210*/ 	.byte	0x04, 0x11
        /*0212*/ 	.short	(.L_100 - .L_99)
	.align		4
.L_99:
        /*0214*/ 	.word	index@(_ZN5flash16flash_fwd_kernelI23Flash_fwd_kernel_traitsILi256ELi64ELi64ELi4ELb0ELb0EN7cutlass6half_tE19Flash_kernel_traitsILi256ELi64ELi64ELi4ES3_EELb0ELb0ELb1ELb0ELb0ELb1ELb1ELb0EEEvNS_16Flash_fwd_paramsE)
        /*0218*/ 	.word	0x00000000


	//----- nvinfo : EIATTR_REGCOUNT
	.align		4
.L_100:
        /*021c*/ 	.byte	0x04, 0x2f
        /*021e*/ 	.short	(.L_102 - .L_101)
	.align		4
.L_101:
        /*0220*/ 	.word	index@(_ZN5flash16flash_fwd_kernelI23Flash_fwd_kernel_traitsILi256ELi64ELi64ELi4ELb0ELb0EN7cutlass6half_tE19Flash_kernel_traitsILi256ELi64ELi64ELi4ES3_EELb1ELb0ELb1ELb0ELb0ELb1ELb0ELb0EEEvNS_16Flash_fwd_paramsE)
        /*0224*/ 	.word	0x000000ff


	//----- nvinfo : EIATTR_FRAME_SIZE
	.align		4
.L_102:
        /*0228*/ 	.byte	0x04, 0x11
        /*022a*/ 	.short	(.L_104 - .L_103)
	.align		4
.L_103:
        /*022c*/ 	.word	index@(_ZN5flash16flash_fwd_kernelI23Flash_fwd_kernel_traitsILi256ELi64ELi64ELi4ELb0ELb0EN7cutlass6half_tE19Flash_kernel_traitsILi256ELi64ELi64ELi4ES3_EELb1ELb0ELb1ELb0ELb0ELb1ELb0ELb0EEEvNS_16Flash_fwd_paramsE)
        /*0230*/ 	.word	0x00000008


	//----- nvinfo : EIATTR_REGCOUNT
	.align		4
.L_104:
        /*0234*/ 	.byte	0x04, 0x2f
        /*0236*/ 	.short	(.L_106 - .L_105)
	.align		4
.L_105:
        /*0238*/ 	.word	index@(_ZN5flash16flash_fwd_kernelI23Flash_fwd_kernel_traitsILi256ELi64ELi64ELi4ELb0ELb0EN7cutlass6half_tE19Flash_kernel_traitsILi256ELi64ELi64ELi4ES3_EELb0ELb0ELb0ELb1ELb0ELb0ELb1ELb0EEEvNS_16Flash_fwd_paramsE)
        /*023c*/ 	.word	0x000000ff


	//----- nvinfo : EIATTR_FRAME_SIZE
	.align		4
.L_106:
        /*0240*/ 	.byte	0x04, 0x11
        /*0242*/ 	.short	(.L_108 - .L_107)
	.align		4
.L_107:
        /*0244*/ 	.word	index@(_ZN5flash16flash_fwd_kernelI23Flash_fwd_kernel_traitsILi256ELi64ELi64ELi4ELb0ELb0EN7cutlass6half_tE19Flash_kernel_traitsILi256ELi64ELi64ELi4ES3_EELb0ELb0ELb0ELb1ELb0ELb0ELb1ELb0EEEvNS_16Flash_fwd_paramsE)
        /*0248*/ 	.word	0x00000040


	//----- nvinfo : EIATTR_REGCOUNT
	.align		4
.L_108:
        /*024c*/ 	.byte	0x04, 0x2f
        /*024e*/ 	.short	(.L_110 - .L_109)
	.align		4
.L_109:
        /*0250*/ 	.word	index@(_ZN5flash16flash_fwd_kernelI23Flash_fwd_kernel_traitsILi256ELi64ELi64ELi4ELb0ELb0EN7cutlass6half_tE19Flash_kernel_traitsILi256ELi64ELi64ELi4ES3_EELb1ELb0ELb0ELb1ELb0ELb0ELb0ELb1EEEvNS_16Flash_fwd_paramsE)
        /*0254*/ 	.word	0x000000ff


	//----- nvinfo : EIATTR_FRAME_SIZE
	.align		4
.L_110:
        /*0258*/ 	.byte	0x04, 0x11
        /*025a*/ 	.short	(.L_112 - .L_111)
	.align		4
.L_111:
        /*025c*/ 	.word	index@(_ZN5flash16flash_fwd_kernelI23Flash_fwd_kernel_traitsILi256ELi64ELi64ELi4ELb0ELb0EN7cutlass6half_tE19Flash_kernel_traitsILi256ELi64ELi64ELi4ES3_EELb1ELb0ELb0ELb1ELb0ELb0ELb0ELb1EEEvNS_16Flash_fwd_paramsE)
        /*0260*/ 	.word	0x00000118


	//----- nvinfo : EIATTR_REGCOUNT
	.align		4
.L_112:
        /*0264*/ 	.byte	0x04, 0x2f
        /*0266*/ 	.short	(.L_114 - .L_113)
	.align		4
.L_113:
        /*0268*/ 	.word	index@(_ZN5flash16flash_fwd_kernelI23Flash_fwd_kernel_traitsILi256ELi64ELi64ELi4ELb0ELb0EN7cutlass6half_tE19Flash_kernel_traitsILi256ELi64ELi64ELi4ES3_EELb0ELb0ELb0ELb0ELb0ELb0ELb1ELb0EEEvNS_16Flash_fwd_paramsE)
        /*026c*/ 	.word	0x000000ff


	//----- nvinfo : EIATTR_FRAME_SIZE
	.align		4
.L_114:
        /*0270*/ 	.byte	0x04, 0x11
        /*0272*/ 	.short	(.L_116 - .L_115)
	.align		4
.L_115:
        /*0274*/ 	.word	index@(_ZN5flash16flash_fwd_kernelI23Flash_fwd_kernel_traitsILi256ELi64ELi64ELi4ELb0ELb0EN7cutlass6half_tE19Flash_kernel_traitsILi256ELi64ELi64ELi4ES3_EELb0ELb0ELb0ELb0ELb0ELb0ELb1ELb0EEEvNS_16Flash_fwd_paramsE)
        /*0278*/ 	.word	0x00000068


	//----- nvinfo : EIATTR_REGCOUNT
	.align		4
.L_116:
        /*027c*/ 	.byte	0x04, 0x2f
        /*027e*/ 	.short	(.L_118 - .L_117)
	.align		4
.L_117:
        /*0280*/ 	.word	index@(_ZN5flash16flash_fwd_kernelI23Flash_fwd_kernel_traitsILi256ELi64ELi64ELi4ELb0ELb0EN7cutlass6half_tE19Flash_kernel_traitsILi256ELi64ELi64ELi4ES3_EELb1ELb0ELb0ELb0ELb0ELb0ELb0ELb1EEEvNS_16Flash_fwd_paramsE)
        /*0284*/ 	.word	0x000000ff


	//----- nvinfo : EIATTR_FRAME_SIZE
	.align		4
.L_118:
        /*0288*/ 	.byte	0x04, 0x11
        /*028a*/ 	.short	(.L_120 - .L_119)
	.align		4
.L_119:
        /*028c*/ 	.word	index@(_ZN5flash16flash_fwd_kernelI23Flash_fwd_kernel_traitsILi256ELi64ELi64ELi4ELb0ELb0EN7cutlass6half_tE19Flash_kernel_traitsILi256ELi64ELi64ELi4ES3_EELb1ELb0ELb0ELb0ELb0ELb0ELb0ELb1EEEvNS_16Flash_fwd_paramsE)
        /*0290*/ 	.word	0x000000d0


	//----- nvinfo : EIATTR_REGCOUNT
	.align		4
.L_120:
        /*0294*/ 	.byte	0x04, 0x2f
        /*0296*/ 	.short	(.L_122 - .L_121)
	.align		4
.L_121:
        /*0298*/ 	.word	index@(_ZN5flash16flash_fwd_kernelI23Flash_fwd_kernel_traitsILi256ELi64ELi64ELi4ELb0ELb0EN7cutlass6half_tE19Flash_kernel_traitsILi256ELi64ELi64ELi4ES3_EELb1ELb0ELb0ELb1ELb0ELb0ELb0ELb0EEEvNS_16Flash_fwd_paramsE)
        /*029c*/ 	.word	0x000000ff


	//----- nvinfo : EIATTR_FRAME_SIZE
	.align		4
.L_122:
        /*02a0*/ 	.byte	0x04, 0x11
        /*02a2*/ 	.short	(.L_124 - .L_123)
	.align		4
.L_123:
        /*02a4*/ 	.word	index@(_ZN5flash16flash_fwd_kernelI23Flash_fwd_kernel_traitsILi256ELi64ELi64ELi4ELb0ELb0EN7cutlass6half_tE19Flash_kernel_traitsILi256ELi64ELi64ELi4ES3_EELb1ELb0ELb0ELb1ELb0ELb0ELb0ELb0EEEvNS_16Flash_fwd_paramsE)
        /*02a8*/ 	.word	0x00000090


	//----- nvinfo : EIATTR_REGCOUNT
	.align		4
.L_124:
        /*02ac*/ 	.byte	0x04, 0x2f
        /*02ae*/ 	.short	(.L_126 - .L_125)
	.align		4
.L_125:
        /*02b0*/ 	.word	index@(_ZN5flash16flash_fwd_kernelI23Flash_fwd_kernel_traitsILi256ELi64ELi64ELi4ELb0ELb0EN7cutlass6half_tE19Flash_kernel_traitsILi256ELi64ELi64ELi4ES3_EELb0ELb0ELb0ELb0ELb0ELb1ELb1ELb0EEEvNS_16Flash_fwd_paramsE)
        /*02b4*/ 	.word	0x000000ff


	//----- nvinfo : EIATTR_FRAME_SIZE
	.align		4
.L_126:
        /*02b8*/ 	.byte	0x04, 0x11
        /*02ba*/ 	.short	(.L_128 - .L_127)
	.align		4
.L_127:
        /*02bc*/ 	.word	index@(_ZN5flash16flash_fwd_kernelI23Flash_fwd_kernel_traitsILi256ELi64ELi64ELi4ELb0ELb0EN7cutlass6half_tE19Flash_kernel_traitsILi256ELi64ELi64ELi4ES3_EELb0ELb0ELb0ELb0ELb0ELb1ELb1ELb0EEEvNS_16Flash_fwd_paramsE)
        /*02c0*/ 	.word	0x00000000


	//----- nvinfo : EIATTR_REGCOUNT
	.align		4
.L_128:
        /*02c4*/ 	.byte	0x04, 0x2f
        /*02c6*/ 	.short	(.L_130 - .L_129)
	.align		4
.L_129:
        /*02c8*/ 	.word	index@(_ZN5flash16flash_fwd_kernelI23Flash_fwd_kernel_traitsILi256ELi64ELi64ELi4ELb0ELb0EN7cutlass6half_tE19Flash_kernel_traitsILi256ELi64ELi64ELi4ES3_EELb1ELb0ELb0ELb0ELb0ELb1ELb0ELb0EEEvNS_16Flash_fwd_paramsE)
        /*02cc*/ 	.word	0x000000fe


	//----- nvinfo : EIATTR_FRAME_SIZE
	.align		4
.L_130:
        /*02d0*/ 	.byte	0x04, 0x11
        /*02d2*/ 	.short	(.L_132 - .L_131)
	.align		4
.L_131:
        /*02d4*/ 	.word	index@(_ZN5flash16flash_fwd_kernelI23Flash_fwd_kernel_traitsILi256ELi64ELi64ELi4ELb0ELb0EN7cutlass6half_tE19Flash_kernel_traitsILi256ELi64ELi64ELi4ES3_EELb1ELb0ELb0ELb0ELb0ELb1ELb0ELb0EEEvNS_16Flash_fwd_paramsE)
        /*02d8*/ 	.word	0x00000000


	//----- nvinfo : EIATTR_REGCOUNT
	.align		4
.L_132:
        /*02dc*/ 	.byte	0x04, 0x2f
        /*02de*/ 	.short	(.L_134 - .L_133)
	.align		4
.L_133:
        /*02e0*/ 	.word	index@(_ZN5flash16flash_fwd_kernelI23Flash_fwd_kernel_traitsILi256ELi64ELi64ELi4ELb0ELb0EN7cutlass6half_tE19Flash_kernel_traitsILi256ELi64ELi64ELi4ES3_EELb1ELb0ELb1ELb0ELb0ELb0ELb0ELb0EEEvNS_16Flash_fwd_paramsE)
        /*02e4*/ 	.word	0x000000ff


	//----- nvinfo : EIATTR_FRAME_SIZE
	.align		4
.L_134:
        /*02e8*/ 	.byte	0x04, 0x11
        /*02ea*/ 	.short	(.L_136 - .L_135)
	.align		4
.L_135:
        /*02ec*/ 	.word	index@(_ZN5flash16flash_fwd_kernelI23Flash_fwd_kernel_traitsILi256ELi64ELi64ELi4ELb0ELb0EN7cutlass6half_tE19Flash_kernel_traitsILi256ELi64ELi64ELi4ES3_EELb1ELb0ELb1ELb0ELb0ELb0ELb0ELb0EEEvNS_16Flash_fwd_paramsE)
        /*02f0*/ 	.word	0x000000c8


	//----- nvinfo : EIATTR_REGCOUNT
	.align		4
.L_136:
        /*02f4*/ 	.byte	0x04, 0x2f
        /*02f6*/ 	.short	(.L_138 - .L_137)
	.align		4
.L_137:
        /*02f8*/ 	.word	index@(_ZN5flash16flash_fwd_kernelI23Flash_fwd_kernel_traitsILi256ELi64ELi64ELi4ELb0ELb0EN7cutlass6half_tE19Flash_kernel_traitsILi256ELi64ELi64ELi4ES3_EELb1ELb0ELb0ELb0ELb0ELb0ELb0ELb0EEEvNS_16Flash_fwd_paramsE)
        /*02fc*/ 	.word	0x000000ff


	//----- nvinfo : EIATTR_FRAME_SIZE
	.align		4
.L_138:
        /*0300*/ 	.byte	0x04, 0x11
        /*0302*/ 	.short	(.L_140 - .L_139)
	.align		4
.L_139:
        /*0304*/ 	.word	index@(_ZN5flash16flash_fwd_kernelI23Flash_fwd_kernel_traitsILi256ELi64ELi64ELi4ELb0ELb0EN7cutlass6half_tE19Flash_kernel_traitsILi256ELi64ELi64ELi4ES3_EELb1ELb0ELb0ELb0ELb0ELb0ELb0ELb0EEEvNS_16Flash_fwd_paramsE)
        /*0308*/ 	.word	0x00000078


	//----- nvinfo : EIATTR_REGCOUNT
	.align		4
.L_140:
        /*030c*/ 	.byte	0x04, 0x2f
        /*030e*/ 	.short	(.L_142 - .L_141)
	.align		4
.L_141:
        /*0310*/ 	.word	index@(_ZN5flash16flash_fwd_kernelI23Flash_fwd_kernel_traitsILi256ELi128ELi64ELi8ELb0ELb0EN7cutlass6half_tE19Flash_kernel_traitsILi256ELi128ELi64ELi8ES3_EELb0ELb0ELb1ELb1ELb0ELb0ELb0ELb0EEEvNS_16Flash_fwd_paramsE)
        /*0314*/ 	.word	0x000000ff


	//----- nvinfo : EIATTR_FRAME_SIZE
	.align		4
.L_142:
        /*0318*/ 	.byte	0x04, 0x11
        /*031a*/ 	.short	(.L_144 - .L_143)
	.align		4
.L_143:
        /*031c*/ 	.word	index@(_ZN5flash16flash_fwd_kernelI23Flash_fwd_kernel_traitsILi256ELi128ELi64ELi8ELb0ELb0EN7cutlass6half_tE19Flash_kernel_traitsILi256ELi128ELi64ELi8ES3_EELb0ELb0ELb1ELb1ELb0ELb0ELb0ELb0EEEvNS_16Flash_fwd_paramsE)
        /*0320*/ 	.word	0x00000088


	//----- nvinfo : EIATTR_REGCOUNT
	.align		4
.L_144:
        /*0324*/ 	.byte	0x04, 0x2f
        /*0326*/ 	.short	(.L_146 - .L_145)
	.align		4
.L_145:
        /*0328*/ 	.word	index@(_ZN5flash16flash_fwd_kernelI23Flash_fwd_kernel_traitsILi256ELi128ELi64ELi8ELb0ELb0EN7cutlass6half_tE19Flash_kernel_traitsILi256ELi128ELi64ELi8ES3_EELb0ELb0ELb1ELb0ELb0ELb0ELb0ELb0EEEvNS_16Flash_fwd_paramsE)
        /*032c*/ 	.word	0x000000ff


	//----- nvinfo : EIATTR_FRAME_SIZE
	.align		4
.L_146:
        /*0330*/ 	.byte	0x04, 0x11
        /*0332*/ 	.short	(.L_148 - .L_147)
	.align		4
.L_147:
        /*0334*/ 	.word	index@(_ZN5flash16flash_fwd_kernelI23Flash_fwd_kernel_traitsILi256ELi128ELi64ELi8ELb0ELb0EN7cutlass6half_tE19Flash_kernel_traitsILi256ELi128ELi64ELi8ES3_EELb0ELb0ELb1ELb0ELb0ELb0ELb0ELb0EEEvNS_16Flash_fwd_paramsE)
        /*0338*/ 	.word	0x00000010


	//----- nvinfo : EIATTR_REGCOUNT
	.align		4
.L_148:
        /*033c*/ 	.byte	0x04, 0x2f
        /*033e*/ 	.short	(.L_150 - .L_149)
	.align		4
.L_149:
        /*0340*/ 	.word	index@(_ZN5flash16flash_fwd_kernelI23Flash_fwd_kernel_traitsILi256ELi128ELi64ELi8ELb0ELb0EN7cutlass6half_tE19Flash_kernel_traitsILi256ELi128ELi64ELi8ES3_EELb0ELb0ELb1ELb0ELb0ELb1ELb0ELb0EEEvNS_16Flash_fwd_paramsE)
        /*0344*/ 	.word	0x000000ff


	//----- nvinfo : EIATTR_FRAME_SIZE
	.align		4
.L_150:
        /*0348*/ 	.byte	0x04, 0x11
        /*034a*/ 	.short	(.L_152 - .L_151)
	.align		4
.L_151:
        /*034c*/ 	.word	index@(_ZN5flash16flash_fwd_kernelI23Flash_fwd_kernel_traitsILi256ELi128ELi64ELi8ELb0ELb0EN7cutlass6half_tE19Flash_kernel_traitsILi256ELi128ELi64ELi8ES3_EELb0ELb0ELb1ELb0ELb0ELb1ELb0ELb0EEEvNS_16Flash_fwd_paramsE)
        /*0350*/ 	.word	0x00000000


	//----- nvinfo : EIATTR_REGCOUNT
	.align		4
.L_152:
        /*0354*/ 	.byte	0x04, 0x2f
        /*0356*/ 	.short	(.L_154 - .L_153)
	.align		4
.L_153:
        /*0358*/ 	.word	index@(_ZN5flash16flash_fwd_kernelI23Flash_fwd_kernel_traitsILi256ELi128ELi64ELi8ELb0ELb0EN7cutlass6half_tE19Flash_kernel_traitsILi256ELi128ELi64ELi8ES3_EELb0ELb0ELb0ELb1ELb0ELb0ELb0ELb0EEEvNS_16Flash_fwd_paramsE)
        /*035c*/ 	.word	0x000000ff


	//----- nvinfo : EIATTR_FRAME_SIZE
	.align		4
.L_154:
        /*0360*/ 	.byte	0x04, 0x11
        /*0362*/ 	.short	(.L_156 - .L_155)
	.align		4
.L_155:
        /*0364*/ 	.word	index@(_ZN5flash16flash_fwd_kernelI23Flash_fwd_kernel_traitsILi256ELi128ELi64ELi8ELb0ELb0EN7cutlass6half_tE19Flash_kernel_traitsILi256ELi128ELi64ELi8ES3_EELb0ELb0ELb0ELb1ELb0ELb0ELb0ELb0EEEvNS_16Flash_fwd_paramsE)
        /*0368*/ 	.word	0x00000010


	//----- nvinfo : EIATTR_REGCOUNT
	.align		4
.L_156:
        /*036c*/ 	.byte	0x04, 0x2f
        /*036e*/ 	.short	(.L_158 - .L_157)
	.align		4
.L_157:
        /*0370*/ 	.word	index@(_ZN5flash16flash_fwd_kernelI23Flash_fwd_kernel_traitsILi256ELi128ELi64ELi8ELb0ELb0EN7cutlass6half_tE19Flash_kernel_traitsILi256ELi128ELi64ELi8ES3_EELb0ELb0ELb0ELb0ELb0ELb0ELb0ELb0EEEvNS_16Flash_fwd_paramsE)
        /*0374*/ 	.word	0x000000ff


	//----- nvinfo : EIATTR_FRAME_SIZE
	.align		4
.L_158:
        /*0378*/ 	.byte	0x04, 0x11
        /*037a*/ 	.short	(.L_160 - .L_159)
	.align		4
.L_159:
        /*037c*/ 	.word	index@(_ZN5flash16flash_fwd_kernelI23Flash_fwd_kernel_traitsILi256ELi128ELi64ELi8ELb0ELb0EN7cutlass6half_tE19Flash_kernel_traitsILi256ELi128ELi64ELi8ES3_EELb0ELb0ELb0ELb0ELb0ELb0ELb0ELb0EEEvNS_16Flash_fwd_paramsE)
        /*0380*/ 	.word	0x00000000


	//----- nvinfo : EIATTR_REGCOUNT
	.align		4
.L_160:
        /*0384*/ 	.byte	0x04, 0x2f
        /*0386*/ 	.short	(.L_162 - .L_161)
	.align		4
.L_161:
        /*0388*/ 	.word	index@(_ZN5flash16flash_fwd_kernelI23Flash_fwd_kernel_traitsILi256ELi128ELi64ELi8ELb0ELb0EN7cutlass6half_tE19Flash_kernel_traitsILi256ELi128ELi64ELi8ES3_EELb0ELb0ELb0ELb0ELb0ELb1ELb0ELb0EEEvNS_16Flash_fwd_paramsE)
        /*038c*/ 	.word	0x000000fe


	//----- nvinfo : EIATTR_FRAME_SIZE
	.align		4
.L_162:
        /*0390*/ 	.byte	0x04, 0x11
        /*0392*/ 	.short	(.L_164 - .L_163)
	.align		4
.L_163:
        /*0394*/ 	.word	index@(_ZN5flash16flash_fwd_kernelI23Flash_fwd_kernel_traitsILi256ELi128ELi64ELi8ELb0ELb0EN7cutlass6half_tE19Flash_kernel_traitsILi256ELi128ELi64ELi8ES3_EELb0ELb0ELb0ELb0ELb0ELb1ELb0ELb0EEEvNS_16Flash_fwd_paramsE)
        /*0398*/ 	.word	0x00000000


	//----- nvinfo : EIATTR_REGCOUNT
	.align		4
.L_164:
        /*039c*/ 	.byte	0x04, 0x2f
        /*039e*/ 	.short	(.L_166 - .L_165)
	.align		4
.L_165:
        /*03a0*/ 	.word	index@(_ZN5flash16flash_fwd_kernelI23Flash_fwd_kernel_traitsILi256ELi64ELi64ELi4ELb0ELb0EN7cutlass6half_tE19Flash_kernel_traitsILi256ELi64ELi64ELi4ES3_EELb0ELb0ELb1ELb1ELb0ELb0ELb0ELb0EEEvNS_16Flash_fwd_paramsE)
        /*03a4*/ 	.word	0x000000ff


	//----- nvinfo : EIATTR_FRAME_SIZE
	.align		4
.L_166:
        /*03a8*/ 	.byte	0x04, 0x11
        /*03aa*/ 	.short	(.L_168 - .L_167)
	.align		4
.L_167:
        /*03ac*/ 	.word	index@(_ZN5flash16flash_fwd_kernelI23Flash_fwd_kernel_traitsILi256ELi64ELi64ELi4ELb0ELb0EN7cutlass6half_tE19Flash_kernel_traitsILi256ELi64ELi64ELi4ES3_EELb0ELb0ELb1ELb1ELb0ELb0ELb0ELb0EEEvNS_16Flash_fwd_paramsE)
        /*03b0*/ 	.word	0x00000050


	//----- nvinfo : EIATTR_REGCOUNT
	.align		4
.L_168:
        /*03b4*/ 	.byte	0x04, 0x2f
        /*03b6*/ 	.short	(.L_170 - .L_169)
	.align		4
.L_169:
        /*03b8*/ 	.word	index@(_ZN5flash16flash_fwd_kernelI23Flash_fwd_kernel_traitsILi256ELi64ELi64ELi4ELb0ELb0EN7cutlass6half_tE19Flash_kernel_traitsILi256ELi64ELi64ELi4ES3_EELb0ELb0ELb1ELb0ELb0ELb0ELb0ELb0EEEvNS_16Flash_fwd_paramsE)
        /*03bc*/ 	.word	0x000000ff


	//----- nvinfo : EIATTR_FRAME_SIZE
	.align		4
.L_170:
        /*03c0*/ 	.byte	0x04, 0x11
        /*03c2*/ 	.short	(.L_172 - .L_171)
	.align		4
.L_171:
        /*03c4*/ 	.word	index@(_ZN5flash16flash_fwd_kernelI23Flash_fwd_kernel_traitsILi256ELi64ELi64ELi4ELb0ELb0EN7cutlass6half_tE19Flash_kernel_traitsILi256ELi64ELi64ELi4ES3_EELb0ELb0ELb1ELb0ELb0ELb0ELb0ELb0EEEvNS_16Flash_fwd_paramsE)
        /*03c8*/ 	.word	0x00000098


	//----- nvinfo : EIATTR_REGCOUNT
	.align		4
.L_172:
        /*03cc*/ 	.byte	0x04, 0x2f
        /*03ce*/ 	.short	(.L_174 - .L_173)
	.align		4
.L_173:
        /*03d0*/ 	.word	index@(_ZN5flash16flash_fwd_kernelI23Flash_fwd_kernel_traitsILi256ELi64ELi64ELi4ELb0ELb0EN7cutlass6half_tE19Flash_kernel_traitsILi256ELi64ELi64ELi4ES3_EELb0ELb0ELb1ELb0ELb0ELb1ELb0ELb0EEEvNS_16Flash_fwd_paramsE)
        /*03d4*/ 	.word	0x000000ff


	//----- nvinfo : EIATTR_FRAME_SIZE
	.align		4
.L_174:
        /*03d8*/ 	.byte	0x04, 0x11
        /*03da*/ 	.short	(.L_176 - .L_175)
	.align		4
.L_175:
        /*03dc*/ 	.word	index@(_ZN5flash16flash_fwd_kernelI23Flash_fwd_kernel_traitsILi256ELi64ELi64ELi4ELb0ELb0EN7cutlass6half_tE19Flash_kernel_traitsILi256ELi64ELi64ELi4ES3_EELb0ELb0ELb1ELb0ELb0ELb1ELb0ELb0EEEvNS_16Flash_fwd_paramsE)
        /*03e0*/ 	.word	0x00000000


	//----- nvinfo : EIATTR_REGCOUNT
	.align		4
.L_176:
        /*03e4*/ 	.byte	0x04, 0x2f
        /*03e6*/ 	.short	(.L_178 - .L_177)
	.align		4
.L_177:
        /*03e8*/ 	.word	index@(_ZN5flash16flash_fwd_kernelI23Flash_fwd_kernel_traitsILi256ELi64ELi64ELi4ELb0ELb0EN7cutlass6half_tE19Flash_kernel_traitsILi256ELi64ELi64ELi4ES3_EELb0ELb0ELb0ELb1ELb0ELb0ELb0ELb0EEEvNS_16Flash_fwd_paramsE)
        /*03ec*/ 	.word	0x000000ff


	//----- nvinfo : EIATTR_FRAME_SIZE
	.align		4
.L_178:
        /*03f0*/ 	.byte	0x04, 0x11
        /*03f2*/ 	.short	(.L_180 - .L_179)
	.align		4
.L_179:
        /*03f4*/ 	.word	index@(_ZN5flash16flash_fwd_kernelI23Flash_fwd_kernel_traitsILi256ELi64ELi64ELi4ELb0ELb0EN7cutlass6half_tE19Flash_kernel_traitsILi256ELi64ELi64ELi4ES3_EELb0ELb0ELb0ELb1ELb0ELb0ELb0ELb0EEEvNS_16Flash_fwd_paramsE)
        /*03f8*/ 	.word	0x00000010


	//----- nvinfo : EIATTR_REGCOUNT
	.align		4
.L_180:
        /*03fc*/ 	.byte	0x04, 0x2f
        /*03fe*/ 	.short	(.L_182 - .L_181)
	.align		4
.L_181:
        /*0400*/ 	.word	index@(_ZN5flash16flash_fwd_kernelI23Flash_fwd_kernel_traitsILi256ELi64ELi64ELi4ELb0ELb0EN7cutlass6half_tE19Flash_kernel_traitsILi256ELi64ELi64ELi4ES3_EELb0ELb0ELb0ELb0ELb0ELb0ELb0ELb0EEEvNS_16Flash_fwd_paramsE)
        /*0404*/ 	.word	0x000000ff


	//----- nvinfo : EIATTR_FRAME_SIZE
	.align		4
.L_182:
        /*0408*/ 	.byte	0x04, 0x11
        /*040a*/ 	.short	(.L_184 - .L_183)
	.align		4
.L_183:
        /*040c*/ 	.word	index@(_ZN5flash16flash_fwd_kernelI23Flash_fwd_kernel_traitsILi256ELi64ELi64ELi4ELb0ELb0EN7cutlass6half_tE19Flash_kernel_traitsILi256ELi64ELi64ELi4ES3_EELb0ELb0ELb0ELb0ELb0ELb0ELb0ELb0EEEvNS_16Flash_fwd_paramsE)
        /*0410*/ 	.word	0x00000010


	//----- nvinfo : EIATTR_REGCOUNT
	.align		4
.L_184:
        /*0414*/ 	.byte	0x04, 0x2f
        /*0416*/ 	.short	(.L_186 - .L_185)
	.align		4
.L_185:
        /*0418*/ 	.word	index@(_ZN5flash16flash_fwd_kernelI23Flash_fwd_kernel_traitsILi256ELi64ELi64ELi4ELb0ELb0EN7cutlass6half_tE19Flash_kernel_traitsILi256ELi64ELi64ELi4ES3_EELb0ELb0ELb0ELb0ELb0ELb1ELb0ELb0EEEvNS_16Flash_fwd_paramsE)
        /*041c*/ 	.word	0x000000fe


	//----- nvinfo : EIATTR_FRAME_SIZE
	.align		4
.L_186:
        /*0420*/ 	.byte	0x04, 0x11
        /*0422*/ 	.short	(.L_188 - .L_187)
	.align		4
.L_187:
        /*0424*/ 	.word	index@(_ZN5flash16flash_fwd_kernelI23Flash_fwd_kernel_traitsILi256ELi64ELi64ELi4ELb0ELb0EN7cutlass6half_tE19Flash_kernel_traitsILi256ELi64ELi64ELi4ES3_EELb0ELb0ELb0ELb0ELb0ELb1ELb0ELb0EEEvNS_16Flash_fwd_paramsE)
        /*0428*/ 	.word	0x00000000


	//----- nvinfo : EIATTR_MIN_STACK_SIZE
	.align		4
.L_188:
        /*042c*/ 	.byte	0x04, 0x12
        /*042e*/ 	.short	(.L_190 - .L_189)
	.align		4
.L_189:
        /*0430*/ 	.word	index@(_ZN5flash16flash_fwd_kernelI23Flash_fwd_kernel_traitsILi256ELi64ELi64ELi4ELb0ELb0EN7cutlass6half_tE19Flash_kernel_traitsILi256ELi64ELi64ELi4ES3_EELb0ELb0ELb0ELb0ELb0ELb1ELb0ELb0EEEvNS_16Flash_fwd_paramsE)
        /*0434*/ 	.word	0x00000000


	//----- nvinfo : EIATTR_MIN_STACK_SIZE
	.align		4
.L_190:
        /*0438*/ 	.byte	0x04, 0x12
        /*043a*/ 	.short	(.L_192 - .L_191)
	.align		4
.L_191:
        /*043c*/ 	.word	index@(_ZN5flash16flash_fwd_kernelI23Flash_fwd_kernel_traitsILi256ELi64ELi64ELi4ELb0ELb0EN7cutlass6half_tE19Flash_kernel_traitsILi256ELi64ELi64ELi4ES3_EELb0ELb0ELb0ELb0ELb0ELb0ELb0ELb0EEEvNS_16Flash_fwd_paramsE)
        /*0440*/ 	.word	0x00000010


	//----- nvinfo : EIATTR_MIN_STACK_SIZE
	.align		4
.L_192:
        /*0444*/ 	.byte	0x04, 0x12
        /*0446*/ 	.short	(.L_194 - .L_193)
	.align		4
.L_193:
        /*0448*/ 	.word	index@(_ZN5flash16flash_fwd_kernelI23Flash_fwd_kernel_traitsILi256ELi64ELi64ELi4ELb0ELb0EN7cutlass6half_tE19Flash_kernel_traitsILi256ELi64ELi64ELi4ES3_EELb0ELb0ELb0ELb1ELb0ELb0ELb0ELb0EEEvNS_16Flash_fwd_paramsE)
        /*044c*/ 	.word	0x00000010


	//----- nvinfo : EIATTR_MIN_STACK_SIZE
	.align		4
.L_194:
        /*0450*/ 	.byte	0x04, 0x12
        /*0452*/ 	.short	(.L_196 - .L_195)
	.align		4
.L_195:
        /*0454*/ 	.word	index@(_ZN5flash16flash_fwd_kernelI23Flash_fwd_kernel_traitsILi256ELi64ELi64ELi4ELb0ELb0EN7cutlass6half_tE19Flash_kernel_traitsILi256ELi64ELi64ELi4ES3_EELb0ELb0ELb1ELb0ELb0ELb1ELb0ELb0EEEvNS_16Flash_fwd_paramsE)
        /*0458*/ 	.word	0x00000000


	//----- nvinfo : EIATTR_MIN_STACK_SIZE
	.align		4
.L_196:
        /*045c*/ 	.byte	0x04, 0x12
        /*045e*/ 	.short	(.L_198 - .L_197)
	.align		4
.L_197:
        /*0460*/ 	.word	index@(_ZN5flash16flash_fwd_kernelI23Flash_fwd_kernel_traitsILi256ELi64ELi64ELi4ELb0ELb0EN7cutlass6half_tE19Flash_kernel_traitsILi256ELi64ELi64ELi4ES3_EELb0ELb0ELb1ELb0ELb0ELb0ELb0ELb0EEEvNS_16Flash_fwd_paramsE)
        /*0464*/ 	.word	0x00000098


	//----- nvinfo : EIATTR_MIN_STACK_SIZE
	.align		4
.L_198:
        /*0468*/ 	.byte	0x04, 0x12
        /*046a*/ 	.short	(.L_200 - .L_199)
	.align		4
.L_199:
        /*046c*/ 	.word	index@(_ZN5flash16flash_fwd_kernelI23Flash_fwd_kernel_traitsILi256ELi64ELi64ELi4ELb0ELb0EN7cutlass6half_tE19Flash_kernel_traitsILi256ELi64ELi64ELi4ES3_EELb0ELb0ELb1ELb1ELb0ELb0ELb0ELb0EEEvNS_16Flash_fwd_paramsE)
        /*0470*/ 	.word	0x00000050


	//----- nvinfo : EIATTR_MIN_STACK_SIZE
	.align		4
.L_200:
        /*0474*/ 	.byte	0x04, 0x12
        /*0476*/ 	.short	(.L_202 - .L_201)
	.align		4
.L_201:
        /*0478*/ 	.word	index@(_ZN5flash16flash_fwd_kernelI23Flash_fwd_kernel_traitsILi256ELi128ELi64ELi8ELb0ELb0EN7cutlass6half_tE19Flash_kernel_traitsILi256ELi128ELi64ELi8ES3_EELb0ELb0ELb0ELb0ELb0ELb1ELb0ELb0EEEvNS_16Flash_fwd_paramsE)
        /*047c*/ 	.word	0x00000000


	//----- nvinfo : EIATTR_MIN_STACK_SIZE
	.align		4
.L_202:
        /*0480*/ 	.byte	0x04, 0x12
        /*0482*/ 	.short	(.L_204 - .L_203)
	.align		4
.L_203:
        /*0484*/ 	.word	index@(_ZN5flash16flash_fwd_kernelI23Flash_fwd_kernel_traitsILi256ELi128ELi64ELi8ELb0ELb0EN7cutlass6half_tE19Flash_kernel_traitsILi256ELi128ELi64ELi8ES3_EELb0ELb0ELb0ELb0ELb0ELb0ELb0ELb0EEEvNS_16Flash_fwd_paramsE)
        /*0488*/ 	.word	0x00000000


	//----- nvinfo : EIATTR_MIN_STACK_SIZE
	.align		4
.L_204:
        /*048c*/ 	.byte	0x04, 0x12
        /*048e*/ 	.short	(.L_206 - .L_205)
	.align		4
.L_205:
        /*0490*/ 	.word	index@(_ZN5flash16flash_fwd_kernelI23Flash_fwd_kernel_traitsILi256ELi128ELi64ELi8ELb0ELb0EN7cutlass6half_tE19Flash_kernel_traitsILi256ELi128ELi64ELi8ES3_EELb0ELb0ELb0ELb1ELb0ELb0ELb0ELb0EEEvNS_16Flash_fwd_paramsE)
        /*0494*/ 	.word	0x00000010


	//----- nvinfo : EIATTR_MIN_STACK_SIZE
	.align		4
.L_206:
        /*0498*/ 	.byte	0x04, 0x12
        /*049a*/ 	.short	(.L_208 - .L_207)
	.align		4
.L_207:
        /*049c*/ 	.word	index@(_ZN5flash16flash_fwd_kernelI23Flash_fwd_kernel_traitsILi256ELi128ELi64ELi8ELb0ELb0EN7cutlass6half_tE19Flash_kernel_traitsILi256ELi128ELi64ELi8ES3_EELb0ELb0ELb1ELb0ELb0ELb1ELb0ELb0EEEvNS_16Flash_fwd_paramsE)
        /*04a0*/ 	.word	0x00000000


	//----- nvinfo : EIATTR_MIN_STACK_SIZE
	.align		4
.L_208:
        /*04a4*/ 	.byte	0x04, 0x12
        /*04a6*/ 	.short	(.L_210 - .L_209)
	.align		4
.L_209:
        /*04a8*/ 	.word	index@(_ZN5flash16flash_fwd_kernelI23Flash_fwd_kernel_traitsILi256ELi128ELi64ELi8ELb0ELb0EN7cutlass6half_tE19Flash_kernel_traitsILi256ELi128ELi64ELi8ES3_EELb0ELb0ELb1ELb0ELb0ELb0ELb0ELb0EEEvNS_16Flash_fwd_paramsE)
        /*04ac*/ 	.word	0x00000010


	//----- nvinfo : EIATTR_MIN_STACK_SIZE
	.align		4
.L_210:
        /*04b0*/ 	.byte	0x04, 0x12
        /*04b2*/ 	.short	(.L_212 - .L_211)
	.align		4
.L_211:
        /*04b4*/ 	.word	index@(_ZN5flash16flash_fwd_kernelI23Flash_fwd_kernel_traitsILi256ELi128ELi64ELi8ELb0ELb0EN7cutlass6half_tE19Flash_kernel_traitsILi256ELi128ELi64ELi8ES3_EELb0ELb0ELb1ELb1ELb0ELb0ELb0ELb0EEEvNS_16Flash_fwd_paramsE)
        /*04b8*/ 	.word	0x00000088


	//----- nvinfo : EIATTR_MIN_STACK_SIZE
	.align		4
.L_212:
        /*04bc*/ 	.byte	0x04, 0x12
        /*04be*/ 	.short	(.L_214 - .L_213)
	.align		4
.L_213:
        /*04c0*/ 	.word	index@(_ZN5flash16flash_fwd_kernelI23Flash_fwd_kernel_traitsILi256ELi64ELi64ELi4ELb0ELb0EN7cutlass6half_tE19Flash_kernel_traitsILi256ELi64ELi64ELi4ES3_EELb1ELb0ELb0ELb0ELb0ELb0ELb0ELb0EEEvNS_16Flash_fwd_paramsE)
        /*04c4*/ 	.word	0x00000078


	//----- nvinfo : EIATTR_MIN_STACK_SIZE
	.align		4
.L_214:
        /*04c8*/ 	.byte	0x04, 0x12
        /*04ca*/ 	.short	(.L_216 - .L_215)
	.align		4
.L_215:
        /*04cc*/ 	.word	index@(_ZN5flash16flash_fwd_kernelI23Flash_fwd_kernel_traitsILi256ELi64ELi64ELi4ELb0ELb0EN7cutlass6half_tE19Flash_kernel_traitsILi256ELi64ELi64ELi4ES3_EELb1ELb0ELb1ELb0ELb0ELb0ELb0ELb0EEEvNS_16Flash_fwd_paramsE)
        /*04d0*/ 	.word	0x000000c8


	//----- nvinfo : EIATTR_MIN_STACK_SIZE
	.align		4
.L_216:
        /*04d4*/ 	.byte	0x04, 0x12
        /*04d6*/ 	.short	(.L_218 - .L_217)
	.align		4
.L_217:
        /*04d8*/ 	.word	index@(_ZN5flash16flash_fwd_kernelI23Flash_fwd_kernel_traitsILi256ELi64ELi64ELi4ELb0ELb0EN7cutlass6half_tE19Flash_kernel_traitsILi256ELi64ELi64ELi4ES3_EELb1ELb0ELb0ELb0ELb0ELb1ELb0ELb0EEEvNS_16Flash_fwd_paramsE)
        /*04dc*/ 	.word	0x00000000


	//----- nvinfo : EIATTR_MIN_STACK_SIZE
	.align		4
.L_218:
        /*04e0*/ 	.byte	0x04, 0x12
        /*04e2*/ 	.short	(.L_220 - .L_219)
	.align		4
.L_219:
        /*04e4*/ 	.word	index@(_ZN5flash16flash_fwd_kernelI23Flash_fwd_kernel_traitsILi256ELi64ELi64ELi4ELb0ELb0EN7cutlass6half_tE19Flash_kernel_traitsILi256ELi64ELi64ELi4ES3_EELb0ELb0ELb0ELb0ELb0ELb1ELb1ELb0EEEvNS_16Flash_fwd_paramsE)
        /*04e8*/ 	.word	0x00000000


	//----- nvinfo : EIATTR_MIN_STACK_SIZE
	.align		4
.L_220:
        /*04ec*/ 	.byte	0x04, 0x12
        /*04ee*/ 	.short	(.L_222 - .L_221)
	.align		4
.L_221:
        /*04f0*/ 	.word	index@(_ZN5flash16flash_fwd_kernelI23Flash_fwd_kernel_traitsILi256ELi64ELi64ELi4ELb0ELb0EN7cutlass6half_tE19Flash_kernel_traitsILi256ELi64ELi64ELi4ES3_EELb1ELb0ELb0ELb1ELb0ELb0ELb0ELb0EEEvNS_16Flash_fwd_paramsE)
        /*04f4*/ 	.word	0x00000090


	//----- nvinfo : EIATTR_MIN_STACK_SIZE
	.align		4
.L_222:
        /*04f8*/ 	.byte	0x04, 0x12
        /*04fa*/ 	.short	(.L_224 - .L_223)
	.align		4
.L_223:
        /*04fc*/ 	.word	index@(_ZN5flash16flash_fwd_kernelI23Flash_fwd_kernel_traitsILi256ELi64ELi64ELi4ELb0ELb0EN7cutlass6half_tE19Flash_kernel_traitsILi256ELi64ELi64ELi4ES3_EELb1ELb0ELb0ELb0ELb0ELb0ELb0ELb1EEEvNS_16Flash_fwd_paramsE)
        /*0500*/ 	.word	0x000000d0


	//----- nvinfo : EIATTR_MIN_STACK_SIZE
	.align		4
.L_224:
        /*0504*/ 	.byte	0x04, 0x12
        /*0506*/ 	.short	(.L_226 - .L_225)
	.align		4
.L_225:
        /*0508*/ 	.word	index@(_ZN5flash16flash_fwd_kernelI23Flash_fwd_kernel_traitsILi256ELi64ELi64ELi4ELb0ELb0EN7cutlass6half_tE19Flash_kernel_traitsILi256ELi64ELi64ELi4ES3_EELb0ELb0ELb0ELb0ELb0ELb0ELb1ELb0EEEvNS_16Flash_fwd_paramsE)
        /*050c*/ 	.word	0x00000068


	//----- nvinfo : EIATTR_MIN_STACK_SIZE
	.align		4
.L_226:
        /*0510*/ 	.byte	0x04, 0x12
        /*0512*/ 	.short	(.L_228 - .L_227)
	.align		4
.L_227:
        /*0514*/ 	.word	index@(_ZN5flash16flash_fwd_kernelI23Flash_fwd_kernel_traitsILi256ELi64ELi64ELi4ELb0ELb0EN7cutlass6half_tE19Flash_kernel_traitsILi256ELi64ELi64ELi4ES3_EELb1ELb0ELb0ELb1ELb0ELb0ELb0ELb1EEEvNS_16Flash_fwd_paramsE)
        /*0518*/ 	.word	0x00000118


	//----- nvinfo : EIATTR_MIN_STACK_SIZE
	.align		4
.L_228:
        /*051c*/ 	.byte	0x04, 0x12
        /*051e*/ 	.short	(.L_230 - .L_229)
	.align		4
.L_229:
        /*0520*/ 	.word	index@(_ZN5flash16flash_fwd_kernelI23Flash_fwd_kernel_traitsILi256ELi64ELi64ELi4ELb0ELb0EN7cutlass6half_tE19Flash_kernel_traitsILi256ELi64ELi64ELi4ES3_EELb0ELb0ELb0ELb1ELb0ELb0ELb1ELb0EEEvNS_16Flash_fwd_paramsE)
        /*0524*/ 	.word	0x00000040


	//----- nvinfo : EIATTR_MIN_STACK_SIZE
	.align		4
.L_230:
        /*0528*/ 	.byte	0x04, 0x12
        /*052a*/ 	.short	(.L_232 - .L_231)
	.align		4
.L_231:
        /*052c*/ 	.word	index@(_ZN5flash16flash_fwd_kernelI23Flash_fwd_kernel_traitsILi256ELi64ELi64ELi4ELb0ELb0EN7cutlass6half_tE19Flash_kernel_traitsILi256ELi64ELi64ELi4ES3_EELb1ELb0ELb1ELb0ELb0ELb1ELb0ELb0EEEvNS_16Flash_fwd_paramsE)
        /*0530*/ 	.word	0x00000008


	//----- nvinfo : EIATTR_MIN_STACK_SIZE
	.align		4
.L_232:
        /*0534*/ 	.byte	0x04, 0x12
        /*0536*/ 	.short	(.L_234 - .L_233)
	.align		4
.L_233:
        /*0538*/ 	.word	index@(_ZN5flash16flash_fwd_kernelI23Flash_fwd_kernel_traitsILi256ELi64ELi64ELi4ELb0ELb0EN7cutlass6half_tE19Flash_kernel_traitsILi256ELi64ELi64ELi4ES3_EELb0ELb0ELb1ELb0ELb0ELb1ELb1ELb0EEEvNS_16Flash_fwd_paramsE)
        /*053c*/ 	.word	0x00000000


	//----- nvinfo : EIATTR_MIN_STACK_SIZE
	.align		4
.L_234:
        /*0540*/ 	.byte	0x04, 0x12
        /*0542*/ 	.short	(.L_236 - .L_235)
	.align		4
.L_235:
        /*0544*/ 	.word	index@(_ZN5flash16flash_fwd_kernelI23Flash_fwd_kernel_traitsILi256ELi64ELi64ELi4ELb0ELb0EN7cutlass6half_tE19Flash_kernel_traitsILi256ELi64ELi64ELi4ES3_EELb1ELb0ELb1ELb1ELb0ELb0ELb0ELb0EEEvNS_16Flash_fwd_paramsE)
        /*0548*/ 	.word	0x000000d8


	//----- nvinfo : EIATTR_MIN_STACK_SIZE
	.align		4
.L_236:
        /*054c*/ 	.byte	0x04, 0x12
        /*054e*/ 	.short	(.L_238 - .L_237)
	.align		4
.L_237:
        /*0550*/ 	.word	index@(_ZN5flash16flash_fwd_kernelI23Flash_fwd_kernel_traitsILi256ELi64ELi64ELi4ELb0ELb0EN7cutlass6half_tE19Flash_kernel_traitsILi256ELi64ELi64ELi4ES3_EELb1ELb0ELb1ELb0ELb0ELb0ELb0ELb1EEEvNS_16Flash_fwd_paramsE)
        /*0554*/ 	.word	0x00000168


	//----- nvinfo : EIATTR_MIN_STACK_SIZE
	.align		4
.L_238:
        /*0558*/ 	.byte	0x04, 0x12
        /*055a*/ 	.short	(.L_240 - .L_239)
	.align		4
.L_239:
        /*055c*/ 	.word	index@(_ZN5flash16flash_fwd_kernelI23Flash_fwd_kernel_traitsILi256ELi64ELi64ELi4ELb0ELb0EN7cutlass6half_tE19Flash_kernel_traitsILi256ELi64ELi64ELi4ES3_EELb0ELb0ELb1ELb0ELb0ELb0ELb1ELb0EEEvNS_16Flash_fwd_paramsE)
        /*0560*/ 	.word	0x000000c8


	//----- nvinfo : EIATTR_MIN_STACK_SIZE
	.align		4
.L_240:
        /*0564*/ 	.byte	0x04, 0x12
        /*0566*/ 	.short	(.L_242 - .L_241)
	.align		4
.L_241:
        /*0568*/ 	.word	index@(_ZN5flash16flash_fwd_kernelI23Flash_fwd_kernel_traitsILi256ELi64ELi64ELi4ELb0ELb0EN7cutlass6half_tE19Flash_kernel_traitsILi256ELi64ELi64ELi4ES3_EELb1ELb0ELb1ELb1ELb0ELb0ELb0ELb1EEEvNS_16Flash_fwd_paramsE)
        /*056c*/ 	.word	0x000001b0


	//----- nvinfo : EIATTR_MIN_STACK_SIZE
	.align		4
.L_242:
        /*0570*/ 	.byte	0x04, 0x12
        /*0572*/ 	.short	(.L_244 - .L_243)
	.align		4
.L_243:
        /*0574*/ 	.word	index@(_ZN5flash16flash_fwd_kernelI23Flash_fwd_kernel_traitsILi256ELi64ELi64ELi4ELb0ELb0EN7cutlass6half_tE19Flash_kernel_traitsILi256ELi64ELi64ELi4ES3_EELb0ELb0ELb1ELb1ELb0ELb0ELb1ELb0EEEvNS_16Flash_fwd_paramsE)
        /*0578*/ 	.word	0x00000048


	//----- nvinfo : EIATTR_MIN_STACK_SIZE
	.align		4
.L_244:
        /*057c*/ 	.byte	0x04, 0x12
        /*057e*/ 	.short	(.L_246 - .L_245)
	.align		4
.L_245:
        /*0580*/ 	.word	index@(_ZN5flash16flash_fwd_kernelI23Flash_fwd_kernel_traitsILi256ELi128ELi64ELi8ELb0ELb0EN7cutlass6half_tE19Flash_kernel_traitsILi256ELi128ELi64ELi8ES3_EELb1ELb0ELb0ELb0ELb0ELb0ELb0ELb0EEEvNS_16Flash_fwd_paramsE)
        /*0584*/ 	.word	0x00000028


	//----- nvinfo : EIATTR_MIN_STACK_SIZE
	.align		4
.L_246:
        /*0588*/ 	.byte	0x04, 0x12
        /*058a*/ 	.short	(.L_248 - .L_247)
	.align		4
.L_247:
        /*058c*/ 	.word	index@(_ZN5flash16flash_fwd_kernelI23Flash_fwd_kernel_traitsILi256ELi128ELi64ELi8ELb0ELb0EN7cutlass6half_tE19Flash_kernel_traitsILi256ELi128ELi64ELi8ES3_EELb1ELb0ELb1ELb0ELb0ELb0ELb0ELb0EEEvNS_16Flash_fwd_paramsE)
        /*0590*/ 	.word	0x00000048


	//----- nvinfo : EIATTR_MIN_STACK_SIZE
	.align		4
.L_248:
        /*0594*/ 	.byte	0x04, 0x12
        /*0596*/ 	.short	(.L_250 - .L_249)
	.align		4
.L_249:
        /*0598*/ 	.word	index@(_ZN5flash16flash_fwd_kernelI23Flash_fwd_kernel_traitsILi256ELi128ELi64ELi8ELb0ELb0EN7cutlass6half_tE19Flash_kernel_traitsILi256ELi128ELi64ELi8ES3_EELb1ELb0ELb0ELb0ELb0ELb1ELb0ELb0EEEvNS_16Flash_fwd_paramsE)
        /*059c*/ 	.word	0x00000000


	//----- nvinfo : EIATTR_MIN_STACK_SIZE
	.align		4
.L_250:
        /*05a0*/ 	.byte	0x04, 0x12
        /*05a2*/ 	.short	(.L_252 - .L_251)
	.align		4
.L_251:
        /*05a4*/ 	.word	index@(_ZN5flash16flash_fwd_kernelI23Flash_fwd_kernel_traitsILi256ELi128ELi64ELi8ELb0ELb0EN7cutlass6half_tE19Flash_kernel_traitsILi256ELi128ELi64ELi8ES3_EELb0ELb0ELb0ELb0ELb0ELb1ELb1ELb0EEEvNS_16Flash_fwd_paramsE)
        /*05a8*/ 	.word	0x00000000


	//----- nvinfo : EIATTR_MIN_STACK_SIZE
	.align		4
.L_252:
        /*05ac*/ 	.byte	0x04, 0x12
        /*05ae*/ 	.short	(.L_254 - .L_253)
	.align		4
.L_253:
        /*05b0*/ 	.word	index@(_ZN5flash16flash_fwd_kernelI23Flash_fwd_kernel_traitsILi256ELi128ELi64ELi8ELb0ELb0EN7cutlass6half_tE19Flash_kernel_traitsILi256ELi128ELi64ELi8ES3_EELb1ELb0ELb0ELb1ELb0ELb0ELb0ELb0EEEvNS_16Flash_fwd_paramsE)
        /*05b4*/ 	.word	0x00000010


	//----- nvinfo : EIATTR_MIN_STACK_SIZE
	.align		4
.L_254:
        /*05b8*/ 	.byte	0x04, 0x12
        /*05ba*/ 	.short	(.L_256 - .L_255)
	.align		4
.L_255:
        /*05bc*/ 	.word	index@(_ZN5flash16flash_fwd_kernelI23Flash_fwd_kernel_traitsILi256ELi128ELi64ELi8ELb0ELb0EN7cutlass6half_tE19Flash_kernel_traitsILi256ELi128ELi64ELi8ES3_EELb1ELb0ELb0ELb0ELb0ELb0ELb0ELb1EEEvNS_16Flash_fwd_paramsE)
        /*05c0*/ 	.word	0x000000e8


	//----- nvinfo : EIATTR_MIN_STACK_SIZE
	.align		4
.L_256:
        /*05c4*/ 	.byte	0x04, 0x12
        /*05c6*/ 	.short	(.L_258 - .L_257)
	.align		4
.L_257:
        /*05c8*/ 	.word	index@(_ZN5flash16flash_fwd_kernelI23Flash_fwd_kernel_traitsILi256ELi128ELi64ELi8ELb0ELb0EN7cutlass6half_tE19Flash_kernel_traitsILi256ELi128ELi64ELi8ES3_EELb0ELb0ELb0ELb0ELb0ELb0ELb1ELb0EEEvNS_16Flash_fwd_paramsE)
        /*05cc*/ 	.word	0x00000028


	//----- nvinfo : EIATTR_MIN_STACK_SIZE
	.align		4
.L_258:
        /*05d0*/ 	.byte	0x04, 0x12
        /*05d2*/ 	.short	(.L_260 - .L_259)
	.align		4
.L_259:
        /*05d4*/ 	.word	index@(_ZN5flash16flash_fwd_kernelI23Flash_fwd_kernel_traitsILi256ELi128ELi64ELi8ELb0ELb0EN7cutlass6half_tE19Flash_kernel_traitsILi256ELi128ELi64ELi8ES3_EELb1ELb0ELb0ELb1ELb0ELb0ELb0ELb1EEEvNS_16Flash_fwd_paramsE)
        /*05d8*/ 	.word	0x000000e0


	//----- nvinfo : EIATTR_MIN_STACK_SIZE
	.align		4
.L_260:
        /*05dc*/ 	.byte	0x04, 0x12
        /*05de*/ 	.short	(.L_262 - .L_261)
	.align		4
.L_261:
        /*05e0*/ 	.word	index@(_ZN5flash16flash_fwd_kernelI23Flash_fwd_kernel_traitsILi256ELi128ELi64ELi8ELb0ELb0EN7cutlass6half_tE19Flash_kernel_traitsILi256ELi128ELi64ELi8ES3_EELb0ELb0ELb0ELb1ELb0ELb0ELb1ELb0EEEvNS_16Flash_fwd_paramsE)
        /*05e4*/ 	.word	0x00000030


	//----- nvinfo : EIATTR_MIN_STACK_SIZE
	.align		4
.L_262:
        /*05e8*/ 	.byte	0x04, 0x12
        /*05ea*/ 	.short	(.L_264 - .L_263)
	.align		4
.L_263:
        /*05ec*/ 	.word	index@(_ZN5flash16flash_fwd_kernelI23Flash_fwd_kernel_traitsILi256ELi128ELi64ELi8ELb0ELb0EN7cutlass6half_tE19Flash_kernel_traitsILi256ELi128ELi64ELi8ES3_EELb1ELb0ELb1ELb0ELb0ELb1ELb0ELb0EEEvNS_16Flash_fwd_paramsE)
        /*05f0*/ 	.word	0x00000018


	//----- nvinfo : EIATTR_MIN_STACK_SIZE
	.align		4
.L_264:
        /*05f4*/ 	.byte	0x04, 0x12
        /*05f6*/ 	.short	(.L_266 - .L_265)
	.align		4
.L_265:
        /*05f8*/ 	.word	index@(_ZN5flash16flash_fwd_kernelI23Flash_fwd_kernel_traitsILi256ELi128ELi64ELi8ELb0ELb0EN7cutlass6half_tE19Flash_kernel_traitsILi256ELi128ELi64ELi8ES3_EELb0ELb0ELb1ELb0ELb0ELb1ELb1ELb0EEEvNS_16Flash_fwd_paramsE)
        /*05fc*/ 	.word	0x00000000


	//----- nvinfo : EIATTR_MIN_STACK_SIZE
	.align		4
.L_266:
        /*0600*/ 	.byte	0x04, 0x12
        /*0602*/ 	.short	(.L_268 - .L_267)
	.align		4
.L_267:
        /*0604*/ 	.word	index@(_ZN5flash16flash_fwd_kernelI23Flash_fwd_kernel_traitsILi256ELi128ELi64ELi8ELb0ELb0EN7cutlass6half_tE19Flash_kernel_traitsILi256ELi128ELi64ELi8ES3_EELb1ELb0ELb1ELb1ELb0ELb0ELb0ELb0EEEvNS_16Flash_fwd_paramsE)
        /*0608*/ 	.word	0x00000068


	//----- nvinfo : EIATTR_MIN_STACK_SIZE
	.align		4
.L_268:
        /*060c*/ 	.byte	0x04, 0x12
        /*060e*/ 	.short	(.L_270 - .L_269)
	.align		4
.L_269:
        /*0610*/ 	.word	index@(_ZN5flash16flash_fwd_kernelI23Flash_fwd_kernel_traitsILi256ELi128ELi64ELi8ELb0ELb0EN7cutlass6half_tE19Flash_kernel_traitsILi256ELi128ELi64ELi8ES3_EELb1ELb0ELb1ELb0ELb0ELb0ELb0ELb1EEEvNS_16Flash_fwd_paramsE)
        /*0614*/ 	.word	0x000001a8


	//----- nvinfo : EIATTR_MIN_STACK_SIZE
	.align		4
.L_270:
        /*0618*/ 	.byte	0x04, 0x12
        /*061a*/ 	.short	(.L_272 - .L_271)
	.align		4
.L_271:
        /*061c*/ 	.word	index@(_ZN5flash16flash_fwd_kernelI23Flash_fwd_kernel_traitsILi256ELi128ELi64ELi8ELb0ELb0EN7cutlass6half_tE19Flash_kernel_traitsILi256ELi128ELi64ELi8ES3_EELb0ELb0ELb1ELb0ELb0ELb0ELb1ELb0EEEvNS_16Flash_fwd_paramsE)
        /*0620*/ 	.word	0x00000020


	//----- nvinfo : EIATTR_MIN_STACK_SIZE
	.align		4
.L_272:
        /*0624*/ 	.byte	0x04, 0x12
        /*0626*/ 	.short	(.L_274 - .L_273)
	.align		4
.L_273:
        /*0628*/ 	.word	index@(_ZN5flash16flash_fwd_kernelI23Flash_fwd_kernel_traitsILi256ELi128ELi64ELi8ELb0ELb0EN7cutlass6half_tE19Flash_kernel_traitsILi256ELi128ELi64ELi8ES3_EELb1ELb0ELb1ELb1ELb0ELb0ELb0ELb1EEEvNS_16Flash_fwd_paramsE)
        /*062c*/ 	.word	0x00000218


	//----- nvinfo : EIATTR_MIN_STACK_SIZE
	.align		4
.L_274:
        /*0630*/ 	.byte	0x04, 0x12
        /*0632*/ 	.short	(.L_276 - .L_275)
	.align		4
.L_275:
        /*0634*/ 	.word	index@(_ZN5flash16flash_fwd_kernelI23Flash_fwd_kernel_traitsILi256ELi128ELi64ELi8ELb0ELb0EN7cutlass6half_tE19Flash_kernel_traitsILi256ELi128ELi64ELi8ES3_EELb0ELb0ELb1ELb1ELb0ELb0ELb1ELb0EEEvNS_16Flash_fwd_paramsE)
        /*0638*/ 	.word	0x00000088
.L_276:


//--------------------- .nv.compat                --------------------------
	.section	.nv.compat,"",@"SHT_CUDA_COMPAT_INFO"
	.align	4
        /*0000*/ 	.byte	0x02, 0x09, 0x01, 0x00, 0x02, 0x02, 0x01, 0x00, 0x02, 0x05, 0x05, 0x00, 0x03, 0x07, 0x01, 0x01
        /*0010*/ 	.byte	0x02, 0x03, 0x00, 0x00, 0x02, 0x06, 0x01, 0x00, 0x04, 0x0b, 0x08, 0x00, 0x00, 0x00, 0x00, 0x00
        /*0020*/ 	.byte	0x00, 0x00, 0x00, 0x00


//--------------------- .nv.info._ZN5flash16flash_fwd_kernelI23Flash_fwd_kernel_traitsILi256ELi64ELi64ELi4ELb0ELb0EN7cutlass6half_tE19Flash_kernel_traitsILi256ELi64ELi64ELi4ES3_EELb0ELb0ELb0ELb0ELb0ELb1ELb0ELb0EEEvNS_16Flash_fwd_paramsE --------------------------
	.section	.nv.info._ZN5flash16flash_fwd_kernelI23Flash_fwd_kernel_traitsILi256ELi64ELi64ELi4ELb0ELb0EN7cutlass6half_tE19Flash_kernel_traitsILi256ELi64ELi64ELi4ES3_EELb0ELb0ELb0ELb0ELb0ELb1ELb0ELb0EEEvNS_16Flash_fwd_paramsE,"",@"SHT_CUDA_INFO"
	.sectionflags	@""
	.align	4


	//----- nvinfo : EIATTR_CUDA_API_VERSION
	.align		4
        /*0000*/ 	.byte	0x04, 0x37
        /*0002*/ 	.short	(.L_278 - .L_277)
.L_277:
        /*0004*/ 	.word	0x00000082


	//----- nvinfo : EIATTR_KPARAM_INFO
	.align		4
.L_278:
        /*0008*/ 	.byte	0x04, 0x17
        /*000a*/ 	.short	(.L_280 - .L_279)
.L_279:
        /*000c*/ 	.word	0x00000000
        /*0010*/ 	.short	0x0000
        /*0012*/ 	.short	0x0000
        /*0014*/ 	.byte	0x00, 0xf0, 0x41, 0x07


	//----- nvinfo : EIATTR_SPARSE_MMA_MASK
	.align		4
.L_280:
        /*0018*/ 	.byte	0x03, 0x50
        /*001a*/ 	.short	0x0000


	//----- nvinfo : EIATTR_MAXREG_COUNT
	.align		4
        /*001c*/ 	.byte	0x03, 0x1b
        /*001e*/ 	.short	0x00ff


	//----- nvinfo : EIATTR_NUM_BARRIERS
	.align		4
        /*0020*/ 	.byte	0x02, 0x4c
        /*0022*/ 	.byte	0x01
	.zero		1


	//----- nvinfo : EIATTR_MERCURY_ISA_VERSION
	.align		4
        /*0024*/ 	.byte	0x03, 0x5f
        /*0026*/ 	.short	0x0101


	//----- nvinfo : EIATTR_INT_WARP_WIDE_INSTR_OFFSETS
	.align		4
        /*0028*/ 	.byte	0x04, 0x31
        /*002a*/ 	.short	(.L_282 - .L_281)


	//   ....[0]....
.L_281:
        /*002c*/ 	.word	0x00001480


	//   ....[1]....
        /*0030*/ 	.word	0x00001870


	//----- nvinfo : EIATTR_COOP_GROUP_MASK_REGIDS
	.align		4
.L_282:
        /*0034*/ 	.byte	0x04, 0x29
        /*0036*/ 	.short	(.L_284 - .L_283)


	//   ....[0]....
.L_283:
        /*0038*/ 	.word	0xffffffff


	//   ....[1]....
        /*003c*/ 	.word	0xffffffff


	//   ....[2]....
        /*0040*/ 	.word	0xffffffff


	//   ....[3]....
        /*0044*/ 	.word	0xffffffff


	//   ....[4]....
        /*0048*/ 	.word	0xffffffff


	//   ....[5]....
        /*004c*/ 	.word	0xffffffff


	//   ....[6]....
        /*0050*/ 	.word	0xffffffff


	//   ....[7]....
        /*0054*/ 	.word	0xffffffff


	//   ....[8]....
        /*0058*/ 	.word	0xffffffff


	//   ....[9]....
        /*005c*/ 	.word	0xffffffff


	//   ....[10]....
        /*0060*/ 	.word	0xffffffff


	//   ....[11]....
        /*0064*/ 	.word	0xffffffff


	//----- nvinfo : EIATTR_COOP_GROUP_INSTR_OFFSETS
	.align		4
.L_284:
        /*0068*/ 	.byte	0x04, 0x28
        /*006a*/ 	.short	(.L_286 - .L_285)


	//   ....[0]....
.L_285:
        /*006c*/ 	.word	0x000034e0


	//   ....[1]....
        /*0070*/ 	.word	0x000035b0


	//   ....[2]....
        /*0074*/ 	.word	0x00003610


	//   ....[3]....
        /*0078*/ 	.word	0x00003730


	//   ....[4]....
        /*007c*/ 	.word	0x00005fa0


	//   ....[5]....
        /*0080*/ 	.word	0x00005fc0


	//   ....[6]....
        /*0084*/ 	.word	0x00006060


	//   ....[7]....
        /*0088*/ 	.word	0x00006070


	//   ....[8]....
        /*008c*/ 	.word	0x00007c40


	//   ....[9]....
        /*0090*/ 	.word	0x00007c80


	//   ....[10]....
        /*0094*/ 	.word	0x00007d10


	//   ....[11]....
        /*0098*/ 	.word	0x00007d30


	//----- nvinfo : EIATTR_EXIT_INSTR_OFFSETS
	.align		4
.L_286:
        /*009c*/ 	.byte	0x04, 0x1c
        /*009e*/ 	.short	(.L_288 - .L_287)


	//   ....[0]....
.L_287:
        /*00a0*/ 	.word	0x000004c0


	//   ....[1]....
        /*00a4*/ 	.word	0x00009b60


	//   ....[2]....
        /*00a8*/ 	.word	0x00009c70


	//   ....[3]....
        /*00ac*/ 	.word	0x0000a7b0


	//   ....[4]....
        /*00b0*/ 	.word	0x0000a840


	//----- nvinfo : EIATTR_CRS_STACK_SIZE
	.align		4
.L_288:
        /*00b4*/ 	.byte	0x04, 0x1e
        /*00b6*/ 	.short	(.L_290 - .L_289)
.L_289:
        /*00b8*/ 	.word	0x00000000


	//----- nvinfo : EIATTR_CBANK_PARAM_SIZE
	.align		4
.L_290:
        /*00bc*/ 	.byte	0x03, 0x19
        /*00be*/ 	.short	0x01d0


	//----- nvinfo : EIATTR_PARAM_CBANK
	.align		4
        /*00c0*/ 	.byte	0x04, 0x0a
        /*00c2*/ 	.short	(.L_292 - .L_291)
	.align		4
.L_291:
        /*00c4*/ 	.word	index@(.nv.constant0._ZN5flash16flash_fwd_kernelI23Flash_fwd_kernel_traitsILi256ELi64ELi64ELi4ELb0ELb0EN7cutlass6half_tE19Flash_kernel_traitsILi256ELi64ELi64ELi4ES3_EELb0ELb0ELb0ELb0ELb0ELb1ELb0ELb0EEEvNS_16Flash_fwd_paramsE)
        /*00c8*/ 	.short	0x0210
        /*00ca*/ 	.short	0x01d0


	//----- nvinfo : EIATTR_SW_WAR
	.align		4
.L_292:
        /*00cc*/ 	.byte	0x04, 0x36
        /*00ce*/ 	.short	(.L_294 - .L_293)
.L_293:
        /*00d0*/ 	.word	0x00000008
.L_294:


//--------------------- .nv.info._ZN5flash16flash_fwd_kernelI23Flash_fwd_kernel_traitsILi256ELi64ELi64ELi4ELb0ELb0EN7cutlass6half_tE19Flash_kernel_traitsILi256ELi64ELi64ELi4ES3_EELb0ELb0ELb0ELb0ELb0ELb0ELb0ELb0EEEvNS_16Flash_fwd_paramsE --------------------------
	.section	.nv.info._ZN5flash16flash_fwd_kernelI23Flash_fwd_kernel_traitsILi256ELi64ELi64ELi4ELb0ELb0EN7cutlass6half_tE19Flash_kernel_traitsILi256ELi64ELi64ELi4ES3_EELb0ELb0ELb0ELb0ELb0ELb0ELb0ELb0EEEvNS_16Flash_fwd_paramsE,"",@"SHT_CUDA_INFO"
	.sectionflags	@""
	.align	4


	//----- nvinfo : EIATTR_CUDA_API_VERSION
	.align		4
        /*0000*/ 	.byte	0x04, 0x37
        /*0002*/ 	.short	(.L_296 - .L_295)
.L_295:
        /*0004*/ 	.word	0x00000082


	//----- nvinfo : EIATTR_KPARAM_INFO
	.align		4
.L_296:
        /*0008*/ 	.byte	0x04, 0x17
        /*000a*/ 	.short	(.L_298 - .L_297)
.L_297:
        /*000c*/ 	.word	0x00000000
        /*0010*/ 	.short	0x0000
        /*0012*/ 	.short	0x0000
        /*0014*/ 	.byte	0x00, 0xf0, 0x41, 0x07


	//----- nvinfo : EIATTR_SPARSE_MMA_MASK
	.align		4
.L_298:
        /*0018*/ 	.byte	0x03, 0x50
        /*001a*/ 	.short	0x0000


	//----- nvinfo : EIATTR_MAXREG_COUNT
	.align		4
        /*001c*/ 	.byte	0x03, 0x1b
        /*001e*/ 	.short	0x00ff


	//----- nvinfo : EIATTR_NUM_BARRIERS
	.align		4
        /*0020*/ 	.byte	0x02, 0x4c
        /*0022*/ 	.byte	0x01
	.zero		1


	//----- nvinfo : EIATTR_ANNOTATIONS
	.align		4
        /*0024*/ 	.byte	0x04, 0x55
        /*0026*/ 	.short	(.L_300 - .L_299)


	//   ....[0]....
.L_299:
        /*0028*/ 	.word	0x00000001
        /*002c*/ 	.byte	0xb0, 0x8d, 0x00, 0x00, 0x01, 0x00, 0x00, 0x00, 0xc0, 0x8d, 0x00, 0x00, 0x01, 0x00, 0x00, 0x00
        /*003c*/ 	.byte	0xd0, 0x8d, 0x00, 0x00, 0x01, 0x00, 0x00, 0x00, 0xe0, 0x8d, 0x00, 0x00, 0x01, 0x00, 0x00, 0x00
        /*004c*/ 	.byte	0xd0, 0xa7, 0x00, 0x00, 0x01, 0x00, 0x00, 0x00, 0xe0, 0xa7, 0x00, 0x00, 0x01, 0x00, 0x00, 0x00
        /*005c*/ 	.byte	0x40, 0xa8, 0x00, 0x00, 0x01, 0x00, 0x00, 0x00, 0xe0, 0xa9, 0x00, 0x00


	//----- nvinfo : EIATTR_MERCURY_ISA_VERSION
	.align		4
.L_300:
        /*0068*/ 	.byte	0x03, 0x5f
        /*006a*/ 	.short	0x0101


	//----- nvinfo : EIATTR_COOP_GROUP_MASK_REGIDS
	.align		4
        /*006c*/ 	.byte	0x04, 0x29
        /*006e*/ 	.short	(.L_302 - .L_301)


	//   ....[0]....
.L_301:
        /*0070*/ 	.word	0xffffffff


	//   ....[1]....
        /*0074*/ 	.word	0xffffffff


	//   ....[2]....
        /*0078*/ 	.word	0xffffffff


	//   ....[3]....
        /*007c*/ 	.word	0xffffffff


	//   ....[4]....
        /*0080*/ 	.word	0xffffffff


	//   ....[5]....
        /*0084*/ 	.word	0xffffffff


	//   ....[6]....
        /*0088*/ 	.word	0xffffffff


	//   ....[7]....
        /*008c*/ 	.word	0xffffffff


	//   ....[8]....
        /*0090*/ 	.word	0xffffffff


	//   ....[9]....
        /*0094*/ 	.word	0xffffffff


	//   ....[10]....
        /*0098*/ 	.word	0xffffffff


	//   ....[11]....
        /*009c*/ 	.word	0xffffffff


	//----- nvinfo : EIATTR_COOP_GROUP_INSTR_OFFSETS
	.align		4
.L_302:
        /*00a0*/ 	.byte	0x04, 0x28
        /*00a2*/ 	.short	(.L_304 - .L_303)


	//   ....[0]....
.L_303:
        /*00a4*/ 	.word	0x000054b0


	//   ....[1]....
        /*00a8*/ 	.word	0x000054d0


	//   ....[2]....
        /*00ac*/ 	.word	0x00005570


	//   ....[3]....
        /*00b0*/ 	.word	0x00005580


	//   ....[4]....
        /*00b4*/ 	.word	0x00008d50


	//   ....[5]....
        /*00b8*/ 	.word	0x00008d70


	//   ....[6]....
        /*00bc*/ 	.word	0x00008e10


	//   ....[7]....
        /*00c0*/ 	.word	0x00008e20


	//   ....[8]....
        /*00c4*/ 	.word	0x0000ac30


	//   ....[9]....
        /*00c8*/ 	.word	0x0000ac40


	//   ....[10]....
        /*00cc*/ 	.word	0x0000ace0


	//   ....[11]....
        /*00d0*/ 	.word	0x0000ad30


	//----- nvinfo : EIATTR_EXIT_INSTR_OFFSETS
	.align		4
.L_304:
        /*00d4*/ 	.byte	0x04, 0x1c
        /*00d6*/ 	.short	(.L_306 - .L_305)


	//   ....[0]....
.L_305:
        /*00d8*/ 	.word	0x000004d0


	//   ....[1]....
        /*00dc*/ 	.word	0x0000cc30


	//   ....[2]....
        /*00e0*/ 	.word	0x0000cd80


	//   ....[3]....
        /*00e4*/ 	.word	0x0000cda0


	//   ....[4]....
        /*00e8*/ 	.word	0x0000da40


	//   ....[5]....
        /*00ec*/ 	.word	0x0000dad0


	//----- nvinfo : EIATTR_CRS_STACK_SIZE
	.align		4
.L_306:
        /*00f0*/ 	.byte	0x04, 0x1e
        /*00f2*/ 	.short	(.L_308 - .L_307)
.L_307:
        /*00f4*/ 	.word	0x00000000


	//----- nvinfo : EIATTR_CBANK_PARAM_SIZE
	.align		4
.L_308:
        /*00f8*/ 	.byte	0x03, 0x19
        /*00fa*/ 	.short	0x01d0


	//----- nvinfo : EIATTR_PARAM_CBANK
	.align		4
        /*00fc*/ 	.byte	0x04, 0x0a
        /*00fe*/ 	.short	(.L_310 - .L_309)
	.align		4
.L_309:
        /*0100*/ 	.word	index@(.nv.constant0._ZN5flash16flash_fwd_kernelI23Flash_fwd_kernel_traitsILi256ELi64ELi64ELi4ELb0ELb0EN7cutlass6half_tE19Flash_kernel_traitsILi256ELi64ELi64ELi4ES3_EELb0ELb0ELb0ELb0ELb0ELb0ELb0ELb0EEEvNS_16Flash_fwd_paramsE)
        /*0104*/ 	.short	0x0210
        /*0106*/ 	.short	0x01d0


	//----- nvinfo : EIATTR_SW_WAR
	.align		4
.L_310:
        /*0108*/ 	.byte	0x04, 0x36
        /*010a*/ 	.short	(.L_312 - .L_311)
.L_311:
        /*010c*/ 	.word	0x00000008
.L_312:


//--------------------- .nv.info._ZN5flash16flash_fwd_kernelI23Flash_fwd_kernel_traitsILi256ELi64ELi64ELi4ELb0ELb0EN7cutlass6half_tE19Flash_kernel_traitsILi256ELi64ELi64ELi4ES3_EELb0ELb0ELb0ELb1ELb0ELb0ELb0ELb0EEEvNS_16Flash_fwd_paramsE --------------------------
	.section	.nv.info._ZN5flash16flash_fwd_kernelI23Flash_fwd_kernel_traitsILi256ELi64ELi64ELi4ELb0ELb0EN7cutlass6half_tE19Flash_kernel_traitsILi256ELi64ELi64ELi4ES3_EELb0ELb0ELb0ELb1ELb0ELb0ELb0ELb0EEEvNS_16Flash_fwd_paramsE,"",@"SHT_CUDA_INFO"
	.sectionflags	@""
	.align	4


	//----- nvinfo : EIATTR_CUDA_API_VERSION
	.align		4
        /*0000*/ 	.byte	0x04, 0x37
        /*0002*/ 	.short	(.L_314 - .L_313)
.L_313:
        /*0004*/ 	.word	0x00000082


	//----- nvinfo : EIATTR_KPARAM_INFO
	.align		4
.L_314:
        /*0008*/ 	.byte	0x04, 0x17
        /*000a*/ 	.short	(.L_316 - .L_315)
.L_315:
        /*000c*/ 	.word	0x00000000
        /*0010*/ 	.short	0x0000
        /*0012*/ 	.short	0x0000
        /*0014*/ 	.byte	0x00, 0xf0, 0x41, 0x07


	//----- nvinfo : EIATTR_SPARSE_MMA_MASK
	.align		4
.L_316:
        /*0018*/ 	.byte	0x03, 0x50
        /*001a*/ 	.short	0x0000


	//----- nvinfo : EIATTR_MAXREG_COUNT
	.align		4
        /*001c*/ 	.byte	0x03, 0x1b
        /*001e*/ 	.short	0x00ff


	//----- nvinfo : EIATTR_NUM_BARRIERS
	.align		4
        /*0020*/ 	.byte	0x02, 0x4c
        /*0022*/ 	.byte	0x01
	.zero		1


	//----- nvinfo : EIATTR_ANNOTATIONS
	.align		4
        /*0024*/ 	.byte	0x04, 0x55
        /*0026*/ 	.short	(.L_318 - .L_317)


	//   ....[0]....
.L_317:
        /*0028*/ 	.word	0x00000001
        /*002c*/ 	.byte	0xf0, 0x74, 0x00, 0x00, 0x01, 0x00, 0x00, 0x00, 0xf0, 0x7c, 0x00, 0x00, 0x01, 0x00, 0x00, 0x00
        /*003c*/ 	.byte	0xb0, 0x7e, 0x00, 0x00, 0x01, 0x00, 0x00, 0x00, 0xd0, 0x92, 0x00, 0x00


	//----- nvinfo : EIATTR_MERCURY_ISA_VERSION
	.align		4
.L_318:
        /*0048*/ 	.byte	0x03, 0x5f
        /*004a*/ 	.short	0x0101


	//----- nvinfo : EIATTR_COOP_GROUP_MASK_REGIDS
	.align		4
        /*004c*/ 	.byte	0x04, 0x29
        /*004e*/ 	.short	(.L_320 - .L_319)


	//   ....[0]....
.L_319:
        /*0050*/ 	.word	0xffffffff


	//   ....[1]....
        /*0054*/ 	.word	0xffffffff


	//   ....[2]....
        /*0058*/ 	.word	0xffffffff


	//   ....[3]....
        /*005c*/ 	.word	0xffffffff


	//   ....[4]....
        /*0060*/ 	.word	0xffffffff


	//   ....[5]....
        /*0064*/ 	.word	0xffffffff


	//   ....[6]....
        /*0068*/ 	.word	0xffffffff


	//   ....[7]....
        /*006c*/ 	.word	0xffffffff


	//   ....[8]....
        /*0070*/ 	.word	0xffffffff


	//   ....[9]....
        /*0074*/ 	.word	0xffffffff


	//   ....[10]....
        /*0078*/ 	.word	0xffffffff


	//   ....[11]....
        /*007c*/ 	.word	0xffffffff


	//----- nvinfo : EIATTR_COOP_GROUP_INSTR_OFFSETS
	.align		4
.L_320:
        /*0080*/ 	.byte	0x04, 0x28
        /*0082*/ 	.short	(.L_322 - .L_321)


	//   ....[0]....
.L_321:
        /*0084*/ 	.word	0x00005ea0


	//   ....[1]....
        /*0088*/ 	.word	0x00005ec0


	//   ....[2]....
        /*008c*/ 	.word	0x00005f60


	//   ....[3]....
        /*0090*/ 	.word	0x00005f70


	//   ....[4]....
        /*0094*/ 	.word	0x00009e70


	//   ....[5]....
        /*0098*/ 	.word	0x00009e90


	//   ....[6]....
        /*009c*/ 	.word	0x00009ee0


	//   ....[7]....
        /*00a0*/ 	.word	0x00009ef0


	//   ....[8]....
        /*00a4*/ 	.word	0x0000bcc0


	//   ....[9]....
        /*00a8*/ 	.word	0x0000bce0


	//   ....[10]....
        /*00ac*/ 	.word	0x0000bd80


	//   ....[11]....
        /*00b0*/ 	.word	0x0000beb0


	//----- nvinfo : EIATTR_EXIT_INSTR_OFFSETS
	.align		4
.L_322:
        /*00b4*/ 	.byte	0x04, 0x1c
        /*00b6*/ 	.short	(.L_324 - .L_323)


	//   ....[0]....
.L_323:
        /*00b8*/ 	.word	0x000004d0


	//   ....[1]....
        /*00bc*/ 	.word	0x0000dcf0


	//   ....[2]....
        /*00c0*/ 	.word	0x0000de40


	//   ....[3]....
        /*00c4*/ 	.word	0x0000de60


	//   ....[4]....
        /*00c8*/ 	.word	0x0000eb10


	//   ....[5]....
        /*00cc*/ 	.word	0x0000eba0


	//----- nvinfo : EIATTR_CRS_STACK_SIZE
	.align		4
.L_324:
        /*00d0*/ 	.byte	0x04, 0x1e
        /*00d2*/ 	.short	(.L_326 - .L_325)
.L_325:
        /*00d4*/ 	.word	0x00000000


	//----- nvinfo : EIATTR_CBANK_PARAM_SIZE
	.align		4
.L_326:
        /*00d8*/ 	.byte	0x03, 0x19
        /*00da*/ 	.short	0x01d0


	//----- nvinfo : EIATTR_PARAM_CBANK
	.align		4
        /*00dc*/ 	.byte	0x04, 0x0a
        /*00de*/ 	.short	(.L_328 - .L_327)
	.align		4
.L_327:
        /*00e0*/ 	.word	index@(.nv.constant0._ZN5flash16flash_fwd_kernelI23Flash_fwd_kernel_traitsILi256ELi64ELi64ELi4ELb0ELb0EN7cutlass6half_tE19Flash_kernel_traitsILi256ELi64ELi64ELi4ES3_EELb0ELb0ELb0ELb1ELb0ELb0ELb0ELb0EEEvNS_16Flash_fwd_paramsE)
        /*00e4*/ 	.short	0x0210
        /*00e6*/ 	.short	0x01d0


	//----- nvinfo : EIATTR_SW_WAR
	.align		4
.L_328:
        /*00e8*/ 	.byte	0x04, 0x36
        /*00ea*/ 	.short	(.L_330 - .L_329)
.L_329:
        /*00ec*/ 	.word	0x00000008
.L_330:


//--------------------- .nv.info._ZN5flash16flash_fwd_kernelI23Flash_fwd_kernel_traitsILi256ELi64ELi64ELi4ELb0ELb0EN7cutlass6half_tE19Flash_kernel_traitsILi256ELi64ELi64ELi4ES3_EELb0ELb0ELb1ELb0ELb0ELb1ELb0ELb0EEEvNS_16Flash_fwd_paramsE --------------------------
	.section	.nv.info._ZN5flash16flash_fwd_kernelI23Flash_fwd_kernel_traitsILi256ELi64ELi64ELi4ELb0ELb0EN7cutlass6half_tE19Flash_kernel_traitsILi256ELi64ELi64ELi4ES3_EELb0ELb0ELb1ELb0ELb0ELb1ELb0ELb0EEEvNS_16Flash_fwd_paramsE,"",@"SHT_CUDA_INFO"
	.sectionflags	@""
	.align	4


	//----- nvinfo : EIATTR_CUDA_API_VERSION
	.align		4
        /*0000*/ 	.byte	0x04, 0x37
        /*0002*/ 	.short	(.L_332 - .L_331)
.L_331:
        /*0004*/ 	.word	0x00000082


	//----- nvinfo : EIATTR_KPARAM_INFO
	.align		4
.L_332:
        /*0008*/ 	.byte	0x04, 0x17
        /*000a*/ 	.short	(.L_334 - .L_333)
.L_333:
        /*000c*/ 	.word	0x00000000
        /*0010*/ 	.short	0x0000
        /*0012*/ 	.short	0x0000
        /*0014*/ 	.byte	0x00, 0xf0, 0x41, 0x07


	//----- nvinfo : EIATTR_SPARSE_MMA_MASK
	.align		4
.L_334:
        /*0018*/ 	.byte	0x03, 0x50
        /*001a*/ 	.short	0x0000


	//----- nvinfo : EIATTR_MAXREG_COUNT
	.align		4
        /*001c*/ 	.byte	0x03, 0x1b
        /*001e*/ 	.short	0x00ff


	//----- nvinfo : EIATTR_NUM_BARRIERS
	.align		4
        /*0020*/ 	.byte	0x02, 0x4c
        /*0022*/ 	.byte	0x01
	.zero		1


	//----- nvinfo : EIATTR_MERCURY_ISA_VERSION
	.align		4
        /*0024*/ 	.byte	0x03, 0x5f
        /*0026*/ 	.short	0x0101


	//----- nvinfo : EIATTR_INT_WARP_WIDE_INSTR_OFFSETS
	.align		4
        /*0028*/ 	.byte	0x04, 0x31
        /*002a*/ 	.short	(.L_336 - .L_335)


	//   ....[0]....
.L_335:
        /*002c*/ 	.word	0x00002060


	//   ....[1]....
        /*0030*/ 	.word	0x000025f0


	//----- nvinfo : EIATTR_COOP_GROUP_MASK_REGIDS
	.align		4
.L_336:
        /*0034*/ 	.byte	0x04, 0x29
        /*0036*/ 	.short	(.L_338 - .L_337)


	//   ....[0]....
.L_337:
        /*0038*/ 	.word	0xffffffff


	//   ....[1]....
        /*003c*/ 	.word	0xffffffff


	//   ....[2]....
        /*0040*/ 	.word	0xffffffff


	//   ....[3]....
        /*0044*/ 	.word	0xffffffff


	//   ....[4]....
        /*0048*/ 	.word	0xffffffff


	//   ....[5]....
        /*004c*/ 	.word	0xffffffff


	//   ....[6]....
        /*0050*/ 	.word	0xffffffff


	//   ....[7]....
        /*0054*/ 	.word	0xffffffff


	//   ....[8]....
        /*0058*/ 	.word	0xffffffff


	//   ....[9]....
        /*005c*/ 	.word	0xffffffff


	//   ....[10]....
        /*0060*/ 	.word	0xffffffff


	//   ....[11]....
        /*0064*/ 	.word	0xffffffff


	//   ....[12]....
        /*0068*/ 	.word	0xffffffff


	//   ....[13]....
        /*006c*/ 	.word	0xffffffff


	//   ....[14]....
        /*0070*/ 	.word	0xffffffff


	//   ....[15]....
        /*0074*/ 	.word	0xffffffff


	//----- nvinfo : EIATTR_COOP_GROUP_INSTR_OFFSETS
	.align		4
.L_338:
        /*0078*/ 	.byte	0x04, 0x28
        /*007a*/ 	.short	(.L_340 - .L_339)


	//   ....[0]....
.L_339:
        /*007c*/ 	.word	0x000045f0


	//   ....[1]....
        /*0080*/ 	.word	0x000046e0


	//   ....[2]....
        /*0084*/ 	.word	0x00004710


	//   ....[3]....
        /*0088*/ 	.word	0x00004810


	//   ....[4]....
        /*008c*/ 	.word	0x000076f0


	//   ....[5]....
        /*0090*/ 	.word	0x000077d0


	//   ....[6]....
        /*0094*/ 	.word	0x000077f0


	//   ....[7]....
        /*0098*/ 	.word	0x00007810


	//   ....[8]....
        /*009c*/ 	.word	0x0000afc0


	//   ....[9]....
        /*00a0*/ 	.word	0x0000b0b0


	//   ....[10]....
        /*00a4*/ 	.word	0x0000b0d0


	//   ....[11]....
        /*00a8*/ 	.word	0x0000b0f0


	//   ....[12]....
        /*00ac*/ 	.word	0x0000ce00


	//   ....[13]....
        /*00b0*/ 	.word	0x0000ce40


	//   ....[14]....
        /*00b4*/ 	.word	0x0000ceb0


	//   ....[15]....
        /*00b8*/ 	.word	0x0000cee0


	//----- nvinfo : EIATTR_EXIT_INSTR_OFFSETS
	.align		4
.L_340:
        /*00bc*/ 	.byte	0x04, 0x1c
        /*00be*/ 	.short	(.L_342 - .L_341)


	//   ....[0]....
.L_341:
        /*00c0*/ 	.word	0x000004b0


	//   ....[1]....
        /*00c4*/ 	.word	0x00001160


	//   ....[2]....
        /*00c8*/ 	.word	0x000011f0


	//   ....[3]....
        /*00cc*/ 	.word	0x0000ed40


	//   ....[4]....
        /*00d0*/ 	.word	0x0000ee50


	//----- nvinfo : EIATTR_CRS_STACK_SIZE
	.align		4
.L_342:
        /*00d4*/ 	.byte	0x04, 0x1e
        /*00d6*/ 	.short	(.L_344 - .L_343)
.L_343:
        /*00d8*/ 	.word	0x00000000


	//----- nvinfo : EIATTR_CBANK_PARAM_SIZE
	.align		4
.L_344:
        /*00dc*/ 	.byte	0x03, 0x19
        /*00de*/ 	.short	0x01d0


	//----- nvinfo : EIATTR_PARAM_CBANK
	.align		4
        /*00e0*/ 	.byte	0x04, 0x0a
        /*00e2*/ 	.short	(.L_346 - .L_345)
	.align		4
.L_345:
        /*00e4*/ 	.word	index@(.nv.constant0._ZN5flash16flash_fwd_kernelI23Flash_fwd_kernel_traitsILi256ELi64ELi64ELi4ELb0ELb0EN7cutlass6half_tE19Flash_kernel_traitsILi256ELi64ELi64ELi4ES3_EELb0ELb0ELb1ELb0ELb0ELb1ELb0ELb0EEEvNS_16Flash_fwd_paramsE)
        /*00e8*/ 	.short	0x0210
        /*00ea*/ 	.short	0x01d0


	//----- nvinfo : EIATTR_SW_WAR
	.align		4
.L_346:
        /*00ec*/ 	.byte	0x04, 0x36
        /*00ee*/ 	.short	(.L_348 - .L_347)
.L_347:
        /*00f0*/ 	.word	0x00000008
.L_348:


//--------------------- .nv.info._ZN5flash16flash_fwd_kernelI23Flash_fwd_kernel_traitsILi256ELi64ELi64ELi4ELb0ELb0EN7cutlass6half_tE19Flash_kernel_traitsILi256ELi64ELi64ELi4ES3_EELb0ELb0ELb1ELb0ELb0ELb0ELb0ELb0EEEvNS_16Flash_fwd_paramsE --------------------------
	.section	.nv.info._ZN5flash16flash_fwd_kernelI23Flash_fwd_kernel_traitsILi256ELi64ELi64ELi4ELb0ELb0EN7cutlass6half_tE19Flash_kernel_traitsILi256ELi64ELi64ELi4ES3_EELb0ELb0ELb1ELb0ELb0ELb0ELb0ELb0EEEvNS_16Flash_fwd_paramsE,"",@"SHT_CUDA_INFO"
	.sectionflags	@""
	.align	4


	//----- nvinfo : EIATTR_CUDA_API_VERSION
	.align		4
        /*0000*/ 	.byte	0x04, 0x37
        /*0002*/ 	.short	(.L_350 - .L_349)
.L_349:
        /*0004*/ 	.word	0x00000082


	//----- nvinfo : EIATTR_KPARAM_INFO
	.align		4
.L_350:
        /*0008*/ 	.byte	0x04, 0x17
        /*000a*/ 	.short	(.L_352 - .L_351)
.L_351:
        /*000c*/ 	.word	0x00000000
        /*0010*/ 	.short	0x0000
        /*0012*/ 	.short	0x0000
        /*0014*/ 	.byte	0x00, 0xf0, 0x41, 0x07


	//----- nvinfo : EIATTR_SPARSE_MMA_MASK
	.align		4
.L_352:
        /*0018*/ 	.byte	0x03, 0x50
        /*001a*/ 	.short	0x0000


	//----- nvinfo : EIATTR_MAXREG_COUNT
	.align		4
        /*001c*/ 	.byte	0x03, 0x1b
        /*001e*/ 	.short	0x00ff


	//----- nvinfo : EIATTR_NUM_BARRIERS
	.align		4
        /*0020*/ 	.byte	0x02, 0x4c
        /*0022*/ 	.byte	0x01
	.zero		1


	//----- nvinfo : EIATTR_ANNOTATIONS
	.align		4
        /*0024*/ 	.byte	0x04, 0x55
        /*0026*/ 	.short	(.L_354 - .L_353)


	//   ....[0]....
.L_353:
        /*0028*/ 	.word	0x00000001
        /*002c*/ 	.byte	0xf0, 0x1a, 0x00, 0x00, 0x01, 0x00, 0x00, 0x00, 0x30, 0x1b, 0x00, 0x00, 0x01, 0x00, 0x00, 0x00
        /* <DEDUP_REMOVED lines=36> */
        /*027c*/ 	.byte	0xa0, 0x47, 0x01, 0x00


	//----- nvinfo : EIATTR_MERCURY_ISA_VERSION
	.align		4
.L_354:
        /*0280*/ 	.byte	0x03, 0x5f
        /*0282*/ 	.short	0x0101


	//----- nvinfo : EIATTR_COOP_GROUP_MASK_REGIDS
	.align		4
        /*0284*/ 	.byte	0x04, 0x29
        /*0286*/ 	.short	(.L_356 - .L_355)


	//   ....[0]....
.L_355:
        /*0288*/ 	.word	0xffffffff


	//   ....[1]....
        /*028c*/ 	.word	0xffffffff


	//   ....[2]....
        /*0290*/ 	.word	0xffffffff


	//   ....[3]....
        /*0294*/ 	.word	0xffffffff


	//   ....[4]....
        /*0298*/ 	.word	0xffffffff


	//   ....[5]....
        /*029c*/ 	.word	0xffffffff


	//   ....[6]....
        /*02a0*/ 	.word	0xffffffff


	//   ....[7]....
        /*02a4*/ 	.word	0xffffffff


	//   ....[8]....
        /*02a8*/ 	.word	0xffffffff


	//   ....[9]....
        /*02ac*/ 	.word	0xffffffff


	//   ....[10]....
        /*02b0*/ 	.word	0xffffffff


	//   ....[11]....
        /*02b4*/ 	.word	0xffffffff


	//   ....[12]....
        /*02b8*/ 	.word	0xffffffff


	//   ....[13]....
        /*02bc*/ 	.word	0xffffffff


	//   ....[14]....
        /*02c0*/ 	.word	0xffffffff


	//   ....[15]....
        /*02c4*/ 	.word	0xffffffff


	//----- nvinfo : EIATTR_COOP_GROUP_INSTR_OFFSETS
	.align		4
.L_356:
        /*02c8*/ 	.byte	0x04, 0x28
        /*02ca*/ 	.short	(.L_358 - .L_357)


	//   ....[0]....
.L_357:
        /*02cc*/ 	.word	0x000068a0


	//   ....[1]....
        /*02d0*/ 	.word	0x000068f0


	//   ....[2]....
        /*02d4*/ 	.word	0x00006910


	//   ....[3]....
        /*02d8*/ 	.word	0x00006970


	//   ....[4]....
        /*02dc*/ 	.word	0x0000b7f0


	//   ....[5]....
        /*02e0*/ 	.word	0x0000b880


	//   ....[6]....
        /*02e4*/ 	.word	0x0000b8a0


	//   ....[7]....
        /*02e8*/ 	.word	0x0000b8c0


	//   ....[8]....
        /*02ec*/ 	.word	0x00011080


	//   ....[9]....
        /*02f0*/ 	.word	0x000110a0


	//   ....[10]....
        /*02f4*/ 	.word	0x000110d0


	//   ....[11]....
        /*02f8*/ 	.word	0x000110e0


	//   ....[12]....
        /*02fc*/ 	.word	0x00012f50


	//   ....[13]....
        /*0300*/ 	.word	0x00012f60


	//   ....[14]....
        /*0304*/ 	.word	0x00012f90


	//   ....[15]....
        /*0308*/ 	.word	0x00012fa0


	//----- nvinfo : EIATTR_EXIT_INSTR_OFFSETS
	.align		4
.L_358:
        /*030c*/ 	.byte	0x04, 0x1c
        /*030e*/ 	.short	(.L_360 - .L_359)


	//   ....[0]....
.L_359:
        /*0310*/ 	.word	0x000004c0


	//   ....[1]....
        /*0314*/ 	.word	0x00001300


	//   ....[2]....
        /*0318*/ 	.word	0x00001390


	//   ....[3]....
        /*031c*/ 	.word	0x00014df0


	//   ....[4]....
        /*0320*/ 	.word	0x00014f40


	//   ....[5]....
        /*0324*/ 	.word	0x00014f60


	//----- nvinfo : EIATTR_CRS_STACK_SIZE
	.align		4
.L_360:
        /*0328*/ 	.byte	0x04, 0x1e
        /*032a*/ 	.short	(.L_362 - .L_361)
.L_361:
        /*032c*/ 	.word	0x00000000


	//----- nvinfo : EIATTR_CBANK_PARAM_SIZE
	.align		4
.L_362:
        /*0330*/ 	.byte	0x03, 0x19
        /*0332*/ 	.short	0x01d0


	//----- nvinfo : EIATTR_PARAM_CBANK
	.align		4
        /*0334*/ 	.byte	0x04, 0x0a
        /*0336*/ 	.short	(.L_364 - .L_363)
	.align		4
.L_363:
        /*0338*/ 	.word	index@(.nv.constant0._ZN5flash16flash_fwd_kernelI23Flash_fwd_kernel_traitsILi256ELi64ELi64ELi4ELb0ELb0EN7cutlass6half_tE19Flash_kernel_traitsILi256ELi64ELi64ELi4ES3_EELb0ELb0ELb1ELb0ELb0ELb0ELb0ELb0EEEvNS_16Flash_fwd_paramsE)
        /*033c*/ 	.short	0x0210
        /*033e*/ 	.short	0x01d0


	//----- nvinfo : EIATTR_SW_WAR
	.align		4
.L_364:
        /*0340*/ 	.byte	0x04, 0x36
        /*0342*/ 	.short	(.L_366 - .L_365)
.L_365:
        /*0344*/ 	.word	0x00000008
.L_366:


//--------------------- .nv.info._ZN5flash16flash_fwd_kernelI23Flash_fwd_kernel_traitsILi256ELi64ELi64ELi4ELb0ELb0EN7cutlass6half_tE19Flash_kernel_traitsILi256ELi64ELi64ELi4ES3_EELb0ELb0ELb1ELb1ELb0ELb0ELb0ELb0EEEvNS_16Flash_fwd_paramsE --------------------------
	.section	.nv.info._ZN5flash16flash_fwd_kernelI23Flash_fwd_kernel_traitsILi256ELi64ELi64ELi4ELb0ELb0EN7cutlass6half_tE19Flash_kernel_traitsILi256ELi64ELi64ELi4ES3_EELb0ELb0ELb1ELb1ELb0ELb0ELb0ELb0EEEvNS_16Flash_fwd_paramsE,"",@"SHT_CUDA_INFO"
	.sectionflags	@""
	.align	4


	//----- nvinfo : EIATTR_CUDA_API_VERSION
	.align		4
        /*0000*/ 	.byte	0x04, 0x37
        /*0002*/ 	.short	(.L_368 - .L_367)
.L_367:
        /*0004*/ 	.word	0x00000082


	//----- nvinfo : EIATTR_KPARAM_INFO
	.align		4
.L_368:
        /*0008*/ 	.byte	0x04, 0x17
        /*000a*/ 	.short	(.L_370 - .L_369)
.L_369:
        /*000c*/ 	.word	0x00000000
        /*0010*/ 	.short	0x0000
        /*0012*/ 	.short	0x0000
        /*0014*/ 	.byte	0x00, 0xf0, 0x41, 0x07


	//----- nvinfo : EIATTR_SPARSE_MMA_MASK
	.align		4
.L_370:
        /*0018*/ 	.byte	0x03, 0x50
        /*001a*/ 	.short	0x0000


	//----- nvinfo : EIATTR_MAXREG_COUNT
	.align		4
        /*001c*/ 	.byte	0x03, 0x1b
        /*001e*/ 	.short	0x00ff


	//----- nvinfo : EIATTR_NUM_BARRIERS
	.align		4
        /*0020*/ 	.byte	0x02, 0x4c
        /*0022*/ 	.byte	0x01
	.zero		1


	//----- nvinfo : EIATTR_ANNOTATIONS
	.align		4
        /*0024*/ 	.byte	0x04, 0x55
        /*0026*/ 	.short	(.L_372 - .L_371)


	//   ....[0]....
.L_371:
        /* <DEDUP_REMOVED lines=19> */


	//----- nvinfo : EIATTR_MERCURY_ISA_VERSION
	.align		4
.L_372:
        /*0140*/ 	.byte	0x03, 0x5f
        /*0142*/ 	.short	0x0101


	//----- nvinfo : EIATTR_COOP_GROUP_MASK_REGIDS
	.align		4
        /*0144*/ 	.byte	0x04, 0x29
        /*0146*/ 	.short	(.L_374 - .L_373)


	//   ....[0]....
.L_373:
        /*0148*/ 	.word	0xffffffff


	//   ....[1]....
        /*014c*/ 	.word	0xffffffff


	//   ....[2]....
        /*0150*/ 	.word	0xffffffff


	//   ....[3]....
        /*0154*/ 	.word	0xffffffff


	//   ....[4]....
        /*0158*/ 	.word	0xffffffff


	//   ....[5]....
        /*015c*/ 	.word	0xffffffff


	//   ....[6]....
        /*0160*/ 	.word	0xffffffff


	//   ....[7]....
        /*0164*/ 	.word	0xffffffff


	//   ....[8]....
        /*0168*/ 	.word	0xffffffff


	//   ....[9]....
        /*016c*/ 	.word	0xffffffff


	//   ....[10]....
        /*0170*/ 	.word	0xffffffff


	//   ....[11]....
        /*0174*/ 	.word	0xffffffff


	//   ....[12]....
        /*0178*/ 	.word	0xffffffff


	//   ....[13]....
        /*017c*/ 	.word	0xffffffff


	//   ....[14]....
        /*0180*/ 	.word	0xffffffff


	//   ....[15]....
        /*0184*/ 	.word	0xffffffff


	//----- nvinfo : EIATTR_COOP_GROUP_INSTR_OFFSETS
	.align		4
.L_374:
        /*0188*/ 	.byte	0x04, 0x28
        /*018a*/ 	.short	(.L_376 - .L_375)


	//   ....[0]....
.L_375:
        /*018c*/ 	.word	0x000070d0


	//   ....[1]....
        /*0190*/ 	.word	0x000070f0


	//   ....[2]....
        /*0194*/ 	.word	0x00007190


	//   ....[3]....
        /*0198*/ 	.word	0x000071a0


	//   ....[4]....
        /*019c*/ 	.word	0x0000b6a0


	//   ....[5]....
        /*01a0*/ 	.word	0x0000b6c0


	//   ....[6]....
        /*01a4*/ 	.word	0x0000b6e0


	//   ....[7]....
        /*01a8*/ 	.word	0x0000b700


	//   ....[8]....
        /*01ac*/ 	.word	0x00010930


	//   ....[9]....
        /*01b0*/ 	.word	0x00010a00


	//   ....[10]....
        /*01b4*/ 	.word	0x00010a20


	//   ....[11]....
        /*01b8*/ 	.word	0x00010a40


	//   ....[12]....
        /*01bc*/ 	.word	0x000128b0


	//   ....[13]....
        /*01c0*/ 	.word	0x000128c0


	//   ....[14]....
        /*01c4*/ 	.word	0x00012900


	//   ....[15]....
        /*01c8*/ 	.word	0x00012920


	//----- nvinfo : EIATTR_EXIT_INSTR_OFFSETS
	.align		4
.L_376:
        /*01cc*/ 	.byte	0x04, 0x1c
        /*01ce*/ 	.short	(.L_378 - .L_377)


	//   ....[0]....
.L_377:
        /*01d0*/ 	.word	0x000004c0


	//   ....[1]....
        /*01d4*/ 	.word	0x000012f0


	//   ....[2]....
        /*01d8*/ 	.word	0x00001380


	//   ....[3]....
        /*01dc*/ 	.word	0x00014740


	//   ....[4]....
        /*01e0*/ 	.word	0x00014890


	//   ....[5]....
        /*01e4*/ 	.word	0x000148b0


	//----- nvinfo : EIATTR_CRS_STACK_SIZE
	.align		4
.L_378:
        /*01e8*/ 	.byte	0x04, 0x1e
        /*01ea*/ 	.short	(.L_380 - .L_379)
.L_379:
        /*01ec*/ 	.word	0x00000000


	//----- nvinfo : EIATTR_CBANK_PARAM_SIZE
	.align		4
.L_380:
        /*01f0*/ 	.byte	0x03, 0x19
        /*01f2*/ 	.short	0x01d0


	//----- nvinfo : EIATTR_PARAM_CBANK
	.align		4
        /*01f4*/ 	.byte	0x04, 0x0a
        /*01f6*/ 	.short	(.L_382 - .L_381)
	.align		4
.L_381:
        /*01f8*/ 	.word	index@(.nv.constant0._ZN5flash16flash_fwd_kernelI23Flash_fwd_kernel_traitsILi256ELi64ELi64ELi4ELb0ELb0EN7cutlass6half_tE19Flash_kernel_traitsILi256ELi64ELi64ELi4ES3_EELb0ELb0ELb1ELb1ELb0ELb0ELb0ELb0EEEvNS_16Flash_fwd_paramsE)
        /*01fc*/ 	.short	0x0210
        /*01fe*/ 	.short	0x01d0


	//----- nvinfo : EIATTR_SW_WAR
	.align		4
.L_382:
        /*0200*/ 	.byte	0x04, 0x36
        /*0202*/ 	.short	(.L_384 - .L_383)
.L_383:
        /*0204*/ 	.word	0x00000008
.L_384:


//--------------------- .nv.info._ZN5flash16flash_fwd_kernelI23Flash_fwd_kernel_traitsILi256ELi128ELi64ELi8ELb0ELb0EN7cutlass6half_tE19Flash_kernel_traitsILi256ELi128ELi64ELi8ES3_EELb0ELb0ELb0ELb0ELb0ELb1ELb0ELb0EEEvNS_16Flash_fwd_paramsE --------------------------
	.section	.nv.info._ZN5flash16flash_fwd_kernelI23Flash_fwd_kernel_traitsILi256ELi128ELi64ELi8ELb0ELb0EN7cutlass6half_tE19Flash_kernel_traitsILi256ELi128ELi64ELi8ES3_EELb0ELb0ELb0ELb0ELb0ELb1ELb0ELb0EEEvNS_16Flash_fwd_paramsE,"",@"SHT_CUDA_INFO"
	.sectionflags	@""
	.align	4


	//----- nvinfo : EIATTR_CUDA_API_VERSION
	.align		4
        /*0000*/ 	.byte	0x04, 0x37
        /*0002*/ 	.short	(.L_386 - .L_385)
.L_385:
        /*0004*/ 	.word	0x00000082


	//----- nvinfo : EIATTR_KPARAM_INFO
	.align		4
.L_386:
        /*0008*/ 	.byte	0x04, 0x17
        /*000a*/ 	.short	(.L_388 - .L_387)
.L_387:
        /*000c*/ 	.word	0x00000000
        /*0010*/ 	.short	0x0000
        /*0012*/ 	.short	0x0000
        /*0014*/ 	.byte	0x00, 0xf0, 0x41, 0x07


	//----- nvinfo : EIATTR_SPARSE_MMA_MASK
	.align		4
.L_388:
        /*0018*/ 	.byte	0x03, 0x50
        /*001a*/ 	.short	0x0000


	//----- nvinfo : EIATTR_MAXREG_COUNT
	.align		4
        /*001c*/ 	.byte	0x03, 0x1b
        /*001e*/ 	.short	0x00ff


	//----- nvinfo : EIATTR_NUM_BARRIERS
	.align		4
        /*0020*/ 	.byte	0x02, 0x4c
        /*0022*/ 	.byte	0x01
	.zero		1


	//----- nvinfo : EIATTR_MERCURY_ISA_VERSION
	.align		4
        /*0024*/ 	.byte	0x03, 0x5f
        /*0026*/ 	.short	0x0101


	//----- nvinfo : EIATTR_COOP_GROUP_MASK_REGIDS
	.align		4
        /*0028*/ 	.byte	0x04, 0x29
        /*002a*/ 	.short	(.L_390 - .L_389)


	//   ....[0]....
.L_389:
        /*002c*/ 	.word	0xffffffff


	//   ....[1]....
        /*0030*/ 	.word	0xffffffff


	//   ....[2]....
        /*0034*/ 	.word	0xffffffff


	//   ....[3]....
        /*0038*/ 	.word	0xffffffff


	//   ....[4]....
        /*003c*/ 	.word	0xffffffff


	//   ....[5]....
        /*0040*/ 	.word	0xffffffff


	//   ....[6]....
        /*0044*/ 	.word	0xffffffff


	//   ....[7]....
        /*0048*/ 	.word	0xffffffff


	//   ....[8]....
        /*004c*/ 	.word	0xffffffff


	//   ....[9]....
        /*0050*/ 	.word	0xffffffff


	//   ....[10]....
        /*0054*/ 	.word	0xffffffff


	//   ....[11]....
        /*0058*/ 	.word	0xffffffff


	//----- nvinfo : EIATTR_COOP_GROUP_INSTR_OFFSETS
	.align		4
.L_390:
        /*005c*/ 	.byte	0x04, 0x28
        /*005e*/ 	.short	(.L_392 - .L_391)


	//   ....[0]....
.L_391:
        /*0060*/ 	.word	0x00002f80


	//   ....[1]....
        /*0064*/ 	.word	0x00003050


	//   ....[2]....
        /*0068*/ 	.word	0x000030b0


	//   ....[3]....
        /*006c*/ 	.word	0x000031d0


	//   ....[4]....
        /*0070*/ 	.word	0x000058a0


	//   ....[5]....
        /*0074*/ 	.word	0x000058c0


	//   ....[6]....
        /*0078*/ 	.word	0x00005960


	//   ....[7]....
        /*007c*/ 	.word	0x00005970


	//   ....[8]....
        /*0080*/ 	.word	0x00007540


	//   ....[9]....
        /*0084*/ 	.word	0x00007580


	//   ....[10]....
        /*0088*/ 	.word	0x00007610


	//   ....[11]....
        /*008c*/ 	.word	0x00007630


	//----- nvinfo : EIATTR_EXIT_INSTR_OFFSETS
	.align		4
.L_392:
        /*0090*/ 	.byte	0x04, 0x1c
        /*0092*/ 	.short	(.L_394 - .L_393)


	//   ....[0]....
.L_393:
        /*0094*/ 	.word	0x000004c0


	//   ....[1]....
        /*0098*/ 	.word	0x00009460


	//   ....[2]....
        /*009c*/ 	.word	0x00009570


	//   ....[3]....
        /*00a0*/ 	.word	0x0000a0b0


	//   ....[4]....
        /*00a4*/ 	.word	0x0000a140


	//----- nvinfo : EIATTR_CRS_STACK_SIZE
	.align		4
.L_394:
        /*00a8*/ 	.byte	0x04, 0x1e
        /*00aa*/ 	.short	(.L_396 - .L_395)
.L_395:
        /*00ac*/ 	.word	0x00000000


	//----- nvinfo : EIATTR_CBANK_PARAM_SIZE
	.align		4
.L_396:
        /*00b0*/ 	.byte	0x03, 0x19
        /*00b2*/ 	.short	0x01d0


	//----- nvinfo : EIATTR_PARAM_CBANK
	.align		4
        /*00b4*/ 	.byte	0x04, 0x0a
        /*00b6*/ 	.short	(.L_398 - .L_397)
	.align		4
.L_397:
        /*00b8*/ 	.word	index@(.nv.constant0._ZN5flash16flash_fwd_kernelI23Flash_fwd_kernel_traitsILi256ELi128ELi64ELi8ELb0ELb0EN7cutlass6half_tE19Flash_kernel_traitsILi256ELi128ELi64ELi8ES3_EELb0ELb0ELb0ELb0ELb0ELb1ELb0ELb0EEEvNS_16Flash_fwd_paramsE)
        /*00bc*/ 	.short	0x0210
        /*00be*/ 	.short	0x01d0


	//----- nvinfo : EIATTR_SW_WAR
	.align		4
.L_398:
        /*00c0*/ 	.byte	0x04, 0x36
        /*00c2*/ 	.short	(.L_400 - .L_399)
.L_399:
        /*00c4*/ 	.word	0x00000008
.L_400:


//--------------------- .nv.info._ZN5flash16flash_fwd_kernelI23Flash_fwd_kernel_traitsILi256ELi128ELi64ELi8ELb0ELb0EN7cutlass6half_tE19Flash_kernel_traitsILi256ELi128ELi64ELi8ES3_EELb0ELb0ELb0ELb0ELb0ELb0ELb0ELb0EEEvNS_16Flash_fwd_paramsE --------------------------
	.section	.nv.info._ZN5flash16flash_fwd_kernelI23Flash_fwd_kernel_traitsILi256ELi128ELi64ELi8ELb0ELb0EN7cutlass6half_tE19Flash_kernel_traitsILi256ELi128ELi64ELi8ES3_EELb0ELb0ELb0ELb0ELb0ELb0ELb0ELb0EEEvNS_16Flash_fwd_paramsE,"",@"SHT_CUDA_INFO"
	.sectionflags	@""
	.align	4


	//----- nvinfo : EIATTR_CUDA_API_VERSION
	.align		4
        /*0000*/ 	.byte	0x04, 0x37
        /*0002*/ 	.short	(.L_402 - .L_401)
.L_401:
        /*0004*/ 	.word	0x00000082


	//----- nvinfo : EIATTR_KPARAM_INFO
	.align		4
.L_402:
        /*0008*/ 	.byte	0x04, 0x17
        /*000a*/ 	.short	(.L_404 - .L_403)
.L_403:
        /*000c*/ 	.word	0x00000000
        /*0010*/ 	.short	0x0000
        /*0012*/ 	.short	0x0000
        /*0014*/ 	.byte	0x00, 0xf0, 0x41, 0x07


	//----- nvinfo : EIATTR_SPARSE_MMA_MASK
	.align		4
.L_404:
        /*0018*/ 	.byte	0x03, 0x50
        /*001a*/ 	.short	0x0000


	//----- nvinfo : EIATTR_MAXREG_COUNT
	.align		4
        /*001c*/ 	.byte	0x03, 0x1b
        /*001e*/ 	.short	0x00ff


	//----- nvinfo : EIATTR_NUM_BARRIERS
	.align		4
        /*0020*/ 	.byte	0x02, 0x4c
        /*0022*/ 	.byte	0x01
	.zero		1


	//----- nvinfo : EIATTR_MERCURY_ISA_VERSION
	.align		4
        /*0024*/ 	.byte	0x03, 0x5f
        /*0026*/ 	.short	0x0101


	//----- nvinfo : EIATTR_INT_WARP_WIDE_INSTR_OFFSETS
	.align		4
        /*0028*/ 	.byte	0x04, 0x31
        /*002a*/ 	.short	(.L_406 - .L_405)


	//   ....[0]....
.L_405:
        /*002c*/ 	.word	0x00005a90


	//----- nvinfo : EIATTR_COOP_GROUP_MASK_REGIDS
	.align		4
.L_406:
        /*0030*/ 	.byte	0x04, 0x29
        /*0032*/ 	.short	(.L_408 - .L_407)


	//   ....[0]....
.L_407:
        /*0034*/ 	.word	0xffffffff


	//   ....[1]....
        /*0038*/ 	.word	0xffffffff


	//   ....[2]....
        /*003c*/ 	.word	0xffffffff


	//   ....[3]....
        /*0040*/ 	.word	0xffffffff


	//   ....[4]....
        /*0044*/ 	.word	0xffffffff


	//   ....[5]....
        /*0048*/ 	.word	0xffffffff


	//   ....[6]....
        /*004c*/ 	.word	0xffffffff


	//   ....[7]....
        /*0050*/ 	.word	0xffffffff


	//   ....[8]....
        /*0054*/ 	.word	0xffffffff


	//   ....[9]....
        /*0058*/ 	.word	0xffffffff


	//   ....[10]....
        /*005c*/ 	.word	0xffffffff


	//   ....[11]....
        /*0060*/ 	.word	0xffffffff


	//----- nvinfo : EIATTR_COOP_GROUP_INSTR_OFFSETS
	.align		4
.L_408:
        /*0064*/ 	.byte	0x04, 0x28
        /*0066*/ 	.short	(.L_410 - .L_409)


	//   ....[0]....
.L_409:
        /*0068*/ 	.word	0x00004450


	//   ....[1]....
        /*006c*/ 	.word	0x00004470


	//   ....[2]....
        /*0070*/ 	.word	0x00004510


	//   ....[3]....
        /*0074*/ 	.word	0x00004520


	//   ....[4]....
        /*0078*/ 	.word	0x00007480


	//   ....[5]....
        /*007c*/ 	.word	0x000074a0


	//   ....[6]....
        /*0080*/ 	.word	0x00007500


	//   ....[7]....
        /*0084*/ 	.word	0x00007510


	//   ....[8]....
        /*0088*/ 	.word	0x00009400


	//   ....[9]....
        /*008c*/ 	.word	0x00009440


	//   ....[10]....
        /*0090*/ 	.word	0x000094e0


	//   ....[11]....
        /*0094*/ 	.word	0x00009500


	//----- nvinfo : EIATTR_EXIT_INSTR_OFFSETS
	.align		4
.L_410:
        /*0098*/ 	.byte	0x04, 0x1c
        /*009a*/ 	.short	(.L_412 - .L_411)


	//   ....[0]....
.L_411:
        /*009c*/ 	.word	0x000004c0


	//   ....[1]....
        /*00a0*/ 	.word	0x0000b410


	//   ....[2]....
        /*00a4*/ 	.word	0x0000b560


	//   ....[3]....
        /*00a8*/ 	.word	0x0000b580


	//   ....[4]....
        /*00ac*/ 	.word	0x0000c230


	//   ....[5]....
        /*00b0*/ 	.word	0x0000c2c0


	//----- nvinfo : EIATTR_CRS_STACK_SIZE
	.align		4
.L_412:
        /*00b4*/ 	.byte	0x04, 0x1e
        /*00b6*/ 	.short	(.L_414 - .L_413)
.L_413:
        /*00b8*/ 	.word	0x00000000


	//----- nvinfo : EIATTR_CBANK_PARAM_SIZE
	.align		4
.L_414:
        /*00bc*/ 	.byte	0x03, 0x19
        /*00be*/ 	.short	0x01d0


	//----- nvinfo : EIATTR_PARAM_CBANK
	.align		4
        /*00c0*/ 	.byte	0x04, 0x0a
        /*00c2*/ 	.short	(.L_416 - .L_415)
	.align		4
.L_415:
        /*00c4*/ 	.word	index@(.nv.constant0._ZN5flash16flash_fwd_kernelI23Flash_fwd_kernel_traitsILi256ELi128ELi64ELi8ELb0ELb0EN7cutlass6half_tE19Flash_kernel_traitsILi256ELi128ELi64ELi8ES3_EELb0ELb0ELb0ELb0ELb0ELb0ELb0ELb0EEEvNS_16Flash_fwd_paramsE)
        /*00c8*/ 	.short	0x0210
        /*00ca*/ 	.short	0x01d0


	//----- nvinfo : EIATTR_SW_WAR
	.align		4
.L_416:
        /*00cc*/ 	.byte	0x04, 0x36
        /*00ce*/ 	.short	(.L_418 - .L_417)
.L_417:
        /*00d0*/ 	.word	0x00000008
.L_418:


//--------------------- .nv.info._ZN5flash16flash_fwd_kernelI23Flash_fwd_kernel_traitsILi256ELi128ELi64ELi8ELb0ELb0EN7cutlass6half_tE19Flash_kernel_traitsILi256ELi128ELi64ELi8ES3_EELb0ELb0ELb0ELb1ELb0ELb0ELb0ELb0EEEvNS_16Flash_fwd_paramsE --------------------------
	.section	.nv.info._ZN5flash16flash_fwd_kernelI23Flash_fwd_kernel_traitsILi256ELi128ELi64ELi8ELb0ELb0EN7cutlass6half_tE19Flash_kernel_traitsILi256ELi128ELi64ELi8ES3_EELb0ELb0ELb0ELb1ELb0ELb0ELb0ELb0EEEvNS_16Flash_fwd_paramsE,"",@"SHT_CUDA_INFO"
	.sectionflags	@""
	.align	4


	//----- nvinfo : EIATTR_CUDA_API_VERSION
	.align		4
        /*0000*/ 	.byte	0x04, 0x37
        /*0002*/ 	.short	(.L_420 - .L_419)
.L_419:
        /*0004*/ 	.word	0x00000082


	//----- nvinfo : EIATTR_KPARAM_INFO
	.align		4
.L_420:
        /*0008*/ 	.byte	0x04, 0x17
        /*000a*/ 	.short	(.L_422 - .L_421)
.L_421:
        /*000c*/ 	.word	0x00000000
        /*0010*/ 	.short	0x0000
        /*0012*/ 	.short	0x0000
        /*0014*/ 	.byte	0x00, 0xf0, 0x41, 0x07


	//----- nvinfo : EIATTR_SPARSE_MMA_MASK
	.align		4
.L_422:
        /*0018*/ 	.byte	0x03, 0x50
        /*001a*/ 	.short	0x0000


	//----- nvinfo : EIATTR_MAXREG_COUNT
	.align		4
        /*001c*/ 	.byte	0x03, 0x1b
        /*001e*/ 	.short	0x00ff


	//----- nvinfo : EIATTR_NUM_BARRIERS
	.align		4
        /*0020*/ 	.byte	0x02, 0x4c
        /*0022*/ 	.byte	0x01
	.zero		1


	//----- nvinfo : EIATTR_ANNOTATIONS
	.align		4
        /*0024*/ 	.byte	0x04, 0x55
        /*0026*/ 	.short	(.L_424 - .L_423)


	//   ....[0]....
.L_423:
        /*0028*/ 	.word	0x00000001
        /*002c*/ 	.byte	0x20, 0x65, 0x00, 0x00, 0x01, 0x00, 0x00, 0x00, 0x40, 0x65, 0x00, 0x00, 0x01, 0x00, 0x00, 0x00
        /*003c*/ 	.byte	0x00, 0x6a, 0x00, 0x00, 0x01, 0x00, 0x00, 0x00, 0x50, 0x6b, 0x00, 0x00, 0x01, 0x00, 0x00, 0x00
        /*004c*/ 	.byte	0xe0, 0x7b, 0x00, 0x00


	//----- nvinfo : EIATTR_MERCURY_ISA_VERSION
	.align		4
.L_424:
        /*0050*/ 	.byte	0x03, 0x5f
        /*0052*/ 	.short	0x0101


	//----- nvinfo : EIATTR_INT_WARP_WIDE_INSTR_OFFSETS
	.align		4
        /*0054*/ 	.byte	0x04, 0x31
        /*0056*/ 	.short	(.L_426 - .L_425)


	//   ....[0]....
.L_425:
        /*0058*/ 	.word	0x00006570


	//----- nvinfo : EIATTR_COOP_GROUP_MASK_REGIDS
	.align		4
.L_426:
        /*005c*/ 	.byte	0x04, 0x29
        /*005e*/ 	.short	(.L_428 - .L_427)


	//   ....[0]....
.L_427:
        /*0060*/ 	.word	0xffffffff


	//   ....[1]....
        /*0064*/ 	.word	0xffffffff


	//   ....[2]....
        /*0068*/ 	.word	0xffffffff


	//   ....[3]....
        /*006c*/ 	.word	0xffffffff


	//   ....[4]....
        /*0070*/ 	.word	0xffffffff


	//   ....[5]....
        /*0074*/ 	.word	0xffffffff


	//   ....[6]....
        /*0078*/ 	.word	0xffffffff


	//   ....[7]....
        /*007c*/ 	.word	0xffffffff


	//   ....[8]....
        /*0080*/ 	.word	0xffffffff


	//   ....[9]....
        /*0084*/ 	.word	0xffffffff


	//   ....[10]....
        /*0088*/ 	.word	0xffffffff


	//   ....[11]....
        /*008c*/ 	.word	0xffffffff


	//----- nvinfo : EIATTR_COOP_GROUP_INSTR_OFFSETS
	.align		4
.L_428:
        /*0090*/ 	.byte	0x04, 0x28
        /*0092*/ 	.short	(.L_430 - .L_429)


	//   ....[0]....
.L_429:
        /*0094*/ 	.word	0x00004e70


	//   ....[1]....
        /*0098*/ 	.word	0x00004e90


	//   ....[2]....
        /*009c*/ 	.word	0x00004f30


	//   ....[3]....
        /*00a0*/ 	.word	0x00004f40


	//   ....[4]....
        /*00a4*/ 	.word	0x00008610


	//   ....[5]....
        /*00a8*/ 	.word	0x00008630


	//   ....[6]....
        /*00ac*/ 	.word	0x00008690


	//   ....[7]....
        /*00b0*/ 	.word	0x000086a0


	//   ....[8]....
        /*00b4*/ 	.word	0x0000a460


	//   ....[9]....
        /*00b8*/ 	.word	0x0000a4a0


	//   ....[10]....
        /*00bc*/ 	.word	0x0000a530


	//   ....[11]....
        /*00c0*/ 	.word	0x0000a540


	//----- nvinfo : EIATTR_EXIT_INSTR_OFFSETS
	.align		4
.L_430:
        /*00c4*/ 	.byte	0x04, 0x1c
        /*00c6*/ 	.short	(.L_432 - .L_431)


	//   ....[0]....
.L_431:
        /*00c8*/ 	.word	0x000004d0


	//   ....[1]....
        /*00cc*/ 	.word	0x0000c4a0


	//   ....[2]....
        /*00d0*/ 	.word	0x0000c5e0


	//   ....[3]....
        /*00d4*/ 	.word	0x0000c600


	//   ....[4]....
        /*00d8*/ 	.word	0x0000d2c0


	//   ....[5]....
        /*00dc*/ 	.word	0x0000d350


	//----- nvinfo : EIATTR_CRS_STACK_SIZE
	.align		4
.L_432:
        /*00e0*/ 	.byte	0x04, 0x1e
        /*00e2*/ 	.short	(.L_434 - .L_433)
.L_433:
        /*00e4*/ 	.word	0x00000000


	//----- nvinfo : EIATTR_CBANK_PARAM_SIZE
	.align		4
.L_434:
        /*00e8*/ 	.byte	0x03, 0x19
        /*00ea*/ 	.short	0x01d0


	//----- nvinfo : EIATTR_PARAM_CBANK
	.align		4
        /*00ec*/ 	.byte	0x04, 0x0a
        /*00ee*/ 	.short	(.L_436 - .L_435)
	.align		4
.L_435:
        /*00f0*/ 	.word	index@(.nv.constant0._ZN5flash16flash_fwd_kernelI23Flash_fwd_kernel_traitsILi256ELi128ELi64ELi8ELb0ELb0EN7cutlass6half_tE19Flash_kernel_traitsILi256ELi128ELi64ELi8ES3_EELb0ELb0ELb0ELb1ELb0ELb0ELb0ELb0EEEvNS_16Flash_fwd_paramsE)
        /*00f4*/ 	.short	0x0210
        /*00f6*/ 	.short	0x01d0


	//----- nvinfo : EIATTR_SW_WAR
	.align		4
.L_436:
        /*00f8*/ 	.byte	0x04, 0x36
        /*00fa*/ 	.short	(.L_438 - .L_437)
.L_437:
        /*00fc*/ 	.word	0x00000008
.L_438:


//--------------------- .nv.info._ZN5flash16flash_fwd_kernelI23Flash_fwd_kernel_traitsILi256ELi128ELi64ELi8ELb0ELb0EN7cutlass6half_tE19Flash_kernel_traitsILi256ELi128ELi64ELi8ES3_EELb0ELb0ELb1ELb0ELb0ELb1ELb0ELb0EEEvNS_16Flash_fwd_paramsE --------------------------
	.section	.nv.info._ZN5flash16flash_fwd_kernelI23Flash_fwd_kernel_traitsILi256ELi128ELi64ELi8ELb0ELb0EN7cutlass6half_tE19Flash_kernel_traitsILi256ELi128ELi64ELi8ES3_EELb0ELb0ELb1ELb0ELb0ELb1ELb0ELb0EEEvNS_16Flash_fwd_paramsE,"",@"SHT_CUDA_INFO"
	.sectionflags	@""
	.align	4


	//----- nvinfo : EIATTR_CUDA_API_VERSION
	.align		4
        /*0000*/ 	.byte	0x04, 0x37
        /*0002*/ 	.short	(.L_440 - .L_439)
.L_439:
        /*0004*/ 	.word	0x00000082


	//----- nvinfo : EIATTR_KPARAM_INFO
	.align		4
.L_440:
        /*0008*/ 	.byte	0x04, 0x17
        /*000a*/ 	.short	(.L_442 - .L_441)
.L_441:
        /*000c*/ 	.word	0x00000000
        /*0010*/ 	.short	0x0000
        /*0012*/ 	.short	0x0000
        /*0014*/ 	.byte	0x00, 0xf0, 0x41, 0x07


	//----- nvinfo : EIATTR_SPARSE_MMA_MASK
	.align		4
.L_442:
        /*0018*/ 	.byte	0x03, 0x50
        /*001a*/ 	.short	0x0000


	//----- nvinfo : EIATTR_MAXREG_COUNT
	.align		4
        /*001c*/ 	.byte	0x03, 0x1b
        /*001e*/ 	.short	0x00ff


	//----- nvinfo : EIATTR_NUM_BARRIERS
	.align		4
        /*0020*/ 	.byte	0x02, 0x4c
        /*0022*/ 	.byte	0x01
	.zero		1


	//----- nvinfo : EIATTR_MERCURY_ISA_VERSION
	.align		4
        /*0024*/ 	.byte	0x03, 0x5f
        /*0026*/ 	.short	0x0101


	//----- nvinfo : EIATTR_COOP_GROUP_MASK_REGIDS
	.align		4
        /*0028*/ 	.byte	0x04, 0x29
        /*002a*/ 	.short	(.L_444 - .L_443)


	//   ....[0]....
.L_443:
        /*002c*/ 	.word	0xffffffff


	//   ....[1]....
        /*0030*/ 	.word	0xffffffff


	//   ....[2]....
        /*0034*/ 	.word	0xffffffff


	//   ....[3]....
        /*0038*/ 	.word	0xffffffff


	//   ....[4]....
        /*003c*/ 	.word	0xffffffff


	//   ....[5]....
        /*0040*/ 	.word	0xffffffff


	//   ....[6]....
        /*0044*/ 	.word	0xffffffff


	//   ....[7]....
        /*0048*/ 	.word	0xffffffff


	//   ....[8]....
        /*004c*/ 	.word	0xffffffff


	//   ....[9]....
        /*0050*/ 	.word	0xffffffff


	//   ....[10]....
        /*0054*/ 	.word	0xffffffff


	//   ....[11]....
        /*0058*/ 	.word	0xffffffff


	//   ....[12]....
        /*005c*/ 	.word	0xffffffff


	//   ....[13]....
        /*0060*/ 	.word	0xffffffff


	//   ....[14]....
        /*0064*/ 	.word	0xffffffff


	//   ....[15]....
        /*0068*/ 	.word	0xffffffff


	//   ....[16]....
        /*006c*/ 	.word	0xffffffff


	//   ....[17]....
        /*0070*/ 	.word	0xffffffff


	//   ....[18]....
        /*0074*/ 	.word	0xffffffff


	//   ....[19]....
        /*0078*/ 	.word	0xffffffff


	//----- nvinfo : EIATTR_COOP_GROUP_INSTR_OFFSETS
	.align		4
.L_444:
        /*007c*/ 	.byte	0x04, 0x28
        /*007e*/ 	.short	(.L_446 - .L_445)


	//   ....[0]....
.L_445:
        /*0080*/ 	.word	0x00004080


	//   ....[1]....
        /*0084*/ 	.word	0x00004140


	//   ....[2]....
        /*0088*/ 	.word	0x000041a0


	//   ....[3]....
        /*008c*/ 	.word	0x00004260


	//   ....[4]....
        /*0090*/ 	.word	0x00006fc0


	//   ....[5]....
        /*0094*/ 	.word	0x00007090


	//   ....[6]....
        /*0098*/ 	.word	0x000070b0


	//   ....[7]....
        /*009c*/ 	.word	0x000070e0


	//   ....[8]....
        /*00a0*/ 	.word	0x0000a680


	//   ....[9]....
        /*00a4*/ 	.word	0x0000a770


	//   ....[10]....
        /*00a8*/ 	.word	0x0000a780


	//   ....[11]....
        /*00ac*/ 	.word	0x0000a7b0


	//   ....[12]....
        /*00b0*/ 	.word	0x0000ddb0


	//   ....[13]....
        /*00b4*/ 	.word	0x0000dea0


	//   ....[14]....
        /*00b8*/ 	.word	0x0000ded0


	//   ....[15]....
        /*00bc*/ 	.word	0x0000def0


	//   ....[16]....
        /*00c0*/ 	.word	0x0000fbf0


	//   ....[17]....
        /*00c4*/ 	.word	0x0000fc30


	//   ....[18]....
        /*00c8*/ 	.word	0x0000fca0


	//   ....[19]....
        /*00cc*/ 	.word	0x0000fcb0


	//----- nvinfo : EIATTR_EXIT_INSTR_OFFSETS
	.align		4
.L_446:
        /*00d0*/ 	.byte	0x04, 0x1c
        /*00d2*/ 	.short	(.L_448 - .L_447)


	//   ....[0]....
.L_447:
        /*00d4*/ 	.word	0x000004b0


	//   ....[1]....
        /*00d8*/ 	.word	0x00001160


	//   ....[2]....
        /*00dc*/ 	.word	0x000011f0


	//   ....[3]....
        /*00e0*/ 	.word	0x00011b30


	//   ....[4]....
        /*00e4*/ 	.word	0x00011c40


	//----- nvinfo : EIATTR_CRS_STACK_SIZE
	.align		4
.L_448:
        /*00e8*/ 	.byte	0x04, 0x1e
        /*00ea*/ 	.short	(.L_450 - .L_449)
.L_449:
        /*00ec*/ 	.word	0x00000000


	//----- nvinfo : EIATTR_CBANK_PARAM_SIZE
	.align		4
.L_450:
        /*00f0*/ 	.byte	0x03, 0x19
        /*00f2*/ 	.short	0x01d0


	//----- nvinfo : EIATTR_PARAM_CBANK
	.align		4
        /*00f4*/ 	.byte	0x04, 0x0a
        /*00f6*/ 	.short	(.L_452 - .L_451)
	.align		4
.L_451:
        /*00f8*/ 	.word	index@(.nv.constant0._ZN5flash16flash_fwd_kernelI23Flash_fwd_kernel_traitsILi256ELi128ELi64ELi8ELb0ELb0EN7cutlass6half_tE19Flash_kernel_traitsILi256ELi128ELi64ELi8ES3_EELb0ELb0ELb1ELb0ELb0ELb1ELb0ELb0EEEvNS_16Flash_fwd_paramsE)
        /*00fc*/ 	.short	0x0210
        /*00fe*/ 	.short	0x01d0


	//----- nvinfo : EIATTR_SW_WAR
	.align		4
.L_452:
        /*0100*/ 	.byte	0x04, 0x36
        /*0102*/ 	.short	(.L_454 - .L_453)
.L_453:
        /*0104*/ 	.word	0x00000008
.L_454:


//--------------------- .nv.info._ZN5flash16flash_fwd_kernelI23Flash_fwd_kernel_traitsILi256ELi128ELi64ELi8ELb0ELb0EN7cutlass6half_tE19Flash_kernel_traitsILi256ELi128ELi64ELi8ES3_EELb0ELb0ELb1ELb0ELb0ELb0ELb0ELb0EEEvNS_16Flash_fwd_paramsE --------------------------
	.section	.nv.info._ZN5flash16flash_fwd_kernelI23Flash_fwd_kernel_traitsILi256ELi128ELi64ELi8ELb0ELb0EN7cutlass6half_tE19Flash_kernel_traitsILi256ELi128ELi64ELi8ES3_EELb0ELb0ELb1ELb0ELb0ELb0ELb0ELb0EEEvNS_16Flash_fwd_paramsE,"",@"SHT_CUDA_INFO"
	.sectionflags	@""
	.align	4


	//----- nvinfo : EIATTR_CUDA_API_VERSION
	.align		4
        /*0000*/ 	.byte	0x04, 0x37
        /*0002*/ 	.short	(.L_456 - .L_455)
.L_455:
        /*0004*/ 	.word	0x00000082


	//----- nvinfo : EIATTR_KPARAM_INFO
	.align		4
.L_456:
        /*0008*/ 	.byte	0x04, 0x17
        /*000a*/ 	.short	(.L_458 - .L_457)
.L_457:
        /*000c*/ 	.word	0x00000000
        /*0010*/ 	.short	0x0000
        /*0012*/ 	.short	0x0000
        /*0014*/ 	.byte	0x00, 0xf0, 0x41, 0x07


	//----- nvinfo : EIATTR_SPARSE_MMA_MASK
	.align		4
.L_458:
        /*0018*/ 	.byte	0x03, 0x50
        /*001a*/ 	.short	0x0000


	//----- nvinfo : EIATTR_MAXREG_COUNT
	.align		4
        /*001c*/ 	.byte	0x03, 0x1b
        /*001e*/ 	.short	0x00ff


	//----- nvinfo : EIATTR_NUM_BARRIERS
	.align		4
        /*0020*/ 	.byte	0x02, 0x4c
        /*0022*/ 	.byte	0x01
	.zero		1


	//----- nvinfo : EIATTR_ANNOTATIONS
	.align		4
        /*0024*/ 	.byte	0x04, 0x55
        /*0026*/ 	.short	(.L_460 - .L_459)


	//   ....[0]....
.L_459:
        /*0028*/ 	.word	0x00000001
        /*002c*/ 	.byte	0x90, 0x06, 0x01, 0x00, 0x01, 0x00, 0x00, 0x00, 0xd0, 0x06, 0x01, 0x00, 0x01, 0x00, 0x00, 0x00
        /*003c*/ 	.byte	0x10, 0x07, 0x01, 0x00, 0x01, 0x00, 0x00, 0x00, 0x80, 0x22, 0x01, 0x00, 0x01, 0x00, 0x00, 0x00
        /*004c*/ 	.byte	0xa0, 0x22, 0x01, 0x00, 0x01, 0x00, 0x00, 0x00, 0xd0, 0x22, 0x01, 0x00


	//----- nvinfo : EIATTR_MERCURY_ISA_VERSION
	.align		4
.L_460:
        /*0058*/ 	.byte	0x03, 0x5f
        /*005a*/ 	.short	0x0101


	//----- nvinfo : EIATTR_COOP_GROUP_MASK_REGIDS
	.align		4
        /*005c*/ 	.byte	0x04, 0x29
        /*005e*/ 	.short	(.L_462 - .L_461)


	//   ....[0]....
.L_461:
        /*0060*/ 	.word	0xffffffff


	//   ....[1]....
        /*0064*/ 	.word	0xffffffff


	//   ....[2]....
        /*0068*/ 	.word	0xffffffff


	//   ....[3]....
        /*006c*/ 	.word	0xffffffff


	//   ....[4]....
        /*0070*/ 	.word	0xffffffff


	//   ....[5]....
        /*0074*/ 	.word	0xffffffff


	//   ....[6]....
        /*0078*/ 	.word	0xffffffff


	//   ....[7]....
        /*007c*/ 	.word	0xffffffff


	//   ....[8]....
        /*0080*/ 	.word	0xffffffff


	//   ....[9]....
        /*0084*/ 	.word	0xffffffff


	//   ....[10]....
        /*0088*/ 	.word	0xffffffff


	//   ....[11]....
        /*008c*/ 	.word	0xffffffff


	//   ....[12]....
        /*0090*/ 	.word	0xffffffff


	//   ....[13]....
        /*0094*/ 	.word	0xffffffff


	//   ....[14]....
        /*0098*/ 	.word	0xffffffff


	//   ....[15]....
        /*009c*/ 	.word	0xffffffff


	//   ....[16]....
        /*00a0*/ 	.word	0xffffffff


	//   ....[17]....
        /*00a4*/ 	.word	0xffffffff


	//   ....[18]....
        /*00a8*/ 	.word	0xffffffff


	//   ....[19]....
        /*00ac*/ 	.word	0xffffffff


	//----- nvinfo : EIATTR_COOP_GROUP_INSTR_OFFSETS
	.align		4
.L_462:
        /*00b0*/ 	.byte	0x04, 0x28
        /*00b2*/ 	.short	(.L_464 - .L_463)


	//   ....[0]....
.L_463:
        /*00b4*/ 	.word	0x00005680


	//   ....[1]....
        /*00b8*/ 	.word	0x000056a0


	//   ....[2]....
        /*00bc*/ 	.word	0x00005740


	//   ....[3]....
        /*00c0*/ 	.word	0x00005750


	//   ....[4]....
        /*00c4*/ 	.word	0x00008b70


	//   ....[5]....
        /*00c8*/ 	.word	0x00008b80


	//   ....[6]....
        /*00cc*/ 	.word	0x00008bb0


	//   ....[7]....
        /*00d0*/ 	.word	0x00008bc0


	//   ....[8]....
        /*00d4*/ 	.word	0x0000c7e0


	//   ....[9]....
        /*00d8*/ 	.word	0x0000c880


	//   ....[10]....
        /*00dc*/ 	.word	0x0000c8a0


	//   ....[11]....
        /*00e0*/ 	.word	0x0000c8d0


	//   ....[12]....
        /*00e4*/ 	.word	0x00010840


	//   ....[13]....
        /*00e8*/ 	.word	0x00010890


	//   ....[14]....
        /*00ec*/ 	.word	0x000108d0


	//   ....[15]....
        /*00f0*/ 	.word	0x000108e0


	//   ....[16]....
        /*00f4*/ 	.word	0x000129e0


	//   ....[17]....
        /*00f8*/ 	.word	0x000129f0


	//   ....[18]....
        /*00fc*/ 	.word	0x00012ad0


	//   ....[19]....
        /*0100*/ 	.word	0x00012be0


	//----- nvinfo : EIATTR_EXIT_INSTR_OFFSETS
	.align		4
.L_464:
        /*0104*/ 	.byte	0x04, 0x1c
        /*0106*/ 	.short	(.L_466 - .L_465)


	//   ....[0]....
.L_465:
        /*0108*/ 	.word	0x000004b0


	//   ....[1]....
        /*010c*/ 	.word	0x000012f0


	//   ....[2]....
        /*0110*/ 	.word	0x00001380


	//   ....[3]....
        /*0114*/ 	.word	0x00014a20


	//   ....[4]....
        /*0118*/ 	.word	0x00014b70


	//   ....[5]....
        /*011c*/ 	.word	0x00014b90


	//----- nvinfo : EIATTR_CRS_STACK_SIZE
	.align		4
.L_466:
        /*0120*/ 	.byte	0x04, 0x1e
        /*0122*/ 	.short	(.L_468 - .L_467)
.L_467:
        /*0124*/ 	.word	0x00000000


	//----- nvinfo : EIATTR_CBANK_PARAM_SIZE
	.align		4
.L_468:
        /*0128*/ 	.byte	0x03, 0x19
        /*012a*/ 	.short	0x01d0


	//----- nvinfo : EIATTR_PARAM_CBANK
	.align		4
        /*012c*/ 	.byte	0x04, 0x0a
        /*012e*/ 	.short	(.L_470 - .L_469)
	.align		4
.L_469:
        /*0130*/ 	.word	index@(.nv.constant0._ZN5flash16flash_fwd_kernelI23Flash_fwd_kernel_traitsILi256ELi128ELi64ELi8ELb0ELb0EN7cutlass6half_tE19Flash_kernel_traitsILi256ELi128ELi64ELi8ES3_EELb0ELb0ELb1ELb0ELb0ELb0ELb0ELb0EEEvNS_16Flash_fwd_paramsE)
        /*0134*/ 	.short	0x0210
        /*0136*/ 	.short	0x01d0


	//----- nvinfo : EIATTR_SW_WAR
	.align		4
.L_470:
        /*0138*/ 	.byte	0x04, 0x36
        /*013a*/ 	.short	(.L_472 - .L_471)
.L_471:
        /*013c*/ 	.word	0x00000008
.L_472:


//--------------------- .nv.info._ZN5flash16flash_fwd_kernelI23Flash_fwd_kernel_traitsILi256ELi128ELi64ELi8ELb0ELb0EN7cutlass6half_tE19Flash_kernel_traitsILi256ELi128ELi64ELi8ES3_EELb0ELb0ELb1ELb1ELb0ELb0ELb0ELb0EEEvNS_16Flash_fwd_paramsE --------------------------
	.section	.nv.info._ZN5flash16flash_fwd_kernelI23Flash_fwd_kernel_traitsILi256ELi128ELi64ELi8ELb0ELb0EN7cutlass6half_tE19Flash_kernel_traitsILi256ELi128ELi64ELi8ES3_EELb0ELb0ELb1ELb1ELb0ELb0ELb0ELb0EEEvNS_16Flash_fwd_paramsE,"",@"SHT_CUDA_INFO"
	.sectionflags	@""
	.align	4


	//----- nvinfo : EIATTR_CUDA_API_VERSION
	.align		4
        /*0000*/ 	.byte	0x04, 0x37
        /*0002*/ 	.short	(.L_474 - .L_473)
.L_473:
        /*0004*/ 	.word	0x00000082


	//----- nvinfo : EIATTR_KPARAM_INFO
	.align		4
.L_474:
        /*0008*/ 	.byte	0x04, 0x17
        /*000a*/ 	.short	(.L_476 - .L_475)
.L_475:
        /*000c*/ 	.word	0x00000000
        /*0010*/ 	.short	0x0000
        /*0012*/ 	.short	0x0000
        /*0014*/ 	.byte	0x00, 0xf0, 0x41, 0x07


	//----- nvinfo : EIATTR_SPARSE_MMA_MASK
	.align		4
.L_476:
        /*0018*/ 	.byte	0x03, 0x50
        /*001a*/ 	.short	0x0000


	//----- nvinfo : EIATTR_MAXREG_COUNT
	.align		4
        /*001c*/ 	.byte	0x03, 0x1b
        /*001e*/ 	.short	0x00ff


	//----- nvinfo : EIATTR_NUM_BARRIERS
	.align		4
        /*0020*/ 	.byte	0x02, 0x4c
        /*0022*/ 	.byte	0x01
	.zero		1


	//----- nvinfo : EIATTR_ANNOTATIONS
	.align		4
        /*0024*/ 	.byte	0x04, 0x55
        /*0026*/ 	.short	(.L_478 - .L_477)


	//   ....[0]....
.L_477:
        /* <DEDUP_REMOVED lines=38> */
        /*027c*/ 	.byte	0x40, 0x88, 0x01, 0x00, 0x01, 0x00, 0x00, 0x00, 0x50, 0x88, 0x01, 0x00


	//----- nvinfo : EIATTR_MERCURY_ISA_VERSION
	.align		4
.L_478:
        /*0288*/ 	.byte	0x03, 0x5f
        /*028a*/ 	.short	0x0101


	//----- nvinfo : EIATTR_COOP_GROUP_MASK_REGIDS
	.align		4
        /*028c*/ 	.byte	0x04, 0x29
        /*028e*/ 	.short	(.L_480 - .L_479)


	//   ....[0]....
.L_479:
        /*0290*/ 	.word	0xffffffff


	//   ....[1]....
        /*0294*/ 	.word	0xffffffff


	//   ....[2]....
        /*0298*/ 	.word	0xffffffff


	//   ....[3]....
        /*029c*/ 	.word	0xffffffff


	//   ....[4]....
        /*02a0*/ 	.word	0xffffffff


	//   ....[5]....
        /*02a4*/ 	.word	0xffffffff


	//   ....[6]....
        /*02a8*/ 	.word	0xffffffff


	//   ....[7]....
        /*02ac*/ 	.word	0xffffffff


	//   ....[8]....
        /*02b0*/ 	.word	0xffffffff


	//   ....[9]....
        /*02b4*/ 	.word	0xffffffff


	//   ....[10]....
        /*02b8*/ 	.word	0xffffffff


	//   ....[11]....
        /*02bc*/ 	.word	0xffffffff


	//   ....[12]....
        /*02c0*/ 	.word	0xffffffff


	//   ....[13]....
        /*02c4*/ 	.word	0xffffffff


	//   ....[14]....
        /*02c8*/ 	.word	0xffffffff


	//   ....[15]....
        /*02cc*/ 	.word	0xffffffff


	//   ....[16]....
        /*02d0*/ 	.word	0xffffffff


	//   ....[17]....
        /*02d4*/ 	.word	0xffffffff


	//   ....[18]....
        /*02d8*/ 	.word	0xffffffff


	//   ....[19]....
        /*02dc*/ 	.word	0xffffffff


	//----- nvinfo : EIATTR_COOP_GROUP_INSTR_OFFSETS
	.align		4
.L_480:
        /*02e0*/ 	.byte	0x04, 0x28
        /*02e2*/ 	.short	(.L_482 - .L_481)


	//   ....[0]....
.L_481:
        /*02e4*/ 	.word	0x00006260


	//   ....[1]....
        /*02e8*/ 	.word	0x000062b0


	//   ....[2]....
        /*02ec*/ 	.word	0x000062d0


	//   ....[3]....
        /*02f0*/ 	.word	0x000062f0


	//   ....[4]....
        /*02f4*/ 	.word	0x0000adb0


	//   ....[5]....
        /*02f8*/ 	.word	0x0000ae00


	//   ....[6]....
        /*02fc*/ 	.word	0x0000ae20


	//   ....[7]....
        /*0300*/ 	.word	0x0000ae40


	//   ....[8]....
        /*0304*/ 	.word	0x0000fd60


	//   ....[9]....
        /*0308*/ 	.word	0x0000fdb0


	//   ....[10]....
        /*030c*/ 	.word	0x0000fdd0


	//   ....[11]....
        /*0310*/ 	.word	0x0000fdf0


	//   ....[12]....
        /*0314*/ 	.word	0x00014f50


	//   ....[13]....
        /*0318*/ 	.word	0x00015130


	//   ....[14]....
        /*031c*/ 	.word	0x00015150


	//   ....[15]....
        /*0320*/ 	.word	0x00015170


	//   ....[16]....
        /*0324*/ 	.word	0x00016ff0


	//   ....[17]....
        /*0328*/ 	.word	0x00017000


	//   ....[18]....
        /*032c*/ 	.word	0x00017030


	//   ....[19]....
        /*0330*/ 	.word	0x00017040


	//----- nvinfo : EIATTR_EXIT_INSTR_OFFSETS
	.align		4
.L_482:
        /*0334*/ 	.byte	0x04, 0x1c
        /*0336*/ 	.short	(.L_484 - .L_483)


	//   ....[0]....
.L_483:
        /*0338*/ 	.word	0x000004b0


	//   ....[1]....
        /*033c*/ 	.word	0x00001300


	//   ....[2]....
        /*0340*/ 	.word	0x00001390


	//   ....[3]....
        /*0344*/ 	.word	0x00018ea0


	//   ....[4]....
        /*0348*/ 	.word	0x00018ff0


	//   ....[5]....
        /*034c*/ 	.word	0x00019010


	//----- nvinfo : EIATTR_CRS_STACK_SIZE
	.align		4
.L_484:
        /*0350*/ 	.byte	0x04, 0x1e
        /*0352*/ 	.short	(.L_486 - .L_485)
.L_485:
        /*0354*/ 	.word	0x00000000


	//----- nvinfo : EIATTR_CBANK_PARAM_SIZE
	.align		4
.L_486:
        /*0358*/ 	.byte	0x03, 0x19
        /*035a*/ 	.short	0x01d0


	//----- nvinfo : EIATTR_PARAM_CBANK
	.align		4
        /*035c*/ 	.byte	0x04, 0x0a
        /*035e*/ 	.short	(.L_488 - .L_487)
	.align		4
.L_487:
        /*0360*/ 	.word	index@(.nv.constant0._ZN5flash16flash_fwd_kernelI23Flash_fwd_kernel_traitsILi256ELi128ELi64ELi8ELb0ELb0EN7cutlass6half_tE19Flash_kernel_traitsILi256ELi128ELi64ELi8ES3_EELb0ELb0ELb1ELb1ELb0ELb0ELb0ELb0EEEvNS_16Flash_fwd_paramsE)
        /*0364*/ 	.short	0x0210
        /*0366*/ 	.short	0x01d0


	//----- nvinfo : EIATTR_SW_WAR
	.align		4
.L_488:
        /*0368*/ 	.byte	0x04, 0x36
        /*036a*/ 	.short	(.L_490 - .L_489)
.L_489:
        /*036c*/ 	.word	0x00000008
.L_490:


//--------------------- .nv.info._ZN5flash16flash_fwd_kernelI23Flash_fwd_kernel_traitsILi256ELi64ELi64ELi4ELb0ELb0EN7cutlass6half_tE19Flash_kernel_traitsILi256ELi64ELi64ELi4ES3_EELb1ELb0ELb0ELb0ELb0ELb0ELb0ELb0EEEvNS_16Flash_fwd_paramsE --------------------------
	.section	.nv.info._ZN5flash16flash_fwd_kernelI23Flash_fwd_kernel_traitsILi256ELi64ELi64ELi4ELb0ELb0EN7cutlass6half_tE19Flash_kernel_traitsILi256ELi64ELi64ELi4ES3_EELb1ELb0ELb0ELb0ELb0ELb0ELb0ELb0EEEvNS_16Flash_fwd_paramsE,"",@"SHT_CUDA_INFO"
	.sectionflags	@""
	.align	4


	//----- nvinfo : EIATTR_CUDA_API_VERSION
	.align		4
        /*0000*/ 	.byte	0x04, 0x37
        /*0002*/ 	.short	(.L_492 - .L_491)
.L_491:
        /*0004*/ 	.word	0x00000082


	//----- nvinfo : EIATTR_KPARAM_INFO
	.align		4
.L_492:
        /*0008*/ 	.byte	0x04, 0x17
        /*000a*/ 	.short	(.L_494 - .L_493)
.L_493:
        /*000c*/ 	.word	0x00000000
        /*0010*/ 	.short	0x0000
        /*0012*/ 	.short	0x0000
        /*0014*/ 	.byte	0x00, 0xf0, 0x41, 0x07


	//----- nvinfo : EIATTR_SPARSE_MMA_MASK
	.align		4
.L_494:
        /*0018*/ 	.byte	0x03, 0x50
        /*001a*/ 	.short	0x0000


	//----- nvinfo : EIATTR_MAXREG_COUNT
	.align		4
        /*001c*/ 	.byte	0x03, 0x1b
        /*001e*/ 	.short	0x00ff


	//----- nvinfo : EIATTR_NUM_BARRIERS
	.align		4
        /*0020*/ 	.byte	0x02, 0x4c
        /*0022*/ 	.byte	0x01
	.zero		1


	//----- nvinfo : EIATTR_ANNOTATIONS
	.align		4
        /*0024*/ 	.byte	0x04, 0x55
        /*0026*/ 	.short	(.L_496 - .L_495)


	//   ....[0]....
.L_495:
        /* <DEDUP_REMOVED lines=26> */


	//----- nvinfo : EIATTR_MERCURY_ISA_VERSION
	.align		4
.L_496:
        /*01b8*/ 	.byte	0x03, 0x5f
        /*01ba*/ 	.short	0x0101


	//----- nvinfo : EIATTR_COOP_GROUP_MASK_REGIDS
	.align		4
        /*01bc*/ 	.byte	0x04, 0x29
        /*01be*/ 	.short	(.L_498 - .L_497)


	//   ....[0]....
.L_497:
        /*01c0*/ 	.word	0xffffffff


	//   ....[1]....
        /*01c4*/ 	.word	0xffffffff


	//   ....[2]....
        /*01c8*/ 	.word	0xffffffff


	//   ....[3]....
        /*01cc*/ 	.word	0xffffffff


	//   ....[4]....
        /*01d0*/ 	.word	0xffffffff


	//   ....[5]....
        /*01d4*/ 	.word	0xffffffff


	//   ....[6]....
        /*01d8*/ 	.word	0xffffffff


	//   ....[7]....
        /*01dc*/ 	.word	0xffffffff


	//   ....[8]....
        /*01e0*/ 	.word	0xffffffff


	//   ....[9]....
        /*01e4*/ 	.word	0xffffffff


	//   ....[10]....
        /*01e8*/ 	.word	0xffffffff


	//   ....[11]....
        /*01ec*/ 	.word	0xffffffff


	//----- nvinfo : EIATTR_COOP_GROUP_INSTR_OFFSETS
	.align		4
.L_498:
        /*01f0*/ 	.byte	0x04, 0x28
        /*01f2*/ 	.short	(.L_500 - .L_499)


	//   ....[0]....
.L_499:
        /*01f4*/ 	.word	0x00005a50


	//   ....[1]....
        /*01f8*/ 	.word	0x00005a70


	//   ....[2]....
        /*01fc*/ 	.word	0x00005ab0


	//   ....[3]....
        /*0200*/ 	.word	0x00005af0


	//   ....[4]....
        /*0204*/ 	.word	0x0000ab90


	//   ....[5]....
        /*0208*/ 	.word	0x0000ac10


	//   ....[6]....
        /*020c*/ 	.word	0x0000ac40


	//   ....[7]....
        /*0210*/ 	.word	0x0000ac50


	//   ....[8]....
        /*0214*/ 	.word	0x0000d1a0


	//   ....[9]....
        /*0218*/ 	.word	0x0000d1e0


	//   ....[10]....
        /*021c*/ 	.word	0x0000d220


	//   ....[11]....
        /*0220*/ 	.word	0x0000d230


	//----- nvinfo : EIATTR_EXIT_INSTR_OFFSETS
	.align		4
.L_500:
        /*0224*/ 	.byte	0x04, 0x1c
        /*0226*/ 	.short	(.L_502 - .L_501)


	//   ....[0]....
.L_501:
        /*0228*/ 	.word	0x00000720


	//   ....[1]....
        /*022c*/ 	.word	0x0000f200


	//   ....[2]....
        /*0230*/ 	.word	0x0000f350


	//   ....[3]....
        /*0234*/ 	.word	0x0000f370


	//   ....[4]....
        /*0238*/ 	.word	0x00010000


	//   ....[5]....
        /*023c*/ 	.word	0x00010090


	//----- nvinfo : EIATTR_CRS_STACK_SIZE
	.align		4
.L_502:
        /*0240*/ 	.byte	0x04, 0x1e
        /*0242*/ 	.short	(.L_504 - .L_503)
.L_503:
        /*0244*/ 	.word	0x00000000


	//----- nvinfo : EIATTR_CBANK_PARAM_SIZE
	.align		4
.L_504:
        /*0248*/ 	.byte	0x03, 0x19
        /*024a*/ 	.short	0x01d0


	//----- nvinfo : EIATTR_PARAM_CBANK
	.align		4
        /*024c*/ 	.byte	0x04, 0x0a
        /*024e*/ 	.short	(.L_506 - .L_505)
	.align		4
.L_505:
        /*0250*/ 	.word	index@(.nv.constant0._ZN5flash16flash_fwd_kernelI23Flash_fwd_kernel_traitsILi256ELi64ELi64ELi4ELb0ELb0EN7cutlass6half_tE19Flash_kernel_traitsILi256ELi64ELi64ELi4ES3_EELb1ELb0ELb0ELb0ELb0ELb0ELb0ELb0EEEvNS_16Flash_fwd_paramsE)
        /*0254*/ 	.short	0x0210
        /*0256*/ 	.short	0x01d0


	//----- nvinfo : EIATTR_SW_WAR
	.align		4
.L_506:
        /*0258*/ 	.byte	0x04, 0x36
        /*025a*/ 	.short	(.L_508 - .L_507)
.L_507:
        /*025c*/ 	.word	0x00000008
.L_508:


//--------------------- .nv.info._ZN5flash16flash_fwd_kernelI23Flash_fwd_kernel_traitsILi256ELi64ELi64ELi4ELb0ELb0EN7cutlass6half_tE19Flash_kernel_traitsILi256ELi64ELi64ELi4ES3_EELb1ELb0ELb1ELb0ELb0ELb0ELb0ELb0EEEvNS_16Flash_fwd_paramsE --------------------------
	.section	.nv.info._ZN5flash16flash_fwd_kernelI23Flash_fwd_kernel_traitsILi256ELi64ELi64ELi4ELb0ELb0EN7cutlass6half_tE19Flash_kernel_traitsILi256ELi64ELi64ELi4ES3_EELb1ELb0ELb1ELb0ELb0ELb0ELb0ELb0EEEvNS_16Flash_fwd_paramsE,"",@"SHT_CUDA_INFO"
	.sectionflags	@""
	.align	4


	//----- nvinfo : EIATTR_CUDA_API_VERSION
	.align		4
        /*0000*/ 	.byte	0x04, 0x37
        /*0002*/ 	.short	(.L_510 - .L_509)
.L_509:
        /*0004*/ 	.word	0x00000082


	//----- nvinfo : EIATTR_KPARAM_INFO
	.align		4
.L_510:
        /*0008*/ 	.byte	0x04, 0x17
        /*000a*/ 	.short	(.L_512 - .L_511)
.L_511:
        /*000c*/ 	.word	0x00000000
        /*0010*/ 	.short	0x0000
        /*0012*/ 	.short	0x0000
        /*0014*/ 	.byte	0x00, 0xf0, 0x41, 0x07


	//----- nvinfo : EIATTR_SPARSE_MMA_MASK
	.align		4
.L_512:
        /*0018*/ 	.byte	0x03, 0x50
        /*001a*/ 	.short	0x0000


	//----- nvinfo : EIATTR_MAXREG_COUNT
	.align		4
        /*001c*/ 	.byte	0x03, 0x1b
        /*001e*/ 	.short	0x00ff


	//----- nvinfo : EIATTR_NUM_BARRIERS
	.align		4
        /*0020*/ 	.byte	0x02, 0x4c
        /*0022*/ 	.byte	0x01
	.zero		1


	//----- nvinfo : EIATTR_ANNOTATIONS
	.align		4
        /*0024*/ 	.byte	0x04, 0x55
        /*0026*/ 	.short	(.L_514 - .L_513)


	//   ....[0]....
.L_513:
        /* <DEDUP_REMOVED lines=45> */


	//----- nvinfo : EIATTR_MERCURY_ISA_VERSION
	.align		4
.L_514:
        /*02e8*/ 	.byte	0x03, 0x5f
        /*02ea*/ 	.short	0x0101


	//----- nvinfo : EIATTR_COOP_GROUP_MASK_REGIDS
	.align		4
        /*02ec*/ 	.byte	0x04, 0x29
        /*02ee*/ 	.short	(.L_516 - .L_515)


	//   ....[0]....
.L_515:
        /*02f0*/ 	.word	0xffffffff


	//   ....[1]....
        /*02f4*/ 	.word	0xffffffff


	//   ....[2]....
        /*02f8*/ 	.word	0xffffffff


	//   ....[3]....
        /*02fc*/ 	.word	0xffffffff


	//   ....[4]....
        /*0300*/ 	.word	0xffffffff


	//   ....[5]....
        /*0304*/ 	.word	0xffffffff


	//   ....[6]....
        /*0308*/ 	.word	0xffffffff


	//   ....[7]....
        /*030c*/ 	.word	0xffffffff


	//   ....[8]....
        /*0310*/ 	.word	0xffffffff


	//   ....[9]....
        /*0314*/ 	.word	0xffffffff


	//   ....[10]....
        /*0318*/ 	.word	0xffffffff


	//   ....[11]....
        /*031c*/ 	.word	0xffffffff


	//   ....[12]....
        /*0320*/ 	.word	0xffffffff


	//   ....[13]....
        /*0324*/ 	.word	0xffffffff


	//   ....[14]....
        /*0328*/ 	.word	0xffffffff


	//   ....[15]....
        /*032c*/ 	.word	0xffffffff


	//----- nvinfo : EIATTR_COOP_GROUP_INSTR_OFFSETS
	.align		4
.L_516:
        /*0330*/ 	.byte	0x04, 0x28
        /*0332*/ 	.short	(.L_518 - .L_517)


	//   ....[0]....
.L_517:
        /*0334*/ 	.word	0x00006b00


	//   ....[1]....
        /*0338*/ 	.word	0x00006ba0


	//   ....[2]....
        /*033c*/ 	.word	0x00006bc0


	//   ....[3]....
        /*0340*/ 	.word	0x00006c70


	//   ....[4]....
        /*0344*/ 	.word	0x0000c460


	//   ....[5]....
        /*0348*/ 	.word	0x0000c590


	//   ....[6]....
        /*034c*/ 	.word	0x0000c5b0


	//   ....[7]....
        /*0350*/ 	.word	0x0000c6c0


	//   ....[8]....
        /*0354*/ 	.word	0x00012610


	//   ....[9]....
        /*0358*/ 	.word	0x000126c0


	//   ....[10]....
        /*035c*/ 	.word	0x00012740


	//   ....[11]....
        /*0360*/ 	.word	0x000127c0


	//   ....[12]....
        /*0364*/ 	.word	0x00014ce0


	//   ....[13]....
        /*0368*/ 	.word	0x00014cf0


	//   ....[14]....
        /*036c*/ 	.word	0x00014d20


	//   ....[15]....
        /*0370*/ 	.word	0x00014d30


	//----- nvinfo : EIATTR_EXIT_INSTR_OFFSETS
	.align		4
.L_518:
        /*0374*/ 	.byte	0x04, 0x1c
        /*0376*/ 	.short	(.L_520 - .L_519)


	//   ....[0]....
.L_519:
        /*0378*/ 	.word	0x00000710


	//   ....[1]....
        /*037c*/ 	.word	0x00001530


	//   ....[2]....
        /*0380*/ 	.word	0x000015c0


	//   ....[3]....
        /*0384*/ 	.word	0x00016d20


	//   ....[4]....
        /*0388*/ 	.word	0x00016e70


	//   ....[5]....
        /*038c*/ 	.word	0x00016e90


	//----- nvinfo : EIATTR_CRS_STACK_SIZE
	.align		4
.L_520:
        /*0390*/ 	.byte	0x04, 0x1e
        /*0392*/ 	.short	(.L_522 - .L_521)
.L_521:
        /*0394*/ 	.word	0x00000000


	//----- nvinfo : EIATTR_CBANK_PARAM_SIZE
	.align		4
.L_522:
        /*0398*/ 	.byte	0x03, 0x19
        /*039a*/ 	.short	0x01d0


	//----- nvinfo : EIATTR_PARAM_CBANK
	.align		4
        /*039c*/ 	.byte	0x04, 0x0a
        /*039e*/ 	.short	(.L_524 - .L_523)
	.align		4
.L_523:
        /*03a0*/ 	.word	index@(.nv.constant0._ZN5flash16flash_fwd_kernelI23Flash_fwd_kernel_traitsILi256ELi64ELi64ELi4ELb0ELb0EN7cutlass6half_tE19Flash_kernel_traitsILi256ELi64ELi64ELi4ES3_EELb1ELb0ELb1ELb0ELb0ELb0ELb0ELb0EEEvNS_16Flash_fwd_paramsE)
        /*03a4*/ 	.short	0x0210
        /*03a6*/ 	.short	0x01d0


	//----- nvinfo : EIATTR_SW_WAR
	.align		4
.L_524:
        /*03a8*/ 	.byte	0x04, 0x36
        /*03aa*/ 	.short	(.L_526 - .L_525)
.L_525:
        /*03ac*/ 	.word	0x00000008
.L_526:


//--------------------- .nv.info._ZN5flash16flash_fwd_kernelI23Flash_fwd_kernel_traitsILi256ELi64ELi64ELi4ELb0ELb0EN7cutlass6half_tE19Flash_kernel_traitsILi256ELi64ELi64ELi4ES3_EELb1ELb0ELb0ELb0ELb0ELb1ELb0ELb0EEEvNS_16Flash_fwd_paramsE --------------------------
	.section	.nv.info._ZN5flash16flash_fwd_kernelI23Flash_fwd_kernel_traitsILi256ELi64ELi64ELi4ELb0ELb0EN7cutlass6half_tE19Flash_kernel_traitsILi256ELi64ELi64ELi4ES3_EELb1ELb0ELb0ELb0ELb0ELb1ELb0ELb0EEEvNS_16Flash_fwd_paramsE,"",@"SHT_CUDA_INFO"
	.sectionflags	@""
	.align	4


	//----- nvinfo : EIATTR_CUDA_API_VERSION
	.align		4
        /*0000*/ 	.byte	0x04, 0x37
        /*0002*/ 	.short	(.L_528 - .L_527)
.L_527:
        /*0004*/ 	.word	0x00000082


	//----- nvinfo : EIATTR_KPARAM_INFO
	.align		4
.L_528:
        /*0008*/ 	.byte	0x04, 0x17
        /*000a*/ 	.short	(.L_530 - .L_529)
.L_529:
        /*000c*/ 	.word	0x00000000
        /*0010*/ 	.short	0x0000
        /*0012*/ 	.short	0x0000
        /*0014*/ 	.byte	0x00, 0xf0, 0x41, 0x07


	//----- nvinfo : EIATTR_SPARSE_MMA_MASK
	.align		4
.L_530:
        /*0018*/ 	.byte	0x03, 0x50
        /*001a*/ 	.short	0x0000


	//----- nvinfo : EIATTR_MAXREG_COUNT
	.align		4
        /*001c*/ 	.byte	0x03, 0x1b
        /*001e*/ 	.short	0x00ff


	//----- nvinfo : EIATTR_NUM_BARRIERS
	.align		4
        /*0020*/ 	.byte	0x02, 0x4c
        /*0022*/ 	.byte	0x01
	.zero		1


	//----- nvinfo : EIATTR_MERCURY_ISA_VERSION
	.align		4
        /*0024*/ 	.byte	0x03, 0x5f
        /*0026*/ 	.short	0x0101


	//----- nvinfo : EIATTR_INT_WARP_WIDE_INSTR_OFFSETS
	.align		4
        /*0028*/ 	.byte	0x04, 0x31
        /*002a*/ 	.short	(.L_532 - .L_531)


	//   ....[0]....
.L_531:
        /*002c*/ 	.word	0x00001570


	//   ....[1]....
        /*0030*/ 	.word	0x00001b30


	//----- nvinfo : EIATTR_COOP_GROUP_MASK_REGIDS
	.align		4
.L_532:
        /*0034*/ 	.byte	0x04, 0x29
        /*0036*/ 	.short	(.L_534 - .L_533)


	//   ....[0]....
.L_533:
        /*0038*/ 	.word	0xffffffff


	//   ....[1]....
        /*003c*/ 	.word	0xffffffff


	//   ....[2]....
        /*0040*/ 	.word	0xffffffff


	//   ....[3]....
        /*0044*/ 	.word	0xffffffff


	//   ....[4]....
        /*0048*/ 	.word	0xffffffff


	//   ....[5]....
        /*004c*/ 	.word	0xffffffff


	//   ....[6]....
        /*0050*/ 	.word	0xffffffff


	//   ....[7]....
        /*0054*/ 	.word	0xffffffff


	//   ....[8]....
        /*0058*/ 	.word	0xffffffff


	//   ....[9]....
        /*005c*/ 	.word	0xffffffff


	//   ....[10]....
        /*0060*/ 	.word	0xffffffff


	//   ....[11]....
        /*0064*/ 	.word	0xffffffff


	//----- nvinfo : EIATTR_COOP_GROUP_INSTR_OFFSETS
	.align		4
.L_534:
        /*0068*/ 	.byte	0x04, 0x28
        /*006a*/ 	.short	(.L_536 - .L_535)


	//   ....[0]....
.L_535:
        /*006c*/ 	.word	0x00003820


	//   ....[1]....
        /*0070*/ 	.word	0x00003930


	//   ....[2]....
        /*0074*/ 	.word	0x000039c0


	//   ....[3]....
        /*0078*/ 	.word	0x00003ac0


	//   ....[4]....
        /*007c*/ 	.word	0x00006c30


	//   ....[5]....
        /*0080*/ 	.word	0x00006d40


	//   ....[6]....
        /*0084*/ 	.word	0x00006de0


	//   ....[7]....
        /*0088*/ 	.word	0x00006df0


	//   ....[8]....
        /*008c*/ 	.word	0x00009260


	//   ....[9]....
        /*0090*/ 	.word	0x000092a0


	//   ....[10]....
        /*0094*/ 	.word	0x00009320


	//   ....[11]....
        /*0098*/ 	.word	0x00009330


	//----- nvinfo : EIATTR_EXIT_INSTR_OFFSETS
	.align		4
.L_536:
        /*009c*/ 	.byte	0x04, 0x1c
        /*009e*/ 	.short	(.L_538 - .L_537)


	//   ....[0]....
.L_537:
        /*00a0*/ 	.word	0x00000700


	//   ....[1]....
        /*00a4*/ 	.word	0x0000b1a0


	//   ....[2]....
        /*00a8*/ 	.word	0x0000b2b0


	//   ....[3]....
        /*00ac*/ 	.word	0x0000bdd0


	//   ....[4]....
        /*00b0*/ 	.word	0x0000be60


	//----- nvinfo : EIATTR_CRS_STACK_SIZE
	.align		4
.L_538:
        /*00b4*/ 	.byte	0x04, 0x1e
        /*00b6*/ 	.short	(.L_540 - .L_539)
.L_539:
        /*00b8*/ 	.word	0x00000000


	//----- nvinfo : EIATTR_CBANK_PARAM_SIZE
	.align		4
.L_540:
        /*00bc*/ 	.byte	0x03, 0x19
        /*00be*/ 	.short	0x01d0


	//----- nvinfo : EIATTR_PARAM_CBANK
	.align		4
        /*00c0*/ 	.byte	0x04, 0x0a
        /*00c2*/ 	.short	(.L_542 - .L_541)
	.align		4
.L_541:
        /*00c4*/ 	.word	index@(.nv.constant0._ZN5flash16flash_fwd_kernelI23Flash_fwd_kernel_traitsILi256ELi64ELi64ELi4ELb0ELb0EN7cutlass6half_tE19Flash_kernel_traitsILi256ELi64ELi64ELi4ES3_EELb1ELb0ELb0ELb0ELb0ELb1ELb0ELb0EEEvNS_16Flash_fwd_paramsE)
        /*00c8*/ 	.short	0x0210
        /*00ca*/ 	.short	0x01d0


	//----- nvinfo : EIATTR_SW_WAR
	.align		4
.L_542:
        /*00cc*/ 	.byte	0x04, 0x36
        /*00ce*/ 	.short	(.L_544 - .L_543)
.L_543:
        /*00d0*/ 	.word	0x00000008
.L_544:


//--------------------- .nv.info._ZN5flash16flash_fwd_kernelI23Flash_fwd_kernel_traitsILi256ELi64ELi64ELi4ELb0ELb0EN7cutlass6half_tE19Flash_kernel_traitsILi256ELi64ELi64ELi4ES3_EELb0ELb0ELb0ELb0ELb0ELb1ELb1ELb0EEEvNS_16Flash_fwd_paramsE --------------------------
	.section	.nv.info._ZN5flash16flash_fwd_kernelI23Flash_fwd_kernel_traitsILi256ELi64ELi64ELi4ELb0ELb0EN7cutlass6half_tE19Flash_kernel_traitsILi256ELi64ELi64ELi4ES3_EELb0ELb0ELb0ELb0ELb0ELb1ELb1ELb0EEEvNS_16Flash_fwd_paramsE,"",@"SHT_CUDA_INFO"
	.sectionflags	@""
	.align	4


	//----- nvinfo : EIATTR_CUDA_API_VERSION
	.align		4
        /*0000*/ 	.byte	0x04, 0x37
        /*0002*/ 	.short	(.L_546 - .L_545)
.L_545:
        /*0004*/ 	.word	0x00000082


	//----- nvinfo : EIATTR_KPARAM_INFO
	.align		4
.L_546:
        /*0008*/ 	.byte	0x04, 0x17
        /*000a*/ 	.short	(.L_548 - .L_547)
.L_547:
        /*000c*/ 	.word	0x00000000
        /*0010*/ 	.short	0x0000
        /*0012*/ 	.short	0x0000
        /*0014*/ 	.byte	0x00, 0xf0, 0x41, 0x07


	//----- nvinfo : EIATTR_SPARSE_MMA_MASK
	.align		4
.L_548:
        /*0018*/ 	.byte	0x03, 0x50
        /*001a*/ 	.short	0x0000


	//----- nvinfo : EIATTR_MAXREG_COUNT
	.align		4
        /*001c*/ 	.byte	0x03, 0x1b
        /*001e*/ 	.short	0x00ff


	//----- nvinfo : EIATTR_NUM_BARRIERS
	.align		4
        /*0020*/ 	.byte	0x02, 0x4c
        /*0022*/ 	.byte	0x01
	.zero		1


	//----- nvinfo : EIATTR_MERCURY_ISA_VERSION
	.align		4
        /*0024*/ 	.byte	0x03, 0x5f
        /*0026*/ 	.short	0x0101


	//----- nvinfo : EIATTR_INT_WARP_WIDE_INSTR_OFFSETS
	.align		4
        /*0028*/ 	.byte	0x04, 0x31
        /*002a*/ 	.short	(.L_550 - .L_549)


	//   ....[0]....
.L_549:
        /*002c*/ 	.word	0x000011a0


	//   ....[1]....
        /*0030*/ 	.word	0x00001810


	//----- nvinfo : EIATTR_COOP_GROUP_MASK_REGIDS
	.align		4
.L_550:
        /*0034*/ 	.byte	0x04, 0x29
        /*0036*/ 	.short	(.L_552 - .L_551)


	//   ....[0]....
.L_551:
        /*0038*/ 	.word	0xffffffff


	//   ....[1]....
        /*003c*/ 	.word	0xffffffff


	//   ....[2]....
        /*0040*/ 	.word	0xffffffff


	//   ....[3]....
        /*0044*/ 	.word	0xffffffff


	//   ....[4]....
        /*0048*/ 	.word	0xffffffff


	//   ....[5]....
        /*004c*/ 	.word	0xffffffff


	//   ....[6]....
        /*0050*/ 	.word	0xffffffff


	//   ....[7]....
        /*0054*/ 	.word	0xffffffff


	//   ....[8]....
        /*0058*/ 	.word	0xffffffff


	//   ....[9]....
        /*005c*/ 	.word	0xffffffff


	//   ....[10]....
        /*0060*/ 	.word	0xffffffff


	//   ....[11]....
        /*0064*/ 	.word	0xffffffff


	//----- nvinfo : EIATTR_COOP_GROUP_INSTR_OFFSETS
	.align		4
.L_552:
        /*0068*/ 	.byte	0x04, 0x28
        /*006a*/ 	.short	(.L_554 - .L_553)


	//   ....[0]....
.L_553:
        /*006c*/ 	.word	0x000038b0


	//   ....[1]....
        /*0070*/ 	.word	0x00003980


	//   ....[2]....
        /*0074*/ 	.word	0x000039e0


	//   ....[3]....
        /*0078*/ 	.word	0x00003b00


	//   ....[4]....
        /*007c*/ 	.word	0x00006770


	//   ....[5]....
        /*0080*/ 	.word	0x000067b0


	//   ....[6]....
        /*0084*/ 	.word	0x000067f0


	//   ....[7]....
        /*0088*/ 	.word	0x00006820


	//   ....[8]....
        /*008c*/ 	.word	0x00008420


	//   ....[9]....
        /*0090*/ 	.word	0x00008460


	//   ....[10]....
        /*0094*/ 	.word	0x000084e0


	//   ....[11]....
        /*0098*/ 	.word	0x00008510


	//----- nvinfo : EIATTR_EXIT_INSTR_OFFSETS
	.align		4
.L_554:
        /*009c*/ 	.byte	0x04, 0x1c
        /*009e*/ 	.short	(.L_556 - .L_555)


	//   ....[0]....
.L_555:
        /*00a0*/ 	.word	0x000004c0


	//   ....[1]....
        /*00a4*/ 	.word	0x0000a340


	//   ....[2]....
        /*00a8*/ 	.word	0x0000a450


	//   ....[3]....
        /*00ac*/ 	.word	0x0000af90


	//   ....[4]....
        /*00b0*/ 	.word	0x0000b020


	//----- nvinfo : EIATTR_CRS_STACK_SIZE
	.align		4
.L_556:
        /*00b4*/ 	.byte	0x04, 0x1e
        /*00b6*/ 	.short	(.L_558 - .L_557)
.L_557:
        /*00b8*/ 	.word	0x00000000


	//----- nvinfo : EIATTR_CBANK_PARAM_SIZE
	.align		4
.L_558:
        /*00bc*/ 	.byte	0x03, 0x19
        /*00be*/ 	.short	0x01d0


	//----- nvinfo : EIATTR_PARAM_CBANK
	.align		4
        /*00c0*/ 	.byte	0x04, 0x0a
        /*00c2*/ 	.short	(.L_560 - .L_559)
	.align		4
.L_559:
        /*00c4*/ 	.word	index@(.nv.constant0._ZN5flash16flash_fwd_kernelI23Flash_fwd_kernel_traitsILi256ELi64ELi64ELi4ELb0ELb0EN7cutlass6half_tE19Flash_kernel_traitsILi256ELi64ELi64ELi4ES3_EELb0ELb0ELb0ELb0ELb0ELb1ELb1ELb0EEEvNS_16Flash_fwd_paramsE)
        /*00c8*/ 	.short	0x0210
        /*00ca*/ 	.short	0x01d0


	//----- nvinfo : EIATTR_SW_WAR
	.align		4
.L_560:
        /*00cc*/ 	.byte	0x04, 0x36
        /*00ce*/ 	.short	(.L_562 - .L_561)
.L_561:
        /*00d0*/ 	.word	0x00000008
.L_562:


//--------------------- .nv.info._ZN5flash16flash_fwd_kernelI23Flash_fwd_kernel_traitsILi256ELi64ELi64ELi4ELb0ELb0EN7cutlass6half_tE19Flash_kernel_traitsILi256ELi64ELi64ELi4ES3_EELb1ELb0ELb0ELb1ELb0ELb0ELb0ELb0EEEvNS_16Flash_fwd_paramsE --------------------------
	.section	.nv.info._ZN5flash16flash_fwd_kernelI23Flash_fwd_kernel_traitsILi256ELi64ELi64ELi4ELb0ELb0EN7cutlass6half_tE19Flash_kernel_traitsILi256ELi64ELi64ELi4ES3_EELb1ELb0ELb0ELb1ELb0ELb0ELb0ELb0EEEvNS_16Flash_fwd_paramsE,"",@"SHT_CUDA_INFO"
	.sectionflags	@""
	.align	4


	//----- nvinfo : EIATTR_CUDA_API_VERSION
	.align		4
        /*0000*/ 	.byte	0x04, 0x37
        /*0002*/ 	.short	(.L_564 - .L_563)
.L_563:
        /*0004*/ 	.word	0x00000082


	//----- nvinfo : EIATTR_KPARAM_INFO
	.align		4
.L_564:
        /*0008*/ 	.byte	0x04, 0x17
        /*000a*/ 	.short	(.L_566 - .L_565)
.L_565:
        /*000c*/ 	.word	0x00000000
        /*0010*/ 	.short	0x0000
        /*0012*/ 	.short	0x0000
        /*0014*/ 	.byte	0x00, 0xf0, 0x41, 0x07


	//----- nvinfo : EIATTR_SPARSE_MMA_MASK
	.align		4
.L_566:
        /*0018*/ 	.byte	0x03, 0x50
        /*001a*/ 	.short	0x0000


	//----- nvinfo : EIATTR_MAXREG_COUNT
	.align		4
        /*001c*/ 	.byte	0x03, 0x1b
        /*001e*/ 	.short	0x00ff


	//----- nvinfo : EIATTR_NUM_BARRIERS
	.align		4
        /*0020*/ 	.byte	0x02, 0x4c
        /*0022*/ 	.byte	0x01
	.zero		1


	//----- nvinfo : EIATTR_ANNOTATIONS
	.align		4
        /*0024*/ 	.byte	0x04, 0x55
        /*0026*/ 	.short	(.L_568 - .L_567)


	//   ....[0]....
.L_567:
        /* <DEDUP_REMOVED lines=33> */


	//----- nvinfo : EIATTR_MERCURY_ISA_VERSION
	.align		4
.L_568:
        /*0220*/ 	.byte	0x03, 0x5f
        /*0222*/ 	.short	0x0101


	//----- nvinfo : EIATTR_COOP_GROUP_MASK_REGIDS
	.align		4
        /*0224*/ 	.byte	0x04, 0x29
        /*0226*/ 	.short	(.L_570 - .L_569)


	//   ....[0]....
.L_569:
        /*0228*/ 	.word	0xffffffff


	//   ....[1]....
        /*022c*/ 	.word	0xffffffff


	//   ....[2]....
        /*0230*/ 	.word	0xffffffff


	//   ....[3]....
        /*0234*/ 	.word	0xffffffff


	//   ....[4]....
        /*0238*/ 	.word	0xffffffff


	//   ....[5]....
        /*023c*/ 	.word	0xffffffff


	//   ....[6]....
        /*0240*/ 	.word	0xffffffff


	//   ....[7]....
        /*0244*/ 	.word	0xffffffff


	//   ....[8]....
        /*0248*/ 	.word	0xffffffff


	//   ....[9]....
        /*024c*/ 	.word	0xffffffff


	//   ....[10]....
        /*0250*/ 	.word	0xffffffff


	//   ....[11]....
        /*0254*/ 	.word	0xffffffff


	//----- nvinfo : EIATTR_COOP_GROUP_INSTR_OFFSETS
	.align		4
.L_570:
        /*0258*/ 	.byte	0x04, 0x28
        /*025a*/ 	.short	(.L_572 - .L_571)


	//   ....[0]....
.L_571:
        /*025c*/ 	.word	0x000065d0


	//   ....[1]....
        /*0260*/ 	.word	0x00006600


	//   ....[2]....
        /*0264*/ 	.word	0x00006710


	//   ....[3]....
        /*0268*/ 	.word	0x00006770


	//   ....[4]....
        /*026c*/ 	.word	0x0000bef0


	//   ....[5]....
        /*0270*/ 	.word	0x0000bf40


	//   ....[6]....
        /*0274*/ 	.word	0x0000bf80


	//   ....[7]....
        /*0278*/ 	.word	0x0000bfa0


	//   ....[8]....
        /*027c*/ 	.word	0x0000e4e0


	//   ....[9]....
        /*0280*/ 	.word	0x0000e520


	//   ....[10]....
        /*0284*/ 	.word	0x0000e560


	//   ....[11]....
        /*0288*/ 	.word	0x0000e570


	//----- nvinfo : EIATTR_EXIT_INSTR_OFFSETS
	.align		4
.L_572:
        /*028c*/ 	.byte	0x04, 0x1c
        /*028e*/ 	.short	(.L_574 - .L_573)


	//   ....[0]....
.L_573:
        /*0290*/ 	.word	0x00000720


	//   ....[1]....
        /*0294*/ 	.word	0x00010570


	//   ....[2]....
        /*0298*/ 	.word	0x000106c0


	//   ....[3]....
        /*029c*/ 	.word	0x000106e0


	//   ....[4]....
        /*02a0*/ 	.word	0x00011380


	//   ....[5]....
        /*02a4*/ 	.word	0x00011410


	//----- nvinfo : EIATTR_CRS_STACK_SIZE
	.align		4
.L_574:
        /*02a8*/ 	.byte	0x04, 0x1e
        /*02aa*/ 	.short	(.L_576 - .L_575)
.L_575:
        /*02ac*/ 	.word	0x00000000


	//----- nvinfo : EIATTR_CBANK_PARAM_SIZE
	.align		4
.L_576:
        /*02b0*/ 	.byte	0x03, 0x19
        /*02b2*/ 	.short	0x01d0


	//----- nvinfo : EIATTR_PARAM_CBANK
	.align		4
        /*02b4*/ 	.byte	0x04, 0x0a
        /*02b6*/ 	.short	(.L_578 - .L_577)
	.align		4
.L_577:
        /*02b8*/ 	.word	index@(.nv.constant0._ZN5flash16flash_fwd_kernelI23Flash_fwd_kernel_traitsILi256ELi64ELi64ELi4ELb0ELb0EN7cutlass6half_tE19Flash_kernel_traitsILi256ELi64ELi64ELi4ES3_EELb1ELb0ELb0ELb1ELb0ELb0ELb0ELb0EEEvNS_16Flash_fwd_paramsE)
        /*02bc*/ 	.short	0x0210
        /*02be*/ 	.short	0x01d0


	//----- nvinfo : EIATTR_SW_WAR
	.align		4
.L_578:
        /*02c0*/ 	.byte	0x04, 0x36
        /*02c2*/ 	.short	(.L_580 - .L_579)
.L_579:
        /*02c4*/ 	.word	0x00000008
.L_580:


//--------------------- .nv.info._ZN5flash16flash_fwd_kernelI23Flash_fwd_kernel_traitsILi256ELi64ELi64ELi4ELb0ELb0EN7cutlass6half_tE19Flash_kernel_traitsILi256ELi64ELi64ELi4ES3_EELb1ELb0ELb0ELb0ELb0ELb0ELb0ELb1EEEvNS_16Flash_fwd_paramsE --------------------------
	.section	.nv.info._ZN5flash16flash_fwd_kernelI23Flash_fwd_kernel_traitsILi256ELi64ELi64ELi4ELb0ELb0EN7cutlass6half_tE19Flash_kernel_traitsILi256ELi64ELi64ELi4ES3_EELb1ELb0ELb0ELb0ELb0ELb0ELb0ELb1EEEvNS_16Flash_fwd_paramsE,"",@"SHT_CUDA_INFO"
	.sectionflags	@""
	.align	4


	//----- nvinfo : EIATTR_CUDA_API_VERSION
	.align		4
        /*0000*/ 	.byte	0x04, 0x37
        /*0002*/ 	.short	(.L_582 - .L_581)
.L_581:
        /*0004*/ 	.word	0x00000082


	//----- nvinfo : EIATTR_KPARAM_INFO
	.align		4
.L_582:
        /*0008*/ 	.byte	0x04, 0x17
        /*000a*/ 	.short	(.L_584 - .L_583)
.L_583:
        /*000c*/ 	.word	0x00000000
        /*0010*/ 	.short	0x0000
        /*0012*/ 	.short	0x0000
        /*0014*/ 	.byte	0x00, 0xf0, 0x41, 0x07


	//----- nvinfo : EIATTR_SPARSE_MMA_MASK
	.align		4
.L_584:
        /*0018*/ 	.byte	0x03, 0x50
        /*001a*/ 	.short	0x0000


	//----- nvinfo : EIATTR_MAXREG_COUNT
	.align		4
        /*001c*/ 	.byte	0x03, 0x1b
        /*001e*/ 	.short	0x00ff


	//----- nvinfo : EIATTR_NUM_BARRIERS
	.align		4
        /*0020*/ 	.byte	0x02, 0x4c
        /*0022*/ 	.byte	0x01
	.zero		1


	//----- nvinfo : EIATTR_ANNOTATIONS
	.align		4
        /*0024*/ 	.byte	0x04, 0x55
        /*0026*/ 	.short	(.L_586 - .L_585)


	//   ....[0]....
.L_585:
        /* <DEDUP_REMOVED lines=53> */


	//----- nvinfo : EIATTR_MERCURY_ISA_VERSION
	.align		4
.L_586:
        /*0360*/ 	.byte	0x03, 0x5f
        /*0362*/ 	.short	0x0101


	//----- nvinfo : EIATTR_COOP_GROUP_MASK_REGIDS
	.align		4
        /*0364*/ 	.byte	0x04, 0x29
        /*0366*/ 	.short	(.L_588 - .L_587)


	//   ....[0]....
.L_587:
        /*0368*/ 	.word	0xffffffff


	//   ....[1]....
        /*036c*/ 	.word	0xffffffff


	//   ....[2]....
        /*0370*/ 	.word	0xffffffff


	//   ....[3]....
        /*0374*/ 	.word	0xffffffff


	//   ....[4]....
        /*0378*/ 	.word	0xffffffff


	//   ....[5]....
        /*037c*/ 	.word	0xffffffff


	//   ....[6]....
        /*0380*/ 	.word	0xffffffff


	//   ....[7]....
        /*0384*/ 	.word	0xffffffff


	//   ....[8]....
        /*0388*/ 	.word	0xffffffff


	//   ....[9]....
        /*038c*/ 	.word	0xffffffff


	//   ....[10]....
        /*0390*/ 	.word	0xffffffff


	//   ....[11]....
        /*0394*/ 	.word	0xffffffff


	//----- nvinfo : EIATTR_COOP_GROUP_INSTR_OFFSETS
	.align		4
.L_588:
        /*0398*/ 	.byte	0x04, 0x28
        /*039a*/ 	.short	(.L_590 - .L_589)


	//   ....[0]....
.L_589:
        /*039c*/ 	.word	0x000059f0


	//   ....[1]....
        /*03a0*/ 	.word	0x00005ad0


	//   ....[2]....
        /*03a4*/ 	.word	0x00005c50


	//   ....[3]....
        /*03a8*/ 	.word	0x00005d60


	//   ....[4]....
        /*03ac*/ 	.word	0x0000b9c0


	//   ....[5]....
        /*03b0*/ 	.word	0x0000b9d0


	//   ....[6]....
        /*03b4*/ 	.word	0x0000ba00


	//   ....[7]....
        /*03b8*/ 	.word	0x0000ba10


	//   ....[8]....
        /*03bc*/ 	.word	0x0000f360


	//   ....[9]....
        /*03c0*/ 	.word	0x0000f3a0


	//   ....[10]....
        /*03c4*/ 	.word	0x0000f3e0


	//   ....[11]....
        /*03c8*/ 	.word	0x0000f3f0


	//----- nvinfo : EIATTR_EXIT_INSTR_OFFSETS
	.align		4
.L_590:
        /*03cc*/ 	.byte	0x04, 0x1c
        /*03ce*/ 	.short	(.L_592 - .L_591)


	//   ....[0]....
.L_591:
        /*03d0*/ 	.word	0x00000690


	//   ....[1]....
        /*03d4*/ 	.word	0x00011460


	//   ....[2]....
        /*03d8*/ 	.word	0x000115b0


	//   ....[3]....
        /*03dc*/ 	.word	0x000115d0


	//   ....[4]....
        /*03e0*/ 	.word	0x00012290


	//   ....[5]....
        /*03e4*/ 	.word	0x00012320


	//----- nvinfo : EIATTR_CRS_STACK_SIZE
	.align		4
.L_592:
        /*03e8*/ 	.byte	0x04, 0x1e
        /*03ea*/ 	.short	(.L_594 - .L_593)
.L_593:
        /*03ec*/ 	.word	0x00000000


	//----- nvinfo : EIATTR_CBANK_PARAM_SIZE
	.align		4
.L_594:
        /*03f0*/ 	.byte	0x03, 0x19
        /*03f2*/ 	.short	0x01d0


	//----- nvinfo : EIATTR_PARAM_CBANK
	.align		4
        /*03f4*/ 	.byte	0x04, 0x0a
        /*03f6*/ 	.short	(.L_596 - .L_595)
	.align		4
.L_595:
        /*03f8*/ 	.word	index@(.nv.constant0._ZN5flash16flash_fwd_kernelI23Flash_fwd_kernel_traitsILi256ELi64ELi64ELi4ELb0ELb0EN7cutlass6half_tE19Flash_kernel_traitsILi256ELi64ELi64ELi4ES3_EELb1ELb0ELb0ELb0ELb0ELb0ELb0ELb1EEEvNS_16Flash_fwd_paramsE)
        /*03fc*/ 	.short	0x0210
        /*03fe*/ 	.short	0x01d0


	//----- nvinfo : EIATTR_SW_WAR
	.align		4
.L_596:
        /*0400*/ 	.byte	0x04, 0x36
        /*0402*/ 	.short	(.L_598 - .L_597)
.L_597:
        /*0404*/ 	.word	0x00000008
.L_598:


//--------------------- .nv.info._ZN5flash16flash_fwd_kernelI23Flash_fwd_kernel_traitsILi256ELi64ELi64ELi4ELb0ELb0EN7cutlass6half_tE19Flash_kernel_traitsILi256ELi64ELi64ELi4ES3_EELb0ELb0ELb0ELb0ELb0ELb0ELb1ELb0EEEvNS_16Flash_fwd_paramsE --------------------------
	.section	.nv.info._ZN5flash16flash_fwd_kernelI23Flash_fwd_kernel_traitsILi256ELi64ELi64ELi4ELb0ELb0EN7cutlass6half_tE19Flash_kernel_traitsILi256ELi64ELi64ELi4ES3_EELb0ELb0ELb0ELb0ELb0ELb0ELb1ELb0EEEvNS_16Flash_fwd_paramsE,"",@"SHT_CUDA_INFO"
	.sectionflags	@""
	.align	4


	//----- nvinfo : EIATTR_CUDA_API_VERSION
	.align		4
        /*0000*/ 	.byte	0x04, 0x37
        /*0002*/ 	.short	(.L_600 - .L_599)
.L_599:
        /*0004*/ 	.word	0x00000082


	//----- nvinfo : EIATTR_KPARAM_INFO
	.align		4
.L_600:
        /*0008*/ 	.byte	0x04, 0x17
        /*000a*/ 	.short	(.L_602 - .L_601)
.L_601:
        /*000c*/ 	.word	0x00000000
        /*0010*/ 	.short	0x0000
        /*0012*/ 	.short	0x0000
        /*0014*/ 	.byte	0x00, 0xf0, 0x41, 0x07


	//----- nvinfo : EIATTR_SPARSE_MMA_MASK
	.align		4
.L_602:
        /*0018*/ 	.byte	0x03, 0x50
        /*001a*/ 	.short	0x0000


	//----- nvinfo : EIATTR_MAXREG_COUNT
	.align		4
        /*001c*/ 	.byte	0x03, 0x1b
        /*001e*/ 	.short	0x00ff


	//----- nvinfo : EIATTR_NUM_BARRIERS
	.align		4
        /*0020*/ 	.byte	0x02, 0x4c
        /*0022*/ 	.byte	0x01
	.zero		1


	//----- nvinfo : EIATTR_ANNOTATIONS
	.align		4
        /*0024*/ 	.byte	0x04, 0x55
        /*0026*/ 	.short	(.L_604 - .L_603)


	//   ....[0]....
.L_603:
        /* <DEDUP_REMOVED lines=24> */


	//----- nvinfo : EIATTR_MERCURY_ISA_VERSION
	.align		4
.L_604:
        /*0190*/ 	.byte	0x03, 0x5f
        /*0192*/ 	.short	0x0101


	//----- nvinfo : EIATTR_COOP_GROUP_MASK_REGIDS
	.align		4
        /*0194*/ 	.byte	0x04, 0x29
        /*0196*/ 	.short	(.L_606 - .L_605)


	//   ....[0]....
.L_605:
        /*0198*/ 	.word	0xffffffff


	//   ....[1]....
        /*019c*/ 	.word	0xffffffff


	//   ....[2]....
        /*01a0*/ 	.word	0xffffffff


	//   ....[3]....
        /*01a4*/ 	.word	0xffffffff


	//   ....[4]....
        /*01a8*/ 	.word	0xffffffff


	//   ....[5]....
        /*01ac*/ 	.word	0xffffffff


	//   ....[6]....
        /*01b0*/ 	.word	0xffffffff


	//   ....[7]....
        /*01b4*/ 	.word	0xffffffff


	//   ....[8]....
        /*01b8*/ 	.word	0xffffffff


	//   ....[9]....
        /*01bc*/ 	.word	0xffffffff


	//   ....[10]....
        /*01c0*/ 	.word	0xffffffff


	//   ....[11]....
        /*01c4*/ 	.word	0xffffffff


	//----- nvinfo : EIATTR_COOP_GROUP_INSTR_OFFSETS
	.align		4
.L_606:
        /*01c8*/ 	.byte	0x04, 0x28
        /*01ca*/ 	.short	(.L_608 - .L_607)


	//   ....[0]....
.L_607:
        /*01cc*/ 	.word	0x000059f0


	//   ....[1]....
        /*01d0*/ 	.word	0x00005a40


	//   ....[2]....
        /*01d4*/ 	.word	0x00005a60


	//   ....[3]....
        /*01d8*/ 	.word	0x00005a80


	//   ....[4]....
        /*01dc*/ 	.word	0x0000a8f0


	//   ....[5]....
        /*01e0*/ 	.word	0x0000a930


	//   ....[6]....
        /*01e4*/ 	.word	0x0000a970


	//   ....[7]....
        /*01e8*/ 	.word	0x0000a990


	//   ....[8]....
        /*01ec*/ 	.word	0x0000c760


	//   ....[9]....
        /*01f0*/ 	.word	0x0000c770


	//   ....[10]....
        /*01f4*/ 	.word	0x0000c7b0


	//   ....[11]....
        /*01f8*/ 	.word	0x0000c890


	//----- nvinfo : EIATTR_EXIT_INSTR_OFFSETS
	.align		4
.L_608:
        /*01fc*/ 	.byte	0x04, 0x1c
        /*01fe*/ 	.short	(.L_610 - .L_609)


	//   ....[0]....
.L_609:
        /*0200*/ 	.word	0x000004d0


	//   ....[1]....
        /*0204*/ 	.word	0x0000e6c0


	//   ....[2]....
        /*0208*/ 	.word	0x0000e810


	//   ....[3]....
        /*020c*/ 	.word	0x0000e830


	//   ....[4]....
        /*0210*/ 	.word	0x0000f4e0


	//   ....[5]....
        /*0214*/ 	.word	0x0000f570


	//----- nvinfo : EIATTR_CRS_STACK_SIZE
	.align		4
.L_610:
        /*0218*/ 	.byte	0x04, 0x1e
        /*021a*/ 	.short	(.L_612 - .L_611)
.L_611:
        /*021c*/ 	.word	0x00000000


	//----- nvinfo : EIATTR_CBANK_PARAM_SIZE
	.align		4
.L_612:
        /*0220*/ 	.byte	0x03, 0x19
        /*0222*/ 	.short	0x01d0


	//----- nvinfo : EIATTR_PARAM_CBANK
	.align		4
        /*0224*/ 	.byte	0x04, 0x0a
        /*0226*/ 	.short	(.L_614 - .L_613)
	.align		4
.L_613:
        /*0228*/ 	.word	index@(.nv.constant0._ZN5flash16flash_fwd_kernelI23Flash_fwd_kernel_traitsILi256ELi64ELi64ELi4ELb0ELb0EN7cutlass6half_tE19Flash_kernel_traitsILi256ELi64ELi64ELi4ES3_EELb0ELb0ELb0ELb0ELb0ELb0ELb1ELb0EEEvNS_16Flash_fwd_paramsE)
        /*022c*/ 	.short	0x0210
        /*022e*/ 	.short	0x01d0


	//----- nvinfo : EIATTR_SW_WAR
	.align		4
.L_614:
        /*0230*/ 	.byte	0x04, 0x36
        /*0232*/ 	.short	(.L_616 - .L_615)
.L_615:
        /*0234*/ 	.word	0x00000008
.L_616:


//--------------------- .nv.info._ZN5flash16flash_fwd_kernelI23Flash_fwd_kernel_traitsILi256ELi64ELi64ELi4ELb0ELb0EN7cutlass6half_tE19Flash_kernel_traitsILi256ELi64ELi64ELi4ES3_EELb1ELb0ELb0ELb1ELb0ELb0ELb0ELb1EEEvNS_16Flash_fwd_paramsE --------------------------
	.section	.nv.info._ZN5flash16flash_fwd_kernelI23Flash_fwd_kernel_traitsILi256ELi64ELi64ELi4ELb0ELb0EN7cutlass6half_tE19Flash_kernel_traitsILi256ELi64ELi64ELi4ES3_EELb1ELb0ELb0ELb1ELb0ELb0ELb0ELb1EEEvNS_16Flash_fwd_paramsE,"",@"SHT_CUDA_INFO"
	.sectionflags	@""
	.align	4


	//----- nvinfo : EIATTR_CUDA_API_VERSION
	.align		4
        /*0000*/ 	.byte	0x04, 0x37
        /*0002*/ 	.short	(.L_618 - .L_617)
.L_617:
        /*0004*/ 	.word	0x00000082


	//----- nvinfo : EIATTR_KPARAM_INFO
	.align		4
.L_618:
        /*0008*/ 	.byte	0x04, 0x17
        /*000a*/ 	.short	(.L_620 - .L_619)
.L_619:
        /*000c*/ 	.word	0x00000000
        /*0010*/ 	.short	0x0000
        /*0012*/ 	.short	0x0000
        /*0014*/ 	.byte	0x00, 0xf0, 0x41, 0x07


	//----- nvinfo : EIATTR_SPARSE_MMA_MASK
	.align		4
.L_620:
        /*0018*/ 	.byte	0x03, 0x50
        /*001a*/ 	.short	0x0000


	//----- nvinfo : EIATTR_MAXREG_COUNT
	.align		4
        /*001c*/ 	.byte	0x03, 0x1b
        /*001e*/ 	.short	0x00ff


	//----- nvinfo : EIATTR_NUM_BARRIERS
	.align		4
        /*0020*/ 	.byte	0x02, 0x4c
        /*0022*/ 	.byte	0x01
	.zero		1


	//----- nvinfo : EIATTR_ANNOTATIONS
	.align		4
        /*0024*/ 	.byte	0x04, 0x55
        /*0026*/ 	.short	(.L_622 - .L_621)


	//   ....[0]....
.L_621:
        /* <DEDUP_REMOVED lines=68> */


	//----- nvinfo : EIATTR_MERCURY_ISA_VERSION
	.align		4
.L_622:
        /*0458*/ 	.byte	0x03, 0x5f
        /*045a*/ 	.short	0x0101


	//----- nvinfo : EIATTR_COOP_GROUP_MASK_REGIDS
	.align		4
        /*045c*/ 	.byte	0x04, 0x29
        /*045e*/ 	.short	(.L_624 - .L_623)


	//   ....[0]....
.L_623:
        /*0460*/ 	.word	0xffffffff


	//   ....[1]....
        /*0464*/ 	.word	0xffffffff


	//   ....[2]....
        /*0468*/ 	.word	0xffffffff


	//   ....[3]....
        /*046c*/ 	.word	0xffffffff


	//   ....[4]....
        /*0470*/ 	.word	0xffffffff


	//   ....[5]....
        /*0474*/ 	.word	0xffffffff


	//   ....[6]....
        /*0478*/ 	.word	0xffffffff


	//   ....[7]....
        /*047c*/ 	.word	0xffffffff


	//   ....[8]....
        /*0480*/ 	.word	0xffffffff


	//   ....[9]....
        /*0484*/ 	.word	0xffffffff


	//   ....[10]....
        /*0488*/ 	.word	0xffffffff


	//   ....[11]....
        /*048c*/ 	.word	0xffffffff


	//----- nvinfo : EIATTR_COOP_GROUP_INSTR_OFFSETS
	.align		4
.L_624:
        /*0490*/ 	.byte	0x04, 0x28
        /*0492*/ 	.short	(.L_626 - .L_625)


	//   ....[0]....
.L_625:
        /*0494*/ 	.word	0x000065b0


	//   ....[1]....
        /*0498*/ 	.word	0x000066d0


	//   ....[2]....
        /*049c*/ 	.word	0x000067f0


	//   ....[3]....
        /*04a0*/ 	.word	0x00006930


	//   ....[4]....
        /*04a4*/ 	.word	0x0000ce60


	//   ....[5]....
        /*04a8*/ 	.word	0x0000ce90


	//   ....[6]....
        /*04ac*/ 	.word	0x0000ceb0


	//   ....[7]....
        /*04b0*/ 	.word	0x0000ced0


	//   ....[8]....
        /*04b4*/ 	.word	0x00010890


	//   ....[9]....
        /*04b8*/ 	.word	0x000108d0


	//   ....[10]....
        /*04bc*/ 	.word	0x00010910


	//   ....[11]....
        /*04c0*/ 	.word	0x00010920


	//----- nvinfo : EIATTR_EXIT_INSTR_OFFSETS
	.align		4
.L_626:
        /*04c4*/ 	.byte	0x04, 0x1c
        /*04c6*/ 	.short	(.L_628 - .L_627)


	//   ....[0]....
.L_627:
        /*04c8*/ 	.word	0x00000690


	//   ....[1]....
        /*04cc*/ 	.word	0x00012990


	//   ....[2]....
        /*04d0*/ 	.word	0x00012ae0


	//   ....[3]....
        /*04d4*/ 	.word	0x00012b00


	//   ....[4]....
        /*04d8*/ 	.word	0x000137d0


	//   ....[5]....
        /*04dc*/ 	.word	0x00013860


	//----- nvinfo : EIATTR_CRS_STACK_SIZE
	.align		4
.L_628:
        /*04e0*/ 	.byte	0x04, 0x1e
        /*04e2*/ 	.short	(.L_630 - .L_629)
.L_629:
        /*04e4*/ 	.word	0x00000000


	//----- nvinfo : EIATTR_CBANK_PARAM_SIZE
	.align		4
.L_630:
        /*04e8*/ 	.byte	0x03, 0x19
        /*04ea*/ 	.short	0x01d0


	//----- nvinfo : EIATTR_PARAM_CBANK
	.align		4
        /*04ec*/ 	.byte	0x04, 0x0a
        /*04ee*/ 	.short	(.L_632 - .L_631)
	.align		4
.L_631:
        /*04f0*/ 	.word	index@(.nv.constant0._ZN5flash16flash_fwd_kernelI23Flash_fwd_kernel_traitsILi256ELi64ELi64ELi4ELb0ELb0EN7cutlass6half_tE19Flash_kernel_traitsILi256ELi64ELi64ELi4ES3_EELb1ELb0ELb0ELb1ELb0ELb0ELb0ELb1EEEvNS_16Flash_fwd_paramsE)
        /*04f4*/ 	.short	0x0210
        /*04f6*/ 	.short	0x01d0


	//----- nvinfo : EIATTR_SW_WAR
	.align		4
.L_632:
        /*04f8*/ 	.byte	0x04, 0x36
        /*04fa*/ 	.short	(.L_634 - .L_633)
.L_633:
        /*04fc*/ 	.word	0x00000008
.L_634:


//--------------------- .nv.info._ZN5flash16flash_fwd_kernelI23Flash_fwd_kernel_traitsILi256ELi64ELi64ELi4ELb0ELb0EN7cutlass6half_tE19Flash_kernel_traitsILi256ELi64ELi64ELi4ES3_EELb0ELb0ELb0ELb1ELb0ELb0ELb1ELb0EEEvNS_16Flash_fwd_paramsE --------------------------
	.section	.nv.info._ZN5flash16flash_fwd_kernelI23Flash_fwd_kernel_traitsILi256ELi64ELi64ELi4ELb0ELb0EN7cutlass6half_tE19Flash_kernel_traitsILi256ELi64ELi64ELi4ES3_EELb0ELb0ELb0ELb1ELb0ELb0ELb1ELb0EEEvNS_16Flash_fwd_paramsE,"",@"SHT_CUDA_INFO"
	.sectionflags	@""
	.align	4


	//----- nvinfo : EIATTR_CUDA_API_VERSION
	.align		4
        /*0000*/ 	.byte	0x04, 0x37
        /*0002*/ 	.short	(.L_636 - .L_635)
.L_635:
        /*0004*/ 	.word	0x00000082


	//----- nvinfo : EIATTR_KPARAM_INFO
	.align		4
.L_636:
        /*0008*/ 	.byte	0x04, 0x17
        /*000a*/ 	.short	(.L_638 - .L_637)
.L_637:
        /*000c*/ 	.word	0x00000000
        /*0010*/ 	.short	0x0000
        /*0012*/ 	.short	0x0000
        /*0014*/ 	.byte	0x00, 0xf0, 0x41, 0x07


	//----- nvinfo : EIATTR_SPARSE_MMA_MASK
	.align		4
.L_638:
        /*0018*/ 	.byte	0x03, 0x50
        /*001a*/ 	.short	0x0000


	//----- nvinfo : EIATTR_MAXREG_COUNT
	.align		4
        /*001c*/ 	.byte	0x03, 0x1b
        /*001e*/ 	.short	0x00ff


	//----- nvinfo : EIATTR_NUM_BARRIERS
	.align		4
        /*0020*/ 	.byte	0x02, 0x4c
        /*0022*/ 	.byte	0x01
	.zero		1


	//----- nvinfo : EIATTR_ANNOTATIONS
	.align		4
        /*0024*/ 	.byte	0x04, 0x55
        /*0026*/ 	.short	(.L_640 - .L_639)


	//   ....[0]....
.L_639:
        /* <DEDUP_REMOVED lines=15> */


	//----- nvinfo : EIATTR_MERCURY_ISA_VERSION
	.align		4
.L_640:
        /*0100*/ 	.byte	0x03, 0x5f
        /*0102*/ 	.short	0x0101


	//----- nvinfo : EIATTR_COOP_GROUP_MASK_REGIDS
	.align		4
        /*0104*/ 	.byte	0x04, 0x29
        /*0106*/ 	.short	(.L_642 - .L_641)


	//   ....[0]....
.L_641:
        /*0108*/ 	.word	0xffffffff


	//   ....[1]....
        /*010c*/ 	.word	0xffffffff


	//   ....[2]....
        /*0110*/ 	.word	0xffffffff


	//   ....[3]....
        /*0114*/ 	.word	0xffffffff


	//   ....[4]....
        /*0118*/ 	.word	0xffffffff


	//   ....[5]....
        /*011c*/ 	.word	0xffffffff


	//   ....[6]....
        /*0120*/ 	.word	0xffffffff


	//   ....[7]....
        /*0124*/ 	.word	0xffffffff


	//   ....[8]....
        /*0128*/ 	.word	0xffffffff


	//   ....[9]....
        /*012c*/ 	.word	0xffffffff


	//   ....[10]....
        /*0130*/ 	.word	0xffffffff


	//   ....[11]....
        /*0134*/ 	.word	0xffffffff


	//----- nvinfo : EIATTR_COOP_GROUP_INSTR_OFFSETS
	.align		4
.L_642:
        /*0138*/ 	.byte	0x04, 0x28
        /*013a*/ 	.short	(.L_644 - .L_643)


	//   ....[0]....
.L_643:
        /*013c*/ 	.word	0x000062b0


	//   ....[1]....
        /*0140*/ 	.word	0x000062d0


	//   ....[2]....
        /*0144*/ 	.word	0x00006370


	//   ....[3]....
        /*0148*/ 	.word	0x00006380


	//   ....[4]....
        /*014c*/ 	.word	0x0000a870


	//   ....[5]....
        /*0150*/ 	.word	0x0000a890


	//   ....[6]....
        /*0154*/ 	.word	0x0000a8c0


	//   ....[7]....
        /*0158*/ 	.word	0x0000a8d0


	//   ....[8]....
        /*015c*/ 	.word	0x0000c7e0


	//   ....[9]....
        /*0160*/ 	.word	0x0000c7f0


	//   ....[10]....
        /*0164*/ 	.word	0x0000c820


	//   ....[11]....
        /*0168*/ 	.word	0x0000c830


	//----- nvinfo : EIATTR_EXIT_INSTR_OFFSETS
	.align		4
.L_644:
        /*016c*/ 	.byte	0x04, 0x1c
        /*016e*/ 	.short	(.L_646 - .L_645)


	//   ....[0]....
.L_645:
        /*0170*/ 	.word	0x000004d0


	//   ....[1]....
        /*0174*/ 	.word	0x0000e660


	//   ....[2]....
        /*0178*/ 	.word	0x0000e7b0


	//   ....[3]....
        /*017c*/ 	.word	0x0000e7d0


	//   ....[4]....
        /*0180*/ 	.word	0x0000f480


	//   ....[5]....
        /*0184*/ 	.word	0x0000f510


	//----- nvinfo : EIATTR_CRS_STACK_SIZE
	.align		4
.L_646:
        /*0188*/ 	.byte	0x04, 0x1e
        /*018a*/ 	.short	(.L_648 - .L_647)
.L_647:
        /*018c*/ 	.word	0x00000000


	//----- nvinfo : EIATTR_CBANK_PARAM_SIZE
	.align		4
.L_648:
        /*0190*/ 	.byte	0x03, 0x19
        /*0192*/ 	.short	0x01d0


	//----- nvinfo : EIATTR_PARAM_CBANK
	.align		4
        /*0194*/ 	.byte	0x04, 0x0a
        /*0196*/ 	.short	(.L_650 - .L_649)
	.align		4
.L_649:
        /*0198*/ 	.word	index@(.nv.constant0._ZN5flash16flash_fwd_kernelI23Flash_fwd_kernel_traitsILi256ELi64ELi64ELi4ELb0ELb0EN7cutlass6half_tE19Flash_kernel_traitsILi256ELi64ELi64ELi4ES3_EELb0ELb0ELb0ELb1ELb0ELb0ELb1ELb0EEEvNS_16Flash_fwd_paramsE)
        /*019c*/ 	.short	0x0210
        /*019e*/ 	.short	0x01d0


	//----- nvinfo : EIATTR_SW_WAR
	.align		4
.L_650:
        /*01a0*/ 	.byte	0x04, 0x36
        /*01a2*/ 	.short	(.L_652 - .L_651)
.L_651:
        /*01a4*/ 	.word	0x00000008
.L_652:


//--------------------- .nv.info._ZN5flash16flash_fwd_kernelI23Flash_fwd_kernel_traitsILi256ELi64ELi64ELi4ELb0ELb0EN7cutlass6half_tE19Flash_kernel_traitsILi256ELi64ELi64ELi4ES3_EELb1ELb0ELb1ELb0ELb0ELb1ELb0ELb0EEEvNS_16Flash_fwd_paramsE --------------------------
	.section	.nv.info._ZN5flash16flash_fwd_kernelI23Flash_fwd_kernel_traitsILi256ELi64ELi64ELi4ELb0ELb0EN7cutlass6half_tE19Flash_kernel_traitsILi256ELi64ELi64ELi4ES3_EELb1ELb0ELb1ELb0ELb0ELb1ELb0ELb0EEEvNS_16Flash_fwd_paramsE,"",@"SHT_CUDA_INFO"
	.sectionflags	@""
	.align	4


	//----- nvinfo : EIATTR_CUDA_API_VERSION
	.align		4
        /*0000*/ 	.byte	0x04, 0x37
        /*0002*/ 	.short	(.L_654 - .L_653)
.L_653:
        /*0004*/ 	.word	0x00000082


	//----- nvinfo : EIATTR_KPARAM_INFO
	.align		4
.L_654:
        /*0008*/ 	.byte	0x04, 0x17
        /*000a*/ 	.short	(.L_656 - .L_655)
.L_655:
        /*000c*/ 	.word	0x00000000
        /*0010*/ 	.short	0x0000
        /*0012*/ 	.short	0x0000
        /*0014*/ 	.byte	0x00, 0xf0, 0x41, 0x07


	//----- nvinfo : EIATTR_SPARSE_MMA_MASK
	.align		4
.L_656:
        /*0018*/ 	.byte	0x03, 0x50
        /*001a*/ 	.short	0x0000


	//----- nvinfo : EIATTR_MAXREG_COUNT
	.align		4
        /*001c*/ 	.byte	0x03, 0x1b
        /*001e*/ 	.short	0x00ff


	//----- nvinfo : EIATTR_NUM_BARRIERS
	.align		4
        /*0020*/ 	.byte	0x02, 0x4c
        /*0022*/ 	.byte	0x01
	.zero		1


	//----- nvinfo : EIATTR_ANNOTATIONS
	.align		4
        /*0024*/ 	.byte	0x04, 0x55
        /*0026*/ 	.short	(.L_658 - .L_657)


	//   ....[0]....
.L_657:
        /*0028*/ 	.word	0x00000001
        /*002c*/ 	.byte	0x10, 0xaa, 0x00, 0x00, 0x01, 0x00, 0x00, 0x00, 0xf0, 0xc5, 0x00, 0x00


	//----- nvinfo : EIATTR_MERCURY_ISA_VERSION
	.align		4
.L_658:
        /*0038*/ 	.byte	0x03, 0x5f
        /*003a*/ 	.short	0x0101


	//----- nvinfo : EIATTR_INT_WARP_WIDE_INSTR_OFFSETS
	.align		4
        /*003c*/ 	.byte	0x04, 0x31
        /*003e*/ 	.short	(.L_660 - .L_659)


	//   ....[0]....
.L_659:
        /*0040*/ 	.word	0x00002370


	//   ....[1]....
        /*0044*/ 	.word	0x00002700


	//----- nvinfo : EIATTR_COOP_GROUP_MASK_REGIDS
	.align		4
.L_660:
        /*0048*/ 	.byte	0x04, 0x29
        /*004a*/ 	.short	(.L_662 - .L_661)


	//   ....[0]....
.L_661:
        /*004c*/ 	.word	0xffffffff


	//   ....[1]....
        /*0050*/ 	.word	0xffffffff


	//   ....[2]....
        /*0054*/ 	.word	0xffffffff


	//   ....[3]....
        /*0058*/ 	.word	0xffffffff


	//   ....[4]....
        /*005c*/ 	.word	0xffffffff


	//   ....[5]....
        /*0060*/ 	.word	0xffffffff


	//   ....[6]....
        /*0064*/ 	.word	0xffffffff


	//   ....[7]....
        /*0068*/ 	.word	0xffffffff


	//   ....[8]....
        /*006c*/ 	.word	0xffffffff


	//   ....[9]....
        /*0070*/ 	.word	0xffffffff


	//   ....[10]....
        /*0074*/ 	.word	0xffffffff


	//   ....[11]....
        /*0078*/ 	.word	0xffffffff


	//   ....[12]....
        /*007c*/ 	.word	0xffffffff


	//   ....[13]....
        /*0080*/ 	.word	0xffffffff


	//   ....[14]....
        /*0084*/ 	.word	0xffffffff


	//   ....[15]....
        /*0088*/ 	.word	0xffffffff


	//----- nvinfo : EIATTR_COOP_GROUP_INSTR_OFFSETS
	.align		4
.L_662:
        /*008c*/ 	.byte	0x04, 0x28
        /*008e*/ 	.short	(.L_664 - .L_663)


	//   ....[0]....
.L_663:
        /*0090*/ 	.word	0x00004700


	//   ....[1]....
        /*0094*/ 	.word	0x000049a0


	//   ....[2]....
        /*0098*/ 	.word	0x000049e0


	//   ....[3]....
        /*009c*/ 	.word	0x00004b60


	//   ....[4]....
        /*00a0*/ 	.word	0x00008260


	//   ....[5]....
        /*00a4*/ 	.word	0x000083f0


	//   ....[6]....
        /*00a8*/ 	.word	0x00008430


	//   ....[7]....
        /*00ac*/ 	.word	0x00008500


	//   ....[8]....
        /*00b0*/ 	.word	0x0000c650


	//   ....[9]....
        /*00b4*/ 	.word	0x0000c6d0


	//   ....[10]....
        /*00b8*/ 	.word	0x0000c740


	//   ....[11]....
        /*00bc*/ 	.word	0x0000c750


	//   ....[12]....
        /*00c0*/ 	.word	0x0000eef0


	//   ....[13]....
        /*00c4*/ 	.word	0x0000ef30


	//   ....[14]....
        /*00c8*/ 	.word	0x0000ef90


	//   ....[15]....
        /*00cc*/ 	.word	0x0000efa0


	//----- nvinfo : EIATTR_EXIT_INSTR_OFFSETS
	.align		4
.L_664:
        /*00d0*/ 	.byte	0x04, 0x1c
        /*00d2*/ 	.short	(.L_666 - .L_665)


	//   ....[0]....
.L_665:
        /*00d4*/ 	.word	0x000006c0


	//   ....[1]....
        /*00d8*/ 	.word	0x00001350


	//   ....[2]....
        /*00dc*/ 	.word	0x000013e0


	//   ....[3]....
        /*00e0*/ 	.word	0x00010e50


	//   ....[4]....
        /*00e4*/ 	.word	0x00010f60


	//----- nvinfo : EIATTR_CRS_STACK_SIZE
	.align		4
.L_666:
        /*00e8*/ 	.byte	0x04, 0x1e
        /*00ea*/ 	.short	(.L_668 - .L_667)
.L_667:
        /*00ec*/ 	.word	0x00000000


	//----- nvinfo : EIATTR_CBANK_PARAM_SIZE
	.align		4
.L_668:
        /*00f0*/ 	.byte	0x03, 0x19
        /*00f2*/ 	.short	0x01d0


	//----- nvinfo : EIATTR_PARAM_CBANK
	.align		4
        /*00f4*/ 	.byte	0x04, 0x0a
        /*00f6*/ 	.short	(.L_670 - .L_669)
	.align		4
.L_669:
        /*00f8*/ 	.word	index@(.nv.constant0._ZN5flash16flash_fwd_kernelI23Flash_fwd_kernel_traitsILi256ELi64ELi64ELi4ELb0ELb0EN7cutlass6half_tE19Flash_kernel_traitsILi256ELi64ELi64ELi4ES3_EELb1ELb0ELb1ELb0ELb0ELb1ELb0ELb0EEEvNS_16Flash_fwd_paramsE)
        /*00fc*/ 	.short	0x0210
        /*00fe*/ 	.short	0x01d0


	//----- nvinfo : EIATTR_SW_WAR
	.align		4
.L_670:
        /*0100*/ 	.byte	0x04, 0x36
        /*0102*/ 	.short	(.L_672 - .L_671)
.L_671:
        /*0104*/ 	.word	0x00000008
.L_672:


//--------------------- .nv.info._ZN5flash16flash_fwd_kernelI23Flash_fwd_kernel_traitsILi256ELi64ELi64ELi4ELb0ELb0EN7cutlass6half_tE19Flash_kernel_traitsILi256ELi64ELi64ELi4ES3_EELb0ELb0ELb1ELb0ELb0ELb1ELb1ELb0EEEvNS_16Flash_fwd_paramsE --------------------------
	.section	.nv.info._ZN5flash16flash_fwd_kernelI23Flash_fwd_kernel_traitsILi256ELi64ELi64ELi4ELb0ELb0EN7cutlass6half_tE19Flash_kernel_traitsILi256ELi64ELi64ELi4ES3_EELb0ELb0ELb1ELb0ELb0ELb1ELb1ELb0EEEvNS_16Flash_fwd_paramsE,"",@"SHT_CUDA_INFO"
	.sectionflags	@""
	.align	4


	//----- nvinfo : EIATTR_CUDA_API_VERSION
	.align		4
        /*0000*/ 	.byte	0x04, 0x37
        /*0002*/ 	.short	(.L_674 - .L_673)
.L_673:
        /*0004*/ 	.word	0x00000082


	//----- nvinfo : EIATTR_KPARAM_INFO
	.align		4
.L_674:
        /*0008*/ 	.byte	0x04, 0x17
        /*000a*/ 	.short	(.L_676 - .L_675)
.L_675:
        /*000c*/ 	.word	0x00000000
        /*0010*/ 	.short	0x0000
        /*0012*/ 	.short	0x0000
        /*0014*/ 	.byte	0x00, 0xf0, 0x41, 0x07


	//----- nvinfo : EIATTR_SPARSE_MMA_MASK
	.align		4
.L_676:
        /*0018*/ 	.byte	0x03, 0x50
        /*001a*/ 	.short	0x0000


	//----- nvinfo : EIATTR_MAXREG_COUNT
	.align		4
        /*001c*/ 	.byte	0x03, 0x1b
        /*001e*/ 	.short	0x00ff


	//----- nvinfo : EIATTR_NUM_BARRIERS
	.align		4
        /*0020*/ 	.byte	0x02, 0x4c
        /*0022*/ 	.byte	0x01
	.zero		1


	//----- nvinfo : EIATTR_MERCURY_ISA_VERSION
	.align		4
        /*0024*/ 	.byte	0x03, 0x5f
        /*0026*/ 	.short	0x0101


	//----- nvinfo : EIATTR_INT_WARP_WIDE_INSTR_OFFSETS
	.align		4
        /*0028*/ 	.byte	0x04, 0x31
        /*002a*/ 	.short	(.L_678 - .L_677)


	//   ....[0]....
.L_677:
        /*002c*/ 	.word	0x000020d0


	//   ....[1]....
        /*0030*/ 	.word	0x00002540


	//----- nvinfo : EIATTR_COOP_GROUP_MASK_REGIDS
	.align		4
.L_678:
        /*0034*/ 	.byte	0x04, 0x29
        /*0036*/ 	.short	(.L_680 - .L_679)


	//   ....[0]....
.L_679:
        /*0038*/ 	.word	0xffffffff


	//   ....[1]....
        /*003c*/ 	.word	0xffffffff


	//   ....[2]....
        /*0040*/ 	.word	0xffffffff


	//   ....[3]....
        /*0044*/ 	.word	0xffffffff


	//   ....[4]....
        /*0048*/ 	.word	0xffffffff


	//   ....[5]....
        /*004c*/ 	.word	0xffffffff


	//   ....[6]....
        /*0050*/ 	.word	0xffffffff


	//   ....[7]....
        /*0054*/ 	.word	0xffffffff


	//   ....[8]....
        /*0058*/ 	.word	0xffffffff


	//   ....[9]....
        /*005c*/ 	.word	0xffffffff


	//   ....[10]....
        /*0060*/ 	.word	0xffffffff


	//   ....[11]....
        /*0064*/ 	.word	0xffffffff


	//   ....[12]....
        /*0068*/ 	.word	0xffffffff


	//   ....[13]....
        /*006c*/ 	.word	0xffffffff


	//   ....[14]....
        /*0070*/ 	.word	0xffffffff


	//   ....[15]....
        /*0074*/ 	.word	0xffffffff


	//----- nvinfo : EIATTR_COOP_GROUP_INSTR_OFFSETS
	.align		4
.L_680:
        /*0078*/ 	.byte	0x04, 0x28
        /*007a*/ 	.short	(.L_682 - .L_681)


	//   ....[0]....
.L_681:
        /*007c*/ 	.word	0x000049e0


	//   ....[1]....
        /*0080*/ 	.word	0x00004ad0


	//   ....[2]....
        /*0084*/ 	.word	0x00004b00


	//   ....[3]....
        /*0088*/ 	.word	0x00004c50


	//   ....[4]....
        /*008c*/ 	.word	0x00007ee0


	//   ....[5]....
        /*0090*/ 	.word	0x00007fa0


	//   ....[6]....
        /*0094*/ 	.word	0x00007fc0


	//   ....[7]....
        /*0098*/ 	.word	0x00007fe0


	//   ....[8]....
        /*009c*/ 	.word	0x0000bbc0


	//   ....[9]....
        /*00a0*/ 	.word	0x0000bca0


	//   ....[10]....
        /*00a4*/ 	.word	0x0000bcc0


	//   ....[11]....
        /*00a8*/ 	.word	0x0000bce0


	//   ....[12]....
        /*00ac*/ 	.word	0x0000da00


	//   ....[13]....
        /*00b0*/ 	.word	0x0000da40


	//   ....[14]....
        /*00b4*/ 	.word	0x0000dab0


	//   ....[15]....
        /*00b8*/ 	.word	0x0000dae0


	//----- nvinfo : EIATTR_EXIT_INSTR_OFFSETS
	.align		4
.L_682:
        /*00bc*/ 	.byte	0x04, 0x1c
        /*00be*/ 	.short	(.L_684 - .L_683)


	//   ....[0]....
.L_683:
        /*00c0*/ 	.word	0x000004b0


	//   ....[1]....
        /*00c4*/ 	.word	0x00001160


	//   ....[2]....
        /*00c8*/ 	.word	0x000011f0


	//   ....[3]....
        /*00cc*/ 	.word	0x0000f940


	//   ....[4]....
        /*00d0*/ 	.word	0x0000fa50


	//----- nvinfo : EIATTR_CRS_STACK_SIZE
	.align		4
.L_684:
        /*00d4*/ 	.byte	0x04, 0x1e
        /*00d6*/ 	.short	(.L_686 - .L_685)
.L_685:
        /*00d8*/ 	.word	0x00000000


	//----- nvinfo : EIATTR_CBANK_PARAM_SIZE
	.align		4
.L_686:
        /*00dc*/ 	.byte	0x03, 0x19
        /*00de*/ 	.short	0x01d0


	//----- nvinfo : EIATTR_PARAM_CBANK
	.align		4
        /*00e0*/ 	.byte	0x04, 0x0a
        /*00e2*/ 	.short	(.L_688 - .L_687)
	.align		4
.L_687:
        /*00e4*/ 	.word	index@(.nv.constant0._ZN5flash16flash_fwd_kernelI23Flash_fwd_kernel_traitsILi256ELi64ELi64ELi4ELb0ELb0EN7cutlass6half_tE19Flash_kernel_traitsILi256ELi64ELi64ELi4ES3_EELb0ELb0ELb1ELb0ELb0ELb1ELb1ELb0EEEvNS_16Flash_fwd_paramsE)
        /*00e8*/ 	.short	0x0210
        /*00ea*/ 	.short	0x01d0


	//----- nvinfo : EIATTR_SW_WAR
	.align		4
.L_688:
        /*00ec*/ 	.byte	0x04, 0x36
        /*00ee*/ 	.short	(.L_690 - .L_689)
.L_689:
        /*00f0*/ 	.word	0x00000008
.L_690:


//--------------------- .nv.info._ZN5flash16flash_fwd_kernelI23Flash_fwd_kernel_traitsILi256ELi64ELi64ELi4ELb0ELb0EN7cutlass6half_tE19Flash_kernel_traitsILi256ELi64ELi64ELi4ES3_EELb1ELb0ELb1ELb1ELb0ELb0ELb0ELb0EEEvNS_16Flash_fwd_paramsE --------------------------
	.section	.nv.info._ZN5flash16flash_fwd_kernelI23Flash_fwd_kernel_traitsILi256ELi64ELi64ELi4ELb0ELb0EN7cutlass6half_tE19Flash_kernel_traitsILi256ELi64ELi64ELi4ES3_EELb1ELb0ELb1ELb1ELb0ELb0ELb0ELb0EEEvNS_16Flash_fwd_paramsE,"",@"SHT_CUDA_INFO"
	.sectionflags	@""
	.align	4


	//----- nvinfo : EIATTR_CUDA_API_VERSION
	.align		4
        /*0000*/ 	.byte	0x04, 0x37
        /*0002*/ 	.short	(.L_692 - .L_691)
.L_691:
        /*0004*/ 	.word	0x00000082


	//----- nvinfo : EIATTR_KPARAM_INFO
	.align		4
.L_692:
        /*0008*/ 	.byte	0x04, 0x17
        /*000a*/ 	.short	(.L_694 - .L_693)
.L_693:
        /*000c*/ 	.word	0x00000000
        /*0010*/ 	.short	0x0000
        /*0012*/ 	.short	0x0000
        /*0014*/ 	.byte	0x00, 0xf0, 0x41, 0x07


	//----- nvinfo : EIATTR_SPARSE_MMA_MASK
	.align		4
.L_694:
        /*0018*/ 	.byte	0x03, 0x50
        /*001a*/ 	.short	0x0000


	//----- nvinfo : EIATTR_MAXREG_COUNT
	.align		4
        /*001c*/ 	.byte	0x03, 0x1b
        /*001e*/ 	.short	0x00ff


	//----- nvinfo : EIATTR_NUM_BARRIERS
	.align		4
        /*0020*/ 	.byte	0x02, 0x4c
        /*0022*/ 	.byte	0x01
	.zero		1


	//----- nvinfo : EIATTR_ANNOTATIONS
	.align		4
        /*0024*/ 	.byte	0x04, 0x55
        /*0026*/ 	.short	(.L_696 - .L_695)


	//   ....[0]....
.L_695:
        /* <DEDUP_REMOVED lines=50> */


	//----- nvinfo : EIATTR_MERCURY_ISA_VERSION
	.align		4
.L_696:
        /*0338*/ 	.byte	0x03, 0x5f
        /*033a*/ 	.short	0x0101


	//----- nvinfo : EIATTR_COOP_GROUP_MASK_REGIDS
	.align		4
        /*033c*/ 	.byte	0x04, 0x29
        /*033e*/ 	.short	(.L_698 - .L_697)


	//   ....[0]....
.L_697:
        /*0340*/ 	.word	0xffffffff


	//   ....[1]....
        /*0344*/ 	.word	0xffffffff


	//   ....[2]....
        /*0348*/ 	.word	0xffffffff


	//   ....[3]....
        /*034c*/ 	.word	0xffffffff


	//   ....[4]....
        /*0350*/ 	.word	0xffffffff


	//   ....[5]....
        /*0354*/ 	.word	0xffffffff


	//   ....[6]....
        /*0358*/ 	.word	0xffffffff


	//   ....[7]....
        /*035c*/ 	.word	0xffffffff


	//   ....[8]....
        /*0360*/ 	.word	0xffffffff


	//   ....[9]....
        /*0364*/ 	.word	0xffffffff


	//   ....[10]....
        /*0368*/ 	.word	0xffffffff


	//   ....[11]....
        /*036c*/ 	.word	0xffffffff


	//   ....[12]....
        /*0370*/ 	.word	0xffffffff


	//   ....[13]....
        /*0374*/ 	.word	0xffffffff


	//   ....[14]....
        /*0378*/ 	.word	0xffffffff


	//   ....[15]....
        /*037c*/ 	.word	0xffffffff


	//----- nvinfo : EIATTR_COOP_GROUP_INSTR_OFFSETS
	.align		4
.L_698:
        /*0380*/ 	.byte	0x04, 0x28
        /*0382*/ 	.short	(.L_700 - .L_699)


	//   ....[0]....
.L_699:
        /*0384*/ 	.word	0x00007520


	//   ....[1]....
        /*0388*/ 	.word	0x00007610


	//   ....[2]....
        /*038c*/ 	.word	0x00007630


	//   ....[3]....
        /*0390*/ 	.word	0x000076b0


	//   ....[4]....
        /*0394*/ 	.word	0x0000d1d0


	//   ....[5]....
        /*0398*/ 	.word	0x0000d2e0


	//   ....[6]....
        /*039c*/ 	.word	0x0000d360


	//   ....[7]....
        /*03a0*/ 	.word	0x0000d3e0


	//   ....[8]....
        /*03a4*/ 	.word	0x00014350


	//   ....[9]....
        /*03a8*/ 	.word	0x00014430


	//   ....[10]....
        /*03ac*/ 	.word	0x00014490


	//   ....[11]....
        /*03b0*/ 	.word	0x00014520


	//   ....[12]....
        /*03b4*/ 	.word	0x00016a90


	//   ....[13]....
        /*03b8*/ 	.word	0x00016aa0


	//   ....[14]....
        /*03bc*/ 	.word	0x00016ad0


	//   ....[15]....
        /*03c0*/ 	.word	0x00016ae0


	//----- nvinfo : EIATTR_EXIT_INSTR_OFFSETS
	.align		4
.L_700:
        /*03c4*/ 	.byte	0x04, 0x1c
        /*03c6*/ 	.short	(.L_702 - .L_701)


	//   ....[0]....
.L_701:
        /*03c8*/ 	.word	0x00000710


	//   ....[1]....
        /*03cc*/ 	.word	0x00001530


	//   ....[2]....
        /*03d0*/ 	.word	0x000015c0


	//   ....[3]....
        /*03d4*/ 	.word	0x00018ad0


	//   ....[4]....
        /*03d8*/ 	.word	0x00018c20


	//   ....[5]....
        /*03dc*/ 	.word	0x00018c40


	//----- nvinfo : EIATTR_CRS_STACK_SIZE
	.align		4
.L_702:
        /*03e0*/ 	.byte	0x04, 0x1e
        /*03e2*/ 	.short	(.L_704 - .L_703)
.L_703:
        /*03e4*/ 	.word	0x00000000


	//----- nvinfo : EIATTR_CBANK_PARAM_SIZE
	.align		4
.L_704:
        /*03e8*/ 	.byte	0x03, 0x19
        /*03ea*/ 	.short	0x01d0


	//----- nvinfo : EIATTR_PARAM_CBANK
	.align		4
        /*03ec*/ 	.byte	0x04, 0x0a
        /*03ee*/ 	.short	(.L_706 - .L_705)
	.align		4
.L_705:
        /*03f0*/ 	.word	index@(.nv.constant0._ZN5flash16flash_fwd_kernelI23Flash_fwd_kernel_traitsILi256ELi64ELi64ELi4ELb0ELb0EN7cutlass6half_tE19Flash_kernel_traitsILi256ELi64ELi64ELi4ES3_EELb1ELb0ELb1ELb1ELb0ELb0ELb0ELb0EEEvNS_16Flash_fwd_paramsE)
        /*03f4*/ 	.short	0x0210
        /*03f6*/ 	.short	0x01d0


	//----- nvinfo : EIATTR_SW_WAR
	.align		4
.L_706:
        /*03f8*/ 	.byte	0x04, 0x36
        /*03fa*/ 	.short	(.L_708 - .L_707)
.L_707:
        /*03fc*/ 	.word	0x00000008
.L_708:


//--------------------- .nv.info._ZN5flash16flash_fwd_kernelI23Flash_fwd_kernel_traitsILi256ELi64ELi64ELi4ELb0ELb0EN7cutlass6half_tE19Flash_kernel_traitsILi256ELi64ELi64ELi4ES3_EELb1ELb0ELb1ELb0ELb0ELb0ELb0ELb1EEEvNS_16Flash_fwd_paramsE --------------------------
	.section	.nv.info._ZN5flash16flash_fwd_kernelI23Flash_fwd_kernel_traitsILi256ELi64ELi64ELi4ELb0ELb0EN7cutlass6half_tE19Flash_kernel_traitsILi256ELi64ELi64ELi4ES3_EELb1ELb0ELb1ELb0ELb0ELb0ELb0ELb1EEEvNS_16Flash_fwd_paramsE,"",@"SHT_CUDA_INFO"
	.sectionflags	@""
	.align	4


	//----- nvinfo : EIATTR_CUDA_API_VERSION
	.align		4
        /*0000*/ 	.byte	0x04, 0x37
        /*0002*/ 	.short	(.L_710 - .L_709)
.L_709:
        /*0004*/ 	.word	0x00000082


	//----- nvinfo : EIATTR_KPARAM_INFO
	.align		4
.L_710:
        /*0008*/ 	.byte	0x04, 0x17
        /*000a*/ 	.short	(.L_712 - .L_711)
.L_711:
        /*000c*/ 	.word	0x00000000
        /*0010*/ 	.short	0x0000
        /*0012*/ 	.short	0x0000
        /*0014*/ 	.byte	0x00, 0xf0, 0x41, 0x07


	//----- nvinfo : EIATTR_SPARSE_MMA_MASK
	.align		4
.L_712:
        /*0018*/ 	.byte	0x03, 0x50
        /*001a*/ 	.short	0x0000


	//----- nvinfo : EIATTR_MAXREG_COUNT
	.align		4
        /*001c*/ 	.byte	0x03, 0x1b
        /*001e*/ 	.short	0x00ff


	//----- nvinfo : EIATTR_NUM_BARRIERS
	.align		4
        /*0020*/ 	.byte	0x02, 0x4c
        /*0022*/ 	.byte	0x01
	.zero		1


	//----- nvinfo : EIATTR_ANNOTATIONS
	.align		4
        /*0024*/ 	.byte	0x04, 0x55
        /*0026*/ 	.short	(.L_714 - .L_713)


	//   ....[0]....
.L_713:
        /* <DEDUP_REMOVED lines=101> */


	//----- nvinfo : EIATTR_MERCURY_ISA_VERSION
	.align		4
.L_714:
        /*0668*/ 	.byte	0x03, 0x5f
        /*066a*/ 	.short	0x0101


	//----- nvinfo : EIATTR_COOP_GROUP_MASK_REGIDS
	.align		4
        /*066c*/ 	.byte	0x04, 0x29
        /*066e*/ 	.short	(.L_716 - .L_715)


	//   ....[0]....
.L_715:
        /*0670*/ 	.word	0xffffffff


	//   ....[1]....
        /*0674*/ 	.word	0xffffffff


	//   ....[2]....
        /*0678*/ 	.word	0xffffffff


	//   ....[3]....
        /*067c*/ 	.word	0xffffffff


	//   ....[4]....
        /*0680*/ 	.word	0xffffffff


	//   ....[5]....
        /*0684*/ 	.word	0xffffffff


	//   ....[6]....
        /*0688*/ 	.word	0xffffffff


	//   ....[7]....
        /*068c*/ 	.word	0xffffffff


	//   ....[8]....
        /*0690*/ 	.word	0xffffffff


	//   ....[9]....
        /*0694*/ 	.word	0xffffffff


	//   ....[10]....
        /*0698*/ 	.word	0xffffffff


	//   ....[11]....
        /*069c*/ 	.word	0xffffffff


	//   ....[12]....
        /*06a0*/ 	.word	0xffffffff


	//   ....[13]....
        /*06a4*/ 	.word	0xffffffff


	//   ....[14]....
        /*06a8*/ 	.word	0xffffffff


	//   ....[15]....
        /*06ac*/ 	.word	0xffffffff


	//----- nvinfo : EIATTR_COOP_GROUP_INSTR_OFFSETS
	.align		4
.L_716:
        /*06b0*/ 	.byte	0x04, 0x28
        /*06b2*/ 	.short	(.L_718 - .L_717)


	//   ....[0]....
.L_717:
        /*06b4*/ 	.word	0x00006cc0


	//   ....[1]....
        /*06b8*/ 	.word	0x00006d00


	//   ....[2]....
        /*06bc*/ 	.word	0x00006e00


	//   ....[3]....
        /*06c0*/ 	.word	0x00006e20


	//   ....[4]....
        /*06c4*/ 	.word	0x0000d2b0


	//   ....[5]....
        /*06c8*/ 	.word	0x0000d2c0


	//   ....[6]....
        /*06cc*/ 	.word	0x0000d350


	//   ....[7]....
        /*06d0*/ 	.word	0x0000d360


	//   ....[8]....
        /*06d4*/ 	.word	0x00015190


	//   ....[9]....
        /*06d8*/ 	.word	0x000151e0


	//   ....[10]....
        /*06dc*/ 	.word	0x00015c10


	//   ....[11]....
        /*06e0*/ 	.word	0x00015cd0


	//   ....[12]....
        /*06e4*/ 	.word	0x00018f70


	//   ....[13]....
        /*06e8*/ 	.word	0x00018fb0


	//   ....[14]....
        /*06ec*/ 	.word	0x00018ff0


	//   ....[15]....
        /*06f0*/ 	.word	0x00019010


	//----- nvinfo : EIATTR_EXIT_INSTR_OFFSETS
	.align		4
.L_718:
        /*06f4*/ 	.byte	0x04, 0x1c
        /*06f6*/ 	.short	(.L_720 - .L_719)


	//   ....[0]....
.L_719:
        /*06f8*/ 	.word	0x00000680


	//   ....[1]....
        /*06fc*/ 	.word	0x000014e0


	//   ....[2]....
        /*0700*/ 	.word	0x00001570


	//   ....[3]....
        /*0704*/ 	.word	0x0001b060


	//   ....[4]....
        /*0708*/ 	.word	0x0001b1b0


	//   ....[5]....
        /*070c*/ 	.word	0x0001b1d0


	//----- nvinfo : EIATTR_CRS_STACK_SIZE
	.align		4
.L_720:
        /*0710*/ 	.byte	0x04, 0x1e
        /*0712*/ 	.short	(.L_722 - .L_721)
.L_721:
        /*0714*/ 	.word	0x00000000


	//----- nvinfo : EIATTR_CBANK_PARAM_SIZE
	.align		4
.L_722:
        /*0718*/ 	.byte	0x03, 0x19
        /*071a*/ 	.short	0x01d0


	//----- nvinfo : EIATTR_PARAM_CBANK
	.align		4
        /*071c*/ 	.byte	0x04, 0x0a
        /*071e*/ 	.short	(.L_724 - .L_723)
	.align		4
.L_723:
        /*0720*/ 	.word	index@(.nv.constant0._ZN5flash16flash_fwd_kernelI23Flash_fwd_kernel_traitsILi256ELi64ELi64ELi4ELb0ELb0EN7cutlass6half_tE19Flash_kernel_traitsILi256ELi64ELi64ELi4ES3_EELb1ELb0ELb1ELb0ELb0ELb0ELb0ELb1EEEvNS_16Flash_fwd_paramsE)
        /*0724*/ 	.short	0x0210
        /*0726*/ 	.short	0x01d0


	//----- nvinfo : EIATTR_SW_WAR
	.align		4
.L_724:
        /*0728*/ 	.byte	0x04, 0x36
        /*072a*/ 	.short	(.L_726 - .L_725)
.L_725:
        /*072c*/ 	.word	0x00000008
.L_726:


//--------------------- .nv.info._ZN5flash16flash_fwd_kernelI23Flash_fwd_kernel_traitsILi256ELi64ELi64ELi4ELb0ELb0EN7cutlass6half_tE19Flash_kernel_traitsILi256ELi64ELi64ELi4ES3_EELb0ELb0ELb1ELb0ELb0ELb0ELb1ELb0EEEvNS_16Flash_fwd_paramsE --------------------------
	.section	.nv.info._ZN5flash16flash_fwd_kernelI23Flash_fwd_kernel_traitsILi256ELi64ELi64ELi4ELb0ELb0EN7cutlass6half_tE19Flash_kernel_traitsILi256ELi64ELi64ELi4ES3_EELb0ELb0ELb1ELb0ELb0ELb0ELb1ELb0EEEvNS_16Flash_fwd_paramsE,"",@"SHT_CUDA_INFO"
	.sectionflags	@""
	.align	4


	//----- nvinfo : EIATTR_CUDA_API_VERSION
	.align		4
        /*0000*/ 	.byte	0x04, 0x37
        /*0002*/ 	.short	(.L_728 - .L_727)
.L_727:
        /*0004*/ 	.word	0x00000082


	//----- nvinfo : EIATTR_KPARAM_INFO
	.align		4
.L_728:
        /*0008*/ 	.byte	0x04, 0x17
        /*000a*/ 	.short	(.L_730 - .L_729)
.L_729:
        /*000c*/ 	.word	0x00000000
        /*0010*/ 	.short	0x0000
        /*0012*/ 	.short	0x0000
        /*0014*/ 	.byte	0x00, 0xf0, 0x41, 0x07


	//----- nvinfo : EIATTR_SPARSE_MMA_MASK
	.align		4
.L_730:
        /*0018*/ 	.byte	0x03, 0x50
        /*001a*/ 	.short	0x0000


	//----- nvinfo : EIATTR_MAXREG_COUNT
	.align		4
        /*001c*/ 	.byte	0x03, 0x1b
        /*001e*/ 	.short	0x00ff


	//----- nvinfo : EIATTR_NUM_BARRIERS
	.align		4
        /*0020*/ 	.byte	0x02, 0x4c
        /*0022*/ 	.byte	0x01
	.zero		1


	//----- nvinfo : EIATTR_ANNOTATIONS
	.align		4
        /*0024*/ 	.byte	0x04, 0x55
        /*0026*/ 	.short	(.L_732 - .L_731)


	//   ....[0]....
.L_731:
        /* <DEDUP_REMOVED lines=66> */


	//----- nvinfo : EIATTR_MERCURY_ISA_VERSION
	.align		4
.L_732:
        /*0430*/ 	.byte	0x03, 0x5f
        /*0432*/ 	.short	0x0101


	//----- nvinfo : EIATTR_COOP_GROUP_MASK_REGIDS
	.align		4
        /*0434*/ 	.byte	0x04, 0x29
        /*0436*/ 	.short	(.L_734 - .L_733)


	//   ....[0]....
.L_733:
        /*0438*/ 	.word	0xffffffff


	//   ....[1]....
        /*043c*/ 	.word	0xffffffff


	//   ....[2]....
        /*0440*/ 	.word	0xffffffff


	//   ....[3]....
        /*0444*/ 	.word	0xffffffff


	//   ....[4]....
        /*0448*/ 	.word	0xffffffff


	//   ....[5]....
        /*044c*/ 	.word	0xffffffff


	//   ....[6]....
        /*0450*/ 	.word	0xffffffff


	//   ....[7]....
        /*0454*/ 	.word	0xffffffff


	//   ....[8]....
        /*0458*/ 	.word	0xffffffff


	//   ....[9]....
        /*045c*/ 	.word	0xffffffff


	//   ....[10]....
        /*0460*/ 	.word	0xffffffff


	//   ....[11]....
        /*0464*/ 	.word	0xffffffff


	//   ....[12]....
        /*0468*/ 	.word	0xffffffff


	//   ....[13]....
        /*046c*/ 	.word	0xffffffff


	//   ....[14]....
        /*0470*/ 	.word	0xffffffff


	//   ....[15]....
        /*0474*/ 	.word	0xffffffff


	//----- nvinfo : EIATTR_COOP_GROUP_INSTR_OFFSETS
	.align		4
.L_734:
        /*0478*/ 	.byte	0x04, 0x28
        /*047a*/ 	.short	(.L_736 - .L_735)


	//   ....[0]....
.L_735:
        /*047c*/ 	.word	0x00006d30


	//   ....[1]....
        /*0480*/ 	.word	0x00006d50


	//   ....[2]....
        /*0484*/ 	.word	0x00006e00


	//   ....[3]....
        /*0488*/ 	.word	0x00006e60


	//   ....[4]....
        /*048c*/ 	.word	0x0000bdf0


	//   ....[5]....
        /*0490*/ 	.word	0x0000be40


	//   ....[6]....
        /*0494*/ 	.word	0x0000be60


	//   ....[7]....
        /*0498*/ 	.word	0x0000be80


	//   ....[8]....
        /*049c*/ 	.word	0x00011d80


	//   ....[9]....
        /*04a0*/ 	.word	0x00011e80


	//   ....[10]....
        /*04a4*/ 	.word	0x00011e90


	//   ....[11]....
        /*04a8*/ 	.word	0x00011ee0


	//   ....[12]....
        /*04ac*/ 	.word	0x00013d30


	//   ....[13]....
        /*04b0*/ 	.word	0x00013d40


	//   ....[14]....
        /*04b4*/ 	.word	0x00013d70


	//   ....[15]....
        /*04b8*/ 	.word	0x00013d80


	//----- nvinfo : EIATTR_EXIT_INSTR_OFFSETS
	.align		4
.L_736:
        /*04bc*/ 	.byte	0x04, 0x1c
        /*04be*/ 	.short	(.L_738 - .L_737)


	//   ....[0]....
.L_737:
        /*04c0*/ 	.word	0x000004c0


	//   ....[1]....
        /*04c4*/ 	.word	0x00001300


	//   ....[2]....
        /*04c8*/ 	.word	0x00001390


	//   ....[3]....
        /*04cc*/ 	.word	0x00015bd0


	//   ....[4]....
        /*04d0*/ 	.word	0x00015d20


	//   ....[5]....
        /*04d4*/ 	.word	0x00015d40


	//----- nvinfo : EIATTR_CRS_STACK_SIZE
	.align		4
.L_738:
        /*04d8*/ 	.byte	0x04, 0x1e
        /*04da*/ 	.short	(.L_740 - .L_739)
.L_739:
        /*04dc*/ 	.word	0x00000000


	//----- nvinfo : EIATTR_CBANK_PARAM_SIZE
	.align		4
.L_740:
        /*04e0*/ 	.byte	0x03, 0x19
        /*04e2*/ 	.short	0x01d0


	//----- nvinfo : EIATTR_PARAM_CBANK
	.align		4
        /*04e4*/ 	.byte	0x04, 0x0a
        /*04e6*/ 	.short	(.L_742 - .L_741)
	.align		4
.L_741:
        /*04e8*/ 	.word	index@(.nv.constant0._ZN5flash16flash_fwd_kernelI23Flash_fwd_kernel_traitsILi256ELi64ELi64ELi4ELb0ELb0EN7cutlass6half_tE19Flash_kernel_traitsILi256ELi64ELi64ELi4ES3_EELb0ELb0ELb1ELb0ELb0ELb0ELb1ELb0EEEvNS_16Flash_fwd_paramsE)
        /*04ec*/ 	.short	0x0210
        /*04ee*/ 	.short	0x01d0


	//----- nvinfo : EIATTR_SW_WAR
	.align		4
.L_742:
        /*04f0*/ 	.byte	0x04, 0x36
        /*04f2*/ 	.short	(.L_744 - .L_743)
.L_743:
        /*04f4*/ 	.word	0x00000008
.L_744:


//--------------------- .nv.info._ZN5flash16flash_fwd_kernelI23Flash_fwd_kernel_traitsILi256ELi64ELi64ELi4ELb0ELb0EN7cutlass6half_tE19Flash_kernel_traitsILi256ELi64ELi64ELi4ES3_EELb1ELb0ELb1ELb1ELb0ELb0ELb0ELb1EEEvNS_16Flash_fwd_paramsE --------------------------
	.section	.nv.info._ZN5flash16flash_fwd_kernelI23Flash_fwd_kernel_traitsILi256ELi64ELi64ELi4ELb0ELb0EN7cutlass6half_tE19Flash_kernel_traitsILi256ELi64ELi64ELi4ES3_EELb1ELb0ELb1ELb1ELb0ELb0ELb0ELb1EEEvNS_16Flash_fwd_paramsE,"",@"SHT_CUDA_INFO"
	.sectionflags	@""
	.align	4


	//----- nvinfo : EIATTR_CUDA_API_VERSION
	.align		4
        /*0000*/ 	.byte	0x04, 0x37
        /*0002*/ 	.short	(.L_746 - .L_745)
.L_745:
        /*0004*/ 	.word	0x00000082


	//----- nvinfo : EIATTR_KPARAM_INFO
	.align		4
.L_746:
        /*0008*/ 	.byte	0x04, 0x17
        /*000a*/ 	.short	(.L_748 - .L_747)
.L_747:
        /*000c*/ 	.word	0x00000000
        /*0010*/ 	.short	0x0000
        /*0012*/ 	.short	0x0000
        /*0014*/ 	.byte	0x00, 0xf0, 0x41, 0x07


	//----- nvinfo : EIATTR_SPARSE_MMA_MASK
	.align		4
.L_748:
        /*0018*/ 	.byte	0x03, 0x50
        /*001a*/ 	.short	0x0000


	//----- nvinfo : EIATTR_MAXREG_COUNT
	.align		4
        /*001c*/ 	.byte	0x03, 0x1b
        /*001e*/ 	.short	0x00ff


	//----- nvinfo : EIATTR_NUM_BARRIERS
	.align		4
        /*0020*/ 	.byte	0x02, 0x4c
        /*0022*/ 	.byte	0x01
	.zero		1


	//----- nvinfo : EIATTR_ANNOTATIONS
	.align		4
        /*0024*/ 	.byte	0x04, 0x55
        /*0026*/ 	.short	(.L_750 - .L_749)


	//   ....[0]....
.L_749:
        /* <DEDUP_REMOVED lines=116> */


	//----- nvinfo : EIATTR_MERCURY_ISA_VERSION
	.align		4
.L_750:
        /*0750*/ 	.byte	0x03, 0x5f
        /*0752*/ 	.short	0x0101


	//----- nvinfo : EIATTR_COOP_GROUP_MASK_REGIDS
	.align		4
        /*0754*/ 	.byte	0x04, 0x29
        /*0756*/ 	.short	(.L_752 - .L_751)


	//   ....[0]....
.L_751:
        /*0758*/ 	.word	0xffffffff


	//   ....[1]....
        /*075c*/ 	.word	0xffffffff


	//   ....[2]....
        /*0760*/ 	.word	0xffffffff


	//   ....[3]....
        /*0764*/ 	.word	0xffffffff


	//   ....[4]....
        /*0768*/ 	.word	0xffffffff


	//   ....[5]....
        /*076c*/ 	.word	0xffffffff


	//   ....[6]....
        /*0770*/ 	.word	0xffffffff


	//   ....[7]....
        /*0774*/ 	.word	0xffffffff


	//   ....[8]....
        /*0778*/ 	.word	0xffffffff


	//   ....[9]....
        /*077c*/ 	.word	0xffffffff


	//   ....[10]....
        /*0780*/ 	.word	0xffffffff


	//   ....[11]....
        /*0784*/ 	.word	0xffffffff


	//   ....[12]....
        /*0788*/ 	.word	0xffffffff


	//   ....[13]....
        /*078c*/ 	.word	0xffffffff


	//   ....[14]....
        /*0790*/ 	.word	0xffffffff


	//   ....[15]....
        /*0794*/ 	.word	0xffffffff


	//----- nvinfo : EIATTR_COOP_GROUP_INSTR_OFFSETS
	.align		4
.L_752:
        /*0798*/ 	.byte	0x04, 0x28
        /*079a*/ 	.short	(.L_754 - .L_753)


	//   ....[0]....
.L_753:
        /*079c*/ 	.word	0x00007780


	//   ....[1]....
        /*07a0*/ 	.word	0x00007850


	//   ....[2]....
        /*07a4*/ 	.word	0x000078a0


	//   ....[3]....
        /*07a8*/ 	.word	0x00007910


	//   ....[4]....
        /*07ac*/ 	.word	0x0000e530


	//   ....[5]....
        /*07b0*/ 	.word	0x0000e550


	//   ....[6]....
        /*07b4*/ 	.word	0x0000e570


	//   ....[7]....
        /*07b8*/ 	.word	0x0000e590


	//   ....[8]....
        /*07bc*/ 	.word	0x00016c50


	//   ....[9]....
        /*07c0*/ 	.word	0x00016d00


	//   ....[10]....
        /*07c4*/ 	.word	0x00017ad0


	//   ....[11]....
        /*07c8*/ 	.word	0x00017b60


	//   ....[12]....
        /*07cc*/ 	.word	0x0001af70


	//   ....[13]....
        /*07d0*/ 	.word	0x0001afe0


	//   ....[14]....
        /*07d4*/ 	.word	0x0001b000


	//   ....[15]....
        /*07d8*/ 	.word	0x0001b010


	//----- nvinfo : EIATTR_EXIT_INSTR_OFFSETS
	.align		4
.L_754:
        /*07dc*/ 	.byte	0x04, 0x1c
        /*07de*/ 	.short	(.L_756 - .L_755)


	//   ....[0]....
.L_755:
        /*07e0*/ 	.word	0x00000680


	//   ....[1]....
        /*07e4*/ 	.word	0x000014e0


	//   ....[2]....
        /*07e8*/ 	.word	0x00001570


	//   ....[3]....
        /*07ec*/ 	.word	0x0001d030


	//   ....[4]....
        /*07f0*/ 	.word	0x0001d180


	//   ....[5]....
        /*07f4*/ 	.word	0x0001d1a0


	//----- nvinfo : EIATTR_CRS_STACK_SIZE
	.align		4
.L_756:
        /*07f8*/ 	.byte	0x04, 0x1e
        /*07fa*/ 	.short	(.L_758 - .L_757)
.L_757:
        /*07fc*/ 	.word	0x00000000


	//----- nvinfo : EIATTR_CBANK_PARAM_SIZE
	.align		4
.L_758:
        /*0800*/ 	.byte	0x03, 0x19
        /*0802*/ 	.short	0x01d0


	//----- nvinfo : EIATTR_PARAM_CBANK
	.align		4
        /*0804*/ 	.byte	0x04, 0x0a
        /*0806*/ 	.short	(.L_760 - .L_759)
	.align		4
.L_759:
        /*0808*/ 	.word	index@(.nv.constant0._ZN5flash16flash_fwd_kernelI23Flash_fwd_kernel_traitsILi256ELi64ELi64ELi4ELb0ELb0EN7cutlass6half_tE19Flash_kernel_traitsILi256ELi64ELi64ELi4ES3_EELb1ELb0ELb1ELb1ELb0ELb0ELb0ELb1EEEvNS_16Flash_fwd_paramsE)
        /*080c*/ 	.short	0x0210
        /*080e*/ 	.short	0x01d0


	//----- nvinfo : EIATTR_SW_WAR
	.align		4
.L_760:
        /*0810*/ 	.byte	0x04, 0x36
        /*0812*/ 	.short	(.L_762 - .L_761)
.L_761:
        /*0814*/ 	.word	0x00000008
.L_762:


//--------------------- .nv.info._ZN5flash16flash_fwd_kernelI23Flash_fwd_kernel_traitsILi256ELi64ELi64ELi4ELb0ELb0EN7cutlass6half_tE19Flash_kernel_traitsILi256ELi64ELi64ELi4ES3_EELb0ELb0ELb1ELb1ELb0ELb0ELb1ELb0EEEvNS_16Flash_fwd_paramsE --------------------------
	.section	.nv.info._ZN5flash16flash_fwd_kernelI23Flash_fwd_kernel_traitsILi256ELi64ELi64ELi4ELb0ELb0EN7cutlass6half_tE19Flash_kernel_traitsILi256ELi64ELi64ELi4ES3_EELb0ELb0ELb1ELb1ELb0ELb0ELb1ELb0EEEvNS_16Flash_fwd_paramsE,"",@"SHT_CUDA_INFO"
	.sectionflags	@""
	.align	4


	//----- nvinfo : EIATTR_CUDA_API_VERSION
	.align		4
        /*0000*/ 	.byte	0x04, 0x37
        /*0002*/ 	.short	(.L_764 - .L_763)
.L_763:
        /*0004*/ 	.word	0x00000082


	//----- nvinfo : EIATTR_KPARAM_INFO
	.align		4
.L_764:
        /*0008*/ 	.byte	0x04, 0x17
        /*000a*/ 	.short	(.L_766 - .L_765)
.L_765:
        /*000c*/ 	.word	0x00000000
        /*0010*/ 	.short	0x0000
        /*0012*/ 	.short	0x0000
        /*0014*/ 	.byte	0x00, 0xf0, 0x41, 0x07


	//----- nvinfo : EIATTR_SPARSE_MMA_MASK
	.align		4
.L_766:
        /*0018*/ 	.byte	0x03, 0x50
        /*001a*/ 	.short	0x0000


	//----- nvinfo : EIATTR_MAXREG_COUNT
	.align		4
        /*001c*/ 	.byte	0x03, 0x1b
        /*001e*/ 	.short	0x00ff


	//----- nvinfo : EIATTR_NUM_BARRIERS
	.align		4
        /*0020*/ 	.byte	0x02, 0x4c
        /*0022*/ 	.byte	0x01
	.zero		1


	//----- nvinfo : EIATTR_ANNOTATIONS
	.align		4
        /*0024*/ 	.byte	0x04, 0x55
        /*0026*/ 	.short	(.L_768 - .L_767)


	//   ....[0]....
.L_767:
        /* <DEDUP_REMOVED lines=17> */


	//----- nvinfo : EIATTR_MERCURY_ISA_VERSION
	.align		4
.L_768:
        /*0128*/ 	.byte	0x03, 0x5f
        /*012a*/ 	.short	0x0101


	//----- nvinfo : EIATTR_COOP_GROUP_MASK_REGIDS
	.align		4
        /*012c*/ 	.byte	0x04, 0x29
        /*012e*/ 	.short	(.L_770 - .L_769)


	//   ....[0]....
.L_769:
        /*0130*/ 	.word	0xffffffff


	//   ....[1]....
        /*0134*/ 	.word	0xffffffff


	//   ....[2]....
        /*0138*/ 	.word	0xffffffff


	//   ....[3]....
        /*013c*/ 	.word	0xffffffff


	//   ....[4]....
        /*0140*/ 	.word	0xffffffff


	//   ....[5]....
        /*0144*/ 	.word	0xffffffff


	//   ....[6]....
        /*0148*/ 	.word	0xffffffff


	//   ....[7]....
        /*014c*/ 	.word	0xffffffff


	//   ....[8]....
        /*0150*/ 	.word	0xffffffff


	//   ....[9]....
        /*0154*/ 	.word	0xffffffff


	//   ....[10]....
        /*0158*/ 	.word	0xffffffff


	//   ....[11]....
        /*015c*/ 	.word	0xffffffff


	//   ....[12]....
        /*0160*/ 	.word	0xffffffff


	//   ....[13]....
        /*0164*/ 	.word	0xffffffff


	//   ....[14]....
        /*0168*/ 	.word	0xffffffff


	//   ....[15]....
        /*016c*/ 	.word	0xffffffff


	//----- nvinfo : EIATTR_COOP_GROUP_INSTR_OFFSETS
	.align		4
.L_770:
        /*0170*/ 	.byte	0x04, 0x28
        /*0172*/ 	.short	(.L_772 - .L_771)


	//   ....[0]....
.L_771:
        /*0174*/ 	.word	0x000074c0


	//   ....[1]....
        /*0178*/ 	.word	0x000074e0


	//   ....[2]....
        /*017c*/ 	.word	0x00007580


	//   ....[3]....
        /*0180*/ 	.word	0x00007590


	//   ....[4]....
        /*0184*/ 	.word	0x0000bec0


	//   ....[5]....
        /*0188*/ 	.word	0x0000bed0


	//   ....[6]....
        /*018c*/ 	.word	0x0000bf00


	//   ....[7]....
        /*0190*/ 	.word	0x0000bf10


	//   ....[8]....
        /*0194*/ 	.word	0x00011550


	//   ....[9]....
        /*0198*/ 	.word	0x00011660


	//   ....[10]....
        /*019c*/ 	.word	0x00011670


	//   ....[11]....
        /*01a0*/ 	.word	0x000116c0


	//   ....[12]....
        /*01a4*/ 	.word	0x000134f0


	//   ....[13]....
        /*01a8*/ 	.word	0x00013500


	//   ....[14]....
        /*01ac*/ 	.word	0x00013540


	//   ....[15]....
        /*01b0*/ 	.word	0x00013560


	//----- nvinfo : EIATTR_EXIT_INSTR_OFFSETS
	.align		4
.L_772:
        /*01b4*/ 	.byte	0x04, 0x1c
        /*01b6*/ 	.short	(.L_774 - .L_773)


	//   ....[0]....
.L_773:
        /*01b8*/ 	.word	0x000004c0


	//   ....[1]....
        /*01bc*/ 	.word	0x000012f0


	//   ....[2]....
        /*01c0*/ 	.word	0x00001380


	//   ....[3]....
        /*01c4*/ 	.word	0x00015380


	//   ....[4]....
        /*01c8*/ 	.word	0x000154d0


	//   ....[5]....
        /*01cc*/ 	.word	0x000154f0


	//----- nvinfo : EIATTR_CRS_STACK_SIZE
	.align		4
.L_774:
        /*01d0*/ 	.byte	0x04, 0x1e
        /*01d2*/ 	.short	(.L_776 - .L_775)
.L_775:
        /*01d4*/ 	.word	0x00000000


	//----- nvinfo : EIATTR_CBANK_PARAM_SIZE
	.align		4
.L_776:
        /*01d8*/ 	.byte	0x03, 0x19
        /*01da*/ 	.short	0x01d0


	//----- nvinfo : EIATTR_PARAM_CBANK
	.align		4
        /*01dc*/ 	.byte	0x04, 0x0a
        /*01de*/ 	.short	(.L_778 - .L_777)
	.align		4
.L_777:
        /*01e0*/ 	.word	index@(.nv.constant0._ZN5flash16flash_fwd_kernelI23Flash_fwd_kernel_traitsILi256ELi64ELi64ELi4ELb0ELb0EN7cutlass6half_tE19Flash_kernel_traitsILi256ELi64ELi64ELi4ES3_EELb0ELb0ELb1ELb1ELb0ELb0ELb1ELb0EEEvNS_16Flash_fwd_paramsE)
        /*01e4*/ 	.short	0x0210
        /*01e6*/ 	.short	0x01d0


	//----- nvinfo : EIATTR_SW_WAR
	.align		4
.L_778:
        /*01e8*/ 	.byte	0x04, 0x36
        /*01ea*/ 	.short	(.L_780 - .L_779)
.L_779:
        /*01ec*/ 	.word	0x00000008
.L_780:


//--------------------- .nv.info._ZN5flash16flash_fwd_kernelI23Flash_fwd_kernel_traitsILi256ELi128ELi64ELi8ELb0ELb0EN7cutlass6half_tE19Flash_kernel_traitsILi256ELi128ELi64ELi8ES3_EELb1ELb0ELb0ELb0ELb0ELb0ELb0ELb0EEEvNS_16Flash_fwd_paramsE --------------------------
	.section	.nv.info._ZN5flash16flash_fwd_kernelI23Flash_fwd_kernel_traitsILi256ELi128ELi64ELi8ELb0ELb0EN7cutlass6half_tE19Flash_kernel_traitsILi256ELi128ELi64ELi8ES3_EELb1ELb0ELb0ELb0ELb0ELb0ELb0ELb0EEEvNS_16Flash_fwd_paramsE,"",@"SHT_CUDA_INFO"
	.sectionflags	@""
	.align	4


	//----- nvinfo : EIATTR_CUDA_API_VERSION
	.align		4
        /*0000*/ 	.byte	0x04, 0x37
        /*0002*/ 	.short	(.L_782 - .L_781)
.L_781:
        /*0004*/ 	.word	0x00000082


	//----- nvinfo : EIATTR_KPARAM_INFO
	.align		4
.L_782:
        /*0008*/ 	.byte	0x04, 0x17
        /*000a*/ 	.short	(.L_784 - .L_783)
.L_783:
        /*000c*/ 	.word	0x00000000
        /*0010*/ 	.short	0x0000
        /*0012*/ 	.short	0x0000
        /*0014*/ 	.byte	0x00, 0xf0, 0x41, 0x07


	//----- nvinfo : EIATTR_SPARSE_MMA_MASK
	.align		4
.L_784:
        /*0018*/ 	.byte	0x03, 0x50
        /*001a*/ 	.short	0x0000


	//----- nvinfo : EIATTR_MAXREG_COUNT
	.align		4
        /*001c*/ 	.byte	0x03, 0x1b
        /*001e*/ 	.short	0x00ff


	//----- nvinfo : EIATTR_NUM_BARRIERS
	.align		4
        /*0020*/ 	.byte	0x02, 0x4c
        /*0022*/ 	.byte	0x01
	.zero		1


	//----- nvinfo : EIATTR_ANNOTATIONS
	.align		4
        /*0024*/ 	.byte	0x04, 0x55
        /*0026*/ 	.short	(.L_786 - .L_785)


	//   ....[0]....
.L_785:
        /*0028*/ 	.word	0x00000001
        /*002c*/ 	.byte	0x20, 0x66, 0x00, 0x00, 0x01, 0x00, 0x00, 0x00, 0xe0, 0x66, 0x00, 0x00, 0x01, 0x00, 0x00, 0x00
        /*003c*/ 	.byte	0x20, 0x67, 0x00, 0x00, 0x01, 0x00, 0x00, 0x00, 0x30, 0x67, 0x00, 0x00, 0x01, 0x00, 0x00, 0x00
        /*004c*/ 	.byte	0x60, 0x67, 0x00, 0x00, 0x01, 0x00, 0x00, 0x00, 0x20, 0x6c, 0x00, 0x00, 0x01, 0x00, 0x00, 0x00
        /*005c*/ 	.byte	0xa0, 0x81, 0x00, 0x00, 0x01, 0x00, 0x00, 0x00, 0xe0, 0x82, 0x00, 0x00, 0x01, 0x00, 0x00, 0x00
        /*006c*/ 	.byte	0x00, 0x83, 0x00, 0x00, 0x01, 0x00, 0x00, 0x00, 0x10, 0x83, 0x00, 0x00, 0x01, 0x00, 0x00, 0x00
        /*007c*/ 	.byte	0x30, 0x98, 0x00, 0x00, 0x01, 0x00, 0x00, 0x00, 0x70, 0x9e, 0x00, 0x00


	//----- nvinfo : EIATTR_MERCURY_ISA_VERSION
	.align		4
.L_786:
        /*0088*/ 	.byte	0x03, 0x5f
        /*008a*/ 	.short	0x0101


	//----- nvinfo : EIATTR_INT_WARP_WIDE_INSTR_OFFSETS
	.align		4
        /*008c*/ 	.byte	0x04, 0x31
        /*008e*/ 	.short	(.L_788 - .L_787)


	//   ....[0]....
.L_787:
        /*0090*/ 	.word	0x00006790


	//----- nvinfo : EIATTR_COOP_GROUP_MASK_REGIDS
	.align		4
.L_788:
        /*0094*/ 	.byte	0x04, 0x29
        /*0096*/ 	.short	(.L_790 - .L_789)


	//   ....[0]....
.L_789:
        /*0098*/ 	.word	0xffffffff


	//   ....[1]....
        /*009c*/ 	.word	0xffffffff


	//   ....[2]....
        /*00a0*/ 	.word	0xffffffff


	//   ....[3]....
        /*00a4*/ 	.word	0xffffffff


	//   ....[4]....
        /*00a8*/ 	.word	0xffffffff


	//   ....[5]....
        /*00ac*/ 	.word	0xffffffff


	//   ....[6]....
        /*00b0*/ 	.word	0xffffffff


	//   ....[7]....
        /*00b4*/ 	.word	0xffffffff


	//   ....[8]....
        /*00b8*/ 	.word	0xffffffff


	//   ....[9]....
        /*00bc*/ 	.word	0xffffffff


	//   ....[10]....
        /*00c0*/ 	.word	0xffffffff


	//   ....[11]....
        /*00c4*/ 	.word	0xffffffff


	//----- nvinfo : EIATTR_COOP_GROUP_INSTR_OFFSETS
	.align		4
.L_790:
        /*00c8*/ 	.byte	0x04, 0x28
        /*00ca*/ 	.short	(.L_792 - .L_791)


	//   ....[0]....
.L_791:
        /*00cc*/ 	.word	0x00004750


	//   ....[1]....
        /*00d0*/ 	.word	0x00004790


	//   ....[2]....
        /*00d4*/ 	.word	0x000048a0


	//   ....[3]....
        /*00d8*/ 	.word	0x00004950


	//   ....[4]....
        /*00dc*/ 	.word	0x00008200


	//   ....[5]....
        /*00e0*/ 	.word	0x00008290


	//   ....[6]....
        /*00e4*/ 	.word	0x00008340


	//   ....[7]....
        /*00e8*/ 	.word	0x00008350


	//   ....[8]....
        /*00ec*/ 	.word	0x0000aa10


	//   ....[9]....
        /*00f0*/ 	.word	0x0000aa50


	//   ....[10]....
        /*00f4*/ 	.word	0x0000aab0


	//   ....[11]....
        /*00f8*/ 	.word	0x0000aac0


	//----- nvinfo : EIATTR_EXIT_INSTR_OFFSETS
	.align		4
.L_792:
        /*00fc*/ 	.byte	0x04, 0x1c
        /*00fe*/ 	.short	(.L_794 - .L_793)


	//   ....[0]....
.L_793:
        /*0100*/ 	.word	0x000006d0


	//   ....[1]....
        /*0104*/ 	.word	0x0000ca10


	//   ....[2]....
        /*0108*/ 	.word	0x0000cb60


	//   ....[3]....
        /*010c*/ 	.word	0x0000cb80


	//   ....[4]....
        /*0110*/ 	.word	0x0000d810


	//   ....[5]....
        /*0114*/ 	.word	0x0000d8a0


	//----- nvinfo : EIATTR_CRS_STACK_SIZE
	.align		4
.L_794:
        /*0118*/ 	.byte	0x04, 0x1e
        /*011a*/ 	.short	(.L_796 - .L_795)
.L_795:
        /*011c*/ 	.word	0x00000000


	//----- nvinfo : EIATTR_CBANK_PARAM_SIZE
	.align		4
.L_796:
        /*0120*/ 	.byte	0x03, 0x19
        /*0122*/ 	.short	0x01d0


	//----- nvinfo : EIATTR_PARAM_CBANK
	.align		4
        /*0124*/ 	.byte	0x04, 0x0a
        /*0126*/ 	.short	(.L_798 - .L_797)
	.align		4
.L_797:
        /*0128*/ 	.word	index@(.nv.constant0._ZN5flash16flash_fwd_kernelI23Flash_fwd_kernel_traitsILi256ELi128ELi64ELi8ELb0ELb0EN7cutlass6half_tE19Flash_kernel_traitsILi256ELi128ELi64ELi8ES3_EELb1ELb0ELb0ELb0ELb0ELb0ELb0ELb0EEEvNS_16Flash_fwd_paramsE)
        /*012c*/ 	.short	0x0210
        /*012e*/ 	.short	0x01d0


	//----- nvinfo : EIATTR_SW_WAR
	.align		4
.L_798:
        /*0130*/ 	.byte	0x04, 0x36
        /*0132*/ 	.short	(.L_800 - .L_799)
.L_799:
        /*0134*/ 	.word	0x00000008
.L_800:


//--------------------- .nv.info._ZN5flash16flash_fwd_kernelI23Flash_fwd_kernel_traitsILi256ELi128ELi64ELi8ELb0ELb0EN7cutlass6half_tE19Flash_kernel_traitsILi256ELi128ELi64ELi8ES3_EELb1ELb0ELb1ELb0ELb0ELb0ELb0ELb0EEEvNS_16Flash_fwd_paramsE --------------------------
	.section	.nv.info._ZN5flash16flash_fwd_kernelI23Flash_fwd_kernel_traitsILi256ELi128ELi64ELi8ELb0ELb0EN7cutlass6half_tE19Flash_kernel_traitsILi256ELi128ELi64ELi8ES3_EELb1ELb0ELb1ELb0ELb0ELb0ELb0ELb0EEEvNS_16Flash_fwd_paramsE,"",@"SHT_CUDA_INFO"
	.sectionflags	@""
	.align	4


	//----- nvinfo : EIATTR_CUDA_API_VERSION
	.align		4
        /*0000*/ 	.byte	0x04, 0x37
        /*0002*/ 	.short	(.L_802 - .L_801)
.L_801:
        /*0004*/ 	.word	0x00000082


	//----- nvinfo : EIATTR_KPARAM_INFO
	.align		4
.L_802:
        /*0008*/ 	.byte	0x04, 0x17
        /*000a*/ 	.short	(.L_804 - .L_803)
.L_803:
        /*000c*/ 	.word	0x00000000
        /*0010*/ 	.short	0x0000
        /*0012*/ 	.short	0x0000
        /*0014*/ 	.byte	0x00, 0xf0, 0x41, 0x07


	//----- nvinfo : EIATTR_SPARSE_MMA_MASK
	.align		4
.L_804:
        /*0018*/ 	.byte	0x03, 0x50
        /*001a*/ 	.short	0x0000


	//----- nvinfo : EIATTR_MAXREG_COUNT
	.align		4
        /*001c*/ 	.byte	0x03, 0x1b
        /*001e*/ 	.short	0x00ff


	//----- nvinfo : EIATTR_NUM_BARRIERS
	.align		4
        /*0020*/ 	.byte	0x02, 0x4c
        /*0022*/ 	.byte	0x01
	.zero		1


	//----- nvinfo : EIATTR_ANNOTATIONS
	.align		4
        /*0024*/ 	.byte	0x04, 0x55
        /*0026*/ 	.short	(.L_806 - .L_805)


	//   ....[0]....
.L_805:
        /* <DEDUP_REMOVED lines=12> */


	//----- nvinfo : EIATTR_MERCURY_ISA_VERSION
	.align		4
.L_806:
        /*00d0*/ 	.byte	0x03, 0x5f
        /*00d2*/ 	.short	0x0101


	//----- nvinfo : EIATTR_COOP_GROUP_MASK_REGIDS
	.align		4
        /*00d4*/ 	.byte	0x04, 0x29
        /*00d6*/ 	.short	(.L_808 - .L_807)


	//   ....[0]....
.L_807:
        /*00d8*/ 	.word	0xffffffff


	//   ....[1]....
        /*00dc*/ 	.word	0xffffffff


	//   ....[2]....
        /*00e0*/ 	.word	0xffffffff


	//   ....[3]....
        /*00e4*/ 	.word	0xffffffff


	//   ....[4]....
        /*00e8*/ 	.word	0xffffffff


	//   ....[5]....
        /*00ec*/ 	.word	0xffffffff


	//   ....[6]....
        /*00f0*/ 	.word	0xffffffff


	//   ....[7]....
        /*00f4*/ 	.word	0xffffffff


	//   ....[8]....
        /*00f8*/ 	.word	0xffffffff


	//   ....[9]....
        /*00fc*/ 	.word	0xffffffff


	//   ....[10]....
        /*0100*/ 	.word	0xffffffff


	//   ....[11]....
        /*0104*/ 	.word	0xffffffff


	//   ....[12]....
        /*0108*/ 	.word	0xffffffff


	//   ....[13]....
        /*010c*/ 	.word	0xffffffff


	//   ....[14]....
        /*0110*/ 	.word	0xffffffff


	//   ....[15]....
        /*0114*/ 	.word	0xffffffff


	//   ....[16]....
        /*0118*/ 	.word	0xffffffff


	//   ....[17]....
        /*011c*/ 	.word	0xffffffff


	//   ....[18]....
        /*0120*/ 	.word	0xffffffff


	//   ....[19]....
        /*0124*/ 	.word	0xffffffff


	//----- nvinfo : EIATTR_COOP_GROUP_INSTR_OFFSETS
	.align		4
.L_808:
        /*0128*/ 	.byte	0x04, 0x28
        /*012a*/ 	.short	(.L_810 - .L_809)


	//   ....[0]....
.L_809:
        /*012c*/ 	.word	0x00005810


	//   ....[1]....
        /*0130*/ 	.word	0x000059a0


	//   ....[2]....
        /*0134*/ 	.word	0x000059d0


	//   ....[3]....
        /*0138*/ 	.word	0x00005b50


	//   ....[4]....
        /*013c*/ 	.word	0x00009900


	//   ....[5]....
        /*0140*/ 	.word	0x00009970


	//   ....[6]....
        /*0144*/ 	.word	0x00009a10


	//   ....[7]....
        /*0148*/ 	.word	0x00009a70


	//   ....[8]....
        /*014c*/ 	.word	0x0000e050


	//   ....[9]....
        /*0150*/ 	.word	0x0000e110


	//   ....[10]....
        /*0154*/ 	.word	0x0000e180


	//   ....[11]....
        /*0158*/ 	.word	0x0000e200


	//   ....[12]....
        /*015c*/ 	.word	0x00012b20


	//   ....[13]....
        /*0160*/ 	.word	0x00012b60


	//   ....[14]....
        /*0164*/ 	.word	0x00012be0


	//   ....[15]....
        /*0168*/ 	.word	0x00012bf0


	//   ....[16]....
        /*016c*/ 	.word	0x00015530


	//   ....[17]....
        /*0170*/ 	.word	0x00015570


	//   ....[18]....
        /*0174*/ 	.word	0x000155d0


	//   ....[19]....
        /*0178*/ 	.word	0x000155e0


	//----- nvinfo : EIATTR_EXIT_INSTR_OFFSETS
	.align		4
.L_810:
        /*017c*/ 	.byte	0x04, 0x1c
        /*017e*/ 	.short	(.L_812 - .L_811)


	//   ....[0]....
.L_811:
        /*0180*/ 	.word	0x000006c0


	//   ....[1]....
        /*0184*/ 	.word	0x000014d0


	//   ....[2]....
        /*0188*/ 	.word	0x00001560


	//   ....[3]....
        /*018c*/ 	.word	0x00017580


	//   ....[4]....
        /*0190*/ 	.word	0x000176d0


	//   ....[5]....
        /*0194*/ 	.word	0x000176f0


	//----- nvinfo : EIATTR_CRS_STACK_SIZE
	.align		4
.L_812:
        /*0198*/ 	.byte	0x04, 0x1e
        /*019a*/ 	.short	(.L_814 - .L_813)
.L_813:
        /*019c*/ 	.word	0x00000000


	//----- nvinfo : EIATTR_CBANK_PARAM_SIZE
	.align		4
.L_814:
        /*01a0*/ 	.byte	0x03, 0x19
        /*01a2*/ 	.short	0x01d0


	//----- nvinfo : EIATTR_PARAM_CBANK
	.align		4
        /*01a4*/ 	.byte	0x04, 0x0a
        /*01a6*/ 	.short	(.L_816 - .L_815)
	.align		4
.L_815:
        /*01a8*/ 	.word	index@(.nv.constant0._ZN5flash16flash_fwd_kernelI23Flash_fwd_kernel_traitsILi256ELi128ELi64ELi8ELb0ELb0EN7cutlass6half_tE19Flash_kernel_traitsILi256ELi128ELi64ELi8ES3_EELb1ELb0ELb1ELb0ELb0ELb0ELb0ELb0EEEvNS_16Flash_fwd_paramsE)
        /*01ac*/ 	.short	0x0210
        /*01ae*/ 	.short	0x01d0


	//----- nvinfo : EIATTR_SW_WAR
	.align		4
.L_816:
        /*01b0*/ 	.byte	0x04, 0x36
        /*01b2*/ 	.short	(.L_818 - .L_817)
.L_817:
        /*01b4*/ 	.word	0x00000008
.L_818:


//--------------------- .nv.info._ZN5flash16flash_fwd_kernelI23Flash_fwd_kernel_traitsILi256ELi128ELi64ELi8ELb0ELb0EN7cutlass6half_tE19Flash_kernel_traitsILi256ELi128ELi64ELi8ES3_EELb1ELb0ELb0ELb0ELb0ELb1ELb0ELb0EEEvNS_16Flash_fwd_paramsE --------------------------
	.section	.nv.info._ZN5flash16flash_fwd_kernelI23Flash_fwd_kernel_traitsILi256ELi128ELi64ELi8ELb0ELb0EN7cutlass6half_tE19Flash_kernel_traitsILi256ELi128ELi64ELi8ES3_EELb1ELb0ELb0ELb0ELb0ELb1ELb0ELb0EEEvNS_16Flash_fwd_paramsE,"",@"SHT_CUDA_INFO"
	.sectionflags	@""
	.align	4


	//----- nvinfo : EIATTR_CUDA_API_VERSION
	.align		4
        /*0000*/ 	.byte	0x04, 0x37
        /*0002*/ 	.short	(.L_820 - .L_819)
.L_819:
        /*0004*/ 	.word	0x00000082


	//----- nvinfo : EIATTR_KPARAM_INFO
	.align		4
.L_820:
        /*0008*/ 	.byte	0x04, 0x17
        /*000a*/ 	.short	(.L_822 - .L_821)
.L_821:
        /*000c*/ 	.word	0x00000000
        /*0010*/ 	.short	0x0000
        /*0012*/ 	.short	0x0000
        /*0014*/ 	.byte	0x00, 0xf0, 0x41, 0x07


	//----- nvinfo : EIATTR_SPARSE_MMA_MASK
	.align		4
.L_822:
        /*0018*/ 	.byte	0x03, 0x50
        /*001a*/ 	.short	0x0000


	//----- nvinfo : EIATTR_MAXREG_COUNT
	.align		4
        /*001c*/ 	.byte	0x03, 0x1b
        /*001e*/ 	.short	0x00ff


	//----- nvinfo : EIATTR_NUM_BARRIERS
	.align		4
        /*0020*/ 	.byte	0x02, 0x4c
        /*0022*/ 	.byte	0x01
	.zero		1


	//----- nvinfo : EIATTR_MERCURY_ISA_VERSION
	.align		4
        /*0024*/ 	.byte	0x03, 0x5f
        /*0026*/ 	.short	0x0101


	//----- nvinfo : EIATTR_COOP_GROUP_MASK_REGIDS
	.align		4
        /*0028*/ 	.byte	0x04, 0x29
        /*002a*/ 	.short	(.L_824 - .L_823)


	//   ....[0]....
.L_823:
        /*002c*/ 	.word	0xffffffff


	//   ....[1]....
        /*0030*/ 	.word	0xffffffff


	//   ....[2]....
        /*0034*/ 	.word	0xffffffff


	//   ....[3]....
        /*0038*/ 	.word	0xffffffff


	//   ....[4]....
        /*003c*/ 	.word	0xffffffff


	//   ....[5]....
        /*0040*/ 	.word	0xffffffff


	//   ....[6]....
        /*0044*/ 	.word	0xffffffff


	//   ....[7]....
        /*0048*/ 	.word	0xffffffff


	//   ....[8]....
        /*004c*/ 	.word	0xffffffff


	//   ....[9]....
        /*0050*/ 	.word	0xffffffff


	//   ....[10]....
        /*0054*/ 	.word	0xffffffff


	//   ....[11]....
        /*0058*/ 	.word	0xffffffff


	//----- nvinfo : EIATTR_COOP_GROUP_INSTR_OFFSETS
	.align		4
.L_824:
        /*005c*/ 	.byte	0x04, 0x28
        /*005e*/ 	.short	(.L_826 - .L_825)


	//   ....[0]....
.L_825:
        /*0060*/ 	.word	0x000032f0


	//   ....[1]....
        /*0064*/ 	.word	0x00003400


	//   ....[2]....
        /*0068*/ 	.word	0x00003490


	//   ....[3]....
        /*006c*/ 	.word	0x00003590


	//   ....[4]....
        /*0070*/ 	.word	0x00006560


	//   ....[5]....
        /*0074*/ 	.word	0x00006670


	//   ....[6]....
        /*0078*/ 	.word	0x00006710


	//   ....[7]....
        /*007c*/ 	.word	0x00006720


	//   ....[8]....
        /*0080*/ 	.word	0x00008b90


	//   ....[9]....
        /*0084*/ 	.word	0x00008bd0


	//   ....[10]....
        /*0088*/ 	.word	0x00008c50


	//   ....[11]....
        /*008c*/ 	.word	0x00008c60


	//----- nvinfo : EIATTR_EXIT_INSTR_OFFSETS
	.align		4
.L_826:
        /*0090*/ 	.byte	0x04, 0x1c
        /*0092*/ 	.short	(.L_828 - .L_827)


	//   ....[0]....
.L_827:
        /*0094*/ 	.word	0x00000700


	//   ....[1]....
        /*0098*/ 	.word	0x0000aad0


	//   ....[2]....
        /*009c*/ 	.word	0x0000abe0


	//   ....[3]....
        /*00a0*/ 	.word	0x0000b700


	//   ....[4]....
        /*00a4*/ 	.word	0x0000b790


	//----- nvinfo : EIATTR_CRS_STACK_SIZE
	.align		4
.L_828:
        /*00a8*/ 	.byte	0x04, 0x1e
        /*00aa*/ 	.short	(.L_830 - .L_829)
.L_829:
        /*00ac*/ 	.word	0x00000000


	//----- nvinfo : EIATTR_CBANK_PARAM_SIZE
	.align		4
.L_830:
        /*00b0*/ 	.byte	0x03, 0x19
        /*00b2*/ 	.short	0x01d0


	//----- nvinfo : EIATTR_PARAM_CBANK
	.align		4
        /*00b4*/ 	.byte	0x04, 0x0a
        /*00b6*/ 	.short	(.L_832 - .L_831)
	.align		4
.L_831:
        /*00b8*/ 	.word	index@(.nv.constant0._ZN5flash16flash_fwd_kernelI23Flash_fwd_kernel_traitsILi256ELi128ELi64ELi8ELb0ELb0EN7cutlass6half_tE19Flash_kernel_traitsILi256ELi128ELi64ELi8ES3_EELb1ELb0ELb0ELb0ELb0ELb1ELb0ELb0EEEvNS_16Flash_fwd_paramsE)
        /*00bc*/ 	.short	0x0210
        /*00be*/ 	.short	0x01d0


	//----- nvinfo : EIATTR_SW_WAR
	.align		4
.L_832:
        /*00c0*/ 	.byte	0x04, 0x36
        /*00c2*/ 	.short	(.L_834 - .L_833)
.L_833:
        /*00c4*/ 	.word	0x00000008
.L_834:


//--------------------- .nv.info._ZN5flash16flash_fwd_kernelI23Flash_fwd_kernel_traitsILi256ELi128ELi64ELi8ELb0ELb0EN7cutlass6half_tE19Flash_kernel_traitsILi256ELi128ELi64ELi8ES3_EELb0ELb0ELb0ELb0ELb0ELb1ELb1ELb0EEEvNS_16Flash_fwd_paramsE --------------------------
	.section	.nv.info._ZN5flash16flash_fwd_kernelI23Flash_fwd_kernel_traitsILi256ELi128ELi64ELi8ELb0ELb0EN7cutlass6half_tE19Flash_kernel_traitsILi256ELi128ELi64ELi8ES3_EELb0ELb0ELb0ELb0ELb0ELb1ELb1ELb0EEEvNS_16Flash_fwd_paramsE,"",@"SHT_CUDA_INFO"
	.sectionflags	@""
	.align	4


	//----- nvinfo : EIATTR_CUDA_API_VERSION
	.align		4
        /*0000*/ 	.byte	0x04, 0x37
        /*0002*/ 	.short	(.L_836 - .L_835)
.L_835:
        /*0004*/ 	.word	0x00000082


	//----- nvinfo : EIATTR_KPARAM_INFO
	.align		4
.L_836:
        /*0008*/ 	.byte	0x04, 0x17
        /*000a*/ 	.short	(.L_838 - .L_837)
.L_837:
        /*000c*/ 	.word	0x00000000
        /*0010*/ 	.short	0x0000
        /*0012*/ 	.short	0x0000
        /*0014*/ 	.byte	0x00, 0xf0, 0x41, 0x07


	//----- nvinfo : EIATTR_SPARSE_MMA_MASK
	.align		4
.L_838:
        /*0018*/ 	.byte	0x03, 0x50
        /*001a*/ 	.short	0x0000


	//----- nvinfo : EIATTR_MAXREG_COUNT
	.align		4
        /*001c*/ 	.byte	0x03, 0x1b
        /*001e*/ 	.short	0x00ff


	//----- nvinfo : EIATTR_NUM_BARRIERS
	.align		4
        /*0020*/ 	.byte	0x02, 0x4c
        /*0022*/ 	.byte	0x01
	.zero		1


	//----- nvinfo : EIATTR_MERCURY_ISA_VERSION
	.align		4
        /*0024*/ 	.byte	0x03, 0x5f
        /*0026*/ 	.short	0x0101


	//----- nvinfo : EIATTR_COOP_GROUP_MASK_REGIDS
	.align		4
        /*0028*/ 	.byte	0x04, 0x29
        /*002a*/ 	.short	(.L_840 - .L_839)


	//   ....[0]....
.L_839:
        /*002c*/ 	.word	0xffffffff


	//   ....[1]....
        /*0030*/ 	.word	0xffffffff


	//   ....[2]....
        /*0034*/ 	.word	0xffffffff


	//   ....[3]....
        /*0038*/ 	.word	0xffffffff


	//   ....[4]....
        /*003c*/ 	.word	0xffffffff


	//   ....[5]....
        /*0040*/ 	.word	0xffffffff


	//   ....[6]....
        /*0044*/ 	.word	0xffffffff


	//   ....[7]....
        /*0048*/ 	.word	0xffffffff


	//   ....[8]....
        /*004c*/ 	.word	0xffffffff


	//   ....[9]....
        /*0050*/ 	.word	0xffffffff


	//   ....[10]....
        /*0054*/ 	.word	0xffffffff


	//   ....[11]....
        /*0058*/ 	.word	0xffffffff


	//----- nvinfo : EIATTR_COOP_GROUP_INSTR_OFFSETS
	.align		4
.L_840:
        /*005c*/ 	.byte	0x04, 0x28
        /*005e*/ 	.short	(.L_842 - .L_841)


	//   ....[0]....
.L_841:
        /*0060*/ 	.word	0x00003390


	//   ....[1]....
        /*0064*/ 	.word	0x00003460


	//   ....[2]....
        /*0068*/ 	.word	0x000034c0


	//   ....[3]....
        /*006c*/ 	.word	0x000035e0


	//   ....[4]....
        /*0070*/ 	.word	0x000060b0


	//   ....[5]....
        /*0074*/ 	.word	0x000060f0


	//   ....[6]....
        /*0078*/ 	.word	0x00006130


	//   ....[7]....
        /*007c*/ 	.word	0x00006160


	//   ....[8]....
        /*0080*/ 	.word	0x00007d60


	//   ....[9]....
        /*0084*/ 	.word	0x00007da0


	//   ....[10]....
        /*0088*/ 	.word	0x00007e20


	//   ....[11]....
        /*008c*/ 	.word	0x00007e50


	//----- nvinfo : EIATTR_EXIT_INSTR_OFFSETS
	.align		4
.L_842:
        /*0090*/ 	.byte	0x04, 0x1c
        /*0092*/ 	.short	(.L_844 - .L_843)


	//   ....[0]....
.L_843:
        /*0094*/ 	.word	0x000004c0


	//   ....[1]....
        /*0098*/ 	.word	0x00009c80


	//   ....[2]....
        /*009c*/ 	.word	0x00009d90


	//   ....[3]....
        /*00a0*/ 	.word	0x0000a8d0


	//   ....[4]....
        /*00a4*/ 	.word	0x0000a960


	//----- nvinfo : EIATTR_CRS_STACK_SIZE
	.align		4
.L_844:
        /*00a8*/ 	.byte	0x04, 0x1e
        /*00aa*/ 	.short	(.L_846 - .L_845)
.L_845:
        /*00ac*/ 	.word	0x00000000


	//----- nvinfo : EIATTR_CBANK_PARAM_SIZE
	.align		4
.L_846:
        /*00b0*/ 	.byte	0x03, 0x19
        /*00b2*/ 	.short	0x01d0


	//----- nvinfo : EIATTR_PARAM_CBANK
	.align		4
        /*00b4*/ 	.byte	0x04, 0x0a
        /*00b6*/ 	.short	(.L_848 - .L_847)
	.align		4
.L_847:
        /*00b8*/ 	.word	index@(.nv.constant0._ZN5flash16flash_fwd_kernelI23Flash_fwd_kernel_traitsILi256ELi128ELi64ELi8ELb0ELb0EN7cutlass6half_tE19Flash_kernel_traitsILi256ELi128ELi64ELi8ES3_EELb0ELb0ELb0ELb0ELb0ELb1ELb1ELb0EEEvNS_16Flash_fwd_paramsE)
        /*00bc*/ 	.short	0x0210
        /*00be*/ 	.short	0x01d0


	//----- nvinfo : EIATTR_SW_WAR
	.align		4
.L_848:
        /*00c0*/ 	.byte	0x04, 0x36
        /*00c2*/ 	.short	(.L_850 - .L_849)
.L_849:
        /*00c4*/ 	.word	0x00000008
.L_850:


//--------------------- .nv.info._ZN5flash16flash_fwd_kernelI23Flash_fwd_kernel_traitsILi256ELi128ELi64ELi8ELb0ELb0EN7cutlass6half_tE19Flash_kernel_traitsILi256ELi128ELi64ELi8ES3_EELb1ELb0ELb0ELb1ELb0ELb0ELb0ELb0EEEvNS_16Flash_fwd_paramsE --------------------------
	.section	.nv.info._ZN5flash16flash_fwd_kernelI23Flash_fwd_kernel_traitsILi256ELi128ELi64ELi8ELb0ELb0EN7cutlass6half_tE19Flash_kernel_traitsILi256ELi128ELi64ELi8ES3_EELb1ELb0ELb0ELb1ELb0ELb0ELb0ELb0EEEvNS_16Flash_fwd_paramsE,"",@"SHT_CUDA_INFO"
	.sectionflags	@""
	.align	4


	//----- nvinfo : EIATTR_CUDA_API_VERSION
	.align		4
        /*0000*/ 	.byte	0x04, 0x37
        /*0002*/ 	.short	(.L_852 - .L_851)
.L_851:
        /*0004*/ 	.word	0x00000082


	//----- nvinfo : EIATTR_KPARAM_INFO
	.align		4
.L_852:
        /*0008*/ 	.byte	0x04, 0x17
        /*000a*/ 	.short	(.L_854 - .L_853)
.L_853:
        /*000c*/ 	.word	0x00000000
        /*0010*/ 	.short	0x0000
        /*0012*/ 	.short	0x0000
        /*0014*/ 	.byte	0x00, 0xf0, 0x41, 0x07


	//----- nvinfo : EIATTR_SPARSE_MMA_MASK
	.align		4
.L_854:
        /*0018*/ 	.byte	0x03, 0x50
        /*001a*/ 	.short	0x0000


	//----- nvinfo : EIATTR_MAXREG_COUNT
	.align		4
        /*001c*/ 	.byte	0x03, 0x1b
        /*001e*/ 	.short	0x00ff


	//----- nvinfo : EIATTR_NUM_BARRIERS
	.align		4
        /*0020*/ 	.byte	0x02, 0x4c
        /*0022*/ 	.byte	0x01
	.zero		1


	//----- nvinfo : EIATTR_ANNOTATIONS
	.align		4
        /*0024*/ 	.byte	0x04, 0x55
        /*0026*/ 	.short	(.L_856 - .L_855)


	//   ....[0]....
.L_855:
        /*0028*/ 	.word	0x00000001
        /*002c*/ 	.byte	0xf0, 0x92, 0x00, 0x00, 0x01, 0x00, 0x00, 0x00, 0x30, 0x93, 0x00, 0x00, 0x01, 0x00, 0x00, 0x00
        /*003c*/ 	.byte	0x70, 0x93, 0x00, 0x00, 0x01, 0x00, 0x00, 0x00, 0x00, 0x94, 0x00, 0x00, 0x01, 0x00, 0x00, 0x00
        /*004c*/ 	.byte	0xb0, 0xb5, 0x00, 0x00, 0x01, 0x00, 0x00, 0x00, 0xf0, 0xb5, 0x00, 0x00, 0x01, 0x00, 0x00, 0x00
        /*005c*/ 	.byte	0x30, 0xb6, 0x00, 0x00, 0x01, 0x00, 0x00, 0x00, 0x60, 0xb6, 0x00, 0x00


	//----- nvinfo : EIATTR_MERCURY_ISA_VERSION
	.align		4
.L_856:
        /*0068*/ 	.byte	0x03, 0x5f
        /*006a*/ 	.short	0x0101


	//----- nvinfo : EIATTR_INT_WARP_WIDE_INSTR_OFFSETS
	.align		4
        /*006c*/ 	.byte	0x04, 0x31
        /*006e*/ 	.short	(.L_858 - .L_857)


	//   ....[0]....
.L_857:
        /*0070*/ 	.word	0x000071f0


	//----- nvinfo : EIATTR_COOP_GROUP_MASK_REGIDS
	.align		4
.L_858:
        /*0074*/ 	.byte	0x04, 0x29
        /*0076*/ 	.short	(.L_860 - .L_859)


	//   ....[0]....
.L_859:
        /*0078*/ 	.word	0xffffffff


	//   ....[1]....
        /*007c*/ 	.word	0xffffffff


	//   ....[2]....
        /*0080*/ 	.word	0xffffffff


	//   ....[3]....
        /*0084*/ 	.word	0xffffffff


	//   ....[4]....
        /*0088*/ 	.word	0xffffffff


	//   ....[5]....
        /*008c*/ 	.word	0xffffffff


	//   ....[6]....
        /*0090*/ 	.word	0xffffffff


	//   ....[7]....
        /*0094*/ 	.word	0xffffffff


	//   ....[8]....
        /*0098*/ 	.word	0xffffffff


	//   ....[9]....
        /*009c*/ 	.word	0xffffffff


	//   ....[10]....
        /*00a0*/ 	.word	0xffffffff


	//   ....[11]....
        /*00a4*/ 	.word	0xffffffff


	//----- nvinfo : EIATTR_COOP_GROUP_INSTR_OFFSETS
	.align		4
.L_860:
        /*00a8*/ 	.byte	0x04, 0x28
        /*00aa*/ 	.short	(.L_862 - .L_861)


	//   ....[0]....
.L_861:
        /*00ac*/ 	.word	0x00005180


	//   ....[1]....
        /*00b0*/ 	.word	0x000051c0


	//   ....[2]....
        /*00b4*/ 	.word	0x000052d0


	//   ....[3]....
        /*00b8*/ 	.word	0x000053b0


	//   ....[4]....
        /*00bc*/ 	.word	0x00009270


	//   ....[5]....
        /*00c0*/ 	.word	0x000092b0


	//   ....[6]....
        /*00c4*/ 	.word	0x00009450


	//   ....[7]....
        /*00c8*/ 	.word	0x00009460


	//   ....[8]....
        /*00cc*/ 	.word	0x0000baa0


	//   ....[9]....
        /*00d0*/ 	.word	0x0000bae0


	//   ....[10]....
        /*00d4*/ 	.word	0x0000bb60


	//   ....[11]....
        /*00d8*/ 	.word	0x0000bb70


	//----- nvinfo : EIATTR_EXIT_INSTR_OFFSETS
	.align		4
.L_862:
        /*00dc*/ 	.byte	0x04, 0x1c
        /*00de*/ 	.short	(.L_864 - .L_863)


	//   ....[0]....
.L_863:
        /*00e0*/ 	.word	0x00000710


	//   ....[1]....
        /*00e4*/ 	.word	0x0000dad0


	//   ....[2]....
        /*00e8*/ 	.word	0x0000dc20


	//   ....[3]....
        /*00ec*/ 	.word	0x0000dc40


	//   ....[4]....
        /*00f0*/ 	.word	0x0000e8e0


	//   ....[5]....
        /*00f4*/ 	.word	0x0000e970


	//----- nvinfo : EIATTR_CRS_STACK_SIZE
	.align		4
.L_864:
        /*00f8*/ 	.byte	0x04, 0x1e
        /*00fa*/ 	.short	(.L_866 - .L_865)
.L_865:
        /*00fc*/ 	.word	0x00000000


	//----- nvinfo : EIATTR_CBANK_PARAM_SIZE
	.align		4
.L_866:
        /*0100*/ 	.byte	0x03, 0x19
        /*0102*/ 	.short	0x01d0


	//----- nvinfo : EIATTR_PARAM_CBANK
	.align		4
        /*0104*/ 	.byte	0x04, 0x0a
        /*0106*/ 	.short	(.L_868 - .L_867)
	.align		4
.L_867:
        /*0108*/ 	.word	index@(.nv.constant0._ZN5flash16flash_fwd_kernelI23Flash_fwd_kernel_traitsILi256ELi128ELi64ELi8ELb0ELb0EN7cutlass6half_tE19Flash_kernel_traitsILi256ELi128ELi64ELi8ES3_EELb1ELb0ELb0ELb1ELb0ELb0ELb0ELb0EEEvNS_16Flash_fwd_paramsE)
        /*010c*/ 	.short	0x0210
        /*010e*/ 	.short	0x01d0


	//----- nvinfo : EIATTR_SW_WAR
	.align		4
.L_868:
        /*0110*/ 	.byte	0x04, 0x36
        /*0112*/ 	.short	(.L_870 - .L_869)
.L_869:
        /*0114*/ 	.word	0x00000008
.L_870:


//--------------------- .nv.info._ZN5flash16flash_fwd_kernelI23Flash_fwd_kernel_traitsILi256ELi128ELi64ELi8ELb0ELb0EN7cutlass6half_tE19Flash_kernel_traitsILi256ELi128ELi64ELi8ES3_EELb1ELb0ELb0ELb0ELb0ELb0ELb0ELb1EEEvNS_16Flash_fwd_paramsE --------------------------
	.section	.nv.info._ZN5flash16flash_fwd_kernelI23Flash_fwd_kernel_traitsILi256ELi128ELi64ELi8ELb0ELb0EN7cutlass6half_tE19Flash_kernel_traitsILi256ELi128ELi64ELi8ES3_EELb1ELb0ELb0ELb0ELb0ELb0ELb0ELb1EEEvNS_16Flash_fwd_paramsE,"",@"SHT_CUDA_INFO"
	.sectionflags	@""
	.align	4


	//----- nvinfo : EIATTR_CUDA_API_VERSION
	.align		4
        /*0000*/ 	.byte	0x04, 0x37
        /*0002*/ 	.short	(.L_872 - .L_871)
.L_871:
        /*0004*/ 	.word	0x00000082


	//----- nvinfo : EIATTR_KPARAM_INFO
	.align		4
.L_872:
        /*0008*/ 	.byte	0x04, 0x17
        /*000a*/ 	.short	(.L_874 - .L_873)
.L_873:
        /*000c*/ 	.word	0x00000000
        /*0010*/ 	.short	0x0000
        /*0012*/ 	.short	0x0000
        /*0014*/ 	.byte	0x00, 0xf0, 0x41, 0x07


	//----- nvinfo : EIATTR_SPARSE_MMA_MASK
	.align		4
.L_874:
        /*0018*/ 	.byte	0x03, 0x50
        /*001a*/ 	.short	0x0000


	//----- nvinfo : EIATTR_MAXREG_COUNT
	.align		4
        /*001c*/ 	.byte	0x03, 0x1b
        /*001e*/ 	.short	0x00ff


	//----- nvinfo : EIATTR_NUM_BARRIERS
	.align		4
        /*0020*/ 	.byte	0x02, 0x4c
        /*0022*/ 	.byte	0x01
	.zero		1


	//----- nvinfo : EIATTR_ANNOTATIONS
	.align		4
        /*0024*/ 	.byte	0x04, 0x55
        /*0026*/ 	.short	(.L_876 - .L_875)


	//   ....[0]....
.L_875:
        /* <DEDUP_REMOVED lines=57> */


	//----- nvinfo : EIATTR_MERCURY_ISA_VERSION
	.align		4
.L_876:
        /*03a0*/ 	.byte	0x03, 0x5f
        /*03a2*/ 	.short	0x0101


	//----- nvinfo : EIATTR_COOP_GROUP_MASK_REGIDS
	.align		4
        /*03a4*/ 	.byte	0x04, 0x29
        /*03a6*/ 	.short	(.L_878 - .L_877)


	//   ....[0]....
.L_877:
        /*03a8*/ 	.word	0xffffffff


	//   ....[1]....
        /*03ac*/ 	.word	0xffffffff


	//   ....[2]....
        /*03b0*/ 	.word	0xffffffff


	//   ....[3]....
        /*03b4*/ 	.word	0xffffffff


	//   ....[4]....
        /*03b8*/ 	.word	0xffffffff


	//   ....[5]....
        /*03bc*/ 	.word	0xffffffff


	//   ....[6]....
        /*03c0*/ 	.word	0xffffffff


	//   ....[7]....
        /*03c4*/ 	.word	0xffffffff


	//   ....[8]....
        /*03c8*/ 	.word	0xffffffff


	//   ....[9]....
        /*03cc*/ 	.word	0xffffffff


	//   ....[10]....
        /*03d0*/ 	.word	0xffffffff


	//   ....[11]....
        /*03d4*/ 	.word	0xffffffff


	//----- nvinfo : EIATTR_COOP_GROUP_INSTR_OFFSETS
	.align		4
.L_878:
        /*03d8*/ 	.byte	0x04, 0x28
        /*03da*/ 	.short	(.L_880 - .L_879)


	//   ....[0]....
.L_879:
        /*03dc*/ 	.word	0x000049e0


	//   ....[1]....
        /*03e0*/ 	.word	0x00004b00


	//   ....[2]....
        /*03e4*/ 	.word	0x00004bd0


	//   ....[3]....
        /*03e8*/ 	.word	0x00004d10


	//   ....[4]....
        /*03ec*/ 	.word	0x0000a3b0


	//   ....[5]....
        /*03f0*/ 	.word	0x0000a3c0


	//   ....[6]....
        /*03f4*/ 	.word	0x0000a3f0


	//   ....[7]....
        /*03f8*/ 	.word	0x0000a420


	//   ....[8]....
        /*03fc*/ 	.word	0x0000dcd0


	//   ....[9]....
        /*0400*/ 	.word	0x0000dd10


	//   ....[10]....
        /*0404*/ 	.word	0x0000dd50


	//   ....[11]....
        /*0408*/ 	.word	0x0000dd70


	//----- nvinfo : EIATTR_EXIT_INSTR_OFFSETS
	.align		4
.L_880:
        /*040c*/ 	.byte	0x04, 0x1c
        /*040e*/ 	.short	(.L_882 - .L_881)


	//   ....[0]....
.L_881:
        /*0410*/ 	.word	0x00000690


	//   ....[1]....
        /*0414*/ 	.word	0x0000fdc0


	//   ....[2]....
        /*0418*/ 	.word	0x0000ff10


	//   ....[3]....
        /*041c*/ 	.word	0x0000ff30


	//   ....[4]....
        /*0420*/ 	.word	0x00010bf0


	//   ....[5]....
        /*0424*/ 	.word	0x00010c80


	//----- nvinfo : EIATTR_CRS_STACK_SIZE
	.align		4
.L_882:
        /*0428*/ 	.byte	0x04, 0x1e
        /*042a*/ 	.short	(.L_884 - .L_883)
.L_883:
        /*042c*/ 	.word	0x00000000


	//----- nvinfo : EIATTR_CBANK_PARAM_SIZE
	.align		4
.L_884:
        /*0430*/ 	.byte	0x03, 0x19
        /*0432*/ 	.short	0x01d0


	//----- nvinfo : EIATTR_PARAM_CBANK
	.align		4
        /*0434*/ 	.byte	0x04, 0x0a
        /*0436*/ 	.short	(.L_886 - .L_885)
	.align		4
.L_885:
        /*0438*/ 	.word	index@(.nv.constant0._ZN5flash16flash_fwd_kernelI23Flash_fwd_kernel_traitsILi256ELi128ELi64ELi8ELb0ELb0EN7cutlass6half_tE19Flash_kernel_traitsILi256ELi128ELi64ELi8ES3_EELb1ELb0ELb0ELb0ELb0ELb0ELb0ELb1EEEvNS_16Flash_fwd_paramsE)
        /*043c*/ 	.short	0x0210
        /*043e*/ 	.short	0x01d0


	//----- nvinfo : EIATTR_SW_WAR
	.align		4
.L_886:
        /*0440*/ 	.byte	0x04, 0x36
        /*0442*/ 	.short	(.L_888 - .L_887)
.L_887:
        /*0444*/ 	.word	0x00000008
.L_888:


//--------------------- .nv.info._ZN5flash16flash_fwd_kernelI23Flash_fwd_kernel_traitsILi256ELi128ELi64ELi8ELb0ELb0EN7cutlass6half_tE19Flash_kernel_traitsILi256ELi128ELi64ELi8ES3_EELb0ELb0ELb0ELb0ELb0ELb0ELb1ELb0EEEvNS_16Flash_fwd_paramsE --------------------------
	.section	.nv.info._ZN5flash16flash_fwd_kernelI23Flash_fwd_kernel_traitsILi256ELi128ELi64ELi8ELb0ELb0EN7cutlass6half_tE19Flash_kernel_traitsILi256ELi128ELi64ELi8ES3_EELb0ELb0ELb0ELb0ELb0ELb0ELb1ELb0EEEvNS_16Flash_fwd_paramsE,"",@"SHT_CUDA_INFO"
	.sectionflags	@""
	.align	4


	//----- nvinfo : EIATTR_CUDA_API_VERSION
	.align		4
        /*0000*/ 	.byte	0x04, 0x37
        /*0002*/ 	.short	(.L_890 - .L_889)
.L_889:
        /*0004*/ 	.word	0x00000082


	//----- nvinfo : EIATTR_KPARAM_INFO
	.align		4
.L_890:
        /*0008*/ 	.byte	0x04, 0x17
        /*000a*/ 	.short	(.L_892 - .L_891)
.L_891:
        /*000c*/ 	.word	0x00000000
        /*0010*/ 	.short	0x0000
        /*0012*/ 	.short	0x0000
        /*0014*/ 	.byte	0x00, 0xf0, 0x41, 0x07


	//----- nvinfo : EIATTR_SPARSE_MMA_MASK
	.align		4
.L_892:
        /*0018*/ 	.byte	0x03, 0x50
        /*001a*/ 	.short	0x0000


	//----- nvinfo : EIATTR_MAXREG_COUNT
	.align		4
        /*001c*/ 	.byte	0x03, 0x1b
        /*001e*/ 	.short	0x00ff


	//----- nvinfo : EIATTR_NUM_BARRIERS
	.align		4
        /*0020*/ 	.byte	0x02, 0x4c
        /*0022*/ 	.byte	0x01
	.zero		1


	//----- nvinfo : EIATTR_ANNOTATIONS
	.align		4
        /*0024*/ 	.byte	0x04, 0x55
        /*0026*/ 	.short	(.L_894 - .L_893)


	//   ....[0]....
.L_893:
        /* <DEDUP_REMOVED lines=12> */


	//----- nvinfo : EIATTR_MERCURY_ISA_VERSION
	.align		4
.L_894:
        /*00d0*/ 	.byte	0x03, 0x5f
        /*00d2*/ 	.short	0x0101


	//----- nvinfo : EIATTR_INT_WARP_WIDE_INSTR_OFFSETS
	.align		4
        /*00d4*/ 	.byte	0x04, 0x31
        /*00d6*/ 	.short	(.L_896 - .L_895)


	//   ....[0]....
.L_895:
        /*00d8*/ 	.word	0x00005fa0


	//----- nvinfo : EIATTR_COOP_GROUP_MASK_REGIDS
	.align		4
.L_896:
        /*00dc*/ 	.byte	0x04, 0x29
        /*00de*/ 	.short	(.L_898 - .L_897)


	//   ....[0]....
.L_897:
        /*00e0*/ 	.word	0xffffffff


	//   ....[1]....
        /*00e4*/ 	.word	0xffffffff


	//   ....[2]....
        /*00e8*/ 	.word	0xffffffff


	//   ....[3]....
        /*00ec*/ 	.word	0xffffffff


	//   ....[4]....
        /*00f0*/ 	.word	0xffffffff


	//   ....[5]....
        /*00f4*/ 	.word	0xffffffff


	//   ....[6]....
        /*00f8*/ 	.word	0xffffffff


	//   ....[7]....
        /*00fc*/ 	.word	0xffffffff


	//   ....[8]....
        /*0100*/ 	.word	0xffffffff


	//   ....[9]....
        /*0104*/ 	.word	0xffffffff


	//   ....[10]....
        /*0108*/ 	.word	0xffffffff


	//   ....[11]....
        /*010c*/ 	.word	0xffffffff


	//----- nvinfo : EIATTR_COOP_GROUP_INSTR_OFFSETS
	.align		4
.L_898:
        /*0110*/ 	.byte	0x04, 0x28
        /*0112*/ 	.short	(.L_900 - .L_899)


	//   ....[0]....
.L_899:
        /*0114*/ 	.word	0x00004860


	//   ....[1]....
        /*0118*/ 	.word	0x00004880


	//   ....[2]....
        /*011c*/ 	.word	0x00004920


	//   ....[3]....
        /*0120*/ 	.word	0x00004930


	//   ....[4]....
        /*0124*/ 	.word	0x00007e50


	//   ....[5]....
        /*0128*/ 	.word	0x00007e90


	//   ....[6]....
        /*012c*/ 	.word	0x00007ed0


	//   ....[7]....
        /*0130*/ 	.word	0x00007f00


	//   ....[8]....
        /*0134*/ 	.word	0x00009c00


	//   ....[9]....
        /*0138*/ 	.word	0x00009c10


	//   ....[10]....
        /*013c*/ 	.word	0x00009c60


	//   ....[11]....
        /*0140*/ 	.word	0x00009c80


	//----- nvinfo : EIATTR_EXIT_INSTR_OFFSETS
	.align		4
.L_900:
        /*0144*/ 	.byte	0x04, 0x1c
        /*0146*/ 	.short	(.L_902 - .L_901)


	//   ....[0]....
.L_901:
        /*0148*/ 	.word	0x000004d0


	//   ....[1]....
        /*014c*/ 	.word	0x0000bb80


	//   ....[2]....
        /*0150*/ 	.word	0x0000bcd0


	//   ....[3]....
        /*0154*/ 	.word	0x0000bcf0


	//   ....[4]....
        /*0158*/ 	.word	0x0000c9a0


	//   ....[5]....
        /*015c*/ 	.word	0x0000ca30


	//----- nvinfo : EIATTR_CRS_STACK_SIZE
	.align		4
.L_902:
        /*0160*/ 	.byte	0x04, 0x1e
        /*0162*/ 	.short	(.L_904 - .L_903)
.L_903:
        /*0164*/ 	.word	0x00000000


	//----- nvinfo : EIATTR_CBANK_PARAM_SIZE
	.align		4
.L_904:
        /*0168*/ 	.byte	0x03, 0x19
        /*016a*/ 	.short	0x01d0


	//----- nvinfo : EIATTR_PARAM_CBANK
	.align		4
        /*016c*/ 	.byte	0x04, 0x0a
        /*016e*/ 	.short	(.L_906 - .L_905)
	.align		4
.L_905:
        /*0170*/ 	.word	index@(.nv.constant0._ZN5flash16flash_fwd_kernelI23Flash_fwd_kernel_traitsILi256ELi128ELi64ELi8ELb0ELb0EN7cutlass6half_tE19Flash_kernel_traitsILi256ELi128ELi64ELi8ES3_EELb0ELb0ELb0ELb0ELb0ELb0ELb1ELb0EEEvNS_16Flash_fwd_paramsE)
        /*0174*/ 	.short	0x0210
        /*0176*/ 	.short	0x01d0


	//----- nvinfo : EIATTR_SW_WAR
	.align		4
.L_906:
        /*0178*/ 	.byte	0x04, 0x36
        /*017a*/ 	.short	(.L_908 - .L_907)
.L_907:
        /*017c*/ 	.word	0x00000008
.L_908:


//--------------------- .nv.info._ZN5flash16flash_fwd_kernelI23Flash_fwd_kernel_traitsILi256ELi128ELi64ELi8ELb0ELb0EN7cutlass6half_tE19Flash_kernel_traitsILi256ELi128ELi64ELi8ES3_EELb1ELb0ELb0ELb1ELb0ELb0ELb0ELb1EEEvNS_16Flash_fwd_paramsE --------------------------
	.section	.nv.info._ZN5flash16flash_fwd_kernelI23Flash_fwd_kernel_traitsILi256ELi128ELi64ELi8ELb0ELb0EN7cutlass6half_tE19Flash_kernel_traitsILi256ELi128ELi64ELi8ES3_EELb1ELb0ELb0ELb1ELb0ELb0ELb0ELb1EEEvNS_16Flash_fwd_paramsE,"",@"SHT_CUDA_INFO"
	.sectionflags	@""
	.align	4


	//----- nvinfo : EIATTR_CUDA_API_VERSION
	.align		4
        /*0000*/ 	.byte	0x04, 0x37
        /*0002*/ 	.short	(.L_910 - .L_909)
.L_909:
        /*0004*/ 	.word	0x00000082


	//----- nvinfo : EIATTR_KPARAM_INFO
	.align		4
.L_910:
        /*0008*/ 	.byte	0x04, 0x17
        /*000a*/ 	.short	(.L_912 - .L_911)
.L_911:
        /*000c*/ 	.word	0x00000000
        /*0010*/ 	.short	0x0000
        /*0012*/ 	.short	0x0000
        /*0014*/ 	.byte	0x00, 0xf0, 0x41, 0x07


	//----- nvinfo : EIATTR_SPARSE_MMA_MASK
	.align		4
.L_912:
        /*0018*/ 	.byte	0x03, 0x50
        /*001a*/ 	.short	0x0000


	//----- nvinfo : EIATTR_MAXREG_COUNT
	.align		4
        /*001c*/ 	.byte	0x03, 0x1b
        /*001e*/ 	.short	0x00ff


	//----- nvinfo : EIATTR_NUM_BARRIERS
	.align		4
        /*0020*/ 	.byte	0x02, 0x4c
        /*0022*/ 	.byte	0x01
	.zero		1


	//----- nvinfo : EIATTR_ANNOTATIONS
	.align		4
        /*0024*/ 	.byte	0x04, 0x55
        /*0026*/ 	.short	(.L_914 - .L_913)


	//   ....[0]....
.L_913:
        /* <DEDUP_REMOVED lines=54> */


	//----- nvinfo : EIATTR_MERCURY_ISA_VERSION
	.align		4
.L_914:
        /*0370*/ 	.byte	0x03, 0x5f
        /*0372*/ 	.short	0x0101


	//----- nvinfo : EIATTR_COOP_GROUP_MASK_REGIDS
	.align		4
        /*0374*/ 	.byte	0x04, 0x29
        /*0376*/ 	.short	(.L_916 - .L_915)


	//   ....[0]....
.L_915:
        /*0378*/ 	.word	0xffffffff


	//   ....[1]....
        /*037c*/ 	.word	0xffffffff


	//   ....[2]....
        /*0380*/ 	.word	0xffffffff


	//   ....[3]....
        /*0384*/ 	.word	0xffffffff


	//   ....[4]....
        /*0388*/ 	.word	0xffffffff


	//   ....[5]....
        /*038c*/ 	.word	0xffffffff


	//   ....[6]....
        /*0390*/ 	.word	0xffffffff


	//   ....[7]....
        /*0394*/ 	.word	0xffffffff


	//   ....[8]....
        /*0398*/ 	.word	0xffffffff


	//   ....[9]....
        /*039c*/ 	.word	0xffffffff


	//   ....[10]....
        /*03a0*/ 	.word	0xffffffff


	//   ....[11]....
        /*03a4*/ 	.word	0xffffffff


	//----- nvinfo : EIATTR_COOP_GROUP_INSTR_OFFSETS
	.align		4
.L_916:
        /*03a8*/ 	.byte	0x04, 0x28
        /*03aa*/ 	.short	(.L_918 - .L_917)


	//   ....[0]....
.L_917:
        /*03ac*/ 	.word	0x000055c0


	//   ....[1]....
        /*03b0*/ 	.word	0x00005690


	//   ....[2]....
        /*03b4*/ 	.word	0x000056b0


	//   ....[3]....
        /*03b8*/ 	.word	0x000057b0


	//   ....[4]....
        /*03bc*/ 	.word	0x0000b560


	//   ....[5]....
        /*03c0*/ 	.word	0x0000b570


	//   ....[6]....
        /*03c4*/ 	.word	0x0000b5a0


	//   ....[7]....
        /*03c8*/ 	.word	0x0000b5b0


	//   ....[8]....
        /*03cc*/ 	.word	0x0000eec0


	//   ....[9]....
        /*03d0*/ 	.word	0x0000ef00


	//   ....[10]....
        /*03d4*/ 	.word	0x0000ef40


	//   ....[11]....
        /*03d8*/ 	.word	0x0000ef50


	//----- nvinfo : EIATTR_EXIT_INSTR_OFFSETS
	.align		4
.L_918:
        /*03dc*/ 	.byte	0x04, 0x1c
        /*03de*/ 	.short	(.L_920 - .L_919)


	//   ....[0]....
.L_919:
        /*03e0*/ 	.word	0x00000690


	//   ....[1]....
        /*03e4*/ 	.word	0x00010fb0


	//   ....[2]....
        /*03e8*/ 	.word	0x00011100


	//   ....[3]....
        /*03ec*/ 	.word	0x00011120


	//   ....[4]....
        /*03f0*/ 	.word	0x00011df0


	//   ....[5]....
        /*03f4*/ 	.word	0x00011e80


	//----- nvinfo : EIATTR_CRS_STACK_SIZE
	.align		4
.L_920:
        /*03f8*/ 	.byte	0x04, 0x1e
        /*03fa*/ 	.short	(.L_922 - .L_921)
.L_921:
        /*03fc*/ 	.word	0x00000000


	//----- nvinfo : EIATTR_CBANK_PARAM_SIZE
	.align		4
.L_922:
        /*0400*/ 	.byte	0x03, 0x19
        /*0402*/ 	.short	0x01d0


	//----- nvinfo : EIATTR_PARAM_CBANK
	.align		4
        /*0404*/ 	.byte	0x04, 0x0a
        /*0406*/ 	.short	(.L_924 - .L_923)
	.align		4
.L_923:
        /*0408*/ 	.word	index@(.nv.constant0._ZN5flash16flash_fwd_kernelI23Flash_fwd_kernel_traitsILi256ELi128ELi64ELi8ELb0ELb0EN7cutlass6half_tE19Flash_kernel_traitsILi256ELi128ELi64ELi8ES3_EELb1ELb0ELb0ELb1ELb0ELb0ELb0ELb1EEEvNS_16Flash_fwd_paramsE)
        /*040c*/ 	.short	0x0210
        /*040e*/ 	.short	0x01d0


	//----- nvinfo : EIATTR_SW_WAR
	.align		4
.L_924:
        /*0410*/ 	.byte	0x04, 0x36
        /*0412*/ 	.short	(.L_926 - .L_925)
.L_925:
        /*0414*/ 	.word	0x00000008
.L_926:


//--------------------- .nv.info._ZN5flash16flash_fwd_kernelI23Flash_fwd_kernel_traitsILi256ELi128ELi64ELi8ELb0ELb0EN7cutlass6half_tE19Flash_kernel_traitsILi256ELi128ELi64ELi8ES3_EELb0ELb0ELb0ELb1ELb0ELb0ELb1ELb0EEEvNS_16Flash_fwd_paramsE --------------------------
	.section	.nv.info._ZN5flash16flash_fwd_kernelI23Flash_fwd_kernel_traitsILi256ELi128ELi64ELi8ELb0ELb0EN7cutlass6half_tE19Flash_kernel_traitsILi256ELi128ELi64ELi8ES3_EELb0ELb0ELb0ELb1ELb0ELb0ELb1ELb0EEEvNS_16Flash_fwd_paramsE,"",@"SHT_CUDA_INFO"
	.sectionflags	@""
	.align	4


	//----- nvinfo : EIATTR_CUDA_API_VERSION
	.align		4
        /*0000*/ 	.byte	0x04, 0x37
        /*0002*/ 	.short	(.L_928 - .L_927)
.L_927:
        /*0004*/ 	.word	0x00000082


	//----- nvinfo : EIATTR_KPARAM_INFO
	.align		4
.L_928:
        /*0008*/ 	.byte	0x04, 0x17
        /*000a*/ 	.short	(.L_930 - .L_929)
.L_929:
        /*000c*/ 	.word	0x00000000
        /*0010*/ 	.short	0x0000
        /*0012*/ 	.short	0x0000
        /*0014*/ 	.byte	0x00, 0xf0, 0x41, 0x07


	//----- nvinfo : EIATTR_SPARSE_MMA_MASK
	.align		4
.L_930:
        /*0018*/ 	.byte	0x03, 0x50
        /*001a*/ 	.short	0x0000


	//----- nvinfo : EIATTR_MAXREG_COUNT
	.align		4
        /*001c*/ 	.byte	0x03, 0x1b
        /*001e*/ 	.short	0x00ff


	//----- nvinfo : EIATTR_NUM_BARRIERS
	.align		4
        /*0020*/ 	.byte	0x02, 0x4c
        /*0022*/ 	.byte	0x01
	.zero		1


	//----- nvinfo : EIATTR_ANNOTATIONS
	.align		4
        /*0024*/ 	.byte	0x04, 0x55
        /*0026*/ 	.short	(.L_932 - .L_931)


	//   ....[0]....
.L_931:
        /* <DEDUP_REMOVED lines=13> */


	//----- nvinfo : EIATTR_MERCURY_ISA_VERSION
	.align		4
.L_932:
        /*00e8*/ 	.byte	0x03, 0x5f
        /*00ea*/ 	.short	0x0101


	//----- nvinfo : EIATTR_INT_WARP_WIDE_INSTR_OFFSETS
	.align		4
        /*00ec*/ 	.byte	0x04, 0x31
        /*00ee*/ 	.short	(.L_934 - .L_933)


	//   ....[0]....
.L_933:
        /*00f0*/ 	.word	0x00006a30


	//----- nvinfo : EIATTR_COOP_GROUP_MASK_REGIDS
	.align		4
.L_934:
        /*00f4*/ 	.byte	0x04, 0x29
        /*00f6*/ 	.short	(.L_936 - .L_935)


	//   ....[0]....
.L_935:
        /*00f8*/ 	.word	0xffffffff


	//   ....[1]....
        /*00fc*/ 	.word	0xffffffff


	//   ....[2]....
        /*0100*/ 	.word	0xffffffff


	//   ....[3]....
        /*0104*/ 	.word	0xffffffff


	//   ....[4]....
        /*0108*/ 	.word	0xffffffff


	//   ....[5]....
        /*010c*/ 	.word	0xffffffff


	//   ....[6]....
        /*0110*/ 	.word	0xffffffff


	//   ....[7]....
        /*0114*/ 	.word	0xffffffff


	//   ....[8]....
        /*0118*/ 	.word	0xffffffff


	//   ....[9]....
        /*011c*/ 	.word	0xffffffff


	//   ....[10]....
        /*0120*/ 	.word	0xffffffff


	//   ....[11]....
        /*0124*/ 	.word	0xffffffff


	//----- nvinfo : EIATTR_COOP_GROUP_INSTR_OFFSETS
	.align		4
.L_936:
        /*0128*/ 	.byte	0x04, 0x28
        /*012a*/ 	.short	(.L_938 - .L_937)


	//   ....[0]....
.L_937:
        /*012c*/ 	.word	0x000052a0


	//   ....[1]....
        /*0130*/ 	.word	0x000052c0


	//   ....[2]....
        /*0134*/ 	.word	0x00005360


	//   ....[3]....
        /*0138*/ 	.word	0x00005370


	//   ....[4]....
        /*013c*/ 	.word	0x00008fb0


	//   ....[5]....
        /*0140*/ 	.word	0x00008fd0


	//   ....[6]....
        /*0144*/ 	.word	0x00009010


	//   ....[7]....
        /*0148*/ 	.word	0x00009020


	//   ....[8]....
        /*014c*/ 	.word	0x0000ad70


	//   ....[9]....
        /*0150*/ 	.word	0x0000ad80


	//   ....[10]....
        /*0154*/ 	.word	0x0000ae20


	//   ....[11]....
        /*0158*/ 	.word	0x0000ae40


	//----- nvinfo : EIATTR_EXIT_INSTR_OFFSETS
	.align		4
.L_938:
        /*015c*/ 	.byte	0x04, 0x1c
        /*015e*/ 	.short	(.L_940 - .L_939)


	//   ....[0]....
.L_939:
        /*0160*/ 	.word	0x000004d0


	//   ....[1]....
        /*0164*/ 	.word	0x0000cd40


	//   ....[2]....
        /*0168*/ 	.word	0x0000ce90


	//   ....[3]....
        /*016c*/ 	.word	0x0000ceb0


	//   ....[4]....
        /*0170*/ 	.word	0x0000db70


	//   ....[5]....
        /*0174*/ 	.word	0x0000dc00


	//----- nvinfo : EIATTR_CRS_STACK_SIZE
	.align		4
.L_940:
        /*0178*/ 	.byte	0x04, 0x1e
        /*017a*/ 	.short	(.L_942 - .L_941)
.L_941:
        /*017c*/ 	.word	0x00000000


	//----- nvinfo : EIATTR_CBANK_PARAM_SIZE
	.align		4
.L_942:
        /*0180*/ 	.byte	0x03, 0x19
        /*0182*/ 	.short	0x01d0


	//----- nvinfo : EIATTR_PARAM_CBANK
	.align		4
        /*0184*/ 	.byte	0x04, 0x0a
        /*0186*/ 	.short	(.L_944 - .L_943)
	.align		4
.L_943:
        /*0188*/ 	.word	index@(.nv.constant0._ZN5flash16flash_fwd_kernelI23Flash_fwd_kernel_traitsILi256ELi128ELi64ELi8ELb0ELb0EN7cutlass6half_tE19Flash_kernel_traitsILi256ELi128ELi64ELi8ES3_EELb0ELb0ELb0ELb1ELb0ELb0ELb1ELb0EEEvNS_16Flash_fwd_paramsE)
        /*018c*/ 	.short	0x0210
        /*018e*/ 	.short	0x01d0


	//----- nvinfo : EIATTR_SW_WAR
	.align		4
.L_944:
        /*0190*/ 	.byte	0x04, 0x36
        /*0192*/ 	.short	(.L_946 - .L_945)
.L_945:
        /*0194*/ 	.word	0x00000008
.L_946:


//--------------------- .nv.info._ZN5flash16flash_fwd_kernelI23Flash_fwd_kernel_traitsILi256ELi128ELi64ELi8ELb0ELb0EN7cutlass6half_tE19Flash_kernel_traitsILi256ELi128ELi64ELi8ES3_EELb1ELb0ELb1ELb0ELb0ELb1ELb0ELb0EEEvNS_16Flash_fwd_paramsE --------------------------
	.section	.nv.info._ZN5flash16flash_fwd_kernelI23Flash_fwd_kernel_traitsILi256ELi128ELi64ELi8ELb0ELb0EN7cutlass6half_tE19Flash_kernel_traitsILi256ELi128ELi64ELi8ES3_EELb1ELb0ELb1ELb0ELb0ELb1ELb0ELb0EEEvNS_16Flash_fwd_paramsE,"",@"SHT_CUDA_INFO"
	.sectionflags	@""
	.align	4


	//----- nvinfo : EIATTR_CUDA_API_VERSION
	.align		4
        /*0000*/ 	.byte	0x04, 0x37
        /*0002*/ 	.short	(.L_948 - .L_947)
.L_947:
        /*0004*/ 	.word	0x00000082


	//----- nvinfo : EIATTR_KPARAM_INFO
	.align		4
.L_948:
        /*0008*/ 	.byte	0x04, 0x17
        /*000a*/ 	.short	(.L_950 - .L_949)
.L_949:
        /*000c*/ 	.word	0x00000000
        /*0010*/ 	.short	0x0000
        /*0012*/ 	.short	0x0000
        /*0014*/ 	.byte	0x00, 0xf0, 0x41, 0x07


	//----- nvinfo : EIATTR_SPARSE_MMA_MASK
	.align		4
.L_950:
        /*0018*/ 	.byte	0x03, 0x50
        /*001a*/ 	.short	0x0000


	//----- nvinfo : EIATTR_MAXREG_COUNT
	.align		4
        /*001c*/ 	.byte	0x03, 0x1b
        /*001e*/ 	.short	0x00ff


	//----- nvinfo : EIATTR_NUM_BARRIERS
	.align		4
        /*0020*/ 	.byte	0x02, 0x4c
        /*0022*/ 	.byte	0x01
	.zero		1


	//----- nvinfo : EIATTR_ANNOTATIONS
	.align		4
        /*0024*/ 	.byte	0x04, 0x55
        /*0026*/ 	.short	(.L_952 - .L_951)


	//   ....[0]....
.L_951:
        /*0028*/ 	.word	0x00000001
        /*002c*/ 	.byte	0xf0, 0xbb, 0x00, 0x00, 0x01, 0x00, 0x00, 0x00, 0x30, 0xbc, 0x00, 0x00, 0x01, 0x00, 0x00, 0x00
        /*003c*/ 	.byte	0x80, 0xd8, 0x00, 0x00, 0x01, 0x00, 0x00, 0x00, 0xc0, 0xd8, 0x00, 0x00, 0x01, 0x00, 0x00, 0x00
        /*004c*/ 	.byte	0xb0, 0xe3, 0x00, 0x00, 0x01, 0x00, 0x00, 0x00, 0x10, 0xfe, 0x00, 0x00


	//----- nvinfo : EIATTR_MERCURY_ISA_VERSION
	.align		4
.L_952:
        /*0058*/ 	.byte	0x03, 0x5f
        /*005a*/ 	.short	0x0101


	//----- nvinfo : EIATTR_COOP_GROUP_MASK_REGIDS
	.align		4
        /*005c*/ 	.byte	0x04, 0x29
        /*005e*/ 	.short	(.L_954 - .L_953)


	//   ....[0]....
.L_953:
        /*0060*/ 	.word	0xffffffff


	//   ....[1]....
        /*0064*/ 	.word	0xffffffff


	//   ....[2]....
        /*0068*/ 	.word	0xffffffff


	//   ....[3]....
        /*006c*/ 	.word	0xffffffff


	//   ....[4]....
        /*0070*/ 	.word	0xffffffff


	//   ....[5]....
        /*0074*/ 	.word	0xffffffff


	//   ....[6]....
        /*0078*/ 	.word	0xffffffff


	//   ....[7]....
        /*007c*/ 	.word	0xffffffff


	//   ....[8]....
        /*0080*/ 	.word	0xffffffff


	//   ....[9]....
        /*0084*/ 	.word	0xffffffff


	//   ....[10]....
        /*0088*/ 	.word	0xffffffff


	//   ....[11]....
        /*008c*/ 	.word	0xffffffff


	//   ....[12]....
        /*0090*/ 	.word	0xffffffff


	//   ....[13]....
        /*0094*/ 	.word	0xffffffff


	//   ....[14]....
        /*0098*/ 	.word	0xffffffff


	//   ....[15]....
        /*009c*/ 	.word	0xffffffff


	//   ....[16]....
        /*00a0*/ 	.word	0xffffffff


	//   ....[17]....
        /*00a4*/ 	.word	0xffffffff


	//   ....[18]....
        /*00a8*/ 	.word	0xffffffff


	//   ....[19]....
        /*00ac*/ 	.word	0xffffffff


	//----- nvinfo : EIATTR_COOP_GROUP_INSTR_OFFSETS
	.align		4
.L_954:
        /*00b0*/ 	.byte	0x04, 0x28
        /*00b2*/ 	.short	(.L_956 - .L_955)


	//   ....[0]....
.L_955:
        /*00b4*/ 	.word	0x000041b0


	//   ....[1]....
        /*00b8*/ 	.word	0x000043e0


	//   ....[2]....
        /*00bc*/ 	.word	0x00004420


	//   ....[3]....
        /*00c0*/ 	.word	0x000045c0


	//   ....[4]....
        /*00c4*/ 	.word	0x00007b70


	//   ....[5]....
        /*00c8*/ 	.word	0x00007cf0


	//   ....[6]....
        /*00cc*/ 	.word	0x00007d30


	//   ....[7]....
        /*00d0*/ 	.word	0x00007de0


	//   ....[8]....
        /*00d4*/ 	.word	0x0000bbb0


	//   ....[9]....
        /*00d8*/ 	.word	0x0000bd40


	//   ....[10]....
        /*00dc*/ 	.word	0x0000bd80


	//   ....[11]....
        /*00e0*/ 	.word	0x0000be80


	//   ....[12]....
        /*00e4*/ 	.word	0x0000fe70


	//   ....[13]....
        /*00e8*/ 	.word	0x0000fef0


	//   ....[14]....
        /*00ec*/ 	.word	0x0000ff60


	//   ....[15]....
        /*00f0*/ 	.word	0x0000ff70


	//   ....[16]....
        /*00f4*/ 	.word	0x00012710


	//   ....[17]....
        /*00f8*/ 	.word	0x00012750


	//   ....[18]....
        /*00fc*/ 	.word	0x000127b0


	//   ....[19]....
        /*0100*/ 	.word	0x000127c0


	//----- nvinfo : EIATTR_EXIT_INSTR_OFFSETS
	.align		4
.L_956:
        /*0104*/ 	.byte	0x04, 0x1c
        /*0106*/ 	.short	(.L_958 - .L_957)


	//   ....[0]....
.L_957:
        /*0108*/ 	.word	0x000006c0


	//   ....[1]....
        /*010c*/ 	.word	0x00001350


	//   ....[2]....
        /*0110*/ 	.word	0x000013e0


	//   ....[3]....
        /*0114*/ 	.word	0x00014670


	//   ....[4]....
        /*0118*/ 	.word	0x00014780


	//----- nvinfo : EIATTR_CRS_STACK_SIZE
	.align		4
.L_958:
        /*011c*/ 	.byte	0x04, 0x1e
        /*011e*/ 	.short	(.L_960 - .L_959)
.L_959:
        /*0120*/ 	.word	0x00000000


	//----- nvinfo : EIATTR_CBANK_PARAM_SIZE
	.align		4
.L_960:
        /*0124*/ 	.byte	0x03, 0x19
        /*0126*/ 	.short	0x01d0


	//----- nvinfo : EIATTR_PARAM_CBANK
	.align		4
        /*0128*/ 	.byte	0x04, 0x0a
        /*012a*/ 	.short	(.L_962 - .L_961)
	.align		4
.L_961:
        /*012c*/ 	.word	index@(.nv.constant0._ZN5flash16flash_fwd_kernelI23Flash_fwd_kernel_traitsILi256ELi128ELi64ELi8ELb0ELb0EN7cutlass6half_tE19Flash_kernel_traitsILi256ELi128ELi64ELi8ES3_EELb1ELb0ELb1ELb0ELb0ELb1ELb0ELb0EEEvNS_16Flash_fwd_paramsE)
        /*0130*/ 	.short	0x0210
        /*0132*/ 	.short	0x01d0


	//----- nvinfo : EIATTR_SW_WAR
	.align		4
.L_962:
        /*0134*/ 	.byte	0x04, 0x36
        /*0136*/ 	.short	(.L_964 - .L_963)
.L_963:
        /*0138*/ 	.word	0x00000008
.L_964:


//--------------------- .nv.info._ZN5flash16flash_fwd_kernelI23Flash_fwd_kernel_traitsILi256ELi128ELi64ELi8ELb0ELb0EN7cutlass6half_tE19Flash_kernel_traitsILi256ELi128ELi64ELi8ES3_EELb0ELb0ELb1ELb0ELb0ELb1ELb1ELb0EEEvNS_16Flash_fwd_paramsE --------------------------
	.section	.nv.info._ZN5flash16flash_fwd_kernelI23Flash_fwd_kernel_traitsILi256ELi128ELi64ELi8ELb0ELb0EN7cutlass6half_tE19Flash_kernel_traitsILi256ELi128ELi64ELi8ES3_EELb0ELb0ELb1ELb0ELb0ELb1ELb1ELb0EEEvNS_16Flash_fwd_paramsE,"",@"SHT_CUDA_INFO"
	.sectionflags	@""
	.align	4


	//----- nvinfo : EIATTR_CUDA_API_VERSION
	.align		4
        /*0000*/ 	.byte	0x04, 0x37
        /*0002*/ 	.short	(.L_966 - .L_965)
.L_965:
        /*0004*/ 	.word	0x00000082


	//----- nvinfo : EIATTR_KPARAM_INFO
	.align		4
.L_966:
        /*0008*/ 	.byte	0x04, 0x17
        /*000a*/ 	.short	(.L_968 - .L_967)
.L_967:
        /*000c*/ 	.word	0x00000000
        /*0010*/ 	.short	0x0000
        /*0012*/ 	.short	0x0000
        /*0014*/ 	.byte	0x00, 0xf0, 0x41, 0x07


	//----- nvinfo : EIATTR_SPARSE_MMA_MASK
	.align		4
.L_968:
        /*0018*/ 	.byte	0x03, 0x50
        /*001a*/ 	.short	0x0000


	//----- nvinfo : EIATTR_MAXREG_COUNT
	.align		4
        /*001c*/ 	.byte	0x03, 0x1b
        /*001e*/ 	.short	0x00ff


	//----- nvinfo : EIATTR_NUM_BARRIERS
	.align		4
        /*0020*/ 	.byte	0x02, 0x4c
        /*0022*/ 	.byte	0x01
	.zero		1


	//----- nvinfo : EIATTR_MERCURY_ISA_VERSION
	.align		4
        /*0024*/ 	.byte	0x03, 0x5f
        /*0026*/ 	.short	0x0101


	//----- nvinfo : EIATTR_COOP_GROUP_MASK_REGIDS
	.align		4
        /*0028*/ 	.byte	0x04, 0x29
        /*002a*/ 	.short	(.L_970 - .L_969)


	//   ....[0]....
.L_969:
        /*002c*/ 	.word	0xffffffff


	//   ....[1]....
        /*0030*/ 	.word	0xffffffff


	//   ....[2]....
        /*0034*/ 	.word	0xffffffff


	//   ....[3]....
        /*0038*/ 	.word	0xffffffff


	//   ....[4]....
        /*003c*/ 	.word	0xffffffff


	//   ....[5]....
        /*0040*/ 	.word	0xffffffff


	//   ....[6]....
        /*0044*/ 	.word	0xffffffff


	//   ....[7]....
        /*0048*/ 	.word	0xffffffff


	//   ....[8]....
        /*004c*/ 	.word	0xffffffff


	//   ....[9]....
        /*0050*/ 	.word	0xffffffff


	//   ....[10]....
        /*0054*/ 	.word	0xffffffff


	//   ....[11]....
        /*0058*/ 	.word	0xffffffff


	//   ....[12]....
        /*005c*/ 	.word	0xffffffff


	//   ....[13]....
        /*0060*/ 	.word	0xffffffff


	//   ....[14]....
        /*0064*/ 	.word	0xffffffff


	//   ....[15]....
        /*0068*/ 	.word	0xffffffff


	//   ....[16]....
        /*006c*/ 	.word	0xffffffff


	//   ....[17]....
        /*0070*/ 	.word	0xffffffff


	//   ....[18]....
        /*0074*/ 	.word	0xffffffff


	//   ....[19]....
        /*0078*/ 	.word	0xffffffff


	//----- nvinfo : EIATTR_COOP_GROUP_INSTR_OFFSETS
	.align		4
.L_970:
        /*007c*/ 	.byte	0x04, 0x28
        /*007e*/ 	.short	(.L_972 - .L_971)


	//   ....[0]....
.L_971:
        /*0080*/ 	.word	0x00004490


	//   ....[1]....
        /*0084*/ 	.word	0x00004550


	//   ....[2]....
        /*0088*/ 	.word	0x000045b0


	//   ....[3]....
        /*008c*/ 	.word	0x000046c0


	//   ....[4]....
        /*0090*/ 	.word	0x000077d0


	//   ....[5]....
        /*0094*/ 	.word	0x00007890


	//   ....[6]....
        /*0098*/ 	.word	0x000078b0


	//   ....[7]....
        /*009c*/ 	.word	0x000078d0


	//   ....[8]....
        /*00a0*/ 	.word	0x0000b280


	//   ....[9]....
        /*00a4*/ 	.word	0x0000b350


	//   ....[10]....
        /*00a8*/ 	.word	0x0000b360


	//   ....[11]....
        /*00ac*/ 	.word	0x0000b390


	//   ....[12]....
        /*00b0*/ 	.word	0x0000edd0


	//   ....[13]....
        /*00b4*/ 	.word	0x0000eeb0


	//   ....[14]....
        /*00b8*/ 	.word	0x0000eed0


	//   ....[15]....
        /*00bc*/ 	.word	0x0000eef0


	//   ....[16]....
        /*00c0*/ 	.word	0x00010c10


	//   ....[17]....
        /*00c4*/ 	.word	0x00010c50


	//   ....[18]....
        /*00c8*/ 	.word	0x00010cc0


	//   ....[19]....
        /*00cc*/ 	.word	0x00010cd0


	//----- nvinfo : EIATTR_EXIT_INSTR_OFFSETS
	.align		4
.L_972:
        /*00d0*/ 	.byte	0x04, 0x1c
        /*00d2*/ 	.short	(.L_974 - .L_973)


	//   ....[0]....
.L_973:
        /*00d4*/ 	.word	0x000004b0


	//   ....[1]....
        /*00d8*/ 	.word	0x00001160


	//   ....[2]....
        /*00dc*/ 	.word	0x000011f0


	//   ....[3]....
        /*00e0*/ 	.word	0x00012b50


	//   ....[4]....
        /*00e4*/ 	.word	0x00012c60


	//----- nvinfo : EIATTR_CRS_STACK_SIZE
	.align		4
.L_974:
        /*00e8*/ 	.byte	0x04, 0x1e
        /*00ea*/ 	.short	(.L_976 - .L_975)
.L_975:
        /*00ec*/ 	.word	0x00000000


	//----- nvinfo : EIATTR_CBANK_PARAM_SIZE
	.align		4
.L_976:
        /*00f0*/ 	.byte	0x03, 0x19
        /*00f2*/ 	.short	0x01d0


	//----- nvinfo : EIATTR_PARAM_CBANK
	.align		4
        /*00f4*/ 	.byte	0x04, 0x0a
        /*00f6*/ 	.short	(.L_978 - .L_977)
	.align		4
.L_977:
        /*00f8*/ 	.word	index@(.nv.constant0._ZN5flash16flash_fwd_kernelI23Flash_fwd_kernel_traitsILi256ELi128ELi64ELi8ELb0ELb0EN7cutlass6half_tE19Flash_kernel_traitsILi256ELi128ELi64ELi8ES3_EELb0ELb0ELb1ELb0ELb0ELb1ELb1ELb0EEEvNS_16Flash_fwd_paramsE)
        /*00fc*/ 	.short	0x0210
        /*00fe*/ 	.short	0x01d0


	//----- nvinfo : EIATTR_SW_WAR
	.align		4
.L_978:
        /*0100*/ 	.byte	0x04, 0x36
        /*0102*/ 	.short	(.L_980 - .L_979)
.L_979:
        /*0104*/ 	.word	0x00000008
.L_980:


//--------------------- .nv.info._ZN5flash16flash_fwd_kernelI23Flash_fwd_kernel_traitsILi256ELi128ELi64ELi8ELb0ELb0EN7cutlass6half_tE19Flash_kernel_traitsILi256ELi128ELi64ELi8ES3_EELb1ELb0ELb1ELb1ELb0ELb0ELb0ELb0EEEvNS_16Flash_fwd_paramsE --------------------------
	.section	.nv.info._ZN5flash16flash_fwd_kernelI23Flash_fwd_kernel_traitsILi256ELi128ELi64ELi8ELb0ELb0EN7cutlass6half_tE19Flash_kernel_traitsILi256ELi128ELi64ELi8ES3_EELb1ELb0ELb1ELb1ELb0ELb0ELb0ELb0EEEvNS_16Flash_fwd_paramsE,"",@"SHT_CUDA_INFO"
	.sectionflags	@""
	.align	4


	//----- nvinfo : EIATTR_CUDA_API_VERSION
	.align		4
        /*0000*/ 	.byte	0x04, 0x37
        /*0002*/ 	.short	(.L_982 - .L_981)
.L_981:
        /*0004*/ 	.word	0x00000082


	//----- nvinfo : EIATTR_KPARAM_INFO
	.align		4
.L_982:
        /*0008*/ 	.byte	0x04, 0x17
        /*000a*/ 	.short	(.L_984 - .L_983)
.L_983:
        /*000c*/ 	.word	0x00000000
        /*0010*/ 	.short	0x0000
        /*0012*/ 	.short	0x0000
        /*0014*/ 	.byte	0x00, 0xf0, 0x41, 0x07


	//----- nvinfo : EIATTR_SPARSE_MMA_MASK
	.align		4
.L_984:
        /*0018*/ 	.byte	0x03, 0x50
        /*001a*/ 	.short	0x0000


	//----- nvinfo : EIATTR_MAXREG_COUNT
	.align		4
        /*001c*/ 	.byte	0x03, 0x1b
        /*001e*/ 	.short	0x00ff


	//----- nvinfo : EIATTR_NUM_BARRIERS
	.align		4
        /*0020*/ 	.byte	0x02, 0x4c
        /*0022*/ 	.byte	0x01
	.zero		1


	//----- nvinfo : EIATTR_ANNOTATIONS
	.align		4
        /*0024*/ 	.byte	0x04, 0x55
        /*0026*/ 	.short	(.L_986 - .L_985)


	//   ....[0]....
.L_985:
        /* <DEDUP_REMOVED lines=19> */


	//----- nvinfo : EIATTR_MERCURY_ISA_VERSION
	.align		4
.L_986:
        /*0140*/ 	.byte	0x03, 0x5f
        /*0142*/ 	.short	0x0101


	//----- nvinfo : EIATTR_COOP_GROUP_MASK_REGIDS
	.align		4
        /*0144*/ 	.byte	0x04, 0x29
        /*0146*/ 	.short	(.L_988 - .L_987)


	//   ....[0]....
.L_987:
        /*0148*/ 	.word	0xffffffff


	//   ....[1]....
        /*014c*/ 	.word	0xffffffff


	//   ....[2]....
        /*0150*/ 	.word	0xffffffff


	//   ....[3]....
        /*0154*/ 	.word	0xffffffff


	//   ....[4]....
        /*0158*/ 	.word	0xffffffff


	//   ....[5]....
        /*015c*/ 	.word	0xffffffff


	//   ....[6]....
        /*0160*/ 	.word	0xffffffff


	//   ....[7]....
        /*0164*/ 	.word	0xffffffff


	//   ....[8]....
        /*0168*/ 	.word	0xffffffff


	//   ....[9]....
        /*016c*/ 	.word	0xffffffff


	//   ....[10]....
        /*0170*/ 	.word	0xffffffff


	//   ....[11]....
        /*0174*/ 	.word	0xffffffff


	//   ....[12]....
        /*0178*/ 	.word	0xffffffff


	//   ....[13]....
        /*017c*/ 	.word	0xffffffff


	//   ....[14]....
        /*0180*/ 	.word	0xffffffff


	//   ....[15]....
        /*0184*/ 	.word	0xffffffff


	//   ....[16]....
        /*0188*/ 	.word	0xffffffff


	//   ....[17]....
        /*018c*/ 	.word	0xffffffff


	//   ....[18]....
        /*0190*/ 	.word	0xffffffff


	//   ....[19]....
        /*0194*/ 	.word	0xffffffff


	//----- nvinfo : EIATTR_COOP_GROUP_INSTR_OFFSETS
	.align		4
.L_988:
        /*0198*/ 	.byte	0x04, 0x28
        /*019a*/ 	.short	(.L_990 - .L_989)


	//   ....[0]....
.L_989:
        /*019c*/ 	.word	0x00006010


	//   ....[1]....
        /*01a0*/ 	.word	0x00006230


	//   ....[2]....
        /*01a4*/ 	.word	0x000063d0


	//   ....[3]....
        /*01a8*/ 	.word	0x000065a0


	//   ....[4]....
        /*01ac*/ 	.word	0x0000ab30


	//   ....[5]....
        /*01b0*/ 	.word	0x0000abd0


	//   ....[6]....
        /*01b4*/ 	.word	0x0000ac60


	//   ....[7]....
        /*01b8*/ 	.word	0x0000ace0


	//   ....[8]....
        /*01bc*/ 	.word	0x0000fc30


	//   ....[9]....
        /*01c0*/ 	.word	0x0000fcf0


	//   ....[10]....
        /*01c4*/ 	.word	0x0000fd80


	//   ....[11]....
        /*01c8*/ 	.word	0x0000fe00


	//   ....[12]....
        /*01cc*/ 	.word	0x00015030


	//   ....[13]....
        /*01d0*/ 	.word	0x000150a0


	//   ....[14]....
        /*01d4*/ 	.word	0x00015100


	//   ....[15]....
        /*01d8*/ 	.word	0x00015120


	//   ....[16]....
        /*01dc*/ 	.word	0x00017770


	//   ....[17]....
        /*01e0*/ 	.word	0x000177b0


	//   ....[18]....
        /*01e4*/ 	.word	0x00017810


	//   ....[19]....
        /*01e8*/ 	.word	0x00017820


	//----- nvinfo : EIATTR_EXIT_INSTR_OFFSETS
	.align		4
.L_990:
        /*01ec*/ 	.byte	0x04, 0x1c
        /*01ee*/ 	.short	(.L_992 - .L_991)


	//   ....[0]....
.L_991:
        /*01f0*/ 	.word	0x000006c0


	//   ....[1]....
        /*01f4*/ 	.word	0x000014d0


	//   ....[2]....
        /*01f8*/ 	.word	0x00001560


	//   ....[3]....
        /*01fc*/ 	.word	0x000197d0


	//   ....[4]....
        /*0200*/ 	.word	0x00019920


	//   ....[5]....
        /*0204*/ 	.word	0x00019940


	//----- nvinfo : EIATTR_CRS_STACK_SIZE
	.align		4
.L_992:
        /*0208*/ 	.byte	0x04, 0x1e
        /*020a*/ 	.short	(.L_994 - .L_993)
.L_993:
        /*020c*/ 	.word	0x00000000


	//----- nvinfo : EIATTR_CBANK_PARAM_SIZE
	.align		4
.L_994:
        /*0210*/ 	.byte	0x03, 0x19
        /*0212*/ 	.short	0x01d0


	//----- nvinfo : EIATTR_PARAM_CBANK
	.align		4
        /*0214*/ 	.byte	0x04, 0x0a
        /*0216*/ 	.short	(.L_996 - .L_995)
	.align		4
.L_995:
        /*0218*/ 	.word	index@(.nv.constant0._ZN5flash16flash_fwd_kernelI23Flash_fwd_kernel_traitsILi256ELi128ELi64ELi8ELb0ELb0EN7cutlass6half_tE19Flash_kernel_traitsILi256ELi128ELi64ELi8ES3_EELb1ELb0ELb1ELb1ELb0ELb0ELb0ELb0EEEvNS_16Flash_fwd_paramsE)
        /*021c*/ 	.short	0x0210
        /*021e*/ 	.short	0x01d0


	//----- nvinfo : EIATTR_SW_WAR
	.align		4
.L_996:
        /*0220*/ 	.byte	0x04, 0x36
        /*0222*/ 	.short	(.L_998 - .L_997)
.L_997:
        /*0224*/ 	.word	0x00000008
.L_998:


//--------------------- .nv.info._ZN5flash16flash_fwd_kernelI23Flash_fwd_kernel_traitsILi256ELi128ELi64ELi8ELb0ELb0EN7cutlass6half_tE19Flash_kernel_traitsILi256ELi128ELi64ELi8ES3_EELb1ELb0ELb1ELb0ELb0ELb0ELb0ELb1EEEvNS_16Flash_fwd_paramsE --------------------------
	.section	.nv.info._ZN5flash16flash_fwd_kernelI23Flash_fwd_kernel_traitsILi256ELi128ELi64ELi8ELb0ELb0EN7cutlass6half_tE19Flash_kernel_traitsILi256ELi128ELi64ELi8ES3_EELb1ELb0ELb1ELb0ELb0ELb0ELb0ELb1EEEvNS_16Flash_fwd_paramsE,"",@"SHT_CUDA_INFO"
	.sectionflags	@""
	.align	4


	//----- nvinfo : EIATTR_CUDA_API_VERSION
	.align		4
        /*0000*/ 	.byte	0x04, 0x37
        /*0002*/ 	.short	(.L_1000 - .L_999)
.L_999:
        /*0004*/ 	.word	0x00000082


	//----- nvinfo : EIATTR_KPARAM_INFO
	.align		4
.L_1000:
        /*0008*/ 	.byte	0x04, 0x17
        /*000a*/ 	.short	(.L_1002 - .L_1001)
.L_1001:
        /*000c*/ 	.word	0x00000000
        /*0010*/ 	.short	0x0000
        /*0012*/ 	.short	0x0000
        /*0014*/ 	.byte	0x00, 0xf0, 0x41, 0x07


	//----- nvinfo : EIATTR_SPARSE_MMA_MASK
	.align		4
.L_1002:
        /*0018*/ 	.byte	0x03, 0x50
        /*001a*/ 	.short	0x0000


	//----- nvinfo : EIATTR_MAXREG_COUNT
	.align		4
        /*001c*/ 	.byte	0x03, 0x1b
        /*001e*/ 	.short	0x00ff


	//----- nvinfo : EIATTR_NUM_BARRIERS
	.align		4
        /*0020*/ 	.byte	0x02, 0x4c
        /*0022*/ 	.byte	0x01
	.zero		1


	//----- nvinfo : EIATTR_ANNOTATIONS
	.align		4
        /*0024*/ 	.byte	0x04, 0x55
        /*0026*/ 	.short	(.L_1004 - .L_1003)


	//   ....[0]....
.L_1003:
        /* <DEDUP_REMOVED lines=143> */


	//----- nvinfo : EIATTR_MERCURY_ISA_VERSION
	.align		4
.L_1004:
        /*0908*/ 	.byte	0x03, 0x5f
        /*090a*/ 	.short	0x0101


	//----- nvinfo : EIATTR_COOP_GROUP_MASK_REGIDS
	.align		4
        /*090c*/ 	.byte	0x04, 0x29
        /*090e*/ 	.short	(.L_1006 - .L_1005)


	//   ....[0]....
.L_1005:
        /*0910*/ 	.word	0xffffffff


	//   ....[1]....
        /*0914*/ 	.word	0xffffffff


	//   ....[2]....
        /*0918*/ 	.word	0xffffffff


	//   ....[3]....
        /*091c*/ 	.word	0xffffffff


	//   ....[4]....
        /*0920*/ 	.word	0xffffffff


	//   ....[5]....
        /*0924*/ 	.word	0xffffffff


	//   ....[6]....
        /*0928*/ 	.word	0xffffffff


	//   ....[7]....
        /*092c*/ 	.word	0xffffffff


	//   ....[8]....
        /*0930*/ 	.word	0xffffffff


	//   ....[9]....
        /*0934*/ 	.word	0xffffffff


	//   ....[10]....
        /*0938*/ 	.word	0xffffffff


	//   ....[11]....
        /*093c*/ 	.word	0xffffffff


	//   ....[12]....
        /*0940*/ 	.word	0xffffffff


	//   ....[13]....
        /*0944*/ 	.word	0xffffffff


	//   ....[14]....
        /*0948*/ 	.word	0xffffffff


	//   ....[15]....
        /*094c*/ 	.word	0xffffffff


	//   ....[16]....
        /*0950*/ 	.word	0xffffffff


	//   ....[17]....
        /*0954*/ 	.word	0xffffffff


	//   ....[18]....
        /*0958*/ 	.word	0xffffffff


	//   ....[19]....
        /*095c*/ 	.word	0xffffffff


	//----- nvinfo : EIATTR_COOP_GROUP_INSTR_OFFSETS
	.align		4
.L_1006:
        /*0960*/ 	.byte	0x04, 0x28
        /*0962*/ 	.short	(.L_1008 - .L_1007)


	//   ....[0]....
.L_1007:
        /*0964*/ 	.word	0x00005bb0


	//   ....[1]....
        /*0968*/ 	.word	0x00005bf0


	//   ....[2]....
        /*096c*/ 	.word	0x00005ce0


	//   ....[3]....
        /*0970*/ 	.word	0x00005d00


	//   ....[4]....
        /*0974*/ 	.word	0x0000b490


	//   ....[5]....
        /*0978*/ 	.word	0x0000b4f0


	//   ....[6]....
        /*097c*/ 	.word	0x0000b510


	//   ....[7]....
        /*0980*/ 	.word	0x0000b5e0


	//   ....[8]....
        /*0984*/ 	.word	0x00013150


	//   ....[9]....
        /*0988*/ 	.word	0x00013190


	//   ....[10]....
        /*098c*/ 	.word	0x000131b0


	//   ....[11]....
        /*0990*/ 	.word	0x000131d0


	//   ....[12]....
        /*0994*/ 	.word	0x0001b1a0


	//   ....[13]....
        /*0998*/ 	.word	0x0001b250


	//   ....[14]....
        /*099c*/ 	.word	0x0001b260


	//   ....[15]....
        /*09a0*/ 	.word	0x0001b2d0


	//   ....[16]....
        /*09a4*/ 	.word	0x0001eb40


	//   ....[17]....
        /*09a8*/ 	.word	0x0001eb80


	//   ....[18]....
        /*09ac*/ 	.word	0x0001ebc0


	//   ....[19]....
        /*09b0*/ 	.word	0x0001ebd0


	//----- nvinfo : EIATTR_EXIT_INSTR_OFFSETS
	.align		4
.L_1008:
        /*09b4*/ 	.byte	0x04, 0x1c
        /*09b6*/ 	.short	(.L_1010 - .L_1009)


	//   ....[0]....
.L_1009:
        /*09b8*/ 	.word	0x00000680


	//   ....[1]....
        /*09bc*/ 	.word	0x000014e0


	//   ....[2]....
        /*09c0*/ 	.word	0x00001570


	//   ....[3]....
        /*09c4*/ 	.word	0x00020c30


	//   ....[4]....
        /*09c8*/ 	.word	0x00020d80


	//   ....[5]....
        /*09cc*/ 	.word	0x00020da0


	//----- nvinfo : EIATTR_CRS_STACK_SIZE
	.align		4
.L_1010:
        /*09d0*/ 	.byte	0x04, 0x1e
        /*09d2*/ 	.short	(.L_1012 - .L_1011)
.L_1011:
        /*09d4*/ 	.word	0x00000000


	//----- nvinfo : EIATTR_CBANK_PARAM_SIZE
	.align		4
.L_1012:
        /*09d8*/ 	.byte	0x03, 0x19
        /*09da*/ 	.short	0x01d0


	//----- nvinfo : EIATTR_PARAM_CBANK
	.align		4
        /*09dc*/ 	.byte	0x04, 0x0a
        /*09de*/ 	.short	(.L_1014 - .L_1013)
	.align		4
.L_1013:
        /*09e0*/ 	.word	index@(.nv.constant0._ZN5flash16flash_fwd_kernelI23Flash_fwd_kernel_traitsILi256ELi128ELi64ELi8ELb0ELb0EN7cutlass6half_tE19Flash_kernel_traitsILi256ELi128ELi64ELi8ES3_EELb1ELb0ELb1ELb0ELb0ELb0ELb0ELb1EEEvNS_16Flash_fwd_paramsE)
        /*09e4*/ 	.short	0x0210
        /*09e6*/ 	.short	0x01d0


	//----- nvinfo : EIATTR_SW_WAR
	.align		4
.L_1014:
        /*09e8*/ 	.byte	0x04, 0x36
        /*09ea*/ 	.short	(.L_1016 - .L_1015)
.L_1015:
        /*09ec*/ 	.word	0x00000008
.L_1016:


//--------------------- .nv.info._ZN5flash16flash_fwd_kernelI23Flash_fwd_kernel_traitsILi256ELi128ELi64ELi8ELb0ELb0EN7cutlass6half_tE19Flash_kernel_traitsILi256ELi128ELi64ELi8ES3_EELb0ELb0ELb1ELb0ELb0ELb0ELb1ELb0EEEvNS_16Flash_fwd_paramsE --------------------------
	.section	.nv.info._ZN5flash16flash_fwd_kernelI23Flash_fwd_kernel_traitsILi256ELi128ELi64ELi8ELb0ELb0EN7cutlass6half_tE19Flash_kernel_traitsILi256ELi128ELi64ELi8ES3_EELb0ELb0ELb1ELb0ELb0ELb0ELb1ELb0EEEvNS_16Flash_fwd_paramsE,"",@"SHT_CUDA_INFO"
	.sectionflags	@""
	.align	4


	//----- nvinfo : EIATTR_CUDA_API_VERSION
	.align		4
        /*0000*/ 	.byte	0x04, 0x37
        /*0002*/ 	.short	(.L_1018 - .L_1017)
.L_1017:
        /*0004*/ 	.word	0x00000082


	//----- nvinfo : EIATTR_KPARAM_INFO
	.align		4
.L_1018:
        /*0008*/ 	.byte	0x04, 0x17
        /*000a*/ 	.short	(.L_1020 - .L_1019)
.L_1019:
        /*000c*/ 	.word	0x00000000
        /*0010*/ 	.short	0x0000
        /*0012*/ 	.short	0x0000
        /*0014*/ 	.byte	0x00, 0xf0, 0x41, 0x07


	//----- nvinfo : EIATTR_SPARSE_MMA_MASK
	.align		4
.L_1020:
        /*0018*/ 	.byte	0x03, 0x50
        /*001a*/ 	.short	0x0000


	//----- nvinfo : EIATTR_MAXREG_COUNT
	.align		4
        /*001c*/ 	.byte	0x03, 0x1b
        /*001e*/ 	.short	0x00ff


	//----- nvinfo : EIATTR_NUM_BARRIERS
	.align		4
        /*0020*/ 	.byte	0x02, 0x4c
        /*0022*/ 	.byte	0x01
	.zero		1


	//----- nvinfo : EIATTR_ANNOTATIONS
	.align		4
        /*0024*/ 	.byte	0x04, 0x55
        /*0026*/ 	.short	(.L_1022 - .L_1021)


	//   ....[0]....
.L_1021:
        /* <DEDUP_REMOVED lines=11> */


	//----- nvinfo : EIATTR_MERCURY_ISA_VERSION
	.align		4
.L_1022:
        /*00c0*/ 	.byte	0x03, 0x5f
        /*00c2*/ 	.short	0x0101


	//----- nvinfo : EIATTR_COOP_GROUP_MASK_REGIDS
	.align		4
        /*00c4*/ 	.byte	0x04, 0x29
        /*00c6*/ 	.short	(.L_1024 - .L_1023)


	//   ....[0]....
.L_1023:
        /*00c8*/ 	.word	0xffffffff


	//   ....[1]....
        /*00cc*/ 	.word	0xffffffff


	//   ....[2]....
        /*00d0*/ 	.word	0xffffffff


	//   ....[3]....
        /*00d4*/ 	.word	0xffffffff


	//   ....[4]....
        /*00d8*/ 	.word	0xffffffff


	//   ....[5]....
        /*00dc*/ 	.word	0xffffffff


	//   ....[6]....
        /*00e0*/ 	.word	0xffffffff


	//   ....[7]....
        /*00e4*/ 	.word	0xffffffff


	//   ....[8]....
        /*00e8*/ 	.word	0xffffffff


	//   ....[9]....
        /*00ec*/ 	.word	0xffffffff


	//   ....[10]....
        /*00f0*/ 	.word	0xffffffff


	//   ....[11]....
        /*00f4*/ 	.word	0xffffffff


	//   ....[12]....
        /*00f8*/ 	.word	0xffffffff


	//   ....[13]....
        /*00fc*/ 	.word	0xffffffff


	//   ....[14]....
        /*0100*/ 	.word	0xffffffff


	//   ....[15]....
        /*0104*/ 	.word	0xffffffff


	//   ....[16]....
        /*0108*/ 	.word	0xffffffff


	//   ....[17]....
        /*010c*/ 	.word	0xffffffff


	//   ....[18]....
        /*0110*/ 	.word	0xffffffff


	//   ....[19]....
        /*0114*/ 	.word	0xffffffff


	//----- nvinfo : EIATTR_COOP_GROUP_INSTR_OFFSETS
	.align		4
.L_1024:
        /*0118*/ 	.byte	0x04, 0x28
        /*011a*/ 	.short	(.L_1026 - .L_1025)


	//   ....[0]....
.L_1025:
        /*011c*/ 	.word	0x00005a90


	//   ....[1]....
        /*0120*/ 	.word	0x00005ab0


	//   ....[2]....
        /*0124*/ 	.word	0x00005b50


	//   ....[3]....
        /*0128*/ 	.word	0x00005b60


	//   ....[4]....
        /*012c*/ 	.word	0x00009380


	//   ....[5]....
        /*0130*/ 	.word	0x00009390


	//   ....[6]....
        /*0134*/ 	.word	0x000093c0


	//   ....[7]....
        /*0138*/ 	.word	0x000093d0


	//   ....[8]....
        /*013c*/ 	.word	0x0000d3f0


	//   ....[9]....
        /*0140*/ 	.word	0x0000d4b0


	//   ....[10]....
        /*0144*/ 	.word	0x0000d4c0


	//   ....[11]....
        /*0148*/ 	.word	0x0000d4f0


	//   ....[12]....
        /*014c*/ 	.word	0x00011930


	//   ....[13]....
        /*0150*/ 	.word	0x00011940


	//   ....[14]....
        /*0154*/ 	.word	0x00011970


	//   ....[15]....
        /*0158*/ 	.word	0x00011980


	//   ....[16]....
        /*015c*/ 	.word	0x00013aa0


	//   ....[17]....
        /*0160*/ 	.word	0x00013ab0


	//   ....[18]....
        /*0164*/ 	.word	0x00013af0


	//   ....[19]....
        /*0168*/ 	.word	0x00013b00


	//----- nvinfo : EIATTR_EXIT_INSTR_OFFSETS
	.align		4
.L_1026:
        /*016c*/ 	.byte	0x04, 0x1c
        /*016e*/ 	.short	(.L_1028 - .L_1027)


	//   ....[0]....
.L_1027:
        /*0170*/ 	.word	0x000004b0


	//   ....[1]....
        /*0174*/ 	.word	0x000012f0


	//   ....[2]....
        /*0178*/ 	.word	0x00001380


	//   ....[3]....
        /*017c*/ 	.word	0x00015940


	//   ....[4]....
        /*0180*/ 	.word	0x00015a90


	//   ....[5]....
        /*0184*/ 	.word	0x00015ab0


	//----- nvinfo : EIATTR_CRS_STACK_SIZE
	.align		4
.L_1028:
        /*0188*/ 	.byte	0x04, 0x1e
        /*018a*/ 	.short	(.L_1030 - .L_1029)
.L_1029:
        /*018c*/ 	.word	0x00000000


	//----- nvinfo : EIATTR_CBANK_PARAM_SIZE
	.align		4
.L_1030:
        /*0190*/ 	.byte	0x03, 0x19
        /*0192*/ 	.short	0x01d0


	//----- nvinfo : EIATTR_PARAM_CBANK
	.align		4
        /*0194*/ 	.byte	0x04, 0x0a
        /*0196*/ 	.short	(.L_1032 - .L_1031)
	.align		4
.L_1031:
        /*0198*/ 	.word	index@(.nv.constant0._ZN5flash16flash_fwd_kernelI23Flash_fwd_kernel_traitsILi256ELi128ELi64ELi8ELb0ELb0EN7cutlass6half_tE19Flash_kernel_traitsILi256ELi128ELi64ELi8ES3_EELb0ELb0ELb1ELb0ELb0ELb0ELb1ELb0EEEvNS_16Flash_fwd_paramsE)
        /*019c*/ 	.short	0x0210
        /*019e*/ 	.short	0x01d0


	//----- nvinfo : EIATTR_SW_WAR
	.align		4
.L_1032:
        /*01a0*/ 	.byte	0x04, 0x36
        /*01a2*/ 	.short	(.L_1034 - .L_1033)
.L_1033:
        /*01a4*/ 	.word	0x00000008
.L_1034:


//--------------------- .nv.info._ZN5flash16flash_fwd_kernelI23Flash_fwd_kernel_traitsILi256ELi128ELi64ELi8ELb0ELb0EN7cutlass6half_tE19Flash_kernel_traitsILi256ELi128ELi64ELi8ES3_EELb1ELb0ELb1ELb1ELb0ELb0ELb0ELb1EEEvNS_16Flash_fwd_paramsE --------------------------
	.section	.nv.info._ZN5flash16flash_fwd_kernelI23Flash_fwd_kernel_traitsILi256ELi128ELi64ELi8ELb0ELb0EN7cutlass6half_tE19Flash_kernel_traitsILi256ELi128ELi64ELi8ES3_EELb1ELb0ELb1ELb1ELb0ELb0ELb0ELb1EEEvNS_16Flash_fwd_paramsE,"",@"SHT_CUDA_INFO"
	.sectionflags	@""
	.align	4


	//----- nvinfo : EIATTR_CUDA_API_VERSION
	.align		4
        /*0000*/ 	.byte	0x04, 0x37
        /*0002*/ 	.short	(.L_1036 - .L_1035)
.L_1035:
        /*0004*/ 	.word	0x00000082


	//----- nvinfo : EIATTR_KPARAM_INFO
	.align		4
.L_1036:
        /*0008*/ 	.byte	0x04, 0x17
        /*000a*/ 	.short	(.L_1038 - .L_1037)
.L_1037:
        /*000c*/ 	.word	0x00000000
        /*0010*/ 	.short	0x0000
        /*0012*/ 	.short	0x0000
        /*0014*/ 	.byte	0x00, 0xf0, 0x41, 0x07


	//----- nvinfo : EIATTR_SPARSE_MMA_MASK
	.align		4
.L_1038:
        /*0018*/ 	.byte	0x03, 0x50
        /*001a*/ 	.short	0x0000


	//----- nvinfo : EIATTR_MAXREG_COUNT
	.align		4
        /*001c*/ 	.byte	0x03, 0x1b
        /*001e*/ 	.short	0x00ff


	//----- nvinfo : EIATTR_NUM_BARRIERS
	.align		4
        /*0020*/ 	.byte	0x02, 0x4c
        /*0022*/ 	.byte	0x01
	.zero		1


	//----- nvinfo : EIATTR_ANNOTATIONS
	.align		4
        /*0024*/ 	.byte	0x04, 0x55
        /*0026*/ 	.short	(.L_1040 - .L_1039)


	//   ....[0]....
.L_1039:
        /* <DEDUP_REMOVED lines=201> */


	//----- nvinfo : EIATTR_MERCURY_ISA_VERSION
	.align		4
.L_1040:
        /*0ca0*/ 	.byte	0x03, 0x5f
        /*0ca2*/ 	.short	0x0101


	//----- nvinfo : EIATTR_COOP_GROUP_MASK_REGIDS
	.align		4
        /*0ca4*/ 	.byte	0x04, 0x29
        /*0ca6*/ 	.short	(.L_1042 - .L_1041)


	//   ....[0]....
.L_1041:
        /*0ca8*/ 	.word	0xffffffff


	//   ....[1]....
        /*0cac*/ 	.word	0xffffffff


	//   ....[2]....
        /*0cb0*/ 	.word	0xffffffff


	//   ....[3]....
        /*0cb4*/ 	.word	0xffffffff


	//   ....[4]....
        /*0cb8*/ 	.word	0xffffffff


	//   ....[5]....
        /*0cbc*/ 	.word	0xffffffff


	//   ....[6]....
        /*0cc0*/ 	.word	0xffffffff


	//   ....[7]....
        /*0cc4*/ 	.word	0xffffffff


	//   ....[8]....
        /*0cc8*/ 	.word	0xffffffff


	//   ....[9]....
        /*0ccc*/ 	.word	0xffffffff


	//   ....[10]....
        /*0cd0*/ 	.word	0xffffffff


	//   ....[11]....
        /*0cd4*/ 	.word	0xffffffff


	//   ....[12]....
        /*0cd8*/ 	.word	0xffffffff


	//   ....[13]....
        /*0cdc*/ 	.word	0xffffffff


	//   ....[14]....
        /*0ce0*/ 	.word	0xffffffff


	//   ....[15]....
        /*0ce4*/ 	.word	0xffffffff


	//   ....[16]....
        /*0ce8*/ 	.word	0xffffffff


	//   ....[17]....
        /*0cec*/ 	.word	0xffffffff


	//   ....[18]....
        /*0cf0*/ 	.word	0xffffffff


	//   ....[19]....
        /*0cf4*/ 	.word	0xffffffff


	//   ....[20]....
        /*0cf8*/ 	.word	0x05000004


	//   ....[21]....
        /*0cfc*/ 	.word	0x05000004


	//   ....[22]....
        /*0d00*/ 	.word	0x05000004


	//   ....[23]....
        /*0d04*/ 	.word	0x05000004


	//----- nvinfo : EIATTR_COOP_GROUP_INSTR_OFFSETS
	.align		4
.L_1042:
        /*0d08*/ 	.byte	0x04, 0x28
        /*0d0a*/ 	.short	(.L_1044 - .L_1043)


	//   ....[0]....
.L_1043:
        /*0d0c*/ 	.word	0x00006140


	//   ....[1]....
        /*0d10*/ 	.word	0x00006240


	//   ....[2]....
        /*0d14*/ 	.word	0x00006310


	//   ....[3]....
        /*0d18*/ 	.word	0x000063f0


	//   ....[4]....
        /*0d1c*/ 	.word	0x0000be90


	//   ....[5]....
        /*0d20*/ 	.word	0x0000bf30


	//   ....[6]....
        /*0d24*/ 	.word	0x0000c1e0


	//   ....[7]....
        /*0d28*/ 	.word	0x0000c220


	//   ....[8]....
        /*0d2c*/ 	.word	0x00014650


	//   ....[9]....
        /*0d30*/ 	.word	0x00014720


	//   ....[10]....
        /*0d34*/ 	.word	0x00014730


	//   ....[11]....
        /*0d38*/ 	.word	0x00014760


	//   ....[12]....
        /*0d3c*/ 	.word	0x0001c770


	//   ....[13]....
        /*0d40*/ 	.word	0x0001c780


	//   ....[14]....
        /*0d44*/ 	.word	0x0001c7b0


	//   ....[15]....
        /*0d48*/ 	.word	0x0001c7c0


	//   ....[16]....
        /*0d4c*/ 	.word	0x000203d0


	//   ....[17]....
        /*0d50*/ 	.word	0x000203e0


	//   ....[18]....
        /*0d54*/ 	.word	0x00020410


	//   ....[19]....
        /*0d58*/ 	.word	0x00020420


	//   ....[20]....
        /*0d5c*/ 	.word	0x00022660


	//   ....[21]....
        /*0d60*/ 	.word	0x000226d0


	//   ....[22]....
        /*0d64*/ 	.word	0x00022740


	//   ....[23]....
        /*0d68*/ 	.word	0x000227a0


	//----- nvinfo : EIATTR_EXIT_INSTR_OFFSETS
	.align		4
.L_1044:
        /*0d6c*/ 	.byte	0x04, 0x1c
        /*0d6e*/ 	.short	(.L_1046 - .L_1045)


	//   ....[0]....
.L_1045:
        /*0d70*/ 	.word	0x00000060


	//----- nvinfo : EIATTR_CRS_STACK_SIZE
	.align		4
.L_1046:
        /*0d74*/ 	.byte	0x04, 0x1e
        /*0d76*/ 	.short	(.L_1048 - .L_1047)
.L_1047:
        /*0d78*/ 	.word	0x00000000


	//----- nvinfo : EIATTR_CBANK_PARAM_SIZE
	.align		4
.L_1048:
        /*0d7c*/ 	.byte	0x03, 0x19
        /*0d7e*/ 	.short	0x01d0


	//----- nvinfo : EIATTR_PARAM_CBANK
	.align		4
        /*0d80*/ 	.byte	0x04, 0x0a
        /*0d82*/ 	.short	(.L_1050 - .L_1049)
	.align		4
.L_1049:
        /*0d84*/ 	.word	index@(.nv.constant0._ZN5flash16flash_fwd_kernelI23Flash_fwd_kernel_traitsILi256ELi128ELi64ELi8ELb0ELb0EN7cutlass6half_tE19Flash_kernel_traitsILi256ELi128ELi64ELi8ES3_EELb1ELb0ELb1ELb1ELb0ELb0ELb0ELb1EEEvNS_16Flash_fwd_paramsE)
        /*0d88*/ 	.short	0x0210
        /*0d8a*/ 	.short	0x01d0


	//----- nvinfo : EIATTR_SW_WAR
	.align		4
.L_1050:
        /*0d8c*/ 	.byte	0x04, 0x36
        /*0d8e*/ 	.short	(.L_1052 - .L_1051)
.L_1051:
        /*0d90*/ 	.word	0x00000008
.L_1052:


//--------------------- .nv.info._ZN5flash16flash_fwd_kernelI23Flash_fwd_kernel_traitsILi256ELi128ELi64ELi8ELb0ELb0EN7cutlass6half_tE19Flash_kernel_traitsILi256ELi128ELi64ELi8ES3_EELb0ELb0ELb1ELb1ELb0ELb0ELb1ELb0EEEvNS_16Flash_fwd_paramsE --------------------------
	.section	.nv.info._ZN5flash16flash_fwd_kernelI23Flash_fwd_kernel_traitsILi256ELi128ELi64ELi8ELb0ELb0EN7cutlass6half_tE19Flash_kernel_traitsILi256ELi128ELi64ELi8ES3_EELb0ELb0ELb1ELb1ELb0ELb0ELb1ELb0EEEvNS_16Flash_fwd_paramsE,"",@"SHT_CUDA_INFO"
	.sectionflags	@""
	.align	4


	//----- nvinfo : EIATTR_CUDA_API_VERSION
	.align		4
        /*0000*/ 	.byte	0x04, 0x37
        /*0002*/ 	.short	(.L_1054 - .L_1053)
.L_1053:
        /*0004*/ 	.word	0x00000082


	//----- nvinfo : EIATTR_KPARAM_INFO
	.align		4
.L_1054:
        /*0008*/ 	.byte	0x04, 0x17
        /*000a*/ 	.short	(.L_1056 - .L_1055)
.L_1055:
        /*000c*/ 	.word	0x00000000
        /*0010*/ 	.short	0x0000
        /*0012*/ 	.short	0x0000
        /*0014*/ 	.byte	0x00, 0xf0, 0x41, 0x07


	//----- nvinfo : EIATTR_SPARSE_MMA_MASK
	.align		4
.L_1056:
        /*0018*/ 	.byte	0x03, 0x50
        /*001a*/ 	.short	0x0000


	//----- nvinfo : EIATTR_MAXREG_COUNT
	.align		4
        /*001c*/ 	.byte	0x03, 0x1b
        /*001e*/ 	.short	0x00ff


	//----- nvinfo : EIATTR_NUM_BARRIERS
	.align		4
        /*0020*/ 	.byte	0x02, 0x4c
        /*0022*/ 	.byte	0x01
	.zero		1


	//----- nvinfo : EIATTR_ANNOTATIONS
	.align		4
        /*0024*/ 	.byte	0x04, 0x55
        /*0026*/ 	.short	(.L_1058 - .L_1057)


	//   ....[0]....
.L_1057:
        /* <DEDUP_REMOVED lines=39> */


	//----- nvinfo : EIATTR_MERCURY_ISA_VERSION
	.align		4
.L_1058:
        /*0280*/ 	.byte	0x03, 0x5f
        /*0282*/ 	.short	0x0101


	//----- nvinfo : EIATTR_COOP_GROUP_MASK_REGIDS
	.align		4
        /*0284*/ 	.byte	0x04, 0x29
        /*0286*/ 	.short	(.L_1060 - .L_1059)


	//   ....[0]....
.L_1059:
        /*0288*/ 	.word	0xffffffff


	//   ....[1]....
        /*028c*/ 	.word	0xffffffff


	//   ....[2]....
        /*0290*/ 	.word	0xffffffff


	//   ....[3]....
        /*0294*/ 	.word	0xffffffff


	//   ....[4]....
        /*0298*/ 	.word	0xffffffff


	//   ....[5]....
        /*029c*/ 	.word	0xffffffff


	//   ....[6]....
        /*02a0*/ 	.word	0xffffffff


	//   ....[7]....
        /*02a4*/ 	.word	0xffffffff


	//   ....[8]....
        /*02a8*/ 	.word	0xffffffff


	//   ....[9]....
        /*02ac*/ 	.word	0xffffffff


	//   ....[10]....
        /*02b0*/ 	.word	0xffffffff


	//   ....[11]....
        /*02b4*/ 	.word	0xffffffff


	//   ....[12]....
        /*02b8*/ 	.word	0xffffffff


	//   ....[13]....
        /*02bc*/ 	.word	0xffffffff


	//   ....[14]....
        /*02c0*/ 	.word	0xffffffff


	//   ....[15]....
        /*02c4*/ 	.word	0xffffffff


	//   ....[16]....
        /*02c8*/ 	.word	0xffffffff


	//   ....[17]....
        /*02cc*/ 	.word	0xffffffff


	//   ....[18]....
        /*02d0*/ 	.word	0xffffffff


	//   ....[19]....
        /*02d4*/ 	.word	0xffffffff


	//----- nvinfo : EIATTR_COOP_GROUP_INSTR_OFFSETS
	.align		4
.L_1060:
        /*02d8*/ 	.byte	0x04, 0x28
        /*02da*/ 	.short	(.L_1062 - .L_1061)


	//   ....[0]....
.L_1061:
        /*02dc*/ 	.word	0x00006680


	//   ....[1]....
        /*02e0*/ 	.word	0x000066d0


	//   ....[2]....
        /*02e4*/ 	.word	0x000066f0


	//   ....[3]....
        /*02e8*/ 	.word	0x00006710


	//   ....[4]....
        /*02ec*/ 	.word	0x0000b5b0


	//   ....[5]....
        /*02f0*/ 	.word	0x0000b600


	//   ....[6]....
        /*02f4*/ 	.word	0x0000b620


	//   ....[7]....
        /*02f8*/ 	.word	0x0000b640


	//   ....[8]....
        /*02fc*/ 	.word	0x00010af0


	//   ....[9]....
        /*0300*/ 	.word	0x00010b40


	//   ....[10]....
        /*0304*/ 	.word	0x00010b60


	//   ....[11]....
        /*0308*/ 	.word	0x00010b80


	//   ....[12]....
        /*030c*/ 	.word	0x00016030


	//   ....[13]....
        /*0310*/ 	.word	0x00016220


	//   ....[14]....
        /*0314*/ 	.word	0x00016240


	//   ....[15]....
        /*0318*/ 	.word	0x000162a0


	//   ....[16]....
        /*031c*/ 	.word	0x000180e0


	//   ....[17]....
        /*0320*/ 	.word	0x000180f0


	//   ....[18]....
        /*0324*/ 	.word	0x00018120


	//   ....[19]....
        /*0328*/ 	.word	0x00018130


	//----- nvinfo : EIATTR_EXIT_INSTR_OFFSETS
	.align		4
.L_1062:
        /*032c*/ 	.byte	0x04, 0x1c
        /*032e*/ 	.short	(.L_1064 - .L_1063)


	//   ....[0]....
.L_1063:
        /*0330*/ 	.word	0x000004b0


	//   ....[1]....
        /*0334*/ 	.word	0x00001300


	//   ....[2]....
        /*0338*/ 	.word	0x00001390


	//   ....[3]....
        /*033c*/ 	.word	0x00019f90


	//   ....[4]....
        /*0340*/ 	.word	0x0001a0e0


	//   ....[5]....
        /*0344*/ 	.word	0x0001a100


	//----- nvinfo : EIATTR_CRS_STACK_SIZE
	.align		4
.L_1064:
        /*0348*/ 	.byte	0x04, 0x1e
        /*034a*/ 	.short	(.L_1066 - .L_1065)
.L_1065:
        /*034c*/ 	.word	0x00000000


	//----- nvinfo : EIATTR_CBANK_PARAM_SIZE
	.align		4
.L_1066:
        /*0350*/ 	.byte	0x03, 0x19
        /*0352*/ 	.short	0x01d0


	//----- nvinfo : EIATTR_PARAM_CBANK
	.align		4
        /*0354*/ 	.byte	0x04, 0x0a
        /*0356*/ 	.short	(.L_1068 - .L_1067)
	.align		4
.L_1067:
        /*0358*/ 	.word	index@(.nv.constant0._ZN5flash16flash_fwd_kernelI23Flash_fwd_kernel_traitsILi256ELi128ELi64ELi8ELb0ELb0EN7cutlass6half_tE19Flash_kernel_traitsILi256ELi128ELi64ELi8ES3_EELb0ELb0ELb1ELb1ELb0ELb0ELb1ELb0EEEvNS_16Flash_fwd_paramsE)
        /*035c*/ 	.short	0x0210
        /*035e*/ 	.short	0x01d0


	//----- nvinfo : EIATTR_SW_WAR
	.align		4
.L_1068:
        /*0360*/ 	.byte	0x04, 0x36
        /*0362*/ 	.short	(.L_1070 - .L_1069)
.L_1069:
        /*0364*/ 	.word	0x00000008
.L_1070:


//--------------------- .nv.callgraph             --------------------------
	.section	.nv.callgraph,"",@"SHT_CUDA_CALLGRAPH"
	.align	4
	.sectionentsize	8
	.align		4
        /*0000*/ 	.word	0x00000000
	.align		4
        /*0004*/ 	.word	0xffffffff
	.align		4
        /*0008*/ 	.word	0x00000000
	.align		4
        /*000c*/ 	.word	0xfffffffe
	.align		4
        /*0010*/ 	.word	0x00000000
	.align		4
        /*0014*/ 	.word	0xfffffffd
	.align		4
        /*0018*/ 	.word	0x00000000
	.align		4
        /*001c*/ 	.word	0xfffffffc


//--------------------- .nv.constant4             --------------------------
	.section	.nv.constant4,"a",@progbits
	.align	8
	.align		8
.nv.constant4:
        /*0000*/ 	.dword	_ZN66_INTERNAL_a1905241_30_flash_fwd_hdim256_fp16_sm80_cu_a6473388_28444cuda3std3__45__cpo5beginE
	.align		8
        /*0008*/ 	.dword	_ZN66_INTERNAL_a1905241_30_flash_fwd_hdim256_fp16_sm80_cu_a6473388_28444cuda3std3__45__cpo3endE
	.align		8
        /*0010*/ 	.dword	_ZN66_INTERNAL_a1905241_30_flash_fwd_hdim256_fp16_sm80_cu_a6473388_28444cuda3std3__45__cpo6cbeginE
	.align		8
        /*0018*/ 	.dword	_ZN66_INTERNAL_a1905241_30_flash_fwd_hdim256_fp16_sm80_cu_a6473388_28444cuda3std3__45__cpo4cendE
	.align		8
        /*0020*/ 	.dword	_ZN66_INTERNAL_a1905241_30_flash_fwd_hdim256_fp16_sm80_cu_a6473388_28444cuda3std3__468_GLOBAL__N__a1905241_30_flash_fwd_hdim256_fp16_sm80_cu_a6473388_28446ignoreE
	.align		8
        /*0028*/ 	.dword	_ZN66_INTERNAL_a1905241_30_flash_fwd_hdim256_fp16_sm80_cu_a6473388_28444cuda3std3__419piecewise_constructE
	.align		8
        /*0030*/ 	.dword	_ZN66_INTERNAL_a1905241_30_flash_fwd_hdim256_fp16_sm80_cu_a6473388_28444cuda3std3__48in_placeE
	.align		8
        /*0038*/ 	.dword	_ZN66_INTERNAL_a1905241_30_flash_fwd_hdim256_fp16_sm80_cu_a6473388_28444cuda3std6ranges3__45__cpo4swapE
	.align		8
        /*0040*/ 	.dword	_ZN66_INTERNAL_a1905241_30_flash_fwd_hdim256_fp16_sm80_cu_a6473388_28444cuda3std6ranges3__45__cpo9iter_moveE
	.align		8
        /*0048*/ 	.dword	_ZN66_INTERNAL_a1905241_30_flash_fwd_hdim256_fp16_sm80_cu_a6473388_28444cute7productE
	.align		8
        /*0050*/ 	.dword	_ZN66_INTERNAL_a1905241_30_flash_fwd_hdim256_fp16_sm80_cu_a6473388_28444cute1_E


//--------------------- .text._ZN5flash16flash_fwd_kernelI23Flash_fwd_kernel_traitsILi256ELi64ELi64ELi4ELb0ELb0EN7cutlass6half_tE19Flash_kernel_traitsILi256ELi64ELi64ELi4ES3_EELb0ELb0ELb0ELb0ELb0ELb1ELb0ELb0EEEvNS_16Flash_fwd_paramsE --------------------------
	.section	.text._ZN5flash16flash_fwd_kernelI23Flash_fwd_kernel_traitsILi256ELi64ELi64ELi4ELb0ELb0EN7cutlass6half_tE19Flash_kernel_traitsILi256ELi64ELi64ELi4ES3_EELb0ELb0ELb0ELb0ELb0ELb1ELb0ELb0EEEvNS_16Flash_fwd_paramsE,"ax",@progbits
	.align	128
        .global         _ZN5flash16flash_fwd_kernelI23Flash_fwd_kernel_traitsILi256ELi64ELi64ELi4ELb0ELb0EN7cutlass6half_tE19Flash_kernel_traitsILi256ELi64ELi64ELi4ES3_EELb0ELb0ELb0ELb0ELb0ELb1ELb0ELb0EEEvNS_16Flash_fwd_paramsE
        .type           _ZN5flash16flash_fwd_kernelI23Flash_fwd_kernel_traitsILi256ELi64ELi64ELi4ELb0ELb0EN7cutlass6half_tE19Flash_kernel_traitsILi256ELi64ELi64ELi4ES3_EELb0ELb0ELb0ELb0ELb0ELb1ELb0ELb0EEEvNS_16Flash_fwd_paramsE,@function
        .size           _ZN5flash16flash_fwd_kernelI23Flash_fwd_kernel_traitsILi256ELi64ELi64ELi4ELb0ELb0EN7cutlass6half_tE19Flash_kernel_traitsILi256ELi64ELi64ELi4ES3_EELb0ELb0ELb0ELb0ELb0ELb1ELb0ELb0EEEvNS_16Flash_fwd_paramsE,(.L_x_2387 - _ZN5flash16flash_fwd_kernelI23Flash_fwd_kernel_traitsILi256ELi64ELi64ELi4ELb0ELb0EN7cutlass6half_tE19Flash_kernel_traitsILi256ELi64ELi64ELi4ES3_EELb0ELb0ELb0ELb0ELb0ELb1ELb0ELb0EEEvNS_16Flash_fwd_paramsE)
        .other          _ZN5flash16flash_fwd_kernelI23Flash_fwd_kernel_traitsILi256ELi64ELi64ELi4ELb0ELb0EN7cutlass6half_tE19Flash_kernel_traitsILi256ELi64ELi64ELi4ES3_EELb0ELb0ELb0ELb0ELb0ELb1ELb0ELb0EEEvNS_16Flash_fwd_paramsE,@"STO_CUDA_ENTRY STV_DEFAULT"
_ZN5flash16flash_fwd_kernelI23Flash_fwd_kernel_traitsILi256ELi64ELi64ELi4ELb0ELb0EN7cutlass6half_tE19Flash_kernel_traitsILi256ELi64ELi64ELi4ES3_EELb0ELb0ELb0ELb0ELb0ELb1ELb0ELb0EEEvNS_16Flash_fwd_paramsE:
.text._ZN5flash16flash_fwd_kernelI23Flash_fwd_kernel_traitsILi256ELi64ELi64ELi4ELb0ELb0EN7cutlass6half_tE19Flash_kernel_traitsILi256ELi64ELi64ELi4ES3_EELb0ELb0ELb0ELb0ELb0ELb1ELb0ELb0EEEvNS_16Flash_fwd_paramsE:
[----:B------:R-:W-:Y:S08]  /*0000*/  LDC R1, c[0x0][0x28] ;  /* 0x00000a00ff017b82 */ /* 0x000ff00000000800 */
[----:B------:R-:W1:Y:S01]  /*0010*/  S2UR UR23, SR_CTAID.Y ;  /* 0x00000000001779c3 */ /* 0x000e620000002600 */
[----:B------:R-:W-:Y:S01]  /*0020*/  ULDC.64 UR4, c[0x0][0x300] ;  /* 0x0000c00000047ab9 */ /* 0x000fe20000000a00 */
[----:B------:R-:W-:Y:S01]  /*0030*/  ULDC.64 UR6, c[0x0][0x2f0] ;  /* 0x0000bc0000067ab9 */ /* 0x000fe20000000a00 */
[----:B------:R-:W-:-:S02]  /*0040*/  UISETP.NE.U32.AND UP1, UPT, UR4, URZ, UPT ;  /* 0x0000003f0400728c */ /* 0x000fc4000bf25070 */
[----:B------:R-:W-:Y:S02]  /*0050*/  UISETP.NE.U32.AND UP2, UPT, UR6, URZ, UPT ;  /* 0x0000003f0600728c */ /* 0x000fe4000bf45070 */
[----:B------:R-:W-:Y:S02]  /*0060*/  UISETP.NE.AND.EX UP1, UPT, UR5, URZ, UPT, UP1 ;  /* 0x0000003f0500728c */ /* 0x000fe4000bf25310 */
[----:B------:R-:W-:Y:S01]  /*0070*/  UISETP.NE.AND.EX UP2, UPT, UR7, URZ, UPT, UP2 ;  /* 0x0000003f0700728c */ /* 0x000fe2000bf45320 */
[----:B------:R-:W-:Y:S01]  /*0080*/  ULDC.64 UR8, c[0x0][0x2f0] ;  /* 0x0000bc0000087ab9 */ /* 0x000fe20000000a00 */
[----:B------:R-:W-:Y:S02]  /*0090*/  ULDC.U8 UR6, c[0x0][0x3c2] ;  /* 0x0000f08000067ab9 */ /* 0x000fe40000000000 */
[----:B------:R-:W-:Y:S01]  /*00a0*/  PLOP3.LUT P0, PT, PT, PT, UP1, 0x80, 0x0 ;  /* 0x000000000000781c */ /* 0x000fe20003f0f018 */
[----:B------:R-:W-:Y:S01]  /*00b0*/  ULDC.64 UR4, c[0x0][0x2f8] ;  /* 0x0000be0000047ab9 */ /* 0x000fe20000000a00 */
[----:B------:R-:W-:Y:S01]  /*00c0*/  PLOP3.LUT P2, PT, PT, PT, UP2, 0x80, 0x0 ;  /* 0x000000000000781c */ /* 0x000fe20003f4f028 */
[----:B------:R-:W-:-:S02]  /*00d0*/  UISETP.NE.AND UP3, UPT, UR6, URZ, UPT ;  /* 0x0000003f0600728c */ /* 0x000fc4000bf65270 */
[----:B------:R-:W-:Y:S01]  /*00e0*/  UISETP.EQ.U32.AND UP0, UPT, UR4, URZ, UPT ;  /* 0x0000003f0400728c */ /* 0x000fe2000bf02070 */
[----:B------:R-:W-:Y:S01]  /*00f0*/  ULDC.64 UR18, c[0x0][0x208] ;  /* 0x0000820000127ab9 */ /* 0x000fe20000000a00 */
[----:B------:R-:W-:Y:S02]  /*0100*/  ULDC.64 UR6, c[0x0][0x2f8] ;  /* 0x0000be0000067ab9 */ /* 0x000fe40000000a00 */
[----:B------:R-:W-:Y:S02]  /*0110*/  UISETP.EQ.OR.EX UP0, UPT, UR5, URZ, !UP3, UP0 ;  /* 0x0000003f0500728c */ /* 0x000fe4000df02700 */
[----:B-1----:R-:W-:-:S06]  /*0120*/  UIMAD.WIDE UR8, UR23, 0x4, UR8 ;  /* 0x00000004170878a5 */ /* 0x002fcc000f8e0208 */
[----:B------:R-:W-:Y:S02]  /*0130*/  IMAD.U32 R10, RZ, RZ, UR8 ;  /* 0x00000008ff0a7e24 */ /* 0x000fe4000f8e00ff */
[----:B------:R-:W-:Y:S01]  /*0140*/  IMAD.U32 R11, RZ, RZ, UR9 ;  /* 0x00000009ff0b7e24 */ /* 0x000fe2000f8e00ff */
[----:B------:R-:W-:Y:S02]  /*0150*/  @UP1 ULDC.64 UR8, c[0x0][0x300] ;  /* 0x0000c00000081ab9 */ /* 0x000fe40000000a00 */
[----:B------:R-:W-:Y:S02]  /*0160*/  @UP1 UIMAD.WIDE UR8, UR23, 0x4, UR8 ;  /* 0x00000004170818a5 */ /* 0x000fe4000f8e0208 */
[----:B------:R-:W2:Y:S04]  /*0170*/  @P2 LDG.E R5, desc[UR18][R10.64] ;  /* 0x000000120a052981 */ /* 0x000ea8000c1e1900 */
[----:B------:R-:W-:Y:S01]  /*0180*/  IMAD.U32 R8, RZ, RZ, UR8 ;  /* 0x00000008ff087e24 */ /* 0x000fe2000f8e00ff */
[----:B------:R-:W3:Y:S01]  /*0190*/  @P2 LDG.E R0, desc[UR18][R10.64+0x4] ;  /* 0x000004120a002981 */ /* 0x000ee2000c1e1900 */
[----:B------:R-:W-:Y:S01]  /*01a0*/  IMAD.U32 R9, RZ, RZ, UR9 ;  /* 0x00000009ff097e24 */ /* 0x000fe2000f8e00ff */
[----:B------:R-:W-:Y:S01]  /*01b0*/  PLOP3.LUT P1, PT, PT, PT, UP0, 0x80, 0x0 ;  /* 0x000000000000781c */ /* 0x000fe20003f2f008 */
[----:B------:R-:W-:-:S03]  /*01c0*/  UIMAD.WIDE UR6, UR23, 0x4, UR6 ;  /* 0x00000004170678a5 */ /* 0x000fc6000f8e0206 */
[----:B------:R-:W4:Y:S03]  /*01d0*/  @P0 LDG.E R2, desc[UR18][R8.64] ;  /* 0x0000001208020981 */ /* 0x000f26000c1e1900 */
[----:B------:R-:W-:Y:S02]  /*01e0*/  IMAD.U32 R6, RZ, RZ, UR6 ;  /* 0x00000006ff067e24 */ /* 0x000fe4000f8e00ff */
[----:B------:R-:W-:-:S05]  /*01f0*/  IMAD.U32 R7, RZ, RZ, UR7 ;  /* 0x00000007ff077e24 */ /* 0x000fca000f8e00ff */
[----:B------:R-:W5:Y:S01]  /*0200*/  @!P1 LDG.E R3, desc[UR18][R6.64] ;  /* 0x0000001206039981 */ /* 0x000f62000c1e1900 */
[----:B------:R-:W-:Y:S01]  /*0210*/  UMOV UR14, 0xffffffff ;  /* 0xffffffff000e7882 */ /* 0x000fe20000000000 */
[----:B------:R-:W-:Y:S01]  /*0220*/  UMOV UR26, URZ ;  /* 0x0000003f001a7c82 */ /* 0x000fe20008000000 */
[----:B------:R-:W1:Y:S01]  /*0230*/  S2R R4, SR_TID.X ;  /* 0x0000000000047919 */ /* 0x000e620000002100 */
[----:B------:R-:W-:Y:S01]  /*0240*/  UMOV UR21, 0xffffffff ;  /* 0xffffffff00157882 */ /* 0x000fe20000000000 */
[----:B------:R-:W1:Y:S08]  /*0250*/  S2UR UR15, SR_CTAID.X ;  /* 0x00000000000f79c3 */ /* 0x000e700000002500 */
[----:B------:R-:W1:Y:S01]  /*0260*/  S2UR UR8, SR_CTAID.Z ;  /* 0x00000000000879c3 */ /* 0x000e620000002700 */
[----:B--2---:R-:W-:-:S02]  /*0270*/  @P2 R2UR UR14, R5 ;  /* 0x00000000050e22ca */ /* 0x004fc400000e0000 */
[----:B---3--:R-:W-:Y:S02]  /*0280*/  @P2 R2UR UR16, R0 ;  /* 0x00000000001022ca */ /* 0x008fe400000e0000 */
[----:B----4-:R-:W-:Y:S02]  /*0290*/  @P0 R2UR UR26, R2 ;  /* 0x00000000021a02ca */ /* 0x010fe400000e0000 */
[----:B------:R-:W-:-:S04]  /*02a0*/  ISETP.NE.U32.AND P0, PT, RZ, UR4, PT ;  /* 0x00000004ff007c0c */ /* 0x000fc8000bf05070 */
[----:B------:R-:W-:-:S05]  /*02b0*/  ISETP.NE.AND.EX P0, PT, RZ, UR5, PT, P0 ;  /* 0x00000005ff007c0c */ /* 0x000fca000bf05300 */
[----:B------:R-:W-:Y:S01]  /*02c0*/  @UP2 UIADD3 UR16, UR16, -UR14, URZ ;  /* 0x8000000e10102290 */ /* 0x000fe2000fffe03f */
[----:B-----5:R-:W-:-:S06]  /*02d0*/  @!P1 R2UR UR21, R3 ;  /* 0x00000000031592ca */ /* 0x020fcc00000e0000 */
[----:B------:R-:W-:Y:S01]  /*02e0*/  @!UP2 ULDC UR16, c[0x0][0x2c4] ;  /* 0x0000b1000010aab9 */ /* 0x000fe20000000800 */
[----:B-1----:R-:W-:Y:S08]  /*02f0*/  @!P0 BRA `(.L_x_0) ;  /* 0x00000000001c8947 */ /* 0x002ff00003800000 */
[----:B------:R-:W-:-:S13]  /*0300*/  PLOP3.LUT P0, PT, PT, PT, UP3, 0x80, 0x0 ;  /* 0x000000000000781c */ /* 0x000fda0003f0f038 */
[----:B------:R-:W2:Y:S04]  /*0310*/  @P0 LDG.E R0, desc[UR18][R6.64+0x4] ;  /* 0x0000041206000981 */ /* 0x000ea8000c1e1900 */
[----:B------:R-:W3:Y:S01]  /*0320*/  @!P0 LDG.E R2, desc[UR18][R6.64] ;  /* 0x0000001206028981 */ /* 0x000ee2000c1e1900 */
[----:B--2---:R-:W-:-:S13]  /*0330*/  @P0 R2UR UR6, R0 ;  /* 0x00000000000602ca */ /* 0x004fda00000e0000 */
[----:B------:R-:W-:-:S07]  /*0340*/  @UP3 UIADD3 UR6, UR6, -UR21, URZ ;  /* 0x8000001506063290 */ /* 0x000fce000fffe03f */
[----:B---3--:R-:W-:Y:S01]  /*0350*/  @!P0 R2UR UR6, R2 ;  /* 0x00000000020682ca */ /* 0x008fe200000e0000 */
[----:B------:R-:W-:-:S14]  /*0360*/  BRA `(.L_x_1) ;  /* 0x0000000000047947 */ /* 0x000fdc0003800000 */
.L_x_0:
[----:B------:R-:W-:-:S05]  /*0370*/  ULDC UR6, c[0x0][0x2c8] ;  /* 0x0000b20000067ab9 */ /* 0x000fca0000000800 */
.L_x_1:
[----:B------:R-:W-:Y:S02]  /*0380*/  ULDC.64 UR4, c[0x0][0x308] ;  /* 0x0000c20000047ab9 */ /* 0x000fe40000000a00 */
[----:B------:R-:W-:-:S04]  /*0390*/  UISETP.NE.U32.AND UP2, UPT, UR4, URZ, UPT ;  /* 0x0000003f0400728c */ /* 0x000fc8000bf45070 */
[----:B------:R-:W-:-:S06]  /*03a0*/  UISETP.NE.AND.EX UP2, UPT, UR5, URZ, UPT, UP2 ;  /* 0x0000003f0500728c */ /* 0x000fcc000bf45320 */
[----:B------:R-:W-:-:S05]  /*03b0*/  PLOP3.LUT P0, PT, PT, PT, UP2, 0x80, 0x0 ;  /* 0x000000000000781c */ /* 0x000fca0003f0f028 */
[----:B------:R-:W-:Y:S02]  /*03c0*/  @UP2 ULDC.64 UR4, c[0x0][0x308] ;  /* 0x0000c20000042ab9 */ /* 0x000fe40000000a00 */
[----:B------:R-:W-:-:S06]  /*03d0*/  @UP2 UIMAD.WIDE UR4, UR23, 0x4, UR4 ;  /* 0x00000004170428a5 */ /* 0x000fcc000f8e0204 */
[----:B------:R-:W-:Y:S02]  /*03e0*/  IMAD.U32 R2, RZ, RZ, UR4 ;  /* 0x00000004ff027e24 */ /* 0x000fe4000f8e00ff */
[----:B------:R-:W-:Y:S01]  /*03f0*/  IMAD.U32 R3, RZ, RZ, UR5 ;  /* 0x00000005ff037e24 */ /* 0x000fe2000f8e00ff */
[----:B------:R-:W-:Y:S01]  /*0400*/  USHF.L.U32 UR9, UR15, 0x6, URZ ;  /* 0x000000060f097899 */ /* 0x000fe2000800063f */
[----:B------:R-:W-:-:S03]  /*0410*/  @!UP2 ULDC.64 UR4, c[0x0][0x318] ;  /* 0x0000c6000004aab9 */ /* 0x000fc60000000a00 */
[----:B------:R-:W2:Y:S01]  /*0420*/  @P0 LDG.E R0, desc[UR18][R2.64] ;  /* 0x0000001202000981 */ /* 0x000ea2000c1e1900 */
[----:B------:R-:W-:Y:S02]  /*0430*/  UISETP.GT.AND UP1, UPT, UR16, UR9, UPT ;  /* 0x000000091000728c */ /* 0x000fe4000bf24270 */
[----:B------:R-:W-:-:S03]  /*0440*/  @!UP2 UISETP.NE.U32.AND UP0, UPT, UR4, URZ, UPT ;  /* 0x0000003f0400a28c */ /* 0x000fc6000bf05070 */
[----:B------:R-:W-:Y:S01]  /*0450*/  @!UP2 ULDC UR4, c[0x0][0x2cc] ;  /* 0x0000b3000004aab9 */ /* 0x000fe20000000800 */
[----:B------:R-:W-:-:S04]  /*0460*/  @!UP2 UISETP.NE.AND.EX UP0, UPT, UR5, URZ, UPT, UP0 ;  /* 0x0000003f0500a28c */ /* 0x000fc8000bf05300 */
[----:B------:R-:W-:Y:S01]  /*0470*/  @!UP2 USEL UR4, UR4, URZ, UP0 ;  /* 0x0000003f0404a287 */ /* 0x000fe20008000000 */
[----:B--2---:R-:W-:Y:S02]  /*0480*/  @P0 R2UR UR17, R0 ;  /* 0x00000000001102ca */ /* 0x004fe400000e0000 */
[----:B------:R-:W-:-:S11]  /*0490*/  PLOP3.LUT P0, PT, PT, PT, UP1, 0x80, 0x0 ;  /* 0x000000000000781c */ /* 0x000fd60003f0f018 */
[----:B------:R-:W-:Y:S02]  /*04a0*/  @UP2 UIADD3 UR17, UR17, -UR26, URZ ;  /* 0x8000001a11112290 */ /* 0x000fe4000fffe03f */
[----:B------:R-:W-:Y:S01]  /*04b0*/  @!UP2 UIADD3 UR17, UR4, UR6, -UR26 ;  /* 0x000000060411a290 */ /* 0x000fe2000fffe81a */
[----:B------:R-:W-:Y:S11]  /*04c0*/  @!P0 EXIT ;  /* 0x000000000000894d */ /* 0x000ff60003800000 */
[----:B------:R-:W-:Y:S02]  /*04d0*/  UISETP.GE.AND UP0, UPT, UR17, 0x1, UPT ;  /* 0x000000011100788c */ /* 0x000fe4000bf06270 */
[----:B------:R-:W-:-:S04]  /*04e0*/  UIADD3 UR4, UR17, 0x3f, URZ ;  /* 0x0000003f11047890 */ /* 0x000fc8000fffe03f */
[----:B------:R-:W-:Y:S01]  /*04f0*/  PLOP3.LUT P0, PT, PT, PT, UP0, 0x80, 0x0 ;  /* 0x000000000000781c */ /* 0x000fe20003f0f008 */
[----:B------:R-:W-:-:S04]  /*0500*/  USHF.R.S32.HI UR12, URZ, 0x1f, UR4 ;  /* 0x0000001f3f0c7899 */ /* 0x000fc80008011404 */
[----:B------:R-:W-:-:S08]  /*0510*/  ULEA.HI UR12, UR12, UR4, URZ, 0x6 ;  /* 0x000000040c0c7291 */ /* 0x000fd0000f8f303f */
[----:B------:R-:W-:Y:S05]  /*0520*/  @!P0 BRA `(.L_x_2) ;  /* 0x0000009400d48947 */ /* 0x000fea0003800000 */
[----:B------:R-:W1:Y:S01]  /*0530*/  LDC R5, c[0x0][0x278] ;  /* 0x00009e00ff057b82 */ /* 0x000e620000000800 */
[----:B------:R-:W-:Y:S01]  /*0540*/  SHF.R.S32.HI R13, RZ, 0x1f, R4 ;  /* 0x0000001fff0d7819 */ /* 0x000fe20000011404 */
[----:B------:R-:W-:Y:S01]  /*0550*/  UIADD3 UR5, -UR9, UR16, URZ ;  /* 0x0000001009057290 */ /* 0x000fe2000fffe13f */
[----:B------:R-:W2:Y:S01]  /*0560*/  S2R R6, SR_CTAID.Z ;  /* 0x0000000000067919 */ /* 0x000ea20000002700 */
[----:B------:R-:W-:Y:S01]  /*0570*/  UISETP.NE.AND UP0, UPT, UR14, -0x1, UPT ;  /* 0xffffffff0e00788c */ /* 0x000fe2000bf05270 */
[----:B------:R-:W-:Y:S01]  /*0580*/  LEA.HI R3, R13, R4, RZ, 0x3 ;  /* 0x000000040d037211 */ /* 0x000fe200078f18ff */
[----:B------:R-:W-:Y:S01]  /*0590*/  IMAD.U32 R31, RZ, RZ, UR15 ;  /* 0x0000000fff1f7e24 */ /* 0x000fe2000f8e00ff */
[----:B------:R-:W-:Y:S02]  /*05a0*/  ULEA.HI.SX32 UR13, UR12, 0xffffffff, 0x1a ;  /* 0xffffffff0c0d7891 */ /* 0x000fe4000f8fd23f */
[----:B------:R-:W-:Y:S02]  /*05b0*/  SHF.R.S32.HI R18, RZ, 0x3, R3 ;  /* 0x00000003ff127819 */ /* 0x000fe40000011403 */
[----:B------:R-:W-:Y:S01]  /*05c0*/  LOP3.LUT R3, R3, 0xfffffff8, RZ, 0xc0, !PT ;  /* 0xfffffff803037812 */ /* 0x000fe200078ec0ff */
[----:B------:R-:W-:Y:S01]  /*05d0*/  UIMAD UR20, UR13, -0x40, UR17 ;  /* 0xffffffc00d1478a4 */ /* 0x000fe2000f8e0211 */
[C---:B------:R-:W-:Y:S01]  /*05e0*/  ISETP.GE.AND P1, PT, R18.reuse, UR5, PT ;  /* 0x0000000512007c0c */ /* 0x040fe2000bf26270 */
[C---:B------:R-:W-:Y:S01]  /*05f0*/  VIADD R21, R18.reuse, 0x10 ;  /* 0x0000001012157836 */ /* 0x040fe20000000000 */
[----:B------:R-:W-:Y:S01]  /*0600*/  @UP0 ULDC.64 UR6, c[0x0][0x240] ;  /* 0x0000900000060ab9 */ /* 0x000fe20000000a00 */
[C---:B------:R-:W-:Y:S01]  /*0610*/  VIADD R20, R18.reuse, 0x20 ;  /* 0x0000002012147836 */ /* 0x040fe20000000000 */
[----:B------:R-:W-:Y:S01]  /*0620*/  @UP0 UIMAD.WIDE.U32 UR10, UR14, UR6, URZ ;  /* 0x000000060e0a02a5 */ /* 0x000fe2000f8e003f */
[----:B------:R-:W-:Y:S01]  /*0630*/  IMAD.SHL.U32 R11, R18, 0x40, RZ ;  /* 0x00000040120b7824 */ /* 0x000fe200078e00ff */
[----:B------:R-:W-:Y:S01]  /*0640*/  ISETP.GE.AND P2, PT, R21, UR5, PT ;  /* 0x0000000515007c0c */ /* 0x000fe2000bf46270 */
[----:B------:R-:W-:Y:S01]  /*0650*/  @!UP0 USHF.R.S32.HI UR9, URZ, 0x1f, UR23 ;  /* 0x0000001f3f098899 */ /* 0x000fe20008011417 */
[----:B------:R-:W-:Y:S01]  /*0660*/  ISETP.GE.AND P0, PT, R20, UR5, PT ;  /* 0x0000000514007c0c */ /* 0x000fe2000bf06270 */
[----:B------:R-:W-:Y:S01]  /*0670*/  @UP0 UIMAD UR4, UR14, UR7, UR11 ;  /* 0x000000070e0402a4 */ /* 0x000fe2000f8e020b */
[----:B------:R-:W-:-:S02]  /*0680*/  LOP3.LUT R11, R11, 0x1c0, RZ, 0xc0, !PT ;  /* 0x000001c00b0b7812 */ /* 0x000fc400078ec0ff */
[----:B-1----:R-:W-:Y:S01]  /*0690*/  IABS R28, R5 ;  /* 0x00000005001c7213 */ /* 0x002fe20000000000 */
[----:B------:R-:W-:Y:S01]  /*06a0*/  @!UP0 ULDC.64 UR6, c[0x0][0x228] ;  /* 0x00008a0000068ab9 */ /* 0x000fe20000000a00 */
[----:B------:R-:W-:Y:S01]  /*06b0*/  SHF.R.U32.HI R12, RZ, 0x3, R11 ;  /* 0x00000003ff0c7819 */ /* 0x000fe2000001160b */
[----:B------:R-:W-:Y:S01]  /*06c0*/  @!UP0 UIMAD UR9, UR9, UR6, URZ ;  /* 0x00000006090982a4 */ /* 0x000fe2000f8e023f */
[----:B------:R-:W1:Y:S01]  /*06d0*/  I2F.RP R0, R28 ;  /* 0x0000001c00007306 */ /* 0x000e620000209400 */
[----:B------:R-:W-:Y:S01]  /*06e0*/  @!UP0 UIMAD.WIDE.U32 UR24, UR23, UR6, URZ ;  /* 0x00000006171882a5 */ /* 0x000fe2000f8e003f */
[--C-:B------:R-:W-:Y:S01]  /*06f0*/  SHF.R.S32.HI R19, RZ, 0x1f, R18.reuse ;  /* 0x0000001fff137819 */ /* 0x100fe20000011412 */
[----:B------:R-:W3:Y:S01]  /*0700*/  @!P2 S2R R29, SR_CgaCtaId ;  /* 0x00000000001da919 */ /* 0x000ee20000008800 */
[----:B------:R-:W-:Y:S01]  /*0710*/  @!UP0 UIMAD UR7, UR23, UR7, UR9 ;  /* 0x00000007170782a4 */ /* 0x000fe2000f8e0209 */
[----:B------:R-:W4:Y:S01]  /*0720*/  @!P1 LDC.64 R14, c[0x0][0x210] ;  /* 0x00008400ff0e9b82 */ /* 0x000f220000000a00 */
[----:B--2---:R-:W-:Y:S01]  /*0730*/  IABS R6, R6 ;  /* 0x0000000600067213 */ /* 0x004fe20000000000 */
[----:B------:R-:W2:Y:S01]  /*0740*/  @!P0 S2R R27, SR_CgaCtaId ;  /* 0x00000000001b8919 */ /* 0x000ea20000008800 */
[----:B------:R-:W-:Y:S01]  /*0750*/  @!UP0 UIADD3 UR4, UR25, UR7, URZ ;  /* 0x0000000719048290 */ /* 0x000fe2000fffe03f */
[----:B------:R-:W-:Y:S01]  /*0760*/  IMAD.WIDE R30, R31, 0x40, R18 ;  /* 0x000000401f1e7825 */ /* 0x000fe200078e0212 */
[----:B------:R-:W-:Y:S01]  /*0770*/  @!UP0 UMOV UR10, UR24 ;  /* 0x00000018000a8c82 */ /* 0x000fe20008000000 */
[----:B------:R-:W-:Y:S01]  /*0780*/  ULDC.64 UR6, c[0x0][0x258] ;  /* 0x0000960000067ab9 */ /* 0x000fe20000000a00 */
[----:B------:R-:W-:Y:S01]  /*0790*/  @!P0 MOV R24, 0x400 ;  /* 0x0000040000188802 */ /* 0x000fe20000000f00 */
[----:B------:R-:W-:Y:S01]  /*07a0*/  IMAD.U32 R22, RZ, RZ, UR6 ;  /* 0x00000006ff167e24 */ /* 0x000fe2000f8e00ff */
[----:B------:R-:W-:Y:S01]  /*07b0*/  @!P2 IADD3 R34, P4, R30, 0x10, RZ ;  /* 0x000000101e22a810 */ /* 0x000fe20007f9e0ff */
[----:B-1----:R-:W1:Y:S01]  /*07c0*/  MUFU.RCP R8, R0 ;  /* 0x0000000000087308 */ /* 0x002e620000001000 */
[----:B------:R-:W-:-:S03]  /*07d0*/  UISETP.NE.AND UP0, UPT, UR21, -0x1, UPT ;  /* 0xffffffff1500788c */ /* 0x000fc6000bf05270 */
[----:B------:R-:W-:Y:S01]  /*07e0*/  @!P2 IMAD.X R35, RZ, RZ, R31, P4 ;  /* 0x000000ffff23a224 */ /* 0x000fe200020e061f */
[----:B------:R-:W-:-:S05]  /*07f0*/  @!P0 IADD3 R36, P4, R30, 0x20, RZ ;  /* 0x000000201e248810 */ /* 0x000fca0007f9e0ff */
[----:B------:R-:W-:Y:S02]  /*0800*/  @!P0 IMAD.X R37, RZ, RZ, R31, P4 ;  /* 0x000000ffff258224 */ /* 0x000fe400020e061f */
[----:B------:R-:W-:Y:S02]  /*0810*/  @UP0 UIADD3 UR24, UR26, UR21, URZ ;  /* 0x000000151a180290 */ /* 0x000fe4000fffe03f */
[----:B------:R-:W-:Y:S01]  /*0820*/  @UP0 UIADD3 UR21, UR26, UR21, URZ ;  /* 0x000000151a150290 */ /* 0x000fe2000fffe03f */
[----:B-1----:R-:W-:Y:S02]  /*0830*/  VIADD R8, R8, 0xffffffe ;  /* 0x0ffffffe08087836 */ /* 0x002fe40000000000 */
[----:B------:R-:W-:Y:S02]  /*0840*/  IMAD.IADD R0, R4, 0x1, -R3 ;  /* 0x0000000104007824 */ /* 0x000fe400078e0a03 */
[----:B------:R-:W1:Y:S01]  /*0850*/  F2I.FTZ.U32.TRUNC.NTZ R9, R8 ;  /* 0x0000000800097305 */ /* 0x000e62000021f000 */
[----:B------:R-:W5:Y:S01]  /*0860*/  @!P1 LDC.64 R2, c[0x0][0x240] ;  /* 0x00009000ff029b82 */ /* 0x000f620000000a00 */
[----:B------:R-:W-:Y:S01]  /*0870*/  IMAD.SHL.U32 R16, R0, 0x8, RZ ;  /* 0x0000000800107824 */ /* 0x000fe200078e00ff */
[----:B--2---:R-:W-:-:S04]  /*0880*/  @!P0 LEA R27, R27, R24, 0x18 ;  /* 0x000000181b1b8211 */ /* 0x004fc800078ec0ff */
[----:B------:R-:W-:Y:S02]  /*0890*/  SHF.R.S32.HI R17, RZ, 0x1f, R16 ;  /* 0x0000001fff117819 */ /* 0x000fe40000011410 */
[----:B------:R-:W-:Y:S01]  /*08a0*/  IADD3 R10, P3, R16, UR10, RZ ;  /* 0x0000000a100a7c10 */ /* 0x000fe2000ff7e0ff */
[----:B------:R-:W-:Y:S02]  /*08b0*/  @UP0 ULDC.64 UR10, c[0x0][0x248] ;  /* 0x00009200000a0ab9 */ /* 0x000fe40000000a00 */
[----:B------:R-:W-:Y:S02]  /*08c0*/  @UP0 UIMAD.WIDE.U32 UR28, UR24, UR10, URZ ;  /* 0x0000000a181c02a5 */ /* 0x000fe4000f8e003f */
[----:B------:R-:W-:Y:S01]  /*08d0*/  @UP0 UIMAD UR24, UR24, UR11, URZ ;  /* 0x0000000b181802a4 */ /* 0x000fe2000f8e023f */
[----:B-1----:R-:W-:Y:S02]  /*08e0*/  IMAD.MOV R7, RZ, RZ, -R9 ;  /* 0x000000ffff077224 */ /* 0x002fe400078e0a09 */
[----:B------:R-:W-:Y:S01]  /*08f0*/  IMAD.MOV.U32 R8, RZ, RZ, RZ ;  /* 0x000000ffff087224 */ /* 0x000fe200078e00ff */
[----:B------:R-:W-:Y:S01]  /*0900*/  @UP0 UIADD3 UR24, UR29, UR24, URZ ;  /* 0x000000181d180290 */ /* 0x000fe2000fffe03f */
[----:B------:R-:W-:-:S04]  /*0910*/  IMAD R7, R7, R28, RZ ;  /* 0x0000001c07077224 */ /* 0x000fc800078e02ff */
[----:B------:R-:W-:Y:S01]  /*0920*/  IMAD.HI.U32 R7, R9, R7, R8 ;  /* 0x0000000709077227 */ /* 0x000fe200078e0008 */
[----:B------:R-:W-:Y:S02]  /*0930*/  LOP3.LUT R9, R11, 0x38, R16, 0xf8, !PT ;  /* 0x000000380b097812 */ /* 0x000fe400078ef810 */
[----:B------:R-:W-:Y:S01]  /*0940*/  IADD3.X R11, R17, UR4, RZ, P3, !PT ;  /* 0x00000004110b7c10 */ /* 0x000fe20009ffe4ff */
[----:B------:R-:W-:Y:S01]  /*0950*/  USHF.R.S32.HI UR4, URZ, 0x1f, UR8 ;  /* 0x0000001f3f047899 */ /* 0x000fe20008011408 */
[----:B------:R-:W-:Y:S01]  /*0960*/  @!P2 MOV R8, 0x400 ;  /* 0x000004000008a802 */ /* 0x000fe20000000f00 */
[----:B------:R-:W-:Y:S01]  /*0970*/  IMAD.HI.U32 R26, R7, R6, RZ ;  /* 0x00000006071a7227 */ /* 0x000fe200078e00ff */
[----:B------:R-:W-:Y:S01]  /*0980*/  LOP3.LUT R12, R9, R12, RZ, 0x3c, !PT ;  /* 0x0000000c090c7212 */ /* 0x000fe200078e3cff */
[----:B------:R-:W-:Y:S01]  /*0990*/  UIMAD UR4, UR4, UR6, URZ ;  /* 0x00000006040472a4 */ /* 0x000fe2000f8e023f */
[----:B---3--:R-:W-:Y:S01]  /*09a0*/  @!P2 LEA R29, R29, R8, 0x18 ;  /* 0x000000081d1da211 */ /* 0x008fe200078ec0ff */
[----:B------:R-:W-:Y:S01]  /*09b0*/  IMAD.MOV R33, RZ, RZ, -R26 ;  /* 0x000000ffff217224 */ /* 0x000fe200078e0a1a */
[----:B------:R-:W1:Y:S01]  /*09c0*/  @!P0 LDC.64 R8, c[0x0][0x240] ;  /* 0x00009000ff088b82 */ /* 0x000e620000000a00 */
[----:B------:R-:W-:Y:S01]  /*09d0*/  IMAD.WIDE.U32 R22, R22, UR8, R10 ;  /* 0x0000000816167c25 */ /* 0x000fe2000f8e000a */
[----:B------:R-:W-:-:S03]  /*09e0*/  UIMAD UR4, UR8, UR7, UR4 ;  /* 0x00000007080472a4 */ /* 0x000fc6000f8e0204 */
[C---:B------:R-:W-:Y:S01]  /*09f0*/  IMAD R33, R28.reuse, R33, R6 ;  /* 0x000000211c217224 */ /* 0x040fe200078e0206 */
[----:B------:R-:W-:Y:S01]  /*0a00*/  LEA.HI R6, R13, R4, RZ, 0x6 ;  /* 0x000000040d067211 */ /* 0x000fe200078f30ff */
[-C--:B-----5:R-:W-:Y:S01]  /*0a10*/  @!P1 IMAD R32, R31, R2.reuse, RZ ;  /* 0x000000021f209224 */ /* 0x0a0fe200078e02ff */
[----:B------:R-:W2:Y:S01]  /*0a20*/  @!P2 LDC.64 R10, c[0x0][0x240] ;  /* 0x00009000ff0aab82 */ /* 0x000ea20000000a00 */
[----:B------:R-:W-:Y:S01]  /*0a30*/  VIADD R25, R23, UR4 ;  /* 0x0000000417197c36 */ /* 0x000fe20008000000 */
[----:B------:R-:W-:Y:S01]  /*0a40*/  ISETP.GT.U32.AND P3, PT, R28, R33, PT ;  /* 0x000000211c00720c */ /* 0x000fe20003f64070 */
[----:B------:R-:W-:Y:S01]  /*0a50*/  @!P1 IMAD R32, R30, R3, R32 ;  /* 0x000000031e209224 */ /* 0x000fe200078e0220 */
[----:B------:R-:W-:Y:S01]  /*0a60*/  UMOV UR4, 0x400 ;  /* 0x0000040000047882 */ /* 0x000fe20000000000 */
[----:B------:R-:W-:Y:S02]  /*0a70*/  IMAD.SHL.U32 R3, R6, 0x8, RZ ;  /* 0x0000000806037824 */ /* 0x000fe400078e00ff */
[----:B------:R-:W-:Y:S01]  /*0a80*/  @!P1 IMAD.MOV.U32 R24, RZ, RZ, R22 ;  /* 0x000000ffff189224 */ /* 0x000fe200078e0016 */
[----:B------:R-:W3:Y:S02]  /*0a90*/  S2UR UR6, SR_CgaCtaId ;  /* 0x00000000000679c3 */ /* 0x000ee40000008800 */
[----:B------:R-:W-:Y:S01]  /*0aa0*/  LOP3.LUT R12, R12, 0xfffffe00, R3, 0xf8, !PT ;  /* 0xfffffe000c0c7812 */ /* 0x000fe200078ef803 */
[----:B------:R-:W-:-:S04]  /*0ab0*/  @!P1 IMAD.WIDE.U32 R38, R30, R2, R24 ;  /* 0x000000021e269225 */ /* 0x000fc800078e0018 */
[----:B------:R-:W-:Y:S01]  /*0ac0*/  @!P1 IMAD.IADD R32, R39, 0x1, R32 ;  /* 0x0000000127209824 */ /* 0x000fe200078e0220 */
[----:B------:R-:W5:Y:S01]  /*0ad0*/  @!P2 LDC.64 R6, c[0x0][0x210] ;  /* 0x00008400ff06ab82 */ /* 0x000f620000000a00 */
[----:B------:R-:W-:Y:S01]  /*0ae0*/  @!P3 IMAD.IADD R33, R33, 0x1, -R28 ;  /* 0x000000012121b824 */ /* 0x000fe200078e0a1c */
[----:B----4-:R-:W-:Y:S01]  /*0af0*/  @!P1 LEA R14, P5, R38, R14, 0x1 ;  /* 0x0000000e260e9211 */ /* 0x010fe200078a08ff */
[----:B-1----:R-:W-:Y:S02]  /*0b00*/  @!P0 IMAD R37, R37, R8, RZ ;  /* 0x0000000825258224 */ /* 0x002fe400078e02ff */
[----:B------:R-:W-:Y:S01]  /*0b10*/  @!P2 IMAD R29, R12, 0x2, R29 ;  /* 0x000000020c1da824 */ /* 0x000fe200078e021d */
[----:B------:R-:W-:Y:S01]  /*0b20*/  ISETP.GE.U32.AND P4, PT, R33, R28, PT ;  /* 0x0000001c2100720c */ /* 0x000fe20003f86070 */
[----:B------:R-:W-:Y:S01]  /*0b30*/  @!P2 IMAD.MOV.U32 R33, RZ, RZ, R25 ;  /* 0x000000ffff21a224 */ /* 0x000fe200078e0019 */
[----:B------:R-:W1:Y:S01]  /*0b40*/  @!P0 LDC.64 R2, c[0x0][0x210] ;  /* 0x00008400ff028b82 */ /* 0x000e620000000a00 */
[----:B--2---:R-:W-:Y:S01]  /*0b50*/  @!P2 IMAD R35, R35, R10, RZ ;  /* 0x0000000a2323a224 */ /* 0x004fe200078e02ff */
[----:B------:R-:W-:Y:S01]  /*0b60*/  @!P1 LEA.HI.X R15, R38, R15, R32, 0x1, P5 ;  /* 0x0000000f260f9211 */ /* 0x000fe200028f0c20 */
[----:B------:R-:W-:-:S02]  /*0b70*/  @!P2 IMAD.MOV.U32 R32, RZ, RZ, R22 ;  /* 0x000000ffff20a224 */ /* 0x000fc400078e0016 */
[C---:B------:R-:W-:Y:S02]  /*0b80*/  @!P2 IMAD R11, R34.reuse, R11, R35 ;  /* 0x0000000b220ba224 */ /* 0x040fe400078e0223 */
[----:B------:R-:W-:Y:S01]  /*0b90*/  @!P2 IMAD.WIDE.U32 R34, R34, R10, R32 ;  /* 0x0000000a2222a225 */ /* 0x000fe200078e0020 */
[----:B---3--:R-:W-:-:S03]  /*0ba0*/  ULEA UR4, UR6, UR4, 0x18 ;  /* 0x0000000406047291 */ /* 0x008fc6000f8ec03f */
[----:B------:R-:W-:Y:S02]  /*0bb0*/  @!P0 IMAD.MOV.U32 R32, RZ, RZ, R22 ;  /* 0x000000ffff208224 */ /* 0x000fe400078e0016 */
[----:B------:R-:W-:Y:S01]  /*0bc0*/  @!P0 IMAD.MOV.U32 R33, RZ, RZ, R25 ;  /* 0x000000ffff218224 */ /* 0x000fe200078e0019 */
[----:B------:R-:W-:Y:S01]  /*0bd0*/  LEA R240, R12, UR4, 0x1 ;  /* 0x000000040cf07c11 */ /* 0x000fe2000f8e08ff */
[C---:B------:R-:W-:Y:S02]  /*0be0*/  @!P0 IMAD R9, R36.reuse, R9, R37 ;  /* 0x0000000924098224 */ /* 0x040fe400078e0225 */
[----:B------:R-:W-:Y:S01]  /*0bf0*/  @!P0 IMAD.WIDE.U32 R36, R36, R8, R32 ;  /* 0x0000000824248225 */ /* 0x000fe200078e0020 */
[----:B-----5:R-:W-:Y:S01]  /*0c00*/  @!P2 LEA R32, P6, R34, R6, 0x1 ;  /* 0x000000062220a211 */ /* 0x020fe200078c08ff */
[----:B------:R-:W-:Y:S01]  /*0c10*/  @!PT LDS RZ, [RZ] ;  /* 0x00000000fffff984 */ /* 0x000fe20000000800 */
[----:B------:R-:W-:Y:S01]  /*0c20*/  @!PT LDS RZ, [RZ] ;  /* 0x00000000fffff984 */ /* 0x000fe20000000800 */
[----:B------:R-:W-:Y:S01]  /*0c30*/  @!PT LDS RZ, [RZ] ;  /* 0x00000000fffff984 */ /* 0x000fe20000000800 */
[----:B------:R-:W-:Y:S02]  /*0c40*/  @!P1 LDGSTS.E.BYPASS.LTC128B.128 [R240], desc[UR18][R14.64] ;  /* 0x000000000ef09fae */ /* 0x000fe4000b901d52 */
[----:B------:R-:W-:-:S02]  /*0c50*/  @!P2 IMAD.IADD R8, R35, 0x1, R11 ;  /* 0x000000012308a824 */ /* 0x000fc400078e020b */
[----:B------:R-:W-:Y:S01]  /*0c60*/  @!P0 IMAD.IADD R6, R37, 0x1, R9 ;  /* 0x0000000125068824 */ /* 0x000fe200078e0209 */
[----:B-1----:R-:W-:Y:S01]  /*0c70*/  @!P0 LEA R2, P5, R36, R2, 0x1 ;  /* 0x0000000224028211 */ /* 0x002fe200078a08ff */
[----:B------:R-:W-:Y:S01]  /*0c80*/  @!P1 LDGSTS.E.BYPASS.LTC128B.128 [R240+0x2000], desc[UR18][R14.64+0x80] ;  /* 0x020000800ef09fae */ /* 0x000fe2000b901d52 */
[----:B------:R-:W-:Y:S01]  /*0c90*/  @!P2 LEA.HI.X R33, R34, R7, R8, 0x1, P6 ;  /* 0x000000072221a211 */ /* 0x000fe200030f0c08 */
[----:B------:R-:W-:Y:S01]  /*0ca0*/  VIADD R11, R18, 0x30 ;  /* 0x00000030120b7836 */ /* 0x000fe20000000000 */
[----:B------:R-:W-:Y:S01]  /*0cb0*/  @!P0 LEA.HI.X R3, R36, R3, R6, 0x1, P5 ;  /* 0x0000000324038211 */ /* 0x000fe200028f0c06 */
[----:B------:R-:W-:Y:S01]  /*0cc0*/  @!P1 LDGSTS.E.BYPASS.LTC128B.128 [R240+0x4000], desc[UR18][R14.64+0x100] ;  /* 0x040001000ef09fae */ /* 0x000fe2000b901d52 */
[----:B------:R-:W-:Y:S01]  /*0cd0*/  @!P0 IMAD R27, R12, 0x2, R27 ;  /* 0x000000020c1b8824 */ /* 0x000fe200078e021b */
[----:B------:R-:W-:Y:S01]  /*0ce0*/  LOP3.LUT R6, R5, UR8, RZ, 0x3c, !PT ;  /* 0x0000000805067c12 */ /* 0x000fe2000f8e3cff */
[----:B------:R-:W-:Y:S01]  /*0cf0*/  @!P3 VIADD R26, R26, 0x1 ;  /* 0x000000011a1ab836 */ /* 0x000fe20000000000 */
[----:B------:R1:W-:Y:S01]  /*0d00*/  @!P1 LDGSTS.E.BYPASS.LTC128B.128 [R240+0x6000], desc[UR18][R14.64+0x180] ;  /* 0x060001800ef09fae */ /* 0x0003e2000b901d52 */
[----:B------:R-:W-:Y:S01]  /*0d10*/  ISETP.GE.AND P1, PT, R11, UR5, PT ;  /* 0x000000050b007c0c */ /* 0x000fe2000bf26270 */
[----:B------:R-:W-:Y:S01]  /*0d20*/  @UP0 ULDC.64 UR8, c[0x0][0x250] ;  /* 0x0000940000080ab9 */ /* 0x000fe20000000a00 */
[----:B------:R-:W-:Y:S01]  /*0d30*/  @P4 VIADD R26, R26, 0x1 ;  /* 0x000000011a1a4836 */ /* 0x000fe20000000000 */
[----:B------:R-:W-:Y:S01]  /*0d40*/  @!P2 LDGSTS.E.BYPASS.LTC128B.128 [R29+0x800], desc[UR18][R32.64] ;  /* 0x00800000201dafae */ /* 0x000fe2000b901d52 */
[----:B------:R-:W-:Y:S01]  /*0d50*/  ISETP.GE.AND P6, PT, R18, UR20, PT ;  /* 0x0000001412007c0c */ /* 0x000fe2000bfc6270 */
[----:B------:R-:W-:Y:S01]  /*0d60*/  @UP0 UIMAD.WIDE.U32 UR6, UR21, UR8, URZ ;  /* 0x00000008150602a5 */ /* 0x000fe2000f8e003f */
[----:B------:R-:W-:Y:S01]  /*0d70*/  IMAD.MOV.U32 R10, RZ, RZ, R26 ;  /* 0x000000ffff0a7224 */ /* 0x000fe200078e001a */
[----:B------:R-:W-:Y:S01]  /*0d80*/  @!P2 LDGSTS.E.BYPASS.LTC128B.128 [R29+0x2800], desc[UR18][R32.64+0x80] ;  /* 0x02800080201dafae */ /* 0x000fe2000b901d52 */
[----:B------:R-:W-:Y:S01]  /*0d90*/  @UP0 UIMAD UR21, UR21, UR9, URZ ;  /* 0x00000009151502a4 */ /* 0x000fe2000f8e023f */
[----:B------:R-:W-:-:S02]  /*0da0*/  P2R R9, PR, RZ, 0x40 ;  /* 0x00000040ff097803 */ /* 0x000fc40000000000 */
[----:B------:R-:W-:Y:S01]  /*0db0*/  @!P2 LDGSTS.E.BYPASS.LTC128B.128 [R29+0x4800], desc[UR18][R32.64+0x100] ;  /* 0x04800100201dafae */ /* 0x000fe2000b901d52 */
[----:B------:R-:W-:Y:S01]  /*0dc0*/  ISETP.GE.AND P4, PT, R21, UR20, PT ;  /* 0x0000001415007c0c */ /* 0x000fe2000bf86270 */
[----:B------:R-:W-:Y:S01]  /*0dd0*/  @UP0 UIADD3 UR21, UR7, UR21, URZ ;  /* 0x0000001507150290 */ /* 0x000fe2000fffe03f */
[----:B------:R-:W-:Y:S01]  /*0de0*/  ISETP.GE.AND P5, PT, R20, UR20, PT ;  /* 0x0000001414007c0c */ /* 0x000fe2000bfa6270 */
[----:B------:R-:W-:Y:S01]  /*0df0*/  @!P2 LDGSTS.E.BYPASS.LTC128B.128 [R29+0x6800], desc[UR18][R32.64+0x180] ;  /* 0x06800180201dafae */ /* 0x000fe2000b901d52 */
[----:B------:R-:W-:Y:S01]  /*0e00*/  ISETP.GE.AND P2, PT, R6, RZ, PT ;  /* 0x000000ff0600720c */ /* 0x000fe20003f46270 */
[----:B------:R-:W-:Y:S01]  /*0e10*/  @UP0 UMOV UR22, UR6 ;  /* 0x0000000600160c82 */ /* 0x000fe20008000000 */
[----:B------:R-:W2:Y:S01]  /*0e20*/  @!P1 LDC.64 R6, c[0x0][0x210] ;  /* 0x00008400ff069b82 */ /* 0x000ea20000000a00 */
[----:B------:R-:W-:Y:S01]  /*0e30*/  @!P0 LDGSTS.E.BYPASS.LTC128B.128 [R27+0x1000], desc[UR18][R2.64] ;  /* 0x01000000021b8fae */ /* 0x000fe2000b901d52 */
[----:B------:R-:W-:-:S03]  /*0e40*/  ISETP.GE.AND P3, PT, R20, UR20, PT ;  /* 0x0000001414007c0c */ /* 0x000fc6000bf66270 */
[----:B------:R-:W-:Y:S04]  /*0e50*/  @!P0 LDGSTS.E.BYPASS.LTC128B.128 [R27+0x3000], desc[UR18][R2.64+0x80] ;  /* 0x03000080021b8fae */ /* 0x000fe8000b901d52 */
[----:B------:R-:W-:Y:S02]  /*0e60*/  @!P0 LDGSTS.E.BYPASS.LTC128B.128 [R27+0x5000], desc[UR18][R2.64+0x100] ;  /* 0x05000100021b8fae */ /* 0x000fe4000b901d52 */
[----:B------:R-:W-:Y:S02]  /*0e70*/  @!P2 IMAD.MOV R10, RZ, RZ, -R10 ;  /* 0x000000ffff0aa224 */ /* 0x000fe400078e0a0a */
[----:B------:R3:W-:Y:S01]  /*0e80*/  @!P0 LDGSTS.E.BYPASS.LTC128B.128 [R27+0x7000], desc[UR18][R2.64+0x180] ;  /* 0x07000180021b8fae */ /* 0x0007e2000b901d52 */
[----:B------:R-:W-:Y:S01]  /*0e90*/  ISETP.NE.AND P0, PT, R5, RZ, PT ;  /* 0x000000ff0500720c */ /* 0x000fe20003f05270 */
[----:B-1----:R-:W1:Y:S01]  /*0ea0*/  @!P1 S2R R15, SR_CgaCtaId ;  /* 0x00000000000f9919 */ /* 0x002e620000008800 */
[----:B------:R-:W4:Y:S01]  /*0eb0*/  @!P6 S2R R8, SR_CgaCtaId ;  /* 0x000000000008e919 */ /* 0x000f220000008800 */
[----:B------:R-:W-:-:S10]  /*0ec0*/  ISETP.GE.AND P6, PT, R21, UR20, PT ;  /* 0x0000001415007c0c */ /* 0x000fd4000bfc6270 */
[----:B------:R-:W-:Y:S02]  /*0ed0*/  @!P0 LOP3.LUT R10, RZ, R5, RZ, 0x33, !PT ;  /* 0x00000005ff0a8212 */ /* 0x000fe400078e33ff */
[----:B------:R-:W-:Y:S01]  /*0ee0*/  PLOP3.LUT P0, PT, PT, PT, UP0, 0x80, 0x0 ;  /* 0x000000000000781c */ /* 0x000fe20003f0f008 */
[----:B---3--:R-:W3:-:S12]  /*0ef0*/  @!P1 LDC.64 R2, c[0x0][0x240] ;  /* 0x00009000ff029b82 */ /* 0x008ed80000000a00 */
[----:B------:R-:W-:Y:S05]  /*0f00*/  @P0 BRA `(.L_x_3) ;  /* 0x0000000000300947 */ /* 0x000fea0003800000 */
[----:B------:R-:W-:Y:S01]  /*0f10*/  USHF.R.S32.HI UR25, URZ, 0x1f, UR26 ;  /* 0x0000001f3f197899 */ /* 0x000fe2000801141a */
[----:B------:R-:W-:Y:S01]  /*0f20*/  ULDC.64 UR10, c[0x0][0x248] ;  /* 0x00009200000a7ab9 */ /* 0x000fe20000000a00 */
[----:B------:R-:W-:Y:S02]  /*0f30*/  USHF.R.S32.HI UR24, URZ, 0x1f, UR23 ;  /* 0x0000001f3f187899 */ /* 0x000fe40008011417 */
[----:B------:R-:W-:Y:S02]  /*0f40*/  UIMAD UR25, UR25, UR10, URZ ;  /* 0x0000000a191972a4 */ /* 0x000fe4000f8e023f */
[----:B------:R-:W-:Y:S02]  /*0f50*/  UIMAD.WIDE.U32 UR28, UR26, UR10, URZ ;  /* 0x0000000a1a1c72a5 */ /* 0x000fe4000f8e003f */
[----:B------:R-:W-:Y:S01]  /*0f60*/  UIMAD UR25, UR26, UR11, UR25 ;  /* 0x0000000b1a1972a4 */ /* 0x000fe2000f8e0219 */
[----:B------:R-:W-:-:S03]  /*0f70*/  ULDC.64 UR6, c[0x0][0x230] ;  /* 0x00008c0000067ab9 */ /* 0x000fc60000000a00 */
[----:B------:R-:W-:Y:S02]  /*0f80*/  UIADD3 UR29, UR29, UR25, URZ ;  /* 0x000000191d1d7290 */ /* 0x000fe4000fffe03f */
[----:B------:R-:W-:Y:S02]  /*0f90*/  UIMAD UR24, UR24, UR6, URZ ;  /* 0x00000006181872a4 */ /* 0x000fe4000f8e023f */
[----:B------:R-:W-:Y:S02]  /*0fa0*/  UIMAD.WIDE.U32 UR28, UR23, UR6, UR28 ;  /* 0x00000006171c72a5 */ /* 0x000fe4000f8e001c */
[----:B------:R-:W-:-:S04]  /*0fb0*/  UIMAD UR7, UR23, UR7, UR24 ;  /* 0x00000007170772a4 */ /* 0x000fc8000f8e0218 */
[----:B------:R-:W-:Y:S02]  /*0fc0*/  UIADD3 UR24, UR29, UR7, URZ ;  /* 0x000000071d187290 */ /* 0x000fe4000fffe03f */
.L_x_3:
[----:B------:R-:W-:Y:S01]  /*0fd0*/  @!P1 IADD3 R20, P2, R30, 0x30, RZ ;  /* 0x000000301e149810 */ /* 0x000fe20007f5e0ff */
[----:B------:R-:W-:-:S12]  /*0fe0*/  @P0 BRA `(.L_x_4) ;  /* 0x0000000000340947 */ /* 0x000fd80003800000 */
[----:B------:R-:W-:Y:S01]  /*0ff0*/  USHF.R.S32.HI UR6, URZ, 0x1f, UR26 ;  /* 0x0000001f3f067899 */ /* 0x000fe2000801141a */
[----:B------:R-:W-:Y:S01]  /*1000*/  ULDC.64 UR8, c[0x0][0x250] ;  /* 0x0000940000087ab9 */ /* 0x000fe20000000a00 */
[----:B------:R-:W-:Y:S02]  /*1010*/  USHF.R.S32.HI UR21, URZ, 0x1f, UR23 ;  /* 0x0000001f3f157899 */ /* 0x000fe40008011417 */
[----:B------:R-:W-:Y:S02]  /*1020*/  UIMAD UR6, UR6, UR8, URZ ;  /* 0x00000008060672a4 */ /* 0x000fe4000f8e023f */
[----:B------:R-:W-:Y:S02]  /*1030*/  UIMAD.WIDE.U32 UR30, UR26, UR8, URZ ;  /* 0x000000081a1e72a5 */ /* 0x000fe4000f8e003f */
[----:B------:R-:W-:-:S03]  /*1040*/  UIMAD UR26, UR26, UR9, UR6 ;  /* 0x000000091a1a72a4 */ /* 0x000fc6000f8e0206 */
[----:B------:R-:W-:Y:S01]  /*1050*/  ULDC.64 UR6, c[0x0][0x238] ;  /* 0x00008e0000067ab9 */ /* 0x000fe20000000a00 */
[----:B------:R-:W-:Y:S02]  /*1060*/  UIADD3 UR27, UR31, UR26, URZ ;  /* 0x0000001a1f1b7290 */ /* 0x000fe4000fffe03f */
[----:B------:R-:W-:Y:S01]  /*1070*/  UIMAD UR21, UR21, UR6, URZ ;  /* 0x00000006151572a4 */ /* 0x000fe2000f8e023f */
[----:B------:R-:W-:-:S03]  /*1080*/  UMOV UR26, UR30 ;  /* 0x0000001e001a7c82 */ /* 0x000fc60008000000 */
[----:B------:R-:W-:Y:S02]  /*1090*/  UIMAD UR21, UR23, UR7, UR21 ;  /* 0x00000007171572a4 */ /* 0x000fe4000f8e0215 */
[----:B------:R-:W-:-:S04]  /*10a0*/  UIMAD.WIDE.U32 UR22, UR23, UR6, UR26 ;  /* 0x00000006171672a5 */ /* 0x000fc8000f8e001a */
[----:B------:R-:W-:-:S12]  /*10b0*/  UIADD3 UR21, UR23, UR21, URZ ;  /* 0x0000001517157290 */ /* 0x000fd8000fffe03f */
.L_x_4:
[----:B------:R-:W-:Y:S01]  /*10c0*/  @!P1 IMAD.X R31, RZ, RZ, R31, P2 ;  /* 0x000000ffff1f9224 */ /* 0x000fe200010e061f */
[----:B------:R-:W-:Y:S01]  /*10d0*/  ISETP.NE.AND P2, PT, R9, RZ, PT ;  /* 0x000000ff0900720c */ /* 0x000fe20003f45270 */
[----:B------:R-:W-:Y:S01]  /*10e0*/  IMAD R5, R19, UR10, RZ ;  /* 0x0000000a13057c24 */ /* 0x000fe2000f8e02ff */
[----:B------:R-:W-:Y:S01]  /*10f0*/  @!P1 MOV R14, 0x400 ;  /* 0x00000400000e9802 */ /* 0x000fe20000000f00 */
[C---:B------:R-:W-:Y:S01]  /*1100*/  IMAD.WIDE.U32 R26, R18.reuse, UR10, R16 ;  /* 0x0000000a121a7c25 */ /* 0x040fe2000f8e0010 */
[----:B------:R-:W-:Y:S01]  /*1110*/  ULDC.64 UR6, c[0x0][0x260] ;  /* 0x0000980000067ab9 */ /* 0x000fe20000000a00 */
[----:B------:R-:W-:Y:S01]  /*1120*/  USHF.L.U64.HI UR23, UR10, 0x6, UR11 ;  /* 0x000000060a177899 */ /* 0x000fe2000801020b */
[----:B-1----:R-:W-:Y:S01]  /*1130*/  @!P1 LEA R15, R15, R14, 0x18 ;  /* 0x0000000e0f0f9211 */ /* 0x002fe200078ec0ff */
[----:B------:R-:W-:Y:S01]  /*1140*/  IMAD R9, R18, UR11, R5 ;  /* 0x0000000b12097c24 */ /* 0x000fe2000f8e0205 */
[----:B------:R-:W-:Y:S01]  /*1150*/  IADD3 R244, P0, R26, UR28, RZ ;  /* 0x0000001c1af47c10 */ /* 0x000fe2000ff1e0ff */
[-C--:B---3--:R-:W-:Y:S01]  /*1160*/  @!P1 IMAD R31, R31, R2.reuse, RZ ;  /* 0x000000021f1f9224 */ /* 0x088fe200078e02ff */
[----:B------:R-:W-:Y:S01]  /*1170*/  SHF.R.S32.HI R14, RZ, 0x1f, R10 ;  /* 0x0000001fff0e7819 */ /* 0x000fe2000001140a */
[----:B------:R-:W-:Y:S01]  /*1180*/  @!P1 IMAD.MOV.U32 R23, RZ, RZ, R25 ;  /* 0x000000ffff179224 */ /* 0x000fe200078e0019 */
[----:B------:R-:W-:Y:S01]  /*1190*/  IADD3.X R245, R27, UR24, R9, P0, !PT ;  /* 0x000000181bf57c10 */ /* 0x000fe200087fe409 */
[----:B------:R-:W-:Y:S01]  /*11a0*/  @!P1 IMAD R3, R20, R3, R31 ;  /* 0x0000000314039224 */ /* 0x000fe200078e021f */
[----:B------:R-:W-:Y:S01]  /*11b0*/  @!P2 MOV R21, 0x400 ;  /* 0x000004000015a802 */ /* 0x000fe20000000f00 */
[----:B------:R-:W-:Y:S01]  /*11c0*/  IMAD R247, R14, UR6, RZ ;  /* 0x000000060ef77c24 */ /* 0x000fe2000f8e02ff */
[----:B------:R-:W-:Y:S01]  /*11d0*/  USHF.L.U32 UR24, UR10, 0x6, URZ ;  /* 0x000000060a187899 */ /* 0x000fe2000800063f */
[----:B------:R-:W-:Y:S01]  /*11e0*/  IMAD.WIDE.U32 R244, R10, UR6, R244 ;  /* 0x000000060af47c25 */ /* 0x000fe2000f8e00f4 */
[----:B----4-:R-:W-:Y:S01]  /*11f0*/  @!P2 LEA R5, R8, R21, 0x18 ;  /* 0x000000150805a211 */ /* 0x010fe200078ec0ff */
[----:B------:R-:W-:Y:S01]  /*1200*/  USHF.R.S32.HI UR25, URZ, 0x1f, UR13 ;  /* 0x0000001f3f197899 */ /* 0x000fe2000801140d */
[----:B------:R-:W1:Y:S01]  /*1210*/  @!P2 LDC.64 R8, c[0x0][0x218] ;  /* 0x00008600ff08ab82 */ /* 0x000e620000000a00 */
[----:B------:R-:W-:Y:S01]  /*1220*/  @!P1 IMAD.WIDE.U32 R20, R20, R2, R22 ;  /* 0x0000000214149225 */ /* 0x000fe200078e0016 */
[----:B------:R-:W-:Y:S01]  /*1230*/  UIMAD UR6, UR23, UR13, URZ ;  /* 0x0000000d170672a4 */ /* 0x000fe2000f8e023f */
[----:B------:R-:W3:Y:S01]  /*1240*/  @!P6 S2R R22, SR_CgaCtaId ;  /* 0x000000000016e919 */ /* 0x000ee20000008800 */
[----:B------:R-:W-:Y:S01]  /*1250*/  UIMAD.WIDE.U32 UR26, UR10, 0x20, URZ ;  /* 0x000000200a1a78a5 */ /* 0x000fe2000f8e003f */
[----:B------:R-:W-:Y:S01]  /*1260*/  @!P1 IMAD.IADD R2, R21, 0x1, R3 ;  /* 0x0000000115029824 */ /* 0x000fe200078e0203 */
[----:B--2---:R-:W-:Y:S01]  /*1270*/  @!P1 LEA R28, P0, R20, R6, 0x1 ;  /* 0x00000006141c9211 */ /* 0x004fe200078008ff */
[----:B------:R-:W-:Y:S01]  /*1280*/  IMAD R247, R10, UR7, R247 ;  /* 0x000000070af77c24 */ /* 0x000fe2000f8e02f7 */
[----:B------:R-:W-:Y:S01]  /*1290*/  UIMAD UR6, UR25, UR24, UR6 ;  /* 0x00000018190672a4 */ /* 0x000fe2000f8e0206 */
[----:B------:R-:W-:Y:S01]  /*12a0*/  IMAD.U32 R3, RZ, RZ, UR24 ;  /* 0x00000018ff037e24 */ /* 0x000fe2000f8e00ff */
[----:B------:R-:W-:Y:S01]  /*12b0*/  @!P1 LEA.HI.X R29, R20, R7, R2, 0x1, P0 ;  /* 0x00000007141d9211 */ /* 0x000fe200000f0c02 */
[----:B------:R-:W-:Y:S01]  /*12c0*/  IMAD.IADD R247, R245, 0x1, R247 ;  /* 0x00000001f5f77824 */ /* 0x000fe200078e02f7 */
[----:B------:R-:W2:Y:S01]  /*12d0*/  @!P6 LDC.64 R6, c[0x0][0x218] ;  /* 0x00008600ff06eb82 */ /* 0x000ea20000000a00 */
[----:B------:R-:W-:-:S02]  /*12e0*/  IMAD.MOV.U32 R246, RZ, RZ, R244 ;  /* 0x000000fffff67224 */ /* 0x000fc400078e00f4 */
[----:B------:R-:W-:Y:S02]  /*12f0*/  @!P1 IMAD R24, R12, 0x2, R15 ;  /* 0x000000020c189824 */ /* 0x000fe400078e020f */
[----:B------:R-:W-:Y:S01]  /*1300*/  IMAD.WIDE.U32 R20, R3, UR13, R246 ;  /* 0x0000000d03147c25 */ /* 0x000fe2000f8e00f6 */
[----:B------:R-:W4:Y:S03]  /*1310*/  @!P5 S2R R15, SR_CgaCtaId ;  /* 0x00000000000fd919 */ /* 0x000f260000008800 */
[----:B------:R-:W-:Y:S01]  /*1320*/  VIADD R21, R21, UR6 ;  /* 0x0000000615157c36 */ /* 0x000fe20008000000 */
[----:B------:R-:W-:Y:S01]  /*1330*/  @!PT LDS RZ, [RZ] ;  /* 0x00000000fffff984 */ /* 0x000fe20000000800 */
[----:B------:R-:W-:Y:S01]  /*1340*/  @!PT LDS RZ, [RZ] ;  /* 0x00000000fffff984 */ /* 0x000fe20000000800 */
[----:B------:R-:W-:Y:S01]  /*1350*/  @!PT LDS RZ, [RZ] ;  /* 0x00000000fffff984 */ /* 0x000fe20000000800 */
[----:B------:R-:W-:Y:S01]  /*1360*/  @!P1 LDGSTS.E.BYPASS.LTC128B.128 [R24+0x1800], desc[UR18][R28.64] ;  /* 0x018000001c189fae */ /* 0x000fe2000b901d52 */
[----:B------:R-:W-:Y:S01]  /*1370*/  IMAD.U32 R2, RZ, RZ, UR10 ;  /* 0x0000000aff027e24 */ /* 0x000fe2000f8e00ff */
[----:B-1----:R-:W-:Y:S01]  /*1380*/  @!P2 LEA R26, P0, R20, R8, 0x1 ;  /* 0x00000008141aa211 */ /* 0x002fe200078008ff */
[----:B------:R-:W-:Y:S01]  /*1390*/  @!P2 IMAD R25, R12, 0x2, R5 ;  /* 0x000000020c19a824 */ /* 0x000fe200078e0205 */
[----:B------:R-:W-:Y:S01]  /*13a0*/  @!P1 LDGSTS.E.BYPASS.LTC128B.128 [R24+0x3800], desc[UR18][R28.64+0x80] ;  /* 0x038000801c189fae */ /* 0x000fe2000b901d52 */
[----:B------:R-:W-:Y:S01]  /*13b0*/  LEA.HI R8, R13, R4, RZ, 0x4 ;  /* 0x000000040d087211 */ /* 0x000fe200078f20ff */
[----:B------:R-:W-:Y:S01]  /*13c0*/  IMAD.U32 R23, RZ, RZ, UR11 ;  /* 0x0000000bff177e24 */ /* 0x000fe2000f8e00ff */
[----:B------:R-:W-:Y:S01]  /*13d0*/  @!P2 LEA.HI.X R27, R20, R9, R21, 0x1, P0 ;  /* 0x00000009141ba211 */ /* 0x000fe200000f0c15 */
[----:B------:R-:W-:Y:S01]  /*13e0*/  @!P1 LDGSTS.E.BYPASS.LTC128B.128 [R24+0x5800], desc[UR18][R28.64+0x100] ;  /* 0x058001001c189fae */ /* 0x000fe2000b901d52 */
[----:B------:R-:W-:Y:S01]  /*13f0*/  ISETP.GE.AND P0, PT, R11, UR20, PT ;  /* 0x000000140b007c0c */ /* 0x000fe2000bf06270 */
[----:B------:R-:W-:Y:S01]  /*1400*/  USHF.L.U32 UR6, UR11, 0x5, URZ ;  /* 0x000000050b067899 */ /* 0x000fe2000800063f */
[----:B------:R-:W-:Y:S01]  /*1410*/  @!P6 MOV R5, 0x400 ;  /* 0x000004000005e802 */ /* 0x000fe20000000f00 */
[----:B------:R1:W-:Y:S01]  /*1420*/  @!P1 LDGSTS.E.BYPASS.LTC128B.128 [R24+0x7800], desc[UR18][R28.64+0x180] ;  /* 0x078001801c189fae */ /* 0x0003e2000b901d52 */
[----:B------:R-:W-:-:S02]  /*1430*/  @!P6 LEA R9, P1, R2, R20, 0x4 ;  /* 0x000000140209e211 */ /* 0x000fc400078220ff */
[----:B------:R-:W-:Y:S01]  /*1440*/  SHF.R.S32.HI R237, RZ, 0x4, R8 ;  /* 0x00000004ffed7819 */ /* 0x000fe20000011408 */
[----:B------:R-:W-:Y:S01]  /*1450*/  @!P2 LDGSTS.E.BYPASS.LTC128B.128 [R25+0x8000], desc[UR18][R26.64] ;  /* 0x080000001a19afae */ /* 0x000fe2000b901d52 */
[----:B------:R-:W-:-:S03]  /*1460*/  LEA.HI R13, R13, R4, RZ, 0x5 ;  /* 0x000000040d0d7211 */ /* 0x000fc600078f28ff */
[----:B------:R-:W-:Y:S02]  /*1470*/  @!P2 LDGSTS.E.BYPASS.LTC128B.128 [R25+0xa000], desc[UR18][R26.64+0x80] ;  /* 0x0a0000801a19afae */ /* 0x000fe4000b901d52 */
[----:B------:R-:W-:Y:S02]  /*1480*/  VOTEU.ALL UP0, P0 ;  /* 0x00000000003f7886 */ /* 0x000fe40000000000 */
[----:B------:R-:W-:Y:S04]  /*1490*/  @!P2 LDGSTS.E.BYPASS.LTC128B.128 [R25+0xc000], desc[UR18][R26.64+0x100] ;  /* 0x0c0001001a19afae */ /* 0x000fe8000b901d52 */
[----:B------:R5:W-:Y:S01]  /*14a0*/  @!P2 LDGSTS.E.BYPASS.LTC128B.128 [R25+0xe000], desc[UR18][R26.64+0x180] ;  /* 0x0e0001801a19afae */ /* 0x000be2000b901d52 */
[----:B-1----:R-:W-:Y:S01]  /*14b0*/  @!P6 LEA.HI.X R24, R2, R21, R23, 0x4, P1 ;  /* 0x000000150218e211 */ /* 0x002fe200008f2417 */
[----:B------:R-:W-:Y:S01]  /*14c0*/  IMAD.SHL.U32 R23, R18, 0x8, RZ ;  /* 0x0000000812177824 */ /* 0x000fe200078e00ff */
[----:B--2---:R-:W-:-:S02]  /*14d0*/  @!P6 LEA R28, P2, R9, R6, 0x1 ;  /* 0x00000006091ce211 */ /* 0x004fc400078408ff */
[----:B------:R-:W-:Y:S02]  /*14e0*/  ISETP.GE.AND P1, PT, R11, UR20, PT ;  /* 0x000000140b007c0c */ /* 0x000fe4000bf26270 */
[----:B------:R-:W-:Y:S02]  /*14f0*/  LEA.HI R6, R8, R237, RZ, 0x1 ;  /* 0x000000ed08067211 */ /* 0x000fe400078f08ff */
[----:B---3--:R-:W-:Y:S02]  /*1500*/  @!P6 LEA R11, R22, R5, 0x18 ;  /* 0x00000005160be211 */ /* 0x008fe400078ec0ff */
[----:B------:R-:W1:Y:S01]  /*1510*/  @!P0 S2R R5, SR_CgaCtaId ;  /* 0x0000000000058919 */ /* 0x000e620000008800 */
[----:B------:R-:W-:Y:S01]  /*1520*/  @!P6 LEA.HI.X R29, R9, R7, R24, 0x1, P2 ;  /* 0x00000007091de211 */ /* 0x000fe200010f0c18 */
[----:B------:R-:W-:Y:S01]  /*1530*/  IMAD R9, R19, UR8, RZ ;  /* 0x0000000813097c24 */ /* 0x000fe2000f8e02ff */
[----:B------:R-:W-:Y:S01]  /*1540*/  LOP3.LUT R22, R6, 0xfffffffe, RZ, 0xc0, !PT ;  /* 0xfffffffe06167812 */ /* 0x000fe200078ec0ff */
[----:B------:R-:W-:Y:S01]  /*1550*/  IMAD.U32 R19, RZ, RZ, UR6 ;  /* 0x00000006ff137e24 */ /* 0x000fe2000f8e00ff */
[----:B------:R-:W-:Y:S01]  /*1560*/  @!P5 MOV R6, 0x400 ;  /* 0x000004000006d802 */ /* 0x000fe20000000f00 */
[----:B-----5:R-:W-:Y:S01]  /*1570*/  @!P6 IMAD R25, R12, 0x2, R11 ;  /* 0x000000020c19e824 */ /* 0x020fe200078e020b */
[----:B------:R-:W-:Y:S01]  /*1580*/  LOP3.LUT R7, R8, 0xfffffff0, RZ, 0xc0, !PT ;  /* 0xfffffff008077812 */ /* 0x000fe200078ec0ff */
[----:B------:R-:W-:Y:S01]  /*1590*/  IMAD.IADD R237, R237, 0x1, -R22 ;  /* 0x00000001eded7824 */ /* 0x000fe200078e0a16 */
[----:B----4-:R-:W-:Y:S01]  /*15a0*/  @!P5 LEA R11, R15, R6, 0x18 ;  /* 0x000000060f0bd211 */ /* 0x010fe200078ec0ff */
[----:B------:R-:W-:Y:S01]  /*15b0*/  IMAD.SHL.U32 R8, R0, 0x40, RZ ;  /* 0x0000004000087824 */ /* 0x000fe200078e00ff */
[----:B------:R-:W-:Y:S01]  /*15c0*/  @!P6 LDGSTS.E.BYPASS.LTC128B.128 [R25+0x8800], desc[UR18][R28.64] ;  /* 0x088000001c19efae */ /* 0x000fe2000b901d52 */
[----:B------:R-:W-:Y:S01]  /*15d0*/  IMAD.IADD R22, R4, 0x1, -R7 ;  /* 0x0000000104167824 */ /* 0x000fe200078e0a07 */
[C---:B------:R-:W-:Y:S01]  /*15e0*/  ISETP.GE.AND P2, PT, R18.reuse, UR20, PT ;  /* 0x0000001412007c0c */ /* 0x040fe2000bf46270 */
[----:B------:R-:W2:Y:S01]  /*15f0*/  @!P5 LDC.64 R6, c[0x0][0x218] ;  /* 0x00008600ff06db82 */ /* 0x000ea20000000a00 */
[----:B------:R-:W-:Y:S01]  /*1600*/  @!P6 LDGSTS.E.BYPASS.LTC128B.128 [R25+0xa800], desc[UR18][R28.64+0x80] ;  /* 0x0a8000801c19efae */ /* 0x000fe2000b901d52 */
[----:B------:R-:W-:Y:S01]  /*1610*/  IMAD.WIDE.U32 R26, R18, UR8, R16 ;  /* 0x00000008121a7c25 */ /* 0x000fe2000f8e0010 */
[----:B------:R-:W-:Y:S01]  /*1620*/  LOP3.LUT R16, R8, 0x1c0, RZ, 0xc0, !PT ;  /* 0x000001c008107812 */ /* 0x000fe200078ec0ff */
[----:B------:R-:W-:Y:S01]  /*1630*/  ULDC.64 UR6, c[0x0][0x268] ;  /* 0x00009a0000067ab9 */ /* 0x000fe20000000a00 */
[----:B------:R-:W-:Y:S01]  /*1640*/  @!P6 LDGSTS.E.BYPASS.LTC128B.128 [R25+0xc800], desc[UR18][R28.64+0x100] ;  /* 0x0c8001001c19efae */ /* 0x000fe2000b901d52 */
[----:B------:R-:W-:Y:S01]  /*1650*/  IMAD R17, R18, UR9, R9 ;  /* 0x0000000912117c24 */ /* 0x000fe2000f8e0209 */
[----:B------:R-:W-:Y:S01]  /*1660*/  @!P0 MOV R18, 0x400 ;  /* 0x0000040000128802 */ /* 0x000fe20000000f00 */
[----:B------:R-:W-:Y:S01]  /*1670*/  @!P5 IMAD R11, R12, 0x2, R11 ;  /* 0x000000020c0bd824 */ /* 0x000fe200078e020b */
[----:B------:R3:W-:Y:S01]  /*1680*/  @!P6 LDGSTS.E.BYPASS.LTC128B.128 [R25+0xe800], desc[UR18][R28.64+0x180] ;  /* 0x0e8001801c19efae */ /* 0x0007e2000b901d52 */
[----:B------:R-:W-:Y:S01]  /*1690*/  @!P5 IADD3 R9, P6, R20, UR26, RZ ;  /* 0x0000001a1409dc10 */ /* 0x000fe2000ffde0ff */
[----:B------:R-:W-:Y:S01]  /*16a0*/  IMAD R239, R14, UR6, RZ ;  /* 0x000000060eef7c24 */ /* 0x000fe2000f8e02ff */
[----:B------:R-:W-:Y:S01]  /*16b0*/  SHF.R.S32.HI R15, RZ, 0x1f, R22 ;  /* 0x0000001fff0f7819 */ /* 0x000fe20000011416 */
[----:B------:R-:W-:Y:S01]  /*16c0*/  IMAD.SHL.U32 R4, R4, 0x2, RZ ;  /* 0x0000000204047824 */ /* 0x000fe200078e00ff */
[----:B------:R-:W-:Y:S01]  /*16d0*/  @!P5 IADD3.X R8, R21, UR27, R19, P6, !PT ;  /* 0x0000001b1508dc10 */ /* 0x000fe2000b7fe413 */
[----:B------:R-:W-:Y:S01]  /*16e0*/  IMAD R239, R10, UR7, R239 ;  /* 0x000000070aef7c24 */ /* 0x000fe2000f8e02ef */
[----:B------:R-:W-:Y:S01]  /*16f0*/  IADD3 R242, P6, R26, UR22, RZ ;  /* 0x000000161af27c10 */ /* 0x000fe2000ffde0ff */
[----:B------:R-:W-:Y:S01]  /*1700*/  UIMAD UR7, UR25, UR8, URZ ;  /* 0x00000008190772a4 */ /* 0x000fe2000f8e023f */
[----:B-1----:R-:W-:-:S02]  /*1710*/  @!P0 LEA R19, R5, R18, 0x18 ;  /* 0x0000001205138211 */ /* 0x002fc400078ec0ff */
[----:B------:R-:W-:Y:S01]  /*1720*/  IADD3.X R243, R27, UR21, R17, P6, !PT ;  /* 0x000000151bf37c10 */ /* 0x000fe2000b7fe411 */
[----:B------:R-:W-:Y:S01]  /*1730*/  UIMAD.WIDE.U32 UR20, UR13, UR8, URZ ;  /* 0x000000080d1472a5 */ /* 0x000fe2000f8e003f */
[----:B------:R-:W-:Y:S01]  /*1740*/  LEA.HI R15, R15, R22, RZ, 0x3 ;  /* 0x000000160f0f7211 */ /* 0x000fe200078f18ff */
[----:B------:R-:W-:Y:S01]  /*1750*/  @!P0 IMAD R12, R12, 0x2, R19 ;  /* 0x000000020c0c8824 */ /* 0x000fe200078e0213 */
[C---:B--2---:R-:W-:Y:S01]  /*1760*/  @!P5 LEA R18, P6, R9.reuse, R6, 0x1 ;  /* 0x000000060912d211 */ /* 0x044fe200078c08ff */
[----:B------:R-:W-:Y:S01]  /*1770*/  IMAD.WIDE.U32 R242, R10, UR6, R242 ;  /* 0x000000060af27c25 */ /* 0x000fe2000f8e00f2 */
[----:B------:R-:W-:Y:S01]  /*1780*/  LOP3.LUT R23, R16, 0x8, R23, 0xf8, !PT ;  /* 0x0000000810177812 */ /* 0x000fe200078ef817 */
[----:B------:R-:W-:Y:S01]  /*1790*/  @!UP0 UIMAD UR6, UR11, 0x30, URZ ;  /* 0x000000300b0688a4 */ /* 0x000fe2000f8e023f */
[----:B------:R-:W-:Y:S01]  /*17a0*/  @!P5 LEA.HI.X R19, R9, R7, R8, 0x1, P6 ;  /* 0x000000070913d211 */ /* 0x000fe200030f0c08 */
[----:B------:R-:W-:Y:S01]  /*17b0*/  UIMAD UR7, UR13, UR9, UR7 ;  /* 0x000000090d0772a4 */ /* 0x000fe2000f8e0207 */
[----:B------:R-:W1:Y:S01]  /*17c0*/  @!P0 LDC.64 R8, c[0x0][0x218] ;  /* 0x00008600ff088b82 */ /* 0x000e620000000a00 */
[----:B------:R-:W-:Y:S01]  /*17d0*/  SHF.R.U32.HI R16, RZ, 0x3, R16 ;  /* 0x00000003ff107819 */ /* 0x000fe20000011610 */
[----:B------:R-:W-:Y:S01]  /*17e0*/  IMAD.SHL.U32 R17, R237, 0x8, RZ ;  /* 0x00000008ed117824 */ /* 0x000fe200078e00ff */
[----:B------:R-:W-:Y:S01]  /*17f0*/  @!P5 LDGSTS.E.BYPASS.LTC128B.128 [R11+0x9000], desc[UR18][R18.64] ;  /* 0x09000000120bdfae */ /* 0x000fe2000b901d52 */
[----:B------:R-:W-:Y:S01]  /*1800*/  UIADD3 UR7, UR21, UR7, URZ ;  /* 0x0000000715077290 */ /* 0x000fe2000fffe03f */
[----:B------:R-:W-:Y:S01]  /*1810*/  LOP3.LUT R16, R23, R16, RZ, 0x3c, !PT ;  /* 0x0000001017107212 */ /* 0x000fe200078e3cff */
[----:B------:R-:W-:Y:S01]  /*1820*/  IMAD.U32 R24, RZ, RZ, UR20 ;  /* 0x00000014ff187e24 */ /* 0x000fe2000f8e00ff */
[----:B---3--:R-:W-:Y:S01]  /*1830*/  LOP3.LUT R25, R15, 0xfffffff8, RZ, 0xc0, !PT ;  /* 0xfffffff80f197812 */ /* 0x008fe200078ec0ff */
[----:B------:R-:W-:Y:S01]  /*1840*/  @!P5 LDGSTS.E.BYPASS.LTC128B.128 [R11+0xb000], desc[UR18][R18.64+0x80] ;  /* 0x0b000080120bdfae */ /* 0x000fe2000b901d52 */
[----:B------:R-:W2:Y:S01]  /*1850*/  @!P2 LDC.64 R6, c[0x0][0x220] ;  /* 0x00008800ff06ab82 */ /* 0x000ea20000000a00 */
[----:B------:R-:W-:Y:S01]  /*1860*/  IMAD.U32 R10, RZ, RZ, UR7 ;  /* 0x00000007ff0a7e24 */ /* 0x000fe2000f8e00ff */
[----:B------:R-:W-:Y:S01]  /*1870*/  VOTEU.ALL UP0, P1 ;  /* 0x00000000003f7886 */ /* 0x000fe20000800000 */
[----:B------:R-:W-:Y:S01]  /*1880*/  IMAD.IADD R5, R22, 0x1, -R25 ;  /* 0x0000000116057824 */ /* 0x000fe200078e0a19 */
[----:B------:R-:W-:Y:S01]  /*1890*/  @!P5 LDGSTS.E.BYPASS.LTC128B.128 [R11+0xd000], desc[UR18][R18.64+0x100] ;  /* 0x0d000100120bdfae */ /* 0x000fe2000b901d52 */
[----:B------:R-:W-:-:S03]  /*18a0*/  @!P0 IMAD.WIDE.U32 R22, R2, 0x30, R20 ;  /* 0x0000003002168825 */ /* 0x000fc600078e0014 */
[----:B------:R3:W-:Y:S01]  /*18b0*/  @!P5 LDGSTS.E.BYPASS.LTC128B.128 [R11+0xf000], desc[UR18][R18.64+0x180] ;  /* 0x0f000180120bdfae */ /* 0x0007e2000b901d52 */
[----:B------:R-:W-:Y:S01]  /*18c0*/  @!P0 VIADD R14, R23, UR6 ;  /* 0x00000006170e8c36 */ /* 0x000fe20008000000 */
[----:B------:R-:W-:Y:S01]  /*18d0*/  USHF.L.U32 UR6, UR9, 0x5, URZ ;  /* 0x0000000509067899 */ /* 0x000fe2000800063f */
[----:B------:R-:W-:Y:S02]  /*18e0*/  IMAD.SHL.U32 R2, R5, 0x40, RZ ;  /* 0x0000004005027824 */ /* 0x000fe400078e00ff */
[----:B------:R-:W-:Y:S01]  /*18f0*/  IMAD.IADD R239, R243, 0x1, R239 ;  /* 0x00000001f3ef7824 */ /* 0x000fe200078e02ef */
[----:B-1----:R-:W-:Y:S01]  /*1900*/  @!P0 LEA R20, P6, R22, R8, 0x1 ;  /* 0x0000000816148211 */ /* 0x002fe200078c08ff */
[----:B------:R-:W-:Y:S01]  /*1910*/  IMAD.U32 R23, RZ, RZ, UR8 ;  /* 0x00000008ff177e24 */ /* 0x000fe2000f8e00ff */
[----:B------:R-:W-:Y:S01]  /*1920*/  LOP3.LUT R2, R2, 0x1c0, RZ, 0xc0, !PT ;  /* 0x000001c002027812 */ /* 0x000fe200078ec0ff */
[----:B------:R-:W-:Y:S01]  /*1930*/  IMAD.U32 R25, RZ, RZ, UR21 ;  /* 0x00000015ff197e24 */ /* 0x000fe2000f8e00ff */
[----:B------:R-:W-:Y:S01]  /*1940*/  @!P0 LEA.HI.X R21, R22, R9, R14, 0x1, P6 ;  /* 0x0000000916158211 */ /* 0x000fe200030f0c0e */
[----:B------:R-:W-:Y:S01]  /*1950*/  IMAD R237, R237, 0x200, R16 ;  /* 0x00000200eded7824 */ /* 0x000fe200078e0210 */
[----:B------:R-:W-:Y:S01]  /*1960*/  UIMAD.WIDE.U32 UR20, UR8, 0x20, URZ ;  /* 0x00000020081478a5 */ /* 0x000fe2000f8e003f */
[----:B------:R-:W-:Y:S01]  /*1970*/  IMAD.U32 R16, RZ, RZ, UR8 ;  /* 0x00000008ff107e24 */ /* 0x000fe2000f8e00ff */
[----:B------:R-:W1:Y:S01]  /*1980*/  @!P3 LDC.64 R8, c[0x0][0x220] ;  /* 0x00008800ff08bb82 */ /* 0x000e620000000a00 */
[----:B------:R-:W-:Y:S01]  /*1990*/  @!P0 LDGSTS.E.BYPASS.LTC128B.128 [R12+0x9800], desc[UR18][R20.64] ;  /* 0x09800000140c8fae */ /* 0x000fe2000b901d52 */
[----:B------:R-:W-:Y:S01]  /*19a0*/  IMAD.U32 R25, RZ, RZ, UR6 ;  /* 0x00000006ff197e24 */ /* 0x000fe2000f8e00ff */
[----:B------:R-:W-:Y:S01]  /*19b0*/  @!UP0 UIMAD UR6, UR9, 0x30, URZ ;  /* 0x00000030090688a4 */ /* 0x000fe2000f8e023f */
[----:B------:R-:W-:Y:S01]  /*19c0*/  IMAD.SHL.U32 R85, R15, 0x40, RZ ;  /* 0x000000400f557824 */ /* 0x000fe200078e00ff */
[----:B------:R-:W-:Y:S01]  /*19d0*/  @!P0 LDGSTS.E.BYPASS.LTC128B.128 [R12+0xb800], desc[UR18][R20.64+0x80] ;  /* 0x0b800080140c8fae */ /* 0x000fe2000b901d52 */
[----:B------:R-:W-:Y:S01]  /*19e0*/  LEA R237, R237, UR4, 0x1 ;  /* 0x00000004eded7c11 */ /* 0x000fe2000f8e08ff */
[----:B------:R-:W-:-:S02]  /*19f0*/  UISETP.GE.AND UP0, UPT, UR17, 0x41, UPT ;  /* 0x000000411100788c */ /* 0x000fc4000bf06270 */
[----:B------:R-:W-:Y:S01]  /*1a00*/  @!P0 LDGSTS.E.BYPASS.LTC128B.128 [R12+0xd800], desc[UR18][R20.64+0x100] ;  /* 0x0d800100140c8fae */ /* 0x000fe2000b901d52 */
[----:B------:R-:W-:Y:S01]  /*1a10*/  LOP3.LUT R85, R85, 0xfffffe00, RZ, 0xc0, !PT ;  /* 0xfffffe0055557812 */ /* 0x000fe200078ec0ff */
[----:B------:R-:W-:Y:S01]  /*1a20*/  VIADD R235, R237, 0x8020 ;  /* 0x00008020edeb7836 */ /* 0x000fe20000000000 */
[----:B---3--:R-:W-:Y:S01]  /*1a30*/  LOP3.LUT R11, R2, 0x8, R17, 0xf8, !PT ;  /* 0x00000008020b7812 */ /* 0x008fe200078ef811 */
[----:B------:R1:W-:Y:S01]  /*1a40*/  @!P0 LDGSTS.E.BYPASS.LTC128B.128 [R12+0xf800], desc[UR18][R20.64+0x180] ;  /* 0x0f800180140c8fae */ /* 0x0003e2000b901d52 */
[----:B------:R-:W-:Y:S01]  /*1a50*/  SHF.R.U32.HI R2, RZ, 0x3, R2 ;  /* 0x00000003ff027819 */ /* 0x000fe20000011602 */
[----:B------:R-:W-:Y:S01]  /*1a60*/  IMAD.U32 R17, RZ, RZ, UR9 ;  /* 0x00000009ff117e24 */ /* 0x000fe2000f8e00ff */
[C---:B------:R-:W-:Y:S01]  /*1a70*/  LEA R18, P5, R24.reuse, R242, 0x6 ;  /* 0x000000f218127211 */ /* 0x040fe200078a30ff */
[----:B------:R-:W0:Y:S01]  /*1a80*/  LDGDEPBAR ;  /* 0x00000000000079af */ /* 0x000e220000000000 */
[----:B------:R-:W-:Y:S02]  /*1a90*/  LOP3.LUT R2, R11, R2, RZ, 0x3c, !PT ;  /* 0x000000020b027212 */ /* 0x000fe400078e3cff */
[----:B------:R-:W-:-:S02]  /*1aa0*/  LEA.HI.X R19, R24, R239, R10, 0x6, P5 ;  /* 0x000000ef18137211 */ /* 0x000fc400028f340a */
[----:B------:R-:W3:Y:S01]  /*1ab0*/  @!P4 LDC.64 R10, c[0x0][0x220] ;  /* 0x00008800ff0acb82 */ /* 0x000ee20000000a00 */
[C---:B------:R-:W-:Y:S01]  /*1ac0*/  @!P4 LEA R14, P5, R23.reuse, R18, 0x4 ;  /* 0x00000012170ec211 */ /* 0x040fe200078a20ff */
[----:B------:R-:W-:-:S03]  /*1ad0*/  @!P1 IMAD.WIDE.U32 R26, R23, 0x30, R18 ;  /* 0x00000030171a9825 */ /* 0x000fc600078e0012 */
[----:B------:R-:W-:Y:S02]  /*1ae0*/  @!P4 LEA.HI.X R17, R16, R19, R17, 0x4, P5 ;  /* 0x000000131011c211 */ /* 0x000fe400028f2411 */
[C---:B------:R-:W-:Y:S02]  /*1af0*/  @!P3 IADD3 R16, P0, R18.reuse, UR20, RZ ;  /* 0x000000141210bc10 */ /* 0x040fe4000ff1e0ff */
[C---:B--2---:R-:W-:Y:S02]  /*1b00*/  @!P2 LEA R24, P5, R18.reuse, R6, 0x1 ;  /* 0x000000061218a211 */ /* 0x044fe400078a08ff */
[----:B------:R-:W-:Y:S02]  /*1b10*/  @!P3 IADD3.X R22, R19, UR21, R25, P0, !PT ;  /* 0x000000151316bc10 */ /* 0x000fe400087fe419 */
[----:B------:R-:W-:Y:S02]  /*1b20*/  @!P2 LEA.HI.X R25, R18, R7, R19, 0x1, P5 ;  /* 0x000000071219a211 */ /* 0x000fe400028f0c13 */
[----:B------:R-:W2:Y:S01]  /*1b30*/  @!P1 LDC.64 R6, c[0x0][0x220] ;  /* 0x00008800ff069b82 */ /* 0x000ea20000000a00 */
[----:B------:R-:W-:-:S07]  /*1b40*/  DEPBAR.LE SB0, 0x0 ;  /* 0x000080000000791a */ /* 0x000fce0000000000 */
[----:B------:R-:W-:Y:S01]  /*1b50*/  BAR.SYNC.DEFER_BLOCKING 0x0 ;  /* 0x0000000000007b1d */ /* 0x000fe20000010000 */
[C---:B---3--:R-:W-:Y:S02]  /*1b60*/  @!P4 LEA R18, P0, R14.reuse, R10, 0x1 ;  /* 0x0000000a0e12c211 */ /* 0x048fe400078008ff */
[----:B------:R-:W-:Y:S02]  /*1b70*/  SHF.R.S32.HI R10, RZ, 0x5, R13 ;  /* 0x00000005ff0a7819 */ /* 0x000fe4000001140d */
[----:B------:R-:W-:Y:S02]  /*1b80*/  @!P4 LEA.HI.X R19, R14, R11, R17, 0x1, P0 ;  /* 0x0000000b0e13c211 */ /* 0x000fe400000f0c11 */
[----:B-1----:R-:W-:Y:S01]  /*1b90*/  @!P3 LEA R12, P0, R16, R8, 0x1 ;  /* 0x00000008100cb211 */ /* 0x002fe200078008ff */
[----:B------:R-:W-:-:S03]  /*1ba0*/  @!P1 VIADD R8, R27, UR6 ;  /* 0x000000061b089c36 */ /* 0x000fc60008000000 */
[----:B------:R-:W-:Y:S01]  /*1bb0*/  @!P3 LEA.HI.X R13, R16, R9, R22, 0x1, P0 ;  /* 0x00000009100db211 */ /* 0x000fe200000f0c16 */
[----:B------:R-:W-:Y:S01]  /*1bc0*/  IMAD R9, R10, 0x400, R85 ;  /* 0x000004000a097824 */ /* 0x000fe200078e0255 */
[----:B--2---:R-:W-:-:S03]  /*1bd0*/  @!P1 LEA R14, P0, R26, R6, 0x1 ;  /* 0x000000061a0e9211 */ /* 0x004fc600078008ff */
[----:B------:R-:W-:Y:S01]  /*1be0*/  IMAD.IADD R238, R2, 0x1, R9 ;  /* 0x0000000102ee7824 */ /* 0x000fe200078e0209 */
[----:B------:R-:W-:Y:S01]  /*1bf0*/  @!P1 LEA.HI.X R15, R26, R7, R8, 0x1, P0 ;  /* 0x000000071a0f9211 */ /* 0x000fe200000f0c08 */
[----:B------:R-:W-:-:S03]  /*1c00*/  IMAD.MOV.U32 R7, RZ, RZ, 0x10 ;  /* 0x00000010ff077424 */ /* 0x000fc600078e00ff */
[----:B------:R-:W-:Y:S01]  /*1c10*/  LEA R238, R238, UR4, 0x1 ;  /* 0x00000004eeee7c11 */ /* 0x000fe2000f8e08ff */
[----:B------:R-:W-:Y:S04]  /*1c20*/  @P2 STS.128 [R240+0x10000], RZ ;  /* 0x010000fff0002388 */ /* 0x000fe80000000c00 */
[----:B------:R-:W-:Y:S04]  /*1c30*/  @P2 STS.128 [R240+0x12000], RZ ;  /* 0x012000fff0002388 */ /* 0x000fe80000000c00 */
[----:B------:R-:W-:Y:S04]  /*1c40*/  @P2 STS.128 [R240+0x14000], RZ ;  /* 0x014000fff0002388 */ /* 0x000fe80000000c00 */
[----:B------:R-:W-:Y:S04]  /*1c50*/  @P2 STS.128 [R240+0x16000], RZ ;  /* 0x016000fff0002388 */ /* 0x000fe80000000c00 */
[----:B------:R-:W-:Y:S01]  /*1c60*/  @!PT LDS RZ, [RZ] ;  /* 0x00000000fffff984 */ /* 0x000fe20000000800 */
[----:B------:R-:W-:Y:S01]  /*1c70*/  @!PT LDS RZ, [RZ] ;  /* 0x00000000fffff984 */ /* 0x000fe20000000800 */
[----:B------:R-:W-:Y:S01]  /*1c80*/  @!PT LDS RZ, [RZ] ;  /* 0x00000000fffff984 */ /* 0x000fe20000000800 */
[----:B------:R-:W-:Y:S04]  /*1c90*/  @!P2 LDGSTS.E.BYPASS.LTC128B.128 [R240+0x10000], desc[UR18][R24.64] ;  /* 0x1000000018f0afae */ /* 0x000fe8000b901d52 */
[----:B------:R-:W-:Y:S04]  /*1ca0*/  @!P2 LDGSTS.E.BYPASS.LTC128B.128 [R240+0x12000], desc[UR18][R24.64+0x80] ;  /* 0x1200008018f0afae */ /* 0x000fe8000b901d52 */
[----:B------:R-:W-:Y:S04]  /*1cb0*/  @!P2 LDGSTS.E.BYPASS.LTC128B.128 [R240+0x14000], desc[UR18][R24.64+0x100] ;  /* 0x1400010018f0afae */ /* 0x000fe8000b901d52 */
[----:B------:R-:W-:Y:S04]  /*1cc0*/  @!P2 LDGSTS.E.BYPASS.LTC128B.128 [R240+0x16000], desc[UR18][R24.64+0x180] ;  /* 0x1600018018f0afae */ /* 0x000fe8000b901d52 */
        /* <DEDUP_REMOVED lines=10> */
[----:B------:R1:W-:Y:S04]  /*1d70*/  @!P4 LDGSTS.E.BYPASS.LTC128B.128 [R240+0x16800], desc[UR18][R18.64+0x180] ;  /* 0x1680018012f0cfae */ /* 0x0003e8000b901d52 */
        /* <DEDUP_REMOVED lines=21> */
[----:B------:R2:W-:Y:S01]  /*1ed0*/  @!P1 LDGSTS.E.BYPASS.LTC128B.128 [R240+0x17800], desc[UR18][R14.64+0x180] ;  /* 0x178001800ef09fae */ /* 0x0005e2000b901d52 */
[----:B------:R-:W-:Y:S01]  /*1ee0*/  R2P PR, R5, 0x6 ;  /* 0x0000000605007804 */ /* 0x000fe20000000000 */
[----:B------:R-:W-:-:S02]  /*1ef0*/  IMAD.MOV.U32 R5, RZ, RZ, 0x20 ;  /* 0x00000020ff057424 */ /* 0x000fc400078e00ff */
[----:B------:R-:W-:Y:S02]  /*1f00*/  LDSM.16.M88.4 R28, [R238] ;  /* 0x00000000ee1c783b */ /* 0x000fe40000000200 */
[----:B------:R-:W-:Y:S02]  /*1f10*/  SEL R7, R7, 0xfffffff0, !P1 ;  /* 0xfffffff007077807 */ /* 0x000fe40004800000 */
[----:B------:R-:W2:Y:S01]  /*1f20*/  LDSM.16.M88.4 R8, [R237+0x8000] ;  /* 0x00800000ed08783b */ /* 0x000ea20000000200 */
[----:B------:R-:W-:Y:S02]  /*1f30*/  SEL R5, R5, 0xffffffe0, !P2 ;  /* 0xffffffe005057807 */ /* 0x000fe40005000000 */
[----:B------:R-:W-:Y:S01]  /*1f40*/  R2P PR, R0, 0x6 ;  /* 0x0000000600007804 */ /* 0x000fe20000000000 */
[----:B------:R-:W-:Y:S01]  /*1f50*/  VIADD R0, R237, 0x8000 ;  /* 0x00008000ed007836 */ /* 0x000fe20000000000 */
[----:B------:R-:W3:Y:S01]  /*1f60*/  LDSM.16.M88.4 R44, [R237+0x8800] ;  /* 0x00880000ed2c783b */ /* 0x000ee20000000200 */
[----:B------:R-:W-:-:S02]  /*1f70*/  IMAD R236, R7, 0x2, R238 ;  /* 0x0000000207ec7824 */ /* 0x000fc400078e02ee */
[C---:B------:R-:W-:Y:S01]  /*1f80*/  IMAD R234, R5.reuse, 0x2, R238 ;  /* 0x0000000205ea7824 */ /* 0x040fe200078e02ee */
[----:B------:R-:W4:Y:S01]  /*1f90*/  LDSM.16.M88.4 R36, [R237+0x9000] ;  /* 0x00900000ed24783b */ /* 0x000f220000000200 */
[----:B------:R-:W-:-:S03]  /*1fa0*/  IMAD R233, R5, 0x2, R236 ;  /* 0x0000000205e97824 */ /* 0x000fc600078e02ec */
[----:B------:R-:W5:Y:S03]  /*1fb0*/  LDSM.16.M88.4 R68, [R237+0x9800] ;  /* 0x00980000ed44783b */ /* 0x000f660000000200 */
[----:B------:R-:W-:Y:S01]  /*1fc0*/  @P1 VIADD R235, R0, 0xffffffe0 ;  /* 0xffffffe000eb1836 */ /* 0x000fe20000000000 */
[----:B------:R-:W-:Y:S01]  /*1fd0*/  LDSM.16.M88.4 R64, [R236] ;  /* 0x00000000ec40783b */ /* 0x000fe20000000200 */
[----:B------:R-:W-:-:S03]  /*1fe0*/  IMAD.MOV.U32 R0, RZ, RZ, 0x40 ;  /* 0x00000040ff007424 */ /* 0x000fc600078e00ff */
[----:B-1----:R-:W1:Y:S02]  /*1ff0*/  LDSM.16.M88.4 R16, [R235] ;  /* 0x00000000eb10783b */ /* 0x002e640000000200 */
[----:B------:R-:W-:Y:S02]  /*2000*/  SEL R0, R0, 0xffffffc0, !P2 ;  /* 0xffffffc000007807 */ /* 0x000fe40005000000 */
[----:B------:R-:W1:Y:S03]  /*2010*/  LDSM.16.M88.4 R60, [R235+0x800] ;  /* 0x00080000eb3c783b */ /* 0x000e660000000200 */
[----:B------:R-:W-:Y:S01]  /*2020*/  IMAD.IADD R231, R237, 0x1, R0 ;  /* 0x00000001ede77824 */ /* 0x000fe200078e0200 */
[----:B------:R-:W1:Y:S01]  /*2030*/  LDSM.16.M88.4 R56, [R235+0x1000] ;  /* 0x00100000eb38783b */ /* 0x000e620000000200 */
[----:B------:R-:W-:-:S03]  /*2040*/  IMAD.IADD R224, R0, 0x1, R235 ;  /* 0x0000000100e07824 */ /* 0x000fc600078e02eb */
[----:B------:R-:W1:Y:S04]  /*2050*/  LDSM.16.M88.4 R52, [R235+0x1800] ;  /* 0x00180000eb34783b */ /* 0x000e680000000200 */
[----:B------:R-:W-:Y:S01]  /*2060*/  LDSM.16.M88.4 R24, [R234] ;  /* 0x00000000ea18783b */ /* 0x000fe20000000200 */
[C---:B--2---:R-:W-:Y:S03]  /*2070*/  HMMA.16816.F32 R12, R28.reuse, R8, RZ ;  /* 0x000000081c0c723c */ /* 0x044fe600000018ff */
[----:B------:R-:W2:Y:S04]  /*2080*/  LDSM.16.M88.4 R20, [R231+0x8000] ;  /* 0x00800000e714783b */ /* 0x000ea80000000200 */
[----:B------:R-:W-:Y:S01]  /*2090*/  LDSM.16.M88.4 R80, [R231+0x9000] ;  /* 0x00900000e750783b */ /* 0x000fe20000000200 */
[C---:B------:R-:W-:Y:S03]  /*20a0*/  HMMA.16816.F32 R8, R28.reuse, R10, RZ ;  /* 0x0000000a1c08723c */ /* 0x040fe600000018ff */
[----:B------:R-:W-:Y:S03]  /*20b0*/  LDSM.16.M88.4 R76, [R231+0x9800] ;  /* 0x00980000e74c783b */ /* 0x000fe60000000200 */
[C---:B---3--:R-:W-:Y:S01]  /*20c0*/  HMMA.16816.F32 R48, R28.reuse, R44, RZ ;  /* 0x0000002c1c30723c */ /* 0x048fe200000018ff */
[----:B------:R-:W-:Y:S04]  /*20d0*/  LDSM.16.M88.4 R72, [R233] ;  /* 0x00000000e948783b */ /* 0x000fe80000000200 */
[----:B------:R-:W0:Y:S01]  /*20e0*/  LDGDEPBAR ;  /* 0x00000000000079af */ /* 0x000e220000000000 */
[C---:B----4-:R-:W-:Y:S06]  /*20f0*/  HMMA.16816.F32 R40, R28.reuse, R36, RZ ;  /* 0x000000241c28723c */ /* 0x050fec00000018ff */
[C---:B------:R-:W-:Y:S06]  /*2100*/  HMMA.16816.F32 R44, R28.reuse, R46, RZ ;  /* 0x0000002e1c2c723c */ /* 0x040fec00000018ff */
[C---:B------:R-:W-:Y:S06]  /*2110*/  HMMA.16816.F32 R36, R28.reuse, R38, RZ ;  /* 0x000000261c24723c */ /* 0x040fec00000018ff */
[C---:B-----5:R-:W-:Y:S06]  /*2120*/  HMMA.16816.F32 R32, R28.reuse, R68, RZ ;  /* 0x000000441c20723c */ /* 0x060fec00000018ff */
[----:B------:R-:W-:Y:S01]  /*2130*/  HMMA.16816.F32 R28, R28, R70, RZ ;  /* 0x000000461c1c723c */ /* 0x000fe200000018ff */
[----:B------:R-:W-:Y:S05]  /*2140*/  LDSM.16.M88.4 R68, [R224] ;  /* 0x00000000e044783b */ /* 0x000fea0000000200 */
[C---:B-1----:R-:W-:Y:S06]  /*2150*/  HMMA.16816.F32 R12, R64.reuse, R16, R12 ;  /* 0x00000010400c723c */ /* 0x042fec000000180c */
[C---:B------:R-:W-:Y:S01]  /*2160*/  HMMA.16816.F32 R8, R64.reuse, R18, R8 ;  /* 0x000000124008723c */ /* 0x040fe20000001808 */
[----:B------:R-:W1:Y:S05]  /*2170*/  LDSM.16.M88.4 R16, [R231+0x8800] ;  /* 0x00880000e710783b */ /* 0x000e6a0000000200 */
[C---:B------:R-:W-:Y:S06]  /*2180*/  HMMA.16816.F32 R48, R64.reuse, R60, R48 ;  /* 0x0000003c4030723c */ /* 0x040fec0000001830 */
[C---:B------:R-:W-:Y:S01]  /*2190*/  HMMA.16816.F32 R44, R64.reuse, R62, R44 ;  /* 0x0000003e402c723c */ /* 0x040fe2000000182c */
[----:B------:R-:W-:Y:S05]  /*21a0*/  LDSM.16.M88.4 R60, [R224+0x1800] ;  /* 0x00180000e03c783b */ /* 0x000fea0000000200 */
[C---:B------:R-:W-:Y:S06]  /*21b0*/  HMMA.16816.F32 R40, R64.reuse, R56, R40 ;  /* 0x000000384028723c */ /* 0x040fec0000001828 */
[C---:B------:R-:W-:Y:S06]  /*21c0*/  HMMA.16816.F32 R36, R64.reuse, R58, R36 ;  /* 0x0000003a4024723c */ /* 0x040fec0000001824 */
[C---:B------:R-:W-:Y:S06]  /*21d0*/  HMMA.16816.F32 R32, R64.reuse, R52, R32 ;  /* 0x000000344020723c */ /* 0x040fec0000001820 */
[----:B------:R-:W-:Y:S01]  /*21e0*/  HMMA.16816.F32 R28, R64, R54, R28 ;  /* 0x00000036401c723c */ /* 0x000fe2000000181c */
[----:B------:R-:W3:Y:S04]  /*21f0*/  LDSM.16.M88.4 R52, [R224+0x800] ;  /* 0x00080000e034783b */ /* 0x000ee80000000200 */
[----:B------:R-:W4:Y:S01]  /*2200*/  LDSM.16.M88.4 R64, [R224+0x1000] ;  /* 0x00100000e040783b */ /* 0x000f220000000200 */
[C---:B--2---:R-:W-:Y:S06]  /*2210*/  HMMA.16816.F32 R12, R24.reuse, R20, R12 ;  /* 0x00000014180c723c */ /* 0x044fec000000180c */
[C---:B------:R-:W-:Y:S01]  /*2220*/  HMMA.16816.F32 R56, R24.reuse, R22, R8 ;  /* 0x000000161838723c */ /* 0x040fe20000001808 */
[----:B------:R-:W-:Y:S04]  /*2230*/  LDSM.16.M88.4 R20, [R238+0x2000] ;  /* 0x00200000ee14783b */ /* 0x000fe80000000200 */
[----:B------:R-:W2:Y:S01]  /*2240*/  LDSM.16.M88.4 R8, [R237+0xa000] ;  /* 0x00a00000ed08783b */ /* 0x000ea20000000200 */
[C---:B-1----:R-:W-:Y:S06]  /*2250*/  HMMA.16816.F32 R48, R24.reuse, R16, R48 ;  /* 0x000000101830723c */ /* 0x042fec0000001830 */
[C---:B------:R-:W-:Y:S01]  /*2260*/  HMMA.16816.F32 R44, R24.reuse, R18, R44 ;  /* 0x00000012182c723c */ /* 0x040fe2000000182c */
[----:B------:R-:W1:Y:S05]  /*2270*/  LDSM.16.M88.4 R16, [R237+0xa800] ;  /* 0x00a80000ed10783b */ /* 0x000e6a0000000200 */
[C---:B------:R-:W-:Y:S06]  /*2280*/  HMMA.16816.F32 R40, R24.reuse, R80, R40 ;  /* 0x000000501828723c */ /* 0x040fec0000001828 */
[C---:B------:R-:W-:Y:S01]  /*2290*/  HMMA.16816.F32 R36, R24.reuse, R82, R36 ;  /* 0x000000521824723c */ /* 0x040fe20000001824 */
[----:B------:R-:W5:Y:S05]  /*22a0*/  LDSM.16.M88.4 R80, [R237+0xb000] ;  /* 0x00b00000ed50783b */ /* 0x000f6a0000000200 */
[C---:B------:R-:W-:Y:S06]  /*22b0*/  HMMA.16816.F32 R32, R24.reuse, R76, R32 ;  /* 0x0000004c1820723c */ /* 0x040fec0000001820 */
[----:B------:R-:W-:Y:S01]  /*22c0*/  HMMA.16816.F32 R28, R24, R78, R28 ;  /* 0x0000004e181c723c */ /* 0x000fe2000000181c */
[----:B------:R-:W5:Y:S04]  /*22d0*/  LDSM.16.M88.4 R76, [R237+0xb800] ;  /* 0x00b80000ed4c783b */ /* 0x000f680000000200 */
[----:B------:R-:W-:Y:S01]  /*22e0*/  LDSM.16.M88.4 R24, [R235+0x2000] ;  /* 0x00200000eb18783b */ /* 0x000fe20000000200 */
[C---:B------:R-:W-:Y:S06]  /*22f0*/  HMMA.16816.F32 R12, R72.reuse, R68, R12 ;  /* 0x00000044480c723c */ /* 0x040fec000000180c */
[C---:B------:R-:W-:Y:S01]  /*2300*/  HMMA.16816.F32 R68, R72.reuse, R70, R56 ;  /* 0x000000464844723c */ /* 0x040fe20000001838 */
[----:B------:R-:W5:Y:S05]  /*2310*/  LDSM.16.M88.4 R56, [R236+0x2000] ;  /* 0x00200000ec38783b */ /* 0x000f6a0000000200 */
[C---:B---3--:R-:W-:Y:S06]  /*2320*/  HMMA.16816.F32 R48, R72.reuse, R52, R48 ;  /* 0x000000344830723c */ /* 0x048fec0000001830 */
[C---:B------:R-:W-:Y:S01]  /*2330*/  HMMA.16816.F32 R44, R72.reuse, R54, R44 ;  /* 0x00000036482c723c */ /* 0x040fe2000000182c */
[----:B------:R-:W3:Y:S05]  /*2340*/  LDSM.16.M88.4 R52, [R235+0x2800] ;  /* 0x00280000eb34783b */ /* 0x000eea0000000200 */
[C---:B----4-:R-:W-:Y:S06]  /*2350*/  HMMA.16816.F32 R40, R72.reuse, R64, R40 ;  /* 0x000000404828723c */ /* 0x050fec0000001828 */
[C---:B------:R-:W-:Y:S01]  /*2360*/  HMMA.16816.F32 R36, R72.reuse, R66, R36 ;  /* 0x000000424824723c */ /* 0x040fe20000001824 */
[----:B------:R-:W-:Y:S05]  /*2370*/  LDSM.16.M88.4 R64, [R235+0x3800] ;  /* 0x00380000eb40783b */ /* 0x000fea0000000200 */
[C---:B------:R-:W-:Y:S06]  /*2380*/  HMMA.16816.F32 R32, R72.reuse, R60, R32 ;  /* 0x0000003c4820723c */ /* 0x040fec0000001820 */
[----:B------:R-:W-:Y:S01]  /*2390*/  HMMA.16816.F32 R28, R72, R62, R28 ;  /* 0x0000003e481c723c */ /* 0x000fe2000000181c */
[----:B------:R-:W4:Y:S04]  /*23a0*/  LDSM.16.M88.4 R72, [R235+0x3000] ;  /* 0x00300000eb48783b */ /* 0x000f280000000200 */
[----:B------:R-:W-:Y:S01]  /*23b0*/  LDSM.16.M88.4 R60, [R234+0x2000] ;  /* 0x00200000ea3c783b */ /* 0x000fe20000000200 */
[C---:B--2---:R-:W-:Y:S06]  /*23c0*/  HMMA.16816.F32 R12, R20.reuse, R8, R12 ;  /* 0x00000008140c723c */ /* 0x044fec000000180c */
[C---:B------:R-:W-:Y:S01]  /*23d0*/  HMMA.16816.F32 R68, R20.reuse, R10, R68 ;  /* 0x0000000a1444723c */ /* 0x040fe20000001844 */
[----:B------:R-:W2:Y:S05]  /*23e0*/  LDSM.16.M88.4 R8, [R231+0xa000] ;  /* 0x00a00000e708783b */ /* 0x000eaa0000000200 */
[C---:B-1----:R-:W-:Y:S06]  /*23f0*/  HMMA.16816.F32 R48, R20.reuse, R16, R48 ;  /* 0x000000101430723c */ /* 0x042fec0000001830 */
[C---:B------:R-:W-:Y:S01]  /*2400*/  HMMA.16816.F32 R44, R20.reuse, R18, R44 ;  /* 0x00000012142c723c */ /* 0x040fe2000000182c */
[----:B------:R-:W1:Y:S05]  /*2410*/  LDSM.16.M88.4 R16, [R231+0xa800] ;  /* 0x00a80000e710783b */ /* 0x000e6a0000000200 */
[C---:B-----5:R-:W-:Y:S06]  /*2420*/  HMMA.16816.F32 R40, R20.reuse, R80, R40 ;  /* 0x000000501428723c */ /* 0x060fec0000001828 */
        /* <DEDUP_REMOVED lines=14> */
[----:B------:R-:W4:Y:S05]  /*2510*/  LDSM.16.M88.4 R72, [R224+0x3000] ;  /* 0x00300000e048783b */ /* 0x000f2a0000000200 */
        /* <DEDUP_REMOVED lines=22> */
[----:B------:R-:W-:Y:S05]  /*2680*/  LDSM.16.M88.4 R52, [R234+0x4000] ;  /* 0x00400000ea34783b */ /* 0x000fea0000000200 */
[C---:B----4-:R-:W-:Y:S06]  /*2690*/  HMMA.16816.F32 R40, R24.reuse, R72, R40 ;  /* 0x000000481828723c */ /* 0x050fec0000001828 */
[C---:B------:R-:W-:Y:S01]  /*26a0*/  HMMA.16816.F32 R36, R24.reuse, R74, R36 ;  /* 0x0000004a1824723c */ /* 0x040fe20000001824 */
[----:B------:R-:W-:Y:S05]  /*26b0*/  LDSM.16.M88.4 R72, [R235+0x5000] ;  /* 0x00500000eb48783b */ /* 0x000fea0000000200 */
[C---:B------:R-:W-:Y:S06]  /*26c0*/  HMMA.16816.F32 R32, R24.reuse, R64, R32 ;  /* 0x000000401820723c */ /* 0x040fec0000001820 */
[----:B------:R-:W-:Y:S01]  /*26d0*/  HMMA.16816.F32 R28, R24, R66, R28 ;  /* 0x00000042181c723c */ /* 0x000fe2000000181c */
[----:B------:R-:W3:Y:S04]  /*26e0*/  LDSM.16.M88.4 R24, [R235+0x4800] ;  /* 0x00480000eb18783b */ /* 0x000ee80000000200 */
[----:B------:R-:W4:Y:S01]  /*26f0*/  LDSM.16.M88.4 R64, [R235+0x5800] ;  /* 0x00580000eb40783b */ /* 0x000f220000000200 */
        /* <DEDUP_REMOVED lines=19> */
[C---:B------:R-:W-:Y:S06]  /*2830*/  HMMA.16816.F32 R40, R60.reuse, R72, R40 ;  /* 0x000000483c28723c */ /* 0x040fec0000001828 */
[C---:B------:R-:W-:Y:S01]  /*2840*/  HMMA.16816.F32 R36, R60.reuse, R74, R36 ;  /* 0x0000004a3c24723c */ /* 0x040fe20000001824 */
[----:B------:R-:W3:Y:S05]  /*2850*/  LDSM.16.M88.4 R72, [R224+0x5000] ;  /* 0x00500000e048783b */ /* 0x000eea0000000200 */
[C---:B----4-:R-:W-:Y:S06]  /*2860*/  HMMA.16816.F32 R32, R60.reuse, R64, R32 ;  /* 0x000000403c20723c */ /* 0x050fec0000001820 */
        /* <DEDUP_REMOVED lines=14> */
[----:B------:R-:W-:Y:S04]  /*2950*/  LDSM.16.M88.4 R52, [R236+0x6000] ;  /* 0x00600000ec34783b */ /* 0x000fe80000000200 */
[----:B------:R-:W-:Y:S01]  /*2960*/  LDSM.16.M88.4 R76, [R237+0xf800] ;  /* 0x00f80000ed4c783b */ /* 0x000fe20000000200 */
[C---:B------:R-:W-:Y:S06]  /*2970*/  HMMA.16816.F32 R12, R56.reuse, R20, R12 ;  /* 0x00000014380c723c */ /* 0x040fec000000180c */
[C---:B------:R-:W-:Y:S01]  /*2980*/  HMMA.16816.F32 R68, R56.reuse, R22, R68 ;  /* 0x000000163844723c */ /* 0x040fe20000001844 */
[----:B------:R-:W5:Y:S05]  /*2990*/  LDSM.16.M88.4 R20, [R235+0x6000] ;  /* 0x00600000eb14783b */ /* 0x000f6a0000000200 */
[C---:B---3--:R-:W-:Y:S06]  /*29a0*/  HMMA.16816.F32 R48, R56.reuse, R24, R48 ;  /* 0x000000183830723c */ /* 0x048fec0000001830 */
[C---:B------:R-:W-:Y:S01]  /*29b0*/  HMMA.16816.F32 R44, R56.reuse, R26, R44 ;  /* 0x0000001a382c723c */ /* 0x040fe2000000182c */
[----:B------:R-:W-:Y:S05]  /*29c0*/  LDSM.16.M88.4 R24, [R235+0x7000] ;  /* 0x00700000eb18783b */ /* 0x000fea0000000200 */
[C---:B------:R-:W-:Y:S06]  /*29d0*/  HMMA.16816.F32 R40, R56.reuse, R72, R40 ;  /* 0x000000483828723c */ /* 0x040fec0000001828 */
[C---:B------:R-:W-:Y:S01]  /*29e0*/  HMMA.16816.F32 R36, R56.reuse, R74, R36 ;  /* 0x0000004a3824723c */ /* 0x040fe20000001824 */
[----:B------:R-:W-:Y:S05]  /*29f0*/  LDSM.16.M88.4 R72, [R235+0x7800] ;  /* 0x00780000eb48783b */ /* 0x000fea0000000200 */
[C---:B----4-:R-:W-:Y:S06]  /*2a00*/  HMMA.16816.F32 R32, R56.reuse, R64, R32 ;  /* 0x000000403820723c */ /* 0x050fec0000001820 */
[----:B------:R-:W-:Y:S01]  /*2a10*/  HMMA.16816.F32 R28, R56, R66, R28 ;  /* 0x00000042381c723c */ /* 0x000fe2000000181c */
[----:B------:R-:W3:Y:S04]  /*2a20*/  LDSM.16.M88.4 R56, [R235+0x6800] ;  /* 0x00680000eb38783b */ /* 0x000ee80000000200 */
        /* <DEDUP_REMOVED lines=8> */
[----:B------:R-:W-:Y:S06]  /*2ab0*/  HMMA.16816.F32 R36, R60, R82, R36 ;  /* 0x000000523c24723c */ /* 0x000fec0000001824 */
[----:B------:R-:W-:Y:S06]  /*2ac0*/  HMMA.16816.F32 R12, R52, R20, R12 ;  /* 0x00000014340c723c */ /* 0x000fec000000180c */
[C---:B------:R-:W-:Y:S06]  /*2ad0*/  HMMA.16816.F32 R32, R60.reuse, R76, R32 ;  /* 0x0000004c3c20723c */ /* 0x040fec0000001820 */
[----:B------:R-:W-:Y:S01]  /*2ae0*/  HMMA.16816.F32 R60, R60, R78, R28 ;  /* 0x0000004e3c3c723c */ /* 0x000fe2000000181c */
[----:B------:R-:W-:Y:S05]  /*2af0*/  LDSM.16.M88.4 R28, [R231+0xf000] ;  /* 0x00f00000e71c783b */ /* 0x000fea0000000200 */
[C---:B------:R-:W-:Y:S01]  /*2b00*/  HMMA.16816.F32 R76, R52.reuse, R22, R68 ;  /* 0x00000016344c723c */ /* 0x040fe20000001844 */
[----:B------:R-:W-:Y:S04]  /*2b10*/  LDSM.16.M88.4 R68, [R233+0x6000] ;  /* 0x00600000e944783b */ /* 0x000fe80000000200 */
[----:B------:R-:W4:Y:S01]  /*2b20*/  LDSM.16.M88.4 R20, [R224+0x6000] ;  /* 0x00600000e014783b */ /* 0x000f220000000200 */
[C---:B---3--:R-:W-:Y:S06]  /*2b30*/  HMMA.16816.F32 R48, R52.reuse, R56, R48 ;  /* 0x000000383430723c */ /* 0x048fec0000001830 */
[C---:B------:R-:W-:Y:S06]  /*2b40*/  HMMA.16816.F32 R40, R52.reuse, R24, R40 ;  /* 0x000000183428723c */ /* 0x040fec0000001828 */
[----:B------:R-:W-:Y:S01]  /*2b50*/  HMMA.16816.F32 R36, R52, R26, R36 ;  /* 0x0000001a3424723c */ /* 0x000fe20000001824 */
[----:B------:R-:W3:Y:S05]  /*2b60*/  LDSM.16.M88.4 R24, [R224+0x6800] ;  /* 0x00680000e018783b */ /* 0x000eea0000000200 */
[----:B--2---:R-:W-:Y:S06]  /*2b70*/  HMMA.16816.F32 R12, R64, R8, R12 ;  /* 0x00000008400c723c */ /* 0x004fec000000180c */
[----:B------:R-:W-:Y:S01]  /*2b80*/  HMMA.16816.F32 R44, R52, R58, R44 ;  /* 0x0000003a342c723c */ /* 0x000fe2000000182c */
[----:B------:R-:W-:Y:S01]  /*2b90*/  LOP3.LUT R9, R4, 0x6, RZ, 0xc0, !PT ;  /* 0x0000000604097812 */ /* 0x000fe200078ec0ff */
[----:B------:R-:W-:-:S04]  /*2ba0*/  IMAD.U32 R4, RZ, RZ, UR13 ;  /* 0x0000000dff047e24 */ /* 0x000fc8000f8e00ff */
[----:B------:R-:W-:Y:S01]  /*2bb0*/  HMMA.16816.F32 R76, R64, R10, R76 ;  /* 0x0000000a404c723c */ /* 0x000fe2000000184c */
[----:B------:R-:W-:Y:S02]  /*2bc0*/  IMAD R4, R4, 0x40, R9 ;  /* 0x0000004004047824 */ /* 0x000fe400078e0209 */
[----:B------:R-:W-:Y:S02]  /*2bd0*/  LDSM.16.M88.4 R8, [R224+0x7000] ;  /* 0x00700000e008783b */ /* 0x000fe40000000200 */
[C---:B------:R-:W-:Y:S01]  /*2be0*/  VIADD R0, R4.reuse, 0x8 ;  /* 0x0000000804007836 */ /* 0x040fe20000000000 */
[C---:B------:R-:W-:Y:S01]  /*2bf0*/  HMMA.16816.F32 R32, R52.reuse, R72, R32 ;  /* 0x000000483420723c */ /* 0x040fe20000001820 */
[C---:B------:R-:W-:Y:S01]  /*2c00*/  VIADD R6, R4.reuse, 0x1 ;  /* 0x0000000104067836 */ /* 0x040fe20000000000 */
[----:B------:R-:W-:Y:S02]  /*2c10*/  ISETP.GE.AND P4, PT, R4, UR17, PT ;  /* 0x0000001104007c0c */ /* 0x000fe4000bf86270 */
[----:B------:R-:W-:Y:S01]  /*2c20*/  ISETP.GE.AND P2, PT, R0, UR17, PT ;  /* 0x0000001100007c0c */ /* 0x000fe2000bf46270 */
[----:B------:R-:W-:Y:S01]  /*2c30*/  VIADD R0, R4, 0x11 ;  /* 0x0000001104007836 */ /* 0x000fe20000000000 */
[----:B------:R-:W-:Y:S01]  /*2c40*/  HMMA.16816.F32 R60, R52, R74, R60 ;  /* 0x0000004a343c723c */ /* 0x000fe2000000183c */
[----:B------:R-:W2:Y:S01]  /*2c50*/  LDSM.16.M88.4 R52, [R231+0xf800] ;  /* 0x00f80000e734783b */ /* 0x000ea20000000200 */
[----:B------:R-:W-:Y:S01]  /*2c60*/  ISETP.GE.AND P3, PT, R6, UR17, PT ;  /* 0x0000001106007c0c */ /* 0x000fe2000bf66270 */
[----:B------:R-:W-:Y:S01]  /*2c70*/  VIADD R6, R4, 0x10 ;  /* 0x0000001004067836 */ /* 0x000fe20000000000 */
[----:B------:R-:W-:Y:S01]  /*2c80*/  ISETP.GE.AND P6, PT, R0, UR17, PT ;  /* 0x0000001100007c0c */ /* 0x000fe2000bfc6270 */
[----:B------:R-:W-:Y:S01]  /*2c90*/  VIADD R0, R4, 0x18 ;  /* 0x0000001804007836 */ /* 0x000fe20000000000 */
[----:B-1----:R-:W-:Y:S02]  /*2ca0*/  HMMA.16816.F32 R48, R64, R16, R48 ;  /* 0x000000104030723c */ /* 0x002fe40000001830 */
[----:B------:R-:W-:-:S02]  /*2cb0*/  ISETP.GE.AND P0, PT, R6, UR17, PT ;  /* 0x0000001106007c0c */ /* 0x000fc4000bf06270 */
[----:B------:R-:W-:Y:S01]  /*2cc0*/  ISETP.GE.AND P5, PT, R0, UR17, PT ;  /* 0x0000001100007c0c */ /* 0x000fe2000bfa6270 */
[C---:B------:R-:W-:Y:S01]  /*2cd0*/  VIADD R0, R4.reuse, 0x21 ;  /* 0x0000002104007836 */ /* 0x040fe20000000000 */
[----:B----4-:R-:W-:Y:S01]  /*2ce0*/  HMMA.16816.F32 R12, R68, R20, R12 ;  /* 0x00000014440c723c */ /* 0x010fe2000000180c */
[----:B------:R-:W-:-:S05]  /*2cf0*/  VIADD R16, R4, 0x9 ;  /* 0x0000000904107836 */ /* 0x000fca0000000000 */
[----:B------:R-:W-:Y:S01]  /*2d00*/  HMMA.16816.F32 R44, R64, R18, R44 ;  /* 0x00000012402c723c */ /* 0x000fe2000000182c */
[----:B------:R-:W-:Y:S01]  /*2d10*/  ISETP.GE.AND P1, PT, R16, UR17, PT ;  /* 0x0000001110007c0c */ /* 0x000fe2000bf26270 */
[----:B------:R-:W-:Y:S01]  /*2d20*/  VIADD R20, R4, 0x19 ;  /* 0x0000001904147836 */ /* 0x000fe20000000000 */
[----:B------:R-:W1:Y:S01]  /*2d30*/  LDSM.16.M88.4 R16, [R224+0x7800] ;  /* 0x00780000e010783b */ /* 0x000e620000000200 */
[----:B------:R-:W-:-:S04]  /*2d40*/  DEPBAR.LE SB0, 0x0 ;  /* 0x000080000000791a */ /* 0x000fc80000000000 */
[----:B------:R-:W-:Y:S06]  /*2d50*/  HMMA.16816.F32 R76, R68, R22, R76 ;  /* 0x00000016444c723c */ /* 0x000fec000000184c */
[----:B------:R-:W-:Y:S04]  /*2d60*/  HMMA.16816.F32 R40, R64, R28, R40 ;  /* 0x0000001c4028723c */ /* 0x000fe80000001828 */
[----:B------:R-:W-:Y:S01]  /*2d70*/  FSEL R21, R12, -INF , !P4 ;  /* 0xff8000000c157808 */ /* 0x000fe20006000000 */
[----:B------:R-:W-:Y:S01]  /*2d80*/  VIADD R12, R4, 0x20 ;  /* 0x00000020040c7836 */ /* 0x000fe20000000000 */
[----:B---3--:R-:W-:Y:S01]  /*2d90*/  HMMA.16816.F32 R48, R68, R24, R48 ;  /* 0x000000184430723c */ /* 0x008fe20000001830 */
[----:B------:R-:W-:-:S02]  /*2da0*/  FSEL R6, R14, -INF , !P4 ;  /* 0xff8000000e067808 */ /* 0x000fc40006000000 */
[----:B------:R-:W-:Y:S02]  /*2db0*/  ISETP.GE.AND P4, PT, R20, UR17, PT ;  /* 0x0000001114007c0c */ /* 0x000fe4000bf86270 */
[----:B------:R-:W-:Y:S01]  /*2dc0*/  FSEL R20, R15, -INF , !P3 ;  /* 0xff8000000f147808 */ /* 0x000fe20005800000 */
[C---:B------:R-:W-:Y:S01]  /*2dd0*/  HMMA.16816.F32 R36, R64.reuse, R30, R36 ;  /* 0x0000001e4024723c */ /* 0x040fe20000001824 */
[----:B------:R-:W-:Y:S02]  /*2de0*/  FSEL R23, R13, -INF , !P3 ;  /* 0xff8000000d177808 */ /* 0x000fe40005800000 */
[----:B------:R-:W-:Y:S01]  /*2df0*/  ISETP.GE.AND P3, PT, R12, UR17, PT ;  /* 0x000000110c007c0c */ /* 0x000fe2000bf66270 */
[----:B------:R-:W-:Y:S02]  /*2e00*/  VIADD R12, R4, 0x28 ;  /* 0x00000028040c7836 */ /* 0x000fe40000000000 */
[----:B--2---:R-:W-:Y:S01]  /*2e10*/  HMMA.16816.F32 R32, R64, R52, R32 ;  /* 0x000000344020723c */ /* 0x004fe20000001820 */
[----:B------:R-:W-:-:S02]  /*2e20*/  FSEL R78, R78, -INF , !P2 ;  /* 0xff8000004e4e7808 */ /* 0x000fc40005000000 */
[----:B------:R-:W-:Y:S02]  /*2e30*/  FSEL R25, R76, -INF , !P2 ;  /* 0xff8000004c197808 */ /* 0x000fe40005000000 */
[----:B------:R-:W-:Y:S01]  /*2e40*/  ISETP.GE.AND P2, PT, R0, UR17, PT ;  /* 0x0000001100007c0c */ /* 0x000fe2000bf46270 */
[C---:B------:R-:W-:Y:S01]  /*2e50*/  HMMA.16816.F32 R44, R68.reuse, R26, R44 ;  /* 0x0000001a442c723c */ /* 0x040fe2000000182c */
[----:B------:R-:W-:Y:S01]  /*2e60*/  VIADD R0, R4, 0x29 ;  /* 0x0000002904007836 */ /* 0x000fe20000000000 */
[----:B------:R-:W-:Y:S02]  /*2e70*/  FSEL R22, R79, -INF , !P1 ;  /* 0xff8000004f167808 */ /* 0x000fe40004800000 */
[----:B------:R-:W-:Y:S02]  /*2e80*/  FSEL R77, R77, -INF , !P1 ;  /* 0xff8000004d4d7808 */ /* 0x000fe40004800000 */
[----:B------:R-:W-:Y:S01]  /*2e90*/  ISETP.GE.AND P1, PT, R12, UR17, PT ;  /* 0x000000110c007c0c */ /* 0x000fe2000bf26270 */
[----:B------:R-:W-:Y:S01]  /*2ea0*/  HMMA.16816.F32 R40, R68, R8, R40 ;  /* 0x000000084428723c */ /* 0x000fe20000001828 */
[----:B------:R-:W-:-:S02]  /*2eb0*/  FSEL R12, R50, -INF , !P0 ;  /* 0xff800000320c7808 */ /* 0x000fc40004000000 */
[----:B------:R-:W-:Y:S02]  /*2ec0*/  FSEL R15, R48, -INF , !P0 ;  /* 0xff800000300f7808 */ /* 0x000fe40004000000 */
[----:B------:R-:W-:Y:S01]  /*2ed0*/  ISETP.GE.AND P0, PT, R0, UR17, PT ;  /* 0x0000001100007c0c */ /* 0x000fe2000bf06270 */
[----:B------:R-:W-:Y:S01]  /*2ee0*/  HMMA.16816.F32 R60, R64, R54, R60 ;  /* 0x00000036403c723c */ /* 0x000fe2000000183c */
[C---:B------:R-:W-:Y:S01]  /*2ef0*/  VIADD R8, R4.reuse, 0x30 ;  /* 0x0000003004087836 */ /* 0x040fe20000000000 */
[----:B------:R-:W-:Y:S01]  /*2f00*/  FMNMX.FTZ R0, R21, R23, !PT ;  /* 0x0000001715007209 */ /* 0x000fe20007810000 */
[----:B------:R-:W-:Y:S01]  /*2f10*/  VIADD R9, R4, 0x31 ;  /* 0x0000003104097836 */ /* 0x000fe20000000000 */
[----:B------:R-:W-:Y:S02]  /*2f20*/  FSEL R14, R51, -INF , !P6 ;  /* 0xff800000330e7808 */ /* 0x000fe40007000000 */
[----:B------:R-:W-:Y:S01]  /*2f30*/  FSEL R13, R49, -INF , !P6 ;  /* 0xff800000310d7808 */ /* 0x000fe20007000000 */
[----:B------:R-:W-:Y:S01]  /*2f40*/  HMMA.16816.F32 R36, R68, R10, R36 ;  /* 0x0000000a4424723c */ /* 0x000fe20000001824 */
[----:B------:R-:W-:-:S02]  /*2f50*/  ISETP.GE.AND P6, PT, R8, UR17, PT ;  /* 0x0000001108007c0c */ /* 0x000fc4000bfc6270 */
[----:B------:R-:W-:Y:S02]  /*2f60*/  FMNMX.FTZ R8, R25, R0, !PT ;  /* 0x0000000019087209 */ /* 0x000fe40007810000 */
[----:B------:R-:W-:Y:S01]  /*2f70*/  FSEL R0, R46, -INF , !P5 ;  /* 0xff8000002e007808 */ /* 0x000fe20006800000 */
[----:B-1----:R-:W-:Y:S01]  /*2f80*/  HMMA.16816.F32 R32, R68, R16, R32 ;  /* 0x000000104420723c */ /* 0x002fe20000001820 */
[----:B------:R-:W-:Y:S01]  /*2f90*/  FMNMX.FTZ R8, R77, R8, !PT ;  /* 0x000000084d087209 */ /* 0x000fe20007810000 */
[----:B------:R-:W-:Y:S01]  /*2fa0*/  VIADD R10, R4, 0x38 ;  /* 0x00000038040a7836 */ /* 0x000fe20000000000 */
[----:B------:R-:W-:Y:S01]  /*2fb0*/  FSEL R11, R44, -INF , !P5 ;  /* 0xff8000002c0b7808 */ /* 0x000fe20006800000 */
[----:B------:R-:W-:Y:S01]  /*2fc0*/  VIADD R4, R4, 0x39 ;  /* 0x0000003904047836 */ /* 0x000fe20000000000 */
[----:B------:R-:W-:Y:S02]  /*2fd0*/  ISETP.GE.AND P5, PT, R9, UR17, PT ;  /* 0x0000001109007c0c */ /* 0x000fe4000bfa6270 */
[----:B------:R-:W-:-:S02]  /*2fe0*/  FMNMX.FTZ R16, R15, R8, !PT ;  /* 0x000000080f107209 */ /* 0x000fc40007810000 */
[----:B------:R-:W-:Y:S02]  /*2ff0*/  FSEL R8, R47, -INF , !P4 ;  /* 0xff8000002f087808 */ /* 0x000fe40006000000 */
[----:B------:R-:W-:Y:S01]  /*3000*/  FSEL R9, R45, -INF , !P4 ;  /* 0xff8000002d097808 */ /* 0x000fe20006000000 */
[----:B------:R-:W-:Y:S01]  /*3010*/  HMMA.16816.F32 R60, R68, R18, R60 ;  /* 0x00000012443c723c */ /* 0x000fe2000000183c */
[----:B------:R-:W-:Y:S02]  /*3020*/  ISETP.GE.AND P4, PT, R10, UR17, PT ;  /* 0x000000110a007c0c */ /* 0x000fe4000bf86270 */
[----:B------:R-:W-:Y:S02]  /*3030*/  FMNMX.FTZ R10, R13, R16, !PT ;  /* 0x000000100d0a7209 */ /* 0x000fe40007810000 */
[----:B------:R-:W-:Y:S02]  /*3040*/  FMNMX.FTZ R17, R6, R20, !PT ;  /* 0x0000001406117209 */ /* 0x000fe40007810000 */
[----:B------:R-:W-:-:S02]  /*3050*/  FMNMX.FTZ R10, R11, R10, !PT ;  /* 0x0000000a0b0a7209 */ /* 0x000fc40007810000 */
[----:B------:R-:W-:Y:S02]  /*3060*/  FSEL R203, R40, -INF , !P3 ;  /* 0xff80000028cb7808 */ /* 0x000fe40005800000 */
[----:B------:R-:W-:Y:S02]  /*3070*/  FMNMX.FTZ R17, R78, R17, !PT ;  /* 0x000000114e117209 */ /* 0x000fe40007810000 */
[----:B------:R-:W-:Y:S02]  /*3080*/  FMNMX.FTZ R10, R9, R10, !PT ;  /* 0x0000000a090a7209 */ /* 0x000fe40007810000 */
[----:B------:R-:W-:Y:S02]  /*3090*/  FSEL R198, R42, -INF , !P3 ;  /* 0xff8000002ac67808 */ /* 0x000fe40005800000 */
[----:B------:R-:W-:Y:S02]  /*30a0*/  ISETP.GE.AND P3, PT, R4, UR17, PT ;  /* 0x0000001104007c0c */ /* 0x000fe4000bf66270 */
[----:B------:R-:W-:-:S02]  /*30b0*/  FSEL R197, R41, -INF , !P2 ;  /* 0xff80000029c57808 */ /* 0x000fc40005000000 */
[----:B------:R-:W-:Y:S02]  /*30c0*/  FMNMX.FTZ R17, R22, R17, !PT ;  /* 0x0000001116117209 */ /* 0x000fe40007810000 */
[----:B------:R-:W-:Y:S02]  /*30d0*/  FMNMX.FTZ R4, R203, R10, !PT ;  /* 0x0000000acb047209 */ /* 0x000fe40007810000 */
[----:B------:R-:W-:Y:S02]  /*30e0*/  FSEL R201, R36, -INF , !P1 ;  /* 0xff80000024c97808 */ /* 0x000fe40004800000 */
[----:B------:R-:W-:Y:S02]  /*30f0*/  FMNMX.FTZ R17, R12, R17, !PT ;  /* 0x000000110c117209 */ /* 0x000fe40007810000 */
[----:B------:R-:W-:Y:S02]  /*3100*/  FMNMX.FTZ R4, R197, R4, !PT ;  /* 0x00000004c5047209 */ /* 0x000fe40007810000 */
[----:B------:R-:W-:-:S02]  /*3110*/  FSEL R199, R37, -INF , !P0 ;  /* 0xff80000025c77808 */ /* 0x000fc40004000000 */
[----:B------:R-:W-:Y:S02]  /*3120*/  FMNMX.FTZ R17, R14, R17, !PT ;  /* 0x000000110e117209 */ /* 0x000fe40007810000 */
[----:B------:R-:W-:Y:S02]  /*3130*/  FMNMX.FTZ R4, R201, R4, !PT ;  /* 0x00000004c9047209 */ /* 0x000fe40007810000 */
[----:B------:R-:W-:Y:S02]  /*3140*/  FSEL R213, R32, -INF , !P6 ;  /* 0xff80000020d57808 */ /* 0x000fe40007000000 */
[----:B------:R-:W-:Y:S02]  /*3150*/  FMNMX.FTZ R17, R0, R17, !PT ;  /* 0x0000001100117209 */ /* 0x000fe40007810000 */
[----:B------:R-:W-:Y:S02]  /*3160*/  FMNMX.FTZ R4, R199, R4, !PT ;  /* 0x00000004c7047209 */ /* 0x000fe40007810000 */
[----:B------:R-:W-:-:S02]  /*3170*/  FSEL R212, R39, -INF , !P0 ;  /* 0xff80000027d47808 */ /* 0x000fc40004000000 */
[----:B------:R-:W-:Y:S02]  /*3180*/  PLOP3.LUT P0, PT, PT, PT, UP0, 0x80, 0x0 ;  /* 0x000000000000781c */ /* 0x000fe40003f0f008 */
[----:B------:R-:W-:Y:S02]  /*3190*/  FSEL R211, R33, -INF , !P5 ;  /* 0xff80000021d37808 */ /* 0x000fe40006800000 */
[----:B------:R-:W-:Y:S02]  /*31a0*/  FMNMX.FTZ R17, R8, R17, !PT ;  /* 0x0000001108117209 */ /* 0x000fe40007810000 */
[----:B------:R-:W-:Y:S02]  /*31b0*/  FMNMX.FTZ R4, R213, R4, !PT ;  /* 0x00000004d5047209 */ /* 0x000fe40007810000 */
[----:B------:R-:W-:Y:S02]  /*31c0*/  FSEL R214, R43, -INF , !P2 ;  /* 0xff8000002bd67808 */ /* 0x000fe40005000000 */
[----:B------:R-:W-:-:S02]  /*31d0*/  FSEL R209, R60, -INF , !P4 ;  /* 0xff8000003cd17808 */ /* 0x000fc40006000000 */
[----:B------:R-:W-:Y:S02]  /*31e0*/  FMNMX.FTZ R17, R198, R17, !PT ;  /* 0x00000011c6117209 */ /* 0x000fe40007810000 */
[----:B------:R-:W-:Y:S02]  /*31f0*/  FMNMX.FTZ R4, R211, R4, !PT ;  /* 0x00000004d3047209 */ /* 0x000fe40007810000 */
[----:B------:R-:W-:Y:S02]  /*3200*/  FSEL R200, R38, -INF , !P1 ;  /* 0xff80000026c87808 */ /* 0x000fe40004800000 */
[----:B------:R-:W-:Y:S02]  /*3210*/  FSEL R207, R61, -INF , !P3 ;  /* 0xff8000003dcf7808 */ /* 0x000fe40005800000 */
[----:B------:R-:W-:Y:S02]  /*3220*/  FMNMX.FTZ R17, R214, R17, !PT ;  /* 0x00000011d6117209 */ /* 0x000fe40007810000 */
[----:B------:R-:W-:-:S02]  /*3230*/  FMNMX.FTZ R4, R209, R4, !PT ;  /* 0x00000004d1047209 */ /* 0x000fc40007810000 */
[----:B------:R-:W-:Y:S02]  /*3240*/  FMNMX.FTZ R17, R200, R17, !PT ;  /* 0x00000011c8117209 */ /* 0x000fe40007810000 */
[----:B------:R-:W-:Y:S01]  /*3250*/  FMNMX.FTZ R4, R207, R4, !PT ;  /* 0x00000004cf047209 */ /* 0x000fe20007810000 */
[----:B------:R-:W-:Y:S06]  /*3260*/  BAR.SYNC.DEFER_BLOCKING 0x0 ;  /* 0x0000000000007b1d */ /* 0x000fec0000010000 */
[----:B------:R-:W-:Y:S05]  /*3270*/  @!P0 BRA `(.L_x_5) ;  /* 0x0000000000948947 */ /* 0x000fea0003800000 */
[----:B------:R-:W-:Y:S02]  /*3280*/  ULEA.HI.SX32 UR7, UR12, 0xfffffffe, 0x1a ;  /* 0xfffffffe0c077891 */ /* 0x000fe4000f8fd23f */
[----:B------:R-:W-:Y:S02]  /*3290*/  USHF.L.U32 UR13, UR10, 0x5, URZ ;  /* 0x000000050a0d7899 */ /* 0x000fe4000800063f */
[----:B------:R-:W-:Y:S02]  /*32a0*/  USHF.R.S32.HI UR6, URZ, 0x1f, UR7 ;  /* 0x0000001f3f067899 */ /* 0x000fe40008011407 */
[----:B------:R-:W-:Y:S01]  /*32b0*/  UIMAD UR23, UR23, UR7, URZ ;  /* 0x00000007171772a4 */ /* 0x000fe2000f8e023f */
[----:B------:R-:W-:Y:S01]  /*32c0*/  IMAD.WIDE.U32 R18, R3, UR7, R246 ;  /* 0x0000000703127c25 */ /* 0x000fe2000f8e00f6 */
[----:B------:R-:W-:Y:S02]  /*32d0*/  USHF.L.U64.HI UR10, UR10, 0x5, UR11 ;  /* 0x000000050a0a7899 */ /* 0x000fe4000801020b */
[----:B------:R-:W-:-:S03]  /*32e0*/  UIMAD UR23, UR6, UR24, UR23 ;  /* 0x00000018061772a4 */ /* 0x000fc6000f8e0217 */
[----:B------:R-:W-:Y:S02]  /*32f0*/  ULDC.64 UR6, c[0x0][0x218] ;  /* 0x0000860000067ab9 */ /* 0x000fe40000000a00 */
[----:B------:R-:W-:Y:S01]  /*3300*/  LEA R28, P2, R18, UR6, 0x1 ;  /* 0x00000006121c7c11 */ /* 0x000fe2000f8408ff */
[----:B------:R-:W-:-:S03]  /*3310*/  VIADD R3, R19, UR23 ;  /* 0x0000001713037c36 */ /* 0x000fc60008000000 */
[----:B------:R-:W-:Y:S02]  /*3320*/  IADD3 R26, P1, R28, UR13, RZ ;  /* 0x0000000d1c1a7c10 */ /* 0x000fe4000ff3e0ff */
[----:B------:R-:W-:Y:S02]  /*3330*/  LEA.HI.X R29, R18, UR7, R3, 0x1, P2 ;  /* 0x00000007121d7c11 */ /* 0x000fe400090f0c03 */
[----:B------:R-:W-:Y:S02]  /*3340*/  IADD3 R30, P2, R26, UR13, RZ ;  /* 0x0000000d1a1e7c10 */ /* 0x000fe4000ff5e0ff */
[----:B------:R-:W-:Y:S01]  /*3350*/  IADD3.X R27, R29, UR10, RZ, P1, !PT ;  /* 0x0000000a1d1b7c10 */ /* 0x000fe20008ffe4ff */
[----:B------:R-:W-:Y:S01]  /*3360*/  @!PT LDS RZ, [RZ] ;  /* 0x00000000fffff984 */ /* 0x000fe20000000800 */
[----:B------:R-:W-:Y:S01]  /*3370*/  @!PT LDS RZ, [RZ] ;  /* 0x00000000fffff984 */ /* 0x000fe20000000800 */
[----:B------:R-:W-:Y:S01]  /*3380*/  @!PT LDS RZ, [RZ] ;  /* 0x00000000fffff984 */ /* 0x000fe20000000800 */
[----:B------:R1:W-:Y:S01]  /*3390*/  LDGSTS.E.BYPASS.LTC128B.128 [R240+0x8000], desc[UR18][R28.64] ;  /* 0x080000001cf07fae */ /* 0x0003e2000b901d52 */
[----:B------:R-:W-:Y:S02]  /*33a0*/  IADD3 R18, P1, R30, UR13, RZ ;  /* 0x0000000d1e127c10 */ /* 0x000fe4000ff3e0ff */
[----:B------:R-:W-:Y:S01]  /*33b0*/  IADD3.X R31, R27, UR10, RZ, P2, !PT ;  /* 0x0000000a1b1f7c10 */ /* 0x000fe200097fe4ff */
[----:B------:R1:W-:Y:S03]  /*33c0*/  LDGSTS.E.BYPASS.LTC128B.128 [R240+0xa000], desc[UR18][R28.64+0x80] ;  /* 0x0a0000801cf07fae */ /* 0x0003e6000b901d52 */
[----:B------:R-:W-:Y:S01]  /*33d0*/  IADD3.X R19, R31, UR10, RZ, P1, !PT ;  /* 0x0000000a1f137c10 */ /* 0x000fe20008ffe4ff */
[----:B------:R1:W-:Y:S04]  /*33e0*/  LDGSTS.E.BYPASS.LTC128B.128 [R240+0xc000], desc[UR18][R28.64+0x100] ;  /* 0x0c0001001cf07fae */ /* 0x0003e8000b901d52 */
        /* <DEDUP_REMOVED lines=13> */
[----:B------:R-:W0:Y:S02]  /*34c0*/  LDGDEPBAR ;  /* 0x00000000000079af */ /* 0x000e240000000000 */
.L_x_5:
[----:B------:R-:W-:Y:S01]  /*34d0*/  FSEL R208, R34, -INF , !P6 ;  /* 0xff80000022d07808 */ /* 0x000fe20007000000 */
[----:B------:R-:W2:Y:S01]  /*34e0*/  SHFL.BFLY PT, R3, R4, 0x2, 0x1f ;  /* 0x0c401f0004037f89 */ /* 0x000ea200000e0000 */
[----:B------:R-:W-:Y:S01]  /*34f0*/  FMNMX.FTZ R17, R212, R17, !PT ;  /* 0x00000011d4117209 */ /* 0x000fe20007810000 */
[----:B------:R-:W-:Y:S01]  /*3500*/  ULDC UR6, c[0x0][0x2ec] ;  /* 0x0000bb0000067ab9 */ /* 0x000fe20000000800 */
[----:B------:R-:W-:Y:S02]  /*3510*/  FSEL R206, R35, -INF , !P5 ;  /* 0xff80000023ce7808 */ /* 0x000fe40006800000 */
[----:B------:R-:W-:Y:S02]  /*3520*/  FMNMX.FTZ R17, R208, R17, !PT ;  /* 0x00000011d0117209 */ /* 0x000fe40007810000 */
[----:B------:R-:W-:Y:S02]  /*3530*/  FSEL R204, R62, -INF , !P4 ;  /* 0xff8000003ecc7808 */ /* 0x000fe40006000000 */
[----:B------:R-:W-:-:S02]  /*3540*/  FMNMX.FTZ R17, R206, R17, !PT ;  /* 0x00000011ce117209 */ /* 0x000fc40007810000 */
[----:B------:R-:W-:Y:S02]  /*3550*/  FSEL R202, R63, -INF , !P3 ;  /* 0xff8000003fca7808 */ /* 0x000fe40005800000 */
[----:B------:R-:W-:Y:S02]  /*3560*/  FMNMX.FTZ R17, R204, R17, !PT ;  /* 0x00000011cc117209 */ /* 0x000fe40007810000 */
[----:B------:R-:W-:Y:S02]  /*3570*/  IADD3 R232, R85, R2, RZ ;  /* 0x0000000255e87210 */ /* 0x000fe40007ffe0ff */
[----:B-1----:R-:W-:Y:S02]  /*3580*/  FMNMX.FTZ R19, R202, R17, !PT ;  /* 0x00000011ca137209 */ /* 0x002fe40007810000 */
[----:B------:R-:W-:Y:S02]  /*3590*/  LEA R232, R232, UR4, 0x1 ;  /* 0x00000004e8e87c11 */ /* 0x000fe4000f8e08ff */
[----:B------:R-:W-:Y:S01]  /*35a0*/  IADD3 R227, R235, 0x800, RZ ;  /* 0x00000800ebe37810 */ /* 0x000fe20007ffe0ff */
[----:B------:R-:W1:Y:S01]  /*35b0*/  SHFL.BFLY PT, R10, R19, 0x2, 0x1f ;  /* 0x0c401f00130a7f89 */ /* 0x000e6200000e0000 */
[----:B------:R-:W-:-:S02]  /*35c0*/  LEA R229, R5, R232, 0x1 ;  /* 0x000000e805e57211 */ /* 0x000fc400078e08ff */
[----:B--2---:R-:W-:Y:S01]  /*35d0*/  FMNMX.FTZ R17, R4, R3, !PT ;  /* 0x0000000304117209 */ /* 0x004fe20007810000 */
[----:B------:R-:W-:Y:S01]  /*35e0*/  LDSM.16.MT88.4 R156, [R232+0x10000] ;  /* 0x01000000e89c783b */ /* 0x000fe20000004200 */
[----:B------:R-:W-:Y:S02]  /*35f0*/  LEA R230, R7, R232, 0x1 ;  /* 0x000000e807e67211 */ /* 0x000fe400078e08ff */
[----:B------:R-:W-:Y:S01]  /*3600*/  IADD3 R226, R235, 0x1000, RZ ;  /* 0x00001000ebe27810 */ /* 0x000fe20007ffe0ff */
[----:B------:R-:W2:Y:S01]  /*3610*/  SHFL.BFLY PT, R164, R17, 0x1, 0x1f ;  /* 0x0c201f0011a47f89 */ /* 0x000ea200000e0000 */
[----:B------:R-:W-:Y:S02]  /*3620*/  LEA R228, R5, R230, 0x1 ;  /* 0x000000e605e47211 */ /* 0x000fe400078e08ff */
[C---:B------:R-:W-:Y:S01]  /*3630*/  IADD3 R225, R235.reuse, 0x1800, RZ ;  /* 0x00001800ebe17810 */ /* 0x040fe20007ffe0ff */
[----:B------:R-:W-:Y:S01]  /*3640*/  LDSM.16.MT88.4 R48, [R229+0x10000] ;  /* 0x01000000e530783b */ /* 0x000fe20000004200 */
[----:B------:R-:W-:-:S02]  /*3650*/  IADD3 R223, R235, 0x2000, RZ ;  /* 0x00002000ebdf7810 */ /* 0x000fc40007ffe0ff */
[C---:B------:R-:W-:Y:S01]  /*3660*/  IADD3 R222, R235.reuse, 0x2800, RZ ;  /* 0x00002800ebde7810 */ /* 0x040fe20007ffe0ff */
[----:B------:R-:W-:Y:S01]  /*3670*/  LDSM.16.MT88.4 R80, [R229+0x12000] ;  /* 0x01200000e550783b */ /* 0x000fe20000004200 */
[C---:B------:R-:W-:Y:S02]  /*3680*/  IADD3 R221, R235.reuse, 0x3000, RZ ;  /* 0x00003000ebdd7810 */ /* 0x040fe40007ffe0ff */
[C---:B------:R-:W-:Y:S01]  /*3690*/  IADD3 R220, R235.reuse, 0x3800, RZ ;  /* 0x00003800ebdc7810 */ /* 0x040fe20007ffe0ff */
[----:B------:R-:W-:Y:S01]  /*36a0*/  LDSM.16.MT88.4 R104, [R230+0x14000] ;  /* 0x01400000e668783b */ /* 0x000fe20000004200 */
[C---:B------:R-:W-:Y:S02]  /*36b0*/  IADD3 R219, R235.reuse, 0x4000, RZ ;  /* 0x00004000ebdb7810 */ /* 0x040fe40007ffe0ff */
[----:B------:R-:W-:Y:S01]  /*36c0*/  IADD3 R218, R235, 0x4800, RZ ;  /* 0x00004800ebda7810 */ /* 0x000fe20007ffe0ff */
[----:B------:R-:W-:Y:S01]  /*36d0*/  LDSM.16.MT88.4 R40, [R230+0x10000] ;  /* 0x01000000e628783b */ /* 0x000fe20000004200 */
[----:B-1----:R-:W-:-:S02]  /*36e0*/  FMNMX.FTZ R4, R19, R10, !PT ;  /* 0x0000000a13047209 */ /* 0x002fc40007810000 */
[C---:B------:R-:W-:Y:S01]  /*36f0*/  IADD3 R217, R235.reuse, 0x5000, RZ ;  /* 0x00005000ebd97810 */ /* 0x040fe20007ffe0ff */
[----:B------:R-:W-:Y:S01]  /*3700*/  LDSM.16.MT88.4 R56, [R228+0x10000] ;  /* 0x01000000e438783b */ /* 0x000fe20000004200 */
[C---:B------:R-:W-:Y:S02]  /*3710*/  IADD3 R216, R235.reuse, 0x5800, RZ ;  /* 0x00005800ebd87810 */ /* 0x040fe40007ffe0ff */
[----:B------:R-:W-:Y:S01]  /*3720*/  IADD3 R215, R235, 0x6000, RZ ;  /* 0x00006000ebd77810 */ /* 0x000fe20007ffe0ff */
[----:B------:R-:W1:Y:S01]  /*3730*/  SHFL.BFLY PT, R3, R4, 0x1, 0x1f ;  /* 0x0c201f0004037f89 */ /* 0x000e6200000e0000 */
[----:B--2---:R-:W-:-:S03]  /*3740*/  FMNMX.FTZ R164, R17, R164, !PT ;  /* 0x000000a411a47209 */ /* 0x004fc60007810000 */
[----:B------:R-:W2:Y:S01]  /*3750*/  LDSM.16.MT88.4 R64, [R232+0x12000] ;  /* 0x01200000e840783b */ /* 0x000ea20000004200 */
[C---:B------:R-:W-:Y:S01]  /*3760*/  FSETP.NEU.FTZ.AND P1, PT, R164.reuse, -INF , PT ;  /* 0xff800000a400780b */ /* 0x040fe20003f3d000 */
[----:B------:R-:W-:Y:S02]  /*3770*/  FMUL.FTZ R210, R164, UR6 ;  /* 0x00000006a4d27c20 */ /* 0x000fe40008410000 */
[----:B------:R-:W3:Y:S03]  /*3780*/  LDSM.16.MT88.4 R72, [R230+0x12000] ;  /* 0x01200000e648783b */ /* 0x000ee60000004200 */
[----:B------:R-:W-:Y:S01]  /*3790*/  FSEL R210, R210, RZ, P1 ;  /* 0x000000ffd2d27208 */ /* 0x000fe20000800000 */
[----:B------:R-:W4:Y:S04]  /*37a0*/  LDSM.16.MT88.4 R88, [R228+0x12000] ;  /* 0x01200000e458783b */ /* 0x000f280000004200 */
[--C-:B------:R-:W-:Y:S01]  /*37b0*/  FFMA.FTZ R195, R21, UR6, -R210.reuse ;  /* 0x0000000615c37c23 */ /* 0x100fe200080108d2 */
[--C-:B------:R-:W-:Y:S01]  /*37c0*/  FFMA.FTZ R192, R23, UR6, -R210.reuse ;  /* 0x0000000617c07c23 */ /* 0x100fe200080108d2 */
[--C-:B------:R-:W-:Y:S01]  /*37d0*/  FFMA.FTZ R191, R25, UR6, -R210.reuse ;  /* 0x0000000619bf7c23 */ /* 0x100fe200080108d2 */
[--C-:B------:R-:W-:Y:S01]  /*37e0*/  FFMA.FTZ R186, R77, UR6, -R210.reuse ;  /* 0x000000064dba7c23 */ /* 0x100fe200080108d2 */
[----:B------:R-:W5:Y:S01]  /*37f0*/  LDSM.16.MT88.4 R96, [R232+0x14000] ;  /* 0x01400000e860783b */ /* 0x000f620000004200 */
[--C-:B------:R-:W-:Y:S01]  /*3800*/  FFMA.FTZ R187, R15, UR6, -R210.reuse ;  /* 0x000000060fbb7c23 */ /* 0x100fe200080108d2 */
[----:B------:R-:W-:Y:S01]  /*3810*/  MUFU.EX2 R195, R195 ;  /* 0x000000c300c37308 */ /* 0x000fe20000000800 */
[--C-:B------:R-:W-:Y:S01]  /*3820*/  FFMA.FTZ R184, R13, UR6, -R210.reuse ;  /* 0x000000060db87c23 */ /* 0x100fe200080108d2 */
[----:B-1----:R-:W-:Y:S01]  /*3830*/  FMNMX.FTZ R3, R4, R3, !PT ;  /* 0x0000000304037209 */ /* 0x002fe20007810000 */
[----:B------:R-:W1:Y:S01]  /*3840*/  LDSM.16.MT88.4 R112, [R229+0x14000] ;  /* 0x01400000e570783b */ /* 0x000e620000004200 */
[--C-:B------:R-:W-:Y:S01]  /*3850*/  FFMA.FTZ R167, R11, UR6, -R210.reuse ;  /* 0x000000060ba77c23 */ /* 0x100fe200080108d2 */
[--C-:B------:R-:W-:Y:S01]  /*3860*/  FFMA.FTZ R2, R9, UR6, -R210.reuse ;  /* 0x0000000609027c23 */ /* 0x100fe200080108d2 */
[C---:B------:R-:W-:Y:S01]  /*3870*/  FSETP.NEU.FTZ.AND P1, PT, R3.reuse, -INF , PT ;  /* 0xff8000000300780b */ /* 0x040fe20003f3d000 */
[----:B------:R-:W-:Y:S01]  /*3880*/  FMUL.FTZ R205, R3, UR6 ;  /* 0x0000000603cd7c20 */ /* 0x000fe20008410000 */
[----:B------:R-:W1:Y:S01]  /*3890*/  LDSM.16.MT88.4 R116, [R228+0x14000] ;  /* 0x01400000e474783b */ /* 0x000e620000004200 */
[----:B------:R-:W2:Y:S01]  /*38a0*/  MUFU.EX2 R192, R192 ;  /* 0x000000c000c07308 */ /* 0x000ea20000000800 */
[--C-:B------:R-:W-:Y:S01]  /*38b0*/  FFMA.FTZ R194, R203, UR6, -R210.reuse ;  /* 0x00000006cbc27c23 */ /* 0x100fe200080108d2 */
[--C-:B------:R-:W-:Y:S01]  /*38c0*/  FFMA.FTZ R196, R201, UR6, -R210.reuse ;  /* 0x00000006c9c47c23 */ /* 0x100fe200080108d2 */
[----:B------:R-:W-:Y:S01]  /*38d0*/  FSEL R205, R205, RZ, P1 ;  /* 0x000000ffcdcd7208 */ /* 0x000fe20000800000 */
[----:B------:R-:W1:Y:S01]  /*38e0*/  LDSM.16.MT88.4 R124, [R232+0x16000] ;  /* 0x01600000e87c783b */ /* 0x000e620000004200 */
[--C-:B------:R-:W-:Y:S01]  /*38f0*/  FFMA.FTZ R197, R197, UR6, -R210.reuse ;  /* 0x00000006c5c57c23 */ /* 0x100fe200080108d2 */
[--C-:B------:R-:W-:Y:S01]  /*3900*/  FFMA.FTZ R199, R199, UR6, -R210.reuse ;  /* 0x00000006c7c77c23 */ /* 0x100fe200080108d2 */
[----:B------:R-:W-:Y:S01]  /*3910*/  FFMA.FTZ R249, R207, UR6, -R210 ;  /* 0x00000006cff97c23 */ /* 0x000fe200080108d2 */
[--C-:B------:R-:W-:Y:S01]  /*3920*/  FFMA.FTZ R189, R6, UR6, -R205.reuse ;  /* 0x0000000606bd7c23 */ /* 0x100fe200080108cd */
[--C-:B------:R-:W-:Y:S01]  /*3930*/  FFMA.FTZ R190, R20, UR6, -R205.reuse ;  /* 0x0000000614be7c23 */ /* 0x100fe200080108cd */
[--C-:B------:R-:W-:Y:S01]  /*3940*/  FFMA.FTZ R193, R78, UR6, -R205.reuse ;  /* 0x000000064ec17c23 */ /* 0x100fe200080108cd */
[--C-:B------:R-:W-:Y:S01]  /*3950*/  FFMA.FTZ R188, R22, UR6, -R205.reuse ;  /* 0x0000000616bc7c23 */ /* 0x100fe200080108cd */
[----:B------:R-:W1:Y:S01]  /*3960*/  LDSM.16.MT88.4 R132, [R230+0x16000] ;  /* 0x01600000e684783b */ /* 0x000e620000004200 */
[----:B------:R-:W-:Y:S01]  /*3970*/  MUFU.EX2 R191, R191 ;  /* 0x000000bf00bf7308 */ /* 0x000fe20000000800 */
[--C-:B------:R-:W-:Y:S01]  /*3980*/  FFMA.FTZ R185, R12, UR6, -R205.reuse ;  /* 0x000000060cb97c23 */ /* 0x100fe200080108cd */
[--C-:B------:R-:W-:Y:S01]  /*3990*/  FFMA.FTZ R166, R14, UR6, -R205.reuse ;  /* 0x000000060ea67c23 */ /* 0x100fe200080108cd */
[----:B------:R-:W1:Y:S01]  /*39a0*/  LDSM.16.MT88.4 R140, [R229+0x16000] ;  /* 0x01600000e58c783b */ /* 0x000e620000004200 */
[--C-:B------:R-:W-:Y:S01]  /*39b0*/  FFMA.FTZ R165, R0, UR6, -R205.reuse ;  /* 0x0000000600a57c23 */ /* 0x100fe200080108cd */
[--C-:B------:R-:W-:Y:S01]  /*39c0*/  FFMA.FTZ R0, R8, UR6, -R205.reuse ;  /* 0x0000000608007c23 */ /* 0x100fe200080108cd */
[----:B--2---:R-:W-:Y:S01]  /*39d0*/  F2FP.F16.F32.PACK_AB R148, R192, R195 ;  /* 0x000000c3c094723e */ /* 0x004fe200000000ff */
[----:B------:R-:W2:Y:S01]  /*39e0*/  LDSM.16.MT88.4 R4, [R228+0x16000] ;  /* 0x01600000e404783b */ /* 0x000ea20000004200 */
[----:B------:R-:W3:Y:S01]  /*39f0*/  MUFU.EX2 R186, R186 ;  /* 0x000000ba00ba7308 */ /* 0x000ee20000000800 */
[--C-:B------:R-:W-:Y:S01]  /*3a00*/  FFMA.FTZ R198, R198, UR6, -R205.reuse ;  /* 0x00000006c6c67c23 */ /* 0x100fe200080108cd */
[--C-:B------:R-:W-:Y:S01]  /*3a10*/  FFMA.FTZ R201, R214, UR6, -R205.reuse ;  /* 0x00000006d6c97c23 */ /* 0x100fe200080108cd */
[----:B------:R-:W2:Y:S01]  /*3a20*/  LDSM.16.MT88.4 R12, [R229+0x10800] ;  /* 0x01080000e50c783b */ /* 0x000ea20000004200 */
[--C-:B------:R-:W-:Y:S01]  /*3a30*/  FFMA.FTZ R200, R200, UR6, -R205.reuse ;  /* 0x00000006c8c87c23 */ /* 0x100fe200080108cd */
[----:B------:R-:W-:Y:S01]  /*3a40*/  FFMA.FTZ R203, R212, UR6, -R205 ;  /* 0x00000006d4cb7c23 */ /* 0x000fe200080108cd */
[----:B------:R-:W-:Y:S01]  /*3a50*/  FADD.FTZ R192, R195, R192 ;  /* 0x000000c0c3c07221 */ /* 0x000fe20000010000 */
[----:B------:R-:W2:Y:S01]  /*3a60*/  LDSM.16.MT88.4 R20, [R229+0x12800] ;  /* 0x01280000e514783b */ /* 0x000ea20000004200 */
[----:B------:R-:W-:Y:S01]  /*3a70*/  MUFU.EX2 R189, R189 ;  /* 0x000000bd00bd7308 */ /* 0x000fe20000000800 */
[----:B------:R-:W-:-:S02]  /*3a80*/  IADD3 R214, R235, 0x6800, RZ ;  /* 0x00006800ebd67810 */ /* 0x000fc40007ffe0ff */
[----:B------:R-:W2:Y:S01]  /*3a90*/  LDSM.16.MT88.4 R8, [R230+0x14800] ;  /* 0x01480000e608783b */ /* 0x000ea20000004200 */
[----:B------:R-:W-:-:S03]  /*3aa0*/  IADD3 R212, R235, 0x7800, RZ ;  /* 0x00007800ebd47810 */ /* 0x000fc60007ffe0ff */
[----:B------:R-:W2:Y:S01]  /*3ab0*/  LDSM.16.MT88.4 R16, [R229+0x14800] ;  /* 0x01480000e510783b */ /* 0x000ea20000004200 */
[----:B------:R-:W4:Y:S01]  /*3ac0*/  MUFU.EX2 R190, R190 ;  /* 0x000000be00be7308 */ /* 0x000f220000000800 */
[C---:B---3--:R-:W-:Y:S01]  /*3ad0*/  F2FP.F16.F32.PACK_AB R150, R186.reuse, R191 ;  /* 0x000000bfba96723e */ /* 0x048fe200000000ff */
[----:B------:R-:W-:Y:S01]  /*3ae0*/  FADD.FTZ R191, R191, R192 ;  /* 0x000000c0bfbf7221 */ /* 0x000fe20000010000 */
[----:B------:R-:W-:Y:S03]  /*3af0*/  LDSM.16.MT88.4 R32, [R230+0x12800] ;  /* 0x01280000e620783b */ /* 0x000fe60000004200 */
[----:B------:R-:W-:Y:S01]  /*3b00*/  FADD.FTZ R186, R186, R191 ;  /* 0x000000bfbaba7221 */ /* 0x000fe20000010000 */
[----:B------:R-:W-:Y:S01]  /*3b10*/  LDSM.16.MT88.4 R24, [R232+0x14800] ;  /* 0x01480000e818783b */ /* 0x000fe20000004200 */
[----:B------:R-:W-:Y:S03]  /*3b20*/  MUFU.EX2 R193, R193 ;  /* 0x000000c100c17308 */ /* 0x000fe60000000800 */
[----:B------:R-:W-:Y:S04]  /*3b30*/  LDSM.16.MT88.4 R180, [R232+0x10800] ;  /* 0x01080000e8b4783b */ /* 0x000fe80000004200 */
[----:B------:R-:W-:Y:S01]  /*3b40*/  LDSM.16.MT88.4 R176, [R230+0x10800] ;  /* 0x01080000e6b0783b */ /* 0x000fe20000004200 */
[----:B------:R-:W3:Y:S01]  /*3b50*/  MUFU.EX2 R188, R188 ;  /* 0x000000bc00bc7308 */ /* 0x000ee20000000800 */
[----:B----4-:R-:W-:Y:S01]  /*3b60*/  F2FP.F16.F32.PACK_AB R149, R190, R189 ;  /* 0x000000bdbe95723e */ /* 0x010fe200000000ff */
[----:B------:R-:W-:Y:S01]  /*3b70*/  FADD.FTZ R190, R189, R190 ;  /* 0x000000bebdbe7221 */ /* 0x000fe20000010000 */
[----:B------:R-:W-:Y:S04]  /*3b80*/  LDSM.16.MT88.4 R172, [R228+0x10800] ;  /* 0x01080000e4ac783b */ /* 0x000fe80000004200 */
[----:B------:R-:W-:Y:S01]  /*3b90*/  LDSM.16.MT88.4 R168, [R232+0x12800] ;  /* 0x01280000e8a8783b */ /* 0x000fe20000004200 */
[----:B------:R-:W-:Y:S03]  /*3ba0*/  MUFU.EX2 R187, R187 ;  /* 0x000000bb00bb7308 */ /* 0x000fe60000000800 */
[----:B------:R-:W-:Y:S05]  /*3bb0*/  LDSM.16.MT88.4 R28, [R228+0x12800] ;  /* 0x01280000e41c783b */ /* 0x000fea0000004200 */
[----:B------:R-:W4:Y:S01]  /*3bc0*/  MUFU.EX2 R184, R184 ;  /* 0x000000b800b87308 */ /* 0x000f220000000800 */
[----:B---3--:R-:W-:Y:S01]  /*3bd0*/  F2FP.F16.F32.PACK_AB R151, R188, R193 ;  /* 0x000000c1bc97723e */ /* 0x008fe200000000ff */
[----:B------:R-:W-:-:S04]  /*3be0*/  FADD.FTZ R193, R193, R190 ;  /* 0x000000bec1c17221 */ /* 0x000fc80000010000 */
[----:B------:R-:W-:Y:S02]  /*3bf0*/  FADD.FTZ R188, R188, R193 ;  /* 0x000000c1bcbc7221 */ /* 0x000fe40000010000 */
[C---:B------:R-:W-:Y:S01]  /*3c00*/  HMMA.16816.F32 R44, R148.reuse, R48, RZ ;  /* 0x00000030942c723c */ /* 0x040fe200000018ff */
[----:B------:R-:W-:Y:S05]  /*3c10*/  MUFU.EX2 R167, R167 ;  /* 0x000000a700a77308 */ /* 0x000fea0000000800 */
[C---:B------:R-:W-:Y:S03]  /*3c20*/  HMMA.16816.F32 R48, R148.reuse, R50, RZ ;  /* 0x000000329430723c */ /* 0x040fe600000018ff */
[----:B------:R-:W-:Y:S03]  /*3c30*/  MUFU.EX2 R2, R2 ;  /* 0x0000000200027308 */ /* 0x000fe60000000800 */
[C---:B------:R-:W-:Y:S05]  /*3c40*/  HMMA.16816.F32 R76, R148.reuse, R80, RZ ;  /* 0x00000050944c723c */ /* 0x040fea00000018ff */
[----:B------:R-:W-:Y:S01]  /*3c50*/  MUFU.EX2 R185, R185 ;  /* 0x000000b900b97308 */ /* 0x000fe20000000800 */
[C---:B------:R-:W-:Y:S06]  /*3c60*/  HMMA.16816.F32 R100, R148.reuse, R104, RZ ;  /* 0x000000689464723c */ /* 0x040fec00000018ff */
[C---:B------:R-:W-:Y:S01]  /*3c70*/  HMMA.16816.F32 R80, R148.reuse, R82, RZ ;  /* 0x000000529450723c */ /* 0x040fe200000018ff */
[----:B------:R-:W3:Y:S05]  /*3c80*/  MUFU.EX2 R166, R166 ;  /* 0x000000a600a67308 */ /* 0x000eea0000000800 */
[C---:B------:R-:W-:Y:S03]  /*3c90*/  HMMA.16816.F32 R104, R148.reuse, R106, RZ ;  /* 0x0000006a9468723c */ /* 0x040fe600000018ff */
[----:B------:R-:W-:Y:S03]  /*3ca0*/  MUFU.EX2 R165, R165 ;  /* 0x000000a500a57308 */ /* 0x000fe60000000800 */
[C---:B------:R-:W-:Y:S05]  /*3cb0*/  HMMA.16816.F32 R160, R148.reuse, R156, RZ ;  /* 0x0000009c94a0723c */ /* 0x040fea00000018ff */
[----:B------:R-:W3:Y:S01]  /*3cc0*/  MUFU.EX2 R0, R0 ;  /* 0x0000000000007308 */ /* 0x000ee20000000800 */
[C---:B------:R-:W-:Y:S06]  /*3cd0*/  HMMA.16816.F32 R36, R148.reuse, R40, RZ ;  /* 0x000000289424723c */ /* 0x040fec00000018ff */
[C---:B------:R-:W-:Y:S01]  /*3ce0*/  HMMA.16816.F32 R52, R148.reuse, R56, RZ ;  /* 0x000000389434723c */ /* 0x040fe200000018ff */
[----:B------:R-:W-:Y:S05]  /*3cf0*/  MUFU.EX2 R194, R194 ;  /* 0x000000c200c27308 */ /* 0x000fea0000000800 */
[C---:B------:R-:W-:Y:S03]  /*3d00*/  HMMA.16816.F32 R60, R148.reuse, R64, RZ ;  /* 0x00000040943c723c */ /* 0x040fe600000018ff */
[----:B------:R-:W3:Y:S03]  /*3d10*/  MUFU.EX2 R197, R197 ;  /* 0x000000c500c57308 */ /* 0x000ee60000000800 */
[C---:B------:R-:W-:Y:S05]  /*3d20*/  HMMA.16816.F32 R68, R148.reuse, R72, RZ ;  /* 0x000000489444723c */ /* 0x040fea00000018ff */
[----:B------:R-:W-:Y:S01]  /*3d30*/  MUFU.EX2 R196, R196 ;  /* 0x000000c400c47308 */ /* 0x000fe20000000800 */
[C---:B------:R-:W-:Y:S06]  /*3d40*/  HMMA.16816.F32 R84, R148.reuse, R88, RZ ;  /* 0x000000589454723c */ /* 0x040fec00000018ff */
[C---:B-----5:R-:W-:Y:S01]  /*3d50*/  HMMA.16816.F32 R92, R148.reuse, R96, RZ ;  /* 0x00000060945c723c */ /* 0x060fe200000018ff */
[----:B------:R-:W-:Y:S05]  /*3d60*/  MUFU.EX2 R199, R199 ;  /* 0x000000c700c77308 */ /* 0x000fea0000000800 */
[C---:B-1----:R-:W-:Y:S03]  /*3d70*/  HMMA.16816.F32 R108, R148.reuse, R112, RZ ;  /* 0x00000070946c723c */ /* 0x042fe600000018ff */
[----:B------:R-:W-:Y:S03]  /*3d80*/  MUFU.EX2 R198, R198 ;  /* 0x000000c600c67308 */ /* 0x000fe60000000800 */
[C---:B------:R-:W-:Y:S05]  /*3d90*/  HMMA.16816.F32 R152, R148.reuse, R116, RZ ;  /* 0x000000749498723c */ /* 0x040fea00000018ff */
[----:B------:R-:W1:Y:S01]  /*3da0*/  MUFU.EX2 R201, R201 ;  /* 0x000000c900c97308 */ /* 0x000e620000000800 */
[C---:B------:R-:W-:Y:S06]  /*3db0*/  HMMA.16816.F32 R120, R148.reuse, R124, RZ ;  /* 0x0000007c9478723c */ /* 0x040fec00000018ff */
[C---:B------:R-:W-:Y:S01]  /*3dc0*/  HMMA.16816.F32 R128, R148.reuse, R132, RZ ;  /* 0x000000849480723c */ /* 0x040fe200000018ff */
[----:B------:R-:W-:Y:S05]  /*3dd0*/  MUFU.EX2 R200, R200 ;  /* 0x000000c800c87308 */ /* 0x000fea0000000800 */
[C---:B------:R-:W-:Y:S03]  /*3de0*/  HMMA.16816.F32 R136, R148.reuse, R140, RZ ;  /* 0x0000008c9488723c */ /* 0x040fe600000018ff */
[----:B------:R-:W5:Y:S03]  /*3df0*/  MUFU.EX2 R203, R203 ;  /* 0x000000cb00cb7308 */ /* 0x000f660000000800 */
[C---:B------:R-:W-:Y:S05]  /*3e00*/  HMMA.16816.F32 R156, R148.reuse, R158, RZ ;  /* 0x0000009e949c723c */ /* 0x040fea00000018ff */
[----:B------:R-:W-:Y:S01]  /*3e10*/  MUFU.EX2 R249, R249 ;  /* 0x000000f900f97308 */ /* 0x000fe20000000800 */
[C---:B------:R-:W-:Y:S06]  /*3e20*/  HMMA.16816.F32 R40, R148.reuse, R42, RZ ;  /* 0x0000002a9428723c */ /* 0x040fec00000018ff */
        /* <DEDUP_REMOVED lines=10> */
[C---:B--2---:R-:W-:Y:S06]  /*3ed0*/  HMMA.16816.F32 R144, R148.reuse, R4, RZ ;  /* 0x000000049490723c */ /* 0x044fec00000018ff */
[----:B------:R-:W-:Y:S01]  /*3ee0*/  HMMA.16816.F32 R148, R148, R6, RZ ;  /* 0x000000069494723c */ /* 0x000fe200000018ff */
[----:B----4-:R-:W-:Y:S01]  /*3ef0*/  F2FP.F16.F32.PACK_AB R4, R184, R187 ;  /* 0x000000bbb804723e */ /* 0x010fe200000000ff */
[----:B------:R-:W-:Y:S01]  /*3f00*/  FADD.FTZ R187, R187, R186 ;  /* 0x000000babbbb7221 */ /* 0x000fe20000010000 */
[----:B---3--:R-:W-:Y:S01]  /*3f10*/  F2FP.F16.F32.PACK_AB R5, R166, R185 ;  /* 0x000000b9a605723e */ /* 0x008fe200000000ff */
[----:B------:R-:W-:-:S02]  /*3f20*/  FADD.FTZ R185, R185, R188 ;  /* 0x000000bcb9b97221 */ /* 0x000fc40000010000 */
[----:B------:R-:W-:Y:S01]  /*3f30*/  FADD.FTZ R184, R184, R187 ;  /* 0x000000bbb8b87221 */ /* 0x000fe20000010000 */
[----:B------:R-:W-:Y:S01]  /*3f40*/  F2FP.F16.F32.PACK_AB R6, R2, R167 ;  /* 0x000000a70206723e */ /* 0x000fe200000000ff */
[----:B------:R-:W-:Y:S01]  /*3f50*/  FADD.FTZ R166, R166, R185 ;  /* 0x000000b9a6a67221 */ /* 0x000fe20000010000 */
[----:B------:R-:W-:Y:S01]  /*3f60*/  F2FP.F16.F32.PACK_AB R7, R0, R165 ;  /* 0x000000a50007723e */ /* 0x000fe200000000ff */
[----:B------:R-:W-:Y:S02]  /*3f70*/  FADD.FTZ R167, R167, R184 ;  /* 0x000000b8a7a77221 */ /* 0x000fe40000010000 */
[----:B------:R-:W-:Y:S02]  /*3f80*/  FADD.FTZ R165, R165, R166 ;  /* 0x000000a6a5a57221 */ /* 0x000fe40000010000 */
[----:B------:R-:W-:Y:S02]  /*3f90*/  FADD.FTZ R167, R2, R167 ;  /* 0x000000a702a77221 */ /* 0x000fe40000010000 */
[----:B------:R-:W-:Y:S01]  /*3fa0*/  HMMA.16816.F32 R44, R4, R12, R44 ;  /* 0x0000000c042c723c */ /* 0x000fe2000000182c */
[----:B------:R-:W-:-:S05]  /*3fb0*/  FADD.FTZ R165, R0, R165 ;  /* 0x000000a500a57221 */ /* 0x000fca0000010000 */
[C---:B------:R-:W-:Y:S01]  /*3fc0*/  HMMA.16816.F32 R48, R4.reuse, R14, R48 ;  /* 0x0000000e0430723c */ /* 0x040fe20000001830 */
[----:B------:R-:W2:Y:S05]  /*3fd0*/  LDSM.16.MT88.4 R12, [R228+0x14800] ;  /* 0x01480000e40c783b */ /* 0x000eaa0000004200 */
[C---:B------:R-:W-:Y:S06]  /*3fe0*/  HMMA.16816.F32 R76, R4.reuse, R20, R76 ;  /* 0x00000014044c723c */ /* 0x040fec000000184c */
[C---:B------:R-:W-:Y:S01]  /*3ff0*/  HMMA.16816.F32 R80, R4.reuse, R22, R80 ;  /* 0x000000160450723c */ /* 0x040fe20000001850 */
[----:B------:R-:W3:Y:S05]  /*4000*/  LDSM.16.MT88.4 R20, [R232+0x16800] ;  /* 0x01680000e814783b */ /* 0x000eea0000004200 */
[C---:B------:R-:W-:Y:S06]  /*4010*/  HMMA.16816.F32 R100, R4.reuse, R8, R100 ;  /* 0x000000080464723c */ /* 0x040fec0000001864 */
[C---:B------:R-:W-:Y:S01]  /*4020*/  HMMA.16816.F32 R104, R4.reuse, R10, R104 ;  /* 0x0000000a0468723c */ /* 0x040fe20000001868 */
[----:B------:R-:W4:Y:S05]  /*4030*/  LDSM.16.MT88.4 R8, [R230+0x16800] ;  /* 0x01680000e608783b */ /* 0x000f2a0000004200 */
[C---:B------:R-:W-:Y:S06]  /*4040*/  HMMA.16816.F32 R108, R4.reuse, R16, R108 ;  /* 0x00000010046c723c */ /* 0x040fec000000186c */
[C---:B------:R-:W-:Y:S01]  /*4050*/  HMMA.16816.F32 R112, R4.reuse, R18, R112 ;  /* 0x000000120470723c */ /* 0x040fe20000001870 */
[----:B------:R-:W1:Y:S05]  /*4060*/  LDSM.16.MT88.4 R16, [R229+0x16800] ;  /* 0x01680000e510783b */ /* 0x000e6a0000004200 */
[C---:B--2---:R-:W-:Y:S06]  /*4070*/  HMMA.16816.F32 R152, R4.reuse, R12, R152 ;  /* 0x0000000c0498723c */ /* 0x044fec0000001898 */
[C---:B------:R-:W-:Y:S01]  /*4080*/  HMMA.16816.F32 R116, R4.reuse, R14, R116 ;  /* 0x0000000e0474723c */ /* 0x040fe20000001874 */
[----:B------:R-:W2:Y:S05]  /*4090*/  LDSM.16.MT88.4 R12, [R228+0x16800] ;  /* 0x01680000e40c783b */ /* 0x000eaa0000004200 */
[C---:B---3--:R-:W-:Y:S06]  /*40a0*/  HMMA.16816.F32 R120, R4.reuse, R20, R120 ;  /* 0x000000140478723c */ /* 0x048fec0000001878 */
[C---:B------:R-:W-:Y:S01]  /*40b0*/  HMMA.16816.F32 R124, R4.reuse, R22, R124 ;  /* 0x00000016047c723c */ /* 0x040fe2000000187c */
[----:B------:R-:W-:Y:S05]  /*40c0*/  LDSM.16.MT88.4 R20, [R232+0x15000] ;  /* 0x01500000e814783b */ /* 0x000fea0000004200 */
[C---:B----4-:R-:W-:Y:S06]  /*40d0*/  HMMA.16816.F32 R128, R4.reuse, R8, R128 ;  /* 0x000000080480723c */ /* 0x050fec0000001880 */
[C---:B------:R-:W-:Y:S01]  /*40e0*/  HMMA.16816.F32 R132, R4.reuse, R10, R132 ;  /* 0x0000000a0484723c */ /* 0x040fe20000001884 */
[----:B------:R-:W3:Y:S05]  /*40f0*/  LDSM.16.MT88.4 R8, [R230+0x13000] ;  /* 0x01300000e608783b */ /* 0x000eea0000004200 */
[C---:B------:R-:W-:Y:S06]  /*4100*/  HMMA.16816.F32 R68, R4.reuse, R32, R68 ;  /* 0x000000200444723c */ /* 0x040fec0000001844 */
[C---:B------:R-:W-:Y:S01]  /*4110*/  HMMA.16816.F32 R72, R4.reuse, R34, R72 ;  /* 0x000000220448723c */ /* 0x040fe20000001848 */
[----:B------:R-:W-:Y:S05]  /*4120*/  LDSM.16.MT88.4 R32, [R229+0x13000] ;  /* 0x01300000e520783b */ /* 0x000fea0000004200 */
[C---:B------:R-:W-:Y:S06]  /*4130*/  HMMA.16816.F32 R92, R4.reuse, R24, R92 ;  /* 0x00000018045c723c */ /* 0x040fec000000185c */
[C---:B------:R-:W-:Y:S01]  /*4140*/  HMMA.16816.F32 R96, R4.reuse, R26, R96 ;  /* 0x0000001a0460723c */ /* 0x040fe20000001860 */
[----:B------:R-:W4:Y:S05]  /*4150*/  LDSM.16.MT88.4 R24, [R229+0x11000] ;  /* 0x01100000e518783b */ /* 0x000f2a0000004200 */
[C---:B------:R-:W-:Y:S06]  /*4160*/  HMMA.16816.F32 R160, R4.reuse, R180, R160 ;  /* 0x000000b404a0723c */ /* 0x040fec00000018a0 */
[C---:B------:R-:W-:Y:S01]  /*4170*/  HMMA.16816.F32 R156, R4.reuse, R182, R156 ;  /* 0x000000b6049c723c */ /* 0x040fe2000000189c */
[----:B------:R-:W-:Y:S05]  /*4180*/  LDSM.16.MT88.4 R180, [R232+0x11000] ;  /* 0x01100000e8b4783b */ /* 0x000fea0000004200 */
        /* <DEDUP_REMOVED lines=12> */
[C---:B-1----:R-:W-:Y:S06]  /*4250*/  HMMA.16816.F32 R136, R4.reuse, R16, R136 ;  /* 0x000000100488723c */ /* 0x042fec0000001888 */
[C---:B------:R-:W-:Y:S01]  /*4260*/  HMMA.16816.F32 R140, R4.reuse, R18, R140 ;  /* 0x00000012048c723c */ /* 0x040fe2000000188c */
[----:B------:R-:W1:Y:S05]  /*4270*/  LDSM.16.MT88.4 R16, [R230+0x15000] ;  /* 0x01500000e610783b */ /* 0x000e6a0000004200 */
[C---:B--2---:R-:W-:Y:S06]  /*4280*/  HMMA.16816.F32 R144, R4.reuse, R12, R144 ;  /* 0x0000000c0490723c */ /* 0x044fec0000001890 */
[----:B------:R-:W-:Y:S01]  /*4290*/  HMMA.16816.F32 R148, R4, R14, R148 ;  /* 0x0000000e0494723c */ /* 0x000fe20000001894 */
[----:B------:R-:W2:Y:S06]  /*42a0*/  LDSM.16.MT88.4 R12, [R229+0x15000] ;  /* 0x01500000e50c783b */ /* 0x000eac0000004200 */
[----:B------:R-:W-:Y:S01]  /*42b0*/  F2FP.F16.F32.PACK_AB R4, R197, R194 ;  /* 0x000000c2c504723e */ /* 0x000fe200000000ff */
[----:B------:R-:W-:Y:S01]  /*42c0*/  FADD.FTZ R194, R194, R167 ;  /* 0x000000a7c2c27221 */ /* 0x000fe20000010000 */
[----:B------:R-:W-:Y:S01]  /*42d0*/  F2FP.F16.F32.PACK_AB R5, R201, R198 ;  /* 0x000000c6c905723e */ /* 0x000fe200000000ff */
[----:B------:R-:W-:Y:S01]  /*42e0*/  FADD.FTZ R198, R198, R165 ;  /* 0x000000a5c6c67221 */ /* 0x000fe20000010000 */
[----:B------:R-:W-:Y:S01]  /*42f0*/  F2FP.F16.F32.PACK_AB R6, R199, R196 ;  /* 0x000000c4c706723e */ /* 0x000fe200000000ff */
[----:B------:R-:W-:Y:S01]  /*4300*/  FADD.FTZ R197, R197, R194 ;  /* 0x000000c2c5c57221 */ /* 0x000fe20000010000 */
[----:B-----5:R-:W-:Y:S01]  /*4310*/  F2FP.F16.F32.PACK_AB R7, R203, R200 ;  /* 0x000000c8cb07723e */ /* 0x020fe200000000ff */
[----:B------:R-:W-:-:S02]  /*4320*/  FADD.FTZ R201, R201, R198 ;  /* 0x000000c6c9c97221 */ /* 0x000fc40000010000 */
[----:B------:R-:W-:Y:S02]  /*4330*/  FADD.FTZ R196, R196, R197 ;  /* 0x000000c5c4c47221 */ /* 0x000fe40000010000 */
[----:B------:R-:W-:Y:S02]  /*4340*/  FADD.FTZ R200, R200, R201 ;  /* 0x000000c9c8c87221 */ /* 0x000fe40000010000 */
[----:B---3--:R-:W-:Y:S01]  /*4350*/  HMMA.16816.F32 R68, R4, R8, R68 ;  /* 0x000000080444723c */ /* 0x008fe20000001844 */
[----:B------:R-:W-:Y:S01]  /*4360*/  FADD.FTZ R199, R199, R196 ;  /* 0x000000c4c7c77221 */ /* 0x000fe20000010000 */
[----:B------:R-:W-:-:S04]  /*4370*/  FADD.FTZ R200, R203, R200 ;  /* 0x000000c8cbc87221 */ /* 0x000fc80000010000 */
[C---:B------:R-:W-:Y:S01]  /*4380*/  HMMA.16816.F32 R72, R4.reuse, R10, R72 ;  /* 0x0000000a0448723c */ /* 0x040fe20000001848 */
[----:B------:R-:W3:Y:S05]  /*4390*/  LDSM.16.MT88.4 R8, [R232+0x17000] ;  /* 0x01700000e808783b */ /* 0x000eea0000004200 */
[C---:B------:R-:W-:Y:S06]  /*43a0*/  HMMA.16816.F32 R92, R4.reuse, R20, R92 ;  /* 0x00000014045c723c */ /* 0x040fec000000185c */
[C---:B------:R-:W-:Y:S01]  /*43b0*/  HMMA.16816.F32 R96, R4.reuse, R22, R96 ;  /* 0x000000160460723c */ /* 0x040fe20000001860 */
[----:B------:R-:W5:Y:S05]  /*43c0*/  LDSM.16.MT88.4 R20, [R230+0x17000] ;  /* 0x01700000e614783b */ /* 0x000f6a0000004200 */
[C---:B----4-:R-:W-:Y:S06]  /*43d0*/  HMMA.16816.F32 R44, R4.reuse, R24, R44 ;  /* 0x00000018042c723c */ /* 0x050fec000000182c */
[C---:B------:R-:W-:Y:S01]  /*43e0*/  HMMA.16816.F32 R48, R4.reuse, R26, R48 ;  /* 0x0000001a0430723c */ /* 0x040fe20000001830 */
[----:B------:R-:W4:Y:S05]  /*43f0*/  LDSM.16.MT88.4 R24, [R228+0x15000] ;  /* 0x01500000e418783b */ /* 0x000f2a0000004200 */
[C---:B-1----:R-:W-:Y:S06]  /*4400*/  HMMA.16816.F32 R100, R4.reuse, R16, R100 ;  /* 0x000000100464723c */ /* 0x042fec0000001864 */
[C---:B------:R-:W-:Y:S01]  /*4410*/  HMMA.16816.F32 R104, R4.reuse, R18, R104 ;  /* 0x000000120468723c */ /* 0x040fe20000001868 */
[----:B------:R-:W1:Y:S05]  /*4420*/  LDSM.16.MT88.4 R16, [R229+0x17000] ;  /* 0x01700000e510783b */ /* 0x000e6a0000004200 */
[C---:B--2---:R-:W-:Y:S06]  /*4430*/  HMMA.16816.F32 R108, R4.reuse, R12, R108 ;  /* 0x0000000c046c723c */ /* 0x044fec000000186c */
[C---:B------:R-:W-:Y:S01]  /*4440*/  HMMA.16816.F32 R112, R4.reuse, R14, R112 ;  /* 0x0000000e0470723c */ /* 0x040fe20000001870 */
[----:B------:R-:W2:Y:S05]  /*4450*/  LDSM.16.MT88.4 R12, [R228+0x17000] ;  /* 0x01700000e40c783b */ /* 0x000eaa0000004200 */
[C---:B---3--:R-:W-:Y:S06]  /*4460*/  HMMA.16816.F32 R120, R4.reuse, R8, R120 ;  /* 0x000000080478723c */ /* 0x048fec0000001878 */
[C---:B------:R-:W-:Y:S01]  /*4470*/  HMMA.16816.F32 R124, R4.reuse, R10, R124 ;  /* 0x0000000a047c723c */ /* 0x040fe2000000187c */
[----:B------:R-:W3:Y:S05]  /*4480*/  LDSM.16.MT88.4 R8, [R232+0x11800] ;  /* 0x01180000e808783b */ /* 0x000eea0000004200 */
[C---:B-----5:R-:W-:Y:S06]  /*4490*/  HMMA.16816.F32 R128, R4.reuse, R20, R128 ;  /* 0x000000140480723c */ /* 0x060fec0000001880 */
[C---:B------:R-:W-:Y:S01]  /*44a0*/  HMMA.16816.F32 R132, R4.reuse, R22, R132 ;  /* 0x000000160484723c */ /* 0x040fe20000001884 */
[----:B------:R-:W5:Y:S05]  /*44b0*/  LDSM.16.MT88.4 R20, [R229+0x11800] ;  /* 0x01180000e514783b */ /* 0x000f6a0000004200 */
[C---:B------:R-:W-:Y:S06]  /*44c0*/  HMMA.16816.F32 R160, R4.reuse, R180, R160 ;  /* 0x000000b404a0723c */ /* 0x040fec00000018a0 */
[----:B------:R-:W-:Y:S01]  /*44d0*/  HMMA.16816.F32 R156, R4, R182, R156 ;  /* 0x000000b6049c723c */ /* 0x000fe2000000189c */
[--C-:B------:R-:W-:Y:S01]  /*44e0*/  FFMA.FTZ R180, R206, UR6, -R205.reuse ;  /* 0x00000006ceb47c23 */ /* 0x100fe200080108cd */
[----:B------:R-:W-:-:S04]  /*44f0*/  FFMA.FTZ R181, R204, UR6, -R205 ;  /* 0x00000006ccb57c23 */ /* 0x000fc800080108cd */
[C---:B------:R-:W-:Y:S01]  /*4500*/  HMMA.16816.F32 R36, R4.reuse, R176, R36 ;  /* 0x000000b00424723c */ /* 0x040fe20000001824 */
[--C-:B------:R-:W-:Y:S01]  /*4510*/  FFMA.FTZ R182, R202, UR6, -R205.reuse ;  /* 0x00000006cab67c23 */ /* 0x100fe200080108cd */
[----:B------:R-:W-:Y:S04]  /*4520*/  MUFU.EX2 R180, R180 ;  /* 0x000000b400b47308 */ /* 0x000fe80000000800 */
[C---:B------:R-:W-:Y:S01]  /*4530*/  HMMA.16816.F32 R40, R4.reuse, R178, R40 ;  /* 0x000000b20428723c */ /* 0x040fe20000001828 */
[--C-:B------:R-:W-:Y:S01]  /*4540*/  FFMA.FTZ R176, R213, UR6, -R210.reuse ;  /* 0x00000006d5b07c23 */ /* 0x100fe200080108d2 */
[--C-:B------:R-:W-:Y:S01]  /*4550*/  FFMA.FTZ R177, R211, UR6, -R210.reuse ;  /* 0x00000006d3b17c23 */ /* 0x100fe200080108d2 */
[----:B------:R-:W-:Y:S01]  /*4560*/  IADD3 R213, R235, 0x7000, RZ ;  /* 0x00007000ebd57810 */ /* 0x000fe20007ffe0ff */
[----:B------:R-:W-:Y:S02]  /*4570*/  MUFU.EX2 R181, R181 ;  /* 0x000000b500b57308 */ /* 0x000fe40000000800 */
[----:B------:R-:W-:Y:S01]  /*4580*/  HMMA.16816.F32 R52, R4, R172, R52 ;  /* 0x000000ac0434723c */ /* 0x000fe20000001834 */
[----:B------:R-:W-:Y:S01]  /*4590*/  FFMA.FTZ R178, R209, UR6, -R210 ;  /* 0x00000006d1b27c23 */ /* 0x000fe200080108d2 */
[----:B------:R-:W-:-:S04]  /*45a0*/  FFMA.FTZ R179, R208, UR6, -R205 ;  /* 0x00000006d0b37c23 */ /* 0x000fc800080108cd */
[----:B------:R-:W-:Y:S01]  /*45b0*/  MUFU.EX2 R176, R176 ;  /* 0x000000b000b07308 */ /* 0x000fe20000000800 */
[C---:B------:R-:W-:Y:S01]  /*45c0*/  HMMA.16816.F32 R56, R4.reuse, R174, R56 ;  /* 0x000000ae0438723c */ /* 0x040fe20000001838 */
[----:B------:R-:W-:Y:S05]  /*45d0*/  LDSM.16.MT88.4 R172, [R230+0x13800] ;  /* 0x01380000e6ac783b */ /* 0x000fea0000004200 */
[C---:B------:R-:W-:Y:S01]  /*45e0*/  HMMA.16816.F32 R60, R4.reuse, R168, R60 ;  /* 0x000000a8043c723c */ /* 0x040fe2000000183c */
[----:B------:R-:W3:Y:S05]  /*45f0*/  MUFU.EX2 R177, R177 ;  /* 0x000000b100b17308 */ /* 0x000eea0000000800 */
[C---:B------:R-:W-:Y:S01]  /*4600*/  HMMA.16816.F32 R64, R4.reuse, R170, R64 ;  /* 0x000000aa0440723c */ /* 0x040fe20000001840 */
[----:B------:R-:W-:Y:S02]  /*4610*/  LDSM.16.MT88.4 R168, [R229+0x13800] ;  /* 0x01380000e5a8783b */ /* 0x000fe40000004200 */
[----:B------:R-:W-:Y:S03]  /*4620*/  MUFU.EX2 R178, R178 ;  /* 0x000000b200b27308 */ /* 0x000fe60000000800 */
[C---:B------:R-:W-:Y:S05]  /*4630*/  HMMA.16816.F32 R76, R4.reuse, R32, R76 ;  /* 0x00000020044c723c */ /* 0x040fea000000184c */
[----:B------:R-:W5:Y:S01]  /*4640*/  MUFU.EX2 R179, R179 ;  /* 0x000000b300b37308 */ /* 0x000f620000000800 */
[C---:B------:R-:W-:Y:S01]  /*4650*/  HMMA.16816.F32 R80, R4.reuse, R34, R80 ;  /* 0x000000220450723c */ /* 0x040fe20000001850 */
[----:B------:R-:W-:Y:S05]  /*4660*/  LDSM.16.MT88.4 R32, [R228+0x13800] ;  /* 0x01380000e420783b */ /* 0x000fea0000004200 */
[C---:B------:R-:W-:Y:S01]  /*4670*/  HMMA.16816.F32 R84, R4.reuse, R28, R84 ;  /* 0x0000001c0454723c */ /* 0x040fe20000001854 */
[----:B------:R-:W5:Y:S05]  /*4680*/  MUFU.EX2 R182, R182 ;  /* 0x000000b600b67308 */ /* 0x000f6a0000000800 */
[C---:B------:R-:W-:Y:S01]  /*4690*/  HMMA.16816.F32 R88, R4.reuse, R30, R88 ;  /* 0x0000001e0458723c */ /* 0x040fe20000001858 */
[----:B------:R-:W-:Y:S05]  /*46a0*/  LDSM.16.MT88.4 R28, [R232+0x15800] ;  /* 0x01580000e81c783b */ /* 0x000fea0000004200 */
[C---:B----4-:R-:W-:Y:S06]  /*46b0*/  HMMA.16816.F32 R152, R4.reuse, R24, R152 ;  /* 0x000000180498723c */ /* 0x050fec0000001898 */
[C---:B------:R-:W-:Y:S01]  /*46c0*/  HMMA.16816.F32 R116, R4.reuse, R26, R116 ;  /* 0x0000001a0474723c */ /* 0x040fe20000001874 */
[----:B------:R-:W4:Y:S05]  /*46d0*/  LDSM.16.MT88.4 R24, [R230+0x11800] ;  /* 0x01180000e618783b */ /* 0x000f2a0000004200 */
[C---:B-1----:R-:W-:Y:S06]  /*46e0*/  HMMA.16816.F32 R136, R4.reuse, R16, R136 ;  /* 0x000000100488723c */ /* 0x042fec0000001888 */
[C---:B------:R-:W-:Y:S01]  /*46f0*/  HMMA.16816.F32 R140, R4.reuse, R18, R140 ;  /* 0x00000012048c723c */ /* 0x040fe2000000188c */
[----:B------:R-:W1:Y:S05]  /*4700*/  LDSM.16.MT88.4 R16, [R228+0x11800] ;  /* 0x01180000e410783b */ /* 0x000e6a0000004200 */
[C---:B--2---:R-:W-:Y:S06]  /*4710*/  HMMA.16816.F32 R144, R4.reuse, R12, R144 ;  /* 0x0000000c0490723c */ /* 0x044fec0000001890 */
[----:B------:R-:W-:Y:S01]  /*4720*/  HMMA.16816.F32 R148, R4, R14, R148 ;  /* 0x0000000e0494723c */ /* 0x000fe20000001894 */
[----:B------:R-:W2:Y:S06]  /*4730*/  LDSM.16.MT88.4 R12, [R232+0x13800] ;  /* 0x01380000e80c783b */ /* 0x000eac0000004200 */
[----:B---3--:R-:W-:Y:S01]  /*4740*/  F2FP.F16.F32.PACK_AB R4, R177, R176 ;  /* 0x000000b0b104723e */ /* 0x008fe200000000ff */
[----:B------:R-:W-:Y:S01]  /*4750*/  FADD.FTZ R176, R176, R199 ;  /* 0x000000c7b0b07221 */ /* 0x000fe20000010000 */
[----:B-----5:R-:W-:Y:S01]  /*4760*/  F2FP.F16.F32.PACK_AB R5, R180, R179 ;  /* 0x000000b3b405723e */ /* 0x020fe200000000ff */
[----:B------:R-:W-:Y:S01]  /*4770*/  FADD.FTZ R179, R179, R200 ;  /* 0x000000c8b3b37221 */ /* 0x000fe20000010000 */
[----:B------:R-:W-:Y:S01]  /*4780*/  F2FP.F16.F32.PACK_AB R6, R249, R178 ;  /* 0x000000b2f906723e */ /* 0x000fe200000000ff */
[----:B------:R-:W-:Y:S01]  /*4790*/  FADD.FTZ R177, R177, R176 ;  /* 0x000000b0b1b17221 */ /* 0x000fe20000010000 */
[----:B------:R-:W-:Y:S01]  /*47a0*/  F2FP.F16.F32.PACK_AB R7, R182, R181 ;  /* 0x000000b5b607723e */ /* 0x000fe200000000ff */
[----:B------:R-:W-:-:S02]  /*47b0*/  FADD.FTZ R180, R180, R179 ;  /* 0x000000b3b4b47221 */ /* 0x000fc40000010000 */
[----:B------:R-:W-:Y:S02]  /*47c0*/  FADD.FTZ R178, R178, R177 ;  /* 0x000000b1b2b27221 */ /* 0x000fe40000010000 */
[----:B------:R-:W-:Y:S02]  /*47d0*/  FADD.FTZ R181, R181, R180 ;  /* 0x000000b4b5b57221 */ /* 0x000fe40000010000 */
[----:B------:R-:W-:Y:S01]  /*47e0*/  HMMA.16816.F32 R160, R4, R8, R160 ;  /* 0x0000000804a0723c */ /* 0x000fe200000018a0 */
        /* <DEDUP_REMOVED lines=23> */
[C---:B------:R-:W-:Y:S06]  /*4960*/  HMMA.16816.F32 R72, R4.reuse, R174, R72 ;  /* 0x000000ae0448723c */ /* 0x040fec0000001848 */
[C---:B------:R-:W-:Y:S06]  /*4970*/  HMMA.16816.F32 R76, R4.reuse, R168, R76 ;  /* 0x000000a8044c723c */ /* 0x040fec000000184c */
[C---:B------:R-:W-:Y:S06]  /*4980*/  HMMA.16816.F32 R80, R4.reuse, R170, R80 ;  /* 0x000000aa0450723c */ /* 0x040fec0000001850 */
[C---:B------:R-:W-:Y:S06]  /*4990*/  HMMA.16816.F32 R84, R4.reuse, R32, R84 ;  /* 0x000000200454723c */ /* 0x040fec0000001854 */
[C---:B------:R-:W-:Y:S06]  /*49a0*/  HMMA.16816.F32 R88, R4.reuse, R34, R88 ;  /* 0x000000220458723c */ /* 0x040fec0000001858 */
[C---:B------:R-:W-:Y:S06]  /*49b0*/  HMMA.16816.F32 R92, R4.reuse, R28, R92 ;  /* 0x0000001c045c723c */ /* 0x040fec000000185c */
[C---:B------:R-:W-:Y:S06]  /*49c0*/  HMMA.16816.F32 R96, R4.reuse, R30, R96 ;  /* 0x0000001e0460723c */ /* 0x040fec0000001860 */
[C---:B----4-:R-:W-:Y:S06]  /*49d0*/  HMMA.16816.F32 R108, R4.reuse, R24, R108 ;  /* 0x00000018046c723c */ /* 0x050fec000000186c */
[C---:B------:R-:W-:Y:S06]  /*49e0*/  HMMA.16816.F32 R112, R4.reuse, R26, R112 ;  /* 0x0000001a0470723c */ /* 0x040fec0000001870 */
[C---:B-1----:R-:W-:Y:S06]  /*49f0*/  HMMA.16816.F32 R120, R4.reuse, R16, R120 ;  /* 0x000000100478723c */ /* 0x042fec0000001878 */
[C---:B------:R-:W-:Y:S06]  /*4a00*/  HMMA.16816.F32 R124, R4.reuse, R18, R124 ;  /* 0x00000012047c723c */ /* 0x040fec000000187c */
[C---:B--2---:R-:W-:Y:S06]  /*4a10*/  HMMA.16816.F32 R128, R4.reuse, R12, R128 ;  /* 0x0000000c0480723c */ /* 0x044fec0000001880 */
[C---:B------:R-:W-:Y:S06]  /*4a20*/  HMMA.16816.F32 R132, R4.reuse, R14, R132 ;  /* 0x0000000e0484723c */ /* 0x040fec0000001884 */
[C---:B---3--:R-:W-:Y:S06]  /*4a30*/  HMMA.16816.F32 R136, R4.reuse, R8, R136 ;  /* 0x000000080488723c */ /* 0x048fec0000001888 */
[C---:B------:R-:W-:Y:S06]  /*4a40*/  HMMA.16816.F32 R140, R4.reuse, R10, R140 ;  /* 0x0000000a048c723c */ /* 0x040fec000000188c */
[C---:B-----5:R-:W-:Y:S06]  /*4a50*/  HMMA.16816.F32 R144, R4.reuse, R20, R144 ;  /* 0x000000140490723c */ /* 0x060fec0000001890 */
[----:B------:R-:W-:Y:S01]  /*4a60*/  HMMA.16816.F32 R148, R4, R22, R148 ;  /* 0x000000160494723c */ /* 0x000fe20000001894 */
[----:B------:R-:W-:-:S08]  /*4a70*/  NOP ;  /* 0x0000000000007918 */ /* 0x000fd00000000000 */
[----:B------:R-:W-:-:S15]  /*4a80*/  @!P0 BRA `(.L_x_6) ;  /* 0x00000030006c8947 */ /* 0x000fde0003800000 */
[----:B------:R-:W-:Y:S01]  /*4a90*/  USHF.L.U64.HI UR17, UR8, 0x5, UR9 ;  /* 0x0000000508117899 */ /* 0x000fe20008010209 */
[----:B------:R-:W-:Y:S01]  /*4aa0*/  MOV R0, R3 ;  /* 0x0000000300007202 */ /* 0x000fe20000000f00 */
[----:B------:R-:W-:Y:S01]  /*4ab0*/  USHF.L.U32 UR20, UR8, 0x5, URZ ;  /* 0x0000000508147899 */ /* 0x000fe2000800063f */
[----:B------:R-:W-:Y:S01]  /*4ac0*/  MOV R165, R164 ;  /* 0x000000a400a57202 */ /* 0x000fe20000000f00 */
[----:B------:R-:W-:Y:S01]  /*4ad0*/  ULEA.HI.SX32 UR25, UR12, 0xfffffffe, 0x1a ;  /* 0xfffffffe0c197891 */ /* 0x000fe2000f8fd23f */
[----:B------:R-:W-:Y:S01]  /*4ae0*/  ULDC.64 UR8, c[0x0][0x248] ;  /* 0x0000920000087ab9 */ /* 0x000fe20000000a00 */
[----:B------:R-:W-:Y:S01]  /*4af0*/  ULDC UR4, c[0x0][0x2ec] ;  /* 0x0000bb0000047ab9 */ /* 0x000fe20000000800 */
[----:B------:R-:W-:Y:S02]  /*4b00*/  USHF.L.U64.HI UR22, UR8, 0x5, UR9 ;  /* 0x0000000508167899 */ /* 0x000fe40008010209 */
[----:B------:R-:W-:Y:S01]  /*4b10*/  USHF.L.U32 UR21, UR8, 0x5, URZ ;  /* 0x0000000508157899 */ /* 0x000fe2000800063f */
[----:B------:R-:W-:Y:S01]  /*4b20*/  ULDC.64 UR12, c[0x0][0x250] ;  /* 0x00009400000c7ab9 */ /* 0x000fe20000000a00 */
[----:B------:R-:W-:Y:S01]  /*4b30*/  ULDC.64 UR6, c[0x0][0x218] ;  /* 0x0000860000067ab9 */ /* 0x000fe20000000a00 */
[----:B------:R-:W-:Y:S01]  /*4b40*/  ULDC.64 UR10, c[0x0][0x220] ;  /* 0x00008800000a7ab9 */ /* 0x000fe20000000a00 */
[----:B------:R-:W-:Y:S08]  /*4b50*/  BRA `(.L_x_7) ;  /* 0x0000000000a07947 */ /* 0x000ff00003800000 */
.L_x_9:
[----:B------:R-:W-:Y:S04]  /*4b60*/  UIADD3 UR24, UR25, -0x1, URZ ;  /* 0xffffffff19187890 */ /* 0x000fe8000fffe03f */
[----:B------:R-:W-:Y:S02]  /*4b70*/  USHF.R.S32.HI UR23, URZ, 0x1f, UR24 ;  /* 0x0000001f3f177899 */ /* 0x000fe40008011418 */
[----:B------:R-:W-:Y:S02]  /*4b80*/  UIMAD.WIDE.U32 UR26, UR24, UR8, URZ ;  /* 0x00000008181a72a5 */ /* 0x000fe4000f8e003f */
[----:B------:R-:W-:Y:S04]  /*4b90*/  UIMAD UR23, UR23, UR8, URZ ;  /* 0x00000008171772a4 */ /* 0x000fe8000f8e023f */
[----:B------:R-:W-:Y:S01]  /*4ba0*/  UIMAD UR23, UR24, UR9, UR23 ;  /* 0x00000009181772a4 */ /* 0x000fe2000f8e0217 */
[----:B------:R-:W-:Y:S02]  /*4bb0*/  IMAD.U32 R168, RZ, RZ, UR26 ;  /* 0x0000001affa87e24 */ /* 0x000fe4000f8e00ff */
[----:B------:R-:W-:Y:S01]  /*4bc0*/  IMAD.U32 R169, RZ, RZ, UR27 ;  /* 0x0000001bffa97e24 */ /* 0x000fe2000f8e00ff */
[----:B------:R-:W-:Y:S02]  /*4bd0*/  UIADD3 UR23, UR27, UR23, URZ ;  /* 0x000000171b177290 */ /* 0x000fe4000fffe03f */
[----:B------:R-:W-:Y:S04]  /*4be0*/  LEA R164, P1, R168, R244, 0x6 ;  /* 0x000000f4a8a47211 */ /* 0x000fe800078230ff */
[----:B------:R-:W-:Y:S01]  /*4bf0*/  IMAD.U32 R3, RZ, RZ, UR23 ;  /* 0x00000017ff037e24 */ /* 0x000fe2000f8e00ff */
[----:B------:R-:W-:Y:S04]  /*4c00*/  LEA R166, P2, R164, UR6, 0x1 ;  /* 0x00000006a4a67c11 */ /* 0x000fe8000f8408ff */
[----:B------:R-:W-:Y:S02]  /*4c10*/  LEA.HI.X R3, R168, R247, R3, 0x6, P1 ;  /* 0x000000f7a8037211 */ /* 0x000fe400008f3403 */
        /* <DEDUP_REMOVED lines=26> */
[----:B------:R-:W0:Y:S01]  /*4dc0*/  LDGDEPBAR ;  /* 0x00000000000079af */ /* 0x000e220000000000 */
[----:B------:R-:W-:Y:S05]  /*4dd0*/  BRA `(.L_x_8) ;  /* 0x00000010006c7947 */ /* 0x000fea0003800000 */
.L_x_7:
[----:B------:R-:W-:Y:S01]  /*4de0*/  USHF.R.S32.HI UR23, URZ, 0x1f, UR25 ;  /* 0x0000001f3f177899 */ /* 0x000fe20008011419 */
[----:B------:R-:W-:Y:S04]  /*4df0*/  DEPBAR.LE SB0, 0x0 ;  /* 0x000080000000791a */ /* 0x000fe80000000000 */
[----:B------:R-:W-:Y:S01]  /*4e00*/  UIMAD UR23, UR23, UR12, URZ ;  /* 0x0000000c171772a4 */ /* 0x000fe2000f8e023f */
[----:B------:R-:W-:Y:S01]  /*4e10*/  BAR.SYNC.DEFER_BLOCKING 0x0 ;  /* 0x0000000000007b1d */ /* 0x000fe20000010000 */
[----:B------:R-:W-:Y:S02]  /*4e20*/  UIMAD.WIDE.U32 UR26, UR25, UR12, URZ ;  /* 0x0000000c191a72a5 */ /* 0x000fe4000f8e003f */
[----:B------:R-:W-:Y:S04]  /*4e30*/  UIMAD UR23, UR25, UR13, UR23 ;  /* 0x0000000d191772a4 */ /* 0x000fe8000f8e0217 */
[----:B------:R-:W-:Y:S01]  /*4e40*/  UIADD3 UR23, UR27, UR23, URZ ;  /* 0x000000171b177290 */ /* 0x000fe2000fffe03f */
[----:B------:R-:W-:Y:S02]  /*4e50*/  IMAD.U32 R250, RZ, RZ, UR26 ;  /* 0x0000001afffa7e24 */ /* 0x000fe4000f8e00ff */
[----:B------:R-:W-:Y:S03]  /*4e60*/  IMAD.U32 R251, RZ, RZ, UR27 ;  /* 0x0000001bfffb7e24 */ /* 0x000fe6000f8e00ff */
[----:B------:R-:W-:Y:S01]  /*4e70*/  IMAD.U32 R2, RZ, RZ, UR23 ;  /* 0x00000017ff027e24 */ /* 0x000fe2000f8e00ff */
[C---:B------:R-:W-:Y:S04]  /*4e80*/  LEA R3, P0, R250.reuse, R242, 0x6 ;  /* 0x000000f2fa037211 */ /* 0x040fe800078030ff */
[C---:B------:R-:W-:Y:S02]  /*4e90*/  LEA R166, P1, R3.reuse, UR10, 0x1 ;  /* 0x0000000a03a67c11 */ /* 0x040fe4000f8208ff */
        /* <DEDUP_REMOVED lines=8> */
[----:B------:R-:W-:Y:S01]  /*4f20*/  LDGSTS.E.BYPASS.LTC128B.128 [R240+0x10000], desc[UR18][R166.64] ;  /* 0x10000000a6f07fae */ /* 0x000fe2000b901d52 */
[----:B------:R-:W-:Y:S02]  /*4f30*/  IADD3 R2, P0, R14, UR20, RZ ;  /* 0x000000140e027c10 */ /* 0x000fe4000ff1e0ff */
[----:B------:R-:W-:Y:S01]  /*4f40*/  IADD3.X R15, R251, UR17, RZ, P1, !PT ;  /* 0x00000011fb0f7c10 */ /* 0x000fe20008ffe4ff */
[----:B------:R-:W-:Y:S03]  /*4f50*/  LDGSTS.E.BYPASS.LTC128B.128 [R240+0x12000], desc[UR18][R166.64+0x80] ;  /* 0x12000080a6f07fae */ /* 0x000fe6000b901d52 */
[----:B------:R-:W-:Y:S01]  /*4f60*/  IADD3.X R3, R15, UR17, RZ, P0, !PT ;  /* 0x000000110f037c10 */ /* 0x000fe200087fe4ff */
[----:B------:R-:W-:Y:S01]  /*4f70*/  LDGSTS.E.BYPASS.LTC128B.128 [R240+0x14000], desc[UR18][R166.64+0x100] ;  /* 0x14000100a6f07fae */ /* 0x000fe2000b901d52 */
[----:B------:R-:W-:Y:S03]  /*4f80*/  ISETP.LT.AND P0, PT, RZ, UR25, PT ;  /* 0x00000019ff007c0c */ /* 0x000fe6000bf01270 */
[----:B------:R-:W-:Y:S04]  /*4f90*/  LDGSTS.E.BYPASS.LTC128B.128 [R240+0x16000], desc[UR18][R166.64+0x180] ;  /* 0x16000180a6f07fae */ /* 0x000fe8000b901d52 */
[----:B------:R-:W-:Y:S04]  /*4fa0*/  LDGSTS.E.BYPASS.LTC128B.128 [R240+0x10800], desc[UR18][R250.64] ;  /* 0x10800000faf07fae */ /* 0x000fe8000b901d52 */
[----:B------:R-:W-:Y:S04]  /*4fb0*/  LDGSTS.E.BYPASS.LTC128B.128 [R240+0x12800], desc[UR18][R250.64+0x80] ;  /* 0x12800080faf07fae */ /* 0x000fe8000b901d52 */
[----:B------:R-:W-:Y:S04]  /*4fc0*/  LDGSTS.E.BYPASS.LTC128B.128 [R240+0x14800], desc[UR18][R250.64+0x100] ;  /* 0x14800100faf07fae */ /* 0x000fe8000b901d52 */
[----:B------:R-:W-:Y:S04]  /*4fd0*/  LDGSTS.E.BYPASS.LTC128B.128 [R240+0x16800], desc[UR18][R250.64+0x180] ;  /* 0x16800180faf07fae */ /* 0x000fe8000b901d52 */
[----:B------:R-:W-:Y:S04]  /*4fe0*/  LDGSTS.E.BYPASS.LTC128B.128 [R240+0x11000], desc[UR18][R14.64] ;  /* 0x110000000ef07fae */ /* 0x000fe8000b901d52 */
[----:B------:R-:W-:Y:S04]  /*4ff0*/  LDGSTS.E.BYPASS.LTC128B.128 [R240+0x13000], desc[UR18][R14.64+0x80] ;  /* 0x130000800ef07fae */ /* 0x000fe8000b901d52 */
[----:B------:R-:W-:Y:S04]  /*5000*/  LDGSTS.E.BYPASS.LTC128B.128 [R240+0x15000], desc[UR18][R14.64+0x100] ;  /* 0x150001000ef07fae */ /* 0x000fe8000b901d52 */
[----:B------:R1:W-:Y:S04]  /*5010*/  LDGSTS.E.BYPASS.LTC128B.128 [R240+0x17000], desc[UR18][R14.64+0x180] ;  /* 0x170001800ef07fae */ /* 0x0003e8000b901d52 */
[----:B------:R-:W-:Y:S04]  /*5020*/  LDGSTS.E.BYPASS.LTC128B.128 [R240+0x11800], desc[UR18][R2.64] ;  /* 0x1180000002f07fae */ /* 0x000fe8000b901d52 */
[----:B------:R-:W-:Y:S04]  /*5030*/  LDGSTS.E.BYPASS.LTC128B.128 [R240+0x13800], desc[UR18][R2.64+0x80] ;  /* 0x1380008002f07fae */ /* 0x000fe8000b901d52 */
[----:B------:R-:W-:Y:S04]  /*5040*/  LDGSTS.E.BYPASS.LTC128B.128 [R240+0x15800], desc[UR18][R2.64+0x100] ;  /* 0x1580010002f07fae */ /* 0x000fe8000b901d52 */
[----:B------:R2:W-:Y:S04]  /*5050*/  LDGSTS.E.BYPASS.LTC128B.128 [R240+0x17800], desc[UR18][R2.64+0x180] ;  /* 0x1780018002f07fae */ /* 0x0005e8000b901d52 */
[----:B------:R-:W-:Y:S04]  /*5060*/  LDSM.16.M88.4 R168, [R238] ;  /* 0x00000000eea8783b */ /* 0x000fe80000000200 */
[----:B------:R-:W3:Y:S04]  /*5070*/  LDSM.16.M88.4 R172, [R237+0x8000] ;  /* 0x00800000edac783b */ /* 0x000ee80000000200 */
[----:B------:R-:W1:Y:S04]  /*5080*/  LDSM.16.M88.4 R176, [R237+0x8800] ;  /* 0x00880000edb0783b */ /* 0x000e680000000200 */
[----:B------:R-:W4:Y:S04]  /*5090*/  LDSM.16.M88.4 R180, [R237+0x9000] ;  /* 0x00900000edb4783b */ /* 0x000f280000000200 */
[----:B------:R-:W5:Y:S04]  /*50a0*/  LDSM.16.M88.4 R184, [R237+0x9800] ;  /* 0x00980000edb8783b */ /* 0x000f680000000200 */
[----:B------:R-:W0:Y:S04]  /*50b0*/  LDGDEPBAR ;  /* 0x00000000000079af */ /* 0x000e280000000000 */
[----:B------:R-:W-:Y:S04]  /*50c0*/  LDSM.16.M88.4 R188, [R236] ;  /* 0x00000000ecbc783b */ /* 0x000fe80000000200 */
[----:B------:R-:W2:Y:S04]  /*50d0*/  LDSM.16.M88.4 R192, [R235] ;  /* 0x00000000ebc0783b */ /* 0x000ea80000000200 */
[----:B------:R-:W2:Y:S04]  /*50e0*/  LDSM.16.M88.4 R196, [R227] ;  /* 0x00000000e3c4783b */ /* 0x000ea80000000200 */
[----:B------:R-:W2:Y:S04]  /*50f0*/  LDSM.16.M88.4 R200, [R226] ;  /* 0x00000000e2c8783b */ /* 0x000ea80000000200 */
[----:B------:R-:W-:Y:S01]  /*5100*/  LDSM.16.M88.4 R204, [R231+0x8000] ;  /* 0x00800000e7cc783b */ /* 0x000fe20000000200 */
[C---:B---3--:R-:W-:Y:S03]  /*5110*/  HMMA.16816.F32 R4, R168.reuse, R172, RZ ;  /* 0x000000aca804723c */ /* 0x048fe600000018ff */
[----:B------:R-:W-:Y:S03]  /*5120*/  LDSM.16.M88.4 R208, [R231+0x8800] ;  /* 0x00880000e7d0783b */ /* 0x000fe60000000200 */
[C---:B------:R-:W-:Y:S01]  /*5130*/  HMMA.16816.F32 R8, R168.reuse, R174, RZ ;  /* 0x000000aea808723c */ /* 0x040fe200000018ff */
[----:B------:R-:W3:Y:S05]  /*5140*/  LDSM.16.M88.4 R172, [R225] ;  /* 0x00000000e1ac783b */ /* 0x000eea0000000200 */
[C---:B-1----:R-:W-:Y:S06]  /*5150*/  HMMA.16816.F32 R12, R168.reuse, R176, RZ ;  /* 0x000000b0a80c723c */ /* 0x042fec00000018ff */
[C---:B------:R-:W-:Y:S01]  /*5160*/  HMMA.16816.F32 R16, R168.reuse, R178, RZ ;  /* 0x000000b2a810723c */ /* 0x040fe200000018ff */
[----:B------:R-:W1:Y:S05]  /*5170*/  LDSM.16.M88.4 R176, [R234] ;  /* 0x00000000eab0783b */ /* 0x000e6a0000000200 */
[C---:B----4-:R-:W-:Y:S06]  /*5180*/  HMMA.16816.F32 R20, R168.reuse, R180, RZ ;  /* 0x000000b4a814723c */ /* 0x050fec00000018ff */
[C---:B------:R-:W-:Y:S01]  /*5190*/  HMMA.16816.F32 R24, R168.reuse, R182, RZ ;  /* 0x000000b6a818723c */ /* 0x040fe200000018ff */
[----:B------:R-:W4:Y:S05]  /*51a0*/  LDSM.16.M88.4 R180, [R231+0x9000] ;  /* 0x00900000e7b4783b */ /* 0x000f2a0000000200 */
[C---:B-----5:R-:W-:Y:S06]  /*51b0*/  HMMA.16816.F32 R28, R168.reuse, R184, RZ ;  /* 0x000000b8a81c723c */ /* 0x060fec00000018ff */
[----:B------:R-:W-:Y:S01]  /*51c0*/  HMMA.16816.F32 R32, R168, R186, RZ ;  /* 0x000000baa820723c */ /* 0x000fe200000018ff */
[----:B------:R-:W5:Y:S04]  /*51d0*/  LDSM.16.M88.4 R168, [R231+0x9800] ;  /* 0x00980000e7a8783b */ /* 0x000f680000000200 */
[----:B------:R-:W-:Y:S01]  /*51e0*/  LDSM.16.M88.4 R184, [R233] ;  /* 0x00000000e9b8783b */ /* 0x000fe20000000200 */
[C---:B--2---:R-:W-:Y:S06]  /*51f0*/  HMMA.16816.F32 R4, R188.reuse, R192, R4 ;  /* 0x000000c0bc04723c */ /* 0x044fec0000001804 */
[C---:B------:R-:W-:Y:S01]  /*5200*/  HMMA.16816.F32 R8, R188.reuse, R194, R8 ;  /* 0x000000c2bc08723c */ /* 0x040fe20000001808 */
[----:B------:R-:W2:Y:S05]  /*5210*/  LDSM.16.M88.4 R192, [R224] ;  /* 0x00000000e0c0783b */ /* 0x000eaa0000000200 */
[C---:B------:R-:W-:Y:S06]  /*5220*/  HMMA.16816.F32 R12, R188.reuse, R196, R12 ;  /* 0x000000c4bc0c723c */ /* 0x040fec000000180c */
[C---:B------:R-:W-:Y:S01]  /*5230*/  HMMA.16816.F32 R16, R188.reuse, R198, R16 ;  /* 0x000000c6bc10723c */ /* 0x040fe20000001810 */
[----:B------:R-:W2:Y:S05]  /*5240*/  LDSM.16.M88.4 R196, [R224+0x800] ;  /* 0x00080000e0c4783b */ /* 0x000eaa0000000200 */
[C---:B------:R-:W-:Y:S06]  /*5250*/  HMMA.16816.F32 R20, R188.reuse, R200, R20 ;  /* 0x000000c8bc14723c */ /* 0x040fec0000001814 */
[C---:B------:R-:W-:Y:S01]  /*5260*/  HMMA.16816.F32 R24, R188.reuse, R202, R24 ;  /* 0x000000cabc18723c */ /* 0x040fe20000001818 */
[----:B------:R-:W2:Y:S05]  /*5270*/  LDSM.16.M88.4 R200, [R224+0x1000] ;  /* 0x00100000e0c8783b */ /* 0x000eaa0000000200 */
[C---:B---3--:R-:W-:Y:S06]  /*5280*/  HMMA.16816.F32 R28, R188.reuse, R172, R28 ;  /* 0x000000acbc1c723c */ /* 0x048fec000000181c */
[----:B------:R-:W-:Y:S01]  /*5290*/  HMMA.16816.F32 R32, R188, R174, R32 ;  /* 0x000000aebc20723c */ /* 0x000fe20000001820 */
[----:B------:R-:W3:Y:S04]  /*52a0*/  LDSM.16.M88.4 R172, [R224+0x1800] ;  /* 0x00180000e0ac783b */ /* 0x000ee80000000200 */
[----:B------:R-:W-:Y:S01]  /*52b0*/  LDSM.16.M88.4 R188, [R238+0x2000] ;  /* 0x00200000eebc783b */ /* 0x000fe20000000200 */
[C---:B-1----:R-:W-:Y:S06]  /*52c0*/  HMMA.16816.F32 R4, R176.reuse, R204, R4 ;  /* 0x000000ccb004723c */ /* 0x042fec0000001804 */
[C---:B------:R-:W-:Y:S01]  /*52d0*/  HMMA.16816.F32 R8, R176.reuse, R206, R8 ;  /* 0x000000ceb008723c */ /* 0x040fe20000001808 */
[----:B------:R-:W1:Y:S05]  /*52e0*/  LDSM.16.M88.4 R204, [R237+0xa000] ;  /* 0x00a00000edcc783b */ /* 0x000e6a0000000200 */
[C---:B------:R-:W-:Y:S06]  /*52f0*/  HMMA.16816.F32 R12, R176.reuse, R208, R12 ;  /* 0x000000d0b00c723c */ /* 0x040fec000000180c */
[C---:B------:R-:W-:Y:S01]  /*5300*/  HMMA.16816.F32 R16, R176.reuse, R210, R16 ;  /* 0x000000d2b010723c */ /* 0x040fe20000001810 */
[----:B------:R-:W1:Y:S05]  /*5310*/  LDSM.16.M88.4 R208, [R237+0xa800] ;  /* 0x00a80000edd0783b */ /* 0x000e6a0000000200 */
[C---:B----4-:R-:W-:Y:S06]  /*5320*/  HMMA.16816.F32 R20, R176.reuse, R180, R20 ;  /* 0x000000b4b014723c */ /* 0x050fec0000001814 */
[C---:B------:R-:W-:Y:S01]  /*5330*/  HMMA.16816.F32 R24, R176.reuse, R182, R24 ;  /* 0x000000b6b018723c */ /* 0x040fe20000001818 */
[----:B------:R-:W4:Y:S05]  /*5340*/  LDSM.16.M88.4 R180, [R237+0xb000] ;  /* 0x00b00000edb4783b */ /* 0x000f2a0000000200 */
[C---:B-----5:R-:W-:Y:S06]  /*5350*/  HMMA.16816.F32 R28, R176.reuse, R168, R28 ;  /* 0x000000a8b01c723c */ /* 0x060fec000000181c */
[----:B------:R-:W-:Y:S01]  /*5360*/  HMMA.16816.F32 R32, R176, R170, R32 ;  /* 0x000000aab020723c */ /* 0x000fe20000001820 */
[----:B------:R-:W5:Y:S04]  /*5370*/  LDSM.16.M88.4 R168, [R237+0xb800] ;  /* 0x00b80000eda8783b */ /* 0x000f680000000200 */
[----:B------:R-:W-:Y:S01]  /*5380*/  LDSM.16.M88.4 R176, [R236+0x2000] ;  /* 0x00200000ecb0783b */ /* 0x000fe20000000200 */
[C---:B--2---:R-:W-:Y:S06]  /*5390*/  HMMA.16816.F32 R4, R184.reuse, R192, R4 ;  /* 0x000000c0b804723c */ /* 0x044fec0000001804 */
[C---:B------:R-:W-:Y:S01]  /*53a0*/  HMMA.16816.F32 R8, R184.reuse, R194, R8 ;  /* 0x000000c2b808723c */ /* 0x040fe20000001808 */
[----:B------:R-:W2:Y:S05]  /*53b0*/  LDSM.16.M88.4 R192, [R223] ;  /* 0x00000000dfc0783b */ /* 0x000eaa0000000200 */
[C---:B------:R-:W-:Y:S06]  /*53c0*/  HMMA.16816.F32 R12, R184.reuse, R196, R12 ;  /* 0x000000c4b80c723c */ /* 0x040fec000000180c */
[C---:B------:R-:W-:Y:S01]  /*53d0*/  HMMA.16816.F32 R16, R184.reuse, R198, R16 ;  /* 0x000000c6b810723c */ /* 0x040fe20000001810 */
[----:B------:R-:W2:Y:S05]  /*53e0*/  LDSM.16.M88.4 R196, [R222] ;  /* 0x00000000dec4783b */ /* 0x000eaa0000000200 */
[C---:B------:R-:W-:Y:S06]  /*53f0*/  HMMA.16816.F32 R20, R184.reuse, R200, R20 ;  /* 0x000000c8b814723c */ /* 0x040fec0000001814 */
[C---:B------:R-:W-:Y:S01]  /*5400*/  HMMA.16816.F32 R24, R184.reuse, R202, R24 ;  /* 0x000000cab818723c */ /* 0x040fe20000001818 */
[----:B------:R-:W2:Y:S05]  /*5410*/  LDSM.16.M88.4 R200, [R221] ;  /* 0x00000000ddc8783b */ /* 0x000eaa0000000200 */
[C---:B---3--:R-:W-:Y:S06]  /*5420*/  HMMA.16816.F32 R28, R184.reuse, R172, R28 ;  /* 0x000000acb81c723c */ /* 0x048fec000000181c */
[----:B------:R-:W-:Y:S01]  /*5430*/  HMMA.16816.F32 R32, R184, R174, R32 ;  /* 0x000000aeb820723c */ /* 0x000fe20000001820 */
[----:B------:R-:W3:Y:S04]  /*5440*/  LDSM.16.M88.4 R172, [R220] ;  /* 0x00000000dcac783b */ /* 0x000ee80000000200 */
        /* <DEDUP_REMOVED lines=16> */
[----:B------:R-:W2:Y:S05]  /*5550*/  LDSM.16.M88.4 R192, [R224+0x2000] ;  /* 0x00200000e0c0783b */ /* 0x000eaa0000000200 */
        /* <DEDUP_REMOVED lines=64> */
[----:B------:R-:W-:Y:S05]  /*5960*/  LDSM.16.M88.4 R204, [R237+0xe800] ;  /* 0x00e80000edcc783b */ /* 0x000fea0000000200 */
[C---:B------:R-:W-:Y:S06]  /*5970*/  HMMA.16816.F32 R12, R188.reuse, R208, R12 ;  /* 0x000000d0bc0c723c */ /* 0x040fec000000180c */
[C---:B------:R-:W-:Y:S01]  /*5980*/  HMMA.16816.F32 R16, R188.reuse, R210, R16 ;  /* 0x000000d2bc10723c */ /* 0x040fe20000001810 */
[----:B------:R-:W-:Y:S05]  /*5990*/  LDSM.16.M88.4 R208, [R231+0xe000] ;  /* 0x00e00000e7d0783b */ /* 0x000fea0000000200 */
[C---:B----4-:R-:W-:Y:S06]  /*59a0*/  HMMA.16816.F32 R20, R188.reuse, R180, R20 ;  /* 0x000000b4bc14723c */ /* 0x050fec0000001814 */
[C---:B------:R-:W-:Y:S01]  /*59b0*/  HMMA.16816.F32 R24, R188.reuse, R182, R24 ;  /* 0x000000b6bc18723c */ /* 0x040fe20000001818 */
[----:B------:R-:W1:Y:S05]  /*59c0*/  LDSM.16.M88.4 R180, [R238+0x6000] ;  /* 0x00600000eeb4783b */ /* 0x000e6a0000000200 */
[C---:B-----5:R-:W-:Y:S06]  /*59d0*/  HMMA.16816.F32 R28, R188.reuse, R168, R28 ;  /* 0x000000a8bc1c723c */ /* 0x060fec000000181c */
[----:B------:R-:W-:Y:S01]  /*59e0*/  HMMA.16816.F32 R32, R188, R170, R32 ;  /* 0x000000aabc20723c */ /* 0x000fe20000001820 */
[----:B------:R-:W4:Y:S04]  /*59f0*/  LDSM.16.M88.4 R168, [R237+0xf000] ;  /* 0x00f00000eda8783b */ /* 0x000f280000000200 */
[----:B------:R-:W5:Y:S01]  /*5a00*/  LDSM.16.M88.4 R188, [R237+0xf800] ;  /* 0x00f80000edbc783b */ /* 0x000f620000000200 */
[C---:B--2---:R-:W-:Y:S06]  /*5a10*/  HMMA.16816.F32 R4, R176.reuse, R192, R4 ;  /* 0x000000c0b004723c */ /* 0x044fec0000001804 */
[C---:B------:R-:W-:Y:S01]  /*5a20*/  HMMA.16816.F32 R8, R176.reuse, R194, R8 ;  /* 0x000000c2b008723c */ /* 0x040fe20000001808 */
[----:B------:R-:W-:Y:S05]  /*5a30*/  LDSM.16.M88.4 R192, [R236+0x6000] ;  /* 0x00600000ecc0783b */ /* 0x000fea0000000200 */
        /* <DEDUP_REMOVED lines=9> */
[----:B------:R-:W3:Y:S01]  /*5ad0*/  LDSM.16.M88.4 R176, [R212] ;  /* 0x00000000d4b0783b */ /* 0x000ee20000000200 */
[C---:B-1----:R-:W-:Y:S06]  /*5ae0*/  HMMA.16816.F32 R4, R180.reuse, R184, R4 ;  /* 0x000000b8b404723c */ /* 0x042fec0000001804 */
[C---:B------:R-:W-:Y:S01]  /*5af0*/  HMMA.16816.F32 R8, R180.reuse, R186, R8 ;  /* 0x000000bab408723c */ /* 0x040fe20000001808 */
[----:B------:R-:W1:Y:S05]  /*5b00*/  LDSM.16.M88.4 R184, [R234+0x6000] ;  /* 0x00600000eab8783b */ /* 0x000e6a0000000200 */
[C---:B------:R-:W-:Y:S06]  /*5b10*/  HMMA.16816.F32 R12, R180.reuse, R204, R12 ;  /* 0x000000ccb40c723c */ /* 0x040fec000000180c */
[C---:B------:R-:W-:Y:S01]  /*5b20*/  HMMA.16816.F32 R16, R180.reuse, R206, R16 ;  /* 0x000000ceb410723c */ /* 0x040fe20000001810 */
[----:B------:R-:W-:Y:S05]  /*5b30*/  LDSM.16.M88.4 R204, [R224+0x6000] ;  /* 0x00600000e0cc783b */ /* 0x000fea0000000200 */
[C---:B----4-:R-:W-:Y:S06]  /*5b40*/  HMMA.16816.F32 R20, R180.reuse, R168, R20 ;  /* 0x000000a8b414723c */ /* 0x050fec0000001814 */
[C---:B------:R-:W-:Y:S01]  /*5b50*/  HMMA.16816.F32 R24, R180.reuse, R170, R24 ;  /* 0x000000aab418723c */ /* 0x040fe20000001818 */
[----:B------:R-:W4:Y:S05]  /*5b60*/  LDSM.16.M88.4 R168, [R231+0xe800] ;  /* 0x00e80000e7a8783b */ /* 0x000f2a0000000200 */
[C---:B-----5:R-:W-:Y:S06]  /*5b70*/  HMMA.16816.F32 R28, R180.reuse, R188, R28 ;  /* 0x000000bcb41c723c */ /* 0x060fec000000181c */
[----:B------:R-:W-:Y:S01]  /*5b80*/  HMMA.16816.F32 R32, R180, R190, R32 ;  /* 0x000000beb420723c */ /* 0x000fe20000001820 */
[----:B------:R-:W5:Y:S04]  /*5b90*/  LDSM.16.M88.4 R180, [R231+0xf000] ;  /* 0x00f00000e7b4783b */ /* 0x000f680000000200 */
[----:B------:R-:W5:Y:S01]  /*5ba0*/  LDSM.16.M88.4 R188, [R231+0xf800] ;  /* 0x00f80000e7bc783b */ /* 0x000f620000000200 */
[C---:B--2---:R-:W-:Y:S06]  /*5bb0*/  HMMA.16816.F32 R4, R192.reuse, R196, R4 ;  /* 0x000000c4c004723c */ /* 0x044fec0000001804 */
[C---:B------:R-:W-:Y:S01]  /*5bc0*/  HMMA.16816.F32 R8, R192.reuse, R198, R8 ;  /* 0x000000c6c008723c */ /* 0x040fe20000001808 */
[----:B------:R-:W2:Y:S05]  /*5bd0*/  LDSM.16.M88.4 R196, [R233+0x6000] ;  /* 0x00600000e9c4783b */ /* 0x000eaa0000000200 */
[C---:B------:R-:W-:Y:S06]  /*5be0*/  HMMA.16816.F32 R12, R192.reuse, R200, R12 ;  /* 0x000000c8c00c723c */ /* 0x040fec000000180c */
[C---:B------:R-:W-:Y:S06]  /*5bf0*/  HMMA.16816.F32 R16, R192.reuse, R202, R16 ;  /* 0x000000cac010723c */ /* 0x040fec0000001810 */
[C---:B---3--:R-:W-:Y:S06]  /*5c00*/  HMMA.16816.F32 R20, R192.reuse, R172, R20 ;  /* 0x000000acc014723c */ /* 0x048fec0000001814 */
[C---:B------:R-:W-:Y:S01]  /*5c10*/  HMMA.16816.F32 R24, R192.reuse, R174, R24 ;  /* 0x000000aec018723c */ /* 0x040fe20000001818 */
[----:B------:R-:W3:Y:S05]  /*5c20*/  LDSM.16.M88.4 R172, [R224+0x6800] ;  /* 0x00680000e0ac783b */ /* 0x000eea0000000200 */
[C---:B------:R-:W-:Y:S06]  /*5c30*/  HMMA.16816.F32 R28, R192.reuse, R176, R28 ;  /* 0x000000b0c01c723c */ /* 0x040fec000000181c */
[----:B------:R-:W-:Y:S01]  /*5c40*/  HMMA.16816.F32 R32, R192, R178, R32 ;  /* 0x000000b2c020723c */ /* 0x000fe20000001820 */
[----:B------:R-:W-:Y:S05]  /*5c50*/  LDSM.16.M88.4 R176, [R224+0x7800] ;  /* 0x00780000e0b0783b */ /* 0x000fea0000000200 */
[C---:B-1----:R-:W-:Y:S06]  /*5c60*/  HMMA.16816.F32 R4, R184.reuse, R208, R4 ;  /* 0x000000d0b804723c */ /* 0x042fec0000001804 */
[C---:B------:R-:W-:Y:S06]  /*5c70*/  HMMA.16816.F32 R8, R184.reuse, R210, R8 ;  /* 0x000000d2b808723c */ /* 0x040fec0000001808 */
[C---:B----4-:R-:W-:Y:S06]  /*5c80*/  HMMA.16816.F32 R12, R184.reuse, R168, R12 ;  /* 0x000000a8b80c723c */ /* 0x050fec000000180c */
[C---:B------:R-:W-:Y:S01]  /*5c90*/  HMMA.16816.F32 R16, R184.reuse, R170, R16 ;  /* 0x000000aab810723c */ /* 0x040fe20000001810 */
[----:B------:R-:W1:Y:S01]  /*5ca0*/  LDSM.16.M88.4 R168, [R224+0x7000] ;  /* 0x00700000e0a8783b */ /* 0x000e620000000200 */
[----:B------:R-:W-:Y:S04]  /*5cb0*/  DEPBAR.LE SB0, 0x0 ;  /* 0x000080000000791a */ /* 0x000fe80000000000 */
[C---:B-----5:R-:W-:Y:S01]  /*5cc0*/  HMMA.16816.F32 R20, R184.reuse, R180, R20 ;  /* 0x000000b4b814723c */ /* 0x060fe20000001814 */
[----:B------:R-:W-:Y:S05]  /*5cd0*/  BAR.SYNC.DEFER_BLOCKING 0x0 ;  /* 0x0000000000007b1d */ /* 0x000fea0000010000 */
[C---:B------:R-:W-:Y:S06]  /*5ce0*/  HMMA.16816.F32 R24, R184.reuse, R182, R24 ;  /* 0x000000b6b818723c */ /* 0x040fec0000001818 */
[C---:B------:R-:W-:Y:S06]  /*5cf0*/  HMMA.16816.F32 R28, R184.reuse, R188, R28 ;  /* 0x000000bcb81c723c */ /* 0x040fec000000181c */
[----:B------:R-:W-:Y:S06]  /*5d00*/  HMMA.16816.F32 R32, R184, R190, R32 ;  /* 0x000000beb820723c */ /* 0x000fec0000001820 */
[C---:B--2---:R-:W-:Y:S06]  /*5d10*/  HMMA.16816.F32 R4, R196.reuse, R204, R4 ;  /* 0x000000ccc404723c */ /* 0x044fec0000001804 */
[C---:B------:R-:W-:Y:S06]  /*5d20*/  HMMA.16816.F32 R8, R196.reuse, R206, R8 ;  /* 0x000000cec408723c */ /* 0x040fec0000001808 */
[C---:B---3--:R-:W-:Y:S06]  /*5d30*/  HMMA.16816.F32 R12, R196.reuse, R172, R12 ;  /* 0x000000acc40c723c */ /* 0x048fec000000180c */
[C---:B------:R-:W-:Y:S06]  /*5d40*/  HMMA.16816.F32 R16, R196.reuse, R174, R16 ;  /* 0x000000aec410723c */ /* 0x040fec0000001810 */
[----:B------:R-:W-:Y:S01]  /*5d50*/  FMNMX.FTZ R164, R4, R165, !PT ;  /* 0x000000a504a47209 */ /* 0x000fe20007810000 */
[C---:B-1----:R-:W-:Y:S04]  /*5d60*/  HMMA.16816.F32 R20, R196.reuse, R168, R20 ;  /* 0x000000a8c414723c */ /* 0x042fe80000001814 */
[----:B------:R-:W-:Y:S02]  /*5d70*/  FMNMX.FTZ R2, R6, R0, !PT ;  /* 0x0000000006027209 */ /* 0x000fe40007810000 */
[----:B------:R-:W-:Y:S01]  /*5d80*/  FMNMX.FTZ R3, R5, R164, !PT ;  /* 0x000000a405037209 */ /* 0x000fe20007810000 */
[C---:B------:R-:W-:Y:S04]  /*5d90*/  HMMA.16816.F32 R24, R196.reuse, R170, R24 ;  /* 0x000000aac418723c */ /* 0x040fe80000001818 */
[----:B------:R-:W-:Y:S02]  /*5da0*/  FMNMX.FTZ R167, R7, R2, !PT ;  /* 0x0000000207a77209 */ /* 0x000fe40007810000 */
[----:B------:R-:W-:Y:S01]  /*5db0*/  FMNMX.FTZ R164, R8, R3, !PT ;  /* 0x0000000308a47209 */ /* 0x000fe20007810000 */
[C---:B------:R-:W-:Y:S04]  /*5dc0*/  HMMA.16816.F32 R28, R196.reuse, R176, R28 ;  /* 0x000000b0c41c723c */ /* 0x040fe8000000181c */
[----:B------:R-:W-:Y:S02]  /*5dd0*/  FMNMX.FTZ R2, R10, R167, !PT ;  /* 0x000000a70a027209 */ /* 0x000fe40007810000 */
[----:B------:R-:W-:Y:S01]  /*5de0*/  FMNMX.FTZ R3, R9, R164, !PT ;  /* 0x000000a409037209 */ /* 0x000fe20007810000 */
[----:B------:R-:W-:Y:S04]  /*5df0*/  HMMA.16816.F32 R32, R196, R178, R32 ;  /* 0x000000b2c420723c */ /* 0x000fe80000001820 */
[----:B------:R-:W-:Y:S02]  /*5e00*/  FMNMX.FTZ R167, R11, R2, !PT ;  /* 0x000000020ba77209 */ /* 0x000fe40007810000 */
[----:B------:R-:W-:Y:S02]  /*5e10*/  FMNMX.FTZ R164, R12, R3, !PT ;  /* 0x000000030ca47209 */ /* 0x000fe40007810000 */
[----:B------:R-:W-:Y:S03]  /*5e20*/  FMNMX.FTZ R2, R14, R167, !PT ;  /* 0x000000a70e027209 */ /* 0x000fe60007810000 */
[----:B------:R-:W-:Y:S02]  /*5e30*/  FMNMX.FTZ R3, R13, R164, !PT ;  /* 0x000000a40d037209 */ /* 0x000fe40007810000 */
        /* <DEDUP_REMOVED lines=19> */
[----:B------:R-:W-:Y:S01]  /*5f70*/  FMNMX.FTZ R248, R33, R248, !PT ;  /* 0x000000f821f87209 */ /* 0x000fe20007810000 */
[----:B------:R-:W-:Y:S06]  /*5f80*/  @P0 BRA `(.L_x_9) ;  /* 0xffffffe800f40947 */ /* 0x000fec000383ffff */
.L_x_8:
[----:B-1----:R-:W-:Y:S01]  /*5f90*/  FMNMX.FTZ R167, R35, R2, !PT ;  /* 0x0000000223a77209 */ /* 0x002fe20007810000 */
[----:B------:R-:W-:Y:S01]  /*5fa0*/  SHFL.BFLY PT, R3, R248, 0x2, 0x1f ;  /* 0x0c401f00f8037f89 */ /* 0x000fe200000e0000 */
[----:B------:R-:W-:Y:S07]  /*5fb0*/  UIADD3 UR25, UR25, -0x1, URZ ;  /* 0xffffffff19197890 */ /* 0x000fee000fffe03f */
[----:B------:R-:W1:Y:S08]  /*5fc0*/  SHFL.BFLY PT, R2, R167, 0x2, 0x1f ;  /* 0x0c401f00a7027f89 */ /* 0x000e7000000e0000 */
[----:B------:R-:W-:Y:S08]  /*5fd0*/  LDSM.16.MT88.4 R172, [R230+0x10000] ;  /* 0x01000000e6ac783b */ /* 0x000ff00000004200 */
[----:B------:R-:W-:Y:S08]  /*5fe0*/  LDSM.16.MT88.4 R176, [R229+0x10000] ;  /* 0x01000000e5b0783b */ /* 0x000ff00000004200 */
[----:B------:R-:W-:Y:S08]  /*5ff0*/  LDSM.16.MT88.4 R180, [R230+0x14000] ;  /* 0x01400000e6b4783b */ /* 0x000ff00000004200 */
[----:B------:R-:W-:Y:S08]  /*6000*/  LDSM.16.MT88.4 R184, [R230+0x12800] ;  /* 0x01280000e6b8783b */ /* 0x000ff00000004200 */
[----:B------:R-:W-:Y:S08]  /*6010*/  LDSM.16.MT88.4 R188, [R229+0x12800] ;  /* 0x01280000e5bc783b */ /* 0x000ff00000004200 */
[----:B------:R-:W-:Y:S08]  /*6020*/  LDSM.16.MT88.4 R192, [R230+0x14800] ;  /* 0x01480000e6c0783b */ /* 0x000ff00000004200 */
[----:B------:R-:W-:Y:S01]  /*6030*/  LDSM.16.MT88.4 R196, [R229+0x14800] ;  /* 0x01480000e5c4783b */ /* 0x000fe20000004200 */
[----:B-1----:R-:W-:Y:S02]  /*6040*/  FMNMX.FTZ R166, R167, R2, !PT ;  /* 0x00000002a7a67209 */ /* 0x002fe40007810000 */
[----:B------:R-:W-:Y:S05]  /*6050*/  FMNMX.FTZ R169, R248, R3, !PT ;  /* 0x00000003f8a97209 */ /* 0x000fea0007810000 */
[----:B------:R-:W1:Y:S08]  /*6060*/  SHFL.BFLY PT, R3, R166, 0x1, 0x1f ;  /* 0x0c201f00a6037f89 */ /* 0x000e7000000e0000 */
[----:B------:R-:W2:Y:S01]  /*6070*/  SHFL.BFLY PT, R164, R169, 0x1, 0x1f ;  /* 0x0c201f00a9a47f89 */ /* 0x000ea200000e0000 */
[----:B-1----:R-:W-:Y:S02]  /*6080*/  FMNMX.FTZ R3, R166, R3, !PT ;  /* 0x00000003a6037209 */ /* 0x002fe40007810000 */
[----:B--2---:R-:W-:Y:S03]  /*6090*/  FMNMX.FTZ R164, R169, R164, !PT ;  /* 0x000000a4a9a47209 */ /* 0x004fe60007810000 */
[C---:B------:R-:W-:Y:S02]  /*60a0*/  FADD.FTZ R0, -R3.reuse, R0 ;  /* 0x0000000003007221 */ /* 0x040fe40000010100 */
[----:B------:R-:W1:Y:S01]  /*60b0*/  LDSM.16.MT88.4 R168, [R232+0x10000] ;  /* 0x01000000e8a8783b */ /* 0x000e620000004200 */
[C---:B------:R-:W-:Y:S01]  /*60c0*/  FMUL.FTZ R204, R3.reuse, UR4 ;  /* 0x0000000403cc7c20 */ /* 0x040fe20008410000 */
[----:B------:R-:W-:Y:S01]  /*60d0*/  FSETP.NEU.FTZ.AND P1, PT, R164, -INF , PT ;  /* 0xff800000a400780b */ /* 0x000fe20003f3d000 */
[----:B------:R-:W-:Y:S01]  /*60e0*/  FMUL.FTZ R167, R0, UR4 ;  /* 0x0000000400a77c20 */ /* 0x000fe20008410000 */
[C---:B------:R-:W-:Y:S01]  /*60f0*/  FMUL.FTZ R206, R164.reuse, UR4 ;  /* 0x00000004a4ce7c20 */ /* 0x040fe20008410000 */
[----:B------:R-:W-:Y:S02]  /*6100*/  FADD.FTZ R2, -R164, R165 ;  /* 0x000000a5a4027221 */ /* 0x000fe40000010100 */
[----:B------:R2:W3:Y:S02]  /*6110*/  MUFU.EX2 R0, R167 ;  /* 0x000000a700007308 */ /* 0x0004e40000000800 */
[----:B------:R-:W-:Y:S01]  /*6120*/  FSEL R206, R206, RZ, P1 ;  /* 0x000000ffcece7208 */ /* 0x000fe20000800000 */
[----:B------:R-:W-:Y:S01]  /*6130*/  FMUL.FTZ R165, R2, UR4 ;  /* 0x0000000402a57c20 */ /* 0x000fe20008410000 */
[----:B------:R-:W-:Y:S03]  /*6140*/  FSETP.NEU.FTZ.AND P1, PT, R3, -INF , PT ;  /* 0xff8000000300780b */ /* 0x000fe60003f3d000 */
[--C-:B------:R-:W-:Y:S01]  /*6150*/  FFMA.FTZ R201, R4, UR4, -R206.reuse ;  /* 0x0000000404c97c23 */ /* 0x100fe200080108ce */
[----:B------:R-:W-:Y:S01]  /*6160*/  FSEL R204, R204, RZ, P1 ;  /* 0x000000ffcccc7208 */ /* 0x000fe20000800000 */
[--C-:B------:R-:W-:Y:S01]  /*6170*/  FFMA.FTZ R200, R9, UR4, -R206.reuse ;  /* 0x0000000409c87c23 */ /* 0x100fe200080108ce */
[--C-:B------:R-:W-:Y:S01]  /*6180*/  FFMA.FTZ R5, R5, UR4, -R206.reuse ;  /* 0x0000000405057c23 */ /* 0x100fe200080108ce */
[----:B------:R-:W4:Y:S01]  /*6190*/  MUFU.EX2 R2, R165 ;  /* 0x000000a500027308 */ /* 0x000f220000000800 */
[----:B------:R-:W-:Y:S01]  /*61a0*/  FFMA.FTZ R207, R12, UR4, -R206 ;  /* 0x000000040ccf7c23 */ /* 0x000fe200080108ce */
[--C-:B------:R-:W-:Y:S01]  /*61b0*/  FFMA.FTZ R203, R6, UR4, -R204.reuse ;  /* 0x0000000406cb7c23 */ /* 0x100fe200080108cc */
[--C-:B------:R-:W-:Y:S01]  /*61c0*/  FFMA.FTZ R166, R7, UR4, -R204.reuse ;  /* 0x0000000407a67c23 */ /* 0x100fe200080108cc */
[--C-:B------:R-:W-:Y:S01]  /*61d0*/  FFMA.FTZ R202, R10, UR4, -R204.reuse ;  /* 0x000000040aca7c23 */ /* 0x100fe200080108cc */
[----:B------:R-:W-:Y:S01]  /*61e0*/  FFMA.FTZ R205, R11, UR4, -R204 ;  /* 0x000000040bcd7c23 */ /* 0x000fe200080108cc */
[--C-:B--2---:R-:W-:Y:S01]  /*61f0*/  FFMA.FTZ R167, R8, UR4, -R206.reuse ;  /* 0x0000000408a77c23 */ /* 0x104fe200080108ce */
[C---:B---3--:R-:W-:Y:S03]  /*6200*/  FMUL.FTZ R6, R0.reuse, R162 ;  /* 0x000000a200067220 */ /* 0x048fe60000410000 */
[----:B------:R2:W-:Y:S01]  /*6210*/  MUFU.EX2 R165, R5 ;  /* 0x0000000500a57308 */ /* 0x0005e20000000800 */
[C---:B------:R-:W-:Y:S01]  /*6220*/  FMUL.FTZ R7, R0.reuse, R163 ;  /* 0x000000a300077220 */ /* 0x040fe20000410000 */
[C---:B------:R-:W-:Y:S01]  /*6230*/  FMUL.FTZ R10, R0.reuse, R158 ;  /* 0x0000009e000a7220 */ /* 0x040fe20000410000 */
[C---:B------:R-:W-:Y:S01]  /*6240*/  FMUL.FTZ R11, R0.reuse, R159 ;  /* 0x0000009f000b7220 */ /* 0x040fe20000410000 */
[C---:B------:R-:W-:Y:S01]  /*6250*/  FMUL.FTZ R38, R0.reuse, R38 ;  /* 0x0000002600267220 */ /* 0x040fe20000410000 */
[C---:B------:R-:W-:Y:S01]  /*6260*/  FMUL.FTZ R39, R0.reuse, R39 ;  /* 0x0000002700277220 */ /* 0x040fe20000410000 */
[C---:B------:R-:W-:Y:S01]  /*6270*/  FMUL.FTZ R42, R0.reuse, R42 ;  /* 0x0000002a002a7220 */ /* 0x040fe20000410000 */
[----:B------:R-:W-:Y:S03]  /*6280*/  FMUL.FTZ R43, R0, R43 ;  /* 0x0000002b002b7220 */ /* 0x000fe60000410000 */
[----:B------:R-:W3:Y:S01]  /*6290*/  MUFU.EX2 R201, R201 ;  /* 0x000000c900c97308 */ /* 0x000ee20000000800 */
[C---:B----4-:R-:W-:Y:S01]  /*62a0*/  FMUL.FTZ R4, R2.reuse, R160 ;  /* 0x000000a002047220 */ /* 0x050fe20000410000 */
[C---:B------:R-:W-:Y:S01]  /*62b0*/  FMUL.FTZ R8, R2.reuse, R156 ;  /* 0x0000009c02087220 */ /* 0x040fe20000410000 */
[C---:B------:R-:W-:Y:S01]  /*62c0*/  FMUL.FTZ R9, R2.reuse, R157 ;  /* 0x0000009d02097220 */ /* 0x040fe20000410000 */
[C---:B------:R-:W-:Y:S01]  /*62d0*/  FMUL.FTZ R36, R2.reuse, R36 ;  /* 0x0000002402247220 */ /* 0x040fe20000410000 */
[----:B------:R-:W4:Y:S01]  /*62e0*/  LDSM.16.MT88.4 R156, [R228+0x10000] ;  /* 0x01000000e49c783b */ /* 0x000f220000004200 */
[C---:B------:R-:W-:Y:S01]  /*62f0*/  FMUL.FTZ R37, R2.reuse, R37 ;  /* 0x0000002502257220 */ /* 0x040fe20000410000 */
[C---:B------:R-:W-:Y:S03]  /*6300*/  FMUL.FTZ R40, R2.reuse, R40 ;  /* 0x0000002802287220 */ /* 0x040fe60000410000 */
[----:B------:R-:W-:Y:S01]  /*6310*/  MUFU.EX2 R203, R203 ;  /* 0x000000cb00cb7308 */ /* 0x000fe20000000800 */
[C---:B--2---:R-:W-:Y:S01]  /*6320*/  FMUL.FTZ R5, R2.reuse, R161 ;  /* 0x000000a102057220 */ /* 0x044fe20000410000 */
[C---:B------:R-:W-:Y:S01]  /*6330*/  FMUL.FTZ R41, R2.reuse, R41 ;  /* 0x0000002902297220 */ /* 0x040fe20000410000 */
[C---:B------:R-:W-:Y:S01]  /*6340*/  FMUL.FTZ R44, R2.reuse, R44 ;  /* 0x0000002c022c7220 */ /* 0x040fe20000410000 */
[----:B------:R-:W-:Y:S01]  /*6350*/  FMUL.FTZ R45, R2, R45 ;  /* 0x0000002d022d7220 */ /* 0x000fe20000410000 */
[C---:B------:R-:W-:Y:S01]  /*6360*/  FMUL.FTZ R46, R0.reuse, R46 ;  /* 0x0000002e002e7220 */ /* 0x040fe20000410000 */
[----:B------:R-:W-:Y:S01]  /*6370*/  FMUL.FTZ R47, R0, R47 ;  /* 0x0000002f002f7220 */ /* 0x000fe20000410000 */
[C---:B------:R-:W-:Y:S03]  /*6380*/  FMUL.FTZ R48, R2.reuse, R48 ;  /* 0x0000003002307220 */ /* 0x040fe60000410000 */
[----:B------:R-:W2:Y:S01]  /*6390*/  MUFU.EX2 R166, R166 ;  /* 0x000000a600a67308 */ /* 0x000ea20000000800 */
[----:B---3--:R-:W-:Y:S01]  /*63a0*/  F2FP.F16.F32.PACK_AB R160, R165, R201 ;  /* 0x000000c9a5a0723e */ /* 0x008fe200000000ff */
[----:B------:R-:W-:Y:S01]  /*63b0*/  FMUL.FTZ R49, R2, R49 ;  /* 0x0000003102317220 */ /* 0x000fe20000410000 */
[C---:B------:R-:W-:Y:S01]  /*63c0*/  FMUL.FTZ R50, R0.reuse, R50 ;  /* 0x0000003200327220 */ /* 0x040fe20000410000 */
[----:B------:R-:W-:Y:S01]  /*63d0*/  FMUL.FTZ R51, R0, R51 ;  /* 0x0000003300337220 */ /* 0x000fe20000410000 */
[C---:B------:R-:W-:Y:S01]  /*63e0*/  FMUL.FTZ R52, R2.reuse, R52 ;  /* 0x0000003402347220 */ /* 0x040fe20000410000 */
[----:B------:R-:W-:Y:S01]  /*63f0*/  FMUL.FTZ R53, R2, R53 ;  /* 0x0000003502357220 */ /* 0x000fe20000410000 */
[C---:B------:R-:W-:Y:S03]  /*6400*/  FMUL.FTZ R54, R0.reuse, R54 ;  /* 0x0000003600367220 */ /* 0x040fe60000410000 */
[----:B------:R-:W-:Y:S01]  /*6410*/  MUFU.EX2 R167, R167 ;  /* 0x000000a700a77308 */ /* 0x000fe20000000800 */
[----:B------:R-:W-:Y:S01]  /*6420*/  FMUL.FTZ R55, R0, R55 ;  /* 0x0000003700377220 */ /* 0x000fe20000410000 */
[C---:B------:R-:W-:Y:S01]  /*6430*/  FMUL.FTZ R56, R2.reuse, R56 ;  /* 0x0000003802387220 */ /* 0x040fe20000410000 */
[----:B------:R-:W-:Y:S01]  /*6440*/  FMUL.FTZ R57, R2, R57 ;  /* 0x0000003902397220 */ /* 0x000fe20000410000 */
[C---:B------:R-:W-:Y:S01]  /*6450*/  FMUL.FTZ R58, R0.reuse, R58 ;  /* 0x0000003a003a7220 */ /* 0x040fe20000410000 */
[----:B------:R-:W-:Y:S01]  /*6460*/  FMUL.FTZ R59, R0, R59 ;  /* 0x0000003b003b7220 */ /* 0x000fe20000410000 */
[C---:B------:R-:W-:Y:S01]  /*6470*/  FMUL.FTZ R12, R2.reuse, R152 ;  /* 0x00000098020c7220 */ /* 0x040fe20000410000 */
[----:B------:R-:W-:Y:S03]  /*6480*/  FMUL.FTZ R60, R2, R60 ;  /* 0x0000003c023c7220 */ /* 0x000fe60000410000 */
[----:B------:R-:W3:Y:S01]  /*6490*/  MUFU.EX2 R200, R200 ;  /* 0x000000c800c87308 */ /* 0x000ee20000000800 */
[----:B--2---:R-:W-:Y:S01]  /*64a0*/  F2FP.F16.F32.PACK_AB R161, R166, R203 ;  /* 0x000000cba6a1723e */ /* 0x004fe200000000ff */
        /* <DEDUP_REMOVED lines=14> */
[----:B------:R-:W2:Y:S01]  /*6590*/  MUFU.EX2 R205, R205 ;  /* 0x000000cd00cd7308 */ /* 0x000ea20000000800 */
[----:B---3--:R-:W-:Y:S01]  /*65a0*/  F2FP.F16.F32.PACK_AB R162, R200, R167 ;  /* 0x000000a7c8a2723e */ /* 0x008fe200000000ff */
[C---:B------:R-:W-:Y:S01]  /*65b0*/  FMUL.FTZ R74, R0.reuse, R74 ;  /* 0x0000004a004a7220 */ /* 0x040fe20000410000 */
[----:B------:R-:W-:Y:S01]  /*65c0*/  FMUL.FTZ R75, R0, R75 ;  /* 0x0000004b004b7220 */ /* 0x000fe20000410000 */
        /* <DEDUP_REMOVED lines=13> */
[----:B--2---:R-:W-:Y:S01]  /*66a0*/  F2FP.F16.F32.PACK_AB R163, R205, R202 ;  /* 0x000000cacda3723e */ /* 0x004fe200000000ff */
[----:B------:R-:W-:Y:S01]  /*66b0*/  FMUL.FTZ R89, R2, R89 ;  /* 0x0000005902597220 */ /* 0x000fe20000410000 */
[C---:B------:R-:W-:Y:S01]  /*66c0*/  FMUL.FTZ R90, R0.reuse, R90 ;  /* 0x0000005a005a7220 */ /* 0x040fe20000410000 */
[----:B------:R-:W-:Y:S01]  /*66d0*/  FMUL.FTZ R91, R0, R91 ;  /* 0x0000005b005b7220 */ /* 0x000fe20000410000 */
[C---:B------:R-:W-:Y:S01]  /*66e0*/  FMUL.FTZ R92, R2.reuse, R92 ;  /* 0x0000005c025c7220 */ /* 0x040fe20000410000 */
[----:B------:R-:W-:Y:S01]  /*66f0*/  FMUL.FTZ R93, R2, R93 ;  /* 0x0000005d025d7220 */ /* 0x000fe20000410000 */
[C---:B------:R-:W-:Y:S01]  /*6700*/  FMUL.FTZ R94, R0.reuse, R94 ;  /* 0x0000005e005e7220 */ /* 0x040fe20000410000 */
[C---:B-1----:R-:W-:Y:S01]  /*6710*/  HMMA.16816.F32 R4, R160.reuse, R168, R4 ;  /* 0x000000a8a004723c */ /* 0x042fe20000001804 */
[----:B------:R-:W-:Y:S04]  /*6720*/  MUFU.EX2 R207, R207 ;  /* 0x000000cf00cf7308 */ /* 0x000fe80000000800 */
[----:B------:R-:W-:Y:S01]  /*6730*/  FMUL.FTZ R95, R0, R95 ;  /* 0x0000005f005f7220 */ /* 0x000fe20000410000 */
[C---:B------:R-:W-:Y:S01]  /*6740*/  HMMA.16816.F32 R8, R160.reuse, R170, R8 ;  /* 0x000000aaa008723c */ /* 0x040fe20000001808 */
[----:B------:R-:W1:Y:S04]  /*6750*/  LDSM.16.MT88.4 R168, [R232+0x12000] ;  /* 0x01200000e8a8783b */ /* 0x000e680000004200 */
[C---:B------:R-:W-:Y:S01]  /*6760*/  FMUL.FTZ R96, R2.reuse, R96 ;  /* 0x0000006002607220 */ /* 0x040fe20000410000 */
[C---:B------:R-:W-:Y:S05]  /*6770*/  HMMA.16816.F32 R36, R160.reuse, R172, R36 ;  /* 0x000000aca024723c */ /* 0x040fea0000001824 */
[----:B------:R-:W-:Y:S01]  /*6780*/  FMUL.FTZ R97, R2, R97 ;  /* 0x0000006102617220 */ /* 0x000fe20000410000 */
[C---:B------:R-:W-:Y:S01]  /*6790*/  HMMA.16816.F32 R40, R160.reuse, R174, R40 ;  /* 0x000000aea028723c */ /* 0x040fe20000001828 */
[----:B------:R-:W2:Y:S04]  /*67a0*/  LDSM.16.MT88.4 R172, [R230+0x12000] ;  /* 0x01200000e6ac783b */ /* 0x000ea80000004200 */
[C---:B------:R-:W-:Y:S01]  /*67b0*/  FMUL.FTZ R98, R0.reuse, R98 ;  /* 0x0000006200627220 */ /* 0x040fe20000410000 */
[C---:B------:R-:W-:Y:S05]  /*67c0*/  HMMA.16816.F32 R44, R160.reuse, R176, R44 ;  /* 0x000000b0a02c723c */ /* 0x040fea000000182c */
[----:B------:R-:W-:Y:S01]  /*67d0*/  FMUL.FTZ R99, R0, R99 ;  /* 0x0000006300637220 */ /* 0x000fe20000410000 */
[C---:B------:R-:W-:Y:S01]  /*67e0*/  HMMA.16816.F32 R48, R160.reuse, R178, R48 ;  /* 0x000000b2a030723c */ /* 0x040fe20000001830 */
[----:B------:R-:W-:Y:S04]  /*67f0*/  LDSM.16.MT88.4 R176, [R228+0x12000] ;  /* 0x01200000e4b0783b */ /* 0x000fe80000004200 */
[C---:B------:R-:W-:Y:S01]  /*6800*/  FMUL.FTZ R100, R2.reuse, R100 ;  /* 0x0000006402647220 */ /* 0x040fe20000410000 */
[C---:B----4-:R-:W-:Y:S05]  /*6810*/  HMMA.16816.F32 R52, R160.reuse, R156, R52 ;  /* 0x0000009ca034723c */ /* 0x050fea0000001834 */
[----:B------:R-:W-:Y:S01]  /*6820*/  FMUL.FTZ R101, R2, R101 ;  /* 0x0000006502657220 */ /* 0x000fe20000410000 */
[C---:B------:R-:W-:Y:S01]  /*6830*/  HMMA.16816.F32 R56, R160.reuse, R158, R56 ;  /* 0x0000009ea038723c */ /* 0x040fe20000001838 */
[----:B------:R-:W3:Y:S04]  /*6840*/  LDSM.16.MT88.4 R156, [R229+0x12000] ;  /* 0x01200000e59c783b */ /* 0x000ee80000004200 */
[C---:B------:R-:W-:Y:S01]  /*6850*/  FMUL.FTZ R102, R0.reuse, R102 ;  /* 0x0000006600667220 */ /* 0x040fe20000410000 */
[C---:B-1----:R-:W-:Y:S05]  /*6860*/  HMMA.16816.F32 R60, R160.reuse, R168, R60 ;  /* 0x000000a8a03c723c */ /* 0x042fea000000183c */
[----:B------:R-:W-:Y:S01]  /*6870*/  FMUL.FTZ R103, R0, R103 ;  /* 0x0000006700677220 */ /* 0x000fe20000410000 */
[C---:B------:R-:W-:Y:S01]  /*6880*/  HMMA.16816.F32 R64, R160.reuse, R170, R64 ;  /* 0x000000aaa040723c */ /* 0x040fe20000001840 */
[----:B------:R-:W1:Y:S04]  /*6890*/  LDSM.16.MT88.4 R168, [R232+0x14000] ;  /* 0x01400000e8a8783b */ /* 0x000e680000004200 */
[C---:B------:R-:W-:Y:S01]  /*68a0*/  FMUL.FTZ R104, R2.reuse, R104 ;  /* 0x0000006802687220 */ /* 0x040fe20000410000 */
[C---:B--2---:R-:W-:Y:S05]  /*68b0*/  HMMA.16816.F32 R68, R160.reuse, R172, R68 ;  /* 0x000000aca044723c */ /* 0x044fea0000001844 */
[----:B------:R-:W-:Y:S01]  /*68c0*/  FMUL.FTZ R105, R2, R105 ;  /* 0x0000006902697220 */ /* 0x000fe20000410000 */
[C---:B------:R-:W-:Y:S01]  /*68d0*/  HMMA.16816.F32 R72, R160.reuse, R174, R72 ;  /* 0x000000aea048723c */ /* 0x040fe20000001848 */
[----:B------:R-:W-:Y:S04]  /*68e0*/  LDSM.16.MT88.4 R172, [R232+0x16000] ;  /* 0x01600000e8ac783b */ /* 0x000fe80000004200 */
[C---:B------:R-:W-:Y:S01]  /*68f0*/  FMUL.FTZ R106, R0.reuse, R106 ;  /* 0x0000006a006a7220 */ /* 0x040fe20000410000 */
[----:B------:R-:W-:Y:S01]  /*6900*/  FMUL.FTZ R107, R0, R107 ;  /* 0x0000006b006b7220 */ /* 0x000fe20000410000 */
[C---:B------:R-:W-:Y:S01]  /*6910*/  FMUL.FTZ R108, R2.reuse, R108 ;  /* 0x0000006c026c7220 */ /* 0x040fe20000410000 */
[----:B------:R-:W-:Y:S03]  /*6920*/  FMUL.FTZ R109, R2, R109 ;  /* 0x0000006d026d7220 */ /* 0x000fe60000410000 */
[C---:B------:R-:W-:Y:S01]  /*6930*/  FMUL.FTZ R110, R0.reuse, R110 ;  /* 0x0000006e006e7220 */ /* 0x040fe20000410000 */
[----:B------:R-:W-:Y:S01]  /*6940*/  FMUL.FTZ R111, R0, R111 ;  /* 0x0000006f006f7220 */ /* 0x000fe20000410000 */
[C---:B------:R-:W-:Y:S01]  /*6950*/  FMUL.FTZ R112, R2.reuse, R112 ;  /* 0x0000007002707220 */ /* 0x040fe20000410000 */
[----:B------:R-:W-:Y:S01]  /*6960*/  FMUL.FTZ R113, R2, R113 ;  /* 0x0000007102717220 */ /* 0x000fe20000410000 */
[C---:B------:R-:W-:Y:S01]  /*6970*/  FMUL.FTZ R114, R0.reuse, R114 ;  /* 0x0000007200727220 */ /* 0x040fe20000410000 */
[----:B------:R-:W-:Y:S01]  /*6980*/  FMUL.FTZ R115, R0, R115 ;  /* 0x0000007300737220 */ /* 0x000fe20000410000 */
[C---:B---3--:R-:W-:Y:S03]  /*6990*/  HMMA.16816.F32 R76, R160.reuse, R156, R76 ;  /* 0x0000009ca04c723c */ /* 0x048fe6000000184c */
[----:B------:R-:W-:Y:S01]  /*69a0*/  FFMA.FTZ R208, R13, UR4, -R206 ;  /* 0x000000040dd07c23 */ /* 0x000fe200080108ce */
[----:B------:R-:W-:Y:S01]  /*69b0*/  FMUL.FTZ R13, R2, R153 ;  /* 0x00000099020d7220 */ /* 0x000fe20000410000 */
[--C-:B------:R-:W-:Y:S01]  /*69c0*/  FFMA.FTZ R209, R14, UR4, -R204.reuse ;  /* 0x000000040ed17c23 */ /* 0x100fe200080108cc */
[C---:B------:R-:W-:Y:S01]  /*69d0*/  HMMA.16816.F32 R80, R160.reuse, R158, R80 ;  /* 0x0000009ea050723c */ /* 0x040fe20000001850 */
[----:B------:R-:W2:Y:S02]  /*69e0*/  LDSM.16.MT88.4 R156, [R229+0x14000] ;  /* 0x01400000e59c783b */ /* 0x000ea40000004200 */
[----:B------:R-:W3:Y:S02]  /*69f0*/  MUFU.EX2 R208, R208 ;  /* 0x000000d000d07308 */ /* 0x000ee40000000800 */
[C---:B------:R-:W-:Y:S01]  /*6a00*/  FMUL.FTZ R14, R0.reuse, R154 ;  /* 0x0000009a000e7220 */ /* 0x040fe20000410000 */
[C---:B------:R-:W-:Y:S05]  /*6a10*/  HMMA.16816.F32 R84, R160.reuse, R176, R84 ;  /* 0x000000b0a054723c */ /* 0x040fea0000001854 */
[----:B------:R-:W-:Y:S01]  /*6a20*/  FFMA.FTZ R210, R15, UR4, -R204 ;  /* 0x000000040fd27c23 */ /* 0x000fe200080108cc */
[C---:B------:R-:W-:Y:S01]  /*6a30*/  HMMA.16816.F32 R88, R160.reuse, R178, R88 ;  /* 0x000000b2a058723c */ /* 0x040fe20000001858 */
[----:B------:R-:W-:Y:S01]  /*6a40*/  LDSM.16.MT88.4 R176, [R230+0x16000] ;  /* 0x01600000e6b0783b */ /* 0x000fe20000004200 */
[----:B------:R-:W-:Y:S03]  /*6a50*/  MUFU.EX2 R209, R209 ;  /* 0x000000d100d17308 */ /* 0x000fe60000000800 */
[----:B------:R-:W-:Y:S01]  /*6a60*/  FMUL.FTZ R15, R0, R155 ;  /* 0x0000009b000f7220 */ /* 0x000fe20000410000 */
[C---:B-1----:R-:W-:Y:S03]  /*6a70*/  HMMA.16816.F32 R92, R160.reuse, R168, R92 ;  /* 0x000000a8a05c723c */ /* 0x042fe6000000185c */
[----:B------:R-:W-:Y:S03]  /*6a80*/  LDSM.16.MT88.4 R152, [R229+0x16000] ;  /* 0x01600000e598783b */ /* 0x000fe60000004200 */
[----:B------:R-:W1:Y:S01]  /*6a90*/  MUFU.EX2 R210, R210 ;  /* 0x000000d200d27308 */ /* 0x000e620000000800 */
[C---:B------:R-:W-:Y:S01]  /*6aa0*/  FMUL.FTZ R116, R2.reuse, R116 ;  /* 0x0000007402747220 */ /* 0x040fe20000410000 */
[C---:B------:R-:W-:Y:S03]  /*6ab0*/  HMMA.16816.F32 R96, R160.reuse, R170, R96 ;  /* 0x000000aaa060723c */ /* 0x040fe60000001860 */
[----:B------:R-:W4:Y:S03]  /*6ac0*/  LDSM.16.MT88.4 R168, [R228+0x14000] ;  /* 0x01400000e4a8783b */ /* 0x000f260000004200 */
[C---:B------:R-:W-:Y:S05]  /*6ad0*/  HMMA.16816.F32 R100, R160.reuse, R180, R100 ;  /* 0x000000b4a064723c */ /* 0x040fea0000001864 */
[----:B------:R-:W-:Y:S01]  /*6ae0*/  FMUL.FTZ R117, R2, R117 ;  /* 0x0000007502757220 */ /* 0x000fe20000410000 */
[C---:B------:R-:W-:Y:S01]  /*6af0*/  HMMA.16816.F32 R104, R160.reuse, R182, R104 ;  /* 0x000000b6a068723c */ /* 0x040fe20000001868 */
[----:B------:R-:W-:Y:S04]  /*6b00*/  LDSM.16.MT88.4 R180, [R232+0x12800] ;  /* 0x01280000e8b4783b */ /* 0x000fe80000004200 */
[C---:B------:R-:W-:Y:S01]  /*6b10*/  FMUL.FTZ R118, R0.reuse, R118 ;  /* 0x0000007600767220 */ /* 0x040fe20000410000 */
[C---:B--2---:R-:W-:Y:S05]  /*6b20*/  HMMA.16816.F32 R108, R160.reuse, R156, R108 ;  /* 0x0000009ca06c723c */ /* 0x044fea000000186c */
[----:B------:R-:W-:Y:S01]  /*6b30*/  FMUL.FTZ R119, R0, R119 ;  /* 0x0000007700777220 */ /* 0x000fe20000410000 */
[C---:B------:R-:W-:Y:S01]  /*6b40*/  HMMA.16816.F32 R112, R160.reuse, R158, R112 ;  /* 0x0000009ea070723c */ /* 0x040fe20000001870 */
[----:B------:R-:W2:Y:S04]  /*6b50*/  LDSM.16.MT88.4 R156, [R228+0x16000] ;  /* 0x01600000e49c783b */ /* 0x000ea80000004200 */
        /* <DEDUP_REMOVED lines=14> */
[C---:B----4-:R-:W-:Y:S03]  /*6c40*/  HMMA.16816.F32 R12, R160.reuse, R168, R12 ;  /* 0x000000a8a00c723c */ /* 0x050fe6000000180c */
[C---:B------:R-:W-:Y:S01]  /*6c50*/  FMUL.FTZ R134, R0.reuse, R134 ;  /* 0x0000008600867220 */ /* 0x040fe20000410000 */
[----:B------:R-:W-:Y:S01]  /*6c60*/  FMUL.FTZ R135, R0, R135 ;  /* 0x0000008700877220 */ /* 0x000fe20000410000 */
[C---:B------:R-:W-:Y:S01]  /*6c70*/  FMUL.FTZ R136, R2.reuse, R136 ;  /* 0x0000008802887220 */ /* 0x040fe20000410000 */
[C---:B------:R-:W-:Y:S01]  /*6c80*/  HMMA.16816.F32 R116, R160.reuse, R170, R116 ;  /* 0x000000aaa074723c */ /* 0x040fe20000001874 */
[----:B------:R-:W4:Y:S04]  /*6c90*/  LDSM.16.MT88.4 R168, [R232+0x10800] ;  /* 0x01080000e8a8783b */ /* 0x000f280000004200 */
[----:B------:R-:W-:Y:S01]  /*6ca0*/  FMUL.FTZ R137, R2, R137 ;  /* 0x0000008902897220 */ /* 0x000fe20000410000 */
[C---:B------:R-:W-:Y:S05]  /*6cb0*/  HMMA.16816.F32 R120, R160.reuse, R172, R120 ;  /* 0x000000aca078723c */ /* 0x040fea0000001878 */
[C---:B------:R-:W-:Y:S01]  /*6cc0*/  FMUL.FTZ R138, R0.reuse, R138 ;  /* 0x0000008a008a7220 */ /* 0x040fe20000410000 */
[C---:B------:R-:W-:Y:S01]  /*6cd0*/  HMMA.16816.F32 R124, R160.reuse, R174, R124 ;  /* 0x000000aea07c723c */ /* 0x040fe2000000187c */
[----:B------:R-:W5:Y:S04]  /*6ce0*/  LDSM.16.MT88.4 R172, [R230+0x10800] ;  /* 0x01080000e6ac783b */ /* 0x000f680000004200 */
[----:B------:R-:W-:Y:S01]  /*6cf0*/  FMUL.FTZ R139, R0, R139 ;  /* 0x0000008b008b7220 */ /* 0x000fe20000410000 */
[C---:B------:R-:W-:Y:S05]  /*6d00*/  HMMA.16816.F32 R128, R160.reuse, R176, R128 ;  /* 0x000000b0a080723c */ /* 0x040fea0000001880 */
[--C-:B------:R-:W-:Y:S01]  /*6d10*/  FFMA.FTZ R211, R16, UR4, -R206.reuse ;  /* 0x0000000410d37c23 */ /* 0x100fe200080108ce */
[C---:B------:R-:W-:Y:S01]  /*6d20*/  HMMA.16816.F32 R132, R160.reuse, R178, R132 ;  /* 0x000000b2a084723c */ /* 0x040fe20000001884 */
[----:B------:R-:W-:Y:S04]  /*6d30*/  LDSM.16.MT88.4 R176, [R228+0x10800] ;  /* 0x01080000e4b0783b */ /* 0x000fe80000004200 */
[----:B------:R-:W-:Y:S01]  /*6d40*/  FFMA.FTZ R248, R17, UR4, -R206 ;  /* 0x0000000411f87c23 */ /* 0x000fe200080108ce */
[C---:B------:R-:W-:Y:S01]  /*6d50*/  HMMA.16816.F32 R136, R160.reuse, R152, R136 ;  /* 0x00000098a088723c */ /* 0x040fe20000001888 */
[----:B------:R-:W-:Y:S04]  /*6d60*/  MUFU.EX2 R211, R211 ;  /* 0x000000d300d37308 */ /* 0x000fe80000000800 */
[--C-:B------:R-:W-:Y:S01]  /*6d70*/  FFMA.FTZ R250, R18, UR4, -R204.reuse ;  /* 0x0000000412fa7c23 */ /* 0x100fe200080108cc */
[----:B------:R-:W-:Y:S01]  /*6d80*/  FFMA.FTZ R251, R19, UR4, -R204 ;  /* 0x0000000413fb7c23 */ /* 0x000fe200080108cc */
[C---:B------:R-:W-:Y:S01]  /*6d90*/  FMUL.FTZ R140, R2.reuse, R140 ;  /* 0x0000008c028c7220 */ /* 0x040fe20000410000 */
[----:B------:R-:W-:Y:S03]  /*6da0*/  FMUL.FTZ R141, R2, R141 ;  /* 0x0000008d028d7220 */ /* 0x000fe60000410000 */
[----:B------:R-:W4:Y:S01]  /*6db0*/  MUFU.EX2 R248, R248 ;  /* 0x000000f800f87308 */ /* 0x000f220000000800 */
[C---:B------:R-:W-:Y:S01]  /*6dc0*/  FMUL.FTZ R142, R0.reuse, R142 ;  /* 0x0000008e008e7220 */ /* 0x040fe20000410000 */
[----:B------:R-:W-:Y:S01]  /*6dd0*/  FMUL.FTZ R143, R0, R143 ;  /* 0x0000008f008f7220 */ /* 0x000fe20000410000 */
[C---:B------:R-:W-:Y:S01]  /*6de0*/  FMUL.FTZ R144, R2.reuse, R144 ;  /* 0x0000009002907220 */ /* 0x040fe20000410000 */
[----:B------:R-:W-:Y:S01]  /*6df0*/  FMUL.FTZ R145, R2, R145 ;  /* 0x0000009102917220 */ /* 0x000fe20000410000 */
[C---:B------:R-:W-:Y:S01]  /*6e00*/  FMUL.FTZ R146, R0.reuse, R146 ;  /* 0x0000009200927220 */ /* 0x040fe20000410000 */
[----:B------:R-:W-:Y:S04]  /*6e10*/  FMUL.FTZ R147, R0, R147 ;  /* 0x0000009300937220 */ /* 0x000fe80000410000 */
[----:B------:R-:W-:Y:S01]  /*6e20*/  MUFU.EX2 R250, R250 ;  /* 0x000000fa00fa7308 */ /* 0x000fe20000000800 */
[C---:B------:R-:W-:Y:S01]  /*6e30*/  FMUL.FTZ R16, R2.reuse, R148 ;  /* 0x0000009402107220 */ /* 0x040fe20000410000 */
[C---:B------:R-:W-:Y:S01]  /*6e40*/  HMMA.16816.F32 R140, R160.reuse, R154, R140 ;  /* 0x0000009aa08c723c */ /* 0x040fe2000000188c */
[----:B------:R-:W5:Y:S02]  /*6e50*/  LDSM.16.MT88.4 R152, [R229+0x10800] ;  /* 0x01080000e598783b */ /* 0x000f640000004200 */
[----:B------:R-:W-:Y:S01]  /*6e60*/  FMUL.FTZ R17, R2, R149 ;  /* 0x0000009502117220 */ /* 0x000fe20000410000 */
[C---:B------:R-:W-:Y:S01]  /*6e70*/  FMUL.FTZ R18, R0.reuse, R150 ;  /* 0x0000009600127220 */ /* 0x040fe20000410000 */
[----:B------:R-:W-:Y:S01]  /*6e80*/  FMUL.FTZ R19, R0, R151 ;  /* 0x0000009700137220 */ /* 0x000fe20000410000 */
[C---:B--2---:R-:W-:Y:S02]  /*6e90*/  HMMA.16816.F32 R144, R160.reuse, R156, R144 ;  /* 0x0000009ca090723c */ /* 0x044fe40000001890 */
[----:B------:R-:W2:Y:S03]  /*6ea0*/  MUFU.EX2 R251, R251 ;  /* 0x000000fb00fb7308 */ /* 0x000ea60000000800 */
[----:B---3--:R-:W-:Y:S01]  /*6eb0*/  F2FP.F16.F32.PACK_AB R148, R208, R207 ;  /* 0x000000cfd094723e */ /* 0x008fe200000000ff */
[----:B------:R-:W-:Y:S01]  /*6ec0*/  HMMA.16816.F32 R16, R160, R158, R16 ;  /* 0x0000009ea010723c */ /* 0x000fe20000001810 */
[----:B------:R-:W3:Y:S04]  /*6ed0*/  LDSM.16.MT88.4 R156, [R228+0x12800] ;  /* 0x01280000e49c783b */ /* 0x000ee80000004200 */
[----:B-1----:R-:W-:Y:S01]  /*6ee0*/  F2FP.F16.F32.PACK_AB R149, R210, R209 ;  /* 0x000000d1d295723e */ /* 0x002fe200000000ff */
[----:B------:R-:W-:Y:S01]  /*6ef0*/  FFMA.FTZ R201, R2, R249, R201 ;  /* 0x000000f902c97223 */ /* 0x000fe200000100c9 */
[----:B----4-:R-:W-:Y:S01]  /*6f00*/  F2FP.F16.F32.PACK_AB R150, R248, R211 ;  /* 0x000000d3f896723e */ /* 0x010fe200000000ff */
[----:B------:R-:W-:Y:S01]  /*6f10*/  FFMA.FTZ R203, R0, R241, R203 ;  /* 0x000000f100cb7223 */ /* 0x000fe200000100cb */
[----:B------:R-:W1:Y:S02]  /*6f20*/  LDSM.16.MT88.4 R160, [R232+0x14800] ;  /* 0x01480000e8a0783b */ /* 0x000e640000004200 */
[----:B------:R-:W-:Y:S01]  /*6f30*/  FADD.FTZ R0, R165, R201 ;  /* 0x000000c9a5007221 */ /* 0x000fe20000010000 */
[----:B--2---:R-:W-:Y:S01]  /*6f40*/  F2FP.F16.F32.PACK_AB R151, R251, R250 ;  /* 0x000000fafb97723e */ /* 0x004fe200000000ff */
[----:B------:R-:W-:Y:S01]  /*6f50*/  FADD.FTZ R203, R166, R203 ;  /* 0x000000cba6cb7221 */ /* 0x000fe20000010000 */
[----:B------:R-:W-:Y:S01]  /*6f60*/  MOV R165, R164 ;  /* 0x000000a400a57202 */ /* 0x000fe20000000f00 */
[----:B------:R-:W-:Y:S01]  /*6f70*/  FADD.FTZ R167, R167, R0 ;  /* 0x00000000a7a77221 */ /* 0x000fe20000010000 */
[----:B------:R-:W-:Y:S01]  /*6f80*/  MOV R0, R3 ;  /* 0x0000000300007202 */ /* 0x000fe20000000f00 */
[----:B------:R-:W-:Y:S02]  /*6f90*/  FADD.FTZ R202, R202, R203 ;  /* 0x000000cbcaca7221 */ /* 0x000fe40000010000 */
[C---:B------:R-:W-:Y:S05]  /*6fa0*/  HMMA.16816.F32 R4, R148.reuse, R168, R4 ;  /* 0x000000a89404723c */ /* 0x040fea0000001804 */
[----:B------:R-:W-:Y:S01]  /*6fb0*/  FADD.FTZ R200, R200, R167 ;  /* 0x000000a7c8c87221 */ /* 0x000fe20000010000 */
[C---:B------:R-:W-:Y:S01]  /*6fc0*/  HMMA.16816.F32 R8, R148.reuse, R170, R8 ;  /* 0x000000aa9408723c */ /* 0x040fe20000001808 */
[----:B------:R-:W-:Y:S04]  /*6fd0*/  LDSM.16.MT88.4 R168, [R232+0x16800] ;  /* 0x01680000e8a8783b */ /* 0x000fe80000004200 */
[----:B------:R-:W-:Y:S01]  /*6fe0*/  FADD.FTZ R202, R205, R202 ;  /* 0x000000cacdca7221 */ /* 0x000fe20000010000 */
[C---:B-----5:R-:W-:Y:S05]  /*6ff0*/  HMMA.16816.F32 R36, R148.reuse, R172, R36 ;  /* 0x000000ac9424723c */ /* 0x060fea0000001824 */
[----:B------:R-:W-:Y:S01]  /*7000*/  FADD.FTZ R207, R207, R200 ;  /* 0x000000c8cfcf7221 */ /* 0x000fe20000010000 */
[C---:B------:R-:W-:Y:S01]  /*7010*/  HMMA.16816.F32 R40, R148.reuse, R174, R40 ;  /* 0x000000ae9428723c */ /* 0x040fe20000001828 */
[----:B------:R-:W-:Y:S04]  /*7020*/  LDSM.16.MT88.4 R172, [R228+0x11000] ;  /* 0x01100000e4ac783b */ /* 0x000fe80000004200 */
[----:B------:R-:W-:Y:S01]  /*7030*/  FADD.FTZ R209, R209, R202 ;  /* 0x000000cad1d17221 */ /* 0x000fe20000010000 */
[C---:B------:R-:W-:Y:S05]  /*7040*/  HMMA.16816.F32 R44, R148.reuse, R152, R44 ;  /* 0x00000098942c723c */ /* 0x040fea000000182c */
[----:B------:R-:W-:Y:S01]  /*7050*/  FADD.FTZ R208, R208, R207 ;  /* 0x000000cfd0d07221 */ /* 0x000fe20000010000 */
[C---:B------:R-:W-:Y:S01]  /*7060*/  HMMA.16816.F32 R48, R148.reuse, R154, R48 ;  /* 0x0000009a9430723c */ /* 0x040fe20000001830 */
[----:B------:R-:W2:Y:S04]  /*7070*/  LDSM.16.MT88.4 R152, [R228+0x14800] ;  /* 0x01480000e498783b */ /* 0x000ea80000004200 */
[----:B------:R-:W-:Y:S01]  /*7080*/  FADD.FTZ R209, R210, R209 ;  /* 0x000000d1d2d17221 */ /* 0x000fe20000010000 */
[C---:B------:R-:W-:Y:S05]  /*7090*/  HMMA.16816.F32 R52, R148.reuse, R176, R52 ;  /* 0x000000b09434723c */ /* 0x040fea0000001834 */
[----:B------:R-:W-:Y:S01]  /*70a0*/  FADD.FTZ R211, R211, R208 ;  /* 0x000000d0d3d37221 */ /* 0x000fe20000010000 */
[C---:B------:R-:W-:Y:S01]  /*70b0*/  HMMA.16816.F32 R56, R148.reuse, R178, R56 ;  /* 0x000000b29438723c */ /* 0x040fe20000001838 */
[----:B------:R-:W-:Y:S04]  /*70c0*/  LDSM.16.MT88.4 R176, [R230+0x13000] ;  /* 0x01300000e6b0783b */ /* 0x000fe80000004200 */
[----:B------:R-:W-:Y:S01]  /*70d0*/  FADD.FTZ R250, R250, R209 ;  /* 0x000000d1fafa7221 */ /* 0x000fe20000010000 */
[C---:B------:R-:W-:Y:S05]  /*70e0*/  HMMA.16816.F32 R60, R148.reuse, R180, R60 ;  /* 0x000000b4943c723c */ /* 0x040fea000000183c */
[----:B------:R-:W-:Y:S01]  /*70f0*/  FADD.FTZ R211, R248, R211 ;  /* 0x000000d3f8d37221 */ /* 0x000fe20000010000 */
[C---:B------:R-:W-:Y:S01]  /*7100*/  HMMA.16816.F32 R64, R148.reuse, R182, R64 ;  /* 0x000000b69440723c */ /* 0x040fe20000001840 */
[----:B------:R-:W-:Y:S04]  /*7110*/  LDSM.16.MT88.4 R180, [R229+0x13000] ;  /* 0x01300000e5b4783b */ /* 0x000fe80000004200 */
[----:B------:R-:W-:Y:S01]  /*7120*/  FADD.FTZ R251, R251, R250 ;  /* 0x000000fafbfb7221 */ /* 0x000fe20000010000 */
[C---:B------:R-:W-:Y:S06]  /*7130*/  HMMA.16816.F32 R68, R148.reuse, R184, R68 ;  /* 0x000000b89444723c */ /* 0x040fec0000001844 */
[C---:B------:R-:W-:Y:S01]  /*7140*/  HMMA.16816.F32 R72, R148.reuse, R186, R72 ;  /* 0x000000ba9448723c */ /* 0x040fe20000001848 */
[----:B------:R-:W-:Y:S05]  /*7150*/  LDSM.16.MT88.4 R184, [R228+0x13000] ;  /* 0x01300000e4b8783b */ /* 0x000fea0000004200 */
[C---:B------:R-:W-:Y:S06]  /*7160*/  HMMA.16816.F32 R76, R148.reuse, R188, R76 ;  /* 0x000000bc944c723c */ /* 0x040fec000000184c */
[C---:B------:R-:W-:Y:S05]  /*7170*/  HMMA.16816.F32 R80, R148.reuse, R190, R80 ;  /* 0x000000be9450723c */ /* 0x040fea0000001850 */
[--C-:B------:R-:W-:Y:S01]  /*7180*/  FFMA.FTZ R188, R20, UR4, -R206.reuse ;  /* 0x0000000414bc7c23 */ /* 0x100fe200080108ce */
[C---:B---3--:R-:W-:Y:S05]  /*7190*/  HMMA.16816.F32 R84, R148.reuse, R156, R84 ;  /* 0x0000009c9454723c */ /* 0x048fea0000001854 */
[----:B------:R-:W-:Y:S01]  /*71a0*/  FFMA.FTZ R189, R21, UR4, -R206 ;  /* 0x0000000415bd7c23 */ /* 0x000fe200080108ce */
[C---:B------:R-:W-:Y:S01]  /*71b0*/  HMMA.16816.F32 R88, R148.reuse, R158, R88 ;  /* 0x0000009e9458723c */ /* 0x040fe20000001858 */
[----:B------:R-:W3:Y:S01]  /*71c0*/  LDSM.16.MT88.4 R156, [R230+0x16800] ;  /* 0x01680000e69c783b */ /* 0x000ee20000004200 */
[----:B------:R-:W-:Y:S03]  /*71d0*/  MUFU.EX2 R188, R188 ;  /* 0x000000bc00bc7308 */ /* 0x000fe60000000800 */
[--C-:B------:R-:W-:Y:S01]  /*71e0*/  FFMA.FTZ R190, R22, UR4, -R204.reuse ;  /* 0x0000000416be7c23 */ /* 0x100fe200080108cc */
[C---:B-1----:R-:W-:Y:S06]  /*71f0*/  HMMA.16816.F32 R92, R148.reuse, R160, R92 ;  /* 0x000000a0945c723c */ /* 0x042fec000000185c */
[----:B------:R-:W1:Y:S01]  /*7200*/  MUFU.EX2 R189, R189 ;  /* 0x000000bd00bd7308 */ /* 0x000e620000000800 */
[----:B------:R-:W-:Y:S01]  /*7210*/  FFMA.FTZ R191, R23, UR4, -R204 ;  /* 0x0000000417bf7c23 */ /* 0x000fe200080108cc */
[C---:B------:R-:W-:Y:S01]  /*7220*/  HMMA.16816.F32 R96, R148.reuse, R162, R96 ;  /* 0x000000a29460723c */ /* 0x040fe20000001860 */
[----:B------:R-:W4:Y:S05]  /*7230*/  LDSM.16.MT88.4 R160, [R229+0x16800] ;  /* 0x01680000e5a0783b */ /* 0x000f2a0000004200 */
[C---:B------:R-:W-:Y:S02]  /*7240*/  HMMA.16816.F32 R100, R148.reuse, R192, R100 ;  /* 0x000000c09464723c */ /* 0x040fe40000001864 */
[----:B------:R-:W-:Y:S01]  /*7250*/  MUFU.EX2 R190, R190 ;  /* 0x000000be00be7308 */ /* 0x000fe20000000800 */
[----:B------:R-:W5:Y:S03]  /*7260*/  LDSM.16.MT88.4 R20, [R228+0x16800] ;  /* 0x01680000e414783b */ /* 0x000f660000004200 */
[C---:B------:R-:W-:Y:S06]  /*7270*/  HMMA.16816.F32 R104, R148.reuse, R194, R104 ;  /* 0x000000c29468723c */ /* 0x040fec0000001868 */
[----:B------:R-:W3:Y:S01]  /*7280*/  MUFU.EX2 R191, R191 ;  /* 0x000000bf00bf7308 */ /* 0x000ee20000000800 */
[--C-:B------:R-:W-:Y:S01]  /*7290*/  FFMA.FTZ R192, R24, UR4, -R206.reuse ;  /* 0x0000000418c07c23 */ /* 0x100fe200080108ce */
[C---:B------:R-:W-:Y:S03]  /*72a0*/  HMMA.16816.F32 R108, R148.reuse, R196, R108 ;  /* 0x000000c4946c723c */ /* 0x040fe6000000186c */
[----:B-1----:R-:W-:Y:S03]  /*72b0*/  F2FP.F16.F32.PACK_AB R24, R189, R188 ;  /* 0x000000bcbd18723e */ /* 0x002fe600000000ff */
[C---:B------:R-:W-:Y:S02]  /*72c0*/  HMMA.16816.F32 R112, R148.reuse, R198, R112 ;  /* 0x000000c69470723c */ /* 0x040fe40000001870 */
[----:B------:R-:W-:Y:S03]  /*72d0*/  MUFU.EX2 R192, R192 ;  /* 0x000000c000c07308 */ /* 0x000fe60000000800 */
[----:B------:R-:W-:Y:S01]  /*72e0*/  FFMA.FTZ R193, R25, UR4, -R206 ;  /* 0x0000000419c17c23 */ /* 0x000fe200080108ce */
[C---:B--2---:R-:W-:Y:S05]  /*72f0*/  HMMA.16816.F32 R12, R148.reuse, R152, R12 ;  /* 0x00000098940c723c */ /* 0x044fea000000180c */
[----:B---3--:R-:W-:Y:S01]  /*7300*/  F2FP.F16.F32.PACK_AB R25, R191, R190 ;  /* 0x000000bebf19723e */ /* 0x008fe200000000ff */
[C---:B------:R-:W-:Y:S01]  /*7310*/  HMMA.16816.F32 R116, R148.reuse, R154, R116 ;  /* 0x0000009a9474723c */ /* 0x040fe20000001874 */
[----:B------:R-:W1:Y:S01]  /*7320*/  LDSM.16.MT88.4 R152, [R232+0x11000] ;  /* 0x01100000e898783b */ /* 0x000e620000004200 */
[----:B------:R-:W2:Y:S03]  /*7330*/  MUFU.EX2 R193, R193 ;  /* 0x000000c100c17308 */ /* 0x000ea60000000800 */
[--C-:B------:R-:W-:Y:S01]  /*7340*/  FFMA.FTZ R194, R26, UR4, -R204.reuse ;  /* 0x000000041ac27c23 */ /* 0x100fe200080108cc */
[C---:B------:R-:W-:Y:S05]  /*7350*/  HMMA.16816.F32 R120, R148.reuse, R168, R120 ;  /* 0x000000a89478723c */ /* 0x040fea0000001878 */
[----:B------:R-:W-:Y:S01]  /*7360*/  FFMA.FTZ R195, R27, UR4, -R204 ;  /* 0x000000041bc37c23 */ /* 0x000fe200080108cc */
[C---:B------:R-:W-:Y:S01]  /*7370*/  HMMA.16816.F32 R124, R148.reuse, R170, R124 ;  /* 0x000000aa947c723c */ /* 0x040fe2000000187c */
[----:B------:R-:W-:Y:S01]  /*7380*/  LDSM.16.MT88.4 R168, [R229+0x11000] ;  /* 0x01100000e5a8783b */ /* 0x000fe20000004200 */
[----:B------:R-:W-:Y:S03]  /*7390*/  MUFU.EX2 R194, R194 ;  /* 0x000000c200c27308 */ /* 0x000fe60000000800 */
[----:B------:R-:W-:Y:S01]  /*73a0*/  FADD.FTZ R188, R188, R211 ;  /* 0x000000d3bcbc7221 */ /* 0x000fe20000010000 */
[C---:B------:R-:W-:Y:S06]  /*73b0*/  HMMA.16816.F32 R128, R148.reuse, R156, R128 ;  /* 0x0000009c9480723c */ /* 0x040fec0000001880 */
[----:B------:R-:W3:Y:S01]  /*73c0*/  MUFU.EX2 R195, R195 ;  /* 0x000000c300c37308 */ /* 0x000ee20000000800 */
[----:B--2---:R-:W-:Y:S01]  /*73d0*/  F2FP.F16.F32.PACK_AB R26, R193, R192 ;  /* 0x000000c0c11a723e */ /* 0x004fe200000000ff */
[C---:B------:R-:W-:Y:S01]  /*73e0*/  HMMA.16816.F32 R132, R148.reuse, R158, R132 ;  /* 0x0000009e9484723c */ /* 0x040fe20000001884 */
[----:B------:R-:W2:Y:S02]  /*73f0*/  LDSM.16.MT88.4 R156, [R230+0x11000] ;  /* 0x01100000e69c783b */ /* 0x000ea40000004200 */
[----:B------:R-:W-:Y:S03]  /*7400*/  FADD.FTZ R190, R190, R251 ;  /* 0x000000fbbebe7221 */ /* 0x000fe60000010000 */
[C---:B----4-:R-:W-:Y:S05]  /*7410*/  HMMA.16816.F32 R136, R148.reuse, R160, R136 ;  /* 0x000000a09488723c */ /* 0x050fea0000001888 */
[----:B------:R-:W-:Y:S01]  /*7420*/  FADD.FTZ R189, R189, R188 ;  /* 0x000000bcbdbd7221 */ /* 0x000fe20000010000 */
[C---:B------:R-:W-:Y:S01]  /*7430*/  HMMA.16816.F32 R140, R148.reuse, R162, R140 ;  /* 0x000000a2948c723c */ /* 0x040fe2000000188c */
[----:B------:R-:W4:Y:S04]  /*7440*/  LDSM.16.MT88.4 R160, [R232+0x13000] ;  /* 0x01300000e8a0783b */ /* 0x000f280000004200 */
[----:B---3--:R-:W-:Y:S01]  /*7450*/  F2FP.F16.F32.PACK_AB R27, R195, R194 ;  /* 0x000000c2c31b723e */ /* 0x008fe200000000ff */
[C---:B-----5:R-:W-:Y:S05]  /*7460*/  HMMA.16816.F32 R144, R148.reuse, R20, R144 ;  /* 0x000000149490723c */ /* 0x060fea0000001890 */
[----:B------:R-:W-:Y:S01]  /*7470*/  FADD.FTZ R191, R191, R190 ;  /* 0x000000bebfbf7221 */ /* 0x000fe20000010000 */
[----:B------:R-:W-:Y:S01]  /*7480*/  HMMA.16816.F32 R16, R148, R22, R16 ;  /* 0x000000169410723c */ /* 0x000fe20000001810 */
[----:B------:R-:W3:Y:S04]  /*7490*/  LDSM.16.MT88.4 R20, [R232+0x15000] ;  /* 0x01500000e814783b */ /* 0x000ee80000004200 */
[----:B------:R-:W-:Y:S01]  /*74a0*/  FADD.FTZ R192, R192, R189 ;  /* 0x000000bdc0c07221 */ /* 0x000fe20000010000 */
[C---:B-1----:R-:W-:Y:S03]  /*74b0*/  HMMA.16816.F32 R4, R24.reuse, R152, R4 ;  /* 0x000000981804723c */ /* 0x042fe60000001804 */
[----:B------:R-:W1:Y:S02]  /*74c0*/  LDSM.16.MT88.4 R148, [R230+0x15000] ;  /* 0x01500000e694783b */ /* 0x000e640000004200 */
[----:B------:R-:W-:Y:S01]  /*74d0*/  FADD.FTZ R194, R194, R191 ;  /* 0x000000bfc2c27221 */ /* 0x000fe20000010000 */
[C---:B------:R-:W-:Y:S05]  /*74e0*/  HMMA.16816.F32 R8, R24.reuse, R154, R8 ;  /* 0x0000009a1808723c */ /* 0x040fea0000001808 */
[----:B------:R-:W5:Y:S01]  /*74f0*/  LDSM.16.MT88.4 R152, [R229+0x15000] ;  /* 0x01500000e598783b */ /* 0x000f620000004200 */
[C---:B--2---:R-:W-:Y:S05]  /*7500*/  HMMA.16816.F32 R36, R24.reuse, R156, R36 ;  /* 0x0000009c1824723c */ /* 0x044fea0000001824 */
[----:B------:R-:W-:Y:S01]  /*7510*/  FADD.FTZ R193, R193, R192 ;  /* 0x000000c0c1c17221 */ /* 0x000fe20000010000 */
[C---:B------:R-:W-:Y:S01]  /*7520*/  HMMA.16816.F32 R40, R24.reuse, R158, R40 ;  /* 0x0000009e1828723c */ /* 0x040fe20000001828 */
[----:B------:R-:W2:Y:S04]  /*7530*/  LDSM.16.MT88.4 R156, [R228+0x15000] ;  /* 0x01500000e49c783b */ /* 0x000ea80000004200 */
[----:B------:R-:W-:Y:S01]  /*7540*/  FADD.FTZ R195, R195, R194 ;  /* 0x000000c2c3c37221 */ /* 0x000fe20000010000 */
[C---:B------:R-:W-:Y:S06]  /*7550*/  HMMA.16816.F32 R44, R24.reuse, R168, R44 ;  /* 0x000000a8182c723c */ /* 0x040fec000000182c */
[C---:B------:R-:W-:Y:S01]  /*7560*/  HMMA.16816.F32 R48, R24.reuse, R170, R48 ;  /* 0x000000aa1830723c */ /* 0x040fe20000001830 */
[----:B------:R-:W-:Y:S05]  /*7570*/  LDSM.16.MT88.4 R168, [R232+0x13800] ;  /* 0x01380000e8a8783b */ /* 0x000fea0000004200 */
[C---:B------:R-:W-:Y:S06]  /*7580*/  HMMA.16816.F32 R52, R24.reuse, R172, R52 ;  /* 0x000000ac1834723c */ /* 0x040fec0000001834 */
[C---:B------:R-:W-:Y:S05]  /*7590*/  HMMA.16816.F32 R56, R24.reuse, R174, R56 ;  /* 0x000000ae1838723c */ /* 0x040fea0000001838 */
[--C-:B------:R-:W-:Y:S01]  /*75a0*/  FFMA.FTZ R172, R28, UR4, -R206.reuse ;  /* 0x000000041cac7c23 */ /* 0x100fe200080108ce */
[C---:B----4-:R-:W-:Y:S05]  /*75b0*/  HMMA.16816.F32 R60, R24.reuse, R160, R60 ;  /* 0x000000a0183c723c */ /* 0x050fea000000183c */
[----:B------:R-:W-:Y:S01]  /*75c0*/  FFMA.FTZ R173, R29, UR4, -R206 ;  /* 0x000000041dad7c23 */ /* 0x000fe200080108ce */
[C---:B------:R-:W-:Y:S01]  /*75d0*/  HMMA.16816.F32 R64, R24.reuse, R162, R64 ;  /* 0x000000a21840723c */ /* 0x040fe20000001840 */
[----:B------:R-:W4:Y:S01]  /*75e0*/  LDSM.16.MT88.4 R160, [R232+0x17000] ;  /* 0x01700000e8a0783b */ /* 0x000f220000004200 */
[----:B------:R-:W-:Y:S03]  /*75f0*/  MUFU.EX2 R172, R172 ;  /* 0x000000ac00ac7308 */ /* 0x000fe60000000800 */
[--C-:B------:R-:W-:Y:S01]  /*7600*/  FFMA.FTZ R174, R30, UR4, -R204.reuse ;  /* 0x000000041eae7c23 */ /* 0x100fe200080108cc */
[C---:B------:R-:W-:Y:S06]  /*7610*/  HMMA.16816.F32 R68, R24.reuse, R176, R68 ;  /* 0x000000b01844723c */ /* 0x040fec0000001844 */
[----:B------:R-:W4:Y:S01]  /*7620*/  MUFU.EX2 R173, R173 ;  /* 0x000000ad00ad7308 */ /* 0x000f220000000800 */
[----:B------:R-:W-:Y:S01]  /*7630*/  FFMA.FTZ R175, R31, UR4, -R204 ;  /* 0x000000041faf7c23 */ /* 0x000fe200080108cc */
[C---:B------:R-:W-:Y:S01]  /*7640*/  HMMA.16816.F32 R72, R24.reuse, R178, R72 ;  /* 0x000000b21848723c */ /* 0x040fe20000001848 */
[----:B------:R-:W-:Y:S02]  /*7650*/  LDSM.16.MT88.4 R28, [R228+0x17000] ;  /* 0x01700000e41c783b */ /* 0x000fe40000004200 */
[----:B------:R-:W-:Y:S03]  /*7660*/  FFMA.FTZ R176, R32, UR4, -R206 ;  /* 0x0000000420b07c23 */ /* 0x000fe600080108ce */
[C---:B------:R-:W-:Y:S02]  /*7670*/  HMMA.16816.F32 R76, R24.reuse, R180, R76 ;  /* 0x000000b4184c723c */ /* 0x040fe4000000184c */
[----:B------:R-:W-:Y:S03]  /*7680*/  MUFU.EX2 R174, R174 ;  /* 0x000000ae00ae7308 */ /* 0x000fe60000000800 */
[----:B------:R-:W-:Y:S01]  /*7690*/  FFMA.FTZ R178, R34, UR4, -R204 ;  /* 0x0000000422b27c23 */ /* 0x000fe200080108cc */
[C---:B------:R-:W-:Y:S06]  /*76a0*/  HMMA.16816.F32 R80, R24.reuse, R182, R80 ;  /* 0x000000b61850723c */ /* 0x040fec0000001850 */
[----:B------:R-:W4:Y:S01]  /*76b0*/  MUFU.EX2 R175, R175 ;  /* 0x000000af00af7308 */ /* 0x000f220000000800 */
[----:B------:R-:W-:Y:S01]  /*76c0*/  FFMA.FTZ R206, R33, UR4, -R206 ;  /* 0x0000000421ce7c23 */ /* 0x000fe200080108ce */
[C---:B------:R-:W-:Y:S03]  /*76d0*/  HMMA.16816.F32 R84, R24.reuse, R184, R84 ;  /* 0x000000b81854723c */ /* 0x040fe60000001854 */
[----:B------:R-:W-:Y:S03]  /*76e0*/  FFMA.FTZ R204, R35, UR4, -R204 ;  /* 0x0000000423cc7c23 */ /* 0x000fe600080108cc */
[C---:B------:R-:W-:Y:S01]  /*76f0*/  HMMA.16816.F32 R88, R24.reuse, R186, R88 ;  /* 0x000000ba1858723c */ /* 0x040fe20000001858 */
[----:B------:R-:W-:Y:S01]  /*7700*/  LDSM.16.MT88.4 R32, [R228+0x11800] ;  /* 0x01180000e420783b */ /* 0x000fe20000004200 */
[----:B------:R-:W-:Y:S04]  /*7710*/  MUFU.EX2 R176, R176 ;  /* 0x000000b000b07308 */ /* 0x000fe80000000800 */
[C---:B---3--:R-:W-:Y:S06]  /*7720*/  HMMA.16816.F32 R92, R24.reuse, R20, R92 ;  /* 0x00000014185c723c */ /* 0x048fec000000185c */
[----:B------:R-:W3:Y:S01]  /*7730*/  MUFU.EX2 R177, R206 ;  /* 0x000000ce00b17308 */ /* 0x000ee20000000800 */
[C---:B------:R-:W-:Y:S01]  /*7740*/  HMMA.16816.F32 R96, R24.reuse, R22, R96 ;  /* 0x000000161860723c */ /* 0x040fe20000001860 */
[----:B------:R-:W3:Y:S05]  /*7750*/  LDSM.16.MT88.4 R20, [R230+0x17000] ;  /* 0x01700000e614783b */ /* 0x000eea0000004200 */
[C---:B-1----:R-:W-:Y:S03]  /*7760*/  HMMA.16816.F32 R100, R24.reuse, R148, R100 ;  /* 0x000000941864723c */ /* 0x042fe60000001864 */
[----:B------:R-:W-:Y:S03]  /*7770*/  MUFU.EX2 R178, R178 ;  /* 0x000000b200b27308 */ /* 0x000fe60000000800 */
[C---:B------:R-:W-:Y:S01]  /*7780*/  HMMA.16816.F32 R104, R24.reuse, R150, R104 ;  /* 0x000000961868723c */ /* 0x040fe20000001868 */
[----:B------:R-:W1:Y:S06]  /*7790*/  LDSM.16.MT88.4 R148, [R229+0x17000] ;  /* 0x01700000e594783b */ /* 0x000e6c0000004200 */
[----:B------:R-:W1:Y:S01]  /*77a0*/  MUFU.EX2 R179, R204 ;  /* 0x000000cc00b37308 */ /* 0x000e620000000800 */
[C---:B-----5:R-:W-:Y:S06]  /*77b0*/  HMMA.16816.F32 R108, R24.reuse, R152, R108 ;  /* 0x00000098186c723c */ /* 0x060fec000000186c */
[C---:B------:R-:W-:Y:S01]  /*77c0*/  HMMA.16816.F32 R112, R24.reuse, R154, R112 ;  /* 0x0000009a1870723c */ /* 0x040fe20000001870 */
[----:B------:R-:W-:Y:S05]  /*77d0*/  LDSM.16.MT88.4 R152, [R230+0x11800] ;  /* 0x01180000e698783b */ /* 0x000fea0000004200 */
[C---:B--2---:R-:W-:Y:S06]  /*77e0*/  HMMA.16816.F32 R12, R24.reuse, R156, R12 ;  /* 0x0000009c180c723c */ /* 0x044fec000000180c */
[C---:B------:R-:W-:Y:S01]  /*77f0*/  HMMA.16816.F32 R116, R24.reuse, R158, R116 ;  /* 0x0000009e1874723c */ /* 0x040fe20000001874 */
[----:B------:R-:W2:Y:S05]  /*7800*/  LDSM.16.MT88.4 R156, [R232+0x11800] ;  /* 0x01180000e89c783b */ /* 0x000eaa0000004200 */
[C---:B----4-:R-:W-:Y:S06]  /*7810*/  HMMA.16816.F32 R120, R24.reuse, R160, R120 ;  /* 0x000000a01878723c */ /* 0x050fec0000001878 */
[C---:B------:R-:W-:Y:S06]  /*7820*/  HMMA.16816.F32 R124, R24.reuse, R162, R124 ;  /* 0x000000a2187c723c */ /* 0x040fec000000187c */
[C---:B---3--:R-:W-:Y:S06]  /*7830*/  HMMA.16816.F32 R128, R24.reuse, R20, R128 ;  /* 0x000000141880723c */ /* 0x048fec0000001880 */
[C---:B------:R-:W-:Y:S01]  /*7840*/  HMMA.16816.F32 R132, R24.reuse, R22, R132 ;  /* 0x000000161884723c */ /* 0x040fe20000001884 */
[----:B------:R-:W3:Y:S05]  /*7850*/  LDSM.16.MT88.4 R20, [R229+0x11800] ;  /* 0x01180000e514783b */ /* 0x000eea0000004200 */
[C---:B-1----:R-:W-:Y:S06]  /*7860*/  HMMA.16816.F32 R136, R24.reuse, R148, R136 ;  /* 0x000000941888723c */ /* 0x042fec0000001888 */
[C---:B------:R-:W-:Y:S05]  /*7870*/  HMMA.16816.F32 R140, R24.reuse, R150, R140 ;  /* 0x00000096188c723c */ /* 0x040fea000000188c */
[----:B------:R-:W-:Y:S01]  /*7880*/  F2FP.F16.F32.PACK_AB R148, R173, R172 ;  /* 0x000000acad94723e */ /* 0x000fe200000000ff */
[C---:B------:R-:W-:Y:S05]  /*7890*/  HMMA.16816.F32 R144, R24.reuse, R28, R144 ;  /* 0x0000001c1890723c */ /* 0x040fea0000001890 */
[----:B------:R-:W-:Y:S01]  /*78a0*/  F2FP.F16.F32.PACK_AB R149, R175, R174 ;  /* 0x000000aeaf95723e */ /* 0x000fe200000000ff */
[----:B------:R-:W-:Y:S01]  /*78b0*/  HMMA.16816.F32 R16, R24, R30, R16 ;  /* 0x0000001e1810723c */ /* 0x000fe20000001810 */
[----:B------:R-:W-:Y:S04]  /*78c0*/  LDSM.16.MT88.4 R24, [R228+0x13800] ;  /* 0x01380000e418783b */ /* 0x000fe80000004200 */
[----:B------:R-:W-:Y:S01]  /*78d0*/  F2FP.F16.F32.PACK_AB R150, R177, R176 ;  /* 0x000000b0b196723e */ /* 0x000fe200000000ff */
[----:B------:R-:W-:Y:S01]  /*78e0*/  FADD.FTZ R172, R172, R193 ;  /* 0x000000c1acac7221 */ /* 0x000fe20000010000 */
[----:B------:R-:W-:Y:S01]  /*78f0*/  F2FP.F16.F32.PACK_AB R151, R179, R178 ;  /* 0x000000b2b397723e */ /* 0x000fe200000000ff */
[----:B------:R-:W-:Y:S01]  /*7900*/  FADD.FTZ R174, R174, R195 ;  /* 0x000000c3aeae7221 */ /* 0x000fe20000010000 */
[----:B------:R-:W-:Y:S02]  /*7910*/  LDSM.16.MT88.4 R28, [R230+0x15800] ;  /* 0x01580000e61c783b */ /* 0x000fe40000004200 */
[----:B------:R-:W-:Y:S01]  /*7920*/  FADD.FTZ R173, R173, R172 ;  /* 0x000000acadad7221 */ /* 0x000fe20000010000 */
[----:B------:R-:W-:Y:S02]  /*7930*/  FADD.FTZ R175, R175, R174 ;  /* 0x000000aeafaf7221 */ /* 0x000fe40000010000 */
[C---:B--2---:R-:W-:Y:S03]  /*7940*/  HMMA.16816.F32 R160, R148.reuse, R156, R4 ;  /* 0x0000009c94a0723c */ /* 0x044fe60000001804 */
[----:B------:R-:W1:Y:S02]  /*7950*/  LDSM.16.MT88.4 R4, [R230+0x13800] ;  /* 0x01380000e604783b */ /* 0x000e640000004200 */
[----:B------:R-:W-:Y:S01]  /*7960*/  FADD.FTZ R176, R176, R173 ;  /* 0x000000adb0b07221 */ /* 0x000fe20000010000 */
[C---:B------:R-:W-:Y:S05]  /*7970*/  HMMA.16816.F32 R156, R148.reuse, R158, R8 ;  /* 0x0000009e949c723c */ /* 0x040fea0000001808 */
[----:B------:R-:W2:Y:S01]  /*7980*/  LDSM.16.MT88.4 R8, [R229+0x13800] ;  /* 0x01380000e508783b */ /* 0x000ea20000004200 */
[C---:B------:R-:W-:Y:S05]  /*7990*/  HMMA.16816.F32 R36, R148.reuse, R152, R36 ;  /* 0x000000989424723c */ /* 0x040fea0000001824 */
[----:B------:R-:W-:Y:S01]  /*79a0*/  FADD.FTZ R178, R178, R175 ;  /* 0x000000afb2b27221 */ /* 0x000fe20000010000 */
[C---:B------:R-:W-:Y:S05]  /*79b0*/  HMMA.16816.F32 R40, R148.reuse, R154, R40 ;  /* 0x0000009a9428723c */ /* 0x040fea0000001828 */
[----:B------:R-:W-:Y:S01]  /*79c0*/  FADD.FTZ R249, R177, R176 ;  /* 0x000000b0b1f97221 */ /* 0x000fe20000010000 */
[C---:B---3--:R-:W-:Y:S05]  /*79d0*/  HMMA.16816.F32 R44, R148.reuse, R20, R44 ;  /* 0x00000014942c723c */ /* 0x048fea000000182c */
[----:B------:R-:W-:Y:S01]  /*79e0*/  FADD.FTZ R241, R179, R178 ;  /* 0x000000b2b3f17221 */ /* 0x000fe20000010000 */
[C---:B------:R-:W-:Y:S01]  /*79f0*/  HMMA.16816.F32 R48, R148.reuse, R22, R48 ;  /* 0x000000169430723c */ /* 0x040fe20000001830 */
[----:B------:R-:W3:Y:S05]  /*7a00*/  LDSM.16.MT88.4 R20, [R232+0x15800] ;  /* 0x01580000e814783b */ /* 0x000eea0000004200 */
[C---:B------:R-:W-:Y:S06]  /*7a10*/  HMMA.16816.F32 R52, R148.reuse, R32, R52 ;  /* 0x000000209434723c */ /* 0x040fec0000001834 */
[C---:B------:R-:W-:Y:S01]  /*7a20*/  HMMA.16816.F32 R56, R148.reuse, R34, R56 ;  /* 0x000000229438723c */ /* 0x040fe20000001838 */
[----:B------:R-:W4:Y:S05]  /*7a30*/  LDSM.16.MT88.4 R32, [R229+0x15800] ;  /* 0x01580000e520783b */ /* 0x000f2a0000004200 */
[C---:B------:R-:W-:Y:S06]  /*7a40*/  HMMA.16816.F32 R60, R148.reuse, R168, R60 ;  /* 0x000000a8943c723c */ /* 0x040fec000000183c */
[C---:B------:R-:W-:Y:S06]  /*7a50*/  HMMA.16816.F32 R64, R148.reuse, R170, R64 ;  /* 0x000000aa9440723c */ /* 0x040fec0000001840 */
[C---:B-1----:R-:W-:Y:S06]  /*7a60*/  HMMA.16816.F32 R68, R148.reuse, R4, R68 ;  /* 0x000000049444723c */ /* 0x042fec0000001844 */
[C---:B------:R-:W-:Y:S01]  /*7a70*/  HMMA.16816.F32 R72, R148.reuse, R6, R72 ;  /* 0x000000069448723c */ /* 0x040fe20000001848 */
[----:B------:R-:W1:Y:S05]  /*7a80*/  LDSM.16.MT88.4 R4, [R228+0x15800] ;  /* 0x01580000e404783b */ /* 0x000e6a0000004200 */
[C---:B--2---:R-:W-:Y:S06]  /*7a90*/  HMMA.16816.F32 R76, R148.reuse, R8, R76 ;  /* 0x00000008944c723c */ /* 0x044fec000000184c */
[C---:B------:R-:W-:Y:S01]  /*7aa0*/  HMMA.16816.F32 R80, R148.reuse, R10, R80 ;  /* 0x0000000a9450723c */ /* 0x040fe20000001850 */
[----:B------:R-:W2:Y:S05]  /*7ab0*/  LDSM.16.MT88.4 R8, [R232+0x17800] ;  /* 0x01780000e808783b */ /* 0x000eaa0000004200 */
[C---:B------:R-:W-:Y:S06]  /*7ac0*/  HMMA.16816.F32 R84, R148.reuse, R24, R84 ;  /* 0x000000189454723c */ /* 0x040fec0000001854 */
[C---:B------:R-:W-:Y:S01]  /*7ad0*/  HMMA.16816.F32 R88, R148.reuse, R26, R88 ;  /* 0x0000001a9458723c */ /* 0x040fe20000001858 */
[----:B------:R-:W5:Y:S05]  /*7ae0*/  LDSM.16.MT88.4 R24, [R230+0x17800] ;  /* 0x01780000e618783b */ /* 0x000f6a0000004200 */
[C---:B---3--:R-:W-:Y:S06]  /*7af0*/  HMMA.16816.F32 R92, R148.reuse, R20, R92 ;  /* 0x00000014945c723c */ /* 0x048fec000000185c */
[C---:B------:R-:W-:Y:S01]  /*7b00*/  HMMA.16816.F32 R96, R148.reuse, R22, R96 ;  /* 0x000000169460723c */ /* 0x040fe20000001860 */
[----:B------:R-:W3:Y:S05]  /*7b10*/  LDSM.16.MT88.4 R20, [R229+0x17800] ;  /* 0x01780000e514783b */ /* 0x000eea0000004200 */
[C---:B------:R-:W-:Y:S06]  /*7b20*/  HMMA.16816.F32 R100, R148.reuse, R28, R100 ;  /* 0x0000001c9464723c */ /* 0x040fec0000001864 */
[C---:B------:R-:W-:Y:S01]  /*7b30*/  HMMA.16816.F32 R104, R148.reuse, R30, R104 ;  /* 0x0000001e9468723c */ /* 0x040fe20000001868 */
[----:B------:R-:W3:Y:S05]  /*7b40*/  LDSM.16.MT88.4 R28, [R228+0x17800] ;  /* 0x01780000e41c783b */ /* 0x000eea0000004200 */
[C---:B----4-:R-:W-:Y:S06]  /*7b50*/  HMMA.16816.F32 R108, R148.reuse, R32, R108 ;  /* 0x00000020946c723c */ /* 0x050fec000000186c */
[C---:B------:R-:W-:Y:S06]  /*7b60*/  HMMA.16816.F32 R112, R148.reuse, R34, R112 ;  /* 0x000000229470723c */ /* 0x040fec0000001870 */
[C---:B-1----:R-:W-:Y:S06]  /*7b70*/  HMMA.16816.F32 R152, R148.reuse, R4, R12 ;  /* 0x000000049498723c */ /* 0x042fec000000180c */
[C---:B------:R-:W-:Y:S06]  /*7b80*/  HMMA.16816.F32 R116, R148.reuse, R6, R116 ;  /* 0x000000069474723c */ /* 0x040fec0000001874 */
[C---:B--2---:R-:W-:Y:S06]  /*7b90*/  HMMA.16816.F32 R120, R148.reuse, R8, R120 ;  /* 0x000000089478723c */ /* 0x044fec0000001878 */
[C---:B------:R-:W-:Y:S06]  /*7ba0*/  HMMA.16816.F32 R124, R148.reuse, R10, R124 ;  /* 0x0000000a947c723c */ /* 0x040fec000000187c */
[C---:B-----5:R-:W-:Y:S06]  /*7bb0*/  HMMA.16816.F32 R128, R148.reuse, R24, R128 ;  /* 0x000000189480723c */ /* 0x060fec0000001880 */
[C---:B------:R-:W-:Y:S06]  /*7bc0*/  HMMA.16816.F32 R132, R148.reuse, R26, R132 ;  /* 0x0000001a9484723c */ /* 0x040fec0000001884 */
[C---:B---3--:R-:W-:Y:S06]  /*7bd0*/  HMMA.16816.F32 R136, R148.reuse, R20, R136 ;  /* 0x000000149488723c */ /* 0x048fec0000001888 */
[C---:B------:R-:W-:Y:S06]  /*7be0*/  HMMA.16816.F32 R140, R148.reuse, R22, R140 ;  /* 0x00000016948c723c */ /* 0x040fec000000188c */
[C---:B------:R-:W-:Y:S06]  /*7bf0*/  HMMA.16816.F32 R144, R148.reuse, R28, R144 ;  /* 0x0000001c9490723c */ /* 0x040fec0000001890 */
[----:B------:R-:W-:Y:S01]  /*7c00*/  HMMA.16816.F32 R148, R148, R30, R16 ;  /* 0x0000001e9494723c */ /* 0x000fe20000001810 */
[----:B------:R-:W-:Y:S11]  /*7c10*/  @!UPT UIADD3 URZ, URZ, URZ, URZ ;  /* 0x0000003f3f3ff290 */ /* 0x000ff6000fffe03f */
[----:B------:R-:W-:Y:S01]  /*7c20*/  @!UPT UIADD3 URZ, URZ, URZ, URZ ;  /* 0x0000003f3f3ff290 */ /* 0x000fe2000fffe03f */
[----:B------:R-:W-:Y:S11]  /*7c30*/  @P0 BRA `(.L_x_7) ;  /* 0xffffffd000680947 */ /* 0x000ff6000383ffff */
.L_x_6:
[----:B------:R-:W1:Y:S01]  /*7c40*/  SHFL.BFLY PT, R0, R249, 0x2, 0x1f ;  /* 0x0c401f00f9007f89 */ /* 0x000e6200000e0000 */
[----:B------:R-:W2:Y:S01]  /*7c50*/  S2UR UR4, SR_CgaCtaId ;  /* 0x00000000000479c3 */ /* 0x000ea20000008800 */
[----:B------:R-:W-:Y:S01]  /*7c60*/  MOV R12, 0x3f800000 ;  /* 0x3f800000000c7802 */ /* 0x000fe20000000f00 */
[----:B------:R-:W-:Y:S01]  /*7c70*/  UMOV UR6, 0x400 ;  /* 0x0000040000067882 */ /* 0x000fe20000000000 */
[----:B------:R-:W3:Y:S01]  /*7c80*/  SHFL.BFLY PT, R4, R241, 0x2, 0x1f ;  /* 0x0c401f00f1047f89 */ /* 0x000ee200000e0000 */
[----:B------:R-:W-:Y:S01]  /*7c90*/  MOV R13, 0x3f800000 ;  /* 0x3f800000000d7802 */ /* 0x000fe20000000f00 */
[----:B------:R-:W-:Y:S01]  /*7ca0*/  UISETP.NE.AND UP0, UPT, UR14, -0x1, UPT ;  /* 0xffffffff0e00788c */ /* 0x000fe2000bf05270 */
[----:B------:R-:W4:Y:S01]  /*7cb0*/  S2R R2, SR_TID.X ;  /* 0x0000000000027919 */ /* 0x000f220000002100 */
[----:B-1----:R-:W-:Y:S01]  /*7cc0*/  FADD.FTZ R11, R0, R249 ;  /* 0x000000f9000b7221 */ /* 0x002fe20000010000 */
[----:B--2---:R-:W-:Y:S01]  /*7cd0*/  ULEA UR4, UR4, UR6, 0x18 ;  /* 0x0000000604047291 */ /* 0x004fe2000f8ec03f */
[----:B------:R-:W1:Y:S01]  /*7ce0*/  S2R R0, SR_TID.X ;  /* 0x0000000000007919 */ /* 0x000e620000002100 */
[----:B---3--:R-:W-:-:S06]  /*7cf0*/  FADD.FTZ R4, R4, R241 ;  /* 0x000000f104047221 */ /* 0x008fcc0000010000 */
[----:B------:R-:W-:Y:S01]  /*7d00*/  @UP0 ULDC.64 UR6, c[0x0][0x298] ;  /* 0x0000a60000060ab9 */ /* 0x000fe20000000a00 */
[----:B------:R-:W2:Y:S01]  /*7d10*/  SHFL.BFLY PT, R8, R11, 0x1, 0x1f ;  /* 0x0c201f000b087f89 */ /* 0x000ea200000e0000 */
[----:B------:R-:W-:-:S03]  /*7d20*/  @UP0 UIMAD.WIDE.U32 UR10, UR14, UR6, URZ ;  /* 0x000000060e0a02a5 */ /* 0x000fc6000f8e003f */
[----:B------:R-:W3:Y:S01]  /*7d30*/  SHFL.BFLY PT, R7, R4, 0x1, 0x1f ;  /* 0x0c201f0004077f89 */ /* 0x000ee200000e0000 */
[----:B----4-:R-:W-:-:S04]  /*7d40*/  SHF.R.S32.HI R9, RZ, 0x1f, R2 ;  /* 0x0000001fff097819 */ /* 0x010fc80000011402 */
[-C--:B------:R-:W-:Y:S01]  /*7d50*/  LEA.HI R6, R9, R2.reuse, RZ, 0x5 ;  /* 0x0000000209067211 */ /* 0x080fe200078f28ff */
[----:B--2---:R-:W-:Y:S01]  /*7d60*/  FADD.FTZ R8, R11, R8 ;  /* 0x000000080b087221 */ /* 0x004fe20000010000 */
[----:B------:R-:W-:Y:S02]  /*7d70*/  LEA.HI R11, R9, R2, RZ, 0x2 ;  /* 0x00000002090b7211 */ /* 0x000fe400078f10ff */
[----:B------:R-:W-:Y:S01]  /*7d80*/  LOP3.LUT R9, R6, 0xffffffe0, RZ, 0xc0, !PT ;  /* 0xffffffe006097812 */ /* 0x000fe200078ec0ff */
[----:B---3--:R-:W-:Y:S01]  /*7d90*/  FADD.FTZ R7, R4, R7 ;  /* 0x0000000704077221 */ /* 0x008fe20000010000 */
[----:B-1----:R-:W-:Y:S02]  /*7da0*/  SHF.R.S32.HI R5, RZ, 0x1f, R0 ;  /* 0x0000001fff057819 */ /* 0x002fe40000011400 */
[----:B------:R-:W-:Y:S02]  /*7db0*/  LOP3.LUT R17, R11, 0x3ffffffc, RZ, 0xc0, !PT ;  /* 0x3ffffffc0b117812 */ /* 0x000fe400078ec0ff */
[----:B------:R-:W-:-:S02]  /*7dc0*/  LEA.HI R5, R5, R0, RZ, 0x3 ;  /* 0x0000000005057211 */ /* 0x000fc400078f18ff */
[----:B------:R-:W-:Y:S02]  /*7dd0*/  FSETP.NE.FTZ.AND P4, PT, R8, RZ, PT ;  /* 0x000000ff0800720b */ /* 0x000fe40003f95000 */
[----:B------:R-:W-:Y:S02]  /*7de0*/  SHF.R.S32.HI R14, RZ, 0x3, R5 ;  /* 0x00000003ff0e7819 */ /* 0x000fe40000011405 */
[----:B------:R-:W-:Y:S02]  /*7df0*/  FSETP.NE.FTZ.AND P3, PT, R7, RZ, PT ;  /* 0x000000ff0700720b */ /* 0x000fe40003f75000 */
[----:B------:R-:W-:Y:S02]  /*7e00*/  IADD3 R4, R14, 0x10, RZ ;  /* 0x000000100e047810 */ /* 0x000fe40007ffe0ff */
[----:B------:R-:W-:Y:S02]  /*7e10*/  LOP3.LUT R5, R5, 0xfffffff8, RZ, 0xc0, !PT ;  /* 0xfffffff805057812 */ /* 0x000fe400078ec0ff */
[----:B------:R-:W-:-:S02]  /*7e20*/  ISETP.GE.AND P0, PT, R4, UR5, PT ;  /* 0x0000000504007c0c */ /* 0x000fc4000bf06270 */
[--C-:B------:R-:W-:Y:S01]  /*7e30*/  SHF.R.S32.HI R4, RZ, 0x2, R11.reuse ;  /* 0x00000002ff047819 */ /* 0x100fe2000001140b */
[----:B------:R-:W1:Y:S01]  /*7e40*/  @P4 MUFU.RCP R12, R8 ;  /* 0x00000008000c4308 */ /* 0x000e620000001000 */
[----:B------:R-:W-:Y:S02]  /*7e50*/  SHF.R.S32.HI R11, RZ, 0x1f, R11 ;  /* 0x0000001fff0b7819 */ /* 0x000fe4000001140b */
[----:B------:R-:W-:Y:S02]  /*7e60*/  IADD3 R0, -R5, R0, RZ ;  /* 0x0000000005007210 */ /* 0x000fe40007ffe1ff */
[----:B------:R-:W-:Y:S02]  /*7e70*/  LEA.HI R11, R11, R4, RZ, 0x3 ;  /* 0x000000040b0b7211 */ /* 0x000fe400078f18ff */
[----:B------:R-:W-:Y:S01]  /*7e80*/  SHF.R.S32.HI R5, RZ, 0x5, R6 ;  /* 0x00000005ff057819 */ /* 0x000fe20000011406 */
[----:B------:R-:W2:Y:S01]  /*7e90*/  @P3 MUFU.RCP R13, R7 ;  /* 0x00000007000d3308 */ /* 0x000ea20000001000 */
[----:B------:R-:W-:-:S02]  /*7ea0*/  LOP3.LUT R11, R11, 0xfffffff8, RZ, 0xc0, !PT ;  /* 0xfffffff80b0b7812 */ /* 0x000fc400078ec0ff */
[-C--:B------:R-:W-:Y:S02]  /*7eb0*/  IADD3 R10, -R17, R2.reuse, RZ ;  /* 0x00000002110a7210 */ /* 0x080fe40007ffe1ff */
[----:B------:R-:W-:Y:S02]  /*7ec0*/  IADD3 R11, R4, -R11, RZ ;  /* 0x8000000b040b7210 */ /* 0x000fe40007ffe0ff */
[----:B------:R-:W-:Y:S02]  /*7ed0*/  IADD3 R2, -R9, R2, RZ ;  /* 0x0000000209027210 */ /* 0x000fe40007ffe1ff */
[C---:B------:R-:W-:Y:S01]  /*7ee0*/  SHF.L.U32 R4, R11.reuse, 0x6, RZ ;  /* 0x000000060b047819 */ /* 0x040fe200000006ff */
[C---:B-1----:R-:W-:Y:S01]  /*7ef0*/  FMUL.FTZ R160, R12.reuse, R160 ;  /* 0x000000a00ca07220 */ /* 0x042fe20000410000 */
[----:B------:R-:W-:Y:S01]  /*7f00*/  LOP3.LUT R6, R11, 0x1, RZ, 0xc0, !PT ;  /* 0x000000010b067812 */ /* 0x000fe200078ec0ff */
[----:B------:R-:W-:Y:S01]  /*7f10*/  FMUL.FTZ R161, R12, R161 ;  /* 0x000000a10ca17220 */ /* 0x000fe20000410000 */
[----:B------:R-:W-:Y:S01]  /*7f20*/  LOP3.LUT R4, R4, 0x1c0, RZ, 0xc0, !PT ;  /* 0x000001c004047812 */ /* 0x000fe200078ec0ff */
[C---:B------:R-:W-:Y:S01]  /*7f30*/  FMUL.FTZ R156, R12.reuse, R156 ;  /* 0x0000009c0c9c7220 */ /* 0x040fe20000410000 */
[----:B------:R-:W-:Y:S01]  /*7f40*/  LEA R10, R5, R10, 0x9 ;  /* 0x0000000a050a7211 */ /* 0x000fe200078e48ff */
[----:B------:R-:W-:Y:S01]  /*7f50*/  FMUL.FTZ R157, R12, R157 ;  /* 0x0000009d0c9d7220 */ /* 0x000fe20000410000 */
[----:B------:R-:W-:Y:S01]  /*7f60*/  LEA.HI R9, R4, R4, RZ, 0x1d ;  /* 0x0000000404097211 */ /* 0x000fe200078fe8ff */
[C---:B--2---:R-:W-:Y:S01]  /*7f70*/  FMUL.FTZ R163, R13.reuse, R163 ;  /* 0x000000a30da37220 */ /* 0x044fe20000410000 */
[----:B------:R-:W-:Y:S01]  /*7f80*/  ISETP.NE.U32.AND P5, PT, R6, 0x1, PT ;  /* 0x000000010600780c */ /* 0x000fe20003fa5070 */
[C---:B------:R-:W-:Y:S01]  /*7f90*/  FMUL.FTZ R162, R13.reuse, R162 ;  /* 0x000000a20da27220 */ /* 0x040fe20000410000 */
[----:B------:R-:W-:Y:S01]  /*7fa0*/  LEA R9, R10, R9, 0x1 ;  /* 0x000000090a097211 */ /* 0x000fe200078e08ff */
[----:B------:R-:W-:Y:S01]  /*7fb0*/  FMUL.FTZ R159, R13, R159 ;  /* 0x0000009f0d9f7220 */ /* 0x000fe20000410000 */
[----:B------:R-:W-:Y:S01]  /*7fc0*/  R2P PR, R11, 0x6 ;  /* 0x000000060b007804 */ /* 0x000fe20000000000 */
[----:B------:R-:W-:Y:S01]  /*7fd0*/  FMUL.FTZ R158, R13, R158 ;  /* 0x0000009e0d9e7220 */ /* 0x000fe20000410000 */
[----:B------:R-:W-:Y:S01]  /*7fe0*/  LEA R9, R9, UR4, 0x1 ;  /* 0x0000000409097c11 */ /* 0x000fe2000f8e08ff */
[C---:B------:R-:W-:Y:S01]  /*7ff0*/  FMUL.FTZ R36, R12.reuse, R36 ;  /* 0x000000240c247220 */ /* 0x040fe20000410000 */
[----:B------:R-:W-:Y:S01]  /*8000*/  MOV R4, 0x20 ;  /* 0x0000002000047802 */ /* 0x000fe20000000f00 */
[C---:B------:R-:W-:Y:S01]  /*8010*/  FMUL.FTZ R37, R12.reuse, R37 ;  /* 0x000000250c257220 */ /* 0x040fe20000410000 */
[----:B------:R-:W-:Y:S01]  /*8020*/  MOV R6, 0x40 ;  /* 0x0000004000067802 */ /* 0x000fe20000000f00 */
[C---:B------:R-:W-:Y:S01]  /*8030*/  FMUL.FTZ R39, R13.reuse, R39 ;  /* 0x000000270d277220 */ /* 0x040fe20000410000 */
[C---:B------:R-:W-:Y:S01]  /*8040*/  FMUL.FTZ R38, R13.reuse, R38 ;  /* 0x000000260d267220 */ /* 0x040fe20000410000 */
[C---:B------:R-:W-:Y:S01]  /*8050*/  FMUL.FTZ R40, R12.reuse, R40 ;  /* 0x000000280c287220 */ /* 0x040fe20000410000 */
[C---:B------:R-:W-:Y:S01]  /*8060*/  FMUL.FTZ R41, R12.reuse, R41 ;  /* 0x000000290c297220 */ /* 0x040fe20000410000 */
[C---:B------:R-:W-:Y:S01]  /*8070*/  FMUL.FTZ R43, R13.reuse, R43 ;  /* 0x0000002b0d2b7220 */ /* 0x040fe20000410000 */
[----:B------:R-:W-:Y:S01]  /*8080*/  FMUL.FTZ R42, R13, R42 ;  /* 0x0000002a0d2a7220 */ /* 0x000fe20000410000 */
[----:B------:R-:W-:Y:S01]  /*8090*/  IADD3 R11, R9, -0x10, RZ ;  /* 0xfffffff0090b7810 */ /* 0x000fe20007ffe0ff */
[----:B------:R-:W-:Y:S01]  /*80a0*/  FMUL.FTZ R44, R12, R44 ;  /* 0x0000002c0c2c7220 */ /* 0x000fe20000410000 */
[----:B------:R-:W-:Y:S01]  /*80b0*/  SEL R4, R4, 0xffffffe0, !P1 ;  /* 0xffffffe004047807 */ /* 0x000fe20004800000 */
[C---:B------:R-:W-:Y:S01]  /*80c0*/  FMUL.FTZ R45, R12.reuse, R45 ;  /* 0x0000002d0c2d7220 */ /* 0x040fe20000410000 */
[C---:B------:R-:W-:Y:S01]  /*80d0*/  FMUL.FTZ R47, R13.reuse, R47 ;  /* 0x0000002f0d2f7220 */ /* 0x040fe20000410000 */
[----:B------:R-:W-:Y:S01]  /*80e0*/  FMUL.FTZ R46, R13, R46 ;  /* 0x0000002e0d2e7220 */ /* 0x000fe20000410000 */
[----:B------:R-:W-:Y:S01]  /*80f0*/  @P5 IADD3 R11, R9, 0x10, RZ ;  /* 0x00000010090b5810 */ /* 0x000fe20007ffe0ff */
[C---:B------:R-:W-:Y:S01]  /*8100*/  FMUL.FTZ R48, R12.reuse, R48 ;  /* 0x000000300c307220 */ /* 0x040fe20000410000 */
[C---:B------:R-:W-:Y:S01]  /*8110*/  FMUL.FTZ R49, R12.reuse, R49 ;  /* 0x000000310c317220 */ /* 0x040fe20000410000 */
[C---:B------:R-:W-:Y:S01]  /*8120*/  FMUL.FTZ R51, R13.reuse, R51 ;  /* 0x000000330d337220 */ /* 0x040fe20000410000 */
[----:B------:R-:W-:Y:S01]  /*8130*/  FMUL.FTZ R50, R13, R50 ;  /* 0x000000320d327220 */ /* 0x000fe20000410000 */
[----:B------:R-:W-:Y:S01]  /*8140*/  F2FP.F16.F32.PACK_AB R160, R161, R160 ;  /* 0x000000a0a1a0723e */ /* 0x000fe200000000ff */
[C---:B------:R-:W-:Y:S01]  /*8150*/  FMUL.FTZ R52, R12.reuse, R52 ;  /* 0x000000340c347220 */ /* 0x040fe20000410000 */
[----:B------:R-:W-:Y:S01]  /*8160*/  F2FP.F16.F32.PACK_AB R162, R163, R162 ;  /* 0x000000a2a3a2723e */ /* 0x000fe200000000ff */
[----:B------:R-:W-:Y:S01]  /*8170*/  FMUL.FTZ R53, R12, R53 ;  /* 0x000000350c357220 */ /* 0x000fe20000410000 */
[----:B------:R-:W-:Y:S01]  /*8180*/  SEL R6, R6, 0xffffffc0, !P2 ;  /* 0xffffffc006067807 */ /* 0x000fe20005000000 */
[C---:B------:R-:W-:Y:S01]  /*8190*/  FMUL.FTZ R55, R13.reuse, R55 ;  /* 0x000000370d377220 */ /* 0x040fe20000410000 */
        /* <DEDUP_REMOVED lines=50> */
[----:B------:R-:W-:Y:S01]  /*84c0*/  FMUL.FTZ R150, R13, R150 ;  /* 0x000000960d967220 */ /* 0x000fe20000410000 */
[----:B------:R-:W-:Y:S01]  /*84d0*/  F2FP.F16.F32.PACK_AB R156, R157, R156 ;  /* 0x0000009c9d9c723e */ /* 0x000fe200000000ff */
[C---:B------:R-:W-:Y:S01]  /*84e0*/  FMUL.FTZ R56, R12.reuse, R56 ;  /* 0x000000380c387220 */ /* 0x040fe20000410000 */
[----:B------:R-:W-:Y:S01]  /*84f0*/  F2FP.F16.F32.PACK_AB R158, R159, R158 ;  /* 0x0000009e9f9e723e */ /* 0x000fe200000000ff */
[C---:B------:R-:W-:Y:S01]  /*8500*/  FMUL.FTZ R57, R12.reuse, R57 ;  /* 0x000000390c397220 */ /* 0x040fe20000410000 */
[----:B------:R-:W-:Y:S01]  /*8510*/  F2FP.F16.F32.PACK_AB R36, R37, R36 ;  /* 0x000000242524723e */ /* 0x000fe200000000ff */
[C---:B------:R-:W-:Y:S01]  /*8520*/  FMUL.FTZ R60, R12.reuse, R60 ;  /* 0x0000003c0c3c7220 */ /* 0x040fe20000410000 */
[----:B------:R-:W-:Y:S01]  /*8530*/  F2FP.F16.F32.PACK_AB R38, R39, R38 ;  /* 0x000000262726723e */ /* 0x000fe200000000ff */
[C---:B------:R-:W-:Y:S01]  /*8540*/  FMUL.FTZ R61, R12.reuse, R61 ;  /* 0x0000003d0c3d7220 */ /* 0x040fe20000410000 */
[----:B------:R-:W-:Y:S01]  /*8550*/  IADD3 R13, R9, R4, RZ ;  /* 0x00000004090d7210 */ /* 0x000fe20007ffe0ff */
[C---:B------:R-:W-:Y:S01]  /*8560*/  FMUL.FTZ R64, R12.reuse, R64 ;  /* 0x000000400c407220 */ /* 0x040fe20000410000 */
[----:B------:R-:W-:Y:S01]  /*8570*/  F2FP.F16.F32.PACK_AB R40, R41, R40 ;  /* 0x000000282928723e */ /* 0x000fe200000000ff */
[C---:B------:R-:W-:Y:S01]  /*8580*/  FMUL.FTZ R65, R12.reuse, R65 ;  /* 0x000000410c417220 */ /* 0x040fe20000410000 */
[----:B------:R-:W-:Y:S01]  /*8590*/  F2FP.F16.F32.PACK_AB R42, R43, R42 ;  /* 0x0000002a2b2a723e */ /* 0x000fe200000000ff */
[----:B------:R-:W-:Y:S01]  /*85a0*/  FMUL.FTZ R68, R12, R68 ;  /* 0x000000440c447220 */ /* 0x000fe20000410000 */
[----:B------:R-:W-:Y:S01]  /*85b0*/  IADD3 R17, R4, R11, RZ ;  /* 0x0000000b04117210 */ /* 0x000fe20007ffe0ff */
[C---:B------:R-:W-:Y:S01]  /*85c0*/  FMUL.FTZ R69, R12.reuse, R69 ;  /* 0x000000450c457220 */ /* 0x040fe20000410000 */
[----:B------:R-:W-:Y:S01]  /*85d0*/  F2FP.F16.F32.PACK_AB R44, R45, R44 ;  /* 0x0000002c2d2c723e */ /* 0x000fe200000000ff */
[----:B------:R1:W-:Y:S01]  /*85e0*/  STS [R9], R160 ;  /* 0x000000a009007388 */ /* 0x0003e20000000800 */
[----:B------:R-:W-:Y:S01]  /*85f0*/  F2FP.F16.F32.PACK_AB R46, R47, R46 ;  /* 0x0000002e2f2e723e */ /* 0x000fe200000000ff */
[C---:B------:R-:W-:Y:S01]  /*8600*/  FMUL.FTZ R72, R12.reuse, R72 ;  /* 0x000000480c487220 */ /* 0x040fe20000410000 */
[----:B------:R-:W-:Y:S01]  /*8610*/  IADD3 R19, R9, R6, RZ ;  /* 0x0000000609137210 */ /* 0x000fe20007ffe0ff */
[----:B------:R1:W-:Y:S01]  /*8620*/  STS [R9+0x400], R162 ;  /* 0x000400a209007388 */ /* 0x0003e20000000800 */
[----:B------:R-:W-:Y:S01]  /*8630*/  F2FP.F16.F32.PACK_AB R48, R49, R48 ;  /* 0x000000303130723e */ /* 0x000fe200000000ff */
[----:B------:R-:W-:Y:S01]  /*8640*/  FMUL.FTZ R73, R12, R73 ;  /* 0x000000490c497220 */ /* 0x000fe20000410000 */
[----:B------:R-:W-:Y:S01]  /*8650*/  F2FP.F16.F32.PACK_AB R50, R51, R50 ;  /* 0x000000323332723e */ /* 0x000fe200000000ff */
[----:B------:R1:W-:Y:S01]  /*8660*/  STS [R11], R156 ;  /* 0x0000009c0b007388 */ /* 0x0003e20000000800 */
[----:B------:R-:W-:Y:S01]  /*8670*/  IADD3 R21, R6, R11, RZ ;  /* 0x0000000b06157210 */ /* 0x000fe20007ffe0ff */
[C---:B------:R-:W-:Y:S01]  /*8680*/  FMUL.FTZ R76, R12.reuse, R76 ;  /* 0x0000004c0c4c7220 */ /* 0x040fe20000410000 */
[----:B------:R-:W-:Y:S01]  /*8690*/  F2FP.F16.F32.PACK_AB R52, R53, R52 ;  /* 0x000000343534723e */ /* 0x000fe200000000ff */
[----:B------:R1:W-:Y:S01]  /*86a0*/  STS [R11+0x400], R158 ;  /* 0x0004009e0b007388 */ /* 0x0003e20000000800 */
[----:B------:R-:W-:Y:S01]  /*86b0*/  F2FP.F16.F32.PACK_AB R54, R55, R54 ;  /* 0x000000363736723e */ /* 0x000fe200000000ff */
[C---:B------:R-:W-:Y:S01]  /*86c0*/  FMUL.FTZ R77, R12.reuse, R77 ;  /* 0x0000004d0c4d7220 */ /* 0x040fe20000410000 */
[----:B------:R-:W-:Y:S01]  /*86d0*/  IADD3 R23, R13, R6, RZ ;  /* 0x000000060d177210 */ /* 0x000fe20007ffe0ff */
[----:B------:R1:W-:Y:S01]  /*86e0*/  STS [R13], R36 ;  /* 0x000000240d007388 */ /* 0x0003e20000000800 */
[----:B------:R-:W-:Y:S01]  /*86f0*/  F2FP.F16.F32.PACK_AB R56, R57, R56 ;  /* 0x000000383938723e */ /* 0x000fe200000000ff */
[C---:B------:R-:W-:Y:S01]  /*8700*/  FMUL.FTZ R80, R12.reuse, R80 ;  /* 0x000000500c507220 */ /* 0x040fe20000410000 */
[----:B------:R-:W-:Y:S01]  /*8710*/  F2FP.F16.F32.PACK_AB R58, R59, R58 ;  /* 0x0000003a3b3a723e */ /* 0x000fe200000000ff */
[----:B------:R1:W-:Y:S01]  /*8720*/  STS [R13+0x400], R38 ;  /* 0x000400260d007388 */ /* 0x0003e20000000800 */
[----:B------:R-:W-:Y:S01]  /*8730*/  IADD3 R25, R17, R6, RZ ;  /* 0x0000000611197210 */ /* 0x000fe20007ffe0ff */
[C---:B------:R-:W-:Y:S01]  /*8740*/  FMUL.FTZ R81, R12.reuse, R81 ;  /* 0x000000510c517220 */ /* 0x040fe20000410000 */
[----:B------:R-:W-:Y:S01]  /*8750*/  F2FP.F16.F32.PACK_AB R60, R61, R60 ;  /* 0x0000003c3d3c723e */ /* 0x000fe200000000ff */
[----:B------:R1:W-:Y:S01]  /*8760*/  STS [R17], R40 ;  /* 0x0000002811007388 */ /* 0x0003e20000000800 */
[----:B------:R-:W-:Y:S01]  /*8770*/  F2FP.F16.F32.PACK_AB R62, R63, R62 ;  /* 0x0000003e3f3e723e */ /* 0x000fe200000000ff */
[C---:B------:R-:W-:Y:S01]  /*8780*/  FMUL.FTZ R84, R12.reuse, R84 ;  /* 0x000000540c547220 */ /* 0x040fe20000410000 */
[----:B------:R-:W-:Y:S01]  /*8790*/  F2FP.F16.F32.PACK_AB R64, R65, R64 ;  /* 0x000000404140723e */ /* 0x000fe200000000ff */
[----:B------:R1:W-:Y:S01]  /*87a0*/  STS [R17+0x400], R42 ;  /* 0x0004002a11007388 */ /* 0x0003e20000000800 */
[----:B------:R-:W-:Y:S01]  /*87b0*/  F2FP.F16.F32.PACK_AB R66, R67, R66 ;  /* 0x000000424342723e */ /* 0x000fe200000000ff */
[C---:B------:R-:W-:Y:S01]  /*87c0*/  FMUL.FTZ R85, R12.reuse, R85 ;  /* 0x000000550c557220 */ /* 0x040fe20000410000 */
[----:B------:R-:W-:Y:S01]  /*87d0*/  F2FP.F16.F32.PACK_AB R68, R69, R68 ;  /* 0x000000444544723e */ /* 0x000fe200000000ff */
[----:B------:R1:W-:Y:S01]  /*87e0*/  STS [R19], R44 ;  /* 0x0000002c13007388 */ /* 0x0003e20000000800 */
[----:B------:R-:W-:Y:S01]  /*87f0*/  PLOP3.LUT P1, PT, PT, PT, UP0, 0x80, 0x0 ;  /* 0x000000000000781c */ /* 0x000fe20003f2f008 */
[C---:B------:R-:W-:Y:S01]  /*8800*/  FMUL.FTZ R88, R12.reuse, R88 ;  /* 0x000000580c587220 */ /* 0x040fe20000410000 */
[C---:B------:R-:W-:Y:S01]  /*8810*/  FMUL.FTZ R89, R12.reuse, R89 ;  /* 0x000000590c597220 */ /* 0x040fe20000410000 */
[----:B------:R1:W-:Y:S01]  /*8820*/  STS [R19+0x400], R46 ;  /* 0x0004002e13007388 */ /* 0x0003e20000000800 */
[C---:B------:R-:W-:Y:S01]  /*8830*/  FMUL.FTZ R92, R12.reuse, R92 ;  /* 0x0000005c0c5c7220 */ /* 0x040fe20000410000 */
[C---:B------:R-:W-:Y:S01]  /*8840*/  FMUL.FTZ R93, R12.reuse, R93 ;  /* 0x0000005d0c5d7220 */ /* 0x040fe20000410000 */
[C---:B------:R-:W-:Y:S01]  /*8850*/  FMUL.FTZ R96, R12.reuse, R96 ;  /* 0x000000600c607220 */ /* 0x040fe20000410000 */
[----:B------:R1:W-:Y:S01]  /*8860*/  STS [R21], R48 ;  /* 0x0000003015007388 */ /* 0x0003e20000000800 */
[C---:B------:R-:W-:Y:S01]  /*8870*/  FMUL.FTZ R97, R12.reuse, R97 ;  /* 0x000000610c617220 */ /* 0x040fe20000410000 */
        /* <DEDUP_REMOVED lines=27> */
[----:B------:R-:W-:Y:S01]  /*8a30*/  @UP0 UIMAD UR4, UR14, UR7, UR11 ;  /* 0x000000070e0402a4 */ /* 0x000fe2000f8e020b */
        /* <DEDUP_REMOVED lines=9> */
[----:B------:R-:W-:Y:S01]  /*8ad0*/  FMUL.FTZ R149, R12, R149 ;  /* 0x000000950c957220 */ /* 0x000fe20000410000 */
[----:B------:R1:W-:Y:S01]  /*8ae0*/  STS [R13+0x2000], R68 ;  /* 0x002000440d007388 */ /* 0x0003e20000000800 */
[----:B------:R-:W-:-:S02]  /*8af0*/  F2FP.F16.F32.PACK_AB R70, R71, R70 ;  /* 0x000000464746723e */ /* 0x000fc400000000ff */
[----:B------:R-:W-:Y:S02]  /*8b00*/  F2FP.F16.F32.PACK_AB R72, R73, R72 ;  /* 0x000000484948723e */ /* 0x000fe400000000ff */
[----:B------:R-:W-:Y:S02]  /*8b10*/  F2FP.F16.F32.PACK_AB R74, R75, R74 ;  /* 0x0000004a4b4a723e */ /* 0x000fe400000000ff */
[----:B------:R-:W-:Y:S02]  /*8b20*/  F2FP.F16.F32.PACK_AB R76, R77, R76 ;  /* 0x0000004c4d4c723e */ /* 0x000fe400000000ff */
[----:B------:R-:W-:Y:S02]  /*8b30*/  F2FP.F16.F32.PACK_AB R78, R79, R78 ;  /* 0x0000004e4f4e723e */ /* 0x000fe400000000ff */
[----:B------:R-:W-:Y:S02]  /*8b40*/  F2FP.F16.F32.PACK_AB R80, R81, R80 ;  /* 0x000000505150723e */ /* 0x000fe400000000ff */
        /* <DEDUP_REMOVED lines=27> */
[----:B------:R-:W-:Y:S01]  /*8d00*/  F2FP.F16.F32.PACK_AB R132, R133, R132 ;  /* 0x000000848584723e */ /* 0x000fe200000000ff */
[----:B-1----:R-:W-:Y:S06]  /*8d10*/  @P1 BRA `(.L_x_10) ;  /* 0x00000000001c1947 */ /* 0x002fec0003800000 */
[----:B------:R-:W1:Y:S01]  /*8d20*/  S2UR UR8, SR_CTAID.Y ;  /* 0x00000000000879c3 */ /* 0x000e620000002600 */
[----:B------:R-:W-:Y:S01]  /*8d30*/  ULDC.64 UR6, c[0x0][0x290] ;  /* 0x0000a40000067ab9 */ /* 0x000fe20000000a00 */
[----:B-1----:R-:W-:Y:S02]  /*8d40*/  USHF.R.S32.HI UR4, URZ, 0x1f, UR8 ;  /* 0x0000001f3f047899 */ /* 0x002fe40008011408 */
[----:B------:R-:W-:Y:S02]  /*8d50*/  UIMAD.WIDE.U32 UR10, UR8, UR6, URZ ;  /* 0x00000006080a72a5 */ /* 0x000fe4000f8e003f */
[----:B------:R-:W-:-:S04]  /*8d60*/  UIMAD UR4, UR4, UR6, URZ ;  /* 0x00000006040472a4 */ /* 0x000fc8000f8e023f */
[----:B------:R-:W-:-:S04]  /*8d70*/  UIMAD UR4, UR8, UR7, UR4 ;  /* 0x00000007080472a4 */ /* 0x000fc8000f8e0204 */
[----:B------:R-:W-:-:S12]  /*8d80*/  UIADD3 UR4, UR11, UR4, URZ ;  /* 0x000000040b047290 */ /* 0x000fd8000fffe03f */
.L_x_10:
[----:B------:R-:W-:Y:S01]  /*8d90*/  ULDC.U8 UR6, c[0x0][0x3d8] ;  /* 0x0000f60000067ab9 */ /* 0x000fe20000000000 */
[----:B------:R-:W-:Y:S01]  /*8da0*/  ULDC.U8 UR8, c[0x0][0x3d9] ;  /* 0x0000f64000087ab9 */ /* 0x000fe20000000000 */
[----:B------:R-:W-:Y:S02]  /*8db0*/  ISETP.NE.AND P2, PT, RZ, UR6, PT ;  /* 0x00000006ff007c0c */ /* 0x000fe4000bf45270 */
[----:B------:R-:W-:Y:S02]  /*8dc0*/  CS2R R26, SRZ ;  /* 0x00000000001a7805 */ /* 0x000fe4000001ff00 */
[----:B------:R-:W-:Y:S02]  /*8dd0*/  F2FP.F16.F32.PACK_AB R134, R135, R134 ;  /* 0x000000868786723e */ /* 0x000fe400000000ff */
[----:B------:R-:W-:Y:S02]  /*8de0*/  ISETP.NE.OR P1, PT, RZ, UR8, !P2 ;  /* 0x00000008ff007c0c */ /* 0x000fe4000d725670 */
        /* <DEDUP_REMOVED lines=8> */
[----:B------:R-:W-:Y:S01]  /*8e70*/  PLOP3.LUT P6, PT, PT, PT, PT, 0x8, 0x0 ;  /* 0x000000000000781c */ /* 0x000fe20003fce170 */
[----:B------:R-:W-:-:S12]  /*8e80*/  @P1 BRA `(.L_x_11) ;  /* 0x0000000000201947 */ /* 0x000fd80003800000 */
[----:B------:R-:W1:Y:S01]  /*8e90*/  S2UR UR6, SR_CTAID.Y ;  /* 0x00000000000679c3 */ /* 0x000e620000002600 */
[----:B------:R-:W-:Y:S01]  /*8ea0*/  ULDC UR7, c[0x0][0x2c4] ;  /* 0x0000b10000077ab9 */ /* 0x000fe20000000800 */
[----:B------:R-:W-:Y:S01]  /*8eb0*/  PLOP3.LUT P6, PT, PT, PT, PT, 0x80, 0x0 ;  /* 0x000000000000781c */ /* 0x000fe20003fcf070 */
[----:B-1----:R-:W-:-:S04]  /*8ec0*/  UIMAD UR6, UR6, UR7, URZ ;  /* 0x00000007060672a4 */ /* 0x002fc8000f8e023f */
[----:B------:R-:W-:-:S04]  /*8ed0*/  USEL UR14, UR6, UR14, !UP0 ;  /* 0x0000000e060e7287 */ /* 0x000fc8000c000000 */
[----:B------:R-:W-:Y:S02]  /*8ee0*/  USHF.R.S32.HI UR6, URZ, 0x1f, UR14 ;  /* 0x0000001f3f067899 */ /* 0x000fe4000801140e */
[----:B------:R-:W-:-:S04]  /*8ef0*/  IMAD.U32 R26, RZ, RZ, UR14 ;  /* 0x0000000eff1a7e24 */ /* 0x000fc8000f8e00ff */
[----:B------:R-:W-:-:S07]  /*8f00*/  MOV R27, UR6 ;  /* 0x00000006001b7c02 */ /* 0x000fce0008000f00 */
.L_x_11:
[----:B------:R-:W-:Y:S01]  /*8f10*/  ISETP.NE.AND P5, PT, RZ, UR8, PT ;  /* 0x00000008ff007c0c */ /* 0x000fe2000bfa5270 */
[----:B------:R-:W-:Y:S01]  /*8f20*/  STS [R13+0x2400], R70 ;  /* 0x002400460d007388 */ /* 0x000fe20000000800 */
[----:B------:R-:W-:Y:S01]  /*8f30*/  PLOP3.LUT P1, PT, PT, PT, PT, 0x8, 0x0 ;  /* 0x000000000000781c */ /* 0x000fe20003f2e170 */
[----:B------:R-:W1:Y:S01]  /*8f40*/  S2UR UR6, SR_CTAID.X ;  /* 0x00000000000679c3 */ /* 0x000e620000002500 */
[----:B------:R-:W-:Y:S01]  /*8f50*/  VIADD R12, R14, 0x20 ;  /* 0x000000200e0c7836 */ /* 0x000fe20000000000 */
[----:B------:R-:W-:Y:S01]  /*8f60*/  STS [R17+0x2000], R72 ;  /* 0x0020004811007388 */ /* 0x000fe20000000800 */
[----:B------:R-:W-:Y:S01]  /*8f70*/  @P4 MUFU.LG2 R8, R8 ;  /* 0x0000000800084308 */ /* 0x000fe20000000c00 */
[----:B------:R-:W-:Y:S01]  /*8f80*/  SHF.R.S32.HI R20, RZ, 0x1f, R5 ;  /* 0x0000001fff147819 */ /* 0x000fe20000011405 */
[----:B------:R-:W-:Y:S01]  /*8f90*/  BSSY B0, `(.L_x_12) ;  /* 0x000006a000007945 */ /* 0x000fe20003800000 */
[----:B------:R-:W-:Y:S01]  /*8fa0*/  STS [R17+0x2400], R74 ;  /* 0x0024004a11007388 */ /* 0x000fe20000000800 */
[----:B------:R-:W-:Y:S01]  /*8fb0*/  IMAD.SHL.U32 R0, R0, 0x8, RZ ;  /* 0x0000000800007824 */ /* 0x000fe200078e00ff */
[----:B------:R-:W-:-:S02]  /*8fc0*/  LEA.HI R20, R20, R5, RZ, 0x2 ;  /* 0x0000000514147211 */ /* 0x000fc400078f10ff */
[----:B------:R-:W-:Y:S01]  /*8fd0*/  STS [R19+0x2000], R76 ;  /* 0x0020004c13007388 */ /* 0x000fe20000000800 */
[----:B------:R-:W2:Y:S01]  /*8fe0*/  @!P5 LDC R4, c[0x0][0x2c4] ;  /* 0x0000b100ff04db82 */ /* 0x000ea20000000800 */
[----:B------:R-:W-:Y:S01]  /*8ff0*/  @!P5 PLOP3.LUT P1, PT, P2, PT, PT, 0x80, 0x0 ;  /* 0x000000000000d81c */ /* 0x000fe2000172f070 */
[----:B------:R-:W-:Y:S01]  /*9000*/  @P5 IMAD.MOV.U32 R33, RZ, RZ, 0x1 ;  /* 0x00000001ff215424 */ /* 0x000fe200078e00ff */
[----:B------:R-:W-:Y:S01]  /*9010*/  STS [R19+0x2400], R78 ;  /* 0x0024004e13007388 */ /* 0x000fe20000000800 */
[----:B------:R-:W-:Y:S01]  /*9020*/  ISETP.GE.AND P2, PT, R12, UR5, PT ;  /* 0x000000050c007c0c */ /* 0x000fe2000bf46270 */
[----:B------:R-:W3:Y:S01]  /*9030*/  @P3 MUFU.LG2 R7, R7 ;  /* 0x0000000700073308 */ /* 0x000ee20000000c00 */
[----:B------:R-:W-:Y:S01]  /*9040*/  LOP3.LUT R20, R20, 0xffffffc, RZ, 0xc0, !PT ;  /* 0x0ffffffc14147812 */ /* 0x000fe200078ec0ff */
[----:B------:R-:W-:Y:S01]  /*9050*/  STS [R21+0x2000], R80 ;  /* 0x0020005015007388 */ /* 0x000fe20000000800 */
[----:B------:R-:W4:Y:S02]  /*9060*/  @!P5 LDC R31, c[0x0][0x270] ;  /* 0x00009c00ff1fdb82 */ /* 0x000f240000000800 */
[----:B------:R-:W-:Y:S01]  /*9070*/  IADD3 R20, -R20, R5, RZ ;  /* 0x0000000514147210 */ /* 0x000fe20007ffe1ff */
[----:B------:R-:W-:Y:S04]  /*9080*/  STS [R21+0x2400], R82 ;  /* 0x0024005215007388 */ /* 0x000fe80000000800 */
[----:B------:R-:W-:Y:S01]  /*9090*/  STS [R23+0x2000], R84 ;  /* 0x0020005417007388 */ /* 0x000fe20000000800 */
[----:B------:R-:W1:Y:S03]  /*90a0*/  @P5 LDC R10, c[0x0][0x2c0] ;  /* 0x0000b000ff0a5b82 */ /* 0x000e660000000800 */
[----:B------:R-:W-:Y:S04]  /*90b0*/  STS [R23+0x2400], R86 ;  /* 0x0024005617007388 */ /* 0x000fe80000000800 */
[----:B------:R-:W-:Y:S01]  /*90c0*/  STS [R25+0x2000], R88 ;  /* 0x0020005819007388 */ /* 0x000fe20000000800 */
[----:B--2---:R-:W4:Y:S03]  /*90d0*/  @P1 LDC R4, c[0x0][0x2e4] ;  /* 0x0000b900ff041b82 */ /* 0x004f260000000800 */
[----:B------:R-:W-:Y:S04]  /*90e0*/  STS [R25+0x2400], R90 ;  /* 0x0024005a19007388 */ /* 0x000fe80000000800 */
[----:B------:R-:W-:Y:S01]  /*90f0*/  STS [R9+0x4000], R92 ;  /* 0x0040005c09007388 */ /* 0x000fe20000000800 */
[----:B------:R-:W2:Y:S03]  /*9100*/  @P5 LDC.64 R28, c[0x0][0x2c0] ;  /* 0x0000b000ff1c5b82 */ /* 0x000ea60000000a00 */
[----:B------:R-:W-:Y:S04]  /*9110*/  STS [R9+0x4400], R94 ;  /* 0x0044005e09007388 */ /* 0x000fe80000000800 */
[----:B------:R-:W-:Y:S01]  /*9120*/  STS [R11+0x4000], R96 ;  /* 0x004000600b007388 */ /* 0x000fe20000000800 */
[----:B------:R-:W5:Y:S01]  /*9130*/  @P3 LDC R12, c[0x0][0x2e8] ;  /* 0x0000ba00ff0c3b82 */ /* 0x000f620000000800 */
[----:B------:R-:W-:-:S02]  /*9140*/  @!P5 IMAD.MOV.U32 R10, RZ, RZ, 0x1 ;  /* 0x00000001ff0ad424 */ /* 0x000fc400078e00ff */
[----:B------:R-:W-:Y:S04]  /*9150*/  STS [R11+0x4400], R98 ;  /* 0x004400620b007388 */ /* 0x000fe80000000800 */
[----:B------:R-:W-:Y:S01]  /*9160*/  STS [R13+0x4000], R100 ;  /* 0x004000640d007388 */ /* 0x000fe20000000800 */
[----:B----4-:R-:W-:-:S03]  /*9170*/  @!P5 IMAD R33, R4, R31, RZ ;  /* 0x0000001f0421d224 */ /* 0x010fc600078e02ff */
[----:B------:R-:W-:Y:S04]  /*9180*/  STS [R13+0x4400], R102 ;  /* 0x004400660d007388 */ /* 0x000fe80000000800 */
[----:B------:R-:W-:Y:S01]  /*9190*/  STS [R17+0x4000], R104 ;  /* 0x0040006811007388 */ /* 0x000fe20000000800 */
[----:B--2---:R-:W-:Y:S01]  /*91a0*/  @P5 IMAD R28, R29, R28, RZ ;  /* 0x0000001c1d1c5224 */ /* 0x004fe200078e02ff */
[----:B------:R-:W-:Y:S01]  /*91b0*/  @!P5 MOV R28, R4 ;  /* 0x00000004001cd202 */ /* 0x000fe20000000f00 */
[----:B-1----:R-:W-:Y:S01]  /*91c0*/  IMAD R4, R10, UR6, RZ ;  /* 0x000000060a047c24 */ /* 0x002fe2000f8e02ff */
[----:B------:R-:W-:Y:S01]  /*91d0*/  STS [R17+0x4400], R106 ;  /* 0x0044006a11007388 */ /* 0x000fe20000000800 */
[----:B------:R-:W-:Y:S02]  /*91e0*/  LOP3.LUT P5, RZ, R2, 0x3, RZ, 0xc0, !PT ;  /* 0x0000000302ff7812 */ /* 0x000fe400078ac0ff */
[----:B------:R-:W-:Y:S01]  /*91f0*/  IMAD.SHL.U32 R4, R4, 0x40, RZ ;  /* 0x0000004004047824 */ /* 0x000fe200078e00ff */
[----:B------:R-:W-:Y:S04]  /*9200*/  STS [R19+0x4000], R108 ;  /* 0x0040006c13007388 */ /* 0x000fe80000000800 */
[----:B------:R-:W-:Y:S01]  /*9210*/  STS [R19+0x4400], R110 ;  /* 0x0044006e13007388 */ /* 0x000fe20000000800 */
[----:B------:R-:W-:-:S03]  /*9220*/  SHF.R.S32.HI R5, RZ, 0x1f, R4 ;  /* 0x0000001fff057819 */ /* 0x000fc60000011404 */
[----:B------:R-:W-:Y:S04]  /*9230*/  STS [R21+0x4000], R112 ;  /* 0x0040007015007388 */ /* 0x000fe80000000800 */
        /* <DEDUP_REMOVED lines=8> */
[----:B------:R1:W-:Y:S04]  /*92c0*/  STS [R11+0x6400], R126 ;  /* 0x0064007e0b007388 */ /* 0x0003e80000000800 */
[----:B------:R-:W-:Y:S04]  /*92d0*/  STS [R13+0x6000], R128 ;  /* 0x006000800d007388 */ /* 0x000fe80000000800 */
[----:B------:R2:W-:Y:S04]  /*92e0*/  STS [R13+0x6400], R130 ;  /* 0x006400820d007388 */ /* 0x0005e80000000800 */
[----:B------:R-:W-:Y:S04]  /*92f0*/  STS [R17+0x6000], R132 ;  /* 0x0060008411007388 */ /* 0x000fe80000000800 */
[----:B------:R-:W-:Y:S04]  /*9300*/  STS [R17+0x6400], R134 ;  /* 0x0064008611007388 */ /* 0x000fe80000000800 */
[----:B------:R-:W-:Y:S04]  /*9310*/  STS [R19+0x6000], R136 ;  /* 0x0060008813007388 */ /* 0x000fe80000000800 */
[----:B------:R-:W-:Y:S01]  /*9320*/  STS [R19+0x6400], R138 ;  /* 0x0064008a13007388 */ /* 0x000fe20000000800 */
[----:B-1----:R-:W-:-:S03]  /*9330*/  VIADD R11, R14, 0x30 ;  /* 0x000000300e0b7836 */ /* 0x002fc60000000000 */
[----:B------:R-:W-:Y:S02]  /*9340*/  STS [R21+0x6000], R140 ;  /* 0x0060008c15007388 */ /* 0x000fe40000000800 */
[----:B------:R-:W-:Y:S02]  /*9350*/  ISETP.GE.AND P1, PT, R11, UR5, PT ;  /* 0x000000050b007c0c */ /* 0x000fe4000bf26270 */
[----:B------:R1:W-:Y:S01]  /*9360*/  STS [R21+0x6400], R142 ;  /* 0x0064008e15007388 */ /* 0x0003e20000000800 */
[----:B--2---:R-:W2:Y:S01]  /*9370*/  @P4 LDC R13, c[0x0][0x2e8] ;  /* 0x0000ba00ff0d4b82 */ /* 0x004ea20000000800 */
[----:B------:R-:W-:Y:S02]  /*9380*/  SHF.R.S32.HI R11, RZ, 0x1f, R2 ;  /* 0x0000001fff0b7819 */ /* 0x000fe40000011402 */
[----:B------:R4:W-:Y:S02]  /*9390*/  STS [R23+0x6000], R144 ;  /* 0x0060009017007388 */ /* 0x0009e40000000800 */
[----:B------:R-:W-:Y:S01]  /*93a0*/  LEA.HI R11, R11, R2, RZ, 0x2 ;  /* 0x000000020b0b7211 */ /* 0x000fe200078f10ff */
[----:B---3--:R-:W-:Y:S01]  /*93b0*/  @P3 FMUL.FTZ R2, R7, 0.69314718246459960938 ;  /* 0x3f31721807023820 */ /* 0x008fe20000410000 */
[----:B------:R4:W-:Y:S02]  /*93c0*/  STS [R23+0x6400], R146 ;  /* 0x0064009217007388 */ /* 0x0009e40000000800 */
[----:B------:R-:W-:-:S02]  /*93d0*/  SHF.R.S32.HI R11, RZ, 0x2, R11 ;  /* 0x00000002ff0b7819 */ /* 0x000fc4000001140b */
[----:B------:R4:W-:Y:S02]  /*93e0*/  STS [R25+0x6000], R148 ;  /* 0x0060009419007388 */ /* 0x0009e40000000800 */
[----:B------:R-:W-:Y:S02]  /*93f0*/  LEA R11, R20, R11, 0x4 ;  /* 0x0000000b140b7211 */ /* 0x000fe400078e20ff */
[----:B------:R4:W-:Y:S01]  /*9400*/  STS [R25+0x6400], R150 ;  /* 0x0064009619007388 */ /* 0x0009e20000000800 */
[----:B------:R-:W-:Y:S01]  /*9410*/  BAR.SYNC.DEFER_BLOCKING 0x0 ;  /* 0x0000000000007b1d */ /* 0x000fe20000010000 */
[----:B-1----:R-:W-:Y:S01]  /*9420*/  @P4 FMUL.FTZ R21, R8, 0.69314718246459960938 ;  /* 0x3f31721808154820 */ /* 0x002fe20000410000 */
[----:B------:R-:W-:Y:S02]  /*9430*/  IMAD.MOV.U32 R8, RZ, RZ, 0x7f800000 ;  /* 0x7f800000ff087424 */ /* 0x000fe400078e00ff */
[----:B-----5:R-:W-:Y:S02]  /*9440*/  @P3 FFMA.FTZ R8, R3, R12, R2 ;  /* 0x0000000c03083223 */ /* 0x020fe40000010002 */
[----:B------:R-:W1:Y:S01]  /*9450*/  S2R R6, SR_CTAID.Y ;  /* 0x0000000000067919 */ /* 0x000e620000002600 */
[----:B------:R-:W3:Y:S01]  /*9460*/  S2R R9, SR_CTAID.Z ;  /* 0x0000000000097919 */ /* 0x000ee20000002700 */
[----:B------:R4:W3:Y:S01]  /*9470*/  LDS.128 R16, [R240+0x1800] ;  /* 0x00180000f0107984 */ /* 0x0008e20000000c00 */
[----:B-1----:R-:W-:-:S02]  /*9480*/  IMAD R33, R6, R33, RZ ;  /* 0x0000002106217224 */ /* 0x002fc400078e02ff */
[----:B------:R-:W-:Y:S02]  /*9490*/  IMAD.MOV.U32 R6, RZ, RZ, 0x7f800000 ;  /* 0x7f800000ff067424 */ /* 0x000fe400078e00ff */
[----:B--2---:R-:W-:Y:S01]  /*94a0*/  @P4 FFMA.FTZ R6, R164, R13, R21 ;  /* 0x0000000da4064223 */ /* 0x004fe20000010015 */
[----:B------:R-:W-:-:S05]  /*94b0*/  SEL R33, R33, RZ, !P6 ;  /* 0x000000ff21217207 */ /* 0x000fca0007000000 */
[----:B---3--:R-:W-:-:S05]  /*94c0*/  IMAD R33, R9, R28, R33 ;  /* 0x0000001c09217224 */ /* 0x008fca00078e0221 */
[--C-:B------:R-:W-:Y:S02]  /*94d0*/  IADD3 R7, P6, P4, R4, R26, R33.reuse ;  /* 0x0000001a04077210 */ /* 0x100fe40007cde021 */
[----:B------:R-:W-:-:S04]  /*94e0*/  SHF.R.S32.HI R26, RZ, 0x1f, R33 ;  /* 0x0000001fff1a7819 */ /* 0x000fc80000011421 */
[----:B------:R-:W-:Y:S01]  /*94f0*/  IADD3.X R26, R5, R27, R26, P6, P4 ;  /* 0x0000001b051a7210 */ /* 0x000fe200037e841a */
[----:B----4-:R-:W-:Y:S06]  /*9500*/  @P5 BRA `(.L_x_13) ;  /* 0x0000000000485947 */ /* 0x010fec0003800000 */
[----:B------:R-:W-:Y:S01]  /*9510*/  UIMAD UR7, UR6, -0x40, UR16 ;  /* 0xffffffc0060778a4 */ /* 0x000fe2000f8e0210 */
[----:B------:R-:W-:-:S05]  /*9520*/  VIADD R13, R11, 0x8 ;  /* 0x000000080b0d7836 */ /* 0x000fca0000000000 */
[----:B------:R-:W-:Y:S02]  /*9530*/  ISETP.GE.AND P6, PT, R11, UR7, PT ;  /* 0x000000070b007c0c */ /* 0x000fe4000bfc6270 */
[----:B------:R-:W-:-:S11]  /*9540*/  ISETP.GE.AND P5, PT, R13, UR7, PT ;  /* 0x000000070d007c0c */ /* 0x000fd6000bfa6270 */
[----:B------:R-:W1:Y:S01]  /*9550*/  @!P6 LDC.64 R4, c[0x0][0x2b0] ;  /* 0x0000ac00ff04eb82 */ /* 0x000e620000000a00 */
[-C--:B------:R-:W-:Y:S02]  /*9560*/  @!P6 IMAD R11, R11, R10.reuse, RZ ;  /* 0x0000000a0b0be224 */ /* 0x080fe400078e02ff */
[----:B------:R-:W-:-:S03]  /*9570*/  @!P5 IMAD R13, R13, R10, RZ ;  /* 0x0000000a0d0dd224 */ /* 0x000fc600078e02ff */
[-C--:B------:R-:W-:Y:S02]  /*9580*/  @!P6 IADD3 R10, P4, R11, R7.reuse, RZ ;  /* 0x000000070b0ae210 */ /* 0x080fe40007f9e0ff */
[----:B------:R-:W2:Y:S01]  /*9590*/  @!P5 LDC.64 R2, c[0x0][0x2b0] ;  /* 0x0000ac00ff02db82 */ /* 0x000ea20000000a00 */
[----:B------:R-:W-:Y:S02]  /*95a0*/  @!P5 IADD3 R7, P3, R13, R7, RZ ;  /* 0x000000070d07d210 */ /* 0x000fe40007f7e0ff */
[-C--:B------:R-:W-:Y:S02]  /*95b0*/  @!P6 LEA.HI.X.SX32 R11, R11, R26.reuse, 0x1, P4 ;  /* 0x0000001a0b0be211 */ /* 0x080fe400020f0eff */
[----:B------:R-:W-:Y:S02]  /*95c0*/  @!P5 LEA.HI.X.SX32 R26, R13, R26, 0x1, P3 ;  /* 0x0000001a0d1ad211 */ /* 0x000fe400018f0eff */
[----:B-1----:R-:W-:-:S04]  /*95d0*/  @!P6 LEA R4, P4, R10, R4, 0x2 ;  /* 0x000000040a04e211 */ /* 0x002fc800078810ff */
[----:B------:R-:W-:Y:S02]  /*95e0*/  @!P6 LEA.HI.X R5, R10, R5, R11, 0x2, P4 ;  /* 0x000000050a05e211 */ /* 0x000fe400020f140b */
[----:B--2---:R-:W-:-:S03]  /*95f0*/  @!P5 LEA R2, P3, R7, R2, 0x2 ;  /* 0x000000020702d211 */ /* 0x004fc600078610ff */
[----:B------:R1:W-:Y:S01]  /*9600*/  @!P6 STG.E desc[UR18][R4.64], R6 ;  /* 0x000000060400e986 */ /* 0x0003e2000c101912 */
[----:B------:R-:W-:-:S05]  /*9610*/  @!P5 LEA.HI.X R3, R7, R3, R26, 0x2, P3 ;  /* 0x000000030703d211 */ /* 0x000fca00018f141a */
[----:B------:R1:W-:Y:S04]  /*9620*/  @!P5 STG.E desc[UR18][R2.64], R8 ;  /* 0x000000080200d986 */ /* 0x0003e8000c101912 */
.L_x_13:
[----:B------:R-:W-:Y:S05]  /*9630*/  BSYNC B0 ;  /* 0x0000000000007941 */ /* 0x000fea0003800000 */
.L_x_12:
[----:B-1----:R-:W-:Y:S01]  /*9640*/  SHF.R.S32.HI R2, RZ, 0x1f, R0 ;  /* 0x0000001fff027819 */ /* 0x002fe20000011400 */
[----:B------:R-:W-:Y:S01]  /*9650*/  ULDC.64 UR6, c[0x0][0x2a0] ;  /* 0x0000a80000067ab9 */ /* 0x000fe20000000a00 */
[----:B------:R-:W-:Y:S01]  /*9660*/  IADD3 R26, P3, R0, UR10, RZ ;  /* 0x0000000a001a7c10 */ /* 0x000fe2000ff7e0ff */
[----:B------:R-:W-:Y:S01]  /*9670*/  IMAD.U32 R25, RZ, RZ, UR15 ;  /* 0x0000000fff197e24 */ /* 0x000fe2000f8e00ff */
[----:B------:R-:W-:Y:S01]  /*9680*/  SHF.R.S32.HI R0, RZ, 0x1f, R9 ;  /* 0x0000001fff007819 */ /* 0x000fe20000011409 */
[----:B------:R1:W2:Y:S01]  /*9690*/  LDS.128 R20, [R240] ;  /* 0x00000000f0147984 */ /* 0x0002a20000000c00 */
[--C-:B------:R-:W-:Y:S01]  /*96a0*/  SHF.R.S32.HI R15, RZ, 0x1f, R14.reuse ;  /* 0x0000001fff0f7819 */ /* 0x100fe2000001140e */
[----:B------:R-:W-:Y:S01]  /*96b0*/  BSSY B0, `(.L_x_14) ;  /* 0x0000019000007945 */ /* 0x000fe20003800000 */
[----:B------:R-:W-:Y:S01]  /*96c0*/  IADD3.X R27, R2, UR4, RZ, P3, !PT ;  /* 0x00000004021b7c10 */ /* 0x000fe20009ffe4ff */
[----:B------:R-:W-:Y:S01]  /*96d0*/  IMAD R0, R0, UR6, RZ ;  /* 0x0000000600007c24 */ /* 0x000fe2000f8e02ff */
[----:B------:R-:W-:Y:S01]  /*96e0*/  ISETP.GE.AND P3, PT, R14, UR5, PT ;  /* 0x000000050e007c0c */ /* 0x000fe2000bf66270 */
[----:B------:R-:W-:Y:S01]  /*96f0*/  IMAD.WIDE R24, R25, 0x40, R14 ;  /* 0x0000004019187825 */ /* 0x000fe200078e020e */
[----:B------:R1:W3:Y:S03]  /*9700*/  LDS.128 R4, [R240+0x6000] ;  /* 0x00600000f0047984 */ /* 0x0002e60000000c00 */
[C---:B------:R-:W-:Y:S01]  /*9710*/  IMAD R29, R9.reuse, UR7, R0 ;  /* 0x00000007091d7c24 */ /* 0x040fe2000f8e0200 */
[----:B------:R1:W4:Y:S01]  /*9720*/  LDS.128 R12, [R240+0x2000] ;  /* 0x00200000f00c7984 */ /* 0x0003220000000c00 */
[----:B------:R-:W-:-:S03]  /*9730*/  IMAD.WIDE.U32 R26, R9, UR6, R26 ;  /* 0x00000006091a7c25 */ /* 0x000fc6000f8e001a */
[----:B------:R1:W1:Y:S01]  /*9740*/  LDS.128 R8, [R240+0x4000] ;  /* 0x00400000f0087984 */ /* 0x0002620000000c00 */
[----:B------:R-:W-:Y:S02]  /*9750*/  IMAD.IADD R29, R27, 0x1, R29 ;  /* 0x000000011b1d7824 */ /* 0x000fe400078e021d */
[----:B------:R-:W-:Y:S05]  /*9760*/  @P3 BRA `(.L_x_15) ;  /* 0x0000000000343947 */ /* 0x000fea0003800000 */
[----:B------:R-:W-:Y:S01]  /*9770*/  ULDC.64 UR6, c[0x0][0x298] ;  /* 0x0000a60000067ab9 */ /* 0x000fe20000000a00 */
[----:B------:R-:W-:Y:S01]  /*9780*/  MOV R28, R26 ;  /* 0x0000001a001c7202 */ /* 0x000fe20000000f00 */
[----:B------:R-:W-:-:S04]  /*9790*/  IMAD R3, R25, UR6, RZ ;  /* 0x0000000619037c24 */ /* 0x000fc8000f8e02ff */
[----:B------:R-:W-:-:S04]  /*97a0*/  IMAD.WIDE.U32 R30, R24, UR6, R28 ;  /* 0x00000006181e7c25 */ /* 0x000fc8000f8e001c */
[----:B------:R-:W-:Y:S01]  /*97b0*/  IMAD R0, R24, UR7, R3 ;  /* 0x0000000718007c24 */ /* 0x000fe2000f8e0203 */
[----:B------:R-:W-:Y:S02]  /*97c0*/  ULDC.64 UR6, c[0x0][0x280] ;  /* 0x0000a00000067ab9 */ /* 0x000fe40000000a00 */
[----:B------:R-:W-:Y:S02]  /*97d0*/  LEA R2, P3, R30, UR6, 0x1 ;  /* 0x000000061e027c11 */ /* 0x000fe4000f8608ff */
[----:B------:R-:W-:-:S04]  /*97e0*/  IADD3 R0, R31, R0, RZ ;  /* 0x000000001f007210 */ /* 0x000fc80007ffe0ff */
[----:B------:R-:W-:-:S05]  /*97f0*/  LEA.HI.X R3, R30, UR7, R0, 0x1, P3 ;  /* 0x000000071e037c11 */ /* 0x000fca00098f0c00 */
[----:B--2---:R2:W-:Y:S04]  /*9800*/  STG.E.128 desc[UR18][R2.64], R20 ;  /* 0x0000001402007986 */ /* 0x0045e8000c101d12 */
[----:B----4-:R2:W-:Y:S04]  /*9810*/  STG.E.128 desc[UR18][R2.64+0x80], R12 ;  /* 0x0000800c02007986 */ /* 0x0105e8000c101d12 */
[----:B-1----:R2:W-:Y:S04]  /*9820*/  STG.E.128 desc[UR18][R2.64+0x100], R8 ;  /* 0x0001000802007986 */ /* 0x0025e8000c101d12 */
[----:B---3--:R2:W-:Y:S02]  /*9830*/  STG.E.128 desc[UR18][R2.64+0x180], R4 ;  /* 0x0001800402007986 */ /* 0x0085e4000c101d12 */
.L_x_15:
[----:B------:R-:W-:Y:S05]  /*9840*/  BSYNC B0 ;  /* 0x0000000000007941 */ /* 0x000fea0003800000 */
.L_x_14:
[----:B--2---:R2:W2:Y:S01]  /*9850*/  LDS.128 R20, [R240+0x800] ;  /* 0x00080000f0147984 */ /* 0x0044a20000000c00 */
[----:B------:R-:W-:Y:S03]  /*9860*/  BSSY B0, `(.L_x_16) ;  /* 0x0000015000007945 */ /* 0x000fe60003800000 */
[----:B----4-:R4:W2:Y:S04]  /*9870*/  LDS.128 R12, [R240+0x2800] ;  /* 0x00280000f00c7984 */ /* 0x0108a80000000c00 */
[----:B-1----:R4:W1:Y:S04]  /*9880*/  LDS.128 R8, [R240+0x4800] ;  /* 0x00480000f0087984 */ /* 0x0028680000000c00 */
[----:B---3--:R4:W3:Y:S01]  /*9890*/  LDS.128 R4, [R240+0x6800] ;  /* 0x00680000f0047984 */ /* 0x0088e20000000c00 */
[----:B------:R-:W-:Y:S05]  /*98a0*/  @P0 BRA `(.L_x_17) ;  /* 0x0000000000400947 */ /* 0x000fea0003800000 */
[----:B------:R-:W-:Y:S01]  /*98b0*/  IADD3 R2, P0, R24, 0x10, RZ ;  /* 0x0000001018027810 */ /* 0x000fe20007f1e0ff */
[----:B------:R-:W-:Y:S01]  /*98c0*/  ULDC.64 UR6, c[0x0][0x298] ;  /* 0x0000a60000067ab9 */ /* 0x000fe20000000a00 */
[----:B------:R-:W-:Y:S01]  /*98d0*/  MOV R31, R29 ;  /* 0x0000001d001f7202 */ /* 0x000fe20000000f00 */
[----:B------:R-:W-:Y:S02]  /*98e0*/  IMAD.MOV.U32 R30, RZ, RZ, R26 ;  /* 0x000000ffff1e7224 */ /* 0x000fe400078e001a */
[----:B------:R-:W-:Y:S02]  /*98f0*/  IMAD.X R0, RZ, RZ, R25, P0 ;  /* 0x000000ffff007224 */ /* 0x000fe400000e0619 */
[----:B------:R-:W-:-:S04]  /*9900*/  IMAD.WIDE.U32 R30, R2, UR6, R30 ;  /* 0x00000006021e7c25 */ /* 0x000fc8000f8e001e */
[----:B------:R-:W-:-:S04]  /*9910*/  IMAD R3, R0, UR6, RZ ;  /* 0x0000000600037c24 */ /* 0x000fc8000f8e02ff */
[----:B------:R-:W-:Y:S01]  /*9920*/  IMAD R3, R2, UR7, R3 ;  /* 0x0000000702037c24 */ /* 0x000fe2000f8e0203 */
[----:B------:R-:W-:Y:S02]  /*9930*/  ULDC.64 UR6, c[0x0][0x280] ;  /* 0x0000a00000067ab9 */ /* 0x000fe40000000a00 */
[----:B------:R-:W-:Y:S02]  /*9940*/  LEA R2, P0, R30, UR6, 0x1 ;  /* 0x000000061e027c11 */ /* 0x000fe4000f8008ff */
[----:B------:R-:W-:-:S04]  /*9950*/  IADD3 R3, R31, R3, RZ ;  /* 0x000000031f037210 */ /* 0x000fc80007ffe0ff */
[----:B------:R-:W-:-:S05]  /*9960*/  LEA.HI.X R3, R30, UR7, R3, 0x1, P0 ;  /* 0x000000071e037c11 */ /* 0x000fca00080f0c03 */
[----:B--2---:R2:W-:Y:S04]  /*9970*/  STG.E.128 desc[UR18][R2.64], R20 ;  /* 0x0000001402007986 */ /* 0x0045e8000c101d12 */
[----:B------:R2:W-:Y:S04]  /*9980*/  STG.E.128 desc[UR18][R2.64+0x80], R12 ;  /* 0x0000800c02007986 */ /* 0x0005e8000c101d12 */
[----:B-1----:R2:W-:Y:S04]  /*9990*/  STG.E.128 desc[UR18][R2.64+0x100], R8 ;  /* 0x0001000802007986 */ /* 0x0025e8000c101d12 */
[----:B---3--:R2:W-:Y:S02]  /*99a0*/  STG.E.128 desc[UR18][R2.64+0x180], R4 ;  /* 0x0001800402007986 */ /* 0x0085e4000c101d12 */
.L_x_17:
[----:B------:R-:W-:Y:S05]  /*99b0*/  BSYNC B0 ;  /* 0x0000000000007941 */ /* 0x000fea0003800000 */
.L_x_16:
[----:B--2---:R2:W2:Y:S01]  /*99c0*/  LDS.128 R20, [R240+0x1000] ;  /* 0x00100000f0147984 */ /* 0x0044a20000000c00 */
[----:B------:R-:W-:Y:S03]  /*99d0*/  BSSY B0, `(.L_x_18) ;  /* 0x0000015000007945 */ /* 0x000fe60003800000 */
[----:B------:R2:W2:Y:S04]  /*99e0*/  LDS.128 R12, [R240+0x3000] ;  /* 0x00300000f00c7984 */ /* 0x0004a80000000c00 */
[----:B-1----:R1:W1:Y:S04]  /*99f0*/  LDS.128 R8, [R240+0x5000] ;  /* 0x00500000f0087984 */ /* 0x0022680000000c00 */
[----:B---3--:R3:W1:Y:S01]  /*9a00*/  LDS.128 R4, [R240+0x7000] ;  /* 0x00700000f0047984 */ /* 0x0086620000000c00 */
        /* <DEDUP_REMOVED lines=16> */
[----:B------:R2:W-:Y:S02]  /*9b10*/  STG.E.128 desc[UR18][R2.64+0x180], R4 ;  /* 0x0001800402007986 */ /* 0x0005e4000c101d12 */
.L_x_19:
[----:B------:R-:W-:Y:S05]  /*9b20*/  BSYNC B0 ;  /* 0x0000000000007941 */ /* 0x000fea0003800000 */
.L_x_18:
[----:B-12---:R1:W2:Y:S04]  /*9b30*/  LDS.128 R8, [R240+0x3800] ;  /* 0x00380000f0087984 */ /* 0x0062a80000000c00 */
[----:B------:R1:W1:Y:S04]  /*9b40*/  LDS.128 R4, [R240+0x5800] ;  /* 0x00580000f0047984 */ /* 0x0002680000000c00 */
[----:B------:R1:W1:Y:S01]  /*9b50*/  LDS.128 R12, [R240+0x7800] ;  /* 0x00780000f00c7984 */ /* 0x0002620000000c00 */
[----:B------:R-:W-:Y:S05]  /*9b60*/  @P1 EXIT ;  /* 0x000000000000194d */ /* 0x000fea0003800000 */
        /* <DEDUP_REMOVED lines=12> */
[----:B------:R-:W-:Y:S04]  /*9c30*/  STG.E.128 desc[UR18][R2.64], R16 ;  /* 0x0000001002007986 */ /* 0x000fe8000c101d12 */
[----:B--2---:R-:W-:Y:S04]  /*9c40*/  STG.E.128 desc[UR18][R2.64+0x80], R8 ;  /* 0x0000800802007986 */ /* 0x004fe8000c101d12 */
[----:B-1----:R-:W-:Y:S04]  /*9c50*/  STG.E.128 desc[UR18][R2.64+0x100], R4 ;  /* 0x0001000402007986 */ /* 0x002fe8000c101d12 */
[----:B------:R-:W-:Y:S01]  /*9c60*/  STG.E.128 desc[UR18][R2.64+0x180], R12 ;  /* 0x0001800c02007986 */ /* 0x000fe2000c101d12 */
[----:B------:R-:W-:Y:S05]  /*9c70*/  EXIT ;  /* 0x000000000000794d */ /* 0x000fea0003800000 */
.L_x_2:
[----:B------:R-:W-:Y:S01]  /*9c80*/  UISETP.NE.AND UP0, UPT, UR14, -0x1, UPT ;  /* 0xffffffff0e00788c */ /* 0x000fe2000bf05270 */
[----:B------:R-:W-:Y:S01]  /*9c90*/  SHF.R.S32.HI R3, RZ, 0x1f, R4 ;  /* 0x0000001fff037819 */ /* 0x000fe20000011404 */
[----:B------:R-:W-:Y:S01]  /*9ca0*/  ULDC.U8 UR10, c[0x0][0x3d9] ;  /* 0x0000f640000a7ab9 */ /* 0x000fe20000000000 */
[----:B------:R-:W-:Y:S01]  /*9cb0*/  UIADD3 UR16, -UR9, UR16, URZ ;  /* 0x0000001009107290 */ /* 0x000fe2000fffe13f */
[----:B------:R-:W-:Y:S01]  /*9cc0*/  LOP3.LUT P3, RZ, R4, 0x7, RZ, 0xc0, !PT ;  /* 0x0000000704ff7812 */ /* 0x000fe2000786c0ff */
[----:B------:R-:W-:Y:S01]  /*9cd0*/  UISETP.NE.AND UP2, UPT, UR10, URZ, UPT ;  /* 0x0000003f0a00728c */ /* 0x000fe2000bf45270 */
[----:B------:R-:W-:Y:S01]  /*9ce0*/  LEA.HI R8, R3, R4, RZ, 0x3 ;  /* 0x0000000403087211 */ /* 0x000fe200078f18ff */
[----:B------:R-:W-:Y:S01]  /*9cf0*/  UMOV UR24, URZ ;  /* 0x0000003f00187c82 */ /* 0x000fe20008000000 */
[----:B------:R-:W-:Y:S01]  /*9d00*/  UMOV UR25, URZ ;  /* 0x0000003f00197c82 */ /* 0x000fe20008000000 */
[----:B------:R-:W-:Y:S01]  /*9d10*/  IMAD.U32 R7, RZ, RZ, UR15 ;  /* 0x0000000fff077e24 */ /* 0x000fe2000f8e00ff */
[----:B------:R-:W-:Y:S01]  /*9d20*/  LOP3.LUT R3, R8, 0x1ffffff8, RZ, 0xc0, !PT ;  /* 0x1ffffff808037812 */ /* 0x000fe200078ec0ff */
[----:B------:R-:W-:Y:S01]  /*9d30*/  @!UP0 USHF.R.S32.HI UR11, URZ, 0x1f, UR23 ;  /* 0x0000001f3f0b8899 */ /* 0x000fe20008011417 */
[----:B------:R-:W-:Y:S01]  /*9d40*/  SHF.R.S32.HI R8, RZ, 0x3, R8 ;  /* 0x00000003ff087819 */ /* 0x000fe20000011408 */
[----:B------:R-:W-:Y:S01]  /*9d50*/  @UP0 ULDC.64 UR6, c[0x0][0x298] ;  /* 0x0000a60000060ab9 */ /* 0x000fe20000000a00 */
[----:B------:R-:W-:Y:S01]  /*9d60*/  @!UP0 ULDC.64 UR4, c[0x0][0x290] ;  /* 0x0000a40000048ab9 */ /* 0x000fe20000000a00 */
[----:B------:R-:W-:Y:S01]  /*9d70*/  @UP0 UIMAD.WIDE.U32 UR12, UR14, UR6, URZ ;  /* 0x000000060e0c02a5 */ /* 0x000fe2000f8e003f */
[----:B------:R-:W-:Y:S01]  /*9d80*/  IMAD.IADD R0, R4, 0x1, -R3 ;  /* 0x0000000104007824 */ /* 0x000fe200078e0a03 */
[----:B------:R-:W-:Y:S01]  /*9d90*/  @!UP0 UIMAD UR6, UR11, UR4, URZ ;  /* 0x000000040b0682a4 */ /* 0x000fe2000f8e023f */
[----:B------:R-:W-:Y:S01]  /*9da0*/  ISETP.GE.AND P4, PT, R8, UR16, PT ;  /* 0x0000001008007c0c */ /* 0x000fe2000bf86270 */
[----:B------:R-:W-:Y:S01]  /*9db0*/  @!UP0 UIMAD.WIDE.U32 UR20, UR23, UR4, URZ ;  /* 0x00000004171482a5 */ /* 0x000fe2000f8e003f */
[----:B------:R-:W-:Y:S01]  /*9dc0*/  IMAD.SHL.U32 R0, R0, 0x8, RZ ;  /* 0x0000000800007824 */ /* 0x000fe200078e00ff */
[----:B------:R-:W-:Y:S01]  /*9dd0*/  @!UP0 UIMAD UR6, UR23, UR5, UR6 ;  /* 0x00000005170682a4 */ /* 0x000fe2000f8e0206 */
[----:B------:R-:W-:Y:S01]  /*9de0*/  SHF.R.S32.HI R9, RZ, 0x1f, R8 ;  /* 0x0000001fff097819 */ /* 0x000fe20000011408 */
[----:B------:R-:W-:Y:S01]  /*9df0*/  @UP0 UIMAD UR7, UR14, UR7, UR13 ;  /* 0x000000070e0702a4 */ /* 0x000fe2000f8e020d */
[C---:B------:R-:W-:Y:S01]  /*9e00*/  VIADD R5, R8.reuse, 0x10 ;  /* 0x0000001008057836 */ /* 0x040fe20000000000 */
[----:B------:R-:W-:Y:S01]  /*9e10*/  @!UP0 UIADD3 UR7, UR21, UR6, URZ ;  /* 0x0000000615078290 */ /* 0x000fe2000fffe03f */
[----:B------:R-:W-:Y:S01]  /*9e20*/  VIADD R4, R8, 0x20 ;  /* 0x0000002008047836 */ /* 0x000fe20000000000 */
[----:B------:R-:W-:Y:S01]  /*9e30*/  ULDC.U8 UR13, c[0x0][0x3d8] ;  /* 0x0000f600000d7ab9 */ /* 0x000fe20000000000 */
[----:B------:R-:W-:Y:S01]  /*9e40*/  @!UP0 UMOV UR12, UR20 ;  /* 0x00000014000c8c82 */ /* 0x000fe20008000000 */
[----:B------:R-:W-:Y:S01]  /*9e50*/  @UP2 ULDC.64 UR4, c[0x0][0x2c0] ;  /* 0x0000b00000042ab9 */ /* 0x000fe20000000a00 */
[----:B------:R-:W-:Y:S01]  /*9e60*/  UISETP.NE.AND UP0, UPT, UR13, URZ, !UP2 ;  /* 0x0000003f0d00728c */ /* 0x000fe2000d705270 */
[C---:B------:R-:W-:Y:S01]  /*9e70*/  IADD3 R2, P0, R0.reuse, UR12, RZ ;  /* 0x0000000c00027c10 */ /* 0x040fe2000ff1e0ff */
[----:B------:R-:W-:Y:S01]  /*9e80*/  USHF.R.S32.HI UR11, URZ, 0x1f, UR8 ;  /* 0x0000001f3f0b7899 */ /* 0x000fe20008011408 */
[----:B------:R-:W-:Y:S01]  /*9e90*/  BSSY B0, `(.L_x_20) ;  /* 0x0000035000007945 */ /* 0x000fe20003800000 */
[----:B------:R-:W-:Y:S01]  /*9ea0*/  UISETP.NE.AND UP3, UPT, UR13, URZ, UPT ;  /* 0x0000003f0d00728c */ /* 0x000fe2000bf65270 */
[----:B------:R-:W-:Y:S01]  /*9eb0*/  LEA.HI.X.SX32 R3, R0, UR7, 0x1, P0 ;  /* 0x0000000700037c11 */ /* 0x000fe200080f0eff */
[----:B------:R-:W-:Y:S01]  /*9ec0*/  @UP2 UIMAD UR17, UR5, UR4, URZ ;  /* 0x00000004051122a4 */ /* 0x000fe2000f8e023f */
[C---:B------:R-:W-:Y:S01]  /*9ed0*/  VIADD R0, R8.reuse, 0x30 ;  /* 0x0000003008007836 */ /* 0x040fe20000000000 */
[----:B------:R-:W-:Y:S01]  /*9ee0*/  UISETP.NE.OR UP3, UPT, UR10, URZ, !UP3 ;  /* 0x0000003f0a00728c */ /* 0x000fe2000df65670 */
[----:B------:R-:W-:Y:S01]  /*9ef0*/  ISETP.GE.OR P6, PT, R8, UR16, P3 ;  /* 0x0000001008007c0c */ /* 0x000fe20009fc6670 */
[----:B------:R-:W-:Y:S01]  /*9f00*/  ULDC.64 UR4, c[0x0][0x2a0] ;  /* 0x0000a80000047ab9 */ /* 0x000fe20000000a00 */
[----:B------:R-:W-:Y:S01]  /*9f10*/  @!UP2 ULDC UR7, c[0x0][0x270] ;  /* 0x00009c000007aab9 */ /* 0x000fe20000000800 */
[----:B------:R-:W-:Y:S01]  /*9f20*/  UIMAD UR11, UR11, UR4, URZ ;  /* 0x000000040b0b72a4 */ /* 0x000fe2000f8e023f */
[----:B------:R-:W-:Y:S01]  /*9f30*/  IMAD.U32 R10, RZ, RZ, UR4 ;  /* 0x00000004ff0a7e24 */ /* 0x000fe2000f8e00ff */
[----:B------:R-:W-:Y:S01]  /*9f40*/  UISETP.NE.OR UP1, UPT, UR14, -0x1, UP3 ;  /* 0xffffffff0e00788c */ /* 0x000fe20009f25670 */
[----:B------:R-:W-:Y:S01]  /*9f50*/  ISETP.GE.AND P0, PT, R5, UR16, PT ;  /* 0x0000001005007c0c */ /* 0x000fe2000bf06270 */
[----:B------:R-:W-:Y:S01]  /*9f60*/  @!UP2 ULDC UR4, c[0x0][0x2c4] ;  /* 0x0000b1000004aab9 */ /* 0x000fe20000000800 */
[----:B------:R-:W-:Y:S01]  /*9f70*/  UIMAD UR5, UR8, UR5, UR11 ;  /* 0x00000005080572a4 */ /* 0x000fe2000f8e020b */
[----:B------:R-:W-:Y:S01]  /*9f80*/  IMAD.WIDE.U32 R10, R10, UR8, R2 ;  /* 0x000000080a0a7c25 */ /* 0x000fe2000f8e0002 */
[----:B------:R-:W-:Y:S01]  /*9f90*/  @UP0 ULDC UR4, c[0x0][0x2e4] ;  /* 0x0000b90000040ab9 */ /* 0x000fe20000000800 */
[----:B------:R-:W-:Y:S01]  /*9fa0*/  @UP2 UMOV UR11, 0x1 ;  /* 0x00000001000b2882 */ /* 0x000fe20000000000 */
[----:B------:R-:W-:Y:S01]  /*9fb0*/  @!UP2 UIMAD UR11, UR4, UR7, URZ ;  /* 0x00000007040ba2a4 */ /* 0x000fe2000f8e023f */
[----:B------:R-:W-:Y:S01]  /*9fc0*/  ISETP.GE.AND P2, PT, R4, UR16, PT ;  /* 0x0000001004007c0c */ /* 0x000fe2000bf46270 */
[----:B------:R-:W-:Y:S01]  /*9fd0*/  @!UP3 ULDC UR10, c[0x0][0x2c4] ;  /* 0x0000b100000abab9 */ /* 0x000fe20000000800 */
[----:B------:R-:W-:Y:S01]  /*9fe0*/  @UP2 ULDC UR6, c[0x0][0x2c0] ;  /* 0x0000b00000062ab9 */ /* 0x000fe20000000800 */
[----:B------:R-:W-:Y:S01]  /*9ff0*/  UIMAD UR11, UR23, UR11, URZ ;  /* 0x0000000b170b72a4 */ /* 0x000fe2000f8e023f */
[----:B------:R-:W-:Y:S01]  /*a000*/  VIADD R13, R11, UR5 ;  /* 0x000000050b0d7c36 */ /* 0x000fe20008000000 */
[----:B------:R-:W-:Y:S01]  /*a010*/  @!UP1 UIMAD UR14, UR23, UR10, URZ ;  /* 0x0000000a170e92a4 */ /* 0x000fe2000f8e023f */
[----:B------:R-:W-:Y:S01]  /*a020*/  ISETP.GE.AND P1, PT, R0, UR16, PT ;  /* 0x0000001000007c0c */ /* 0x000fe2000bf26270 */
[----:B------:R-:W-:Y:S01]  /*a030*/  USEL UR11, UR11, URZ, UP3 ;  /* 0x0000003f0b0b7287 */ /* 0x000fe20009800000 */
[----:B------:R-:W-:Y:S01]  /*a040*/  ISETP.GE.OR P5, PT, R5, UR16, P3 ;  /* 0x0000001005007c0c */ /* 0x000fe20009fa6670 */
[----:B------:R-:W-:Y:S01]  /*a050*/  @!UP2 UMOV UR6, 0x1 ;  /* 0x000000010006a882 */ /* 0x000fe20000000000 */
[----:B------:R-:W-:Y:S01]  /*a060*/  @!UP2 UMOV UR17, UR4 ;  /* 0x000000040011ac82 */ /* 0x000fe20008000000 */
[----:B------:R-:W-:Y:S01]  /*a070*/  UIMAD UR7, UR9, UR6, URZ ;  /* 0x00000006090772a4 */ /* 0x000fe2000f8e023f */
[----:B------:R-:W-:Y:S01]  /*a080*/  IMAD.WIDE R6, R7, 0x40, R8 ;  /* 0x0000004007067825 */ /* 0x000fe200078e0208 */
[----:B------:R-:W-:Y:S01]  /*a090*/  UIMAD UR17, UR8, UR17, UR11 ;  /* 0x00000011081172a4 */ /* 0x000fe2000f8e020b */
[----:B------:R-:W-:Y:S01]  /*a0a0*/  @!UP3 UMOV UR24, UR14 ;  /* 0x0000000e0018bc82 */ /* 0x000fe20008000000 */
[----:B------:R-:W-:-:S02]  /*a0b0*/  USHF.R.S32.HI UR4, URZ, 0x1f, UR7 ;  /* 0x0000001f3f047899 */ /* 0x000fc40008011407 */
[----:B------:R-:W-:Y:S02]  /*a0c0*/  @!UP3 USHF.R.S32.HI UR25, URZ, 0x1f, UR14 ;  /* 0x0000001f3f19b899 */ /* 0x000fe4000801140e */
[----:B------:R-:W-:Y:S02]  /*a0d0*/  USHF.R.S32.HI UR8, URZ, 0x1f, UR17 ;  /* 0x0000001f3f087899 */ /* 0x000fe40008011411 */
[----:B------:R-:W-:-:S04]  /*a0e0*/  UIADD3 UR7, UP1, UP0, UR7, UR24, UR17 ;  /* 0x0000001807077290 */ /* 0x000fc8000f83e011 */
[----:B------:R-:W-:Y:S01]  /*a0f0*/  UIADD3.X UR24, UR4, UR25, UR8, UP1, UP0 ;  /* 0x0000001904187290 */ /* 0x000fe20008fe0408 */
[----:B------:R-:W-:Y:S11]  /*a100*/  @P4 BRA `(.L_x_21) ;  /* 0x0000000000344947 */ /* 0x000ff60003800000 */
        /* <DEDUP_REMOVED lines=9> */
[----:B------:R1:W-:Y:S04]  /*a1a0*/  STG.E.128 desc[UR18][R16.64], RZ ;  /* 0x000000ff10007986 */ /* 0x0003e8000c101d12 */
[----:B------:R1:W-:Y:S04]  /*a1b0*/  STG.E.128 desc[UR18][R16.64+0x80], RZ ;  /* 0x000080ff10007986 */ /* 0x0003e8000c101d12 */
[----:B------:R1:W-:Y:S04]  /*a1c0*/  STG.E.128 desc[UR18][R16.64+0x100], RZ ;  /* 0x000100ff10007986 */ /* 0x0003e8000c101d12 */
[----:B------:R1:W-:Y:S02]  /*a1d0*/  STG.E.128 desc[UR18][R16.64+0x180], RZ ;  /* 0x000180ff10007986 */ /* 0x0003e4000c101d12 */
.L_x_21:
[----:B------:R-:W-:Y:S05]  /*a1e0*/  BSYNC B0 ;  /* 0x0000000000007941 */ /* 0x000fea0003800000 */
.L_x_20:
[----:B------:R-:W-:Y:S01]  /*a1f0*/  BSSY B0, `(.L_x_22) ;  /* 0x0000014000007945 */ /* 0x000fe20003800000 */
[----:B------:R-:W-:Y:S02]  /*a200*/  ISETP.GE.OR P4, PT, R4, UR16, P3 ;  /* 0x0000001004007c0c */ /* 0x000fe40009f86670 */
[----:B------:R-:W-:Y:S01]  /*a210*/  ISETP.GE.OR P3, PT, R0, UR16, P3 ;  /* 0x0000001000007c0c */ /* 0x000fe20009f66670 */
[----:B------:R-:W-:-:S12]  /*a220*/  @P0 BRA `(.L_x_23) ;  /* 0x0000000000400947 */ /* 0x000fd80003800000 */
        /* <DEDUP_REMOVED lines=9> */
[----:B-1----:R-:W-:Y:S02]  /*a2c0*/  LEA R16, P0, R14, UR4, 0x1 ;  /* 0x000000040e107c11 */ /* 0x002fe4000f8008ff */
[----:B------:R-:W-:-:S04]  /*a2d0*/  IADD3 R2, R2, R15, RZ ;  /* 0x0000000f02027210 */ /* 0x000fc80007ffe0ff */
[----:B------:R-:W-:-:S05]  /*a2e0*/  LEA.HI.X R17, R14, UR5, R2, 0x1, P0 ;  /* 0x000000050e117c11 */ /* 0x000fca00080f0c02 */
[----:B------:R2:W-:Y:S04]  /*a2f0*/  STG.E.128 desc[UR18][R16.64], RZ ;  /* 0x000000ff10007986 */ /* 0x0005e8000c101d12 */
[----:B------:R2:W-:Y:S04]  /*a300*/  STG.E.128 desc[UR18][R16.64+0x80], RZ ;  /* 0x000080ff10007986 */ /* 0x0005e8000c101d12 */
[----:B------:R2:W-:Y:S04]  /*a310*/  STG.E.128 desc[UR18][R16.64+0x100], RZ ;  /* 0x000100ff10007986 */ /* 0x0005e8000c101d12 */
[----:B------:R2:W-:Y:S02]  /*a320*/  STG.E.128 desc[UR18][R16.64+0x180], RZ ;  /* 0x000180ff10007986 */ /* 0x0005e4000c101d12 */
.L_x_23:
[----:B------:R-:W-:Y:S05]  /*a330*/  BSYNC B0 ;  /* 0x0000000000007941 */ /* 0x000fea0003800000 */
.L_x_22:
[----:B------:R-:W-:Y:S04]  /*a340*/  BSSY B0, `(.L_x_24) ;  /* 0x0000012000007945 */ /* 0x000fe80003800000 */
        /* <DEDUP_REMOVED lines=10> */
[----:B-12---:R-:W-:Y:S02]  /*a3f0*/  LEA R16, P0, R14, UR4, 0x1 ;  /* 0x000000040e107c11 */ /* 0x006fe4000f8008ff */
[----:B------:R-:W-:-:S04]  /*a400*/  IADD3 R2, R2, R15, RZ ;  /* 0x0000000f02027210 */ /* 0x000fc80007ffe0ff */
[----:B------:R-:W-:-:S05]  /*a410*/  LEA.HI.X R17, R14, UR5, R2, 0x1, P0 ;  /* 0x000000050e117c11 */ /* 0x000fca00080f0c02 */
[----:B------:R3:W-:Y:S04]  /*a420*/  STG.E.128 desc[UR18][R16.64], RZ ;  /* 0x000000ff10007986 */ /* 0x0007e8000c101d12 */
[----:B------:R3:W-:Y:S04]  /*a430*/  STG.E.128 desc[UR18][R16.64+0x80], RZ ;  /* 0x000080ff10007986 */ /* 0x0007e8000c101d12 */
[----:B------:R3:W-:Y:S04]  /*a440*/  STG.E.128 desc[UR18][R16.64+0x100], RZ ;  /* 0x000100ff10007986 */ /* 0x0007e8000c101d12 */
[----:B------:R3:W-:Y:S02]  /*a450*/  STG.E.128 desc[UR18][R16.64+0x180], RZ ;  /* 0x000180ff10007986 */ /* 0x0007e4000c101d12 */
.L_x_25:
[----:B------:R-:W-:Y:S05]  /*a460*/  BSYNC B0 ;  /* 0x0000000000007941 */ /* 0x000fea0003800000 */
.L_x_24:
[----:B------:R-:W-:Y:S04]  /*a470*/  BSSY B0, `(.L_x_26) ;  /* 0x0000012000007945 */ /* 0x000fe80003800000 */
[----:B------:R-:W-:Y:S05]  /*a480*/  @P1 BRA `(.L_x_27) ;  /* 0x0000000000401947 */ /* 0x000fea0003800000 */
[----:B------:R-:W-:Y:S01]  /*a490*/  IADD3 R2, P0, R6, 0x30, RZ ;  /* 0x0000003006027810 */ /* 0x000fe20007f1e0ff */
[----:B------:R-:W-:Y:S01]  /*a4a0*/  ULDC.64 UR4, c[0x0][0x298] ;  /* 0x0000a60000047ab9 */ /* 0x000fe20000000a00 */
[----:B------:R-:W-:-:S03]  /*a4b0*/  IMAD.MOV.U32 R6, RZ, RZ, R10 ;  /* 0x000000ffff067224 */ /* 0x000fc600078e000a */
[----:B------:R-:W-:Y:S01]  /*a4c0*/  IMAD.X R3, RZ, RZ, R7, P0 ;  /* 0x000000ffff037224 */ /* 0x000fe200000e0607 */
[----:B------:R-:W-:-:S03]  /*a4d0*/  MOV R7, R13 ;  /* 0x0000000d00077202 */ /* 0x000fc60000000f00 */
[----:B------:R-:W-:Y:S02]  /*a4e0*/  IMAD R3, R3, UR4, RZ ;  /* 0x0000000403037c24 */ /* 0x000fe4000f8e02ff */
        /* <DEDUP_REMOVED lines=10> */
.L_x_27:
[----:B------:R-:W-:Y:S05]  /*a590*/  BSYNC B0 ;  /* 0x0000000000007941 */ /* 0x000fea0003800000 */
.L_x_26:
[----:B------:R-:W-:Y:S04]  /*a5a0*/  BSSY B0, `(.L_x_28) ;  /* 0x000000a000007945 */ /* 0x000fe80003800000 */
[----:B------:R-:W-:Y:S05]  /*a5b0*/  @P6 BRA `(.L_x_29) ;  /* 0x0000000000206947 */ /* 0x000fea0003800000 */
[----:B----4-:R-:W-:Y:S01]  /*a5c0*/  IMAD R2, R8, UR6, RZ ;  /* 0x0000000608027c24 */ /* 0x010fe2000f8e02ff */
[----:B------:R-:W-:-:S04]  /*a5d0*/  ULDC.64 UR4, c[0x0][0x2b0] ;  /* 0x0000ac0000047ab9 */ /* 0x000fc80000000a00 */
[----:B------:R-:W-:-:S04]  /*a5e0*/  IADD3 R3, P0, R2, UR7, RZ ;  /* 0x0000000702037c10 */ /* 0x000fc8000ff1e0ff */
[----:B------:R-:W-:Y:S02]  /*a5f0*/  LEA.HI.X.SX32 R2, R2, UR24, 0x1, P0 ;  /* 0x0000001802027c11 */ /* 0x000fe400080f0eff */
[----:B------:R-:W-:-:S04]  /*a600*/  LEA R6, P0, R3, UR4, 0x2 ;  /* 0x0000000403067c11 */ /* 0x000fc8000f8010ff */
[----:B------:R-:W-:Y:S01]  /*a610*/  LEA.HI.X R7, R3, UR5, R2, 0x2, P0 ;  /* 0x0000000503077c11 */ /* 0x000fe200080f1402 */
[----:B------:R-:W-:-:S05]  /*a620*/  IMAD.MOV.U32 R3, RZ, RZ, 0x7f800000 ;  /* 0x7f800000ff037424 */ /* 0x000fca00078e00ff */
[----:B------:R4:W-:Y:S03]  /*a630*/  STG.E desc[UR18][R6.64], R3 ;  /* 0x0000000306007986 */ /* 0x0009e6000c101912 */
.L_x_29:
[----:B------:R-:W-:Y:S05]  /*a640*/  BSYNC B0 ;  /* 0x0000000000007941 */ /* 0x000fea0003800000 */
.L_x_28:
        /* <DEDUP_REMOVED lines=10> */
.L_x_31:
[----:B------:R-:W-:Y:S05]  /*a6f0*/  BSYNC B0 ;  /* 0x0000000000007941 */ /* 0x000fea0003800000 */
.L_x_30:
        /* <DEDUP_REMOVED lines=10> */
.L_x_33:
[----:B------:R-:W-:Y:S05]  /*a7a0*/  BSYNC B0 ;  /* 0x0000000000007941 */ /* 0x000fea0003800000 */
.L_x_32:
[----:B------:R-:W-:Y:S05]  /*a7b0*/  @P3 EXIT ;  /* 0x000000000000394d */ /* 0x000fea0003800000 */
[----:B------:R-:W-:Y:S01]  /*a7c0*/  IMAD R0, R0, UR6, RZ ;  /* 0x0000000600007c24 */ /* 0x000fe2000f8e02ff */
[----:B------:R-:W-:Y:S01]  /*a7d0*/  ULDC.64 UR4, c[0x0][0x2b0] ;  /* 0x0000ac0000047ab9 */ /* 0x000fe20000000a00 */
[----:B----4-:R-:W-:-:S03]  /*a7e0*/  IMAD.MOV.U32 R5, RZ, RZ, 0x7f800000 ;  /* 0x7f800000ff057424 */ /* 0x010fc600078e00ff */
[----:B------:R-:W-:-:S04]  /*a7f0*/  IADD3 R3, P0, R0, UR7, RZ ;  /* 0x0000000700037c10 */ /* 0x000fc8000ff1e0ff */
[----:B------:R-:W-:Y:S02]  /*a800*/  LEA.HI.X.SX32 R0, R0, UR24, 0x1, P0 ;  /* 0x0000001800007c11 */ /* 0x000fe400080f0eff */
[----:B------:R-:W-:-:S04]  /*a810*/  LEA R2, P0, R3, UR4, 0x2 ;  /* 0x0000000403027c11 */ /* 0x000fc8000f8010ff */
[----:B------:R-:W-:-:S05]  /*a820*/  LEA.HI.X R3, R3, UR5, R0, 0x2, P0 ;  /* 0x0000000503037c11 */ /* 0x000fca00080f1400 */
[----:B------:R-:W-:Y:S01]  /*a830*/  STG.E desc[UR18][R2.64], R5 ;  /* 0x0000000502007986 */ /* 0x000fe2000c101912 */
[----:B------:R-:W-:Y:S05]  /*a840*/  EXIT ;  /* 0x000000000000794d */ /* 0x000fea0003800000 */
.L_x_34:
[----:B------:R-:W-:-:S00]  /*a850*/  BRA `(.L_x_34) ;  /* 0xfffffffc00fc7947 */ /* 0x000fc0000383ffff */
[----:B------:R-:W-:-:S00]  /*a860*/  NOP ;  /* 0x0000000000007918 */ /* 0x000fc00000000000 */
        /* <DEDUP_REMOVED lines=9> */
.L_x_2387:


//--------------------- .text._ZN5flash16flash_fwd_kernelI23Flash_fwd_kernel_traitsILi256ELi64ELi64ELi4ELb0ELb0EN7cutlass6half_tE19Flash_kernel_traitsILi256ELi64ELi64ELi4ES3_EELb0ELb0ELb0ELb0ELb0ELb0ELb0ELb0EEEvNS_16Flash_fwd_paramsE --------------------------
	.section	.text._ZN5flash16flash_fwd_kernelI23Flash_fwd_kernel_traitsILi256ELi64ELi64ELi4ELb0ELb0EN7cutlass6half_tE19Flash_kernel_traitsILi256ELi64ELi64ELi4ES3_EELb0ELb0ELb0ELb0ELb0ELb0ELb0ELb0EEEvNS_16Flash_fwd_paramsE,"ax",@progbits
	.align	128
        .global         _ZN5flash16flash_fwd_kernelI23Flash_fwd_kernel_traitsILi256ELi64ELi64ELi4ELb0ELb0EN7cutlass6half_tE19Flash_kernel_traitsILi256ELi64ELi64ELi4ES3_EELb0ELb0ELb0ELb0ELb0ELb0ELb0ELb0EEEvNS_16Flash_fwd_paramsE
        .type           _ZN5flash16flash_fwd_kernelI23Flash_fwd_kernel_traitsILi256ELi64ELi64ELi4ELb0ELb0EN7cutlass6half_tE19Flash_kernel_traitsILi256ELi64ELi64ELi4ES3_EELb0ELb0ELb0ELb0ELb0ELb0ELb0ELb0EEEvNS_16Flash_fwd_paramsE,@function
        .size           _ZN5flash16flash_fwd_kernelI23Flash_fwd_kernel_traitsILi256ELi64ELi64ELi4ELb0ELb0EN7cutlass6half_tE19Flash_kernel_traitsILi256ELi64ELi64ELi4ES3_EELb0ELb0ELb0ELb0ELb0ELb0ELb0ELb0EEEvNS_16Flash_fwd_paramsE,(.L_x_2388 - _ZN5flash16flash_fwd_kernelI23Flash_fwd_kernel_traitsILi256ELi64ELi64ELi4ELb0ELb0EN7cutlass6half_tE19Flash_kernel_traitsILi256ELi64ELi64ELi4ES3_EELb0ELb0ELb0ELb0ELb0ELb0ELb0ELb0EEEvNS_16Flash_fwd_paramsE)
        .other          _ZN5flash16flash_fwd_kernelI23Flash_fwd_kernel_traitsILi256ELi64ELi64ELi4ELb0ELb0EN7cutlass6half_tE19Flash_kernel_traitsILi256ELi64ELi64ELi4ES3_EELb0ELb0ELb0ELb0ELb0ELb0ELb0ELb0EEEvNS_16Flash_fwd_paramsE,@"STO_CUDA_ENTRY STV_DEFAULT"
_ZN5flash16flash_fwd_kernelI23Flash_fwd_kernel_traitsILi256ELi64ELi64ELi4ELb0ELb0EN7cutlass6half_tE19Flash_kernel_traitsILi256ELi64ELi64ELi4ES3_EELb0ELb0ELb0ELb0ELb0ELb0ELb0ELb0EEEvNS_16Flash_fwd_paramsE:
.text._ZN5flash16flash_fwd_kernelI23Flash_fwd_kernel_traitsILi256ELi64ELi64ELi4ELb0ELb0EN7cutlass6half_tE19Flash_kernel_traitsILi256ELi64ELi64ELi4ES3_EELb0ELb0ELb0ELb0ELb0ELb0ELb0ELb0EEEvNS_16Flash_fwd_paramsE:
[----:B------:R-:W1:Y:S08]  /*0000*/  LDC R1, c[0x0][0x28] ;  /* 0x00000a00ff017b82 */ /* 0x000e700000000800 */
[----:B------:R-:W2:Y:S01]  /*0010*/  S2UR UR9, SR_CTAID.Y ;  /* 0x00000000000979c3 */ /* 0x000ea20000002600 */
[----:B------:R-:W-:Y:S01]  /*0020*/  ULDC.64 UR6, c[0x0][0x2f0] ;  /* 0x0000bc0000067ab9 */ /* 0x000fe20000000a00 */
[----:B------:R-:W-:Y:S01]  /*0030*/  ULDC.64 UR4, c[0x0][0x300] ;  /* 0x0000c00000047ab9 */ /* 0x000fe20000000a00 */
[----:B------:R-:W-:Y:S01]  /*0040*/  UISETP.NE.U32.AND UP2, UPT, UR6, URZ, UPT ;  /* 0x0000003f0600728c */ /* 0x000fe2000bf45070 */
[----:B-1----:R-:W-:Y:S01]  /*0050*/  VIADD R1, R1, 0xfffffff0 ;  /* 0xfffffff001017836 */ /* 0x002fe20000000000 */
[----:B------:R-:W-:-:S02]  /*0060*/  UISETP.NE.U32.AND UP1, UPT, UR4, URZ, UPT ;  /* 0x0000003f0400728c */ /* 0x000fc4000bf25070 */
[----:B------:R-:W-:Y:S02]  /*0070*/  UISETP.NE.AND.EX UP2, UPT, UR7, URZ, UPT, UP2 ;  /* 0x0000003f0700728c */ /* 0x000fe4000bf45320 */
[----:B------:R-:W-:Y:S01]  /*0080*/  UISETP.NE.AND.EX UP1, UPT, UR5, URZ, UPT, UP1 ;  /* 0x0000003f0500728c */ /* 0x000fe2000bf25310 */
[----:B------:R-:W-:Y:S01]  /*0090*/  ULDC.64 UR10, c[0x0][0x2f0] ;  /* 0x0000bc00000a7ab9 */ /* 0x000fe20000000a00 */
[----:B------:R-:W-:Y:S02]  /*00a0*/  ULDC.64 UR26, c[0x0][0x208] ;  /* 0x00008200001a7ab9 */ /* 0x000fe40000000a00 */
[----:B------:R-:W-:Y:S01]  /*00b0*/  PLOP3.LUT P2, PT, PT, PT, UP2, 0x80, 0x0 ;  /* 0x000000000000781c */ /* 0x000fe20003f4f028 */
[----:B------:R-:W-:Y:S01]  /*00c0*/  ULDC.U8 UR4, c[0x0][0x3c2] ;  /* 0x0000f08000047ab9 */ /* 0x000fe20000000000 */
[----:B------:R-:W-:Y:S01]  /*00d0*/  PLOP3.LUT P0, PT, PT, PT, UP1, 0x80, 0x0 ;  /* 0x000000000000781c */ /* 0x000fe20003f0f018 */
[----:B------:R-:W-:Y:S01]  /*00e0*/  ULDC.64 UR6, c[0x0][0x2f8] ;  /* 0x0000be0000067ab9 */ /* 0x000fe20000000a00 */
[----:B------:R-:W-:-:S02]  /*00f0*/  UISETP.NE.AND UP3, UPT, UR4, URZ, UPT ;  /* 0x0000003f0400728c */ /* 0x000fc4000bf65270 */
[----:B------:R-:W-:Y:S01]  /*0100*/  UISETP.EQ.U32.AND UP0, UPT, UR6, URZ, UPT ;  /* 0x0000003f0600728c */ /* 0x000fe2000bf02070 */
[----:B------:R-:W-:-:S03]  /*0110*/  ULDC.64 UR4, c[0x0][0x2f8] ;  /* 0x0000be0000047ab9 */ /* 0x000fc60000000a00 */
[----:B------:R-:W-:Y:S02]  /*0120*/  UISETP.EQ.OR.EX UP0, UPT, UR7, URZ, !UP3, UP0 ;  /* 0x0000003f0700728c */ /* 0x000fe4000df02700 */
[----:B--2---:R-:W-:-:S06]  /*0130*/  UIMAD.WIDE UR10, UR9, 0x4, UR10 ;  /* 0x00000004090a78a5 */ /* 0x004fcc000f8e020a */
[----:B------:R-:W-:Y:S02]  /*0140*/  IMAD.U32 R2, RZ, RZ, UR10 ;  /* 0x0000000aff027e24 */ /* 0x000fe4000f8e00ff */
[----:B------:R-:W-:Y:S01]  /*0150*/  IMAD.U32 R3, RZ, RZ, UR11 ;  /* 0x0000000bff037e24 */ /* 0x000fe2000f8e00ff */
[----:B------:R-:W-:Y:S02]  /*0160*/  @UP1 ULDC.64 UR10, c[0x0][0x300] ;  /* 0x0000c000000a1ab9 */ /* 0x000fe40000000a00 */
[----:B------:R-:W-:Y:S02]  /*0170*/  @UP1 UIMAD.WIDE UR10, UR9, 0x4, UR10 ;  /* 0x00000004090a18a5 */ /* 0x000fe4000f8e020a */
[----:B------:R-:W2:Y:S04]  /*0180*/  @P2 LDG.E R4, desc[UR26][R2.64] ;  /* 0x0000001a02042981 */ /* 0x000ea8000c1e1900 */
[----:B------:R1:W3:Y:S01]  /*0190*/  @P2 LDG.E R0, desc[UR26][R2.64+0x4] ;  /* 0x0000041a02002981 */ /* 0x0002e2000c1e1900 */
[----:B------:R-:W-:Y:S01]  /*01a0*/  PLOP3.LUT P1, PT, PT, PT, UP0, 0x80, 0x0 ;  /* 0x000000000000781c */ /* 0x000fe20003f2f008 */
[----:B------:R-:W-:-:S06]  /*01b0*/  UIMAD.WIDE UR4, UR9, 0x4, UR4 ;  /* 0x00000004090478a5 */ /* 0x000fcc000f8e0204 */
[----:B------:R-:W-:Y:S02]  /*01c0*/  IMAD.U32 R8, RZ, RZ, UR4 ;  /* 0x00000004ff087e24 */ /* 0x000fe4000f8e00ff */
[----:B------:R-:W-:Y:S02]  /*01d0*/  IMAD.U32 R9, RZ, RZ, UR5 ;  /* 0x00000005ff097e24 */ /* 0x000fe4000f8e00ff */
[----:B-1----:R-:W-:Y:S02]  /*01e0*/  IMAD.U32 R2, RZ, RZ, UR10 ;  /* 0x0000000aff027e24 */ /* 0x002fe4000f8e00ff */
[----:B------:R-:W-:-:S05]  /*01f0*/  IMAD.U32 R3, RZ, RZ, UR11 ;  /* 0x0000000bff037e24 */ /* 0x000fca000f8e00ff */
[----:B------:R-:W4:Y:S04]  /*0200*/  @P0 LDG.E R2, desc[UR26][R2.64] ;  /* 0x0000001a02020981 */ /* 0x000f28000c1e1900 */
[----:B------:R-:W5:Y:S01]  /*0210*/  @!P1 LDG.E R3, desc[UR26][R8.64] ;  /* 0x0000001a08039981 */ /* 0x000f62000c1e1900 */
[----:B------:R-:W-:Y:S01]  /*0220*/  UMOV UR5, 0xffffffff ;  /* 0xffffffff00057882 */ /* 0x000fe20000000000 */
[----:B------:R-:W-:Y:S01]  /*0230*/  UMOV UR15, URZ ;  /* 0x0000003f000f7c82 */ /* 0x000fe20008000000 */
[----:B------:R-:W-:Y:S01]  /*0240*/  UMOV UR4, 0xffffffff ;  /* 0xffffffff00047882 */ /* 0x000fe20000000000 */
[----:B------:R-:W1:Y:S01]  /*0250*/  S2R R6, SR_TID.X ;  /* 0x0000000000067919 */ /* 0x000e620000002100 */
[----:B------:R-:W1:Y:S08]  /*0260*/  S2UR UR16, SR_CTAID.X ;  /* 0x00000000001079c3 */ /* 0x000e700000002500 */
[----:B------:R-:W1:Y:S01]  /*0270*/  S2UR UR14, SR_CTAID.Z ;  /* 0x00000000000e79c3 */ /* 0x000e620000002700 */
[----:B--2---:R-:W-:-:S02]  /*0280*/  @P2 R2UR UR5, R4 ;  /* 0x00000000040522ca */ /* 0x004fc400000e0000 */
[----:B---3--:R-:W-:-:S13]  /*0290*/  @P2 R2UR UR17, R0 ;  /* 0x00000000001122ca */ /* 0x008fda00000e0000 */
[----:B------:R-:W-:-:S07]  /*02a0*/  @UP2 UIADD3 UR17, UR17, -UR5, URZ ;  /* 0x8000000511112290 */ /* 0x000fce000fffe03f */
[----:B------:R-:W-:Y:S01]  /*02b0*/  @!UP2 ULDC UR17, c[0x0][0x2c4] ;  /* 0x0000b1000011aab9 */ /* 0x000fe20000000800 */
[----:B----4-:R-:W-:Y:S02]  /*02c0*/  @P0 R2UR UR15, R2 ;  /* 0x00000000020f02ca */ /* 0x010fe400000e0000 */
[----:B------:R-:W-:-:S04]  /*02d0*/  ISETP.NE.U32.AND P0, PT, RZ, UR6, PT ;  /* 0x00000006ff007c0c */ /* 0x000fc8000bf05070 */
[----:B------:R-:W-:Y:S02]  /*02e0*/  ISETP.NE.AND.EX P0, PT, RZ, UR7, PT, P0 ;  /* 0x00000007ff007c0c */ /* 0x000fe4000bf05300 */
[----:B-----5:R-:W-:-:S11]  /*02f0*/  @!P1 R2UR UR4, R3 ;  /* 0x00000000030492ca */ /* 0x020fd600000e0000 */
[----:B-1----:R-:W-:Y:S05]  /*0300*/  @!P0 BRA `(.L_x_35) ;  /* 0x00000000001c8947 */ /* 0x002fea0003800000 */
[----:B------:R-:W-:-:S13]  /*0310*/  PLOP3.LUT P0, PT, PT, PT, UP3, 0x80, 0x0 ;  /* 0x000000000000781c */ /* 0x000fda0003f0f038 */
[----:B------:R-:W2:Y:S04]  /*0320*/  @P0 LDG.E R0, desc[UR26][R8.64+0x4] ;  /* 0x0000041a08000981 */ /* 0x000ea8000c1e1900 */
[----:B------:R-:W3:Y:S01]  /*0330*/  @!P0 LDG.E R8, desc[UR26][R8.64] ;  /* 0x0000001a08088981 */ /* 0x000ee2000c1e1900 */
[----:B--2---:R-:W-:-:S13]  /*0340*/  @P0 R2UR UR8, R0 ;  /* 0x00000000000802ca */ /* 0x004fda00000e0000 */
[----:B------:R-:W-:-:S07]  /*0350*/  @UP3 UIADD3 UR8, UR8, -UR4, URZ ;  /* 0x8000000408083290 */ /* 0x000fce000fffe03f */
[----:B---3--:R-:W-:Y:S01]  /*0360*/  @!P0 R2UR UR8, R8 ;  /* 0x00000000080882ca */ /* 0x008fe200000e0000 */
[----:B------:R-:W-:-:S14]  /*0370*/  BRA `(.L_x_36) ;  /* 0x0000000000047947 */ /* 0x000fdc0003800000 */
.L_x_35:
[----:B------:R-:W-:-:S05]  /*0380*/  ULDC UR8, c[0x0][0x2c8] ;  /* 0x0000b20000087ab9 */ /* 0x000fca0000000800 */
.L_x_36:
        /* <DEDUP_REMOVED lines=27> */
[----:B------:R-:W-:Y:S02]  /*0540*/  UISETP.NE.AND UP1, UPT, UR5, -0x1, UPT ;  /* 0xffffffff0500788c */ /* 0x000fe4000bf25270 */
[----:B------:R-:W-:-:S06]  /*0550*/  UISETP.NE.AND UP0, UPT, UR4, -0x1, UPT ;  /* 0xffffffff0400788c */ /* 0x000fcc000bf05270 */
[----:B------:R-:W-:-:S03]  /*0560*/  PLOP3.LUT P0, PT, PT, PT, UP0, 0x80, 0x0 ;  /* 0x000000000000781c */ /* 0x000fc60003f0f008 */
[----:B------:R-:W-:Y:S01]  /*0570*/  @UP1 ULDC.64 UR6, c[0x0][0x240] ;  /* 0x0000900000061ab9 */ /* 0x000fe20000000a00 */
[----:B------:R-:W-:Y:S02]  /*0580*/  @!UP1 USHF.R.S32.HI UR18, URZ, 0x1f, UR9 ;  /* 0x0000001f3f129899 */ /* 0x000fe40008011409 */
[----:B------:R-:W-:Y:S02]  /*0590*/  @UP1 UIMAD.WIDE.U32 UR30, UR5, UR6, URZ ;  /* 0x00000006051e12a5 */ /* 0x000fe4000f8e003f */
[----:B------:R-:W-:Y:S02]  /*05a0*/  @UP0 UIADD3 UR20, UR15, UR4, URZ ;  /* 0x000000040f140290 */ /* 0x000fe4000fffe03f */
[----:B------:R-:W-:Y:S01]  /*05b0*/  @UP1 UIMAD UR8, UR5, UR7, UR31 ;  /* 0x00000007050812a4 */ /* 0x000fe2000f8e021f */
[----:B------:R-:W-:Y:S02]  /*05c0*/  @UP0 ULDC.64 UR12, c[0x0][0x248] ;  /* 0x00009200000c0ab9 */ /* 0x000fe40000000a00 */
[----:B------:R-:W-:Y:S01]  /*05d0*/  @!UP1 ULDC.64 UR6, c[0x0][0x228] ;  /* 0x00008a0000069ab9 */ /* 0x000fe20000000a00 */
[----:B------:R-:W-:-:S02]  /*05e0*/  @UP0 UIMAD.WIDE.U32 UR24, UR20, UR12, URZ ;  /* 0x0000000c141802a5 */ /* 0x000fc4000f8e003f */
[----:B------:R-:W-:Y:S02]  /*05f0*/  @!UP1 UIMAD.WIDE.U32 UR10, UR9, UR6, URZ ;  /* 0x00000006090a92a5 */ /* 0x000fe4000f8e003f */
[----:B------:R-:W-:Y:S02]  /*0600*/  @!UP1 UIMAD UR6, UR18, UR6, URZ ;  /* 0x00000006120692a4 */ /* 0x000fe4000f8e023f */
[----:B------:R-:W-:Y:S02]  /*0610*/  @UP0 UIMAD UR20, UR20, UR13, URZ ;  /* 0x0000000d141402a4 */ /* 0x000fe4000f8e023f */
[----:B------:R-:W-:Y:S02]  /*0620*/  @!UP1 UIMAD UR7, UR9, UR7, UR6 ;  /* 0x00000007090792a4 */ /* 0x000fe4000f8e0206 */
[----:B------:R-:W-:Y:S01]  /*0630*/  @UP0 UIADD3 UR20, UR25, UR20, URZ ;  /* 0x0000001419140290 */ /* 0x000fe2000fffe03f */
[----:B------:R-:W-:Y:S01]  /*0640*/  @UP0 UMOV UR22, UR24 ;  /* 0x0000001800160c82 */ /* 0x000fe20008000000 */
[----:B------:R-:W-:Y:S01]  /*0650*/  @!UP1 UIADD3 UR8, UR11, UR7, URZ ;  /* 0x000000070b089290 */ /* 0x000fe2000fffe03f */
[----:B------:R-:W-:Y:S01]  /*0660*/  @!UP1 UMOV UR30, UR10 ;  /* 0x0000000a001e9c82 */ /* 0x000fe20008000000 */
[----:B------:R-:W-:Y:S10]  /*0670*/  @P0 BRA `(.L_x_38) ;  /* 0x0000000000340947 */ /* 0x000ff40003800000 */
[----:B------:R-:W-:Y:S01]  /*0680*/  USHF.R.S32.HI UR11, URZ, 0x1f, UR15 ;  /* 0x0000001f3f0b7899 */ /* 0x000fe2000801140f */
[----:B------:R-:W-:Y:S01]  /*0690*/  ULDC.64 UR12, c[0x0][0x248] ;  /* 0x00009200000c7ab9 */ /* 0x000fe20000000a00 */
[----:B------:R-:W-:Y:S02]  /*06a0*/  USHF.R.S32.HI UR10, URZ, 0x1f, UR9 ;  /* 0x0000001f3f0a7899 */ /* 0x000fe40008011409 */
[----:B------:R-:W-:Y:S02]  /*06b0*/  UIMAD UR11, UR11, UR12, URZ ;  /* 0x0000000c0b0b72a4 */ /* 0x000fe4000f8e023f */
[----:B------:R-:W-:Y:S02]  /*06c0*/  UIMAD.WIDE.U32 UR20, UR15, UR12, URZ ;  /* 0x0000000c0f1472a5 */ /* 0x000fe4000f8e003f */
[----:B------:R-:W-:Y:S01]  /*06d0*/  UIMAD UR11, UR15, UR13, UR11 ;  /* 0x0000000d0f0b72a4 */ /* 0x000fe2000f8e020b */
[----:B------:R-:W-:Y:S02]  /*06e0*/  ULDC.64 UR6, c[0x0][0x230] ;  /* 0x00008c0000067ab9 */ /* 0x000fe40000000a00 */
[----:B------:R-:W-:-:S02]  /*06f0*/  UIMAD UR10, UR10, UR6, URZ ;  /* 0x000000060a0a72a4 */ /* 0x000fc4000f8e023f */
[----:B------:R-:W-:Y:S02]  /*0700*/  UIADD3 UR21, UR21, UR11, URZ ;  /* 0x0000000b15157290 */ /* 0x000fe4000fffe03f */
[----:B------:R-:W-:Y:S02]  /*0710*/  UIMAD UR7, UR9, UR7, UR10 ;  /* 0x00000007090772a4 */ /* 0x000fe4000f8e020a */
[----:B------:R-:W-:-:S04]  /*0720*/  UIMAD.WIDE.U32 UR10, UR9, UR6, UR20 ;  /* 0x00000006090a72a5 */ /* 0x000fc8000f8e0014 */
[----:B------:R-:W-:-:S03]  /*0730*/  UIADD3 UR20, UR11, UR7, URZ ;  /* 0x000000070b147290 */ /* 0x000fc6000fffe03f */
[----:B------:R-:W-:-:S09]  /*0740*/  UMOV UR22, UR10 ;  /* 0x0000000a00167c82 */ /* 0x000fd20008000000 */
.L_x_38:
[----:B------:R-:W-:Y:S01]  /*0750*/  ULDC UR6, c[0x0][0x278] ;  /* 0x00009e0000067ab9 */ /* 0x000fe20000000800 */
[----:B------:R-:W1:Y:S01]  /*0760*/  S2R R2, SR_CTAID.Z ;  /* 0x0000000000027919 */ /* 0x000e620000002700 */
[----:B------:R-:W-:Y:S01]  /*0770*/  IMAD.U32 R0, RZ, RZ, UR6 ;  /* 0x00000006ff007e24 */ /* 0x000fe2000f8e00ff */
[----:B------:R-:W-:Y:S01]  /*0780*/  UMOV UR24, URZ ;  /* 0x0000003f00187c82 */ /* 0x000fe20008000000 */
[----:B------:R-:W-:Y:S01]  /*0790*/  SHF.R.S32.HI R15, RZ, 0x1f, R6 ;  /* 0x0000001fff0f7819 */ /* 0x000fe20000011406 */
[----:B------:R-:W-:Y:S01]  /*07a0*/  @UP0 UIADD3 UR4, UR15, UR4, URZ ;  /* 0x000000040f040290 */ /* 0x000fe2000fffe03f */
[----:B------:R-:W-:Y:S01]  /*07b0*/  IMAD.U32 R26, RZ, RZ, UR16 ;  /* 0x00000010ff1a7e24 */ /* 0x000fe2000f8e00ff */
[----:B------:R-:W-:Y:S02]  /*07c0*/  IABS R0, R0 ;  /* 0x0000000000007213 */ /* 0x000fe40000000000 */
[----:B------:R-:W-:Y:S02]  /*07d0*/  LEA.HI R16, R15, R6, RZ, 0x3 ;  /* 0x000000060f107211 */ /* 0x000fe400078f18ff */
[----:B------:R-:W-:-:S02]  /*07e0*/  R2UR UR10, R0 ;  /* 0x00000000000a72ca */ /* 0x000fc400000e0000 */
[----:B------:R-:W-:Y:S02]  /*07f0*/  LOP3.LUT R7, R16, 0xfffffff8, RZ, 0xc0, !PT ;  /* 0xfffffff810077812 */ /* 0x000fe400078ec0ff */
[----:B------:R-:W-:Y:S02]  /*0800*/  SHF.R.S32.HI R16, RZ, 0x3, R16 ;  /* 0x00000003ff107819 */ /* 0x000fe40000011410 */
[----:B------:R-:W-:Y:S01]  /*0810*/  LEA.HI R217, R15, R6, RZ, 0x4 ;  /* 0x000000060fd97211 */ /* 0x000fe200078f20ff */
[----:B------:R-:W-:Y:S01]  /*0820*/  IMAD.IADD R7, R6, 0x1, -R7 ;  /* 0x0000000106077824 */ /* 0x000fe200078e0a07 */
[--C-:B------:R-:W-:Y:S01]  /*0830*/  SHF.R.S32.HI R17, RZ, 0x1f, R16.reuse ;  /* 0x0000001fff117819 */ /* 0x100fe20000011410 */
[----:B------:R-:W-:Y:S02]  /*0840*/  IMAD.SHL.U32 R228, R16, 0x40, RZ ;  /* 0x0000004010e47824 */ /* 0x000fe400078e00ff */
[----:B------:R-:W-:Y:S02]  /*0850*/  IMAD.SHL.U32 R168, R7, 0x8, RZ ;  /* 0x0000000807a87824 */ /* 0x000fe400078e00ff */
[----:B------:R-:W2:Y:S01]  /*0860*/  I2F.RP R0, UR10 ;  /* 0x0000000a00007d06 */ /* 0x000ea20008209400 */
[----:B------:R-:W-:Y:S01]  /*0870*/  LOP3.LUT R228, R228, 0x1c0, RZ, 0xc0, !PT ;  /* 0x000001c0e4e47812 */ /* 0x000fe200078ec0ff */
[----:B------:R-:W-:Y:S01]  /*0880*/  IMAD.WIDE R26, R26, 0x40, R16 ;  /* 0x000000401a1a7825 */ /* 0x000fe200078e0210 */
[----:B------:R-:W-:-:S02]  /*0890*/  SHF.R.S32.HI R169, RZ, 0x1f, R168 ;  /* 0x0000001fffa97819 */ /* 0x000fc400000114a8 */
[----:B-1----:R-:W-:-:S04]  /*08a0*/  IABS R2, R2 ;  /* 0x0000000200027213 */ /* 0x002fc80000000000 */
[----:B------:R-:W-:Y:S01]  /*08b0*/  R2UR UR7, R2 ;  /* 0x00000000020772ca */ /* 0x000fe200000e0000 */
[----:B--2---:R-:W1:Y:S02]  /*08c0*/  MUFU.RCP R0, R0 ;  /* 0x0000000000007308 */ /* 0x004e640000001000 */
[----:B-1----:R-:W-:-:S06]  /*08d0*/  VIADD R0, R0, 0xffffffe ;  /* 0x0ffffffe00007836 */ /* 0x002fcc0000000000 */
[----:B------:R-:W1:Y:S02]  /*08e0*/  F2I.FTZ.U32.TRUNC.NTZ R0, R0 ;  /* 0x0000000000007305 */ /* 0x000e64000021f000 */
[----:B-1----:R-:W-:Y:S02]  /*08f0*/  R2UR UR25, R0 ;  /* 0x00000000001972ca */ /* 0x002fe400000e0000 */
[----:B------:R-:W-:Y:S02]  /*0900*/  LOP3.LUT R0, R228, 0x38, R168, 0xf8, !PT ;  /* 0x00000038e4007812 */ /* 0x000fe400078ef8a8 */
[----:B------:R-:W-:-:S04]  /*0910*/  SHF.R.U32.HI R228, RZ, 0x3, R228 ;  /* 0x00000003ffe47819 */ /* 0x000fc800000116e4 */
[----:B------:R-:W-:Y:S02]  /*0920*/  LOP3.LUT R228, R0, R228, RZ, 0x3c, !PT ;  /* 0x000000e400e47212 */ /* 0x000fe400078e3cff */
[----:B------:R-:W-:-:S03]  /*0930*/  LEA.HI R0, R15, R6, RZ, 0x6 ;  /* 0x000000060f007211 */ /* 0x000fc600078f30ff */
[----:B------:R-:W-:Y:S02]  /*0940*/  UIADD3 UR11, URZ, -UR25, URZ ;  /* 0x800000193f0b7290 */ /* 0x000fe4000fffe03f */
[----:B------:R-:W-:Y:S02]  /*0950*/  IMAD.SHL.U32 R0, R0, 0x8, RZ ;  /* 0x0000000800007824 */ /* 0x000fe400078e00ff */
[----:B------:R-:W-:-:S04]  /*0960*/  UIMAD UR11, UR11, UR10, URZ ;  /* 0x0000000a0b0b72a4 */ /* 0x000fc8000f8e023f */
[----:B------:R-:W-:-:S07]  /*0970*/  UIMAD.WIDE.U32 UR24, UR25, UR11, UR24 ;  /* 0x0000000b191872a5 */ /* 0x000fce000f8e0018 */
[----:B------:R-:W-:Y:S02]  /*0980*/  UMOV UR11, UR25 ;  /* 0x00000019000b7c82 */ /* 0x000fe40008000000 */
[----:B------:R-:W-:-:S07]  /*0990*/  UIMAD.WIDE.U32 UR24, UR11, UR7, URZ ;  /* 0x000000070b1872a5 */ /* 0x000fce000f8e003f */
[----:B------:R-:W-:Y:S01]  /*09a0*/  UMOV UR18, UR25 ;  /* 0x0000001900127c82 */ /* 0x000fe20008000000 */
[----:B------:R-:W-:Y:S02]  /*09b0*/  USHF.R.S32.HI UR25, URZ, 0x1f, UR14 ;  /* 0x0000001f3f197899 */ /* 0x000fe4000801140e */
[----:B------:R-:W-:-:S04]  /*09c0*/  UIADD3 UR11, -UR18, URZ, URZ ;  /* 0x0000003f120b7290 */ /* 0x000fc8000fffe13f */
[----:B------:R-:W-:-:S04]  /*09d0*/  UIMAD UR7, UR10, UR11, UR7 ;  /* 0x0000000b0a0772a4 */ /* 0x000fc8000f8e0207 */
[----:B------:R-:W-:-:S11]  /*09e0*/  UISETP.GT.U32.AND UP1, UPT, UR10, UR7, UPT ;  /* 0x000000070a00728c */ /* 0x000fd6000bf24070 */
[----:B------:R-:W-:Y:S02]  /*09f0*/  @!UP1 UIADD3 UR7, UR7, -UR10, URZ ;  /* 0x8000000a07079290 */ /* 0x000fe4000fffe03f */
[----:B------:R-:W-:Y:S02]  /*0a00*/  @!UP1 UIADD3 UR18, UR18, 0x1, URZ ;  /* 0x0000000112129890 */ /* 0x000fe4000fffe03f */
[----:B------:R-:W-:Y:S02]  /*0a10*/  UISETP.GE.U32.AND UP2, UPT, UR7, UR10, UPT ;  /* 0x0000000a0700728c */ /* 0x000fe4000bf46070 */
[----:B------:R-:W-:Y:S01]  /*0a20*/  ULOP3.LUT UR7, UR14, UR6, URZ, 0x3c, !UPT ;  /* 0x000000060e077292 */ /* 0x000fe2000f8e3c3f */
[----:B------:R-:W-:-:S03]  /*0a30*/  @UP0 ULDC.64 UR10, c[0x0][0x250] ;  /* 0x00009400000a0ab9 */ /* 0x000fc60000000a00 */
[----:B------:R-:W-:Y:S02]  /*0a40*/  UISETP.GE.AND UP1, UPT, UR7, URZ, UPT ;  /* 0x0000003f0700728c */ /* 0x000fe4000bf26270 */
[----:B------:R-:W-:Y:S02]  /*0a50*/  @UP0 UIMAD.WIDE.U32 UR32, UR4, UR10, URZ ;  /* 0x0000000a042002a5 */ /* 0x000fe4000f8e003f */
[----:B------:R-:W-:Y:S02]  /*0a60*/  @UP0 UIMAD UR4, UR4, UR11, URZ ;  /* 0x0000000b040402a4 */ /* 0x000fe4000f8e023f */
[----:B------:R-:W-:Y:S02]  /*0a70*/  @UP2 UIADD3 UR18, UR18, 0x1, URZ ;  /* 0x0000000112122890 */ /* 0x000fe4000fffe03f */
[----:B------:R-:W-:Y:S02]  /*0a80*/  UISETP.NE.AND UP2, UPT, UR6, URZ, UPT ;  /* 0x0000003f0600728c */ /* 0x000fe4000bf45270 */
[----:B------:R-:W-:-:S02]  /*0a90*/  @UP0 UIADD3 UR21, UR33, UR4, URZ ;  /* 0x0000000421150290 */ /* 0x000fc4000fffe03f */
[----:B------:R-:W-:Y:S01]  /*0aa0*/  @!UP1 UIADD3 UR18, -UR18, URZ, URZ ;  /* 0x0000003f12129290 */ /* 0x000fe2000fffe13f */
[----:B------:R-:W-:-:S06]  /*0ab0*/  @UP0 UMOV UR24, UR32 ;  /* 0x0000002000180c82 */ /* 0x000fcc0008000000 */
[----:B------:R-:W-:-:S04]  /*0ac0*/  @!UP2 ULOP3.LUT UR18, URZ, UR6, URZ, 0x33, !UPT ;  /* 0x000000063f12a292 */ /* 0x000fc8000f8e333f */
[----:B------:R-:W-:Y:S01]  /*0ad0*/  USHF.R.S32.HI UR4, URZ, 0x1f, UR18 ;  /* 0x0000001f3f047899 */ /* 0x000fe20008011412 */
[----:B------:R-:W-:Y:S11]  /*0ae0*/  @P0 BRA `(.L_x_39) ;  /* 0x0000000000340947 */ /* 0x000ff60003800000 */
[----:B------:R-:W-:Y:S01]  /*0af0*/  USHF.R.S32.HI UR21, URZ, 0x1f, UR15 ;  /* 0x0000001f3f157899 */ /* 0x000fe2000801140f */
[----:B------:R-:W-:Y:S01]  /*0b00*/  ULDC.64 UR10, c[0x0][0x250] ;  /* 0x00009400000a7ab9 */ /* 0x000fe20000000a00 */
[----:B------:R-:W-:Y:S02]  /*0b10*/  ULDC.64 UR6, c[0x0][0x238] ;  /* 0x00008e0000067ab9 */ /* 0x000fe40000000a00 */
[----:B------:R-:W-:Y:S02]  /*0b20*/  UIMAD UR21, UR21, UR10, URZ ;  /* 0x0000000a151572a4 */ /* 0x000fe4000f8e023f */
[----:B------:R-:W-:Y:S02]  /*0b30*/  UIMAD.WIDE.U32 UR32, UR15, UR10, URZ ;  /* 0x0000000a0f2072a5 */ /* 0x000fe4000f8e003f */
[----:B------:R-:W-:Y:S02]  /*0b40*/  UIMAD UR21, UR15, UR11, UR21 ;  /* 0x0000000b0f1572a4 */ /* 0x000fe4000f8e0215 */
[----:B------:R-:W-:-:S02]  /*0b50*/  USHF.R.S32.HI UR15, URZ, 0x1f, UR9 ;  /* 0x0000001f3f0f7899 */ /* 0x000fc40008011409 */
[----:B------:R-:W-:Y:S02]  /*0b60*/  UIADD3 UR33, UR33, UR21, URZ ;  /* 0x0000001521217290 */ /* 0x000fe4000fffe03f */
[----:B------:R-:W-:Y:S02]  /*0b70*/  UIMAD UR15, UR15, UR6, URZ ;  /* 0x000000060f0f72a4 */ /* 0x000fe4000f8e023f */
[----:B------:R-:W-:Y:S02]  /*0b80*/  UIMAD.WIDE.U32 UR32, UR9, UR6, UR32 ;  /* 0x00000006092072a5 */ /* 0x000fe4000f8e0020 */
[----:B------:R-:W-:-:S04]  /*0b90*/  UIMAD UR7, UR9, UR7, UR15 ;  /* 0x00000007090772a4 */ /* 0x000fc8000f8e020f */
[----:B------:R-:W-:Y:S01]  /*0ba0*/  UIADD3 UR21, UR33, UR7, URZ ;  /* 0x0000000721157290 */ /* 0x000fe2000fffe03f */
[----:B------:R-:W-:-:S11]  /*0bb0*/  UMOV UR24, UR32 ;  /* 0x0000002000187c82 */ /* 0x000fd60008000000 */
.L_x_39:
[----:B------:R-:W1:Y:S01]  /*0bc0*/  S2UR UR15, SR_CgaCtaId ;  /* 0x00000000000f79c3 */ /* 0x000e620000008800 */
[----:B------:R-:W-:Y:S01]  /*0bd0*/  UIADD3 UR28, -UR28, UR17, URZ ;  /* 0x000000111c1c7290 */ /* 0x000fe2000fffe13f */
[----:B------:R-:W-:Y:S01]  /*0be0*/  IADD3 R2, P0, R168, UR30, RZ ;  /* 0x0000001ea8027c10 */ /* 0x000fe2000ff1e0ff */
[----:B------:R-:W-:Y:S01]  /*0bf0*/  ULDC.64 UR6, c[0x0][0x258] ;  /* 0x0000960000067ab9 */ /* 0x000fe20000000a00 */
[----:B------:R-:W-:Y:S01]  /*0c00*/  LOP3.LUT R18, R217, 0xfffffff0, RZ, 0xc0, !PT ;  /* 0xfffffff0d9127812 */ /* 0x000fe200078ec0ff */
[----:B------:R-:W-:Y:S01]  /*0c10*/  IMAD.U32 R20, RZ, RZ, UR6 ;  /* 0x00000006ff147e24 */ /* 0x000fe2000f8e00ff */
[----:B------:R-:W-:Y:S01]  /*0c20*/  IADD3.X R3, R169, UR8, RZ, P0, !PT ;  /* 0x00000008a9037c10 */ /* 0x000fe200087fe4ff */
[----:B------:R-:W-:Y:S01]  /*0c30*/  UIMAD UR25, UR25, UR6, URZ ;  /* 0x00000006191972a4 */ /* 0x000fe2000f8e023f */
[----:B------:R-:W-:Y:S01]  /*0c40*/  ISETP.GE.AND P1, PT, R16, UR28, PT ;  /* 0x0000001c10007c0c */ /* 0x000fe2000bf26270 */
[----:B------:R-:W-:Y:S01]  /*0c50*/  IMAD.IADD R18, R6, 0x1, -R18 ;  /* 0x0000000106127824 */ /* 0x000fe200078e0a12 */
[----:B------:R-:W-:Y:S01]  /*0c60*/  ULDC.64 UR8, c[0x0][0x260] ;  /* 0x0000980000087ab9 */ /* 0x000fe20000000a00 */
[----:B------:R-:W-:Y:S01]  /*0c70*/  IMAD.WIDE.U32 R20, R20, UR14, R2 ;  /* 0x0000000e14147c25 */ /* 0x000fe2000f8e0002 */
[----:B------:R-:W-:Y:S01]  /*0c80*/  UIMAD UR14, UR14, UR7, UR25 ;  /* 0x000000070e0e72a4 */ /* 0x000fe2000f8e0219 */
[----:B------:R-:W-:Y:S01]  /*0c90*/  SHF.R.S32.HI R19, RZ, 0x4, R217 ;  /* 0x00000004ff137819 */ /* 0x000fe200000114d9 */
[----:B------:R-:W-:Y:S01]  /*0ca0*/  UMOV UR30, 0x400 ;  /* 0x00000400001e7882 */ /* 0x000fe20000000000 */
[----:B------:R-:W-:Y:S01]  /*0cb0*/  ULDC.64 UR6, c[0x0][0x268] ;  /* 0x00009a0000067ab9 */ /* 0x000fe20000000a00 */
[----:B------:R-:W-:Y:S01]  /*0cc0*/  SHF.R.S32.HI R4, RZ, 0x1f, R18 ;  /* 0x0000001fff047819 */ /* 0x000fe20000011412 */
[----:B------:R-:W-:Y:S01]  /*0cd0*/  UIMAD UR29, UR4, UR8, URZ ;  /* 0x00000008041d72a4 */ /* 0x000fe2000f8e023f */
[C---:B------:R-:W-:Y:S01]  /*0ce0*/  VIADD R14, R16.reuse, 0x10 ;  /* 0x00000010100e7836 */ /* 0x040fe20000000000 */
[----:B------:R-:W-:Y:S01]  /*0cf0*/  UIMAD UR25, UR4, UR6, URZ ;  /* 0x00000006041972a4 */ /* 0x000fe2000f8e023f */
[----:B------:R-:W-:Y:S01]  /*0d00*/  VIADD R13, R16, 0x20 ;  /* 0x00000020100d7836 */ /* 0x000fe20000000000 */
[----:B------:R-:W-:Y:S01]  /*0d10*/  LOP3.LUT R228, R228, 0xfffffe00, R0, 0xf8, !PT ;  /* 0xfffffe00e4e47812 */ /* 0x000fe200078ef800 */
[----:B------:R-:W-:Y:S01]  /*0d20*/  IMAD R5, R17, UR12, RZ ;  /* 0x0000000c11057c24 */ /* 0x000fe2000f8e02ff */
[----:B------:R-:W-:Y:S01]  /*0d30*/  LEA.HI R217, R217, R19, RZ, 0x1 ;  /* 0x00000013d9d97211 */ /* 0x000fe200078f08ff */
[----:B-1----:R-:W-:Y:S01]  /*0d40*/  ULEA UR4, UR15, UR30, 0x18 ;  /* 0x0000001e0f047291 */ /* 0x002fe2000f8ec03f */
[----:B------:R-:W-:Y:S01]  /*0d50*/  LEA.HI R4, R4, R18, RZ, 0x3 ;  /* 0x0000001204047211 */ /* 0x000fe200078f18ff */
[----:B------:R-:W-:Y:S01]  /*0d60*/  UIMAD UR9, UR18, UR9, UR29 ;  /* 0x00000009120972a4 */ /* 0x000fe2000f8e021d */
[----:B------:R-:W-:Y:S01]  /*0d70*/  VIADD R23, R21, UR14 ;  /* 0x0000000e15177c36 */ /* 0x000fe20008000000 */
[----:B------:R-:W-:Y:S01]  /*0d80*/  UIMAD UR25, UR18, UR7, UR25 ;  /* 0x00000007121972a4 */ /* 0x000fe2000f8e0219 */
[----:B------:R-:W-:Y:S01]  /*0d90*/  BSSY B0, `(.L_x_40) ;  /* 0x000003b000007945 */ /* 0x000fe20003800000 */
[----:B------:R-:W-:Y:S01]  /*0da0*/  VIADD R12, R16, 0x30 ;  /* 0x00000030100c7836 */ /* 0x000fe20000000000 */
[----:B------:R-:W-:Y:S01]  /*0db0*/  LOP3.LUT R217, R217, 0xfffffffe, RZ, 0xc0, !PT ;  /* 0xfffffffed9d97812 */ /* 0x000fe200078ec0ff */
[C---:B------:R-:W-:Y:S01]  /*0dc0*/  VIADD R230, R168.reuse, 0x80 ;  /* 0x00000080a8e67836 */ /* 0x040fe20000000000 */
[C---:B------:R-:W-:Y:S01]  /*0dd0*/  IADD3 R231, R168.reuse, 0x40, RZ ;  /* 0x00000040a8e77810 */ /* 0x040fe20007ffe0ff */
[----:B------:R-:W-:Y:S01]  /*0de0*/  VIADD R229, R168, 0xc0 ;  /* 0x000000c0a8e57836 */ /* 0x000fe20000000000 */
[----:B------:R-:W-:Y:S01]  /*0df0*/  LOP3.LUT R0, R4, 0xfffffff8, RZ, 0xc0, !PT ;  /* 0xfffffff804007812 */ /* 0x000fe200078ec0ff */
[----:B------:R-:W-:Y:S01]  /*0e00*/  IMAD.WIDE.U32 R28, R16, UR12, R168 ;  /* 0x0000000c101c7c25 */ /* 0x000fe2000f8e00a8 */
[----:B------:R-:W-:-:S02]  /*0e10*/  ISETP.GE.AND P0, PT, R14, UR28, PT ;  /* 0x0000001c0e007c0c */ /* 0x000fc4000bf06270 */
[----:B------:R-:W-:Y:S01]  /*0e20*/  ISETP.GE.AND P5, PT, R13, UR28, PT ;  /* 0x0000001c0d007c0c */ /* 0x000fe2000bfa6270 */
[----:B------:R-:W-:Y:S01]  /*0e30*/  IMAD R5, R16, UR13, R5 ;  /* 0x0000000d10057c24 */ /* 0x000fe2000f8e0205 */
[----:B------:R-:W-:Y:S01]  /*0e40*/  MOV R165, UR6 ;  /* 0x0000000600a57c02 */ /* 0x000fe20008000f00 */
[----:B------:R-:W-:Y:S01]  /*0e50*/  IMAD.U32 R166, RZ, RZ, UR8 ;  /* 0x00000008ffa67e24 */ /* 0x000fe2000f8e00ff */
[----:B------:R-:W-:Y:S01]  /*0e60*/  LEA R228, R228, UR4, 0x1 ;  /* 0x00000004e4e47c11 */ /* 0x000fe2000f8e08ff */
[----:B------:R-:W-:Y:S08]  /*0e70*/  @P1 BRA `(.L_x_41) ;  /* 0x0000000000b01947 */ /* 0x000ff00003800000 */
[----:B------:R-:W-:Y:S01]  /*0e80*/  ULDC UR7, c[0x0][0x2d0] ;  /* 0x0000b40000077ab9 */ /* 0x000fe20000000800 */
[----:B------:R-:W-:Y:S01]  /*0e90*/  ULDC.64 UR14, c[0x0][0x240] ;  /* 0x00009000000e7ab9 */ /* 0x000fe20000000a00 */
[----:B------:R-:W-:Y:S01]  /*0ea0*/  ISETP.GE.AND P4, PT, R231, UR7, PT ;  /* 0x00000007e7007c0c */ /* 0x000fe2000bf86270 */
[----:B------:R-:W-:Y:S01]  /*0eb0*/  IMAD R24, R27, UR14, RZ ;  /* 0x0000000e1b187c24 */ /* 0x000fe2000f8e02ff */
[----:B------:R-:W-:Y:S01]  /*0ec0*/  ISETP.GE.AND P6, PT, R168, UR7, PT ;  /* 0x00000007a8007c0c */ /* 0x000fe2000bfc6270 */
[----:B------:R-:W-:Y:S01]  /*0ed0*/  IMAD.MOV.U32 R22, RZ, RZ, R20 ;  /* 0x000000ffff167224 */ /* 0x000fe200078e0014 */
[----:B------:R-:W-:Y:S01]  /*0ee0*/  ISETP.GE.AND P3, PT, R230, UR7, PT ;  /* 0x00000007e6007c0c */ /* 0x000fe2000bf66270 */
[C---:B------:R-:W-:Y:S02]  /*0ef0*/  IMAD R24, R26.reuse, UR15, R24 ;  /* 0x0000000f1a187c24 */ /* 0x040fe4000f8e0218 */
[----:B------:R-:W-:-:S04]  /*0f00*/  IMAD.WIDE.U32 R30, R26, UR14, R22 ;  /* 0x0000000e1a1e7c25 */ /* 0x000fc8000f8e0016 */
[----:B------:R-:W-:Y:S02]  /*0f10*/  IMAD.IADD R24, R31, 0x1, R24 ;  /* 0x000000011f187824 */ /* 0x000fe400078e0218 */
[----:B------:R-:W1:Y:S02]  /*0f20*/  @!P4 LDC.64 R8, c[0x0][0x210] ;  /* 0x00008400ff08cb82 */ /* 0x000e640000000a00 */
[----:B------:R2:W-:Y:S06]  /*0f30*/  @P6 STS.128 [R228], RZ ;  /* 0x000000ffe4006388 */ /* 0x0005ec0000000c00 */
[----:B------:R-:W3:Y:S08]  /*0f40*/  @!P6 LDC.64 R10, c[0x0][0x210] ;  /* 0x00008400ff0aeb82 */ /* 0x000ef00000000a00 */
[----:B------:R-:W4:Y:S01]  /*0f50*/  @!P3 LDC.64 R2, c[0x0][0x210] ;  /* 0x00008400ff02bb82 */ /* 0x000f220000000a00 */
[----:B-1----:R-:W-:-:S04]  /*0f60*/  @!P4 LEA R8, P2, R30, R8, 0x1 ;  /* 0x000000081e08c211 */ /* 0x002fc800078408ff */
[C---:B------:R-:W-:Y:S02]  /*0f70*/  @!P4 LEA.HI.X R9, R30.reuse, R9, R24, 0x1, P2 ;  /* 0x000000091e09c211 */ /* 0x040fe400010f0c18 */
[----:B------:R-:W-:Y:S02]  /*0f80*/  ISETP.GE.AND P2, PT, R229, UR7, PT ;  /* 0x00000007e5007c0c */ /* 0x000fe4000bf46270 */
[----:B---3--:R-:W-:-:S04]  /*0f90*/  @!P6 LEA R10, P1, R30, R10, 0x1 ;  /* 0x0000000a1e0ae211 */ /* 0x008fc800078208ff */
[C---:B------:R-:W-:Y:S02]  /*0fa0*/  @!P6 LEA.HI.X R11, R30.reuse, R11, R24, 0x1, P1 ;  /* 0x0000000b1e0be211 */ /* 0x040fe400008f0c18 */
[----:B----4-:R-:W-:-:S03]  /*0fb0*/  @!P3 LEA R2, P1, R30, R2, 0x1 ;  /* 0x000000021e02b211 */ /* 0x010fc600078208ff */
[----:B------:R-:W-:Y:S01]  /*0fc0*/  @!PT LDS RZ, [RZ] ;  /* 0x00000000fffff984 */ /* 0x000fe20000000800 */
[----:B------:R-:W-:Y:S01]  /*0fd0*/  @!PT LDS RZ, [RZ] ;  /* 0x00000000fffff984 */ /* 0x000fe20000000800 */
[----:B------:R-:W-:Y:S01]  /*0fe0*/  @!PT LDS RZ, [RZ] ;  /* 0x00000000fffff984 */ /* 0x000fe20000000800 */
[----:B------:R2:W-:Y:S01]  /*0ff0*/  @!P6 LDGSTS.E.BYPASS.LTC128B.128 [R228], desc[UR26][R10.64] ;  /* 0x000000000ae4efae */ /* 0x0005e2000b901d5a */
[----:B------:R-:W-:-:S03]  /*1000*/  @!P3 LEA.HI.X R3, R30, R3, R24, 0x1, P1 ;  /* 0x000000031e03b211 */ /* 0x000fc600008f0c18 */
[----:B------:R2:W-:Y:S04]  /*1010*/  @P4 STS.128 [R228+0x2000], RZ ;  /* 0x002000ffe4004388 */ /* 0x0005e80000000c00 */
[----:B------:R-:W-:Y:S01]  /*1020*/  @!PT LDS RZ, [RZ] ;  /* 0x00000000fffff984 */ /* 0x000fe20000000800 */
[----:B------:R-:W-:Y:S01]  /*1030*/  @!PT LDS RZ, [RZ] ;  /* 0x00000000fffff984 */ /* 0x000fe20000000800 */
[----:B------:R-:W-:Y:S01]  /*1040*/  @!PT LDS RZ, [RZ] ;  /* 0x00000000fffff984 */ /* 0x000fe20000000800 */
[----:B------:R2:W-:Y:S04]  /*1050*/  @!P4 LDGSTS.E.BYPASS.LTC128B.128 [R228+0x2000], desc[UR26][R8.64+0x80] ;  /* 0x0200008008e4cfae */ /* 0x0005e8000b901d5a */
[----:B------:R2:W-:Y:S04]  /*1060*/  @P3 STS.128 [R228+0x4000], RZ ;  /* 0x004000ffe4003388 */ /* 0x0005e80000000c00 */
[----:B------:R-:W-:Y:S01]  /*1070*/  @!PT LDS RZ, [RZ] ;  /* 0x00000000fffff984 */ /* 0x000fe20000000800 */
[----:B------:R-:W-:Y:S01]  /*1080*/  @!PT LDS RZ, [RZ] ;  /* 0x00000000fffff984 */ /* 0x000fe20000000800 */
[----:B------:R-:W-:Y:S01]  /*1090*/  @!PT LDS RZ, [RZ] ;  /* 0x00000000fffff984 */ /* 0x000fe20000000800 */
[----:B------:R2:W-:Y:S04]  /*10a0*/  @!P3 LDGSTS.E.BYPASS.LTC128B.128 [R228+0x4000], desc[UR26][R2.64+0x100] ;  /* 0x0400010002e4bfae */ /* 0x0005e8000b901d5a */
[----:B------:R2:W-:Y:S01]  /*10b0*/  @P2 STS.128 [R228+0x6000], RZ ;  /* 0x006000ffe4002388 */ /* 0x0005e20000000c00 */
[----:B------:R-:W-:Y:S05]  /*10c0*/  @P2 BRA `(.L_x_41) ;  /* 0x00000000001c2947 */ /* 0x000fea0003800000 */
[----:B------:R-:W-:Y:S02]  /*10d0*/  ULDC.64 UR14, c[0x0][0x210] ;  /* 0x00008400000e7ab9 */ /* 0x000fe40000000a00 */
[----:B--2---:R-:W-:-:S04]  /*10e0*/  LEA R2, P1, R30, UR14, 0x1 ;  /* 0x0000000e1e027c11 */ /* 0x004fc8000f8208ff */
[----:B------:R-:W-:-:S05]  /*10f0*/  LEA.HI.X R3, R30, UR15, R24, 0x1, P1 ;  /* 0x0000000f1e037c11 */ /* 0x000fca00088f0c18 */
[----:B------:R-:W-:Y:S01]  /*1100*/  @!PT LDS RZ, [RZ] ;  /* 0x00000000fffff984 */ /* 0x000fe20000000800 */
[----:B------:R-:W-:Y:S01]  /*1110*/  @!PT LDS RZ, [RZ] ;  /* 0x00000000fffff984 */ /* 0x000fe20000000800 */
[----:B------:R-:W-:Y:S01]  /*1120*/  @!PT LDS RZ, [RZ] ;  /* 0x00000000fffff984 */ /* 0x000fe20000000800 */
[----:B------:R1:W-:Y:S04]  /*1130*/  LDGSTS.E.BYPASS.LTC128B.128 [R228+0x6000], desc[UR26][R2.64+0x180] ;  /* 0x0600018002e47fae */ /* 0x0003e8000b901d5a */
.L_x_41:
[----:B------:R-:W-:Y:S05]  /*1140*/  BSYNC B0 ;  /* 0x0000000000007941 */ /* 0x000fea0003800000 */
.L_x_40:
[----:B------:R-:W-:Y:S01]  /*1150*/  IADD3 R234, P1, R28, UR22, RZ ;  /* 0x000000161cea7c10 */ /* 0x000fe2000ff3e0ff */
[----:B-12---:R-:W-:Y:S01]  /*1160*/  IMAD R2, R17, UR10, RZ ;  /* 0x0000000a11027c24 */ /* 0x006fe2000f8e02ff */
[----:B------:R-:W-:Y:S01]  /*1170*/  BSSY B0, `(.L_x_42) ;  /* 0x0000037000007945 */ /* 0x000fe20003800000 */
[----:B------:R-:W-:Y:S01]  /*1180*/  IADD3 R0, R18, -R0, RZ ;  /* 0x8000000012007210 */ /* 0x000fe20007ffe0ff */
[----:B------:R-:W-:Y:S01]  /*1190*/  IMAD.WIDE.U32 R24, R16, UR10, R168 ;  /* 0x0000000a10187c25 */ /* 0x000fe2000f8e00a8 */
[----:B------:R-:W-:Y:S02]  /*11a0*/  ISETP.GE.AND P6, PT, R12, UR28, PT ;  /* 0x0000001c0c007c0c */ /* 0x000fe4000bfc6270 */
[----:B------:R-:W-:Y:S01]  /*11b0*/  IADD3 R217, R19, -R217, RZ ;  /* 0x800000d913d97210 */ /* 0x000fe20007ffe0ff */
[----:B------:R-:W-:Y:S01]  /*11c0*/  IMAD R18, R16, UR11, R2 ;  /* 0x0000000b10127c24 */ /* 0x000fe2000f8e0202 */
[----:B------:R-:W-:Y:S01]  /*11d0*/  IADD3.X R235, R29, UR20, R5, P1, !PT ;  /* 0x000000141deb7c10 */ /* 0x000fe20008ffe405 */
[----:B------:R-:W-:Y:S08]  /*11e0*/  @P0 BRA `(.L_x_43) ;  /* 0x0000000000bc0947 */ /* 0x000ff00003800000 */
[----:B------:R-:W-:Y:S01]  /*11f0*/  ULDC UR8, c[0x0][0x2d0] ;  /* 0x0000b40000087ab9 */ /* 0x000fe20000000800 */
[----:B------:R-:W-:Y:S01]  /*1200*/  IADD3 R19, P0, R26, 0x10, RZ ;  /* 0x000000101a137810 */ /* 0x000fe20007f1e0ff */
[----:B------:R-:W-:Y:S01]  /*1210*/  ULDC.64 UR6, c[0x0][0x240] ;  /* 0x0000900000067ab9 */ /* 0x000fe20000000a00 */
[----:B------:R-:W-:Y:S01]  /*1220*/  ISETP.GE.AND P3, PT, R231, UR8, PT ;  /* 0x00000008e7007c0c */ /* 0x000fe2000bf66270 */
[----:B------:R-:W-:Y:S01]  /*1230*/  IMAD.MOV.U32 R28, RZ, RZ, R20 ;  /* 0x000000ffff1c7224 */ /* 0x000fe200078e0014 */
[----:B------:R-:W-:Y:S01]  /*1240*/  ISETP.GE.AND P4, PT, R168, UR8, PT ;  /* 0x00000008a8007c0c */ /* 0x000fe2000bf86270 */
[----:B------:R-:W-:Y:S01]  /*1250*/  IMAD.X R5, RZ, RZ, R27, P0 ;  /* 0x000000ffff057224 */ /* 0x000fe200000e061b */
[----:B------:R-:W-:Y:S01]  /*1260*/  ISETP.GE.AND P2, PT, R230, UR8, PT ;  /* 0x00000008e6007c0c */ /* 0x000fe2000bf46270 */
[----:B------:R-:W-:Y:S02]  /*1270*/  IMAD.MOV.U32 R29, RZ, RZ, R23 ;  /* 0x000000ffff1d7224 */ /* 0x000fe400078e0017 */
[----:B------:R-:W-:-:S02]  /*1280*/  IMAD R5, R5, UR6, RZ ;  /* 0x0000000605057c24 */ /* 0x000fc4000f8e02ff */
[----:B------:R-:W-:-:S04]  /*1290*/  IMAD.WIDE.U32 R28, R19, UR6, R28 ;  /* 0x00000006131c7c25 */ /* 0x000fc8000f8e001c */
[----:B------:R-:W1:Y:S01]  /*12a0*/  @!P3 LDC.64 R8, c[0x0][0x210] ;  /* 0x00008400ff08bb82 */ /* 0x000e620000000a00 */
[----:B------:R-:W-:Y:S01]  /*12b0*/  IMAD R5, R19, UR7, R5 ;  /* 0x0000000713057c24 */ /* 0x000fe2000f8e0205 */
[----:B------:R2:W-:Y:S03]  /*12c0*/  @P4 STS.128 [R228+0x800], RZ ;  /* 0x000800ffe4004388 */ /* 0x0005e60000000c00 */
[----:B------:R-:W-:-:S03]  /*12d0*/  IMAD.IADD R5, R29, 0x1, R5 ;  /* 0x000000011d057824 */ /* 0x000fc600078e0205 */
        /* <DEDUP_REMOVED lines=11> */
[----:B------:R2:W-:Y:S01]  /*1390*/  @!P4 LDGSTS.E.BYPASS.LTC128B.128 [R228+0x800], desc[UR26][R10.64] ;  /* 0x008000000ae4cfae */ /* 0x0005e2000b901d5a */
        /* <DEDUP_REMOVED lines=20> */
.L_x_43:
[----:B------:R-:W-:Y:S05]  /*14e0*/  BSYNC B0 ;  /* 0x0000000000007941 */ /* 0x000fea0003800000 */
.L_x_42:
[----:B------:R-:W-:Y:S04]  /*14f0*/  BSSY B0, `(.L_x_44) ;  /* 0x0000031000007945 */ /* 0x000fe80003800000 */
[----:B------:R-:W-:Y:S05]  /*1500*/  @P5 BRA `(.L_x_45) ;  /* 0x0000000000bc5947 */ /* 0x000fea0003800000 */
        /* <DEDUP_REMOVED lines=11> */
[----:B--2---:R-:W2:Y:S01]  /*15c0*/  @!P5 LDC.64 R10, c[0x0][0x210] ;  /* 0x00008400ff0adb82 */ /* 0x004ea20000000a00 */
[----:B------:R-:W-:Y:S01]  /*15d0*/  IMAD R5, R19, UR7, R5 ;  /* 0x0000000713057c24 */ /* 0x000fe2000f8e0205 */
[----:B------:R3:W-:Y:S03]  /*15e0*/  @P5 STS.128 [R228+0x1000], RZ ;  /* 0x001000ffe4005388 */ /* 0x0007e60000000c00 */
[----:B------:R-:W-:-:S03]  /*15f0*/  IMAD.IADD R5, R29, 0x1, R5 ;  /* 0x000000011d057824 */ /* 0x000fc600078e0205 */
[----:B------:R-:W4:Y:S08]  /*1600*/  @!P4 LDC.64 R8, c[0x0][0x210] ;  /* 0x00008400ff08cb82 */ /* 0x000f300000000a00 */
[----:B-1----:R-:W1:Y:S01]  /*1610*/  @!P2 LDC.64 R2, c[0x0][0x210] ;  /* 0x00008400ff02ab82 */ /* 0x002e620000000a00 */
[----:B--2---:R-:W-:-:S04]  /*1620*/  @!P5 LEA R10, P0, R28, R10, 0x1 ;  /* 0x0000000a1c0ad211 */ /* 0x004fc800078008ff */
[C-C-:B------:R-:W-:Y:S02]  /*1630*/  @!P5 LEA.HI.X R11, R28.reuse, R11, R5.reuse, 0x1, P0 ;  /* 0x0000000b1c0bd211 */ /* 0x140fe400000f0c05 */
[----:B------:R-:W-:Y:S02]  /*1640*/  ISETP.GE.AND P0, PT, R229, UR8, PT ;  /* 0x00000008e5007c0c */ /* 0x000fe4000bf06270 */
[C---:B----4-:R-:W-:Y:S01]  /*1650*/  @!P4 LEA R8, P3, R28.reuse, R8, 0x1 ;  /* 0x000000081c08c211 */ /* 0x050fe200078608ff */
[----:B------:R-:W-:Y:S01]  /*1660*/  @!PT LDS RZ, [RZ] ;  /* 0x00000000fffff984 */ /* 0x000fe20000000800 */
[----:B------:R-:W-:Y:S01]  /*1670*/  @!PT LDS RZ, [RZ] ;  /* 0x00000000fffff984 */ /* 0x000fe20000000800 */
[----:B------:R-:W-:Y:S01]  /*1680*/  @!PT LDS RZ, [RZ] ;  /* 0x00000000fffff984 */ /* 0x000fe20000000800 */
[----:B------:R3:W-:Y:S03]  /*1690*/  @!P5 LDGSTS.E.BYPASS.LTC128B.128 [R228+0x1000], desc[UR26][R10.64] ;  /* 0x010000000ae4dfae */ /* 0x0007e6000b901d5a */
[C---:B------:R-:W-:Y:S01]  /*16a0*/  @!P4 LEA.HI.X R9, R28.reuse, R9, R5, 0x1, P3 ;  /* 0x000000091c09c211 */ /* 0x040fe200018f0c05 */
[----:B------:R3:W-:Y:S01]  /*16b0*/  @P4 STS.128 [R228+0x3000], RZ ;  /* 0x003000ffe4004388 */ /* 0x0007e20000000c00 */
[----:B-1----:R-:W-:-:S03]  /*16c0*/  @!P2 LEA R2, P1, R28, R2, 0x1 ;  /* 0x000000021c02a211 */ /* 0x002fc600078208ff */
        /* <DEDUP_REMOVED lines=13> */
[----:B---3--:R-:W-:-:S04]  /*17a0*/  LEA R2, P0, R28, UR6, 0x1 ;  /* 0x000000061c027c11 */ /* 0x008fc8000f8008ff */
[----:B------:R-:W-:-:S05]  /*17b0*/  LEA.HI.X R3, R28, UR7, R5, 0x1, P0 ;  /* 0x000000071c037c11 */ /* 0x000fca00080f0c05 */
[----:B------:R-:W-:Y:S01]  /*17c0*/  @!PT LDS RZ, [RZ] ;  /* 0x00000000fffff984 */ /* 0x000fe20000000800 */
[----:B------:R-:W-:Y:S01]  /*17d0*/  @!PT LDS RZ, [RZ] ;  /* 0x00000000fffff984 */ /* 0x000fe20000000800 */
[----:B------:R-:W-:Y:S01]  /*17e0*/  @!PT LDS RZ, [RZ] ;  /* 0x00000000fffff984 */ /* 0x000fe20000000800 */
[----:B------:R4:W-:Y:S04]  /*17f0*/  LDGSTS.E.BYPASS.LTC128B.128 [R228+0x7000], desc[UR26][R2.64+0x180] ;  /* 0x0700018002e47fae */ /* 0x0009e8000b901d5a */
.L_x_45:
[----:B------:R-:W-:Y:S05]  /*1800*/  BSYNC B0 ;  /* 0x0000000000007941 */ /* 0x000fea0003800000 */
.L_x_44:
        /* <DEDUP_REMOVED lines=10> */
[----:B------:R-:W-:-:S04]  /*18b0*/  IMAD.WIDE.U32 R20, R5, UR6, R20 ;  /* 0x0000000605147c25 */ /* 0x000fc8000f8e0014 */
[----:B------:R-:W-:-:S04]  /*18c0*/  IMAD R19, R19, UR6, RZ ;  /* 0x0000000613137c24 */ /* 0x000fc8000f8e02ff */
[----:B--23--:R-:W2:Y:S01]  /*18d0*/  @!P5 LDC.64 R10, c[0x0][0x210] ;  /* 0x00008400ff0adb82 */ /* 0x00cea20000000a00 */
[----:B------:R-:W-:Y:S01]  /*18e0*/  IMAD R19, R5, UR7, R19 ;  /* 0x0000000705137c24 */ /* 0x000fe2000f8e0213 */
[----:B------:R3:W-:Y:S03]  /*18f0*/  @P5 STS.128 [R228+0x1800], RZ ;  /* 0x001800ffe4005388 */ /* 0x0007e60000000c00 */
[----:B------:R-:W-:-:S03]  /*1900*/  IMAD.IADD R19, R21, 0x1, R19 ;  /* 0x0000000115137824 */ /* 0x000fc600078e0213 */
[----:B------:R-:W5:Y:S08]  /*1910*/  @!P4 LDC.64 R8, c[0x0][0x210] ;  /* 0x00008400ff08cb82 */ /* 0x000f700000000a00 */
[----:B-1--4-:R-:W1:Y:S01]  /*1920*/  @!P2 LDC.64 R2, c[0x0][0x210] ;  /* 0x00008400ff02ab82 */ /* 0x012e620000000a00 */
[----:B--2---:R-:W-:-:S04]  /*1930*/  @!P5 LEA R10, P0, R20, R10, 0x1 ;  /* 0x0000000a140ad211 */ /* 0x004fc800078008ff */
[C-C-:B------:R-:W-:Y:S02]  /*1940*/  @!P5 LEA.HI.X R11, R20.reuse, R11, R19.reuse, 0x1, P0 ;  /* 0x0000000b140bd211 */ /* 0x140fe400000f0c13 */
[----:B------:R-:W-:Y:S02]  /*1950*/  ISETP.GE.AND P0, PT, R229, UR8, PT ;  /* 0x00000008e5007c0c */ /* 0x000fe4000bf06270 */
[C---:B-----5:R-:W-:Y:S01]  /*1960*/  @!P4 LEA R8, P3, R20.reuse, R8, 0x1 ;  /* 0x000000081408c211 */ /* 0x060fe200078608ff */
        /* <DEDUP_REMOVED lines=26> */
.L_x_47:
[----:B------:R-:W-:Y:S05]  /*1b10*/  BSYNC B0 ;  /* 0x0000000000007941 */ /* 0x000fea0003800000 */
.L_x_46:
[----:B------:R-:W-:Y:S01]  /*1b20*/  ULEA.HI.SX32 UR8, UR19, 0xffffffff, 0x1a ;  /* 0xffffffff13087891 */ /* 0x000fe2000f8fd23f */
[----:B------:R-:W-:Y:S01]  /*1b30*/  IMAD.WIDE.U32 R234, R166, UR18, R234 ;  /* 0x00000012a6ea7c25 */ /* 0x000fe2000f8e00ea */
[----:B------:R-:W-:Y:S01]  /*1b40*/  USHF.L.U32 UR15, UR12, 0x6, URZ ;  /* 0x000000060c0f7899 */ /* 0x000fe2000800063f */
[----:B------:R-:W-:Y:S01]  /*1b50*/  SHF.L.U32 R22, R217, 0x3, RZ ;  /* 0x00000003d9167819 */ /* 0x000fe200000006ff */
[----:B------:R-:W-:Y:S01]  /*1b60*/  UIMAD UR30, UR8, -0x40, UR23 ;  /* 0xffffffc0081e78a4 */ /* 0x000fe2000f8e0217 */
[----:B------:R-:W-:Y:S01]  /*1b70*/  VIADD R237, R235, UR9 ;  /* 0x00000009ebed7c36 */ /* 0x000fe20008000000 */
[----:B------:R-:W-:Y:S01]  /*1b80*/  USHF.L.U64.HI UR14, UR12, 0x6, UR13 ;  /* 0x000000060c0e7899 */ /* 0x000fe2000801020d */
[----:B------:R-:W-:Y:S01]  /*1b90*/  IMAD.MOV.U32 R236, RZ, RZ, R234 ;  /* 0x000000ffffec7224 */ /* 0x000fe200078e00ea */
[----:B------:R-:W-:Y:S01]  /*1ba0*/  USHF.R.S32.HI UR31, URZ, 0x1f, UR8 ;  /* 0x0000001f3f1f7899 */ /* 0x000fe20008011408 */
[----:B------:R-:W-:Y:S01]  /*1bb0*/  IMAD.U32 R5, RZ, RZ, UR15 ;  /* 0x0000000fff057e24 */ /* 0x000fe2000f8e00ff */
[----:B------:R-:W-:Y:S01]  /*1bc0*/  ISETP.GE.AND P1, PT, R16, UR30, PT ;  /* 0x0000001e10007c0c */ /* 0x000fe2000bf26270 */
[----:B------:R-:W-:Y:S01]  /*1bd0*/  UIMAD UR6, UR14, UR8, URZ ;  /* 0x000000080e0672a4 */ /* 0x000fe2000f8e023f */
[----:B------:R-:W-:Y:S01]  /*1be0*/  IMAD.SHL.U32 R26, R7, 0x40, RZ ;  /* 0x00000040071a7824 */ /* 0x000fe200078e00ff */
[----:B------:R-:W-:Y:S01]  /*1bf0*/  BSSY B0, `(.L_x_48) ;  /* 0x0000035000007945 */ /* 0x000fe20003800000 */
[----:B------:R-:W-:Y:S01]  /*1c00*/  IMAD.SHL.U32 R19, R0, 0x40, RZ ;  /* 0x0000004000137824 */ /* 0x000fe200078e00ff */
[----:B------:R-:W-:Y:S01]  /*1c10*/  UIMAD UR6, UR31, UR15, UR6 ;  /* 0x0000000f1f0672a4 */ /* 0x000fe2000f8e0206 */
[----:B------:R-:W-:Y:S01]  /*1c20*/  IMAD.WIDE.U32 R20, R5, UR8, R236 ;  /* 0x0000000805147c25 */ /* 0x000fe2000f8e00ec */
[----:B------:R-:W-:-:S02]  /*1c30*/  LOP3.LUT R26, R26, 0x1c0, RZ, 0xc0, !PT ;  /* 0x000001c01a1a7812 */ /* 0x000fc400078ec0ff */
[----:B------:R-:W-:Y:S01]  /*1c40*/  LOP3.LUT R19, R19, 0x1c0, RZ, 0xc0, !PT ;  /* 0x000001c013137812 */ /* 0x000fe200078ec0ff */
[----:B------:R-:W-:Y:S01]  /*1c50*/  IMAD.SHL.U32 R27, R16, 0x8, RZ ;  /* 0x00000008101b7824 */ /* 0x000fe200078e00ff */
[----:B------:R-:W-:Y:S02]  /*1c60*/  IADD3 R23, R21, UR6, RZ ;  /* 0x0000000615177c10 */ /* 0x000fe4000fffe0ff */
[----:B------:R-:W-:Y:S02]  /*1c70*/  LOP3.LUT R22, R19, 0x8, R22, 0xf8, !PT ;  /* 0x0000000813167812 */ /* 0x000fe400078ef816 */
[----:B------:R-:W-:Y:S02]  /*1c80*/  LOP3.LUT R27, R26, 0x8, R27, 0xf8, !PT ;  /* 0x000000081a1b7812 */ /* 0x000fe400078ef81b */
[----:B------:R-:W-:Y:S02]  /*1c90*/  ISETP.GE.AND P0, PT, R14, UR30, PT ;  /* 0x0000001e0e007c0c */ /* 0x000fe4000bf06270 */
[----:B------:R-:W-:-:S02]  /*1ca0*/  ISETP.GE.AND P5, PT, R13, UR30, PT ;  /* 0x0000001e0d007c0c */ /* 0x000fc4000bfa6270 */
[----:B------:R-:W-:Y:S02]  /*1cb0*/  SHF.R.U32.HI R26, RZ, 0x3, R26 ;  /* 0x00000003ff1a7819 */ /* 0x000fe4000001161a */
[----:B------:R-:W-:Y:S01]  /*1cc0*/  SHF.R.U32.HI R19, RZ, 0x3, R19 ;  /* 0x00000003ff137819 */ /* 0x000fe20000011613 */
[----:B------:R-:W-:Y:S08]  /*1cd0*/  @P1 BRA `(.L_x_49) ;  /* 0x0000000000981947 */ /* 0x000ff00003800000 */
[----:B------:R-:W-:Y:S02]  /*1ce0*/  ULDC UR6, c[0x0][0x2d0] ;  /* 0x0000b40000067ab9 */ /* 0x000fe40000000800 */
[----:B------:R-:W-:Y:S02]  /*1cf0*/  ISETP.GE.AND P4, PT, R231, UR6, PT ;  /* 0x00000006e7007c0c */ /* 0x000fe4000bf86270 */
[----:B------:R-:W-:Y:S02]  /*1d00*/  ISETP.GE.AND P6, PT, R168, UR6, PT ;  /* 0x00000006a8007c0c */ /* 0x000fe4000bfc6270 */
[----:B------:R-:W-:-:S09]  /*1d10*/  ISETP.GE.AND P3, PT, R230, UR6, PT ;  /* 0x00000006e6007c0c */ /* 0x000fd2000bf66270 */
[----:B--23--:R-:W2:Y:S02]  /*1d20*/  @!P4 LDC.64 R8, c[0x0][0x218] ;  /* 0x00008600ff08cb82 */ /* 0x00cea40000000a00 */
[----:B------:R3:W-:Y:S06]  /*1d30*/  @P6 STS.128 [R228+0x8000], RZ ;  /* 0x008000ffe4006388 */ /* 0x0007ec0000000c00 */
[----:B------:R-:W5:Y:S08]  /*1d40*/  @!P6 LDC.64 R10, c[0x0][0x218] ;  /* 0x00008600ff0aeb82 */ /* 0x000f700000000a00 */
[----:B-1--4-:R-:W1:Y:S01]  /*1d50*/  @!P3 LDC.64 R2, c[0x0][0x218] ;  /* 0x00008600ff02bb82 */ /* 0x012e620000000a00 */
[----:B--2---:R-:W-:-:S04]  /*1d60*/  @!P4 LEA R8, P1, R20, R8, 0x1 ;  /* 0x000000081408c211 */ /* 0x004fc800078208ff */
[C---:B------:R-:W-:Y:S02]  /*1d70*/  @!P4 LEA.HI.X R9, R20.reuse, R9, R23, 0x1, P1 ;  /* 0x000000091409c211 */ /* 0x040fe400008f0c17 */
[----:B------:R-:W-:Y:S02]  /*1d80*/  ISETP.GE.AND P1, PT, R229, UR6, PT ;  /* 0x00000006e5007c0c */ /* 0x000fe4000bf26270 */
[----:B-----5:R-:W-:-:S04]  /*1d90*/  @!P6 LEA R10, P2, R20, R10, 0x1 ;  /* 0x0000000a140ae211 */ /* 0x020fc800078408ff */
[C---:B------:R-:W-:Y:S02]  /*1da0*/  @!P6 LEA.HI.X R11, R20.reuse, R11, R23, 0x1, P2 ;  /* 0x0000000b140be211 */ /* 0x040fe400010f0c17 */
        /* <DEDUP_REMOVED lines=25> */
.L_x_49:
[----:B------:R-:W-:Y:S05]  /*1f40*/  BSYNC B0 ;  /* 0x0000000000007941 */ /* 0x000fea0003800000 */
.L_x_48:
[----:B------:R-:W-:Y:S01]  /*1f50*/  IADD3 R232, P1, R24, UR24, RZ ;  /* 0x0000001818e87c10 */ /* 0x000fe2000ff3e0ff */
[----:B------:R-:W-:Y:S01]  /*1f60*/  USHF.L.U64.HI UR28, UR12, 0x4, UR13 ;  /* 0x000000040c1c7899 */ /* 0x000fe2000801020d */
[----:B------:R-:W-:Y:S01]  /*1f70*/  BSSY B0, `(.L_x_50) ;  /* 0x000002f000007945 */ /* 0x000fe20003800000 */
[----:B------:R-:W-:Y:S01]  /*1f80*/  USHF.L.U32 UR29, UR12, 0x4, URZ ;  /* 0x000000040c1d7899 */ /* 0x000fe2000800063f */
[----:B------:R-:W-:Y:S02]  /*1f90*/  ISETP.GE.AND P6, PT, R12, UR30, PT ;  /* 0x0000001e0c007c0c */ /* 0x000fe4000bfc6270 */
[----:B------:R-:W-:Y:S02]  /*1fa0*/  LOP3.LUT R24, R27, R26, RZ, 0x3c, !PT ;  /* 0x0000001a1b187212 */ /* 0x000fe400078e3cff */
[----:B------:R-:W-:Y:S02]  /*1fb0*/  LOP3.LUT R19, R22, R19, RZ, 0x3c, !PT ;  /* 0x0000001316137212 */ /* 0x000fe400078e3cff */
[----:B------:R-:W-:Y:S01]  /*1fc0*/  IADD3.X R233, R25, UR21, R18, P1, !PT ;  /* 0x0000001519e97c10 */ /* 0x000fe20008ffe412 */
[----:B------:R-:W-:Y:S06]  /*1fd0*/  @P0 BRA `(.L_x_51) ;  /* 0x0000000000a00947 */ /* 0x000fec0003800000 */
[----:B------:R-:W-:Y:S01]  /*1fe0*/  ULDC UR6, c[0x0][0x2d0] ;  /* 0x0000b40000067ab9 */ /* 0x000fe20000000800 */
[----:B------:R-:W-:Y:S02]  /*1ff0*/  IADD3 R25, P0, R20, UR29, RZ ;  /* 0x0000001d14197c10 */ /* 0x000fe4000ff1e0ff */
[----:B------:R-:W-:Y:S02]  /*2000*/  ISETP.GE.AND P3, PT, R231, UR6, PT ;  /* 0x00000006e7007c0c */ /* 0x000fe4000bf66270 */
[----:B------:R-:W-:Y:S02]  /*2010*/  ISETP.GE.AND P4, PT, R168, UR6, PT ;  /* 0x00000006a8007c0c */ /* 0x000fe4000bf86270 */
[----:B------:R-:W-:Y:S02]  /*2020*/  ISETP.GE.AND P2, PT, R230, UR6, PT ;  /* 0x00000006e6007c0c */ /* 0x000fe4000bf46270 */
[----:B------:R-:W-:-:S07]  /*2030*/  IADD3.X R18, R23, UR28, RZ, P0, !PT ;  /* 0x0000001c17127c10 */ /* 0x000fce00087fe4ff */
[----:B--23--:R-:W2:Y:S02]  /*2040*/  @!P3 LDC.64 R8, c[0x0][0x218] ;  /* 0x00008600ff08bb82 */ /* 0x00cea40000000a00 */
[----:B------:R3:W-:Y:S06]  /*2050*/  @P4 STS.128 [R228+0x8800], RZ ;  /* 0x008800ffe4004388 */ /* 0x0007ec0000000c00 */
[----:B------:R-:W5:Y:S08]  /*2060*/  @!P4 LDC.64 R10, c[0x0][0x218] ;  /* 0x00008600ff0acb82 */ /* 0x000f700000000a00 */
[----:B-1--4-:R-:W1:Y:S01]  /*2070*/  @!P2 LDC.64 R2, c[0x0][0x218] ;  /* 0x00008600ff02ab82 */ /* 0x012e620000000a00 */
[----:B--2---:R-:W-:-:S04]  /*2080*/  @!P3 LEA R8, P0, R25, R8, 0x1 ;  /* 0x000000081908b211 */ /* 0x004fc800078008ff */
[----:B------:R-:W-:Y:S02]  /*2090*/  @!P3 LEA.HI.X R9, R25, R9, R18, 0x1, P0 ;  /* 0x000000091909b211 */ /* 0x000fe400000f0c12 */
        /* <DEDUP_REMOVED lines=28> */
.L_x_51:
[----:B------:R-:W-:Y:S05]  /*2260*/  BSYNC B0 ;  /* 0x0000000000007941 */ /* 0x000fea0003800000 */
.L_x_50:
[----:B------:R-:W-:Y:S04]  /*2270*/  BSSY B0, `(.L_x_52) ;  /* 0x000002c000007945 */ /* 0x000fe80003800000 */
[----:B------:R-:W-:Y:S05]  /*2280*/  @P5 BRA `(.L_x_53) ;  /* 0x0000000000a85947 */ /* 0x000fea0003800000 */
[----:B------:R-:W-:Y:S01]  /*2290*/  ULDC UR6, c[0x0][0x2d0] ;  /* 0x0000b40000067ab9 */ /* 0x000fe20000000800 */
[----:B------:R-:W-:Y:S01]  /*22a0*/  IMAD.U32 R25, RZ, RZ, UR12 ;  /* 0x0000000cff197e24 */ /* 0x000fe2000f8e00ff */
[----:B------:R-:W-:Y:S01]  /*22b0*/  ISETP.GE.AND P5, PT, R168, UR6, PT ;  /* 0x00000006a8007c0c */ /* 0x000fe2000bfa6270 */
[----:B------:R-:W-:Y:S01]  /*22c0*/  IMAD.U32 R18, RZ, RZ, UR13 ;  /* 0x0000000dff127e24 */ /* 0x000fe2000f8e00ff */
[----:B------:R-:W-:Y:S02]  /*22d0*/  ISETP.GE.AND P4, PT, R231, UR6, PT ;  /* 0x00000006e7007c0c */ /* 0x000fe4000bf86270 */
[----:B------:R-:W-:Y:S02]  /*22e0*/  ISETP.GE.AND P2, PT, R230, UR6, PT ;  /* 0x00000006e6007c0c */ /* 0x000fe4000bf46270 */
[----:B------:R-:W-:-:S04]  /*22f0*/  LEA R26, P0, R25, R20, 0x5 ;  /* 0x00000014191a7211 */ /* 0x000fc800078028ff */
[----:B------:R-:W-:-:S03]  /*2300*/  LEA.HI.X R18, R25, R23, R18, 0x5, P0 ;  /* 0x0000001719127211 */ /* 0x000fc600000f2c12 */
[----:B--23--:R-:W2:Y:S01]  /*2310*/  @!P5 LDC.64 R10, c[0x0][0x218] ;  /* 0x00008600ff0adb82 */ /* 0x00cea20000000a00 */
[----:B------:R3:W-:Y:S07]  /*2320*/  @P5 STS.128 [R228+0x9000], RZ ;  /* 0x009000ffe4005388 */ /* 0x0007ee0000000c00 */
        /* <DEDUP_REMOVED lines=32> */
.L_x_53:
[----:B------:R-:W-:Y:S05]  /*2530*/  BSYNC B0 ;  /* 0x0000000000007941 */ /* 0x000fea0003800000 */
.L_x_52:
[----:B------:R-:W-:Y:S04]  /*2540*/  BSSY B0, `(.L_x_54) ;  /* 0x000002d000007945 */ /* 0x000fe80003800000 */
[----:B------:R-:W-:Y:S05]  /*2550*/  @P6 BRA `(.L_x_55) ;  /* 0x0000000000ac6947 */ /* 0x000fea0003800000 */
[----:B------:R-:W-:Y:S01]  /*2560*/  ULDC UR6, c[0x0][0x2d0] ;  /* 0x0000b40000067ab9 */ /* 0x000fe20000000800 */
[----:B------:R-:W-:Y:S01]  /*2570*/  IMAD.U32 R18, RZ, RZ, UR12 ;  /* 0x0000000cff127e24 */ /* 0x000fe2000f8e00ff */
[----:B------:R-:W-:Y:S01]  /*2580*/  ISETP.GE.AND P5, PT, R168, UR6, PT ;  /* 0x00000006a8007c0c */ /* 0x000fe2000bfa6270 */
[----:B------:R-:W-:Y:S01]  /*2590*/  IMAD.MOV.U32 R22, RZ, RZ, R20 ;  /* 0x000000ffff167224 */ /* 0x000fe200078e0014 */
[----:B------:R-:W-:Y:S01]  /*25a0*/  ISETP.GE.AND P4, PT, R231, UR6, PT ;  /* 0x00000006e7007c0c */ /* 0x000fe2000bf86270 */
[----:B------:R-:W-:Y:S01]  /*25b0*/  UIMAD UR7, UR13, 0x30, URZ ;  /* 0x000000300d0778a4 */ /* 0x000fe2000f8e023f */
[----:B------:R-:W-:Y:S01]  /*25c0*/  ISETP.GE.AND P2, PT, R230, UR6, PT ;  /* 0x00000006e6007c0c */ /* 0x000fe2000bf46270 */
[----:B------:R-:W-:-:S04]  /*25d0*/  IMAD.WIDE.U32 R22, R18, 0x30, R22 ;  /* 0x0000003012167825 */ /* 0x000fc800078e0016 */
[----:B------:R-:W-:-:S04]  /*25e0*/  VIADD R18, R23, UR7 ;  /* 0x0000000717127c36 */ /* 0x000fc80008000000 */
        /* <DEDUP_REMOVED lines=34> */
.L_x_55:
[----:B------:R-:W-:Y:S05]  /*2810*/  BSYNC B0 ;  /* 0x0000000000007941 */ /* 0x000fea0003800000 */
.L_x_54:
[----:B------:R-:W0:Y:S01]  /*2820*/  LDGDEPBAR ;  /* 0x00000000000079af */ /* 0x000e220000000000 */
[----:B------:R-:W-:Y:S01]  /*2830*/  ISETP.GE.AND P2, PT, R16, UR30, PT ;  /* 0x0000001e10007c0c */ /* 0x000fe2000bf46270 */
[----:B------:R-:W-:Y:S01]  /*2840*/  UIMAD UR6, UR31, UR10, URZ ;  /* 0x0000000a1f0672a4 */ /* 0x000fe2000f8e023f */
[----:B------:R-:W-:Y:S01]  /*2850*/  IMAD.SHL.U32 R4, R4, 0x40, RZ ;  /* 0x0000004004047824 */ /* 0x000fe200078e00ff */
[----:B------:R-:W-:Y:S01]  /*2860*/  UIMAD.WIDE.U32 UR12, UR8, UR10, URZ ;  /* 0x0000000a080c72a5 */ /* 0x000fe2000f8e003f */
[----:B------:R-:W-:Y:S01]  /*2870*/  IMAD.WIDE.U32 R232, R165, UR18, R232 ;  /* 0x00000012a5e87c25 */ /* 0x000fe2000f8e00e8 */
[----:B------:R-:W-:Y:S01]  /*2880*/  UIMAD UR6, UR8, UR11, UR6 ;  /* 0x0000000b080672a4 */ /* 0x000fe2000f8e0206 */
[----:B------:R-:W-:Y:S01]  /*2890*/  LEA.HI R218, R15, R6, RZ, 0x5 ;  /* 0x000000060fda7211 */ /* 0x000fe200078f28ff */
[----:B------:R-:W-:Y:S01]  /*28a0*/  BSSY B0, `(.L_x_56) ;  /* 0x000003b000007945 */ /* 0x000fe20003800000 */
[----:B------:R-:W-:Y:S01]  /*28b0*/  LOP3.LUT R4, R19, 0xfffffe00, R4, 0xf8, !PT ;  /* 0xfffffe0013047812 */ /* 0x000fe200078ef804 */
[----:B------:R-:W-:Y:S01]  /*28c0*/  UIADD3 UR6, UR13, UR6, URZ ;  /* 0x000000060d067290 */ /* 0x000fe2000fffe03f */
[----:B--23--:R-:W-:Y:S01]  /*28d0*/  IMAD.U32 R8, RZ, RZ, UR12 ;  /* 0x0000000cff087e24 */ /* 0x00cfe2000f8e00ff */
[----:B------:R-:W-:Y:S01]  /*28e0*/  SHF.R.S32.HI R218, RZ, 0x5, R218 ;  /* 0x00000005ffda7819 */ /* 0x000fe200000114da */
[----:B------:R-:W-:Y:S01]  /*28f0*/  VIADD R219, R233, UR25 ;  /* 0x00000019e9db7c36 */ /* 0x000fe20008000000 */
[----:B------:R-:W-:Y:S01]  /*2900*/  ISETP.GE.AND P0, PT, R14, UR30, PT ;  /* 0x0000001e0e007c0c */ /* 0x000fe2000bf06270 */
[----:B------:R-:W-:Y:S01]  /*2910*/  IMAD.U32 R9, RZ, RZ, UR13 ;  /* 0x0000000dff097e24 */ /* 0x000fe2000f8e00ff */
[----:B------:R-:W-:Y:S01]  /*2920*/  LEA R16, P1, R8, R232, 0x6 ;  /* 0x000000e808107211 */ /* 0x000fe200078230ff */
[----:B-1--4-:R-:W-:Y:S01]  /*2930*/  IMAD.U32 R2, RZ, RZ, UR6 ;  /* 0x00000006ff027e24 */ /* 0x012fe2000f8e00ff */
[----:B------:R-:W-:Y:S01]  /*2940*/  ISETP.GE.AND P5, PT, R13, UR30, PT ;  /* 0x0000001e0d007c0c */ /* 0x000fe2000bfa6270 */
[----:B------:R-:W-:-:S02]  /*2950*/  IMAD R217, R217, 0x200, R24 ;  /* 0x00000200d9d97824 */ /* 0x000fc400078e0218 */
[----:B------:R-:W-:Y:S01]  /*2960*/  IMAD R218, R218, 0x400, R4 ;  /* 0x00000400dada7824 */ /* 0x000fe200078e0204 */
[----:B------:R-:W-:Y:S01]  /*2970*/  LEA.HI.X R17, R8, R219, R2, 0x6, P1 ;  /* 0x000000db08117211 */ /* 0x000fe200008f3402 */
[----:B------:R-:W-:-:S04]  /*2980*/  DEPBAR.LE SB0, 0x0 ;  /* 0x000080000000791a */ /* 0x000fc80000000000 */
[----:B------:R-:W-:Y:S06]  /*2990*/  BAR.SYNC.DEFER_BLOCKING 0x0 ;  /* 0x0000000000007b1d */ /* 0x000fec0000010000 */
[----:B------:R1:W-:Y:S04]  /*29a0*/  @P2 STS.128 [R228+0x10000], RZ ;  /* 0x010000ffe4002388 */ /* 0x0003e80000000c00 */
[----:B------:R1:W-:Y:S04]  /*29b0*/  @P2 STS.128 [R228+0x12000], RZ ;  /* 0x012000ffe4002388 */ /* 0x0003e80000000c00 */
[----:B------:R1:W-:Y:S04]  /*29c0*/  @P2 STS.128 [R228+0x14000], RZ ;  /* 0x014000ffe4002388 */ /* 0x0003e80000000c00 */
[----:B------:R1:W-:Y:S01]  /*29d0*/  @P2 STS.128 [R228+0x16000], RZ ;  /* 0x016000ffe4002388 */ /* 0x0003e20000000c00 */
[----:B------:R-:W-:Y:S05]  /*29e0*/  @P2 BRA `(.L_x_57) ;  /* 0x0000000000982947 */ /* 0x000fea0003800000 */
[----:B------:R-:W-:Y:S02]  /*29f0*/  ULDC UR6, c[0x0][0x2d0] ;  /* 0x0000b40000067ab9 */ /* 0x000fe40000000800 */
[----:B------:R-:W-:Y:S02]  /*2a00*/  ISETP.GE.AND P4, PT, R231, UR6, PT ;  /* 0x00000006e7007c0c */ /* 0x000fe4000bf86270 */
[----:B------:R-:W-:Y:S02]  /*2a10*/  ISETP.GE.AND P6, PT, R168, UR6, PT ;  /* 0x00000006a8007c0c */ /* 0x000fe4000bfc6270 */
[----:B------:R-:W-:-:S09]  /*2a20*/  ISETP.GE.AND P3, PT, R230, UR6, PT ;  /* 0x00000006e6007c0c */ /* 0x000fd2000bf66270 */
[----:B------:R-:W2:Y:S02]  /*2a30*/  @!P4 LDC.64 R8, c[0x0][0x220] ;  /* 0x00008800ff08cb82 */ /* 0x000ea40000000a00 */
[----:B------:R3:W-:Y:S06]  /*2a40*/  @P6 STS.128 [R228+0x10000], RZ ;  /* 0x010000ffe4006388 */ /* 0x0007ec0000000c00 */
[----:B------:R-:W4:Y:S08]  /*2a50*/  @!P6 LDC.64 R10, c[0x0][0x220] ;  /* 0x00008800ff0aeb82 */ /* 0x000f300000000a00 */
[----:B------:R-:W5:Y:S01]  /*2a60*/  @!P3 LDC.64 R2, c[0x0][0x220] ;  /* 0x00008800ff02bb82 */ /* 0x000f620000000a00 */
[----:B--2---:R-:W-:-:S04]  /*2a70*/  @!P4 LEA R8, P1, R16, R8, 0x1 ;  /* 0x000000081008c211 */ /* 0x004fc800078208ff */
[C---:B------:R-:W-:Y:S02]  /*2a80*/  @!P4 LEA.HI.X R9, R16.reuse, R9, R17, 0x1, P1 ;  /* 0x000000091009c211 */ /* 0x040fe400008f0c11 */
[----:B------:R-:W-:Y:S02]  /*2a90*/  ISETP.GE.AND P1, PT, R229, UR6, PT ;  /* 0x00000006e5007c0c */ /* 0x000fe4000bf26270 */
[----:B----4-:R-:W-:-:S04]  /*2aa0*/  @!P6 LEA R10, P2, R16, R10, 0x1 ;  /* 0x0000000a100ae211 */ /* 0x010fc800078408ff */
[C---:B------:R-:W-:Y:S02]  /*2ab0*/  @!P6 LEA.HI.X R11, R16.reuse, R11, R17, 0x1, P2 ;  /* 0x0000000b100be211 */ /* 0x040fe400010f0c11 */
[----:B-----5:R-:W-:-:S03]  /*2ac0*/  @!P3 LEA R2, P2, R16, R2, 0x1 ;  /* 0x000000021002b211 */ /* 0x020fc600078408ff */
        /* <DEDUP_REMOVED lines=24> */
.L_x_57:
[----:B------:R-:W-:Y:S05]  /*2c50*/  BSYNC B0 ;  /* 0x0000000000007941 */ /* 0x000fea0003800000 */
.L_x_56:
[----:B------:R4:W-:Y:S01]  /*2c60*/  @P0 STS.128 [R228+0x10800], RZ ;  /* 0x010800ffe4000388 */ /* 0x0009e20000000c00 */
[----:B------:R-:W-:Y:S01]  /*2c70*/  BSSY B0, `(.L_x_58) ;  /* 0x0000033000007945 */ /* 0x000fe20003800000 */
[----:B------:R-:W-:Y:S02]  /*2c80*/  ISETP.GE.AND P6, PT, R12, UR30, PT ;  /* 0x0000001e0c007c0c */ /* 0x000fe4000bfc6270 */
[----:B------:R4:W-:Y:S01]  /*2c90*/  @P0 STS.128 [R228+0x12800], RZ ;  /* 0x012800ffe4000388 */ /* 0x0009e20000000c00 */
[----:B------:R-:W-:Y:S02]  /*2ca0*/  LEA R218, R218, UR4, 0x1 ;  /* 0x00000004dada7c11 */ /* 0x000fe4000f8e08ff */
[----:B------:R-:W-:Y:S01]  /*2cb0*/  LEA R217, R217, UR4, 0x1 ;  /* 0x00000004d9d97c11 */ /* 0x000fe2000f8e08ff */
[----:B------:R4:W-:Y:S04]  /*2cc0*/  @P0 STS.128 [R228+0x14800], RZ ;  /* 0x014800ffe4000388 */ /* 0x0009e80000000c00 */
[----:B------:R4:W-:Y:S01]  /*2cd0*/  @P0 STS.128 [R228+0x16800], RZ ;  /* 0x016800ffe4000388 */ /* 0x0009e20000000c00 */
[----:B------:R-:W-:Y:S05]  /*2ce0*/  @P0 BRA `(.L_x_59) ;  /* 0x0000000000ac0947 */ /* 0x000fea0003800000 */
[----:B------:R-:W-:Y:S01]  /*2cf0*/  ULDC UR6, c[0x0][0x2d0] ;  /* 0x0000b40000067ab9 */ /* 0x000fe20000000800 */
[----:B------:R-:W-:Y:S01]  /*2d00*/  USHF.L.U32 UR7, UR11, 0x4, URZ ;  /* 0x000000040b077899 */ /* 0x000fe2000800063f */
[----:B------:R-:W-:Y:S01]  /*2d10*/  ISETP.GE.AND P3, PT, R231, UR6, PT ;  /* 0x00000006e7007c0c */ /* 0x000fe2000bf66270 */
[----:B------:R-:W-:Y:S01]  /*2d20*/  UIMAD.WIDE.U32 UR12, UR10, 0x10, URZ ;  /* 0x000000100a0c78a5 */ /* 0x000fe2000f8e003f */
[----:B------:R-:W-:Y:S02]  /*2d30*/  ISETP.GE.AND P4, PT, R168, UR6, PT ;  /* 0x00000006a8007c0c */ /* 0x000fe4000bf86270 */
[----:B------:R-:W-:Y:S01]  /*2d40*/  ISETP.GE.AND P2, PT, R230, UR6, PT ;  /* 0x00000006e6007c0c */ /* 0x000fe2000bf46270 */
[----:B------:R-:W-:Y:S02]  /*2d50*/  IMAD.U32 R12, RZ, RZ, UR7 ;  /* 0x00000007ff0c7e24 */ /* 0x000fe4000f8e00ff */
[----:B------:R-:W-:-:S04]  /*2d60*/  IADD3 R13, P0, R16, UR12, RZ ;  /* 0x0000000c100d7c10 */ /* 0x000fc8000ff1e0ff */
[----:B------:R-:W-:Y:S02]  /*2d70*/  IADD3.X R12, R17, UR13, R12, P0, !PT ;  /* 0x0000000d110c7c10 */ /* 0x000fe400087fe40c */
[----:B---3--:R-:W3:Y:S02]  /*2d80*/  @!P3 LDC.64 R8, c[0x0][0x220] ;  /* 0x00008800ff08bb82 */ /* 0x008ee40000000a00 */
[----:B------:R1:W-:Y:S06]  /*2d90*/  @P4 STS.128 [R228+0x10800], RZ ;  /* 0x010800ffe4004388 */ /* 0x0003ec0000000c00 */
[----:B------:R-:W5:Y:S08]  /*2da0*/  @!P4 LDC.64 R10, c[0x0][0x220] ;  /* 0x00008800ff0acb82 */ /* 0x000f700000000a00 */
[----:B--2---:R-:W2:Y:S01]  /*2db0*/  @!P2 LDC.64 R2, c[0x0][0x220] ;  /* 0x00008800ff02ab82 */ /* 0x004ea20000000a00 */
[----:B---3--:R-:W-:-:S04]  /*2dc0*/  @!P3 LEA R8, P0, R13, R8, 0x1 ;  /* 0x000000080d08b211 */ /* 0x008fc800078008ff */
[----:B------:R-:W-:Y:S02]  /*2dd0*/  @!P3 LEA.HI.X R9, R13, R9, R12, 0x1, P0 ;  /* 0x000000090d09b211 */ /* 0x000fe400000f0c0c */
[----:B------:R-:W-:Y:S02]  /*2de0*/  ISETP.GE.AND P0, PT, R229, UR6, PT ;  /* 0x00000006e5007c0c */ /* 0x000fe4000bf06270 */
[----:B-----5:R-:W-:-:S04]  /*2df0*/  @!P4 LEA R10, P1, R13, R10, 0x1 ;  /* 0x0000000a0d0ac211 */ /* 0x020fc800078208ff */
[C---:B------:R-:W-:Y:S02]  /*2e00*/  @!P4 LEA.HI.X R11, R13.reuse, R11, R12, 0x1, P1 ;  /* 0x0000000b0d0bc211 */ /* 0x040fe400008f0c0c */
[----:B--2---:R-:W-:-:S03]  /*2e10*/  @!P2 LEA R2, P1, R13, R2, 0x1 ;  /* 0x000000020d02a211 */ /* 0x004fc600078208ff */
        /* <DEDUP_REMOVED lines=18> */
[----:B-1----:R-:W-:-:S04]  /*2f40*/  LEA R2, P0, R13, UR6, 0x1 ;  /* 0x000000060d027c11 */ /* 0x002fc8000f8008ff */
[----:B------:R-:W-:-:S05]  /*2f50*/  LEA.HI.X R3, R13, UR7, R12, 0x1, P0 ;  /* 0x000000070d037c11 */ /* 0x000fca00080f0c0c */
[----:B------:R-:W-:Y:S01]  /*2f60*/  @!PT LDS RZ, [RZ] ;  /* 0x00000000fffff984 */ /* 0x000fe20000000800 */
[----:B------:R-:W-:Y:S01]  /*2f70*/  @!PT LDS RZ, [RZ] ;  /* 0x00000000fffff984 */ /* 0x000fe20000000800 */
[----:B------:R-:W-:Y:S01]  /*2f80*/  @!PT LDS RZ, [RZ] ;  /* 0x00000000fffff984 */ /* 0x000fe20000000800 */
[----:B------:R1:W-:Y:S04]  /*2f90*/  LDGSTS.E.BYPASS.LTC128B.128 [R228+0x16800], desc[UR26][R2.64+0x180] ;  /* 0x1680018002e47fae */ /* 0x0003e8000b901d5a */
.L_x_59:
[----:B------:R-:W-:Y:S05]  /*2fa0*/  BSYNC B0 ;  /* 0x0000000000007941 */ /* 0x000fea0003800000 */
.L_x_58:
[----:B------:R1:W-:Y:S01]  /*2fb0*/  @P5 STS.128 [R228+0x11000], RZ ;  /* 0x011000ffe4005388 */ /* 0x0003e20000000c00 */
[----:B------:R-:W-:Y:S03]  /*2fc0*/  BSSY B0, `(.L_x_60) ;  /* 0x000002f000007945 */ /* 0x000fe60003800000 */
[----:B------:R1:W-:Y:S04]  /*2fd0*/  @P5 STS.128 [R228+0x13000], RZ ;  /* 0x013000ffe4005388 */ /* 0x0003e80000000c00 */
[----:B------:R1:W-:Y:S04]  /*2fe0*/  @P5 STS.128 [R228+0x15000], RZ ;  /* 0x015000ffe4005388 */ /* 0x0003e80000000c00 */
[----:B------:R1:W-:Y:S01]  /*2ff0*/  @P5 STS.128 [R228+0x17000], RZ ;  /* 0x017000ffe4005388 */ /* 0x0003e20000000c00 */
        /* <DEDUP_REMOVED lines=9> */
[----:B-1-3--:R-:W1:Y:S01]  /*3090*/  @!P5 LDC.64 R10, c[0x0][0x220] ;  /* 0x00008800ff0adb82 */ /* 0x00ae620000000a00 */
[----:B------:R3:W-:Y:S07]  /*30a0*/  @P5 STS.128 [R228+0x11000], RZ ;  /* 0x011000ffe4005388 */ /* 0x0007ee0000000c00 */
[----:B------:R-:W5:Y:S08]  /*30b0*/  @!P4 LDC.64 R8, c[0x0][0x220] ;  /* 0x00008800ff08cb82 */ /* 0x000f700000000a00 */
[----:B--2---:R-:W2:Y:S01]  /*30c0*/  @!P2 LDC.64 R2, c[0x0][0x220] ;  /* 0x00008800ff02ab82 */ /* 0x004ea20000000a00 */
[----:B-1----:R-:W-:-:S04]  /*30d0*/  @!P5 LEA R10, P0, R14, R10, 0x1 ;  /* 0x0000000a0e0ad211 */ /* 0x002fc800078008ff */
        /* <DEDUP_REMOVED lines=29> */
.L_x_61:
[----:B------:R-:W-:Y:S05]  /*32b0*/  BSYNC B0 ;  /* 0x0000000000007941 */ /* 0x000fea0003800000 */
.L_x_60:
        /* <DEDUP_REMOVED lines=9> */
[----:B------:R-:W-:Y:S01]  /*3350*/  UIMAD UR7, UR11, 0x30, URZ ;  /* 0x000000300b0778a4 */ /* 0x000fe2000f8e023f */
[----:B------:R-:W-:Y:S01]  /*3360*/  ISETP.GE.AND P4, PT, R231, UR6, PT ;  /* 0x00000006e7007c0c */ /* 0x000fe2000bf86270 */
[----:B------:R-:W-:Y:S01]  /*3370*/  IMAD.WIDE.U32 R16, R12, 0x30, R16 ;  /* 0x000000300c107825 */ /* 0x000fe200078e0010 */
[----:B------:R-:W-:-:S03]  /*3380*/  ISETP.GE.AND P2, PT, R230, UR6, PT ;  /* 0x00000006e6007c0c */ /* 0x000fc6000bf46270 */
[----:B------:R-:W-:-:S06]  /*3390*/  VIADD R12, R17, UR7 ;  /* 0x00000007110c7c36 */ /* 0x000fcc0008000000 */
        /* <DEDUP_REMOVED lines=34> */
.L_x_63:
[----:B------:R-:W-:Y:S05]  /*35c0*/  BSYNC B0 ;  /* 0x0000000000007941 */ /* 0x000fea0003800000 */
.L_x_62:
[----:B------:R-:W-:Y:S01]  /*35d0*/  LDSM.16.M88.4 R56, [R218] ;  /* 0x00000000da38783b */ /* 0x000fe20000000200 */
[----:B------:R-:W-:Y:S01]  /*35e0*/  R2P PR, R7, 0x6 ;  /* 0x0000000607007804 */ /* 0x000fe20000000000 */
[----:B-123--:R-:W-:Y:S01]  /*35f0*/  IMAD.MOV.U32 R2, RZ, RZ, 0x10 ;  /* 0x00000010ff027424 */ /* 0x00efe200078e00ff */
[----:B------:R-:W-:Y:S01]  /*3600*/  LOP3.LUT P0, RZ, R0, 0x2, RZ, 0xc0, !PT ;  /* 0x0000000200ff7812 */ /* 0x000fe2000780c0ff */
[----:B------:R-:W1:Y:S01]  /*3610*/  LDSM.16.M88.4 R36, [R217+0x8000] ;  /* 0x00800000d924783b */ /* 0x000e620000000200 */
[C---:B------:R-:W-:Y:S01]  /*3620*/  VIADD R3, R217.reuse, 0x8000 ;  /* 0x00008000d9037836 */ /* 0x040fe20000000000 */
[----:B------:R-:W-:Y:S01]  /*3630*/  UISETP.GE.AND UP0, UPT, UR23, 0x41, UPT ;  /* 0x000000411700788c */ /* 0x000fe2000bf06270 */
[----:B------:R-:W-:Y:S01]  /*3640*/  SEL R2, R2, 0xfffffff0, !P0 ;  /* 0xfffffff002027807 */ /* 0x000fe20004000000 */
[----:B------:R-:W2:Y:S01]  /*3650*/  LDSM.16.M88.4 R28, [R217+0x8800] ;  /* 0x00880000d91c783b */ /* 0x000ea20000000200 */
[----:B------:R-:W-:Y:S01]  /*3660*/  VIADD R215, R217, 0x8020 ;  /* 0x00008020d9d77836 */ /* 0x000fe20000000000 */
[----:B------:R-:W-:Y:S01]  /*3670*/  LOP3.LUT P0, RZ, R0, 0x4, RZ, 0xc0, !PT ;  /* 0x0000000400ff7812 */ /* 0x000fe2000780c0ff */
[----:B------:R-:W-:Y:S01]  /*3680*/  IMAD.MOV.U32 R0, RZ, RZ, 0x20 ;  /* 0x00000020ff007424 */ /* 0x000fe200078e00ff */
[----:B------:R-:W3:Y:S01]  /*3690*/  LDSM.16.M88.4 R20, [R217+0x9000] ;  /* 0x00900000d914783b */ /* 0x000ee20000000200 */
[----:B------:R-:W-:-:S02]  /*36a0*/  IMAD R216, R2, 0x2, R218 ;  /* 0x0000000202d87824 */ /* 0x000fc400078e02da */
[----:B------:R-:W-:Y:S01]  /*36b0*/  @P1 VIADD R215, R3, 0xffffffe0 ;  /* 0xffffffe003d71836 */ /* 0x000fe20000000000 */
[----:B------:R-:W5:Y:S01]  /*36c0*/  LDSM.16.M88.4 R12, [R217+0x9800] ;  /* 0x00980000d90c783b */ /* 0x000f620000000200 */
[----:B------:R-:W-:Y:S01]  /*36d0*/  IMAD.MOV.U32 R3, RZ, RZ, 0x40 ;  /* 0x00000040ff037424 */ /* 0x000fe200078e00ff */
[----:B------:R-:W-:Y:S01]  /*36e0*/  SEL R0, R0, 0xffffffe0, !P0 ;  /* 0xffffffe000007807 */ /* 0x000fe20004000000 */
[----:B------:R-:W-:Y:S01]  /*36f0*/  IMAD.SHL.U32 R6, R6, 0x2, RZ ;  /* 0x0000000206067824 */ /* 0x000fe200078e00ff */
[----:B------:R-:W-:Y:S01]  /*3700*/  LDSM.16.M88.4 R48, [R216] ;  /* 0x00000000d830783b */ /* 0x000fe20000000200 */
[----:B------:R-:W-:Y:S01]  /*3710*/  VIADD R207, R215, 0x800 ;  /* 0x00000800d7cf7836 */ /* 0x000fe20000000000 */
[----:B------:R-:W-:Y:S01]  /*3720*/  SEL R3, R3, 0xffffffc0, !P2 ;  /* 0xffffffc003037807 */ /* 0x000fe20005000000 */
[C---:B------:R-:W-:Y:S01]  /*3730*/  IMAD R214, R0.reuse, 0x2, R218 ;  /* 0x0000000200d67824 */ /* 0x040fe200078e02da */
[----:B------:R-:W4:Y:S01]  /*3740*/  LDSM.16.M88.4 R8, [R215] ;  /* 0x00000000d708783b */ /* 0x000f220000000200 */
[----:B------:R-:W-:Y:S01]  /*3750*/  IMAD R213, R0, 0x2, R216 ;  /* 0x0000000200d57824 */ /* 0x000fe200078e02d8 */
[----:B------:R-:W-:Y:S01]  /*3760*/  LOP3.LUT R6, R6, 0x6, RZ, 0xc0, !PT ;  /* 0x0000000606067812 */ /* 0x000fe200078ec0ff */
[----:B------:R-:W-:Y:S01]  /*3770*/  IMAD.IADD R211, R217, 0x1, R3 ;  /* 0x00000001d9d37824 */ /* 0x000fe200078e0203 */
[----:B------:R-:W4:Y:S01]  /*3780*/  LDSM.16.M88.4 R52, [R215+0x800] ;  /* 0x00080000d734783b */ /* 0x000f220000000200 */
[----:B------:R-:W-:-:S02]  /*3790*/  IMAD.IADD R204, R3, 0x1, R215 ;  /* 0x0000000103cc7824 */ /* 0x000fc400078e02d7 */
[----:B------:R-:W-:Y:S01]  /*37a0*/  IMAD.U32 R3, RZ, RZ, UR8 ;  /* 0x00000008ff037e24 */ /* 0x000fe2000f8e00ff */
[----:B------:R-:W4:Y:S01]  /*37b0*/  LDSM.16.M88.4 R16, [R215+0x1000] ;  /* 0x00100000d710783b */ /* 0x000f220000000200 */
[----:B------:R-:W-:Y:S02]  /*37c0*/  VIADD R206, R215, 0x1000 ;  /* 0x00001000d7ce7836 */ /* 0x000fe40000000000 */
[----:B------:R-:W-:Y:S01]  /*37d0*/  IMAD R3, R3, 0x40, R6 ;  /* 0x0000004003037824 */ /* 0x000fe200078e0206 */
[----:B------:R-:W4:Y:S01]  /*37e0*/  LDSM.16.M88.4 R60, [R215+0x1800] ;  /* 0x00180000d73c783b */ /* 0x000f220000000200 */
[----:B------:R-:W-:Y:S02]  /*37f0*/  VIADD R205, R215, 0x1800 ;  /* 0x00001800d7cd7836 */ /* 0x000fe40000000000 */
[C---:B------:R-:W-:Y:S01]  /*3800*/  VIADD R6, R3.reuse, 0x8 ;  /* 0x0000000803067836 */ /* 0x040fe20000000000 */
[----:B------:R-:W-:Y:S01]  /*3810*/  LDSM.16.M88.4 R64, [R214] ;  /* 0x00000000d640783b */ /* 0x000fe20000000200 */
[C---:B------:R-:W-:Y:S01]  /*3820*/  VIADD R7, R3.reuse, 0x1 ;  /* 0x0000000103077836 */ /* 0x040fe20000000000 */
[----:B------:R-:W-:Y:S01]  /*3830*/  ISETP.GE.AND P1, PT, R3, UR23, PT ;  /* 0x0000001703007c0c */ /* 0x000fe2000bf26270 */
[----:B------:R-:W-:Y:S01]  /*3840*/  VIADD R203, R215, 0x2000 ;  /* 0x00002000d7cb7836 */ /* 0x000fe20000000000 */
[C---:B-1----:R-:W-:Y:S01]  /*3850*/  HMMA.16816.F32 R40, R56.reuse, R36, RZ ;  /* 0x000000243828723c */ /* 0x042fe200000018ff */
[----:B------:R-:W1:Y:S01]  /*3860*/  LDSM.16.M88.4 R44, [R211+0x8000] ;  /* 0x00800000d32c783b */ /* 0x000e620000000200 */
[----:B------:R-:W-:Y:S01]  /*3870*/  ISETP.GE.AND P6, PT, R6, UR23, PT ;  /* 0x0000001706007c0c */ /* 0x000fe2000bfc6270 */
[----:B------:R-:W-:Y:S01]  /*3880*/  VIADD R6, R3, 0x11 ;  /* 0x0000001103067836 */ /* 0x000fe20000000000 */
[----:B------:R-:W-:Y:S01]  /*3890*/  ISETP.GE.AND P0, PT, R7, UR23, PT ;  /* 0x0000001707007c0c */ /* 0x000fe2000bf06270 */
[----:B------:R-:W-:Y:S01]  /*38a0*/  LDSM.16.M88.4 R72, [R211+0x9800] ;  /* 0x00980000d348783b */ /* 0x000fe20000000200 */
[----:B------:R-:W-:Y:S01]  /*38b0*/  HMMA.16816.F32 R36, R56, R38, RZ ;  /* 0x000000263824723c */ /* 0x000fe200000018ff */
[C---:B------:R-:W-:Y:S01]  /*38c0*/  VIADD R7, R3.reuse, 0x10 ;  /* 0x0000001003077836 */ /* 0x040fe20000000000 */
[----:B------:R-:W-:Y:S01]  /*38d0*/  ISETP.GE.AND P3, PT, R6, UR23, PT ;  /* 0x0000001706007c0c */ /* 0x000fe2000bf66270 */
[----:B------:R-:W-:Y:S01]  /*38e0*/  LDSM.16.M88.4 R76, [R215+0x3800] ;  /* 0x00380000d74c783b */ /* 0x000fe20000000200 */
[----:B------:R-:W-:-:S02]  /*38f0*/  VIADD R6, R3, 0x18 ;  /* 0x0000001803067836 */ /* 0x000fc40000000000 */
[C---:B--2---:R-:W-:Y:S01]  /*3900*/  HMMA.16816.F32 R32, R56.reuse, R28, RZ ;  /* 0x0000001c3820723c */ /* 0x044fe200000018ff */
[----:B------:R-:W-:Y:S01]  /*3910*/  ISETP.GE.AND P4, PT, R7, UR23, PT ;  /* 0x0000001707007c0c */ /* 0x000fe2000bf86270 */
[C---:B------:R-:W-:Y:S01]  /*3920*/  VIADD R7, R3.reuse, 0x19 ;  /* 0x0000001903077836 */ /* 0x040fe20000000000 */
[----:B------:R-:W-:Y:S01]  /*3930*/  ISETP.GE.AND P2, PT, R6, UR23, PT ;  /* 0x0000001706007c0c */ /* 0x000fe2000bf46270 */
[----:B------:R-:W-:Y:S01]  /*3940*/  VIADD R6, R3, 0x21 ;  /* 0x0000002103067836 */ /* 0x000fe20000000000 */
[----:B------:R-:W0:Y:S01]  /*3950*/  LDGDEPBAR ;  /* 0x00000000000079af */ /* 0x000e220000000000 */
[C---:B------:R-:W-:Y:S01]  /*3960*/  HMMA.16816.F32 R28, R56.reuse, R30, RZ ;  /* 0x0000001e381c723c */ /* 0x040fe200000018ff */
[C---:B------:R-:W-:Y:S02]  /*3970*/  VIADD R202, R215.reuse, 0x2800 ;  /* 0x00002800d7ca7836 */ /* 0x040fe40000000000 */
[C---:B------:R-:W-:Y:S02]  /*3980*/  VIADD R201, R215.reuse, 0x3000 ;  /* 0x00003000d7c97836 */ /* 0x040fe40000000000 */
[C---:B------:R-:W-:Y:S01]  /*3990*/  VIADD R200, R215.reuse, 0x3800 ;  /* 0x00003800d7c87836 */ /* 0x040fe20000000000 */
[----:B---3--:R-:W-:Y:S01]  /*39a0*/  HMMA.16816.F32 R24, R56, R20, RZ ;  /* 0x000000143818723c */ /* 0x008fe200000018ff */
[----:B------:R-:W-:-:S02]  /*39b0*/  VIADD R199, R215, 0x4000 ;  /* 0x00004000d7c77836 */ /* 0x000fc40000000000 */
[C---:B------:R-:W-:Y:S02]  /*39c0*/  VIADD R198, R215.reuse, 0x4800 ;  /* 0x00004800d7c67836 */ /* 0x040fe40000000000 */
[C---:B------:R-:W-:Y:S01]  /*39d0*/  VIADD R197, R215.reuse, 0x5000 ;  /* 0x00005000d7c57836 */ /* 0x040fe20000000000 */
[C---:B------:R-:W-:Y:S01]  /*39e0*/  HMMA.16816.F32 R20, R56.reuse, R22, RZ ;  /* 0x000000163814723c */ /* 0x040fe200000018ff */
[C---:B------:R-:W-:Y:S02]  /*39f0*/  VIADD R196, R215.reuse, 0x5800 ;  /* 0x00005800d7c47836 */ /* 0x040fe40000000000 */
[C---:B------:R-:W-:Y:S02]  /*3a00*/  VIADD R195, R215.reuse, 0x6000 ;  /* 0x00006000d7c37836 */ /* 0x040fe40000000000 */
[C---:B------:R-:W-:Y:S01]  /*3a10*/  VIADD R194, R215.reuse, 0x6800 ;  /* 0x00006800d7c27836 */ /* 0x040fe20000000000 */
[----:B-----5:R-:W-:Y:S01]  /*3a20*/  HMMA.16816.F32 R68, R56, R12, RZ ;  /* 0x0000000c3844723c */ /* 0x020fe200000018ff */
[----:B------:R-:W-:-:S02]  /*3a30*/  VIADD R193, R215, 0x7000 ;  /* 0x00007000d7c17836 */ /* 0x000fc40000000000 */
[----:B------:R-:W-:-:S03]  /*3a40*/  VIADD R192, R215, 0x7800 ;  /* 0x00007800d7c07836 */ /* 0x000fc60000000000 */
[----:B------:R-:W-:Y:S01]  /*3a50*/  HMMA.16816.F32 R56, R56, R14, RZ ;  /* 0x0000000e3838723c */ /* 0x000fe200000018ff */
[----:B------:R-:W2:Y:S05]  /*3a60*/  LDSM.16.M88.4 R12, [R211+0x8800] ;  /* 0x00880000d30c783b */ /* 0x000eaa0000000200 */
[C---:B----4-:R-:W-:Y:S06]  /*3a70*/  HMMA.16816.F32 R40, R48.reuse, R8, R40 ;  /* 0x000000083028723c */ /* 0x050fec0000001828 */
[C---:B------:R-:W-:Y:S01]  /*3a80*/  HMMA.16816.F32 R36, R48.reuse, R10, R36 ;  /* 0x0000000a3024723c */ /* 0x040fe20000001824 */
[----:B------:R-:W3:Y:S05]  /*3a90*/  LDSM.16.M88.4 R8, [R211+0x9000] ;  /* 0x00900000d308783b */ /* 0x000eea0000000200 */
[C---:B------:R-:W-:Y:S06]  /*3aa0*/  HMMA.16816.F32 R32, R48.reuse, R52, R32 ;  /* 0x000000343020723c */ /* 0x040fec0000001820 */
[C---:B------:R-:W-:Y:S01]  /*3ab0*/  HMMA.16816.F32 R28, R48.reuse, R54, R28 ;  /* 0x00000036301c723c */ /* 0x040fe2000000181c */
[----:B------:R-:W-:Y:S05]  /*3ac0*/  LDSM.16.M88.4 R52, [R204] ;  /* 0x00000000cc34783b */ /* 0x000fea0000000200 */
[C---:B------:R-:W-:Y:S06]  /*3ad0*/  HMMA.16816.F32 R24, R48.reuse, R16, R24 ;  /* 0x000000103018723c */ /* 0x040fec0000001818 */
[C---:B------:R-:W-:Y:S01]  /*3ae0*/  HMMA.16816.F32 R20, R48.reuse, R18, R20 ;  /* 0x000000123014723c */ /* 0x040fe20000001814 */
[----:B------:R-:W4:Y:S05]  /*3af0*/  LDSM.16.M88.4 R16, [R213] ;  /* 0x00000000d510783b */ /* 0x000f2a0000000200 */
[C---:B------:R-:W-:Y:S06]  /*3b00*/  HMMA.16816.F32 R68, R48.reuse, R60, R68 ;  /* 0x0000003c3044723c */ /* 0x040fec0000001844 */
[----:B------:R-:W-:Y:S01]  /*3b10*/  HMMA.16816.F32 R56, R48, R62, R56 ;  /* 0x0000003e3038723c */ /* 0x000fe20000001838 */
[----:B------:R-:W5:Y:S04]  /*3b20*/  LDSM.16.M88.4 R48, [R204+0x800] ;  /* 0x00080000cc30783b */ /* 0x000f680000000200 */
[----:B------:R-:W-:Y:S01]  /*3b30*/  LDSM.16.M88.4 R60, [R204+0x1800] ;  /* 0x00180000cc3c783b */ /* 0x000fe20000000200 */
[C---:B-1----:R-:W-:Y:S06]  /*3b40*/  HMMA.16816.F32 R40, R64.reuse, R44, R40 ;  /* 0x0000002c4028723c */ /* 0x042fec0000001828 */
[C---:B------:R-:W-:Y:S01]  /*3b50*/  HMMA.16816.F32 R36, R64.reuse, R46, R36 ;  /* 0x0000002e4024723c */ /* 0x040fe20000001824 */
[----:B------:R-:W1:Y:S05]  /*3b60*/  LDSM.16.M88.4 R44, [R204+0x1000] ;  /* 0x00100000cc2c783b */ /* 0x000e6a0000000200 */
[C---:B--2---:R-:W-:Y:S06]  /*3b70*/  HMMA.16816.F32 R32, R64.reuse, R12, R32 ;  /* 0x0000000c4020723c */ /* 0x044fec0000001820 */
[C---:B------:R-:W-:Y:S01]  /*3b80*/  HMMA.16816.F32 R28, R64.reuse, R14, R28 ;  /* 0x0000000e401c723c */ /* 0x040fe2000000181c */
[----:B------:R-:W-:Y:S05]  /*3b90*/  LDSM.16.M88.4 R12, [R217+0xa000] ;  /* 0x00a00000d90c783b */ /* 0x000fea0000000200 */
[C---:B---3--:R-:W-:Y:S06]  /*3ba0*/  HMMA.16816.F32 R24, R64.reuse, R8, R24 ;  /* 0x000000084018723c */ /* 0x048fec0000001818 */
[C---:B------:R-:W-:Y:S01]  /*3bb0*/  HMMA.16816.F32 R20, R64.reuse, R10, R20 ;  /* 0x0000000a4014723c */ /* 0x040fe20000001814 */
[----:B------:R-:W2:Y:S05]  /*3bc0*/  LDSM.16.M88.4 R8, [R218+0x2000] ;  /* 0x00200000da08783b */ /* 0x000eaa0000000200 */
[C---:B------:R-:W-:Y:S06]  /*3bd0*/  HMMA.16816.F32 R68, R64.reuse, R72, R68 ;  /* 0x000000484044723c */ /* 0x040fec0000001844 */
[----:B------:R-:W-:Y:S01]  /*3be0*/  HMMA.16816.F32 R64, R64, R74, R56 ;  /* 0x0000004a4040723c */ /* 0x000fe20000001838 */
[----:B------:R-:W3:Y:S04]  /*3bf0*/  LDSM.16.M88.4 R56, [R217+0xa800] ;  /* 0x00a80000d938783b */ /* 0x000ee80000000200 */
[----:B------:R-:W-:Y:S01]  /*3c00*/  LDSM.16.M88.4 R72, [R216+0x2000] ;  /* 0x00200000d848783b */ /* 0x000fe20000000200 */
[C---:B----4-:R-:W-:Y:S06]  /*3c10*/  HMMA.16816.F32 R40, R16.reuse, R52, R40 ;  /* 0x000000341028723c */ /* 0x050fec0000001828 */
[C---:B------:R-:W-:Y:S01]  /*3c20*/  HMMA.16816.F32 R36, R16.reuse, R54, R36 ;  /* 0x000000361024723c */ /* 0x040fe20000001824 */
[----:B------:R-:W4:Y:S05]  /*3c30*/  LDSM.16.M88.4 R52, [R217+0xb000] ;  /* 0x00b00000d934783b */ /* 0x000f2a0000000200 */
[C---:B-----5:R-:W-:Y:S06]  /*3c40*/  HMMA.16816.F32 R32, R16.reuse, R48, R32 ;  /* 0x000000301020723c */ /* 0x060fec0000001820 */
[C---:B------:R-:W-:Y:S01]  /*3c50*/  HMMA.16816.F32 R28, R16.reuse, R50, R28 ;  /* 0x00000032101c723c */ /* 0x040fe2000000181c */
[----:B------:R-:W5:Y:S05]  /*3c60*/  LDSM.16.M88.4 R48, [R217+0xb800] ;  /* 0x00b80000d930783b */ /* 0x000f6a0000000200 */
[C---:B-1----:R-:W-:Y:S06]  /*3c70*/  HMMA.16816.F32 R24, R16.reuse, R44, R24 ;  /* 0x0000002c1018723c */ /* 0x042fec0000001818 */
[C---:B------:R-:W-:Y:S01]  /*3c80*/  HMMA.16816.F32 R20, R16.reuse, R46, R20 ;  /* 0x0000002e1014723c */ /* 0x040fe20000001814 */
[----:B------:R-:W1:Y:S05]  /*3c90*/  LDSM.16.M88.4 R44, [R215+0x2000] ;  /* 0x00200000d72c783b */ /* 0x000e6a0000000200 */
[C---:B------:R-:W-:Y:S06]  /*3ca0*/  HMMA.16816.F32 R68, R16.reuse, R60, R68 ;  /* 0x0000003c1044723c */ /* 0x040fec0000001844 */
[----:B------:R-:W-:Y:S01]  /*3cb0*/  HMMA.16816.F32 R64, R16, R62, R64 ;  /* 0x0000003e1040723c */ /* 0x000fe20000001840 */
[----:B------:R-:W-:Y:S04]  /*3cc0*/  LDSM.16.M88.4 R16, [R215+0x2800] ;  /* 0x00280000d710783b */ /* 0x000fe80000000200 */
[----:B------:R-:W-:Y:S01]  /*3cd0*/  LDSM.16.M88.4 R60, [R211+0xa800] ;  /* 0x00a80000d33c783b */ /* 0x000fe20000000200 */
[C---:B--2---:R-:W-:Y:S06]  /*3ce0*/  HMMA.16816.F32 R40, R8.reuse, R12, R40 ;  /* 0x0000000c0828723c */ /* 0x044fec0000001828 */
[C---:B------:R-:W-:Y:S01]  /*3cf0*/  HMMA.16816.F32 R36, R8.reuse, R14, R36 ;  /* 0x0000000e0824723c */ /* 0x040fe20000001824 */
[----:B------:R-:W2:Y:S05]  /*3d00*/  LDSM.16.M88.4 R12, [R215+0x3000] ;  /* 0x00300000d70c783b */ /* 0x000eaa0000000200 */
[C---:B---3--:R-:W-:Y:S06]  /*3d10*/  HMMA.16816.F32 R32, R8.reuse, R56, R32 ;  /* 0x000000380820723c */ /* 0x048fec0000001820 */
[C---:B------:R-:W-:Y:S01]  /*3d20*/  HMMA.16816.F32 R28, R8.reuse, R58, R28 ;  /* 0x0000003a081c723c */ /* 0x040fe2000000181c */
[----:B------:R-:W-:Y:S05]  /*3d30*/  LDSM.16.M88.4 R56, [R211+0xb800] ;  /* 0x00b80000d338783b */ /* 0x000fea0000000200 */
[C---:B----4-:R-:W-:Y:S06]  /*3d40*/  HMMA.16816.F32 R24, R8.reuse, R52, R24 ;  /* 0x000000340818723c */ /* 0x050fec0000001818 */
[C---:B------:R-:W-:Y:S01]  /*3d50*/  HMMA.16816.F32 R20, R8.reuse, R54, R20 ;  /* 0x000000360814723c */ /* 0x040fe20000001814 */
[----:B------:R-:W-:Y:S05]  /*3d60*/  LDSM.16.M88.4 R52, [R211+0xb000] ;  /* 0x00b00000d334783b */ /* 0x000fea0000000200 */
[C---:B-----5:R-:W-:Y:S06]  /*3d70*/  HMMA.16816.F32 R68, R8.reuse, R48, R68 ;  /* 0x000000300844723c */ /* 0x060fec0000001844 */
[----:B------:R-:W-:Y:S01]  /*3d80*/  HMMA.16816.F32 R64, R8, R50, R64 ;  /* 0x000000320840723c */ /* 0x000fe20000001840 */
[----:B------:R-:W-:Y:S04]  /*3d90*/  LDSM.16.M88.4 R48, [R214+0x2000] ;  /* 0x00200000d630783b */ /* 0x000fe80000000200 */
[----:B------:R-:W3:Y:S01]  /*3da0*/  LDSM.16.M88.4 R8, [R211+0xa000] ;  /* 0x00a00000d308783b */ /* 0x000ee20000000200 */
[C---:B-1----:R-:W-:Y:S06]  /*3db0*/  HMMA.16816.F32 R40, R72.reuse, R44, R40 ;  /* 0x0000002c4828723c */ /* 0x042fec0000001828 */
[C---:B------:R-:W-:Y:S01]  /*3dc0*/  HMMA.16816.F32 R36, R72.reuse, R46, R36 ;  /* 0x0000002e4824723c */ /* 0x040fe20000001824 */
[----:B------:R-:W-:Y:S05]  /*3dd0*/  LDSM.16.M88.4 R44, [R204+0x2000] ;  /* 0x00200000cc2c783b */ /* 0x000fea0000000200 */
[C---:B--2---:R-:W-:Y:S06]  /*3de0*/  HMMA.16816.F32 R24, R72.reuse, R12, R24 ;  /* 0x0000000c4818723c */ /* 0x044fec0000001818 */
[C---:B------:R-:W-:Y:S01]  /*3df0*/  HMMA.16816.F32 R20, R72.reuse, R14, R20 ;  /* 0x0000000e4814723c */ /* 0x040fe20000001814 */
[----:B------:R-:W1:Y:S05]  /*3e00*/  LDSM.16.M88.4 R12, [R213+0x2000] ;  /* 0x00200000d50c783b */ /* 0x000e6a0000000200 */
[C---:B------:R-:W-:Y:S06]  /*3e10*/  HMMA.16816.F32 R32, R72.reuse, R16, R32 ;  /* 0x000000104820723c */ /* 0x040fec0000001820 */
[C---:B------:R-:W-:Y:S01]  /*3e20*/  HMMA.16816.F32 R28, R72.reuse, R18, R28 ;  /* 0x00000012481c723c */ /* 0x040fe2000000181c */
[----:B------:R-:W2:Y:S05]  /*3e30*/  LDSM.16.M88.4 R16, [R204+0x2800] ;  /* 0x00280000cc10783b */ /* 0x000eaa0000000200 */
[C---:B------:R-:W-:Y:S06]  /*3e40*/  HMMA.16816.F32 R68, R72.reuse, R76, R68 ;  /* 0x0000004c4844723c */ /* 0x040fec0000001844 */
[----:B------:R-:W-:Y:S01]  /*3e50*/  HMMA.16816.F32 R64, R72, R78, R64 ;  /* 0x0000004e4840723c */ /* 0x000fe20000001840 */
[----:B------:R-:W-:Y:S04]  /*3e60*/  LDSM.16.M88.4 R72, [R204+0x3800] ;  /* 0x00380000cc48783b */ /* 0x000fe80000000200 */
[----:B------:R-:W-:Y:S01]  /*3e70*/  LDSM.16.M88.4 R76, [R217+0xd800] ;  /* 0x00d80000d94c783b */ /* 0x000fe20000000200 */
[C---:B---3--:R-:W-:Y:S06]  /*3e80*/  HMMA.16816.F32 R40, R48.reuse, R8, R40 ;  /* 0x000000083028723c */ /* 0x048fec0000001828 */
[C---:B------:R-:W-:Y:S01]  /*3e90*/  HMMA.16816.F32 R36, R48.reuse, R10, R36 ;  /* 0x0000000a3024723c */ /* 0x040fe20000001824 */
[----:B------:R-:W3:Y:S05]  /*3ea0*/  LDSM.16.M88.4 R8, [R204+0x3000] ;  /* 0x00300000cc08783b */ /* 0x000eea0000000200 */
[C---:B------:R-:W-:Y:S06]  /*3eb0*/  HMMA.16816.F32 R32, R48.reuse, R60, R32 ;  /* 0x0000003c3020723c */ /* 0x040fec0000001820 */
[C---:B------:R-:W-:Y:S01]  /*3ec0*/  HMMA.16816.F32 R28, R48.reuse, R62, R28 ;  /* 0x0000003e301c723c */ /* 0x040fe2000000181c */
[----:B------:R-:W-:Y:S05]  /*3ed0*/  LDSM.16.M88.4 R60, [R217+0xc000] ;  /* 0x00c00000d93c783b */ /* 0x000fea0000000200 */
[C---:B------:R-:W-:Y:S06]  /*3ee0*/  HMMA.16816.F32 R24, R48.reuse, R52, R24 ;  /* 0x000000343018723c */ /* 0x040fec0000001818 */
[C---:B------:R-:W-:Y:S01]  /*3ef0*/  HMMA.16816.F32 R20, R48.reuse, R54, R20 ;  /* 0x000000363014723c */ /* 0x040fe20000001814 */
[----:B------:R-:W4:Y:S05]  /*3f00*/  LDSM.16.M88.4 R52, [R218+0x4000] ;  /* 0x00400000da34783b */ /* 0x000f2a0000000200 */
        /* <DEDUP_REMOVED lines=16> */
[----:B------:R-:W3:Y:S01]  /*4010*/  LDSM.16.M88.4 R72, [R215+0x5800] ;  /* 0x00580000d748783b */ /* 0x000ee20000000200 */
[C---:B----4-:R-:W-:Y:S06]  /*4020*/  HMMA.16816.F32 R40, R52.reuse, R60, R40 ;  /* 0x0000003c3428723c */ /* 0x050fec0000001828 */
[C---:B------:R-:W-:Y:S01]  /*4030*/  HMMA.16816.F32 R36, R52.reuse, R62, R36 ;  /* 0x0000003e3424723c */ /* 0x040fe20000001824 */
[----:B------:R-:W-:Y:S05]  /*4040*/  LDSM.16.M88.4 R60, [R211+0xc000] ;  /* 0x00c00000d33c783b */ /* 0x000fea0000000200 */
[C---:B-----5:R-:W-:Y:S06]  /*4050*/  HMMA.16816.F32 R32, R52.reuse, R56, R32 ;  /* 0x000000383420723c */ /* 0x060fec0000001820 */
[C---:B------:R-:W-:Y:S01]  /*4060*/  HMMA.16816.F32 R28, R52.reuse, R58, R28 ;  /* 0x0000003a341c723c */ /* 0x040fe2000000181c */
[----:B------:R-:W-:Y:S05]  /*4070*/  LDSM.16.M88.4 R56, [R211+0xc800] ;  /* 0x00c80000d338783b */ /* 0x000fea0000000200 */
[C---:B-1----:R-:W-:Y:S06]  /*4080*/  HMMA.16816.F32 R24, R52.reuse, R44, R24 ;  /* 0x0000002c3418723c */ /* 0x042fec0000001818 */
[C---:B------:R-:W-:Y:S01]  /*4090*/  HMMA.16816.F32 R20, R52.reuse, R46, R20 ;  /* 0x0000002e3414723c */ /* 0x040fe20000001814 */
[----:B------:R-:W1:Y:S05]  /*40a0*/  LDSM.16.M88.4 R44, [R214+0x4000] ;  /* 0x00400000d62c783b */ /* 0x000e6a0000000200 */
[C---:B------:R-:W-:Y:S06]  /*40b0*/  HMMA.16816.F32 R68, R52.reuse, R76, R68 ;  /* 0x0000004c3444723c */ /* 0x040fec0000001844 */
[----:B------:R-:W-:Y:S01]  /*40c0*/  HMMA.16816.F32 R64, R52, R78, R64 ;  /* 0x0000004e3440723c */ /* 0x000fe20000001840 */
[----:B------:R-:W4:Y:S04]  /*40d0*/  LDSM.16.M88.4 R52, [R211+0xd000] ;  /* 0x00d00000d334783b */ /* 0x000f280000000200 */
[----:B------:R-:W-:Y:S01]  /*40e0*/  LDSM.16.M88.4 R76, [R213+0x4000] ;  /* 0x00400000d54c783b */ /* 0x000fe20000000200 */
[C---:B--2---:R-:W-:Y:S06]  /*40f0*/  HMMA.16816.F32 R40, R8.reuse, R48, R40 ;  /* 0x000000300828723c */ /* 0x044fec0000001828 */
[C---:B------:R-:W-:Y:S01]  /*4100*/  HMMA.16816.F32 R36, R8.reuse, R50, R36 ;  /* 0x000000320824723c */ /* 0x040fe20000001824 */
[----:B------:R-:W2:Y:S05]  /*4110*/  LDSM.16.M88.4 R48, [R211+0xd800] ;  /* 0x00d80000d330783b */ /* 0x000eaa0000000200 */
[C---:B------:R-:W-:Y:S06]  /*4120*/  HMMA.16816.F32 R32, R8.reuse, R16, R32 ;  /* 0x000000100820723c */ /* 0x040fec0000001820 */
[C---:B------:R-:W-:Y:S01]  /*4130*/  HMMA.16816.F32 R28, R8.reuse, R18, R28 ;  /* 0x00000012081c723c */ /* 0x040fe2000000181c */
[----:B------:R-:W5:Y:S05]  /*4140*/  LDSM.16.M88.4 R16, [R204+0x4000] ;  /* 0x00400000cc10783b */ /* 0x000f6a0000000200 */
[C---:B---3--:R-:W-:Y:S06]  /*4150*/  HMMA.16816.F32 R24, R8.reuse, R12, R24 ;  /* 0x0000000c0818723c */ /* 0x048fec0000001818 */
[C---:B------:R-:W-:Y:S01]  /*4160*/  HMMA.16816.F32 R20, R8.reuse, R14, R20 ;  /* 0x0000000e0814723c */ /* 0x040fe20000001814 */
[----:B------:R-:W3:Y:S05]  /*4170*/  LDSM.16.M88.4 R12, [R204+0x4800] ;  /* 0x00480000cc0c783b */ /* 0x000eea0000000200 */
[C---:B------:R-:W-:Y:S06]  /*4180*/  HMMA.16816.F32 R68, R8.reuse, R72, R68 ;  /* 0x000000480844723c */ /* 0x040fec0000001844 */
[----:B------:R-:W-:Y:S01]  /*4190*/  HMMA.16816.F32 R64, R8, R74, R64 ;  /* 0x0000004a0840723c */ /* 0x000fe20000001840 */
[----:B------:R-:W3:Y:S04]  /*41a0*/  LDSM.16.M88.4 R8, [R204+0x5000] ;  /* 0x00500000cc08783b */ /* 0x000ee80000000200 */
[----:B------:R-:W3:Y:S01]  /*41b0*/  LDSM.16.M88.4 R72, [R204+0x5800] ;  /* 0x00580000cc48783b */ /* 0x000ee20000000200 */
[C---:B-1----:R-:W-:Y:S06]  /*41c0*/  HMMA.16816.F32 R40, R44.reuse, R60, R40 ;  /* 0x0000003c2c28723c */ /* 0x042fec0000001828 */
[C---:B------:R-:W-:Y:S01]  /*41d0*/  HMMA.16816.F32 R36, R44.reuse, R62, R36 ;  /* 0x0000003e2c24723c */ /* 0x040fe20000001824 */
[----:B------:R-:W-:Y:S05]  /*41e0*/  LDSM.16.M88.4 R60, [R218+0x6000] ;  /* 0x00600000da3c783b */ /* 0x000fea0000000200 */
[C---:B------:R-:W-:Y:S06]  /*41f0*/  HMMA.16816.F32 R32, R44.reuse, R56, R32 ;  /* 0x000000382c20723c */ /* 0x040fec0000001820 */
[C---:B------:R-:W-:Y:S01]  /*4200*/  HMMA.16816.F32 R28, R44.reuse, R58, R28 ;  /* 0x0000003a2c1c723c */ /* 0x040fe2000000181c */
[----:B------:R-:W1:Y:S05]  /*4210*/  LDSM.16.M88.4 R56, [R217+0xe000] ;  /* 0x00e00000d938783b */ /* 0x000e6a0000000200 */
[C---:B----4-:R-:W-:Y:S06]  /*4220*/  HMMA.16816.F32 R24, R44.reuse, R52, R24 ;  /* 0x000000342c18723c */ /* 0x050fec0000001818 */
[C---:B------:R-:W-:Y:S01]  /*4230*/  HMMA.16816.F32 R20, R44.reuse, R54, R20 ;  /* 0x000000362c14723c */ /* 0x040fe20000001814 */
[----:B------:R-:W4:Y:S05]  /*4240*/  LDSM.16.M88.4 R52, [R217+0xe800] ;  /* 0x00e80000d934783b */ /* 0x000f2a0000000200 */
[C---:B--2---:R-:W-:Y:S06]  /*4250*/  HMMA.16816.F32 R68, R44.reuse, R48, R68 ;  /* 0x000000302c44723c */ /* 0x044fec0000001844 */
[----:B------:R-:W-:Y:S01]  /*4260*/  HMMA.16816.F32 R64, R44, R50, R64 ;  /* 0x000000322c40723c */ /* 0x000fe20000001840 */
[----:B------:R-:W2:Y:S04]  /*4270*/  LDSM.16.M88.4 R48, [R217+0xf000] ;  /* 0x00f00000d930783b */ /* 0x000ea80000000200 */
[----:B------:R-:W2:Y:S01]  /*4280*/  LDSM.16.M88.4 R44, [R217+0xf800] ;  /* 0x00f80000d92c783b */ /* 0x000ea20000000200 */
[C---:B-----5:R-:W-:Y:S06]  /*4290*/  HMMA.16816.F32 R40, R76.reuse, R16, R40 ;  /* 0x000000104c28723c */ /* 0x060fec0000001828 */
[C---:B------:R-:W-:Y:S01]  /*42a0*/  HMMA.16816.F32 R36, R76.reuse, R18, R36 ;  /* 0x000000124c24723c */ /* 0x040fe20000001824 */
[----:B------:R-:W-:Y:S05]  /*42b0*/  LDSM.16.M88.4 R16, [R216+0x6000] ;  /* 0x00600000d810783b */ /* 0x000fea0000000200 */
[C---:B---3--:R-:W-:Y:S06]  /*42c0*/  HMMA.16816.F32 R32, R76.reuse, R12, R32 ;  /* 0x0000000c4c20723c */ /* 0x048fec0000001820 */
[C---:B------:R-:W-:Y:S01]  /*42d0*/  HMMA.16816.F32 R28, R76.reuse, R14, R28 ;  /* 0x0000000e4c1c723c */ /* 0x040fe2000000181c */
[----:B------:R-:W3:Y:S05]  /*42e0*/  LDSM.16.M88.4 R12, [R215+0x6000] ;  /* 0x00600000d70c783b */ /* 0x000eea0000000200 */
[C---:B------:R-:W-:Y:S06]  /*42f0*/  HMMA.16816.F32 R24, R76.reuse, R8, R24 ;  /* 0x000000084c18723c */ /* 0x040fec0000001818 */
[C---:B------:R-:W-:Y:S01]  /*4300*/  HMMA.16816.F32 R20, R76.reuse, R10, R20 ;  /* 0x0000000a4c14723c */ /* 0x040fe20000001814 */
[----:B------:R-:W5:Y:S05]  /*4310*/  LDSM.16.M88.4 R8, [R215+0x6800] ;  /* 0x00680000d708783b */ /* 0x000f6a0000000200 */
[C---:B------:R-:W-:Y:S06]  /*4320*/  HMMA.16816.F32 R68, R76.reuse, R72, R68 ;  /* 0x000000484c44723c */ /* 0x040fec0000001844 */
[----:B------:R-:W-:Y:S01]  /*4330*/  HMMA.16816.F32 R64, R76, R74, R64 ;  /* 0x0000004a4c40723c */ /* 0x000fe20000001840 */
[----:B------:R-:W-:Y:S05]  /*4340*/  LDSM.16.M88.4 R72, [R214+0x6000] ;  /* 0x00600000d648783b */ /* 0x000fea0000000200 */
[C---:B-1----:R-:W-:Y:S06]  /*4350*/  HMMA.16816.F32 R40, R60.reuse, R56, R40 ;  /* 0x000000383c28723c */ /* 0x042fec0000001828 */
[C---:B------:R-:W-:Y:S01]  /*4360*/  HMMA.16816.F32 R36, R60.reuse, R58, R36 ;  /* 0x0000003a3c24723c */ /* 0x040fe20000001824 */
[----:B------:R-:W-:Y:S05]  /*4370*/  LDSM.16.M88.4 R56, [R215+0x7000] ;  /* 0x00700000d738783b */ /* 0x000fea0000000200 */
[C---:B----4-:R-:W-:Y:S06]  /*4380*/  HMMA.16816.F32 R32, R60.reuse, R52, R32 ;  /* 0x000000343c20723c */ /* 0x050fec0000001820 */
[C---:B------:R-:W-:Y:S01]  /*4390*/  HMMA.16816.F32 R28, R60.reuse, R54, R28 ;  /* 0x000000363c1c723c */ /* 0x040fe2000000181c */
[----:B------:R-:W1:Y:S05]  /*43a0*/  LDSM.16.M88.4 R52, [R215+0x7800] ;  /* 0x00780000d734783b */ /* 0x000e6a0000000200 */
[C---:B--2---:R-:W-:Y:S01]  /*43b0*/  HMMA.16816.F32 R76, R60.reuse, R48, R24 ;  /* 0x000000303c4c723c */ /* 0x044fe20000001818 */
[----:B------:R-:W2:Y:S05]  /*43c0*/  LDSM.16.M88.4 R24, [R211+0xe000] ;  /* 0x00e00000d318783b */ /* 0x000eaa0000000200 */
[C---:B------:R-:W-:Y:S06]  /*43d0*/  HMMA.16816.F32 R68, R60.reuse, R44, R68 ;  /* 0x0000002c3c44723c */ /* 0x040fec0000001844 */
[----:B------:R-:W-:Y:S01]  /*43e0*/  HMMA.16816.F32 R64, R60, R46, R64 ;  /* 0x0000002e3c40723c */ /* 0x000fe20000001840 */
[----:B------:R-:W-:Y:S05]  /*43f0*/  LDSM.16.M88.4 R44, [R211+0xf000] ;  /* 0x00f00000d32c783b */ /* 0x000fea0000000200 */
[C---:B---3--:R-:W-:Y:S06]  /*4400*/  HMMA.16816.F32 R40, R16.reuse, R12, R40 ;  /* 0x0000000c1028723c */ /* 0x048fec0000001828 */
[----:B------:R-:W-:Y:S01]  /*4410*/  HMMA.16816.F32 R36, R16, R14, R36 ;  /* 0x0000000e1024723c */ /* 0x000fe20000001824 */
[----:B------:R-:W3:Y:S05]  /*4420*/  LDSM.16.M88.4 R12, [R211+0xe800] ;  /* 0x00e80000d30c783b */ /* 0x000eea0000000200 */
[----:B------:R-:W-:Y:S01]  /*4430*/  HMMA.16816.F32 R20, R60, R50, R20 ;  /* 0x000000323c14723c */ /* 0x000fe20000001814 */
[----:B------:R-:W-:Y:S04]  /*4440*/  LDSM.16.M88.4 R60, [R213+0x6000] ;  /* 0x00600000d53c783b */ /* 0x000fe80000000200 */
[----:B------:R-:W-:Y:S01]  /*4450*/  LDSM.16.M88.4 R48, [R204+0x6000] ;  /* 0x00600000cc30783b */ /* 0x000fe20000000200 */
[C---:B-----5:R-:W-:Y:S06]  /*4460*/  HMMA.16816.F32 R32, R16.reuse, R8, R32 ;  /* 0x000000081020723c */ /* 0x060fec0000001820 */
[C---:B------:R-:W-:Y:S01]  /*4470*/  HMMA.16816.F32 R28, R16.reuse, R10, R28 ;  /* 0x0000000a101c723c */ /* 0x040fe2000000181c */
[----:B------:R-:W4:Y:S05]  /*4480*/  LDSM.16.M88.4 R8, [R211+0xf800] ;  /* 0x00f80000d308783b */ /* 0x000f2a0000000200 */
[C---:B-1----:R-:W-:Y:S06]  /*4490*/  HMMA.16816.F32 R68, R16.reuse, R52, R68 ;  /* 0x000000341044723c */ /* 0x042fec0000001844 */
[C---:B------:R-:W-:Y:S06]  /*44a0*/  HMMA.16816.F32 R64, R16.reuse, R54, R64 ;  /* 0x000000361040723c */ /* 0x040fec0000001840 */
[C---:B------:R-:W-:Y:S06]  /*44b0*/  HMMA.16816.F32 R76, R16.reuse, R56, R76 ;  /* 0x00000038104c723c */ /* 0x040fec000000184c */
[----:B------:R-:W-:Y:S01]  /*44c0*/  HMMA.16816.F32 R20, R16, R58, R20 ;  /* 0x0000003a1014723c */ /* 0x000fe20000001814 */
[----:B------:R-:W1:Y:S05]  /*44d0*/  LDSM.16.M88.4 R56, [R204+0x6800] ;  /* 0x00680000cc38783b */ /* 0x000e6a0000000200 */
[----:B--2---:R-:W-:Y:S01]  /*44e0*/  HMMA.16816.F32 R40, R72, R24, R40 ;  /* 0x000000184828723c */ /* 0x004fe20000001828 */
[----:B------:R-:W-:-:S05]  /*44f0*/  VIADD R16, R3, 0x9 ;  /* 0x0000000903107836 */ /* 0x000fca0000000000 */
[----:B------:R-:W-:Y:S01]  /*4500*/  HMMA.16816.F32 R36, R72, R26, R36 ;  /* 0x0000001a4824723c */ /* 0x000fe20000001824 */
[----:B------:R-:W-:-:S05]  /*4510*/  ISETP.GE.AND P5, PT, R16, UR23, PT ;  /* 0x0000001710007c0c */ /* 0x000fca000bfa6270 */
[C---:B---3--:R-:W-:Y:S06]  /*4520*/  HMMA.16816.F32 R32, R72.reuse, R12, R32 ;  /* 0x0000000c4820723c */ /* 0x048fec0000001820 */
[C---:B------:R-:W-:Y:S01]  /*4530*/  HMMA.16816.F32 R28, R72.reuse, R14, R28 ;  /* 0x0000000e481c723c */ /* 0x040fe2000000181c */
[----:B------:R-:W2:Y:S05]  /*4540*/  LDSM.16.M88.4 R12, [R204+0x7000] ;  /* 0x00700000cc0c783b */ /* 0x000eaa0000000200 */
[C---:B----4-:R-:W-:Y:S06]  /*4550*/  HMMA.16816.F32 R68, R72.reuse, R8, R68 ;  /* 0x000000084844723c */ /* 0x050fec0000001844 */
[----:B------:R-:W-:Y:S01]  /*4560*/  HMMA.16816.F32 R64, R72, R10, R64 ;  /* 0x0000000a4840723c */ /* 0x000fe20000001840 */
[----:B------:R-:W3:Y:S01]  /*4570*/  LDSM.16.M88.4 R8, [R204+0x7800] ;  /* 0x00780000cc08783b */ /* 0x000ee20000000200 */
[----:B------:R-:W-:-:S04]  /*4580*/  DEPBAR.LE SB0, 0x0 ;  /* 0x000080000000791a */ /* 0x000fc80000000000 */
[----:B------:R-:W-:Y:S06]  /*4590*/  HMMA.16816.F32 R76, R72, R44, R76 ;  /* 0x0000002c484c723c */ /* 0x000fec000000184c */
[C---:B------:R-:W-:Y:S06]  /*45a0*/  HMMA.16816.F32 R40, R60.reuse, R48, R40 ;  /* 0x000000303c28723c */ /* 0x040fec0000001828 */
[C---:B------:R-:W-:Y:S06]  /*45b0*/  HMMA.16816.F32 R36, R60.reuse, R50, R36 ;  /* 0x000000323c24723c */ /* 0x040fec0000001824 */
[C---:B-1----:R-:W-:Y:S06]  /*45c0*/  HMMA.16816.F32 R32, R60.reuse, R56, R32 ;  /* 0x000000383c20723c */ /* 0x042fec0000001820 */
[----:B------:R-:W-:Y:S06]  /*45d0*/  HMMA.16816.F32 R28, R60, R58, R28 ;  /* 0x0000003a3c1c723c */ /* 0x000fec000000181c */
[----:B------:R-:W-:Y:S01]  /*45e0*/  HMMA.16816.F32 R20, R72, R46, R20 ;  /* 0x0000002e4814723c */ /* 0x000fe20000001814 */
[----:B------:R-:W-:-:S02]  /*45f0*/  FSEL R42, R42, -INF , !P1 ;  /* 0xff8000002a2a7808 */ /* 0x000fc40004800000 */
[----:B------:R-:W-:Y:S02]  /*4600*/  FSEL R40, R40, -INF , !P1 ;  /* 0xff80000028287808 */ /* 0x000fe40004800000 */
[----:B------:R-:W-:Y:S01]  /*4610*/  ISETP.GE.AND P1, PT, R7, UR23, PT ;  /* 0x0000001707007c0c */ /* 0x000fe2000bf26270 */
[C---:B--2---:R-:W-:Y:S01]  /*4620*/  HMMA.16816.F32 R76, R60.reuse, R12, R76 ;  /* 0x0000000c3c4c723c */ /* 0x044fe2000000184c */
[----:B------:R-:W-:Y:S01]  /*4630*/  FSEL R38, R38, -INF , !P6 ;  /* 0xff80000026267808 */ /* 0x000fe20007000000 */
[C---:B------:R-:W-:Y:S01]  /*4640*/  VIADD R7, R3.reuse, 0x20 ;  /* 0x0000002003077836 */ /* 0x040fe20000000000 */
[----:B------:R-:W-:Y:S02]  /*4650*/  FSEL R36, R36, -INF , !P6 ;  /* 0xff80000024247808 */ /* 0x000fe40007000000 */
[----:B------:R-:W-:Y:S01]  /*4660*/  ISETP.GE.AND P6, PT, R6, UR23, PT ;  /* 0x0000001706007c0c */ /* 0x000fe2000bfc6270 */
[----:B---3--:R-:W-:Y:S01]  /*4670*/  HMMA.16816.F32 R64, R60, R10, R64 ;  /* 0x0000000a3c40723c */ /* 0x008fe20000001840 */
[----:B------:R-:W-:Y:S01]  /*4680*/  VIADD R6, R3, 0x29 ;  /* 0x0000002903067836 */ /* 0x000fe20000000000 */
[----:B------:R-:W-:-:S02]  /*4690*/  FSEL R43, R43, -INF , !P0 ;  /* 0xff8000002b2b7808 */ /* 0x000fc40004000000 */
[----:B------:R-:W-:Y:S02]  /*46a0*/  FSEL R41, R41, -INF , !P0 ;  /* 0xff80000029297808 */ /* 0x000fe40004000000 */
[----:B------:R-:W-:Y:S01]  /*46b0*/  FSEL R12, R34, -INF , !P4 ;  /* 0xff800000220c7808 */ /* 0x000fe20006000000 */
[C---:B------:R-:W-:Y:S01]  /*46c0*/  HMMA.16816.F32 R68, R60.reuse, R8, R68 ;  /* 0x000000083c44723c */ /* 0x040fe20000001844 */
[----:B------:R-:W-:Y:S02]  /*46d0*/  FSEL R32, R32, -INF , !P4 ;  /* 0xff80000020207808 */ /* 0x000fe40006000000 */
[----:B------:R-:W-:Y:S01]  /*46e0*/  ISETP.GE.AND P0, PT, R7, UR23, PT ;  /* 0x0000001707007c0c */ /* 0x000fe2000bf06270 */
[C---:B------:R-:W-:Y:S01]  /*46f0*/  VIADD R7, R3.reuse, 0x28 ;  /* 0x0000002803077836 */ /* 0x040fe20000000000 */
[----:B------:R-:W-:Y:S01]  /*4700*/  ISETP.GE.AND P4, PT, R6, UR23, PT ;  /* 0x0000001706007c0c */ /* 0x000fe2000bf86270 */
[----:B------:R-:W-:Y:S01]  /*4710*/  VIADD R6, R3, 0x31 ;  /* 0x0000003103067836 */ /* 0x000fe20000000000 */
[----:B------:R-:W-:Y:S01]  /*4720*/  FSEL R39, R39, -INF , !P5 ;  /* 0xff80000027277808 */ /* 0x000fe20006800000 */
[----:B------:R-:W-:Y:S01]  /*4730*/  HMMA.16816.F32 R20, R60, R14, R20 ;  /* 0x0000000e3c14723c */ /* 0x000fe20000001814 */
[----:B------:R-:W-:-:S02]  /*4740*/  FSEL R37, R37, -INF , !P5 ;  /* 0xff80000025257808 */ /* 0x000fc40006800000 */
[----:B------:R-:W-:Y:S02]  /*4750*/  FSEL R8, R30, -INF , !P2 ;  /* 0xff8000001e087808 */ /* 0x000fe40005000000 */
[----:B------:R-:W-:Y:S02]  /*4760*/  FSEL R28, R28, -INF , !P2 ;  /* 0xff8000001c1c7808 */ /* 0x000fe40005000000 */
[----:B------:R-:W-:Y:S01]  /*4770*/  ISETP.GE.AND P5, PT, R7, UR23, PT ;  /* 0x0000001707007c0c */ /* 0x000fe2000bfa6270 */
[C---:B------:R-:W-:Y:S01]  /*4780*/  VIADD R7, R3.reuse, 0x30 ;  /* 0x0000003003077836 */ /* 0x040fe20000000000 */
[----:B------:R-:W-:Y:S01]  /*4790*/  ISETP.GE.AND P2, PT, R6, UR23, PT ;  /* 0x0000001706007c0c */ /* 0x000fe2000bf46270 */
[C---:B------:R-:W-:Y:S01]  /*47a0*/  VIADD R6, R3.reuse, 0x38 ;  /* 0x0000003803067836 */ /* 0x040fe20000000000 */
[----:B------:R-:W-:Y:S01]  /*47b0*/  FSEL R187, R78, -INF , !P0 ;  /* 0xff8000004ebb7808 */ /* 0x000fe20004000000 */
[----:B------:R-:W-:Y:S01]  /*47c0*/  VIADD R3, R3, 0x39 ;  /* 0x0000003903037836 */ /* 0x000fe20000000000 */
[----:B------:R-:W-:-:S02]  /*47d0*/  FSEL R183, R76, -INF , !P0 ;  /* 0xff8000004cb77808 */ /* 0x000fc40004000000 */
[----:B------:R-:W-:Y:S02]  /*47e0*/  FSEL R9, R35, -INF , !P3 ;  /* 0xff80000023097808 */ /* 0x000fe40005800000 */
[----:B------:R-:W-:Y:S02]  /*47f0*/  ISETP.GE.AND P0, PT, R3, UR23, PT ;  /* 0x0000001703007c0c */ /* 0x000fe4000bf06270 */
[----:B------:R-:W-:Y:S02]  /*4800*/  FSEL R33, R33, -INF , !P3 ;  /* 0xff80000021217808 */ /* 0x000fe40005800000 */
[----:B------:R-:W-:Y:S02]  /*4810*/  FSEL R190, R67, -INF , !P0 ;  /* 0xff80000043be7808 */ /* 0x000fe40004000000 */
[----:B------:R-:W-:Y:S02]  /*4820*/  FSEL R224, R65, -INF , !P0 ;  /* 0xff80000041e07808 */ /* 0x000fe40004000000 */
[----:B------:R-:W-:-:S02]  /*4830*/  PLOP3.LUT P0, PT, PT, PT, UP0, 0x80, 0x0 ;  /* 0x000000000000781c */ /* 0x000fc40003f0f008 */
[----:B------:R-:W-:Y:S02]  /*4840*/  FSEL R16, R31, -INF , !P1 ;  /* 0xff8000001f107808 */ /* 0x000fe40004800000 */
[----:B------:R-:W-:Y:S02]  /*4850*/  FSEL R29, R29, -INF , !P1 ;  /* 0xff8000001d1d7808 */ /* 0x000fe40004800000 */
[----:B------:R-:W-:Y:S02]  /*4860*/  ISETP.GE.AND P3, PT, R7, UR23, PT ;  /* 0x0000001707007c0c */ /* 0x000fe4000bf66270 */
[----:B------:R-:W-:Y:S02]  /*4870*/  ISETP.GE.AND P1, PT, R6, UR23, PT ;  /* 0x0000001706007c0c */ /* 0x000fe4000bf26270 */
[----:B------:R-:W-:Y:S02]  /*4880*/  FSEL R188, R79, -INF , !P6 ;  /* 0xff8000004fbc7808 */ /* 0x000fe40007000000 */
[----:B------:R-:W-:-:S02]  /*4890*/  FSEL R184, R77, -INF , !P6 ;  /* 0xff8000004db87808 */ /* 0x000fc40007000000 */
[----:B------:R-:W-:Y:S02]  /*48a0*/  FSEL R189, R22, -INF , !P5 ;  /* 0xff80000016bd7808 */ /* 0x000fe40006800000 */
[----:B------:R-:W-:Y:S02]  /*48b0*/  FSEL R185, R20, -INF , !P5 ;  /* 0xff80000014b97808 */ /* 0x000fe40006800000 */
[----:B------:R-:W-:Y:S02]  /*48c0*/  FSEL R220, R23, -INF , !P4 ;  /* 0xff80000017dc7808 */ /* 0x000fe40006000000 */
[----:B------:R-:W-:Y:S02]  /*48d0*/  FSEL R186, R21, -INF , !P4 ;  /* 0xff80000015ba7808 */ /* 0x000fe40006000000 */
[----:B------:R-:W-:Y:S02]  /*48e0*/  FSEL R223, R70, -INF , !P3 ;  /* 0xff80000046df7808 */ /* 0x000fe40005800000 */
[----:B------:R-:W-:-:S02]  /*48f0*/  FSEL R238, R68, -INF , !P3 ;  /* 0xff80000044ee7808 */ /* 0x000fc40005800000 */
[----:B------:R-:W-:Y:S02]  /*4900*/  FSEL R222, R71, -INF , !P2 ;  /* 0xff80000047de7808 */ /* 0x000fe40005000000 */
[----:B------:R-:W-:Y:S02]  /*4910*/  FSEL R227, R69, -INF , !P2 ;  /* 0xff80000045e37808 */ /* 0x000fe40005000000 */
[----:B------:R-:W-:Y:S02]  /*4920*/  FSEL R221, R66, -INF , !P1 ;  /* 0xff80000042dd7808 */ /* 0x000fe40004800000 */
[----:B------:R-:W-:Y:S01]  /*4930*/  FSEL R226, R64, -INF , !P1 ;  /* 0xff80000040e27808 */ /* 0x000fe20004800000 */
[----:B------:R-:W-:Y:S06]  /*4940*/  BAR.SYNC.DEFER_BLOCKING 0x0 ;  /* 0x0000000000007b1d */ /* 0x000fec0000010000 */
[----:B------:R-:W-:Y:S05]  /*4950*/  @!P0 BRA `(.L_x_64) ;  /* 0x0000000800548947 */ /* 0x000fea0003800000 */
[----:B------:R-:W-:Y:S01]  /*4960*/  ULDC UR6, c[0x0][0x2d0] ;  /* 0x0000b40000067ab9 */ /* 0x000fe20000000800 */
[----:B------:R-:W-:Y:S01]  /*4970*/  ULEA.HI.SX32 UR7, UR19, 0xfffffffe, 0x1a ;  /* 0xfffffffe13077891 */ /* 0x000fe2000f8fd23f */
[----:B------:R-:W-:Y:S01]  /*4980*/  ISETP.GE.AND P6, PT, R168, UR6, PT ;  /* 0x00000006a8007c0c */ /* 0x000fe2000bfc6270 */
[----:B------:R-:W-:Y:S01]  /*4990*/  BSSY B0, `(.L_x_65) ;  /* 0x0000090000007945 */ /* 0x000fe20003800000 */
[----:B------:R-:W-:Y:S01]  /*49a0*/  ISETP.GE.AND P5, PT, R231, UR6, PT ;  /* 0x00000006e7007c0c */ /* 0x000fe2000bfa6270 */
[----:B------:R-:W-:Y:S01]  /*49b0*/  UIMAD UR14, UR14, UR7, URZ ;  /* 0x000000070e0e72a4 */ /* 0x000fe2000f8e023f */
[----:B------:R-:W-:Y:S01]  /*49c0*/  ISETP.GE.AND P4, PT, R230, UR6, PT ;  /* 0x00000006e6007c0c */ /* 0x000fe2000bf86270 */
[----:B------:R-:W-:Y:S01]  /*49d0*/  IMAD.WIDE.U32 R22, R5, UR7, R236 ;  /* 0x0000000705167c25 */ /* 0x000fe2000f8e00ec */
[----:B------:R-:W-:Y:S01]  /*49e0*/  ISETP.GE.AND P3, PT, R229, UR6, PT ;  /* 0x00000006e5007c0c */ /* 0x000fe2000bf66270 */
[----:B------:R-:W-:-:S04]  /*49f0*/  USHF.R.S32.HI UR6, URZ, 0x1f, UR7 ;  /* 0x0000001f3f067899 */ /* 0x000fc80008011407 */
[----:B------:R-:W-:Y:S02]  /*4a00*/  UIMAD UR6, UR6, UR15, UR14 ;  /* 0x0000000f060672a4 */ /* 0x000fe4000f8e020e */
[----:B------:R-:W1:Y:S01]  /*4a10*/  @!P6 LDC.64 R14, c[0x0][0x218] ;  /* 0x00008600ff0eeb82 */ /* 0x000e620000000a00 */
[----:B------:R2:W-:Y:S03]  /*4a20*/  @P6 STS.128 [R228+0x8000], RZ ;  /* 0x008000ffe4006388 */ /* 0x0005e60000000c00 */
[----:B------:R-:W-:-:S04]  /*4a30*/  VIADD R3, R23, UR6 ;  /* 0x0000000617037c36 */ /* 0x000fc80008000000 */
[----:B------:R-:W3:Y:S08]  /*4a40*/  @!P5 LDC.64 R10, c[0x0][0x218] ;  /* 0x00008600ff0adb82 */ /* 0x000ef00000000a00 */
[----:B------:R-:W4:Y:S08]  /*4a50*/  @!P4 LDC.64 R6, c[0x0][0x218] ;  /* 0x00008600ff06cb82 */ /* 0x000f300000000a00 */
[----:B------:R-:W5:Y:S01]  /*4a60*/  @!P3 LDC.64 R20, c[0x0][0x218] ;  /* 0x00008600ff14bb82 */ /* 0x000f620000000a00 */
[----:B-1----:R-:W-:-:S04]  /*4a70*/  @!P6 LEA R30, P1, R22, R14, 0x1 ;  /* 0x0000000e161ee211 */ /* 0x002fc800078208ff */
[----:B------:R-:W-:-:S03]  /*4a80*/  @!P6 LEA.HI.X R31, R22, R15, R3, 0x1, P1 ;  /* 0x0000000f161fe211 */ /* 0x000fc600008f0c03 */
[----:B------:R-:W1:Y:S01]  /*4a90*/  @!P6 LDC.64 R18, c[0x0][0x218] ;  /* 0x00008600ff12eb82 */ /* 0x000e620000000a00 */
[C---:B---3--:R-:W-:Y:S01]  /*4aa0*/  @!P5 LEA R26, P2, R22.reuse, R10, 0x1 ;  /* 0x0000000a161ad211 */ /* 0x048fe200078408ff */
[----:B------:R-:W-:Y:S01]  /*4ab0*/  @!PT LDS RZ, [RZ] ;  /* 0x00000000fffff984 */ /* 0x000fe20000000800 */
[----:B------:R-:W-:Y:S01]  /*4ac0*/  @!PT LDS RZ, [RZ] ;  /* 0x00000000fffff984 */ /* 0x000fe20000000800 */
[----:B------:R-:W-:Y:S01]  /*4ad0*/  @!PT LDS RZ, [RZ] ;  /* 0x00000000fffff984 */ /* 0x000fe20000000800 */
[----:B------:R-:W-:Y:S03]  /*4ae0*/  @!P6 LDGSTS.E.BYPASS.LTC128B.128 [R228+0x8000], desc[UR26][R30.64] ;  /* 0x080000001ee4efae */ /* 0x000fe6000b901d5a */
[C-C-:B------:R-:W-:Y:S01]  /*4af0*/  @!P5 LEA.HI.X R27, R22.reuse, R11, R3.reuse, 0x1, P2 ;  /* 0x0000000b161bd211 */ /* 0x140fe200010f0c03 */
[----:B------:R2:W-:Y:S01]  /*4b00*/  @P5 STS.128 [R228+0xa000], RZ ;  /* 0x00a000ffe4005388 */ /* 0x0005e20000000c00 */
[C---:B------:R-:W-:Y:S01]  /*4b10*/  IADD3 R5, P2, R22.reuse, UR29, RZ ;  /* 0x0000001d16057c10 */ /* 0x040fe2000ff5e0ff */
[----:B------:R-:W3:Y:S01]  /*4b20*/  @!P5 LDC.64 R14, c[0x0][0x218] ;  /* 0x00008600ff0edb82 */ /* 0x000ee20000000a00 */
[C---:B----4-:R-:W-:Y:S01]  /*4b30*/  @!P4 LEA R24, P1, R22.reuse, R6, 0x1 ;  /* 0x000000061618c211 */ /* 0x050fe200078208ff */
[----:B------:R-:W-:Y:S01]  /*4b40*/  @!PT LDS RZ, [RZ] ;  /* 0x00000000fffff984 */ /* 0x000fe20000000800 */
[----:B------:R-:W-:Y:S01]  /*4b50*/  @!PT LDS RZ, [RZ] ;  /* 0x00000000fffff984 */ /* 0x000fe20000000800 */
[----:B------:R-:W-:Y:S01]  /*4b60*/  @!PT LDS RZ, [RZ] ;  /* 0x00000000fffff984 */ /* 0x000fe20000000800 */
[----:B------:R4:W-:Y:S03]  /*4b70*/  @!P5 LDGSTS.E.BYPASS.LTC128B.128 [R228+0xa000], desc[UR26][R26.64+0x80] ;  /* 0x0a0000801ae4dfae */ /* 0x0009e6000b901d5a */
[C-C-:B------:R-:W-:Y:S01]  /*4b80*/  @!P4 LEA.HI.X R25, R22.reuse, R7, R3.reuse, 0x1, P1 ;  /* 0x000000071619c211 */ /* 0x140fe200008f0c03 */
[----:B------:R2:W-:Y:S02]  /*4b90*/  @P4 STS.128 [R228+0xc000], RZ ;  /* 0x00c000ffe4004388 */ /* 0x0005e40000000c00 */
[----:B------:R-:W4:Y:S01]  /*4ba0*/  @!P4 LDC.64 R10, c[0x0][0x218] ;  /* 0x00008600ff0acb82 */ /* 0x000f220000000a00 */
[C---:B-----5:R-:W-:Y:S01]  /*4bb0*/  @!P3 LEA R20, P1, R22.reuse, R20, 0x1 ;  /* 0x000000141614b211 */ /* 0x060fe200078208ff */
[----:B------:R-:W-:Y:S01]  /*4bc0*/  @!PT LDS RZ, [RZ] ;  /* 0x00000000fffff984 */ /* 0x000fe20000000800 */
[----:B------:R-:W-:Y:S01]  /*4bd0*/  @!PT LDS RZ, [RZ] ;  /* 0x00000000fffff984 */ /* 0x000fe20000000800 */
[----:B------:R-:W-:Y:S01]  /*4be0*/  @!PT LDS RZ, [RZ] ;  /* 0x00000000fffff984 */ /* 0x000fe20000000800 */
[----:B------:R5:W-:Y:S03]  /*4bf0*/  @!P4 LDGSTS.E.BYPASS.LTC128B.128 [R228+0xc000], desc[UR26][R24.64+0x100] ;  /* 0x0c00010018e4cfae */ /* 0x000be6000b901d5a */
[----:B------:R-:W-:Y:S01]  /*4c00*/  @!P3 LEA.HI.X R21, R22, R21, R3, 0x1, P1 ;  /* 0x000000151615b211 */ /* 0x000fe200008f0c03 */
[----:B------:R2:W-:Y:S01]  /*4c10*/  @P3 STS.128 [R228+0xe000], RZ ;  /* 0x00e000ffe4003388 */ /* 0x0005e20000000c00 */
[----:B------:R-:W-:Y:S01]  /*4c20*/  IADD3.X R3, R3, UR28, RZ, P2, !PT ;  /* 0x0000001c03037c10 */ /* 0x000fe200097fe4ff */
[----:B------:R-:W2:Y:S01]  /*4c30*/  @!P3 LDC.64 R6, c[0x0][0x218] ;  /* 0x00008600ff06bb82 */ /* 0x000ea20000000a00 */
[C---:B-1----:R-:W-:Y:S01]  /*4c40*/  @!P6 LEA R18, P1, R5.reuse, R18, 0x1 ;  /* 0x000000120512e211 */ /* 0x042fe200078208ff */
[----:B------:R-:W-:Y:S01]  /*4c50*/  @!PT LDS RZ, [RZ] ;  /* 0x00000000fffff984 */ /* 0x000fe20000000800 */
[----:B------:R-:W-:Y:S01]  /*4c60*/  @!PT LDS RZ, [RZ] ;  /* 0x00000000fffff984 */ /* 0x000fe20000000800 */
[----:B------:R-:W-:Y:S01]  /*4c70*/  @!PT LDS RZ, [RZ] ;  /* 0x00000000fffff984 */ /* 0x000fe20000000800 */
[----:B------:R1:W-:Y:S03]  /*4c80*/  @!P3 LDGSTS.E.BYPASS.LTC128B.128 [R228+0xe000], desc[UR26][R20.64+0x180] ;  /* 0x0e00018014e4bfae */ /* 0x0003e6000b901d5a */
[C-C-:B------:R-:W-:Y:S01]  /*4c90*/  @!P6 LEA.HI.X R19, R5.reuse, R19, R3.reuse, 0x1, P1 ;  /* 0x000000130513e211 */ /* 0x140fe200008f0c03 */
[----:B------:R1:W-:Y:S01]  /*4ca0*/  @P6 STS.128 [R228+0x8800], RZ ;  /* 0x008800ffe4006388 */ /* 0x0003e20000000c00 */
[C---:B---3--:R-:W-:Y:S01]  /*4cb0*/  @!P5 LEA R14, P1, R5.reuse, R14, 0x1 ;  /* 0x0000000e050ed211 */ /* 0x048fe200078208ff */
[----:B------:R-:W3:Y:S02]  /*4cc0*/  @!P5 LDC.64 R22, c[0x0][0x218] ;  /* 0x00008600ff16db82 */ /* 0x000ee40000000a00 */
[----:B------:R-:W-:Y:S01]  /*4cd0*/  @!PT LDS RZ, [RZ] ;  /* 0x00000000fffff984 */ /* 0x000fe20000000800 */
[----:B------:R-:W-:Y:S01]  /*4ce0*/  @!PT LDS RZ, [RZ] ;  /* 0x00000000fffff984 */ /* 0x000fe20000000800 */
[----:B------:R-:W-:Y:S01]  /*4cf0*/  @!PT LDS RZ, [RZ] ;  /* 0x00000000fffff984 */ /* 0x000fe20000000800 */
[----:B------:R3:W-:Y:S01]  /*4d00*/  @!P6 LDGSTS.E.BYPASS.LTC128B.128 [R228+0x8800], desc[UR26][R18.64] ;  /* 0x0880000012e4efae */ /* 0x0007e2000b901d5a */
[----:B------:R-:W-:-:S03]  /*4d10*/  @!P5 LEA.HI.X R15, R5, R15, R3, 0x1, P1 ;  /* 0x0000000f050fd211 */ /* 0x000fc600008f0c03 */
[----:B------:R3:W-:Y:S01]  /*4d20*/  @P5 STS.128 [R228+0xa800], RZ ;  /* 0x00a800ffe4005388 */ /* 0x0007e20000000c00 */
[----:B----4-:R-:W-:-:S03]  /*4d30*/  @!P4 LEA R26, P2, R5, R10, 0x1 ;  /* 0x0000000a051ac211 */ /* 0x010fc600078408ff */
[----:B------:R-:W-:Y:S01]  /*4d40*/  @!PT LDS RZ, [RZ] ;  /* 0x00000000fffff984 */ /* 0x000fe20000000800 */
[----:B------:R-:W-:Y:S01]  /*4d50*/  @!PT LDS RZ, [RZ] ;  /* 0x00000000fffff984 */ /* 0x000fe20000000800 */
[----:B------:R-:W-:Y:S01]  /*4d60*/  @!PT LDS RZ, [RZ] ;  /* 0x00000000fffff984 */ /* 0x000fe20000000800 */
[----:B------:R4:W-:Y:S01]  /*4d70*/  @!P5 LDGSTS.E.BYPASS.LTC128B.128 [R228+0xa800], desc[UR26][R14.64+0x80] ;  /* 0x0a8000800ee4dfae */ /* 0x0009e2000b901d5a */
[C---:B------:R-:W-:Y:S01]  /*4d80*/  @!P4 LEA.HI.X R27, R5.reuse, R11, R3, 0x1, P2 ;  /* 0x0000000b051bc211 */ /* 0x040fe200010f0c03 */
[----:B-----5:R-:W5:Y:S01]  /*4d90*/  @!P6 LDC.64 R24, c[0x0][0x218] ;  /* 0x00008600ff18eb82 */ /* 0x020f620000000a00 */
[C---:B------:R-:W-:Y:S01]  /*4da0*/  IADD3 R13, P2, R5.reuse, UR29, RZ ;  /* 0x0000001d050d7c10 */ /* 0x040fe2000ff5e0ff */
[----:B------:R3:W-:Y:S01]  /*4db0*/  @P4 STS.128 [R228+0xc800], RZ ;  /* 0x00c800ffe4004388 */ /* 0x0007e20000000c00 */
[----:B--2---:R-:W-:-:S03]  /*4dc0*/  @!P3 LEA R30, P1, R5, R6, 0x1 ;  /* 0x00000006051eb211 */ /* 0x004fc600078208ff */
[----:B------:R-:W-:Y:S01]  /*4dd0*/  @!PT LDS RZ, [RZ] ;  /* 0x00000000fffff984 */ /* 0x000fe20000000800 */
[----:B------:R-:W-:Y:S01]  /*4de0*/  @!PT LDS RZ, [RZ] ;  /* 0x00000000fffff984 */ /* 0x000fe20000000800 */
[----:B------:R-:W-:Y:S01]  /*4df0*/  @!PT LDS RZ, [RZ] ;  /* 0x00000000fffff984 */ /* 0x000fe20000000800 */
[----:B------:R2:W-:Y:S01]  /*4e00*/  @!P4 LDGSTS.E.BYPASS.LTC128B.128 [R228+0xc800], desc[UR26][R26.64+0x100] ;  /* 0x0c8001001ae4cfae */ /* 0x0005e2000b901d5a */
[----:B------:R-:W-:Y:S01]  /*4e10*/  @!P3 LEA.HI.X R31, R5, R7, R3, 0x1, P1 ;  /* 0x00000007051fb211 */ /* 0x000fe200008f0c03 */
[----:B-1----:R-:W1:Y:S01]  /*4e20*/  @!P4 LDC.64 R20, c[0x0][0x218] ;  /* 0x00008600ff14cb82 */ /* 0x002e620000000a00 */
[----:B------:R-:W-:Y:S01]  /*4e30*/  IADD3.X R3, R3, UR28, RZ, P2, !PT ;  /* 0x0000001c03037c10 */ /* 0x000fe200097fe4ff */
[----:B------:R2:W-:Y:S01]  /*4e40*/  @P3 STS.128 [R228+0xe800], RZ ;  /* 0x00e800ffe4003388 */ /* 0x0005e20000000c00 */
[----:B---3--:R-:W-:-:S03]  /*4e50*/  @!P5 LEA R22, P2, R13, R22, 0x1 ;  /* 0x000000160d16d211 */ /* 0x008fc600078408ff */
[----:B------:R-:W-:Y:S01]  /*4e60*/  @!PT LDS RZ, [RZ] ;  /* 0x00000000fffff984 */ /* 0x000fe20000000800 */
[----:B------:R-:W-:Y:S01]  /*4e70*/  @!PT LDS RZ, [RZ] ;  /* 0x00000000fffff984 */ /* 0x000fe20000000800 */
[----:B------:R-:W-:Y:S01]  /*4e80*/  @!PT LDS RZ, [RZ] ;  /* 0x00000000fffff984 */ /* 0x000fe20000000800 */
[----:B------:R2:W-:Y:S02]  /*4e90*/  @!P3 LDGSTS.E.BYPASS.LTC128B.128 [R228+0xe800], desc[UR26][R30.64+0x180] ;  /* 0x0e8001801ee4bfae */ /* 0x0005e4000b901d5a */
[----:B------:R-:W3:Y:S01]  /*4ea0*/  @!P3 LDC.64 R18, c[0x0][0x218] ;  /* 0x00008600ff12bb82 */ /* 0x000ee20000000a00 */
[C---:B------:R-:W-:Y:S01]  /*4eb0*/  @!P5 LEA.HI.X R23, R13.reuse, R23, R3, 0x1, P2 ;  /* 0x000000170d17d211 */ /* 0x040fe200010f0c03 */
[----:B------:R2:W-:Y:S01]  /*4ec0*/  @P6 STS.128 [R228+0x9000], RZ ;  /* 0x009000ffe4006388 */ /* 0x0005e20000000c00 */
[----:B------:R-:W-:-:S05]  /*4ed0*/  IADD3 R5, P2, R13, UR29, RZ ;  /* 0x0000001d0d057c10 */ /* 0x000fca000ff5e0ff */
[----:B----4-:R-:W4:Y:S01]  /*4ee0*/  @!P6 LDC.64 R14, c[0x0][0x218] ;  /* 0x00008600ff0eeb82 */ /* 0x010f220000000a00 */
[----:B-----5:R-:W-:-:S04]  /*4ef0*/  @!P6 LEA R24, P1, R13, R24, 0x1 ;  /* 0x000000180d18e211 */ /* 0x020fc800078208ff */
[----:B------:R-:W-:-:S03]  /*4f00*/  @!P6 LEA.HI.X R25, R13, R25, R3, 0x1, P1 ;  /* 0x000000190d19e211 */ /* 0x000fc600008f0c03 */
[----:B------:R-:W5:Y:S01]  /*4f10*/  @!P5 LDC.64 R10, c[0x0][0x218] ;  /* 0x00008600ff0adb82 */ /* 0x000f620000000a00 */
[C---:B-1----:R-:W-:Y:S01]  /*4f20*/  @!P4 LEA R20, P1, R13.reuse, R20, 0x1 ;  /* 0x000000140d14c211 */ /* 0x042fe200078208ff */
[----:B------:R-:W-:Y:S01]  /*4f30*/  @!PT LDS RZ, [RZ] ;  /* 0x00000000fffff984 */ /* 0x000fe20000000800 */
[----:B------:R-:W-:Y:S01]  /*4f40*/  @!PT LDS RZ, [RZ] ;  /* 0x00000000fffff984 */ /* 0x000fe20000000800 */
[----:B------:R-:W-:Y:S01]  /*4f50*/  @!PT LDS RZ, [RZ] ;  /* 0x00000000fffff984 */ /* 0x000fe20000000800 */
[----:B------:R2:W-:Y:S03]  /*4f60*/  @!P6 LDGSTS.E.BYPASS.LTC128B.128 [R228+0x9000], desc[UR26][R24.64] ;  /* 0x0900000018e4efae */ /* 0x0005e6000b901d5a */
[C-C-:B------:R-:W-:Y:S01]  /*4f70*/  @!P4 LEA.HI.X R21, R13.reuse, R21, R3.reuse, 0x1, P1 ;  /* 0x000000150d15c211 */ /* 0x140fe200008f0c03 */
[----:B------:R2:W-:Y:S02]  /*4f80*/  @P5 STS.128 [R228+0xb000], RZ ;  /* 0x00b000ffe4005388 */ /* 0x0005e40000000c00 */
[----:B------:R-:W1:Y:S01]  /*4f90*/  @!P4 LDC.64 R6, c[0x0][0x218] ;  /* 0x00008600ff06cb82 */ /* 0x000e620000000a00 */
[C---:B---3--:R-:W-:Y:S01]  /*4fa0*/  @!P3 LEA R18, P1, R13.reuse, R18, 0x1 ;  /* 0x000000120d12b211 */ /* 0x048fe200078208ff */
[----:B------:R-:W-:Y:S01]  /*4fb0*/  @!PT LDS RZ, [RZ] ;  /* 0x00000000fffff984 */ /* 0x000fe20000000800 */
[----:B------:R-:W-:Y:S01]  /*4fc0*/  @!PT LDS RZ, [RZ] ;  /* 0x00000000fffff984 */ /* 0x000fe20000000800 */
[----:B------:R-:W-:Y:S01]  /*4fd0*/  @!PT LDS RZ, [RZ] ;  /* 0x00000000fffff984 */ /* 0x000fe20000000800 */
[----:B------:R2:W-:Y:S03]  /*4fe0*/  @!P5 LDGSTS.E.BYPASS.LTC128B.128 [R228+0xb000], desc[UR26][R22.64+0x80] ;  /* 0x0b00008016e4dfae */ /* 0x0005e6000b901d5a */
[----:B------:R-:W-:Y:S01]  /*4ff0*/  @!P3 LEA.HI.X R19, R13, R19, R3, 0x1, P1 ;  /* 0x000000130d13b211 */ /* 0x000fe200008f0c03 */
[----:B------:R2:W-:Y:S01]  /*5000*/  @P4 STS.128 [R228+0xd000], RZ ;  /* 0x00d000ffe4004388 */ /* 0x0005e20000000c00 */
[----:B------:R-:W-:-:S02]  /*5010*/  IADD3.X R3, R3, UR28, RZ, P2, !PT ;  /* 0x0000001c03037c10 */ /* 0x000fc400097fe4ff */
[C---:B----4-:R-:W-:Y:S01]  /*5020*/  @!P6 LEA R14, P1, R5.reuse, R14, 0x1 ;  /* 0x0000000e050ee211 */ /* 0x050fe200078208ff */
[----:B------:R-:W-:Y:S01]  /*5030*/  @!PT LDS RZ, [RZ] ;  /* 0x00000000fffff984 */ /* 0x000fe20000000800 */
[----:B------:R-:W-:Y:S01]  /*5040*/  @!PT LDS RZ, [RZ] ;  /* 0x00000000fffff984 */ /* 0x000fe20000000800 */
[----:B------:R-:W-:Y:S01]  /*5050*/  @!PT LDS RZ, [RZ] ;  /* 0x00000000fffff984 */ /* 0x000fe20000000800 */
[----:B------:R2:W-:Y:S03]  /*5060*/  @!P4 LDGSTS.E.BYPASS.LTC128B.128 [R228+0xd000], desc[UR26][R20.64+0x100] ;  /* 0x0d00010014e4cfae */ /* 0x0005e6000b901d5a */
[C---:B------:R-:W-:Y:S01]  /*5070*/  @!P6 LEA.HI.X R15, R5.reuse, R15, R3, 0x1, P1 ;  /* 0x0000000f050fe211 */ /* 0x040fe200008f0c03 */
[----:B------:R2:W-:Y:S01]  /*5080*/  @P3 STS.128 [R228+0xf000], RZ ;  /* 0x00f000ffe4003388 */ /* 0x0005e20000000c00 */
[----:B-----5:R-:W-:-:S03]  /*5090*/  @!P5 LEA R10, P2, R5, R10, 0x1 ;  /* 0x0000000a050ad211 */ /* 0x020fc600078408ff */
[----:B------:R-:W-:Y:S01]  /*50a0*/  @!PT LDS RZ, [RZ] ;  /* 0x00000000fffff984 */ /* 0x000fe20000000800 */
[----:B------:R-:W-:Y:S01]  /*50b0*/  @!PT LDS RZ, [RZ] ;  /* 0x00000000fffff984 */ /* 0x000fe20000000800 */
[----:B------:R-:W-:Y:S01]  /*50c0*/  @!PT LDS RZ, [RZ] ;  /* 0x00000000fffff984 */ /* 0x000fe20000000800 */
[----:B------:R2:W-:Y:S01]  /*50d0*/  @!P3 LDGSTS.E.BYPASS.LTC128B.128 [R228+0xf000], desc[UR26][R18.64+0x180] ;  /* 0x0f00018012e4bfae */ /* 0x0005e2000b901d5a */
[----:B------:R-:W-:-:S03]  /*50e0*/  @!P5 LEA.HI.X R11, R5, R11, R3, 0x1, P2 ;  /* 0x0000000b050bd211 */ /* 0x000fc600010f0c03 */
        /* <DEDUP_REMOVED lines=26> */
.L_x_66:
[----:B------:R-:W-:Y:S05]  /*5290*/  BSYNC B0 ;  /* 0x0000000000007941 */ /* 0x000fea0003800000 */
.L_x_65:
[----:B------:R-:W0:Y:S02]  /*52a0*/  LDGDEPBAR ;  /* 0x00000000000079af */ /* 0x000e240000000000 */
.L_x_64:
[----:B-12---:R-:W-:Y:S01]  /*52b0*/  FMNMX.FTZ R7, R40, R41, !PT ;  /* 0x0000002928077209 */ /* 0x006fe20007810000 */
[----:B------:R-:W-:Y:S01]  /*52c0*/  ULDC UR6, c[0x0][0x2ec] ;  /* 0x0000bb0000067ab9 */ /* 0x000fe20000000800 */
[----:B------:R-:W-:Y:S02]  /*52d0*/  FMNMX.FTZ R3, R42, R43, !PT ;  /* 0x0000002b2a037209 */ /* 0x000fe40007810000 */
[----:B------:R-:W-:Y:S02]  /*52e0*/  FMNMX.FTZ R7, R36, R7, !PT ;  /* 0x0000000724077209 */ /* 0x000fe40007810000 */
[----:B------:R-:W-:Y:S02]  /*52f0*/  FMNMX.FTZ R3, R38, R3, !PT ;  /* 0x0000000326037209 */ /* 0x000fe40007810000 */
[----:B------:R-:W-:Y:S02]  /*5300*/  FMNMX.FTZ R7, R37, R7, !PT ;  /* 0x0000000725077209 */ /* 0x000fe40007810000 */
[----:B------:R-:W-:-:S02]  /*5310*/  FMNMX.FTZ R3, R39, R3, !PT ;  /* 0x0000000327037209 */ /* 0x000fc40007810000 */
[----:B------:R-:W-:Y:S02]  /*5320*/  FMNMX.FTZ R7, R32, R7, !PT ;  /* 0x0000000720077209 */ /* 0x000fe40007810000 */
        /* <DEDUP_REMOVED lines=23> */
[----:B------:R-:W-:Y:S01]  /*54a0*/  LEA R212, R4, UR4, 0x1 ;  /* 0x0000000404d47c11 */ /* 0x000fe2000f8e08ff */
[----:B------:R-:W1:Y:S03]  /*54b0*/  SHFL.BFLY PT, R6, R7, 0x2, 0x1f ;  /* 0x0c401f0007067f89 */ /* 0x000e6600000e0000 */
[-C--:B------:R-:W-:Y:S01]  /*54c0*/  LEA R210, R2, R212.reuse, 0x1 ;  /* 0x000000d402d27211 */ /* 0x080fe200078e08ff */
[----:B------:R-:W2:Y:S01]  /*54d0*/  SHFL.BFLY PT, R5, R3, 0x2, 0x1f ;  /* 0x0c401f0003057f89 */ /* 0x000ea200000e0000 */
[C---:B------:R-:W-:Y:S02]  /*54e0*/  LEA R209, R0.reuse, R212, 0x1 ;  /* 0x000000d400d17211 */ /* 0x040fe400078e08ff */
[----:B------:R-:W-:Y:S01]  /*54f0*/  LEA R208, R0, R210, 0x1 ;  /* 0x000000d200d07211 */ /* 0x000fe200078e08ff */
[----:B------:R-:W-:Y:S04]  /*5500*/  LDSM.16.MT88.4 R156, [R212+0x10000] ;  /* 0x01000000d49c783b */ /* 0x000fe80000004200 */
[----:B------:R-:W-:Y:S04]  /*5510*/  LDSM.16.MT88.4 R56, [R208+0x10000] ;  /* 0x01000000d038783b */ /* 0x000fe80000004200 */
[----:B------:R-:W-:Y:S04]  /*5520*/  LDSM.16.MT88.4 R48, [R209+0x10000] ;  /* 0x01000000d130783b */ /* 0x000fe80000004200 */
[----:B------:R-:W-:Y:S01]  /*5530*/  LDSM.16.MT88.4 R64, [R212+0x12000] ;  /* 0x01200000d440783b */ /* 0x000fe20000004200 */
[----:B-1----:R-:W-:-:S03]  /*5540*/  FMNMX.FTZ R6, R7, R6, !PT ;  /* 0x0000000607067209 */ /* 0x002fc60007810000 */
[----:B------:R-:W-:Y:S01]  /*5550*/  LDSM.16.MT88.4 R72, [R210+0x12000] ;  /* 0x01200000d248783b */ /* 0x000fe20000004200 */
[----:B--2---:R-:W-:-:S03]  /*5560*/  FMNMX.FTZ R5, R3, R5, !PT ;  /* 0x0000000503057209 */ /* 0x004fc60007810000 */
[----:B------:R-:W1:Y:S04]  /*5570*/  SHFL.BFLY PT, R164, R6, 0x1, 0x1f ;  /* 0x0c201f0006a47f89 */ /* 0x000e6800000e0000 */
[----:B------:R-:W2:Y:S04]  /*5580*/  SHFL.BFLY PT, R3, R5, 0x1, 0x1f ;  /* 0x0c201f0005037f89 */ /* 0x000ea800000e0000 */
[----:B------:R-:W-:Y:S04]  /*5590*/  LDSM.16.MT88.4 R80, [R209+0x12000] ;  /* 0x01200000d150783b */ /* 0x000fe80000004200 */
[----:B------:R-:W-:Y:S04]  /*55a0*/  LDSM.16.MT88.4 R88, [R208+0x12000] ;  /* 0x01200000d058783b */ /* 0x000fe80000004200 */
[----:B------:R-:W-:Y:S04]  /*55b0*/  LDSM.16.MT88.4 R96, [R212+0x14000] ;  /* 0x01400000d460783b */ /* 0x000fe80000004200 */
[----:B------:R-:W-:Y:S01]  /*55c0*/  LDSM.16.MT88.4 R104, [R210+0x14000] ;  /* 0x01400000d268783b */ /* 0x000fe20000004200 */
[----:B-1----:R-:W-:-:S03]  /*55d0*/  FMNMX.FTZ R164, R6, R164, !PT ;  /* 0x000000a406a47209 */ /* 0x002fc60007810000 */
[----:B------:R-:W-:Y:S01]  /*55e0*/  LDSM.16.MT88.4 R112, [R209+0x14000] ;  /* 0x01400000d170783b */ /* 0x000fe20000004200 */
[----:B--2---:R-:W-:Y:S01]  /*55f0*/  FMNMX.FTZ R3, R5, R3, !PT ;  /* 0x0000000305037209 */ /* 0x004fe20007810000 */
[C---:B------:R-:W-:Y:S01]  /*5600*/  FMUL.FTZ R225, R164.reuse, UR6 ;  /* 0x00000006a4e17c20 */ /* 0x040fe20008410000 */
[----:B------:R-:W-:Y:S01]  /*5610*/  FSETP.NEU.FTZ.AND P1, PT, R164, -INF , PT ;  /* 0xff800000a400780b */ /* 0x000fe20003f3d000 */
[----:B------:R-:W-:Y:S02]  /*5620*/  LDSM.16.MT88.4 R116, [R208+0x14000] ;  /* 0x01400000d074783b */ /* 0x000fe40000004200 */
[----:B------:R-:W-:Y:S01]  /*5630*/  FMUL.FTZ R191, R3, UR6 ;  /* 0x0000000603bf7c20 */ /* 0x000fe20008410000 */
[----:B------:R-:W-:Y:S01]  /*5640*/  FSEL R225, R225, RZ, P1 ;  /* 0x000000ffe1e17208 */ /* 0x000fe20000800000 */
[----:B------:R-:W-:Y:S01]  /*5650*/  LDSM.16.MT88.4 R124, [R212+0x16000] ;  /* 0x01600000d47c783b */ /* 0x000fe20000004200 */
[----:B------:R-:W-:-:S03]  /*5660*/  FSETP.NEU.FTZ.AND P1, PT, R3, -INF , PT ;  /* 0xff8000000300780b */ /* 0x000fc60003f3d000 */
[--C-:B------:R-:W-:Y:S01]  /*5670*/  FFMA.FTZ R180, R40, UR6, -R225.reuse ;  /* 0x0000000628b47c23 */ /* 0x100fe200080108e1 */
[----:B------:R-:W-:Y:S01]  /*5680*/  FSEL R191, R191, RZ, P1 ;  /* 0x000000ffbfbf7208 */ /* 0x000fe20000800000 */
[--C-:B------:R-:W-:Y:S01]  /*5690*/  FFMA.FTZ R179, R41, UR6, -R225.reuse ;  /* 0x0000000629b37c23 */ /* 0x100fe200080108e1 */
[--C-:B------:R-:W-:Y:S01]  /*56a0*/  FFMA.FTZ R177, R36, UR6, -R225.reuse ;  /* 0x0000000624b17c23 */ /* 0x100fe200080108e1 */
[----:B------:R-:W-:Y:S01]  /*56b0*/  FFMA.FTZ R175, R37, UR6, -R225 ;  /* 0x0000000625af7c23 */ /* 0x000fe200080108e1 */
[----:B------:R-:W-:Y:S01]  /*56c0*/  LDSM.16.MT88.4 R132, [R210+0x16000] ;  /* 0x01600000d284783b */ /* 0x000fe20000004200 */
[--C-:B------:R-:W-:Y:S01]  /*56d0*/  FFMA.FTZ R181, R42, UR6, -R191.reuse ;  /* 0x000000062ab57c23 */ /* 0x100fe200080108bf */
[--C-:B------:R-:W-:Y:S01]  /*56e0*/  FFMA.FTZ R182, R43, UR6, -R191.reuse ;  /* 0x000000062bb67c23 */ /* 0x100fe200080108bf */
[--C-:B------:R-:W-:Y:S01]  /*56f0*/  FFMA.FTZ R178, R38, UR6, -R191.reuse ;  /* 0x0000000626b27c23 */ /* 0x100fe200080108bf */
[----:B------:R-:W1:Y:S01]  /*5700*/  LDSM.16.MT88.4 R40, [R210+0x10000] ;  /* 0x01000000d228783b */ /* 0x000e620000004200 */
[--C-:B------:R-:W-:Y:S01]  /*5710*/  FFMA.FTZ R176, R39, UR6, -R191.reuse ;  /* 0x0000000627b07c23 */ /* 0x100fe200080108bf */
[----:B------:R-:W-:Y:S01]  /*5720*/  MUFU.EX2 R180, R180 ;  /* 0x000000b400b47308 */ /* 0x000fe20000000800 */
[--C-:B------:R-:W-:Y:S01]  /*5730*/  FFMA.FTZ R173, R12, UR6, -R191.reuse ;  /* 0x000000060cad7c23 */ /* 0x100fe200080108bf */
[----:B------:R-:W2:Y:S01]  /*5740*/  LDSM.16.MT88.4 R140, [R209+0x16000] ;  /* 0x01600000d18c783b */ /* 0x000ea20000004200 */
[--C-:B------:R-:W-:Y:S01]  /*5750*/  FFMA.FTZ R170, R9, UR6, -R191.reuse ;  /* 0x0000000609aa7c23 */ /* 0x100fe200080108bf */
[----:B------:R-:W-:Y:S01]  /*5760*/  FFMA.FTZ R167, R8, UR6, -R191 ;  /* 0x0000000608a77c23 */ /* 0x000fe200080108bf */
[--C-:B------:R-:W-:Y:S01]  /*5770*/  FFMA.FTZ R174, R32, UR6, -R225.reuse ;  /* 0x0000000620ae7c23 */ /* 0x100fe200080108e1 */
[----:B------:R-:W3:Y:S01]  /*5780*/  LDSM.16.MT88.4 R4, [R208+0x16000] ;  /* 0x01600000d004783b */ /* 0x000ee20000004200 */
[--C-:B------:R-:W-:Y:S01]  /*5790*/  FFMA.FTZ R172, R33, UR6, -R225.reuse ;  /* 0x0000000621ac7c23 */ /* 0x100fe200080108e1 */
[----:B------:R-:W4:Y:S01]  /*57a0*/  MUFU.EX2 R179, R179 ;  /* 0x000000b300b37308 */ /* 0x000f220000000800 */
[--C-:B------:R-:W-:Y:S01]  /*57b0*/  FFMA.FTZ R171, R28, UR6, -R225.reuse ;  /* 0x000000061cab7c23 */ /* 0x100fe200080108e1 */
[----:B------:R-:W5:Y:S01]  /*57c0*/  LDSM.16.MT88.4 R12, [R210+0x10800] ;  /* 0x01080000d20c783b */ /* 0x000f620000004200 */
[----:B------:R-:W-:Y:S01]  /*57d0*/  FFMA.FTZ R2, R29, UR6, -R225 ;  /* 0x000000061d027c23 */ /* 0x000fe200080108e1 */
[----:B------:R-:W-:Y:S01]  /*57e0*/  FFMA.FTZ R0, R16, UR6, -R191 ;  /* 0x0000000610007c23 */ /* 0x000fe200080108bf */
[--C-:B------:R-:W-:Y:S01]  /*57f0*/  FFMA.FTZ R183, R183, UR6, -R225.reuse ;  /* 0x00000006b7b77c23 */ /* 0x100fe200080108e1 */
[----:B------:R-:W5:Y:S01]  /*5800*/  LDSM.16.MT88.4 R8, [R208+0x10800] ;  /* 0x01080000d008783b */ /* 0x000f620000004200 */
[--C-:B------:R-:W-:Y:S01]  /*5810*/  FFMA.FTZ R184, R184, UR6, -R225.reuse ;  /* 0x00000006b8b87c23 */ /* 0x100fe200080108e1 */
[----:B------:R-:W-:Y:S01]  /*5820*/  MUFU.EX2 R177, R177 ;  /* 0x000000b100b17308 */ /* 0x000fe20000000800 */
[--C-:B------:R-:W-:Y:S01]  /*5830*/  FFMA.FTZ R185, R185, UR6, -R225.reuse ;  /* 0x00000006b9b97c23 */ /* 0x100fe200080108e1 */
[----:B------:R-:W5:Y:S01]  /*5840*/  LDSM.16.MT88.4 R24, [R212+0x10800] ;  /* 0x01080000d418783b */ /* 0x000f620000004200 */
[----:B------:R-:W-:Y:S01]  /*5850*/  FFMA.FTZ R186, R186, UR6, -R225 ;  /* 0x00000006baba7c23 */ /* 0x000fe200080108e1 */
[--C-:B------:R-:W-:Y:S01]  /*5860*/  FFMA.FTZ R187, R187, UR6, -R191.reuse ;  /* 0x00000006bbbb7c23 */ /* 0x100fe200080108bf */
[--C-:B------:R-:W-:Y:S01]  /*5870*/  FFMA.FTZ R188, R188, UR6, -R191.reuse ;  /* 0x00000006bcbc7c23 */ /* 0x100fe200080108bf */
[----:B------:R-:W5:Y:S01]  /*5880*/  LDSM.16.MT88.4 R20, [R209+0x10800] ;  /* 0x01080000d114783b */ /* 0x000f620000004200 */
[--C-:B------:R-:W-:Y:S01]  /*5890*/  FFMA.FTZ R189, R189, UR6, -R191.reuse ;  /* 0x00000006bdbd7c23 */ /* 0x100fe200080108bf */
[----:B------:R-:W1:Y:S01]  /*58a0*/  MUFU.EX2 R175, R175 ;  /* 0x000000af00af7308 */ /* 0x000e620000000800 */
[----:B----4-:R-:W-:Y:S01]  /*58b0*/  F2FP.F16.F32.PACK_AB R148, R179, R180 ;  /* 0x000000b4b394723e */ /* 0x010fe200000000ff */
[----:B------:R-:W-:Y:S01]  /*58c0*/  LDSM.16.MT88.4 R16, [R212+0x12800] ;  /* 0x01280000d410783b */ /* 0x000fe20000004200 */
[----:B------:R-:W-:Y:S01]  /*58d0*/  FFMA.FTZ R220, R220, UR6, -R191 ;  /* 0x00000006dcdc7c23 */ /* 0x000fe200080108bf */
[--C-:B------:R-:W-:Y:S01]  /*58e0*/  FFMA.FTZ R238, R238, UR6, -R225.reuse ;  /* 0x00000006eeee7c23 */ /* 0x100fe200080108e1 */
[--C-:B------:R-:W-:Y:S01]  /*58f0*/  FFMA.FTZ R227, R227, UR6, -R225.reuse ;  /* 0x00000006e3e37c23 */ /* 0x100fe200080108e1 */
[----:B------:R-:W-:Y:S01]  /*5900*/  LDSM.16.MT88.4 R28, [R208+0x12800] ;  /* 0x01280000d01c783b */ /* 0x000fe20000004200 */
[--C-:B------:R-:W-:Y:S01]  /*5910*/  FFMA.FTZ R226, R226, UR6, -R225.reuse ;  /* 0x00000006e2e27c23 */ /* 0x100fe200080108e1 */
[----:B------:R-:W-:Y:S01]  /*5920*/  MUFU.EX2 R181, R181 ;  /* 0x000000b500b57308 */ /* 0x000fe20000000800 */
[----:B------:R-:W-:Y:S01]  /*5930*/  FFMA.FTZ R245, R224, UR6, -R225 ;  /* 0x00000006e0f57c23 */ /* 0x000fe200080108e1 */
[----:B------:R-:W-:Y:S01]  /*5940*/  LDSM.16.MT88.4 R32, [R210+0x12800] ;  /* 0x01280000d220783b */ /* 0x000fe20000004200 */
[--C-:B------:R-:W-:Y:S01]  /*5950*/  FFMA.FTZ R223, R223, UR6, -R191.reuse ;  /* 0x00000006dfdf7c23 */ /* 0x100fe200080108bf */
[--C-:B------:R-:W-:Y:S01]  /*5960*/  FFMA.FTZ R222, R222, UR6, -R191.reuse ;  /* 0x00000006dede7c23 */ /* 0x100fe200080108bf */
[--C-:B------:R-:W-:Y:S01]  /*5970*/  FFMA.FTZ R221, R221, UR6, -R191.reuse ;  /* 0x00000006dddd7c23 */ /* 0x100fe200080108bf */
[----:B------:R-:W-:Y:S01]  /*5980*/  FFMA.FTZ R244, R190, UR6, -R191 ;  /* 0x00000006bef47c23 */ /* 0x000fe200080108bf */
[----:B------:R-:W-:Y:S01]  /*5990*/  FADD.FTZ R179, R180, R179 ;  /* 0x000000b3b4b37221 */ /* 0x000fe20000010000 */
[----:B------:R-:W4:Y:S01]  /*59a0*/  MUFU.EX2 R182, R182 ;  /* 0x000000b600b67308 */ /* 0x000f220000000800 */
[----:B-1----:R-:W-:-:S02]  /*59b0*/  F2FP.F16.F32.PACK_AB R150, R175, R177 ;  /* 0x000000b1af96723e */ /* 0x002fc400000000ff */
[----:B------:R-:W-:-:S04]  /*59c0*/  FADD.FTZ R179, R177, R179 ;  /* 0x000000b3b1b37221 */ /* 0x000fc80000010000 */
[----:B------:R-:W-:Y:S01]  /*59d0*/  FADD.FTZ R179, R175, R179 ;  /* 0x000000b3afb37221 */ /* 0x000fe20000010000 */
[----:B------:R-:W1:Y:S08]  /*59e0*/  MUFU.EX2 R178, R178 ;  /* 0x000000b200b27308 */ /* 0x000e700000000800 */
[----:B------:R-:W2:Y:S01]  /*59f0*/  MUFU.EX2 R176, R176 ;  /* 0x000000b000b07308 */ /* 0x000ea20000000800 */
[----:B----4-:R-:W-:Y:S01]  /*5a00*/  F2FP.F16.F32.PACK_AB R149, R182, R181 ;  /* 0x000000b5b695723e */ /* 0x010fe200000000ff */
[----:B------:R-:W-:-:S06]  /*5a10*/  FADD.FTZ R181, R181, R182 ;  /* 0x000000b6b5b57221 */ /* 0x000fcc0000010000 */
[----:B------:R-:W4:Y:S01]  /*5a20*/  MUFU.EX2 R174, R174 ;  /* 0x000000ae00ae7308 */ /* 0x000f220000000800 */
[----:B-1----:R-:W-:-:S07]  /*5a30*/  FADD.FTZ R181, R178, R181 ;  /* 0x000000b5b2b57221 */ /* 0x002fce0000010000 */
[----:B------:R-:W1:Y:S01]  /*5a40*/  MUFU.EX2 R172, R172 ;  /* 0x000000ac00ac7308 */ /* 0x000e620000000800 */
[C---:B--2---:R-:W-:Y:S01]  /*5a50*/  F2FP.F16.F32.PACK_AB R151, R176.reuse, R178 ;  /* 0x000000b2b097723e */ /* 0x044fe200000000ff */
[----:B------:R-:W-:-:S06]  /*5a60*/  FADD.FTZ R181, R176, R181 ;  /* 0x000000b5b0b57221 */ /* 0x000fcc0000010000 */
[----:B------:R-:W-:Y:S01]  /*5a70*/  HMMA.16816.F32 R36, R148, R40, RZ ;  /* 0x000000289424723c */ /* 0x000fe200000018ff */
[----:B------:R-:W-:Y:S01]  /*5a80*/  MUFU.EX2 R171, R171 ;  /* 0x000000ab00ab7308 */ /* 0x000fe20000000800 */
[----:B----4-:R-:W-:-:S04]  /*5a90*/  FADD.FTZ R179, R174, R179 ;  /* 0x000000b3aeb37221 */ /* 0x010fc80000010000 */
[C---:B------:R-:W-:Y:S03]  /*5aa0*/  HMMA.16816.F32 R52, R148.reuse, R56, RZ ;  /* 0x000000389434723c */ /* 0x040fe600000018ff */
[----:B------:R-:W-:Y:S01]  /*5ab0*/  MUFU.EX2 R2, R2 ;  /* 0x0000000200027308 */ /* 0x000fe20000000800 */
[----:B-1----:R-:W-:Y:S02]  /*5ac0*/  FADD.FTZ R179, R172, R179 ;  /* 0x000000b3acb37221 */ /* 0x002fe40000010000 */
[C---:B------:R-:W-:Y:S05]  /*5ad0*/  HMMA.16816.F32 R40, R148.reuse, R42, RZ ;  /* 0x0000002a9428723c */ /* 0x040fea00000018ff */
[----:B------:R-:W1:Y:S01]  /*5ae0*/  MUFU.EX2 R173, R173 ;  /* 0x000000ad00ad7308 */ /* 0x000e620000000800 */
[C---:B------:R-:W-:Y:S06]  /*5af0*/  HMMA.16816.F32 R56, R148.reuse, R58, RZ ;  /* 0x0000003a9438723c */ /* 0x040fec00000018ff */
[C---:B------:R-:W-:Y:S01]  /*5b00*/  HMMA.16816.F32 R160, R148.reuse, R156, RZ ;  /* 0x0000009c94a0723c */ /* 0x040fe200000018ff */
[----:B------:R-:W2:Y:S05]  /*5b10*/  MUFU.EX2 R170, R170 ;  /* 0x000000aa00aa7308 */ /* 0x000eaa0000000800 */
[----:B------:R-:W-:Y:S03]  /*5b20*/  HMMA.16816.F32 R44, R148, R48, RZ ;  /* 0x00000030942c723c */ /* 0x000fe600000018ff */
[----:B------:R-:W-:Y:S01]  /*5b30*/  MUFU.EX2 R167, R167 ;  /* 0x000000a700a77308 */ /* 0x000fe20000000800 */
[----:B-1----:R-:W-:-:S02]  /*5b40*/  FADD.FTZ R181, R173, R181 ;  /* 0x000000b5adb57221 */ /* 0x002fc40000010000 */
[C---:B------:R-:W-:Y:S05]  /*5b50*/  HMMA.16816.F32 R60, R148.reuse, R64, RZ ;  /* 0x00000040943c723c */ /* 0x040fea00000018ff */
[----:B------:R-:W1:Y:S01]  /*5b60*/  MUFU.EX2 R0, R0 ;  /* 0x0000000000007308 */ /* 0x000e620000000800 */
[----:B------:R-:W-:Y:S01]  /*5b70*/  HMMA.16816.F32 R68, R148, R72, RZ ;  /* 0x000000489444723c */ /* 0x000fe200000018ff */
[----:B--2---:R-:W-:-:S05]  /*5b80*/  FADD.FTZ R181, R170, R181 ;  /* 0x000000b5aab57221 */ /* 0x004fca0000010000 */
[C---:B------:R-:W-:Y:S01]  /*5b90*/  HMMA.16816.F32 R76, R148.reuse, R80, RZ ;  /* 0x00000050944c723c */ /* 0x040fe200000018ff */
[----:B------:R-:W-:Y:S05]  /*5ba0*/  MUFU.EX2 R183, R183 ;  /* 0x000000b700b77308 */ /* 0x000fea0000000800 */
[C---:B------:R-:W-:Y:S03]  /*5bb0*/  HMMA.16816.F32 R84, R148.reuse, R88, RZ ;  /* 0x000000589454723c */ /* 0x040fe600000018ff */
[----:B------:R-:W2:Y:S03]  /*5bc0*/  MUFU.EX2 R184, R184 ;  /* 0x000000b800b87308 */ /* 0x000ea60000000800 */
[C---:B------:R-:W-:Y:S05]  /*5bd0*/  HMMA.16816.F32 R92, R148.reuse, R96, RZ ;  /* 0x00000060945c723c */ /* 0x040fea00000018ff */
[----:B------:R-:W-:Y:S01]  /*5be0*/  MUFU.EX2 R185, R185 ;  /* 0x000000b900b97308 */ /* 0x000fe20000000800 */
[C---:B------:R-:W-:Y:S06]  /*5bf0*/  HMMA.16816.F32 R100, R148.reuse, R104, RZ ;  /* 0x000000689464723c */ /* 0x040fec00000018ff */
[C---:B------:R-:W-:Y:S01]  /*5c00*/  HMMA.16816.F32 R108, R148.reuse, R112, RZ ;  /* 0x00000070946c723c */ /* 0x040fe200000018ff */
[----:B------:R-:W-:Y:S05]  /*5c10*/  MUFU.EX2 R186, R186 ;  /* 0x000000ba00ba7308 */ /* 0x000fea0000000800 */
[C---:B------:R-:W-:Y:S03]  /*5c20*/  HMMA.16816.F32 R152, R148.reuse, R116, RZ ;  /* 0x000000749498723c */ /* 0x040fe600000018ff */
[----:B------:R-:W-:Y:S03]  /*5c30*/  MUFU.EX2 R187, R187 ;  /* 0x000000bb00bb7308 */ /* 0x000fe60000000800 */
[C---:B------:R-:W-:Y:S05]  /*5c40*/  HMMA.16816.F32 R120, R148.reuse, R124, RZ ;  /* 0x0000007c9478723c */ /* 0x040fea00000018ff */
[----:B------:R-:W4:Y:S01]  /*5c50*/  MUFU.EX2 R188, R188 ;  /* 0x000000bc00bc7308 */ /* 0x000f220000000800 */
[C---:B------:R-:W-:Y:S06]  /*5c60*/  HMMA.16816.F32 R128, R148.reuse, R132, RZ ;  /* 0x000000849480723c */ /* 0x040fec00000018ff */
[C---:B------:R-:W-:Y:S01]  /*5c70*/  HMMA.16816.F32 R136, R148.reuse, R140, RZ ;  /* 0x0000008c9488723c */ /* 0x040fe200000018ff */
[----:B------:R-:W-:Y:S05]  /*5c80*/  MUFU.EX2 R189, R189 ;  /* 0x000000bd00bd7308 */ /* 0x000fea0000000800 */
[C---:B------:R-:W-:Y:S03]  /*5c90*/  HMMA.16816.F32 R156, R148.reuse, R158, RZ ;  /* 0x0000009e949c723c */ /* 0x040fe600000018ff */
[----:B------:R-:W4:Y:S03]  /*5ca0*/  MUFU.EX2 R220, R220 ;  /* 0x000000dc00dc7308 */ /* 0x000f260000000800 */
[C---:B------:R-:W-:Y:S05]  /*5cb0*/  HMMA.16816.F32 R48, R148.reuse, R50, RZ ;  /* 0x000000329430723c */ /* 0x040fea00000018ff */
[----:B------:R-:W4:Y:S01]  /*5cc0*/  MUFU.EX2 R238, R238 ;  /* 0x000000ee00ee7308 */ /* 0x000f220000000800 */
[C---:B------:R-:W-:Y:S06]  /*5cd0*/  HMMA.16816.F32 R64, R148.reuse, R66, RZ ;  /* 0x000000429440723c */ /* 0x040fec00000018ff */
        /* <DEDUP_REMOVED lines=8> */
[----:B------:R-:W4:Y:S05]  /*5d60*/  MUFU.EX2 R223, R223 ;  /* 0x000000df00df7308 */ /* 0x000f2a0000000800 */
[C---:B------:R-:W-:Y:S03]  /*5d70*/  HMMA.16816.F32 R112, R148.reuse, R114, RZ ;  /* 0x000000729470723c */ /* 0x040fe600000018ff */
[----:B------:R-:W4:Y:S03]  /*5d80*/  MUFU.EX2 R222, R222 ;  /* 0x000000de00de7308 */ /* 0x000f260000000800 */
[C---:B------:R-:W-:Y:S05]  /*5d90*/  HMMA.16816.F32 R116, R148.reuse, R118, RZ ;  /* 0x000000769474723c */ /* 0x040fea00000018ff */
[----:B------:R-:W4:Y:S01]  /*5da0*/  MUFU.EX2 R221, R221 ;  /* 0x000000dd00dd7308 */ /* 0x000f220000000800 */
[C---:B------:R-:W-:Y:S06]  /*5db0*/  HMMA.16816.F32 R124, R148.reuse, R126, RZ ;  /* 0x0000007e947c723c */ /* 0x040fec00000018ff */
[C---:B------:R-:W-:Y:S01]  /*5dc0*/  HMMA.16816.F32 R132, R148.reuse, R134, RZ ;  /* 0x000000869484723c */ /* 0x040fe200000018ff */
[----:B------:R-:W4:Y:S05]  /*5dd0*/  MUFU.EX2 R244, R244 ;  /* 0x000000f400f47308 */ /* 0x000f2a0000000800 */
[C---:B------:R-:W-:Y:S06]  /*5de0*/  HMMA.16816.F32 R140, R148.reuse, R142, RZ ;  /* 0x0000008e948c723c */ /* 0x040fec00000018ff */
[C---:B---3--:R-:W-:Y:S06]  /*5df0*/  HMMA.16816.F32 R144, R148.reuse, R4, RZ ;  /* 0x000000049490723c */ /* 0x048fec00000018ff */
[----:B------:R-:W-:Y:S01]  /*5e00*/  HMMA.16816.F32 R148, R148, R6, RZ ;  /* 0x000000069494723c */ /* 0x000fe200000018ff */
[----:B------:R-:W-:-:S02]  /*5e10*/  F2FP.F16.F32.PACK_AB R4, R172, R174 ;  /* 0x000000aeac04723e */ /* 0x000fc400000000ff */
[----:B------:R-:W-:-:S04]  /*5e20*/  F2FP.F16.F32.PACK_AB R5, R170, R173 ;  /* 0x000000adaa05723e */ /* 0x000fc800000000ff */
[----:B------:R-:W-:Y:S01]  /*5e30*/  F2FP.F16.F32.PACK_AB R6, R2, R171 ;  /* 0x000000ab0206723e */ /* 0x000fe200000000ff */
[----:B------:R-:W-:Y:S01]  /*5e40*/  FADD.FTZ R171, R171, R179 ;  /* 0x000000b3abab7221 */ /* 0x000fe20000010000 */
[----:B-1----:R-:W-:Y:S01]  /*5e50*/  F2FP.F16.F32.PACK_AB R7, R0, R167 ;  /* 0x000000a70007723e */ /* 0x002fe200000000ff */
[----:B------:R-:W-:Y:S02]  /*5e60*/  FADD.FTZ R167, R167, R181 ;  /* 0x000000b5a7a77221 */ /* 0x000fe40000010000 */
[----:B------:R-:W-:Y:S02]  /*5e70*/  FADD.FTZ R171, R2, R171 ;  /* 0x000000ab02ab7221 */ /* 0x000fe40000010000 */
[----:B------:R-:W-:Y:S02]  /*5e80*/  FADD.FTZ R167, R0, R167 ;  /* 0x000000a700a77221 */ /* 0x000fe40000010000 */
[C---:B-----5:R-:W-:Y:S06]  /*5e90*/  HMMA.16816.F32 R36, R4.reuse, R12, R36 ;  /* 0x0000000c0424723c */ /* 0x060fec0000001824 */
[C---:B------:R-:W-:Y:S01]  /*5ea0*/  HMMA.16816.F32 R40, R4.reuse, R14, R40 ;  /* 0x0000000e0428723c */ /* 0x040fe20000001828 */
[----:B------:R-:W1:Y:S05]  /*5eb0*/  LDSM.16.MT88.4 R12, [R209+0x12800] ;  /* 0x01280000d10c783b */ /* 0x000e6a0000004200 */
[C---:B------:R-:W-:Y:S06]  /*5ec0*/  HMMA.16816.F32 R52, R4.reuse, R8, R52 ;  /* 0x000000080434723c */ /* 0x040fec0000001834 */
[C---:B------:R-:W-:Y:S01]  /*5ed0*/  HMMA.16816.F32 R56, R4.reuse, R10, R56 ;  /* 0x0000000a0438723c */ /* 0x040fe20000001838 */
[----:B------:R-:W3:Y:S05]  /*5ee0*/  LDSM.16.MT88.4 R8, [R210+0x14800] ;  /* 0x01480000d208783b */ /* 0x000eea0000004200 */
[C---:B------:R-:W-:Y:S06]  /*5ef0*/  HMMA.16816.F32 R160, R4.reuse, R24, R160 ;  /* 0x0000001804a0723c */ /* 0x040fec00000018a0 */
[C---:B------:R-:W-:Y:S01]  /*5f00*/  HMMA.16816.F32 R156, R4.reuse, R26, R156 ;  /* 0x0000001a049c723c */ /* 0x040fe2000000189c */
[----:B------:R-:W5:Y:S05]  /*5f10*/  LDSM.16.MT88.4 R24, [R212+0x14800] ;  /* 0x01480000d418783b */ /* 0x000f6a0000004200 */
[C---:B------:R-:W-:Y:S06]  /*5f20*/  HMMA.16816.F32 R44, R4.reuse, R20, R44 ;  /* 0x00000014042c723c */ /* 0x040fec000000182c */
[C---:B------:R-:W-:Y:S01]  /*5f30*/  HMMA.16816.F32 R48, R4.reuse, R22, R48 ;  /* 0x000000160430723c */ /* 0x040fe20000001830 */
[----:B------:R-:W-:Y:S05]  /*5f40*/  LDSM.16.MT88.4 R20, [R209+0x14800] ;  /* 0x01480000d114783b */ /* 0x000fea0000004200 */
[C---:B-1----:R-:W-:Y:S06]  /*5f50*/  HMMA.16816.F32 R76, R4.reuse, R12, R76 ;  /* 0x0000000c044c723c */ /* 0x042fec000000184c */
[C---:B------:R-:W-:Y:S01]  /*5f60*/  HMMA.16816.F32 R80, R4.reuse, R14, R80 ;  /* 0x0000000e0450723c */ /* 0x040fe20000001850 */
[----:B------:R-:W1:Y:S05]  /*5f70*/  LDSM.16.MT88.4 R12, [R212+0x16800] ;  /* 0x01680000d40c783b */ /* 0x000e6a0000004200 */
[C---:B---3--:R-:W-:Y:S06]  /*5f80*/  HMMA.16816.F32 R100, R4.reuse, R8, R100 ;  /* 0x000000080464723c */ /* 0x048fec0000001864 */
[C---:B------:R-:W-:Y:S01]  /*5f90*/  HMMA.16816.F32 R104, R4.reuse, R10, R104 ;  /* 0x0000000a0468723c */ /* 0x040fe20000001868 */
[----:B------:R-:W3:Y:S05]  /*5fa0*/  LDSM.16.MT88.4 R8, [R210+0x16800] ;  /* 0x01680000d208783b */ /* 0x000eea0000004200 */
[C---:B------:R-:W-:Y:S06]  /*5fb0*/  HMMA.16816.F32 R60, R4.reuse, R16, R60 ;  /* 0x00000010043c723c */ /* 0x040fec000000183c */
[C---:B------:R-:W-:Y:S01]  /*5fc0*/  HMMA.16816.F32 R64, R4.reuse, R18, R64 ;  /* 0x000000120440723c */ /* 0x040fe20000001840 */
[----:B------:R-:W2:Y:S05]  /*5fd0*/  LDSM.16.MT88.4 R16, [R208+0x14800] ;  /* 0x01480000d010783b */ /* 0x000eaa0000004200 */
[C---:B------:R-:W-:Y:S06]  /*5fe0*/  HMMA.16816.F32 R84, R4.reuse, R28, R84 ;  /* 0x0000001c0454723c */ /* 0x040fec0000001854 */
[C---:B------:R-:W-:Y:S01]  /*5ff0*/  HMMA.16816.F32 R88, R4.reuse, R30, R88 ;  /* 0x0000001e0458723c */ /* 0x040fe20000001858 */
[----:B------:R-:W-:Y:S05]  /*6000*/  LDSM.16.MT88.4 R28, [R208+0x16800] ;  /* 0x01680000d01c783b */ /* 0x000fea0000004200 */
[C---:B-----5:R-:W-:Y:S06]  /*6010*/  HMMA.16816.F32 R92, R4.reuse, R24, R92 ;  /* 0x00000018045c723c */ /* 0x060fec000000185c */
[C---:B------:R-:W-:Y:S01]  /*6020*/  HMMA.16816.F32 R96, R4.reuse, R26, R96 ;  /* 0x0000001a0460723c */ /* 0x040fe20000001860 */
[----:B------:R-:W5:Y:S05]  /*6030*/  LDSM.16.MT88.4 R24, [R209+0x16800] ;  /* 0x01680000d118783b */ /* 0x000f6a0000004200 */
        /* <DEDUP_REMOVED lines=8> */
[----:B------:R-:W-:Y:S05]  /*60c0*/  LDSM.16.MT88.4 R32, [R210+0x13000] ;  /* 0x01300000d220783b */ /* 0x000fea0000004200 */
[C---:B------:R-:W-:Y:S06]  /*60d0*/  HMMA.16816.F32 R108, R4.reuse, R20, R108 ;  /* 0x00000014046c723c */ /* 0x040fec000000186c */
[C---:B------:R-:W-:Y:S01]  /*60e0*/  HMMA.16816.F32 R112, R4.reuse, R22, R112 ;  /* 0x000000160470723c */ /* 0x040fe20000001870 */
[----:B------:R-:W3:Y:S05]  /*60f0*/  LDSM.16.MT88.4 R20, [R212+0x11000] ;  /* 0x01100000d414783b */ /* 0x000eea0000004200 */
[C---:B--2---:R-:W-:Y:S06]  /*6100*/  HMMA.16816.F32 R152, R4.reuse, R16, R152 ;  /* 0x000000100498723c */ /* 0x044fec0000001898 */
[C---:B------:R-:W-:Y:S01]  /*6110*/  HMMA.16816.F32 R116, R4.reuse, R18, R116 ;  /* 0x000000120474723c */ /* 0x040fe20000001874 */
[----:B------:R-:W2:Y:S05]  /*6120*/  LDSM.16.MT88.4 R16, [R209+0x11000] ;  /* 0x01100000d110783b */ /* 0x000eaa0000004200 */
[C---:B-----5:R-:W-:Y:S06]  /*6130*/  HMMA.16816.F32 R136, R4.reuse, R24, R136 ;  /* 0x000000180488723c */ /* 0x060fec0000001888 */
[C---:B------:R-:W-:Y:S01]  /*6140*/  HMMA.16816.F32 R140, R4.reuse, R26, R140 ;  /* 0x0000001a048c723c */ /* 0x040fe2000000188c */
[----:B------:R-:W-:Y:S05]  /*6150*/  LDSM.16.MT88.4 R24, [R212+0x13000] ;  /* 0x01300000d418783b */ /* 0x000fea0000004200 */
[C---:B------:R-:W-:Y:S06]  /*6160*/  HMMA.16816.F32 R144, R4.reuse, R28, R144 ;  /* 0x0000001c0490723c */ /* 0x040fec0000001890 */
[----:B------:R-:W-:Y:S01]  /*6170*/  HMMA.16816.F32 R148, R4, R30, R148 ;  /* 0x0000001e0494723c */ /* 0x000fe20000001894 */
[----:B------:R-:W-:Y:S06]  /*6180*/  LDSM.16.MT88.4 R28, [R208+0x13000] ;  /* 0x01300000d01c783b */ /* 0x000fec0000004200 */
[----:B------:R-:W-:Y:S01]  /*6190*/  F2FP.F16.F32.PACK_AB R4, R184, R183 ;  /* 0x000000b7b804723e */ /* 0x000fe200000000ff */
[----:B------:R-:W-:Y:S01]  /*61a0*/  FADD.FTZ R183, R183, R171 ;  /* 0x000000abb7b77221 */ /* 0x000fe20000010000 */
[----:B----4-:R-:W-:Y:S01]  /*61b0*/  F2FP.F16.F32.PACK_AB R5, R188, R187 ;  /* 0x000000bbbc05723e */ /* 0x010fe200000000ff */
[----:B------:R-:W-:Y:S01]  /*61c0*/  FADD.FTZ R187, R187, R167 ;  /* 0x000000a7bbbb7221 */ /* 0x000fe20000010000 */
[----:B------:R-:W-:Y:S01]  /*61d0*/  F2FP.F16.F32.PACK_AB R6, R186, R185 ;  /* 0x000000b9ba06723e */ /* 0x000fe200000000ff */
[----:B------:R-:W-:Y:S01]  /*61e0*/  FADD.FTZ R183, R184, R183 ;  /* 0x000000b7b8b77221 */ /* 0x000fe20000010000 */
[----:B------:R-:W-:Y:S01]  /*61f0*/  F2FP.F16.F32.PACK_AB R7, R220, R189 ;  /* 0x000000bddc07723e */ /* 0x000fe200000000ff */
[----:B------:R-:W-:-:S02]  /*6200*/  FADD.FTZ R187, R188, R187 ;  /* 0x000000bbbcbb7221 */ /* 0x000fc40000010000 */
[----:B------:R-:W-:Y:S02]  /*6210*/  FADD.FTZ R185, R185, R183 ;  /* 0x000000b7b9b97221 */ /* 0x000fe40000010000 */
[----:B------:R-:W-:Y:S02]  /*6220*/  FADD.FTZ R189, R189, R187 ;  /* 0x000000bbbdbd7221 */ /* 0x000fe40000010000 */
[----:B-1----:R-:W-:Y:S01]  /*6230*/  HMMA.16816.F32 R36, R4, R12, R36 ;  /* 0x0000000c0424723c */ /* 0x002fe20000001824 */
[----:B------:R-:W-:Y:S01]  /*6240*/  FADD.FTZ R185, R186, R185 ;  /* 0x000000b9bab97221 */ /* 0x000fe20000010000 */
[----:B------:R-:W-:-:S03]  /*6250*/  FADD.FTZ R189, R220, R189 ;  /* 0x000000bddcbd7221 */ /* 0x000fc60000010000 */
[----:B------:R-:W-:Y:S01]  /*6260*/  FADD.FTZ R185, R238, R185 ;  /* 0x000000b9eeb97221 */ /* 0x000fe20000010000 */
[----:B------:R-:W-:Y:S01]  /*6270*/  HMMA.16816.F32 R40, R4, R14, R40 ;  /* 0x0000000e0428723c */ /* 0x000fe20000001828 */
[----:B------:R-:W1:Y:S01]  /*6280*/  LDSM.16.MT88.4 R12, [R209+0x13000] ;  /* 0x01300000d10c783b */ /* 0x000e620000004200 */
[----:B------:R-:W-:Y:S01]  /*6290*/  FADD.FTZ R189, R223, R189 ;  /* 0x000000bddfbd7221 */ /* 0x000fe20000010000 */
[----:B------:R-:W-:-:S03]  /*62a0*/  FADD.FTZ R185, R227, R185 ;  /* 0x000000b9e3b97221 */ /* 0x000fc60000010000 */
[----:B---3--:R-:W-:Y:S01]  /*62b0*/  HMMA.16816.F32 R52, R4, R8, R52 ;  /* 0x000000080434723c */ /* 0x008fe20000001834 */
[----:B------:R-:W-:Y:S01]  /*62c0*/  FADD.FTZ R189, R222, R189 ;  /* 0x000000bddebd7221 */ /* 0x000fe20000010000 */
[----:B------:R-:W-:-:S03]  /*62d0*/  FADD.FTZ R185, R226, R185 ;  /* 0x000000b9e2b97221 */ /* 0x000fc60000010000 */
[----:B------:R-:W-:Y:S01]  /*62e0*/  FADD.FTZ R189, R221, R189 ;  /* 0x000000bdddbd7221 */ /* 0x000fe20000010000 */
[C---:B------:R-:W-:Y:S01]  /*62f0*/  HMMA.16816.F32 R56, R4.reuse, R10, R56 ;  /* 0x0000000a0438723c */ /* 0x040fe20000001838 */
[----:B------:R-:W3:Y:S05]  /*6300*/  LDSM.16.MT88.4 R8, [R210+0x15000] ;  /* 0x01500000d208783b */ /* 0x000eea0000004200 */
[C---:B------:R-:W-:Y:S06]  /*6310*/  HMMA.16816.F32 R160, R4.reuse, R20, R160 ;  /* 0x0000001404a0723c */ /* 0x040fec00000018a0 */
[C---:B------:R-:W-:Y:S01]  /*6320*/  HMMA.16816.F32 R156, R4.reuse, R22, R156 ;  /* 0x00000016049c723c */ /* 0x040fe2000000189c */
[----:B------:R-:W4:Y:S05]  /*6330*/  LDSM.16.MT88.4 R20, [R212+0x15000] ;  /* 0x01500000d414783b */ /* 0x000f2a0000004200 */
[C---:B--2---:R-:W-:Y:S06]  /*6340*/  HMMA.16816.F32 R44, R4.reuse, R16, R44 ;  /* 0x00000010042c723c */ /* 0x044fec000000182c */
[C---:B------:R-:W-:Y:S01]  /*6350*/  HMMA.16816.F32 R48, R4.reuse, R18, R48 ;  /* 0x000000120430723c */ /* 0x040fe20000001830 */
[----:B------:R-:W2:Y:S05]  /*6360*/  LDSM.16.MT88.4 R16, [R209+0x15000] ;  /* 0x01500000d110783b */ /* 0x000eaa0000004200 */
        /* <DEDUP_REMOVED lines=23> */
[----:B------:R-:W3:Y:S05]  /*64e0*/  LDSM.16.MT88.4 R32, [R210+0x11800] ;  /* 0x01180000d220783b */ /* 0x000eea0000004200 */
[C---:B------:R-:W-:Y:S06]  /*64f0*/  HMMA.16816.F32 R84, R4.reuse, R28, R84 ;  /* 0x0000001c0454723c */ /* 0x040fec0000001854 */
[C---:B------:R-:W-:Y:S01]  /*6500*/  HMMA.16816.F32 R88, R4.reuse, R30, R88 ;  /* 0x0000001e0458723c */ /* 0x040fe20000001858 */
[----:B------:R-:W3:Y:S05]  /*6510*/  LDSM.16.MT88.4 R28, [R209+0x11800] ;  /* 0x01180000d11c783b */ /* 0x000eea0000004200 */
[C---:B-----5:R-:W-:Y:S06]  /*6520*/  HMMA.16816.F32 R152, R4.reuse, R24, R152 ;  /* 0x000000180498723c */ /* 0x060fec0000001898 */
[C---:B------:R-:W-:Y:S01]  /*6530*/  HMMA.16816.F32 R116, R4.reuse, R26, R116 ;  /* 0x0000001a0474723c */ /* 0x040fe20000001874 */
[----:B------:R-:W5:Y:S05]  /*6540*/  LDSM.16.MT88.4 R24, [R212+0x13800] ;  /* 0x01380000d418783b */ /* 0x000f6a0000004200 */
[C---:B----4-:R-:W-:Y:S06]  /*6550*/  HMMA.16816.F32 R136, R4.reuse, R20, R136 ;  /* 0x000000140488723c */ /* 0x050fec0000001888 */
[C---:B------:R-:W-:Y:S01]  /*6560*/  HMMA.16816.F32 R140, R4.reuse, R22, R140 ;  /* 0x00000016048c723c */ /* 0x040fe2000000188c */
[----:B------:R-:W4:Y:S05]  /*6570*/  LDSM.16.MT88.4 R20, [R210+0x13800] ;  /* 0x01380000d214783b */ /* 0x000f2a0000004200 */
[C---:B--2---:R-:W-:Y:S06]  /*6580*/  HMMA.16816.F32 R144, R4.reuse, R16, R144 ;  /* 0x000000100490723c */ /* 0x044fec0000001890 */
[----:B------:R-:W-:Y:S01]  /*6590*/  HMMA.16816.F32 R148, R4, R18, R148 ;  /* 0x000000120494723c */ /* 0x000fe20000001894 */
[----:B------:R-:W2:Y:S06]  /*65a0*/  LDSM.16.MT88.4 R16, [R209+0x13800] ;  /* 0x01380000d110783b */ /* 0x000eac0000004200 */
[----:B------:R-:W-:-:S02]  /*65b0*/  F2FP.F16.F32.PACK_AB R4, R227, R238 ;  /* 0x000000eee304723e */ /* 0x000fc400000000ff */
[----:B------:R-:W-:Y:S02]  /*65c0*/  F2FP.F16.F32.PACK_AB R5, R222, R223 ;  /* 0x000000dfde05723e */ /* 0x000fe400000000ff */
[C---:B------:R-:W-:Y:S01]  /*65d0*/  F2FP.F16.F32.PACK_AB R6, R245.reuse, R226 ;  /* 0x000000e2f506723e */ /* 0x040fe200000000ff */
[----:B------:R-:W-:Y:S01]  /*65e0*/  FADD.FTZ R245, R245, R185 ;  /* 0x000000b9f5f57221 */ /* 0x000fe20000010000 */
[C---:B------:R-:W-:Y:S01]  /*65f0*/  F2FP.F16.F32.PACK_AB R7, R244.reuse, R221 ;  /* 0x000000ddf407723e */ /* 0x040fe200000000ff */
[----:B------:R-:W-:-:S06]  /*6600*/  FADD.FTZ R244, R244, R189 ;  /* 0x000000bdf4f47221 */ /* 0x000fcc0000010000 */
        /* <DEDUP_REMOVED lines=28> */
[C---:B------:R-:W-:Y:S06]  /*67d0*/  HMMA.16816.F32 R96, R4.reuse, R34, R96 ;  /* 0x000000220460723c */ /* 0x040fec0000001860 */
[C---:B------:R-:W-:Y:S06]  /*67e0*/  HMMA.16816.F32 R100, R4.reuse, R28, R100 ;  /* 0x0000001c0464723c */ /* 0x040fec0000001864 */
[C---:B------:R-:W-:Y:S06]  /*67f0*/  HMMA.16816.F32 R104, R4.reuse, R30, R104 ;  /* 0x0000001e0468723c */ /* 0x040fec0000001868 */
[C---:B-----5:R-:W-:Y:S06]  /*6800*/  HMMA.16816.F32 R152, R4.reuse, R24, R152 ;  /* 0x000000180498723c */ /* 0x060fec0000001898 */
[C---:B------:R-:W-:Y:S06]  /*6810*/  HMMA.16816.F32 R116, R4.reuse, R26, R116 ;  /* 0x0000001a0474723c */ /* 0x040fec0000001874 */
[C---:B----4-:R-:W-:Y:S06]  /*6820*/  HMMA.16816.F32 R120, R4.reuse, R20, R120 ;  /* 0x000000140478723c */ /* 0x050fec0000001878 */
[C---:B------:R-:W-:Y:S06]  /*6830*/  HMMA.16816.F32 R124, R4.reuse, R22, R124 ;  /* 0x00000016047c723c */ /* 0x040fec000000187c */
[C---:B--2---:R-:W-:Y:S06]  /*6840*/  HMMA.16816.F32 R128, R4.reuse, R16, R128 ;  /* 0x000000100480723c */ /* 0x044fec0000001880 */
[C---:B------:R-:W-:Y:S06]  /*6850*/  HMMA.16816.F32 R132, R4.reuse, R18, R132 ;  /* 0x000000120484723c */ /* 0x040fec0000001884 */
[C---:B-1----:R-:W-:Y:S06]  /*6860*/  HMMA.16816.F32 R136, R4.reuse, R12, R136 ;  /* 0x0000000c0488723c */ /* 0x042fec0000001888 */
[C---:B------:R-:W-:Y:S06]  /*6870*/  HMMA.16816.F32 R140, R4.reuse, R14, R140 ;  /* 0x0000000e048c723c */ /* 0x040fec000000188c */
[C---:B---3--:R-:W-:Y:S06]  /*6880*/  HMMA.16816.F32 R144, R4.reuse, R8, R144 ;  /* 0x000000080490723c */ /* 0x048fec0000001890 */
[----:B------:R-:W-:Y:S01]  /*6890*/  HMMA.16816.F32 R148, R4, R10, R148 ;  /* 0x0000000a0494723c */ /* 0x000fe20000001894 */
[----:B------:R-:W-:-:S08]  /*68a0*/  NOP ;  /* 0x0000000000007918 */ /* 0x000fd00000000000 */
[----:B------:R-:W-:-:S15]  /*68b0*/  @!P0 BRA `(.L_x_67) ;  /* 0x0000004000cc8947 */ /* 0x000fde0003800000 */
[----:B------:R-:W1:Y:S01]  /*68c0*/  S2R R250, SR_TID.X ;  /* 0x0000000000fa7919 */ /* 0x000e620000002100 */
[----:B------:R-:W-:Y:S01]  /*68d0*/  ULDC UR4, c[0x0][0x2d0] ;  /* 0x0000b40000047ab9 */ /* 0x000fe20000000800 */
[--C-:B------:R-:W-:Y:S01]  /*68e0*/  SHF.R.S32.HI R5, RZ, 0x1f, R168.reuse ;  /* 0x0000001fff057819 */ /* 0x100fe200000114a8 */
[----:B------:R-:W-:Y:S01]  /*68f0*/  IMAD.MOV.U32 R4, RZ, RZ, R168 ;  /* 0x000000ffff047224 */ /* 0x000fe200078e00a8 */
[----:B------:R-:W-:Y:S01]  /*6900*/  ISETP.GE.AND P3, PT, R168, UR4, PT ;  /* 0x00000004a8007c0c */ /* 0x000fe2000bf66270 */
[----:B------:R-:W-:Y:S01]  /*6910*/  IMAD.U32 R2, RZ, RZ, UR20 ;  /* 0x00000014ff027e24 */ /* 0x000fe2000f8e00ff */
[----:B------:R-:W-:Y:S01]  /*6920*/  ULDC.64 UR6, c[0x0][0x220] ;  /* 0x0000880000067ab9 */ /* 0x000fe20000000a00 */
[--C-:B------:R-:W-:Y:S01]  /*6930*/  IMAD.WIDE.U32 R166, R166, UR18, R4.reuse ;  /* 0x00000012a6a67c25 */ /* 0x100fe2000f8e0004 */
[----:B------:R-:W-:Y:S02]  /*6940*/  ULEA.HI.SX32 UR10, UR19, 0xfffffffe, 0x1a ;  /* 0xfffffffe130a7891 */ /* 0x000fe4000f8fd23f */
[----:B------:R-:W-:Y:S01]  /*6950*/  ULEA.HI.SX32 UR19, UR19, 0xfffffffd, 0x1a ;  /* 0xfffffffd13137891 */ /* 0x000fe2000f8fd23f */
[----:B------:R-:W-:Y:S01]  /*6960*/  IMAD.WIDE.U32 R4, R165, UR18, R4 ;  /* 0x00000012a5047c25 */ /* 0x000fe2000f8e0004 */
[----:B------:R-:W-:Y:S01]  /*6970*/  IADD3 R240, P1, R166, UR22, RZ ;  /* 0x00000016a6f07c10 */ /* 0x000fe2000ff3e0ff */
[----:B------:R-:W-:Y:S01]  /*6980*/  UMOV UR18, URZ ;  /* 0x0000003f00127c82 */ /* 0x000fe20008000000 */
[----:B------:R-:W-:Y:S01]  /*6990*/  ULDC UR11, c[0x0][0x2d0] ;  /* 0x0000b400000b7ab9 */ /* 0x000fe20000000800 */
[----:B------:R-:W-:Y:S01]  /*69a0*/  IMAD.U32 R0, RZ, RZ, UR21 ;  /* 0x00000015ff007e24 */ /* 0x000fe2000f8e00ff */
[----:B------:R-:W-:Y:S01]  /*69b0*/  IADD3 R238, P0, R4, UR24, RZ ;  /* 0x0000001804ee7c10 */ /* 0x000fe2000ff1e0ff */
[----:B------:R-:W2:Y:S01]  /*69c0*/  @!P3 LDC.64 R226, c[0x0][0x220] ;  /* 0x00008800ffe2bb82 */ /* 0x000ea20000000a00 */
[----:B------:R-:W-:Y:S01]  /*69d0*/  IADD3.X R2, R2, UR9, R167, P1, !PT ;  /* 0x0000000902027c10 */ /* 0x000fe20008ffe4a7 */
[----:B------:R-:W-:Y:S01]  /*69e0*/  ULDC.64 UR8, c[0x0][0x218] ;  /* 0x0000860000087ab9 */ /* 0x000fe20000000a00 */
[----:B------:R-:W-:Y:S01]  /*69f0*/  IADD3.X R0, R0, UR25, R5, P0, !PT ;  /* 0x0000001900007c10 */ /* 0x000fe200087fe405 */
[----:B------:R-:W-:Y:S01]  /*6a00*/  ULDC UR4, c[0x0][0x2ec] ;  /* 0x0000bb0000047ab9 */ /* 0x000fe20000000800 */
[----:B------:R-:W-:-:S02]  /*6a10*/  LEA R241, P1, R240, UR8, 0x1 ;  /* 0x00000008f0f17c11 */ /* 0x000fc4000f8208ff */
[----:B------:R-:W-:Y:S01]  /*6a20*/  LEA R239, P0, R238, UR6, 0x1 ;  /* 0x00000006eeef7c11 */ /* 0x000fe2000f8008ff */
[----:B------:R-:W3:Y:S01]  /*6a30*/  @!P3 LDC.64 R224, c[0x0][0x220] ;  /* 0x00008800ffe0bb82 */ /* 0x000ee20000000a00 */
[----:B------:R-:W-:Y:S01]  /*6a40*/  LEA.HI.X R240, R240, UR9, R2, 0x1, P1 ;  /* 0x00000009f0f07c11 */ /* 0x000fe200088f0c02 */
[----:B------:R-:W-:Y:S01]  /*6a50*/  IMAD.MOV.U32 R2, RZ, RZ, R164 ;  /* 0x000000ffff027224 */ /* 0x000fe200078e00a4 */
[----:B------:R-:W-:Y:S01]  /*6a60*/  LEA.HI.X R238, R238, UR7, R0, 0x1, P0 ;  /* 0x00000007eeee7c11 */ /* 0x000fe200080f0c00 */
[----:B------:R-:W-:Y:S01]  /*6a70*/  IMAD.MOV.U32 R0, RZ, RZ, R3 ;  /* 0x000000ffff007224 */ /* 0x000fe200078e0003 */
[----:B------:R-:W-:Y:S01]  /*6a80*/  ULDC.64 UR6, c[0x0][0x250] ;  /* 0x0000940000067ab9 */ /* 0x000fe20000000a00 */
[----:B------:R-:W-:Y:S01]  /*6a90*/  ULDC.64 UR8, c[0x0][0x248] ;  /* 0x0000920000087ab9 */ /* 0x000fe20000000a00 */
[----:B-1----:R-:W-:Y:S01]  /*6aa0*/  SHF.R.S32.HI R4, RZ, 0x1f, R250 ;  /* 0x0000001fff047819 */ /* 0x002fe200000114fa */
[----:B------:R-:W1:Y:S01]  /*6ab0*/  @!P3 LDC.64 R222, c[0x0][0x220] ;  /* 0x00008800ffdebb82 */ /* 0x000e620000000a00 */
[----:B------:R-:W-:-:S02]  /*6ac0*/  USHF.L.U64.HI UR13, UR6, 0x4, UR7 ;  /* 0x00000004060d7899 */ /* 0x000fc40008010207 */
[----:B------:R-:W-:Y:S01]  /*6ad0*/  LEA.HI R250, R4, R250, RZ, 0x3 ;  /* 0x000000fa04fa7211 */ /* 0x000fe200078f18ff */
[----:B------:R-:W-:-:S03]  /*6ae0*/  USHF.L.U32 UR14, UR6, 0x4, URZ ;  /* 0x00000004060e7899 */ /* 0x000fc6000800063f */
[----:B------:R-:W-:Y:S01]  /*6af0*/  SHF.R.S32.HI R250, RZ, 0x3, R250 ;  /* 0x00000003fffa7819 */ /* 0x000fe200000114fa */
[----:B------:R-:W4:Y:S03]  /*6b00*/  @!P3 LDC.64 R220, c[0x0][0x220] ;  /* 0x00008800ffdcbb82 */ /* 0x000f260000000a00 */
[----:B------:R-:W-:Y:S02]  /*6b10*/  SHF.R.S32.HI R251, RZ, 0x1f, R250 ;  /* 0x0000001ffffb7819 */ /* 0x000fe400000114fa */
[C---:B------:R-:W-:Y:S02]  /*6b20*/  IADD3 R248, P2, R250.reuse, 0x30, RZ ;  /* 0x00000030faf87810 */ /* 0x040fe40007f5e0ff */
[C---:B------:R-:W-:Y:S02]  /*6b30*/  IADD3 R246, P1, R250.reuse, 0x10, RZ ;  /* 0x00000010faf67810 */ /* 0x040fe40007f3e0ff */
[----:B------:R-:W-:Y:S01]  /*6b40*/  IADD3 R242, P0, R250, 0x20, RZ ;  /* 0x00000020faf27810 */ /* 0x000fe20007f1e0ff */
[----:B------:R-:W-:-:S02]  /*6b50*/  IMAD.X R249, RZ, RZ, R251, P2 ;  /* 0x000000fffff97224 */ /* 0x000fc400010e06fb */
[--C-:B------:R-:W-:Y:S02]  /*6b60*/  IMAD.X R247, RZ, RZ, R251.reuse, P1 ;  /* 0x000000fffff77224 */ /* 0x100fe400008e06fb */
[----:B------:R-:W-:Y:S01]  /*6b70*/  IMAD.X R243, RZ, RZ, R251, P0 ;  /* 0x000000fffff37224 */ /* 0x000fe200000e06fb */
[----:B------:R-:W-:Y:S07]  /*6b80*/  BRA `(.L_x_68) ;  /* 0x0000000400bc7947 */ /* 0x000fee0003800000 */
.L_x_70:
[----:B------:R1:W-:Y:S01]  /*6b90*/  @P3 STS.128 [R228+0x8000], RZ ;  /* 0x008000ffe4003388 */ /* 0x0003e20000000c00 */
[----:B------:R-:W-:Y:S01]  /*6ba0*/  UIADD3 UR15, UR10, -0x1, -UR18 ;  /* 0xffffffff0a0f7890 */ /* 0x000fe2000fffe812 */
[----:B------:R-:W2:Y:S03]  /*6bb0*/  @!P3 LDC.64 R170, c[0x0][0x218] ;  /* 0x00008600ffaabb82 */ /* 0x000ea60000000a00 */
[----:B------:R-:W-:Y:S02]  /*6bc0*/  USHF.R.S32.HI UR12, URZ, 0x1f, UR15 ;  /* 0x0000001f3f0c7899 */ /* 0x000fe4000801140f */
[----:B------:R-:W-:Y:S02]  /*6bd0*/  UIMAD.WIDE.U32 UR20, UR15, UR8, URZ ;  /* 0x000000080f1472a5 */ /* 0x000fe4000f8e003f */
[----:B------:R-:W-:Y:S01]  /*6be0*/  UIMAD UR12, UR12, UR8, URZ ;  /* 0x000000080c0c72a4 */ /* 0x000fe2000f8e023f */
[----:B------:R-:W3:Y:S03]  /*6bf0*/  @!P3 LDC.64 R168, c[0x0][0x218] ;  /* 0x00008600ffa8bb82 */ /* 0x000ee60000000a00 */
[----:B------:R-:W-:Y:S01]  /*6c00*/  UIMAD UR12, UR15, UR9, UR12 ;  /* 0x000000090f0c72a4 */ /* 0x000fe2000f8e020c */
[----:B------:R-:W-:Y:S02]  /*6c10*/  IMAD.U32 R180, RZ, RZ, UR20 ;  /* 0x00000014ffb47e24 */ /* 0x000fe4000f8e00ff */
[----:B------:R-:W-:Y:S01]  /*6c20*/  IMAD.U32 R181, RZ, RZ, UR21 ;  /* 0x00000015ffb57e24 */ /* 0x000fe2000f8e00ff */
[----:B------:R-:W-:Y:S01]  /*6c30*/  UIADD3 UR12, UR21, UR12, URZ ;  /* 0x0000000c150c7290 */ /* 0x000fe2000fffe03f */
[----:B------:R-:W4:Y:S01]  /*6c40*/  @!P3 LDC.64 R166, c[0x0][0x218] ;  /* 0x00008600ffa6bb82 */ /* 0x000f220000000a00 */
[C---:B------:R-:W-:Y:S04]  /*6c50*/  LEA R179, P5, R180.reuse, R234, 0x6 ;  /* 0x000000eab4b37211 */ /* 0x040fe800078a30ff */
[----:B------:R-:W-:Y:S03]  /*6c60*/  IMAD.U32 R178, RZ, RZ, UR12 ;  /* 0x0000000cffb27e24 */ /* 0x000fe6000f8e00ff */
[----:B------:R-:W5:Y:S02]  /*6c70*/  @!P3 LDC.64 R164, c[0x0][0x218] ;  /* 0x00008600ffa4bb82 */ /* 0x000f640000000a00 */
[----:B------:R-:W-:Y:S02]  /*6c80*/  LEA.HI.X R178, R180, R237, R178, 0x6, P5 ;  /* 0x000000edb4b27211 */ /* 0x000fe400028f34b2 */
[C---:B------:R-:W-:Y:S04]  /*6c90*/  IADD3 R175, P5, R179.reuse, UR29, RZ ;  /* 0x0000001db3af7c10 */ /* 0x040fe8000ffbe0ff */
[----:B------:R-:W-:Y:S02]  /*6ca0*/  IADD3.X R180, R178, UR28, RZ, P5, !PT ;  /* 0x0000001cb2b47c10 */ /* 0x000fe4000affe4ff */
[----:B--2---:R-:W-:Y:S02]  /*6cb0*/  @!P3 LEA R186, P6, R179, R170, 0x1 ;  /* 0x000000aab3bab211 */ /* 0x004fe400078c08ff */
[----:B------:R-:W-:Y:S02]  /*6cc0*/  IADD3 R170, P5, R175, UR29, RZ ;  /* 0x0000001dafaa7c10 */ /* 0x000fe4000ffbe0ff */
[----:B------:R-:W-:Y:S02]  /*6cd0*/  @!P3 LEA.HI.X R187, R179, R171, R178, 0x1, P6 ;  /* 0x000000abb3bbb211 */ /* 0x000fe400030f0cb2 */
[C---:B---3--:R-:W-:Y:S02]  /*6ce0*/  @!P3 LEA R178, P6, R175.reuse, R168, 0x1 ;  /* 0x000000a8afb2b211 */ /* 0x048fe400078c08ff */
[----:B------:R-:W-:Y:S01]  /*6cf0*/  IADD3.X R171, R180, UR28, RZ, P5, !PT ;  /* 0x0000001cb4ab7c10 */ /* 0x000fe2000affe4ff */
[----:B------:R-:W-:Y:S01]  /*6d00*/  @!PT LDS RZ, [RZ] ;  /* 0x00000000fffff984 */ /* 0x000fe20000000800 */
[----:B------:R-:W-:Y:S01]  /*6d10*/  @!PT LDS RZ, [RZ] ;  /* 0x00000000fffff984 */ /* 0x000fe20000000800 */
[----:B------:R-:W-:Y:S01]  /*6d20*/  @!PT LDS RZ, [RZ] ;  /* 0x00000000fffff984 */ /* 0x000fe20000000800 */
[----:B------:R1:W-:Y:S01]  /*6d30*/  @!P3 LDGSTS.E.BYPASS.LTC128B.128 [R228+0x8000], desc[UR26][R186.64] ;  /* 0x08000000bae4bfae */ /* 0x0003e2000b901d5a */
[----:B------:R-:W-:Y:S02]  /*6d40*/  @!P3 LEA.HI.X R179, R175, R169, R180, 0x1, P6 ;  /* 0x000000a9afb3b211 */ /* 0x000fe400030f0cb4 */
[C---:B----4-:R-:W-:Y:S01]  /*6d50*/  @!P3 LEA R180, P6, R170.reuse, R166, 0x1 ;  /* 0x000000a6aab4b211 */ /* 0x050fe200078c08ff */
[----:B------:R1:W-:Y:S01]  /*6d60*/  @P2 STS.128 [R228+0xa000], RZ ;  /* 0x00a000ffe4002388 */ /* 0x0003e20000000c00 */
[C---:B------:R-:W-:Y:S02]  /*6d70*/  IADD3 R168, P5, R170.reuse, UR29, RZ ;  /* 0x0000001daaa87c10 */ /* 0x040fe4000ffbe0ff */
[----:B------:R-:W-:Y:S01]  /*6d80*/  @!P3 LEA.HI.X R181, R170, R167, R171, 0x1, P6 ;  /* 0x000000a7aab5b211 */ /* 0x000fe200030f0cab */
[----:B------:R-:W-:Y:S01]  /*6d90*/  @!PT LDS RZ, [RZ] ;  /* 0x00000000fffff984 */ /* 0x000fe20000000800 */
[----:B------:R-:W-:Y:S01]  /*6da0*/  @!PT LDS RZ, [RZ] ;  /* 0x00000000fffff984 */ /* 0x000fe20000000800 */
[----:B------:R-:W-:Y:S01]  /*6db0*/  @!PT LDS RZ, [RZ] ;  /* 0x00000000fffff984 */ /* 0x000fe20000000800 */
[----:B------:R1:W-:Y:S01]  /*6dc0*/  @!P2 LDGSTS.E.BYPASS.LTC128B.128 [R228+0xa000], desc[UR26][R176.64+0x80] ;  /* 0x0a000080b0e4afae */ /* 0x0003e2000b901d5a */
[----:B------:R-:W-:Y:S02]  /*6dd0*/  IADD3.X R166, R171, UR28, RZ, P5, !PT ;  /* 0x0000001caba67c10 */ /* 0x000fe4000affe4ff */
[C---:B-----5:R-:W-:Y:S01]  /*6de0*/  @!P3 LEA R164, P5, R168.reuse, R164, 0x1 ;  /* 0x000000a4a8a4b211 */ /* 0x060fe200078a08ff */
[----:B------:R1:W-:Y:S03]  /*6df0*/  @P1 STS.128 [R228+0xc000], RZ ;  /* 0x00c000ffe4001388 */ /* 0x0003e60000000c00 */
[----:B------:R-:W-:Y:S01]  /*6e00*/  @!P3 LEA.HI.X R165, R168, R165, R166, 0x1, P5 ;  /* 0x000000a5a8a5b211 */ /* 0x000fe200028f0ca6 */
        /* <DEDUP_REMOVED lines=69> */
[----:B------:R-:W0:Y:S01]  /*7260*/  LDGDEPBAR ;  /* 0x00000000000079af */ /* 0x000e220000000000 */
[----:B------:R-:W-:Y:S05]  /*7270*/  BRA `(.L_x_69) ;  /* 0x0000001800b07947 */ /* 0x000fea0003800000 */
.L_x_68:
[----:B------:R-:W-:Y:S01]  /*7280*/  UIADD3 UR15, UR10, -UR18, URZ ;  /* 0x800000120a0f7290 */ /* 0x000fe2000fffe03f */
[----:B------:R-:W-:Y:S04]  /*7290*/  DEPBAR.LE SB0, 0x0 ;  /* 0x000080000000791a */ /* 0x000fe80000000000 */
[----:B------:R-:W-:Y:S01]  /*72a0*/  USHF.R.S32.HI UR12, URZ, 0x1f, UR15 ;  /* 0x0000001f3f0c7899 */ /* 0x000fe2000801140f */
[----:B------:R-:W-:Y:S01]  /*72b0*/  IMAD.U32 R22, RZ, RZ, UR15 ;  /* 0x0000000fff167e24 */ /* 0x000fe2000f8e00ff */
[----:B------:R-:W-:Y:S01]  /*72c0*/  BAR.SYNC.DEFER_BLOCKING 0x0 ;  /* 0x0000000000007b1d */ /* 0x000fe20000010000 */
[----:B------:R-:W-:Y:S01]  /*72d0*/  IMAD.U32 R20, RZ, RZ, UR15 ;  /* 0x0000000fff147e24 */ /* 0x000fe2000f8e00ff */
[----:B------:R-:W-:Y:S01]  /*72e0*/  UIMAD UR12, UR12, UR6, URZ ;  /* 0x000000060c0c72a4 */ /* 0x000fe2000f8e023f */
[----:B------:R-:W-:Y:S01]  /*72f0*/  IMAD.U32 R6, RZ, RZ, UR15 ;  /* 0x0000000fff067e24 */ /* 0x000fe2000f8e00ff */
[----:B------:R-:W-:Y:S01]  /*7300*/  LEA R22, P4, R22, R250, 0x6 ;  /* 0x000000fa16167211 */ /* 0x000fe200078830ff */
[----:B------:R-:W-:Y:S01]  /*7310*/  IMAD.U32 R5, RZ, RZ, UR15 ;  /* 0x0000000fff057e24 */ /* 0x000fe2000f8e00ff */
[----:B------:R-:W-:Y:S01]  /*7320*/  LEA R20, P2, R20, R246, 0x6 ;  /* 0x000000f614147211 */ /* 0x000fe200078430ff */
[----:B------:R-:W-:Y:S01]  /*7330*/  IMAD.U32 R18, RZ, RZ, UR15 ;  /* 0x0000000fff127e24 */ /* 0x000fe2000f8e00ff */
[----:B------:R-:W-:Y:S01]  /*7340*/  LEA.HI.X.SX32 R23, R6, R251, 0x6, P4 ;  /* 0x000000fb06177211 */ /* 0x000fe200020f36ff */
[----:B------:R-:W-:Y:S01]  /*7350*/  IMAD.U32 R4, RZ, RZ, UR15 ;  /* 0x0000000fff047e24 */ /* 0x000fe2000f8e00ff */
[----:B------:R-:W-:Y:S01]  /*7360*/  LEA.HI.X.SX32 R21, R5, R247, 0x6, P2 ;  /* 0x000000f705157211 */ /* 0x000fe200010f36ff */
[----:B------:R-:W-:Y:S01]  /*7370*/  IMAD.U32 R24, RZ, RZ, UR15 ;  /* 0x0000000fff187e24 */ /* 0x000fe2000f8e00ff */
[----:B------:R-:W-:Y:S01]  /*7380*/  LEA R18, P1, R18, R242, 0x6 ;  /* 0x000000f212127211 */ /* 0x000fe200078230ff */
[----:B------:R-:W-:Y:S01]  /*7390*/  IMAD R8, R23, UR6, RZ ;  /* 0x0000000617087c24 */ /* 0x000fe2000f8e02ff */
[----:B------:R-:W-:Y:S01]  /*73a0*/  UIMAD.WIDE.U32 UR20, UR15, UR6, URZ ;  /* 0x000000060f1472a5 */ /* 0x000fe2000f8e003f */
[----:B------:R-:W-:Y:S01]  /*73b0*/  IMAD R7, R21, UR6, RZ ;  /* 0x0000000615077c24 */ /* 0x000fe2000f8e02ff */
[----:B------:R-:W-:Y:S01]  /*73c0*/  UIMAD UR12, UR15, UR7, UR12 ;  /* 0x000000070f0c72a4 */ /* 0x000fe2000f8e020c */
[----:B------:R-:W-:Y:S01]  /*73d0*/  LEA.HI.X.SX32 R19, R4, R243, 0x6, P1 ;  /* 0x000000f304137211 */ /* 0x000fe200008f36ff */
[----:B------:R-:W-:Y:S01]  /*73e0*/  IMAD.U32 R3, RZ, RZ, UR15 ;  /* 0x0000000fff037e24 */ /* 0x000fe2000f8e00ff */
[----:B------:R-:W-:Y:S01]  /*73f0*/  LEA R24, P0, R24, R248, 0x6 ;  /* 0x000000f818187211 */ /* 0x000fe200078030ff */
[----:B------:R-:W-:Y:S01]  /*7400*/  IMAD R8, R22, UR7, R8 ;  /* 0x0000000716087c24 */ /* 0x000fe2000f8e0208 */
[----:B------:R-:W-:Y:S01]  /*7410*/  UIADD3 UR12, UR21, UR12, URZ ;  /* 0x0000000c150c7290 */ /* 0x000fe2000fffe03f */
[----:B------:R-:W-:Y:S01]  /*7420*/  IMAD R7, R20, UR7, R7 ;  /* 0x0000000714077c24 */ /* 0x000fe2000f8e0207 */
[----:B------:R-:W-:Y:S01]  /*7430*/  LEA.HI.X.SX32 R25, R3, R249, 0x6, P0 ;  /* 0x000000f903197211 */ /* 0x000fe200000f36ff */
[----:B------:R-:W-:Y:S01]  /*7440*/  IMAD.WIDE.U32 R22, R22, UR6, RZ ;  /* 0x0000000616167c25 */ /* 0x000fe2000f8e00ff */
[----:B------:R-:W-:Y:S03]  /*7450*/  @P3 STS.128 [R228+0x10000], RZ ;  /* 0x010000ffe4003388 */ /* 0x000fe60000000c00 */
[----:B------:R-:W-:Y:S01]  /*7460*/  IMAD.WIDE.U32 R20, R20, UR6, RZ ;  /* 0x0000000614147c25 */ /* 0x000fe2000f8e00ff */
[-C--:B------:R-:W-:Y:S03]  /*7470*/  LEA R16, P4, R22, R239.reuse, 0x1 ;  /* 0x000000ef16107211 */ /* 0x080fe600078808ff */
[----:B------:R-:W-:Y:S01]  /*7480*/  IMAD.U32 R10, RZ, RZ, UR20 ;  /* 0x00000014ff0a7e24 */ /* 0x000fe2000f8e00ff */
[----:B------:R-:W-:Y:S01]  /*7490*/  LEA R14, P2, R20, R239, 0x1 ;  /* 0x000000ef140e7211 */ /* 0x000fe200078408ff */
[----:B------:R-:W-:Y:S02]  /*74a0*/  IMAD R6, R19, UR6, RZ ;  /* 0x0000000613067c24 */ /* 0x000fe4000f8e02ff */
[----:B------:R-:W-:Y:S01]  /*74b0*/  IMAD.IADD R8, R23, 0x1, R8 ;  /* 0x0000000117087824 */ /* 0x000fe200078e0208 */
[----:B------:R-:W-:Y:S01]  /*74c0*/  LEA R4, P0, R10, R232, 0x6 ;  /* 0x000000e80a047211 */ /* 0x000fe200078030ff */
[----:B------:R-:W-:Y:S02]  /*74d0*/  IMAD.IADD R7, R21, 0x1, R7 ;  /* 0x0000000115077824 */ /* 0x000fe400078e0207 */
[----:B------:R-:W-:Y:S01]  /*74e0*/  IMAD.U32 R3, RZ, RZ, UR12 ;  /* 0x0000000cff037e24 */ /* 0x000fe2000f8e00ff */
[-C--:B------:R-:W-:Y:S01]  /*74f0*/  LEA.HI.X R17, R22, R238.reuse, R8, 0x1, P4 ;  /* 0x000000ee16117211 */ /* 0x080fe200020f0c08 */
[----:B------:R-:W-:Y:S01]  /*7500*/  IMAD R6, R18, UR7, R6 ;  /* 0x0000000712067c24 */ /* 0x000fe2000f8e0206 */
[----:B------:R-:W-:Y:S01]  /*7510*/  LEA.HI.X R15, R20, R238, R7, 0x1, P2 ;  /* 0x000000ee140f7211 */ /* 0x000fe200010f0c07 */
[----:B------:R-:W-:Y:S01]  /*7520*/  IMAD.WIDE.U32 R18, R18, UR6, RZ ;  /* 0x0000000612127c25 */ /* 0x000fe2000f8e00ff */
[----:B--2---:R-:W-:Y:S01]  /*7530*/  @!P3 LEA R8, P6, R4, R226, 0x1 ;  /* 0x000000e20408b211 */ /* 0x004fe200078c08ff */
[----:B------:R-:W-:Y:S01]  /*7540*/  UIADD3 UR12, UR19, -UR18, URZ ;  /* 0x80000012130c7290 */ /* 0x000fe2000fffe03f */
[----:B------:R-:W-:Y:S01]  /*7550*/  ISETP.GE.AND P2, PT, R231, UR11, PT ;  /* 0x0000000be7007c0c */ /* 0x000fe2000bf46270 */
[----:B------:R-:W-:Y:S01]  /*7560*/  IMAD R5, R25, UR6, RZ ;  /* 0x0000000619057c24 */ /* 0x000fe2000f8e02ff */
[----:B------:R-:W-:Y:S01]  /*7570*/  LEA.HI.X R3, R10, R219, R3, 0x6, P0 ;  /* 0x000000db0a037211 */ /* 0x000fe200000f3403 */
[----:B------:R-:W-:Y:S01]  /*7580*/  IMAD.IADD R6, R19, 0x1, R6 ;  /* 0x0000000113067824 */ /* 0x000fe200078e0206 */
[----:B------:R-:W-:Y:S01]  /*7590*/  LEA R12, P1, R18, R239, 0x1 ;  /* 0x000000ef120c7211 */ /* 0x000fe200078208ff */
[----:B------:R-:W-:Y:S01]  /*75a0*/  IMAD R5, R24, UR7, R5 ;  /* 0x0000000718057c24 */ /* 0x000fe2000f8e0205 */
[----:B------:R-:W-:Y:S01]  /*75b0*/  @!P3 LEA.HI.X R9, R4, R227, R3, 0x1, P6 ;  /* 0x000000e30409b211 */ /* 0x000fe200030f0c03 */
[----:B------:R-:W-:Y:S01]  /*75c0*/  IMAD.WIDE.U32 R24, R24, UR6, RZ ;  /* 0x0000000618187c25 */ /* 0x000fe2000f8e00ff */
[-C--:B------:R-:W-:Y:S02]  /*75d0*/  LEA.HI.X R13, R18, R238.reuse, R6, 0x1, P1 ;  /* 0x000000ee120d7211 */ /* 0x080fe400008f0c06 */
[----:B------:R-:W-:Y:S01]  /*75e0*/  ISETP.GE.AND P1, PT, R230, UR11, PT ;  /* 0x0000000be6007c0c */ /* 0x000fe2000bf26270 */
[----:B------:R-:W-:Y:S01]  /*75f0*/  @!PT LDS RZ, [RZ] ;  /* 0x00000000fffff984 */ /* 0x000fe20000000800 */
[----:B------:R-:W-:Y:S01]  /*7600*/  @!PT LDS RZ, [RZ] ;  /* 0x00000000fffff984 */ /* 0x000fe20000000800 */
[----:B------:R-:W-:Y:S01]  /*7610*/  @!PT LDS RZ, [RZ] ;  /* 0x00000000fffff984 */ /* 0x000fe20000000800 */
[----:B------:R-:W-:Y:S01]  /*7620*/  @!P3 LDGSTS.E.BYPASS.LTC128B.128 [R228+0x10000], desc[UR26][R8.64] ;  /* 0x1000000008e4bfae */ /* 0x000fe2000b901d5a */
[----:B------:R-:W-:Y:S01]  /*7630*/  IMAD.IADD R5, R25, 0x1, R5 ;  /* 0x0000000119057824 */ /* 0x000fe200078e0205 */
[----:B------:R-:W-:Y:S01]  /*7640*/  LEA R10, P0, R24, R239, 0x1 ;  /* 0x000000ef180a7211 */ /* 0x000fe200078008ff */
[----:B------:R-:W-:Y:S01]  /*7650*/  IMAD.U32 R11, RZ, RZ, UR21 ;  /* 0x00000015ff0b7e24 */ /* 0x000fe2000f8e00ff */
[----:B------:R-:W-:Y:S01]  /*7660*/  @P2 STS.128 [R228+0x12000], RZ ;  /* 0x012000ffe4002388 */ /* 0x000fe20000000c00 */
[----:B------:R-:W-:Y:S02]  /*7670*/  IADD3 R6, P5, R4, UR14, RZ ;  /* 0x0000000e04067c10 */ /* 0x000fe4000ffbe0ff */
[----:B------:R-:W-:Y:S01]  /*7680*/  LEA.HI.X R11, R24, R238, R5, 0x1, P0 ;  /* 0x000000ee180b7211 */ /* 0x000fe200000f0c05 */
[----:B------:R-:W-:Y:S01]  /*7690*/  @!PT LDS RZ, [RZ] ;  /* 0x00000000fffff984 */ /* 0x000fe20000000800 */
[----:B------:R-:W-:Y:S01]  /*76a0*/  @!PT LDS RZ, [RZ] ;  /* 0x00000000fffff984 */ /* 0x000fe20000000800 */
[----:B------:R-:W-:Y:S01]  /*76b0*/  @!PT LDS RZ, [RZ] ;  /* 0x00000000fffff984 */ /* 0x000fe20000000800 */
[----:B------:R-:W-:Y:S01]  /*76c0*/  @!P2 LDGSTS.E.BYPASS.LTC128B.128 [R228+0x12000], desc[UR26][R16.64+0x80] ;  /* 0x1200008010e4afae */ /* 0x000fe2000b901d5a */
[----:B------:R-:W-:Y:S02]  /*76d0*/  ISETP.GE.AND P0, PT, R229, UR11, PT ;  /* 0x0000000be5007c0c */ /* 0x000fe4000bf06270 */
[C---:B---3--:R-:W-:Y:S01]  /*76e0*/  @!P3 LEA R18, P6, R6.reuse, R224, 0x1 ;  /* 0x000000e00612b211 */ /* 0x048fe200078c08ff */
[----:B------:R-:W-:Y:S01]  /*76f0*/  @P1 STS.128 [R228+0x14000], RZ ;  /* 0x014000ffe4001388 */ /* 0x000fe20000000c00 */
[----:B------:R-:W-:Y:S02]  /*7700*/  IADD3.X R4, R3, UR13, RZ, P5, !PT ;  /* 0x0000000d03047c10 */ /* 0x000fe4000affe4ff */
[C---:B------:R-:W-:Y:S01]  /*7710*/  IADD3 R5, P4, R6.reuse, UR14, RZ ;  /* 0x0000000e06057c10 */ /* 0x040fe2000ff9e0ff */
[----:B------:R-:W-:Y:S01]  /*7720*/  @!PT LDS RZ, [RZ] ;  /* 0x00000000fffff984 */ /* 0x000fe20000000800 */
[----:B------:R-:W-:Y:S01]  /*7730*/  @!PT LDS RZ, [RZ] ;  /* 0x00000000fffff984 */ /* 0x000fe20000000800 */
[----:B------:R-:W-:Y:S01]  /*7740*/  @!PT LDS RZ, [RZ] ;  /* 0x00000000fffff984 */ /* 0x000fe20000000800 */
[----:B------:R-:W-:Y:S01]  /*7750*/  @!P1 LDGSTS.E.BYPASS.LTC128B.128 [R228+0x14000], desc[UR26][R16.64+0x100] ;  /* 0x1400010010e49fae */ /* 0x000fe2000b901d5a */
[----:B------:R-:W-:Y:S02]  /*7760*/  @!P3 LEA.HI.X R19, R6, R225, R4, 0x1, P6 ;  /* 0x000000e10613b211 */ /* 0x000fe400030f0c04 */
[C---:B-1----:R-:W-:Y:S02]  /*7770*/  @!P3 LEA R22, P6, R5.reuse, R222, 0x1 ;  /* 0x000000de0516b211 */ /* 0x042fe400078c08ff */
[----:B------:R-:W-:Y:S01]  /*7780*/  IADD3.X R6, R4, UR13, RZ, P4, !PT ;  /* 0x0000000d04067c10 */ /* 0x000fe2000a7fe4ff */
[----:B------:R-:W-:Y:S01]  /*7790*/  @P0 STS.128 [R228+0x16000], RZ ;  /* 0x016000ffe4000388 */ /* 0x000fe20000000c00 */
[C---:B------:R-:W-:Y:S02]  /*77a0*/  IADD3 R3, P5, R5.reuse, UR14, RZ ;  /* 0x0000000e05037c10 */ /* 0x040fe4000ffbe0ff */
[----:B------:R-:W-:Y:S01]  /*77b0*/  @!P3 LEA.HI.X R23, R5, R223, R6, 0x1, P6 ;  /* 0x000000df0517b211 */ /* 0x000fe200030f0c06 */
[----:B------:R-:W-:Y:S01]  /*77c0*/  @!PT LDS RZ, [RZ] ;  /* 0x00000000fffff984 */ /* 0x000fe20000000800 */
[----:B------:R-:W-:Y:S01]  /*77d0*/  @!PT LDS RZ, [RZ] ;  /* 0x00000000fffff984 */ /* 0x000fe20000000800 */
[----:B------:R-:W-:Y:S01]  /*77e0*/  @!PT LDS RZ, [RZ] ;  /* 0x00000000fffff984 */ /* 0x000fe20000000800 */
[----:B------:R-:W-:Y:S01]  /*77f0*/  @!P0 LDGSTS.E.BYPASS.LTC128B.128 [R228+0x16000], desc[UR26][R16.64+0x180] ;  /* 0x1600018010e48fae */ /* 0x000fe2000b901d5a */
[C---:B----4-:R-:W-:Y:S02]  /*7800*/  @!P3 LEA R20, P4, R3.reuse, R220, 0x1 ;  /* 0x000000dc0314b211 */ /* 0x050fe400078808ff */
[----:B------:R-:W-:Y:S01]  /*7810*/  IADD3.X R4, R6, UR13, RZ, P5, !PT ;  /* 0x0000000d06047c10 */ /* 0x000fe2000affe4ff */
[----:B------:R-:W-:Y:S03]  /*7820*/  @P3 STS.128 [R228+0x10800], RZ ;  /* 0x010800ffe4003388 */ /* 0x000fe60000000c00 */
[----:B------:R-:W-:Y:S01]  /*7830*/  @!P3 LEA.HI.X R21, R3, R221, R4, 0x1, P4 ;  /* 0x000000dd0315b211 */ /* 0x000fe200020f0c04 */
[----:B------:R-:W-:Y:S01]  /*7840*/  @!PT LDS RZ, [RZ] ;  /* 0x00000000fffff984 */ /* 0x000fe20000000800 */
[----:B------:R-:W-:Y:S01]  /*7850*/  @!PT LDS RZ, [RZ] ;  /* 0x00000000fffff984 */ /* 0x000fe20000000800 */
[----:B------:R-:W-:Y:S01]  /*7860*/  @!PT LDS RZ, [RZ] ;  /* 0x00000000fffff984 */ /* 0x000fe20000000800 */
[----:B------:R1:W-:Y:S01]  /*7870*/  @!P3 LDGSTS.E.BYPASS.LTC128B.128 [R228+0x10800], desc[UR26][R18.64] ;  /* 0x1080000012e4bfae */ /* 0x0003e2000b901d5a */
[----:B------:R-:W-:Y:S03]  /*7880*/  IMAD.U32 R3, RZ, RZ, UR12 ;  /* 0x0000000cff037e24 */ /* 0x000fe6000f8e00ff */
[----:B------:R-:W-:Y:S04]  /*7890*/  @P2 STS.128 [R228+0x12800], RZ ;  /* 0x012800ffe4002388 */ /* 0x000fe80000000c00 */
[----:B------:R-:W-:Y:S01]  /*78a0*/  @!PT LDS RZ, [RZ] ;  /* 0x00000000fffff984 */ /* 0x000fe20000000800 */
[----:B------:R-:W-:Y:S01]  /*78b0*/  @!PT LDS RZ, [RZ] ;  /* 0x00000000fffff984 */ /* 0x000fe20000000800 */
[----:B------:R-:W-:Y:S01]  /*78c0*/  @!PT LDS RZ, [RZ] ;  /* 0x00000000fffff984 */ /* 0x000fe20000000800 */
[----:B------:R-:W-:Y:S04]  /*78d0*/  @!P2 LDGSTS.E.BYPASS.LTC128B.128 [R228+0x12800], desc[UR26][R14.64+0x80] ;  /* 0x128000800ee4afae */ /* 0x000fe8000b901d5a */
        /* <DEDUP_REMOVED lines=49> */
[----:B------:R2:W-:Y:S04]  /*7bf0*/  @!P0 LDGSTS.E.BYPASS.LTC128B.128 [R228+0x17800], desc[UR26][R10.64+0x180] ;  /* 0x178001800ae48fae */ /* 0x0005e8000b901d5a */
[----:B------:R-:W-:Y:S04]  /*7c00*/  LDSM.16.M88.4 R32, [R218] ;  /* 0x00000000da20783b */ /* 0x000fe80000000200 */
[----:B-1----:R-:W-:Y:S04]  /*7c10*/  LDSM.16.M88.4 R16, [R217+0x8800] ;  /* 0x00880000d910783b */ /* 0x002fe80000000200 */
[----:B------:R-:W-:Y:S04]  /*7c20*/  LDSM.16.M88.4 R24, [R217+0x9000] ;  /* 0x00900000d918783b */ /* 0x000fe80000000200 */
[----:B------:R-:W-:Y:S04]  /*7c30*/  LDSM.16.M88.4 R164, [R217+0x9800] ;  /* 0x00980000d9a4783b */ /* 0x000fe80000000200 */
[----:B------:R-:W-:Y:S04]  /*7c40*/  LDSM.16.M88.4 R168, [R216] ;  /* 0x00000000d8a8783b */ /* 0x000fe80000000200 */
[----:B------:R-:W-:Y:S04]  /*7c50*/  LDSM.16.M88.4 R172, [R215] ;  /* 0x00000000d7ac783b */ /* 0x000fe80000000200 */
[----:B--2---:R-:W1:Y:S04]  /*7c60*/  LDSM.16.M88.4 R8, [R217+0x8000] ;  /* 0x00800000d908783b */ /* 0x004e680000000200 */
[----:B------:R-:W0:Y:S04]  /*7c70*/  LDGDEPBAR ;  /* 0x00000000000079af */ /* 0x000e280000000000 */
[----:B------:R-:W2:Y:S04]  /*7c80*/  LDSM.16.M88.4 R176, [R207] ;  /* 0x00000000cfb0783b */ /* 0x000ea80000000200 */
[----:B------:R-:W3:Y:S04]  /*7c90*/  LDSM.16.M88.4 R180, [R206] ;  /* 0x00000000ceb4783b */ /* 0x000ee80000000200 */
[----:B------:R-:W4:Y:S04]  /*7ca0*/  LDSM.16.M88.4 R184, [R205] ;  /* 0x00000000cdb8783b */ /* 0x000f280000000200 */
[----:B------:R-:W-:Y:S01]  /*7cb0*/  LDSM.16.M88.4 R188, [R211+0x8000] ;  /* 0x00800000d3bc783b */ /* 0x000fe20000000200 */
[C---:B-1----:R-:W-:Y:S06]  /*7cc0*/  HMMA.16816.F32 R4, R32.reuse, R8, RZ ;  /* 0x000000082004723c */ /* 0x042fec00000018ff */
[C---:B------:R-:W-:Y:S06]  /*7cd0*/  HMMA.16816.F32 R8, R32.reuse, R10, RZ ;  /* 0x0000000a2008723c */ /* 0x040fec00000018ff */
[C---:B------:R-:W-:Y:S06]  /*7ce0*/  HMMA.16816.F32 R12, R32.reuse, R16, RZ ;  /* 0x00000010200c723c */ /* 0x040fec00000018ff */
[C---:B------:R-:W-:Y:S06]  /*7cf0*/  HMMA.16816.F32 R16, R32.reuse, R18, RZ ;  /* 0x000000122010723c */ /* 0x040fec00000018ff */
[C---:B------:R-:W-:Y:S06]  /*7d00*/  HMMA.16816.F32 R20, R32.reuse, R24, RZ ;  /* 0x000000182014723c */ /* 0x040fec00000018ff */
[C---:B------:R-:W-:Y:S06]  /*7d10*/  HMMA.16816.F32 R24, R32.reuse, R26, RZ ;  /* 0x0000001a2018723c */ /* 0x040fec00000018ff */
[C---:B------:R-:W-:Y:S06]  /*7d20*/  HMMA.16816.F32 R28, R32.reuse, R164, RZ ;  /* 0x000000a4201c723c */ /* 0x040fec00000018ff */
[----:B------:R-:W-:Y:S01]  /*7d30*/  HMMA.16816.F32 R32, R32, R166, RZ ;  /* 0x000000a62020723c */ /* 0x000fe200000018ff */
[----:B------:R-:W1:Y:S05]  /*7d40*/  LDSM.16.M88.4 R164, [R214] ;  /* 0x00000000d6a4783b */ /* 0x000e6a0000000200 */
[C---:B------:R-:W-:Y:S06]  /*7d50*/  HMMA.16816.F32 R4, R168.reuse, R172, R4 ;  /* 0x000000aca804723c */ /* 0x040fec0000001804 */
[C---:B------:R-:W-:Y:S01]  /*7d60*/  HMMA.16816.F32 R8, R168.reuse, R174, R8 ;  /* 0x000000aea808723c */ /* 0x040fe20000001808 */
[----:B-----5:R-:W5:Y:S05]  /*7d70*/  LDSM.16.M88.4 R172, [R211+0x8800] ;  /* 0x00880000d3ac783b */ /* 0x020f6a0000000200 */
[C---:B--2---:R-:W-:Y:S06]  /*7d80*/  HMMA.16816.F32 R12, R168.reuse, R176, R12 ;  /* 0x000000b0a80c723c */ /* 0x044fec000000180c */
[C---:B------:R-:W-:Y:S01]  /*7d90*/  HMMA.16816.F32 R16, R168.reuse, R178, R16 ;  /* 0x000000b2a810723c */ /* 0x040fe20000001810 */
[----:B------:R-:W2:Y:S05]  /*7da0*/  LDSM.16.M88.4 R176, [R211+0x9000] ;  /* 0x00900000d3b0783b */ /* 0x000eaa0000000200 */
[C---:B---3--:R-:W-:Y:S06]  /*7db0*/  HMMA.16816.F32 R20, R168.reuse, R180, R20 ;  /* 0x000000b4a814723c */ /* 0x048fec0000001814 */
[C---:B------:R-:W-:Y:S01]  /*7dc0*/  HMMA.16816.F32 R24, R168.reuse, R182, R24 ;  /* 0x000000b6a818723c */ /* 0x040fe20000001818 */
[----:B------:R-:W-:Y:S05]  /*7dd0*/  LDSM.16.M88.4 R180, [R213] ;  /* 0x00000000d5b4783b */ /* 0x000fea0000000200 */
[C---:B----4-:R-:W-:Y:S06]  /*7de0*/  HMMA.16816.F32 R28, R168.reuse, R184, R28 ;  /* 0x000000b8a81c723c */ /* 0x050fec000000181c */
[----:B------:R-:W-:Y:S01]  /*7df0*/  HMMA.16816.F32 R32, R168, R186, R32 ;  /* 0x000000baa820723c */ /* 0x000fe20000001820 */
[----:B------:R-:W3:Y:S04]  /*7e00*/  LDSM.16.M88.4 R168, [R211+0x9800] ;  /* 0x00980000d3a8783b */ /* 0x000ee80000000200 */
[----:B------:R-:W4:Y:S01]  /*7e10*/  LDSM.16.M88.4 R184, [R204] ;  /* 0x00000000ccb8783b */ /* 0x000f220000000200 */
[C---:B-1----:R-:W-:Y:S06]  /*7e20*/  HMMA.16816.F32 R4, R164.reuse, R188, R4 ;  /* 0x000000bca404723c */ /* 0x042fec0000001804 */
[C---:B------:R-:W-:Y:S01]  /*7e30*/  HMMA.16816.F32 R8, R164.reuse, R190, R8 ;  /* 0x000000bea408723c */ /* 0x040fe20000001808 */
[----:B------:R-:W1:Y:S05]  /*7e40*/  LDSM.16.M88.4 R188, [R204+0x800] ;  /* 0x00080000ccbc783b */ /* 0x000e6a0000000200 */
[C---:B-----5:R-:W-:Y:S06]  /*7e50*/  HMMA.16816.F32 R12, R164.reuse, R172, R12 ;  /* 0x000000aca40c723c */ /* 0x060fec000000180c */
[C---:B------:R-:W-:Y:S01]  /*7e60*/  HMMA.16816.F32 R16, R164.reuse, R174, R16 ;  /* 0x000000aea410723c */ /* 0x040fe20000001810 */
[----:B------:R-:W5:Y:S05]  /*7e70*/  LDSM.16.M88.4 R172, [R204+0x1000] ;  /* 0x00100000ccac783b */ /* 0x000f6a0000000200 */
[C---:B--2---:R-:W-:Y:S06]  /*7e80*/  HMMA.16816.F32 R20, R164.reuse, R176, R20 ;  /* 0x000000b0a414723c */ /* 0x044fec0000001814 */
[C---:B------:R-:W-:Y:S01]  /*7e90*/  HMMA.16816.F32 R24, R164.reuse, R178, R24 ;  /* 0x000000b2a418723c */ /* 0x040fe20000001818 */
[----:B------:R-:W-:Y:S05]  /*7ea0*/  LDSM.16.M88.4 R176, [R217+0xa000] ;  /* 0x00a00000d9b0783b */ /* 0x000fea0000000200 */
[C---:B---3--:R-:W-:Y:S06]  /*7eb0*/  HMMA.16816.F32 R28, R164.reuse, R168, R28 ;  /* 0x000000a8a41c723c */ /* 0x048fec000000181c */
[----:B------:R-:W-:Y:S01]  /*7ec0*/  HMMA.16816.F32 R32, R164, R170, R32 ;  /* 0x000000aaa420723c */ /* 0x000fe20000001820 */
[----:B------:R-:W2:Y:S04]  /*7ed0*/  LDSM.16.M88.4 R164, [R204+0x1800] ;  /* 0x00180000cca4783b */ /* 0x000ea80000000200 */
[----:B------:R-:W3:Y:S01]  /*7ee0*/  LDSM.16.M88.4 R168, [R218+0x2000] ;  /* 0x00200000daa8783b */ /* 0x000ee20000000200 */
[C---:B----4-:R-:W-:Y:S06]  /*7ef0*/  HMMA.16816.F32 R4, R180.reuse, R184, R4 ;  /* 0x000000b8b404723c */ /* 0x050fec0000001804 */
[C---:B------:R-:W-:Y:S01]  /*7f00*/  HMMA.16816.F32 R8, R180.reuse, R186, R8 ;  /* 0x000000bab408723c */ /* 0x040fe20000001808 */
[----:B------:R-:W4:Y:S05]  /*7f10*/  LDSM.16.M88.4 R184, [R217+0xa800] ;  /* 0x00a80000d9b8783b */ /* 0x000f2a0000000200 */
[C---:B-1----:R-:W-:Y:S06]  /*7f20*/  HMMA.16816.F32 R12, R180.reuse, R188, R12 ;  /* 0x000000bcb40c723c */ /* 0x042fec000000180c */
[C---:B------:R-:W-:Y:S01]  /*7f30*/  HMMA.16816.F32 R16, R180.reuse, R190, R16 ;  /* 0x000000beb410723c */ /* 0x040fe20000001810 */
[----:B------:R-:W1:Y:S05]  /*7f40*/  LDSM.16.M88.4 R188, [R217+0xb000] ;  /* 0x00b00000d9bc783b */ /* 0x000e6a0000000200 */
[C---:B-----5:R-:W-:Y:S06]  /*7f50*/  HMMA.16816.F32 R20, R180.reuse, R172, R20 ;  /* 0x000000acb414723c */ /* 0x060fec0000001814 */
[C---:B------:R-:W-:Y:S01]  /*7f60*/  HMMA.16816.F32 R24, R180.reuse, R174, R24 ;  /* 0x000000aeb418723c */ /* 0x040fe20000001818 */
[----:B------:R-:W5:Y:S05]  /*7f70*/  LDSM.16.M88.4 R172, [R217+0xb800] ;  /* 0x00b80000d9ac783b */ /* 0x000f6a0000000200 */
[C---:B--2---:R-:W-:Y:S06]  /*7f80*/  HMMA.16816.F32 R28, R180.reuse, R164, R28 ;  /* 0x000000a4b41c723c */ /* 0x044fec000000181c */
[----:B------:R-:W-:Y:S01]  /*7f90*/  HMMA.16816.F32 R32, R180, R166, R32 ;  /* 0x000000a6b420723c */ /* 0x000fe20000001820 */
[----:B------:R-:W-:Y:S04]  /*7fa0*/  LDSM.16.M88.4 R164, [R216+0x2000] ;  /* 0x00200000d8a4783b */ /* 0x000fe80000000200 */
[----:B------:R-:W-:Y:S01]  /*7fb0*/  LDSM.16.M88.4 R180, [R202] ;  /* 0x00000000cab4783b */ /* 0x000fe20000000200 */
[C---:B---3--:R-:W-:Y:S06]  /*7fc0*/  HMMA.16816.F32 R4, R168.reuse, R176, R4 ;  /* 0x000000b0a804723c */ /* 0x048fec0000001804 */
[C---:B------:R-:W-:Y:S01]  /*7fd0*/  HMMA.16816.F32 R8, R168.reuse, R178, R8 ;  /* 0x000000b2a808723c */ /* 0x040fe20000001808 */
[----:B------:R-:W2:Y:S05]  /*7fe0*/  LDSM.16.M88.4 R176, [R203] ;  /* 0x00000000cbb0783b */ /* 0x000eaa0000000200 */
[C---:B----4-:R-:W-:Y:S06]  /*7ff0*/  HMMA.16816.F32 R12, R168.reuse, R184, R12 ;  /* 0x000000b8a80c723c */ /* 0x050fec000000180c */
[C---:B------:R-:W-:Y:S01]  /*8000*/  HMMA.16816.F32 R16, R168.reuse, R186, R16 ;  /* 0x000000baa810723c */ /* 0x040fe20000001810 */
[----:B------:R-:W3:Y:S05]  /*8010*/  LDSM.16.M88.4 R184, [R201] ;  /* 0x00000000c9b8783b */ /* 0x000eea0000000200 */
[C---:B-1----:R-:W-:Y:S06]  /*8020*/  HMMA.16816.F32 R20, R168.reuse, R188, R20 ;  /* 0x000000bca814723c */ /* 0x042fec0000001814 */
[C---:B------:R-:W-:Y:S01]  /*8030*/  HMMA.16816.F32 R24, R168.reuse, R190, R24 ;  /* 0x000000bea818723c */ /* 0x040fe20000001818 */
[----:B------:R-:W1:Y:S05]  /*8040*/  LDSM.16.M88.4 R188, [R200] ;  /* 0x00000000c8bc783b */ /* 0x000e6a0000000200 */
[C---:B-----5:R-:W-:Y:S06]  /*8050*/  HMMA.16816.F32 R28, R168.reuse, R172, R28 ;  /* 0x000000aca81c723c */ /* 0x060fec000000181c */
[----:B------:R-:W-:Y:S01]  /*8060*/  HMMA.16816.F32 R32, R168, R174, R32 ;  /* 0x000000aea820723c */ /* 0x000fe20000001820 */
[----:B------:R-:W-:Y:S04]  /*8070*/  LDSM.16.M88.4 R168, [R214+0x2000] ;  /* 0x00200000d6a8783b */ /* 0x000fe80000000200 */
[----:B------:R-:W4:Y:S01]  /*8080*/  LDSM.16.M88.4 R172, [R211+0xa000] ;  /* 0x00a00000d3ac783b */ /* 0x000f220000000200 */
        /* <DEDUP_REMOVED lines=8> */
[----:B------:R-:W-:Y:S05]  /*8110*/  LDSM.16.M88.4 R184, [R213+0x2000] ;  /* 0x00200000d5b8783b */ /* 0x000fea0000000200 */
[C---:B-1----:R-:W-:Y:S06]  /*8120*/  HMMA.16816.F32 R28, R164.reuse, R188, R28 ;  /* 0x000000bca41c723c */ /* 0x042fec000000181c */
[----:B------:R-:W-:Y:S01]  /*8130*/  HMMA.16816.F32 R32, R164, R190, R32 ;  /* 0x000000bea420723c */ /* 0x000fe20000001820 */
[----:B------:R-:W1:Y:S04]  /*8140*/  LDSM.16.M88.4 R164, [R211+0xb800] ;  /* 0x00b80000d3a4783b */ /* 0x000e680000000200 */
[----:B------:R-:W3:Y:S01]  /*8150*/  LDSM.16.M88.4 R188, [R204+0x2000] ;  /* 0x00200000ccbc783b */ /* 0x000ee20000000200 */
[C---:B----4-:R-:W-:Y:S06]  /*8160*/  HMMA.16816.F32 R4, R168.reuse, R172, R4 ;  /* 0x000000aca804723c */ /* 0x050fec0000001804 */
[C---:B------:R-:W-:Y:S01]  /*8170*/  HMMA.16816.F32 R8, R168.reuse, R174, R8 ;  /* 0x000000aea808723c */ /* 0x040fe20000001808 */
[----:B------:R-:W4:Y:S05]  /*8180*/  LDSM.16.M88.4 R172, [R204+0x2800] ;  /* 0x00280000ccac783b */ /* 0x000f2a0000000200 */
[C---:B--2---:R-:W-:Y:S06]  /*8190*/  HMMA.16816.F32 R12, R168.reuse, R176, R12 ;  /* 0x000000b0a80c723c */ /* 0x044fec000000180c */
[C---:B------:R-:W-:Y:S01]  /*81a0*/  HMMA.16816.F32 R16, R168.reuse, R178, R16 ;  /* 0x000000b2a810723c */ /* 0x040fe20000001810 */
[----:B------:R-:W2:Y:S05]  /*81b0*/  LDSM.16.M88.4 R176, [R204+0x3000] ;  /* 0x00300000ccb0783b */ /* 0x000eaa0000000200 */
[C---:B-----5:R-:W-:Y:S06]  /*81c0*/  HMMA.16816.F32 R20, R168.reuse, R180, R20 ;  /* 0x000000b4a814723c */ /* 0x060fec0000001814 */
[C---:B------:R-:W-:Y:S01]  /*81d0*/  HMMA.16816.F32 R24, R168.reuse, R182, R24 ;  /* 0x000000b6a818723c */ /* 0x040fe20000001818 */
[----:B------:R-:W-:Y:S05]  /*81e0*/  LDSM.16.M88.4 R180, [R217+0xc000] ;  /* 0x00c00000d9b4783b */ /* 0x000fea0000000200 */
[C---:B-1----:R-:W-:Y:S06]  /*81f0*/  HMMA.16816.F32 R28, R168.reuse, R164, R28 ;  /* 0x000000a4a81c723c */ /* 0x042fec000000181c */
[----:B------:R-:W-:Y:S01]  /*8200*/  HMMA.16816.F32 R32, R168, R166, R32 ;  /* 0x000000a6a820723c */ /* 0x000fe20000001820 */
[----:B------:R-:W1:Y:S04]  /*8210*/  LDSM.16.M88.4 R164, [R204+0x3800] ;  /* 0x00380000cca4783b */ /* 0x000e680000000200 */
[----:B------:R-:W5:Y:S01]  /*8220*/  LDSM.16.M88.4 R168, [R218+0x4000] ;  /* 0x00400000daa8783b */ /* 0x000f620000000200 */
[C---:B---3--:R-:W-:Y:S06]  /*8230*/  HMMA.16816.F32 R4, R184.reuse, R188, R4 ;  /* 0x000000bcb804723c */ /* 0x048fec0000001804 */
[C---:B------:R-:W-:Y:S01]  /*8240*/  HMMA.16816.F32 R8, R184.reuse, R190, R8 ;  /* 0x000000beb808723c */ /* 0x040fe20000001808 */
[----:B------:R-:W3:Y:S05]  /*8250*/  LDSM.16.M88.4 R188, [R217+0xc800] ;  /* 0x00c80000d9bc783b */ /* 0x000eea0000000200 */
[C---:B----4-:R-:W-:Y:S06]  /*8260*/  HMMA.16816.F32 R12, R184.reuse, R172, R12 ;  /* 0x000000acb80c723c */ /* 0x050fec000000180c */
[C---:B------:R-:W-:Y:S01]  /*8270*/  HMMA.16816.F32 R16, R184.reuse, R174, R16 ;  /* 0x000000aeb810723c */ /* 0x040fe20000001810 */
[----:B------:R-:W4:Y:S05]  /*8280*/  LDSM.16.M88.4 R172, [R217+0xd000] ;  /* 0x00d00000d9ac783b */ /* 0x000f2a0000000200 */
[C---:B--2---:R-:W-:Y:S06]  /*8290*/  HMMA.16816.F32 R20, R184.reuse, R176, R20 ;  /* 0x000000b0b814723c */ /* 0x044fec0000001814 */
[C---:B------:R-:W-:Y:S01]  /*82a0*/  HMMA.16816.F32 R24, R184.reuse, R178, R24 ;  /* 0x000000b2b818723c */ /* 0x040fe20000001818 */
[----:B------:R-:W2:Y:S05]  /*82b0*/  LDSM.16.M88.4 R176, [R217+0xd800] ;  /* 0x00d80000d9b0783b */ /* 0x000eaa0000000200 */
[C---:B-1----:R-:W-:Y:S06]  /*82c0*/  HMMA.16816.F32 R28, R184.reuse, R164, R28 ;  /* 0x000000a4b81c723c */ /* 0x042fec000000181c */
[----:B------:R-:W-:Y:S01]  /*82d0*/  HMMA.16816.F32 R32, R184, R166, R32 ;  /* 0x000000a6b820723c */ /* 0x000fe20000001820 */
[----:B------:R-:W-:Y:S04]  /*82e0*/  LDSM.16.M88.4 R164, [R216+0x4000] ;  /* 0x00400000d8a4783b */ /* 0x000fe80000000200 */
[----:B------:R-:W-:Y:S01]  /*82f0*/  LDSM.16.M88.4 R184, [R198] ;  /* 0x00000000c6b8783b */ /* 0x000fe20000000200 */
[C---:B-----5:R-:W-:Y:S06]  /*8300*/  HMMA.16816.F32 R4, R168.reuse, R180, R4 ;  /* 0x000000b4a804723c */ /* 0x060fec0000001804 */
[C---:B------:R-:W-:Y:S01]  /*8310*/  HMMA.16816.F32 R8, R168.reuse, R182, R8 ;  /* 0x000000b6a808723c */ /* 0x040fe20000001808 */
[----:B------:R-:W1:Y:S05]  /*8320*/  LDSM.16.M88.4 R180, [R199] ;  /* 0x00000000c7b4783b */ /* 0x000e6a0000000200 */
[C---:B---3--:R-:W-:Y:S06]  /*8330*/  HMMA.16816.F32 R12, R168.reuse, R188, R12 ;  /* 0x000000bca80c723c */ /* 0x048fec000000180c */
[C---:B------:R-:W-:Y:S01]  /*8340*/  HMMA.16816.F32 R16, R168.reuse, R190, R16 ;  /* 0x000000bea810723c */ /* 0x040fe20000001810 */
[----:B------:R-:W3:Y:S05]  /*8350*/  LDSM.16.M88.4 R188, [R197] ;  /* 0x00000000c5bc783b */ /* 0x000eea0000000200 */
[C---:B----4-:R-:W-:Y:S06]  /*8360*/  HMMA.16816.F32 R20, R168.reuse, R172, R20 ;  /* 0x000000aca814723c */ /* 0x050fec0000001814 */
[C---:B------:R-:W-:Y:S01]  /*8370*/  HMMA.16816.F32 R24, R168.reuse, R174, R24 ;  /* 0x000000aea818723c */ /* 0x040fe20000001818 */
[----:B------:R-:W4:Y:S05]  /*8380*/  LDSM.16.M88.4 R172, [R196] ;  /* 0x00000000c4ac783b */ /* 0x000f2a0000000200 */
[C---:B--2---:R-:W-:Y:S06]  /*8390*/  HMMA.16816.F32 R28, R168.reuse, R176, R28 ;  /* 0x000000b0a81c723c */ /* 0x044fec000000181c */
[----:B------:R-:W-:Y:S01]  /*83a0*/  HMMA.16816.F32 R32, R168, R178, R32 ;  /* 0x000000b2a820723c */ /* 0x000fe20000001820 */
        /* <DEDUP_REMOVED lines=8> */
[C---:B---3--:R-:W-:Y:S06]  /*8430*/  HMMA.16816.F32 R20, R164.reuse, R188, R20 ;  /* 0x000000bca414723c */ /* 0x048fec0000001814 */
[C---:B------:R-:W-:Y:S01]  /*8440*/  HMMA.16816.F32 R24, R164.reuse, R190, R24 ;  /* 0x000000bea418723c */ /* 0x040fe20000001818 */
[----:B------:R-:W-:Y:S05]  /*8450*/  LDSM.16.M88.4 R188, [R204+0x4000] ;  /* 0x00400000ccbc783b */ /* 0x000fea0000000200 */
[C---:B----4-:R-:W-:Y:S06]  /*8460*/  HMMA.16816.F32 R28, R164.reuse, R172, R28 ;  /* 0x000000aca41c723c */ /* 0x050fec000000181c */
        /* <DEDUP_REMOVED lines=11> */
[----:B------:R-:W-:Y:S05]  /*8520*/  LDSM.16.M88.4 R184, [R217+0xe000] ;  /* 0x00e00000d9b8783b */ /* 0x000fea0000000200 */
[C---:B---3--:R-:W-:Y:S06]  /*8530*/  HMMA.16816.F32 R28, R168.reuse, R164, R28 ;  /* 0x000000a4a81c723c */ /* 0x048fec000000181c */
[----:B------:R-:W-:Y:S01]  /*8540*/  HMMA.16816.F32 R32, R168, R166, R32 ;  /* 0x000000a6a820723c */ /* 0x000fe20000001820 */
[----:B------:R-:W3:Y:S04]  /*8550*/  LDSM.16.M88.4 R164, [R204+0x5800] ;  /* 0x00580000cca4783b */ /* 0x000ee80000000200 */
[----:B------:R-:W5:Y:S01]  /*8560*/  LDSM.16.M88.4 R168, [R218+0x6000] ;  /* 0x00600000daa8783b */ /* 0x000f620000000200 */
[C---:B----4-:R-:W-:Y:S06]  /*8570*/  HMMA.16816.F32 R4, R172.reuse, R188, R4 ;  /* 0x000000bcac04723c */ /* 0x050fec0000001804 */
[C---:B------:R-:W-:Y:S01]  /*8580*/  HMMA.16816.F32 R8, R172.reuse, R190, R8 ;  /* 0x000000beac08723c */ /* 0x040fe20000001808 */
[----:B------:R-:W4:Y:S05]  /*8590*/  LDSM.16.M88.4 R188, [R217+0xe800] ;  /* 0x00e80000d9bc783b */ /* 0x000f2a0000000200 */
[C---:B--2---:R-:W-:Y:S06]  /*85a0*/  HMMA.16816.F32 R12, R172.reuse, R176, R12 ;  /* 0x000000b0ac0c723c */ /* 0x044fec000000180c */
[C---:B------:R-:W-:Y:S01]  /*85b0*/  HMMA.16816.F32 R16, R172.reuse, R178, R16 ;  /* 0x000000b2ac10723c */ /* 0x040fe20000001810 */
[----:B------:R-:W2:Y:S05]  /*85c0*/  LDSM.16.M88.4 R176, [R217+0xf000] ;  /* 0x00f00000d9b0783b */ /* 0x000eaa0000000200 */
[C---:B-1----:R-:W-:Y:S06]  /*85d0*/  HMMA.16816.F32 R20, R172.reuse, R180, R20 ;  /* 0x000000b4ac14723c */ /* 0x042fec0000001814 */
[C---:B------:R-:W-:Y:S01]  /*85e0*/  HMMA.16816.F32 R24, R172.reuse, R182, R24 ;  /* 0x000000b6ac18723c */ /* 0x040fe20000001818 */
[----:B------:R-:W1:Y:S05]  /*85f0*/  LDSM.16.M88.4 R180, [R217+0xf800] ;  /* 0x00f80000d9b4783b */ /* 0x000e6a0000000200 */
[C---:B---3--:R-:W-:Y:S06]  /*8600*/  HMMA.16816.F32 R28, R172.reuse, R164, R28 ;  /* 0x000000a4ac1c723c */ /* 0x048fec000000181c */
[----:B------:R-:W-:Y:S01]  /*8610*/  HMMA.16816.F32 R32, R172, R166, R32 ;  /* 0x000000a6ac20723c */ /* 0x000fe20000001820 */
[----:B------:R-:W-:Y:S04]  /*8620*/  LDSM.16.M88.4 R164, [R216+0x6000] ;  /* 0x00600000d8a4783b */ /* 0x000fe80000000200 */
[----:B------:R-:W3:Y:S01]  /*8630*/  LDSM.16.M88.4 R172, [R195] ;  /* 0x00000000c3ac783b */ /* 0x000ee20000000200 */
[C---:B-----5:R-:W-:Y:S06]  /*8640*/  HMMA.16816.F32 R4, R168.reuse, R184, R4 ;  /* 0x000000b8a804723c */ /* 0x060fec0000001804 */
[C---:B------:R-:W-:Y:S01]  /*8650*/  HMMA.16816.F32 R8, R168.reuse, R186, R8 ;  /* 0x000000baa808723c */ /* 0x040fe20000001808 */
[----:B------:R-:W5:Y:S05]  /*8660*/  LDSM.16.M88.4 R184, [R194] ;  /* 0x00000000c2b8783b */ /* 0x000f6a0000000200 */
[C---:B----4-:R-:W-:Y:S06]  /*8670*/  HMMA.16816.F32 R12, R168.reuse, R188, R12 ;  /* 0x000000bca80c723c */ /* 0x050fec000000180c */
[C---:B------:R-:W-:Y:S01]  /*8680*/  HMMA.16816.F32 R16, R168.reuse, R190, R16 ;  /* 0x000000bea810723c */ /* 0x040fe20000001810 */
[----:B------:R-:W4:Y:S05]  /*8690*/  LDSM.16.M88.4 R188, [R193] ;  /* 0x00000000c1bc783b */ /* 0x000f2a0000000200 */
[C---:B--2---:R-:W-:Y:S06]  /*86a0*/  HMMA.16816.F32 R20, R168.reuse, R176, R20 ;  /* 0x000000b0a814723c */ /* 0x044fec0000001814 */
[C---:B------:R-:W-:Y:S01]  /*86b0*/  HMMA.16816.F32 R24, R168.reuse, R178, R24 ;  /* 0x000000b2a818723c */ /* 0x040fe20000001818 */
[----:B------:R-:W2:Y:S05]  /*86c0*/  LDSM.16.M88.4 R176, [R192] ;  /* 0x00000000c0b0783b */ /* 0x000eaa0000000200 */
[C---:B-1----:R-:W-:Y:S06]  /*86d0*/  HMMA.16816.F32 R28, R168.reuse, R180, R28 ;  /* 0x000000b4a81c723c */ /* 0x042fec000000181c */
[----:B------:R-:W-:Y:S01]  /*86e0*/  HMMA.16816.F32 R32, R168, R182, R32 ;  /* 0x000000b6a820723c */ /* 0x000fe20000001820 */
[----:B------:R-:W-:Y:S04]  /*86f0*/  LDSM.16.M88.4 R168, [R214+0x6000] ;  /* 0x00600000d6a8783b */ /* 0x000fe80000000200 */
[----:B------:R-:W1:Y:S01]  /*8700*/  LDSM.16.M88.4 R180, [R211+0xe000] ;  /* 0x00e00000d3b4783b */ /* 0x000e620000000200 */
[C---:B---3--:R-:W-:Y:S06]  /*8710*/  HMMA.16816.F32 R4, R164.reuse, R172, R4 ;  /* 0x000000aca404723c */ /* 0x048fec0000001804 */
[C---:B------:R-:W-:Y:S01]  /*8720*/  HMMA.16816.F32 R8, R164.reuse, R174, R8 ;  /* 0x000000aea408723c */ /* 0x040fe20000001808 */
[----:B------:R-:W3:Y:S05]  /*8730*/  LDSM.16.M88.4 R172, [R211+0xe800] ;  /* 0x00e80000d3ac783b */ /* 0x000eea0000000200 */
[C---:B-----5:R-:W-:Y:S06]  /*8740*/  HMMA.16816.F32 R12, R164.reuse, R184, R12 ;  /* 0x000000b8a40c723c */ /* 0x060fec000000180c */
[C---:B------:R-:W-:Y:S01]  /*8750*/  HMMA.16816.F32 R16, R164.reuse, R186, R16 ;  /* 0x000000baa410723c */ /* 0x040fe20000001810 */
[----:B------:R-:W5:Y:S05]  /*8760*/  LDSM.16.M88.4 R184, [R211+0xf000] ;  /* 0x00f00000d3b8783b */ /* 0x000f6a0000000200 */
[C---:B----4-:R-:W-:Y:S06]  /*8770*/  HMMA.16816.F32 R20, R164.reuse, R188, R20 ;  /* 0x000000bca414723c */ /* 0x050fec0000001814 */
[C---:B------:R-:W-:Y:S01]  /*8780*/  HMMA.16816.F32 R24, R164.reuse, R190, R24 ;  /* 0x000000bea418723c */ /* 0x040fe20000001818 */
[----:B------:R-:W4:Y:S05]  /*8790*/  LDSM.16.M88.4 R188, [R211+0xf800] ;  /* 0x00f80000d3bc783b */ /* 0x000f2a0000000200 */
[C---:B--2---:R-:W-:Y:S06]  /*87a0*/  HMMA.16816.F32 R28, R164.reuse, R176, R28 ;  /* 0x000000b0a41c723c */ /* 0x044fec000000181c */
[----:B------:R-:W-:Y:S01]  /*87b0*/  HMMA.16816.F32 R32, R164, R178, R32 ;  /* 0x000000b2a420723c */ /* 0x000fe20000001820 */
[----:B------:R-:W-:Y:S04]  /*87c0*/  LDSM.16.M88.4 R164, [R213+0x6000] ;  /* 0x00600000d5a4783b */ /* 0x000fe80000000200 */
[----:B------:R-:W2:Y:S01]  /*87d0*/  LDSM.16.M88.4 R176, [R204+0x6000] ;  /* 0x00600000ccb0783b */ /* 0x000ea20000000200 */
[C---:B-1----:R-:W-:Y:S06]  /*87e0*/  HMMA.16816.F32 R4, R168.reuse, R180, R4 ;  /* 0x000000b4a804723c */ /* 0x042fec0000001804 */
[C---:B------:R-:W-:Y:S01]  /*87f0*/  HMMA.16816.F32 R8, R168.reuse, R182, R8 ;  /* 0x000000b6a808723c */ /* 0x040fe20000001808 */
[----:B------:R-:W1:Y:S05]  /*8800*/  LDSM.16.M88.4 R180, [R204+0x6800] ;  /* 0x00680000ccb4783b */ /* 0x000e6a0000000200 */
[C---:B---3--:R-:W-:Y:S06]  /*8810*/  HMMA.16816.F32 R12, R168.reuse, R172, R12 ;  /* 0x000000aca80c723c */ /* 0x048fec000000180c */
[C---:B------:R-:W-:Y:S01]  /*8820*/  HMMA.16816.F32 R16, R168.reuse, R174, R16 ;  /* 0x000000aea810723c */ /* 0x040fe20000001810 */
[----:B------:R-:W3:Y:S05]  /*8830*/  LDSM.16.M88.4 R172, [R204+0x7000] ;  /* 0x00700000ccac783b */ /* 0x000eea0000000200 */
[C---:B-----5:R-:W-:Y:S06]  /*8840*/  HMMA.16816.F32 R20, R168.reuse, R184, R20 ;  /* 0x000000b8a814723c */ /* 0x060fec0000001814 */
[C---:B------:R-:W-:Y:S01]  /*8850*/  HMMA.16816.F32 R24, R168.reuse, R186, R24 ;  /* 0x000000baa818723c */ /* 0x040fe20000001818 */
[----:B------:R-:W5:Y:S01]  /*8860*/  LDSM.16.M88.4 R184, [R204+0x7800] ;  /* 0x00780000ccb8783b */ /* 0x000f620000000200 */
[----:B------:R-:W-:Y:S04]  /*8870*/  DEPBAR.LE SB0, 0x0 ;  /* 0x000080000000791a */ /* 0x000fe80000000000 */
[C---:B----4-:R-:W-:Y:S01]  /*8880*/  HMMA.16816.F32 R28, R168.reuse, R188, R28 ;  /* 0x000000bca81c723c */ /* 0x050fe2000000181c */
[----:B------:R-:W-:Y:S05]  /*8890*/  BAR.SYNC.DEFER_BLOCKING 0x0 ;  /* 0x0000000000007b1d */ /* 0x000fea0000010000 */
[----:B------:R-:W-:Y:S05]  /*88a0*/  HMMA.16816.F32 R32, R168, R190, R32 ;  /* 0x000000bea820723c */ /* 0x000fea0000001820 */
[C---:B------:R-:W-:Y:S01]  /*88b0*/  LEA R188, P5, R3.reuse, R250, 0x6 ;  /* 0x000000fa03bc7211 */ /* 0x040fe200078a30ff */
[C---:B--2---:R-:W-:Y:S05]  /*88c0*/  HMMA.16816.F32 R4, R164.reuse, R176, R4 ;  /* 0x000000b0a404723c */ /* 0x044fea0000001804 */
[C---:B------:R-:W-:Y:S01]  /*88d0*/  LEA.HI.X.SX32 R189, R3.reuse, R251, 0x6, P5 ;  /* 0x000000fb03bd7211 */ /* 0x040fe200028f36ff */
[C---:B------:R-:W-:Y:S05]  /*88e0*/  HMMA.16816.F32 R8, R164.reuse, R178, R8 ;  /* 0x000000b2a408723c */ /* 0x040fea0000001808 */
[C---:B------:R-:W-:Y:S01]  /*88f0*/  LEA R176, P4, R3.reuse, R246, 0x6 ;  /* 0x000000f603b07211 */ /* 0x040fe200078830ff */
[C---:B-1----:R-:W-:Y:S05]  /*8900*/  HMMA.16816.F32 R12, R164.reuse, R180, R12 ;  /* 0x000000b4a40c723c */ /* 0x042fea000000180c */
[----:B------:R-:W-:Y:S01]  /*8910*/  LEA.HI.X.SX32 R177, R3, R247, 0x6, P4 ;  /* 0x000000f703b17211 */ /* 0x000fe200020f36ff */
[C---:B------:R-:W-:Y:S05]  /*8920*/  HMMA.16816.F32 R16, R164.reuse, R182, R16 ;  /* 0x000000b6a410723c */ /* 0x040fea0000001810 */
[----:B------:R-:W-:Y:S01]  /*8930*/  IMAD R168, R177, UR8, RZ ;  /* 0x00000008b1a87c24 */ /* 0x000fe2000f8e02ff */
[C---:B---3--:R-:W-:Y:S05]  /*8940*/  HMMA.16816.F32 R20, R164.reuse, R172, R20 ;  /* 0x000000aca414723c */ /* 0x048fea0000001814 */
[----:B------:R-:W-:Y:S01]  /*8950*/  IMAD R169, R189, UR8, RZ ;  /* 0x00000008bda97c24 */ /* 0x000fe2000f8e02ff */
[C---:B------:R-:W-:Y:S05]  /*8960*/  HMMA.16816.F32 R24, R164.reuse, R174, R24 ;  /* 0x000000aea418723c */ /* 0x040fea0000001818 */
[----:B------:R-:W-:Y:S01]  /*8970*/  IMAD.WIDE.U32 R170, R176, UR8, RZ ;  /* 0x00000008b0aa7c25 */ /* 0x000fe2000f8e00ff */
[C---:B-----5:R-:W-:Y:S05]  /*8980*/  HMMA.16816.F32 R28, R164.reuse, R184, R28 ;  /* 0x000000b8a41c723c */ /* 0x060fea000000181c */
[-C--:B------:R-:W-:Y:S01]  /*8990*/  LEA R172, P4, R170, R241.reuse, 0x1 ;  /* 0x000000f1aaac7211 */ /* 0x080fe200078808ff */
[----:B------:R-:W-:Y:S01]  /*89a0*/  IMAD R168, R176, UR9, R168 ;  /* 0x00000009b0a87c24 */ /* 0x000fe2000f8e02a8 */
[----:B------:R-:W-:Y:S04]  /*89b0*/  HMMA.16816.F32 R32, R164, R186, R32 ;  /* 0x000000baa420723c */ /* 0x000fe80000001820 */
[C---:B------:R-:W-:Y:S04]  /*89c0*/  IMAD.WIDE.U32 R178, R188.reuse, UR8, RZ ;  /* 0x00000008bcb27c25 */ /* 0x040fe8000f8e00ff */
[----:B------:R-:W-:Y:S03]  /*89d0*/  IMAD R169, R188, UR9, R169 ;  /* 0x00000009bca97c24 */ /* 0x000fe6000f8e02a9 */
[----:B------:R-:W-:Y:S01]  /*89e0*/  LEA R176, P5, R178, R241, 0x1 ;  /* 0x000000f1b2b07211 */ /* 0x000fe200078a08ff */
[----:B------:R-:W-:Y:S01]  /*89f0*/  IMAD.IADD R168, R171, 0x1, R168 ;  /* 0x00000001aba87824 */ /* 0x000fe200078e02a8 */
[----:B------:R-:W-:Y:S01]  /*8a00*/  FMNMX.FTZ R171, R4, R2, !PT ;  /* 0x0000000204ab7209 */ /* 0x000fe20007810000 */
[----:B------:R-:W-:Y:S03]  /*8a10*/  IMAD.IADD R169, R179, 0x1, R169 ;  /* 0x00000001b3a97824 */ /* 0x000fe600078e02a9 */
[----:B------:R-:W-:Y:S02]  /*8a20*/  LEA.HI.X R173, R170, R240, R168, 0x1, P4 ;  /* 0x000000f0aaad7211 */ /* 0x000fe400020f0ca8 */
[----:B------:R-:W-:Y:S02]  /*8a30*/  FMNMX.FTZ R168, R6, R0, !PT ;  /* 0x0000000006a87209 */ /* 0x000fe40007810000 */
[----:B------:R-:W-:Y:S02]  /*8a40*/  FMNMX.FTZ R171, R5, R171, !PT ;  /* 0x000000ab05ab7209 */ /* 0x000fe40007810000 */
[----:B------:R-:W-:Y:S02]  /*8a50*/  LEA.HI.X R177, R178, R240, R169, 0x1, P5 ;  /* 0x000000f0b2b17211 */ /* 0x000fe400028f0ca9 */
        /* <DEDUP_REMOVED lines=8> */
[C---:B------:R-:W-:Y:S02]  /*8ae0*/  LEA R174, P4, R3.reuse, R248, 0x6 ;  /* 0x000000f803ae7211 */ /* 0x040fe400078830ff */
[----:B------:R-:W-:Y:S02]  /*8af0*/  LEA R170, P5, R3, R242, 0x6 ;  /* 0x000000f203aa7211 */ /* 0x000fe400078a30ff */
[----:B------:R-:W-:Y:S02]  /*8b00*/  FMNMX.FTZ R165, R15, R165, !PT ;  /* 0x000000a50fa57209 */ /* 0x000fe40007810000 */
[----:B------:R-:W-:Y:S02]  /*8b10*/  FMNMX.FTZ R166, R16, R166, !PT ;  /* 0x000000a610a67209 */ /* 0x000fe40007810000 */
[C---:B------:R-:W-:Y:S02]  /*8b20*/  LEA.HI.X.SX32 R175, R3.reuse, R249, 0x6, P4 ;  /* 0x000000f903af7211 */ /* 0x040fe400020f36ff */
[----:B------:R-:W-:Y:S02]  /*8b30*/  LEA.HI.X.SX32 R171, R3, R243, 0x6, P5 ;  /* 0x000000f303ab7211 */ /* 0x000fe400028f36ff */
[----:B------:R-:W-:Y:S01]  /*8b40*/  FMNMX.FTZ R165, R18, R165, !PT ;  /* 0x000000a512a57209 */ /* 0x000fe20007810000 */
[----:B------:R-:W-:Y:S01]  /*8b50*/  IMAD R164, R175, UR8, RZ ;  /* 0x00000008afa47c24 */ /* 0x000fe2000f8e02ff */
[----:B------:R-:W-:Y:S01]  /*8b60*/  FMNMX.FTZ R166, R17, R166, !PT ;  /* 0x000000a611a67209 */ /* 0x000fe20007810000 */
[----:B------:R-:W-:Y:S01]  /*8b70*/  IMAD R3, R171, UR8, RZ ;  /* 0x00000008ab037c24 */ /* 0x000fe2000f8e02ff */
[----:B------:R-:W-:Y:S01]  /*8b80*/  FMNMX.FTZ R165, R19, R165, !PT ;  /* 0x000000a513a57209 */ /* 0x000fe20007810000 */
[----:B------:R-:W-:Y:S01]  /*8b90*/  IMAD R164, R174, UR9, R164 ;  /* 0x00000009aea47c24 */ /* 0x000fe2000f8e02a4 */
[----:B------:R-:W-:Y:S01]  /*8ba0*/  FMNMX.FTZ R166, R20, R166, !PT ;  /* 0x000000a614a67209 */ /* 0x000fe20007810000 */
[----:B------:R-:W-:Y:S01]  /*8bb0*/  IMAD.WIDE.U32 R174, R174, UR8, RZ ;  /* 0x00000008aeae7c25 */ /* 0x000fe2000f8e00ff */
[----:B------:R-:W-:Y:S02]  /*8bc0*/  FMNMX.FTZ R165, R22, R165, !PT ;  /* 0x000000a516a57209 */ /* 0x000fe40007810000 */
[----:B------:R-:W-:Y:S01]  /*8bd0*/  FMNMX.FTZ R166, R21, R166, !PT ;  /* 0x000000a615a67209 */ /* 0x000fe20007810000 */
[----:B------:R-:W-:Y:S01]  /*8be0*/  IMAD R3, R170, UR9, R3 ;  /* 0x00000009aa037c24 */ /* 0x000fe2000f8e0203 */
[----:B------:R-:W-:Y:S01]  /*8bf0*/  LEA R182, P4, R174, R241, 0x1 ;  /* 0x000000f1aeb67211 */ /* 0x000fe200078808ff */
[----:B------:R-:W-:Y:S01]  /*8c00*/  IMAD.WIDE.U32 R170, R170, UR8, RZ ;  /* 0x00000008aaaa7c25 */ /* 0x000fe2000f8e00ff */
[----:B------:R-:W-:Y:S02]  /*8c10*/  FMNMX.FTZ R165, R23, R165, !PT ;  /* 0x000000a517a57209 */ /* 0x000fe40007810000 */
[----:B------:R-:W-:Y:S01]  /*8c20*/  FMNMX.FTZ R166, R24, R166, !PT ;  /* 0x000000a618a67209 */ /* 0x000fe20007810000 */
[----:B------:R-:W-:Y:S01]  /*8c30*/  IMAD.IADD R164, R175, 0x1, R164 ;  /* 0x00000001afa47824 */ /* 0x000fe200078e02a4 */
[----:B------:R-:W-:Y:S01]  /*8c40*/  LEA R184, P5, R170, R241, 0x1 ;  /* 0x000000f1aab87211 */ /* 0x000fe200078a08ff */
[----:B------:R-:W-:Y:S01]  /*8c50*/  IMAD.IADD R3, R171, 0x1, R3 ;  /* 0x00000001ab037824 */ /* 0x000fe200078e0203 */
[----:B------:R-:W-:Y:S02]  /*8c60*/  FMNMX.FTZ R165, R26, R165, !PT ;  /* 0x000000a51aa57209 */ /* 0x000fe40007810000 */
[----:B------:R-:W-:Y:S02]  /*8c70*/  FMNMX.FTZ R166, R25, R166, !PT ;  /* 0x000000a619a67209 */ /* 0x000fe40007810000 */
[-C--:B------:R-:W-:Y:S02]  /*8c80*/  LEA.HI.X R183, R174, R240.reuse, R164, 0x1, P4 ;  /* 0x000000f0aeb77211 */ /* 0x080fe400020f0ca4 */
[----:B------:R-:W-:Y:S02]  /*8c90*/  ISETP.LT.AND P4, PT, RZ, UR15, PT ;  /* 0x0000000fff007c0c */ /* 0x000fe4000bf81270 */
        /* <DEDUP_REMOVED lines=10> */
.L_x_69:
[----:B------:R-:W-:Y:S01]  /*8d40*/  FMNMX.FTZ R3, R35, R3, !PT ;  /* 0x0000000323037209 */ /* 0x000fe20007810000 */
[----:B-1----:R-:W1:Y:S01]  /*8d50*/  SHFL.BFLY PT, R164, R174, 0x2, 0x1f ;  /* 0x0c401f00aea47f89 */ /* 0x002e6200000e0000 */
[----:B------:R-:W-:Y:S07]  /*8d60*/  UIADD3 UR18, UR18, 0x1, URZ ;  /* 0x0000000112127890 */ /* 0x000fee000fffe03f */
[----:B------:R-:W2:Y:S08]  /*8d70*/  SHFL.BFLY PT, R165, R3, 0x2, 0x1f ;  /* 0x0c401f0003a57f89 */ /* 0x000eb000000e0000 */
[----:B------:R-:W-:Y:S08]  /*8d80*/  LDSM.16.MT88.4 R168, [R212+0x10000] ;  /* 0x01000000d4a8783b */ /* 0x000ff00000004200 */
[----:B------:R-:W-:Y:S08]  /*8d90*/  LDSM.16.MT88.4 R176, [R209+0x10000] ;  /* 0x01000000d1b0783b */ /* 0x000ff00000004200 */
[----:B------:R-:W-:Y:S08]  /*8da0*/  LDSM.16.MT88.4 R180, [R210+0x14000] ;  /* 0x01400000d2b4783b */ /* 0x000ff00000004200 */
[----:B------:R-:W-:Y:S04]  /*8db0*/  STL [R1+0xc], R195 ;  /* 0x00000cc301007387 */ /* 0x000fe80000100800 */
[----:B------:R-:W-:Y:S04]  /*8dc0*/  STL [R1+0x8], R194 ;  /* 0x000008c201007387 */ /* 0x000fe80000100800 */
[----:B------:R-:W-:Y:S04]  /*8dd0*/  STL [R1+0x4], R193 ;  /* 0x000004c101007387 */ /* 0x000fe80000100800 */
[----:B------:R-:W-:Y:S01]  /*8de0*/  STL [R1], R192 ;  /* 0x000000c001007387 */ /* 0x000fe20000100800 */
[----:B-1----:R-:W-:Y:S02]  /*8df0*/  FMNMX.FTZ R174, R174, R164, !PT ;  /* 0x000000a4aeae7209 */ /* 0x002fe40007810000 */
[----:B--2---:R-:W-:Y:S03]  /*8e00*/  FMNMX.FTZ R165, R3, R165, !PT ;  /* 0x000000a503a57209 */ /* 0x004fe60007810000 */
[----:B------:R-:W1:Y:S08]  /*8e10*/  SHFL.BFLY PT, R164, R174, 0x1, 0x1f ;  /* 0x0c201f00aea47f89 */ /* 0x000e7000000e0000 */
[----:B------:R-:W2:Y:S01]  /*8e20*/  SHFL.BFLY PT, R3, R165, 0x1, 0x1f ;  /* 0x0c201f00a5037f89 */ /* 0x000ea200000e0000 */
[----:B-1----:R-:W-:Y:S07]  /*8e30*/  FMNMX.FTZ R164, R174, R164, !PT ;  /* 0x000000a4aea47209 */ /* 0x002fee0007810000 */
[----:B------:R-:W1:Y:S01]  /*8e40*/  LDSM.16.MT88.4 R172, [R210+0x10000] ;  /* 0x01000000d2ac783b */ /* 0x000e620000004200 */
[----:B--2---:R-:W-:Y:S01]  /*8e50*/  FMNMX.FTZ R3, R165, R3, !PT ;  /* 0x00000003a5037209 */ /* 0x004fe20007810000 */
[C---:B------:R-:W-:Y:S01]  /*8e60*/  FMUL.FTZ R190, R164.reuse, UR4 ;  /* 0x00000004a4be7c20 */ /* 0x040fe20008410000 */
[C---:B------:R-:W-:Y:S01]  /*8e70*/  FSETP.NEU.FTZ.AND P0, PT, R164.reuse, -INF , PT ;  /* 0xff800000a400780b */ /* 0x040fe20003f1d000 */
[----:B------:R-:W-:Y:S02]  /*8e80*/  FADD.FTZ R2, -R164, R2 ;  /* 0x00000002a4027221 */ /* 0x000fe40000010100 */
[C---:B------:R-:W-:Y:S01]  /*8e90*/  FMUL.FTZ R189, R3.reuse, UR4 ;  /* 0x0000000403bd7c20 */ /* 0x040fe20008410000 */
[----:B------:R-:W-:Y:S01]  /*8ea0*/  FSEL R190, R190, RZ, P0 ;  /* 0x000000ffbebe7208 */ /* 0x000fe20000000000 */
[C---:B------:R-:W-:Y:S01]  /*8eb0*/  FADD.FTZ R0, -R3.reuse, R0 ;  /* 0x0000000003007221 */ /* 0x040fe20000010100 */
[----:B------:R-:W-:Y:S01]  /*8ec0*/  FSETP.NEU.FTZ.AND P0, PT, R3, -INF , PT ;  /* 0xff8000000300780b */ /* 0x000fe20003f1d000 */
[----:B------:R-:W-:Y:S02]  /*8ed0*/  FMUL.FTZ R2, R2, UR4 ;  /* 0x0000000402027c20 */ /* 0x000fe40008410000 */
[----:B------:R-:W-:Y:S01]  /*8ee0*/  FMUL.FTZ R0, R0, UR4 ;  /* 0x0000000400007c20 */ /* 0x000fe20008410000 */
[----:B------:R-:W-:Y:S01]  /*8ef0*/  FSEL R189, R189, RZ, P0 ;  /* 0x000000ffbdbd7208 */ /* 0x000fe20000000000 */
[--C-:B------:R-:W-:Y:S01]  /*8f00*/  FFMA.FTZ R184, R4, UR4, -R190.reuse ;  /* 0x0000000404b87c23 */ /* 0x100fe200080108be */
[--C-:B------:R-:W-:Y:S01]  /*8f10*/  FFMA.FTZ R165, R5, UR4, -R190.reuse ;  /* 0x0000000405a57c23 */ /* 0x100fe200080108be */
[--C-:B------:R-:W-:Y:S01]  /*8f20*/  FFMA.FTZ R167, R8, UR4, -R190.reuse ;  /* 0x0000000408a77c23 */ /* 0x100fe200080108be */
[--C-:B------:R-:W-:Y:S01]  /*8f30*/  FFMA.FTZ R185, R9, UR4, -R190.reuse ;  /* 0x0000000409b97c23 */ /* 0x100fe200080108be */
[--C-:B------:R-:W-:Y:S01]  /*8f40*/  FFMA.FTZ R187, R6, UR4, -R189.reuse ;  /* 0x0000000406bb7c23 */ /* 0x100fe200080108bd */
[--C-:B------:R-:W-:Y:S01]  /*8f50*/  FFMA.FTZ R166, R7, UR4, -R189.reuse ;  /* 0x0000000407a67c23 */ /* 0x100fe200080108bd */
[--C-:B------:R-:W-:Y:S01]  /*8f60*/  FFMA.FTZ R186, R10, UR4, -R189.reuse ;  /* 0x000000040aba7c23 */ /* 0x100fe200080108bd */
[--C-:B------:R-:W-:Y:S01]  /*8f70*/  FFMA.FTZ R188, R11, UR4, -R189.reuse ;  /* 0x000000040bbc7c23 */ /* 0x100fe200080108bd */
[----:B------:R-:W2:Y:S01]  /*8f80*/  MUFU.EX2 R2, R2 ;  /* 0x0000000200027308 */ /* 0x000ea20000000800 */
[--C-:B------:R-:W-:Y:S01]  /*8f90*/  FFMA.FTZ R26, R26, UR4, -R189.reuse ;  /* 0x000000041a1a7c23 */ /* 0x100fe200080108bd */
[--C-:B------:R-:W-:Y:S01]  /*8fa0*/  FFMA.FTZ R252, R25, UR4, -R190.reuse ;  /* 0x0000000419fc7c23 */ /* 0x100fe200080108be */
[--C-:B------:R-:W-:Y:S01]  /*8fb0*/  FFMA.FTZ R28, R28, UR4, -R190.reuse ;  /* 0x000000041c1c7c23 */ /* 0x100fe200080108be */
[--C-:B------:R-:W-:Y:S01]  /*8fc0*/  FFMA.FTZ R29, R29, UR4, -R190.reuse ;  /* 0x000000041d1d7c23 */ /* 0x100fe200080108be */
[--C-:B------:R-:W-:Y:S01]  /*8fd0*/  FFMA.FTZ R30, R30, UR4, -R189.reuse ;  /* 0x000000041e1e7c23 */ /* 0x100fe200080108bd */
[--C-:B------:R-:W-:Y:S01]  /*8fe0*/  FFMA.FTZ R31, R31, UR4, -R189.reuse ;  /* 0x000000041f1f7c23 */ /* 0x100fe200080108bd */
[--C-:B------:R-:W-:Y:S03]  /*8ff0*/  FFMA.FTZ R32, R32, UR4, -R190.reuse ;  /* 0x0000000420207c23 */ /* 0x100fe600080108be */
[----:B------:R-:W3:Y:S01]  /*9000*/  MUFU.EX2 R0, R0 ;  /* 0x0000000000007308 */ /* 0x000ee20000000800 */
[--C-:B------:R-:W-:Y:S01]  /*9010*/  FFMA.FTZ R34, R34, UR4, -R189.reuse ;  /* 0x0000000422227c23 */ /* 0x100fe200080108bd */
[--C-:B------:R-:W-:Y:S01]  /*9020*/  FFMA.FTZ R191, R20, UR4, -R190.reuse ;  /* 0x0000000414bf7c23 */ /* 0x100fe200080108be */
[--C-:B------:R-:W-:Y:S07]  /*9030*/  FFMA.FTZ R20, R27, UR4, -R189.reuse ;  /* 0x000000041b147c23 */ /* 0x100fee00080108bd */
[----:B------:R-:W-:Y:S01]  /*9040*/  MUFU.EX2 R184, R184 ;  /* 0x000000b800b87308 */ /* 0x000fe20000000800 */
[C---:B--2---:R-:W-:Y:S01]  /*9050*/  FMUL.FTZ R4, R2.reuse, R160 ;  /* 0x000000a002047220 */ /* 0x044fe20000410000 */
[C---:B------:R-:W-:Y:S01]  /*9060*/  FMUL.FTZ R5, R2.reuse, R161 ;  /* 0x000000a102057220 */ /* 0x040fe20000410000 */
[C---:B------:R-:W-:Y:S01]  /*9070*/  FMUL.FTZ R8, R2.reuse, R156 ;  /* 0x0000009c02087220 */ /* 0x040fe20000410000 */
[C---:B------:R-:W-:Y:S01]  /*9080*/  FMUL.FTZ R9, R2.reuse, R157 ;  /* 0x0000009d02097220 */ /* 0x040fe20000410000 */
[C---:B------:R-:W-:Y:S01]  /*9090*/  FMUL.FTZ R36, R2.reuse, R36 ;  /* 0x0000002402247220 */ /* 0x040fe20000410000 */
[C---:B------:R-:W-:Y:S01]  /*90a0*/  FMUL.FTZ R37, R2.reuse, R37 ;  /* 0x0000002502257220 */ /* 0x040fe20000410000 */
[----:B------:R-:W-:Y:S03]  /*90b0*/  FMUL.FTZ R40, R2, R40 ;  /* 0x0000002802287220 */ /* 0x000fe60000410000 */
[----:B------:R-:W2:Y:S01]  /*90c0*/  MUFU.EX2 R165, R165 ;  /* 0x000000a500a57308 */ /* 0x000ea20000000800 */
[C---:B---3--:R-:W-:Y:S01]  /*90d0*/  FMUL.FTZ R6, R0.reuse, R162 ;  /* 0x000000a200067220 */ /* 0x048fe20000410000 */
[C---:B------:R-:W-:Y:S01]  /*90e0*/  FMUL.FTZ R7, R0.reuse, R163 ;  /* 0x000000a300077220 */ /* 0x040fe20000410000 */
[C---:B------:R-:W-:Y:S01]  /*90f0*/  FMUL.FTZ R10, R0.reuse, R158 ;  /* 0x0000009e000a7220 */ /* 0x040fe20000410000 */
[C---:B------:R-:W-:Y:S01]  /*9100*/  FMUL.FTZ R11, R0.reuse, R159 ;  /* 0x0000009f000b7220 */ /* 0x040fe20000410000 */
[C---:B------:R-:W-:Y:S01]  /*9110*/  FMUL.FTZ R38, R0.reuse, R38 ;  /* 0x0000002600267220 */ /* 0x040fe20000410000 */
[----:B------:R-:W3:Y:S01]  /*9120*/  LDSM.16.MT88.4 R156, [R208+0x10000] ;  /* 0x01000000d09c783b */ /* 0x000ee20000004200 */
[----:B------:R-:W-:Y:S03]  /*9130*/  FMUL.FTZ R39, R0, R39 ;  /* 0x0000002700277220 */ /* 0x000fe60000410000 */
        /* <DEDUP_REMOVED lines=8> */
[----:B------:R-:W4:Y:S01]  /*91c0*/  MUFU.EX2 R166, R166 ;  /* 0x000000a600a67308 */ /* 0x000f220000000800 */
[----:B--2---:R-:W-:Y:S01]  /*91d0*/  F2FP.F16.F32.PACK_AB R160, R165, R184 ;  /* 0x000000b8a5a0723e */ /* 0x004fe200000000ff */
[C---:B------:R-:W-:Y:S01]  /*91e0*/  FMUL.FTZ R48, R2.reuse, R48 ;  /* 0x0000003002307220 */ /* 0x040fe20000410000 */
[----:B------:R-:W-:Y:S01]  /*91f0*/  FMUL.FTZ R49, R2, R49 ;  /* 0x0000003102317220 */ /* 0x000fe20000410000 */
[C---:B------:R-:W-:Y:S01]  /*9200*/  FMUL.FTZ R50, R0.reuse, R50 ;  /* 0x0000003200327220 */ /* 0x040fe20000410000 */
[----:B------:R-:W-:Y:S01]  /*9210*/  FMUL.FTZ R51, R0, R51 ;  /* 0x0000003300337220 */ /* 0x000fe20000410000 */
[C---:B------:R-:W-:Y:S01]  /*9220*/  FMUL.FTZ R52, R2.reuse, R52 ;  /* 0x0000003402347220 */ /* 0x040fe20000410000 */
[----:B------:R-:W-:Y:S03]  /*9230*/  FMUL.FTZ R53, R2, R53 ;  /* 0x0000003502357220 */ /* 0x000fe60000410000 */
[----:B------:R-:W-:Y:S01]  /*9240*/  MUFU.EX2 R167, R167 ;  /* 0x000000a700a77308 */ /* 0x000fe20000000800 */
[C---:B------:R-:W-:Y:S01]  /*9250*/  FMUL.FTZ R54, R0.reuse, R54 ;  /* 0x0000003600367220 */ /* 0x040fe20000410000 */
[----:B------:R-:W-:Y:S01]  /*9260*/  FMUL.FTZ R55, R0, R55 ;  /* 0x0000003700377220 */ /* 0x000fe20000410000 */
[C---:B------:R-:W-:Y:S01]  /*9270*/  FMUL.FTZ R56, R2.reuse, R56 ;  /* 0x0000003802387220 */ /* 0x040fe20000410000 */
[----:B------:R-:W-:Y:S01]  /*9280*/  FMUL.FTZ R57, R2, R57 ;  /* 0x0000003902397220 */ /* 0x000fe20000410000 */
[C---:B------:R-:W-:Y:S01]  /*9290*/  FMUL.FTZ R58, R0.reuse, R58 ;  /* 0x0000003a003a7220 */ /* 0x040fe20000410000 */
[----:B------:R-:W-:Y:S01]  /*92a0*/  FMUL.FTZ R59, R0, R59 ;  /* 0x0000003b003b7220 */ /* 0x000fe20000410000 */
[----:B------:R-:W-:Y:S03]  /*92b0*/  FMUL.FTZ R60, R2, R60 ;  /* 0x0000003c023c7220 */ /* 0x000fe60000410000 */
[----:B------:R-:W2:Y:S01]  /*92c0*/  MUFU.EX2 R185, R185 ;  /* 0x000000b900b97308 */ /* 0x000ea20000000800 */
[----:B----4-:R-:W-:Y:S01]  /*92d0*/  F2FP.F16.F32.PACK_AB R161, R166, R187 ;  /* 0x000000bba6a1723e */ /* 0x010fe200000000ff */
        /* <DEDUP_REMOVED lines=30> */
[----:B------:R-:W-:Y:S01]  /*94c0*/  FMUL.FTZ R88, R2, R88 ;  /* 0x0000005802587220 */ /* 0x000fe20000410000 */
[----:B----4-:R-:W-:Y:S01]  /*94d0*/  F2FP.F16.F32.PACK_AB R163, R188, R186 ;  /* 0x000000babca3723e */ /* 0x010fe200000000ff */
[----:B------:R-:W-:Y:S01]  /*94e0*/  MUFU.EX2 R194, R26 ;  /* 0x0000001a00c27308 */ /* 0x000fe20000000800 */
[----:B------:R-:W-:Y:S01]  /*94f0*/  FMUL.FTZ R89, R2, R89 ;  /* 0x0000005902597220 */ /* 0x000fe20000410000 */
[C---:B------:R-:W-:Y:S01]  /*9500*/  FMUL.FTZ R90, R0.reuse, R90 ;  /* 0x0000005a005a7220 */ /* 0x040fe20000410000 */
[----:B------:R-:W-:Y:S01]  /*9510*/  FMUL.FTZ R91, R0, R91 ;  /* 0x0000005b005b7220 */ /* 0x000fe20000410000 */
[C---:B------:R-:W-:Y:S01]  /*9520*/  FMUL.FTZ R92, R2.reuse, R92 ;  /* 0x0000005c025c7220 */ /* 0x040fe20000410000 */
[----:B------:R-:W-:Y:S01]  /*9530*/  FMUL.FTZ R93, R2, R93 ;  /* 0x0000005d025d7220 */ /* 0x000fe20000410000 */
[C---:B------:R-:W-:Y:S04]  /*9540*/  HMMA.16816.F32 R4, R160.reuse, R168, R4 ;  /* 0x000000a8a004723c */ /* 0x040fe80000001804 */
[----:B------:R-:W-:Y:S01]  /*9550*/  MUFU.EX2 R192, R28 ;  /* 0x0000001c00c07308 */ /* 0x000fe20000000800 */
[C---:B------:R-:W-:Y:S01]  /*9560*/  FMUL.FTZ R94, R0.reuse, R94 ;  /* 0x0000005e005e7220 */ /* 0x040fe20000410000 */
[C---:B------:R-:W-:Y:S01]  /*9570*/  HMMA.16816.F32 R8, R160.reuse, R170, R8 ;  /* 0x000000aaa008723c */ /* 0x040fe20000001808 */
[----:B------:R-:W2:Y:S07]  /*9580*/  LDSM.16.MT88.4 R168, [R212+0x12000] ;  /* 0x01200000d4a8783b */ /* 0x000eae0000004200 */
[----:B------:R-:W-:Y:S03]  /*9590*/  MUFU.EX2 R193, R29 ;  /* 0x0000001d00c17308 */ /* 0x000fe60000000800 */
[----:B------:R-:W-:Y:S01]  /*95a0*/  FMUL.FTZ R95, R0, R95 ;  /* 0x0000005f005f7220 */ /* 0x000fe20000410000 */
[C---:B-1----:R-:W-:Y:S03]  /*95b0*/  HMMA.16816.F32 R36, R160.reuse, R172, R36 ;  /* 0x000000aca024723c */ /* 0x042fe60000001824 */
[C---:B------:R-:W-:Y:S03]  /*95c0*/  FMUL.FTZ R96, R2.reuse, R96 ;  /* 0x0000006002607220 */ /* 0x040fe60000410000 */
[C---:B------:R-:W-:Y:S01]  /*95d0*/  HMMA.16816.F32 R40, R160.reuse, R174, R40 ;  /* 0x000000aea028723c */ /* 0x040fe20000001828 */
[----:B------:R-:W1:Y:S01]  /*95e0*/  LDSM.16.MT88.4 R172, [R210+0x12000] ;  /* 0x01200000d2ac783b */ /* 0x000e620000004200 */
[----:B------:R-:W-:Y:S03]  /*95f0*/  MUFU.EX2 R195, R20 ;  /* 0x0000001400c37308 */ /* 0x000fe60000000800 */
[----:B------:R-:W-:Y:S01]  /*9600*/  FMUL.FTZ R97, R2, R97 ;  /* 0x0000006102617220 */ /* 0x000fe20000410000 */
[C---:B------:R-:W-:Y:S06]  /*9610*/  HMMA.16816.F32 R44, R160.reuse, R176, R44 ;  /* 0x000000b0a02c723c */ /* 0x040fec000000182c */
[----:B------:R-:W-:Y:S01]  /*9620*/  MUFU.EX2 R191, R191 ;  /* 0x000000bf00bf7308 */ /* 0x000fe20000000800 */
[C---:B------:R-:W-:Y:S01]  /*9630*/  FMUL.FTZ R98, R0.reuse, R98 ;  /* 0x0000006200627220 */ /* 0x040fe20000410000 */
[C---:B------:R-:W-:Y:S01]  /*9640*/  HMMA.16816.F32 R48, R160.reuse, R178, R48 ;  /* 0x000000b2a030723c */ /* 0x040fe20000001830 */
[----:B------:R-:W-:Y:S02]  /*9650*/  LDSM.16.MT88.4 R176, [R208+0x12000] ;  /* 0x01200000d0b0783b */ /* 0x000fe40000004200 */
[----:B------:R-:W-:Y:S03]  /*9660*/  FMUL.FTZ R99, R0, R99 ;  /* 0x0000006300637220 */ /* 0x000fe60000410000 */
[C---:B---3--:R-:W-:Y:S02]  /*9670*/  HMMA.16816.F32 R52, R160.reuse, R156, R52 ;  /* 0x0000009ca034723c */ /* 0x048fe40000001834 */
[----:B------:R-:W-:Y:S03]  /*9680*/  MUFU.EX2 R252, R252 ;  /* 0x000000fc00fc7308 */ /* 0x000fe60000000800 */
[C---:B------:R-:W-:Y:S01]  /*9690*/  FMUL.FTZ R100, R2.reuse, R100 ;  /* 0x0000006402647220 */ /* 0x040fe20000410000 */
[C---:B------:R-:W-:Y:S01]  /*96a0*/  HMMA.16816.F32 R56, R160.reuse, R158, R56 ;  /* 0x0000009ea038723c */ /* 0x040fe20000001838 */
[----:B------:R-:W3:Y:S04]  /*96b0*/  LDSM.16.MT88.4 R156, [R209+0x12000] ;  /* 0x01200000d19c783b */ /* 0x000ee80000004200 */
[----:B------:R-:W-:Y:S01]  /*96c0*/  FMUL.FTZ R101, R2, R101 ;  /* 0x0000006502657220 */ /* 0x000fe20000410000 */
[C---:B--2---:R-:W-:Y:S05]  /*96d0*/  HMMA.16816.F32 R60, R160.reuse, R168, R60 ;  /* 0x000000a8a03c723c */ /* 0x044fea000000183c */
[C---:B------:R-:W-:Y:S01]  /*96e0*/  FMUL.FTZ R102, R0.reuse, R102 ;  /* 0x0000006600667220 */ /* 0x040fe20000410000 */
[C---:B------:R-:W-:Y:S01]  /*96f0*/  HMMA.16816.F32 R64, R160.reuse, R170, R64 ;  /* 0x000000aaa040723c */ /* 0x040fe20000001840 */
[----:B------:R-:W2:Y:S04]  /*9700*/  LDSM.16.MT88.4 R168, [R212+0x14000] ;  /* 0x01400000d4a8783b */ /* 0x000ea80000004200 */
[----:B------:R-:W-:Y:S01]  /*9710*/  FMUL.FTZ R103, R0, R103 ;  /* 0x0000006700677220 */ /* 0x000fe20000410000 */
[C---:B-1----:R-:W-:Y:S05]  /*9720*/  HMMA.16816.F32 R68, R160.reuse, R172, R68 ;  /* 0x000000aca044723c */ /* 0x042fea0000001844 */
[C---:B------:R-:W-:Y:S01]  /*9730*/  FMUL.FTZ R104, R2.reuse, R104 ;  /* 0x0000006802687220 */ /* 0x040fe20000410000 */
[C---:B------:R-:W-:Y:S01]  /*9740*/  HMMA.16816.F32 R72, R160.reuse, R174, R72 ;  /* 0x000000aea048723c */ /* 0x040fe20000001848 */
[----:B------:R-:W-:Y:S04]  /*9750*/  LDSM.16.MT88.4 R172, [R212+0x16000] ;  /* 0x01600000d4ac783b */ /* 0x000fe80000004200 */
[----:B------:R-:W-:Y:S01]  /*9760*/  FMUL.FTZ R105, R2, R105 ;  /* 0x0000006902697220 */ /* 0x000fe20000410000 */
[C---:B------:R-:W-:Y:S01]  /*9770*/  FMUL.FTZ R106, R0.reuse, R106 ;  /* 0x0000006a006a7220 */ /* 0x040fe20000410000 */
[----:B------:R-:W-:Y:S01]  /*9780*/  FMUL.FTZ R107, R0, R107 ;  /* 0x0000006b006b7220 */ /* 0x000fe20000410000 */
[C---:B------:R-:W-:Y:S03]  /*9790*/  FMUL.FTZ R108, R2.reuse, R108 ;  /* 0x0000006c026c7220 */ /* 0x040fe60000410000 */
[----:B------:R-:W-:Y:S01]  /*97a0*/  FMUL.FTZ R109, R2, R109 ;  /* 0x0000006d026d7220 */ /* 0x000fe20000410000 */
[C---:B------:R-:W-:Y:S01]  /*97b0*/  FMUL.FTZ R110, R0.reuse, R110 ;  /* 0x0000006e006e7220 */ /* 0x040fe20000410000 */
[----:B------:R-:W-:Y:S01]  /*97c0*/  FMUL.FTZ R111, R0, R111 ;  /* 0x0000006f006f7220 */ /* 0x000fe20000410000 */
[C---:B------:R-:W-:Y:S01]  /*97d0*/  FMUL.FTZ R112, R2.reuse, R112 ;  /* 0x0000007002707220 */ /* 0x040fe20000410000 */
[----:B------:R-:W-:Y:S01]  /*97e0*/  FMUL.FTZ R113, R2, R113 ;  /* 0x0000007102717220 */ /* 0x000fe20000410000 */
[C---:B------:R-:W-:Y:S01]  /*97f0*/  FMUL.FTZ R114, R0.reuse, R114 ;  /* 0x0000007200727220 */ /* 0x040fe20000410000 */
[C---:B---3--:R-:W-:Y:S03]  /*9800*/  HMMA.16816.F32 R76, R160.reuse, R156, R76 ;  /* 0x0000009ca04c723c */ /* 0x048fe6000000184c */
[----:B------:R-:W-:Y:S01]  /*9810*/  FMUL.FTZ R115, R0, R115 ;  /* 0x0000007300737220 */ /* 0x000fe20000410000 */
[C---:B------:R-:W-:Y:S01]  /*9820*/  FMUL.FTZ R116, R2.reuse, R116 ;  /* 0x0000007402747220 */ /* 0x040fe20000410000 */
[----:B------:R-:W-:Y:S01]  /*9830*/  FMUL.FTZ R117, R2, R117 ;  /* 0x0000007502757220 */ /* 0x000fe20000410000 */
[C---:B------:R-:W-:Y:S01]  /*9840*/  HMMA.16816.F32 R80, R160.reuse, R158, R80 ;  /* 0x0000009ea050723c */ /* 0x040fe20000001850 */
[----:B------:R-:W1:Y:S04]  /*9850*/  LDSM.16.MT88.4 R156, [R209+0x14000] ;  /* 0x01400000d19c783b */ /* 0x000e680000004200 */
[C---:B------:R-:W-:Y:S01]  /*9860*/  FMUL.FTZ R118, R0.reuse, R118 ;  /* 0x0000007600767220 */ /* 0x040fe20000410000 */
        /* <DEDUP_REMOVED lines=10> */
[C---:B------:R-:W-:Y:S05]  /*9910*/  HMMA.16816.F32 R100, R160.reuse, R180, R100 ;  /* 0x000000b4a064723c */ /* 0x040fea0000001864 */
[----:B------:R-:W-:Y:S01]  /*9920*/  FMUL.FTZ R123, R0, R123 ;  /* 0x0000007b007b7220 */ /* 0x000fe20000410000 */
[C---:B------:R-:W-:Y:S05]  /*9930*/  HMMA.16816.F32 R104, R160.reuse, R182, R104 ;  /* 0x000000b6a068723c */ /* 0x040fea0000001868 */
[--C-:B------:R-:W-:Y:S01]  /*9940*/  FFMA.FTZ R180, R12, UR4, -R190.reuse ;  /* 0x000000040cb47c23 */ /* 0x100fe200080108be */
[C---:B-1----:R-:W-:Y:S05]  /*9950*/  HMMA.16816.F32 R108, R160.reuse, R156, R108 ;  /* 0x0000009ca06c723c */ /* 0x042fea000000186c */
[--C-:B------:R-:W-:Y:S01]  /*9960*/  FFMA.FTZ R181, R13, UR4, -R190.reuse ;  /* 0x000000040db57c23 */ /* 0x100fe200080108be */
[C---:B------:R-:W-:Y:S01]  /*9970*/  HMMA.16816.F32 R112, R160.reuse, R158, R112 ;  /* 0x0000009ea070723c */ /* 0x040fe20000001870 */
[----:B------:R-:W-:Y:S01]  /*9980*/  LDSM.16.MT88.4 R156, [R208+0x16000] ;  /* 0x01600000d09c783b */ /* 0x000fe20000004200 */
[----:B------:R-:W-:Y:S03]  /*9990*/  MUFU.EX2 R180, R180 ;  /* 0x000000b400b47308 */ /* 0x000fe60000000800 */
[--C-:B------:R-:W-:Y:S01]  /*99a0*/  FFMA.FTZ R182, R14, UR4, -R189.reuse ;  /* 0x000000040eb67c23 */ /* 0x100fe200080108bd */
[--C-:B------:R-:W-:Y:S01]  /*99b0*/  FFMA.FTZ R183, R15, UR4, -R189.reuse ;  /* 0x000000040fb77c23 */ /* 0x100fe200080108bd */
[C---:B------:R-:W-:Y:S01]  /*99c0*/  FMUL.FTZ R12, R2.reuse, R152 ;  /* 0x00000098020c7220 */ /* 0x040fe20000410000 */
[----:B------:R-:W-:Y:S04]  /*99d0*/  FMUL.FTZ R13, R2, R153 ;  /* 0x00000099020d7220 */ /* 0x000fe80000410000 */
[----:B------:R-:W1:Y:S01]  /*99e0*/  MUFU.EX2 R181, R181 ;  /* 0x000000b500b57308 */ /* 0x000e620000000800 */
[C---:B------:R-:W-:Y:S01]  /*99f0*/  FMUL.FTZ R14, R0.reuse, R154 ;  /* 0x0000009a000e7220 */ /* 0x040fe20000410000 */
[----:B------:R-:W-:Y:S01]  /*9a00*/  FMUL.FTZ R15, R0, R155 ;  /* 0x0000009b000f7220 */ /* 0x000fe20000410000 */
[C---:B------:R-:W-:Y:S01]  /*9a10*/  FMUL.FTZ R124, R2.reuse, R124 ;  /* 0x0000007c027c7220 */ /* 0x040fe20000410000 */
[----:B------:R-:W3:Y:S01]  /*9a20*/  LDSM.16.MT88.4 R152, [R209+0x16000] ;  /* 0x01600000d198783b */ /* 0x000ee20000004200 */
[----:B------:R-:W-:Y:S01]  /*9a30*/  FMUL.FTZ R125, R2, R125 ;  /* 0x0000007d027d7220 */ /* 0x000fe20000410000 */
[C---:B------:R-:W-:Y:S01]  /*9a40*/  FMUL.FTZ R126, R0.reuse, R126 ;  /* 0x0000007e007e7220 */ /* 0x040fe20000410000 */
[----:B------:R-:W-:Y:S01]  /*9a50*/  FMUL.FTZ R127, R0, R127 ;  /* 0x0000007f007f7220 */ /* 0x000fe20000410000 */
[C---:B------:R-:W-:Y:S01]  /*9a60*/  FMUL.FTZ R128, R2.reuse, R128 ;  /* 0x0000008002807220 */ /* 0x040fe20000410000 */
[C---:B--2---:R-:W-:Y:S01]  /*9a70*/  HMMA.16816.F32 R12, R160.reuse, R168, R12 ;  /* 0x000000a8a00c723c */ /* 0x044fe2000000180c */
[----:B------:R-:W-:Y:S02]  /*9a80*/  MUFU.EX2 R182, R182 ;  /* 0x000000b600b67308 */ /* 0x000fe40000000800 */
[----:B------:R-:W-:Y:S01]  /*9a90*/  FMUL.FTZ R129, R2, R129 ;  /* 0x0000008102817220 */ /* 0x000fe20000410000 */
[C---:B------:R-:W-:Y:S01]  /*9aa0*/  FMUL.FTZ R130, R0.reuse, R130 ;  /* 0x0000008200827220 */ /* 0x040fe20000410000 */
[----:B------:R-:W-:Y:S01]  /*9ab0*/  FMUL.FTZ R131, R0, R131 ;  /* 0x0000008300837220 */ /* 0x000fe20000410000 */
[C---:B------:R-:W-:Y:S01]  /*9ac0*/  HMMA.16816.F32 R116, R160.reuse, R170, R116 ;  /* 0x000000aaa074723c */ /* 0x040fe20000001874 */
[----:B------:R-:W2:Y:S04]  /*9ad0*/  LDSM.16.MT88.4 R168, [R212+0x10800] ;  /* 0x01080000d4a8783b */ /* 0x000ea80000004200 */
[C---:B------:R-:W-:Y:S01]  /*9ae0*/  FMUL.FTZ R132, R2.reuse, R132 ;  /* 0x0000008402847220 */ /* 0x040fe20000410000 */
[C---:B------:R-:W-:Y:S05]  /*9af0*/  HMMA.16816.F32 R120, R160.reuse, R172, R120 ;  /* 0x000000aca078723c */ /* 0x040fea0000001878 */
[----:B------:R-:W-:Y:S01]  /*9b00*/  FMUL.FTZ R133, R2, R133 ;  /* 0x0000008502857220 */ /* 0x000fe20000410000 */
[C---:B------:R-:W-:Y:S01]  /*9b10*/  HMMA.16816.F32 R124, R160.reuse, R174, R124 ;  /* 0x000000aea07c723c */ /* 0x040fe2000000187c */
[----:B------:R-:W4:Y:S04]  /*9b20*/  LDSM.16.MT88.4 R172, [R210+0x10800] ;  /* 0x01080000d2ac783b */ /* 0x000f280000004200 */
[C---:B------:R-:W-:Y:S01]  /*9b30*/  FMUL.FTZ R134, R0.reuse, R134 ;  /* 0x0000008600867220 */ /* 0x040fe20000410000 */
[C---:B------:R-:W-:Y:S01]  /*9b40*/  HMMA.16816.F32 R128, R160.reuse, R176, R128 ;  /* 0x000000b0a080723c */ /* 0x040fe20000001880 */
[----:B------:R1:W2:Y:S04]  /*9b50*/  MUFU.EX2 R176, R183 ;  /* 0x000000b700b07308 */ /* 0x0002a80000000800 */
[----:B------:R-:W-:Y:S01]  /*9b60*/  FMUL.FTZ R135, R0, R135 ;  /* 0x0000008700877220 */ /* 0x000fe20000410000 */
[C---:B------:R-:W-:Y:S01]  /*9b70*/  FMUL.FTZ R136, R2.reuse, R136 ;  /* 0x0000008802887220 */ /* 0x040fe20000410000 */
[----:B------:R-:W-:Y:S01]  /*9b80*/  FMUL.FTZ R137, R2, R137 ;  /* 0x0000008902897220 */ /* 0x000fe20000410000 */
[C---:B------:R-:W-:Y:S03]  /*9b90*/  FMUL.FTZ R138, R0.reuse, R138 ;  /* 0x0000008a008a7220 */ /* 0x040fe60000410000 */
[----:B------:R-:W-:Y:S01]  /*9ba0*/  FMUL.FTZ R139, R0, R139 ;  /* 0x0000008b008b7220 */ /* 0x000fe20000410000 */
[C---:B------:R-:W-:Y:S03]  /*9bb0*/  HMMA.16816.F32 R132, R160.reuse, R178, R132 ;  /* 0x000000b2a084723c */ /* 0x040fe60000001884 */
[--C-:B------:R-:W-:Y:S01]  /*9bc0*/  FFMA.FTZ R177, R16, UR4, -R190.reuse ;  /* 0x0000000410b17c23 */ /* 0x100fe200080108be */
[C---:B------:R-:W-:Y:S01]  /*9bd0*/  FMUL.FTZ R140, R2.reuse, R140 ;  /* 0x0000008c028c7220 */ /* 0x040fe20000410000 */
[----:B------:R-:W-:Y:S01]  /*9be0*/  FMUL.FTZ R141, R2, R141 ;  /* 0x0000008d028d7220 */ /* 0x000fe20000410000 */
[C---:B---3--:R-:W-:Y:S03]  /*9bf0*/  HMMA.16816.F32 R136, R160.reuse, R152, R136 ;  /* 0x00000098a088723c */ /* 0x048fe60000001888 */
[----:B------:R-:W-:Y:S02]  /*9c00*/  MUFU.EX2 R177, R177 ;  /* 0x000000b100b17308 */ /* 0x000fe40000000800 */
[----:B------:R-:W-:Y:S01]  /*9c10*/  FFMA.FTZ R178, R17, UR4, -R190 ;  /* 0x0000000411b27c23 */ /* 0x000fe200080108be */
[--C-:B------:R-:W-:Y:S01]  /*9c20*/  FFMA.FTZ R179, R18, UR4, -R189.reuse ;  /* 0x0000000412b37c23 */ /* 0x100fe200080108bd */
[----:B-1----:R-:W-:Y:S01]  /*9c30*/  FFMA.FTZ R183, R19, UR4, -R189 ;  /* 0x0000000413b77c23 */ /* 0x002fe200080108bd */
[C---:B------:R-:W-:Y:S03]  /*9c40*/  FMUL.FTZ R142, R0.reuse, R142 ;  /* 0x0000008e008e7220 */ /* 0x040fe60000410000 */
[----:B------:R-:W-:Y:S02]  /*9c50*/  FMUL.FTZ R143, R0, R143 ;  /* 0x0000008f008f7220 */ /* 0x000fe40000410000 */
[----:B------:R-:W1:Y:S01]  /*9c60*/  MUFU.EX2 R178, R178 ;  /* 0x000000b200b27308 */ /* 0x000e620000000800 */
[C---:B------:R-:W-:Y:S01]  /*9c70*/  FMUL.FTZ R144, R2.reuse, R144 ;  /* 0x0000009002907220 */ /* 0x040fe20000410000 */
[----:B------:R-:W-:Y:S01]  /*9c80*/  FMUL.FTZ R145, R2, R145 ;  /* 0x0000009102917220 */ /* 0x000fe20000410000 */
[C---:B------:R-:W-:Y:S01]  /*9c90*/  FMUL.FTZ R146, R0.reuse, R146 ;  /* 0x0000009200927220 */ /* 0x040fe20000410000 */
[----:B------:R-:W-:Y:S01]  /*9ca0*/  FMUL.FTZ R147, R0, R147 ;  /* 0x0000009300937220 */ /* 0x000fe20000410000 */
[C---:B------:R-:W-:Y:S01]  /*9cb0*/  FMUL.FTZ R16, R2.reuse, R148 ;  /* 0x0000009402107220 */ /* 0x040fe20000410000 */
[C---:B------:R-:W-:Y:S01]  /*9cc0*/  HMMA.16816.F32 R140, R160.reuse, R154, R140 ;  /* 0x0000009aa08c723c */ /* 0x040fe2000000188c */
[----:B------:R-:W3:Y:S03]  /*9cd0*/  LDSM.16.MT88.4 R152, [R209+0x10800] ;  /* 0x01080000d198783b */ /* 0x000ee60000004200 */
[----:B------:R-:W-:Y:S01]  /*9ce0*/  MUFU.EX2 R179, R179 ;  /* 0x000000b300b37308 */ /* 0x000fe20000000800 */
[----:B------:R-:W-:Y:S01]  /*9cf0*/  FMUL.FTZ R17, R2, R149 ;  /* 0x0000009502117220 */ /* 0x000fe20000410000 */
[C---:B------:R-:W-:Y:S01]  /*9d00*/  FMUL.FTZ R18, R0.reuse, R150 ;  /* 0x0000009600127220 */ /* 0x040fe20000410000 */
[----:B------:R-:W-:Y:S01]  /*9d10*/  FMUL.FTZ R19, R0, R151 ;  /* 0x0000009700137220 */ /* 0x000fe20000410000 */
[C---:B------:R-:W-:Y:S06]  /*9d20*/  HMMA.16816.F32 R144, R160.reuse, R156, R144 ;  /* 0x0000009ca090723c */ /* 0x040fec0000001890 */
[----:B------:R-:W4:Y:S01]  /*9d30*/  MUFU.EX2 R183, R183 ;  /* 0x000000b700b77308 */ /* 0x000f220000000800 */
[----:B------:R-:W-:Y:S01]  /*9d40*/  F2FP.F16.F32.PACK_AB R148, R181, R180 ;  /* 0x000000b4b594723e */ /* 0x000fe200000000ff */
[----:B------:R-:W-:Y:S01]  /*9d50*/  HMMA.16816.F32 R16, R160, R158, R16 ;  /* 0x0000009ea010723c */ /* 0x000fe20000001810 */
[----:B------:R-:W3:Y:S02]  /*9d60*/  LDSM.16.MT88.4 R156, [R208+0x10800] ;  /* 0x01080000d09c783b */ /* 0x000ee40000004200 */
[----:B--2---:R-:W-:Y:S01]  /*9d70*/  F2FP.F16.F32.PACK_AB R149, R176, R182 ;  /* 0x000000b6b095723e */ /* 0x004fe200000000ff */
[----:B------:R-:W-:Y:S01]  /*9d80*/  FFMA.FTZ R184, R2, R245, R184 ;  /* 0x000000f502b87223 */ /* 0x000fe200000100b8 */
[----:B-1----:R-:W-:Y:S01]  /*9d90*/  F2FP.F16.F32.PACK_AB R150, R178, R177 ;  /* 0x000000b1b296723e */ /* 0x002fe200000000ff */
[----:B------:R-:W-:Y:S03]  /*9da0*/  FFMA.FTZ R187, R0, R244, R187 ;  /* 0x000000f400bb7223 */ /* 0x000fe600000100bb */
[----:B------:R-:W1:Y:S02]  /*9db0*/  LDSM.16.MT88.4 R160, [R212+0x12800] ;  /* 0x01280000d4a0783b */ /* 0x000e640000004200 */
[----:B------:R-:W-:Y:S01]  /*9dc0*/  MOV R0, R3 ;  /* 0x0000000300007202 */ /* 0x000fe20000000f00 */
[----:B------:R-:W-:Y:S01]  /*9dd0*/  FADD.FTZ R187, R166, R187 ;  /* 0x000000bba6bb7221 */ /* 0x000fe20000010000 */
[----:B------:R-:W-:Y:S01]  /*9de0*/  FADD.FTZ R184, R165, R184 ;  /* 0x000000b8a5b87221 */ /* 0x000fe20000010000 */
[----:B----4-:R-:W-:Y:S02]  /*9df0*/  F2FP.F16.F32.PACK_AB R151, R183, R179 ;  /* 0x000000b3b797723e */ /* 0x010fe400000000ff */
[----:B------:R-:W-:Y:S01]  /*9e00*/  FADD.FTZ R187, R186, R187 ;  /* 0x000000bbbabb7221 */ /* 0x000fe20000010000 */
[----:B------:R-:W-:Y:S03]  /*9e10*/  FADD.FTZ R184, R167, R184 ;  /* 0x000000b8a7b87221 */ /* 0x000fe60000010000 */
[----:B------:R-:W-:Y:S01]  /*9e20*/  FADD.FTZ R187, R188, R187 ;  /* 0x000000bbbcbb7221 */ /* 0x000fe20000010000 */
        /* <DEDUP_REMOVED lines=9> */
[----:B------:R-:W4:Y:S04]  /*9ec0*/  LDSM.16.MT88.4 R172, [R209+0x12800] ;  /* 0x01280000d1ac783b */ /* 0x000f280000004200 */
[----:B------:R-:W-:Y:S01]  /*9ed0*/  FADD.FTZ R187, R183, R187 ;  /* 0x000000bbb7bb7221 */ /* 0x000fe20000010000 */
[C---:B---3--:R-:W-:Y:S05]  /*9ee0*/  HMMA.16816.F32 R44, R148.reuse, R152, R44 ;  /* 0x00000098942c723c */ /* 0x048fea000000182c */
[----:B------:R-:W-:Y:S01]  /*9ef0*/  FADD.FTZ R184, R180, R184 ;  /* 0x000000b8b4b87221 */ /* 0x000fe20000010000 */
[C---:B------:R-:W-:Y:S01]  /*9f00*/  HMMA.16816.F32 R48, R148.reuse, R154, R48 ;  /* 0x0000009a9430723c */ /* 0x040fe20000001830 */
[----:B------:R-:W3:Y:S04]  /*9f10*/  LDSM.16.MT88.4 R152, [R208+0x12800] ;  /* 0x01280000d098783b */ /* 0x000ee80000004200 */
[----:B------:R-:W-:Y:S01]  /*9f20*/  FADD.FTZ R184, R181, R184 ;  /* 0x000000b8b5b87221 */ /* 0x000fe20000010000 */
[C---:B------:R-:W-:Y:S05]  /*9f30*/  HMMA.16816.F32 R52, R148.reuse, R156, R52 ;  /* 0x0000009c9434723c */ /* 0x040fea0000001834 */
[----:B------:R-:W-:Y:S01]  /*9f40*/  FADD.FTZ R184, R177, R184 ;  /* 0x000000b8b1b87221 */ /* 0x000fe20000010000 */
[C---:B------:R-:W-:Y:S01]  /*9f50*/  HMMA.16816.F32 R56, R148.reuse, R158, R56 ;  /* 0x0000009e9438723c */ /* 0x040fe20000001838 */
[----:B------:R-:W3:Y:S04]  /*9f60*/  LDSM.16.MT88.4 R156, [R212+0x14800] ;  /* 0x01480000d49c783b */ /* 0x000ee80000004200 */
[----:B------:R-:W-:Y:S01]  /*9f70*/  FADD.FTZ R184, R178, R184 ;  /* 0x000000b8b2b87221 */ /* 0x000fe20000010000 */
[C---:B-1----:R-:W-:Y:S05]  /*9f80*/  HMMA.16816.F32 R60, R148.reuse, R160, R60 ;  /* 0x000000a0943c723c */ /* 0x042fea000000183c */
[----:B------:R-:W-:Y:S01]  /*9f90*/  FADD.FTZ R184, R191, R184 ;  /* 0x000000b8bfb87221 */ /* 0x000fe20000010000 */
[C---:B------:R-:W-:Y:S01]  /*9fa0*/  HMMA.16816.F32 R64, R148.reuse, R162, R64 ;  /* 0x000000a29440723c */ /* 0x040fe20000001840 */
[----:B------:R-:W1:Y:S05]  /*9fb0*/  LDSM.16.MT88.4 R160, [R210+0x14800] ;  /* 0x01480000d2a0783b */ /* 0x000e6a0000004200 */
[C---:B--2---:R-:W-:Y:S06]  /*9fc0*/  HMMA.16816.F32 R68, R148.reuse, R168, R68 ;  /* 0x000000a89444723c */ /* 0x044fec0000001844 */
[C---:B------:R-:W-:Y:S01]  /*9fd0*/  HMMA.16816.F32 R72, R148.reuse, R170, R72 ;  /* 0x000000aa9448723c */ /* 0x040fe20000001848 */
[----:B------:R-:W2:Y:S05]  /*9fe0*/  LDSM.16.MT88.4 R168, [R209+0x14800] ;  /* 0x01480000d1a8783b */ /* 0x000eaa0000004200 */
[C---:B----4-:R-:W-:Y:S06]  /*9ff0*/  HMMA.16816.F32 R76, R148.reuse, R172, R76 ;  /* 0x000000ac944c723c */ /* 0x050fec000000184c */
[C---:B------:R-:W-:Y:S01]  /*a000*/  HMMA.16816.F32 R80, R148.reuse, R174, R80 ;  /* 0x000000ae9450723c */ /* 0x040fe20000001850 */
[----:B------:R-:W4:Y:S05]  /*a010*/  LDSM.16.MT88.4 R172, [R208+0x14800] ;  /* 0x01480000d0ac783b */ /* 0x000f2a0000004200 */
[C---:B---3--:R-:W-:Y:S06]  /*a020*/  HMMA.16816.F32 R84, R148.reuse, R152, R84 ;  /* 0x000000989454723c */ /* 0x048fec0000001854 */
[C---:B------:R-:W-:Y:S01]  /*a030*/  HMMA.16816.F32 R88, R148.reuse, R154, R88 ;  /* 0x0000009a9458723c */ /* 0x040fe20000001858 */
[----:B------:R-:W3:Y:S05]  /*a040*/  LDSM.16.MT88.4 R152, [R212+0x16800] ;  /* 0x01680000d498783b */ /* 0x000eea0000004200 */
[C---:B------:R-:W-:Y:S06]  /*a050*/  HMMA.16816.F32 R92, R148.reuse, R156, R92 ;  /* 0x0000009c945c723c */ /* 0x040fec000000185c */
[C---:B------:R-:W-:Y:S01]  /*a060*/  HMMA.16816.F32 R96, R148.reuse, R158, R96 ;  /* 0x0000009e9460723c */ /* 0x040fe20000001860 */
[----:B------:R-:W3:Y:S05]  /*a070*/  LDSM.16.MT88.4 R156, [R210+0x16800] ;  /* 0x01680000d29c783b */ /* 0x000eea0000004200 */
[C---:B-1----:R-:W-:Y:S06]  /*a080*/  HMMA.16816.F32 R100, R148.reuse, R160, R100 ;  /* 0x000000a09464723c */ /* 0x042fec0000001864 */
[C---:B------:R-:W-:Y:S01]  /*a090*/  HMMA.16816.F32 R104, R148.reuse, R162, R104 ;  /* 0x000000a29468723c */ /* 0x040fe20000001868 */
[----:B------:R-:W1:Y:S05]  /*a0a0*/  LDSM.16.MT88.4 R160, [R209+0x16800] ;  /* 0x01680000d1a0783b */ /* 0x000e6a0000004200 */
[C---:B--2---:R-:W-:Y:S06]  /*a0b0*/  HMMA.16816.F32 R108, R148.reuse, R168, R108 ;  /* 0x000000a8946c723c */ /* 0x044fec000000186c */
[C---:B------:R-:W-:Y:S01]  /*a0c0*/  HMMA.16816.F32 R112, R148.reuse, R170, R112 ;  /* 0x000000aa9470723c */ /* 0x040fe20000001870 */
[----:B------:R-:W2:Y:S05]  /*a0d0*/  LDSM.16.MT88.4 R168, [R208+0x16800] ;  /* 0x01680000d0a8783b */ /* 0x000eaa0000004200 */
[C---:B----4-:R-:W-:Y:S06]  /*a0e0*/  HMMA.16816.F32 R12, R148.reuse, R172, R12 ;  /* 0x000000ac940c723c */ /* 0x050fec000000180c */
[C---:B------:R-:W-:Y:S05]  /*a0f0*/  HMMA.16816.F32 R116, R148.reuse, R174, R116 ;  /* 0x000000ae9474723c */ /* 0x040fea0000001874 */
[--C-:B------:R-:W-:Y:S01]  /*a100*/  FFMA.FTZ R172, R21, UR4, -R190.reuse ;  /* 0x0000000415ac7c23 */ /* 0x100fe200080108be */
[C---:B---3--:R-:W-:Y:S05]  /*a110*/  HMMA.16816.F32 R120, R148.reuse, R152, R120 ;  /* 0x000000989478723c */ /* 0x048fea0000001878 */
[--C-:B------:R-:W-:Y:S01]  /*a120*/  FFMA.FTZ R175, R24, UR4, -R190.reuse ;  /* 0x0000000418af7c23 */ /* 0x100fe200080108be */
[C---:B------:R-:W-:Y:S01]  /*a130*/  HMMA.16816.F32 R124, R148.reuse, R154, R124 ;  /* 0x0000009a947c723c */ /* 0x040fe2000000187c */
[----:B------:R-:W3:Y:S01]  /*a140*/  LDSM.16.MT88.4 R152, [R212+0x11000] ;  /* 0x01100000d498783b */ /* 0x000ee20000004200 */
[----:B------:R-:W4:Y:S03]  /*a150*/  MUFU.EX2 R172, R172 ;  /* 0x000000ac00ac7308 */ /* 0x000f260000000800 */
[----:B------:R-:W-:Y:S01]  /*a160*/  FFMA.FTZ R190, R33, UR4, -R190 ;  /* 0x0000000421be7c23 */ /* 0x000fe200080108be */
[C---:B------:R-:W-:Y:S03]  /*a170*/  HMMA.16816.F32 R128, R148.reuse, R156, R128 ;  /* 0x0000009c9480723c */ /* 0x040fe60000001880 */
[----:B------:R-:W3:Y:S03]  /*a180*/  LDSM.16.MT88.4 R24, [R210+0x11000] ;  /* 0x01100000d218783b */ /* 0x000ee60000004200 */
[----:B------:R-:W2:Y:S01]  /*a190*/  MUFU.EX2 R175, R175 ;  /* 0x000000af00af7308 */ /* 0x000ea20000000800 */
[--C-:B------:R-:W-:Y:S01]  /*a1a0*/  FFMA.FTZ R173, R22, UR4, -R189.reuse ;  /* 0x0000000416ad7c23 */ /* 0x100fe200080108bd */
[C---:B------:R-:W-:Y:S03]  /*a1b0*/  HMMA.16816.F32 R132, R148.reuse, R158, R132 ;  /* 0x0000009e9484723c */ /* 0x040fe60000001884 */
[----:B------:R-:W3:Y:S03]  /*a1c0*/  LDSM.16.MT88.4 R156, [R209+0x11000] ;  /* 0x01100000d19c783b */ /* 0x000ee60000004200 */
[C---:B-1----:R-:W-:Y:S02]  /*a1d0*/  HMMA.16816.F32 R136, R148.reuse, R160, R136 ;  /* 0x000000a09488723c */ /* 0x042fe40000001888 */
[----:B------:R-:W1:Y:S03]  /*a1e0*/  MUFU.EX2 R173, R173 ;  /* 0x000000ad00ad7308 */ /* 0x000e660000000800 */
[--C-:B------:R-:W-:Y:S01]  /*a1f0*/  FFMA.FTZ R174, R23, UR4, -R189.reuse ;  /* 0x0000000417ae7c23 */ /* 0x100fe200080108bd */
[C---:B------:R-:W-:Y:S01]  /*a200*/  HMMA.16816.F32 R140, R148.reuse, R162, R140 ;  /* 0x000000a2948c723c */ /* 0x040fe2000000188c */
[----:B------:R-:W3:Y:S05]  /*a210*/  LDSM.16.MT88.4 R160, [R208+0x11000] ;  /* 0x01100000d0a0783b */ /* 0x000eea0000004200 */
[----:B------:R-:W-:Y:S01]  /*a220*/  MUFU.EX2 R190, R190 ;  /* 0x000000be00be7308 */ /* 0x000fe20000000800 */
[----:B----4-:R-:W-:Y:S01]  /*a230*/  F2FP.F16.F32.PACK_AB R20, R172, R191 ;  /* 0x000000bfac14723e */ /* 0x010fe200000000ff */
[C---:B--2---:R-:W-:Y:S08]  /*a240*/  HMMA.16816.F32 R144, R148.reuse, R168, R144 ;  /* 0x000000a89490723c */ /* 0x044ff00000001890 */
[----:B------:R-:W2:Y:S01]  /*a250*/  MUFU.EX2 R174, R174 ;  /* 0x000000ae00ae7308 */ /* 0x000ea20000000800 */
[----:B------:R-:W-:Y:S01]  /*a260*/  HMMA.16816.F32 R16, R148, R170, R16 ;  /* 0x000000aa9410723c */ /* 0x000fe20000001810 */
[----:B------:R-:W4:Y:S02]  /*a270*/  LDSM.16.MT88.4 R148, [R212+0x13000] ;  /* 0x01300000d494783b */ /* 0x000f240000004200 */
[----:B------:R-:W-:Y:S01]  /*a280*/  MOV R168, R194 ;  /* 0x000000c200a87202 */ /* 0x000fe20000000f00 */
[----:B------:R-:W-:Y:S01]  /*a290*/  FFMA.FTZ R189, R35, UR4, -R189 ;  /* 0x0000000423bd7c23 */ /* 0x000fe200080108bd */
[----:B------:R-:W-:Y:S04]  /*a2a0*/  MOV R169, R195 ;  /* 0x000000c300a97202 */ /* 0x000fe80000000f00 */
[----:B------:R-:W4:Y:S02]  /*a2b0*/  MUFU.EX2 R171, R30 ;  /* 0x0000001e00ab7308 */ /* 0x000f240000000800 */
[----:B------:R-:W-:Y:S01]  /*a2c0*/  F2FP.F16.F32.PACK_AB R22, R252, R175 ;  /* 0x000000affc16723e */ /* 0x000fe200000000ff */
[----:B-1----:R-:W-:Y:S01]  /*a2d0*/  FADD.FTZ R187, R173, R187 ;  /* 0x000000bbadbb7221 */ /* 0x002fe20000010000 */
[----:B------:R-:W-:Y:S01]  /*a2e0*/  F2FP.F16.F32.PACK_AB R23, R169, R168 ;  /* 0x000000a8a917723e */ /* 0x000fe200000000ff */
[----:B------:R-:W-:Y:S01]  /*a2f0*/  FADD.FTZ R184, R172, R184 ;  /* 0x000000b8acb87221 */ /* 0x000fe20000010000 */
[C---:B--2---:R-:W-:Y:S04]  /*a300*/  F2FP.F16.F32.PACK_AB R21, R174.reuse, R173 ;  /* 0x000000adae15723e */ /* 0x044fe800000000ff */
[----:B------:R1:W-:Y:S01]  /*a310*/  MUFU.EX2 R194, R31 ;  /* 0x0000001f00c27308 */ /* 0x0003e20000000800 */
[----:B------:R-:W-:Y:S01]  /*a320*/  FADD.FTZ R187, R174, R187 ;  /* 0x000000bbaebb7221 */ /* 0x000fe20000010000 */
[----:B------:R-:W-:Y:S01]  /*a330*/  FADD.FTZ R184, R175, R184 ;  /* 0x000000b8afb87221 */ /* 0x000fe20000010000 */
[C---:B---3--:R-:W-:Y:S07]  /*a340*/  HMMA.16816.F32 R4, R20.reuse, R152, R4 ;  /* 0x000000981404723c */ /* 0x048fee0000001804 */
[----:B------:R-:W2:Y:S01]  /*a350*/  MUFU.EX2 R195, R32 ;  /* 0x0000002000c37308 */ /* 0x000ea20000000800 */
[----:B------:R-:W-:Y:S01]  /*a360*/  FADD.FTZ R184, R252, R184 ;  /* 0x000000b8fcb87221 */ /* 0x000fe20000010000 */
[C---:B------:R-:W-:Y:S01]  /*a370*/  HMMA.16816.F32 R8, R20.reuse, R154, R8 ;  /* 0x0000009a1408723c */ /* 0x040fe20000001808 */
[----:B------:R-:W3:Y:S07]  /*a380*/  LDSM.16.MT88.4 R152, [R210+0x13000] ;  /* 0x01300000d298783b */ /* 0x000eee0000004200 */
[----:B------:R-:W-:Y:S01]  /*a390*/  MUFU.EX2 R189, R189 ;  /* 0x000000bd00bd7308 */ /* 0x000fe20000000800 */
[C---:B------:R-:W-:Y:S01]  /*a3a0*/  HMMA.16816.F32 R36, R20.reuse, R24, R36 ;  /* 0x000000181424723c */ /* 0x040fe20000001824 */
[----:B-1----:R-:W-:Y:S05]  /*a3b0*/  LDSM.16.MT88.4 R28, [R209+0x11800] ;  /* 0x01180000d11c783b */ /* 0x002fea0000004200 */
[C---:B------:R-:W-:Y:S03]  /*a3c0*/  HMMA.16816.F32 R40, R20.reuse, R26, R40 ;  /* 0x0000001a1428723c */ /* 0x040fe60000001828 */
[----:B------:R-:W1:Y:S03]  /*a3d0*/  LDSM.16.MT88.4 R24, [R209+0x13000] ;  /* 0x01300000d118783b */ /* 0x000e660000004200 */
[C---:B------:R-:W-:Y:S06]  /*a3e0*/  HMMA.16816.F32 R44, R20.reuse, R156, R44 ;  /* 0x0000009c142c723c */ /* 0x040fec000000182c */
[C---:B------:R-:W-:Y:S01]  /*a3f0*/  HMMA.16816.F32 R48, R20.reuse, R158, R48 ;  /* 0x0000009e1430723c */ /* 0x040fe20000001830 */
[----:B------:R-:W2:Y:S05]  /*a400*/  LDSM.16.MT88.4 R156, [R208+0x13000] ;  /* 0x01300000d09c783b */ /* 0x000eaa0000004200 */
[C---:B------:R-:W-:Y:S06]  /*a410*/  HMMA.16816.F32 R52, R20.reuse, R160, R52 ;  /* 0x000000a01434723c */ /* 0x040fec0000001834 */
        /* <DEDUP_REMOVED lines=25> */
[----:B------:R-:W-:Y:S05]  /*a5b0*/  LDSM.16.MT88.4 R24, [R210+0x11800] ;  /* 0x01180000d218783b */ /* 0x000fea0000004200 */
[C---:B--2---:R-:W-:Y:S06]  /*a5c0*/  HMMA.16816.F32 R120, R20.reuse, R156, R120 ;  /* 0x0000009c1478723c */ /* 0x044fec0000001878 */
[C---:B------:R-:W-:Y:S01]  /*a5d0*/  HMMA.16816.F32 R124, R20.reuse, R158, R124 ;  /* 0x0000009e147c723c */ /* 0x040fe2000000187c */
[----:B------:R-:W1:Y:S05]  /*a5e0*/  LDSM.16.MT88.4 R156, [R212+0x11800] ;  /* 0x01180000d49c783b */ /* 0x000e6a0000004200 */
[C---:B------:R-:W-:Y:S06]  /*a5f0*/  HMMA.16816.F32 R128, R20.reuse, R160, R128 ;  /* 0x000000a01480723c */ /* 0x040fec0000001880 */
[C---:B------:R-:W-:Y:S05]  /*a600*/  HMMA.16816.F32 R132, R20.reuse, R162, R132 ;  /* 0x000000a21484723c */ /* 0x040fea0000001884 */
[----:B------:R-:W-:Y:S01]  /*a610*/  MOV R160, R171 ;  /* 0x000000ab00a07202 */ /* 0x000fe20000000f00 */
[C---:B----4-:R-:W-:Y:S05]  /*a620*/  HMMA.16816.F32 R136, R20.reuse, R148, R136 ;  /* 0x000000941488723c */ /* 0x050fea0000001888 */
[----:B------:R-:W-:Y:S01]  /*a630*/  MOV R161, R192 ;  /* 0x000000c000a17202 */ /* 0x000fe20000000f00 */
[C---:B------:R-:W-:Y:S01]  /*a640*/  HMMA.16816.F32 R140, R20.reuse, R150, R140 ;  /* 0x00000096148c723c */ /* 0x040fe2000000188c */
[----:B------:R2:W4:Y:S05]  /*a650*/  MUFU.EX2 R192, R34 ;  /* 0x0000002200c07308 */ /* 0x00052a0000000800 */
[C---:B---3--:R-:W-:Y:S05]  /*a660*/  HMMA.16816.F32 R144, R20.reuse, R152, R144 ;  /* 0x000000981490723c */ /* 0x048fea0000001890 */
[----:B------:R-:W-:Y:S01]  /*a670*/  F2FP.F16.F32.PACK_AB R150, R190, R195 ;  /* 0x000000c3be96723e */ /* 0x000fe200000000ff */
[----:B------:R-:W-:Y:S01]  /*a680*/  HMMA.16816.F32 R16, R20, R154, R16 ;  /* 0x0000009a1410723c */ /* 0x000fe20000001810 */
[----:B------:R-:W-:Y:S04]  /*a690*/  LDSM.16.MT88.4 R20, [R210+0x13800] ;  /* 0x01380000d214783b */ /* 0x000fe80000004200 */
[----:B------:R-:W-:Y:S02]  /*a6a0*/  MOV R153, R168 ;  /* 0x000000a800997202 */ /* 0x000fe40000000f00 */
[----:B------:R-:W-:Y:S02]  /*a6b0*/  MOV R154, R160 ;  /* 0x000000a0009a7202 */ /* 0x000fe40000000f00 */
[----:B--2---:R-:W2:Y:S02]  /*a6c0*/  LDSM.16.MT88.4 R32, [R208+0x11800] ;  /* 0x01180000d020783b */ /* 0x004ea40000004200 */
[----:B------:R-:W-:Y:S02]  /*a6d0*/  MOV R155, R161 ;  /* 0x000000a1009b7202 */ /* 0x000fe40000000f00 */
[----:B------:R-:W-:Y:S02]  /*a6e0*/  F2FP.F16.F32.PACK_AB R149, R194, R154 ;  /* 0x0000009ac295723e */ /* 0x000fe400000000ff */
[----:B------:R-:W-:Y:S02]  /*a6f0*/  F2FP.F16.F32.PACK_AB R148, R193, R155 ;  /* 0x0000009bc194723e */ /* 0x000fe400000000ff */
[C---:B----4-:R-:W-:Y:S02]  /*a700*/  F2FP.F16.F32.PACK_AB R151, R189.reuse, R192 ;  /* 0x000000c0bd97723e */ /* 0x050fe400000000ff */
[----:B------:R-:W-:Y:S02]  /*a710*/  MOV R152, R169 ;  /* 0x000000a900987202 */ /* 0x000fe40000000f00 */
[----:B------:R-:W3:Y:S01]  /*a720*/  LDSM.16.MT88.4 R168, [R212+0x13800] ;  /* 0x01380000d4a8783b */ /* 0x000ee20000004200 */
[----:B------:R-:W-:Y:S02]  /*a730*/  MOV R244, R153 ;  /* 0x0000009900f47202 */ /* 0x000fe40000000f00 */
[C---:B-1----:R-:W-:Y:S05]  /*a740*/  HMMA.16816.F32 R160, R148.reuse, R156, R4 ;  /* 0x0000009c94a0723c */ /* 0x042fea0000001804 */
[----:B------:R-:W-:Y:S01]  /*a750*/  MOV R2, R152 ;  /* 0x0000009800027202 */ /* 0x000fe20000000f00 */
[C---:B------:R-:W-:Y:S05]  /*a760*/  HMMA.16816.F32 R156, R148.reuse, R158, R8 ;  /* 0x0000009e949c723c */ /* 0x040fea0000001808 */
[----:B------:R-:W-:Y:S01]  /*a770*/  MOV R6, R194 ;  /* 0x000000c200067202 */ /* 0x000fe20000000f00 */
[C---:B------:R-:W-:Y:S05]  /*a780*/  HMMA.16816.F32 R36, R148.reuse, R24, R36 ;  /* 0x000000189424723c */ /* 0x040fea0000001824 */
[----:B------:R-:W-:Y:S01]  /*a790*/  MOV R11, R6 ;  /* 0x00000006000b7202 */ /* 0x000fe20000000f00 */
[C---:B------:R-:W-:Y:S05]  /*a7a0*/  HMMA.16816.F32 R40, R148.reuse, R26, R40 ;  /* 0x0000001a9428723c */ /* 0x040fea0000001828 */
[----:B------:R-:W-:Y:S01]  /*a7b0*/  MOV R5, R195 ;  /* 0x000000c300057202 */ /* 0x000fe20000000f00 */
[C---:B------:R-:W-:Y:S01]  /*a7c0*/  HMMA.16816.F32 R44, R148.reuse, R28, R44 ;  /* 0x0000001c942c723c */ /* 0x040fe2000000182c */
[----:B------:R1:W5:Y:S04]  /*a7d0*/  LDL.LU R195, [R1+0xc] ;  /* 0x00000c0001c37983 */ /* 0x0003680000300800 */
[----:B------:R1:W5:Y:S01]  /*a7e0*/  LDL.LU R194, [R1+0x8] ;  /* 0x0000080001c27983 */ /* 0x0003620000300800 */
[C---:B------:R-:W-:Y:S05]  /*a7f0*/  HMMA.16816.F32 R48, R148.reuse, R30, R48 ;  /* 0x0000001e9430723c */ /* 0x040fea0000001830 */
[----:B------:R-:W-:Y:S01]  /*a800*/  MOV R29, R11 ;  /* 0x0000000b001d7202 */ /* 0x000fe20000000f00 */
[C---:B--2---:R-:W-:Y:S05]  /*a810*/  HMMA.16816.F32 R52, R148.reuse, R32, R52 ;  /* 0x000000209434723c */ /* 0x044fea0000001834 */
[----:B------:R-:W-:Y:S01]  /*a820*/  MOV R7, R193 ;  /* 0x000000c100077202 */ /* 0x000fe20000000f00 */
[C---:B------:R-:W-:Y:S01]  /*a830*/  HMMA.16816.F32 R56, R148.reuse, R34, R56 ;  /* 0x000000229438723c */ /* 0x040fe20000001838 */
[----:B------:R1:W5:Y:S04]  /*a840*/  LDL.LU R193, [R1+0x4] ;  /* 0x0000040001c17983 */ /* 0x0003680000300800 */
[----:B------:R-:W-:Y:S01]  /*a850*/  MOV R10, R5 ;  /* 0x00000005000a7202 */ /* 0x000fe20000000f00 */
[C---:B---3--:R-:W-:Y:S05]  /*a860*/  HMMA.16816.F32 R60, R148.reuse, R168, R60 ;  /* 0x000000a8943c723c */ /* 0x048fea000000183c */
[----:B------:R-:W-:Y:S01]  /*a870*/  MOV R25, R7 ;  /* 0x0000000700197202 */ /* 0x000fe20000000f00 */
[C---:B------:R-:W-:Y:S01]  /*a880*/  HMMA.16816.F32 R64, R148.reuse, R170, R64 ;  /* 0x000000aa9440723c */ /* 0x040fe20000001840 */
[----:B------:R-:W2:Y:S04]  /*a890*/  LDSM.16.MT88.4 R4, [R209+0x13800] ;  /* 0x01380000d104783b */ /* 0x000ea80000004200 */
[----:B------:R-:W-:Y:S01]  /*a8a0*/  FADD.FTZ R187, R244, R187 ;  /* 0x000000bbf4bb7221 */ /* 0x000fe20000010000 */
[C---:B------:R-:W-:Y:S05]  /*a8b0*/  HMMA.16816.F32 R68, R148.reuse, R20, R68 ;  /* 0x000000149444723c */ /* 0x040fea0000001844 */
[----:B------:R-:W-:Y:S01]  /*a8c0*/  MOV R170, R154 ;  /* 0x0000009a00aa7202 */ /* 0x000fe20000000f00 */
[C---:B------:R-:W-:Y:S01]  /*a8d0*/  HMMA.16816.F32 R72, R148.reuse, R22, R72 ;  /* 0x000000169448723c */ /* 0x040fe20000001848 */
[----:B------:R-:W-:Y:S04]  /*a8e0*/  LDSM.16.MT88.4 R20, [R208+0x15800] ;  /* 0x01580000d014783b */ /* 0x000fe80000004200 */
[----:B------:R-:W-:Y:S01]  /*a8f0*/  FADD.FTZ R187, R2, R187 ;  /* 0x000000bb02bb7221 */ /* 0x000fe20000010000 */
[----:B------:R-:W-:Y:S02]  /*a900*/  MOV R168, R29 ;  /* 0x0000001d00a87202 */ /* 0x000fe40000000f00 */
[----:B------:R-:W-:Y:S02]  /*a910*/  MOV R28, R10 ;  /* 0x0000000a001c7202 */ /* 0x000fe40000000f00 */
[----:B------:R-:W3:Y:S01]  /*a920*/  LDSM.16.MT88.4 R8, [R208+0x13800] ;  /* 0x01380000d008783b */ /* 0x000ee20000004200 */
[----:B------:R-:W-:Y:S01]  /*a930*/  FADD.FTZ R187, R170, R187 ;  /* 0x000000bbaabb7221 */ /* 0x000fe20000010000 */
[----:B------:R-:W-:Y:S02]  /*a940*/  MOV R33, R25 ;  /* 0x0000001900217202 */ /* 0x000fe40000000f00 */
[----:B------:R-:W-:Y:S01]  /*a950*/  MOV R169, R28 ;  /* 0x0000001c00a97202 */ /* 0x000fe20000000f00 */
[----:B------:R-:W-:Y:S01]  /*a960*/  FADD.FTZ R187, R168, R187 ;  /* 0x000000bba8bb7221 */ /* 0x000fe20000010000 */
[----:B------:R-:W-:Y:S02]  /*a970*/  MOV R171, R33 ;  /* 0x0000002100ab7202 */ /* 0x000fe40000000f00 */
[----:B------:R-:W4:Y:S01]  /*a980*/  LDSM.16.MT88.4 R24, [R212+0x15800] ;  /* 0x01580000d418783b */ /* 0x000f220000004200 */
[----:B------:R-:W-:Y:S01]  /*a990*/  FADD.FTZ R187, R192, R187 ;  /* 0x000000bbc0bb7221 */ /* 0x000fe20000010000 */
[----:B------:R-:W-:Y:S02]  /*a9a0*/  MOV R245, R155 ;  /* 0x0000009b00f57202 */ /* 0x000fe40000000f00 */
[----:B------:R-:W-:Y:S01]  /*a9b0*/  MOV R2, R164 ;  /* 0x000000a400027202 */ /* 0x000fe20000000f00 */
[----:B------:R-:W-:Y:S02]  /*a9c0*/  FADD.FTZ R244, R189, R187 ;  /* 0x000000bbbdf47221 */ /* 0x000fe40000010000 */
[----:B------:R-:W-:Y:S01]  /*a9d0*/  FADD.FTZ R184, R245, R184 ;  /* 0x000000b8f5b87221 */ /* 0x000fe20000010000 */
[----:B------:R1:W5:Y:S01]  /*a9e0*/  LDL.LU R192, [R1] ;  /* 0x0000000001c07983 */ /* 0x0003620000300800 */
[C---:B--2---:R-:W-:Y:S03]  /*a9f0*/  HMMA.16816.F32 R76, R148.reuse, R4, R76 ;  /* 0x00000004944c723c */ /* 0x044fe6000000184c */
[----:B------:R-:W2:Y:S01]  /*aa00*/  LDSM.16.MT88.4 R28, [R210+0x15800] ;  /* 0x01580000d21c783b */ /* 0x000ea20000004200 */
[----:B------:R-:W-:Y:S02]  /*aa10*/  FADD.FTZ R184, R171, R184 ;  /* 0x000000b8abb87221 */ /* 0x000fe40000010000 */
[C---:B------:R-:W-:Y:S05]  /*aa20*/  HMMA.16816.F32 R80, R148.reuse, R6, R80 ;  /* 0x000000069450723c */ /* 0x040fea0000001850 */
[----:B------:R-:W1:Y:S01]  /*aa30*/  LDSM.16.MT88.4 R32, [R209+0x15800] ;  /* 0x01580000d120783b */ /* 0x000e620000004200 */
[----:B------:R-:W-:Y:S07]  /*aa40*/  FADD.FTZ R184, R169, R184 ;  /* 0x000000b8a9b87221 */ /* 0x000fee0000010000 */
[----:B------:R-:W1:Y:S01]  /*aa50*/  LDSM.16.MT88.4 R4, [R212+0x17800] ;  /* 0x01780000d404783b */ /* 0x000e620000004200 */
[----:B------:R-:W-:Y:S01]  /*aa60*/  FADD.FTZ R245, R190, R184 ;  /* 0x000000b8bef57221 */ /* 0x000fe20000010000 */
[C---:B---3--:R-:W-:Y:S06]  /*aa70*/  HMMA.16816.F32 R84, R148.reuse, R8, R84 ;  /* 0x000000089454723c */ /* 0x048fec0000001854 */
[C---:B------:R-:W-:Y:S01]  /*aa80*/  HMMA.16816.F32 R88, R148.reuse, R10, R88 ;  /* 0x0000000a9458723c */ /* 0x040fe20000001858 */
[----:B------:R-:W3:Y:S05]  /*aa90*/  LDSM.16.MT88.4 R8, [R210+0x17800] ;  /* 0x01780000d208783b */ /* 0x000eea0000004200 */
[C---:B----4-:R-:W-:Y:S06]  /*aaa0*/  HMMA.16816.F32 R92, R148.reuse, R24, R92 ;  /* 0x00000018945c723c */ /* 0x050fec000000185c */
[C---:B------:R-:W-:Y:S01]  /*aab0*/  HMMA.16816.F32 R96, R148.reuse, R26, R96 ;  /* 0x0000001a9460723c */ /* 0x040fe20000001860 */
[----:B------:R-:W4:Y:S05]  /*aac0*/  LDSM.16.MT88.4 R24, [R209+0x17800] ;  /* 0x01780000d118783b */ /* 0x000f2a0000004200 */
[C---:B--2---:R-:W-:Y:S06]  /*aad0*/  HMMA.16816.F32 R100, R148.reuse, R28, R100 ;  /* 0x0000001c9464723c */ /* 0x044fec0000001864 */
[C---:B------:R-:W-:Y:S01]  /*aae0*/  HMMA.16816.F32 R104, R148.reuse, R30, R104 ;  /* 0x0000001e9468723c */ /* 0x040fe20000001868 */
[----:B------:R-:W2:Y:S05]  /*aaf0*/  LDSM.16.MT88.4 R28, [R208+0x17800] ;  /* 0x01780000d01c783b */ /* 0x000eaa0000004200 */
[C---:B-1----:R-:W-:Y:S06]  /*ab00*/  HMMA.16816.F32 R108, R148.reuse, R32, R108 ;  /* 0x00000020946c723c */ /* 0x042fec000000186c */
[C---:B------:R-:W-:Y:S06]  /*ab10*/  HMMA.16816.F32 R112, R148.reuse, R34, R112 ;  /* 0x000000229470723c */ /* 0x040fec0000001870 */
[C---:B------:R-:W-:Y:S06]  /*ab20*/  HMMA.16816.F32 R152, R148.reuse, R20, R12 ;  /* 0x000000149498723c */ /* 0x040fec000000180c */
[C---:B------:R-:W-:Y:S06]  /*ab30*/  HMMA.16816.F32 R116, R148.reuse, R22, R116 ;  /* 0x000000169474723c */ /* 0x040fec0000001874 */
[C---:B------:R-:W-:Y:S06]  /*ab40*/  HMMA.16816.F32 R120, R148.reuse, R4, R120 ;  /* 0x000000049478723c */ /* 0x040fec0000001878 */
[C---:B------:R-:W-:Y:S06]  /*ab50*/  HMMA.16816.F32 R124, R148.reuse, R6, R124 ;  /* 0x00000006947c723c */ /* 0x040fec000000187c */
[C---:B---3--:R-:W-:Y:S06]  /*ab60*/  HMMA.16816.F32 R128, R148.reuse, R8, R128 ;  /* 0x000000089480723c */ /* 0x048fec0000001880 */
[C---:B------:R-:W-:Y:S06]  /*ab70*/  HMMA.16816.F32 R132, R148.reuse, R10, R132 ;  /* 0x0000000a9484723c */ /* 0x040fec0000001884 */
[C---:B----4-:R-:W-:Y:S06]  /*ab80*/  HMMA.16816.F32 R136, R148.reuse, R24, R136 ;  /* 0x000000189488723c */ /* 0x050fec0000001888 */
[C---:B------:R-:W-:Y:S06]  /*ab90*/  HMMA.16816.F32 R140, R148.reuse, R26, R140 ;  /* 0x0000001a948c723c */ /* 0x040fec000000188c */
[C---:B--2---:R-:W-:Y:S06]  /*aba0*/  HMMA.16816.F32 R144, R148.reuse, R28, R144 ;  /* 0x0000001c9490723c */ /* 0x044fec0000001890 */
[----:B------:R-:W-:Y:S01]  /*abb0*/  HMMA.16816.F32 R148, R148, R30, R16 ;  /* 0x0000001e9494723c */ /* 0x000fe20000001810 */
[----:B------:R-:W-:Y:S11]  /*abc0*/  @!UPT UIADD3 URZ, URZ, URZ, URZ ;  /* 0x0000003f3f3ff290 */ /* 0x000ff6000fffe03f */
[----:B------:R-:W-:Y:S01]  /*abd0*/  @!UPT UIADD3 URZ, URZ, URZ, URZ ;  /* 0x0000003f3f3ff290 */ /* 0x000fe2000fffe03f */
[----:B------:R-:W-:Y:S11]  /*abe0*/  @P4 BRA `(.L_x_68) ;  /* 0xffffffc400a44947 */ /* 0x000ff6000383ffff */
.L_x_67:
[----:B------:R-:W1:Y:S01]  /*abf0*/  S2R R0, SR_TID.X ;  /* 0x0000000000007919 */ /* 0x000e620000002100 */
[----:B------:R-:W2:Y:S01]  /*ac00*/  S2UR UR8, SR_CgaCtaId ;  /* 0x00000000000879c3 */ /* 0x000ea20000008800 */
[----:B------:R-:W-:Y:S01]  /*ac10*/  UISETP.NE.AND UP0, UPT, UR5, -0x1, UPT ;  /* 0xffffffff0500788c */ /* 0x000fe2000bf05270 */
[----:B------:R-:W-:Y:S01]  /*ac20*/  IMAD.MOV.U32 R11, RZ, RZ, 0x3f800000 ;  /* 0x3f800000ff0b7424 */ /* 0x000fe200078e00ff */
[----:B------:R-:W3:Y:S04]  /*ac30*/  SHFL.BFLY PT, R2, R245, 0x2, 0x1f ;  /* 0x0c401f00f5027f89 */ /* 0x000ee800000e0000 */
[----:B------:R-:W4:Y:S01]  /*ac40*/  SHFL.BFLY PT, R9, R244, 0x2, 0x1f ;  /* 0x0c401f00f4097f89 */ /* 0x000f2200000e0000 */
[----:B------:R-:W-:Y:S01]  /*ac50*/  PLOP3.LUT P3, PT, PT, PT, UP0, 0x80, 0x0 ;  /* 0x000000000000781c */ /* 0x000fe20003f6f008 */
[----:B------:R-:W4:Y:S03]  /*ac60*/  S2UR UR4, SR_CTAID.X ;  /* 0x00000000000479c3 */ /* 0x000f260000002500 */
[----:B------:R-:W-:-:S02]  /*ac70*/  @UP0 ULDC.64 UR6, c[0x0][0x298] ;  /* 0x0000a60000060ab9 */ /* 0x000fc40000000a00 */
[----:B------:R-:W-:-:S03]  /*ac80*/  @UP0 UIMAD.WIDE.U32 UR12, UR5, UR6, URZ ;  /* 0x00000006050c02a5 */ /* 0x000fc6000f8e003f */
[----:B------:R-:W-:Y:S01]  /*ac90*/  UMOV UR6, 0x400 ;  /* 0x0000040000067882 */ /* 0x000fe20000000000 */
[----:B------:R-:W-:Y:S02]  /*aca0*/  @UP0 UIMAD UR10, UR5, UR7, UR13 ;  /* 0x00000007050a02a4 */ /* 0x000fe4000f8e020d */
[----:B--2---:R-:W-:Y:S01]  /*acb0*/  ULEA UR8, UR8, UR6, 0x18 ;  /* 0x0000000608087291 */ /* 0x004fe2000f8ec03f */
[----:B---3--:R-:W-:Y:S01]  /*acc0*/  FADD.FTZ R245, R2, R245 ;  /* 0x000000f502f57221 */ /* 0x008fe20000010000 */
[----:B-1----:R-:W-:-:S04]  /*acd0*/  SHF.R.S32.HI R5, RZ, 0x1f, R0 ;  /* 0x0000001fff057819 */ /* 0x002fc80000011400 */
[----:B------:R-:W1:Y:S01]  /*ace0*/  SHFL.BFLY PT, R7, R245, 0x1, 0x1f ;  /* 0x0c201f00f5077f89 */ /* 0x000e6200000e0000 */
[----:B----4-:R-:W-:Y:S01]  /*acf0*/  FADD.FTZ R244, R9, R244 ;  /* 0x000000f409f47221 */ /* 0x010fe20000010000 */
[----:B------:R-:W-:Y:S01]  /*ad00*/  IMAD.MOV.U32 R9, RZ, RZ, 0x20 ;  /* 0x00000020ff097424 */ /* 0x000fe200078e00ff */
[CC--:B------:R-:W-:Y:S02]  /*ad10*/  LEA.HI R10, R5.reuse, R0.reuse, RZ, 0x2 ;  /* 0x00000000050a7211 */ /* 0x0c0fe400078f10ff */
[----:B------:R-:W-:Y:S01]  /*ad20*/  LEA.HI R4, R5, R0, RZ, 0x5 ;  /* 0x0000000005047211 */ /* 0x000fe200078f28ff */
[----:B------:R2:W3:Y:S01]  /*ad30*/  SHFL.BFLY PT, R12, R244, 0x1, 0x1f ;  /* 0x0c201f00f40c7f89 */ /* 0x0004e200000e0000 */
[--C-:B------:R-:W-:Y:S02]  /*ad40*/  SHF.R.S32.HI R2, RZ, 0x2, R10.reuse ;  /* 0x00000002ff027819 */ /* 0x100fe4000001140a */
[----:B------:R-:W-:Y:S02]  /*ad50*/  SHF.R.S32.HI R6, RZ, 0x1f, R10 ;  /* 0x0000001fff067819 */ /* 0x000fe4000001140a */
[----:B------:R-:W-:-:S02]  /*ad60*/  LOP3.LUT R10, R10, 0x3ffffffc, RZ, 0xc0, !PT ;  /* 0x3ffffffc0a0a7812 */ /* 0x000fc400078ec0ff */
[----:B------:R-:W-:-:S03]  /*ad70*/  LEA.HI R6, R6, R2, RZ, 0x3 ;  /* 0x0000000206067211 */ /* 0x000fc600078f18ff */
[----:B------:R-:W-:Y:S01]  /*ad80*/  IMAD.IADD R10, R0, 0x1, -R10 ;  /* 0x00000001000a7824 */ /* 0x000fe200078e0a0a */
[----:B------:R-:W-:-:S05]  /*ad90*/  LOP3.LUT R6, R6, 0xfffffff8, RZ, 0xc0, !PT ;  /* 0xfffffff806067812 */ /* 0x000fca00078ec0ff */
[----:B------:R-:W-:Y:S01]  /*ada0*/  IMAD.IADD R6, R2, 0x1, -R6 ;  /* 0x0000000102067824 */ /* 0x000fe200078e0a06 */
[----:B------:R-:W-:Y:S01]  /*adb0*/  SHF.R.S32.HI R2, RZ, 0x5, R4 ;  /* 0x00000005ff027819 */ /* 0x000fe20000011404 */
[----:B-1----:R-:W-:Y:S02]  /*adc0*/  FADD.FTZ R7, R245, R7 ;  /* 0x00000007f5077221 */ /* 0x002fe40000010000 */
[----:B------:R-:W-:Y:S02]  /*add0*/  IMAD.SHL.U32 R8, R6, 0x40, RZ ;  /* 0x0000004006087824 */ /* 0x000fe400078e00ff */
[----:B------:R-:W-:Y:S01]  /*ade0*/  IMAD R10, R2, 0x200, R10 ;  /* 0x00000200020a7824 */ /* 0x000fe200078e020a */
[----:B------:R-:W-:Y:S02]  /*adf0*/  FSETP.NE.FTZ.AND P0, PT, R7, RZ, PT ;  /* 0x000000ff0700720b */ /* 0x000fe40003f15000 */
[----:B------:R-:W-:Y:S02]  /*ae00*/  LOP3.LUT R8, R8, 0x1c0, RZ, 0xc0, !PT ;  /* 0x000001c008087812 */ /* 0x000fe400078ec0ff */
[----:B------:R-:W-:-:S02]  /*ae10*/  R2P PR, R6, 0x6 ;  /* 0x0000000606007804 */ /* 0x000fc40000000000 */
[----:B------:R-:W-:-:S03]  /*ae20*/  LEA.HI R8, R8, R8, RZ, 0x1d ;  /* 0x0000000808087211 */ /* 0x000fc600078fe8ff */
[----:B------:R-:W-:Y:S02]  /*ae30*/  SEL R9, R9, 0xffffffe0, !P1 ;  /* 0xffffffe009097807 */ /* 0x000fe40004800000 */
[----:B------:R-:W-:Y:S02]  /*ae40*/  IMAD.U32 R10, R10, 0x2, R8 ;  /* 0x000000020a0a7824 */ /* 0x000fe400078e0008 */
[----:B------:R-:W-:-:S03]  /*ae50*/  IMAD.MOV.U32 R8, RZ, RZ, 0x40 ;  /* 0x00000040ff087424 */ /* 0x000fc600078e00ff */
[----:B------:R-:W-:Y:S02]  /*ae60*/  LEA R10, R10, UR8, 0x1 ;  /* 0x000000080a0a7c11 */ /* 0x000fe4000f8e08ff */
[----:B------:R-:W-:Y:S01]  /*ae70*/  SEL R8, R8, 0xffffffc0, !P2 ;  /* 0xffffffc008087807 */ /* 0x000fe20005000000 */
[----:B--23--:R-:W-:Y:S06]  /*ae80*/  @P3 BRA `(.L_x_71) ;  /* 0x00000000001c3947 */ /* 0x00cfec0003800000 */
[----:B------:R-:W1:Y:S01]  /*ae90*/  S2UR UR9, SR_CTAID.Y ;  /* 0x00000000000979c3 */ /* 0x000e620000002600 */
[----:B------:R-:W-:Y:S01]  /*aea0*/  ULDC.64 UR6, c[0x0][0x290] ;  /* 0x0000a40000067ab9 */ /* 0x000fe20000000a00 */
[----:B-1----:R-:W-:Y:S02]  /*aeb0*/  USHF.R.S32.HI UR8, URZ, 0x1f, UR9 ;  /* 0x0000001f3f087899 */ /* 0x002fe40008011409 */
[----:B------:R-:W-:Y:S02]  /*aec0*/  UIMAD.WIDE.U32 UR12, UR9, UR6, URZ ;  /* 0x00000006090c72a5 */ /* 0x000fe4000f8e003f */
[----:B------:R-:W-:-:S04]  /*aed0*/  UIMAD UR8, UR8, UR6, URZ ;  /* 0x00000006080872a4 */ /* 0x000fc8000f8e023f */
[----:B------:R-:W-:-:S04]  /*aee0*/  UIMAD UR7, UR9, UR7, UR8 ;  /* 0x00000007090772a4 */ /* 0x000fc8000f8e0208 */
[----:B------:R-:W-:-:S12]  /*aef0*/  UIADD3 UR10, UR13, UR7, URZ ;  /* 0x000000070d0a7290 */ /* 0x000fd8000fffe03f */
.L_x_71:
[----:B------:R-:W-:Y:S01]  /*af00*/  ULDC.U8 UR6, c[0x0][0x3d8] ;  /* 0x0000f60000067ab9 */ /* 0x000fe20000000000 */
[----:B------:R-:W-:Y:S01]  /*af10*/  ULDC.U8 UR9, c[0x0][0x3d9] ;  /* 0x0000f64000097ab9 */ /* 0x000fe20000000000 */
[----:B------:R-:W-:Y:S01]  /*af20*/  ISETP.NE.AND P2, PT, RZ, UR6, PT ;  /* 0x00000006ff007c0c */ /* 0x000fe2000bf45270 */
[----:B------:R1:W2:Y:S01]  /*af30*/  @P0 MUFU.RCP R11, R7 ;  /* 0x00000007000b0308 */ /* 0x0002a20000001000 */
[----:B------:R-:W-:Y:S01]  /*af40*/  LOP3.LUT R6, R6, 0x1, RZ, 0xc0, !PT ;  /* 0x0000000106067812 */ /* 0x000fe200078ec0ff */
[----:B------:R-:W-:Y:S01]  /*af50*/  UIMAD UR6, UR4, -0x40, UR17 ;  /* 0xffffffc0040678a4 */ /* 0x000fe2000f8e0211 */
[----:B------:R-:W-:Y:S02]  /*af60*/  ISETP.NE.OR P3, PT, RZ, UR9, !P2 ;  /* 0x00000009ff007c0c */ /* 0x000fe4000d765670 */
[----:B------:R-:W-:Y:S01]  /*af70*/  ISETP.NE.U32.AND P1, PT, R6, 0x1, PT ;  /* 0x000000010600780c */ /* 0x000fe20003f25070 */
[----:B------:R-:W-:Y:S01]  /*af80*/  FADD.FTZ R6, R244, R12 ;  /* 0x0000000cf4067221 */ /* 0x000fe20000010000 */
[----:B------:R-:W-:-:S02]  /*af90*/  PLOP3.LUT P6, PT, PT, PT, PT, 0x8, 0x0 ;  /* 0x000000000000781c */ /* 0x000fc40003fce170 */
[----:B------:R-:W-:Y:S02]  /*afa0*/  CS2R R12, SRZ ;  /* 0x00000000000c7805 */ /* 0x000fe4000001ff00 */
[----:B------:R-:W-:-:S05]  /*afb0*/  LEA.HI R5, R5, R0, RZ, 0x3 ;  /* 0x0000000005057211 */ /* 0x000fca00078f18ff */
[----:B------:R-:W-:Y:S05]  /*afc0*/  @P3 BRA `(.L_x_72) ;  /* 0x0000000000203947 */ /* 0x000fea0003800000 */
[----:B------:R-:W3:Y:S01]  /*afd0*/  S2UR UR7, SR_CTAID.Y ;  /* 0x00000000000779c3 */ /* 0x000ee20000002600 */
[----:B------:R-:W-:Y:S01]  /*afe0*/  ULDC UR8, c[0x0][0x2c4] ;  /* 0x0000b10000087ab9 */ /* 0x000fe20000000800 */
[----:B------:R-:W-:Y:S01]  /*aff0*/  PLOP3.LUT P6, PT, PT, PT, PT, 0x80, 0x0 ;  /* 0x000000000000781c */ /* 0x000fe20003fcf070 */
[----:B---3--:R-:W-:-:S04]  /*b000*/  UIMAD UR7, UR7, UR8, URZ ;  /* 0x00000008070772a4 */ /* 0x008fc8000f8e023f */
[----:B------:R-:W-:-:S04]  /*b010*/  USEL UR7, UR7, UR5, !UP0 ;  /* 0x0000000507077287 */ /* 0x000fc8000c000000 */
[----:B------:R-:W-:Y:S02]  /*b020*/  USHF.R.S32.HI UR5, URZ, 0x1f, UR7 ;  /* 0x0000001f3f057899 */ /* 0x000fe40008011407 */
[----:B------:R-:W-:-:S04]  /*b030*/  IMAD.U32 R12, RZ, RZ, UR7 ;  /* 0x00000007ff0c7e24 */ /* 0x000fc8000f8e00ff */
[----:B------:R-:W-:-:S07]  /*b040*/  MOV R13, UR5 ;  /* 0x00000005000d7c02 */ /* 0x000fce0008000f00 */
.L_x_72:
[----:B------:R-:W-:Y:S01]  /*b050*/  FSETP.NE.FTZ.AND P5, PT, R6, RZ, PT ;  /* 0x000000ff0600720b */ /* 0x000fe20003fb5000 */
[C---:B--2---:R-:W-:Y:S01]  /*b060*/  FMUL.FTZ R160, R11.reuse, R160 ;  /* 0x000000a00ba07220 */ /* 0x044fe20000410000 */
[----:B------:R-:W-:Y:S01]  /*b070*/  MOV R15, 0x3f800000 ;  /* 0x3f800000000f7802 */ /* 0x000fe20000000f00 */
[C---:B------:R-:W-:Y:S01]  /*b080*/  FMUL.FTZ R161, R11.reuse, R161 ;  /* 0x000000a10ba17220 */ /* 0x040fe20000410000 */
[----:B------:R-:W-:Y:S01]  /*b090*/  ISETP.NE.AND P4, PT, RZ, UR9, PT ;  /* 0x00000009ff007c0c */ /* 0x000fe2000bf85270 */
[C---:B------:R-:W-:Y:S01]  /*b0a0*/  FMUL.FTZ R156, R11.reuse, R156 ;  /* 0x0000009c0b9c7220 */ /* 0x040fe20000410000 */
[----:B------:R-:W-:Y:S01]  /*b0b0*/  LOP3.LUT R14, R4, 0xffffffe0, RZ, 0xc0, !PT ;  /* 0xffffffe0040e7812 */ /* 0x000fe200078ec0ff */
[C---:B------:R-:W-:Y:S01]  /*b0c0*/  FMUL.FTZ R157, R11.reuse, R157 ;  /* 0x0000009d0b9d7220 */ /* 0x040fe20000410000 */
[----:B------:R-:W-:Y:S01]  /*b0d0*/  SHF.R.S32.HI R4, RZ, 0x3, R5 ;  /* 0x00000003ff047819 */ /* 0x000fe20000011405 */
[C---:B------:R-:W-:Y:S01]  /*b0e0*/  FMUL.FTZ R36, R11.reuse, R36 ;  /* 0x000000240b247220 */ /* 0x040fe20000410000 */
[----:B------:R-:W-:Y:S01]  /*b0f0*/  IADD3 R0, -R14, R0, RZ ;  /* 0x000000000e007210 */ /* 0x000fe20007ffe1ff */
[C---:B------:R-:W-:Y:S01]  /*b100*/  FMUL.FTZ R37, R11.reuse, R37 ;  /* 0x000000250b257220 */ /* 0x040fe20000410000 */
[----:B------:R-:W-:Y:S01]  /*b110*/  ISETP.GE.AND P3, PT, R4, UR6, PT ;  /* 0x0000000604007c0c */ /* 0x000fe2000bf66270 */
[----:B------:R-:W2:Y:S01]  /*b120*/  @P5 MUFU.RCP R15, R6 ;  /* 0x00000006000f5308 */ /* 0x000ea20000001000 */
[C---:B------:R-:W-:Y:S01]  /*b130*/  IADD3 R14, R10.reuse, -0x10, RZ ;  /* 0xfffffff00a0e7810 */ /* 0x040fe20007ffe0ff */
[----:B------:R-:W-:Y:S01]  /*b140*/  FMUL.FTZ R40, R11, R40 ;  /* 0x000000280b287220 */ /* 0x000fe20000410000 */
[----:B------:R-:W-:Y:S01]  /*b150*/  LEA.HI.SX32 R4, R5, 0x10, 0x1d ;  /* 0x0000001005047811 */ /* 0x000fe200078feaff */
[C---:B------:R-:W-:Y:S01]  /*b160*/  FMUL.FTZ R41, R11.reuse, R41 ;  /* 0x000000290b297220 */ /* 0x040fe20000410000 */
[----:B------:R-:W-:Y:S01]  /*b170*/  @P1 IADD3 R14, R10, 0x10, RZ ;  /* 0x000000100a0e1810 */ /* 0x000fe20007ffe0ff */
[C---:B------:R-:W-:Y:S01]  /*b180*/  FMUL.FTZ R44, R11.reuse, R44 ;  /* 0x0000002c0b2c7220 */ /* 0x040fe20000410000 */
[----:B------:R-:W-:Y:S01]  /*b190*/  PLOP3.LUT P1, PT, PT, PT, PT, 0x8, 0x0 ;  /* 0x000000000000781c */ /* 0x000fe20003f2e170 */
[C---:B------:R-:W-:Y:S01]  /*b1a0*/  FMUL.FTZ R45, R11.reuse, R45 ;  /* 0x0000002d0b2d7220 */ /* 0x040fe20000410000 */
[----:B------:R-:W-:Y:S01]  /*b1b0*/  @!P4 PLOP3.LUT P1, PT, P2, PT, PT, 0x80, 0x0 ;  /* 0x000000000000c81c */ /* 0x000fe2000172f070 */
[C---:B------:R-:W-:Y:S01]  /*b1c0*/  FMUL.FTZ R48, R11.reuse, R48 ;  /* 0x000000300b307220 */ /* 0x040fe20000410000 */
[----:B------:R-:W-:Y:S01]  /*b1d0*/  FMUL.FTZ R49, R11, R49 ;  /* 0x000000310b317220 */ /* 0x000fe20000410000 */
[----:B------:R-:W-:Y:S01]  /*b1e0*/  F2FP.F16.F32.PACK_AB R160, R161, R160 ;  /* 0x000000a0a1a0723e */ /* 0x000fe200000000ff */
[C---:B------:R-:W-:Y:S01]  /*b1f0*/  FMUL.FTZ R52, R11.reuse, R52 ;  /* 0x000000340b347220 */ /* 0x040fe20000410000 */
[----:B------:R-:W-:Y:S01]  /*b200*/  ISETP.GE.AND P2, PT, R4, UR6, PT ;  /* 0x0000000604007c0c */ /* 0x000fe2000bf46270 */
[----:B------:R-:W-:Y:S01]  /*b210*/  FMUL.FTZ R53, R11, R53 ;  /* 0x000000350b357220 */ /* 0x000fe20000410000 */
[----:B------:R-:W-:Y:S01]  /*b220*/  F2FP.F16.F32.PACK_AB R156, R157, R156 ;  /* 0x0000009c9d9c723e */ /* 0x000fe200000000ff */
[C---:B--2---:R-:W-:Y:S01]  /*b230*/  FMUL.FTZ R163, R15.reuse, R163 ;  /* 0x000000a30fa37220 */ /* 0x044fe20000410000 */
        /* <DEDUP_REMOVED lines=13> */
[----:B------:R-:W-:Y:S01]  /*b310*/  FMUL.FTZ R54, R15, R54 ;  /* 0x000000360f367220 */ /* 0x000fe20000410000 */
[----:B------:R-:W-:Y:S01]  /*b320*/  F2FP.F16.F32.PACK_AB R158, R159, R158 ;  /* 0x0000009e9f9e723e */ /* 0x000fe200000000ff */
[C---:B------:R-:W-:Y:S01]  /*b330*/  FMUL.FTZ R56, R11.reuse, R56 ;  /* 0x000000380b387220 */ /* 0x040fe20000410000 */
[----:B------:R-:W-:Y:S01]  /*b340*/  FMUL.FTZ R57, R11, R57 ;  /* 0x000000390b397220 */ /* 0x000fe20000410000 */
[C---:B------:R-:W-:Y:S01]  /*b350*/  FMUL.FTZ R59, R15.reuse, R59 ;  /* 0x0000003b0f3b7220 */ /* 0x040fe20000410000 */
[----:B------:R-:W-:Y:S01]  /*b360*/  FMUL.FTZ R58, R15, R58 ;  /* 0x0000003a0f3a7220 */ /* 0x000fe20000410000 */
[----:B------:R-:W-:Y:S01]  /*b370*/  F2FP.F16.F32.PACK_AB R36, R37, R36 ;  /* 0x000000242524723e */ /* 0x000fe200000000ff */
[----:B------:R-:W-:Y:S01]  /*b380*/  FMUL.FTZ R60, R11, R60 ;  /* 0x0000003c0b3c7220 */ /* 0x000fe20000410000 */
[----:B------:R-:W-:Y:S01]  /*b390*/  F2FP.F16.F32.PACK_AB R38, R39, R38 ;  /* 0x000000262726723e */ /* 0x000fe200000000ff */
[----:B------:R-:W-:Y:S01]  /*b3a0*/  FMUL.FTZ R61, R11, R61 ;  /* 0x0000003d0b3d7220 */ /* 0x000fe20000410000 */
[C---:B------:R-:W-:Y:S01]  /*b3b0*/  IADD3 R4, R10.reuse, R9, RZ ;  /* 0x000000090a047210 */ /* 0x040fe20007ffe0ff */
[C---:B------:R-:W-:Y:S01]  /*b3c0*/  FMUL.FTZ R63, R15.reuse, R63 ;  /* 0x0000003f0f3f7220 */ /* 0x040fe20000410000 */
[----:B------:R-:W-:Y:S01]  /*b3d0*/  FMUL.FTZ R62, R15, R62 ;  /* 0x0000003e0f3e7220 */ /* 0x000fe20000410000 */
[----:B------:R-:W-:Y:S01]  /*b3e0*/  F2FP.F16.F32.PACK_AB R40, R41, R40 ;  /* 0x000000282928723e */ /* 0x000fe200000000ff */
[----:B------:R-:W-:Y:S01]  /*b3f0*/  FMUL.FTZ R64, R11, R64 ;  /* 0x000000400b407220 */ /* 0x000fe20000410000 */
[----:B------:R-:W-:Y:S01]  /*b400*/  F2FP.F16.F32.PACK_AB R42, R43, R42 ;  /* 0x0000002a2b2a723e */ /* 0x000fe200000000ff */
[----:B------:R-:W-:Y:S01]  /*b410*/  FMUL.FTZ R65, R11, R65 ;  /* 0x000000410b417220 */ /* 0x000fe20000410000 */
[----:B------:R-:W-:Y:S01]  /*b420*/  IADD3 R9, R9, R14, RZ ;  /* 0x0000000e09097210 */ /* 0x000fe20007ffe0ff */
        /* <DEDUP_REMOVED lines=10> */
[----:B------:R-:W-:Y:S01]  /*b4d0*/  STS [R10], R160 ;  /* 0x000000a00a007388 */ /* 0x000fe20000000800 */
[----:B------:R-:W-:Y:S01]  /*b4e0*/  F2FP.F16.F32.PACK_AB R50, R51, R50 ;  /* 0x000000323332723e */ /* 0x000fe200000000ff */
[C---:B------:R-:W-:Y:S01]  /*b4f0*/  FMUL.FTZ R72, R11.reuse, R72 ;  /* 0x000000480b487220 */ /* 0x040fe20000410000 */
[----:B------:R-:W-:Y:S01]  /*b500*/  IADD3 R17, R8, R14, RZ ;  /* 0x0000000e08117210 */ /* 0x000fe20007ffe0ff */
[----:B------:R-:W-:Y:S01]  /*b510*/  STS [R10+0x400], R162 ;  /* 0x000400a20a007388 */ /* 0x000fe20000000800 */
[----:B------:R-:W-:Y:S01]  /*b520*/  FMUL.FTZ R73, R11, R73 ;  /* 0x000000490b497220 */ /* 0x000fe20000410000 */
        /* <DEDUP_REMOVED lines=14> */
[----:B------:R-:W-:Y:S01]  /*b610*/  FMUL.FTZ R80, R11, R80 ;  /* 0x000000500b507220 */ /* 0x000fe20000410000 */
        /* <DEDUP_REMOVED lines=9> */
[----:B------:R-:W-:Y:S01]  /*b6b0*/  FMUL.FTZ R85, R11, R85 ;  /* 0x000000550b557220 */ /* 0x000fe20000410000 */
[----:B------:R-:W-:Y:S01]  /*b6c0*/  STS [R9+0x400], R42 ;  /* 0x0004002a09007388 */ /* 0x000fe20000000800 */
        /* <DEDUP_REMOVED lines=35> */
[----:B------:R-:W-:Y:S01]  /*b900*/  STS [R10+0x2000], R60 ;  /* 0x0020003c0a007388 */ /* 0x000fe20000000800 */
        /* <DEDUP_REMOVED lines=87> */
[----:B------:R-:W2:Y:S01]  /*be80*/  @!P4 LDC R19, c[0x0][0x2c4] ;  /* 0x0000b100ff13cb82 */ /* 0x000ea20000000800 */
[----:B------:R-:W-:Y:S01]  /*be90*/  F2FP.F16.F32.PACK_AB R122, R123, R122 ;  /* 0x0000007a7b7a723e */ /* 0x000fe200000000ff */
[----:B------:R-:W-:Y:S01]  /*bea0*/  STS [R9+0x4000], R104 ;  /* 0x0040006809007388 */ /* 0x000fe20000000800 */
[C---:B------:R-:W-:Y:S01]  /*beb0*/  FMUL.FTZ R144, R11.reuse, R144 ;  /* 0x000000900b907220 */ /* 0x040fe20000410000 */
[C---:B------:R-:W-:Y:S01]  /*bec0*/  FMUL.FTZ R145, R11.reuse, R145 ;  /* 0x000000910b917220 */ /* 0x040fe20000410000 */
[----:B------:R-:W-:Y:S01]  /*bed0*/  FMUL.FTZ R148, R11, R148 ;  /* 0x000000940b947220 */ /* 0x000fe20000410000 */
[----:B------:R-:W-:Y:S01]  /*bee0*/  STS [R9+0x4400], R106 ;  /* 0x0044006a09007388 */ /* 0x000fe20000000800 */
[C---:B------:R-:W-:Y:S01]  /*bef0*/  FMUL.FTZ R147, R15.reuse, R147 ;  /* 0x000000930f937220 */ /* 0x040fe20000410000 */
[C---:B------:R-:W-:Y:S01]  /*bf00*/  FMUL.FTZ R146, R15.reuse, R146 ;  /* 0x000000920f927220 */ /* 0x040fe20000410000 */
[----:B------:R-:W-:Y:S01]  /*bf10*/  FMUL.FTZ R151, R15, R151 ;  /* 0x000000970f977220 */ /* 0x000fe20000410000 */
[----:B------:R-:W-:Y:S01]  /*bf20*/  F2FP.F16.F32.PACK_AB R124, R125, R124 ;  /* 0x0000007c7d7c723e */ /* 0x000fe200000000ff */
[----:B------:R-:W-:Y:S01]  /*bf30*/  STS [R16+0x4000], R108 ;  /* 0x0040006c10007388 */ /* 0x000fe20000000800 */
[----:B------:R-:W-:Y:S01]  /*bf40*/  F2FP.F16.F32.PACK_AB R126, R127, R126 ;  /* 0x0000007e7f7e723e */ /* 0x000fe200000000ff */
[----:B------:R-:W-:Y:S01]  /*bf50*/  FMUL.FTZ R11, R11, R149 ;  /* 0x000000950b0b7220 */ /* 0x000fe20000410000 */
[----:B------:R-:W-:Y:S01]  /*bf60*/  FMUL.FTZ R15, R15, R150 ;  /* 0x000000960f0f7220 */ /* 0x000fe20000410000 */
[----:B------:R-:W-:Y:S01]  /*bf70*/  STS [R16+0x4400], R110 ;  /* 0x0044006e10007388 */ /* 0x000fe20000000800 */
[----:B------:R-:W-:Y:S01]  /*bf80*/  F2FP.F16.F32.PACK_AB R128, R129, R128 ;  /* 0x000000808180723e */ /* 0x000fe200000000ff */
[----:B------:R-:W3:Y:S01]  /*bf90*/  @P4 LDC.64 R20, c[0x0][0x2c0] ;  /* 0x0000b000ff144b82 */ /* 0x000ee20000000a00 */
[----:B------:R-:W-:Y:S01]  /*bfa0*/  F2FP.F16.F32.PACK_AB R130, R131, R130 ;  /* 0x000000828382723e */ /* 0x000fe200000000ff */
[----:B------:R-:W-:Y:S01]  /*bfb0*/  STS [R17+0x4000], R112 ;  /* 0x0040007011007388 */ /* 0x000fe20000000800 */
[----:B------:R-:W-:Y:S01]  /*bfc0*/  F2FP.F16.F32.PACK_AB R132, R133, R132 ;  /* 0x000000848584723e */ /* 0x000fe200000000ff */
[----:B-1----:R-:W-:Y:S01]  /*bfd0*/  @P0 MUFU.LG2 R7, R7 ;  /* 0x0000000700070308 */ /* 0x002fe20000000c00 */
[----:B------:R-:W-:Y:S01]  /*bfe0*/  F2FP.F16.F32.PACK_AB R134, R135, R134 ;  /* 0x000000868786723e */ /* 0x000fe200000000ff */
[----:B------:R-:W-:Y:S01]  /*bff0*/  STS [R17+0x4400], R114 ;  /* 0x0044007211007388 */ /* 0x000fe20000000800 */
[----:B------:R-:W-:Y:S01]  /*c000*/  F2FP.F16.F32.PACK_AB R136, R137, R136 ;  /* 0x000000888988723e */ /* 0x000fe200000000ff */
[----:B------:R-:W1:Y:S01]  /*c010*/  @!P4 LDC R23, c[0x0][0x270] ;  /* 0x00009c00ff17cb82 */ /* 0x000e620000000800 */
[----:B------:R-:W-:Y:S01]  /*c020*/  F2FP.F16.F32.PACK_AB R138, R139, R138 ;  /* 0x0000008a8b8a723e */ /* 0x000fe200000000ff */
[----:B------:R-:W-:Y:S01]  /*c030*/  STS [R18+0x4000], R152 ;  /* 0x0040009812007388 */ /* 0x000fe20000000800 */
[----:B------:R-:W-:Y:S01]  /*c040*/  F2FP.F16.F32.PACK_AB R140, R141, R140 ;  /* 0x0000008c8d8c723e */ /* 0x000fe200000000ff */
[----:B------:R-:W4:Y:S01]  /*c050*/  @P5 MUFU.LG2 R6, R6 ;  /* 0x0000000600065308 */ /* 0x000f220000000c00 */
[----:B------:R-:W-:Y:S01]  /*c060*/  F2FP.F16.F32.PACK_AB R142, R143, R142 ;  /* 0x0000008e8f8e723e */ /* 0x000fe200000000ff */
[----:B------:R-:W-:Y:S01]  /*c070*/  STS [R18+0x4400], R154 ;  /* 0x0044009a12007388 */ /* 0x000fe20000000800 */
[----:B------:R-:W-:Y:S01]  /*c080*/  F2FP.F16.F32.PACK_AB R144, R145, R144 ;  /* 0x000000909190723e */ /* 0x000fe200000000ff */
[----:B--2---:R-:W2:Y:S01]  /*c090*/  @P1 LDC R19, c[0x0][0x2e4] ;  /* 0x0000b900ff131b82 */ /* 0x004ea20000000800 */
[----:B------:R-:W-:Y:S01]  /*c0a0*/  F2FP.F16.F32.PACK_AB R146, R147, R146 ;  /* 0x000000929392723e */ /* 0x000fe200000000ff */
[----:B------:R-:W-:Y:S01]  /*c0b0*/  STS [R8+0x4000], R116 ;  /* 0x0040007408007388 */ /* 0x000fe20000000800 */
[----:B------:R-:W-:Y:S01]  /*c0c0*/  F2FP.F16.F32.PACK_AB R11, R11, R148 ;  /* 0x000000940b0b723e */ /* 0x000fe200000000ff */
[----:B------:R-:W-:Y:S01]  /*c0d0*/  BSSY B0, `(.L_x_73) ;  /* 0x0000051000007945 */ /* 0x000fe20003800000 */
[----:B------:R-:W-:Y:S01]  /*c0e0*/  F2FP.F16.F32.PACK_AB R15, R151, R15 ;  /* 0x0000000f970f723e */ /* 0x000fe200000000ff */
[----:B------:R-:W-:Y:S01]  /*c0f0*/  STS [R8+0x4400], R118 ;  /* 0x0044007608007388 */ /* 0x000fe20000000800 */
[----:B---3--:R-:W-:-:S03]  /*c100*/  @P4 IMAD R20, R21, R20, RZ ;  /* 0x0000001415144224 */ /* 0x008fc600078e02ff */
[----:B------:R-:W-:Y:S01]  /*c110*/  STS [R10+0x6000], R120 ;  /* 0x006000780a007388 */ /* 0x000fe20000000800 */
[----:B----4-:R-:W-:-:S03]  /*c120*/  @P5 FMUL.FTZ R6, R6, 0.69314718246459960938 ;  /* 0x3f31721806065820 */ /* 0x010fc60000410000 */
[----:B------:R-:W-:Y:S04]  /*c130*/  STS [R10+0x6400], R122 ;  /* 0x0064007a0a007388 */ /* 0x000fe80000000800 */
[----:B------:R-:W-:Y:S04]  /*c140*/  STS [R14+0x6000], R124 ;  /* 0x0060007c0e007388 */ /* 0x000fe80000000800 */
[----:B------:R3:W-:Y:S01]  /*c150*/  STS [R14+0x6400], R126 ;  /* 0x0064007e0e007388 */ /* 0x0007e20000000800 */
[----:B--2---:R-:W-:-:S03]  /*c160*/  @!P4 MOV R20, R19 ;  /* 0x000000130014c202 */ /* 0x004fc60000000f00 */
[----:B------:R-:W-:Y:S04]  /*c170*/  STS [R4+0x6000], R128 ;  /* 0x0060008004007388 */ /* 0x000fe80000000800 */
[----:B------:R-:W-:Y:S04]  /*c180*/  STS [R4+0x6400], R130 ;  /* 0x0064008204007388 */ /* 0x000fe80000000800 */
[----:B------:R-:W-:Y:S04]  /*c190*/  STS [R9+0x6000], R132 ;  /* 0x0060008409007388 */ /* 0x000fe80000000800 */
[----:B------:R-:W-:Y:S04]  /*c1a0*/  STS [R9+0x6400], R134 ;  /* 0x0064008609007388 */ /* 0x000fe80000000800 */
[----:B------:R-:W-:Y:S04]  /*c1b0*/  STS [R16+0x6000], R136 ;  /* 0x0060008810007388 */ /* 0x000fe80000000800 */
[----:B------:R2:W-:Y:S01]  /*c1c0*/  STS [R16+0x6400], R138 ;  /* 0x0064008a10007388 */ /* 0x0005e20000000800 */
[----:B---3--:R-:W3:Y:S03]  /*c1d0*/  @P4 LDC R14, c[0x0][0x2c0] ;  /* 0x0000b000ff0e4b82 */ /* 0x008ee60000000800 */
[----:B------:R-:W-:Y:S04]  /*c1e0*/  STS [R17+0x6000], R140 ;  /* 0x0060008c11007388 */ /* 0x000fe80000000800 */
[----:B------:R4:W-:Y:S04]  /*c1f0*/  STS [R17+0x6400], R142 ;  /* 0x0064008e11007388 */ /* 0x0009e80000000800 */
[----:B------:R-:W-:Y:S04]  /*c200*/  STS [R18+0x6000], R144 ;  /* 0x0060009012007388 */ /* 0x000fe80000000800 */
[----:B------:R3:W-:Y:S04]  /*c210*/  STS [R18+0x6400], R146 ;  /* 0x0064009212007388 */ /* 0x0007e80000000800 */
[----:B------:R-:W-:Y:S04]  /*c220*/  STS [R8+0x6000], R11 ;  /* 0x0060000b08007388 */ /* 0x000fe80000000800 */
[----:B------:R3:W-:Y:S01]  /*c230*/  STS [R8+0x6400], R15 ;  /* 0x0064000f08007388 */ /* 0x0007e20000000800 */
[----:B--2---:R-:W-:Y:S01]  /*c240*/  @P4 MOV R16, 0x1 ;  /* 0x0000000100104802 */ /* 0x004fe20000000f00 */
[----:B-1----:R-:W-:Y:S01]  /*c250*/  @!P4 IMAD R16, R19, R23, RZ ;  /* 0x000000171310c224 */ /* 0x002fe200078e02ff */
[----:B------:R-:W-:Y:S01]  /*c260*/  @!P4 MOV R14, 0x1 ;  /* 0x00000001000ec802 */ /* 0x000fe20000000f00 */
[----:B------:R-:W-:Y:S01]  /*c270*/  BAR.SYNC.DEFER_BLOCKING 0x0 ;  /* 0x0000000000007b1d */ /* 0x000fe20000010000 */
[----:B----4-:R-:W-:-:S05]  /*c280*/  LEA.HI.SX32 R17, R5, 0x20, 0x1d ;  /* 0x0000002005117811 */ /* 0x010fca00078feaff */
[----:B------:R-:W1:Y:S01]  /*c290*/  S2R R22, SR_CTAID.Y ;  /* 0x0000000000167919 */ /* 0x000e620000002600 */
[----:B------:R-:W-:Y:S02]  /*c2a0*/  ISETP.GE.AND P1, PT, R17, UR6, PT ;  /* 0x0000000611007c0c */ /* 0x000fe4000bf26270 */
[----:B------:R-:W-:Y:S01]  /*c2b0*/  SHF.R.S32.HI R17, RZ, 0x1f, R2 ;  /* 0x0000001fff117819 */ /* 0x000fe20000011402 */
[----:B------:R-:W2:Y:S01]  /*c2c0*/  S2R R4, SR_TID.X ;  /* 0x0000000000047919 */ /* 0x000ea20000002100 */
[----:B---3--:R-:W-:Y:S02]  /*c2d0*/  SHF.R.S32.HI R18, RZ, 0x1f, R0 ;  /* 0x0000001fff127819 */ /* 0x008fe40000011400 */
[----:B------:R-:W-:Y:S01]  /*c2e0*/  LEA.HI R21, R17, R2, RZ, 0x2 ;  /* 0x0000000211157211 */ /* 0x000fe200078f10ff */
[----:B------:R-:W3:Y:S01]  /*c2f0*/  S2R R24, SR_CTAID.Z ;  /* 0x0000000000187919 */ /* 0x000ee20000002700 */
[----:B------:R-:W4:Y:S01]  /*c300*/  @P5 LDC R17, c[0x0][0x2e8] ;  /* 0x0000ba00ff115b82 */ /* 0x000f220000000800 */
[----:B------:R-:W-:-:S04]  /*c310*/  LEA.HI R18, R18, R0, RZ, 0x2 ;  /* 0x0000000012127211 */ /* 0x000fc800078f10ff */
[----:B------:R-:W-:Y:S01]  /*c320*/  SHF.R.S32.HI R18, RZ, 0x2, R18 ;  /* 0x00000002ff127819 */ /* 0x000fe20000011412 */
[----:B------:R3:W3:Y:S02]  /*c330*/  LDS.128 R8, [R228+0x1800] ;  /* 0x00180000e4087984 */ /* 0x0006e40000000c00 */
[----:B------:R-:W3:Y:S01]  /*c340*/  @P0 LDC R15, c[0x0][0x2e8] ;  /* 0x0000ba00ff0f0b82 */ /* 0x000ee20000000800 */
[----:B-1----:R-:W-:Y:S01]  /*c350*/  IMAD R16, R22, R16, RZ ;  /* 0x0000001016107224 */ /* 0x002fe200078e02ff */
[----:B------:R-:W-:Y:S01]  /*c360*/  LOP3.LUT R22, R21, 0xffffffc, RZ, 0xc0, !PT ;  /* 0x0ffffffc15167812 */ /* 0x000fe200078ec0ff */
[----:B------:R-:W-:Y:S01]  /*c370*/  @P0 FMUL.FTZ R21, R7, 0.69314718246459960938 ;  /* 0x3f31721807150820 */ /* 0x000fe20000410000 */
[----:B------:R-:W-:Y:S01]  /*c380*/  IMAD R7, R14, UR4, RZ ;  /* 0x000000040e077c24 */ /* 0x000fe2000f8e02ff */
[----:B--2---:R-:W-:Y:S02]  /*c390*/  SHF.R.S32.HI R19, RZ, 0x1f, R4 ;  /* 0x0000001fff137819 */ /* 0x004fe40000011404 */
[----:B------:R-:W-:-:S02]  /*c3a0*/  SEL R16, R16, RZ, !P6 ;  /* 0x000000ff10107207 */ /* 0x000fc40007000000 */
[----:B------:R-:W-:Y:S02]  /*c3b0*/  LOP3.LUT P6, RZ, R0, 0x3, RZ, 0xc0, !PT ;  /* 0x0000000300ff7812 */ /* 0x000fe400078cc0ff */
[----:B------:R-:W-:Y:S01]  /*c3c0*/  MOV R0, 0x7f800000 ;  /* 0x7f80000000007802 */ /* 0x000fe20000000f00 */
[----:B---3--:R-:W-:Y:S01]  /*c3d0*/  @P0 FFMA.FTZ R0, R164, R15, R21 ;  /* 0x0000000fa4000223 */ /* 0x008fe20000010015 */
[----:B------:R-:W-:Y:S01]  /*c3e0*/  IMAD R20, R24, R20, R16 ;  /* 0x0000001418147224 */ /* 0x000fe200078e0210 */
[----:B------:R-:W-:Y:S02]  /*c3f0*/  SHF.L.U32 R21, R7, 0x6, RZ ;  /* 0x0000000607157819 */ /* 0x000fe400000006ff */
[----:B------:R-:W-:Y:S02]  /*c400*/  LEA.HI R15, R19, R4, RZ, 0x3 ;  /* 0x00000004130f7211 */ /* 0x000fe400078f18ff */
[----:B------:R-:W-:Y:S02]  /*c410*/  IADD3 R12, P4, P0, R21, R12, R20 ;  /* 0x0000000c150c7210 */ /* 0x000fe4000789e014 */
[----:B------:R-:W-:-:S02]  /*c420*/  IADD3 R2, -R22, R2, RZ ;  /* 0x0000000216027210 */ /* 0x000fc40007ffe1ff */
[----:B------:R-:W-:Y:S02]  /*c430*/  LOP3.LUT R7, R15, 0xfffffff8, RZ, 0xc0, !PT ;  /* 0xfffffff80f077812 */ /* 0x000fe400078ec0ff */
[----:B------:R-:W-:Y:S02]  /*c440*/  SHF.R.S32.HI R19, RZ, 0x1f, R21 ;  /* 0x0000001fff137819 */ /* 0x000fe40000011415 */
[----:B------:R-:W-:Y:S02]  /*c450*/  SHF.R.S32.HI R20, RZ, 0x1f, R20 ;  /* 0x0000001fff147819 */ /* 0x000fe40000011414 */
[----:B------:R-:W-:Y:S01]  /*c460*/  MOV R16, 0x7f800000 ;  /* 0x7f80000000107802 */ /* 0x000fe20000000f00 */
[----:B----4-:R-:W-:Y:S01]  /*c470*/  @P5 FFMA.FTZ R16, R3, R17, R6 ;  /* 0x0000001103105223 */ /* 0x010fe20000010006 */
[----:B------:R-:W-:Y:S02]  /*c480*/  IADD3 R4, -R7, R4, RZ ;  /* 0x0000000407047210 */ /* 0x000fe40007ffe1ff */
[----:B------:R-:W-:-:S02]  /*c490*/  LEA R18, R2, R18, 0x4 ;  /* 0x0000001202127211 */ /* 0x000fc400078e20ff */
[----:B------:R-:W-:Y:S01]  /*c4a0*/  IADD3.X R19, R19, R13, R20, P4, P0 ;  /* 0x0000000d13137210 */ /* 0x000fe200027e0414 */
[----:B------:R-:W-:Y:S06]  /*c4b0*/  @P6 BRA `(.L_x_74) ;  /* 0x0000000000486947 */ /* 0x000fec0003800000 */
        /* <DEDUP_REMOVED lines=18> */
.L_x_74:
[----:B------:R-:W-:Y:S05]  /*c5e0*/  BSYNC B0 ;  /* 0x0000000000007941 */ /* 0x000fea0003800000 */
.L_x_73:
[----:B-1----:R-:W-:Y:S01]  /*c5f0*/  IMAD.SHL.U32 R0, R4, 0x8, RZ ;  /* 0x0000000804007824 */ /* 0x002fe200078e00ff */
[----:B------:R-:W-:Y:S01]  /*c600*/  SHF.R.S32.HI R3, RZ, 0x1f, R24 ;  /* 0x0000001fff037819 */ /* 0x000fe20000011418 */
[----:B------:R-:W-:Y:S01]  /*c610*/  ULDC.64 UR4, c[0x0][0x2a0] ;  /* 0x0000a80000047ab9 */ /* 0x000fe20000000a00 */
[----:B------:R-:W-:Y:S01]  /*c620*/  SHF.R.S32.HI R12, RZ, 0x3, R15 ;  /* 0x00000003ff0c7819 */ /* 0x000fe2000001140f */
[----:B------:R-:W-:Y:S01]  /*c630*/  IMAD.U32 R2, RZ, RZ, UR16 ;  /* 0x00000010ff027e24 */ /* 0x000fe2000f8e00ff */
[----:B------:R-:W-:Y:S01]  /*c640*/  SHF.R.S32.HI R4, RZ, 0x1f, R0 ;  /* 0x0000001fff047819 */ /* 0x000fe20000011400 */
[----:B------:R-:W-:Y:S01]  /*c650*/  IMAD R26, R3, UR4, RZ ;  /* 0x00000004031a7c24 */ /* 0x000fe2000f8e02ff */
[----:B------:R-:W-:Y:S01]  /*c660*/  IADD3 R6, P0, R0, UR12, RZ ;  /* 0x0000000c00067c10 */ /* 0x000fe2000ff1e0ff */
[----:B------:R1:W2:Y:S01]  /*c670*/  LDS.128 R20, [R228] ;  /* 0x00000000e4147984 */ /* 0x0002a20000000c00 */
[----:B------:R-:W-:Y:S01]  /*c680*/  LEA.HI.SX32 R5, R5, 0x30, 0x1d ;  /* 0x0000003005057811 */ /* 0x000fe200078feaff */
[----:B------:R-:W-:Y:S01]  /*c690*/  IMAD R26, R24, UR5, R26 ;  /* 0x00000005181a7c24 */ /* 0x000fe2000f8e021a */
[--C-:B------:R-:W-:Y:S01]  /*c6a0*/  SHF.R.S32.HI R13, RZ, 0x1f, R12.reuse ;  /* 0x0000001fff0d7819 */ /* 0x100fe2000001140c */
[----:B------:R1:W3:Y:S01]  /*c6b0*/  LDS.128 R16, [R228+0x2000] ;  /* 0x00200000e4107984 */ /* 0x0002e20000000c00 */
[----:B------:R-:W-:Y:S01]  /*c6c0*/  IADD3.X R7, R4, UR10, RZ, P0, !PT ;  /* 0x0000000a04077c10 */ /* 0x000fe200087fe4ff */
[----:B------:R-:W-:Y:S01]  /*c6d0*/  BSSY B0, `(.L_x_75) ;  /* 0x000001a000007945 */ /* 0x000fe20003800000 */
[----:B------:R-:W-:Y:S01]  /*c6e0*/  ISETP.GE.AND P0, PT, R5, UR6, PT ;  /* 0x0000000605007c0c */ /* 0x000fe2000bf06270 */
[----:B------:R-:W-:-:S02]  /*c6f0*/  IMAD.WIDE R2, R2, 0x40, R12 ;  /* 0x0000004002027825 */ /* 0x000fc400078e020c */
[----:B------:R1:W4:Y:S02]  /*c700*/  LDS.128 R12, [R228+0x4000] ;  /* 0x00400000e40c7984 */ /* 0x0003240000000c00 */
[----:B------:R-:W-:Y:S02]  /*c710*/  IMAD.WIDE.U32 R24, R24, UR4, R6 ;  /* 0x0000000418187c25 */ /* 0x000fe4000f8e0006 */
[----:B------:R1:W1:Y:S02]  /*c720*/  LDS.128 R4, [R228+0x6000] ;  /* 0x00600000e4047984 */ /* 0x0002640000000c00 */
[----:B------:R-:W-:Y:S01]  /*c730*/  IMAD.IADD R27, R25, 0x1, R26 ;  /* 0x00000001191b7824 */ /* 0x000fe200078e021a */
[----:B------:R-:W-:Y:S06]  /*c740*/  @P3 BRA `(.L_x_76) ;  /* 0x0000000000483947 */ /* 0x000fec0003800000 */
[----:B------:R-:W-:Y:S01]  /*c750*/  ULDC.64 UR4, c[0x0][0x298] ;  /* 0x0000a60000047ab9 */ /* 0x000fe20000000a00 */
[----:B------:R-:W-:Y:S01]  /*c760*/  IMAD.MOV.U32 R26, RZ, RZ, R24 ;  /* 0x000000ffff1a7224 */ /* 0x000fe200078e0018 */
[----:B------:R-:W-:Y:S01]  /*c770*/  ULDC UR7, c[0x0][0x2d0] ;  /* 0x0000b40000077ab9 */ /* 0x000fe20000000800 */
[----:B------:R-:W-:Y:S01]  /*c780*/  IMAD R28, R3, UR4, RZ ;  /* 0x00000004031c7c24 */ /* 0x000fe2000f8e02ff */
[----:B------:R-:W-:Y:S01]  /*c790*/  ISETP.GE.AND P6, PT, R0, UR7, PT ;  /* 0x0000000700007c0c */ /* 0x000fe2000bfc6270 */
[----:B------:R-:W-:Y:S01]  /*c7a0*/  IMAD.WIDE.U32 R30, R2, UR4, R26 ;  /* 0x00000004021e7c25 */ /* 0x000fe2000f8e001a */
[----:B------:R-:W-:Y:S02]  /*c7b0*/  ISETP.GE.AND P5, PT, R231, UR7, PT ;  /* 0x00000007e7007c0c */ /* 0x000fe4000bfa6270 */
[----:B------:R-:W-:Y:S01]  /*c7c0*/  ISETP.GE.AND P4, PT, R230, UR7, PT ;  /* 0x00000007e6007c0c */ /* 0x000fe2000bf86270 */
[----:B------:R-:W-:Y:S01]  /*c7d0*/  IMAD R28, R2, UR5, R28 ;  /* 0x00000005021c7c24 */ /* 0x000fe2000f8e021c */
[----:B------:R-:W-:-:S02]  /*c7e0*/  ULDC.64 UR4, c[0x0][0x280] ;  /* 0x0000a00000047ab9 */ /* 0x000fc40000000a00 */
[----:B------:R-:W-:Y:S01]  /*c7f0*/  LEA R32, P3, R30, UR4, 0x1 ;  /* 0x000000041e207c11 */ /* 0x000fe2000f8608ff */
[----:B------:R-:W-:-:S05]  /*c800*/  IMAD.IADD R28, R31, 0x1, R28 ;  /* 0x000000011f1c7824 */ /* 0x000fca00078e021c */
[----:B------:R-:W-:Y:S02]  /*c810*/  LEA.HI.X R33, R30, UR5, R28, 0x1, P3 ;  /* 0x000000051e217c11 */ /* 0x000fe400098f0c1c */
[----:B------:R-:W-:-:S03]  /*c820*/  ISETP.GE.AND P3, PT, R229, UR7, PT ;  /* 0x00000007e5007c0c */ /* 0x000fc6000bf66270 */
[----:B--2---:R2:W-:Y:S04]  /*c830*/  @!P6 STG.E.128 desc[UR26][R32.64], R20 ;  /* 0x000000142000e986 */ /* 0x0045e8000c101d1a */
[----:B---3--:R2:W-:Y:S04]  /*c840*/  @!P5 STG.E.128 desc[UR26][R32.64+0x80], R16 ;  /* 0x000080102000d986 */ /* 0x0085e8000c101d1a */
[----:B----4-:R2:W-:Y:S04]  /*c850*/  @!P4 STG.E.128 desc[UR26][R32.64+0x100], R12 ;  /* 0x0001000c2000c986 */ /* 0x0105e8000c101d1a */
[----:B-1----:R2:W-:Y:S02]  /*c860*/  @!P3 STG.E.128 desc[UR26][R32.64+0x180], R4 ;  /* 0x000180042000b986 */ /* 0x0025e4000c101d1a */
.L_x_76:
[----:B------:R-:W-:Y:S05]  /*c870*/  BSYNC B0 ;  /* 0x0000000000007941 */ /* 0x000fea0003800000 */
.L_x_75:
[----:B--2---:R2:W2:Y:S01]  /*c880*/  LDS.128 R20, [R228+0x800] ;  /* 0x00080000e4147984 */ /* 0x0044a20000000c00 */
[----:B------:R-:W-:Y:S03]  /*c890*/  BSSY B0, `(.L_x_77) ;  /* 0x000001a000007945 */ /* 0x000fe60003800000 */
[----:B---3--:R3:W2:Y:S04]  /*c8a0*/  LDS.128 R16, [R228+0x2800] ;  /* 0x00280000e4107984 */ /* 0x0086a80000000c00 */
[----:B----4-:R3:W4:Y:S04]  /*c8b0*/  LDS.128 R12, [R228+0x4800] ;  /* 0x00480000e40c7984 */ /* 0x0107280000000c00 */
[----:B-1----:R3:W1:Y:S01]  /*c8c0*/  LDS.128 R4, [R228+0x6800] ;  /* 0x00680000e4047984 */ /* 0x0026620000000c00 */
[----:B------:R-:W-:Y:S05]  /*c8d0*/  @P2 BRA `(.L_x_78) ;  /* 0x0000000000542947 */ /* 0x000fea0003800000 */
[----:B------:R-:W-:Y:S01]  /*c8e0*/  IADD3 R29, P2, R2, 0x10, RZ ;  /* 0x00000010021d7810 */ /* 0x000fe20007f5e0ff */
[----:B------:R-:W-:Y:S01]  /*c8f0*/  ULDC.64 UR4, c[0x0][0x298] ;  /* 0x0000a60000047ab9 */ /* 0x000fe20000000a00 */
[----:B------:R-:W-:Y:S01]  /*c900*/  IMAD.MOV.U32 R30, RZ, RZ, R24 ;  /* 0x000000ffff1e7224 */ /* 0x000fe200078e0018 */
[----:B------:R-:W-:Y:S01]  /*c910*/  ULDC UR7, c[0x0][0x2d0] ;  /* 0x0000b40000077ab9 */ /* 0x000fe20000000800 */
[----:B------:R-:W-:Y:S01]  /*c920*/  IMAD.MOV.U32 R31, RZ, RZ, R27 ;  /* 0x000000ffff1f7224 */ /* 0x000fe200078e001b */
[----:B------:R-:W-:Y:S01]  /*c930*/  ISETP.GE.AND P5, PT, R0, UR7, PT ;  /* 0x0000000700007c0c */ /* 0x000fe2000bfa6270 */
[----:B------:R-:W-:Y:S01]  /*c940*/  IMAD.X R28, RZ, RZ, R3, P2 ;  /* 0x000000ffff1c7224 */ /* 0x000fe200010e0603 */
[----:B------:R-:W-:Y:S01]  /*c950*/  ISETP.GE.AND P4, PT, R231, UR7, PT ;  /* 0x00000007e7007c0c */ /* 0x000fe2000bf86270 */
[----:B------:R-:W-:Y:S01]  /*c960*/  IMAD.WIDE.U32 R30, R29, UR4, R30 ;  /* 0x000000041d1e7c25 */ /* 0x000fe2000f8e001e */
[----:B------:R-:W-:Y:S02]  /*c970*/  ISETP.GE.AND P3, PT, R230, UR7, PT ;  /* 0x00000007e6007c0c */ /* 0x000fe4000bf66270 */
[----:B------:R-:W-:Y:S01]  /*c980*/  ISETP.GE.AND P2, PT, R229, UR7, PT ;  /* 0x00000007e5007c0c */ /* 0x000fe2000bf46270 */
[----:B------:R-:W-:-:S04]  /*c990*/  IMAD R28, R28, UR4, RZ ;  /* 0x000000041c1c7c24 */ /* 0x000fc8000f8e02ff */
[----:B------:R-:W-:Y:S01]  /*c9a0*/  IMAD R28, R29, UR5, R28 ;  /* 0x000000051d1c7c24 */ /* 0x000fe2000f8e021c */
[----:B------:R-:W-:Y:S02]  /*c9b0*/  ULDC.64 UR4, c[0x0][0x280] ;  /* 0x0000a00000047ab9 */ /* 0x000fe40000000a00 */
[----:B------:R-:W-:Y:S01]  /*c9c0*/  LEA R32, P6, R30, UR4, 0x1 ;  /* 0x000000041e207c11 */ /* 0x000fe2000f8c08ff */
[----:B------:R-:W-:-:S05]  /*c9d0*/  IMAD.IADD R28, R31, 0x1, R28 ;  /* 0x000000011f1c7824 */ /* 0x000fca00078e021c */
[----:B------:R-:W-:-:S05]  /*c9e0*/  LEA.HI.X R33, R30, UR5, R28, 0x1, P6 ;  /* 0x000000051e217c11 */ /* 0x000fca000b0f0c1c */
[----:B--2---:R2:W-:Y:S04]  /*c9f0*/  @!P5 STG.E.128 desc[UR26][R32.64], R20 ;  /* 0x000000142000d986 */ /* 0x0045e8000c101d1a */
[----:B------:R2:W-:Y:S04]  /*ca00*/  @!P4 STG.E.128 desc[UR26][R32.64+0x80], R16 ;  /* 0x000080102000c986 */ /* 0x0005e8000c101d1a */
[----:B----4-:R2:W-:Y:S04]  /*ca10*/  @!P3 STG.E.128 desc[UR26][R32.64+0x100], R12 ;  /* 0x0001000c2000b986 */ /* 0x0105e8000c101d1a */
[----:B-1----:R2:W-:Y:S02]  /*ca20*/  @!P2 STG.E.128 desc[UR26][R32.64+0x180], R4 ;  /* 0x000180042000a986 */ /* 0x0025e4000c101d1a */
.L_x_78:
[----:B------:R-:W-:Y:S05]  /*ca30*/  BSYNC B0 ;  /* 0x0000000000007941 */ /* 0x000fea0003800000 */
.L_x_77:
[----:B--2---:R2:W2:Y:S01]  /*ca40*/  LDS.128 R20, [R228+0x1000] ;  /* 0x00100000e4147984 */ /* 0x0044a20000000c00 */
[----:B------:R-:W-:Y:S03]  /*ca50*/  BSSY B0, `(.L_x_79) ;  /* 0x000001a000007945 */ /* 0x000fe60003800000 */
[----:B------:R2:W2:Y:S04]  /*ca60*/  LDS.128 R16, [R228+0x3000] ;  /* 0x00300000e4107984 */ /* 0x0004a80000000c00 */
[----:B----4-:R4:W2:Y:S04]  /*ca70*/  LDS.128 R12, [R228+0x5000] ;  /* 0x00500000e40c7984 */ /* 0x0108a80000000c00 */
        /* <DEDUP_REMOVED lines=21> */
[----:B------:R2:W-:Y:S04]  /*cbd0*/  @!P2 STG.E.128 desc[UR26][R32.64+0x100], R12 ;  /* 0x0001000c2000a986 */ /* 0x0005e8000c101d1a */
[----:B-1----:R2:W-:Y:S02]  /*cbe0*/  @!P1 STG.E.128 desc[UR26][R32.64+0x180], R4 ;  /* 0x0001800420009986 */ /* 0x0025e4000c101d1a */
.L_x_80:
[----:B------:R-:W-:Y:S05]  /*cbf0*/  BSYNC B0 ;  /* 0x0000000000007941 */ /* 0x000fea0003800000 */
.L_x_79:
[----:B--2---:R2:W2:Y:S04]  /*cc00*/  LDS.128 R12, [R228+0x3800] ;  /* 0x00380000e40c7984 */ /* 0x0044a80000000c00 */
[----:B-1----:R1:W1:Y:S04]  /*cc10*/  LDS.128 R4, [R228+0x5800] ;  /* 0x00580000e4047984 */ /* 0x0022680000000c00 */
[----:B------:R1:W1:Y:S01]  /*cc20*/  LDS.128 R16, [R228+0x7800] ;  /* 0x00780000e4107984 */ /* 0x0002620000000c00 */
[----:B------:R-:W-:Y:S05]  /*cc30*/  @P0 EXIT ;  /* 0x000000000000094d */ /* 0x000fea0003800000 */
        /* <DEDUP_REMOVED lines=9> */
[----:B------:R-:W-:-:S03]  /*ccd0*/  ISETP.GE.AND P1, PT, R230, UR6, PT ;  /* 0x00000006e6007c0c */ /* 0x000fc6000bf26270 */
[----:B------:R-:W-:-:S04]  /*cce0*/  IMAD R3, R3, UR4, RZ ;  /* 0x0000000403037c24 */ /* 0x000fc8000f8e02ff */
[----:B------:R-:W-:Y:S01]  /*ccf0*/  IMAD R3, R2, UR5, R3 ;  /* 0x0000000502037c24 */ /* 0x000fe2000f8e0203 */
[----:B------:R-:W-:Y:S02]  /*cd00*/  ULDC.64 UR4, c[0x0][0x280] ;  /* 0x0000a00000047ab9 */ /* 0x000fe40000000a00 */
[----:B------:R-:W-:Y:S01]  /*cd10*/  LEA R2, P0, R20, UR4, 0x1 ;  /* 0x0000000414027c11 */ /* 0x000fe2000f8008ff */
[----:B------:R-:W-:-:S05]  /*cd20*/  IMAD.IADD R3, R21, 0x1, R3 ;  /* 0x0000000115037824 */ /* 0x000fca00078e0203 */
[----:B------:R-:W-:Y:S02]  /*cd30*/  LEA.HI.X R3, R20, UR5, R3, 0x1, P0 ;  /* 0x0000000514037c11 */ /* 0x000fe400080f0c03 */
[----:B------:R-:W-:-:S03]  /*cd40*/  ISETP.GE.AND P0, PT, R229, UR6, PT ;  /* 0x00000006e5007c0c */ /* 0x000fc6000bf06270 */
[----:B------:R3:W-:Y:S04]  /*cd50*/  @!P3 STG.E.128 desc[UR26][R2.64], R8 ;  /* 0x000000080200b986 */ /* 0x0007e8000c101d1a */
[----:B--2---:R3:W-:Y:S04]  /*cd60*/  @!P2 STG.E.128 desc[UR26][R2.64+0x80], R12 ;  /* 0x0000800c0200a986 */ /* 0x0047e8000c101d1a */
[----:B-1----:R3:W-:Y:S02]  /*cd70*/  @!P1 STG.E.128 desc[UR26][R2.64+0x100], R4 ;  /* 0x0001000402009986 */ /* 0x0027e4000c101d1a */
[----:B------:R-:W-:Y:S05]  /*cd80*/  @P0 EXIT ;  /* 0x000000000000094d */ /* 0x000fea0003800000 */
[----:B------:R-:W-:Y:S01]  /*cd90*/  STG.E.128 desc[UR26][R2.64+0x180], R16 ;  /* 0x0001801002007986 */ /* 0x000fe2000c101d1a */
[----:B------:R-:W-:Y:S05]  /*cda0*/  EXIT ;  /* 0x000000000000794d */ /* 0x000fea0003800000 */
.L_x_37:
[----:B------:R-:W-:Y:S01]  /*cdb0*/  UISETP.NE.AND UP4, UPT, UR5, -0x1, UPT ;  /* 0xffffffff0500788c */ /* 0x000fe2000bf85270 */
[----:B------:R-:W-:Y:S01]  /*cdc0*/  SHF.R.S32.HI R16, RZ, 0x1f, R6 ;  /* 0x0000001fff107819 */ /* 0x000fe20000011406 */
[----:B------:R-:W-:Y:S01]  /*cdd0*/  ULDC.U8 UR4, c[0x0][0x3d9] ;  /* 0x0000f64000047ab9 */ /* 0x000fe20000000000 */
[----:B------:R-:W-:Y:S01]  /*cde0*/  USHF.R.S32.HI UR15, URZ, 0x1f, UR14 ;  /* 0x0000001f3f0f7899 */ /* 0x000fe2000801140e */
[----:B------:R-:W-:Y:S01]  /*cdf0*/  IMAD.U32 R14, RZ, RZ, UR16 ;  /* 0x00000010ff0e7e24 */ /* 0x000fe2000f8e00ff */
[----:B------:R-:W-:Y:S01]  /*ce00*/  UISETP.NE.AND UP2, UPT, UR4, URZ, UPT ;  /* 0x0000003f0400728c */ /* 0x000fe2000bf45270 */
[----:B------:R-:W-:Y:S01]  /*ce10*/  LEA.HI R16, R16, R6, RZ, 0x3 ;  /* 0x0000000610107211 */ /* 0x000fe200078f18ff */
[----:B------:R-:W-:Y:S01]  /*ce20*/  UIADD3 UR17, -UR28, UR17, URZ ;  /* 0x000000111c117290 */ /* 0x000fe2000fffe13f */
[----:B------:R-:W-:Y:S01]  /*ce30*/  BSSY B0, `(.L_x_81) ;  /* 0x0000051000007945 */ /* 0x000fe20003800000 */
[----:B------:R-:W-:Y:S01]  /*ce40*/  UMOV UR22, URZ ;  /* 0x0000003f00167c82 */ /* 0x000fe20008000000 */
[----:B------:R-:W-:Y:S01]  /*ce50*/  LOP3.LUT R0, R16, 0xfffffff8, RZ, 0xc0, !PT ;  /* 0xfffffff810007812 */ /* 0x000fe200078ec0ff */
[----:B------:R-:W-:Y:S01]  /*ce60*/  @UP4 ULDC.64 UR10, c[0x0][0x298] ;  /* 0x0000a600000a4ab9 */ /* 0x000fe20000000a00 */
[----:B------:R-:W-:Y:S01]  /*ce70*/  @!UP4 USHF.R.S32.HI UR8, URZ, 0x1f, UR9 ;  /* 0x0000001f3f08c899 */ /* 0x000fe20008011409 */
[----:B------:R-:W-:Y:S01]  /*ce80*/  SHF.R.S32.HI R16, RZ, 0x3, R16 ;  /* 0x00000003ff107819 */ /* 0x000fe20000011410 */
[----:B------:R-:W-:Y:S01]  /*ce90*/  @UP4 UIMAD.WIDE.U32 UR12, UR5, UR10, URZ ;  /* 0x0000000a050c42a5 */ /* 0x000fe2000f8e003f */
[----:B------:R-:W-:Y:S01]  /*cea0*/  IMAD.IADD R6, R6, 0x1, -R0 ;  /* 0x0000000106067824 */ /* 0x000fe200078e0a00 */
[----:B------:R-:W-:Y:S01]  /*ceb0*/  @!UP4 ULDC.64 UR6, c[0x0][0x290] ;  /* 0x0000a4000006cab9 */ /* 0x000fe20000000a00 */
[----:B------:R-:W-:Y:S01]  /*cec0*/  ULDC.U8 UR10, c[0x0][0x3d8] ;  /* 0x0000f600000a7ab9 */ /* 0x000fe20000000000 */
[----:B------:R-:W-:Y:S01]  /*ced0*/  @!UP4 UIMAD UR8, UR8, UR6, URZ ;  /* 0x000000060808c2a4 */ /* 0x000fe2000f8e023f */
[----:B------:R-:W-:Y:S01]  /*cee0*/  IMAD.SHL.U32 R7, R6, 0x8, RZ ;  /* 0x0000000806077824 */ /* 0x000fe200078e00ff */
[----:B------:R-:W-:Y:S01]  /*cef0*/  UISETP.NE.AND UP0, UPT, UR10, URZ, !UP2 ;  /* 0x0000003f0a00728c */ /* 0x000fe2000d705270 */
[----:B------:R-:W-:Y:S01]  /*cf00*/  ISETP.GE.AND P1, PT, R16, UR17, PT ;  /* 0x0000001110007c0c */ /* 0x000fe2000bf26270 */
[----:B------:R-:W-:Y:S01]  /*cf10*/  UISETP.NE.AND UP3, UPT, UR10, URZ, UPT ;  /* 0x0000003f0a00728c */ /* 0x000fe2000bf65270 */
[--C-:B------:R-:W-:Y:S01]  /*cf20*/  SHF.R.S32.HI R17, RZ, 0x1f, R16.reuse ;  /* 0x0000001fff117819 */ /* 0x100fe20000011410 */
[----:B------:R-:W-:Y:S01]  /*cf30*/  @!UP4 UIMAD.WIDE.U32 UR18, UR9, UR6, URZ ;  /* 0x000000060912c2a5 */ /* 0x000fe2000f8e003f */
[----:B------:R-:W-:Y:S01]  /*cf40*/  ISETP.NE.AND P3, PT, R6, RZ, PT ;  /* 0x000000ff0600720c */ /* 0x000fe20003f65270 */
[----:B------:R-:W-:Y:S01]  /*cf50*/  UISETP.NE.OR UP3, UPT, UR4, URZ, !UP3 ;  /* 0x0000003f0400728c */ /* 0x000fe2000df65670 */
[C---:B------:R-:W-:Y:S01]  /*cf60*/  VIADD R6, R7.reuse, 0x40 ;  /* 0x0000004007067836 */ /* 0x040fe20000000000 */
[----:B------:R-:W-:Y:S01]  /*cf70*/  @!UP4 UIMAD UR8, UR9, UR7, UR8 ;  /* 0x000000070908c2a4 */ /* 0x000fe2000f8e0208 */
[----:B------:R-:W-:Y:S01]  /*cf80*/  IMAD.WIDE R14, R14, 0x40, R16 ;  /* 0x000000400e0e7825 */ /* 0x000fe200078e0210 */
[----:B------:R-:W-:Y:S01]  /*cf90*/  UISETP.NE.OR UP1, UPT, UR5, -0x1, UP3 ;  /* 0xffffffff0500788c */ /* 0x000fe20009f25670 */
[C---:B------:R-:W-:Y:S01]  /*cfa0*/  IADD3 R4, R7.reuse, 0xc0, RZ ;  /* 0x000000c007047810 */ /* 0x040fe20007ffe0ff */
[----:B------:R-:W-:Y:S01]  /*cfb0*/  @!UP2 ULDC UR4, c[0x0][0x2c4] ;  /* 0x0000b1000004aab9 */ /* 0x000fe20000000800 */
[----:B------:R-:W-:Y:S01]  /*cfc0*/  @!UP2 ULDC UR10, c[0x0][0x270] ;  /* 0x00009c00000aaab9 */ /* 0x000fe20000000800 */
[----:B------:R-:W-:Y:S01]  /*cfd0*/  @UP0 ULDC UR4, c[0x0][0x2e4] ;  /* 0x0000b90000040ab9 */ /* 0x000fe20000000800 */
[----:B------:R-:W-:Y:S01]  /*cfe0*/  @UP2 ULDC.64 UR6, c[0x0][0x2c0] ;  /* 0x0000b00000062ab9 */ /* 0x000fe20000000a00 */
[----:B------:R-:W-:Y:S01]  /*cff0*/  @UP2 UMOV UR20, 0x1 ;  /* 0x0000000100142882 */ /* 0x000fe20000000000 */
[----:B------:R-:W-:Y:S01]  /*d000*/  @UP4 UIMAD UR11, UR5, UR11, UR13 ;  /* 0x0000000b050b42a4 */ /* 0x000fe2000f8e020d */
[----:B------:R-:W-:Y:S01]  /*d010*/  VIADD R5, R7, 0x80 ;  /* 0x0000008007057836 */ /* 0x000fe20000000000 */
[----:B------:R-:W-:-:S02]  /*d020*/  @!UP2 UIMAD UR20, UR4, UR10, URZ ;  /* 0x0000000a0414a2a4 */ /* 0x000fc4000f8e023f */
[----:B------:R-:W-:Y:S02]  /*d030*/  @UP2 UIMAD UR13, UR7, UR6, URZ ;  /* 0x00000006070d22a4 */ /* 0x000fe4000f8e023f */
[----:B------:R-:W-:Y:S01]  /*d040*/  UIMAD UR20, UR9, UR20, URZ ;  /* 0x00000014091472a4 */ /* 0x000fe2000f8e023f */
[----:B------:R-:W-:Y:S01]  /*d050*/  ULDC.64 UR6, c[0x0][0x2a0] ;  /* 0x0000a80000067ab9 */ /* 0x000fe20000000a00 */
[----:B------:R-:W-:Y:S01]  /*d060*/  @!UP4 UIADD3 UR11, UR19, UR8, URZ ;  /* 0x00000008130bc290 */ /* 0x000fe2000fffe03f */
[----:B------:R-:W-:Y:S01]  /*d070*/  IMAD.U32 R10, RZ, RZ, UR6 ;  /* 0x00000006ff0a7e24 */ /* 0x000fe2000f8e00ff */
[----:B------:R-:W-:Y:S01]  /*d080*/  UIMAD UR15, UR15, UR6, URZ ;  /* 0x000000060f0f72a4 */ /* 0x000fe2000f8e023f */
[----:B------:R-:W-:Y:S02]  /*d090*/  @!UP4 UMOV UR12, UR18 ;  /* 0x00000012000ccc82 */ /* 0x000fe40008000000 */
[----:B------:R-:W-:Y:S01]  /*d0a0*/  @!UP3 ULDC UR6, c[0x0][0x2c4] ;  /* 0x0000b1000006bab9 */ /* 0x000fe20000000800 */
[C---:B------:R-:W-:Y:S01]  /*d0b0*/  IADD3 R2, P0, R7.reuse, UR12, RZ ;  /* 0x0000000c07027c10 */ /* 0x040fe2000ff1e0ff */
[----:B------:R-:W-:Y:S01]  /*d0c0*/  @!UP1 UIMAD UR5, UR9, UR6, URZ ;  /* 0x00000006090592a4 */ /* 0x000fe2000f8e023f */
[----:B------:R-:W-:Y:S01]  /*d0d0*/  @UP2 ULDC UR21, c[0x0][0x2c0] ;  /* 0x0000b00000152ab9 */ /* 0x000fe20000000800 */
[----:B------:R-:W-:Y:S01]  /*d0e0*/  USEL UR20, UR20, URZ, UP3 ;  /* 0x0000003f14147287 */ /* 0x000fe20009800000 */
[----:B------:R-:W-:Y:S01]  /*d0f0*/  LEA.HI.X.SX32 R3, R7, UR11, 0x1, P0 ;  /* 0x0000000b07037c11 */ /* 0x000fe200080f0eff */
[----:B------:R-:W-:Y:S01]  /*d100*/  @!UP2 UMOV UR21, 0x1 ;  /* 0x000000010015a882 */ /* 0x000fe20000000000 */
[----:B------:R-:W-:Y:S01]  /*d110*/  @!UP2 UMOV UR13, UR4 ;  /* 0x00000004000dac82 */ /* 0x000fe20008000000 */
[----:B------:R-:W-:-:S02]  /*d120*/  UIMAD UR4, UR28, UR21, URZ ;  /* 0x000000151c0472a4 */ /* 0x000fc4000f8e023f */
[----:B------:R-:W-:Y:S01]  /*d130*/  UIMAD UR13, UR14, UR13, UR20 ;  /* 0x0000000d0e0d72a4 */ /* 0x000fe2000f8e0214 */
[----:B------:R-:W-:Y:S01]  /*d140*/  IMAD.WIDE.U32 R10, R10, UR14, R2 ;  /* 0x0000000e0a0a7c25 */ /* 0x000fe2000f8e0002 */
[----:B------:R-:W-:Y:S01]  /*d150*/  UIMAD UR7, UR14, UR7, UR15 ;  /* 0x000000070e0772a4 */ /* 0x000fe2000f8e020f */
[C---:B------:R-:W-:Y:S01]  /*d160*/  IADD3 R2, R16.reuse, 0x20, RZ ;  /* 0x0000002010027810 */ /* 0x040fe20007ffe0ff */
[----:B------:R-:W-:Y:S01]  /*d170*/  @!UP3 UMOV UR22, UR5 ;  /* 0x000000050016bc82 */ /* 0x000fe20008000000 */
[----:B------:R-:W-:Y:S01]  /*d180*/  UMOV UR23, URZ ;  /* 0x0000003f00177c82 */ /* 0x000fe20008000000 */
[----:B------:R-:W-:Y:S01]  /*d190*/  USHF.R.S32.HI UR6, URZ, 0x1f, UR4 ;  /* 0x0000001f3f067899 */ /* 0x000fe20008011404 */
[----:B------:R-:W-:Y:S01]  /*d1a0*/  VIADD R3, R16, 0x10 ;  /* 0x0000001010037836 */ /* 0x000fe20000000000 */
[----:B------:R-:W-:Y:S01]  /*d1b0*/  @!UP3 USHF.R.S32.HI UR23, URZ, 0x1f, UR5 ;  /* 0x0000001f3f17b899 */ /* 0x000fe20008011405 */
[----:B------:R-:W-:Y:S01]  /*d1c0*/  VIADD R13, R11, UR7 ;  /* 0x000000070b0d7c36 */ /* 0x000fe20008000000 */
[----:B------:R-:W-:-:S02]  /*d1d0*/  USHF.R.S32.HI UR8, URZ, 0x1f, UR13 ;  /* 0x0000001f3f087899 */ /* 0x000fc4000801140d */
[----:B------:R-:W-:Y:S01]  /*d1e0*/  UIADD3 UR4, UP1, UP0, UR4, UR22, UR13 ;  /* 0x0000001604047290 */ /* 0x000fe2000f83e00d */
[----:B------:R-:W-:-:S03]  /*d1f0*/  ISETP.GE.AND P0, PT, R3, UR17, PT ;  /* 0x0000001103007c0c */ /* 0x000fc6000bf06270 */
[----:B------:R-:W-:Y:S01]  /*d200*/  UIADD3.X UR22, UR6, UR23, UR8, UP1, UP0 ;  /* 0x0000001706167290 */ /* 0x000fe20008fe0408 */
[----:B------:R-:W-:Y:S11]  /*d210*/  @P1 BRA `(.L_x_82) ;  /* 0x0000000000481947 */ /* 0x000ff60003800000 */
        /* <DEDUP_REMOVED lines=9> */
[----:B------:R-:W-:Y:S01]  /*d2b0*/  ISETP.GE.AND P1, PT, R4, UR8, PT ;  /* 0x0000000804007c0c */ /* 0x000fe2000bf26270 */
[----:B------:R-:W-:-:S02]  /*d2c0*/  ULDC.64 UR6, c[0x0][0x280] ;  /* 0x0000a00000067ab9 */ /* 0x000fc40000000a00 */
[----:B------:R-:W-:Y:S01]  /*d2d0*/  IMAD.IADD R0, R9, 0x1, R0 ;  /* 0x0000000109007824 */ /* 0x000fe200078e0200 */
[----:B------:R-:W-:-:S04]  /*d2e0*/  LEA R18, P6, R8, UR6, 0x1 ;  /* 0x0000000608127c11 */ /* 0x000fc8000f8c08ff */
[----:B------:R-:W-:-:S05]  /*d2f0*/  LEA.HI.X R19, R8, UR7, R0, 0x1, P6 ;  /* 0x0000000708137c11 */ /* 0x000fca000b0f0c00 */
[----:B------:R1:W-:Y:S04]  /*d300*/  @!P5 STG.E.128 desc[UR26][R18.64], RZ ;  /* 0x000000ff1200d986 */ /* 0x0003e8000c101d1a */
[----:B------:R1:W-:Y:S04]  /*d310*/  @!P4 STG.E.128 desc[UR26][R18.64+0x80], RZ ;  /* 0x000080ff1200c986 */ /* 0x0003e8000c101d1a */
[----:B------:R1:W-:Y:S04]  /*d320*/  @!P2 STG.E.128 desc[UR26][R18.64+0x100], RZ ;  /* 0x000100ff1200a986 */ /* 0x0003e8000c101d1a */
[----:B------:R1:W-:Y:S02]  /*d330*/  @!P1 STG.E.128 desc[UR26][R18.64+0x180], RZ ;  /* 0x000180ff12009986 */ /* 0x0003e4000c101d1a */
.L_x_82:
[----:B------:R-:W-:Y:S05]  /*d340*/  BSYNC B0 ;  /* 0x0000000000007941 */ /* 0x000fea0003800000 */
.L_x_81:
[----:B------:R-:W-:Y:S01]  /*d350*/  BSSY B0, `(.L_x_83) ;  /* 0x0000019000007945 */ /* 0x000fe20003800000 */
[----:B------:R-:W-:Y:S02]  /*d360*/  ISETP.GE.AND P1, PT, R2, UR17, PT ;  /* 0x0000001102007c0c */ /* 0x000fe4000bf26270 */
[----:B------:R-:W-:Y:S01]  /*d370*/  IADD3 R0, R16, 0x30, RZ ;  /* 0x0000003010007810 */ /* 0x000fe20007ffe0ff */
[----:B------:R-:W-:Y:S05]  /*d380*/  @P0 BRA `(.L_x_84) ;  /* 0x0000000000540947 */ /* 0x000fea0003800000 */
[----:B------:R-:W-:Y:S01]  /*d390*/  IADD3 R9, P0, R14, 0x10, RZ ;  /* 0x000000100e097810 */ /* 0x000fe20007f1e0ff */
[----:B------:R-:W-:Y:S01]  /*d3a0*/  ULDC.64 UR6, c[0x0][0x298] ;  /* 0x0000a60000067ab9 */ /* 0x000fe20000000a00 */
[----:B-1----:R-:W-:Y:S01]  /*d3b0*/  IMAD.MOV.U32 R18, RZ, RZ, R10 ;  /* 0x000000ffff127224 */ /* 0x002fe200078e000a */
        /* <DEDUP_REMOVED lines=14> */
[----:B------:R2:W-:Y:S04]  /*d4a0*/  @!P5 STG.E.128 desc[UR26][R20.64], RZ ;  /* 0x000000ff1400d986 */ /* 0x0005e8000c101d1a */
[----:B------:R2:W-:Y:S04]  /*d4b0*/  @!P4 STG.E.128 desc[UR26][R20.64+0x80], RZ ;  /* 0x000080ff1400c986 */ /* 0x0005e8000c101d1a */
[----:B------:R2:W-:Y:S04]  /*d4c0*/  @!P2 STG.E.128 desc[UR26][R20.64+0x100], RZ ;  /* 0x000100ff1400a986 */ /* 0x0005e8000c101d1a */
[----:B------:R2:W-:Y:S02]  /*d4d0*/  @!P0 STG.E.128 desc[UR26][R20.64+0x180], RZ ;  /* 0x000180ff14008986 */ /* 0x0005e4000c101d1a */
.L_x_84:
[----:B------:R-:W-:Y:S05]  /*d4e0*/  BSYNC B0 ;  /* 0x0000000000007941 */ /* 0x000fea0003800000 */
.L_x_83:
[----:B------:R-:W-:Y:S01]  /*d4f0*/  BSSY B0, `(.L_x_85) ;  /* 0x0000018000007945 */ /* 0x000fe20003800000 */
[----:B------:R-:W-:-:S03]  /*d500*/  ISETP.GE.AND P0, PT, R0, UR17, PT ;  /* 0x0000001100007c0c */ /* 0x000fc6000bf06270 */
[----:B------:R-:W-:Y:S10]  /*d510*/  @P1 BRA `(.L_x_86) ;  /* 0x0000000000541947 */ /* 0x000ff40003800000 */
        /* <DEDUP_REMOVED lines=14> */
[----:B--2---:R-:W-:Y:S01]  /*d600*/  LEA R20, P6, R18, UR6, 0x1 ;  /* 0x0000000612147c11 */ /* 0x004fe2000f8c08ff */
[----:B------:R-:W-:-:S05]  /*d610*/  IMAD.IADD R8, R19, 0x1, R8 ;  /* 0x0000000113087824 */ /* 0x000fca00078e0208 */
[----:B------:R-:W-:-:S05]  /*d620*/  LEA.HI.X R21, R18, UR7, R8, 0x1, P6 ;  /* 0x0000000712157c11 */ /* 0x000fca000b0f0c08 */
[----:B------:R3:W-:Y:S04]  /*d630*/  @!P5 STG.E.128 desc[UR26][R20.64], RZ ;  /* 0x000000ff1400d986 */ /* 0x0007e8000c101d1a */
[----:B------:R3:W-:Y:S04]  /*d640*/  @!P4 STG.E.128 desc[UR26][R20.64+0x80], RZ ;  /* 0x000080ff1400c986 */ /* 0x0007e8000c101d1a */
[----:B------:R3:W-:Y:S04]  /*d650*/  @!P2 STG.E.128 desc[UR26][R20.64+0x100], RZ ;  /* 0x000100ff1400a986 */ /* 0x0007e8000c101d1a */
[----:B------:R3:W-:Y:S02]  /*d660*/  @!P1 STG.E.128 desc[UR26][R20.64+0x180], RZ ;  /* 0x000180ff14009986 */ /* 0x0007e4000c101d1a */
.L_x_86:
[----:B------:R-:W-:Y:S05]  /*d670*/  BSYNC B0 ;  /* 0x0000000000007941 */ /* 0x000fea0003800000 */
.L_x_85:
[----:B------:R-:W-:Y:S01]  /*d680*/  BSSY B0, `(.L_x_87) ;  /* 0x000001a000007945 */ /* 0x000fe20003800000 */
[----:B------:R-:W-:Y:S02]  /*d690*/  ISETP.GE.OR P6, PT, R16, UR17, P3 ;  /* 0x0000001110007c0c */ /* 0x000fe40009fc6670 */
[----:B------:R-:W-:Y:S02]  /*d6a0*/  ISETP.GE.OR P5, PT, R3, UR17, P3 ;  /* 0x0000001103007c0c */ /* 0x000fe40009fa6670 */
[----:B------:R-:W-:Y:S02]  /*d6b0*/  ISETP.GE.OR P4, PT, R2, UR17, P3 ;  /* 0x0000001102007c0c */ /* 0x000fe40009f86670 */
[----:B------:R-:W-:Y:S01]  /*d6c0*/  ISETP.GE.OR P3, PT, R0, UR17, P3 ;  /* 0x0000001100007c0c */ /* 0x000fe20009f66670 */
[----:B------:R-:W-:-:S12]  /*d6d0*/  @P0 BRA `(.L_x_88) ;  /* 0x0000000000500947 */ /* 0x000fd80003800000 */
[----:B------:R-:W-:Y:S01]  /*d6e0*/  IADD3 R8, P0, R14, 0x30, RZ ;  /* 0x000000300e087810 */ /* 0x000fe20007f1e0ff */
[----:B------:R-:W-:Y:S01]  /*d6f0*/  ULDC.64 UR6, c[0x0][0x298] ;  /* 0x0000a60000067ab9 */ /* 0x000fe20000000a00 */
[----:B------:R-:W-:Y:S01]  /*d700*/  IMAD.MOV.U32 R11, RZ, RZ, R13 ;  /* 0x000000ffff0b7224 */ /* 0x000fe200078e000d */
[----:B------:R-:W-:Y:S02]  /*d710*/  ULDC UR5, c[0x0][0x2d0] ;  /* 0x0000b40000057ab9 */ /* 0x000fe40000000800 */
        /* <DEDUP_REMOVED lines=11> */
[----:B------:R4:W-:Y:S01]  /*d7d0*/  @!P0 STG.E.128 desc[UR26][R8.64], RZ ;  /* 0x000000ff08008986 */ /* 0x0009e2000c101d1a */
[----:B------:R-:W-:-:S03]  /*d7e0*/  ISETP.GE.AND P0, PT, R4, UR5, PT ;  /* 0x0000000504007c0c */ /* 0x000fc6000bf06270 */
[----:B------:R4:W-:Y:S06]  /*d7f0*/  @!P2 STG.E.128 desc[UR26][R8.64+0x80], RZ ;  /* 0x000080ff0800a986 */ /* 0x0009ec000c101d1a */
[----:B------:R4:W-:Y:S04]  /*d800*/  @!P1 STG.E.128 desc[UR26][R8.64+0x100], RZ ;  /* 0x000100ff08009986 */ /* 0x0009e8000c101d1a */
[----:B------:R4:W-:Y:S02]  /*d810*/  @!P0 STG.E.128 desc[UR26][R8.64+0x180], RZ ;  /* 0x000180ff08008986 */ /* 0x0009e4000c101d1a */
.L_x_88:
[----:B------:R-:W-:Y:S05]  /*d820*/  BSYNC B0 ;  /* 0x0000000000007941 */ /* 0x000fea0003800000 */
.L_x_87:
[----:B------:R-:W-:Y:S04]  /*d830*/  BSSY B0, `(.L_x_89) ;  /* 0x000000a000007945 */ /* 0x000fe80003800000 */
[----:B------:R-:W-:Y:S05]  /*d840*/  @P6 BRA `(.L_x_90) ;  /* 0x0000000000206947 */ /* 0x000fea0003800000 */
[----:B------:R-:W-:Y:S01]  /*d850*/  IMAD R4, R16, UR21, RZ ;  /* 0x0000001510047c24 */ /* 0x000fe2000f8e02ff */
[----:B------:R-:W-:-:S04]  /*d860*/  ULDC.64 UR6, c[0x0][0x2b0] ;  /* 0x0000ac0000067ab9 */ /* 0x000fc80000000a00 */
[----:B------:R-:W-:-:S04]  /*d870*/  IADD3 R5, P0, R4, UR4, RZ ;  /* 0x0000000404057c10 */ /* 0x000fc8000ff1e0ff */
[----:B------:R-:W-:Y:S02]  /*d880*/  LEA.HI.X.SX32 R4, R4, UR22, 0x1, P0 ;  /* 0x0000001604047c11 */ /* 0x000fe400080f0eff */
[----:B------:R-:W-:-:S04]  /*d890*/  LEA R6, P0, R5, UR6, 0x2 ;  /* 0x0000000605067c11 */ /* 0x000fc8000f8010ff */
[----:B------:R-:W-:Y:S01]  /*d8a0*/  LEA.HI.X R7, R5, UR7, R4, 0x2, P0 ;  /* 0x0000000705077c11 */ /* 0x000fe200080f1404 */
[----:B------:R-:W-:-:S05]  /*d8b0*/  IMAD.MOV.U32 R4, RZ, RZ, 0x7f800000 ;  /* 0x7f800000ff047424 */ /* 0x000fca00078e00ff */
[----:B------:R1:W-:Y:S03]  /*d8c0*/  STG.E desc[UR26][R6.64], R4 ;  /* 0x0000000406007986 */ /* 0x0003e6000c10191a */
.L_x_90:
[----:B------:R-:W-:Y:S05]  /*d8d0*/  BSYNC B0 ;  /* 0x0000000000007941 */ /* 0x000fea0003800000 */
.L_x_89:
[----:B------:R-:W-:Y:S04]  /*d8e0*/  BSSY B0, `(.L_x_91) ;  /* 0x000000a000007945 */ /* 0x000fe80003800000 */
[----:B------:R-:W-:Y:S05]  /*d8f0*/  @P5 BRA `(.L_x_92) ;  /* 0x0000000000205947 */ /* 0x000fea0003800000 */
[----:B------:R-:W-:Y:S01]  /*d900*/  IMAD R3, R3, UR21, RZ ;  /* 0x0000001503037c24 */ /* 0x000fe2000f8e02ff */
[----:B------:R-:W-:-:S04]  /*d910*/  ULDC.64 UR6, c[0x0][0x2b0] ;  /* 0x0000ac0000067ab9 */ /* 0x000fc80000000a00 */
[----:B-1----:R-:W-:-:S04]  /*d920*/  IADD3 R4, P0, R3, UR4, RZ ;  /* 0x0000000403047c10 */ /* 0x002fc8000ff1e0ff */
[----:B------:R-:W-:Y:S02]  /*d930*/  LEA.HI.X.SX32 R3, R3, UR22, 0x1, P0 ;  /* 0x0000001603037c11 */ /* 0x000fe400080f0eff */
[----:B------:R-:W-:-:S04]  /*d940*/  LEA R6, P0, R4, UR6, 0x2 ;  /* 0x0000000604067c11 */ /* 0x000fc8000f8010ff */
[----:B------:R-:W-:Y:S01]  /*d950*/  LEA.HI.X R7, R4, UR7, R3, 0x2, P0 ;  /* 0x0000000704077c11 */ /* 0x000fe200080f1403 */
[----:B------:R-:W-:-:S05]  /*d960*/  IMAD.MOV.U32 R3, RZ, RZ, 0x7f800000 ;  /* 0x7f800000ff037424 */ /* 0x000fca00078e00ff */
[----:B------:R1:W-:Y:S03]  /*d970*/  STG.E desc[UR26][R6.64], R3 ;  /* 0x0000000306007986 */ /* 0x0003e6000c10191a */
.L_x_92:
[----:B------:R-:W-:Y:S05]  /*d980*/  BSYNC B0 ;  /* 0x0000000000007941 */ /* 0x000fea0003800000 */
.L_x_91:
        /* <DEDUP_REMOVED lines=10> */
.L_x_94:
[----:B------:R-:W-:Y:S05]  /*da30*/  BSYNC B0 ;  /* 0x0000000000007941 */ /* 0x000fea0003800000 */
.L_x_93:
[----:B------:R-:W-:Y:S05]  /*da40*/  @P3 EXIT ;  /* 0x000000000000394d */ /* 0x000fea0003800000 */
[----:B------:R-:W-:Y:S01]  /*da50*/  IMAD R0, R0, UR21, RZ ;  /* 0x0000001500007c24 */ /* 0x000fe2000f8e02ff */
[----:B------:R-:W-:-:S04]  /*da60*/  ULDC.64 UR6, c[0x0][0x2b0] ;  /* 0x0000ac0000067ab9 */ /* 0x000fc80000000a00 */
[----:B-1----:R-:W-:-:S04]  /*da70*/  IADD3 R2, P0, R0, UR4, RZ ;  /* 0x0000000400027c10 */ /* 0x002fc8000ff1e0ff */
[----:B------:R-:W-:Y:S02]  /*da80*/  LEA.HI.X.SX32 R0, R0, UR22, 0x1, P0 ;  /* 0x0000001600007c11 */ /* 0x000fe400080f0eff */
[----:B------:R-:W-:-:S04]  /*da90*/  LEA R4, P0, R2, UR6, 0x2 ;  /* 0x0000000602047c11 */ /* 0x000fc8000f8010ff */
[----:B------:R-:W-:Y:S01]  /*daa0*/  LEA.HI.X R5, R2, UR7, R0, 0x2, P0 ;  /* 0x0000000702057c11 */ /* 0x000fe200080f1400 */
[----:B------:R-:W-:-:S05]  /*dab0*/  IMAD.MOV.U32 R0, RZ, RZ, 0x7f800000 ;  /* 0x7f800000ff007424 */ /* 0x000fca00078e00ff */
[----:B------:R-:W-:Y:S01]  /*dac0*/  STG.E desc[UR26][R4.64], R0 ;  /* 0x0000000004007986 */ /* 0x000fe2000c10191a */
[----:B------:R-:W-:Y:S05]  /*dad0*/  EXIT ;  /* 0x000000000000794d */ /* 0x000fea0003800000 */
.L_x_95:
        /* <DEDUP_REMOVED lines=10> */
.L_x_2388:


//--------------------- .text._ZN5flash16flash_fwd_kernelI23Flash_fwd_kernel_traitsILi256ELi64ELi64ELi4ELb0ELb0EN7cutlass6half_tE19Flash_kernel_traitsILi256ELi64ELi64ELi4ES3_EELb0ELb0ELb0ELb1ELb0ELb0ELb0ELb0EEEvNS_16Flash_fwd_paramsE --------------------------
	.section	.text._ZN5flash16flash_fwd_kernelI23Flash_fwd_kernel_traitsILi256ELi64ELi64ELi4ELb0ELb0EN7cutlass6half_tE19Flash_kernel_traitsILi256ELi64ELi64ELi4ES3_EELb0ELb0ELb0ELb1ELb0ELb0ELb0ELb0EEEvNS_16Flash_fwd_paramsE,"ax",@progbits
	.align	128
        .global         _ZN5flash16flash_fwd_kernelI23Flash_fwd_kernel_traitsILi256ELi64ELi64ELi4ELb0ELb0EN7cutlass6half_tE19Flash_kernel_traitsILi256ELi64ELi64ELi4ES3_EELb0ELb0ELb0ELb1ELb0ELb0ELb0ELb0EEEvNS_16Flash_fwd_paramsE
        .type           _ZN5flash16flash_fwd_kernelI23Flash_fwd_kernel_traitsILi256ELi64ELi64ELi4ELb0ELb0EN7cutlass6half_tE19Flash_kernel_traitsILi256ELi64ELi64ELi4ES3_EELb0ELb0ELb0ELb1ELb0ELb0ELb0ELb0EEEvNS_16Flash_fwd_paramsE,@function
        .size           _ZN5flash16flash_fwd_kernelI23Flash_fwd_kernel_traitsILi256ELi64ELi64ELi4ELb0ELb0EN7cutlass6half_tE19Flash_kernel_traitsILi256ELi64ELi64ELi4ES3_EELb0ELb0ELb0ELb1ELb0ELb0ELb0ELb0EEEvNS_16Flash_fwd_paramsE,(.L_x_2389 - _ZN5flash16flash_fwd_kernelI23Flash_fwd_kernel_traitsILi256ELi64ELi64ELi4ELb0ELb0EN7cutlass6half_tE19Flash_kernel_traitsILi256ELi64ELi64ELi4ES3_EELb0ELb0ELb0ELb1ELb0ELb0ELb0ELb0EEEvNS_16Flash_fwd_paramsE)
        .other          _ZN5flash16flash_fwd_kernelI23Flash_fwd_kernel_traitsILi256ELi64ELi64ELi4ELb0ELb0EN7cutlass6half_tE19Flash_kernel_traitsILi256ELi64ELi64ELi4ES3_EELb0ELb0ELb0ELb1ELb0ELb0ELb0ELb0EEEvNS_16Flash_fwd_paramsE,@"STO_CUDA_ENTRY STV_DEFAULT"
_ZN5flash16flash_fwd_kernelI23Flash_fwd_kernel_traitsILi256ELi64ELi64ELi4ELb0ELb0EN7cutlass6half_tE19Flash_kernel_traitsILi256ELi64ELi64ELi4ES3_EELb0ELb0ELb0ELb1ELb0ELb0ELb0ELb0EEEvNS_16Flash_fwd_paramsE:
.text._ZN5flash16flash_fwd_kernelI23Flash_fwd_kernel_traitsILi256ELi64ELi64ELi4ELb0ELb0EN7cutlass6half_tE19Flash_kernel_traitsILi256ELi64ELi64ELi4ES3_EELb0ELb0ELb0ELb1ELb0ELb0ELb0ELb0EEEvNS_16Flash_fwd_paramsE:
        /* <DEDUP_REMOVED lines=56> */
.L_x_96:
[----:B------:R-:W-:-:S05]  /*0380*/  ULDC UR7, c[0x0][0x2c8] ;  /* 0x0000b20000077ab9 */ /* 0x000fca0000000800 */
.L_x_97:
        /* <DEDUP_REMOVED lines=42> */
[----:B------:R-:W-:Y:S02]  /*0630*/  @UP0 UIADD3 UR21, UR23, UR21, URZ ;  /* 0x0000001517150290 */ /* 0x000fe4000fffe03f */
        /* <DEDUP_REMOVED lines=14> */
[----:B------:R-:W-:-:S12]  /*0720*/  UIADD3 UR21, UR23, UR5, URZ ;  /* 0x0000000517157290 */ /* 0x000fd8000fffe03f */
.L_x_99:
[----:B------:R-:W-:Y:S01]  /*0730*/  ULDC UR4, c[0x0][0x278] ;  /* 0x00009e0000047ab9 */ /* 0x000fe20000000800 */
[----:B------:R-:W1:Y:S01]  /*0740*/  S2R R2, SR_CTAID.Z ;  /* 0x0000000000027919 */ /* 0x000e620000002700 */
[----:B------:R-:W-:Y:S01]  /*0750*/  IMAD.U32 R0, RZ, RZ, UR4 ;  /* 0x00000004ff007e24 */ /* 0x000fe2000f8e00ff */
[----:B------:R-:W-:Y:S01]  /*0760*/  UMOV UR14, URZ ;  /* 0x0000003f000e7c82 */ /* 0x000fe20008000000 */
[----:B------:R-:W-:Y:S01]  /*0770*/  SHF.R.S32.HI R84, RZ, 0x1f, R6 ;  /* 0x0000001fff547819 */ /* 0x000fe20000011406 */
[----:B------:R-:W-:Y:S02]  /*0780*/  IMAD.U32 R22, RZ, RZ, UR17 ;  /* 0x00000011ff167e24 */ /* 0x000fe4000f8e00ff */
[----:B------:R-:W-:Y:S02]  /*0790*/  IABS R0, R0 ;  /* 0x0000000000007213 */ /* 0x000fe40000000000 */
[----:B------:R-:W-:Y:S02]  /*07a0*/  LEA.HI R12, R84, R6, RZ, 0x3 ;  /* 0x00000006540c7211 */ /* 0x000fe400078f18ff */
[----:B------:R-:W-:-:S02]  /*07b0*/  R2UR UR7, R0 ;  /* 0x00000000000772ca */ /* 0x000fc400000e0000 */
[----:B------:R-:W-:Y:S02]  /*07c0*/  SHF.R.S32.HI R16, RZ, 0x3, R12 ;  /* 0x00000003ff107819 */ /* 0x000fe4000001140c */
[----:B------:R-:W-:Y:S02]  /*07d0*/  LOP3.LUT R12, R12, 0xfffffff8, RZ, 0xc0, !PT ;  /* 0xfffffff80c0c7812 */ /* 0x000fe400078ec0ff */
[----:B------:R-:W-:-:S03]  /*07e0*/  SHF.R.S32.HI R17, RZ, 0x1f, R16 ;  /* 0x0000001fff117819 */ /* 0x000fc60000011410 */
[----:B------:R-:W-:Y:S02]  /*07f0*/  IMAD.IADD R12, R6, 0x1, -R12 ;  /* 0x00000001060c7824 */ /* 0x000fe400078e0a0c */
[----:B------:R-:W-:Y:S02]  /*0800*/  IMAD.WIDE R22, R22, 0x40, R16 ;  /* 0x0000004016167825 */ /* 0x000fe400078e0210 */
[----:B------:R-:W2:Y:S02]  /*0810*/  I2F.RP R0, UR7 ;  /* 0x0000000700007d06 */ /* 0x000ea40008209400 */
[----:B------:R-:W-:-:S05]  /*0820*/  IMAD.SHL.U32 R168, R12, 0x8, RZ ;  /* 0x000000080ca87824 */ /* 0x000fca00078e00ff */
[----:B------:R-:W-:Y:S02]  /*0830*/  SHF.R.S32.HI R169, RZ, 0x1f, R168 ;  /* 0x0000001fffa97819 */ /* 0x000fe400000114a8 */
[----:B-1----:R-:W-:-:S04]  /*0840*/  IABS R2, R2 ;  /* 0x0000000200027213 */ /* 0x002fc80000000000 */
[----:B------:R-:W-:Y:S01]  /*0850*/  R2UR UR5, R2 ;  /* 0x00000000020572ca */ /* 0x000fe200000e0000 */
[----:B--2---:R-:W1:Y:S01]  /*0860*/  MUFU.RCP R0, R0 ;  /* 0x0000000000007308 */ /* 0x004e620000001000 */
[----:B------:R-:W-:-:S05]  /*0870*/  LEA.HI R2, R84, R6, RZ, 0x6 ;  /* 0x0000000654027211 */ /* 0x000fca00078f30ff */
[----:B------:R-:W-:Y:S02]  /*0880*/  IMAD.SHL.U32 R2, R2, 0x8, RZ ;  /* 0x0000000802027824 */ /* 0x000fe400078e00ff */
[----:B-1----:R-:W-:-:S06]  /*0890*/  VIADD R0, R0, 0xffffffe ;  /* 0x0ffffffe00007836 */ /* 0x002fcc0000000000 */
[----:B------:R-:W1:Y:S02]  /*08a0*/  F2I.FTZ.U32.TRUNC.NTZ R0, R0 ;  /* 0x0000000000007305 */ /* 0x000e64000021f000 */
[----:B-1----:R-:W-:Y:S01]  /*08b0*/  R2UR UR15, R0 ;  /* 0x00000000000f72ca */ /* 0x002fe200000e0000 */
[----:B------:R-:W-:-:S05]  /*08c0*/  IMAD.SHL.U32 R0, R16, 0x40, RZ ;  /* 0x0000004010007824 */ /* 0x000fca00078e00ff */
[----:B------:R-:W-:-:S04]  /*08d0*/  LOP3.LUT R0, R0, 0x1c0, RZ, 0xc0, !PT ;  /* 0x000001c000007812 */ /* 0x000fc800078ec0ff */
[----:B------:R-:W-:Y:S02]  /*08e0*/  LOP3.LUT R3, R0, 0x38, R168, 0xf8, !PT ;  /* 0x0000003800037812 */ /* 0x000fe400078ef8a8 */
[----:B------:R-:W-:Y:S01]  /*08f0*/  SHF.R.U32.HI R0, RZ, 0x3, R0 ;  /* 0x00000003ff007819 */ /* 0x000fe20000011600 */
[----:B------:R-:W-:-:S03]  /*0900*/  UIADD3 UR9, URZ, -UR15, URZ ;  /* 0x8000000f3f097290 */ /* 0x000fc6000fffe03f */
[----:B------:R-:W-:Y:S01]  /*0910*/  LOP3.LUT R0, R3, R0, RZ, 0x3c, !PT ;  /* 0x0000000003007212 */ /* 0x000fe200078e3cff */
[----:B------:R-:W-:-:S03]  /*0920*/  UIMAD UR9, UR9, UR7, URZ ;  /* 0x00000007090972a4 */ /* 0x000fc6000f8e023f */
[----:B------:R-:W-:Y:S01]  /*0930*/  LOP3.LUT R228, R0, 0xfffffe00, R2, 0xf8, !PT ;  /* 0xfffffe0000e47812 */ /* 0x000fe200078ef802 */
[----:B------:R-:W-:-:S07]  /*0940*/  UIMAD.WIDE.U32 UR14, UR15, UR9, UR14 ;  /* 0x000000090f0e72a5 */ /* 0x000fce000f8e000e */
[----:B------:R-:W-:Y:S02]  /*0950*/  UMOV UR9, UR15 ;  /* 0x0000000f00097c82 */ /* 0x000fe40008000000 */
[----:B------:R-:W-:-:S07]  /*0960*/  UIMAD.WIDE.U32 UR14, UR9, UR5, URZ ;  /* 0x00000005090e72a5 */ /* 0x000fce000f8e003f */
[----:B------:R-:W-:Y:S02]  /*0970*/  UMOV UR19, UR15 ;  /* 0x0000000f00137c82 */ /* 0x000fe40008000000 */
[----:B------:R-:W-:-:S04]  /*0980*/  UIADD3 UR9, -UR19, URZ, URZ ;  /* 0x0000003f13097290 */ /* 0x000fc8000fffe13f */
[----:B------:R-:W-:Y:S02]  /*0990*/  UIMAD UR9, UR7, UR9, UR5 ;  /* 0x00000009070972a4 */ /* 0x000fe4000f8e0205 */
[----:B------:R-:W-:Y:S02]  /*09a0*/  USHF.R.S32.HI UR5, URZ, 0x1f, UR30 ;  /* 0x0000001f3f057899 */ /* 0x000fe4000801141e */
[----:B------:R-:W-:-:S11]  /*09b0*/  UISETP.GT.U32.AND UP1, UPT, UR7, UR9, UPT ;  /* 0x000000090700728c */ /* 0x000fd6000bf24070 */
[----:B------:R-:W-:Y:S02]  /*09c0*/  @!UP1 UIADD3 UR9, UR9, -UR7, URZ ;  /* 0x8000000709099290 */ /* 0x000fe4000fffe03f */
[----:B------:R-:W-:Y:S02]  /*09d0*/  @!UP1 UIADD3 UR19, UR19, 0x1, URZ ;  /* 0x0000000113139890 */ /* 0x000fe4000fffe03f */
[----:B------:R-:W-:Y:S02]  /*09e0*/  UISETP.GE.U32.AND UP2, UPT, UR9, UR7, UPT ;  /* 0x000000070900728c */ /* 0x000fe4000bf46070 */
[----:B------:R-:W-:Y:S02]  /*09f0*/  @UP0 UIADD3 UR9, UR8, UR6, URZ ;  /* 0x0000000608090290 */ /* 0x000fe4000fffe03f */
[----:B------:R-:W-:-:S04]  /*0a00*/  ULOP3.LUT UR6, UR30, UR4, URZ, 0x3c, !UPT ;  /* 0x000000041e067292 */ /* 0x000fc8000f8e3c3f */
[----:B------:R-:W-:-:S03]  /*0a10*/  UISETP.GE.AND UP1, UPT, UR6, URZ, UPT ;  /* 0x0000003f0600728c */ /* 0x000fc6000bf26270 */
[----:B------:R-:W-:Y:S02]  /*0a20*/  @UP2 UIADD3 UR19, UR19, 0x1, URZ ;  /* 0x0000000113132890 */ /* 0x000fe4000fffe03f */
[----:B------:R-:W-:Y:S01]  /*0a30*/  UISETP.NE.AND UP2, UPT, UR4, URZ, UPT ;  /* 0x0000003f0400728c */ /* 0x000fe2000bf45270 */
[----:B------:R-:W-:Y:S02]  /*0a40*/  @UP0 ULDC.64 UR6, c[0x0][0x250] ;  /* 0x0000940000060ab9 */ /* 0x000fe40000000a00 */
[----:B------:R-:W-:-:S03]  /*0a50*/  @UP0 UIMAD.WIDE.U32 UR14, UR9, UR6, URZ ;  /* 0x00000006090e02a5 */ /* 0x000fc6000f8e003f */
[----:B------:R-:W-:Y:S02]  /*0a60*/  @!UP1 UIADD3 UR19, -UR19, URZ, URZ ;  /* 0x0000003f13139290 */ /* 0x000fe4000fffe13f */
[----:B------:R-:W-:-:S03]  /*0a70*/  @UP0 UIMAD UR9, UR9, UR7, URZ ;  /* 0x00000007090902a4 */ /* 0x000fc6000f8e023f */
[----:B------:R-:W-:Y:S01]  /*0a80*/  @!UP2 ULOP3.LUT UR19, URZ, UR4, URZ, 0x33, !UPT ;  /* 0x000000043f13a292 */ /* 0x000fe2000f8e333f */
[----:B------:R-:W-:Y:S01]  /*0a90*/  @UP0 UMOV UR24, UR14 ;  /* 0x0000000e00180c82 */ /* 0x000fe20008000000 */
[----:B------:R-:W-:Y:S02]  /*0aa0*/  @UP0 UIADD3 UR23, UR15, UR9, URZ ;  /* 0x000000090f170290 */ /* 0x000fe4000fffe03f */
[----:B------:R-:W-:Y:S01]  /*0ab0*/  USHF.R.S32.HI UR14, URZ, 0x1f, UR19 ;  /* 0x0000001f3f0e7899 */ /* 0x000fe20008011413 */
[----:B------:R-:W-:Y:S11]  /*0ac0*/  @P0 BRA `(.L_x_100) ;  /* 0x0000000000340947 */ /* 0x000ff60003800000 */
        /* <DEDUP_REMOVED lines=8> */
[----:B------:R-:W-:-:S04]  /*0b50*/  UIMAD UR4, UR4, UR8, URZ ;  /* 0x00000008040472a4 */ /* 0x000fc8000f8e023f */
[----:B------:R-:W-:Y:S02]  /*0b60*/  UIMAD UR4, UR29, UR9, UR4 ;  /* 0x000000091d0472a4 */ /* 0x000fe4000f8e0204 */
[----:B------:R-:W-:-:S04]  /*0b70*/  UIMAD.WIDE.U32 UR8, UR29, UR8, UR34 ;  /* 0x000000081d0872a5 */ /* 0x000fc8000f8e0022 */
[----:B------:R-:W-:-:S03]  /*0b80*/  UIADD3 UR23, UR9, UR4, URZ ;  /* 0x0000000409177290 */ /* 0x000fc6000fffe03f */
[----:B------:R-:W-:-:S09]  /*0b90*/  UMOV UR24, UR8 ;  /* 0x0000000800187c82 */ /* 0x000fd20008000000 */
.L_x_100:
[----:B------:R-:W1:Y:S01]  /*0ba0*/  S2UR UR4, SR_CgaCtaId ;  /* 0x00000000000479c3 */ /* 0x000e620000008800 */
[----:B------:R-:W-:Y:S01]  /*0bb0*/  IMAD R0, R17, UR12, RZ ;  /* 0x0000000c11007c24 */ /* 0x000fe2000f8e02ff */
[----:B------:R-:W-:Y:S01]  /*0bc0*/  IADD3 R2, P0, R168, UR32, RZ ;  /* 0x00000020a8027c10 */ /* 0x000fe2000ff1e0ff */
[C---:B------:R-:W-:Y:S01]  /*0bd0*/  IMAD.WIDE.U32 R4, R16.reuse, UR12, R168 ;  /* 0x0000000c10047c25 */ /* 0x040fe2000f8e00a8 */
[----:B------:R-:W-:Y:S01]  /*0be0*/  UIADD3 UR32, -UR25, UR18, URZ ;  /* 0x0000001219207290 */ /* 0x000fe2000fffe13f */
[C---:B------:R-:W-:Y:S01]  /*0bf0*/  IADD3 R14, R16.reuse, 0x20, RZ ;  /* 0x00000020100e7810 */ /* 0x040fe20007ffe0ff */
[----:B------:R-:W-:Y:S01]  /*0c00*/  ULDC.64 UR8, c[0x0][0x258] ;  /* 0x0000960000087ab9 */ /* 0x000fe20000000a00 */
[----:B------:R-:W-:Y:S01]  /*0c10*/  IMAD R0, R16, UR13, R0 ;  /* 0x0000000d10007c24 */ /* 0x000fe2000f8e0200 */
[----:B------:R-:W-:Y:S01]  /*0c20*/  IADD3 R234, P1, R4, UR22, RZ ;  /* 0x0000001604ea7c10 */ /* 0x000fe2000ff3e0ff */
[----:B------:R-:W-:Y:S01]  /*0c30*/  UIMAD UR15, UR5, UR8, URZ ;  /* 0x00000008050f72a4 */ /* 0x000fe2000f8e023f */
[----:B------:R-:W-:Y:S01]  /*0c40*/  IADD3.X R3, R169, UR10, RZ, P0, !PT ;  /* 0x0000000aa9037c10 */ /* 0x000fe200087fe4ff */
[----:B------:R-:W-:Y:S01]  /*0c50*/  IMAD.U32 R10, RZ, RZ, UR8 ;  /* 0x00000008ff0a7e24 */ /* 0x000fe2000f8e00ff */
[----:B------:R-:W-:Y:S01]  /*0c60*/  IADD3.X R235, R5, UR21, R0, P1, !PT ;  /* 0x0000001505eb7c10 */ /* 0x000fe20008ffe400 */
[----:B------:R-:W-:Y:S01]  /*0c70*/  UIMAD UR15, UR30, UR9, UR15 ;  /* 0x000000091e0f72a4 */ /* 0x000fe2000f8e020f */
[----:B------:R-:W-:Y:S01]  /*0c80*/  ISETP.GE.AND P1, PT, R16, UR32, PT ;  /* 0x0000002010007c0c */ /* 0x000fe2000bf26270 */
[----:B------:R-:W-:Y:S01]  /*0c90*/  ULDC.64 UR10, c[0x0][0x260] ;  /* 0x00009800000a7ab9 */ /* 0x000fe20000000a00 */
[----:B------:R-:W-:Y:S01]  /*0ca0*/  ULDC.64 UR8, c[0x0][0x268] ;  /* 0x00009a0000087ab9 */ /* 0x000fe20000000a00 */
[----:B------:R-:W-:Y:S01]  /*0cb0*/  IMAD.WIDE.U32 R10, R10, UR30, R2 ;  /* 0x0000001e0a0a7c25 */ /* 0x000fe2000f8e0002 */
[----:B------:R-:W-:Y:S01]  /*0cc0*/  UMOV UR33, 0x400 ;  /* 0x0000040000217882 */ /* 0x000fe20000000000 */
[----:B------:R-:W-:Y:S01]  /*0cd0*/  UIMAD UR31, UR14, UR10, URZ ;  /* 0x0000000a0e1f72a4 */ /* 0x000fe2000f8e023f */
[----:B------:R-:W-:Y:S01]  /*0ce0*/  BSSY B0, `(.L_x_101) ;  /* 0x000003d000007945 */ /* 0x000fe20003800000 */
[----:B------:R-:W-:Y:S01]  /*0cf0*/  UIMAD UR14, UR14, UR8, URZ ;  /* 0x000000080e0e72a4 */ /* 0x000fe2000f8e023f */
[C---:B------:R-:W-:Y:S01]  /*0d00*/  VIADD R15, R16.reuse, 0x10 ;  /* 0x00000010100f7836 */ /* 0x040fe20000000000 */
[----:B------:R-:W-:Y:S01]  /*0d10*/  UIMAD UR11, UR19, UR11, UR31 ;  /* 0x0000000b130b72a4 */ /* 0x000fe2000f8e021f */
[----:B------:R-:W-:Y:S01]  /*0d20*/  IADD3 R21, R11, UR15, RZ ;  /* 0x0000000f0b157c10 */ /* 0x000fe2000fffe0ff */
[----:B-1----:R-:W-:Y:S01]  /*0d30*/  ULEA UR4, UR4, UR33, 0x18 ;  /* 0x0000002104047291 */ /* 0x002fe2000f8ec03f */
[----:B------:R-:W-:Y:S01]  /*0d40*/  VIADD R13, R16, 0x30 ;  /* 0x00000030100d7836 */ /* 0x000fe20000000000 */
[----:B------:R-:W-:Y:S01]  /*0d50*/  UIMAD UR31, UR19, UR9, UR14 ;  /* 0x00000009131f72a4 */ /* 0x000fe2000f8e020e */
[----:B------:R-:W-:Y:S01]  /*0d60*/  ISETP.GE.AND P0, PT, R15, UR32, PT ;  /* 0x000000200f007c0c */ /* 0x000fe2000bf06270 */
[----:B------:R-:W-:Y:S01]  /*0d70*/  VIADD R231, R168, 0x40 ;  /* 0x00000040a8e77836 */ /* 0x000fe20000000000 */
[----:B------:R-:W-:Y:S01]  /*0d80*/  ISETP.GE.AND P5, PT, R14, UR32, PT ;  /* 0x000000200e007c0c */ /* 0x000fe2000bfa6270 */
[C---:B------:R-:W-:Y:S01]  /*0d90*/  VIADD R229, R168.reuse, 0xc0 ;  /* 0x000000c0a8e57836 */ /* 0x040fe20000000000 */
[----:B------:R-:W-:Y:S01]  /*0da0*/  IADD3 R230, R168, 0x80, RZ ;  /* 0x00000080a8e67810 */ /* 0x000fe20007ffe0ff */
[----:B------:R-:W-:Y:S01]  /*0db0*/  IMAD.U32 R165, RZ, RZ, UR8 ;  /* 0x00000008ffa57e24 */ /* 0x000fe2000f8e00ff */
[----:B------:R-:W-:-:S02]  /*0dc0*/  MOV R166, UR10 ;  /* 0x0000000a00a67c02 */ /* 0x000fc40008000f00 */
[----:B------:R-:W-:Y:S01]  /*0dd0*/  LEA R228, R228, UR4, 0x1 ;  /* 0x00000004e4e47c11 */ /* 0x000fe2000f8e08ff */
[----:B------:R-:W-:Y:S06]  /*0de0*/  @P1 BRA `(.L_x_102) ;  /* 0x0000000000b01947 */ /* 0x000fec0003800000 */
        /* <DEDUP_REMOVED lines=44> */
.L_x_102:
[----:B------:R-:W-:Y:S05]  /*10b0*/  BSYNC B0 ;  /* 0x0000000000007941 */ /* 0x000fea0003800000 */
.L_x_101:
[----:B------:R-:W-:Y:S01]  /*10c0*/  IMAD R7, R17, UR6, RZ ;  /* 0x0000000611077c24 */ /* 0x000fe2000f8e02ff */
[----:B------:R-:W-:Y:S01]  /*10d0*/  BSSY B0, `(.L_x_103) ;  /* 0x0000035000007945 */ /* 0x000fe20003800000 */
[----:B------:R-:W-:Y:S01]  /*10e0*/  ISETP.GE.AND P6, PT, R13, UR32, PT ;  /* 0x000000200d007c0c */ /* 0x000fe2000bfc6270 */
[----:B------:R-:W-:-:S04]  /*10f0*/  IMAD.WIDE.U32 R18, R16, UR6, R168 ;  /* 0x0000000610127c25 */ /* 0x000fc8000f8e00a8 */
[----:B------:R-:W-:-:S04]  /*1100*/  IMAD.WIDE.U32 R234, R166, UR19, R234 ;  /* 0x00000013a6ea7c25 */ /* 0x000fc8000f8e00ea */
[----:B------:R-:W-:Y:S01]  /*1110*/  IMAD R7, R16, UR7, R7 ;  /* 0x0000000710077c24 */ /* 0x000fe2000f8e0207 */
        /* <DEDUP_REMOVED lines=19> */
[C---:B------:R-:W-:Y:S02]  /*1250*/  @!P3 LEA.HI.X R5, R26.reuse, R5, R0, 0x1, P0 ;  /* 0x000000051a05b211 */ /* 0x040fe400000f0c00 */
[----:B------:R-:W-:Y:S02]  /*1260*/  ISETP.GE.AND P0, PT, R229, UR10, PT ;  /* 0x0000000ae5007c0c */ /* 0x000fe4000bf06270 */
[----:B----4-:R-:W-:-:S04]  /*1270*/  @!P4 LEA R8, P1, R26, R8, 0x1 ;  /* 0x000000081a08c211 */ /* 0x010fc800078208ff */
        /* <DEDUP_REMOVED lines=26> */
.L_x_104:
[----:B------:R-:W-:Y:S05]  /*1420*/  BSYNC B0 ;  /* 0x0000000000007941 */ /* 0x000fea0003800000 */
.L_x_103:
        /* <DEDUP_REMOVED lines=49> */
.L_x_106:
[----:B------:R-:W-:Y:S05]  /*1740*/  BSYNC B0 ;  /* 0x0000000000007941 */ /* 0x000fea0003800000 */
.L_x_105:
        /* <DEDUP_REMOVED lines=48> */
.L_x_108:
[----:B------:R-:W-:Y:S05]  /*1a50*/  BSYNC B0 ;  /* 0x0000000000007941 */ /* 0x000fea0003800000 */
.L_x_107:
[----:B------:R-:W-:Y:S01]  /*1a60*/  ULEA.HI.SX32 UR10, UR20, 0xffffffff, 0x1a ;  /* 0xffffffff140a7891 */ /* 0x000fe2000f8fd23f */
[----:B------:R-:W-:Y:S01]  /*1a70*/  VIADD R237, R235, UR11 ;  /* 0x0000000bebed7c36 */ /* 0x000fe20008000000 */
[----:B------:R-:W-:Y:S01]  /*1a80*/  USHF.L.U32 UR15, UR12, 0x6, URZ ;  /* 0x000000060c0f7899 */ /* 0x000fe2000800063f */
[----:B------:R-:W-:Y:S01]  /*1a90*/  IMAD.MOV.U32 R236, RZ, RZ, R234 ;  /* 0x000000ffffec7224 */ /* 0x000fe200078e00ea */
[----:B------:R-:W-:Y:S01]  /*1aa0*/  UIMAD UR34, UR10, -0x40, UR28 ;  /* 0xffffffc00a2278a4 */ /* 0x000fe2000f8e021c */
[----:B------:R-:W-:Y:S01]  /*1ab0*/  BSSY B0, `(.L_x_109) ;  /* 0x0000032000007945 */ /* 0x000fe20003800000 */
[----:B------:R-:W-:Y:S02]  /*1ac0*/  USHF.L.U64.HI UR14, UR12, 0x6, UR13 ;  /* 0x000000060c0e7899 */ /* 0x000fe4000801020d */
[----:B------:R-:W-:Y:S01]  /*1ad0*/  USHF.R.S32.HI UR35, URZ, 0x1f, UR10 ;  /* 0x0000001f3f237899 */ /* 0x000fe2000801140a */
[----:B--23--:R-:W-:Y:S01]  /*1ae0*/  MOV R5, UR15 ;  /* 0x0000000f00057c02 */ /* 0x00cfe20008000f00 */
[----:B------:R-:W-:Y:S01]  /*1af0*/  UIMAD UR8, UR14, UR10, URZ ;  /* 0x0000000a0e0872a4 */ /* 0x000fe2000f8e023f */
[----:B------:R-:W-:-:S02]  /*1b00*/  ISETP.GE.AND P1, PT, R16, UR34, PT ;  /* 0x0000002210007c0c */ /* 0x000fc4000bf26270 */
[----:B------:R-:W-:Y:S01]  /*1b10*/  ISETP.GE.AND P0, PT, R15, UR34, PT ;  /* 0x000000220f007c0c */ /* 0x000fe2000bf06270 */
[----:B------:R-:W-:Y:S01]  /*1b20*/  UIMAD UR8, UR35, UR15, UR8 ;  /* 0x0000000f230872a4 */ /* 0x000fe2000f8e0208 */
[----:B------:R-:W-:Y:S01]  /*1b30*/  IMAD.WIDE.U32 R20, R5, UR10, R236 ;  /* 0x0000000a05147c25 */ /* 0x000fe2000f8e00ec */
[----:B------:R-:W-:-:S04]  /*1b40*/  ISETP.GE.AND P5, PT, R14, UR34, PT ;  /* 0x000000220e007c0c */ /* 0x000fc8000bfa6270 */
[----:B------:R-:W-:-:S04]  /*1b50*/  VIADD R23, R21, UR8 ;  /* 0x0000000815177c36 */ /* 0x000fc80008000000 */
[----:B------:R-:W-:Y:S05]  /*1b60*/  @P1 BRA `(.L_x_110) ;  /* 0x0000000000981947 */ /* 0x000fea0003800000 */
[----:B------:R-:W-:Y:S02]  /*1b70*/  ULDC UR8, c[0x0][0x2d0] ;  /* 0x0000b40000087ab9 */ /* 0x000fe40000000800 */
[----:B------:R-:W-:Y:S02]  /*1b80*/  ISETP.GE.AND P4, PT, R231, UR8, PT ;  /* 0x00000008e7007c0c */ /* 0x000fe4000bf86270 */
[----:B------:R-:W-:Y:S02]  /*1b90*/  ISETP.GE.AND P6, PT, R168, UR8, PT ;  /* 0x00000008a8007c0c */ /* 0x000fe4000bfc6270 */
[----:B------:R-:W-:-:S09]  /*1ba0*/  ISETP.GE.AND P3, PT, R230, UR8, PT ;  /* 0x00000008e6007c0c */ /* 0x000fd2000bf66270 */
[----:B------:R-:W2:Y:S02]  /*1bb0*/  @!P4 LDC.64 R8, c[0x0][0x218] ;  /* 0x00008600ff08cb82 */ /* 0x000ea40000000a00 */
        /* <DEDUP_REMOVED lines=33> */
.L_x_110:
[----:B------:R-:W-:Y:S05]  /*1dd0*/  BSYNC B0 ;  /* 0x0000000000007941 */ /* 0x000fea0003800000 */
.L_x_109:
[----:B------:R-:W-:Y:S01]  /*1de0*/  USHF.L.U64.HI UR32, UR12, 0x4, UR13 ;  /* 0x000000040c207899 */ /* 0x000fe2000801020d */
[----:B------:R-:W-:Y:S01]  /*1df0*/  BSSY B0, `(.L_x_111) ;  /* 0x000002c000007945 */ /* 0x000fe20003800000 */
[----:B------:R-:W-:Y:S01]  /*1e00*/  USHF.L.U32 UR33, UR12, 0x4, URZ ;  /* 0x000000040c217899 */ /* 0x000fe2000800063f */
[----:B------:R-:W-:Y:S02]  /*1e10*/  ISETP.GE.AND P6, PT, R13, UR34, PT ;  /* 0x000000220d007c0c */ /* 0x000fe4000bfc6270 */
[----:B------:R-:W-:Y:S11]  /*1e20*/  @P0 BRA `(.L_x_112) ;  /* 0x0000000000a00947 */ /* 0x000ff60003800000 */
[----:B------:R-:W-:Y:S01]  /*1e30*/  ULDC UR8, c[0x0][0x2d0] ;  /* 0x0000b40000087ab9 */ /* 0x000fe20000000800 */
[----:B------:R-:W-:Y:S02]  /*1e40*/  IADD3 R4, P0, R20, UR33, RZ ;  /* 0x0000002114047c10 */ /* 0x000fe4000ff1e0ff */
[----:B------:R-:W-:Y:S02]  /*1e50*/  ISETP.GE.AND P3, PT, R231, UR8, PT ;  /* 0x00000008e7007c0c */ /* 0x000fe4000bf66270 */
[----:B------:R-:W-:Y:S02]  /*1e60*/  ISETP.GE.AND P4, PT, R168, UR8, PT ;  /* 0x00000008a8007c0c */ /* 0x000fe4000bf86270 */
[----:B------:R-:W-:Y:S02]  /*1e70*/  ISETP.GE.AND P2, PT, R230, UR8, PT ;  /* 0x00000008e6007c0c */ /* 0x000fe4000bf46270 */
[----:B------:R-:W-:-:S07]  /*1e80*/  IADD3.X R0, R23, UR32, RZ, P0, !PT ;  /* 0x0000002017007c10 */ /* 0x000fce00087fe4ff */
[----:B---3--:R-:W3:Y:S02]  /*1e90*/  @!P3 LDC.64 R8, c[0x0][0x218] ;  /* 0x00008600ff08bb82 */ /* 0x008ee40000000a00 */
[----:B------:R3:W-:Y:S06]  /*1ea0*/  @P4 STS.128 [R228+0x8800], RZ ;  /* 0x008800ffe4004388 */ /* 0x0007ec0000000c00 */
[----:B------:R-:W5:Y:S08]  /*1eb0*/  @!P4 LDC.64 R10, c[0x0][0x218] ;  /* 0x00008600ff0acb82 */ /* 0x000f700000000a00 */
[----:B-12-4-:R-:W1:Y:S01]  /*1ec0*/  @!P2 LDC.64 R2, c[0x0][0x218] ;  /* 0x00008600ff02ab82 */ /* 0x016e620000000a00 */
[----:B---3--:R-:W-:-:S04]  /*1ed0*/  @!P3 LEA R8, P0, R4, R8, 0x1 ;  /* 0x000000080408b211 */ /* 0x008fc800078008ff */
        /* <DEDUP_REMOVED lines=29> */
.L_x_112:
[----:B------:R-:W-:Y:S05]  /*20b0*/  BSYNC B0 ;  /* 0x0000000000007941 */ /* 0x000fea0003800000 */
.L_x_111:
        /* <DEDUP_REMOVED lines=13> */
[----:B--2-4-:R-:W2:Y:S01]  /*2190*/  @!P2 LDC.64 R2, c[0x0][0x218] ;  /* 0x00008600ff02ab82 */ /* 0x014ea20000000a00 */
        /* <DEDUP_REMOVED lines=30> */
.L_x_114:
[----:B------:R-:W-:Y:S05]  /*2380*/  BSYNC B0 ;  /* 0x0000000000007941 */ /* 0x000fea0003800000 */
.L_x_113:
        /* <DEDUP_REMOVED lines=45> */
.L_x_116:
[----:B------:R-:W-:Y:S05]  /*2660*/  BSYNC B0 ;  /* 0x0000000000007941 */ /* 0x000fea0003800000 */
.L_x_115:
[----:B------:R-:W-:Y:S01]  /*2670*/  ULDC.64 UR12, c[0x0][0x3c8] ;  /* 0x0000f200000c7ab9 */ /* 0x000fe20000000a00 */
[----:B------:R-:W0:Y:S01]  /*2680*/  LDGDEPBAR ;  /* 0x00000000000079af */ /* 0x000e220000000000 */
[----:B------:R-:W-:-:S04]  /*2690*/  UISETP.NE.U32.AND UP1, UPT, UR12, URZ, UPT ;  /* 0x0000003f0c00728c */ /* 0x000fc8000bf25070 */
[----:B------:R-:W-:-:S06]  /*26a0*/  UISETP.NE.AND.EX UP1, UPT, UR13, URZ, UPT, UP1 ;  /* 0x0000003f0d00728c */ /* 0x000fcc000bf25310 */
[----:B------:R-:W-:-:S05]  /*26b0*/  PLOP3.LUT P1, PT, PT, PT, UP1, 0x80, 0x0 ;  /* 0x000000000000781c */ /* 0x000fca0003f2f018 */
[----:B------:R-:W-:Y:S01]  /*26c0*/  @UP1 USHF.R.S32.HI UR36, URZ, 0x1f, UR29 ;  /* 0x0000001f3f241899 */ /* 0x000fe2000801141d */
[----:B------:R-:W-:Y:S01]  /*26d0*/  @UP1 ULDC.64 UR8, c[0x0][0x3d0] ;  /* 0x0000f40000081ab9 */ /* 0x000fe20000000a00 */
[----:B------:R-:W-:Y:S02]  /*26e0*/  @UP1 UMOV UR38, UR30 ;  /* 0x0000001e00261c82 */ /* 0x000fe40008000000 */
[----:B------:R-:W-:Y:S01]  /*26f0*/  @UP1 UIMAD UR36, UR36, UR8, URZ ;  /* 0x00000008242412a4 */ /* 0x000fe2000f8e023f */
[----:B------:R-:W-:Y:S01]  /*2700*/  @UP1 UMOV UR39, UR5 ;  /* 0x0000000500271c82 */ /* 0x000fe20008000000 */
[----:B-1-3--:R-:W-:Y:S01]  /*2710*/  LEA.HI R9, R84, R6, RZ, 0x4 ;  /* 0x0000000654097211 */ /* 0x00afe200078f20ff */
[----:B------:R-:W-:Y:S01]  /*2720*/  @UP1 UIMAD.WIDE.U32 UR38, UR29, UR8, UR38 ;  /* 0x000000081d2612a5 */ /* 0x000fe2000f8e0026 */
[----:B------:R-:W-:Y:S01]  /*2730*/  IMAD.SHL.U32 R217, R16, 0x8, RZ ;  /* 0x0000000810d97824 */ /* 0x000fe200078e00ff */
[----:B------:R-:W-:Y:S01]  /*2740*/  @UP1 UIMAD UR9, UR29, UR9, UR36 ;  /* 0x000000091d0912a4 */ /* 0x000fe2000f8e0224 */
[----:B------:R-:W-:-:S04]  /*2750*/  DEPBAR.LE SB0, 0x0 ;  /* 0x000080000000791a */ /* 0x000fc80000000000 */
[----:B------:R-:W-:Y:S02]  /*2760*/  @UP1 ULEA UR12, UP0, UR38, UR12, 0x2 ;  /* 0x0000000c260c1291 */ /* 0x000fe4000f80103f */
[----:B------:R-:W-:Y:S01]  /*2770*/  @UP1 UIADD3 UR9, UR39, UR9, URZ ;  /* 0x0000000927091290 */ /* 0x000fe2000fffe03f */
[----:B------:R-:W-:-:S03]  /*2780*/  @UP1 ULDC UR5, c[0x0][0x2e8] ;  /* 0x0000ba0000051ab9 */ /* 0x000fc60000000800 */
[----:B------:R-:W-:Y:S01]  /*2790*/  @UP1 ULEA.HI.X UR13, UR38, UR13, UR9, 0x2, UP0 ;  /* 0x0000000d260d1291 */ /* 0x000fe200080f1409 */
[----:B--2-4-:R-:W-:-:S05]  /*27a0*/  IMAD.U32 R2, RZ, RZ, UR12 ;  /* 0x0000000cff027e24 */ /* 0x014fca000f8e00ff */
[----:B------:R-:W-:-:S06]  /*27b0*/  IMAD.U32 R3, RZ, RZ, UR13 ;  /* 0x0000000dff037e24 */ /* 0x000fcc000f8e00ff */
[----:B------:R1:W2:Y:S01]  /*27c0*/  @P1 LDG.E R3, desc[UR26][R2.64] ;  /* 0x0000001a02031981 */ /* 0x0002a2000c1e1900 */
[----:B------:R-:W-:Y:S01]  /*27d0*/  SHF.R.S32.HI R4, RZ, 0x4, R9 ;  /* 0x00000004ff047819 */ /* 0x000fe20000011409 */
[----:B------:R-:W-:Y:S01]  /*27e0*/  UIMAD.WIDE.U32 UR8, UR10, UR6, URZ ;  /* 0x000000060a0872a5 */ /* 0x000fe2000f8e003f */
[----:B------:R-:W-:Y:S01]  /*27f0*/  BAR.SYNC.DEFER_BLOCKING 0x0 ;  /* 0x0000000000007b1d */ /* 0x000fe20000010000 */
[----:B------:R-:W-:Y:S02]  /*2800*/  ISETP.GE.AND P3, PT, R16, UR34, PT ;  /* 0x0000002210007c0c */ /* 0x000fe4000bf66270 */
[----:B------:R-:W-:Y:S02]  /*2810*/  IADD3 R232, P0, R18, UR24, RZ ;  /* 0x0000001812e87c10 */ /* 0x000fe4000ff1e0ff */
[----:B------:R-:W-:Y:S01]  /*2820*/  LEA.HI R84, R84, R6, RZ, 0x5 ;  /* 0x0000000654547211 */ /* 0x000fe200078f28ff */
[----:B------:R-:W-:Y:S01]  /*2830*/  BSSY B0, `(.L_x_117) ;  /* 0x0000057000007945 */ /* 0x000fe20003800000 */
[----:B------:R-:W-:-:S02]  /*2840*/  IADD3.X R233, R19, UR23, R7, P0, !PT ;  /* 0x0000001713e97c10 */ /* 0x000fc400087fe407 */
[----:B------:R-:W-:Y:S02]  /*2850*/  SHF.R.S32.HI R7, RZ, 0x5, R84 ;  /* 0x00000005ff077819 */ /* 0x000fe40000011454 */
[----:B------:R-:W-:Y:S01]  /*2860*/  ISETP.GE.AND P0, PT, R15, UR34, PT ;  /* 0x000000220f007c0c */ /* 0x000fe2000bf06270 */
[----:B------:R-:W-:Y:S01]  /*2870*/  IMAD.WIDE.U32 R232, R165, UR19, R232 ;  /* 0x00000013a5e87c25 */ /* 0x000fe2000f8e00e8 */
[----:B------:R-:W-:-:S03]  /*2880*/  ISETP.GE.AND P5, PT, R14, UR34, PT ;  /* 0x000000220e007c0c */ /* 0x000fc6000bfa6270 */
[----:B------:R-:W-:Y:S01]  /*2890*/  VIADD R219, R233, UR31 ;  /* 0x0000001fe9db7c36 */ /* 0x000fe20008000000 */
[C---:B-1----:R-:W-:Y:S02]  /*28a0*/  LOP3.LUT R2, R9.reuse, 0xfffffff0, RZ, 0xc0, !PT ;  /* 0xfffffff009027812 */ /* 0x042fe400078ec0ff */
[----:B------:R-:W-:Y:S01]  /*28b0*/  LEA.HI R9, R9, R4, RZ, 0x1 ;  /* 0x0000000409097211 */ /* 0x000fe200078f08ff */
[----:B------:R1:W-:Y:S02]  /*28c0*/  @P3 STS.128 [R228+0x10000], RZ ;  /* 0x010000ffe4003388 */ /* 0x0003e40000000c00 */
[----:B------:R-:W-:Y:S01]  /*28d0*/  IMAD.IADD R2, R6, 0x1, -R2 ;  /* 0x0000000106027824 */ /* 0x000fe200078e0a02 */
[----:B------:R-:W-:Y:S01]  /*28e0*/  LOP3.LUT R9, R9, 0xfffffffe, RZ, 0xc0, !PT ;  /* 0xfffffffe09097812 */ /* 0x000fe200078ec0ff */
[----:B------:R1:W-:Y:S03]  /*28f0*/  @P3 STS.128 [R228+0x12000], RZ ;  /* 0x012000ffe4003388 */ /* 0x0003e60000000c00 */
[----:B------:R-:W-:Y:S01]  /*2900*/  SHF.R.S32.HI R10, RZ, 0x1f, R2 ;  /* 0x0000001fff0a7819 */ /* 0x000fe20000011402 */
[----:B------:R-:W-:Y:S01]  /*2910*/  IMAD.IADD R9, R4, 0x1, -R9 ;  /* 0x0000000104097824 */ /* 0x000fe200078e0a09 */
[----:B------:R1:W-:Y:S02]  /*2920*/  @P3 STS.128 [R228+0x14000], RZ ;  /* 0x014000ffe4003388 */ /* 0x0003e40000000c00 */
[----:B------:R-:W-:Y:S01]  /*2930*/  LEA.HI R10, R10, R2, RZ, 0x3 ;  /* 0x000000020a0a7211 */ /* 0x000fe200078f18ff */
[----:B------:R-:W-:Y:S01]  /*2940*/  IMAD.SHL.U32 R8, R9, 0x8, RZ ;  /* 0x0000000809087824 */ /* 0x000fe200078e00ff */
[----:B------:R1:W-:Y:S02]  /*2950*/  @P3 STS.128 [R228+0x16000], RZ ;  /* 0x016000ffe4003388 */ /* 0x0003e40000000c00 */
[C---:B------:R-:W-:Y:S01]  /*2960*/  LOP3.LUT R0, R10.reuse, 0xfffffff8, RZ, 0xc0, !PT ;  /* 0xfffffff80a007812 */ /* 0x040fe200078ec0ff */
[----:B------:R-:W-:-:S04]  /*2970*/  IMAD.SHL.U32 R10, R10, 0x40, RZ ;  /* 0x000000400a0a7824 */ /* 0x000fc800078e00ff */
[----:B------:R-:W-:Y:S02]  /*2980*/  IMAD.IADD R0, R2, 0x1, -R0 ;  /* 0x0000000102007824 */ /* 0x000fe400078e0a00 */
[----:B------:R-:W-:Y:S02]  /*2990*/  IMAD.SHL.U32 R2, R12, 0x40, RZ ;  /* 0x000000400c027824 */ /* 0x000fe400078e00ff */
[----:B------:R-:W-:-:S03]  /*29a0*/  IMAD.SHL.U32 R4, R0, 0x40, RZ ;  /* 0x0000004000047824 */ /* 0x000fc600078e00ff */
[----:B------:R-:W-:Y:S02]  /*29b0*/  LOP3.LUT R2, R2, 0x1c0, RZ, 0xc0, !PT ;  /* 0x000001c002027812 */ /* 0x000fe400078ec0ff */
[----:B------:R-:W-:Y:S02]  /*29c0*/  LOP3.LUT R4, R4, 0x1c0, RZ, 0xc0, !PT ;  /* 0x000001c004047812 */ /* 0x000fe400078ec0ff */
[----:B------:R-:W-:Y:S02]  /*29d0*/  LOP3.LUT R217, R2, 0x8, R217, 0xf8, !PT ;  /* 0x0000000802d97812 */ /* 0x000fe400078ef8d9 */
[----:B------:R-:W-:Y:S02]  /*29e0*/  SHF.R.U32.HI R2, RZ, 0x3, R2 ;  /* 0x00000003ff027819 */ /* 0x000fe40000011602 */
[----:B------:R-:W-:Y:S02]  /*29f0*/  LOP3.LUT R8, R4, 0x8, R8, 0xf8, !PT ;  /* 0x0000000804087812 */ /* 0x000fe400078ef808 */
[----:B------:R-:W-:-:S02]  /*2a00*/  LOP3.LUT R217, R217, R2, RZ, 0x3c, !PT ;  /* 0x00000002d9d97212 */ /* 0x000fc400078e3cff */
[----:B------:R-:W2:Y:S01]  /*2a10*/  @P1 MUFU.RCP R2, UR5 ;  /* 0x0000000500021d08 */ /* 0x000ea20008001000 */
[----:B------:R-:W-:Y:S01]  /*2a20*/  SHF.R.U32.HI R4, RZ, 0x3, R4 ;  /* 0x00000003ff047819 */ /* 0x000fe20000011604 */
[----:B------:R-:W-:Y:S01]  /*2a30*/  UIMAD UR5, UR35, UR6, URZ ;  /* 0x00000006230572a4 */ /* 0x000fe2000f8e023f */
[----:B------:R-:W-:Y:S02]  /*2a40*/  IMAD R217, R9, 0x200, R217 ;  /* 0x0000020009d97824 */ /* 0x000fe400078e02d9 */
[----:B------:R-:W-:Y:S01]  /*2a50*/  LOP3.LUT R4, R8, R4, RZ, 0x3c, !PT ;  /* 0x0000000408047212 */ /* 0x000fe200078e3cff */
[----:B------:R-:W-:Y:S01]  /*2a60*/  IMAD.U32 R8, RZ, RZ, UR8 ;  /* 0x00000008ff087e24 */ /* 0x000fe2000f8e00ff */
[----:B------:R-:W-:Y:S01]  /*2a70*/  UIMAD UR5, UR10, UR7, UR5 ;  /* 0x000000070a0572a4 */ /* 0x000fe2000f8e0205 */
[----:B------:R-:W-:Y:S01]  /*2a80*/  IMAD.U32 R9, RZ, RZ, UR9 ;  /* 0x00000009ff097e24 */ /* 0x000fe2000f8e00ff */
[----:B------:R-:W-:Y:S02]  /*2a90*/  LOP3.LUT R4, R4, 0xfffffe00, R10, 0xf8, !PT ;  /* 0xfffffe0004047812 */ /* 0x000fe400078ef80a */
[----:B------:R-:W-:Y:S01]  /*2aa0*/  UIADD3 UR5, UR9, UR5, URZ ;  /* 0x0000000509057290 */ /* 0x000fe2000fffe03f */
[----:B------:R-:W-:-:S02]  /*2ab0*/  LEA R16, P2, R8, R232, 0x6 ;  /* 0x000000e808107211 */ /* 0x000fc400078430ff */
[----:B------:R-:W-:Y:S02]  /*2ac0*/  IMAD R218, R7, 0x400, R4 ;  /* 0x0000040007da7824 */ /* 0x000fe400078e0204 */
[----:B--2---:R-:W-:Y:S01]  /*2ad0*/  @P1 FMUL.FTZ R2, R3, R2 ;  /* 0x0000000203021220 */ /* 0x004fe20000410000 */
[----:B------:R-:W-:Y:S01]  /*2ae0*/  IMAD.U32 R3, RZ, RZ, UR5 ;  /* 0x00000005ff037e24 */ /* 0x000fe2000f8e00ff */
[----:B------:R-:W-:-:S03]  /*2af0*/  UMOV UR5, URZ ;  /* 0x0000003f00057c82 */ /* 0x000fc60008000000 */
[----:B------:R-:W-:Y:S02]  /*2b00*/  @P1 R2UR UR8, R2 ;  /* 0x00000000020812ca */ /* 0x000fe400000e0000 */
[----:B------:R-:W-:-:S11]  /*2b10*/  LEA.HI.X R17, R8, R219, R3, 0x6, P2 ;  /* 0x000000db08117211 */ /* 0x000fd600010f3403 */
[----:B------:R-:W-:Y:S01]  /*2b20*/  @UP1 UMOV UR5, UR8 ;  /* 0x0000000800051c82 */ /* 0x000fe20008000000 */
[----:B-1----:R-:W-:Y:S05]  /*2b30*/  @P3 BRA `(.L_x_118) ;  /* 0x0000000000983947 */ /* 0x002fea0003800000 */
[----:B------:R-:W-:Y:S02]  /*2b40*/  ULDC UR8, c[0x0][0x2d0] ;  /* 0x0000b40000087ab9 */ /* 0x000fe40000000800 */
[----:B------:R-:W-:Y:S02]  /*2b50*/  ISETP.GE.AND P4, PT, R231, UR8, PT ;  /* 0x00000008e7007c0c */ /* 0x000fe4000bf86270 */
[----:B------:R-:W-:Y:S02]  /*2b60*/  ISETP.GE.AND P6, PT, R168, UR8, PT ;  /* 0x00000008a8007c0c */ /* 0x000fe4000bfc6270 */
[----:B------:R-:W-:-:S09]  /*2b70*/  ISETP.GE.AND P3, PT, R230, UR8, PT ;  /* 0x00000008e6007c0c */ /* 0x000fd2000bf66270 */
[----:B------:R-:W1:Y:S02]  /*2b80*/  @!P4 LDC.64 R8, c[0x0][0x220] ;  /* 0x00008800ff08cb82 */ /* 0x000e640000000a00 */
[----:B------:R2:W-:Y:S06]  /*2b90*/  @P6 STS.128 [R228+0x10000], RZ ;  /* 0x010000ffe4006388 */ /* 0x0005ec0000000c00 */
        /* <DEDUP_REMOVED lines=32> */
.L_x_118:
[----:B------:R-:W-:Y:S05]  /*2da0*/  BSYNC B0 ;  /* 0x0000000000007941 */ /* 0x000fea0003800000 */
.L_x_117:
        /* <DEDUP_REMOVED lines=18> */
[----:B--2---:R-:W2:Y:S02]  /*2ed0*/  @!P3 LDC.64 R8, c[0x0][0x220] ;  /* 0x00008800ff08bb82 */ /* 0x004ea40000000a00 */
[----:B------:R4:W-:Y:S06]  /*2ee0*/  @P4 STS.128 [R228+0x10800], RZ ;  /* 0x010800ffe4004388 */ /* 0x0009ec0000000c00 */
[----:B------:R-:W5:Y:S08]  /*2ef0*/  @!P4 LDC.64 R10, c[0x0][0x220] ;  /* 0x00008800ff0acb82 */ /* 0x000f700000000a00 */
[----:B-1----:R-:W1:Y:S01]  /*2f00*/  @!P2 LDC.64 R2, c[0x0][0x220] ;  /* 0x00008800ff02ab82 */ /* 0x002e620000000a00 */
        /* <DEDUP_REMOVED lines=24> */
[----:B----4-:R-:W-:-:S04]  /*3090*/  LEA R2, P0, R14, UR8, 0x1 ;  /* 0x000000080e027c11 */ /* 0x010fc8000f8008ff */
[----:B------:R-:W-:-:S05]  /*30a0*/  LEA.HI.X R3, R14, UR9, R13, 0x1, P0 ;  /* 0x000000090e037c11 */ /* 0x000fca00080f0c0d */
[----:B------:R-:W-:Y:S01]  /*30b0*/  @!PT LDS RZ, [RZ] ;  /* 0x00000000fffff984 */ /* 0x000fe20000000800 */
[----:B------:R-:W-:Y:S01]  /*30c0*/  @!PT LDS RZ, [RZ] ;  /* 0x00000000fffff984 */ /* 0x000fe20000000800 */
[----:B------:R-:W-:Y:S01]  /*30d0*/  @!PT LDS RZ, [RZ] ;  /* 0x00000000fffff984 */ /* 0x000fe20000000800 */
[----:B------:R1:W-:Y:S04]  /*30e0*/  LDGSTS.E.BYPASS.LTC128B.128 [R228+0x16800], desc[UR26][R2.64+0x180] ;  /* 0x1680018002e47fae */ /* 0x0003e8000b901d5a */
.L_x_120:
[----:B------:R-:W-:Y:S05]  /*30f0*/  BSYNC B0 ;  /* 0x0000000000007941 */ /* 0x000fea0003800000 */
.L_x_119:
        /* <DEDUP_REMOVED lines=14> */
[----:B--2-4-:R-:W2:Y:S01]  /*31e0*/  @!P5 LDC.64 R10, c[0x0][0x220] ;  /* 0x00008800ff0adb82 */ /* 0x014ea20000000a00 */
[----:B------:R4:W-:Y:S07]  /*31f0*/  @P5 STS.128 [R228+0x11000], RZ ;  /* 0x011000ffe4005388 */ /* 0x0009ee0000000c00 */
[----:B------:R-:W5:Y:S08]  /*3200*/  @!P4 LDC.64 R8, c[0x0][0x220] ;  /* 0x00008800ff08cb82 */ /* 0x000f700000000a00 */
[----:B-1----:R-:W1:Y:S01]  /*3210*/  @!P2 LDC.64 R2, c[0x0][0x220] ;  /* 0x00008800ff02ab82 */ /* 0x002e620000000a00 */
[----:B--2---:R-:W-:-:S04]  /*3220*/  @!P5 LEA R10, P0, R15, R10, 0x1 ;  /* 0x0000000a0f0ad211 */ /* 0x004fc800078008ff */
[--C-:B------:R-:W-:Y:S02]  /*3230*/  @!P5 LEA.HI.X R11, R15, R11, R13.reuse, 0x1, P0 ;  /* 0x0000000b0f0bd211 */ /* 0x100fe400000f0c0d */
        /* <DEDUP_REMOVED lines=28> */
.L_x_122:
[----:B------:R-:W-:Y:S05]  /*3400*/  BSYNC B0 ;  /* 0x0000000000007941 */ /* 0x000fea0003800000 */
.L_x_121:
        /* <DEDUP_REMOVED lines=14> */
[----:B--2-4-:R-:W2:Y:S01]  /*34f0*/  @!P5 LDC.64 R10, c[0x0][0x220] ;  /* 0x00008800ff0adb82 */ /* 0x014ea20000000a00 */
[----:B------:R4:W-:Y:S07]  /*3500*/  @P5 STS.128 [R228+0x11800], RZ ;  /* 0x011800ffe4005388 */ /* 0x0009ee0000000c00 */
[----:B------:R-:W5:Y:S08]  /*3510*/  @!P4 LDC.64 R8, c[0x0][0x220] ;  /* 0x00008800ff08cb82 */ /* 0x000f700000000a00 */
[----:B-1----:R-:W1:Y:S01]  /*3520*/  @!P2 LDC.64 R2, c[0x0][0x220] ;  /* 0x00008800ff02ab82 */ /* 0x002e620000000a00 */
        /* <DEDUP_REMOVED lines=30> */
.L_x_124:
[----:B------:R-:W-:Y:S05]  /*3710*/  BSYNC B0 ;  /* 0x0000000000007941 */ /* 0x000fea0003800000 */
.L_x_123:
[----:B------:R-:W-:Y:S01]  /*3720*/  LDSM.16.M88.4 R44, [R218] ;  /* 0x00000000da2c783b */ /* 0x000fe20000000200 */
[----:B------:R-:W-:Y:S01]  /*3730*/  R2P PR, R12, 0x6 ;  /* 0x000000060c007804 */ /* 0x000fe20000000000 */
[----:B-12-4-:R-:W-:Y:S01]  /*3740*/  IMAD.MOV.U32 R2, RZ, RZ, 0x10 ;  /* 0x00000010ff027424 */ /* 0x016fe200078e00ff */
        /* <DEDUP_REMOVED lines=9> */
[----:B------:R-:W4:Y:S01]  /*37e0*/  LDSM.16.M88.4 R60, [R217+0x9000] ;  /* 0x00900000d93c783b */ /* 0x000f220000000200 */
[----:B------:R-:W-:-:S02]  /*37f0*/  IMAD R216, R2, 0x2, R218 ;  /* 0x0000000202d87824 */ /* 0x000fc400078e02da */
[----:B------:R-:W-:Y:S01]  /*3800*/  @P1 VIADD R215, R3, 0xffffffe0 ;  /* 0xffffffe003d71836 */ /* 0x000fe20000000000 */
[----:B------:R-:W5:Y:S01]  /*3810*/  LDSM.16.M88.4 R40, [R217+0x9800] ;  /* 0x00980000d928783b */ /* 0x000f620000000200 */
[----:B------:R-:W-:Y:S01]  /*3820*/  IMAD.MOV.U32 R3, RZ, RZ, 0x40 ;  /* 0x00000040ff037424 */ /* 0x000fe200078e00ff */
[----:B------:R-:W-:Y:S01]  /*3830*/  SEL R0, R0, 0xffffffe0, !P0 ;  /* 0xffffffe000007807 */ /* 0x000fe20004000000 */
[C---:B------:R-:W-:Y:S01]  /*3840*/  VIADD R207, R215.reuse, 0x800 ;  /* 0x00000800d7cf7836 */ /* 0x040fe20000000000 */
[----:B------:R-:W-:Y:S01]  /*3850*/  LDSM.16.M88.4 R8, [R216] ;  /* 0x00000000d808783b */ /* 0x000fe20000000200 */
[----:B------:R-:W-:Y:S01]  /*3860*/  VIADD R206, R215, 0x1000 ;  /* 0x00001000d7ce7836 */ /* 0x000fe20000000000 */
[----:B------:R-:W-:Y:S01]  /*3870*/  SEL R3, R3, 0xffffffc0, !P2 ;  /* 0xffffffc003037807 */ /* 0x000fe20005000000 */
[C---:B------:R-:W-:Y:S01]  /*3880*/  IMAD R214, R0.reuse, 0x2, R218 ;  /* 0x0000000200d67824 */ /* 0x040fe200078e02da */
[----:B------:R-:W3:Y:S01]  /*3890*/  LDSM.16.M88.4 R12, [R215] ;  /* 0x00000000d70c783b */ /* 0x000ee20000000200 */
[----:B------:R-:W-:-:S02]  /*38a0*/  IMAD R213, R0, 0x2, R216 ;  /* 0x0000000200d57824 */ /* 0x000fc400078e02d8 */
[----:B------:R-:W-:Y:S01]  /*38b0*/  IMAD.IADD R211, R217, 0x1, R3 ;  /* 0x00000001d9d37824 */ /* 0x000fe200078e0203 */
[----:B------:R-:W3:Y:S01]  /*38c0*/  LDSM.16.M88.4 R36, [R215+0x800] ;  /* 0x00080000d724783b */ /* 0x000ee20000000200 */
[----:B------:R-:W-:Y:S01]  /*38d0*/  IMAD.IADD R204, R3, 0x1, R215 ;  /* 0x0000000103cc7824 */ /* 0x000fe200078e02d7 */
[----:B------:R-:W-:Y:S01]  /*38e0*/  LOP3.LUT R3, R84, 0xffffffe0, RZ, 0xc0, !PT ;  /* 0xffffffe054037812 */ /* 0x000fe200078ec0ff */
[C---:B------:R-:W-:Y:S01]  /*38f0*/  VIADD R205, R215.reuse, 0x1800 ;  /* 0x00001800d7cd7836 */ /* 0x040fe20000000000 */
[----:B------:R-:W3:Y:S01]  /*3900*/  LDSM.16.M88.4 R32, [R215+0x1000] ;  /* 0x00100000d720783b */ /* 0x000ee20000000200 */
[----:B------:R-:W-:Y:S02]  /*3910*/  VIADD R203, R215, 0x2000 ;  /* 0x00002000d7cb7836 */ /* 0x000fe40000000000 */
[C---:B------:R-:W-:Y:S01]  /*3920*/  IMAD.IADD R3, R6.reuse, 0x1, -R3 ;  /* 0x0000000106037824 */ /* 0x040fe200078e0a03 */
[----:B------:R-:W3:Y:S01]  /*3930*/  LDSM.16.M88.4 R72, [R215+0x1800] ;  /* 0x00180000d748783b */ /* 0x000ee20000000200 */
[----:B------:R-:W-:-:S02]  /*3940*/  IMAD.SHL.U32 R6, R6, 0x2, RZ ;  /* 0x0000000206067824 */ /* 0x000fc400078e00ff */
[C---:B------:R-:W-:Y:S01]  /*3950*/  VIADD R202, R215.reuse, 0x2800 ;  /* 0x00002800d7ca7836 */ /* 0x040fe20000000000 */
[----:B------:R-:W-:Y:S01]  /*3960*/  LDSM.16.M88.4 R52, [R214] ;  /* 0x00000000d634783b */ /* 0x000fe20000000200 */
[C---:B------:R-:W-:Y:S02]  /*3970*/  VIADD R201, R215.reuse, 0x3000 ;  /* 0x00003000d7c97836 */ /* 0x040fe40000000000 */
[C---:B------:R-:W-:Y:S01]  /*3980*/  VIADD R200, R215.reuse, 0x3800 ;  /* 0x00003800d7c87836 */ /* 0x040fe20000000000 */
[C---:B-1----:R-:W-:Y:S01]  /*3990*/  HMMA.16816.F32 R28, R44.reuse, R24, RZ ;  /* 0x000000182c1c723c */ /* 0x042fe200000018ff */
[----:B------:R-:W1:Y:S01]  /*39a0*/  LDSM.16.M88.4 R68, [R211+0x8000] ;  /* 0x00800000d344783b */ /* 0x000e620000000200 */
[C---:B------:R-:W-:Y:S02]  /*39b0*/  VIADD R199, R215.reuse, 0x4000 ;  /* 0x00004000d7c77836 */ /* 0x040fe40000000000 */
[C---:B------:R-:W-:Y:S01]  /*39c0*/  VIADD R198, R215.reuse, 0x4800 ;  /* 0x00004800d7c67836 */ /* 0x040fe20000000000 */
[----:B------:R-:W-:Y:S01]  /*39d0*/  LDSM.16.M88.4 R76, [R211+0x9800] ;  /* 0x00980000d34c783b */ /* 0x000fe20000000200 */
[----:B------:R-:W-:Y:S01]  /*39e0*/  HMMA.16816.F32 R24, R44, R26, RZ ;  /* 0x0000001a2c18723c */ /* 0x000fe200000018ff */
[----:B------:R-:W-:-:S02]  /*39f0*/  VIADD R197, R215, 0x5000 ;  /* 0x00005000d7c57836 */ /* 0x000fc40000000000 */
[----:B------:R-:W-:Y:S01]  /*3a00*/  LDSM.16.M88.4 R48, [R213] ;  /* 0x00000000d530783b */ /* 0x000fe20000000200 */
[C---:B------:R-:W-:Y:S02]  /*3a10*/  VIADD R196, R215.reuse, 0x5800 ;  /* 0x00005800d7c47836 */ /* 0x040fe40000000000 */
[C---:B--2---:R-:W-:Y:S01]  /*3a20*/  HMMA.16816.F32 R20, R44.reuse, R16, RZ ;  /* 0x000000102c14723c */ /* 0x044fe200000018ff */
[----:B------:R-:W-:Y:S01]  /*3a30*/  LDSM.16.M88.4 R80, [R204+0x3800] ;  /* 0x00380000cc50783b */ /* 0x000fe20000000200 */
[C---:B------:R-:W-:Y:S02]  /*3a40*/  VIADD R195, R215.reuse, 0x6000 ;  /* 0x00006000d7c37836 */ /* 0x040fe40000000000 */
[C---:B------:R-:W-:Y:S01]  /*3a50*/  VIADD R194, R215.reuse, 0x6800 ;  /* 0x00006800d7c27836 */ /* 0x040fe20000000000 */
[----:B------:R-:W0:Y:S01]  /*3a60*/  LDGDEPBAR ;  /* 0x00000000000079af */ /* 0x000e220000000000 */
[----:B----4-:R-:W-:Y:S01]  /*3a70*/  HMMA.16816.F32 R64, R44, R60, RZ ;  /* 0x0000003c2c40723c */ /* 0x010fe200000018ff */
[----:B------:R-:W-:-:S02]  /*3a80*/  VIADD R193, R215, 0x7000 ;  /* 0x00007000d7c17836 */ /* 0x000fc40000000000 */
[----:B------:R-:W-:-:S03]  /*3a90*/  VIADD R192, R215, 0x7800 ;  /* 0x00007800d7c07836 */ /* 0x000fc60000000000 */
[C---:B------:R-:W-:Y:S06]  /*3aa0*/  HMMA.16816.F32 R16, R44.reuse, R18, RZ ;  /* 0x000000122c10723c */ /* 0x040fec00000018ff */
[C---:B------:R-:W-:Y:S06]  /*3ab0*/  HMMA.16816.F32 R60, R44.reuse, R62, RZ ;  /* 0x0000003e2c3c723c */ /* 0x040fec00000018ff */
[C---:B-----5:R-:W-:Y:S06]  /*3ac0*/  HMMA.16816.F32 R56, R44.reuse, R40, RZ ;  /* 0x000000282c38723c */ /* 0x060fec00000018ff */
[----:B------:R-:W-:Y:S01]  /*3ad0*/  HMMA.16816.F32 R44, R44, R42, RZ ;  /* 0x0000002a2c2c723c */ /* 0x000fe200000018ff */
[----:B------:R-:W-:Y:S05]  /*3ae0*/  LDSM.16.M88.4 R40, [R211+0x9000] ;  /* 0x00900000d328783b */ /* 0x000fea0000000200 */
[C---:B---3--:R-:W-:Y:S06]  /*3af0*/  HMMA.16816.F32 R28, R8.reuse, R12, R28 ;  /* 0x0000000c081c723c */ /* 0x048fec000000181c */
[C---:B------:R-:W-:Y:S01]  /*3b00*/  HMMA.16816.F32 R24, R8.reuse, R14, R24 ;  /* 0x0000000e0818723c */ /* 0x040fe20000001818 */
[----:B------:R-:W2:Y:S05]  /*3b10*/  LDSM.16.M88.4 R12, [R211+0x8800] ;  /* 0x00880000d30c783b */ /* 0x000eaa0000000200 */
[C---:B------:R-:W-:Y:S06]  /*3b20*/  HMMA.16816.F32 R20, R8.reuse, R36, R20 ;  /* 0x000000240814723c */ /* 0x040fec0000001814 */
[C---:B------:R-:W-:Y:S01]  /*3b30*/  HMMA.16816.F32 R16, R8.reuse, R38, R16 ;  /* 0x000000260810723c */ /* 0x040fe20000001810 */
[----:B------:R-:W3:Y:S05]  /*3b40*/  LDSM.16.M88.4 R36, [R204] ;  /* 0x00000000cc24783b */ /* 0x000eea0000000200 */
[C---:B------:R-:W-:Y:S06]  /*3b50*/  HMMA.16816.F32 R64, R8.reuse, R32, R64 ;  /* 0x000000200840723c */ /* 0x040fec0000001840 */
[C---:B------:R-:W-:Y:S01]  /*3b60*/  HMMA.16816.F32 R60, R8.reuse, R34, R60 ;  /* 0x00000022083c723c */ /* 0x040fe2000000183c */
[----:B------:R-:W4:Y:S05]  /*3b70*/  LDSM.16.M88.4 R32, [R204+0x800] ;  /* 0x00080000cc20783b */ /* 0x000f2a0000000200 */
[C---:B------:R-:W-:Y:S06]  /*3b80*/  HMMA.16816.F32 R56, R8.reuse, R72, R56 ;  /* 0x000000480838723c */ /* 0x040fec0000001838 */
[----:B------:R-:W-:Y:S01]  /*3b90*/  HMMA.16816.F32 R44, R8, R74, R44 ;  /* 0x0000004a082c723c */ /* 0x000fe2000000182c */
[----:B------:R-:W5:Y:S04]  /*3ba0*/  LDSM.16.M88.4 R8, [R204+0x1000] ;  /* 0x00100000cc08783b */ /* 0x000f680000000200 */
[----:B------:R-:W5:Y:S01]  /*3bb0*/  LDSM.16.M88.4 R72, [R204+0x1800] ;  /* 0x00180000cc48783b */ /* 0x000f620000000200 */
        /* <DEDUP_REMOVED lines=11> */
[----:B------:R-:W2:Y:S04]  /*3c70*/  LDSM.16.M88.4 R44, [R217+0xb000] ;  /* 0x00b00000d92c783b */ /* 0x000ea80000000200 */
[----:B------:R-:W2:Y:S01]  /*3c80*/  LDSM.16.M88.4 R76, [R217+0xb800] ;  /* 0x00b80000d94c783b */ /* 0x000ea20000000200 */
[C---:B---3--:R-:W-:Y:S06]  /*3c90*/  HMMA.16816.F32 R28, R48.reuse, R36, R28 ;  /* 0x00000024301c723c */ /* 0x048fec000000181c */
[C---:B------:R-:W-:Y:S01]  /*3ca0*/  HMMA.16816.F32 R24, R48.reuse, R38, R24 ;  /* 0x000000263018723c */ /* 0x040fe20000001818 */
[----:B------:R-:W-:Y:S05]  /*3cb0*/  LDSM.16.M88.4 R36, [R215+0x2800] ;  /* 0x00280000d724783b */ /* 0x000fea0000000200 */
[C---:B----4-:R-:W-:Y:S06]  /*3cc0*/  HMMA.16816.F32 R20, R48.reuse, R32, R20 ;  /* 0x000000203014723c */ /* 0x050fec0000001814 */
[C---:B------:R-:W-:Y:S01]  /*3cd0*/  HMMA.16816.F32 R16, R48.reuse, R34, R16 ;  /* 0x000000223010723c */ /* 0x040fe20000001810 */
[----:B------:R-:W-:Y:S05]  /*3ce0*/  LDSM.16.M88.4 R32, [R215+0x2000] ;  /* 0x00200000d720783b */ /* 0x000fea0000000200 */
[C---:B-----5:R-:W-:Y:S06]  /*3cf0*/  HMMA.16816.F32 R64, R48.reuse, R8, R64 ;  /* 0x000000083040723c */ /* 0x060fec0000001840 */
[C---:B------:R-:W-:Y:S01]  /*3d00*/  HMMA.16816.F32 R60, R48.reuse, R10, R60 ;  /* 0x0000000a303c723c */ /* 0x040fe2000000183c */
[----:B------:R-:W3:Y:S05]  /*3d10*/  LDSM.16.M88.4 R8, [R216+0x2000] ;  /* 0x00200000d808783b */ /* 0x000eea0000000200 */
[C---:B------:R-:W-:Y:S06]  /*3d20*/  HMMA.16816.F32 R56, R48.reuse, R72, R56 ;  /* 0x000000483038723c */ /* 0x040fec0000001838 */
[----:B------:R-:W-:Y:S01]  /*3d30*/  HMMA.16816.F32 R52, R48, R74, R52 ;  /* 0x0000004a3034723c */ /* 0x000fe20000001834 */
[----:B------:R-:W-:Y:S04]  /*3d40*/  LDSM.16.M88.4 R72, [R215+0x3800] ;  /* 0x00380000d748783b */ /* 0x000fe80000000200 */
[----:B------:R-:W-:Y:S01]  /*3d50*/  LDSM.16.M88.4 R48, [R211+0xa000] ;  /* 0x00a00000d330783b */ /* 0x000fe20000000200 */
[C---:B-1----:R-:W-:Y:S06]  /*3d60*/  HMMA.16816.F32 R28, R68.reuse, R12, R28 ;  /* 0x0000000c441c723c */ /* 0x042fec000000181c */
[C---:B------:R-:W-:Y:S01]  /*3d70*/  HMMA.16816.F32 R24, R68.reuse, R14, R24 ;  /* 0x0000000e4418723c */ /* 0x040fe20000001818 */
[----:B------:R-:W1:Y:S05]  /*3d80*/  LDSM.16.M88.4 R12, [R215+0x3000] ;  /* 0x00300000d70c783b */ /* 0x000e6a0000000200 */
[C---:B--2---:R-:W-:Y:S06]  /*3d90*/  HMMA.16816.F32 R20, R68.reuse, R40, R20 ;  /* 0x000000284414723c */ /* 0x044fec0000001814 */
[C---:B------:R-:W-:Y:S01]  /*3da0*/  HMMA.16816.F32 R16, R68.reuse, R42, R16 ;  /* 0x0000002a4410723c */ /* 0x040fe20000001810 */
[----:B------:R-:W2:Y:S05]  /*3db0*/  LDSM.16.M88.4 R40, [R214+0x2000] ;  /* 0x00200000d628783b */ /* 0x000eaa0000000200 */
[C---:B------:R-:W-:Y:S06]  /*3dc0*/  HMMA.16816.F32 R64, R68.reuse, R44, R64 ;  /* 0x0000002c4440723c */ /* 0x040fec0000001840 */
[C---:B------:R-:W-:Y:S01]  /*3dd0*/  HMMA.16816.F32 R60, R68.reuse, R46, R60 ;  /* 0x0000002e443c723c */ /* 0x040fe2000000183c */
[----:B------:R-:W4:Y:S05]  /*3de0*/  LDSM.16.M88.4 R44, [R211+0xa800] ;  /* 0x00a80000d32c783b */ /* 0x000f2a0000000200 */
        /* <DEDUP_REMOVED lines=9> */
[----:B------:R-:W5:Y:S05]  /*3e80*/  LDSM.16.M88.4 R36, [R204+0x2000] ;  /* 0x00200000cc24783b */ /* 0x000f6a0000000200 */
[C---:B-1----:R-:W-:Y:S06]  /*3e90*/  HMMA.16816.F32 R64, R8.reuse, R12, R64 ;  /* 0x0000000c0840723c */ /* 0x042fec0000001840 */
[C---:B------:R-:W-:Y:S01]  /*3ea0*/  HMMA.16816.F32 R60, R8.reuse, R14, R60 ;  /* 0x0000000e083c723c */ /* 0x040fe2000000183c */
[----:B------:R-:W1:Y:S05]  /*3eb0*/  LDSM.16.M88.4 R12, [R204+0x2800] ;  /* 0x00280000cc0c783b */ /* 0x000e6a0000000200 */
[C---:B------:R-:W-:Y:S06]  /*3ec0*/  HMMA.16816.F32 R56, R8.reuse, R72, R56 ;  /* 0x000000480838723c */ /* 0x040fec0000001838 */
[----:B------:R-:W-:Y:S01]  /*3ed0*/  HMMA.16816.F32 R52, R8, R74, R52 ;  /* 0x0000004a0834723c */ /* 0x000fe20000001834 */
[----:B------:R-:W1:Y:S04]  /*3ee0*/  LDSM.16.M88.4 R8, [R204+0x3000] ;  /* 0x00300000cc08783b */ /* 0x000e680000000200 */
[----:B------:R-:W-:Y:S01]  /*3ef0*/  LDSM.16.M88.4 R72, [R216+0x4000] ;  /* 0x00400000d848783b */ /* 0x000fe20000000200 */
[C---:B--2---:R-:W-:Y:S06]  /*3f00*/  HMMA.16816.F32 R28, R40.reuse, R48, R28 ;  /* 0x00000030281c723c */ /* 0x044fec000000181c */
[C---:B------:R-:W-:Y:S01]  /*3f10*/  HMMA.16816.F32 R24, R40.reuse, R50, R24 ;  /* 0x000000322818723c */ /* 0x040fe20000001818 */
[----:B------:R-:W-:Y:S05]  /*3f20*/  LDSM.16.M88.4 R48, [R217+0xc000] ;  /* 0x00c00000d930783b */ /* 0x000fea0000000200 */
[C---:B----4-:R-:W-:Y:S06]  /*3f30*/  HMMA.16816.F32 R20, R40.reuse, R44, R20 ;  /* 0x0000002c2814723c */ /* 0x050fec0000001814 */
        /* <DEDUP_REMOVED lines=8> */
[----:B------:R-:W4:Y:S01]  /*3fc0*/  LDSM.16.M88.4 R68, [R217+0xd800] ;  /* 0x00d80000d944783b */ /* 0x000f220000000200 */
[C---:B-----5:R-:W-:Y:S06]  /*3fd0*/  HMMA.16816.F32 R28, R76.reuse, R36, R28 ;  /* 0x000000244c1c723c */ /* 0x060fec000000181c */
[C---:B------:R-:W-:Y:S01]  /*3fe0*/  HMMA.16816.F32 R24, R76.reuse, R38, R24 ;  /* 0x000000264c18723c */ /* 0x040fe20000001818 */
[----:B------:R-:W5:Y:S05]  /*3ff0*/  LDSM.16.M88.4 R36, [R215+0x4000] ;  /* 0x00400000d724783b */ /* 0x000f6a0000000200 */
[C---:B-1----:R-:W-:Y:S06]  /*4000*/  HMMA.16816.F32 R20, R76.reuse, R12, R20 ;  /* 0x0000000c4c14723c */ /* 0x042fec0000001814 */
[C---:B------:R-:W-:Y:S01]  /*4010*/  HMMA.16816.F32 R16, R76.reuse, R14, R16 ;  /* 0x0000000e4c10723c */ /* 0x040fe20000001810 */
[----:B------:R-:W1:Y:S05]  /*4020*/  LDSM.16.M88.4 R12, [R215+0x4800] ;  /* 0x00480000d70c783b */ /* 0x000e6a0000000200 */
[C---:B------:R-:W-:Y:S06]  /*4030*/  HMMA.16816.F32 R64, R76.reuse, R8, R64 ;  /* 0x000000084c40723c */ /* 0x040fec0000001840 */
        /* <DEDUP_REMOVED lines=8> */
[----:B------:R-:W-:Y:S05]  /*40c0*/  LDSM.16.M88.4 R48, [R211+0xc000] ;  /* 0x00c00000d330783b */ /* 0x000fea0000000200 */
[C---:B------:R-:W-:Y:S06]  /*40d0*/  HMMA.16816.F32 R20, R32.reuse, R44, R20 ;  /* 0x0000002c2014723c */ /* 0x040fec0000001814 */
[C---:B------:R-:W-:Y:S01]  /*40e0*/  HMMA.16816.F32 R16, R32.reuse, R46, R16 ;  /* 0x0000002e2010723c */ /* 0x040fe20000001810 */
[----:B------:R-:W-:Y:S05]  /*40f0*/  LDSM.16.M88.4 R44, [R211+0xc800] ;  /* 0x00c80000d32c783b */ /* 0x000fea0000000200 */
[C---:B---3--:R-:W-:Y:S06]  /*4100*/  HMMA.16816.F32 R64, R32.reuse, R40, R64 ;  /* 0x000000282040723c */ /* 0x048fec0000001840 */
[C---:B------:R-:W-:Y:S01]  /*4110*/  HMMA.16816.F32 R60, R32.reuse, R42, R60 ;  /* 0x0000002a203c723c */ /* 0x040fe2000000183c */
[----:B------:R-:W2:Y:S05]  /*4120*/  LDSM.16.M88.4 R40, [R214+0x4000] ;  /* 0x00400000d628783b */ /* 0x000eaa0000000200 */
[C---:B----4-:R-:W-:Y:S06]  /*4130*/  HMMA.16816.F32 R56, R32.reuse, R68, R56 ;  /* 0x000000442038723c */ /* 0x050fec0000001838 */
[----:B------:R-:W-:Y:S01]  /*4140*/  HMMA.16816.F32 R52, R32, R70, R52 ;  /* 0x000000462034723c */ /* 0x000fe20000001834 */
[----:B------:R-:W3:Y:S04]  /*4150*/  LDSM.16.M88.4 R32, [R211+0xd000] ;  /* 0x00d00000d320783b */ /* 0x000ee80000000200 */
[----:B------:R-:W-:Y:S01]  /*4160*/  LDSM.16.M88.4 R68, [R213+0x4000] ;  /* 0x00400000d544783b */ /* 0x000fe20000000200 */
[C---:B-----5:R-:W-:Y:S06]  /*4170*/  HMMA.16816.F32 R28, R72.reuse, R36, R28 ;  /* 0x00000024481c723c */ /* 0x060fec000000181c */
[C---:B------:R-:W-:Y:S01]  /*4180*/  HMMA.16816.F32 R24, R72.reuse, R38, R24 ;  /* 0x000000264818723c */ /* 0x040fe20000001818 */
[----:B------:R-:W4:Y:S05]  /*4190*/  LDSM.16.M88.4 R36, [R204+0x4000] ;  /* 0x00400000cc24783b */ /* 0x000f2a0000000200 */
[C---:B-1----:R-:W-:Y:S06]  /*41a0*/  HMMA.16816.F32 R20, R72.reuse, R12, R20 ;  /* 0x0000000c4814723c */ /* 0x042fec0000001814 */
[C---:B------:R-:W-:Y:S01]  /*41b0*/  HMMA.16816.F32 R16, R72.reuse, R14, R16 ;  /* 0x0000000e4810723c */ /* 0x040fe20000001810 */
[----:B------:R-:W1:Y:S05]  /*41c0*/  LDSM.16.M88.4 R12, [R204+0x4800] ;  /* 0x00480000cc0c783b */ /* 0x000e6a0000000200 */
[C---:B------:R-:W-:Y:S06]  /*41d0*/  HMMA.16816.F32 R64, R72.reuse, R8, R64 ;  /* 0x000000084840723c */ /* 0x040fec0000001840 */
[----:B------:R-:W-:Y:S01]  /*41e0*/  HMMA.16816.F32 R60, R72, R10, R60 ;  /* 0x0000000a483c723c */ /* 0x000fe2000000183c */
[----:B------:R-:W5:Y:S05]  /*41f0*/  LDSM.16.M88.4 R8, [R204+0x5000] ;  /* 0x00500000cc08783b */ /* 0x000f6a0000000200 */
[----:B--2---:R-:W-:Y:S06]  /*4200*/  HMMA.16816.F32 R28, R40, R48, R28 ;  /* 0x00000030281c723c */ /* 0x004fec000000181c */
[----:B------:R-:W-:Y:S06]  /*4210*/  HMMA.16816.F32 R56, R72, R80, R56 ;  /* 0x000000504838723c */ /* 0x000fec0000001838 */
[----:B------:R-:W-:Y:S01]  /*4220*/  HMMA.16816.F32 R24, R40, R50, R24 ;  /* 0x000000322818723c */ /* 0x000fe20000001818 */
[----:B------:R-:W-:Y:S05]  /*4230*/  LDSM.16.M88.4 R48, [R217+0xe000] ;  /* 0x00e00000d930783b */ /* 0x000fea0000000200 */
[----:B------:R-:W-:Y:S01]  /*4240*/  HMMA.16816.F32 R52, R72, R82, R52 ;  /* 0x000000524834723c */ /* 0x000fe20000001834 */
[----:B------:R-:W-:Y:S05]  /*4250*/  LDSM.16.M88.4 R72, [R204+0x5800] ;  /* 0x00580000cc48783b */ /* 0x000fea0000000200 */
[C---:B------:R-:W-:Y:S06]  /*4260*/  HMMA.16816.F32 R20, R40.reuse, R44, R20 ;  /* 0x0000002c2814723c */ /* 0x040fec0000001814 */
[C---:B------:R-:W-:Y:S01]  /*4270*/  HMMA.16816.F32 R16, R40.reuse, R46, R16 ;  /* 0x0000002e2810723c */ /* 0x040fe20000001810 */
[----:B------:R-:W-:Y:S05]  /*4280*/  LDSM.16.M88.4 R44, [R217+0xe800] ;  /* 0x00e80000d92c783b */ /* 0x000fea0000000200 */
[C---:B---3--:R-:W-:Y:S06]  /*4290*/  HMMA.16816.F32 R64, R40.reuse, R32, R64 ;  /* 0x000000202840723c */ /* 0x048fec0000001840 */
[----:B------:R-:W-:Y:S01]  /*42a0*/  HMMA.16816.F32 R60, R40, R34, R60 ;  /* 0x00000022283c723c */ /* 0x000fe2000000183c */
[----:B------:R-:W2:Y:S05]  /*42b0*/  LDSM.16.M88.4 R32, [R218+0x6000] ;  /* 0x00600000da20783b */ /* 0x000eaa0000000200 */
[----:B----4-:R-:W-:Y:S06]  /*42c0*/  HMMA.16816.F32 R28, R68, R36, R28 ;  /* 0x00000024441c723c */ /* 0x010fec000000181c */
[----:B------:R-:W-:Y:S06]  /*42d0*/  HMMA.16816.F32 R56, R40, R76, R56 ;  /* 0x0000004c2838723c */ /* 0x000fec0000001838 */
[----:B------:R-:W-:Y:S01]  /*42e0*/  HMMA.16816.F32 R24, R68, R38, R24 ;  /* 0x000000264418723c */ /* 0x000fe20000001818 */
[----:B------:R-:W-:Y:S05]  /*42f0*/  LDSM.16.M88.4 R36, [R217+0xf800] ;  /* 0x00f80000d924783b */ /* 0x000fea0000000200 */
[----:B------:R-:W-:Y:S01]  /*4300*/  HMMA.16816.F32 R52, R40, R78, R52 ;  /* 0x0000004e2834723c */ /* 0x000fe20000001834 */
[----:B------:R-:W-:Y:S04]  /*4310*/  LDSM.16.M88.4 R76, [R216+0x6000] ;  /* 0x00600000d84c783b */ /* 0x000fe80000000200 */
[----:B------:R-:W-:Y:S01]  /*4320*/  LDSM.16.M88.4 R40, [R217+0xf000] ;  /* 0x00f00000d928783b */ /* 0x000fe20000000200 */
[C---:B-1----:R-:W-:Y:S06]  /*4330*/  HMMA.16816.F32 R20, R68.reuse, R12, R20 ;  /* 0x0000000c4414723c */ /* 0x042fec0000001814 */
[C---:B------:R-:W-:Y:S01]  /*4340*/  HMMA.16816.F32 R16, R68.reuse, R14, R16 ;  /* 0x0000000e4410723c */ /* 0x040fe20000001810 */
[----:B------:R-:W1:Y:S05]  /*4350*/  LDSM.16.M88.4 R12, [R215+0x6000] ;  /* 0x00600000d70c783b */ /* 0x000e6a0000000200 */
[C---:B-----5:R-:W-:Y:S06]  /*4360*/  HMMA.16816.F32 R64, R68.reuse, R8, R64 ;  /* 0x000000084440723c */ /* 0x060fec0000001840 */
[----:B------:R-:W-:Y:S01]  /*4370*/  HMMA.16816.F32 R60, R68, R10, R60 ;  /* 0x0000000a443c723c */ /* 0x000fe2000000183c */
[----:B------:R-:W3:Y:S05]  /*4380*/  LDSM.16.M88.4 R8, [R215+0x6800] ;  /* 0x00680000d708783b */ /* 0x000eea0000000200 */
[----:B--2---:R-:W-:Y:S06]  /*4390*/  HMMA.16816.F32 R28, R32, R48, R28 ;  /* 0x00000030201c723c */ /* 0x004fec000000181c */
[----:B------:R-:W-:Y:S06]  /*43a0*/  HMMA.16816.F32 R56, R68, R72, R56 ;  /* 0x000000484438723c */ /* 0x000fec0000001838 */
[C---:B------:R-:W-:Y:S01]  /*43b0*/  HMMA.16816.F32 R24, R32.reuse, R50, R24 ;  /* 0x000000322018723c */ /* 0x040fe20000001818 */
[----:B------:R-:W-:Y:S05]  /*43c0*/  LDSM.16.M88.4 R48, [R214+0x6000] ;  /* 0x00600000d630783b */ /* 0x000fea0000000200 */
[C---:B------:R-:W-:Y:S06]  /*43d0*/  HMMA.16816.F32 R20, R32.reuse, R44, R20 ;  /* 0x0000002c2014723c */ /* 0x040fec0000001814 */
[----:B------:R-:W-:Y:S01]  /*43e0*/  HMMA.16816.F32 R16, R32, R46, R16 ;  /* 0x0000002e2010723c */ /* 0x000fe20000001810 */
[----:B------:R-:W2:Y:S05]  /*43f0*/  LDSM.16.M88.4 R44, [R211+0xe000] ;  /* 0x00e00000d32c783b */ /* 0x000eaa0000000200 */
[----:B------:R-:W-:Y:S01]  /*4400*/  HMMA.16816.F32 R52, R68, R74, R52 ;  /* 0x0000004a4434723c */ /* 0x000fe20000001834 */
[----:B------:R-:W4:Y:S04]  /*4410*/  LDSM.16.M88.4 R68, [R215+0x7800] ;  /* 0x00780000d744783b */ /* 0x000f280000000200 */
[----:B------:R-:W5:Y:S01]  /*4420*/  LDSM.16.M88.4 R72, [R215+0x7000] ;  /* 0x00700000d748783b */ /* 0x000f620000000200 */
[----:B-1----:R-:W-:Y:S06]  /*4430*/  HMMA.16816.F32 R28, R76, R12, R28 ;  /* 0x0000000c4c1c723c */ /* 0x002fec000000181c */
[----:B------:R-:W-:Y:S06]  /*4440*/  HMMA.16816.F32 R56, R32, R36, R56 ;  /* 0x000000242038723c */ /* 0x000fec0000001838 */
[----:B------:R-:W-:Y:S01]  /*4450*/  HMMA.16816.F32 R24, R76, R14, R24 ;  /* 0x0000000e4c18723c */ /* 0x000fe20000001818 */
[----:B------:R-:W-:Y:S05]  /*4460*/  LDSM.16.M88.4 R12, [R204+0x6000] ;  /* 0x00600000cc0c783b */ /* 0x000fea0000000200 */
[C---:B------:R-:W-:Y:S06]  /*4470*/  HMMA.16816.F32 R60, R32.reuse, R42, R60 ;  /* 0x0000002a203c723c */ /* 0x040fec000000183c */
[C---:B------:R-:W-:Y:S01]  /*4480*/  HMMA.16816.F32 R64, R32.reuse, R40, R64 ;  /* 0x000000282040723c */ /* 0x040fe20000001840 */
[----:B------:R-:W-:Y:S05]  /*4490*/  LDSM.16.M88.4 R40, [R211+0xe800] ;  /* 0x00e80000d328783b */ /* 0x000fea0000000200 */
[----:B------:R-:W-:Y:S01]  /*44a0*/  HMMA.16816.F32 R52, R32, R38, R52 ;  /* 0x000000262034723c */ /* 0x000fe20000001834 */
[----:B------:R-:W1:Y:S04]  /*44b0*/  LDSM.16.M88.4 R32, [R211+0xf800] ;  /* 0x00f80000d320783b */ /* 0x000e680000000200 */
[----:B------:R-:W-:Y:S01]  /*44c0*/  LDSM.16.M88.4 R36, [R211+0xf000] ;  /* 0x00f00000d324783b */ /* 0x000fe20000000200 */
[C---:B---3--:R-:W-:Y:S06]  /*44d0*/  HMMA.16816.F32 R20, R76.reuse, R8, R20 ;  /* 0x000000084c14723c */ /* 0x048fec0000001814 */
[----:B------:R-:W-:Y:S01]  /*44e0*/  HMMA.16816.F32 R16, R76, R10, R16 ;  /* 0x0000000a4c10723c */ /* 0x000fe20000001810 */
[----:B------:R-:W3:Y:S05]  /*44f0*/  LDSM.16.M88.4 R8, [R213+0x6000] ;  /* 0x00600000d508783b */ /* 0x000eea0000000200 */
[----:B--2---:R-:W-:Y:S06]  /*4500*/  HMMA.16816.F32 R28, R48, R44, R28 ;  /* 0x0000002c301c723c */ /* 0x004fec000000181c */
[----:B----4-:R-:W-:Y:S06]  /*4510*/  HMMA.16816.F32 R56, R76, R68, R56 ;  /* 0x000000444c38723c */ /* 0x010fec0000001838 */
[----:B------:R-:W-:Y:S01]  /*4520*/  HMMA.16816.F32 R44, R48, R46, R24 ;  /* 0x0000002e302c723c */ /* 0x000fe20000001818 */
[----:B------:R-:W2:Y:S05]  /*4530*/  LDSM.16.M88.4 R24, [R204+0x7000] ;  /* 0x00700000cc18783b */ /* 0x000eaa0000000200 */
[C---:B-----5:R-:W-:Y:S06]  /*4540*/  HMMA.16816.F32 R60, R76.reuse, R74, R60 ;  /* 0x0000004a4c3c723c */ /* 0x060fec000000183c */
[----:B------:R-:W-:Y:S01]  /*4550*/  HMMA.16816.F32 R68, R76, R70, R52 ;  /* 0x000000464c44723c */ /* 0x000fe20000001834 */
[----:B------:R-:W4:Y:S05]  /*4560*/  LDSM.16.M88.4 R52, [R204+0x6800] ;  /* 0x00680000cc34783b */ /* 0x000f2a0000000200 */
[----:B-1----:R-:W-:Y:S06]  /*4570*/  HMMA.16816.F32 R56, R48, R32, R56 ;  /* 0x000000203038723c */ /* 0x002fec0000001838 */
[----:B---3--:R-:W-:Y:S01]  /*4580*/  HMMA.16816.F32 R28, R8, R12, R28 ;  /* 0x0000000c081c723c */ /* 0x008fe2000000181c */
[----:B------:R-:W-:-:S04]  /*4590*/  SHF.R.S32.HI R32, RZ, 0x1f, R3 ;  /* 0x0000001fff207819 */ /* 0x000fc80000011403 */
[----:B------:R-:W-:Y:S01]  /*45a0*/  LEA.HI R32, R32, R3, RZ, 0x2 ;  /* 0x0000000320207211 */ /* 0x000fe200078f10ff */
[----:B------:R-:W-:Y:S01]  /*45b0*/  HMMA.16816.F32 R44, R8, R14, R44 ;  /* 0x0000000e082c723c */ /* 0x000fe2000000182c */
[----:B------:R-:W1:Y:S01]  /*45c0*/  LDSM.16.M88.4 R12, [R204+0x7800] ;  /* 0x00780000cc0c783b */ /* 0x000e620000000200 */
[----:B------:R-:W-:Y:S01]  /*45d0*/  LOP3.LUT R3, R6, 0x6, RZ, 0xc0, !PT ;  /* 0x0000000606037812 */ /* 0x000fe200078ec0ff */
[----:B------:R-:W-:Y:S01]  /*45e0*/  IMAD.U32 R6, RZ, RZ, UR10 ;  /* 0x0000000aff067e24 */ /* 0x000fe2000f8e00ff */
[----:B------:R-:W-:Y:S01]  /*45f0*/  SHF.R.S32.HI R32, RZ, 0x2, R32 ;  /* 0x00000002ff207819 */ /* 0x000fe20000011420 */
[----:B------:R-:W-:-:S04]  /*4600*/  DEPBAR.LE SB0, 0x0 ;  /* 0x000080000000791a */ /* 0x000fc80000000000 */
[----:B------:R-:W-:Y:S01]  /*4610*/  HMMA.16816.F32 R60, R48, R38, R60 ;  /* 0x00000026303c723c */ /* 0x000fe2000000183c */
[----:B------:R-:W-:Y:S02]  /*4620*/  IMAD R167, R7, 0x10, R32 ;  /* 0x0000001007a77824 */ /* 0x000fe400078e0220 */
[----:B------:R-:W-:Y:S02]  /*4630*/  IMAD.U32 R7, RZ, RZ, UR28 ;  /* 0x0000001cff077e24 */ /* 0x000fe4000f8e00ff */
[----:B------:R-:W-:Y:S01]  /*4640*/  VIADD R167, R167, UR25 ;  /* 0x00000019a7a77c36 */ /* 0x000fe20008000000 */
[----:B------:R-:W-:Y:S01]  /*4650*/  HMMA.16816.F32 R64, R76, R72, R64 ;  /* 0x000000484c40723c */ /* 0x000fe20000001840 */
[----:B------:R-:W-:-:S03]  /*4660*/  IMAD R6, R6, 0x40, R3 ;  /* 0x0000004006067824 */ /* 0x000fc600078e0203 */
[----:B------:R-:W-:Y:S01]  /*4670*/  IADD3 R7, R7, -UR18, R167 ;  /* 0x8000001207077c10 */ /* 0x000fe2000fffe0a7 */
[C---:B------:R-:W-:Y:S01]  /*4680*/  VIADD R38, R6.reuse, 0x10 ;  /* 0x0000001006267836 */ /* 0x040fe20000000000 */
[C---:B------:R-:W-:Y:S01]  /*4690*/  HMMA.16816.F32 R16, R48.reuse, R42, R16 ;  /* 0x0000002a3010723c */ /* 0x040fe20000001810 */
[C---:B------:R-:W-:Y:S01]  /*46a0*/  VIADD R3, R6.reuse, 0x9 ;  /* 0x0000000906037836 */ /* 0x040fe20000000000 */
[----:B------:R-:W-:Y:S02]  /*46b0*/  ISETP.GE.AND P2, PT, R6, UR28, PT ;  /* 0x0000001c06007c0c */ /* 0x000fe4000bf46270 */
[----:B------:R-:W-:Y:S01]  /*46c0*/  ISETP.GE.AND P5, PT, R38, UR28, PT ;  /* 0x0000001c26007c0c */ /* 0x000fe2000bfa6270 */
[----:B------:R-:W-:Y:S01]  /*46d0*/  IMAD.IADD R33, R7, 0x1, -R3 ;  /* 0x0000000107217824 */ /* 0x000fe200078e0a03 */
[----:B------:R-:W-:Y:S01]  /*46e0*/  HMMA.16816.F32 R20, R48, R40, R20 ;  /* 0x000000283014723c */ /* 0x000fe20000001814 */
[----:B------:R-:W-:Y:S01]  /*46f0*/  ISETP.GE.AND P6, PT, R3, UR28, PT ;  /* 0x0000001c03007c0c */ /* 0x000fe2000bfc6270 */
[----:B------:R-:W-:-:S02]  /*4700*/  VIADD R43, R6, 0x31 ;  /* 0x00000031062b7836 */ /* 0x000fc40000000000 */
[----:B------:R-:W-:Y:S01]  /*4710*/  IABS R33, R33 ;  /* 0x0000002100217213 */ /* 0x000fe20000000000 */
[C---:B------:R-:W-:Y:S01]  /*4720*/  VIADD R42, R6.reuse, 0x38 ;  /* 0x00000038062a7836 */ /* 0x040fe20000000000 */
[----:B--2---:R-:W-:Y:S01]  /*4730*/  HMMA.16816.F32 R60, R8, R26, R60 ;  /* 0x0000001a083c723c */ /* 0x004fe2000000183c */
[----:B------:R-:W-:Y:S01]  /*4740*/  VIADD R40, R6, 0x39 ;  /* 0x0000003906287836 */ /* 0x000fe20000000000 */
[----:B------:R-:W-:-:S04]  /*4750*/  I2FP.F32.S32 R33, R33 ;  /* 0x0000002100217245 */ /* 0x000fc80000201400 */
[----:B------:R-:W-:Y:S01]  /*4760*/  HMMA.16816.F32 R64, R48, R36, R64 ;  /* 0x000000243040723c */ /* 0x000fe20000001840 */
[C---:B------:R-:W-:Y:S02]  /*4770*/  VIADD R26, R6.reuse, 0x1 ;  /* 0x00000001061a7836 */ /* 0x040fe40000000000 */
[----:B------:R-:W-:Y:S01]  /*4780*/  FFMA.FTZ R33, R33, -UR5, R45 ;  /* 0x8000000521217c23 */ /* 0x000fe2000801002d */
[C---:B------:R-:W-:Y:S02]  /*4790*/  IMAD.IADD R27, R7.reuse, 0x1, -R6 ;  /* 0x00000001071b7824 */ /* 0x040fe400078e0a06 */
[----:B------:R-:W-:Y:S01]  /*47a0*/  IMAD.IADD R32, R7, 0x1, -R26 ;  /* 0x0000000107207824 */ /* 0x000fe200078e0a1a */
[----:B----4-:R-:W-:Y:S01]  /*47b0*/  HMMA.16816.F32 R16, R8, R54, R16 ;  /* 0x000000360810723c */ /* 0x010fe20000001810 */
[C---:B------:R-:W-:Y:S01]  /*47c0*/  VIADD R36, R6.reuse, 0x18 ;  /* 0x0000001806247836 */ /* 0x040fe20000000000 */
[----:B------:R-:W-:Y:S01]  /*47d0*/  IABS R27, R27 ;  /* 0x0000001b001b7213 */ /* 0x000fe20000000000 */
[----:B------:R-:W-:Y:S01]  /*47e0*/  VIADD R37, R6, 0x11 ;  /* 0x0000001106257836 */ /* 0x000fe20000000000 */
[----:B------:R-:W-:-:S02]  /*47f0*/  IABS R32, R32 ;  /* 0x0000002000207213 */ /* 0x000fc40000000000 */
[----:B------:R-:W-:Y:S01]  /*4800*/  HMMA.16816.F32 R20, R8, R52, R20 ;  /* 0x000000340814723c */ /* 0x000fe20000001814 */
[----:B------:R-:W-:Y:S02]  /*4810*/  I2FP.F32.S32 R27, R27 ;  /* 0x0000001b001b7245 */ /* 0x000fe40000201400 */
[----:B------:R-:W-:Y:S02]  /*4820*/  I2FP.F32.S32 R32, R32 ;  /* 0x0000002000207245 */ /* 0x000fe40000201400 */
[----:B------:R-:W-:Y:S01]  /*4830*/  ISETP.GE.AND P1, PT, R26, UR28, PT ;  /* 0x0000001c1a007c0c */ /* 0x000fe2000bf26270 */
[----:B------:R-:W-:Y:S01]  /*4840*/  HMMA.16816.F32 R68, R48, R34, R68 ;  /* 0x000000223044723c */ /* 0x000fe20000001844 */
[----:B------:R-:W-:Y:S01]  /*4850*/  FFMA.FTZ R27, R27, -UR5, R28 ;  /* 0x800000051b1b7c23 */ /* 0x000fe2000801001c */
[----:B------:R-:W-:Y:S01]  /*4860*/  FFMA.FTZ R32, R32, -UR5, R29 ;  /* 0x8000000520207c23 */ /* 0x000fe2000801001d */
[----:B------:R-:W-:Y:S01]  /*4870*/  IMAD.IADD R29, R7, 0x1, -R37 ;  /* 0x00000001071d7824 */ /* 0x000fe200078e0a25 */
[----:B------:R-:W-:-:S02]  /*4880*/  ISETP.GE.AND P3, PT, R36, UR28, PT ;  /* 0x0000001c24007c0c */ /* 0x000fc4000bf66270 */
[C---:B-1----:R-:W-:Y:S01]  /*4890*/  HMMA.16816.F32 R56, R8.reuse, R12, R56 ;  /* 0x0000000c0838723c */ /* 0x042fe20000001838 */
[----:B------:R-:W-:Y:S01]  /*48a0*/  VIADD R35, R6, 0x19 ;  /* 0x0000001906237836 */ /* 0x000fe20000000000 */
[----:B------:R-:W-:Y:S02]  /*48b0*/  IABS R29, R29 ;  /* 0x0000001d001d7213 */ /* 0x000fe40000000000 */
[----:B------:R-:W-:Y:S01]  /*48c0*/  ISETP.GE.AND P4, PT, R37, UR28, PT ;  /* 0x0000001c25007c0c */ /* 0x000fe2000bf86270 */
[C---:B------:R-:W-:Y:S01]  /*48d0*/  IMAD.IADD R28, R7.reuse, 0x1, -R35 ;  /* 0x00000001071c7824 */ /* 0x040fe200078e0a23 */
[----:B------:R-:W-:Y:S01]  /*48e0*/  HMMA.16816.F32 R64, R8, R24, R64 ;  /* 0x000000180840723c */ /* 0x000fe20000001840 */
[C---:B------:R-:W-:Y:S01]  /*48f0*/  IMAD.IADD R12, R7.reuse, 0x1, -R36 ;  /* 0x00000001070c7824 */ /* 0x040fe200078e0a24 */
[----:B------:R-:W-:Y:S01]  /*4900*/  I2FP.F32.S32 R29, R29 ;  /* 0x0000001d001d7245 */ /* 0x000fe20000201400 */
[----:B------:R-:W-:Y:S01]  /*4910*/  IMAD.IADD R13, R7, 0x1, -R38 ;  /* 0x00000001070d7824 */ /* 0x000fe200078e0a26 */
[----:B------:R-:W-:-:S02]  /*4920*/  IABS R28, R28 ;  /* 0x0000001c001c7213 */ /* 0x000fc40000000000 */
[----:B------:R-:W-:Y:S01]  /*4930*/  IABS R12, R12 ;  /* 0x0000000c000c7213 */ /* 0x000fe20000000000 */
[----:B------:R-:W-:Y:S01]  /*4940*/  VIADD R24, R7, 0x8 ;  /* 0x0000000807187836 */ /* 0x000fe20000000000 */
[----:B------:R-:W-:Y:S01]  /*4950*/  IABS R13, R13 ;  /* 0x0000000d000d7213 */ /* 0x000fe20000000000 */
[----:B------:R-:W-:Y:S01]  /*4960*/  VIADD R25, R6, 0x8 ;  /* 0x0000000806197836 */ /* 0x000fe20000000000 */
[----:B------:R-:W-:Y:S01]  /*4970*/  I2FP.F32.S32 R12, R12 ;  /* 0x0000000c000c7245 */ /* 0x000fe20000201400 */
[----:B------:R-:W-:Y:S01]  /*4980*/  FFMA.FTZ R21, R29, -UR5, R21 ;  /* 0x800000051d157c23 */ /* 0x000fe20008010015 */
[----:B------:R-:W-:Y:S01]  /*4990*/  I2FP.F32.S32 R13, R13 ;  /* 0x0000000d000d7245 */ /* 0x000fe20000201400 */
[----:B------:R-:W-:Y:S01]  /*49a0*/  IMAD.IADD R26, R24, 0x1, -R26 ;  /* 0x00000001181a7824 */ /* 0x000fe200078e0a1a */
[----:B------:R-:W-:Y:S01]  /*49b0*/  I2FP.F32.S32 R28, R28 ;  /* 0x0000001c001c7245 */ /* 0x000fe20000201400 */
[----:B------:R-:W-:Y:S01]  /*49c0*/  FFMA.FTZ R12, R12, -UR5, R16 ;  /* 0x800000050c0c7c23 */ /* 0x000fe20008010010 */
[----:B------:R-:W-:-:S02]  /*49d0*/  IMAD.IADD R34, R7, 0x1, -R25 ;  /* 0x0000000107227824 */ /* 0x000fc400078e0a19 */
[----:B------:R-:W-:Y:S01]  /*49e0*/  FFMA.FTZ R13, R13, -UR5, R20 ;  /* 0x800000050d0d7c23 */ /* 0x000fe20008010014 */
[----:B------:R-:W-:Y:S02]  /*49f0*/  IMAD.IADD R20, R24, 0x1, -R6 ;  /* 0x0000000118147824 */ /* 0x000fe400078e0a06 */
[----:B------:R-:W-:Y:S01]  /*4a00*/  FFMA.FTZ R16, R28, -UR5, R17 ;  /* 0x800000051c107c23 */ /* 0x000fe20008010011 */
[----:B------:R-:W-:Y:S01]  /*4a10*/  VIADD R17, R6, 0x20 ;  /* 0x0000002006117836 */ /* 0x000fe20000000000 */
[----:B------:R-:W-:Y:S01]  /*4a20*/  ISETP.GE.AND P0, PT, R25, UR28, PT ;  /* 0x0000001c19007c0c */ /* 0x000fe2000bf06270 */
[C---:B------:R-:W-:Y:S01]  /*4a30*/  IMAD.IADD R28, R24.reuse, 0x1, -R3 ;  /* 0x00000001181c7824 */ /* 0x040fe200078e0a03 */
[----:B------:R-:W-:Y:S01]  /*4a40*/  IABS R20, R20 ;  /* 0x0000001400147213 */ /* 0x000fe20000000000 */
[----:B------:R-:W-:Y:S01]  /*4a50*/  IMAD.IADD R29, R7, 0x1, -R17 ;  /* 0x00000001071d7824 */ /* 0x000fe200078e0a11 */
[----:B------:R-:W-:Y:S01]  /*4a60*/  IABS R26, R26 ;  /* 0x0000001a001a7213 */ /* 0x000fe20000000000 */
[C---:B------:R-:W-:Y:S01]  /*4a70*/  IMAD.IADD R25, R24.reuse, 0x1, -R25 ;  /* 0x0000000118197824 */ /* 0x040fe200078e0a19 */
[----:B------:R-:W-:Y:S01]  /*4a80*/  I2FP.F32.S32 R20, R20 ;  /* 0x0000001400147245 */ /* 0x000fe20000201400 */
[C---:B------:R-:W-:Y:S01]  /*4a90*/  IMAD.IADD R36, R24.reuse, 0x1, -R36 ;  /* 0x0000000118247824 */ /* 0x040fe200078e0a24 */
[----:B------:R-:W-:Y:S01]  /*4aa0*/  IABS R3, R29 ;  /* 0x0000001d00037213 */ /* 0x000fe20000000000 */
[----:B------:R-:W-:Y:S01]  /*4ab0*/  IMAD.IADD R37, R24, 0x1, -R37 ;  /* 0x0000000118257824 */ /* 0x000fe200078e0a25 */
[----:B------:R-:W-:Y:S01]  /*4ac0*/  I2FP.F32.S32 R26, R26 ;  /* 0x0000001a001a7245 */ /* 0x000fe20000201400 */
[----:B------:R-:W-:Y:S01]  /*4ad0*/  FFMA.FTZ R20, R20, -UR5, R30 ;  /* 0x8000000514147c23 */ /* 0x000fe2000801001e */
[----:B------:R-:W-:Y:S01]  /*4ae0*/  I2FP.F32.S32 R3, R3 ;  /* 0x0000000300037245 */ /* 0x000fe20000201400 */
[----:B------:R-:W-:Y:S01]  /*4af0*/  IMAD.IADD R38, R24, 0x1, -R38 ;  /* 0x0000000118267824 */ /* 0x000fe200078e0a26 */
[----:B------:R-:W-:Y:S01]  /*4b00*/  IABS R34, R34 ;  /* 0x0000002200227213 */ /* 0x000fe20000000000 */
[----:B------:R-:W-:Y:S01]  /*4b10*/  FFMA.FTZ R26, R26, -UR5, R31 ;  /* 0x800000051a1a7c23 */ /* 0x000fe2000801001f */
[----:B------:R-:W-:Y:S01]  /*4b20*/  IABS R25, R25 ;  /* 0x0000001900197213 */ /* 0x000fe20000000000 */
[----:B------:R-:W-:Y:S01]  /*4b30*/  FFMA.FTZ R64, R3, -UR5, R64 ;  /* 0x8000000503407c23 */ /* 0x000fe20008010040 */
[----:B------:R-:W-:Y:S01]  /*4b40*/  IABS R36, R36 ;  /* 0x0000002400247213 */ /* 0x000fe20000000000 */
[----:B------:R-:W-:Y:S01]  /*4b50*/  HMMA.16816.F32 R68, R8, R14, R68 ;  /* 0x0000000e0844723c */ /* 0x000fe20000001844 */
[----:B------:R-:W-:-:S02]  /*4b60*/  I2FP.F32.S32 R34, R34 ;  /* 0x0000002200227245 */ /* 0x000fc40000201400 */
[----:B------:R-:W-:Y:S02]  /*4b70*/  I2FP.F32.S32 R25, R25 ;  /* 0x0000001900197245 */ /* 0x000fe40000201400 */
[----:B------:R-:W-:Y:S01]  /*4b80*/  I2FP.F32.S32 R36, R36 ;  /* 0x0000002400247245 */ /* 0x000fe20000201400 */
[----:B------:R-:W-:Y:S01]  /*4b90*/  FFMA.FTZ R34, R34, -UR5, R44 ;  /* 0x8000000522227c23 */ /* 0x000fe2000801002c */
[----:B------:R-:W-:Y:S01]  /*4ba0*/  FSEL R3, R27, -INF , !P2 ;  /* 0xff8000001b037808 */ /* 0x000fe20005000000 */
[----:B------:R-:W-:Y:S01]  /*4bb0*/  FFMA.FTZ R29, R25, -UR5, R46 ;  /* 0x80000005191d7c23 */ /* 0x000fe2000801002e */
[----:B------:R-:W-:Y:S01]  /*4bc0*/  FSEL R31, R20, -INF , !P2 ;  /* 0xff800000141f7808 */ /* 0x000fe20005000000 */
[----:B------:R-:W-:Y:S01]  /*4bd0*/  FFMA.FTZ R39, R36, -UR5, R18 ;  /* 0x8000000524277c23 */ /* 0x000fe20008010012 */
[----:B------:R-:W-:Y:S01]  /*4be0*/  ISETP.GE.AND P2, PT, R35, UR28, PT ;  /* 0x0000001c23007c0c */ /* 0x000fe2000bf46270 */
[----:B------:R-:W-:Y:S01]  /*4bf0*/  IMAD.IADD R35, R24, 0x1, -R35 ;  /* 0x0000000118237824 */ /* 0x000fe200078e0a23 */
[----:B------:R-:W-:Y:S01]  /*4c00*/  FSEL R32, R32, -INF , !P1 ;  /* 0xff80000020207808 */ /* 0x000fe20004800000 */
[----:B------:R-:W-:Y:S01]  /*4c10*/  VIADD R36, R6, 0x21 ;  /* 0x0000002106247836 */ /* 0x000fe20000000000 */
[----:B------:R-:W-:Y:S01]  /*4c20*/  FSEL R30, R26, -INF , !P1 ;  /* 0xff8000001a1e7808 */ /* 0x000fe20004800000 */
[----:B------:R-:W-:Y:S01]  /*4c30*/  VIADD R18, R6, 0x29 ;  /* 0x0000002906127836 */ /* 0x000fe20000000000 */
[----:B------:R-:W-:Y:S01]  /*4c40*/  ISETP.GE.AND P1, PT, R17, UR28, PT ;  /* 0x0000001c11007c0c */ /* 0x000fe2000bf26270 */
[----:B------:R-:W-:Y:S01]  /*4c50*/  IMAD.IADD R17, R24, 0x1, -R17 ;  /* 0x0000000118117824 */ /* 0x000fe200078e0a11 */
[----:B------:R-:W-:Y:S01]  /*4c60*/  IABS R35, R35 ;  /* 0x0000002300237213 */ /* 0x000fe20000000000 */
[C---:B------:R-:W-:Y:S01]  /*4c70*/  IMAD.IADD R27, R7.reuse, 0x1, -R36 ;  /* 0x00000001071b7824 */ /* 0x040fe200078e0a24 */
[----:B------:R-:W-:Y:S01]  /*4c80*/  IABS R37, R37 ;  /* 0x0000002500257213 */ /* 0x000fe20000000000 */
[----:B------:R-:W-:Y:S01]  /*4c90*/  VIADD R44, R6, 0x30 ;  /* 0x00000030062c7836 */ /* 0x000fe20000000000 */
[----:B------:R-:W-:Y:S01]  /*4ca0*/  IABS R38, R38 ;  /* 0x0000002600267213 */ /* 0x000fe20000000000 */
[----:B------:R-:W-:Y:S01]  /*4cb0*/  IMAD.IADD R25, R7, 0x1, -R18 ;  /* 0x0000000107197824 */ /* 0x000fe200078e0a12 */
[----:B------:R-:W-:-:S02]  /*4cc0*/  FSEL R34, R34, -INF , !P0 ;  /* 0xff80000022227808 */ /* 0x000fc40004000000 */
[----:B------:R-:W-:Y:S02]  /*4cd0*/  FSEL R29, R29, -INF , !P0 ;  /* 0xff8000001d1d7808 */ /* 0x000fe40004000000 */
[----:B------:R-:W-:Y:S02]  /*4ce0*/  IABS R28, R28 ;  /* 0x0000001c001c7213 */ /* 0x000fe40000000000 */
[----:B------:R-:W-:Y:S01]  /*4cf0*/  ISETP.GE.AND P0, PT, R36, UR28, PT ;  /* 0x0000001c24007c0c */ /* 0x000fe2000bf06270 */
[----:B------:R-:W-:Y:S01]  /*4d00*/  IMAD.IADD R36, R24, 0x1, -R36 ;  /* 0x0000000118247824 */ /* 0x000fe200078e0a24 */
[----:B------:R-:W-:Y:S02]  /*4d10*/  IABS R17, R17 ;  /* 0x0000001100117213 */ /* 0x000fe40000000000 */
[----:B------:R-:W-:Y:S02]  /*4d20*/  I2FP.F32.S32 R35, R35 ;  /* 0x0000002300237245 */ /* 0x000fe40000201400 */
[----:B------:R-:W-:-:S02]  /*4d30*/  I2FP.F32.S32 R37, R37 ;  /* 0x0000002500257245 */ /* 0x000fc40000201400 */
[----:B------:R-:W-:Y:S01]  /*4d40*/  I2FP.F32.S32 R38, R38 ;  /* 0x0000002600267245 */ /* 0x000fe20000201400 */
[----:B------:R-:W-:Y:S01]  /*4d50*/  FFMA.FTZ R41, R35, -UR5, R19 ;  /* 0x8000000523297c23 */ /* 0x000fe20008010013 */
[----:B------:R-:W-:Y:S01]  /*4d60*/  I2FP.F32.S32 R28, R28 ;  /* 0x0000001c001c7245 */ /* 0x000fe20000201400 */
[----:B------:R-:W-:Y:S01]  /*4d70*/  VIADD R35, R6, 0x28 ;  /* 0x0000002806237836 */ /* 0x000fe20000000000 */
[----:B------:R-:W-:Y:S01]  /*4d80*/  I2FP.F32.S32 R20, R17 ;  /* 0x0000001100147245 */ /* 0x000fe20000201400 */
[----:B------:R-:W-:Y:S01]  /*4d90*/  FFMA.FTZ R17, R37, -UR5, R23 ;  /* 0x8000000525117c23 */ /* 0x000fe20008010017 */
[----:B------:R-:W-:Y:S01]  /*4da0*/  IABS R27, R27 ;  /* 0x0000001b001b7213 */ /* 0x000fe20000000000 */
[----:B------:R-:W-:Y:S01]  /*4db0*/  FFMA.FTZ R38, R38, -UR5, R22 ;  /* 0x8000000526267c23 */ /* 0x000fe20008010016 */
[----:B------:R-:W-:Y:S01]  /*4dc0*/  IABS R36, R36 ;  /* 0x0000002400247213 */ /* 0x000fe20000000000 */
[----:B------:R-:W-:Y:S01]  /*4dd0*/  FFMA.FTZ R28, R28, -UR5, R47 ;  /* 0x800000051c1c7c23 */ /* 0x000fe2000801002f */
[----:B------:R-:W-:Y:S01]  /*4de0*/  FFMA.FTZ R66, R20, -UR5, R66 ;  /* 0x8000000514427c23 */ /* 0x000fe20008010042 */
[----:B------:R-:W-:Y:S01]  /*4df0*/  I2FP.F32.S32 R27, R27 ;  /* 0x0000001b001b7245 */ /* 0x000fe20000201400 */
[C---:B------:R-:W-:Y:S01]  /*4e00*/  IMAD.IADD R26, R7.reuse, 0x1, -R35 ;  /* 0x00000001071a7824 */ /* 0x040fe200078e0a23 */
[----:B------:R-:W-:Y:S01]  /*4e10*/  I2FP.F32.S32 R36, R36 ;  /* 0x0000002400247245 */ /* 0x000fe20000201400 */
[----:B------:R-:W-:Y:S01]  /*4e20*/  IMAD.IADD R23, R7, 0x1, -R44 ;  /* 0x0000000107177824 */ /* 0x000fe200078e0a2c */
[----:B------:R-:W-:Y:S01]  /*4e30*/  FSEL R19, R13, -INF , !P5 ;  /* 0xff8000000d137808 */ /* 0x000fe20006800000 */
[C---:B------:R-:W-:Y:S01]  /*4e40*/  IMAD.IADD R22, R7.reuse, 0x1, -R43 ;  /* 0x0000000107167824 */ /* 0x040fe200078e0a2b */
[----:B------:R-:W-:Y:S01]  /*4e50*/  FSEL R13, R38, -INF , !P5 ;  /* 0xff800000260d7808 */ /* 0x000fe20006800000 */
[----:B------:R-:W-:Y:S01]  /*4e60*/  IMAD.IADD R20, R7, 0x1, -R42 ;  /* 0x0000000107147824 */ /* 0x000fe200078e0a2a */
[----:B------:R-:W-:Y:S01]  /*4e70*/  FSEL R33, R33, -INF , !P6 ;  /* 0xff80000021217808 */ /* 0x000fe20007000000 */
[----:B------:R-:W-:Y:S01]  /*4e80*/  IMAD.IADD R37, R7, 0x1, -R40 ;  /* 0x0000000107257824 */ /* 0x000fe200078e0a28 */
[----:B------:R-:W-:Y:S01]  /*4e90*/  FSEL R7, R17, -INF , !P4 ;  /* 0xff80000011077808 */ /* 0x000fe20006000000 */
[----:B------:R-:W-:Y:S01]  /*4ea0*/  IMAD.IADD R38, R24, 0x1, -R18 ;  /* 0x0000000118267824 */ /* 0x000fe200078e0a12 */
[----:B------:R-:W-:Y:S01]  /*4eb0*/  FSEL R17, R12, -INF , !P3 ;  /* 0xff8000000c117808 */ /* 0x000fe20005800000 */
[----:B------:R-:W-:Y:S01]  /*4ec0*/  FFMA.FTZ R65, R27, -UR5, R65 ;  /* 0x800000051b417c23 */ /* 0x000fe20008010041 */
[----:B------:R-:W-:Y:S01]  /*4ed0*/  FSEL R28, R28, -INF , !P6 ;  /* 0xff8000001c1c7808 */ /* 0x000fe20007000000 */
[----:B------:R-:W-:Y:S01]  /*4ee0*/  FFMA.FTZ R67, R36, -UR5, R67 ;  /* 0x8000000524437c23 */ /* 0x000fe20008010043 */
[----:B------:R-:W-:-:S02]  /*4ef0*/  ISETP.GE.AND P5, PT, R18, UR28, PT ;  /* 0x0000001c12007c0c */ /* 0x000fc4000bfa6270 */
[----:B------:R-:W-:Y:S02]  /*4f00*/  FSEL R16, R16, -INF , !P2 ;  /* 0xff80000010107808 */ /* 0x000fe40005000000 */
[----:B------:R-:W-:Y:S02]  /*4f10*/  FSEL R12, R41, -INF , !P2 ;  /* 0xff800000290c7808 */ /* 0x000fe40005000000 */
[----:B------:R-:W-:Y:S01]  /*4f20*/  ISETP.GE.AND P6, PT, R35, UR28, PT ;  /* 0x0000001c23007c0c */ /* 0x000fe2000bfc6270 */
[C---:B------:R-:W-:Y:S01]  /*4f30*/  IMAD.IADD R35, R24.reuse, 0x1, -R35 ;  /* 0x0000000118237824 */ /* 0x040fe200078e0a23 */
[----:B------:R-:W-:Y:S01]  /*4f40*/  FSEL R18, R21, -INF , !P4 ;  /* 0xff80000015127808 */ /* 0x000fe20006000000 */
[C---:B------:R-:W-:Y:S01]  /*4f50*/  IMAD.IADD R21, R24.reuse, 0x1, -R44 ;  /* 0x0000000118157824 */ /* 0x040fe200078e0a2c */
[----:B------:R-:W-:Y:S01]  /*4f60*/  FSEL R6, R39, -INF , !P3 ;  /* 0xff80000027067808 */ /* 0x000fe20005800000 */
[----:B------:R-:W-:Y:S01]  /*4f70*/  IMAD.IADD R39, R24, 0x1, -R43 ;  /* 0x0000000118277824 */ /* 0x000fe200078e0a2b */
[----:B------:R-:W-:Y:S01]  /*4f80*/  ISETP.GE.AND P2, PT, R42, UR28, PT ;  /* 0x0000001c2a007c0c */ /* 0x000fe2000bf46270 */
[C---:B------:R-:W-:Y:S01]  /*4f90*/  IMAD.IADD R42, R24.reuse, 0x1, -R42 ;  /* 0x00000001182a7824 */ /* 0x040fe200078e0a2a */
[----:B------:R-:W-:Y:S01]  /*4fa0*/  FSEL R185, R65, -INF , !P0 ;  /* 0xff80000041b97808 */ /* 0x000fe20004000000 */
[----:B------:R-:W-:Y:S01]  /*4fb0*/  IMAD.IADD R24, R24, 0x1, -R40 ;  /* 0x0000000118187824 */ /* 0x000fe200078e0a28 */
[----:B------:R-:W-:-:S02]  /*4fc0*/  FSEL R189, R67, -INF , !P0 ;  /* 0xff80000043bd7808 */ /* 0x000fc40004000000 */
[----:B------:R-:W-:Y:S02]  /*4fd0*/  PLOP3.LUT P0, PT, PT, PT, UP0, 0x80, 0x0 ;  /* 0x000000000000781c */ /* 0x000fe40003f0f008 */
[----:B------:R-:W-:Y:S02]  /*4fe0*/  IABS R26, R26 ;  /* 0x0000001a001a7213 */ /* 0x000fe40000000000 */
[----:B------:R-:W-:Y:S02]  /*4ff0*/  IABS R25, R25 ;  /* 0x0000001900197213 */ /* 0x000fe40000000000 */
[----:B------:R-:W-:Y:S02]  /*5000*/  IABS R23, R23 ;  /* 0x0000001700177213 */ /* 0x000fe40000000000 */
[----:B------:R-:W-:Y:S02]  /*5010*/  IABS R22, R22 ;  /* 0x0000001600167213 */ /* 0x000fe40000000000 */
[----:B------:R-:W-:-:S02]  /*5020*/  IABS R20, R20 ;  /* 0x0000001400147213 */ /* 0x000fc40000000000 */
[----:B------:R-:W-:Y:S02]  /*5030*/  IABS R37, R37 ;  /* 0x0000002500257213 */ /* 0x000fe40000000000 */
[----:B------:R-:W-:Y:S02]  /*5040*/  IABS R35, R35 ;  /* 0x0000002300237213 */ /* 0x000fe40000000000 */
[----:B------:R-:W-:Y:S02]  /*5050*/  IABS R38, R38 ;  /* 0x0000002600267213 */ /* 0x000fe40000000000 */
[----:B------:R-:W-:Y:S02]  /*5060*/  IABS R21, R21 ;  /* 0x0000001500157213 */ /* 0x000fe40000000000 */
[----:B------:R-:W-:Y:S02]  /*5070*/  IABS R39, R39 ;  /* 0x0000002700277213 */ /* 0x000fe40000000000 */
[----:B------:R-:W-:-:S02]  /*5080*/  IABS R42, R42 ;  /* 0x0000002a002a7213 */ /* 0x000fc40000000000 */
[----:B------:R-:W-:Y:S02]  /*5090*/  IABS R24, R24 ;  /* 0x0000001800187213 */ /* 0x000fe40000000000 */
[----:B------:R-:W-:Y:S02]  /*50a0*/  I2FP.F32.S32 R26, R26 ;  /* 0x0000001a001a7245 */ /* 0x000fe40000201400 */
[----:B------:R-:W-:Y:S02]  /*50b0*/  I2FP.F32.S32 R25, R25 ;  /* 0x0000001900197245 */ /* 0x000fe40000201400 */
[----:B------:R-:W-:Y:S01]  /*50c0*/  I2FP.F32.S32 R23, R23 ;  /* 0x0000001700177245 */ /* 0x000fe20000201400 */
[----:B------:R-:W-:Y:S01]  /*50d0*/  FFMA.FTZ R60, R26, -UR5, R60 ;  /* 0x800000051a3c7c23 */ /* 0x000fe2000801003c */
        /* <DEDUP_REMOVED lines=18> */
[----:B------:R-:W-:Y:S01]  /*5200*/  FSEL R184, R64, -INF , !P1 ;  /* 0xff80000040b87808 */ /* 0x000fe20004800000 */
[----:B------:R-:W-:Y:S01]  /*5210*/  FFMA.FTZ R70, R42, -UR5, R70 ;  /* 0x800000052a467c23 */ /* 0x000fe20008010046 */
[----:B------:R-:W-:Y:S01]  /*5220*/  FSEL R188, R66, -INF , !P1 ;  /* 0xff80000042bc7808 */ /* 0x000fe20004800000 */
[----:B------:R-:W-:Y:S01]  /*5230*/  FFMA.FTZ R71, R24, -UR5, R71 ;  /* 0x8000000518477c23 */ /* 0x000fe20008010047 */
[----:B------:R-:W-:-:S02]  /*5240*/  ISETP.GE.AND P4, PT, R44, UR28, PT ;  /* 0x0000001c2c007c0c */ /* 0x000fc4000bf86270 */
[----:B------:R-:W-:Y:S02]  /*5250*/  ISETP.GE.AND P3, PT, R43, UR28, PT ;  /* 0x0000001c2b007c0c */ /* 0x000fe4000bf66270 */
[----:B------:R-:W-:Y:S02]  /*5260*/  ISETP.GE.AND P1, PT, R40, UR28, PT ;  /* 0x0000001c28007c0c */ /* 0x000fe4000bf26270 */
[----:B------:R-:W-:Y:S02]  /*5270*/  FSEL R186, R60, -INF , !P6 ;  /* 0xff8000003cba7808 */ /* 0x000fe40007000000 */
[----:B------:R-:W-:Y:S02]  /*5280*/  FSEL R190, R62, -INF , !P6 ;  /* 0xff8000003ebe7808 */ /* 0x000fe40007000000 */
        /* <DEDUP_REMOVED lines=36> */
[----:B------:R3:W-:Y:S03]  /*54d0*/  @!P6 LDGSTS.E.BYPASS.LTC128B.128 [R228+0x8000], desc[UR26][R38.64] ;  /* 0x0800000026e4efae */ /* 0x0007e6000b901d5a */
[C-C-:B------:R-:W-:Y:S01]  /*54e0*/  @!P5 LEA.HI.X R37, R24.reuse, R11, R5.reuse, 0x1, P2 ;  /* 0x0000000b1825d211 */ /* 0x140fe200010f0c05 */
[----:B------:R2:W-:Y:S01]  /*54f0*/  @P5 STS.128 [R228+0xa000], RZ ;  /* 0x00a000ffe4005388 */ /* 0x0005e20000000c00 */
[C---:B------:R-:W-:Y:S01]  /*5500*/  IADD3 R35, P2, R24.reuse, UR33, RZ ;  /* 0x0000002118237c10 */ /* 0x040fe2000ff5e0ff */
[----:B------:R-:W2:Y:S01]  /*5510*/  @!P5 LDC.64 R14, c[0x0][0x218] ;  /* 0x00008600ff0edb82 */ /* 0x000ea20000000a00 */
[C---:B----4-:R-:W-:Y:S01]  /*5520*/  @!P4 LEA R26, P1, R24.reuse, R8, 0x1 ;  /* 0x00000008181ac211 */ /* 0x050fe200078208ff */
[----:B------:R-:W-:Y:S01]  /*5530*/  @!PT LDS RZ, [RZ] ;  /* 0x00000000fffff984 */ /* 0x000fe20000000800 */
[----:B------:R-:W-:Y:S01]  /*5540*/  @!PT LDS RZ, [RZ] ;  /* 0x00000000fffff984 */ /* 0x000fe20000000800 */
[----:B------:R-:W-:Y:S01]  /*5550*/  @!PT LDS RZ, [RZ] ;  /* 0x00000000fffff984 */ /* 0x000fe20000000800 */
[----:B------:R-:W-:Y:S03]  /*5560*/  @!P5 LDGSTS.E.BYPASS.LTC128B.128 [R228+0xa000], desc[UR26][R36.64+0x80] ;  /* 0x0a00008024e4dfae */ /* 0x000fe6000b901d5a */
[C-C-:B------:R-:W-:Y:S01]  /*5570*/  @!P4 LEA.HI.X R27, R24.reuse, R9, R5.reuse, 0x1, P1 ;  /* 0x00000009181bc211 */ /* 0x140fe200008f0c05 */
[----:B------:R4:W-:Y:S02]  /*5580*/  @P4 STS.128 [R228+0xc000], RZ ;  /* 0x00c000ffe4004388 */ /* 0x0009e40000000c00 */
[----:B------:R-:W3:Y:S01]  /*5590*/  @!P4 LDC.64 R10, c[0x0][0x218] ;  /* 0x00008600ff0acb82 */ /* 0x000ee20000000a00 */
        /* <DEDUP_REMOVED lines=8> */
[----:B------:R-:W4:Y:S01]  /*5620*/  @!P3 LDC.64 R8, c[0x0][0x218] ;  /* 0x00008600ff08bb82 */ /* 0x000f220000000a00 */
[C---:B-1----:R-:W-:Y:S01]  /*5630*/  @!P6 LEA R20, P1, R35.reuse, R20, 0x1 ;  /* 0x000000142314e211 */ /* 0x042fe200078208ff */
[----:B------:R-:W-:Y:S01]  /*5640*/  @!PT LDS RZ, [RZ] ;  /* 0x00000000fffff984 */ /* 0x000fe20000000800 */
[----:B------:R-:W-:Y:S01]  /*5650*/  @!PT LDS RZ, [RZ] ;  /* 0x00000000fffff984 */ /* 0x000fe20000000800 */
[----:B------:R-:W-:Y:S01]  /*5660*/  @!PT LDS RZ, [RZ] ;  /* 0x00000000fffff984 */ /* 0x000fe20000000800 */
[----:B------:R1:W-:Y:S03]  /*5670*/  @!P3 LDGSTS.E.BYPASS.LTC128B.128 [R228+0xe000], desc[UR26][R22.64+0x180] ;  /* 0x0e00018016e4bfae */ /* 0x0003e6000b901d5a */
[C-C-:B------:R-:W-:Y:S01]  /*5680*/  @!P6 LEA.HI.X R21, R35.reuse, R21, R5.reuse, 0x1, P1 ;  /* 0x000000152315e211 */ /* 0x140fe200008f0c05 */
[----:B------:R1:W-:Y:S01]  /*5690*/  @P6 STS.128 [R228+0x8800], RZ ;  /* 0x008800ffe4006388 */ /* 0x0003e20000000c00 */
[C---:B--2---:R-:W-:Y:S01]  /*56a0*/  @!P5 LEA R14, P1, R35.reuse, R14, 0x1 ;  /* 0x0000000e230ed211 */ /* 0x044fe200078208ff */
[----:B------:R-:W2:Y:S02]  /*56b0*/  @!P5 LDC.64 R24, c[0x0][0x218] ;  /* 0x00008600ff18db82 */ /* 0x000ea40000000a00 */
[----:B------:R-:W-:Y:S01]  /*56c0*/  @!PT LDS RZ, [RZ] ;  /* 0x00000000fffff984 */ /* 0x000fe20000000800 */
[----:B------:R-:W-:Y:S01]  /*56d0*/  @!PT LDS RZ, [RZ] ;  /* 0x00000000fffff984 */ /* 0x000fe20000000800 */
[----:B------:R-:W-:Y:S01]  /*56e0*/  @!PT LDS RZ, [RZ] ;  /* 0x00000000fffff984 */ /* 0x000fe20000000800 */
[----:B------:R2:W-:Y:S01]  /*56f0*/  @!P6 LDGSTS.E.BYPASS.LTC128B.128 [R228+0x8800], desc[UR26][R20.64] ;  /* 0x0880000014e4efae */ /* 0x0005e2000b901d5a */
[----:B------:R-:W-:-:S03]  /*5700*/  @!P5 LEA.HI.X R15, R35, R15, R5, 0x1, P1 ;  /* 0x0000000f230fd211 */ /* 0x000fc600008f0c05 */
[----:B------:R2:W-:Y:S01]  /*5710*/  @P5 STS.128 [R228+0xa800], RZ ;  /* 0x00a800ffe4005388 */ /* 0x0005e20000000c00 */
[----:B---3--:R-:W-:-:S03]  /*5720*/  @!P4 LEA R38, P2, R35, R10, 0x1 ;  /* 0x0000000a2326c211 */ /* 0x008fc600078408ff */
        /* <DEDUP_REMOVED lines=8> */
[----:B----4-:R-:W-:-:S03]  /*57b0*/  @!P3 LEA R40, P1, R35, R8, 0x1 ;  /* 0x000000082328b211 */ /* 0x010fc600078208ff */
[----:B------:R-:W-:Y:S01]  /*57c0*/  @!PT LDS RZ, [RZ] ;  /* 0x00000000fffff984 */ /* 0x000fe20000000800 */
[----:B------:R-:W-:Y:S01]  /*57d0*/  @!PT LDS RZ, [RZ] ;  /* 0x00000000fffff984 */ /* 0x000fe20000000800 */
[----:B------:R-:W-:Y:S01]  /*57e0*/  @!PT LDS RZ, [RZ] ;  /* 0x00000000fffff984 */ /* 0x000fe20000000800 */
[----:B------:R4:W-:Y:S01]  /*57f0*/  @!P4 LDGSTS.E.BYPASS.LTC128B.128 [R228+0xc800], desc[UR26][R38.64+0x100] ;  /* 0x0c80010026e4cfae */ /* 0x0009e2000b901d5a */
[----:B------:R-:W-:Y:S01]  /*5800*/  @!P3 LEA.HI.X R41, R35, R9, R5, 0x1, P1 ;  /* 0x000000092329b211 */ /* 0x000fe200008f0c05 */
[----:B-1----:R-:W4:Y:S01]  /*5810*/  @!P4 LDC.64 R22, c[0x0][0x218] ;  /* 0x00008600ff16cb82 */ /* 0x002f220000000a00 */
[----:B------:R-:W-:Y:S01]  /*5820*/  IADD3.X R5, R5, UR32, RZ, P2, !PT ;  /* 0x0000002005057c10 */ /* 0x000fe200097fe4ff */
[----:B------:R1:W-:Y:S01]  /*5830*/  @P3 STS.128 [R228+0xe800], RZ ;  /* 0x00e800ffe4003388 */ /* 0x0003e20000000c00 */
[----:B--2---:R-:W-:-:S03]  /*5840*/  @!P5 LEA R24, P2, R36, R24, 0x1 ;  /* 0x000000182418d211 */ /* 0x004fc600078408ff */
[----:B------:R-:W-:Y:S01]  /*5850*/  @!PT LDS RZ, [RZ] ;  /* 0x00000000fffff984 */ /* 0x000fe20000000800 */
[----:B------:R-:W-:Y:S01]  /*5860*/  @!PT LDS RZ, [RZ] ;  /* 0x00000000fffff984 */ /* 0x000fe20000000800 */
[----:B------:R-:W-:Y:S01]  /*5870*/  @!PT LDS RZ, [RZ] ;  /* 0x00000000fffff984 */ /* 0x000fe20000000800 */
[----:B------:R1:W-:Y:S02]  /*5880*/  @!P3 LDGSTS.E.BYPASS.LTC128B.128 [R228+0xe800], desc[UR26][R40.64+0x180] ;  /* 0x0e80018028e4bfae */ /* 0x0003e4000b901d5a */
[----:B------:R-:W2:Y:S01]  /*5890*/  @!P3 LDC.64 R20, c[0x0][0x218] ;  /* 0x00008600ff14bb82 */ /* 0x000ea20000000a00 */
[C---:B------:R-:W-:Y:S01]  /*58a0*/  @!P5 LEA.HI.X R25, R36.reuse, R25, R5, 0x1, P2 ;  /* 0x000000192419d211 */ /* 0x040fe200010f0c05 */
[----:B------:R1:W-:Y:S06]  /*58b0*/  @P6 STS.128 [R228+0x9000], RZ ;  /* 0x009000ffe4006388 */ /* 0x0003ec0000000c00 */
[----:B---3--:R-:W3:Y:S01]  /*58c0*/  @!P6 LDC.64 R14, c[0x0][0x218] ;  /* 0x00008600ff0eeb82 */ /* 0x008ee20000000a00 */
[----:B-----5:R-:W-:-:S04]  /*58d0*/  @!P6 LEA R26, P1, R36, R26, 0x1 ;  /* 0x0000001a241ae211 */ /* 0x020fc800078208ff */
[----:B------:R-:W-:-:S03]  /*58e0*/  @!P6 LEA.HI.X R27, R36, R27, R5, 0x1, P1 ;  /* 0x0000001b241be211 */ /* 0x000fc600008f0c05 */
[----:B------:R-:W5:Y:S01]  /*58f0*/  @!P5 LDC.64 R10, c[0x0][0x218] ;  /* 0x00008600ff0adb82 */ /* 0x000f620000000a00 */
[C---:B----4-:R-:W-:Y:S01]  /*5900*/  @!P4 LEA R38, P1, R36.reuse, R22, 0x1 ;  /* 0x000000162426c211 */ /* 0x050fe200078208ff */
[----:B------:R-:W-:Y:S01]  /*5910*/  @!PT LDS RZ, [RZ] ;  /* 0x00000000fffff984 */ /* 0x000fe20000000800 */
[----:B------:R-:W-:Y:S01]  /*5920*/  @!PT LDS RZ, [RZ] ;  /* 0x00000000fffff984 */ /* 0x000fe20000000800 */
[----:B------:R-:W-:Y:S01]  /*5930*/  @!PT LDS RZ, [RZ] ;  /* 0x00000000fffff984 */ /* 0x000fe20000000800 */
[----:B------:R1:W-:Y:S01]  /*5940*/  @!P6 LDGSTS.E.BYPASS.LTC128B.128 [R228+0x9000], desc[UR26][R26.64] ;  /* 0x090000001ae4efae */ /* 0x0003e2000b901d5a */
[C---:B------:R-:W-:Y:S02]  /*5950*/  IADD3 R22, P2, R36.reuse, UR33, RZ ;  /* 0x0000002124167c10 */ /* 0x040fe4000ff5e0ff */
[C-C-:B------:R-:W-:Y:S01]  /*5960*/  @!P4 LEA.HI.X R39, R36.reuse, R23, R5.reuse, 0x1, P1 ;  /* 0x000000172427c211 */ /* 0x140fe200008f0c05 */
[----:B------:R1:W-:Y:S02]  /*5970*/  @P5 STS.128 [R228+0xb000], RZ ;  /* 0x00b000ffe4005388 */ /* 0x0003e40000000c00 */
[----:B------:R-:W4:Y:S01]  /*5980*/  @!P4 LDC.64 R8, c[0x0][0x218] ;  /* 0x00008600ff08cb82 */ /* 0x000f220000000a00 */
[C---:B--2---:R-:W-:Y:S01]  /*5990*/  @!P3 LEA R20, P1, R36.reuse, R20, 0x1 ;  /* 0x000000142414b211 */ /* 0x044fe200078208ff */
[----:B------:R-:W-:Y:S01]  /*59a0*/  @!PT LDS RZ, [RZ] ;  /* 0x00000000fffff984 */ /* 0x000fe20000000800 */
[----:B------:R-:W-:Y:S01]  /*59b0*/  @!PT LDS RZ, [RZ] ;  /* 0x00000000fffff984 */ /* 0x000fe20000000800 */
[----:B------:R-:W-:Y:S01]  /*59c0*/  @!PT LDS RZ, [RZ] ;  /* 0x00000000fffff984 */ /* 0x000fe20000000800 */
[----:B------:R1:W-:Y:S03]  /*59d0*/  @!P5 LDGSTS.E.BYPASS.LTC128B.128 [R228+0xb000], desc[UR26][R24.64+0x80] ;  /* 0x0b00008018e4dfae */ /* 0x0003e6000b901d5a */
[----:B------:R-:W-:Y:S01]  /*59e0*/  @!P3 LEA.HI.X R21, R36, R21, R5, 0x1, P1 ;  /* 0x000000152415b211 */ /* 0x000fe200008f0c05 */
[----:B------:R1:W-:Y:S01]  /*59f0*/  @P4 STS.128 [R228+0xd000], RZ ;  /* 0x00d000ffe4004388 */ /* 0x0003e20000000c00 */
[----:B------:R-:W-:-:S02]  /*5a00*/  IADD3.X R5, R5, UR32, RZ, P2, !PT ;  /* 0x0000002005057c10 */ /* 0x000fc400097fe4ff */
[C---:B---3--:R-:W-:Y:S01]  /*5a10*/  @!P6 LEA R14, P1, R22.reuse, R14, 0x1 ;  /* 0x0000000e160ee211 */ /* 0x048fe200078208ff */
        /* <DEDUP_REMOVED lines=38> */
.L_x_127:
[----:B------:R-:W-:Y:S05]  /*5c80*/  BSYNC B0 ;  /* 0x0000000000007941 */ /* 0x000fea0003800000 */
.L_x_126:
[----:B------:R-:W0:Y:S02]  /*5c90*/  LDGDEPBAR ;  /* 0x00000000000079af */ /* 0x000e240000000000 */
.L_x_125:
[----:B-1----:R-:W-:Y:S01]  /*5ca0*/  FMNMX.FTZ R10, R3, R32, !PT ;  /* 0x00000020030a7209 */ /* 0x002fe20007810000 */
        /* <DEDUP_REMOVED lines=31> */
[----:B--2---:R-:W1:Y:S03]  /*5ea0*/  SHFL.BFLY PT, R9, R10, 0x2, 0x1f ;  /* 0x0c401f000a097f89 */ /* 0x004e6600000e0000 */
        /* <DEDUP_REMOVED lines=13> */
[----:B------:R-:W3:Y:S04]  /*5f80*/  LDSM.16.MT88.4 R72, [R210+0x12000] ;  /* 0x01200000d248783b */ /* 0x000ee80000004200 */
[----:B------:R-:W4:Y:S04]  /*5f90*/  LDSM.16.MT88.4 R80, [R209+0x12000] ;  /* 0x01200000d150783b */ /* 0x000f280000004200 */
[----:B------:R-:W5:Y:S04]  /*5fa0*/  LDSM.16.MT88.4 R88, [R208+0x12000] ;  /* 0x01200000d058783b */ /* 0x000f680000004200 */
[----:B------:R-:W5:Y:S01]  /*5fb0*/  LDSM.16.MT88.4 R96, [R212+0x14000] ;  /* 0x01400000d460783b */ /* 0x000f620000004200 */
[----:B-1----:R-:W-:-:S03]  /*5fc0*/  FMNMX.FTZ R164, R9, R164, !PT ;  /* 0x000000a409a47209 */ /* 0x002fc60007810000 */
[----:B------:R-:W1:Y:S01]  /*5fd0*/  LDSM.16.MT88.4 R104, [R210+0x14000] ;  /* 0x01400000d268783b */ /* 0x000e620000004200 */
[C---:B------:R-:W-:Y:S01]  /*5fe0*/  FSETP.NEU.FTZ.AND P1, PT, R164.reuse, -INF , PT ;  /* 0xff800000a400780b */ /* 0x040fe20003f3d000 */
[----:B------:R-:W-:Y:S02]  /*5ff0*/  FMUL.FTZ R226, R164, UR6 ;  /* 0x00000006a4e27c20 */ /* 0x000fe40008410000 */
[----:B------:R-:W1:Y:S03]  /*6000*/  LDSM.16.MT88.4 R112, [R209+0x14000] ;  /* 0x01400000d170783b */ /* 0x000e660000004200 */
[----:B------:R-:W-:Y:S01]  /*6010*/  FSEL R226, R226, RZ, P1 ;  /* 0x000000ffe2e27208 */ /* 0x000fe20000800000 */
[----:B------:R-:W1:Y:S04]  /*6020*/  LDSM.16.MT88.4 R120, [R208+0x14000] ;  /* 0x01400000d078783b */ /* 0x000e680000004200 */
[--C-:B------:R-:W-:Y:S01]  /*6030*/  FFMA.FTZ R181, R3, UR6, -R226.reuse ;  /* 0x0000000603b57c23 */ /* 0x100fe200080108e2 */
[----:B--2---:R-:W-:Y:S01]  /*6040*/  FMNMX.FTZ R3, R8, R5, !PT ;  /* 0x0000000508037209 */ /* 0x004fe20007810000 */
[--C-:B------:R-:W-:Y:S01]  /*6050*/  FFMA.FTZ R180, R32, UR6, -R226.reuse ;  /* 0x0000000620b47c23 */ /* 0x100fe200080108e2 */
[--C-:B------:R-:W-:Y:S01]  /*6060*/  FFMA.FTZ R178, R34, UR6, -R226.reuse ;  /* 0x0000000622b27c23 */ /* 0x100fe200080108e2 */
[--C-:B------:R-:W-:Y:S01]  /*6070*/  FFMA.FTZ R176, R33, UR6, -R226.reuse ;  /* 0x0000000621b07c23 */ /* 0x100fe200080108e2 */
[C---:B------:R-:W-:Y:S01]  /*6080*/  FSETP.NEU.FTZ.AND P1, PT, R3.reuse, -INF , PT ;  /* 0xff8000000300780b */ /* 0x040fe20003f3d000 */
[----:B------:R-:W-:Y:S01]  /*6090*/  FMUL.FTZ R221, R3, UR6 ;  /* 0x0000000603dd7c20 */ /* 0x000fe20008410000 */
[----:B------:R-:W2:Y:S01]  /*60a0*/  LDSM.16.MT88.4 R128, [R212+0x16000] ;  /* 0x01600000d480783b */ /* 0x000ea20000004200 */
[--C-:B------:R-:W-:Y:S01]  /*60b0*/  FFMA.FTZ R175, R19, UR6, -R226.reuse ;  /* 0x0000000613af7c23 */ /* 0x100fe200080108e2 */
[--C-:B------:R-:W-:Y:S01]  /*60c0*/  FFMA.FTZ R173, R18, UR6, -R226.reuse ;  /* 0x0000000612ad7c23 */ /* 0x100fe200080108e2 */
[--C-:B------:R-:W-:Y:S01]  /*60d0*/  FFMA.FTZ R172, R17, UR6, -R226.reuse ;  /* 0x0000000611ac7c23 */ /* 0x100fe200080108e2 */
[----:B------:R-:W-:Y:S01]  /*60e0*/  FSEL R221, R221, RZ, P1 ;  /* 0x000000ffdddd7208 */ /* 0x000fe20000800000 */
[----:B------:R-:W2:Y:S01]  /*60f0*/  LDSM.16.MT88.4 R136, [R210+0x16000] ;  /* 0x01600000d288783b */ /* 0x000ea20000004200 */
[--C-:B------:R-:W-:Y:S01]  /*6100*/  FFMA.FTZ R2, R16, UR6, -R226.reuse ;  /* 0x0000000610027c23 */ /* 0x100fe200080108e2 */
[----:B------:R-:W-:Y:S01]  /*6110*/  MUFU.EX2 R181, R181 ;  /* 0x000000b500b57308 */ /* 0x000fe20000000800 */
[--C-:B------:R-:W-:Y:S01]  /*6120*/  FFMA.FTZ R184, R184, UR6, -R226.reuse ;  /* 0x00000006b8b87c23 */ /* 0x100fe200080108e2 */
[--C-:B------:R-:W-:Y:S01]  /*6130*/  FFMA.FTZ R182, R31, UR6, -R221.reuse ;  /* 0x000000061fb67c23 */ /* 0x100fe200080108dd */
[--C-:B------:R-:W-:Y:S01]  /*6140*/  FFMA.FTZ R183, R30, UR6, -R221.reuse ;  /* 0x000000061eb77c23 */ /* 0x100fe200080108dd */
[--C-:B------:R-:W-:Y:S01]  /*6150*/  FFMA.FTZ R179, R29, UR6, -R221.reuse ;  /* 0x000000061db37c23 */ /* 0x100fe200080108dd */
[--C-:B------:R-:W-:Y:S01]  /*6160*/  FFMA.FTZ R177, R28, UR6, -R221.reuse ;  /* 0x000000061cb17c23 */ /* 0x100fe200080108dd */
[----:B------:R-:W2:Y:S01]  /*6170*/  LDSM.16.MT88.4 R152, [R209+0x16000] ;  /* 0x01600000d198783b */ /* 0x000ea20000004200 */
[--C-:B------:R-:W-:Y:S01]  /*6180*/  FFMA.FTZ R174, R13, UR6, -R221.reuse ;  /* 0x000000060dae7c23 */ /* 0x100fe200080108dd */
[----:B------:R-:W3:Y:S01]  /*6190*/  MUFU.EX2 R180, R180 ;  /* 0x000000b400b47308 */ /* 0x000ee20000000800 */
[--C-:B------:R-:W-:Y:S01]  /*61a0*/  FFMA.FTZ R171, R7, UR6, -R221.reuse ;  /* 0x0000000607ab7c23 */ /* 0x100fe200080108dd */
[----:B------:R-:W2:Y:S01]  /*61b0*/  LDSM.16.MT88.4 R16, [R208+0x16000] ;  /* 0x01600000d010783b */ /* 0x000ea20000004200 */
[--C-:B------:R-:W-:Y:S01]  /*61c0*/  FFMA.FTZ R170, R6, UR6, -R221.reuse ;  /* 0x0000000606aa7c23 */ /* 0x100fe200080108dd */
[--C-:B------:R-:W-:Y:S01]  /*61d0*/  FFMA.FTZ R0, R12, UR6, -R221.reuse ;  /* 0x000000060c007c23 */ /* 0x100fe200080108dd */
[--C-:B------:R-:W-:Y:S01]  /*61e0*/  FFMA.FTZ R185, R185, UR6, -R226.reuse ;  /* 0x00000006b9b97c23 */ /* 0x100fe200080108e2 */
[----:B------:R-:W2:Y:S01]  /*61f0*/  LDSM.16.MT88.4 R8, [R210+0x10800] ;  /* 0x01080000d208783b */ /* 0x000ea20000004200 */
[--C-:B------:R-:W-:Y:S01]  /*6200*/  FFMA.FTZ R186, R186, UR6, -R226.reuse ;  /* 0x00000006baba7c23 */ /* 0x100fe200080108e2 */
[----:B------:R-:W-:Y:S01]  /*6210*/  MUFU.EX2 R178, R178 ;  /* 0x000000b200b27308 */ /* 0x000fe20000000800 */
[--C-:B------:R-:W-:Y:S01]  /*6220*/  FFMA.FTZ R187, R187, UR6, -R226.reuse ;  /* 0x00000006bbbb7c23 */ /* 0x100fe200080108e2 */
[----:B------:R-:W2:Y:S01]  /*6230*/  LDSM.16.MT88.4 R20, [R209+0x10800] ;  /* 0x01080000d114783b */ /* 0x000ea20000004200 */
[--C-:B------:R-:W-:Y:S01]  /*6240*/  FFMA.FTZ R188, R188, UR6, -R221.reuse ;  /* 0x00000006bcbc7c23 */ /* 0x100fe200080108dd */
[--C-:B------:R-:W-:Y:S01]  /*6250*/  FFMA.FTZ R189, R189, UR6, -R221.reuse ;  /* 0x00000006bdbd7c23 */ /* 0x100fe200080108dd */
[--C-:B------:R-:W-:Y:S01]  /*6260*/  FFMA.FTZ R190, R190, UR6, -R221.reuse ;  /* 0x00000006bebe7c23 */ /* 0x100fe200080108dd */
[----:B------:R-:W2:Y:S01]  /*6270*/  LDSM.16.MT88.4 R4, [R208+0x10800] ;  /* 0x01080000d004783b */ /* 0x000ea20000004200 */
[--C-:B------:R-:W-:Y:S01]  /*6280*/  FFMA.FTZ R191, R191, UR6, -R221.reuse ;  /* 0x00000006bfbf7c23 */ /* 0x100fe200080108dd */
[----:B------:R-:W4:Y:S01]  /*6290*/  MUFU.EX2 R176, R176 ;  /* 0x000000b000b07308 */ /* 0x000f220000000800 */
[----:B---3--:R-:W-:Y:S01]  /*62a0*/  F2FP.F16.F32.PACK_AB R148, R180, R181 ;  /* 0x000000b5b494723e */ /* 0x008fe200000000ff */
[----:B------:R-:W3:Y:S01]  /*62b0*/  LDSM.16.MT88.4 R12, [R212+0x12800] ;  /* 0x01280000d40c783b */ /* 0x000ee20000004200 */
[--C-:B------:R-:W-:Y:S01]  /*62c0*/  FFMA.FTZ R239, R239, UR6, -R226.reuse ;  /* 0x00000006efef7c23 */ /* 0x100fe200080108e2 */
[--C-:B------:R-:W-:Y:S01]  /*62d0*/  FFMA.FTZ R238, R238, UR6, -R226.reuse ;  /* 0x00000006eeee7c23 */ /* 0x100fe200080108e2 */
[--C-:B------:R-:W-:Y:S01]  /*62e0*/  FFMA.FTZ R227, R227, UR6, -R226.reuse ;  /* 0x00000006e3e37c23 */ /* 0x100fe200080108e2 */
[----:B------:R-:W-:Y:S01]  /*62f0*/  LDSM.16.MT88.4 R24, [R212+0x10800] ;  /* 0x01080000d418783b */ /* 0x000fe20000004200 */
[----:B------:R-:W-:Y:S01]  /*6300*/  FFMA.FTZ R246, R225, UR6, -R226 ;  /* 0x00000006e1f67c23 */ /* 0x000fe200080108e2 */
[----:B------:R-:W-:Y:S01]  /*6310*/  MUFU.EX2 R182, R182 ;  /* 0x000000b600b67308 */ /* 0x000fe20000000800 */
[--C-:B------:R-:W-:Y:S01]  /*6320*/  FFMA.FTZ R224, R224, UR6, -R221.reuse ;  /* 0x00000006e0e07c23 */ /* 0x100fe200080108dd */
[----:B------:R-:W-:Y:S01]  /*6330*/  LDSM.16.MT88.4 R28, [R208+0x12800] ;  /* 0x01280000d01c783b */ /* 0x000fe20000004200 */
[--C-:B------:R-:W-:Y:S01]  /*6340*/  FFMA.FTZ R223, R223, UR6, -R221.reuse ;  /* 0x00000006dfdf7c23 */ /* 0x100fe200080108dd */
[--C-:B------:R-:W-:Y:S01]  /*6350*/  FFMA.FTZ R222, R222, UR6, -R221.reuse ;  /* 0x00000006dede7c23 */ /* 0x100fe200080108dd */
[----:B------:R-:W-:Y:S01]  /*6360*/  FFMA.FTZ R243, R220, UR6, -R221 ;  /* 0x00000006dcf37c23 */ /* 0x000fe200080108dd */
[----:B------:R-:W-:Y:S01]  /*6370*/  LDSM.16.MT88.4 R32, [R210+0x12800] ;  /* 0x01280000d220783b */ /* 0x000fe20000004200 */
[----:B------:R-:W-:Y:S01]  /*6380*/  FADD.FTZ R180, R181, R180 ;  /* 0x000000b4b5b47221 */ /* 0x000fe20000010000 */
[----:B------:R-:W5:Y:S01]  /*6390*/  MUFU.EX2 R183, R183 ;  /* 0x000000b700b77308 */ /* 0x000f620000000800 */
[----:B----4-:R-:W-:-:S02]  /*63a0*/  F2FP.F16.F32.PACK_AB R150, R176, R178 ;  /* 0x000000b2b096723e */ /* 0x010fc400000000ff */
[----:B------:R-:W-:-:S04]  /*63b0*/  FADD.FTZ R180, R178, R180 ;  /* 0x000000b4b2b47221 */ /* 0x000fc80000010000 */
[----:B------:R-:W-:Y:S01]  /*63c0*/  FADD.FTZ R180, R176, R180 ;  /* 0x000000b4b0b47221 */ /* 0x000fe20000010000 */
[----:B------:R-:W4:Y:S08]  /*63d0*/  MUFU.EX2 R179, R179 ;  /* 0x000000b300b37308 */ /* 0x000f300000000800 */
[----:B------:R-:W1:Y:S01]  /*63e0*/  MUFU.EX2 R177, R177 ;  /* 0x000000b100b17308 */ /* 0x000e620000000800 */
[----:B-----5:R-:W-:Y:S01]  /*63f0*/  F2FP.F16.F32.PACK_AB R149, R183, R182 ;  /* 0x000000b6b795723e */ /* 0x020fe200000000ff */
[----:B------:R-:W-:-:S06]  /*6400*/  FADD.FTZ R182, R182, R183 ;  /* 0x000000b7b6b67221 */ /* 0x000fcc0000010000 */
[----:B------:R-:W5:Y:S01]  /*6410*/  MUFU.EX2 R175, R175 ;  /* 0x000000af00af7308 */ /* 0x000f620000000800 */
[----:B----4-:R-:W-:-:S07]  /*6420*/  FADD.FTZ R182, R179, R182 ;  /* 0x000000b6b3b67221 */ /* 0x010fce0000010000 */
[----:B------:R-:W4:Y:S01]  /*6430*/  MUFU.EX2 R173, R173 ;  /* 0x000000ad00ad7308 */ /* 0x000f220000000800 */
[C---:B-1----:R-:W-:Y:S01]  /*6440*/  F2FP.F16.F32.PACK_AB R151, R177.reuse, R179 ;  /* 0x000000b3b197723e */ /* 0x042fe200000000ff */
[----:B------:R-:W-:-:S06]  /*6450*/  FADD.FTZ R182, R177, R182 ;  /* 0x000000b6b1b67221 */ /* 0x000fcc0000010000 */
[----:B------:R-:W-:Y:S01]  /*6460*/  HMMA.16816.F32 R36, R148, R40, RZ ;  /* 0x000000289424723c */ /* 0x000fe200000018ff */
[----:B------:R-:W-:Y:S01]  /*6470*/  MUFU.EX2 R172, R172 ;  /* 0x000000ac00ac7308 */ /* 0x000fe20000000800 */
[----:B-----5:R-:W-:-:S04]  /*6480*/  FADD.FTZ R180, R175, R180 ;  /* 0x000000b4afb47221 */ /* 0x020fc80000010000 */
[C---:B------:R-:W-:Y:S03]  /*6490*/  HMMA.16816.F32 R40, R148.reuse, R42, RZ ;  /* 0x0000002a9428723c */ /* 0x040fe600000018ff */
[----:B------:R-:W-:Y:S01]  /*64a0*/  MUFU.EX2 R2, R2 ;  /* 0x0000000200027308 */ /* 0x000fe20000000800 */
[----:B----4-:R-:W-:Y:S02]  /*64b0*/  FADD.FTZ R180, R173, R180 ;  /* 0x000000b4adb47221 */ /* 0x010fe40000010000 */
[C---:B------:R-:W-:Y:S05]  /*64c0*/  HMMA.16816.F32 R160, R148.reuse, R156, RZ ;  /* 0x0000009c94a0723c */ /* 0x040fea00000018ff */
[----:B------:R-:W1:Y:S01]  /*64d0*/  MUFU.EX2 R174, R174 ;  /* 0x000000ae00ae7308 */ /* 0x000e620000000800 */
[C---:B------:R-:W-:Y:S06]  /*64e0*/  HMMA.16816.F32 R44, R148.reuse, R48, RZ ;  /* 0x00000030942c723c */ /* 0x040fec00000018ff */
[C---:B------:R-:W-:Y:S01]  /*64f0*/  HMMA.16816.F32 R52, R148.reuse, R56, RZ ;  /* 0x000000389434723c */ /* 0x040fe200000018ff */
[----:B------:R-:W4:Y:S05]  /*6500*/  MUFU.EX2 R171, R171 ;  /* 0x000000ab00ab7308 */ /* 0x000f2a0000000800 */
[----:B------:R-:W-:Y:S03]  /*6510*/  HMMA.16816.F32 R60, R148, R64, RZ ;  /* 0x00000040943c723c */ /* 0x000fe600000018ff */
[----:B------:R-:W-:Y:S01]  /*6520*/  MUFU.EX2 R170, R170 ;  /* 0x000000aa00aa7308 */ /* 0x000fe20000000800 */
[----:B-1----:R-:W-:-:S02]  /*6530*/  FADD.FTZ R182, R174, R182 ;  /* 0x000000b6aeb67221 */ /* 0x002fc40000010000 */
[C---:B------:R-:W-:Y:S05]  /*6540*/  HMMA.16816.F32 R68, R148.reuse, R72, RZ ;  /* 0x000000489444723c */ /* 0x040fea00000018ff */
[----:B------:R-:W1:Y:S01]  /*6550*/  MUFU.EX2 R0, R0 ;  /* 0x0000000000007308 */ /* 0x000e620000000800 */
[----:B------:R-:W-:Y:S01]  /*6560*/  HMMA.16816.F32 R76, R148, R80, RZ ;  /* 0x00000050944c723c */ /* 0x000fe200000018ff */
[----:B----4-:R-:W-:-:S05]  /*6570*/  FADD.FTZ R182, R171, R182 ;  /* 0x000000b6abb67221 */ /* 0x010fca0000010000 */
[C---:B------:R-:W-:Y:S01]  /*6580*/  HMMA.16816.F32 R84, R148.reuse, R88, RZ ;  /* 0x000000589454723c */ /* 0x040fe200000018ff */
[----:B------:R-:W-:Y:S05]  /*6590*/  MUFU.EX2 R184, R184 ;  /* 0x000000b800b87308 */ /* 0x000fea0000000800 */
[C---:B------:R-:W-:Y:S03]  /*65a0*/  HMMA.16816.F32 R92, R148.reuse, R96, RZ ;  /* 0x00000060945c723c */ /* 0x040fe600000018ff */
[----:B------:R-:W4:Y:S03]  /*65b0*/  MUFU.EX2 R185, R185 ;  /* 0x000000b900b97308 */ /* 0x000f260000000800 */
[C---:B------:R-:W-:Y:S05]  /*65c0*/  HMMA.16816.F32 R100, R148.reuse, R104, RZ ;  /* 0x000000689464723c */ /* 0x040fea00000018ff */
[----:B------:R-:W-:Y:S01]  /*65d0*/  MUFU.EX2 R186, R186 ;  /* 0x000000ba00ba7308 */ /* 0x000fe20000000800 */
[C---:B------:R-:W-:Y:S06]  /*65e0*/  HMMA.16816.F32 R108, R148.reuse, R112, RZ ;  /* 0x00000070946c723c */ /* 0x040fec00000018ff */
[C---:B------:R-:W-:Y:S01]  /*65f0*/  HMMA.16816.F32 R116, R148.reuse, R120, RZ ;  /* 0x000000789474723c */ /* 0x040fe200000018ff */
[----:B------:R-:W-:Y:S05]  /*6600*/  MUFU.EX2 R187, R187 ;  /* 0x000000bb00bb7308 */ /* 0x000fea0000000800 */
[C---:B--2---:R-:W-:Y:S03]  /*6610*/  HMMA.16816.F32 R124, R148.reuse, R128, RZ ;  /* 0x00000080947c723c */ /* 0x044fe600000018ff */
[----:B------:R-:W-:Y:S03]  /*6620*/  MUFU.EX2 R188, R188 ;  /* 0x000000bc00bc7308 */ /* 0x000fe60000000800 */
[C---:B------:R-:W-:Y:S05]  /*6630*/  HMMA.16816.F32 R132, R148.reuse, R136, RZ ;  /* 0x000000889484723c */ /* 0x040fea00000018ff */
[----:B------:R-:W2:Y:S01]  /*6640*/  MUFU.EX2 R189, R189 ;  /* 0x000000bd00bd7308 */ /* 0x000ea20000000800 */
[C---:B------:R-:W-:Y:S06]  /*6650*/  HMMA.16816.F32 R140, R148.reuse, R152, RZ ;  /* 0x00000098948c723c */ /* 0x040fec00000018ff */
[C---:B------:R-:W-:Y:S01]  /*6660*/  HMMA.16816.F32 R156, R148.reuse, R158, RZ ;  /* 0x0000009e949c723c */ /* 0x040fe200000018ff */
[----:B------:R-:W-:Y:S05]  /*6670*/  MUFU.EX2 R190, R190 ;  /* 0x000000be00be7308 */ /* 0x000fea0000000800 */
[C---:B------:R-:W-:Y:S03]  /*6680*/  HMMA.16816.F32 R48, R148.reuse, R50, RZ ;  /* 0x000000329430723c */ /* 0x040fe600000018ff */
[----:B------:R-:W5:Y:S03]  /*6690*/  MUFU.EX2 R191, R191 ;  /* 0x000000bf00bf7308 */ /* 0x000f660000000800 */
[C---:B------:R-:W-:Y:S05]  /*66a0*/  HMMA.16816.F32 R56, R148.reuse, R58, RZ ;  /* 0x0000003a9438723c */ /* 0x040fea00000018ff */
[----:B------:R-:W5:Y:S01]  /*66b0*/  MUFU.EX2 R239, R239 ;  /* 0x000000ef00ef7308 */ /* 0x000f620000000800 */
        /* <DEDUP_REMOVED lines=9> */
[----:B------:R-:W5:Y:S05]  /*6750*/  MUFU.EX2 R224, R224 ;  /* 0x000000e000e07308 */ /* 0x000f6a0000000800 */
[C---:B------:R-:W-:Y:S03]  /*6760*/  HMMA.16816.F32 R112, R148.reuse, R114, RZ ;  /* 0x000000729470723c */ /* 0x040fe600000018ff */
[----:B------:R-:W5:Y:S03]  /*6770*/  MUFU.EX2 R223, R223 ;  /* 0x000000df00df7308 */ /* 0x000f660000000800 */
[C---:B------:R-:W-:Y:S05]  /*6780*/  HMMA.16816.F32 R120, R148.reuse, R122, RZ ;  /* 0x0000007a9478723c */ /* 0x040fea00000018ff */
[----:B------:R-:W5:Y:S01]  /*6790*/  MUFU.EX2 R222, R222 ;  /* 0x000000de00de7308 */ /* 0x000f620000000800 */
[C---:B------:R-:W-:Y:S06]  /*67a0*/  HMMA.16816.F32 R128, R148.reuse, R130, RZ ;  /* 0x000000829480723c */ /* 0x040fec00000018ff */
[C---:B------:R-:W-:Y:S01]  /*67b0*/  HMMA.16816.F32 R136, R148.reuse, R138, RZ ;  /* 0x0000008a9488723c */ /* 0x040fe200000018ff */
[----:B------:R-:W5:Y:S05]  /*67c0*/  MUFU.EX2 R243, R243 ;  /* 0x000000f300f37308 */ /* 0x000f6a0000000800 */
[C---:B------:R-:W-:Y:S06]  /*67d0*/  HMMA.16816.F32 R152, R148.reuse, R154, RZ ;  /* 0x0000009a9498723c */ /* 0x040fec00000018ff */
[C---:B------:R-:W-:Y:S06]  /*67e0*/  HMMA.16816.F32 R144, R148.reuse, R16, RZ ;  /* 0x000000109490723c */ /* 0x040fec00000018ff */
        /* <DEDUP_REMOVED lines=9> */
[C---:B------:R-:W-:Y:S06]  /*6880*/  HMMA.16816.F32 R36, R16.reuse, R8, R36 ;  /* 0x000000081024723c */ /* 0x040fec0000001824 */
[C---:B------:R-:W-:Y:S01]  /*6890*/  HMMA.16816.F32 R40, R16.reuse, R10, R40 ;  /* 0x0000000a1028723c */ /* 0x040fe20000001828 */
[----:B------:R-:W1:Y:S05]  /*68a0*/  LDSM.16.MT88.4 R8, [R209+0x12800] ;  /* 0x01280000d108783b */ /* 0x000e6a0000004200 */
[C---:B------:R-:W-:Y:S06]  /*68b0*/  HMMA.16816.F32 R44, R16.reuse, R20, R44 ;  /* 0x00000014102c723c */ /* 0x040fec000000182c */
[C---:B------:R-:W-:Y:S01]  /*68c0*/  HMMA.16816.F32 R48, R16.reuse, R22, R48 ;  /* 0x000000161030723c */ /* 0x040fe20000001830 */
[----:B------:R-:W-:Y:S05]  /*68d0*/  LDSM.16.MT88.4 R20, [R209+0x14800] ;  /* 0x01480000d114783b */ /* 0x000fea0000004200 */
[C---:B------:R-:W-:Y:S06]  /*68e0*/  HMMA.16816.F32 R52, R16.reuse, R4, R52 ;  /* 0x000000041034723c */ /* 0x040fec0000001834 */
        /* <DEDUP_REMOVED lines=8> */
[C---:B------:R-:W-:Y:S06]  /*6970*/  HMMA.16816.F32 R160, R16.reuse, R24, R160 ;  /* 0x0000001810a0723c */ /* 0x040fec00000018a0 */
[C---:B------:R-:W-:Y:S01]  /*6980*/  HMMA.16816.F32 R156, R16.reuse, R26, R156 ;  /* 0x0000001a109c723c */ /* 0x040fe2000000189c */
[----:B------:R-:W2:Y:S05]  /*6990*/  LDSM.16.MT88.4 R24, [R212+0x14800] ;  /* 0x01480000d418783b */ /* 0x000eaa0000004200 */
[C---:B------:R-:W-:Y:S06]  /*69a0*/  HMMA.16816.F32 R84, R16.reuse, R28, R84 ;  /* 0x0000001c1054723c */ /* 0x040fec0000001854 */
[C---:B------:R-:W-:Y:S01]  /*69b0*/  HMMA.16816.F32 R88, R16.reuse, R30, R88 ;  /* 0x0000001e1058723c */ /* 0x040fe20000001858 */
[----:B------:R-:W-:Y:S05]  /*69c0*/  LDSM.16.MT88.4 R28, [R208+0x16800] ;  /* 0x01680000d01c783b */ /* 0x000fea0000004200 */
[C---:B----4-:R-:W-:Y:S06]  /*69d0*/  HMMA.16816.F32 R100, R16.reuse, R4, R100 ;  /* 0x000000041064723c */ /* 0x050fec0000001864 */
[C---:B------:R-:W-:Y:S01]  /*69e0*/  HMMA.16816.F32 R104, R16.reuse, R6, R104 ;  /* 0x000000061068723c */ /* 0x040fe20000001868 */
[----:B------:R-:W4:Y:S05]  /*69f0*/  LDSM.16.MT88.4 R4, [R210+0x16800] ;  /* 0x01680000d204783b */ /* 0x000f2a0000004200 */
[C---:B------:R-:W-:Y:S06]  /*6a00*/  HMMA.16816.F32 R108, R16.reuse, R20, R108 ;  /* 0x00000014106c723c */ /* 0x040fec000000186c */
[C---:B------:R-:W-:Y:S01]  /*6a10*/  HMMA.16816.F32 R112, R16.reuse, R22, R112 ;  /* 0x000000161070723c */ /* 0x040fe20000001870 */
[----:B------:R-:W5:Y:S05]  /*6a20*/  LDSM.16.MT88.4 R20, [R209+0x16800] ;  /* 0x01680000d114783b */ /* 0x000f6a0000004200 */
        /* <DEDUP_REMOVED lines=8> */
[----:B------:R-:W-:Y:S05]  /*6ab0*/  LDSM.16.MT88.4 R32, [R210+0x13000] ;  /* 0x01300000d220783b */ /* 0x000fea0000004200 */
[C---:B--2---:R-:W-:Y:S06]  /*6ac0*/  HMMA.16816.F32 R92, R16.reuse, R24, R92 ;  /* 0x00000018105c723c */ /* 0x044fec000000185c */
[C---:B------:R-:W-:Y:S01]  /*6ad0*/  HMMA.16816.F32 R96, R16.reuse, R26, R96 ;  /* 0x0000001a1060723c */ /* 0x040fe20000001860 */
[----:B------:R-:W-:Y:S05]  /*6ae0*/  LDSM.16.MT88.4 R24, [R212+0x11000] ;  /* 0x01100000d418783b */ /* 0x000fea0000004200 */
[C---:B----4-:R-:W-:Y:S06]  /*6af0*/  HMMA.16816.F32 R132, R16.reuse, R4, R132 ;  /* 0x000000041084723c */ /* 0x050fec0000001884 */
[C---:B------:R-:W-:Y:S01]  /*6b00*/  HMMA.16816.F32 R136, R16.reuse, R6, R136 ;  /* 0x000000061088723c */ /* 0x040fe20000001888 */
[----:B------:R-:W2:Y:S05]  /*6b10*/  LDSM.16.MT88.4 R4, [R208+0x11000] ;  /* 0x01100000d004783b */ /* 0x000eaa0000004200 */
[C---:B-----5:R-:W-:Y:S06]  /*6b20*/  HMMA.16816.F32 R140, R16.reuse, R20, R140 ;  /* 0x00000014108c723c */ /* 0x060fec000000188c */
[C---:B------:R-:W-:Y:S01]  /*6b30*/  HMMA.16816.F32 R152, R16.reuse, R22, R152 ;  /* 0x000000161098723c */ /* 0x040fe20000001898 */
[----:B------:R-:W4:Y:S05]  /*6b40*/  LDSM.16.MT88.4 R20, [R212+0x13000] ;  /* 0x01300000d414783b */ /* 0x000f2a0000004200 */
[C---:B------:R-:W-:Y:S06]  /*6b50*/  HMMA.16816.F32 R144, R16.reuse, R28, R144 ;  /* 0x0000001c1090723c */ /* 0x040fec0000001890 */
[----:B------:R-:W-:Y:S01]  /*6b60*/  HMMA.16816.F32 R148, R16, R30, R148 ;  /* 0x0000001e1094723c */ /* 0x000fe20000001894 */
[----:B------:R-:W-:Y:S06]  /*6b70*/  LDSM.16.MT88.4 R28, [R208+0x13000] ;  /* 0x01300000d01c783b */ /* 0x000fec0000004200 */
[----:B------:R-:W-:Y:S01]  /*6b80*/  F2FP.F16.F32.PACK_AB R16, R185, R184 ;  /* 0x000000b8b910723e */ /* 0x000fe200000000ff */
[----:B------:R-:W-:Y:S01]  /*6b90*/  FADD.FTZ R184, R184, R172 ;  /* 0x000000acb8b87221 */ /* 0x000fe20000010000 */
[----:B------:R-:W-:Y:S01]  /*6ba0*/  F2FP.F16.F32.PACK_AB R17, R189, R188 ;  /* 0x000000bcbd11723e */ /* 0x000fe200000000ff */
[----:B------:R-:W-:Y:S01]  /*6bb0*/  FADD.FTZ R188, R188, R170 ;  /* 0x000000aabcbc7221 */ /* 0x000fe20000010000 */
[----:B------:R-:W-:Y:S01]  /*6bc0*/  F2FP.F16.F32.PACK_AB R18, R187, R186 ;  /* 0x000000babb12723e */ /* 0x000fe200000000ff */
[----:B------:R-:W-:Y:S01]  /*6bd0*/  FADD.FTZ R184, R185, R184 ;  /* 0x000000b8b9b87221 */ /* 0x000fe20000010000 */
[----:B------:R-:W-:Y:S01]  /*6be0*/  F2FP.F16.F32.PACK_AB R19, R191, R190 ;  /* 0x000000bebf13723e */ /* 0x000fe200000000ff */
[----:B------:R-:W-:-:S02]  /*6bf0*/  FADD.FTZ R188, R189, R188 ;  /* 0x000000bcbdbc7221 */ /* 0x000fc40000010000 */
[----:B------:R-:W-:Y:S02]  /*6c00*/  FADD.FTZ R186, R186, R184 ;  /* 0x000000b8baba7221 */ /* 0x000fe40000010000 */
[----:B------:R-:W-:Y:S02]  /*6c10*/  FADD.FTZ R190, R190, R188 ;  /* 0x000000bcbebe7221 */ /* 0x000fe40000010000 */
[----:B---3--:R-:W-:Y:S01]  /*6c20*/  HMMA.16816.F32 R36, R16, R12, R36 ;  /* 0x0000000c1024723c */ /* 0x008fe20000001824 */
[----:B------:R-:W-:Y:S01]  /*6c30*/  FADD.FTZ R186, R187, R186 ;  /* 0x000000babbba7221 */ /* 0x000fe20000010000 */
[----:B------:R-:W-:-:S03]  /*6c40*/  FADD.FTZ R190, R191, R190 ;  /* 0x000000bebfbe7221 */ /* 0x000fc60000010000 */
[----:B------:R-:W-:Y:S01]  /*6c50*/  FADD.FTZ R186, R239, R186 ;  /* 0x000000baefba7221 */ /* 0x000fe20000010000 */
[----:B------:R-:W-:Y:S01]  /*6c60*/  HMMA.16816.F32 R40, R16, R14, R40 ;  /* 0x0000000e1028723c */ /* 0x000fe20000001828 */
[----:B------:R-:W3:Y:S01]  /*6c70*/  LDSM.16.MT88.4 R12, [R209+0x13000] ;  /* 0x01300000d10c783b */ /* 0x000ee20000004200 */
[----:B------:R-:W-:Y:S01]  /*6c80*/  FADD.FTZ R190, R224, R190 ;  /* 0x000000bee0be7221 */ /* 0x000fe20000010000 */
[----:B------:R-:W-:-:S03]  /*6c90*/  FADD.FTZ R186, R238, R186 ;  /* 0x000000baeeba7221 */ /* 0x000fc60000010000 */
[----:B-1----:R-:W-:Y:S01]  /*6ca0*/  HMMA.16816.F32 R44, R16, R8, R44 ;  /* 0x00000008102c723c */ /* 0x002fe2000000182c */
[----:B------:R-:W-:Y:S01]  /*6cb0*/  FADD.FTZ R190, R223, R190 ;  /* 0x000000bedfbe7221 */ /* 0x000fe20000010000 */
[----:B------:R-:W-:-:S03]  /*6cc0*/  FADD.FTZ R186, R227, R186 ;  /* 0x000000bae3ba7221 */ /* 0x000fc60000010000 */
        /* <DEDUP_REMOVED lines=31> */
[----:B------:R-:W-:Y:S01]  /*6ec0*/  HMMA.16816.F32 R152, R16, R6, R152 ;  /* 0x000000061098723c */ /* 0x000fe20000001898 */
[----:B------:R-:W-:-:S02]  /*6ed0*/  F2FP.F16.F32.PACK_AB R4, R238, R239 ;  /* 0x000000efee04723e */ /* 0x000fc400000000ff */
[----:B------:R-:W-:-:S03]  /*6ee0*/  F2FP.F16.F32.PACK_AB R5, R223, R224 ;  /* 0x000000e0df05723e */ /* 0x000fc600000000ff */
[C---:B------:R-:W-:Y:S01]  /*6ef0*/  HMMA.16816.F32 R68, R16.reuse, R32, R68 ;  /* 0x000000201044723c */ /* 0x040fe20000001844 */
[C---:B------:R-:W-:Y:S01]  /*6f00*/  F2FP.F16.F32.PACK_AB R6, R246.reuse, R227 ;  /* 0x000000e3f606723e */ /* 0x040fe200000000ff */
[----:B------:R-:W-:Y:S01]  /*6f10*/  FADD.FTZ R246, R246, R186 ;  /* 0x000000baf6f67221 */ /* 0x000fe20000010000 */
[C---:B------:R-:W-:Y:S01]  /*6f20*/  F2FP.F16.F32.PACK_AB R7, R243.reuse, R222 ;  /* 0x000000def307723e */ /* 0x040fe200000000ff */
[----:B------:R-:W-:Y:S02]  /*6f30*/  FADD.FTZ R243, R243, R190 ;  /* 0x000000bef3f37221 */ /* 0x000fe40000010000 */
[C---:B------:R-:W-:Y:S01]  /*6f40*/  HMMA.16816.F32 R72, R16.reuse, R34, R72 ;  /* 0x000000221048723c */ /* 0x040fe20000001848 */
[----:B------:R-:W2:Y:S05]  /*6f50*/  LDSM.16.MT88.4 R32, [R210+0x11800] ;  /* 0x01180000d220783b */ /* 0x000eaa0000004200 */
[C---:B------:R-:W-:Y:S06]  /*6f60*/  HMMA.16816.F32 R84, R16.reuse, R28, R84 ;  /* 0x0000001c1054723c */ /* 0x040fec0000001854 */
[C---:B------:R-:W-:Y:S01]  /*6f70*/  HMMA.16816.F32 R88, R16.reuse, R30, R88 ;  /* 0x0000001e1058723c */ /* 0x040fe20000001858 */
[----:B------:R-:W2:Y:S05]  /*6f80*/  LDSM.16.MT88.4 R28, [R209+0x11800] ;  /* 0x01180000d11c783b */ /* 0x000eaa0000004200 */
[C---:B-----5:R-:W-:Y:S06]  /*6f90*/  HMMA.16816.F32 R92, R16.reuse, R24, R92 ;  /* 0x00000018105c723c */ /* 0x060fec000000185c */
[C---:B------:R-:W-:Y:S01]  /*6fa0*/  HMMA.16816.F32 R96, R16.reuse, R26, R96 ;  /* 0x0000001a1060723c */ /* 0x040fe20000001860 */
[----:B------:R-:W5:Y:S05]  /*6fb0*/  LDSM.16.MT88.4 R24, [R208+0x11800] ;  /* 0x01180000d018783b */ /* 0x000f6a0000004200 */
[C---:B----4-:R-:W-:Y:S06]  /*6fc0*/  HMMA.16816.F32 R144, R16.reuse, R20, R144 ;  /* 0x000000141090723c */ /* 0x050fec0000001890 */
[----:B------:R-:W-:Y:S01]  /*6fd0*/  HMMA.16816.F32 R148, R16, R22, R148 ;  /* 0x000000161094723c */ /* 0x000fe20000001894 */
[----:B------:R-:W4:Y:S04]  /*6fe0*/  LDSM.16.MT88.4 R20, [R210+0x13800] ;  /* 0x01380000d214783b */ /* 0x000f280000004200 */
[----:B------:R-:W4:Y:S01]  /*6ff0*/  LDSM.16.MT88.4 R16, [R209+0x13800] ;  /* 0x01380000d110783b */ /* 0x000f220000004200 */
        /* <DEDUP_REMOVED lines=16> */
[C---:B------:R-:W-:Y:S01]  /*7100*/  HMMA.16816.F32 R72, R4.reuse, R22, R72 ;  /* 0x000000160448723c */ /* 0x040fe20000001848 */
[----:B------:R-:W4:Y:S05]  /*7110*/  LDSM.16.MT88.4 R20, [R212+0x17800] ;  /* 0x01780000d414783b */ /* 0x000f2a0000004200 */
        /* <DEDUP_REMOVED lines=10> */
[C---:B------:R-:W-:Y:S06]  /*71c0*/  HMMA.16816.F32 R96, R4.reuse, R34, R96 ;  /* 0x000000220460723c */ /* 0x040fec0000001860 */
[C---:B------:R-:W-:Y:S06]  /*71d0*/  HMMA.16816.F32 R100, R4.reuse, R28, R100 ;  /* 0x0000001c0464723c */ /* 0x040fec0000001864 */
[C---:B------:R-:W-:Y:S06]  /*71e0*/  HMMA.16816.F32 R104, R4.reuse, R30, R104 ;  /* 0x0000001e0468723c */ /* 0x040fec0000001868 */
[C---:B-----5:R-:W-:Y:S06]  /*71f0*/  HMMA.16816.F32 R116, R4.reuse, R24, R116 ;  /* 0x000000180474723c */ /* 0x060fec0000001874 */
[C---:B------:R-:W-:Y:S06]  /*7200*/  HMMA.16816.F32 R120, R4.reuse, R26, R120 ;  /* 0x0000001a0478723c */ /* 0x040fec0000001878 */
[C---:B----4-:R-:W-:Y:S06]  /*7210*/  HMMA.16816.F32 R124, R4.reuse, R20, R124 ;  /* 0x00000014047c723c */ /* 0x050fec000000187c */
[C---:B------:R-:W-:Y:S06]  /*7220*/  HMMA.16816.F32 R128, R4.reuse, R22, R128 ;  /* 0x000000160480723c */ /* 0x040fec0000001880 */
[C---:B------:R-:W-:Y:S06]  /*7230*/  HMMA.16816.F32 R132, R4.reuse, R16, R132 ;  /* 0x000000100484723c */ /* 0x040fec0000001884 */
[C---:B------:R-:W-:Y:S06]  /*7240*/  HMMA.16816.F32 R136, R4.reuse, R18, R136 ;  /* 0x000000120488723c */ /* 0x040fec0000001888 */
[C---:B---3--:R-:W-:Y:S06]  /*7250*/  HMMA.16816.F32 R140, R4.reuse, R12, R140 ;  /* 0x0000000c048c723c */ /* 0x048fec000000188c */
[C---:B------:R-:W-:Y:S06]  /*7260*/  HMMA.16816.F32 R152, R4.reuse, R14, R152 ;  /* 0x0000000e0498723c */ /* 0x040fec0000001898 */
[C---:B-1----:R-:W-:Y:S06]  /*7270*/  HMMA.16816.F32 R144, R4.reuse, R8, R144 ;  /* 0x000000080490723c */ /* 0x042fec0000001890 */
        /* <DEDUP_REMOVED lines=8> */
[----:B------:R-:W-:Y:S01]  /*7300*/  ULDC.64 UR6, c[0x0][0x218] ;  /* 0x0000860000067ab9 */ /* 0x000fe20000000a00 */
[----:B------:R-:W-:Y:S01]  /*7310*/  ULDC.64 UR8, c[0x0][0x220] ;  /* 0x0000880000087ab9 */ /* 0x000fe20000000a00 */
[--C-:B------:R-:W-:Y:S01]  /*7320*/  IMAD.WIDE.U32 R8, R166, UR19, R6.reuse ;  /* 0x00000013a6087c25 */ /* 0x100fe2000f8e0006 */
[----:B------:R-:W-:Y:S01]  /*7330*/  UIADD3 UR13, UR28, 0x3f, URZ ;  /* 0x0000003f1c0d7890 */ /* 0x000fe2000fffe03f */
[----:B------:R-:W-:Y:S02]  /*7340*/  UMOV UR10, URZ ;  /* 0x0000003f000a7c82 */ /* 0x000fe40008000000 */
[----:B------:R-:W-:Y:S01]  /*7350*/  IMAD.WIDE.U32 R6, R165, UR19, R6 ;  /* 0x00000013a5067c25 */ /* 0x000fe2000f8e0006 */
[----:B------:R-:W-:Y:S01]  /*7360*/  IADD3 R240, P1, R8, UR22, RZ ;  /* 0x0000001608f07c10 */ /* 0x000fe2000ff3e0ff */
[----:B------:R-:W-:-:S02]  /*7370*/  USHF.R.S32.HI UR4, URZ, 0x1f, UR13 ;  /* 0x0000001f3f047899 */ /* 0x000fc4000801140d */
[----:B------:R-:W-:Y:S01]  /*7380*/  IMAD.U32 R242, RZ, RZ, UR28 ;  /* 0x0000001cfff27e24 */ /* 0x000fe2000f8e00ff */
[----:B------:R-:W-:Y:S01]  /*7390*/  IADD3 R238, P0, R6, UR24, RZ ;  /* 0x0000001806ee7c10 */ /* 0x000fe2000ff1e0ff */
[----:B------:R-:W2:Y:S01]  /*73a0*/  @!P3 LDC.64 R226, c[0x0][0x220] ;  /* 0x00008800ffe2bb82 */ /* 0x000ea20000000a00 */
[----:B------:R-:W-:-:S03]  /*73b0*/  ULEA.HI UR13, UR4, UR13, URZ, 0x6 ;  /* 0x0000000d040d7291 */ /* 0x000fc6000f8f303f */
[----:B------:R-:W-:Y:S01]  /*73c0*/  ULDC UR4, c[0x0][0x2ec] ;  /* 0x0000bb0000047ab9 */ /* 0x000fe20000000800 */
[----:B------:R-:W-:Y:S02]  /*73d0*/  ULEA.HI.SX32 UR12, UR13, 0xfffffffe, 0x1a ;  /* 0xfffffffe0d0c7891 */ /* 0x000fe4000f8fd23f */
[----:B------:R-:W-:Y:S01]  /*73e0*/  ULEA.HI.SX32 UR13, UR13, 0xfffffffd, 0x1a ;  /* 0xfffffffd0d0d7891 */ /* 0x000fe2000f8fd23f */
[----:B------:R-:W3:Y:S01]  /*73f0*/  @!P3 LDC.64 R224, c[0x0][0x220] ;  /* 0x00008800ffe0bb82 */ /* 0x000ee20000000a00 */
[----:B-1----:R-:W-:-:S07]  /*7400*/  SHF.R.S32.HI R0, RZ, 0x1f, R4 ;  /* 0x0000001fff007819 */ /* 0x002fce0000011404 */
[----:B------:R-:W1:Y:S01]  /*7410*/  @!P3 LDC.64 R222, c[0x0][0x220] ;  /* 0x00008800ffdebb82 */ /* 0x000e620000000a00 */
[----:B------:R-:W-:Y:S02]  /*7420*/  LOP3.LUT R2, R4, 0x3, RZ, 0xc0, !PT ;  /* 0x0000000304027812 */ /* 0x000fe400078ec0ff */
[----:B------:R-:W-:Y:S01]  /*7430*/  LEA.HI R0, R0, R4, RZ, 0x3 ;  /* 0x0000000400007211 */ /* 0x000fe200078f18ff */
[----:B------:R-:W-:Y:S02]  /*7440*/  IMAD.U32 R4, RZ, RZ, UR21 ;  /* 0x00000015ff047e24 */ /* 0x000fe4000f8e00ff */
[----:B------:R-:W-:Y:S01]  /*7450*/  IMAD R167, R2, -0x2, R167 ;  /* 0xfffffffe02a77824 */ /* 0x000fe200078e02a7 */
[----:B------:R-:W-:Y:S01]  /*7460*/  SHF.R.S32.HI R10, RZ, 0x3, R0 ;  /* 0x00000003ff0a7819 */ /* 0x000fe20000011400 */
[----:B------:R-:W4:Y:S01]  /*7470*/  @!P3 LDC.64 R220, c[0x0][0x220] ;  /* 0x00008800ffdcbb82 */ /* 0x000f220000000a00 */
[----:B------:R-:W-:Y:S01]  /*7480*/  IMAD.U32 R2, RZ, RZ, UR23 ;  /* 0x00000017ff027e24 */ /* 0x000fe2000f8e00ff */
[----:B------:R-:W-:Y:S01]  /*7490*/  IADD3.X R4, R4, UR11, R9, P1, !PT ;  /* 0x0000000b04047c10 */ /* 0x000fe20008ffe409 */
[----:B------:R-:W-:Y:S01]  /*74a0*/  IMAD.MOV.U32 R0, RZ, RZ, R164 ;  /* 0x000000ffff007224 */ /* 0x000fe200078e00a4 */
[----:B------:R-:W-:Y:S01]  /*74b0*/  SHF.R.S32.HI R11, RZ, 0x1f, R10 ;  /* 0x0000001fff0b7819 */ /* 0x000fe2000001140a */
[----:B------:R-:W-:Y:S01]  /*74c0*/  ULDC UR11, c[0x0][0x2d0] ;  /* 0x0000b400000b7ab9 */ /* 0x000fe20000000800 */
[----:B------:R-:W-:-:S02]  /*74d0*/  IADD3.X R2, R2, UR31, R7, P0, !PT ;  /* 0x0000001f02027c10 */ /* 0x000fc400087fe407 */
[----:B------:R-:W-:Y:S01]  /*74e0*/  LEA R241, P1, R240, UR6, 0x1 ;  /* 0x00000006f0f17c11 */ /* 0x000fe2000f8208ff */
[----:B------:R1:W-:Y:S01]  /*74f0*/  STL.64 [R1], R10 ;  /* 0x0000000a01007387 */ /* 0x0003e20000100a00 */
[----:B------:R-:W-:Y:S02]  /*7500*/  LEA R239, P0, R238, UR8, 0x1 ;  /* 0x00000008eeef7c11 */ /* 0x000fe4000f8008ff */
[----:B------:R-:W-:Y:S01]  /*7510*/  LEA.HI.X R240, R240, UR7, R4, 0x1, P1 ;  /* 0x00000007f0f07c11 */ /* 0x000fe200088f0c04 */
[----:B------:R-:W-:Y:S01]  /*7520*/  ULDC.64 UR6, c[0x0][0x250] ;  /* 0x0000940000067ab9 */ /* 0x000fe20000000a00 */
[----:B------:R-:W-:Y:S01]  /*7530*/  LEA.HI.X R238, R238, UR9, R2, 0x1, P0 ;  /* 0x00000009eeee7c11 */ /* 0x000fe200080f0c02 */
[----:B------:R-:W-:Y:S01]  /*7540*/  IMAD.MOV.U32 R2, RZ, RZ, R3 ;  /* 0x000000ffff027224 */ /* 0x000fe200078e0003 */
[C---:B------:R-:W-:Y:S01]  /*7550*/  IADD3 R250, P2, R10.reuse, 0x30, RZ ;  /* 0x000000300afa7810 */ /* 0x040fe20007f5e0ff */
[----:B------:R-:W-:Y:S01]  /*7560*/  USHF.L.U64.HI UR15, UR6, 0x4, UR7 ;  /* 0x00000004060f7899 */ /* 0x000fe20008010207 */
[C---:B------:R-:W-:Y:S01]  /*7570*/  IADD3 R248, P1, R10.reuse, 0x10, RZ ;  /* 0x000000100af87810 */ /* 0x040fe20007f3e0ff */
[----:B------:R-:W-:Y:S01]  /*7580*/  USHF.L.U32 UR19, UR6, 0x4, URZ ;  /* 0x0000000406137899 */ /* 0x000fe2000800063f */
[----:B------:R-:W-:Y:S01]  /*7590*/  IADD3 R244, P0, R10, 0x20, RZ ;  /* 0x000000200af47810 */ /* 0x000fe20007f1e0ff */
[----:B------:R-:W-:Y:S01]  /*75a0*/  IMAD.X R251, RZ, RZ, R11, P2 ;  /* 0x000000fffffb7224 */ /* 0x000fe200010e060b */
[----:B------:R-:W-:Y:S01]  /*75b0*/  IADD3 R242, R242, -UR18, R167 ;  /* 0x80000012f2f27c10 */ /* 0x000fe2000fffe0a7 */
[--C-:B------:R-:W-:Y:S01]  /*75c0*/  IMAD.X R249, RZ, RZ, R11.reuse, P1 ;  /* 0x000000fffff97224 */ /* 0x100fe200008e060b */
[----:B------:R-:W-:Y:S01]  /*75d0*/  ULDC.64 UR8, c[0x0][0x248] ;  /* 0x0000920000087ab9 */ /* 0x000fe20000000a00 */
[----:B------:R-:W-:Y:S01]  /*75e0*/  IMAD.X R245, RZ, RZ, R11, P0 ;  /* 0x000000fffff57224 */ /* 0x000fe200000e060b */
[----:B--23--:R-:W-:Y:S07]  /*75f0*/  BRA `(.L_x_129) ;  /* 0x0000000400bc7947 */ /* 0x00cfee0003800000 */
.L_x_131:
        /* <DEDUP_REMOVED lines=14> */
[----:B------:R-:W1:Y:S02]  /*76e0*/  @!P3 LDC.64 R164, c[0x0][0x218] ;  /* 0x00008600ffa4bb82 */ /* 0x000e640000000a00 */
        /* <DEDUP_REMOVED lines=22> */
[C---:B-1----:R-:W-:Y:S01]  /*7850*/  @!P3 LEA R164, P5, R168.reuse, R164, 0x1 ;  /* 0x000000a4a8a4b211 */ /* 0x042fe200078a08ff */
        /* <DEDUP_REMOVED lines=73> */
.L_x_129:
[----:B------:R2:W-:Y:S01]  /*7cf0*/  STL.64 [R1+0x8], R36 ;  /* 0x0000082401007387 */ /* 0x0005e20000100a00 */
        /* <DEDUP_REMOVED lines=8> */
[----:B------:R-:W-:Y:S01]  /*7d80*/  UIMAD.WIDE.U32 UR22, UR20, UR6, URZ ;  /* 0x00000006141672a5 */ /* 0x000fe2000f8e003f */
[----:B------:R-:W-:Y:S01]  /*7d90*/  IMAD.U32 R5, RZ, RZ, UR20 ;  /* 0x00000014ff057e24 */ /* 0x000fe2000f8e00ff */
[----:B------:R-:W-:Y:S01]  /*7da0*/  LEA R20, P2, R20, R248, 0x6 ;  /* 0x000000f814147211 */ /* 0x000fe200078430ff */
[----:B------:R-:W-:Y:S01]  /*7db0*/  IMAD.U32 R18, RZ, RZ, UR20 ;  /* 0x00000014ff127e24 */ /* 0x000fe2000f8e00ff */
[----:B------:R-:W-:Y:S01]  /*7dc0*/  UIMAD UR14, UR20, UR7, UR14 ;  /* 0x00000007140e72a4 */ /* 0x000fe2000f8e020e */
[----:B------:R-:W-:Y:S01]  /*7dd0*/  IMAD.U32 R4, RZ, RZ, UR20 ;  /* 0x00000014ff047e24 */ /* 0x000fe2000f8e00ff */
[----:B------:R-:W-:Y:S01]  /*7de0*/  LEA.HI.X.SX32 R21, R5, R249, 0x6, P2 ;  /* 0x000000f905157211 */ /* 0x000fe200010f36ff */
[----:B------:R-:W-:Y:S01]  /*7df0*/  IMAD.U32 R24, RZ, RZ, UR20 ;  /* 0x00000014ff187e24 */ /* 0x000fe2000f8e00ff */
[----:B------:R-:W-:Y:S01]  /*7e00*/  LEA R18, P1, R18, R244, 0x6 ;  /* 0x000000f412127211 */ /* 0x000fe200078230ff */
[----:B------:R-:W-:Y:S01]  /*7e10*/  IMAD.U32 R3, RZ, RZ, UR20 ;  /* 0x00000014ff037e24 */ /* 0x000fe2000f8e00ff */
[----:B------:R-:W-:Y:S01]  /*7e20*/  UIADD3 UR14, UR23, UR14, URZ ;  /* 0x0000000e170e7290 */ /* 0x000fe2000fffe03f */
[----:B------:R-:W-:Y:S01]  /*7e30*/  IMAD R7, R21, UR6, RZ ;  /* 0x0000000615077c24 */ /* 0x000fe2000f8e02ff */
[----:B------:R-:W-:Y:S01]  /*7e40*/  LEA.HI.X.SX32 R19, R4, R245, 0x6, P1 ;  /* 0x000000f504137211 */ /* 0x000fe200008f36ff */
[----:B-1----:R-:W-:Y:S01]  /*7e50*/  IMAD.U32 R10, RZ, RZ, UR22 ;  /* 0x00000016ff0a7e24 */ /* 0x002fe2000f8e00ff */
[----:B------:R-:W-:Y:S01]  /*7e60*/  LEA R24, P0, R24, R250, 0x6 ;  /* 0x000000fa18187211 */ /* 0x000fe200078030ff */
[C---:B------:R-:W-:Y:S02]  /*7e70*/  IMAD R7, R20.reuse, UR7, R7 ;  /* 0x0000000714077c24 */ /* 0x040fe4000f8e0207 */
[----:B------:R-:W-:Y:S01]  /*7e80*/  IMAD.WIDE.U32 R20, R20, UR6, RZ ;  /* 0x0000000614147c25 */ /* 0x000fe2000f8e00ff */
[----:B------:R-:W-:Y:S02]  /*7e90*/  LEA.HI.X.SX32 R25, R3, R251, 0x6, P0 ;  /* 0x000000fb03197211 */ /* 0x000fe400000f36ff */
[----:B------:R-:W-:Y:S01]  /*7ea0*/  LEA R4, P0, R10, R232, 0x6 ;  /* 0x000000e80a047211 */ /* 0x000fe200078030ff */
[----:B--2---:R-:W2:Y:S01]  /*7eb0*/  LDL.64 R36, [R1] ;  /* 0x0000000001247983 */ /* 0x004ea20000100a00 */
[----:B------:R-:W-:Y:S01]  /*7ec0*/  IMAD.IADD R7, R21, 0x1, R7 ;  /* 0x0000000115077824 */ /* 0x000fe200078e0207 */
[C---:B------:R-:W-:Y:S01]  /*7ed0*/  LEA R14, P2, R20.reuse, R239, 0x1 ;  /* 0x000000ef140e7211 */ /* 0x040fe200078408ff */
[----:B------:R-:W-:Y:S01]  /*7ee0*/  IMAD.U32 R3, RZ, RZ, UR14 ;  /* 0x0000000eff037e24 */ /* 0x000fe2000f8e00ff */
[----:B------:R-:W-:Y:S01]  /*7ef0*/  @P3 STS.128 [R228+0x10000], RZ ;  /* 0x010000ffe4003388 */ /* 0x000fe20000000c00 */
[----:B------:R-:W-:Y:S01]  /*7f00*/  IMAD R5, R25, UR6, RZ ;  /* 0x0000000619057c24 */ /* 0x000fe2000f8e02ff */
[-C--:B------:R-:W-:Y:S01]  /*7f10*/  LEA.HI.X R15, R20, R238.reuse, R7, 0x1, P2 ;  /* 0x000000ee140f7211 */ /* 0x080fe200010f0c07 */
[----:B------:R-:W-:Y:S01]  /*7f20*/  IMAD.U32 R11, RZ, RZ, UR23 ;  /* 0x00000017ff0b7e24 */ /* 0x000fe2000f8e00ff */
[----:B------:R-:W-:Y:S01]  /*7f30*/  ISETP.GE.AND P2, PT, R231, UR11, PT ;  /* 0x0000000be7007c0c */ /* 0x000fe2000bf46270 */
[----:B------:R-:W-:Y:S01]  /*7f40*/  IMAD R5, R24, UR7, R5 ;  /* 0x0000000718057c24 */ /* 0x000fe2000f8e0205 */
[----:B------:R-:W-:Y:S01]  /*7f50*/  LEA.HI.X R3, R10, R219, R3, 0x6, P0 ;  /* 0x000000db0a037211 */ /* 0x000fe200000f3403 */
[----:B------:R-:W-:Y:S01]  /*7f60*/  IMAD.WIDE.U32 R24, R24, UR6, RZ ;  /* 0x0000000618187c25 */ /* 0x000fe2000f8e00ff */
[----:B------:R-:W-:Y:S03]  /*7f70*/  UIADD3 UR14, UR13, -UR10, URZ ;  /* 0x8000000a0d0e7290 */ /* 0x000fe6000fffe03f */
[----:B------:R-:W-:Y:S01]  /*7f80*/  IMAD.IADD R5, R25, 0x1, R5 ;  /* 0x0000000119057824 */ /* 0x000fe200078e0205 */
[C---:B------:R-:W-:Y:S04]  /*7f90*/  LEA R10, P0, R24.reuse, R239, 0x1 ;  /* 0x000000ef180a7211 */ /* 0x040fe800078008ff */
[----:B------:R-:W-:Y:S02]  /*7fa0*/  LEA.HI.X R11, R24, R238, R5, 0x1, P0 ;  /* 0x000000ee180b7211 */ /* 0x000fe400000f0c05 */
[----:B------:R-:W-:Y:S02]  /*7fb0*/  ISETP.GE.AND P0, PT, R229, UR11, PT ;  /* 0x0000000be5007c0c */ /* 0x000fe4000bf06270 */
[----:B--2---:R-:W-:Y:S04]  /*7fc0*/  LEA R22, P4, R22, R36, 0x6 ;  /* 0x0000002416167211 */ /* 0x004fe800078830ff */
[----:B------:R-:W-:Y:S01]  /*7fd0*/  LEA.HI.X.SX32 R23, R6, R37, 0x6, P4 ;  /* 0x0000002506177211 */ /* 0x000fe200020f36ff */
[----:B------:R-:W-:Y:S04]  /*7fe0*/  IMAD R6, R19, UR6, RZ ;  /* 0x0000000613067c24 */ /* 0x000fe8000f8e02ff */
[----:B------:R-:W-:Y:S02]  /*7ff0*/  IMAD R8, R23, UR6, RZ ;  /* 0x0000000617087c24 */ /* 0x000fe4000f8e02ff */
[----:B------:R-:W-:Y:S02]  /*8000*/  IMAD R6, R18, UR7, R6 ;  /* 0x0000000712067c24 */ /* 0x000fe4000f8e0206 */
[C---:B------:R-:W-:Y:S02]  /*8010*/  IMAD R8, R22.reuse, UR7, R8 ;  /* 0x0000000716087c24 */ /* 0x040fe4000f8e0208 */
[----:B------:R-:W-:Y:S04]  /*8020*/  IMAD.WIDE.U32 R22, R22, UR6, RZ ;  /* 0x0000000616167c25 */ /* 0x000fe8000f8e00ff */
[----:B------:R-:W-:Y:S01]  /*8030*/  IMAD.IADD R8, R23, 0x1, R8 ;  /* 0x0000000117087824 */ /* 0x000fe200078e0208 */
[-C--:B------:R-:W-:Y:S01]  /*8040*/  LEA R16, P4, R22, R239.reuse, 0x1 ;  /* 0x000000ef16107211 */ /* 0x080fe200078808ff */
[----:B------:R-:W-:Y:S03]  /*8050*/  IMAD.WIDE.U32 R18, R18, UR6, RZ ;  /* 0x0000000612127c25 */ /* 0x000fe6000f8e00ff */
[----:B------:R-:W-:Y:S01]  /*8060*/  LEA.HI.X R17, R22, R238, R8, 0x1, P4 ;  /* 0x000000ee16117211 */ /* 0x000fe200020f0c08 */
[----:B------:R-:W-:Y:S01]  /*8070*/  IMAD.IADD R6, R19, 0x1, R6 ;  /* 0x0000000113067824 */ /* 0x000fe200078e0206 */
[----:B------:R-:W-:Y:S02]  /*8080*/  @!P3 LEA R8, P6, R4, R226, 0x1 ;  /* 0x000000e20408b211 */ /* 0x000fe400078c08ff */
[----:B------:R-:W-:Y:S02]  /*8090*/  LEA R12, P1, R18, R239, 0x1 ;  /* 0x000000ef120c7211 */ /* 0x000fe400078208ff */
[----:B------:R-:W-:Y:S02]  /*80a0*/  @!P3 LEA.HI.X R9, R4, R227, R3, 0x1, P6 ;  /* 0x000000e30409b211 */ /* 0x000fe400030f0c03 */
[----:B------:R-:W-:Y:S02]  /*80b0*/  LEA.HI.X R13, R18, R238, R6, 0x1, P1 ;  /* 0x000000ee120d7211 */ /* 0x000fe400008f0c06 */
[----:B------:R-:W-:Y:S01]  /*80c0*/  ISETP.GE.AND P1, PT, R230, UR11, PT ;  /* 0x0000000be6007c0c */ /* 0x000fe2000bf26270 */
[----:B------:R-:W-:Y:S01]  /*80d0*/  @!PT LDS RZ, [RZ] ;  /* 0x00000000fffff984 */ /* 0x000fe20000000800 */
[----:B------:R-:W-:Y:S01]  /*80e0*/  @!PT LDS RZ, [RZ] ;  /* 0x00000000fffff984 */ /* 0x000fe20000000800 */
[----:B------:R-:W-:Y:S01]  /*80f0*/  @!PT LDS RZ, [RZ] ;  /* 0x00000000fffff984 */ /* 0x000fe20000000800 */
[----:B------:R-:W-:Y:S01]  /*8100*/  @!P3 LDGSTS.E.BYPASS.LTC128B.128 [R228+0x10000], desc[UR26][R8.64] ;  /* 0x1000000008e4bfae */ /* 0x000fe2000b901d5a */
[----:B------:R-:W-:Y:S03]  /*8110*/  IADD3 R6, P5, R4, UR19, RZ ;  /* 0x0000001304067c10 */ /* 0x000fe6000ffbe0ff */
[----:B------:R-:W-:Y:S01]  /*8120*/  @P2 STS.128 [R228+0x12000], RZ ;  /* 0x012000ffe4002388 */ /* 0x000fe20000000c00 */
[C---:B------:R-:W-:Y:S02]  /*8130*/  @!P3 LEA R18, P6, R6.reuse, R224, 0x1 ;  /* 0x000000e00612b211 */ /* 0x040fe400078c08ff */
[----:B------:R-:W-:Y:S01]  /*8140*/  IADD3.X R4, R3, UR15, RZ, P5, !PT ;  /* 0x0000000f03047c10 */ /* 0x000fe2000affe4ff */
[----:B------:R-:W-:Y:S01]  /*8150*/  @!PT LDS RZ, [RZ] ;  /* 0x00000000fffff984 */ /* 0x000fe20000000800 */
[----:B------:R-:W-:Y:S01]  /*8160*/  @!PT LDS RZ, [RZ] ;  /* 0x00000000fffff984 */ /* 0x000fe20000000800 */
[----:B------:R-:W-:Y:S01]  /*8170*/  @!PT LDS RZ, [RZ] ;  /* 0x00000000fffff984 */ /* 0x000fe20000000800 */
[----:B------:R-:W-:Y:S01]  /*8180*/  @!P2 LDGSTS.E.BYPASS.LTC128B.128 [R228+0x12000], desc[UR26][R16.64+0x80] ;  /* 0x1200008010e4afae */ /* 0x000fe2000b901d5a */
[C---:B------:R-:W-:Y:S02]  /*8190*/  IADD3 R5, P4, R6.reuse, UR19, RZ ;  /* 0x0000001306057c10 */ /* 0x040fe4000ff9e0ff */
[----:B------:R-:W-:Y:S01]  /*81a0*/  @!P3 LEA.HI.X R19, R6, R225, R4, 0x1, P6 ;  /* 0x000000e10613b211 */ /* 0x000fe200030f0c04 */
        /* <DEDUP_REMOVED lines=10> */
[C---:B----4-:R-:W-:Y:S02]  /*8250*/  @!P3 LEA R20, P4, R3.reuse, R220, 0x1 ;  /* 0x000000dc0314b211 */ /* 0x050fe400078808ff */
[----:B------:R-:W-:Y:S01]  /*8260*/  IADD3.X R4, R6, UR15, RZ, P5, !PT ;  /* 0x0000000f06047c10 */ /* 0x000fe2000affe4ff */
[----:B------:R-:W-:Y:S01]  /*8270*/  @!PT LDS RZ, [RZ] ;  /* 0x00000000fffff984 */ /* 0x000fe20000000800 */
[----:B------:R-:W-:Y:S01]  /*8280*/  @!PT LDS RZ, [RZ] ;  /* 0x00000000fffff984 */ /* 0x000fe20000000800 */
[----:B------:R-:W-:Y:S01]  /*8290*/  @!PT LDS RZ, [RZ] ;  /* 0x00000000fffff984 */ /* 0x000fe20000000800 */
[----:B------:R-:W-:Y:S03]  /*82a0*/  @!P0 LDGSTS.E.BYPASS.LTC128B.128 [R228+0x16000], desc[UR26][R16.64+0x180] ;  /* 0x1600018010e48fae */ /* 0x000fe6000b901d5a */
[----:B------:R-:W-:Y:S01]  /*82b0*/  @!P3 LEA.HI.X R21, R3, R221, R4, 0x1, P4 ;  /* 0x000000dd0315b211 */ /* 0x000fe200020f0c04 */
[----:B------:R-:W-:Y:S01]  /*82c0*/  @P3 STS.128 [R228+0x10800], RZ ;  /* 0x010800ffe4003388 */ /* 0x000fe20000000c00 */
[----:B------:R-:W-:Y:S03]  /*82d0*/  IMAD.U32 R3, RZ, RZ, UR14 ;  /* 0x0000000eff037e24 */ /* 0x000fe6000f8e00ff */
[----:B------:R-:W-:Y:S01]  /*82e0*/  @!PT LDS RZ, [RZ] ;  /* 0x00000000fffff984 */ /* 0x000fe20000000800 */
[----:B------:R-:W-:Y:S01]  /*82f0*/  @!PT LDS RZ, [RZ] ;  /* 0x00000000fffff984 */ /* 0x000fe20000000800 */
[----:B------:R-:W-:Y:S01]  /*8300*/  @!PT LDS RZ, [RZ] ;  /* 0x00000000fffff984 */ /* 0x000fe20000000800 */
[----:B------:R1:W-:Y:S04]  /*8310*/  @!P3 LDGSTS.E.BYPASS.LTC128B.128 [R228+0x10800], desc[UR26][R18.64] ;  /* 0x1080000012e4bfae */ /* 0x0003e8000b901d5a */
        /* <DEDUP_REMOVED lines=75> */
[----:B------:R-:W-:Y:S05]  /*87d0*/  LDSM.16.M88.4 R164, [R214] ;  /* 0x00000000d6a4783b */ /* 0x000fea0000000200 */
[C---:B------:R-:W-:Y:S06]  /*87e0*/  HMMA.16816.F32 R4, R168.reuse, R172, R4 ;  /* 0x000000aca804723c */ /* 0x040fec0000001804 */
[C---:B------:R-:W-:Y:S01]  /*87f0*/  HMMA.16816.F32 R8, R168.reuse, R174, R8 ;  /* 0x000000aea808723c */ /* 0x040fe20000001808 */
[----:B------:R-:W1:Y:S05]  /*8800*/  LDSM.16.M88.4 R172, [R211+0x8000] ;  /* 0x00800000d3ac783b */ /* 0x000e6a0000000200 */
[C---:B--2---:R-:W-:Y:S06]  /*8810*/  HMMA.16816.F32 R12, R168.reuse, R176, R12 ;  /* 0x000000b0a80c723c */ /* 0x044fec000000180c */
[C---:B------:R-:W-:Y:S01]  /*8820*/  HMMA.16816.F32 R16, R168.reuse, R178, R16 ;  /* 0x000000b2a810723c */ /* 0x040fe20000001810 */
[----:B------:R-:W2:Y:S05]  /*8830*/  LDSM.16.M88.4 R176, [R211+0x9000] ;  /* 0x00900000d3b0783b */ /* 0x000eaa0000000200 */
[C---:B---3--:R-:W-:Y:S06]  /*8840*/  HMMA.16816.F32 R20, R168.reuse, R180, R20 ;  /* 0x000000b4a814723c */ /* 0x048fec0000001814 */
[C---:B------:R-:W-:Y:S01]  /*8850*/  HMMA.16816.F32 R24, R168.reuse, R182, R24 ;  /* 0x000000b6a818723c */ /* 0x040fe20000001818 */
[----:B------:R-:W3:Y:S05]  /*8860*/  LDSM.16.M88.4 R180, [R211+0x9800] ;  /* 0x00980000d3b4783b */ /* 0x000eea0000000200 */
[C---:B----4-:R-:W-:Y:S06]  /*8870*/  HMMA.16816.F32 R28, R168.reuse, R184, R28 ;  /* 0x000000b8a81c723c */ /* 0x050fec000000181c */
[----:B------:R-:W-:Y:S01]  /*8880*/  HMMA.16816.F32 R32, R168, R186, R32 ;  /* 0x000000baa820723c */ /* 0x000fe20000001820 */
[----:B------:R-:W-:Y:S04]  /*8890*/  LDSM.16.M88.4 R168, [R213] ;  /* 0x00000000d5a8783b */ /* 0x000fe80000000200 */
[----:B------:R-:W4:Y:S01]  /*88a0*/  LDSM.16.M88.4 R184, [R204] ;  /* 0x00000000ccb8783b */ /* 0x000f220000000200 */
[C---:B-1----:R-:W-:Y:S06]  /*88b0*/  HMMA.16816.F32 R4, R164.reuse, R172, R4 ;  /* 0x000000aca404723c */ /* 0x042fec0000001804 */
[C---:B------:R-:W-:Y:S01]  /*88c0*/  HMMA.16816.F32 R8, R164.reuse, R174, R8 ;  /* 0x000000aea408723c */ /* 0x040fe20000001808 */
[----:B------:R-:W1:Y:S05]  /*88d0*/  LDSM.16.M88.4 R172, [R204+0x800] ;  /* 0x00080000ccac783b */ /* 0x000e6a0000000200 */
[C---:B------:R-:W-:Y:S06]  /*88e0*/  HMMA.16816.F32 R12, R164.reuse, R188, R12 ;  /* 0x000000bca40c723c */ /* 0x040fec000000180c */
[C---:B------:R-:W-:Y:S01]  /*88f0*/  HMMA.16816.F32 R16, R164.reuse, R190, R16 ;  /* 0x000000bea410723c */ /* 0x040fe20000001810 */
[----:B------:R-:W1:Y:S05]  /*8900*/  LDSM.16.M88.4 R188, [R204+0x1000] ;  /* 0x00100000ccbc783b */ /* 0x000e6a0000000200 */
[C---:B--2---:R-:W-:Y:S06]  /*8910*/  HMMA.16816.F32 R20, R164.reuse, R176, R20 ;  /* 0x000000b0a414723c */ /* 0x044fec0000001814 */
[C---:B------:R-:W-:Y:S01]  /*8920*/  HMMA.16816.F32 R24, R164.reuse, R178, R24 ;  /* 0x000000b2a418723c */ /* 0x040fe20000001818 */
[----:B------:R-:W2:Y:S05]  /*8930*/  LDSM.16.M88.4 R176, [R204+0x1800] ;  /* 0x00180000ccb0783b */ /* 0x000eaa0000000200 */
[C---:B---3--:R-:W-:Y:S06]  /*8940*/  HMMA.16816.F32 R28, R164.reuse, R180, R28 ;  /* 0x000000b4a41c723c */ /* 0x048fec000000181c */
[----:B------:R-:W-:Y:S01]  /*8950*/  HMMA.16816.F32 R32, R164, R182, R32 ;  /* 0x000000b6a420723c */ /* 0x000fe20000001820 */
[----:B------:R-:W-:Y:S04]  /*8960*/  LDSM.16.M88.4 R164, [R218+0x2000] ;  /* 0x00200000daa4783b */ /* 0x000fe80000000200 */
[----:B------:R-:W3:Y:S01]  /*8970*/  LDSM.16.M88.4 R180, [R217+0xa000] ;  /* 0x00a00000d9b4783b */ /* 0x000ee20000000200 */
[C---:B----4-:R-:W-:Y:S06]  /*8980*/  HMMA.16816.F32 R4, R168.reuse, R184, R4 ;  /* 0x000000b8a804723c */ /* 0x050fec0000001804 */
[C---:B------:R-:W-:Y:S01]  /*8990*/  HMMA.16816.F32 R8, R168.reuse, R186, R8 ;  /* 0x000000baa808723c */ /* 0x040fe20000001808 */
[----:B------:R-:W4:Y:S05]  /*89a0*/  LDSM.16.M88.4 R184, [R217+0xa800] ;  /* 0x00a80000d9b8783b */ /* 0x000f2a0000000200 */
[C---:B-1----:R-:W-:Y:S06]  /*89b0*/  HMMA.16816.F32 R12, R168.reuse, R172, R12 ;  /* 0x000000aca80c723c */ /* 0x042fec000000180c */
[C---:B------:R-:W-:Y:S01]  /*89c0*/  HMMA.16816.F32 R16, R168.reuse, R174, R16 ;  /* 0x000000aea810723c */ /* 0x040fe20000001810 */
[----:B------:R-:W1:Y:S05]  /*89d0*/  LDSM.16.M88.4 R172, [R217+0xb000] ;  /* 0x00b00000d9ac783b */ /* 0x000e6a0000000200 */
[C---:B------:R-:W-:Y:S06]  /*89e0*/  HMMA.16816.F32 R20, R168.reuse, R188, R20 ;  /* 0x000000bca814723c */ /* 0x040fec0000001814 */
[C---:B------:R-:W-:Y:S01]  /*89f0*/  HMMA.16816.F32 R24, R168.reuse, R190, R24 ;  /* 0x000000bea818723c */ /* 0x040fe20000001818 */
[----:B------:R-:W1:Y:S05]  /*8a00*/  LDSM.16.M88.4 R188, [R217+0xb800] ;  /* 0x00b80000d9bc783b */ /* 0x000e6a0000000200 */
[C---:B--2---:R-:W-:Y:S06]  /*8a10*/  HMMA.16816.F32 R28, R168.reuse, R176, R28 ;  /* 0x000000b0a81c723c */ /* 0x044fec000000181c */
[----:B------:R-:W-:Y:S01]  /*8a20*/  HMMA.16816.F32 R32, R168, R178, R32 ;  /* 0x000000b2a820723c */ /* 0x000fe20000001820 */
[----:B------:R-:W-:Y:S04]  /*8a30*/  LDSM.16.M88.4 R168, [R216+0x2000] ;  /* 0x00200000d8a8783b */ /* 0x000fe80000000200 */
[----:B------:R-:W2:Y:S01]  /*8a40*/  LDSM.16.M88.4 R176, [R203] ;  /* 0x00000000cbb0783b */ /* 0x000ea20000000200 */
[C---:B---3--:R-:W-:Y:S06]  /*8a50*/  HMMA.16816.F32 R4, R164.reuse, R180, R4 ;  /* 0x000000b4a404723c */ /* 0x048fec0000001804 */
[C---:B------:R-:W-:Y:S01]  /*8a60*/  HMMA.16816.F32 R8, R164.reuse, R182, R8 ;  /* 0x000000b6a408723c */ /* 0x040fe20000001808 */
[----:B------:R-:W3:Y:S05]  /*8a70*/  LDSM.16.M88.4 R180, [R202] ;  /* 0x00000000cab4783b */ /* 0x000eea0000000200 */
[C---:B----4-:R-:W-:Y:S06]  /*8a80*/  HMMA.16816.F32 R12, R164.reuse, R184, R12 ;  /* 0x000000b8a40c723c */ /* 0x050fec000000180c */
[C---:B------:R-:W-:Y:S01]  /*8a90*/  HMMA.16816.F32 R16, R164.reuse, R186, R16 ;  /* 0x000000baa410723c */ /* 0x040fe20000001810 */
[----:B------:R-:W4:Y:S05]  /*8aa0*/  LDSM.16.M88.4 R184, [R201] ;  /* 0x00000000c9b8783b */ /* 0x000f2a0000000200 */
[C---:B-1----:R-:W-:Y:S06]  /*8ab0*/  HMMA.16816.F32 R20, R164.reuse, R172, R20 ;  /* 0x000000aca414723c */ /* 0x042fec0000001814 */
[C---:B------:R-:W-:Y:S01]  /*8ac0*/  HMMA.16816.F32 R24, R164.reuse, R174, R24 ;  /* 0x000000aea418723c */ /* 0x040fe20000001818 */
[----:B------:R-:W1:Y:S05]  /*8ad0*/  LDSM.16.M88.4 R172, [R200] ;  /* 0x00000000c8ac783b */ /* 0x000e6a0000000200 */
        /* <DEDUP_REMOVED lines=9> */
[----:B------:R-:W3:Y:S05]  /*8b70*/  LDSM.16.M88.4 R180, [R211+0xb000] ;  /* 0x00b00000d3b4783b */ /* 0x000eea0000000200 */
[C---:B----4-:R-:W-:Y:S06]  /*8b80*/  HMMA.16816.F32 R20, R168.reuse, R184, R20 ;  /* 0x000000b8a814723c */ /* 0x050fec0000001814 */
[C---:B------:R-:W-:Y:S01]  /*8b90*/  HMMA.16816.F32 R24, R168.reuse, R186, R24 ;  /* 0x000000baa818723c */ /* 0x040fe20000001818 */
[----:B------:R-:W4:Y:S05]  /*8ba0*/  LDSM.16.M88.4 R184, [R211+0xb800] ;  /* 0x00b80000d3b8783b */ /* 0x000f2a0000000200 */
[C---:B-1----:R-:W-:Y:S06]  /*8bb0*/  HMMA.16816.F32 R28, R168.reuse, R172, R28 ;  /* 0x000000aca81c723c */ /* 0x042fec000000181c */
[----:B------:R-:W-:Y:S01]  /*8bc0*/  HMMA.16816.F32 R32, R168, R174, R32 ;  /* 0x000000aea820723c */ /* 0x000fe20000001820 */
[----:B------:R-:W-:Y:S04]  /*8bd0*/  LDSM.16.M88.4 R168, [R213+0x2000] ;  /* 0x00200000d5a8783b */ /* 0x000fe80000000200 */
[----:B------:R-:W1:Y:S01]  /*8be0*/  LDSM.16.M88.4 R172, [R204+0x2000] ;  /* 0x00200000ccac783b */ /* 0x000e620000000200 */
[C---:B--2---:R-:W-:Y:S06]  /*8bf0*/  HMMA.16816.F32 R4, R164.reuse, R176, R4 ;  /* 0x000000b0a404723c */ /* 0x044fec0000001804 */
[C---:B------:R-:W-:Y:S01]  /*8c00*/  HMMA.16816.F32 R8, R164.reuse, R178, R8 ;  /* 0x000000b2a408723c */ /* 0x040fe20000001808 */
[----:B------:R-:W2:Y:S05]  /*8c10*/  LDSM.16.M88.4 R176, [R204+0x2800] ;  /* 0x00280000ccb0783b */ /* 0x000eaa0000000200 */
[C---:B------:R-:W-:Y:S06]  /*8c20*/  HMMA.16816.F32 R12, R164.reuse, R188, R12 ;  /* 0x000000bca40c723c */ /* 0x040fec000000180c */
[C---:B------:R-:W-:Y:S01]  /*8c30*/  HMMA.16816.F32 R16, R164.reuse, R190, R16 ;  /* 0x000000bea410723c */ /* 0x040fe20000001810 */
[----:B------:R-:W2:Y:S05]  /*8c40*/  LDSM.16.M88.4 R188, [R204+0x3000] ;  /* 0x00300000ccbc783b */ /* 0x000eaa0000000200 */
[C---:B---3--:R-:W-:Y:S06]  /*8c50*/  HMMA.16816.F32 R20, R164.reuse, R180, R20 ;  /* 0x000000b4a414723c */ /* 0x048fec0000001814 */
[C---:B------:R-:W-:Y:S01]  /*8c60*/  HMMA.16816.F32 R24, R164.reuse, R182, R24 ;  /* 0x000000b6a418723c */ /* 0x040fe20000001818 */
[----:B------:R-:W3:Y:S05]  /*8c70*/  LDSM.16.M88.4 R180, [R204+0x3800] ;  /* 0x00380000ccb4783b */ /* 0x000eea0000000200 */
[C---:B----4-:R-:W-:Y:S06]  /*8c80*/  HMMA.16816.F32 R28, R164.reuse, R184, R28 ;  /* 0x000000b8a41c723c */ /* 0x050fec000000181c */
[----:B------:R-:W-:Y:S01]  /*8c90*/  HMMA.16816.F32 R32, R164, R186, R32 ;  /* 0x000000baa420723c */ /* 0x000fe20000001820 */
[----:B------:R-:W-:Y:S04]  /*8ca0*/  LDSM.16.M88.4 R164, [R218+0x4000] ;  /* 0x00400000daa4783b */ /* 0x000fe80000000200 */
[----:B------:R-:W4:Y:S01]  /*8cb0*/  LDSM.16.M88.4 R184, [R217+0xc000] ;  /* 0x00c00000d9b8783b */ /* 0x000f220000000200 */
        /* <DEDUP_REMOVED lines=8> */
[----:B------:R-:W2:Y:S05]  /*8d40*/  LDSM.16.M88.4 R188, [R217+0xd800] ;  /* 0x00d80000d9bc783b */ /* 0x000eaa0000000200 */
[C---:B---3--:R-:W-:Y:S06]  /*8d50*/  HMMA.16816.F32 R28, R168.reuse, R180, R28 ;  /* 0x000000b4a81c723c */ /* 0x048fec000000181c */
[----:B------:R-:W-:Y:S01]  /*8d60*/  HMMA.16816.F32 R32, R168, R182, R32 ;  /* 0x000000b6a820723c */ /* 0x000fe20000001820 */
[----:B------:R-:W-:Y:S04]  /*8d70*/  LDSM.16.M88.4 R168, [R216+0x4000] ;  /* 0x00400000d8a8783b */ /* 0x000fe80000000200 */
[----:B------:R-:W3:Y:S01]  /*8d80*/  LDSM.16.M88.4 R180, [R199] ;  /* 0x00000000c7b4783b */ /* 0x000ee20000000200 */
[C---:B----4-:R-:W-:Y:S06]  /*8d90*/  HMMA.16816.F32 R4, R164.reuse, R184, R4 ;  /* 0x000000b8a404723c */ /* 0x050fec0000001804 */
[C---:B------:R-:W-:Y:S01]  /*8da0*/  HMMA.16816.F32 R8, R164.reuse, R186, R8 ;  /* 0x000000baa408723c */ /* 0x040fe20000001808 */
[----:B------:R-:W4:Y:S05]  /*8db0*/  LDSM.16.M88.4 R184, [R198] ;  /* 0x00000000c6b8783b */ /* 0x000f2a0000000200 */
[C---:B-1----:R-:W-:Y:S06]  /*8dc0*/  HMMA.16816.F32 R12, R164.reuse, R172, R12 ;  /* 0x000000aca40c723c */ /* 0x042fec000000180c */
[C---:B------:R-:W-:Y:S01]  /*8dd0*/  HMMA.16816.F32 R16, R164.reuse, R174, R16 ;  /* 0x000000aea410723c */ /* 0x040fe20000001810 */
[----:B------:R-:W1:Y:S05]  /*8de0*/  LDSM.16.M88.4 R172, [R197] ;  /* 0x00000000c5ac783b */ /* 0x000e6a0000000200 */
[C---:B--2---:R-:W-:Y:S06]  /*8df0*/  HMMA.16816.F32 R20, R164.reuse, R176, R20 ;  /* 0x000000b0a414723c */ /* 0x044fec0000001814 */
[C---:B------:R-:W-:Y:S01]  /*8e00*/  HMMA.16816.F32 R24, R164.reuse, R178, R24 ;  /* 0x000000b2a418723c */ /* 0x040fe20000001818 */
[----:B------:R-:W2:Y:S05]  /*8e10*/  LDSM.16.M88.4 R176, [R196] ;  /* 0x00000000c4b0783b */ /* 0x000eaa0000000200 */
[C---:B------:R-:W-:Y:S06]  /*8e20*/  HMMA.16816.F32 R28, R164.reuse, R188, R28 ;  /* 0x000000bca41c723c */ /* 0x040fec000000181c */
[----:B------:R-:W-:Y:S01]  /*8e30*/  HMMA.16816.F32 R32, R164, R190, R32 ;  /* 0x000000bea420723c */ /* 0x000fe20000001820 */
[----:B------:R-:W-:Y:S04]  /*8e40*/  LDSM.16.M88.4 R164, [R214+0x4000] ;  /* 0x00400000d6a4783b */ /* 0x000fe80000000200 */
[----:B------:R-:W-:Y:S01]  /*8e50*/  LDSM.16.M88.4 R188, [R211+0xc800] ;  /* 0x00c80000d3bc783b */ /* 0x000fe20000000200 */
[C---:B---3--:R-:W-:Y:S06]  /*8e60*/  HMMA.16816.F32 R4, R168.reuse, R180, R4 ;  /* 0x000000b4a804723c */ /* 0x048fec0000001804 */
[C---:B------:R-:W-:Y:S01]  /*8e70*/  HMMA.16816.F32 R8, R168.reuse, R182, R8 ;  /* 0x000000b6a808723c */ /* 0x040fe20000001808 */
[----:B------:R-:W3:Y:S05]  /*8e80*/  LDSM.16.M88.4 R180, [R211+0xc000] ;  /* 0x00c00000d3b4783b */ /* 0x000eea0000000200 */
[C---:B----4-:R-:W-:Y:S06]  /*8e90*/  HMMA.16816.F32 R12, R168.reuse, R184, R12 ;  /* 0x000000b8a80c723c */ /* 0x050fec000000180c */
[C---:B------:R-:W-:Y:S01]  /*8ea0*/  HMMA.16816.F32 R16, R168.reuse, R186, R16 ;  /* 0x000000baa810723c */ /* 0x040fe20000001810 */
[----:B------:R-:W4:Y:S05]  /*8eb0*/  LDSM.16.M88.4 R184, [R211+0xd000] ;  /* 0x00d00000d3b8783b */ /* 0x000f2a0000000200 */
[C---:B-1----:R-:W-:Y:S06]  /*8ec0*/  HMMA.16816.F32 R20, R168.reuse, R172, R20 ;  /* 0x000000aca814723c */ /* 0x042fec0000001814 */
[C---:B------:R-:W-:Y:S01]  /*8ed0*/  HMMA.16816.F32 R24, R168.reuse, R174, R24 ;  /* 0x000000aea818723c */ /* 0x040fe20000001818 */
[----:B------:R-:W1:Y:S05]  /*8ee0*/  LDSM.16.M88.4 R172, [R211+0xd800] ;  /* 0x00d80000d3ac783b */ /* 0x000e6a0000000200 */
[C---:B--2---:R-:W-:Y:S06]  /*8ef0*/  HMMA.16816.F32 R28, R168.reuse, R176, R28 ;  /* 0x000000b0a81c723c */ /* 0x044fec000000181c */
[----:B------:R-:W-:Y:S01]  /*8f00*/  HMMA.16816.F32 R32, R168, R178, R32 ;  /* 0x000000b2a820723c */ /* 0x000fe20000001820 */
[----:B------:R-:W-:Y:S04]  /*8f10*/  LDSM.16.M88.4 R168, [R213+0x4000] ;  /* 0x00400000d5a8783b */ /* 0x000fe80000000200 */
[----:B------:R-:W2:Y:S01]  /*8f20*/  LDSM.16.M88.4 R176, [R204+0x4000] ;  /* 0x00400000ccb0783b */ /* 0x000ea20000000200 */
[C---:B---3--:R-:W-:Y:S06]  /*8f30*/  HMMA.16816.F32 R4, R164.reuse, R180, R4 ;  /* 0x000000b4a404723c */ /* 0x048fec0000001804 */
[C---:B------:R-:W-:Y:S01]  /*8f40*/  HMMA.16816.F32 R8, R164.reuse, R182, R8 ;  /* 0x000000b6a408723c */ /* 0x040fe20000001808 */
[----:B------:R-:W3:Y:S05]  /*8f50*/  LDSM.16.M88.4 R180, [R204+0x4800] ;  /* 0x00480000ccb4783b */ /* 0x000eea0000000200 */
[C---:B------:R-:W-:Y:S06]  /*8f60*/  HMMA.16816.F32 R12, R164.reuse, R188, R12 ;  /* 0x000000bca40c723c */ /* 0x040fec000000180c */
        /* <DEDUP_REMOVED lines=20> */
[----:B------:R-:W-:Y:S04]  /*90b0*/  LDSM.16.M88.4 R168, [R216+0x6000] ;  /* 0x00600000d8a8783b */ /* 0x000fe80000000200 */
[----:B------:R-:W4:Y:S01]  /*90c0*/  LDSM.16.M88.4 R184, [R195] ;  /* 0x00000000c3b8783b */ /* 0x000f220000000200 */
[C---:B-1----:R-:W-:Y:S06]  /*90d0*/  HMMA.16816.F32 R4, R164.reuse, R172, R4 ;  /* 0x000000aca404723c */ /* 0x042fec0000001804 */
[C---:B------:R-:W-:Y:S01]  /*90e0*/  HMMA.16816.F32 R8, R164.reuse, R174, R8 ;  /* 0x000000aea408723c */ /* 0x040fe20000001808 */
[----:B------:R-:W1:Y:S05]  /*90f0*/  LDSM.16.M88.4 R172, [R194] ;  /* 0x00000000c2ac783b */ /* 0x000e6a0000000200 */
[C---:B--2---:R-:W-:Y:S06]  /*9100*/  HMMA.16816.F32 R12, R164.reuse, R176, R12 ;  /* 0x000000b0a40c723c */ /* 0x044fec000000180c */
[C---:B------:R-:W-:Y:S01]  /*9110*/  HMMA.16816.F32 R16, R164.reuse, R178, R16 ;  /* 0x000000b2a410723c */ /* 0x040fe20000001810 */
[----:B------:R-:W2:Y:S05]  /*9120*/  LDSM.16.M88.4 R176, [R193] ;  /* 0x00000000c1b0783b */ /* 0x000eaa0000000200 */
[C---:B---3--:R-:W-:Y:S06]  /*9130*/  HMMA.16816.F32 R20, R164.reuse, R180, R20 ;  /* 0x000000b4a414723c */ /* 0x048fec0000001814 */
[C---:B------:R-:W-:Y:S01]  /*9140*/  HMMA.16816.F32 R24, R164.reuse, R182, R24 ;  /* 0x000000b6a418723c */ /* 0x040fe20000001818 */
[----:B------:R-:W3:Y:S05]  /*9150*/  LDSM.16.M88.4 R180, [R192] ;  /* 0x00000000c0b4783b */ /* 0x000eea0000000200 */
[C---:B------:R-:W-:Y:S06]  /*9160*/  HMMA.16816.F32 R28, R164.reuse, R188, R28 ;  /* 0x000000bca41c723c */ /* 0x040fec000000181c */
[----:B------:R-:W-:Y:S01]  /*9170*/  HMMA.16816.F32 R32, R164, R190, R32 ;  /* 0x000000bea420723c */ /* 0x000fe20000001820 */
[----:B------:R-:W-:Y:S04]  /*9180*/  LDSM.16.M88.4 R164, [R214+0x6000] ;  /* 0x00600000d6a4783b */ /* 0x000fe80000000200 */
[----:B------:R-:W-:Y:S01]  /*9190*/  LDSM.16.M88.4 R188, [R211+0xe800] ;  /* 0x00e80000d3bc783b */ /* 0x000fe20000000200 */
[C---:B----4-:R-:W-:Y:S06]  /*91a0*/  HMMA.16816.F32 R4, R168.reuse, R184, R4 ;  /* 0x000000b8a804723c */ /* 0x050fec0000001804 */
[C---:B------:R-:W-:Y:S01]  /*91b0*/  HMMA.16816.F32 R8, R168.reuse, R186, R8 ;  /* 0x000000baa808723c */ /* 0x040fe20000001808 */
[----:B------:R-:W4:Y:S05]  /*91c0*/  LDSM.16.M88.4 R184, [R211+0xe000] ;  /* 0x00e00000d3b8783b */ /* 0x000f2a0000000200 */
[C---:B-1----:R-:W-:Y:S06]  /*91d0*/  HMMA.16816.F32 R12, R168.reuse, R172, R12 ;  /* 0x000000aca80c723c */ /* 0x042fec000000180c */
        /* <DEDUP_REMOVED lines=10> */
[C---:B------:R-:W-:Y:S05]  /*9280*/  HMMA.16816.F32 R8, R164.reuse, R186, R8 ;  /* 0x000000baa408723c */ /* 0x040fea0000001808 */
[C---:B------:R-:W-:Y:S01]  /*9290*/  LEA R184, P4, R3.reuse, R36, 0x6 ;  /* 0x0000002403b87211 */ /* 0x040fe200078830ff */
[C---:B------:R-:W-:Y:S05]  /*92a0*/  HMMA.16816.F32 R12, R164.reuse, R188, R12 ;  /* 0x000000bca40c723c */ /* 0x040fea000000180c */
[----:B------:R-:W-:Y:S01]  /*92b0*/  LEA.HI.X.SX32 R185, R3, R37, 0x6, P4 ;  /* 0x0000002503b97211 */ /* 0x000fe200020f36ff */
[C---:B------:R-:W-:Y:S01]  /*92c0*/  HMMA.16816.F32 R16, R164.reuse, R190, R16 ;  /* 0x000000bea410723c */ /* 0x040fe20000001810 */
[----:B------:R4:W5:Y:S04]  /*92d0*/  LDL.LU.64 R36, [R1+0x8] ;  /* 0x0000080001247983 */ /* 0x0009680000300a00 */
[C---:B------:R-:W-:Y:S01]  /*92e0*/  IMAD.WIDE.U32 R186, R184.reuse, UR8, RZ ;  /* 0x00000008b8ba7c25 */ /* 0x040fe2000f8e00ff */
[C---:B-1----:R-:W-:Y:S06]  /*92f0*/  HMMA.16816.F32 R20, R164.reuse, R172, R20 ;  /* 0x000000aca414723c */ /* 0x042fec0000001814 */
[C---:B------:R-:W-:Y:S05]  /*9300*/  HMMA.16816.F32 R24, R164.reuse, R174, R24 ;  /* 0x000000aea418723c */ /* 0x040fea0000001818 */
[----:B------:R-:W-:Y:S01]  /*9310*/  IMAD R172, R185, UR8, RZ ;  /* 0x00000008b9ac7c24 */ /* 0x000fe2000f8e02ff */
[C---:B--2---:R-:W-:Y:S05]  /*9320*/  HMMA.16816.F32 R28, R164.reuse, R176, R28 ;  /* 0x000000b0a41c723c */ /* 0x044fea000000181c */
[----:B------:R-:W-:Y:S01]  /*9330*/  IMAD R172, R184, UR9, R172 ;  /* 0x00000009b8ac7c24 */ /* 0x000fe2000f8e02ac */
[----:B------:R-:W-:Y:S01]  /*9340*/  LEA R184, P4, R3, R248, 0x6 ;  /* 0x000000f803b87211 */ /* 0x000fe200078830ff */
[----:B------:R-:W-:Y:S04]  /*9350*/  HMMA.16816.F32 R32, R164, R178, R32 ;  /* 0x000000b2a420723c */ /* 0x000fe80000001820 */
[C---:B------:R-:W-:Y:S01]  /*9360*/  LEA R176, P5, R186.reuse, R241, 0x1 ;  /* 0x000000f1bab07211 */ /* 0x040fe200078a08ff */
[----:B------:R-:W-:Y:S01]  /*9370*/  IMAD.IADD R177, R187, 0x1, R172 ;  /* 0x00000001bbb17824 */ /* 0x000fe200078e02ac */
[C---:B------:R-:W-:Y:S01]  /*9380*/  LEA.HI.X.SX32 R185, R3.reuse, R249, 0x6, P4 ;  /* 0x000000f903b97211 */ /* 0x040fe200020f36ff */
[----:B------:R-:W1:Y:S01]  /*9390*/  LDSM.16.M88.4 R172, [R204+0x6800] ;  /* 0x00680000ccac783b */ /* 0x000e620000000200 */
[----:B------:R-:W-:Y:S01]  /*93a0*/  LEA R190, P4, R3, R250, 0x6 ;  /* 0x000000fa03be7211 */ /* 0x000fe200078830ff */
[C---:B---3--:R-:W-:Y:S02]  /*93b0*/  HMMA.16816.F32 R4, R168.reuse, R180, R4 ;  /* 0x000000b4a804723c */ /* 0x048fe40000001804 */
[----:B------:R-:W-:Y:S03]  /*93c0*/  IMAD.U32 R164, RZ, RZ, UR20 ;  /* 0x00000014ffa47e24 */ /* 0x000fe6000f8e00ff */
[----:B------:R-:W-:Y:S01]  /*93d0*/  LEA.HI.X R177, R186, R240, R177, 0x1, P5 ;  /* 0x000000f0bab17211 */ /* 0x000fe200028f0cb1 */
[----:B------:R-:W-:Y:S01]  /*93e0*/  IMAD R165, R185, UR8, RZ ;  /* 0x00000008b9a57c24 */ /* 0x000fe2000f8e02ff */
[C---:B------:R-:W-:Y:S01]  /*93f0*/  LEA R188, P5, R3.reuse, R244, 0x6 ;  /* 0x000000f403bc7211 */ /* 0x040fe200078a30ff */
[C---:B------:R-:W-:Y:S03]  /*9400*/  HMMA.16816.F32 R8, R168.reuse, R182, R8 ;  /* 0x000000b6a808723c */ /* 0x040fe60000001808 */
[C---:B------:R-:W-:Y:S01]  /*9410*/  LEA.HI.X.SX32 R189, R3.reuse, R245, 0x6, P5 ;  /* 0x000000f503bd7211 */ /* 0x040fe200028f36ff */
[----:B------:R-:W-:Y:S01]  /*9420*/  IMAD R165, R184, UR9, R165 ;  /* 0x00000009b8a57c24 */ /* 0x000fe2000f8e02a5 */
[----:B------:R-:W-:Y:S01]  /*9430*/  LEA.HI.X.SX32 R191, R3, R251, 0x6, P4 ;  /* 0x000000fb03bf7211 */ /* 0x000fe200020f36ff */
[----:B------:R-:W-:Y:S02]  /*9440*/  IMAD R3, R164, -0x40, R242 ;  /* 0xffffffc0a4037824 */ /* 0x000fe400078e02f2 */
[----:B------:R-:W-:Y:S03]  /*9450*/  IMAD R164, R189, UR8, RZ ;  /* 0x00000008bda47c24 */ /* 0x000fe6000f8e02ff */
[----:B------:R-:W-:Y:S04]  /*9460*/  IMAD.WIDE.U32 R184, R184, UR8, RZ ;  /* 0x00000008b8b87c25 */ /* 0x000fe8000f8e00ff */
[----:B------:R-:W-:Y:S01]  /*9470*/  IMAD.IADD R165, R185, 0x1, R165 ;  /* 0x00000001b9a57824 */ /* 0x000fe200078e02a5 */
[-C--:B------:R-:W-:Y:S01]  /*9480*/  LEA R178, P4, R184, R241.reuse, 0x1 ;  /* 0x000000f1b8b27211 */ /* 0x080fe200078808ff */
[C---:B------:R-:W-:Y:S02]  /*9490*/  IMAD R164, R188.reuse, UR9, R164 ;  /* 0x00000009bca47c24 */ /* 0x040fe4000f8e02a4 */
[----:B------:R-:W-:Y:S01]  /*94a0*/  IMAD.WIDE.U32 R188, R188, UR8, RZ ;  /* 0x00000008bcbc7c25 */ /* 0x000fe2000f8e00ff */
[-C--:B------:R-:W-:Y:S03]  /*94b0*/  LEA.HI.X R179, R184, R240.reuse, R165, 0x1, P4 ;  /* 0x000000f0b8b37211 */ /* 0x080fe600020f0ca5 */
[----:B------:R-:W-:Y:S01]  /*94c0*/  IMAD.IADD R181, R189, 0x1, R164 ;  /* 0x00000001bdb57824 */ /* 0x000fe200078e02a4 */
[CC--:B------:R-:W-:Y:S01]  /*94d0*/  LEA R180, P4, R188.reuse, R241.reuse, 0x1 ;  /* 0x000000f1bcb47211 */ /* 0x0c0fe200078808ff */
[----:B------:R-:W2:Y:S01]  /*94e0*/  LDSM.16.M88.4 R164, [R204+0x7000] ;  /* 0x00700000cca4783b */ /* 0x000ea20000000200 */
[----:B------:R-:W-:Y:S02]  /*94f0*/  VIADD R184, R3, 0xffffffff ;  /* 0xffffffff03b87836 */ /* 0x000fe40000000000 */
[----:B------:R-:W-:Y:S01]  /*9500*/  LEA.HI.X R181, R188, R240, R181, 0x1, P4 ;  /* 0x000000f0bcb57211 */ /* 0x000fe200020f0cb5 */
[----:B------:R-:W-:Y:S01]  /*9510*/  IMAD R185, R191, UR8, RZ ;  /* 0x00000008bfb97c24 */ /* 0x000fe2000f8e02ff */
[C---:B-1----:R-:W-:Y:S03]  /*9520*/  HMMA.16816.F32 R12, R168.reuse, R172, R12 ;  /* 0x000000aca80c723c */ /* 0x042fe6000000180c */
[----:B------:R-:W-:Y:S01]  /*9530*/  ISETP.GE.AND P4, PT, R184, RZ, PT ;  /* 0x000000ffb800720c */ /* 0x000fe20003f86270 */
[----:B------:R-:W-:Y:S02]  /*9540*/  VIADD R187, R3, 0x8 ;  /* 0x0000000803bb7836 */ /* 0x000fe40000000000 */
[C---:B------:R-:W-:Y:S03]  /*9550*/  HMMA.16816.F32 R16, R168.reuse, R174, R16 ;  /* 0x000000aea810723c */ /* 0x040fe60000001810 */
[----:B------:R-:W-:Y:S02]  /*9560*/  ISETP.GE.AND P6, PT, R187, RZ, PT ;  /* 0x000000ffbb00720c */ /* 0x000fe40003fc6270 */
[C---:B------:R-:W-:Y:S02]  /*9570*/  IMAD R185, R190.reuse, UR9, R185 ;  /* 0x00000009beb97c24 */ /* 0x040fe4000f8e02b9 */
[C---:B------:R-:W-:Y:S04]  /*9580*/  VIADD R173, R3.reuse, 0xfffffff0 ;  /* 0xfffffff003ad7836 */ /* 0x040fe80000000000 */
[----:B------:R-:W-:Y:S01]  /*9590*/  @!P4 IADD3 R184, -R3, 0x1, RZ ;  /* 0x0000000103b8c810 */ /* 0x000fe20007ffe1ff */
[----:B------:R-:W-:Y:S01]  /*95a0*/  IMAD.WIDE.U32 R190, R190, UR8, RZ ;  /* 0x00000008bebe7c25 */ /* 0x000fe2000f8e00ff */
[----:B------:R-:W-:Y:S02]  /*95b0*/  ISETP.GE.AND P4, PT, R173, RZ, PT ;  /* 0x000000ffad00720c */ /* 0x000fe40003f86270 */
[----:B------:R-:W-:Y:S01]  /*95c0*/  I2FP.F32.S32 R184, R184 ;  /* 0x000000b800b87245 */ /* 0x000fe20000201400 */
[----:B------:R-:W-:Y:S01]  /*95d0*/  IMAD.IADD R185, R191, 0x1, R185 ;  /* 0x00000001bfb97824 */ /* 0x000fe200078e02b9 */
[C---:B------:R-:W-:Y:S01]  /*95e0*/  LEA R182, P5, R190.reuse, R241, 0x1 ;  /* 0x000000f1beb67211 */ /* 0x040fe200078a08ff */
[C---:B------:R-:W-:Y:S01]  /*95f0*/  VIADD R186, R3.reuse, 0xfffffff8 ;  /* 0xfffffff803ba7836 */ /* 0x040fe20000000000 */
[C---:B------:R-:W-:Y:S01]  /*9600*/  @!P6 IADD3 R187, -R3.reuse, -0x8, RZ ;  /* 0xfffffff803bbe810 */ /* 0x040fe20007ffe1ff */
[C---:B------:R-:W-:Y:S01]  /*9610*/  VIADD R188, R3.reuse, 0xffffffe7 ;  /* 0xffffffe703bc7836 */ /* 0x040fe20000000000 */
[----:B------:R-:W-:Y:S01]  /*9620*/  LEA.HI.X R183, R190, R240, R185, 0x1, P5 ;  /* 0x000000f0beb77211 */ /* 0x000fe200028f0cb9 */
[C---:B------:R-:W-:Y:S01]  /*9630*/  VIADD R185, R3.reuse, 0xfffffff7 ;  /* 0xfffffff703b97836 */ /* 0x040fe20000000000 */
[----:B------:R-:W-:Y:S01]  /*9640*/  ISETP.GE.AND P6, PT, R186, RZ, PT ;  /* 0x000000ffba00720c */ /* 0x000fe20003fc6270 */
[C---:B------:R-:W-:Y:S01]  /*9650*/  VIADD R190, R3.reuse, 0xffffffef ;  /* 0xffffffef03be7836 */ /* 0x040fe20000000000 */
[----:B------:R-:W-:Y:S01]  /*9660*/  I2FP.F32.S32 R187, R187 ;  /* 0x000000bb00bb7245 */ /* 0x000fe20000201400 */
[----:B------:R-:W-:Y:S01]  /*9670*/  VIADD R189, R3, 0xffffffe8 ;  /* 0xffffffe803bd7836 */ /* 0x000fe20000000000 */
[----:B------:R-:W-:Y:S01]  /*9680*/  ISETP.GE.AND P5, PT, R185, RZ, PT ;  /* 0x000000ffb900720c */ /* 0x000fe20003fa6270 */
[C---:B------:R-:W-:Y:S01]  /*9690*/  VIADD R172, R3.reuse, 0xffffffd8 ;  /* 0xffffffd803ac7836 */ /* 0x040fe20000000000 */
[----:B------:R-:W-:Y:S01]  /*96a0*/  @!P4 IADD3 R173, -R3, 0x10, RZ ;  /* 0x0000001003adc810 */ /* 0x000fe20007ffe1ff */
[C---:B--2---:R-:W-:Y:S03]  /*96b0*/  HMMA.16816.F32 R20, R168.reuse, R164, R20 ;  /* 0x000000a4a814723c */ /* 0x044fe60000001814 */
[----:B------:R-:W-:Y:S01]  /*96c0*/  ISETP.GE.AND P4, PT, R188, RZ, PT ;  /* 0x000000ffbc00720c */ /* 0x000fe20003f86270 */
[----:B------:R-:W-:Y:S01]  /*96d0*/  FFMA.FTZ R6, R187, -UR5, R6 ;  /* 0x80000005bb067c23 */ /* 0x000fe20008010006 */
[----:B------:R-:W-:Y:S01]  /*96e0*/  I2FP.F32.S32 R173, R173 ;  /* 0x000000ad00ad7245 */ /* 0x000fe20000201400 */
[C---:B------:R-:W-:Y:S05]  /*96f0*/  HMMA.16816.F32 R24, R168.reuse, R166, R24 ;  /* 0x000000a6a818723c */ /* 0x040fea0000001818 */
[----:B------:R-:W-:Y:S01]  /*9700*/  IABS R164, R3 ;  /* 0x0000000300a47213 */ /* 0x000fe20000000000 */
[C---:B------:R-:W-:Y:S01]  /*9710*/  VIADD R187, R3.reuse, 0xffffffe0 ;  /* 0xffffffe003bb7836 */ /* 0x040fe20000000000 */
[C---:B------:R-:W-:Y:S01]  /*9720*/  @!P6 IADD3 R186, -R3.reuse, 0x8, RZ ;  /* 0x0000000803bae810 */ /* 0x040fe20007ffe1ff */
[C---:B------:R-:W-:Y:S01]  /*9730*/  VIADD R175, R3.reuse, 0xffffffcf ;  /* 0xffffffcf03af7836 */ /* 0x040fe20000000000 */
[----:B------:R-:W-:Y:S02]  /*9740*/  ISETP.GE.AND P6, PT, R190, RZ, PT ;  /* 0x000000ffbe00720c */ /* 0x000fe40003fc6270 */
[----:B------:R-:W-:Y:S01]  /*9750*/  I2FP.F32.S32 R174, R164 ;  /* 0x000000a400ae7245 */ /* 0x000fe20000201400 */
[C---:B------:R-:W-:Y:S01]  /*9760*/  FFMA.FTZ R5, R184.reuse, -UR5, R5 ;  /* 0x80000005b8057c23 */ /* 0x040fe20008010005 */
[----:B------:R-:W-:Y:S01]  /*9770*/  @!P5 IADD3 R185, -R3, 0x9, RZ ;  /* 0x0000000903b9d810 */ /* 0x000fe20007ffe1ff */
[----:B------:R-:W1:Y:S01]  /*9780*/  LDSM.16.M88.4 R164, [R204+0x7800] ;  /* 0x00780000cca4783b */ /* 0x000e620000000200 */
[----:B------:R-:W-:Y:S01]  /*9790*/  ISETP.GE.AND P5, PT, R189, RZ, PT ;  /* 0x000000ffbd00720c */ /* 0x000fe20003fa6270 */
[----:B------:R-:W-:Y:S04]  /*97a0*/  DEPBAR.LE SB0, 0x0 ;  /* 0x000080000000791a */ /* 0x000fe80000000000 */
[----:B------:R-:W-:Y:S01]  /*97b0*/  I2FP.F32.S32 R186, R186 ;  /* 0x000000ba00ba7245 */ /* 0x000fe20000201400 */
[----:B------:R-:W-:Y:S01]  /*97c0*/  BAR.SYNC.DEFER_BLOCKING 0x0 ;  /* 0x0000000000007b1d */ /* 0x000fe20000010000 */
[C---:B------:R-:W-:Y:S01]  /*97d0*/  @!P4 IADD3 R188, -R3.reuse, 0x19, RZ ;  /* 0x0000001903bcc810 */ /* 0x040fe20007ffe1ff */
[----:B------:R-:W-:Y:S01]  /*97e0*/  FFMA.FTZ R11, R184, -UR5, R11 ;  /* 0x80000005b80b7c23 */ /* 0x000fe2000801000b */
[----:B------:R-:W-:Y:S01]  /*97f0*/  ISETP.GE.AND P4, PT, R172, RZ, PT ;  /* 0x000000ffac00720c */ /* 0x000fe20003f86270 */
[C---:B------:R-:W-:Y:S01]  /*9800*/  FFMA.FTZ R8, R186.reuse, -UR5, R8 ;  /* 0x80000005ba087c23 */ /* 0x040fe20008010008 */
[C---:B------:R-:W-:Y:S01]  /*9810*/  @!P6 IADD3 R190, -R3.reuse, 0x11, RZ ;  /* 0x0000001103bee810 */ /* 0x040fe20007ffe1ff */
[----:B------:R-:W-:Y:S01]  /*9820*/  FFMA.FTZ R14, R186, -UR5, R14 ;  /* 0x80000005ba0e7c23 */ /* 0x000fe2000801000e */
[C---:B------:R-:W-:Y:S01]  /*9830*/  @!P5 IADD3 R189, -R3.reuse, 0x18, RZ ;  /* 0x0000001803bdd810 */ /* 0x040fe20007ffe1ff */
[----:B------:R-:W-:Y:S01]  /*9840*/  VIADD R186, R3, 0xffffffdf ;  /* 0xffffffdf03ba7836 */ /* 0x000fe20000000000 */
[----:B------:R-:W-:Y:S01]  /*9850*/  ISETP.GE.AND P6, PT, R187, RZ, PT ;  /* 0x000000ffbb00720c */ /* 0x000fe20003fc6270 */
[C---:B------:R-:W-:Y:S01]  /*9860*/  VIADD R184, R3.reuse, 0xffffffd0 ;  /* 0xffffffd003b87836 */ /* 0x040fe20000000000 */
[----:B------:R-:W-:Y:S01]  /*9870*/  I2FP.F32.S32 R185, R185 ;  /* 0x000000b900b97245 */ /* 0x000fe20000201400 */
[----:B------:R-:W-:Y:S01]  /*9880*/  VIADD R191, R3, 0x7 ;  /* 0x0000000703bf7836 */ /* 0x000fe20000000000 */
[----:B------:R-:W-:Y:S01]  /*9890*/  ISETP.GE.AND P5, PT, R186, RZ, PT ;  /* 0x000000ffba00720c */ /* 0x000fe20003fa6270 */
[C---:B------:R-:W-:Y:S01]  /*98a0*/  FFMA.FTZ R4, R174.reuse, -UR5, R4 ;  /* 0x80000005ae047c23 */ /* 0x040fe20008010004 */
[----:B------:R-:W-:Y:S01]  /*98b0*/  I2FP.F32.S32 R190, R190 ;  /* 0x000000be00be7245 */ /* 0x000fe20000201400 */
[----:B------:R-:W-:Y:S01]  /*98c0*/  FFMA.FTZ R9, R185, -UR5, R9 ;  /* 0x80000005b9097c23 */ /* 0x000fe20008010009 */
[----:B------:R-:W-:Y:S01]  /*98d0*/  @!P4 IADD3 R172, -R3, 0x28, RZ ;  /* 0x0000002803acc810 */ /* 0x000fe20007ffe1ff */
[----:B------:R-:W-:Y:S01]  /*98e0*/  FFMA.FTZ R15, R185, -UR5, R15 ;  /* 0x80000005b90f7c23 */ /* 0x000fe2000801000f */
[----:B------:R-:W-:Y:S01]  /*98f0*/  ISETP.GE.AND P4, PT, R175, RZ, PT ;  /* 0x000000ffaf00720c */ /* 0x000fe20003f86270 */
[C---:B------:R-:W-:Y:S01]  /*9900*/  VIADD R185, R3.reuse, 0xffffffd7 ;  /* 0xffffffd703b97836 */ /* 0x040fe20000000000 */
[----:B------:R-:W-:Y:S01]  /*9910*/  I2FP.F32.S32 R189, R189 ;  /* 0x000000bd00bd7245 */ /* 0x000fe20000201400 */
[----:B------:R-:W-:Y:S01]  /*9920*/  FFMA.FTZ R10, R174, -UR5, R10 ;  /* 0x80000005ae0a7c23 */ /* 0x000fe2000801000a */
[----:B------:R-:W-:Y:S01]  /*9930*/  @!P6 IADD3 R187, -R3, 0x20, RZ ;  /* 0x0000002003bbe810 */ /* 0x000fe20007ffe1ff */
[----:B------:R-:W-:Y:S01]  /*9940*/  FFMA.FTZ R12, R173, -UR5, R12 ;  /* 0x80000005ad0c7c23 */ /* 0x000fe2000801000c */
[----:B------:R-:W-:Y:S01]  /*9950*/  ISETP.GE.AND P6, PT, R185, RZ, PT ;  /* 0x000000ffb900720c */ /* 0x000fe20003fc6270 */
[----:B------:R-:W-:Y:S01]  /*9960*/  FFMA.FTZ R18, R173, -UR5, R18 ;  /* 0x80000005ad127c23 */ /* 0x000fe20008010012 */
[C---:B------:R-:W-:Y:S01]  /*9970*/  @!P5 IADD3 R186, -R3.reuse, 0x21, RZ ;  /* 0x0000002103bad810 */ /* 0x040fe20007ffe1ff */
[C---:B------:R-:W-:Y:S01]  /*9980*/  VIADD R174, R3.reuse, 0xffffffc8 ;  /* 0xffffffc803ae7836 */ /* 0x040fe20000000000 */
[----:B------:R-:W-:Y:S01]  /*9990*/  ISETP.GE.AND P5, PT, R184, RZ, PT ;  /* 0x000000ffb800720c */ /* 0x000fe20003fa6270 */
[C---:B------:R-:W-:Y:S01]  /*99a0*/  VIADD R173, R3.reuse, 0xffffffc7 ;  /* 0xffffffc703ad7836 */ /* 0x040fe20000000000 */
[----:B------:R-:W-:Y:S01]  /*99b0*/  I2FP.F32.S32 R188, R188 ;  /* 0x000000bc00bc7245 */ /* 0x000fe20000201400 */
[C---:B------:R-:W-:Y:S01]  /*99c0*/  FFMA.FTZ R13, R190.reuse, -UR5, R13 ;  /* 0x80000005be0d7c23 */ /* 0x040fe2000801000d */
[----:B------:R-:W-:Y:S01]  /*99d0*/  @!P4 IADD3 R175, -R3, 0x31, RZ ;  /* 0x0000003103afc810 */ /* 0x000fe20007ffe1ff */
[C---:B-1----:R-:W-:Y:S05]  /*99e0*/  HMMA.16816.F32 R28, R168.reuse, R164, R28 ;  /* 0x000000a4a81c723c */ /* 0x042fea000000181c */
[----:B------:R-:W-:Y:S01]  /*99f0*/  ISETP.GE.AND P4, PT, R191, RZ, PT ;  /* 0x000000ffbf00720c */ /* 0x000fe20003f86270 */
[----:B------:R-:W-:Y:S01]  /*9a00*/  FFMA.FTZ R16, R189, -UR5, R16 ;  /* 0x80000005bd107c23 */ /* 0x000fe20008010010 */
[C---:B------:R-:W-:Y:S01]  /*9a10*/  @!P6 IADD3 R185, -R3.reuse, 0x29, RZ ;  /* 0x0000002903b9e810 */ /* 0x040fe20007ffe1ff */
[----:B------:R-:W-:Y:S01]  /*9a20*/  FFMA.FTZ R19, R190, -UR5, R19 ;  /* 0x80000005be137c23 */ /* 0x000fe20008010013 */
[----:B------:R-:W-:Y:S01]  /*9a30*/  ISETP.GE.AND P6, PT, R174, RZ, PT ;  /* 0x000000ffae00720c */ /* 0x000fe20003fc6270 */
[----:B------:R-:W-:Y:S03]  /*9a40*/  HMMA.16816.F32 R32, R168, R166, R32 ;  /* 0x000000a6a820723c */ /* 0x000fe60000001820 */
[----:B------:R-:W-:Y:S01]  /*9a50*/  @!P5 IADD3 R184, -R3, 0x30, RZ ;  /* 0x0000003003b8d810 */ /* 0x000fe20007ffe1ff */
[----:B------:R-:W-:Y:S01]  /*9a60*/  FFMA.FTZ R17, R188, -UR5, R17 ;  /* 0x80000005bc117c23 */ /* 0x000fe20008010011 */
[----:B------:R-:W-:Y:S01]  /*9a70*/  ISETP.GE.AND P5, PT, R173, RZ, PT ;  /* 0x000000ffad00720c */ /* 0x000fe20003fa6270 */
[----:B------:R-:W-:Y:S01]  /*9a80*/  FFMA.FTZ R22, R189, -UR5, R22 ;  /* 0x80000005bd167c23 */ /* 0x000fe20008010016 */
[----:B------:R-:W-:Y:S01]  /*9a90*/  FMNMX.FTZ R164, R4, R0, !PT ;  /* 0x0000000004a47209 */ /* 0x000fe20007810000 */
[----:B------:R-:W-:Y:S03]  /*9aa0*/  FFMA.FTZ R23, R188, -UR5, R23 ;  /* 0x80000005bc177c23 */ /* 0x000fe60008010017 */
[C---:B------:R-:W-:Y:S02]  /*9ab0*/  @!P4 IADD3 R191, -R3.reuse, -0x7, RZ ;  /* 0xfffffff903bfc810 */ /* 0x040fe40007ffe1ff */
[----:B------:R-:W-:Y:S02]  /*9ac0*/  @!P6 IADD3 R174, -R3, 0x38, RZ ;  /* 0x0000003803aee810 */ /* 0x000fe40007ffe1ff */
[----:B------:R-:W-:Y:S02]  /*9ad0*/  FMNMX.FTZ R164, R5, R164, !PT ;  /* 0x000000a405a47209 */ /* 0x000fe40007810000 */
[----:B------:R-:W-:Y:S02]  /*9ae0*/  I2FP.F32.S32 R187, R187 ;  /* 0x000000bb00bb7245 */ /* 0x000fe40000201400 */
[----:B------:R-:W-:Y:S02]  /*9af0*/  @!P5 IADD3 R173, -R3, 0x39, RZ ;  /* 0x0000003903add810 */ /* 0x000fe40007ffe1ff */
[----:B------:R-:W-:Y:S01]  /*9b00*/  I2FP.F32.S32 R3, R191 ;  /* 0x000000bf00037245 */ /* 0x000fe20000201400 */
[C---:B------:R-:W-:Y:S01]  /*9b10*/  FFMA.FTZ R20, R187.reuse, -UR5, R20 ;  /* 0x80000005bb147c23 */ /* 0x040fe20008010014 */
[----:B------:R-:W-:Y:S01]  /*9b20*/  FMNMX.FTZ R164, R8, R164, !PT ;  /* 0x000000a408a47209 */ /* 0x000fe20007810000 */
[----:B------:R-:W-:Y:S01]  /*9b30*/  FFMA.FTZ R26, R187, -UR5, R26 ;  /* 0x80000005bb1a7c23 */ /* 0x000fe2000801001a */
[----:B------:R-:W-:Y:S01]  /*9b40*/  I2FP.F32.S32 R186, R186 ;  /* 0x000000ba00ba7245 */ /* 0x000fe20000201400 */
[----:B------:R-:W-:Y:S01]  /*9b50*/  FFMA.FTZ R7, R3, -UR5, R7 ;  /* 0x8000000503077c23 */ /* 0x000fe20008010007 */
[----:B------:R-:W-:Y:S02]  /*9b60*/  FMNMX.FTZ R3, R6, R2, !PT ;  /* 0x0000000206037209 */ /* 0x000fe40007810000 */
[----:B------:R-:W-:Y:S01]  /*9b70*/  FMNMX.FTZ R164, R9, R164, !PT ;  /* 0x000000a409a47209 */ /* 0x000fe20007810000 */
[C---:B------:R-:W-:Y:S01]  /*9b80*/  FFMA.FTZ R21, R186.reuse, -UR5, R21 ;  /* 0x80000005ba157c23 */ /* 0x040fe20008010015 */
[----:B------:R-:W-:Y:S01]  /*9b90*/  FMNMX.FTZ R3, R7, R3, !PT ;  /* 0x0000000307037209 */ /* 0x000fe20007810000 */
[----:B------:R-:W-:Y:S01]  /*9ba0*/  FFMA.FTZ R27, R186, -UR5, R27 ;  /* 0x80000005ba1b7c23 */ /* 0x000fe2000801001b */
        /* <DEDUP_REMOVED lines=8> */
[----:B------:R-:W-:Y:S02]  /*9c30*/  I2FP.F32.S32 R172, R172 ;  /* 0x000000ac00ac7245 */ /* 0x000fe40000201400 */
[----:B------:R-:W-:Y:S02]  /*9c40*/  FMNMX.FTZ R165, R18, R3, !PT ;  /* 0x0000000312a57209 */ /* 0x000fe40007810000 */
[----:B------:R-:W-:Y:S01]  /*9c50*/  FMNMX.FTZ R164, R20, R164, !PT ;  /* 0x000000a414a47209 */ /* 0x000fe20007810000 */
[C---:B------:R-:W-:Y:S01]  /*9c60*/  FFMA.FTZ R24, R172.reuse, -UR5, R24 ;  /* 0x80000005ac187c23 */ /* 0x040fe20008010018 */
[----:B------:R-:W-:Y:S01]  /*9c70*/  FMNMX.FTZ R165, R19, R165, !PT ;  /* 0x000000a513a57209 */ /* 0x000fe20007810000 */
[----:B------:R-:W-:Y:S01]  /*9c80*/  FFMA.FTZ R30, R172, -UR5, R30 ;  /* 0x80000005ac1e7c23 */ /* 0x000fe2000801001e */
[----:B------:R-:W-:Y:S02]  /*9c90*/  I2FP.F32.S32 R185, R185 ;  /* 0x000000b900b97245 */ /* 0x000fe40000201400 */
[----:B------:R-:W-:Y:S02]  /*9ca0*/  FMNMX.FTZ R165, R22, R165, !PT ;  /* 0x000000a516a57209 */ /* 0x000fe40007810000 */
[----:B------:R-:W-:Y:S01]  /*9cb0*/  FMNMX.FTZ R164, R21, R164, !PT ;  /* 0x000000a415a47209 */ /* 0x000fe20007810000 */
[----:B------:R-:W-:Y:S01]  /*9cc0*/  FFMA.FTZ R25, R185, -UR5, R25 ;  /* 0x80000005b9197c23 */ /* 0x000fe20008010019 */
[----:B------:R-:W-:Y:S01]  /*9cd0*/  FMNMX.FTZ R165, R23, R165, !PT ;  /* 0x000000a517a57209 */ /* 0x000fe20007810000 */
[----:B------:R-:W-:Y:S01]  /*9ce0*/  FFMA.FTZ R31, R185, -UR5, R31 ;  /* 0x80000005b91f7c23 */ /* 0x000fe2000801001f */
[----:B------:R-:W-:Y:S02]  /*9cf0*/  I2FP.F32.S32 R184, R184 ;  /* 0x000000b800b87245 */ /* 0x000fe40000201400 */
[----:B------:R-:W-:Y:S02]  /*9d00*/  FMNMX.FTZ R165, R26, R165, !PT ;  /* 0x000000a51aa57209 */ /* 0x000fe40007810000 */
[----:B------:R-:W-:Y:S01]  /*9d10*/  FMNMX.FTZ R164, R24, R164, !PT ;  /* 0x000000a418a47209 */ /* 0x000fe20007810000 */
[C---:B------:R-:W-:Y:S01]  /*9d20*/  FFMA.FTZ R28, R184.reuse, -UR5, R28 ;  /* 0x80000005b81c7c23 */ /* 0x040fe2000801001c */
[----:B------:R-:W-:Y:S01]  /*9d30*/  I2FP.F32.S32 R3, R175 ;  /* 0x000000af00037245 */ /* 0x000fe20000201400 */
[----:B------:R-:W-:Y:S01]  /*9d40*/  FFMA.FTZ R34, R184, -UR5, R34 ;  /* 0x80000005b8227c23 */ /* 0x000fe20008010022 */
[----:B------:R-:W-:Y:S02]  /*9d50*/  FMNMX.FTZ R165, R27, R165, !PT ;  /* 0x000000a51ba57209 */ /* 0x000fe40007810000 */
[----:B------:R-:W-:Y:S01]  /*9d60*/  FMNMX.FTZ R164, R25, R164, !PT ;  /* 0x000000a419a47209 */ /* 0x000fe20007810000 */
[C---:B------:R-:W-:Y:S01]  /*9d70*/  FFMA.FTZ R29, R3.reuse, -UR5, R29 ;  /* 0x80000005031d7c23 */ /* 0x040fe2000801001d */
[----:B------:R-:W-:Y:S01]  /*9d80*/  ISETP.LT.AND P4, PT, RZ, UR20, PT ;  /* 0x00000014ff007c0c */ /* 0x000fe2000bf81270 */
[----:B------:R-:W-:Y:S01]  /*9d90*/  FFMA.FTZ R35, R3, -UR5, R35 ;  /* 0x8000000503237c23 */ /* 0x000fe20008010023 */
[----:B------:R-:W-:Y:S02]  /*9da0*/  I2FP.F32.S32 R174, R174 ;  /* 0x000000ae00ae7245 */ /* 0x000fe40000201400 */
[----:B------:R-:W-:Y:S02]  /*9db0*/  FMNMX.FTZ R3, R30, R165, !PT ;  /* 0x000000a51e037209 */ /* 0x000fe40007810000 */
[----:B------:R-:W-:Y:S01]  /*9dc0*/  FMNMX.FTZ R164, R28, R164, !PT ;  /* 0x000000a41ca47209 */ /* 0x000fe20007810000 */
[----:B------:R-:W-:Y:S01]  /*9dd0*/  FFMA.FTZ R32, R174, -UR5, R32 ;  /* 0x80000005ae207c23 */ /* 0x000fe20008010020 */
[----:B------:R-:W-:Y:S02]  /*9de0*/  I2FP.F32.S32 R173, R173 ;  /* 0x000000ad00ad7245 */ /* 0x000fe40000201400 */
[----:B------:R-:W-:Y:S02]  /*9df0*/  FMNMX.FTZ R3, R31, R3, !PT ;  /* 0x000000031f037209 */ /* 0x000fe40007810000 */
[----:B------:R-:W-:Y:S01]  /*9e00*/  FMNMX.FTZ R172, R29, R164, !PT ;  /* 0x000000a41dac7209 */ /* 0x000fe20007810000 */
[----:B------:R-:W-:Y:S01]  /*9e10*/  FFMA.FTZ R33, R173, -UR5, R33 ;  /* 0x80000005ad217c23 */ /* 0x000fe20008010021 */
[----:B------:R-:W-:Y:S02]  /*9e20*/  FMNMX.FTZ R3, R34, R3, !PT ;  /* 0x0000000322037209 */ /* 0x000fe40007810000 */
[----:B------:R-:W-:Y:S02]  /*9e30*/  FMNMX.FTZ R172, R32, R172, !PT ;  /* 0x000000ac20ac7209 */ /* 0x000fe40007810000 */
[----:B------:R-:W-:Y:S02]  /*9e40*/  FMNMX.FTZ R3, R35, R3, !PT ;  /* 0x0000000323037209 */ /* 0x000fe40007810000 */
[----:B------:R-:W-:Y:S01]  /*9e50*/  FMNMX.FTZ R172, R33, R172, !PT ;  /* 0x000000ac21ac7209 */ /* 0x000fe20007810000 */
[----:B----4-:R-:W-:Y:S06]  /*9e60*/  @P4 BRA `(.L_x_131) ;  /* 0xffffffd400e44947 */ /* 0x010fec000383ffff */
.L_x_130:
[----:B--2---:R-:W1:Y:S01]  /*9e70*/  SHFL.BFLY PT, R164, R3, 0x2, 0x1f ;  /* 0x0c401f0003a47f89 */ /* 0x004e6200000e0000 */
[----:B------:R-:W-:Y:S07]  /*9e80*/  UIADD3 UR10, UR10, 0x1, URZ ;  /* 0x000000010a0a7890 */ /* 0x000fee000fffe03f */
[----:B------:R-:W2:Y:S08]  /*9e90*/  SHFL.BFLY PT, R165, R172, 0x2, 0x1f ;  /* 0x0c401f00aca57f89 */ /* 0x000eb000000e0000 */
[----:B------:R-:W-:Y:S08]  /*9ea0*/  LDSM.16.MT88.4 R168, [R212+0x10000] ;  /* 0x01000000d4a8783b */ /* 0x000ff00000004200 */
[----:B------:R-:W-:Y:S01]  /*9eb0*/  LDSM.16.MT88.4 R176, [R209+0x10000] ;  /* 0x01000000d1b0783b */ /* 0x000fe20000004200 */
[----:B-1----:R-:W-:Y:S02]  /*9ec0*/  FMNMX.FTZ R164, R3, R164, !PT ;  /* 0x000000a403a47209 */ /* 0x002fe40007810000 */
[----:B--2---:R-:W-:Y:S05]  /*9ed0*/  FMNMX.FTZ R172, R172, R165, !PT ;  /* 0x000000a5acac7209 */ /* 0x004fea0007810000 */
[----:B------:R-:W1:Y:S08]  /*9ee0*/  SHFL.BFLY PT, R3, R164, 0x1, 0x1f ;  /* 0x0c201f00a4037f89 */ /* 0x000e7000000e0000 */
[----:B------:R-:W2:Y:S01]  /*9ef0*/  SHFL.BFLY PT, R165, R172, 0x1, 0x1f ;  /* 0x0c201f00aca57f89 */ /* 0x000ea200000e0000 */
[----:B-1----:R-:W-:Y:S02]  /*9f00*/  FMNMX.FTZ R3, R164, R3, !PT ;  /* 0x00000003a4037209 */ /* 0x002fe40007810000 */
[----:B--2---:R-:W-:Y:S03]  /*9f10*/  FMNMX.FTZ R164, R172, R165, !PT ;  /* 0x000000a5aca47209 */ /* 0x004fe60007810000 */
[C---:B------:R-:W-:Y:S01]  /*9f20*/  FMUL.FTZ R186, R3.reuse, UR4 ;  /* 0x0000000403ba7c20 */ /* 0x040fe20008410000 */
[C---:B------:R-:W-:Y:S01]  /*9f30*/  FSETP.NEU.FTZ.AND P0, PT, R3.reuse, -INF , PT ;  /* 0xff8000000300780b */ /* 0x040fe20003f1d000 */
[----:B------:R-:W-:Y:S01]  /*9f40*/  FADD.FTZ R2, -R3, R2 ;  /* 0x0000000203027221 */ /* 0x000fe20000010100 */
[----:B------:R-:W1:Y:S01]  /*9f50*/  LDSM.16.MT88.4 R172, [R210+0x10000] ;  /* 0x01000000d2ac783b */ /* 0x000e620000004200 */
[----:B------:R-:W-:Y:S01]  /*9f60*/  FMUL.FTZ R185, R164, UR4 ;  /* 0x00000004a4b97c20 */ /* 0x000fe20008410000 */
        /* <DEDUP_REMOVED lines=25> */
[----:B------:R-:W-:Y:S01]  /*a100*/  FFMA.FTZ R21, R21, UR4, -R185 ;  /* 0x0000000415157c23 */ /* 0x000fe200080108b9 */
[--C-:B------:R-:W-:Y:S01]  /*a110*/  FFMA.FTZ R188, R18, UR4, -R186.reuse ;  /* 0x0000000412bc7c23 */ /* 0x100fe200080108ba */
[----:B------:R-:W-:Y:S05]  /*a120*/  FFMA.FTZ R190, R19, UR4, -R186 ;  /* 0x0000000413be7c23 */ /* 0x000fea00080108ba */
        /* <DEDUP_REMOVED lines=13> */
[C---:B-----5:R-:W-:Y:S01]  /*a200*/  FMUL.FTZ R36, R2.reuse, R36 ;  /* 0x0000002402247220 */ /* 0x060fe20000410000 */
        /* <DEDUP_REMOVED lines=59> */
[----:B----4-:R-:W-:Y:S01]  /*a5c0*/  F2FP.F16.F32.PACK_AB R163, R165, R166 ;  /* 0x000000a6a5a3723e */ /* 0x010fe200000000ff */
[C---:B------:R-:W-:Y:S01]  /*a5d0*/  FMUL.FTZ R14, R0.reuse, R154 ;  /* 0x0000009a000e7220 */ /* 0x040fe20000410000 */
[----:B------:R-:W-:Y:S01]  /*a5e0*/  FMUL.FTZ R15, R0, R155 ;  /* 0x0000009b000f7220 */ /* 0x000fe20000410000 */
[C---:B------:R-:W-:Y:S01]  /*a5f0*/  FMUL.FTZ R12, R2.reuse, R152 ;  /* 0x00000098020c7220 */ /* 0x040fe20000410000 */
[----:B------:R-:W-:Y:S01]  /*a600*/  FMUL.FTZ R13, R2, R153 ;  /* 0x00000099020d7220 */ /* 0x000fe20000410000 */
[----:B------:R-:W-:Y:S01]  /*a610*/  FMUL.FTZ R91, R0, R91 ;  /* 0x0000005b005b7220 */ /* 0x000fe20000410000 */
[----:B------:R-:W-:Y:S01]  /*a620*/  LDSM.16.MT88.4 R152, [R209+0x10800] ;  /* 0x01080000d198783b */ /* 0x000fe20000004200 */
[C---:B------:R-:W-:Y:S01]  /*a630*/  HMMA.16816.F32 R4, R160.reuse, R168, R4 ;  /* 0x000000a8a004723c */ /* 0x040fe20000001804 */
[----:B------:R-:W-:Y:S04]  /*a640*/  MUFU.EX2 R187, R187 ;  /* 0x000000bb00bb7308 */ /* 0x000fe80000000800 */
[C---:B------:R-:W-:Y:S01]  /*a650*/  FMUL.FTZ R88, R2.reuse, R88 ;  /* 0x0000005802587220 */ /* 0x040fe20000410000 */
[C---:B------:R-:W-:Y:S01]  /*a660*/  HMMA.16816.F32 R8, R160.reuse, R170, R8 ;  /* 0x000000aaa008723c */ /* 0x040fe20000001808 */
[----:B------:R-:W2:Y:S04]  /*a670*/  LDSM.16.MT88.4 R168, [R212+0x12000] ;  /* 0x01200000d4a8783b */ /* 0x000ea80000004200 */
[----:B------:R-:W-:Y:S01]  /*a680*/  MUFU.EX2 R189, R189 ;  /* 0x000000bd00bd7308 */ /* 0x000fe20000000800 */
[----:B------:R-:W-:Y:S01]  /*a690*/  FMUL.FTZ R89, R2, R89 ;  /* 0x0000005902597220 */ /* 0x000fe20000410000 */
[C---:B-1----:R-:W-:Y:S04]  /*a6a0*/  HMMA.16816.F32 R36, R160.reuse, R172, R36 ;  /* 0x000000aca024723c */ /* 0x042fe80000001824 */
[C---:B------:R-:W-:Y:S02]  /*a6b0*/  FMUL.FTZ R94, R0.reuse, R94 ;  /* 0x0000005e005e7220 */ /* 0x040fe40000410000 */
[C---:B------:R-:W-:Y:S01]  /*a6c0*/  HMMA.16816.F32 R40, R160.reuse, R174, R40 ;  /* 0x000000aea028723c */ /* 0x040fe20000001828 */
[----:B------:R-:W1:Y:S01]  /*a6d0*/  LDSM.16.MT88.4 R172, [R210+0x12000] ;  /* 0x01200000d2ac783b */ /* 0x000e620000004200 */
[----:B------:R-:W-:Y:S03]  /*a6e0*/  MUFU.EX2 R188, R188 ;  /* 0x000000bc00bc7308 */ /* 0x000fe60000000800 */
[----:B------:R-:W-:Y:S01]  /*a6f0*/  FMUL.FTZ R95, R0, R95 ;  /* 0x0000005f005f7220 */ /* 0x000fe20000410000 */
[C---:B------:R-:W-:Y:S06]  /*a700*/  HMMA.16816.F32 R44, R160.reuse, R176, R44 ;  /* 0x000000b0a02c723c */ /* 0x040fec000000182c */
[----:B------:R-:W4:Y:S01]  /*a710*/  MUFU.EX2 R190, R190 ;  /* 0x000000be00be7308 */ /* 0x000f220000000800 */
        /* <DEDUP_REMOVED lines=8> */
[----:B------:R-:W3:Y:S05]  /*a7a0*/  LDSM.16.MT88.4 R156, [R209+0x12000] ;  /* 0x01200000d19c783b */ /* 0x000eea0000004200 */
[----:B------:R-:W4:Y:S01]  /*a7b0*/  MUFU.EX2 R247, R247 ;  /* 0x000000f700f77308 */ /* 0x000f220000000800 */
[----:B------:R-:W-:Y:S01]  /*a7c0*/  FMUL.FTZ R99, R0, R99 ;  /* 0x0000006300637220 */ /* 0x000fe20000410000 */
[C---:B--2---:R-:W-:Y:S03]  /*a7d0*/  HMMA.16816.F32 R60, R160.reuse, R168, R60 ;  /* 0x000000a8a03c723c */ /* 0x044fe6000000183c */
[C---:B------:R-:W-:Y:S03]  /*a7e0*/  FMUL.FTZ R96, R2.reuse, R96 ;  /* 0x0000006002607220 */ /* 0x040fe60000410000 */
[C---:B------:R-:W-:Y:S01]  /*a7f0*/  HMMA.16816.F32 R64, R160.reuse, R170, R64 ;  /* 0x000000aaa040723c */ /* 0x040fe20000001840 */
[----:B------:R-:W2:Y:S01]  /*a800*/  LDSM.16.MT88.4 R168, [R208+0x12000] ;  /* 0x01200000d0a8783b */ /* 0x000ea20000004200 */
[----:B------:R-:W4:Y:S03]  /*a810*/  MUFU.EX2 R252, R252 ;  /* 0x000000fc00fc7308 */ /* 0x000f260000000800 */
[----:B------:R-:W-:Y:S01]  /*a820*/  FMUL.FTZ R97, R2, R97 ;  /* 0x0000006102617220 */ /* 0x000fe20000410000 */
[C---:B-1----:R-:W-:Y:S05]  /*a830*/  HMMA.16816.F32 R68, R160.reuse, R172, R68 ;  /* 0x000000aca044723c */ /* 0x042fea0000001844 */
[C---:B------:R-:W-:Y:S01]  /*a840*/  FMUL.FTZ R102, R0.reuse, R102 ;  /* 0x0000006600667220 */ /* 0x040fe20000410000 */
[C---:B------:R-:W-:Y:S01]  /*a850*/  HMMA.16816.F32 R72, R160.reuse, R174, R72 ;  /* 0x000000aea048723c */ /* 0x040fe20000001848 */
[----:B------:R-:W1:Y:S04]  /*a860*/  LDSM.16.MT88.4 R172, [R212+0x14000] ;  /* 0x01400000d4ac783b */ /* 0x000e680000004200 */
        /* <DEDUP_REMOVED lines=15> */
[----:B------:R-:W3:Y:S04]  /*a960*/  LDSM.16.MT88.4 R156, [R210+0x14000] ;  /* 0x01400000d29c783b */ /* 0x000ee80000004200 */
[C---:B------:R-:W-:Y:S01]  /*a970*/  FMUL.FTZ R112, R2.reuse, R112 ;  /* 0x0000007002707220 */ /* 0x040fe20000410000 */
[C---:B--2---:R-:W-:Y:S05]  /*a980*/  HMMA.16816.F32 R84, R160.reuse, R168, R84 ;  /* 0x000000a8a054723c */ /* 0x044fea0000001854 */
[----:B------:R-:W-:Y:S01]  /*a990*/  FMUL.FTZ R113, R2, R113 ;  /* 0x0000007102717220 */ /* 0x000fe20000410000 */
[C---:B------:R-:W-:Y:S01]  /*a9a0*/  HMMA.16816.F32 R88, R160.reuse, R170, R88 ;  /* 0x000000aaa058723c */ /* 0x040fe20000001858 */
[----:B------:R-:W2:Y:S04]  /*a9b0*/  LDSM.16.MT88.4 R168, [R209+0x14000] ;  /* 0x01400000d1a8783b */ /* 0x000ea80000004200 */
[C---:B------:R-:W-:Y:S01]  /*a9c0*/  FMUL.FTZ R118, R0.reuse, R118 ;  /* 0x0000007600767220 */ /* 0x040fe20000410000 */
[C---:B-1----:R-:W-:Y:S05]  /*a9d0*/  HMMA.16816.F32 R92, R160.reuse, R172, R92 ;  /* 0x000000aca05c723c */ /* 0x042fea000000185c */
[----:B------:R-:W-:Y:S01]  /*a9e0*/  FMUL.FTZ R119, R0, R119 ;  /* 0x0000007700777220 */ /* 0x000fe20000410000 */
[C---:B------:R-:W-:Y:S01]  /*a9f0*/  HMMA.16816.F32 R96, R160.reuse, R174, R96 ;  /* 0x000000aea060723c */ /* 0x040fe20000001860 */
[----:B------:R-:W1:Y:S04]  /*aa00*/  LDSM.16.MT88.4 R172, [R208+0x14000] ;  /* 0x01400000d0ac783b */ /* 0x000e680000004200 */
        /* <DEDUP_REMOVED lines=11> */
[C---:B------:R-:W-:Y:S01]  /*aac0*/  FMUL.FTZ R130, R0.reuse, R130 ;  /* 0x0000008200827220 */ /* 0x040fe20000410000 */
[----:B------:R-:W-:Y:S01]  /*aad0*/  FMUL.FTZ R131, R0, R131 ;  /* 0x0000008300837220 */ /* 0x000fe20000410000 */
        /* <DEDUP_REMOVED lines=34> */
[----:B----4-:R-:W-:Y:S01]  /*ad00*/  F2FP.F16.F32.PACK_AB R151, R190, R188 ;  /* 0x000000bcbe97723e */ /* 0x010fe200000000ff */
[C---:B-1----:R-:W-:Y:S05]  /*ad10*/  HMMA.16816.F32 R140, R160.reuse, R172, R140 ;  /* 0x000000aca08c723c */ /* 0x042fea000000188c */
[----:B------:R-:W-:Y:S01]  /*ad20*/  FMUL.FTZ R16, R2, R148 ;  /* 0x0000009402107220 */ /* 0x000fe20000410000 */
[C---:B------:R-:W-:Y:S01]  /*ad30*/  HMMA.16816.F32 R12, R160.reuse, R174, R12 ;  /* 0x000000aea00c723c */ /* 0x040fe2000000180c */
[----:B------:R-:W1:Y:S04]  /*ad40*/  LDSM.16.MT88.4 R172, [R208+0x10800] ;  /* 0x01080000d0ac783b */ /* 0x000e680000004200 */
[----:B------:R-:W-:Y:S01]  /*ad50*/  F2FP.F16.F32.PACK_AB R148, R247, R191 ;  /* 0x000000bff794723e */ /* 0x000fe200000000ff */
[----:B------:R-:W-:Y:S01]  /*ad60*/  FFMA.FTZ R183, R0, R243, R183 ;  /* 0x000000f300b77223 */ /* 0x000fe200000100b7 */
[----:B------:R-:W-:Y:S01]  /*ad70*/  MOV R0, R164 ;  /* 0x000000a400007202 */ /* 0x000fe20000000f00 */
[----:B------:R-:W-:Y:S03]  /*ad80*/  FFMA.FTZ R184, R2, R246, R184 ;  /* 0x000000f602b87223 */ /* 0x000fe600000100b8 */
[----:B------:R-:W-:Y:S01]  /*ad90*/  FADD.FTZ R183, R167, R183 ;  /* 0x000000b7a7b77221 */ /* 0x000fe20000010000 */
[----:B------:R-:W-:Y:S03]  /*ada0*/  FADD.FTZ R184, R182, R184 ;  /* 0x000000b8b6b87221 */ /* 0x000fe60000010000 */
[----:B------:R-:W-:Y:S01]  /*adb0*/  FADD.FTZ R183, R166, R183 ;  /* 0x000000b7a6b77221 */ /* 0x000fe20000010000 */
[----:B------:R-:W-:Y:S01]  /*adc0*/  FADD.FTZ R184, R181, R184 ;  /* 0x000000b8b5b87221 */ /* 0x000fe20000010000 */
[C---:B---3--:R-:W-:Y:S01]  /*add0*/  HMMA.16816.F32 R144, R160.reuse, R156, R144 ;  /* 0x0000009ca090723c */ /* 0x048fe20000001890 */
[----:B------:R3:W4:Y:S02]  /*ade0*/  MUFU.EX2 R157, R17 ;  /* 0x00000011009d7308 */ /* 0x0007240000000800 */
[----:B------:R-:W-:Y:S01]  /*adf0*/  FADD.FTZ R183, R165, R183 ;  /* 0x000000b7a5b77221 */ /* 0x000fe20000010000 */
[----:B------:R-:W-:Y:S03]  /*ae00*/  FADD.FTZ R184, R180, R184 ;  /* 0x000000b8b4b87221 */ /* 0x000fe60000010000 */
[----:B------:R-:W-:Y:S01]  /*ae10*/  FADD.FTZ R183, R187, R183 ;  /* 0x000000b7bbb77221 */ /* 0x000fe20000010000 */
[----:B------:R-:W-:Y:S03]  /*ae20*/  FADD.FTZ R184, R191, R184 ;  /* 0x000000b8bfb87221 */ /* 0x000fe60000010000 */
[----:B------:R-:W-:Y:S01]  /*ae30*/  FADD.FTZ R183, R189, R183 ;  /* 0x000000b7bdb77221 */ /* 0x000fe20000010000 */
[----:B------:R-:W-:Y:S03]  /*ae40*/  FADD.FTZ R184, R247, R184 ;  /* 0x000000b8f7b87221 */ /* 0x000fe60000010000 */
[----:B------:R-:W-:Y:S01]  /*ae50*/  FADD.FTZ R183, R188, R183 ;  /* 0x000000b7bcb77221 */ /* 0x000fe20000010000 */
[----:B------:R-:W-:Y:S01]  /*ae60*/  FADD.FTZ R184, R252, R184 ;  /* 0x000000b8fcb87221 */ /* 0x000fe20000010000 */
[----:B---3--:R-:W-:Y:S01]  /*ae70*/  FMUL.FTZ R17, R2, R149 ;  /* 0x0000009502117220 */ /* 0x008fe20000410000 */
[----:B------:R-:W-:Y:S01]  /*ae80*/  F2FP.F16.F32.PACK_AB R149, R189, R187 ;  /* 0x000000bbbd95723e */ /* 0x000fe200000000ff */
[----:B------:R-:W-:Y:S01]  /*ae90*/  FADD.FTZ R183, R190, R183 ;  /* 0x000000b7beb77221 */ /* 0x000fe20000010000 */
[----:B------:R-:W-:Y:S04]  /*aea0*/  MOV R2, R3 ;  /* 0x0000000300027202 */ /* 0x000fe80000000f00 */
[----:B------:R-:W-:Y:S07]  /*aeb0*/  HMMA.16816.F32 R16, R160, R158, R16 ;  /* 0x0000009ea010723c */ /* 0x000fee0000001810 */
[----:B----4-:R-:W-:Y:S02]  /*aec0*/  MOV R163, R157 ;  /* 0x0000009d00a37202 */ /* 0x010fe40000000f00 */
[----:B------:R-:W3:Y:S02]  /*aed0*/  LDSM.16.MT88.4 R156, [R212+0x12800] ;  /* 0x01280000d49c783b */ /* 0x000ee40000004200 */
[----:B------:R-:W-:Y:S07]  /*aee0*/  F2FP.F16.F32.PACK_AB R150, R163, R252 ;  /* 0x000000fca396723e */ /* 0x000fee00000000ff */
[C---:B--2---:R-:W-:Y:S06]  /*aef0*/  HMMA.16816.F32 R4, R148.reuse, R168, R4 ;  /* 0x000000a89404723c */ /* 0x044fec0000001804 */
[C---:B------:R-:W-:Y:S05]  /*af00*/  HMMA.16816.F32 R8, R148.reuse, R170, R8 ;  /* 0x000000aa9408723c */ /* 0x040fea0000001808 */
[----:B------:R-:W-:Y:S01]  /*af10*/  MOV R169, R163 ;  /* 0x000000a300a97202 */ /* 0x000fe20000000f00 */
[C---:B------:R-:W-:Y:S01]  /*af20*/  HMMA.16816.F32 R36, R148.reuse, R176, R36 ;  /* 0x000000b09424723c */ /* 0x040fe20000001824 */
[----:B------:R-:W2:Y:S05]  /*af30*/  LDSM.16.MT88.4 R160, [R210+0x12800] ;  /* 0x01280000d2a0783b */ /* 0x000eaa0000004200 */
[C---:B------:R-:W-:Y:S05]  /*af40*/  HMMA.16816.F32 R40, R148.reuse, R178, R40 ;  /* 0x000000b29428723c */ /* 0x040fea0000001828 */
[--C-:B------:R-:W-:Y:S01]  /*af50*/  FFMA.FTZ R177, R23, UR4, -R186.reuse ;  /* 0x0000000417b17c23 */ /* 0x100fe200080108ba */
[C---:B------:R-:W-:Y:S01]  /*af60*/  HMMA.16816.F32 R44, R148.reuse, R152, R44 ;  /* 0x00000098942c723c */ /* 0x040fe2000000182c */
[----:B------:R-:W-:Y:S04]  /*af70*/  MUFU.EX2 R23, R24 ;  /* 0x0000001800177308 */ /* 0x000fe80000000800 */
[----:B------:R-:W-:Y:S01]  /*af80*/  MOV R179, R169 ;  /* 0x000000a900b37202 */ /* 0x000fe20000000f00 */
[C---:B------:R-:W-:Y:S01]  /*af90*/  HMMA.16816.F32 R48, R148.reuse, R154, R48 ;  /* 0x0000009a9430723c */ /* 0x040fe20000001830 */
[----:B------:R-:W4:Y:S04]  /*afa0*/  LDSM.16.MT88.4 R168, [R209+0x12800] ;  /* 0x01280000d1a8783b */ /* 0x000f280000004200 */
[----:B------:R-:W-:Y:S01]  /*afb0*/  MUFU.EX2 R177, R177 ;  /* 0x000000b100b17308 */ /* 0x000fe20000000800 */
[--C-:B------:R-:W-:Y:S01]  /*afc0*/  FFMA.FTZ R178, R26, UR4, -R186.reuse ;  /* 0x000000041ab27c23 */ /* 0x100fe200080108ba */
[C---:B-1----:R-:W-:Y:S02]  /*afd0*/  HMMA.16816.F32 R52, R148.reuse, R172, R52 ;  /* 0x000000ac9434723c */ /* 0x042fe40000001834 */
[----:B------:R-:W1:Y:S02]  /*afe0*/  LDSM.16.MT88.4 R152, [R208+0x12800] ;  /* 0x01280000d098783b */ /* 0x000e640000004200 */
[----:B------:R-:W-:Y:S02]  /*aff0*/  MOV R26, R179 ;  /* 0x000000b3001a7202 */ /* 0x000fe40000000f00 */
[C---:B------:R-:W-:Y:S02]  /*b000*/  HMMA.16816.F32 R56, R148.reuse, R174, R56 ;  /* 0x000000ae9438723c */ /* 0x040fe40000001838 */
[----:B------:R-:W-:Y:S02]  /*b010*/  MUFU.EX2 R178, R178 ;  /* 0x000000b200b27308 */ /* 0x000fe40000000800 */
[----:B------:R-:W1:Y:S02]  /*b020*/  LDSM.16.MT88.4 R172, [R212+0x14800] ;  /* 0x01480000d4ac783b */ /* 0x000e640000004200 */
[C---:B---3--:R-:W-:Y:S05]  /*b030*/  HMMA.16816.F32 R60, R148.reuse, R156, R60 ;  /* 0x0000009c943c723c */ /* 0x048fea000000183c */
[--C-:B------:R-:W-:Y:S01]  /*b040*/  FFMA.FTZ R179, R27, UR4, -R186.reuse ;  /* 0x000000041bb37c23 */ /* 0x100fe200080108ba */
[C---:B------:R-:W-:Y:S01]  /*b050*/  HMMA.16816.F32 R64, R148.reuse, R158, R64 ;  /* 0x0000009e9440723c */ /* 0x040fe20000001840 */
[----:B------:R-:W3:Y:S01]  /*b060*/  LDSM.16.MT88.4 R156, [R210+0x14800] ;  /* 0x01480000d29c783b */ /* 0x000ee20000004200 */
[----:B------:R-:W-:Y:S03]  /*b070*/  MUFU.EX2 R27, R20 ;  /* 0x00000014001b7308 */ /* 0x000fe60000000800 */
[--C-:B------:R-:W-:Y:S01]  /*b080*/  FFMA.FTZ R176, R22, UR4, -R186.reuse ;  /* 0x0000000416b07c23 */ /* 0x100fe200080108ba */
[C---:B--2---:R-:W-:Y:S06]  /*b090*/  HMMA.16816.F32 R68, R148.reuse, R160, R68 ;  /* 0x000000a09444723c */ /* 0x044fec0000001844 */
[----:B------:R-:W-:Y:S01]  /*b0a0*/  MUFU.EX2 R22, R21 ;  /* 0x0000001500167308 */ /* 0x000fe20000000800 */
[C---:B------:R-:W-:Y:S01]  /*b0b0*/  HMMA.16816.F32 R72, R148.reuse, R162, R72 ;  /* 0x000000a29448723c */ /* 0x040fe20000001848 */
[----:B------:R-:W2:Y:S05]  /*b0c0*/  LDSM.16.MT88.4 R160, [R209+0x14800] ;  /* 0x01480000d1a0783b */ /* 0x000eaa0000004200 */
[C---:B----4-:R-:W-:Y:S03]  /*b0d0*/  HMMA.16816.F32 R76, R148.reuse, R168, R76 ;  /* 0x000000a8944c723c */ /* 0x050fe6000000184c */
[----:B------:R-:W4:Y:S03]  /*b0e0*/  MUFU.EX2 R176, R176 ;  /* 0x000000b000b07308 */ /* 0x000f260000000800 */
[C---:B------:R-:W-:Y:S01]  /*b0f0*/  HMMA.16816.F32 R80, R148.reuse, R170, R80 ;  /* 0x000000aa9450723c */ /* 0x040fe20000001850 */
[----:B------:R-:W2:Y:S06]  /*b100*/  LDSM.16.MT88.4 R168, [R208+0x14800] ;  /* 0x01480000d0a8783b */ /* 0x000eac0000004200 */
[----:B------:R-:W3:Y:S01]  /*b110*/  MUFU.EX2 R179, R179 ;  /* 0x000000b300b37308 */ /* 0x000ee20000000800 */
[C---:B-1----:R-:W-:Y:S06]  /*b120*/  HMMA.16816.F32 R84, R148.reuse, R152, R84 ;  /* 0x000000989454723c */ /* 0x042fec0000001854 */
[C---:B------:R-:W-:Y:S01]  /*b130*/  HMMA.16816.F32 R88, R148.reuse, R154, R88 ;  /* 0x0000009a9458723c */ /* 0x040fe20000001858 */
[----:B------:R-:W1:Y:S04]  /*b140*/  LDSM.16.MT88.4 R152, [R212+0x16800] ;  /* 0x01680000d498783b */ /* 0x000e680000004200 */
[C---:B----4-:R-:W-:Y:S01]  /*b150*/  F2FP.F16.F32.PACK_AB R21, R177.reuse, R176 ;  /* 0x000000b0b115723e */ /* 0x050fe200000000ff */
        /* <DEDUP_REMOVED lines=9> */
[C---:B------:R-:W-:Y:S01]  /*b1f0*/  FADD.FTZ R183, R179.reuse, R183 ;  /* 0x000000b7b3b77221 */ /* 0x040fe20000010000 */
[C---:B--2---:R-:W-:Y:S06]  /*b200*/  HMMA.16816.F32 R108, R148.reuse, R160, R108 ;  /* 0x000000a0946c723c */ /* 0x044fec000000186c */
[C---:B------:R-:W-:Y:S01]  /*b210*/  HMMA.16816.F32 R112, R148.reuse, R162, R112 ;  /* 0x000000a29470723c */ /* 0x040fe20000001870 */
[----:B------:R-:W2:Y:S05]  /*b220*/  LDSM.16.MT88.4 R160, [R208+0x16800] ;  /* 0x01680000d0a0783b */ /* 0x000eaa0000004200 */
[C---:B------:R-:W-:Y:S06]  /*b230*/  HMMA.16816.F32 R116, R148.reuse, R168, R116 ;  /* 0x000000a89474723c */ /* 0x040fec0000001874 */
[C---:B------:R-:W-:Y:S01]  /*b240*/  HMMA.16816.F32 R120, R148.reuse, R170, R120 ;  /* 0x000000aa9478723c */ /* 0x040fe20000001878 */
[----:B------:R-:W-:Y:S05]  /*b250*/  LDSM.16.MT88.4 R168, [R210+0x11000] ;  /* 0x01100000d2a8783b */ /* 0x000fea0000004200 */
[C---:B-1----:R-:W-:Y:S06]  /*b260*/  HMMA.16816.F32 R124, R148.reuse, R152, R124 ;  /* 0x00000098947c723c */ /* 0x042fec000000187c */
[C---:B------:R-:W-:Y:S01]  /*b270*/  HMMA.16816.F32 R128, R148.reuse, R154, R128 ;  /* 0x0000009a9480723c */ /* 0x040fe20000001880 */
[----:B------:R-:W1:Y:S05]  /*b280*/  LDSM.16.MT88.4 R152, [R212+0x11000] ;  /* 0x01100000d498783b */ /* 0x000e6a0000004200 */
[C---:B----4-:R-:W-:Y:S06]  /*b290*/  HMMA.16816.F32 R132, R148.reuse, R172, R132 ;  /* 0x000000ac9484723c */ /* 0x050fec0000001884 */
[C---:B------:R-:W-:Y:S01]  /*b2a0*/  HMMA.16816.F32 R136, R148.reuse, R174, R136 ;  /* 0x000000ae9488723c */ /* 0x040fe20000001888 */
[----:B------:R-:W4:Y:S05]  /*b2b0*/  LDSM.16.MT88.4 R172, [R209+0x11000] ;  /* 0x01100000d1ac783b */ /* 0x000f2a0000004200 */
[C---:B---3--:R-:W-:Y:S01]  /*b2c0*/  HMMA.16816.F32 R140, R148.reuse, R156, R140 ;  /* 0x0000009c948c723c */ /* 0x048fe2000000188c */
[----:B------:R-:W3:Y:S05]  /*b2d0*/  MUFU.EX2 R157, R25 ;  /* 0x00000019009d7308 */ /* 0x000eea0000000800 */
[C---:B------:R-:W-:Y:S06]  /*b2e0*/  HMMA.16816.F32 R12, R148.reuse, R158, R12 ;  /* 0x0000009e940c723c */ /* 0x040fec000000180c */
[C---:B--2---:R-:W-:Y:S06]  /*b2f0*/  HMMA.16816.F32 R144, R148.reuse, R160, R144 ;  /* 0x000000a09490723c */ /* 0x044fec0000001890 */
[----:B------:R-:W-:Y:S01]  /*b300*/  HMMA.16816.F32 R16, R148, R162, R16 ;  /* 0x000000a29410723c */ /* 0x000fe20000001810 */
[----:B------:R-:W-:Y:S04]  /*b310*/  LDSM.16.MT88.4 R148, [R212+0x13000] ;  /* 0x01300000d494783b */ /* 0x000fe80000004200 */
[----:B------:R-:W-:Y:S02]  /*b320*/  MOV R160, R27 ;  /* 0x0000001b00a07202 */ /* 0x000fe40000000f00 */
[----:B------:R-:W-:Y:S04]  /*b330*/  MOV R162, R23 ;  /* 0x0000001700a27202 */ /* 0x000fe80000000f00 */
[----:B------:R-:W-:Y:S02]  /*b340*/  MOV R163, R22 ;  /* 0x0000001600a37202 */ /* 0x000fe40000000f00 */
[----:B------:R-:W-:Y:S02]  /*b350*/  F2FP.F16.F32.PACK_AB R23, R179, R178 ;  /* 0x000000b2b317723e */ /* 0x000fe400000000ff */
[----:B------:R-:W-:Y:S02]  /*b360*/  F2FP.F16.F32.PACK_AB R20, R163, R160 ;  /* 0x000000a0a314723e */ /* 0x000fe400000000ff */
[----:B---3--:R-:W-:Y:S02]  /*b370*/  F2FP.F16.F32.PACK_AB R22, R157, R162 ;  /* 0x000000a29d16723e */ /* 0x008fe400000000ff */
[----:B------:R-:W-:Y:S02]  /*b380*/  MOV R161, R26 ;  /* 0x0000001a00a17202 */ /* 0x000fe40000000f00 */
[----:B------:R-:W2:Y:S03]  /*b390*/  LDSM.16.MT88.4 R24, [R208+0x11000] ;  /* 0x01100000d018783b */ /* 0x000ea60000004200 */
[C---:B-1----:R-:W-:Y:S06]  /*b3a0*/  HMMA.16816.F32 R4, R20.reuse, R152, R4 ;  /* 0x000000981404723c */ /* 0x042fec0000001804 */
[C---:B------:R-:W-:Y:S01]  /*b3b0*/  HMMA.16816.F32 R8, R20.reuse, R154, R8 ;  /* 0x0000009a1408723c */ /* 0x040fe20000001808 */
[----:B------:R-:W1:Y:S05]  /*b3c0*/  LDSM.16.MT88.4 R152, [R210+0x13000] ;  /* 0x01300000d298783b */ /* 0x000e6a0000004200 */
[C---:B------:R-:W-:Y:S06]  /*b3d0*/  HMMA.16816.F32 R36, R20.reuse, R168, R36 ;  /* 0x000000a81424723c */ /* 0x040fec0000001824 */
[C---:B------:R-:W-:Y:S05]  /*b3e0*/  HMMA.16816.F32 R40, R20.reuse, R170, R40 ;  /* 0x000000aa1428723c */ /* 0x040fea0000001828 */
[--C-:B------:R-:W-:Y:S01]  /*b3f0*/  FFMA.FTZ R168, R30, UR4, -R186.reuse ;  /* 0x000000041ea87c23 */ /* 0x100fe200080108ba */
[C---:B----4-:R-:W-:Y:S05]  /*b400*/  HMMA.16816.F32 R44, R20.reuse, R172, R44 ;  /* 0x000000ac142c723c */ /* 0x050fea000000182c */
[----:B------:R-:W-:Y:S01]  /*b410*/  MOV R169, R157 ;  /* 0x0000009d00a97202 */ /* 0x000fe20000000f00 */
[C---:B------:R-:W-:Y:S01]  /*b420*/  HMMA.16816.F32 R48, R20.reuse, R174, R48 ;  /* 0x000000ae1430723c */ /* 0x040fe20000001830 */
[----:B------:R-:W3:Y:S01]  /*b430*/  LDSM.16.MT88.4 R156, [R209+0x13000] ;  /* 0x01300000d19c783b */ /* 0x000ee20000004200 */
[----:B------:R-:W4:Y:S03]  /*b440*/  MUFU.EX2 R168, R168 ;  /* 0x000000a800a87308 */ /* 0x000f260000000800 */
[----:B------:R-:W-:Y:S01]  /*b450*/  MOV R171, R163 ;  /* 0x000000a300ab7202 */ /* 0x000fe20000000f00 */
[--C-:B------:R-:W-:Y:S01]  /*b460*/  FFMA.FTZ R170, R34, UR4, -R186.reuse ;  /* 0x0000000422aa7c23 */ /* 0x100fe200080108ba */
[C---:B--2---:R-:W-:Y:S04]  /*b470*/  HMMA.16816.F32 R52, R20.reuse, R24, R52 ;  /* 0x000000181434723c */ /* 0x044fe80000001834 */
[----:B------:R-:W-:Y:S01]  /*b480*/  MOV R174, R162 ;  /* 0x000000a200ae7202 */ /* 0x000fe20000000f00 */
[----:B------:R-:W-:Y:S01]  /*b490*/  MUFU.EX2 R170, R170 ;  /* 0x000000aa00aa7308 */ /* 0x000fe20000000800 */
[C---:B------:R-:W-:Y:S01]  /*b4a0*/  HMMA.16816.F32 R56, R20.reuse, R26, R56 ;  /* 0x0000001a1438723c */ /* 0x040fe20000001838 */
[----:B------:R-:W-:Y:S04]  /*b4b0*/  LDSM.16.MT88.4 R24, [R212+0x15000] ;  /* 0x01500000d418783b */ /* 0x000fe80000004200 */
[----:B------:R-:W-:Y:S01]  /*b4c0*/  MOV R173, R160 ;  /* 0x000000a000ad7202 */ /* 0x000fe20000000f00 */
[C---:B------:R-:W-:Y:S05]  /*b4d0*/  HMMA.16816.F32 R60, R20.reuse, R148, R60 ;  /* 0x00000094143c723c */ /* 0x040fea000000183c */
[----:B------:R-:W-:Y:S01]  /*b4e0*/  MOV R172, R161 ;  /* 0x000000a100ac7202 */ /* 0x000fe20000000f00 */
[C---:B------:R-:W-:Y:S01]  /*b4f0*/  HMMA.16816.F32 R64, R20.reuse, R150, R64 ;  /* 0x000000961440723c */ /* 0x040fe20000001840 */
[----:B------:R-:W2:Y:S04]  /*b500*/  LDSM.16.MT88.4 R160, [R208+0x13000] ;  /* 0x01300000d0a0783b */ /* 0x000ea80000004200 */
[----:B------:R-:W-:Y:S01]  /*b510*/  MOV R34, R172 ;  /* 0x000000ac00227202 */ /* 0x000fe20000000f00 */
[C---:B-1----:R-:W-:Y:S03]  /*b520*/  HMMA.16816.F32 R68, R20.reuse, R152, R68 ;  /* 0x000000981444723c */ /* 0x042fe60000001844 */
[----:B------:R-:W1:Y:S02]  /*b530*/  LDSM.16.MT88.4 R148, [R210+0x15000] ;  /* 0x01500000d294783b */ /* 0x000e640000004200 */
[--C-:B------:R-:W-:Y:S01]  /*b540*/  FFMA.FTZ R172, R29, UR4, -R185.reuse ;  /* 0x000000041dac7c23 */ /* 0x100fe200080108b9 */
[C---:B------:R-:W-:Y:S05]  /*b550*/  HMMA.16816.F32 R72, R20.reuse, R154, R72 ;  /* 0x0000009a1448723c */ /* 0x040fea0000001848 */
[----:B------:R-:W1:Y:S01]  /*b560*/  LDSM.16.MT88.4 R152, [R209+0x15000] ;  /* 0x01500000d198783b */ /* 0x000e620000004200 */
[C---:B---3--:R-:W-:Y:S01]  /*b570*/  HMMA.16816.F32 R76, R20.reuse, R156, R76 ;  /* 0x0000009c144c723c */ /* 0x048fe2000000184c */
[----:B------:R-:W-:Y:S04]  /*b580*/  MUFU.EX2 R172, R172 ;  /* 0x000000ac00ac7308 */ /* 0x000fe80000000800 */
[----:B------:R-:W-:Y:S01]  /*b590*/  MOV R175, R169 ;  /* 0x000000a900af7202 */ /* 0x000fe20000000f00 */
[C---:B------:R-:W-:Y:S01]  /*b5a0*/  HMMA.16816.F32 R80, R20.reuse, R158, R80 ;  /* 0x0000009e1450723c */ /* 0x040fe20000001850 */
[----:B------:R-:W3:Y:S04]  /*b5b0*/  LDSM.16.MT88.4 R156, [R208+0x15000] ;  /* 0x01500000d09c783b */ /* 0x000ee80000004200 */
[--C-:B------:R-:W-:Y:S01]  /*b5c0*/  FFMA.FTZ R169, R31, UR4, -R186.reuse ;  /* 0x000000041fa97c23 */ /* 0x100fe200080108ba */
[----:B------:R-:W-:Y:S01]  /*b5d0*/  FFMA.FTZ R186, R35, UR4, -R186 ;  /* 0x0000000423ba7c23 */ /* 0x000fe200080108ba */
[----:B------:R-:W-:Y:S01]  /*b5e0*/  MOV R35, R173 ;  /* 0x000000ad00237202 */ /* 0x000fe20000000f00 */
[----:B------:R-:W-:Y:S03]  /*b5f0*/  FFMA.FTZ R173, R32, UR4, -R185 ;  /* 0x0000000420ad7c23 */ /* 0x000fe600080108b9 */
[----:B------:R-:W1:Y:S01]  /*b600*/  MUFU.EX2 R169, R169 ;  /* 0x000000a900a97308 */ /* 0x000e620000000800 */
[----:B----4-:R-:W-:Y:S01]  /*b610*/  FADD.FTZ R183, R168, R183 ;  /* 0x000000b7a8b77221 */ /* 0x010fe20000010000 */
[C---:B--2---:R-:W-:Y:S08]  /*b620*/  HMMA.16816.F32 R84, R20.reuse, R160, R84 ;  /* 0x000000a01454723c */ /* 0x044ff00000001854 */
[----:B------:R-:W2:Y:S01]  /*b630*/  MUFU.EX2 R186, R186 ;  /* 0x000000ba00ba7308 */ /* 0x000ea20000000800 */
[C---:B------:R-:W-:Y:S01]  /*b640*/  HMMA.16816.F32 R88, R20.reuse, R162, R88 ;  /* 0x000000a21458723c */ /* 0x040fe20000001858 */
[----:B------:R-:W4:Y:S08]  /*b650*/  LDSM.16.MT88.4 R160, [R212+0x17000] ;  /* 0x01700000d4a0783b */ /* 0x000f300000004200 */
[----:B------:R-:W-:Y:S02]  /*b660*/  MUFU.EX2 R173, R173 ;  /* 0x000000ad00ad7308 */ /* 0x000fe40000000800 */
[----:B-1----:R-:W-:Y:S01]  /*b670*/  FADD.FTZ R183, R169, R183 ;  /* 0x000000b7a9b77221 */ /* 0x002fe20000010000 */
[C---:B------:R-:W-:Y:S03]  /*b680*/  HMMA.16816.F32 R92, R20.reuse, R24, R92 ;  /* 0x00000018145c723c */ /* 0x040fe6000000185c */
[----:B------:R-:W-:Y:S03]  /*b690*/  FADD.FTZ R183, R170, R183 ;  /* 0x000000b7aab77221 */ /* 0x000fe60000010000 */
[C---:B------:R-:W-:Y:S01]  /*b6a0*/  HMMA.16816.F32 R96, R20.reuse, R26, R96 ;  /* 0x0000001a1460723c */ /* 0x040fe20000001860 */
[----:B------:R-:W1:Y:S04]  /*b6b0*/  LDSM.16.MT88.4 R24, [R210+0x17000] ;  /* 0x01700000d218783b */ /* 0x000e680000004200 */
[----:B--2---:R-:W-:Y:S01]  /*b6c0*/  FADD.FTZ R243, R186, R183 ;  /* 0x000000b7baf37221 */ /* 0x004fe20000010000 */
[C---:B------:R-:W-:Y:S06]  /*b6d0*/  HMMA.16816.F32 R100, R20.reuse, R148, R100 ;  /* 0x000000941464723c */ /* 0x040fec0000001864 */
[C---:B------:R-:W-:Y:S01]  /*b6e0*/  HMMA.16816.F32 R104, R20.reuse, R150, R104 ;  /* 0x000000961468723c */ /* 0x040fe20000001868 */
[----:B------:R-:W2:Y:S05]  /*b6f0*/  LDSM.16.MT88.4 R148, [R209+0x17000] ;  /* 0x01700000d194783b */ /* 0x000eaa0000004200 */
[C---:B------:R-:W-:Y:S06]  /*b700*/  HMMA.16816.F32 R108, R20.reuse, R152, R108 ;  /* 0x00000098146c723c */ /* 0x040fec000000186c */
[C---:B------:R-:W-:Y:S01]  /*b710*/  HMMA.16816.F32 R112, R20.reuse, R154, R112 ;  /* 0x0000009a1470723c */ /* 0x040fe20000001870 */
[----:B------:R-:W2:Y:S05]  /*b720*/  LDSM.16.MT88.4 R152, [R208+0x17000] ;  /* 0x01700000d098783b */ /* 0x000eaa0000004200 */
[C---:B---3--:R-:W-:Y:S06]  /*b730*/  HMMA.16816.F32 R116, R20.reuse, R156, R116 ;  /* 0x0000009c1474723c */ /* 0x048fec0000001874 */
[C---:B------:R-:W-:Y:S01]  /*b740*/  HMMA.16816.F32 R120, R20.reuse, R158, R120 ;  /* 0x0000009e1478723c */ /* 0x040fe20000001878 */
[----:B------:R-:W3:Y:S05]  /*b750*/  LDSM.16.MT88.4 R156, [R212+0x11800] ;  /* 0x01180000d49c783b */ /* 0x000eea0000004200 */
[C---:B----4-:R-:W-:Y:S06]  /*b760*/  HMMA.16816.F32 R124, R20.reuse, R160, R124 ;  /* 0x000000a0147c723c */ /* 0x050fec000000187c */
[C---:B------:R-:W-:Y:S05]  /*b770*/  HMMA.16816.F32 R128, R20.reuse, R162, R128 ;  /* 0x000000a21480723c */ /* 0x040fea0000001880 */
[----:B------:R-:W-:Y:S01]  /*b780*/  MOV R161, R171 ;  /* 0x000000ab00a17202 */ /* 0x000fe20000000f00 */
[C---:B-1----:R-:W-:Y:S05]  /*b790*/  HMMA.16816.F32 R132, R20.reuse, R24, R132 ;  /* 0x000000181484723c */ /* 0x042fea0000001884 */
[--C-:B------:R-:W-:Y:S01]  /*b7a0*/  FFMA.FTZ R171, R28, UR4, -R185.reuse ;  /* 0x000000041cab7c23 */ /* 0x100fe200080108b9 */
[C---:B------:R-:W-:Y:S01]  /*b7b0*/  HMMA.16816.F32 R136, R20.reuse, R26, R136 ;  /* 0x0000001a1488723c */ /* 0x040fe20000001888 */
[----:B------:R-:W1:Y:S04]  /*b7c0*/  LDSM.16.MT88.4 R24, [R210+0x11800] ;  /* 0x01180000d218783b */ /* 0x000e680000004200 */
[----:B------:R-:W-:Y:S01]  /*b7d0*/  FFMA.FTZ R185, R33, UR4, -R185 ;  /* 0x0000000421b97c23 */ /* 0x000fe200080108b9 */
[C---:B--2---:R-:W-:Y:S01]  /*b7e0*/  HMMA.16816.F32 R140, R20.reuse, R148, R140 ;  /* 0x00000094148c723c */ /* 0x044fe2000000188c */
[----:B------:R-:W2:Y:S02]  /*b7f0*/  MUFU.EX2 R171, R171 ;  /* 0x000000ab00ab7308 */ /* 0x000ea40000000800 */
[----:B------:R-:W4:Y:S03]  /*b800*/  LDSM.16.MT88.4 R28, [R209+0x11800] ;  /* 0x01180000d11c783b */ /* 0x000f260000004200 */
[C---:B------:R-:W-:Y:S05]  /*b810*/  HMMA.16816.F32 R12, R20.reuse, R150, R12 ;  /* 0x00000096140c723c */ /* 0x040fea000000180c */
[----:B------:R-:W3:Y:S01]  /*b820*/  MUFU.EX2 R185, R185 ;  /* 0x000000b900b97308 */ /* 0x000ee20000000800 */
[----:B------:R-:W-:Y:S01]  /*b830*/  F2FP.F16.F32.PACK_AB R149, R169, R168 ;  /* 0x000000a8a995723e */ /* 0x000fe200000000ff */
[C---:B------:R-:W-:Y:S04]  /*b840*/  HMMA.16816.F32 R144, R20.reuse, R152, R144 ;  /* 0x000000981490723c */ /* 0x040fe80000001890 */
[----:B------:R-:W-:Y:S02]  /*b850*/  F2FP.F16.F32.PACK_AB R151, R186, R170 ;  /* 0x000000aaba97723e */ /* 0x000fe400000000ff */
[----:B------:R-:W-:Y:S01]  /*b860*/  HMMA.16816.F32 R16, R20, R154, R16 ;  /* 0x0000009a1410723c */ /* 0x000fe20000001810 */
[----:B------:R-:W-:Y:S04]  /*b870*/  LDSM.16.MT88.4 R20, [R212+0x13800] ;  /* 0x01380000d414783b */ /* 0x000fe80000004200 */
[----:B--2---:R-:W-:Y:S02]  /*b880*/  F2FP.F16.F32.PACK_AB R148, R172, R171 ;  /* 0x000000abac94723e */ /* 0x004fe400000000ff */
[----:B------:R-:W-:Y:S04]  /*b890*/  MOV R152, R35 ;  /* 0x0000002300987202 */ /* 0x000fe80000000f00 */
[----:B---3--:R-:W-:Y:S02]  /*b8a0*/  F2FP.F16.F32.PACK_AB R150, R185, R173 ;  /* 0x000000adb996723e */ /* 0x008fe400000000ff */
[----:B------:R-:W-:Y:S02]  /*b8b0*/  MOV R153, R34 ;  /* 0x0000002200997202 */ /* 0x000fe40000000f00 */
[----:B------:R-:W2:Y:S01]  /*b8c0*/  LDSM.16.MT88.4 R32, [R208+0x11800] ;  /* 0x01180000d020783b */ /* 0x000ea20000004200 */
[----:B------:R-:W-:Y:S02]  /*b8d0*/  MOV R155, R161 ;  /* 0x000000a1009b7202 */ /* 0x000fe40000000f00 */
[C---:B------:R-:W-:Y:S05]  /*b8e0*/  HMMA.16816.F32 R160, R148.reuse, R156, R4 ;  /* 0x0000009c94a0723c */ /* 0x040fea0000001804 */
[----:B------:R-:W3:Y:S01]  /*b8f0*/  LDSM.16.MT88.4 R4, [R210+0x13800] ;  /* 0x01380000d204783b */ /* 0x000ee20000004200 */
[C---:B------:R-:W-:Y:S06]  /*b900*/  HMMA.16816.F32 R156, R148.reuse, R158, R8 ;  /* 0x0000009e949c723c */ /* 0x040fec0000001808 */
[C---:B-1----:R-:W-:Y:S01]  /*b910*/  HMMA.16816.F32 R36, R148.reuse, R24, R36 ;  /* 0x000000189424723c */ /* 0x042fe20000001824 */
[----:B------:R-:W1:Y:S05]  /*b920*/  LDSM.16.MT88.4 R8, [R209+0x13800] ;  /* 0x01380000d108783b */ /* 0x000e6a0000004200 */
[C---:B------:R-:W-:Y:S03]  /*b930*/  HMMA.16816.F32 R40, R148.reuse, R26, R40 ;  /* 0x0000001a9428723c */ /* 0x040fe60000001828 */
[----:B------:R-:W1:Y:S03]  /*b940*/  LDSM.16.MT88.4 R24, [R208+0x13800] ;  /* 0x01380000d018783b */ /* 0x000e660000004200 */
[C---:B----4-:R-:W-:Y:S06]  /*b950*/  HMMA.16816.F32 R44, R148.reuse, R28, R44 ;  /* 0x0000001c942c723c */ /* 0x050fec000000182c */
[C---:B------:R-:W-:Y:S01]  /*b960*/  HMMA.16816.F32 R48, R148.reuse, R30, R48 ;  /* 0x0000001e9430723c */ /* 0x040fe20000001830 */
[----:B------:R-:W4:Y:S05]  /*b970*/  LDSM.16.MT88.4 R28, [R212+0x15800] ;  /* 0x01580000d41c783b */ /* 0x000f2a0000004200 */
[C---:B--2---:R-:W-:Y:S06]  /*b980*/  HMMA.16816.F32 R52, R148.reuse, R32, R52 ;  /* 0x000000209434723c */ /* 0x044fec0000001834 */
[C---:B------:R-:W-:Y:S05]  /*b990*/  HMMA.16816.F32 R56, R148.reuse, R34, R56 ;  /* 0x000000229438723c */ /* 0x040fea0000001838 */
[----:B------:R-:W-:Y:S01]  /*b9a0*/  MOV R33, R155 ;  /* 0x0000009b00217202 */ /* 0x000fe20000000f00 */
[C---:B------:R-:W-:Y:S05]  /*b9b0*/  HMMA.16816.F32 R60, R148.reuse, R20, R60 ;  /* 0x00000014943c723c */ /* 0x040fea000000183c */
[----:B------:R-:W-:Y:S01]  /*b9c0*/  MOV R32, R152 ;  /* 0x0000009800207202 */ /* 0x000fe20000000f00 */
[C---:B------:R-:W-:Y:S01]  /*b9d0*/  HMMA.16816.F32 R64, R148.reuse, R22, R64 ;  /* 0x000000169440723c */ /* 0x040fe20000001840 */
[----:B------:R-:W2:Y:S04]  /*b9e0*/  LDSM.16.MT88.4 R20, [R210+0x15800] ;  /* 0x01580000d214783b */ /* 0x000ea80000004200 */
[----:B------:R-:W-:Y:S01]  /*b9f0*/  MOV R35, R153 ;  /* 0x0000009900237202 */ /* 0x000fe20000000f00 */
[C---:B---3--:R-:W-:Y:S03]  /*ba00*/  HMMA.16816.F32 R68, R148.reuse, R4, R68 ;  /* 0x000000049444723c */ /* 0x048fe60000001844 */
[----:B------:R-:W-:Y:S02]  /*ba10*/  LDSM.16.MT88.4 R152, [R209+0x17800] ;  /* 0x01780000d198783b */ /* 0x000fe40000004200 */
[----:B------:R-:W-:Y:S01]  /*ba20*/  FADD.FTZ R184, R35, R184 ;  /* 0x000000b823b87221 */ /* 0x000fe20000010000 */
[C---:B------:R-:W-:Y:S05]  /*ba30*/  HMMA.16816.F32 R72, R148.reuse, R6, R72 ;  /* 0x000000069448723c */ /* 0x040fea0000001848 */
[----:B------:R-:W3:Y:S01]  /*ba40*/  LDSM.16.MT88.4 R4, [R209+0x15800] ;  /* 0x01580000d104783b */ /* 0x000ee20000004200 */
[C---:B-1----:R-:W-:Y:S05]  /*ba50*/  HMMA.16816.F32 R76, R148.reuse, R8, R76 ;  /* 0x00000008944c723c */ /* 0x042fea000000184c */
[----:B------:R-:W-:Y:S01]  /*ba60*/  FADD.FTZ R184, R32, R184 ;  /* 0x000000b820b87221 */ /* 0x000fe20000010000 */
[C---:B------:R-:W-:Y:S01]  /*ba70*/  HMMA.16816.F32 R80, R148.reuse, R10, R80 ;  /* 0x0000000a9450723c */ /* 0x040fe20000001850 */
[----:B------:R-:W1:Y:S04]  /*ba80*/  LDSM.16.MT88.4 R8, [R208+0x15800] ;  /* 0x01580000d008783b */ /* 0x000e680000004200 */
[----:B------:R-:W-:Y:S01]  /*ba90*/  FADD.FTZ R184, R33, R184 ;  /* 0x000000b821b87221 */ /* 0x000fe20000010000 */
[C---:B------:R-:W-:Y:S05]  /*baa0*/  HMMA.16816.F32 R84, R148.reuse, R24, R84 ;  /* 0x000000189454723c */ /* 0x040fea0000001854 */
[----:B------:R-:W-:Y:S01]  /*bab0*/  FADD.FTZ R184, R174, R184 ;  /* 0x000000b8aeb87221 */ /* 0x000fe20000010000 */
[C---:B------:R-:W-:Y:S01]  /*bac0*/  HMMA.16816.F32 R88, R148.reuse, R26, R88 ;  /* 0x0000001a9458723c */ /* 0x040fe20000001858 */
[----:B------:R-:W1:Y:S04]  /*bad0*/  LDSM.16.MT88.4 R24, [R212+0x17800] ;  /* 0x01780000d418783b */ /* 0x000e680000004200 */
[----:B------:R-:W-:Y:S01]  /*bae0*/  FADD.FTZ R184, R175, R184 ;  /* 0x000000b8afb87221 */ /* 0x000fe20000010000 */
[C---:B----4-:R-:W-:Y:S05]  /*baf0*/  HMMA.16816.F32 R92, R148.reuse, R28, R92 ;  /* 0x0000001c945c723c */ /* 0x050fea000000185c */
[----:B------:R-:W-:Y:S01]  /*bb00*/  FADD.FTZ R184, R171, R184 ;  /* 0x000000b8abb87221 */ /* 0x000fe20000010000 */
[C---:B------:R-:W-:Y:S01]  /*bb10*/  HMMA.16816.F32 R96, R148.reuse, R30, R96 ;  /* 0x0000001e9460723c */ /* 0x040fe20000001860 */
[----:B------:R-:W4:Y:S04]  /*bb20*/  LDSM.16.MT88.4 R28, [R210+0x17800] ;  /* 0x01780000d21c783b */ /* 0x000f280000004200 */
[----:B------:R-:W-:Y:S01]  /*bb30*/  FADD.FTZ R184, R172, R184 ;  /* 0x000000b8acb87221 */ /* 0x000fe20000010000 */
[C---:B--2---:R-:W-:Y:S05]  /*bb40*/  HMMA.16816.F32 R100, R148.reuse, R20, R100 ;  /* 0x000000149464723c */ /* 0x044fea0000001864 */
[----:B------:R-:W-:Y:S01]  /*bb50*/  FADD.FTZ R184, R173, R184 ;  /* 0x000000b8adb87221 */ /* 0x000fe20000010000 */
[C---:B------:R-:W-:Y:S01]  /*bb60*/  HMMA.16816.F32 R104, R148.reuse, R22, R104 ;  /* 0x000000169468723c */ /* 0x040fe20000001868 */
[----:B------:R-:W2:Y:S04]  /*bb70*/  LDSM.16.MT88.4 R20, [R208+0x17800] ;  /* 0x01780000d014783b */ /* 0x000ea80000004200 */
[----:B------:R-:W-:Y:S01]  /*bb80*/  FADD.FTZ R246, R185, R184 ;  /* 0x000000b8b9f67221 */ /* 0x000fe20000010000 */
[C---:B---3--:R-:W-:Y:S06]  /*bb90*/  HMMA.16816.F32 R108, R148.reuse, R4, R108 ;  /* 0x00000004946c723c */ /* 0x048fec000000186c */
[C---:B------:R-:W-:Y:S06]  /*bba0*/  HMMA.16816.F32 R112, R148.reuse, R6, R112 ;  /* 0x000000069470723c */ /* 0x040fec0000001870 */
[C---:B-1----:R-:W-:Y:S06]  /*bbb0*/  HMMA.16816.F32 R116, R148.reuse, R8, R116 ;  /* 0x000000089474723c */ /* 0x042fec0000001874 */
[C---:B------:R-:W-:Y:S06]  /*bbc0*/  HMMA.16816.F32 R120, R148.reuse, R10, R120 ;  /* 0x0000000a9478723c */ /* 0x040fec0000001878 */
[C---:B------:R-:W-:Y:S06]  /*bbd0*/  HMMA.16816.F32 R124, R148.reuse, R24, R124 ;  /* 0x00000018947c723c */ /* 0x040fec000000187c */
[C---:B------:R-:W-:Y:S06]  /*bbe0*/  HMMA.16816.F32 R128, R148.reuse, R26, R128 ;  /* 0x0000001a9480723c */ /* 0x040fec0000001880 */
[C---:B----4-:R-:W-:Y:S06]  /*bbf0*/  HMMA.16816.F32 R132, R148.reuse, R28, R132 ;  /* 0x0000001c9484723c */ /* 0x050fec0000001884 */
[C---:B------:R-:W-:Y:S06]  /*bc00*/  HMMA.16816.F32 R136, R148.reuse, R30, R136 ;  /* 0x0000001e9488723c */ /* 0x040fec0000001888 */
[C---:B------:R-:W-:Y:S06]  /*bc10*/  HMMA.16816.F32 R140, R148.reuse, R152, R140 ;  /* 0x00000098948c723c */ /* 0x040fec000000188c */
[C---:B------:R-:W-:Y:S06]  /*bc20*/  HMMA.16816.F32 R152, R148.reuse, R154, R12 ;  /* 0x0000009a9498723c */ /* 0x040fec000000180c */
[C---:B--2---:R-:W-:Y:S06]  /*bc30*/  HMMA.16816.F32 R144, R148.reuse, R20, R144 ;  /* 0x000000149490723c */ /* 0x044fec0000001890 */
[----:B------:R-:W-:Y:S01]  /*bc40*/  HMMA.16816.F32 R148, R148, R22, R16 ;  /* 0x000000169494723c */ /* 0x000fe20000001810 */
[----:B------:R-:W-:Y:S11]  /*bc50*/  @!UPT UIADD3 URZ, URZ, URZ, URZ ;  /* 0x0000003f3f3ff290 */ /* 0x000ff6000fffe03f */
[----:B------:R-:W-:Y:S01]  /*bc60*/  @!UPT UIADD3 URZ, URZ, URZ, URZ ;  /* 0x0000003f3f3ff290 */ /* 0x000fe2000fffe03f */
[----:B------:R-:W-:Y:S11]  /*bc70*/  @P4 BRA `(.L_x_129) ;  /* 0xffffffc0001c4947 */ /* 0x000ff6000383ffff */
.L_x_128:
[----:B------:R-:W1:Y:S01]  /*bc80*/  S2R R2, SR_TID.X ;  /* 0x0000000000027919 */ /* 0x000e620000002100 */
[----:B------:R-:W2:Y:S01]  /*bc90*/  S2UR UR6, SR_CgaCtaId ;  /* 0x00000000000679c3 */ /* 0x000ea20000008800 */
[----:B------:R-:W-:Y:S01]  /*bca0*/  UISETP.NE.AND UP0, UPT, UR16, -0x1, UPT ;  /* 0xffffffff1000788c */ /* 0x000fe2000bf05270 */
[----:B------:R-:W-:Y:S01]  /*bcb0*/  IMAD.MOV.U32 R10, RZ, RZ, 0x20 ;  /* 0x00000020ff0a7424 */ /* 0x000fe200078e00ff */
[----:B------:R-:W3:Y:S01]  /*bcc0*/  SHFL.BFLY PT, R7, R246, 0x2, 0x1f ;  /* 0x0c401f00f6077f89 */ /* 0x000ee200000e0000 */
[----:B------:R-:W-:-:S03]  /*bcd0*/  IMAD.MOV.U32 R9, RZ, RZ, 0x40 ;  /* 0x00000040ff097424 */ /* 0x000fc600078e00ff */
[----:B------:R-:W4:Y:S01]  /*bce0*/  SHFL.BFLY PT, R8, R243, 0x2, 0x1f ;  /* 0x0c401f00f3087f89 */ /* 0x000f2200000e0000 */
[----:B------:R-:W-:-:S04]  /*bcf0*/  PLOP3.LUT P0, PT, PT, PT, UP0, 0x80, 0x0 ;  /* 0x000000000000781c */ /* 0x000fc80003f0f008 */
[----:B------:R-:W-:Y:S02]  /*bd00*/  @UP0 ULDC.64 UR4, c[0x0][0x298] ;  /* 0x0000a60000040ab9 */ /* 0x000fe40000000a00 */
[----:B------:R-:W-:-:S03]  /*bd10*/  @UP0 UIMAD.WIDE.U32 UR8, UR16, UR4, URZ ;  /* 0x00000004100802a5 */ /* 0x000fc6000f8e003f */
[----:B------:R-:W-:Y:S01]  /*bd20*/  UMOV UR4, 0x400 ;  /* 0x0000040000047882 */ /* 0x000fe20000000000 */
[----:B------:R-:W-:Y:S02]  /*bd30*/  @UP0 UIMAD UR7, UR16, UR5, UR9 ;  /* 0x00000005100702a4 */ /* 0x000fe4000f8e0209 */
[----:B--2---:R-:W-:Y:S01]  /*bd40*/  ULEA UR6, UR6, UR4, 0x18 ;  /* 0x0000000406067291 */ /* 0x004fe2000f8ec03f */
[----:B---3--:R-:W-:Y:S01]  /*bd50*/  FADD.FTZ R7, R7, R246 ;  /* 0x000000f607077221 */ /* 0x008fe20000010000 */
[----:B-1----:R-:W-:Y:S01]  /*bd60*/  SHF.R.S32.HI R5, RZ, 0x1f, R2 ;  /* 0x0000001fff057819 */ /* 0x002fe20000011402 */
[----:B----4-:R-:W-:-:S03]  /*bd70*/  FADD.FTZ R243, R8, R243 ;  /* 0x000000f308f37221 */ /* 0x010fc60000010000 */
[----:B------:R1:W2:Y:S01]  /*bd80*/  SHFL.BFLY PT, R8, R7, 0x1, 0x1f ;  /* 0x0c201f0007087f89 */ /* 0x0002a200000e0000 */
[CC--:B------:R-:W-:Y:S02]  /*bd90*/  LEA.HI R12, R5.reuse, R2.reuse, RZ, 0x2 ;  /* 0x00000002050c7211 */ /* 0x0c0fe400078f10ff */
[----:B------:R-:W-:Y:S02]  /*bda0*/  LEA.HI R14, R5, R2, RZ, 0x5 ;  /* 0x00000002050e7211 */ /* 0x000fe400078f28ff */
[--C-:B------:R-:W-:Y:S02]  /*bdb0*/  SHF.R.S32.HI R0, RZ, 0x2, R12.reuse ;  /* 0x00000002ff007819 */ /* 0x100fe4000001140c */
[----:B------:R-:W-:Y:S02]  /*bdc0*/  SHF.R.S32.HI R4, RZ, 0x1f, R12 ;  /* 0x0000001fff047819 */ /* 0x000fe4000001140c */
[----:B------:R-:W-:Y:S02]  /*bdd0*/  LOP3.LUT R12, R12, 0x3ffffffc, RZ, 0xc0, !PT ;  /* 0x3ffffffc0c0c7812 */ /* 0x000fe400078ec0ff */
[----:B------:R-:W-:-:S03]  /*bde0*/  LEA.HI R4, R4, R0, RZ, 0x3 ;  /* 0x0000000004047211 */ /* 0x000fc600078f18ff */
[----:B------:R-:W-:Y:S01]  /*bdf0*/  IMAD.IADD R12, R2, 0x1, -R12 ;  /* 0x00000001020c7824 */ /* 0x000fe200078e0a0c */
[----:B------:R-:W-:-:S05]  /*be00*/  LOP3.LUT R4, R4, 0xfffffff8, RZ, 0xc0, !PT ;  /* 0xfffffff804047812 */ /* 0x000fca00078ec0ff */
[----:B------:R-:W-:Y:S01]  /*be10*/  IMAD.IADD R4, R0, 0x1, -R4 ;  /* 0x0000000100047824 */ /* 0x000fe200078e0a04 */
[----:B------:R-:W-:-:S03]  /*be20*/  SHF.R.S32.HI R0, RZ, 0x5, R14 ;  /* 0x00000005ff007819 */ /* 0x000fc6000001140e */
[C---:B------:R-:W-:Y:S01]  /*be30*/  IMAD.SHL.U32 R6, R4.reuse, 0x40, RZ ;  /* 0x0000004004067824 */ /* 0x040fe200078e00ff */
[----:B------:R-:W-:Y:S01]  /*be40*/  R2P PR, R4, 0x6 ;  /* 0x0000000604007804 */ /* 0x000fe20000000000 */
[----:B------:R-:W-:-:S03]  /*be50*/  IMAD R12, R0, 0x200, R12 ;  /* 0x00000200000c7824 */ /* 0x000fc600078e020c */
[----:B------:R-:W-:Y:S02]  /*be60*/  LOP3.LUT R6, R6, 0x1c0, RZ, 0xc0, !PT ;  /* 0x000001c006067812 */ /* 0x000fe400078ec0ff */
[----:B------:R-:W-:Y:S02]  /*be70*/  SEL R10, R10, 0xffffffe0, !P1 ;  /* 0xffffffe00a0a7807 */ /* 0x000fe40004800000 */
[----:B------:R-:W-:Y:S02]  /*be80*/  LEA.HI R6, R6, R6, RZ, 0x1d ;  /* 0x0000000606067211 */ /* 0x000fe400078fe8ff */
[----:B------:R-:W-:-:S03]  /*be90*/  SEL R9, R9, 0xffffffc0, !P2 ;  /* 0xffffffc009097807 */ /* 0x000fc60005000000 */
[----:B------:R-:W-:Y:S02]  /*bea0*/  IMAD.U32 R12, R12, 0x2, R6 ;  /* 0x000000020c0c7824 */ /* 0x000fe400078e0006 */
[----:B------:R1:W3:Y:S03]  /*beb0*/  SHFL.BFLY PT, R6, R243, 0x1, 0x1f ;  /* 0x0c201f00f3067f89 */ /* 0x0002e600000e0000 */
[----:B------:R-:W-:Y:S01]  /*bec0*/  LEA R12, R12, UR6, 0x1 ;  /* 0x000000060c0c7c11 */ /* 0x000fe2000f8e08ff */
[----:B--2---:R-:W-:Y:S06]  /*bed0*/  @P0 BRA `(.L_x_132) ;  /* 0x00000000001c0947 */ /* 0x004fec0003800000 */
[----:B------:R-:W2:Y:S01]  /*bee0*/  S2UR UR7, SR_CTAID.Y ;  /* 0x00000000000779c3 */ /* 0x000ea20000002600 */
[----:B------:R-:W-:Y:S01]  /*bef0*/  ULDC.64 UR4, c[0x0][0x290] ;  /* 0x0000a40000047ab9 */ /* 0x000fe20000000a00 */
[----:B--2---:R-:W-:Y:S02]  /*bf00*/  USHF.R.S32.HI UR6, URZ, 0x1f, UR7 ;  /* 0x0000001f3f067899 */ /* 0x004fe40008011407 */
[----:B------:R-:W-:Y:S02]  /*bf10*/  UIMAD.WIDE.U32 UR8, UR7, UR4, URZ ;  /* 0x00000004070872a5 */ /* 0x000fe4000f8e003f */
[----:B------:R-:W-:-:S04]  /*bf20*/  UIMAD UR6, UR6, UR4, URZ ;  /* 0x00000004060672a4 */ /* 0x000fc8000f8e023f */
[----:B------:R-:W-:-:S04]  /*bf30*/  UIMAD UR5, UR7, UR5, UR6 ;  /* 0x00000005070572a4 */ /* 0x000fc8000f8e0206 */
[----:B------:R-:W-:-:S12]  /*bf40*/  UIADD3 UR7, UR9, UR5, URZ ;  /* 0x0000000509077290 */ /* 0x000fd8000fffe03f */
.L_x_132:
[----:B------:R-:W-:Y:S01]  /*bf50*/  ULDC.U8 UR4, c[0x0][0x3d8] ;  /* 0x0000f60000047ab9 */ /* 0x000fe20000000000 */
[----:B------:R-:W-:Y:S01]  /*bf60*/  ULDC.U8 UR6, c[0x0][0x3d9] ;  /* 0x0000f64000067ab9 */ /* 0x000fe20000000000 */
[----:B------:R-:W-:Y:S02]  /*bf70*/  ISETP.NE.AND P2, PT, RZ, UR4, PT ;  /* 0x00000004ff007c0c */ /* 0x000fe4000bf45270 */
[----:B------:R-:W-:Y:S02]  /*bf80*/  CS2R R16, SRZ ;  /* 0x0000000000107805 */ /* 0x000fe4000001ff00 */
[----:B------:R-:W-:Y:S02]  /*bf90*/  PLOP3.LUT P6, PT, PT, PT, PT, 0x8, 0x0 ;  /* 0x000000000000781c */ /* 0x000fe40003fce170 */
[----:B------:R-:W-:-:S13]  /*bfa0*/  ISETP.NE.OR P0, PT, RZ, UR6, !P2 ;  /* 0x00000006ff007c0c */ /* 0x000fda000d705670 */
[----:B------:R-:W-:Y:S05]  /*bfb0*/  @P0 BRA `(.L_x_133) ;  /* 0x0000000000200947 */ /* 0x000fea0003800000 */
[----:B------:R-:W2:Y:S01]  /*bfc0*/  S2UR UR4, SR_CTAID.Y ;  /* 0x00000000000479c3 */ /* 0x000ea20000002600 */
[----:B------:R-:W-:Y:S01]  /*bfd0*/  ULDC UR5, c[0x0][0x2c4] ;  /* 0x0000b10000057ab9 */ /* 0x000fe20000000800 */
[----:B------:R-:W-:Y:S01]  /*bfe0*/  PLOP3.LUT P6, PT, PT, PT, PT, 0x80, 0x0 ;  /* 0x000000000000781c */ /* 0x000fe20003fcf070 */
[----:B--2---:R-:W-:-:S04]  /*bff0*/  UIMAD UR4, UR4, UR5, URZ ;  /* 0x00000005040472a4 */ /* 0x004fc8000f8e023f */
[----:B------:R-:W-:-:S04]  /*c000*/  USEL UR16, UR4, UR16, !UP0 ;  /* 0x0000001004107287 */ /* 0x000fc8000c000000 */
[----:B------:R-:W-:Y:S02]  /*c010*/  USHF.R.S32.HI UR4, URZ, 0x1f, UR16 ;  /* 0x0000001f3f047899 */ /* 0x000fe40008011410 */
[----:B------:R-:W-:-:S04]  /*c020*/  IMAD.U32 R16, RZ, RZ, UR16 ;  /* 0x00000010ff107e24 */ /* 0x000fc8000f8e00ff */
[----:B------:R-:W-:-:S07]  /*c030*/  MOV R17, UR4 ;  /* 0x0000000400117c02 */ /* 0x000fce0008000f00 */
.L_x_133:
[----:B-1----:R-:W-:Y:S01]  /*c040*/  FADD.FTZ R7, R7, R8 ;  /* 0x0000000807077221 */ /* 0x002fe20000010000 */
[----:B---3--:R-:W-:Y:S01]  /*c050*/  FADD.FTZ R6, R243, R6 ;  /* 0x00000006f3067221 */ /* 0x008fe20000010000 */
[----:B------:R-:W-:Y:S01]  /*c060*/  ISETP.NE.AND P3, PT, RZ, UR6, PT ;  /* 0x00000006ff007c0c */ /* 0x000fe2000bf65270 */
[----:B------:R-:W1:Y:S01]  /*c070*/  S2UR UR4, SR_CTAID.X ;  /* 0x00000000000479c3 */ /* 0x000e620000002500 */
[----:B------:R-:W-:Y:S01]  /*c080*/  MOV R13, 0x3f800000 ;  /* 0x3f800000000d7802 */ /* 0x000fe20000000f00 */
[----:B------:R-:W2:Y:S01]  /*c090*/  S2R R23, SR_CTAID.Y ;  /* 0x0000000000177919 */ /* 0x000ea20000002600 */
[----:B------:R-:W-:Y:S01]  /*c0a0*/  FSETP.NE.FTZ.AND P5, PT, R7, RZ, PT ;  /* 0x000000ff0700720b */ /* 0x000fe20003fb5000 */
[----:B------:R-:W-:Y:S01]  /*c0b0*/  BSSY B0, `(.L_x_134) ;  /* 0x000015f000007945 */ /* 0x000fe20003800000 */
[----:B------:R-:W-:Y:S01]  /*c0c0*/  FSETP.NE.FTZ.AND P4, PT, R6, RZ, PT ;  /* 0x000000ff0600720b */ /* 0x000fe20003f95000 */
[----:B------:R-:W3:Y:S01]  /*c0d0*/  S2R R22, SR_TID.X ;  /* 0x0000000000167919 */ /* 0x000ee20000002100 */
[----:B------:R-:W-:-:S02]  /*c0e0*/  MOV R15, 0x3f800000 ;  /* 0x3f800000000f7802 */ /* 0x000fc40000000f00 */
[----:B------:R-:W-:Y:S01]  /*c0f0*/  LOP3.LUT R4, R4, 0x1, RZ, 0xc0, !PT ;  /* 0x0000000104047812 */ /* 0x000fe200078ec0ff */
[----:B------:R-:W4:Y:S01]  /*c100*/  S2R R25, SR_CTAID.Z ;  /* 0x0000000000197919 */ /* 0x000f220000002700 */
[----:B------:R-:W-:Y:S01]  /*c110*/  PLOP3.LUT P0, PT, PT, PT, PT, 0x8, 0x0 ;  /* 0x000000000000781c */ /* 0x000fe20003f0e170 */
[----:B------:R-:W5:Y:S01]  /*c120*/  @!P3 LDC R8, c[0x0][0x2c4] ;  /* 0x0000b100ff08bb82 */ /* 0x000f620000000800 */
[----:B------:R-:W-:Y:S02]  /*c130*/  ISETP.NE.U32.AND P1, PT, R4, 0x1, PT ;  /* 0x000000010400780c */ /* 0x000fe40003f25070 */
[----:B------:R-:W-:Y:S01]  /*c140*/  @!P3 PLOP3.LUT P0, PT, P2, PT, PT, 0x80, 0x0 ;  /* 0x000000000000b81c */ /* 0x000fe2000170f070 */
[----:B------:R-:W2:Y:S01]  /*c150*/  @P5 MUFU.RCP R13, R7 ;  /* 0x00000007000d5308 */ /* 0x000ea20000001000 */
[----:B------:R-:W-:Y:S02]  /*c160*/  LEA.HI R5, R5, R2, RZ, 0x3 ;  /* 0x0000000205057211 */ /* 0x000fe400078f18ff */
[----:B------:R-:W-:Y:S01]  /*c170*/  LOP3.LUT R14, R14, 0xffffffe0, RZ, 0xc0, !PT ;  /* 0xffffffe00e0e7812 */ /* 0x000fe200078ec0ff */
[----:B------:R-:W4:Y:S01]  /*c180*/  @!P3 LDC R24, c[0x0][0x270] ;  /* 0x00009c00ff18bb82 */ /* 0x000f220000000800 */
[----:B------:R-:W-:-:S02]  /*c190*/  SHF.R.S32.HI R4, RZ, 0x3, R5 ;  /* 0x00000003ff047819 */ /* 0x000fc40000011405 */
[----:B------:R-:W-:Y:S01]  /*c1a0*/  IADD3 R11, R12, -0x10, RZ ;  /* 0xfffffff00c0b7810 */ /* 0x000fe20007ffe0ff */
[----:B------:R-:W3:Y:S01]  /*c1b0*/  @P4 MUFU.RCP R15, R6 ;  /* 0x00000006000f4308 */ /* 0x000ee20000001000 */
[----:B-1----:R-:W-:Y:S01]  /*c1c0*/  UIMAD UR6, UR4, -0x40, UR18 ;  /* 0xffffffc0040678a4 */ /* 0x002fe2000f8e0212 */
[----:B------:R-:W-:Y:S02]  /*c1d0*/  IADD3 R2, R2, -R14, RZ ;  /* 0x8000000e02027210 */ /* 0x000fe40007ffe0ff */
[----:B------:R-:W-:Y:S01]  /*c1e0*/  LEA.HI.SX32 R14, R5, 0x10, 0x1d ;  /* 0x00000010050e7811 */ /* 0x000fe200078feaff */
[----:B------:R-:W1:Y:S01]  /*c1f0*/  @P3 LDC.64 R20, c[0x0][0x2c0] ;  /* 0x0000b000ff143b82 */ /* 0x000e620000000a00 */
[----:B------:R-:W-:Y:S02]  /*c200*/  @P1 IADD3 R11, R12, 0x10, RZ ;  /* 0x000000100c0b1810 */ /* 0x000fe40007ffe0ff */
[----:B------:R-:W-:Y:S01]  /*c210*/  ISETP.GE.AND P2, PT, R4, UR6, PT ;  /* 0x0000000604007c0c */ /* 0x000fe2000bf46270 */
[C---:B--2---:R-:W-:Y:S01]  /*c220*/  FMUL.FTZ R160, R13.reuse, R160 ;  /* 0x000000a00da07220 */ /* 0x044fe20000410000 */
[C---:B------:R-:W-:Y:S01]  /*c230*/  FMUL.FTZ R161, R13.reuse, R161 ;  /* 0x000000a10da17220 */ /* 0x040fe20000410000 */
[C---:B------:R-:W-:Y:S01]  /*c240*/  FMUL.FTZ R156, R13.reuse, R156 ;  /* 0x0000009c0d9c7220 */ /* 0x040fe20000410000 */
[----:B------:R-:W-:Y:S01]  /*c250*/  FMUL.FTZ R157, R13, R157 ;  /* 0x0000009d0d9d7220 */ /* 0x000fe20000410000 */
[----:B------:R-:W-:Y:S01]  /*c260*/  LEA.HI.SX32 R4, R5, 0x20, 0x1d ;  /* 0x0000002005047811 */ /* 0x000fe200078feaff */
[C---:B------:R-:W-:Y:S01]  /*c270*/  FMUL.FTZ R36, R13.reuse, R36 ;  /* 0x000000240d247220 */ /* 0x040fe20000410000 */
[C---:B------:R-:W-:Y:S01]  /*c280*/  FMUL.FTZ R37, R13.reuse, R37 ;  /* 0x000000250d257220 */ /* 0x040fe20000410000 */
[----:B------:R-:W-:Y:S01]  /*c290*/  FMUL.FTZ R40, R13, R40 ;  /* 0x000000280d287220 */ /* 0x000fe20000410000 */
[C---:B---3--:R-:W-:Y:S01]  /*c2a0*/  FMUL.FTZ R163, R15.reuse, R163 ;  /* 0x000000a30fa37220 */ /* 0x048fe20000410000 */
[C---:B------:R-:W-:Y:S01]  /*c2b0*/  FMUL.FTZ R162, R15.reuse, R162 ;  /* 0x000000a20fa27220 */ /* 0x040fe20000410000 */
[C---:B------:R-:W-:Y:S01]  /*c2c0*/  FMUL.FTZ R159, R15.reuse, R159 ;  /* 0x0000009f0f9f7220 */ /* 0x040fe20000410000 */
[C---:B------:R-:W-:Y:S01]  /*c2d0*/  FMUL.FTZ R158, R15.reuse, R158 ;  /* 0x0000009e0f9e7220 */ /* 0x040fe20000410000 */
[C---:B------:R-:W-:Y:S01]  /*c2e0*/  FMUL.FTZ R39, R15.reuse, R39 ;  /* 0x000000270f277220 */ /* 0x040fe20000410000 */
[----:B------:R-:W-:Y:S01]  /*c2f0*/  FMUL.FTZ R38, R15, R38 ;  /* 0x000000260f267220 */ /* 0x000fe20000410000 */
[----:B------:R-:W-:Y:S01]  /*c300*/  FMUL.FTZ R41, R13, R41 ;  /* 0x000000290d297220 */ /* 0x000fe20000410000 */
[C---:B------:R-:W-:Y:S01]  /*c310*/  FMUL.FTZ R43, R15.reuse, R43 ;  /* 0x0000002b0f2b7220 */ /* 0x040fe20000410000 */
[----:B------:R-:W-:Y:S01]  /*c320*/  FMUL.FTZ R42, R15, R42 ;  /* 0x0000002a0f2a7220 */ /* 0x000fe20000410000 */
[C---:B------:R-:W-:Y:S01]  /*c330*/  FMUL.FTZ R44, R13.reuse, R44 ;  /* 0x0000002c0d2c7220 */ /* 0x040fe20000410000 */
[----:B------:R-:W-:Y:S01]  /*c340*/  FMUL.FTZ R45, R13, R45 ;  /* 0x0000002d0d2d7220 */ /* 0x000fe20000410000 */
[C---:B------:R-:W-:Y:S01]  /*c350*/  FMUL.FTZ R47, R15.reuse, R47 ;  /* 0x0000002f0f2f7220 */ /* 0x040fe20000410000 */
[----:B------:R-:W-:Y:S01]  /*c360*/  FMUL.FTZ R46, R15, R46 ;  /* 0x0000002e0f2e7220 */ /* 0x000fe20000410000 */
[----:B-----5:R-:W2:Y:S01]  /*c370*/  @P0 LDC R8, c[0x0][0x2e4] ;  /* 0x0000b900ff080b82 */ /* 0x020ea20000000800 */
        /* <DEDUP_REMOVED lines=8> */
[----:B------:R-:W-:Y:S01]  /*c400*/  ISETP.GE.AND P0, PT, R4, UR6, PT ;  /* 0x0000000604007c0c */ /* 0x000fe2000bf06270 */
[C---:B------:R-:W-:Y:S01]  /*c410*/  FMUL.FTZ R55, R15.reuse, R55 ;  /* 0x000000370f377220 */ /* 0x040fe20000410000 */
[----:B------:R-:W-:Y:S01]  /*c420*/  FMUL.FTZ R54, R15, R54 ;  /* 0x000000360f367220 */ /* 0x000fe20000410000 */
[----:B------:R-:W-:Y:S01]  /*c430*/  F2FP.F16.F32.PACK_AB R156, R157, R156 ;  /* 0x0000009c9d9c723e */ /* 0x000fe200000000ff */
[----:B------:R-:W-:Y:S01]  /*c440*/  FMUL.FTZ R56, R13, R56 ;  /* 0x000000380d387220 */ /* 0x000fe20000410000 */
[----:B------:R-:W-:Y:S01]  /*c450*/  F2FP.F16.F32.PACK_AB R158, R159, R158 ;  /* 0x0000009e9f9e723e */ /* 0x000fe200000000ff */
[----:B------:R-:W-:Y:S01]  /*c460*/  FMUL.FTZ R57, R13, R57 ;  /* 0x000000390d397220 */ /* 0x000fe20000410000 */
        /* <DEDUP_REMOVED lines=8> */
[----:B------:R-:W-:Y:S01]  /*c4f0*/  ISETP.GE.AND P1, PT, R14, UR6, PT ;  /* 0x000000060e007c0c */ /* 0x000fe2000bf26270 */
        /* <DEDUP_REMOVED lines=174> */
[C---:B------:R-:W-:Y:S01]  /*cfe0*/  FMUL.FTZ R145, R13.reuse, R145 ;  /* 0x000000910d917220 */ /* 0x040fe20000410000 */
[----:B------:R-:W-:Y:S01]  /*cff0*/  STS [R10+0x4400], R106 ;  /* 0x0044006a0a007388 */ /* 0x000fe20000000800 */
[----:B------:R-:W-:Y:S01]  /*d000*/  FMUL.FTZ R148, R13, R148 ;  /* 0x000000940d947220 */ /* 0x000fe20000410000 */
        /* <DEDUP_REMOVED lines=10> */
[----:B------:R-:W3:Y:S01]  /*d0b0*/  @P5 MUFU.LG2 R7, R7 ;  /* 0x0000000700075308 */ /* 0x000ee20000000c00 */
[----:B------:R-:W-:Y:S01]  /*d0c0*/  F2FP.F16.F32.PACK_AB R134, R135, R134 ;  /* 0x000000868786723e */ /* 0x000fe200000000ff */
[----:B------:R-:W-:Y:S01]  /*d0d0*/  STS [R18+0x4000], R112 ;  /* 0x0040007012007388 */ /* 0x000fe20000000800 */
[----:B------:R-:W-:Y:S01]  /*d0e0*/  F2FP.F16.F32.PACK_AB R136, R137, R136 ;  /* 0x000000888988723e */ /* 0x000fe200000000ff */
[----:B-1----:R-:W-:Y:S01]  /*d0f0*/  @P3 IMAD R20, R21, R20, RZ ;  /* 0x0000001415143224 */ /* 0x002fe200078e02ff */
[----:B------:R-:W-:Y:S01]  /*d100*/  F2FP.F16.F32.PACK_AB R138, R139, R138 ;  /* 0x0000008a8b8a723e */ /* 0x000fe200000000ff */
[----:B------:R-:W-:Y:S01]  /*d110*/  STS [R18+0x4400], R114 ;  /* 0x0044007212007388 */ /* 0x000fe20000000800 */
[----:B------:R-:W-:Y:S01]  /*d120*/  F2FP.F16.F32.PACK_AB R140, R141, R140 ;  /* 0x0000008c8d8c723e */ /* 0x000fe200000000ff */
[----:B------:R-:W1:Y:S01]  /*d130*/  @P4 MUFU.LG2 R6, R6 ;  /* 0x0000000600064308 */ /* 0x000e620000000c00 */
[----:B------:R-:W-:Y:S01]  /*d140*/  F2FP.F16.F32.PACK_AB R142, R143, R142 ;  /* 0x0000008e8f8e723e */ /* 0x000fe200000000ff */
[----:B------:R-:W-:Y:S01]  /*d150*/  STS [R19+0x4000], R116 ;  /* 0x0040007413007388 */ /* 0x000fe20000000800 */
[----:B------:R-:W-:-:S02]  /*d160*/  F2FP.F16.F32.PACK_AB R152, R153, R152 ;  /* 0x000000989998723e */ /* 0x000fc400000000ff */
[----:B------:R-:W-:Y:S01]  /*d170*/  F2FP.F16.F32.PACK_AB R154, R155, R154 ;  /* 0x0000009a9b9a723e */ /* 0x000fe200000000ff */
[----:B------:R-:W-:Y:S01]  /*d180*/  STS [R19+0x4400], R118 ;  /* 0x0044007613007388 */ /* 0x000fe20000000800 */
[----:B------:R-:W-:Y:S02]  /*d190*/  F2FP.F16.F32.PACK_AB R144, R145, R144 ;  /* 0x000000909190723e */ /* 0x000fe400000000ff */
[----:B------:R-:W-:Y:S01]  /*d1a0*/  F2FP.F16.F32.PACK_AB R146, R147, R146 ;  /* 0x000000929392723e */ /* 0x000fe200000000ff */
[----:B------:R-:W-:Y:S01]  /*d1b0*/  STS [R9+0x4000], R120 ;  /* 0x0040007809007388 */ /* 0x000fe20000000800 */
[----:B------:R-:W-:Y:S01]  /*d1c0*/  F2FP.F16.F32.PACK_AB R13, R13, R148 ;  /* 0x000000940d0d723e */ /* 0x000fe200000000ff */
[----:B---3--:R-:W-:Y:S01]  /*d1d0*/  @P5 FMUL.FTZ R7, R7, 0.69314718246459960938 ;  /* 0x3f31721807075820 */ /* 0x008fe20000410000 */
[----:B------:R-:W-:Y:S01]  /*d1e0*/  F2FP.F16.F32.PACK_AB R15, R151, R15 ;  /* 0x0000000f970f723e */ /* 0x000fe200000000ff */
[----:B------:R-:W-:Y:S01]  /*d1f0*/  STS [R9+0x4400], R122 ;  /* 0x0044007a09007388 */ /* 0x000fe20000000800 */
[----:B--2---:R-:W-:Y:S01]  /*d200*/  @!P3 MOV R20, R8 ;  /* 0x000000080014b202 */ /* 0x004fe20000000f00 */
[----:B-1----:R-:W-:-:S02]  /*d210*/  @P4 FMUL.FTZ R6, R6, 0.69314718246459960938 ;  /* 0x3f31721806064820 */ /* 0x002fc40000410000 */
[----:B------:R-:W-:Y:S04]  /*d220*/  STS [R12+0x6000], R124 ;  /* 0x0060007c0c007388 */ /* 0x000fe80000000800 */
[----:B------:R-:W-:Y:S04]  /*d230*/  STS [R12+0x6400], R126 ;  /* 0x0064007e0c007388 */ /* 0x000fe80000000800 */
[----:B------:R-:W-:Y:S04]  /*d240*/  STS [R11+0x6000], R128 ;  /* 0x006000800b007388 */ /* 0x000fe80000000800 */
[----:B------:R1:W-:Y:S04]  /*d250*/  STS [R11+0x6400], R130 ;  /* 0x006400820b007388 */ /* 0x0003e80000000800 */
[----:B------:R-:W-:Y:S04]  /*d260*/  STS [R4+0x6000], R132 ;  /* 0x0060008404007388 */ /* 0x000fe80000000800 */
[----:B------:R2:W-:Y:S04]  /*d270*/  STS [R4+0x6400], R134 ;  /* 0x0064008604007388 */ /* 0x0005e80000000800 */
[----:B------:R-:W-:Y:S04]  /*d280*/  STS [R10+0x6000], R136 ;  /* 0x006000880a007388 */ /* 0x000fe80000000800 */
[----:B------:R3:W-:Y:S04]  /*d290*/  STS [R10+0x6400], R138 ;  /* 0x0064008a0a007388 */ /* 0x0007e80000000800 */
[----:B------:R-:W-:Y:S04]  /*d2a0*/  STS [R14+0x6000], R140 ;  /* 0x0060008c0e007388 */ /* 0x000fe80000000800 */
[----:B------:R-:W-:Y:S01]  /*d2b0*/  STS [R14+0x6400], R142 ;  /* 0x0064008e0e007388 */ /* 0x000fe20000000800 */
[----:B-1----:R-:W-:-:S03]  /*d2c0*/  SHF.R.S32.HI R11, RZ, 0x1f, R22 ;  /* 0x0000001fff0b7819 */ /* 0x002fc60000011416 */
[----:B------:R-:W-:Y:S04]  /*d2d0*/  STS [R18+0x6000], R152 ;  /* 0x0060009812007388 */ /* 0x000fe80000000800 */
[----:B------:R1:W-:Y:S01]  /*d2e0*/  STS [R18+0x6400], R154 ;  /* 0x0064009a12007388 */ /* 0x0003e20000000800 */
[----:B--2---:R-:W-:Y:S01]  /*d2f0*/  @P3 MOV R4, 0x1 ;  /* 0x0000000100043802 */ /* 0x004fe20000000f00 */
[----:B----4-:R-:W-:Y:S02]  /*d300*/  @!P3 IMAD R4, R8, R24, RZ ;  /* 0x000000180804b224 */ /* 0x010fe400078e02ff */
[----:B------:R-:W-:Y:S02]  /*d310*/  STS [R19+0x6000], R144 ;  /* 0x0060009013007388 */ /* 0x000fe40000000800 */
[----:B------:R-:W-:Y:S01]  /*d320*/  IMAD R23, R23, R4, RZ ;  /* 0x0000000417177224 */ /* 0x000fe200078e02ff */
[----:B------:R-:W-:Y:S01]  /*d330*/  SHF.R.S32.HI R4, RZ, 0x1f, R0 ;  /* 0x0000001fff047819 */ /* 0x000fe20000011400 */
[----:B------:R2:W-:Y:S01]  /*d340*/  STS [R19+0x6400], R146 ;  /* 0x0064009213007388 */ /* 0x0005e20000000800 */
[----:B---3--:R-:W3:Y:S02]  /*d350*/  @P3 LDC R10, c[0x0][0x2c0] ;  /* 0x0000b000ff0a3b82 */ /* 0x008ee40000000800 */
[----:B------:R-:W-:Y:S01]  /*d360*/  LEA.HI R4, R4, R0, RZ, 0x2 ;  /* 0x0000000004047211 */ /* 0x000fe200078f10ff */
[----:B------:R-:W-:Y:S01]  /*d370*/  STS [R9+0x6000], R13 ;  /* 0x0060000d09007388 */ /* 0x000fe20000000800 */
[----:B------:R-:W-:-:S02]  /*d380*/  SEL R23, R23, RZ, !P6 ;  /* 0x000000ff17177207 */ /* 0x000fc40007000000 */
[----:B------:R-:W-:Y:S01]  /*d390*/  LOP3.LUT R8, R4, 0xffffffc, RZ, 0xc0, !PT ;  /* 0x0ffffffc04087812 */ /* 0x000fe200078ec0ff */
[----:B------:R4:W-:Y:S01]  /*d3a0*/  STS [R9+0x6400], R15 ;  /* 0x0064000f09007388 */ /* 0x0009e20000000800 */
[----:B------:R-:W-:Y:S01]  /*d3b0*/  LOP3.LUT P6, RZ, R2, 0x3, RZ, 0xc0, !PT ;  /* 0x0000000302ff7812 */ /* 0x000fe200078cc0ff */
[----:B------:R-:W-:Y:S01]  /*d3c0*/  IMAD R20, R25, R20, R23 ;  /* 0x0000001419147224 */ /* 0x000fe200078e0217 */
[----:B------:R-:W-:Y:S01]  /*d3d0*/  IADD3 R8, R0, -R8, RZ ;  /* 0x8000000800087210 */ /* 0x000fe20007ffe0ff */
[----:B------:R-:W-:Y:S01]  /*d3e0*/  BAR.SYNC.DEFER_BLOCKING 0x0 ;  /* 0x0000000000007b1d */ /* 0x000fe20000010000 */
[----:B------:R-:W-:-:S07]  /*d3f0*/  MOV R4, 0x7f800000 ;  /* 0x7f80000000047802 */ /* 0x000fce0000000f00 */
[----:B-1----:R-:W1:Y:S01]  /*d400*/  @P5 LDC R18, c[0x0][0x2e8] ;  /* 0x0000ba00ff125b82 */ /* 0x002e620000000800 */
[----:B------:R-:W-:-:S07]  /*d410*/  @!P3 MOV R10, 0x1 ;  /* 0x00000001000ab802 */ /* 0x000fce0000000f00 */
[----:B--2---:R-:W2:Y:S01]  /*d420*/  @P4 LDC R19, c[0x0][0x2e8] ;  /* 0x0000ba00ff134b82 */ /* 0x004ea20000000800 */
[----:B---3--:R-:W-:Y:S01]  /*d430*/  IMAD R0, R10, UR4, RZ ;  /* 0x000000040a007c24 */ /* 0x008fe2000f8e02ff */
[----:B----4-:R-:W-:-:S04]  /*d440*/  LEA.HI R9, R11, R22, RZ, 0x5 ;  /* 0x000000160b097211 */ /* 0x010fc800078f28ff */
[----:B------:R-:W-:Y:S01]  /*d450*/  SHF.L.U32 R0, R0, 0x6, RZ ;  /* 0x0000000600007819 */ /* 0x000fe200000006ff */
[----:B------:R3:W4:Y:S01]  /*d460*/  LDS.128 R12, [R228+0x1800] ;  /* 0x00180000e40c7984 */ /* 0x0007220000000c00 */
[----:B------:R-:W-:Y:S02]  /*d470*/  LOP3.LUT R9, R9, 0xffffffe0, RZ, 0xc0, !PT ;  /* 0xffffffe009097812 */ /* 0x000fe400078ec0ff */
[----:B------:R-:W-:Y:S02]  /*d480*/  LEA.HI R11, R11, R22, RZ, 0x3 ;  /* 0x000000160b0b7211 */ /* 0x000fe400078f18ff */
[----:B------:R-:W-:Y:S01]  /*d490*/  IADD3 R9, R22, -R9, RZ ;  /* 0x8000000916097210 */ /* 0x000fe20007ffe0ff */
[----:B-1----:R-:W-:Y:S01]  /*d4a0*/  @P5 FFMA.FTZ R4, R164, R18, R7 ;  /* 0x00000012a4045223 */ /* 0x002fe20000010007 */
[----:B------:R-:W-:Y:S02]  /*d4b0*/  SHF.R.S32.HI R18, RZ, 0x1f, R0 ;  /* 0x0000001fff127819 */ /* 0x000fe40000011400 */
[----:B------:R-:W-:-:S02]  /*d4c0*/  SHF.R.S32.HI R2, RZ, 0x1f, R9 ;  /* 0x0000001fff027819 */ /* 0x000fc40000011409 */
[----:B------:R-:W-:Y:S02]  /*d4d0*/  IADD3 R0, P5, P3, R0, R16, R20 ;  /* 0x0000001000007210 */ /* 0x000fe40007bbe014 */
[----:B------:R-:W-:Y:S02]  /*d4e0*/  LEA.HI R2, R2, R9, RZ, 0x2 ;  /* 0x0000000902027211 */ /* 0x000fe400078f10ff */
[----:B------:R-:W-:Y:S02]  /*d4f0*/  LOP3.LUT R7, R11, 0xfffffff8, RZ, 0xc0, !PT ;  /* 0xfffffff80b077812 */ /* 0x000fe400078ec0ff */
[----:B------:R-:W-:Y:S02]  /*d500*/  SHF.R.S32.HI R2, RZ, 0x2, R2 ;  /* 0x00000002ff027819 */ /* 0x000fe40000011402 */
[----:B------:R-:W-:Y:S02]  /*d510*/  SHF.R.S32.HI R20, RZ, 0x1f, R20 ;  /* 0x0000001fff147819 */ /* 0x000fe40000011414 */
[----:B------:R-:W-:Y:S01]  /*d520*/  MOV R9, 0x7f800000 ;  /* 0x7f80000000097802 */ /* 0x000fe20000000f00 */
[----:B--2---:R-:W-:Y:S01]  /*d530*/  @P4 FFMA.FTZ R9, R3, R19, R6 ;  /* 0x0000001303094223 */ /* 0x004fe20000010006 */
[----:B------:R-:W-:-:S02]  /*d540*/  IADD3 R22, -R7, R22, RZ ;  /* 0x0000001607167210 */ /* 0x000fc40007ffe1ff */
[----:B------:R-:W-:Y:S02]  /*d550*/  LEA R8, R8, R2, 0x4 ;  /* 0x0000000208087211 */ /* 0x000fe400078e20ff */
[----:B------:R-:W-:Y:S01]  /*d560*/  IADD3.X R18, R18, R17, R20, P5, P3 ;  /* 0x0000001112127210 */ /* 0x000fe20002fe6414 */
[----:B---34-:R-:W-:Y:S06]  /*d570*/  @P6 BRA `(.L_x_135) ;  /* 0x0000000000486947 */ /* 0x018fec0003800000 */
        /* <DEDUP_REMOVED lines=18> */
.L_x_135:
[----:B------:R-:W-:Y:S05]  /*d6a0*/  BSYNC B0 ;  /* 0x0000000000007941 */ /* 0x000fea0003800000 */
.L_x_134:
[----:B------:R-:W-:Y:S01]  /*d6b0*/  IMAD.SHL.U32 R0, R22, 0x8, RZ ;  /* 0x0000000816007824 */ /* 0x000fe200078e00ff */
[----:B-1----:R-:W-:Y:S01]  /*d6c0*/  SHF.R.S32.HI R3, RZ, 0x1f, R25 ;  /* 0x0000001fff037819 */ /* 0x002fe20000011419 */
        /* <DEDUP_REMOVED lines=38> */
.L_x_137:
[----:B------:R-:W-:Y:S05]  /*d930*/  BSYNC B0 ;  /* 0x0000000000007941 */ /* 0x000fea0003800000 */
.L_x_136:
        /* <DEDUP_REMOVED lines=27> */
.L_x_139:
[----:B------:R-:W-:Y:S05]  /*daf0*/  BSYNC B0 ;  /* 0x0000000000007941 */ /* 0x000fea0003800000 */
.L_x_138:
        /* <DEDUP_REMOVED lines=27> */
.L_x_141:
[----:B------:R-:W-:Y:S05]  /*dcb0*/  BSYNC B0 ;  /* 0x0000000000007941 */ /* 0x000fea0003800000 */
.L_x_140:
        /* <DEDUP_REMOVED lines=27> */
.L_x_98:
[----:B------:R-:W1:Y:S01]  /*de70*/  S2R R7, SR_TID.X ;  /* 0x0000000000077919 */ /* 0x000e620000002100 */
[----:B------:R-:W-:Y:S01]  /*de80*/  UISETP.NE.AND UP4, UPT, UR16, -0x1, UPT ;  /* 0xffffffff1000788c */ /* 0x000fe2000bf85270 */
[----:B------:R-:W-:Y:S01]  /*de90*/  IMAD.U32 R14, RZ, RZ, UR17 ;  /* 0x00000011ff0e7e24 */ /* 0x000fe2000f8e00ff */
[----:B------:R-:W-:Y:S01]  /*dea0*/  ULDC.U8 UR8, c[0x0][0x3d9] ;  /* 0x0000f64000087ab9 */ /* 0x000fe20000000000 */
[----:B------:R-:W-:Y:S01]  /*deb0*/  USHF.R.S32.HI UR14, URZ, 0x1f, UR30 ;  /* 0x0000001f3f0e7899 */ /* 0x000fe2000801141e */
[----:B------:R-:W-:Y:S01]  /*dec0*/  BSSY B0, `(.L_x_142) ;  /* 0x0000055000007945 */ /* 0x000fe20003800000 */
[----:B------:R-:W-:Y:S02]  /*ded0*/  UISETP.NE.AND UP2, UPT, UR8, URZ, UPT ;  /* 0x0000003f0800728c */ /* 0x000fe4000bf45270 */
[----:B------:R-:W-:Y:S01]  /*dee0*/  UIADD3 UR18, -UR25, UR18, URZ ;  /* 0x0000001219127290 */ /* 0x000fe2000fffe13f */
[----:B------:R-:W-:Y:S01]  /*def0*/  UMOV UR20, URZ ;  /* 0x0000003f00147c82 */ /* 0x000fe20008000000 */
[----:B------:R-:W-:-:S02]  /*df00*/  UMOV UR21, URZ ;  /* 0x0000003f00157c82 */ /* 0x000fc40008000000 */
[----:B------:R-:W-:Y:S01]  /*df10*/  @!UP4 USHF.R.S32.HI UR9, URZ, 0x1f, UR29 ;  /* 0x0000001f3f09c899 */ /* 0x000fe2000801141d */
[----:B------:R-:W-:Y:S01]  /*df20*/  @UP4 ULDC.64 UR6, c[0x0][0x298] ;  /* 0x0000a60000064ab9 */ /* 0x000fe20000000a00 */
[----:B------:R-:W-:Y:S01]  /*df30*/  @!UP4 ULDC.64 UR4, c[0x0][0x290] ;  /* 0x0000a4000004cab9 */ /* 0x000fe20000000a00 */
[----:B------:R-:W-:Y:S02]  /*df40*/  @UP4 UIMAD.WIDE.U32 UR10, UR16, UR6, URZ ;  /* 0x00000006100a42a5 */ /* 0x000fe4000f8e003f */
[----:B------:R-:W-:Y:S02]  /*df50*/  @!UP4 UIMAD UR6, UR9, UR4, URZ ;  /* 0x000000040906c2a4 */ /* 0x000fe4000f8e023f */
[----:B------:R-:W-:Y:S01]  /*df60*/  @!UP4 UIMAD.WIDE.U32 UR12, UR29, UR4, URZ ;  /* 0x000000041d0cc2a5 */ /* 0x000fe2000f8e003f */
[----:B------:R-:W-:Y:S01]  /*df70*/  ULDC.U8 UR9, c[0x0][0x3d8] ;  /* 0x0000f60000097ab9 */ /* 0x000fe20000000000 */
[----:B------:R-:W-:Y:S02]  /*df80*/  @!UP4 UIMAD UR6, UR29, UR5, UR6 ;  /* 0x000000051d06c2a4 */ /* 0x000fe4000f8e0206 */
[----:B------:R-:W-:-:S02]  /*df90*/  UISETP.NE.AND UP0, UPT, UR9, URZ, !UP2 ;  /* 0x0000003f0900728c */ /* 0x000fc4000d705270 */
[----:B------:R-:W-:Y:S01]  /*dfa0*/  UISETP.NE.AND UP3, UPT, UR9, URZ, UPT ;  /* 0x0000003f0900728c */ /* 0x000fe2000bf65270 */
[----:B------:R-:W-:Y:S01]  /*dfb0*/  @UP2 ULDC.64 UR4, c[0x0][0x2c0] ;  /* 0x0000b00000042ab9 */ /* 0x000fe20000000a00 */
[----:B------:R-:W-:Y:S01]  /*dfc0*/  @UP4 UIMAD UR7, UR16, UR7, UR11 ;  /* 0x00000007100742a4 */ /* 0x000fe2000f8e020b */
[----:B-1----:R-:W-:Y:S01]  /*dfd0*/  SHF.R.S32.HI R16, RZ, 0x1f, R7 ;  /* 0x0000001fff107819 */ /* 0x002fe20000011407 */
[----:B------:R-:W-:Y:S02]  /*dfe0*/  UISETP.NE.OR UP3, UPT, UR8, URZ, !UP3 ;  /* 0x0000003f0800728c */ /* 0x000fe4000df65670 */
[----:B------:R-:W-:Y:S01]  /*dff0*/  @UP2 UIMAD UR11, UR5, UR4, URZ ;  /* 0x00000004050b22a4 */ /* 0x000fe2000f8e023f */
[----:B------:R-:W-:Y:S01]  /*e000*/  LEA.HI R16, R16, R7, RZ, 0x3 ;  /* 0x0000000710107211 */ /* 0x000fe200078f18ff */
[----:B------:R-:W-:Y:S01]  /*e010*/  UISETP.NE.OR UP1, UPT, UR16, -0x1, UP3 ;  /* 0xffffffff1000788c */ /* 0x000fe20009f25670 */
[----:B------:R-:W-:Y:S02]  /*e020*/  ULDC.64 UR4, c[0x0][0x2a0] ;  /* 0x0000a80000047ab9 */ /* 0x000fe40000000a00 */
[----:B------:R-:W-:Y:S01]  /*e030*/  LOP3.LUT R0, R16, 0xfffffff8, RZ, 0xc0, !PT ;  /* 0xfffffff810007812 */ /* 0x000fe200078ec0ff */
[----:B------:R-:W-:Y:S01]  /*e040*/  UIMAD UR8, UR14, UR4, URZ ;  /* 0x000000040e0872a4 */ /* 0x000fe2000f8e023f */
[----:B------:R-:W-:Y:S01]  /*e050*/  SHF.R.S32.HI R16, RZ, 0x3, R16 ;  /* 0x00000003ff107819 */ /* 0x000fe20000011410 */
[----:B------:R-:W-:Y:S01]  /*e060*/  @!UP2 ULDC UR9, c[0x0][0x270] ;  /* 0x00009c000009aab9 */ /* 0x000fe20000000800 */
[----:B------:R-:W-:Y:S01]  /*e070*/  @!UP2 ULDC UR14, c[0x0][0x2c4] ;  /* 0x0000b100000eaab9 */ /* 0x000fe20000000800 */
[----:B------:R-:W-:Y:S01]  /*e080*/  IMAD.IADD R7, R7, 0x1, -R0 ;  /* 0x0000000107077824 */ /* 0x000fe200078e0a00 */
[----:B------:R-:W-:Y:S01]  /*e090*/  @UP0 ULDC UR14, c[0x0][0x2e4] ;  /* 0x0000b900000e0ab9 */ /* 0x000fe20000000800 */
[----:B------:R-:W-:Y:S01]  /*e0a0*/  @UP2 UMOV UR15, 0x1 ;  /* 0x00000001000f2882 */ /* 0x000fe20000000000 */
[----:B------:R-:W-:Y:S01]  /*e0b0*/  @!UP2 UIMAD UR15, UR14, UR9, URZ ;  /* 0x000000090e0fa2a4 */ /* 0x000fe2000f8e023f */
[----:B------:R-:W-:Y:S01]  /*e0c0*/  ISETP.GE.AND P1, PT, R16, UR18, PT ;  /* 0x0000001210007c0c */ /* 0x000fe2000bf26270 */
[----:B------:R-:W-:Y:S01]  /*e0d0*/  UIMAD UR5, UR30, UR5, UR8 ;  /* 0x000000051e0572a4 */ /* 0x000fe2000f8e0208 */
[C---:B------:R-:W-:Y:S01]  /*e0e0*/  ISETP.NE.AND P3, PT, R7.reuse, RZ, PT ;  /* 0x000000ff0700720c */ /* 0x040fe20003f65270 */
[----:B------:R-:W-:Y:S01]  /*e0f0*/  IMAD.SHL.U32 R7, R7, 0x8, RZ ;  /* 0x0000000807077824 */ /* 0x000fe200078e00ff */
[----:B------:R-:W-:Y:S01]  /*e100*/  UIMAD UR15, UR29, UR15, URZ ;  /* 0x0000000f1d0f72a4 */ /* 0x000fe2000f8e023f */
[----:B------:R-:W-:Y:S01]  /*e110*/  IMAD.U32 R10, RZ, RZ, UR4 ;  /* 0x00000004ff0a7e24 */ /* 0x000fe2000f8e00ff */
[----:B------:R-:W-:Y:S01]  /*e120*/  @!UP3 ULDC UR8, c[0x0][0x2c4] ;  /* 0x0000b1000008bab9 */ /* 0x000fe20000000800 */
[----:B------:R-:W-:Y:S01]  /*e130*/  @!UP4 UIADD3 UR7, UR13, UR6, URZ ;  /* 0x000000060d07c290 */ /* 0x000fe2000fffe03f */
[--C-:B------:R-:W-:Y:S01]  /*e140*/  SHF.R.S32.HI R17, RZ, 0x1f, R16.reuse ;  /* 0x0000001fff117819 */ /* 0x100fe20000011410 */
[----:B------:R-:W-:Y:S01]  /*e150*/  @!UP4 UMOV UR10, UR12 ;  /* 0x0000000c000acc82 */ /* 0x000fe20008000000 */
[----:B------:R-:W-:Y:S01]  /*e160*/  @!UP1 UIMAD UR16, UR29, UR8, URZ ;  /* 0x000000081d1092a4 */ /* 0x000fe2000f8e023f */
[C---:B------:R-:W-:Y:S01]  /*e170*/  IADD3 R2, P0, R7.reuse, UR10, RZ ;  /* 0x0000000a07027c10 */ /* 0x040fe2000ff1e0ff */
[----:B------:R-:W-:Y:S01]  /*e180*/  @UP2 ULDC UR19, c[0x0][0x2c0] ;  /* 0x0000b00000132ab9 */ /* 0x000fe20000000800 */
[----:B------:R-:W-:Y:S01]  /*e190*/  USEL UR15, UR15, URZ, UP3 ;  /* 0x0000003f0f0f7287 */ /* 0x000fe20009800000 */
[----:B------:R-:W-:Y:S01]  /*e1a0*/  IMAD.WIDE R14, R14, 0x40, R16 ;  /* 0x000000400e0e7825 */ /* 0x000fe200078e0210 */
[----:B------:R-:W-:Y:S01]  /*e1b0*/  @!UP2 UMOV UR19, 0x1 ;  /* 0x000000010013a882 */ /* 0x000fe20000000000 */
[----:B------:R-:W-:Y:S01]  /*e1c0*/  @!UP2 UMOV UR11, UR14 ;  /* 0x0000000e000bac82 */ /* 0x000fe20008000000 */
[C---:B------:R-:W-:Y:S01]  /*e1d0*/  LEA.HI.X.SX32 R3, R7.reuse, UR7, 0x1, P0 ;  /* 0x0000000707037c11 */ /* 0x040fe200080f0eff */
[----:B------:R-:W-:Y:S01]  /*e1e0*/  UIMAD UR6, UR25, UR19, URZ ;  /* 0x00000013190672a4 */ /* 0x000fe2000f8e023f */
[C---:B------:R-:W-:Y:S01]  /*e1f0*/  VIADD R6, R7.reuse, 0x40 ;  /* 0x0000004007067836 */ /* 0x040fe20000000000 */
[----:B------:R-:W-:Y:S01]  /*e200*/  UIMAD UR11, UR30, UR11, UR15 ;  /* 0x0000000b1e0b72a4 */ /* 0x000fe2000f8e020f */
[----:B------:R-:W-:Y:S01]  /*e210*/  VIADD R5, R7, 0x80 ;  /* 0x0000008007057836 */ /* 0x000fe20000000000 */
[----:B------:R-:W-:Y:S01]  /*e220*/  @!UP3 UMOV UR20, UR16 ;  /* 0x000000100014bc82 */ /* 0x000fe20008000000 */
[----:B------:R-:W-:Y:S01]  /*e230*/  USHF.R.S32.HI UR4, URZ, 0x1f, UR6 ;  /* 0x0000001f3f047899 */ /* 0x000fe20008011406 */
[----:B------:R-:W-:Y:S01]  /*e240*/  IMAD.WIDE.U32 R10, R10, UR30, R2 ;  /* 0x0000001e0a0a7c25 */ /* 0x000fe2000f8e0002 */
[----:B------:R-:W-:Y:S01]  /*e250*/  @!UP3 USHF.R.S32.HI UR21, URZ, 0x1f, UR16 ;  /* 0x0000001f3f15b899 */ /* 0x000fe20008011410 */
[C---:B------:R-:W-:Y:S01]  /*e260*/  IADD3 R2, R16.reuse, 0x20, RZ ;  /* 0x0000002010027810 */ /* 0x040fe20007ffe0ff */
[----:B------:R-:W-:Y:S01]  /*e270*/  USHF.R.S32.HI UR7, URZ, 0x1f, UR11 ;  /* 0x0000001f3f077899 */ /* 0x000fe2000801140b */
[----:B------:R-:W-:Y:S01]  /*e280*/  VIADD R3, R16, 0x10 ;  /* 0x0000001010037836 */ /* 0x000fe20000000000 */
[----:B------:R-:W-:Y:S01]  /*e290*/  UIADD3 UR6, UP1, UP0, UR6, UR20, UR11 ;  /* 0x0000001406067290 */ /* 0x000fe2000f83e00b */
[----:B------:R-:W-:Y:S01]  /*e2a0*/  VIADD R13, R11, UR5 ;  /* 0x000000050b0d7c36 */ /* 0x000fe20008000000 */
[----:B------:R-:W-:-:S02]  /*e2b0*/  IADD3 R4, R7, 0xc0, RZ ;  /* 0x000000c007047810 */ /* 0x000fc40007ffe0ff */
[----:B------:R-:W-:Y:S01]  /*e2c0*/  UIADD3.X UR20, UR4, UR21, UR7, UP1, UP0 ;  /* 0x0000001504147290 */ /* 0x000fe20008fe0407 */
[----:B------:R-:W-:Y:S01]  /*e2d0*/  ISETP.GE.AND P0, PT, R3, UR18, PT ;  /* 0x0000001203007c0c */ /* 0x000fe2000bf06270 */
[----:B------:R-:W-:-:S12]  /*e2e0*/  @P1 BRA `(.L_x_143) ;  /* 0x0000000000481947 */ /* 0x000fd80003800000 */
        /* <DEDUP_REMOVED lines=18> */
.L_x_143:
[----:B------:R-:W-:Y:S05]  /*e410*/  BSYNC B0 ;  /* 0x0000000000007941 */ /* 0x000fea0003800000 */
.L_x_142:
        /* <DEDUP_REMOVED lines=25> */
.L_x_145:
[----:B------:R-:W-:Y:S05]  /*e5b0*/  BSYNC B0 ;  /* 0x0000000000007941 */ /* 0x000fea0003800000 */
.L_x_144:
        /* <DEDUP_REMOVED lines=24> */
.L_x_147:
[----:B------:R-:W-:Y:S05]  /*e740*/  BSYNC B0 ;  /* 0x0000000000007941 */ /* 0x000fea0003800000 */
.L_x_146:
        /* <DEDUP_REMOVED lines=26> */
.L_x_149:
[----:B------:R-:W-:Y:S05]  /*e8f0*/  BSYNC B0 ;  /* 0x0000000000007941 */ /* 0x000fea0003800000 */
.L_x_148:
        /* <DEDUP_REMOVED lines=10> */
.L_x_151:
[----:B------:R-:W-:Y:S05]  /*e9a0*/  BSYNC B0 ;  /* 0x0000000000007941 */ /* 0x000fea0003800000 */
.L_x_150:
        /* <DEDUP_REMOVED lines=10> */
.L_x_153:
[----:B------:R-:W-:Y:S05]  /*ea50*/  BSYNC B0 ;  /* 0x0000000000007941 */ /* 0x000fea0003800000 */
.L_x_152:
        /* <DEDUP_REMOVED lines=10> */
.L_x_155:
[----:B------:R-:W-:Y:S05]  /*eb00*/  BSYNC B0 ;  /* 0x0000000000007941 */ /* 0x000fea0003800000 */
.L_x_154:
        /* <DEDUP_REMOVED lines=10> */
.L_x_156:
        /* <DEDUP_REMOVED lines=13> */
.L_x_2389:


//--------------------- .text._ZN5flash16flash_fwd_kernelI23Flash_fwd_kernel_traitsILi256ELi64ELi64ELi4ELb0ELb0EN7cutlass6half_tE19Flash_kernel_traitsILi256ELi64ELi64ELi4ES3_EELb0ELb0ELb1ELb0ELb0ELb1ELb0ELb0EEEvNS_16Flash_fwd_paramsE --------------------------
	.section	.text._ZN5flash16flash_fwd_kernelI23Flash_fwd_kernel_traitsILi256ELi64ELi64ELi4ELb0ELb0EN7cutlass6half_tE19Flash_kernel_traitsILi256ELi64ELi64ELi4ES3_EELb0ELb0ELb1ELb0ELb0ELb1ELb0ELb0EEEvNS_16Flash_fwd_paramsE,"ax",@progbits
	.align	128
        .global         _ZN5flash16flash_fwd_kernelI23Flash_fwd_kernel_traitsILi256ELi64ELi64ELi4ELb0ELb0EN7cutlass6half_tE19Flash_kernel_traitsILi256ELi64ELi64ELi4ES3_EELb0ELb0ELb1ELb0ELb0ELb1ELb0ELb0EEEvNS_16Flash_fwd_paramsE
        .type           _ZN5flash16flash_fwd_kernelI23Flash_fwd_kernel_traitsILi256ELi64ELi64ELi4ELb0ELb0EN7cutlass6half_tE19Flash_kernel_traitsILi256ELi64ELi64ELi4ES3_EELb0ELb0ELb1ELb0ELb0ELb1ELb0ELb0EEEvNS_16Flash_fwd_paramsE,@function
        .size           _ZN5flash16flash_fwd_kernelI23Flash_fwd_kernel_traitsILi256ELi64ELi64ELi4ELb0ELb0EN7cutlass6half_tE19Flash_kernel_traitsILi256ELi64ELi64ELi4ES3_EELb0ELb0ELb1ELb0ELb0ELb1ELb0ELb0EEEvNS_16Flash_fwd_paramsE,(.L_x_2390 - _ZN5flash16flash_fwd_kernelI23Flash_fwd_kernel_traitsILi256ELi64ELi64ELi4ELb0ELb0EN7cutlass6half_tE19Flash_kernel_traitsILi256ELi64ELi64ELi4ES3_EELb0ELb0ELb1ELb0ELb0ELb1ELb0ELb0EEEvNS_16Flash_fwd_paramsE)
        .other          _ZN5flash16flash_fwd_kernelI23Flash_fwd_kernel_traitsILi256ELi64ELi64ELi4ELb0ELb0EN7cutlass6half_tE19Flash_kernel_traitsILi256ELi64ELi64ELi4ES3_EELb0ELb0ELb1ELb0ELb0ELb1ELb0ELb0EEEvNS_16Flash_fwd_paramsE,@"STO_CUDA_ENTRY STV_DEFAULT"
_ZN5flash16flash_fwd_kernelI23Flash_fwd_kernel_traitsILi256ELi64ELi64ELi4ELb0ELb0EN7cutlass6half_tE19Flash_kernel_traitsILi256ELi64ELi64ELi4ES3_EELb0ELb0ELb1ELb0ELb0ELb1ELb0ELb0EEEvNS_16Flash_fwd_paramsE:
.text._ZN5flash16flash_fwd_kernelI23Flash_fwd_kernel_traitsILi256ELi64ELi64ELi4ELb0ELb0EN7cutlass6half_tE19Flash_kernel_traitsILi256ELi64ELi64ELi4ES3_EELb0ELb0ELb1ELb0ELb0ELb1ELb0ELb0EEEvNS_16Flash_fwd_paramsE:
        /* <DEDUP_REMOVED lines=55> */
.L_x_157:
[----:B------:R-:W-:-:S03]  /*0370*/  ULDC UR6, c[0x0][0x2c8] ;  /* 0x0000b20000067ab9 */ /* 0x000fc60000000800 */
.L_x_158:
        /* <DEDUP_REMOVED lines=19> */
[----:B------:R-:W-:Y:S10]  /*04b0*/  @!P0 EXIT ;  /* 0x000000000000894d */ /* 0x000ff40003800000 */
[----:B------:R-:W-:Y:S02]  /*04c0*/  @!UP2 UIADD3 UR22, UR4, UR6, -UR25 ;  /* 0x000000060416a290 */ /* 0x000fe4000fffe819 */
[----:B------:R-:W-:Y:S02]  /*04d0*/  UIADD3 UR5, -UR15, 0x7f, UR21 ;  /* 0x0000007f0f057890 */ /* 0x000fe4000fffe115 */
[----:B------:R-:W-:Y:S01]  /*04e0*/  UIADD3 UR10, UR22, UR21, -UR15 ;  /* 0x00000015160a7290 */ /* 0x000fe2000fffe80f */
[----:B------:R-:W-:Y:S01]  /*04f0*/  ULDC UR20, c[0x0][0x394] ;  /* 0x0000e50000147ab9 */ /* 0x000fe20000000800 */
[----:B------:R-:W-:Y:S01]  /*0500*/  ULDC UR17, c[0x0][0x398] ;  /* 0x0000e60000117ab9 */ /* 0x000fe20000000800 */
[----:B------:R-:W-:Y:S02]  /*0510*/  UIADD3 UR7, UR22, 0x3f, URZ ;  /* 0x0000003f16077890 */ /* 0x000fe4000fffe03f */
[----:B------:R-:W-:Y:S02]  /*0520*/  UIADD3 UR5, UR5, UR17, UR22 ;  /* 0x0000001105057290 */ /* 0x000fe4000fffe016 */
[----:B------:R-:W-:-:S02]  /*0530*/  UIADD3 UR10, UR10, -UR20, URZ ;  /* 0x800000140a0a7290 */ /* 0x000fc4000fffe03f */
[----:B------:R-:W-:Y:S02]  /*0540*/  USHF.R.S32.HI UR6, URZ, 0x1f, UR7 ;  /* 0x0000001f3f067899 */ /* 0x000fe40008011407 */
[----:B------:R-:W-:Y:S02]  /*0550*/  USHF.R.S32.HI UR4, URZ, 0x1f, UR5 ;  /* 0x0000001f3f047899 */ /* 0x000fe40008011405 */
[----:B------:R-:W-:Y:S02]  /*0560*/  USHF.R.S32.HI UR9, URZ, 0x1f, UR10 ;  /* 0x0000001f3f097899 */ /* 0x000fe4000801140a */
[----:B------:R-:W-:Y:S02]  /*0570*/  ULEA.HI UR6, UR6, UR7, URZ, 0x6 ;  /* 0x0000000706067291 */ /* 0x000fe4000f8f303f */
[----:B------:R-:W-:Y:S02]  /*0580*/  ULEA.HI UR4, UR4, UR5, URZ, 0x6 ;  /* 0x0000000504047291 */ /* 0x000fe4000f8f303f */
[----:B------:R-:W-:-:S02]  /*0590*/  ULEA.HI UR9, UR9, UR10, URZ, 0x6 ;  /* 0x0000000a09097291 */ /* 0x000fc4000f8f303f */
[----:B------:R-:W-:Y:S02]  /*05a0*/  USHF.R.S32.HI UR6, URZ, 0x6, UR6 ;  /* 0x000000063f067899 */ /* 0x000fe40008011406 */
[----:B------:R-:W-:Y:S02]  /*05b0*/  USHF.R.S32.HI UR4, URZ, 0x6, UR4 ;  /* 0x000000063f047899 */ /* 0x000fe40008011404 */
[----:B------:R-:W-:Y:S02]  /*05c0*/  USHF.R.S32.HI UR9, URZ, 0x6, UR9 ;  /* 0x000000063f097899 */ /* 0x000fe40008011409 */
[----:B------:R-:W-:Y:S02]  /*05d0*/  UISETP.LT.AND UP0, UPT, UR6, UR4, UPT ;  /* 0x000000040600728c */ /* 0x000fe4000bf01270 */
[----:B------:R-:W-:Y:S02]  /*05e0*/  UISETP.LT.AND UP1, UPT, URZ, UR9, UPT ;  /* 0x000000093f00728c */ /* 0x000fe4000bf21270 */
[----:B------:R-:W-:-:S02]  /*05f0*/  USEL UR16, UR6, UR4, UP0 ;  /* 0x0000000406107287 */ /* 0x000fc40008000000 */
[----:B------:R-:W-:-:S04]  /*0600*/  USEL UR12, URZ, UR9, !UP1 ;  /* 0x000000093f0c7287 */ /* 0x000fc8000c800000 */
[----:B------:R-:W-:-:S06]  /*0610*/  UISETP.GT.AND UP0, UPT, UR16, UR12, UPT ;  /* 0x0000000c1000728c */ /* 0x000fcc000bf04270 */
[----:B------:R-:W-:-:S13]  /*0620*/  PLOP3.LUT P0, PT, PT, PT, UP0, 0x80, 0x0 ;  /* 0x000000000000781c */ /* 0x000fda0003f0f008 */
[----:B------:R-:W-:Y:S05]  /*0630*/  @P0 BRA `(.L_x_159) ;  /* 0x0000000800f00947 */ /* 0x000fea0003800000 */
        /* <DEDUP_REMOVED lines=11> */
[----:B------:R-:W-:Y:S01]  /*06f0*/  @UP1 ULDC.64 UR6, c[0x0][0x298] ;  /* 0x0000a60000061ab9 */ /* 0x000fe20000000a00 */
[----:B------:R-:W-:Y:S01]  /*0700*/  @!UP1 USHF.R.S32.HI UR12, URZ, 0x1f, UR24 ;  /* 0x0000001f3f0c9899 */ /* 0x000fe20008011418 */
[----:B------:R-:W-:Y:S01]  /*0710*/  SHF.R.S32.HI R12, RZ, 0x3, R12 ;  /* 0x00000003ff0c7819 */ /* 0x000fe2000001140c */
[----:B------:R-:W-:Y:S01]  /*0720*/  @UP1 UIMAD.WIDE.U32 UR10, UR13, UR6, URZ ;  /* 0x000000060d0a12a5 */ /* 0x000fe2000f8e003f */
[----:B------:R-:W-:Y:S01]  /*0730*/  IMAD.IADD R0, R4, 0x1, -R3 ;  /* 0x0000000104007824 */ /* 0x000fe200078e0a03 */
[----:B------:R-:W-:Y:S01]  /*0740*/  @!UP1 ULDC.64 UR4, c[0x0][0x290] ;  /* 0x0000a40000049ab9 */ /* 0x000fe20000000a00 */
[----:B------:R-:W-:Y:S01]  /*0750*/  ISETP.GE.AND P4, PT, R12, UR15, PT ;  /* 0x0000000f0c007c0c */ /* 0x000fe2000bf86270 */
[----:B------:R-:W-:Y:S01]  /*0760*/  @!UP1 UIMAD UR6, UR12, UR4, URZ ;  /* 0x000000040c0692a4 */ /* 0x000fe2000f8e023f */
[----:B------:R-:W-:Y:S01]  /*0770*/  IMAD.SHL.U32 R0, R0, 0x8, RZ ;  /* 0x0000000800007824 */ /* 0x000fe200078e00ff */
[----:B------:R-:W-:Y:S01]  /*0780*/  @UP1 UIMAD UR7, UR13, UR7, UR11 ;  /* 0x000000070d0712a4 */ /* 0x000fe2000f8e020b */
[----:B------:R-:W-:Y:S01]  /*0790*/  SHF.R.S32.HI R13, RZ, 0x1f, R12 ;  /* 0x0000001fff0d7819 */ /* 0x000fe2000001140c */
[----:B------:R-:W-:Y:S01]  /*07a0*/  @!UP1 UIMAD.WIDE.U32 UR16, UR24, UR4, URZ ;  /* 0x00000004181092a5 */ /* 0x000fe2000f8e003f */
[C---:B------:R-:W-:Y:S01]  /*07b0*/  VIADD R5, R12.reuse, 0x10 ;  /* 0x000000100c057836 */ /* 0x040fe20000000000 */
[----:B------:R-:W-:Y:S01]  /*07c0*/  ULDC.U8 UR11, c[0x0][0x3d8] ;  /* 0x0000f600000b7ab9 */ /* 0x000fe20000000000 */
[----:B------:R-:W-:Y:S01]  /*07d0*/  @!UP1 UIMAD UR6, UR24, UR5, UR6 ;  /* 0x00000005180692a4 */ /* 0x000fe2000f8e0206 */
[C---:B------:R-:W-:Y:S01]  /*07e0*/  VIADD R4, R12.reuse, 0x20 ;  /* 0x000000200c047836 */ /* 0x040fe20000000000 */
[----:B------:R-:W-:Y:S01]  /*07f0*/  UISETP.NE.AND UP3, UPT, UR11, URZ, UPT ;  /* 0x0000003f0b00728c */ /* 0x000fe2000bf65270 */
[----:B------:R-:W-:Y:S01]  /*0800*/  BSSY B0, `(.L_x_160) ;  /* 0x000003a000007945 */ /* 0x000fe20003800000 */
[----:B------:R-:W-:Y:S01]  /*0810*/  UISETP.NE.AND UP0, UPT, UR11, URZ, !UP2 ;  /* 0x0000003f0b00728c */ /* 0x000fe2000d705270 */
[----:B------:R-:W-:Y:S01]  /*0820*/  ISETP.GE.OR P6, PT, R12, UR15, P3 ;  /* 0x0000000f0c007c0c */ /* 0x000fe20009fc6670 */
[----:B------:R-:W-:Y:S01]  /*0830*/  @!UP1 UIADD3 UR7, UR17, UR6, URZ ;  /* 0x0000000611079290 */ /* 0x000fe2000fffe03f */
[----:B------:R-:W-:Y:S01]  /*0840*/  ISETP.GE.AND P2, PT, R4, UR15, PT ;  /* 0x0000000f04007c0c */ /* 0x000fe2000bf46270 */
[----:B------:R-:W-:Y:S01]  /*0850*/  @!UP1 UMOV UR10, UR16 ;  /* 0x00000010000a9c82 */ /* 0x000fe20008000000 */
[----:B------:R-:W-:Y:S01]  /*0860*/  UISETP.NE.OR UP3, UPT, UR9, URZ, !UP3 ;  /* 0x0000003f0900728c */ /* 0x000fe2000df65670 */
[C---:B------:R-:W-:Y:S01]  /*0870*/  IADD3 R2, P0, R0.reuse, UR10, RZ ;  /* 0x0000000a00027c10 */ /* 0x040fe2000ff1e0ff */
[----:B------:R-:W-:Y:S01]  /*0880*/  @UP2 ULDC.64 UR4, c[0x0][0x2c0] ;  /* 0x0000b00000042ab9 */ /* 0x000fe20000000a00 */
[----:B------:R-:W-:Y:S01]  /*0890*/  USHF.R.S32.HI UR12, URZ, 0x1f, UR8 ;  /* 0x0000001f3f0c7899 */ /* 0x000fe20008011408 */
[C---:B------:R-:W-:Y:S01]  /*08a0*/  ISETP.GE.OR P5, PT, R5.reuse, UR15, P3 ;  /* 0x0000000f05007c0c */ /* 0x040fe20009fa6670 */
[----:B------:R-:W-:Y:S01]  /*08b0*/  @UP2 UIMAD UR20, UR5, UR4, URZ ;  /* 0x00000004051422a4 */ /* 0x000fe2000f8e023f */
[----:B------:R-:W-:Y:S01]  /*08c0*/  LEA.HI.X.SX32 R3, R0, UR7, 0x1, P0 ;  /* 0x0000000700037c11 */ /* 0x000fe200080f0eff */
[----:B------:R-:W-:Y:S01]  /*08d0*/  @!UP2 ULDC UR7, c[0x0][0x2c4] ;  /* 0x0000b1000007aab9 */ /* 0x000fe20000000800 */
[----:B------:R-:W-:Y:S01]  /*08e0*/  ULDC.64 UR4, c[0x0][0x2a0] ;  /* 0x0000a80000047ab9 */ /* 0x000fe20000000a00 */
[----:B------:R-:W-:Y:S01]  /*08f0*/  @UP0 ULDC UR7, c[0x0][0x2e4] ;  /* 0x0000b90000070ab9 */ /* 0x000fe20000000800 */
[----:B------:R-:W-:Y:S01]  /*0900*/  UIMAD UR12, UR12, UR4, URZ ;  /* 0x000000040c0c72a4 */ /* 0x000fe2000f8e023f */
[----:B------:R-:W-:Y:S01]  /*0910*/  IMAD.U32 R6, RZ, RZ, UR4 ;  /* 0x00000004ff067e24 */ /* 0x000fe2000f8e00ff */
[----:B------:R-:W-:Y:S01]  /*0920*/  @UP2 UMOV UR9, 0x1 ;  /* 0x0000000100092882 */ /* 0x000fe20000000000 */
[----:B------:R-:W-:Y:S01]  /*0930*/  @!UP2 ULDC UR4, c[0x0][0x270] ;  /* 0x00009c000004aab9 */ /* 0x000fe20000000800 */
[----:B------:R-:W-:Y:S01]  /*0940*/  @!UP3 ULDC UR6, c[0x0][0x2c4] ;  /* 0x0000b1000006bab9 */ /* 0x000fe20000000800 */
[----:B------:R-:W-:Y:S01]  /*0950*/  @!UP2 UIMAD UR9, UR7, UR4, URZ ;  /* 0x000000040709a2a4 */ /* 0x000fe2000f8e023f */
[----:B------:R-:W-:Y:S01]  /*0960*/  IMAD.WIDE.U32 R6, R6, UR8, R2 ;  /* 0x0000000806067c25 */ /* 0x000fe2000f8e0002 */
[----:B------:R-:W-:Y:S01]  /*0970*/  @!UP3 UIMAD UR6, UR24, UR6, URZ ;  /* 0x000000061806b2a4 */ /* 0x000fe2000f8e023f */
[----:B------:R-:W-:Y:S01]  /*0980*/  ISETP.GE.AND P0, PT, R5, UR15, PT ;  /* 0x0000000f05007c0c */ /* 0x000fe2000bf06270 */
[----:B------:R-:W-:Y:S01]  /*0990*/  UIMAD UR9, UR24, UR9, URZ ;  /* 0x00000009180972a4 */ /* 0x000fe2000f8e023f */
[----:B------:R-:W-:Y:S01]  /*09a0*/  VIADD R2, R12, 0x30 ;  /* 0x000000300c027836 */ /* 0x000fe20000000000 */
[----:B------:R-:W-:Y:S01]  /*09b0*/  @!UP3 USEL UR6, UR6, UR13, !UP1 ;  /* 0x0000000d0606b287 */ /* 0x000fe2000c800000 */
[----:B------:R-:W-:Y:S01]  /*09c0*/  IMAD.WIDE R10, R11, 0x40, R12 ;  /* 0x000000400b0a7825 */ /* 0x000fe200078e020c */
[----:B------:R-:W-:Y:S01]  /*09d0*/  USEL UR9, UR9, URZ, UP3 ;  /* 0x0000003f09097287 */ /* 0x000fe20009800000 */
[----:B------:R-:W-:Y:S01]  /*09e0*/  @UP2 ULDC UR10, c[0x0][0x2c0] ;  /* 0x0000b000000a2ab9 */ /* 0x000fe20000000800 */
[----:B------:R-:W-:Y:S01]  /*09f0*/  @!UP2 UMOV UR10, 0x1 ;  /* 0x00000001000aa882 */ /* 0x000fe20000000000 */
[----:B------:R-:W-:Y:S01]  /*0a00*/  @!UP2 UMOV UR20, UR7 ;  /* 0x000000070014ac82 */ /* 0x000fe20008000000 */
[----:B------:R-:W-:Y:S01]  /*0a10*/  UIMAD UR21, UR21, UR10, URZ ;  /* 0x0000000a151572a4 */ /* 0x000fe2000f8e023f */
[----:B------:R-:W-:Y:S01]  /*0a20*/  ISETP.GE.AND P1, PT, R2, UR15, PT ;  /* 0x0000000f02007c0c */ /* 0x000fe2000bf26270 */
[----:B------:R-:W-:-:S02]  /*0a30*/  UIMAD UR20, UR8, UR20, UR9 ;  /* 0x00000014081472a4 */ /* 0x000fc4000f8e0209 */
[----:B------:R-:W-:Y:S01]  /*0a40*/  UIMAD UR5, UR8, UR5, UR12 ;  /* 0x00000005080572a4 */ /* 0x000fe2000f8e020c */
[----:B------:R-:W-:Y:S01]  /*0a50*/  @!UP3 UMOV UR22, UR6 ;  /* 0x000000060016bc82 */ /* 0x000fe20008000000 */
[----:B------:R-:W-:Y:S02]  /*0a60*/  @!UP3 USHF.R.S32.HI UR23, URZ, 0x1f, UR6 ;  /* 0x0000001f3f17b899 */ /* 0x000fe40008011406 */
[----:B------:R-:W-:Y:S02]  /*0a70*/  USHF.R.S32.HI UR4, URZ, 0x1f, UR21 ;  /* 0x0000001f3f047899 */ /* 0x000fe40008011415 */
[----:B------:R-:W-:Y:S01]  /*0a80*/  VIADD R9, R7, UR5 ;  /* 0x0000000507097c36 */ /* 0x000fe20008000000 */
        /* <DEDUP_REMOVED lines=17> */
.L_x_161:
[----:B------:R-:W-:Y:S05]  /*0ba0*/  BSYNC B0 ;  /* 0x0000000000007941 */ /* 0x000fea0003800000 */
.L_x_160:
        /* <DEDUP_REMOVED lines=20> */
.L_x_163:
[----:B------:R-:W-:Y:S05]  /*0cf0*/  BSYNC B0 ;  /* 0x0000000000007941 */ /* 0x000fea0003800000 */
.L_x_162:
        /* <DEDUP_REMOVED lines=18> */
.L_x_165:
[----:B------:R-:W-:Y:S05]  /*0e20*/  BSYNC B0 ;  /* 0x0000000000007941 */ /* 0x000fea0003800000 */
.L_x_164:
[----:B------:R-:W-:Y:S04]  /*0e30*/  BSSY B0, `(.L_x_166) ;  /* 0x0000011000007945 */ /* 0x000fe80003800000 */
[----:B------:R-:W-:Y:S05]  /*0e40*/  @P1 BRA `(.L_x_167) ;  /* 0x00000000003c1947 */ /* 0x000fea0003800000 */
[----:B------:R-:W-:Y:S01]  /*0e50*/  IADD3 R0, P0, R10, 0x30, RZ ;  /* 0x000000300a007810 */ /* 0x000fe20007f1e0ff */
[----:B------:R-:W-:Y:S01]  /*0e60*/  ULDC.64 UR4, c[0x0][0x298] ;  /* 0x0000a60000047ab9 */ /* 0x000fe20000000a00 */
[----:B------:R-:W-:Y:S02]  /*0e70*/  MOV R7, R9 ;  /* 0x0000000900077202 */ /* 0x000fe40000000f00 */
[----:B------:R-:W-:Y:S01]  /*0e80*/  IADD3.X R3, RZ, R11, RZ, P0, !PT ;  /* 0x0000000bff037210 */ /* 0x000fe200007fe4ff */
[----:B------:R-:W-:-:S04]  /*0e90*/  IMAD.WIDE.U32 R6, R0, UR4, R6 ;  /* 0x0000000400067c25 */ /* 0x000fc8000f8e0006 */
[----:B------:R-:W-:-:S04]  /*0ea0*/  IMAD R3, R3, UR4, RZ ;  /* 0x0000000403037c24 */ /* 0x000fc8000f8e02ff */
        /* <DEDUP_REMOVED lines=9> */
.L_x_167:
[----:B------:R-:W-:Y:S05]  /*0f40*/  BSYNC B0 ;  /* 0x0000000000007941 */ /* 0x000fea0003800000 */
.L_x_166:
        /* <DEDUP_REMOVED lines=10> */
.L_x_169:
[----:B------:R-:W-:Y:S05]  /*0ff0*/  BSYNC B0 ;  /* 0x0000000000007941 */ /* 0x000fea0003800000 */
.L_x_168:
        /* <DEDUP_REMOVED lines=10> */
.L_x_171:
[----:B------:R-:W-:Y:S05]  /*10a0*/  BSYNC B0 ;  /* 0x0000000000007941 */ /* 0x000fea0003800000 */
.L_x_170:
        /* <DEDUP_REMOVED lines=10> */
.L_x_173:
[----:B------:R-:W-:Y:S05]  /*1150*/  BSYNC B0 ;  /* 0x0000000000007941 */ /* 0x000fea0003800000 */
.L_x_172:
[----:B------:R-:W-:Y:S05]  /*1160*/  @P3 EXIT ;  /* 0x000000000000394d */ /* 0x000fea0003800000 */
[----:B------:R-:W-:Y:S01]  /*1170*/  IMAD R0, R2, UR10, RZ ;  /* 0x0000000a02007c24 */ /* 0x000fe2000f8e02ff */
[----:B------:R-:W-:Y:S01]  /*1180*/  ULDC.64 UR4, c[0x0][0x2b0] ;  /* 0x0000ac0000047ab9 */ /* 0x000fe20000000a00 */
[----:B-1----:R-:W-:-:S03]  /*1190*/  IMAD.MOV.U32 R5, RZ, RZ, 0x7f800000 ;  /* 0x7f800000ff057424 */ /* 0x002fc600078e00ff */
[----:B------:R-:W-:-:S04]  /*11a0*/  IADD3 R3, P0, R0, UR6, RZ ;  /* 0x0000000600037c10 */ /* 0x000fc8000ff1e0ff */
[----:B------:R-:W-:Y:S02]  /*11b0*/  LEA.HI.X.SX32 R0, R0, UR22, 0x1, P0 ;  /* 0x0000001600007c11 */ /* 0x000fe400080f0eff */
[----:B------:R-:W-:-:S04]  /*11c0*/  LEA R2, P0, R3, UR4, 0x2 ;  /* 0x0000000403027c11 */ /* 0x000fc8000f8010ff */
[----:B------:R-:W-:-:S05]  /*11d0*/  LEA.HI.X R3, R3, UR5, R0, 0x2, P0 ;  /* 0x0000000503037c11 */ /* 0x000fca00080f1400 */
[----:B------:R-:W-:Y:S01]  /*11e0*/  STG.E desc[UR18][R2.64], R5 ;  /* 0x0000000502007986 */ /* 0x000fe2000c101912 */
[----:B------:R-:W-:Y:S05]  /*11f0*/  EXIT ;  /* 0x000000000000794d */ /* 0x000fea0003800000 */
.L_x_159:
[----:B------:R-:W1:Y:S01]  /*1200*/  LDC R5, c[0x0][0x278] ;  /* 0x00009e00ff057b82 */ /* 0x000e620000000800 */
[----:B------:R-:W2:Y:S01]  /*1210*/  S2R R6, SR_CTAID.Z ;  /* 0x0000000000067919 */ /* 0x000ea20000002700 */
[----:B------:R-:W-:Y:S01]  /*1220*/  UISETP.NE.AND UP0, UPT, UR13, -0x1, UPT ;  /* 0xffffffff0d00788c */ /* 0x000fe2000bf05270 */
[----:B------:R-:W-:Y:S01]  /*1230*/  SHF.R.S32.HI R13, RZ, 0x1f, R4 ;  /* 0x0000001fff0d7819 */ /* 0x000fe20000011404 */
[----:B------:R-:W-:Y:S01]  /*1240*/  IMAD.U32 R23, RZ, RZ, UR14 ;  /* 0x0000000eff177e24 */ /* 0x000fe2000f8e00ff */
[----:B------:R-:W-:Y:S02]  /*1250*/  UIADD3 UR23, UR16, -0x1, URZ ;  /* 0xffffffff10177890 */ /* 0x000fe4000fffe03f */
[----:B------:R-:W-:Y:S02]  /*1260*/  LEA.HI R26, R13, R4, RZ, 0x6 ;  /* 0x000000040d1a7211 */ /* 0x000fe400078f30ff */
[----:B------:R-:W-:-:S03]  /*1270*/  UIMAD UR26, UR23, -0x40, UR22 ;  /* 0xffffffc0171a78a4 */ /* 0x000fc6000f8e0216 */
[----:B------:R-:W-:Y:S01]  /*1280*/  IMAD.SHL.U32 R26, R26, 0x8, RZ ;  /* 0x000000081a1a7824 */ /* 0x000fe200078e00ff */
[----:B------:R-:W-:Y:S01]  /*1290*/  @!UP0 USHF.R.S32.HI UR9, URZ, 0x1f, UR24 ;  /* 0x0000001f3f098899 */ /* 0x000fe20008011418 */
[----:B------:R-:W-:Y:S01]  /*12a0*/  @UP0 ULDC.64 UR4, c[0x0][0x240] ;  /* 0x0000900000040ab9 */ /* 0x000fe20000000a00 */
[----:B------:R-:W-:Y:S01]  /*12b0*/  @!UP0 ULDC.64 UR6, c[0x0][0x228] ;  /* 0x00008a0000068ab9 */ /* 0x000fe20000000a00 */
[----:B------:R-:W-:Y:S02]  /*12c0*/  @UP0 UIMAD.WIDE.U32 UR10, UR13, UR4, URZ ;  /* 0x000000040d0a02a5 */ /* 0x000fe4000f8e003f */
[----:B------:R-:W-:Y:S02]  /*12d0*/  @!UP0 UIMAD UR9, UR9, UR6, URZ ;  /* 0x00000006090982a4 */ /* 0x000fe4000f8e023f */
[----:B------:R-:W-:Y:S02]  /*12e0*/  @!UP0 UIMAD.WIDE.U32 UR28, UR24, UR6, URZ ;  /* 0x00000006181c82a5 */ /* 0x000fe4000f8e003f */
[----:B------:R-:W-:Y:S01]  /*12f0*/  @UP0 UIMAD UR4, UR13, UR5, UR11 ;  /* 0x000000050d0402a4 */ /* 0x000fe2000f8e020b */
[----:B-1----:R-:W-:Y:S01]  /*1300*/  IABS R2, R5 ;  /* 0x0000000500027213 */ /* 0x002fe20000000000 */
[----:B------:R-:W-:-:S02]  /*1310*/  UIADD3 UR5, -UR21, UR15, URZ ;  /* 0x0000000f15057290 */ /* 0x000fc4000fffe13f */
[----:B------:R-:W-:Y:S01]  /*1320*/  @!UP0 UIMAD UR9, UR24, UR7, UR9 ;  /* 0x00000007180982a4 */ /* 0x000fe2000f8e0209 */
[----:B------:R-:W1:Y:S01]  /*1330*/  I2F.RP R7, R2 ;  /* 0x0000000200077306 */ /* 0x000e620000209400 */
[----:B------:R-:W-:Y:S01]  /*1340*/  @!UP0 UMOV UR10, UR28 ;  /* 0x0000001c000a8c82 */ /* 0x000fe20008000000 */
[----:B------:R-:W-:Y:S01]  /*1350*/  ULDC.64 UR6, c[0x0][0x258] ;  /* 0x0000960000067ab9 */ /* 0x000fe20000000a00 */
[----:B------:R-:W-:Y:S01]  /*1360*/  @!UP0 UIADD3 UR4, UR29, UR9, URZ ;  /* 0x000000091d048290 */ /* 0x000fe2000fffe03f */
[----:B------:R-:W-:Y:S01]  /*1370*/  IMAD.U32 R24, RZ, RZ, UR6 ;  /* 0x00000006ff187e24 */ /* 0x000fe2000f8e00ff */
[----:B--2---:R-:W-:Y:S01]  /*1380*/  IABS R6, R6 ;  /* 0x0000000600067213 */ /* 0x004fe20000000000 */
[----:B------:R-:W-:Y:S02]  /*1390*/  UISETP.NE.AND UP0, UPT, UR27, -0x1, UPT ;  /* 0xffffffff1b00788c */ /* 0x000fe4000bf05270 */
[----:B-1----:R-:W1:Y:S02]  /*13a0*/  MUFU.RCP R8, R7 ;  /* 0x0000000700087308 */ /* 0x002e640000001000 */
[----:B-1----:R-:W-:-:S06]  /*13b0*/  VIADD R8, R8, 0xffffffe ;  /* 0x0ffffffe08087836 */ /* 0x002fcc0000000000 */
[----:B------:R-:W1:Y:S02]  /*13c0*/  F2I.FTZ.U32.TRUNC.NTZ R9, R8 ;  /* 0x0000000800097305 */ /* 0x000e64000021f000 */
[----:B-1----:R-:W-:Y:S02]  /*13d0*/  IMAD.MOV R0, RZ, RZ, -R9 ;  /* 0x000000ffff007224 */ /* 0x002fe400078e0a09 */
[----:B------:R-:W-:Y:S02]  /*13e0*/  IMAD.MOV.U32 R8, RZ, RZ, RZ ;  /* 0x000000ffff087224 */ /* 0x000fe400078e00ff */
[----:B------:R-:W-:Y:S01]  /*13f0*/  IMAD R3, R0, R2, RZ ;  /* 0x0000000200037224 */ /* 0x000fe200078e02ff */
[----:B------:R-:W-:-:S03]  /*1400*/  LEA.HI R0, R13, R4, RZ, 0x3 ;  /* 0x000000040d007211 */ /* 0x000fc600078f18ff */
[----:B------:R-:W-:Y:S01]  /*1410*/  IMAD.HI.U32 R3, R9, R3, R8 ;  /* 0x0000000309037227 */ /* 0x000fe200078e0008 */
[----:B------:R-:W-:Y:S02]  /*1420*/  LOP3.LUT R7, R0, 0xfffffff8, RZ, 0xc0, !PT ;  /* 0xfffffff800077812 */ /* 0x000fe400078ec0ff */
[----:B------:R-:W-:-:S03]  /*1430*/  SHF.R.S32.HI R16, RZ, 0x3, R0 ;  /* 0x00000003ff107819 */ /* 0x000fc60000011400 */
[----:B------:R-:W-:Y:S01]  /*1440*/  IMAD.HI.U32 R14, R3, R6, RZ ;  /* 0x00000006030e7227 */ /* 0x000fe200078e00ff */
[----:B------:R-:W-:Y:S02]  /*1450*/  ISETP.GE.AND P1, PT, R16, UR5, PT ;  /* 0x0000000510007c0c */ /* 0x000fe4000bf26270 */
[----:B------:R-:W-:Y:S01]  /*1460*/  SHF.R.S32.HI R17, RZ, 0x1f, R16 ;  /* 0x0000001fff117819 */ /* 0x000fe20000011410 */
[----:B------:R-:W-:Y:S02]  /*1470*/  IMAD.IADD R0, R4, 0x1, -R7 ;  /* 0x0000000104007824 */ /* 0x000fe400078e0a07 */
[----:B------:R-:W-:Y:S02]  /*1480*/  IMAD.MOV R3, RZ, RZ, -R14 ;  /* 0x000000ffff037224 */ /* 0x000fe400078e0a0e */
[----:B------:R-:W-:Y:S02]  /*1490*/  IMAD.SHL.U32 R18, R0, 0x8, RZ ;  /* 0x0000000800127824 */ /* 0x000fe400078e00ff */
[----:B------:R-:W-:-:S02]  /*14a0*/  IMAD R3, R2, R3, R6 ;  /* 0x0000000302037224 */ /* 0x000fc400078e0206 */
[----:B------:R-:W-:Y:S01]  /*14b0*/  IMAD.SHL.U32 R15, R16, 0x40, RZ ;  /* 0x00000040100f7824 */ /* 0x000fe200078e00ff */
[----:B------:R-:W-:Y:S01]  /*14c0*/  SHF.R.S32.HI R19, RZ, 0x1f, R18 ;  /* 0x0000001fff137819 */ /* 0x000fe20000011412 */
[----:B------:R-:W1:Y:S01]  /*14d0*/  @!P1 LDC.64 R6, c[0x0][0x240] ;  /* 0x00009000ff069b82 */ /* 0x000e620000000a00 */
[----:B------:R-:W-:Y:S01]  /*14e0*/  IADD3 R10, P0, R18, UR10, RZ ;  /* 0x0000000a120a7c10 */ /* 0x000fe2000ff1e0ff */
[----:B------:R-:W-:Y:S01]  /*14f0*/  VIADD R20, R16, 0x10 ;  /* 0x0000001010147836 */ /* 0x000fe20000000000 */
[----:B------:R-:W-:Y:S01]  /*1500*/  ISETP.GT.U32.AND P2, PT, R2, R3, PT ;  /* 0x000000030200720c */ /* 0x000fe20003f44070 */
[----:B------:R-:W-:Y:S01]  /*1510*/  VIADD R12, R16, 0x20 ;  /* 0x00000020100c7836 */ /* 0x000fe20000000000 */
[----:B------:R-:W-:Y:S01]  /*1520*/  IADD3.X R11, R19, UR4, RZ, P0, !PT ;  /* 0x00000004130b7c10 */ /* 0x000fe200087fe4ff */
[----:B------:R-:W-:Y:S01]  /*1530*/  USHF.R.S32.HI UR4, URZ, 0x1f, UR8 ;  /* 0x0000001f3f047899 */ /* 0x000fe20008011408 */
[----:B------:R-:W-:Y:S01]  /*1540*/  LOP3.LUT R15, R15, 0x1c0, RZ, 0xc0, !PT ;  /* 0x000001c00f0f7812 */ /* 0x000fe200078ec0ff */
[----:B------:R-:W-:Y:S01]  /*1550*/  IMAD.WIDE R22, R23, 0x40, R16 ;  /* 0x0000004017167825 */ /* 0x000fe200078e0210 */
[----:B------:R-:W-:Y:S01]  /*1560*/  ISETP.GE.AND P4, PT, R20, UR5, PT ;  /* 0x0000000514007c0c */ /* 0x000fe2000bf86270 */
[----:B------:R-:W-:Y:S01]  /*1570*/  UIMAD UR4, UR4, UR6, URZ ;  /* 0x00000006040472a4 */ /* 0x000fe2000f8e023f */
[----:B------:R-:W-:Y:S01]  /*1580*/  LOP3.LUT R8, R15, 0x38, R18, 0xf8, !PT ;  /* 0x000000380f087812 */ /* 0x000fe200078ef812 */
[----:B------:R-:W-:Y:S01]  /*1590*/  IMAD.WIDE.U32 R24, R24, UR8, R10 ;  /* 0x0000000818187c25 */ /* 0x000fe2000f8e000a */
[----:B------:R-:W-:Y:S01]  /*15a0*/  SHF.R.U32.HI R15, RZ, 0x3, R15 ;  /* 0x00000003ff0f7819 */ /* 0x000fe2000001160f */
[----:B------:R-:W-:Y:S01]  /*15b0*/  UIMAD UR7, UR8, UR7, UR4 ;  /* 0x00000007080772a4 */ /* 0x000fe2000f8e0204 */
[----:B------:R-:W-:Y:S01]  /*15c0*/  ISETP.GE.AND P3, PT, R12, UR5, PT ;  /* 0x000000050c007c0c */ /* 0x000fe2000bf66270 */
[----:B------:R-:W-:Y:S01]  /*15d0*/  @!P2 IMAD.IADD R3, R3, 0x1, -R2 ;  /* 0x000000010303a824 */ /* 0x000fe200078e0a02 */
[----:B------:R-:W-:Y:S01]  /*15e0*/  LOP3.LUT R15, R8, R15, RZ, 0x3c, !PT ;  /* 0x0000000f080f7212 */ /* 0x000fe200078e3cff */
[----:B------:R-:W-:Y:S01]  /*15f0*/  @!P2 VIADD R14, R14, 0x1 ;  /* 0x000000010e0ea836 */ /* 0x000fe20000000000 */
[----:B------:R-:W-:Y:S01]  /*1600*/  LOP3.LUT R8, R5, UR8, RZ, 0x3c, !PT ;  /* 0x0000000805087c12 */ /* 0x000fe2000f8e3cff */
[----:B------:R-:W-:Y:S01]  /*1610*/  VIADD R29, R25, UR7 ;  /* 0x00000007191d7c36 */ /* 0x000fe20008000000 */
[----:B------:R-:W2:Y:S01]  /*1620*/  S2UR UR4, SR_CgaCtaId ;  /* 0x00000000000479c3 */ /* 0x000ea20000008800 */
[----:B------:R-:W-:Y:S01]  /*1630*/  ISETP.GE.U32.AND P5, PT, R3, R2, PT ;  /* 0x000000020300720c */ /* 0x000fe20003fa6070 */
[----:B------:R-:W-:Y:S01]  /*1640*/  @!P1 IMAD.MOV.U32 R28, RZ, RZ, R24 ;  /* 0x000000ffff1c9224 */ /* 0x000fe200078e0018 */
[----:B------:R-:W-:Y:S01]  /*1650*/  ISETP.GE.AND P0, PT, R8, RZ, PT ;  /* 0x000000ff0800720c */ /* 0x000fe20003f06270 */
[-C--:B-1----:R-:W-:Y:S01]  /*1660*/  @!P1 IMAD R8, R23, R6.reuse, RZ ;  /* 0x0000000617089224 */ /* 0x082fe200078e02ff */
[----:B------:R-:W-:Y:S01]  /*1670*/  UMOV UR6, 0x400 ;  /* 0x0000040000067882 */ /* 0x000fe20000000000 */
[C---:B------:R-:W-:Y:S01]  /*1680*/  @!P1 IMAD.WIDE.U32 R30, R22.reuse, R6, R28 ;  /* 0x00000006161e9225 */ /* 0x040fe200078e001c */
[----:B------:R-:W-:Y:S01]  /*1690*/  ISETP.NE.AND P2, PT, R5, RZ, PT ;  /* 0x000000ff0500720c */ /* 0x000fe20003f45270 */
[----:B------:R-:W1:Y:S01]  /*16a0*/  @!P1 LDC.64 R2, c[0x0][0x210] ;  /* 0x00008400ff029b82 */ /* 0x000e620000000a00 */
[----:B------:R-:W-:Y:S01]  /*16b0*/  LOP3.LUT R15, R15, 0xfffffe00, R26, 0xf8, !PT ;  /* 0xfffffe000f0f7812 */ /* 0x000fe200078ef81a */
[----:B------:R-:W-:Y:S01]  /*16c0*/  @!P1 IMAD R8, R22, R7, R8 ;  /* 0x0000000716089224 */ /* 0x000fe200078e0208 */
[----:B------:R-:W-:Y:S01]  /*16d0*/  @UP0 ULDC.64 UR8, c[0x0][0x250] ;  /* 0x0000940000080ab9 */ /* 0x000fe20000000a00 */
[----:B------:R-:W-:Y:S01]  /*16e0*/  @!P4 IMAD.MOV.U32 R34, RZ, RZ, R24 ;  /* 0x000000ffff22c224 */ /* 0x000fe200078e0018 */
[----:B------:R-:W-:Y:S01]  /*16f0*/  @UP0 ULDC.64 UR10, c[0x0][0x248] ;  /* 0x00009200000a0ab9 */ /* 0x000fe20000000a00 */
[----:B------:R-:W-:Y:S01]  /*1700*/  @P5 VIADD R14, R14, 0x1 ;  /* 0x000000010e0e5836 */ /* 0x000fe20000000000 */
[C---:B------:R-:W-:Y:S01]  /*1710*/  ISETP.GE.AND P6, PT, R20.reuse, UR26, PT ;  /* 0x0000001a14007c0c */ /* 0x040fe2000bfc6270 */
[----:B------:R-:W3:Y:S01]  /*1720*/  @!P4 LDC.64 R10, c[0x0][0x240] ;  /* 0x00009000ff0acb82 */ /* 0x000ee20000000a00 */
[----:B------:R-:W-:Y:S01]  /*1730*/  @!P1 IMAD.IADD R8, R31, 0x1, R8 ;  /* 0x000000011f089824 */ /* 0x000fe200078e0208 */
[----:B------:R-:W-:Y:S01]  /*1740*/  ISETP.GE.AND P5, PT, R20, UR26, PT ;  /* 0x0000001a14007c0c */ /* 0x000fe2000bfa6270 */
[----:B------:R-:W-:Y:S01]  /*1750*/  @!P0 IMAD.MOV R14, RZ, RZ, -R14 ;  /* 0x000000ffff0e8224 */ /* 0x000fe200078e0a0e */
[----:B------:R-:W-:Y:S01]  /*1760*/  @!P2 LOP3.LUT R14, RZ, R5, RZ, 0x33, !PT ;  /* 0x00000005ff0ea212 */ /* 0x000fe200078e33ff */
[----:B------:R-:W-:Y:S01]  /*1770*/  VIADD R5, R16, 0x30 ;  /* 0x0000003010057836 */ /* 0x000fe20000000000 */
[----:B------:R-:W-:Y:S01]  /*1780*/  @!P4 IADD3 R27, P2, R22, 0x10, RZ ;  /* 0x00000010161bc810 */ /* 0x000fe20007f5e0ff */
[----:B------:R-:W-:Y:S01]  /*1790*/  @!P4 IMAD.MOV.U32 R35, RZ, RZ, R29 ;  /* 0x000000ffff23c224 */ /* 0x000fe200078e001d */
[----:B--2---:R-:W-:Y:S01]  /*17a0*/  ULEA UR4, UR4, UR6, 0x18 ;  /* 0x0000000604047291 */ /* 0x004fe2000f8ec03f */
[----:B------:R-:W2:Y:S01]  /*17b0*/  @!P3 LDC.64 R6, c[0x0][0x240] ;  /* 0x00009000ff06bb82 */ /* 0x000ea20000000a00 */
[----:B------:R-:W-:Y:S01]  /*17c0*/  @!P3 IMAD.MOV.U32 R32, RZ, RZ, R24 ;  /* 0x000000ffff20b224 */ /* 0x000fe200078e0018 */
[----:B------:R-:W-:Y:S01]  /*17d0*/  @UP0 UIADD3 UR6, UR25, UR27, URZ ;  /* 0x0000001b19060290 */ /* 0x000fe2000fffe03f */
[----:B------:R-:W-:Y:S01]  /*17e0*/  @!P4 IMAD.X R31, RZ, RZ, R23, P2 ;  /* 0x000000ffff1fc224 */ /* 0x000fe200010e0617 */
[----:B------:R-:W-:Y:S01]  /*17f0*/  ISETP.GE.AND P2, PT, R5, UR5, PT ;  /* 0x0000000505007c0c */ /* 0x000fe2000bf46270 */
[----:B------:R-:W-:Y:S01]  /*1800*/  @UP0 UIADD3 UR27, UR25, UR27, URZ ;  /* 0x0000001b191b0290 */ /* 0x000fe2000fffe03f */
[----:B------:R-:W-:Y:S01]  /*1810*/  LEA R235, R15, UR4, 0x1 ;  /* 0x000000040feb7c11 */ /* 0x000fe2000f8e08ff */
[----:B------:R-:W-:Y:S01]  /*1820*/  @UP0 UIMAD.WIDE.U32 UR30, UR6, UR10, URZ ;  /* 0x0000000a061e02a5 */ /* 0x000fe2000f8e003f */
[C---:B-1----:R-:W-:Y:S01]  /*1830*/  @!P1 LEA R38, P0, R30.reuse, R2, 0x1 ;  /* 0x000000021e269211 */ /* 0x042fe200078008ff */
[----:B------:R-:W-:Y:S01]  /*1840*/  @UP0 UIMAD.WIDE.U32 UR28, UR27, UR8, URZ ;  /* 0x000000081b1c02a5 */ /* 0x000fe2000f8e003f */
[----:B------:R-:W-:Y:S01]  /*1850*/  @!P4 MOV R20, 0x400 ;  /* 0x000004000014c802 */ /* 0x000fe20000000f00 */
[----:B------:R-:W-:Y:S01]  /*1860*/  @UP0 UIMAD UR27, UR27, UR9, URZ ;  /* 0x000000091b1b02a4 */ /* 0x000fe2000f8e023f */
[----:B------:R-:W-:Y:S01]  /*1870*/  @!P1 LEA.HI.X R39, R30, R3, R8, 0x1, P0 ;  /* 0x000000031e279211 */ /* 0x000fe200000f0c08 */
[----:B------:R-:W-:Y:S01]  /*1880*/  @UP0 UIMAD UR6, UR6, UR11, URZ ;  /* 0x0000000b060602a4 */ /* 0x000fe2000f8e023f */
[----:B------:R-:W-:Y:S01]  /*1890*/  ISETP.GE.AND P0, PT, R16, UR26, PT ;  /* 0x0000001a10007c0c */ /* 0x000fe2000bf06270 */
[----:B------:R-:W1:Y:S01]  /*18a0*/  @!P4 LDC.64 R8, c[0x0][0x210] ;  /* 0x00008400ff08cb82 */ /* 0x000e620000000a00 */
[-C--:B---3--:R-:W-:Y:S01]  /*18b0*/  @!P4 IMAD R26, R31, R10.reuse, RZ ;  /* 0x0000000a1f1ac224 */ /* 0x088fe200078e02ff */
[----:B------:R-:W-:Y:S01]  /*18c0*/  @!PT LDS RZ, [RZ] ;  /* 0x00000000fffff984 */ /* 0x000fe20000000800 */
[----:B------:R-:W-:Y:S01]  /*18d0*/  @!PT LDS RZ, [RZ] ;  /* 0x00000000fffff984 */ /* 0x000fe20000000800 */
[----:B------:R-:W-:Y:S01]  /*18e0*/  @!PT LDS RZ, [RZ] ;  /* 0x00000000fffff984 */ /* 0x000fe20000000800 */
[----:B------:R3:W-:Y:S01]  /*18f0*/  @!P1 LDGSTS.E.BYPASS.LTC128B.128 [R235], desc[UR18][R38.64] ;  /* 0x0000000026eb9fae */ /* 0x0007e2000b901d52 */
[----:B------:R-:W-:Y:S01]  /*1900*/  P2R R21, PR, RZ, 0x1 ;  /* 0x00000001ff157803 */ /* 0x000fe20000000000 */
[C---:B------:R-:W-:Y:S01]  /*1910*/  @!P4 IMAD.WIDE.U32 R34, R27.reuse, R10, R34 ;  /* 0x0000000a1b22c225 */ /* 0x040fe200078e0022 */
[----:B------:R-:W-:Y:S01]  /*1920*/  @!P3 IADD3 R36, P0, R22, 0x20, RZ ;  /* 0x000000201624b810 */ /* 0x000fe20007f1e0ff */
[----:B------:R3:W-:Y:S01]  /*1930*/  @!P1 LDGSTS.E.BYPASS.LTC128B.128 [R235+0x2000], desc[UR18][R38.64+0x80] ;  /* 0x0200008026eb9fae */ /* 0x0007e2000b901d52 */
[----:B------:R-:W-:Y:S01]  /*1940*/  @UP0 UIADD3 UR27, UR29, UR27, URZ ;  /* 0x0000001b1d1b0290 */ /* 0x000fe2000fffe03f */
[----:B------:R-:W4:Y:S01]  /*1950*/  @!P3 LDC.64 R2, c[0x0][0x210] ;  /* 0x00008400ff02bb82 */ /* 0x000f220000000a00 */
[----:B------:R-:W-:Y:S01]  /*1960*/  @!P4 IMAD R31, R27, R11, R26 ;  /* 0x0000000b1b1fc224 */ /* 0x000fe200078e021a */
[----:B------:R3:W-:Y:S01]  /*1970*/  @!P1 LDGSTS.E.BYPASS.LTC128B.128 [R235+0x4000], desc[UR18][R38.64+0x100] ;  /* 0x0400010026eb9fae */ /* 0x0007e2000b901d52 */
[----:B------:R-:W-:Y:S01]  /*1980*/  @!P3 IMAD.X R33, RZ, RZ, R23, P0 ;  /* 0x000000ffff21b224 */ /* 0x000fe200000e0617 */
[----:B------:R-:W-:-:S02]  /*1990*/  @UP0 UIADD3 UR29, UR31, UR6, URZ ;  /* 0x000000061f1d0290 */ /* 0x000fc4000fffe03f */
[----:B------:R3:W-:Y:S01]  /*19a0*/  @!P1 LDGSTS.E.BYPASS.LTC128B.128 [R235+0x6000], desc[UR18][R38.64+0x180] ;  /* 0x0600018026eb9fae */ /* 0x0007e2000b901d52 */
[----:B------:R-:W-:Y:S01]  /*19b0*/  ISETP.NE.AND P1, PT, R21, RZ, PT ;  /* 0x000000ff1500720c */ /* 0x000fe20003f25270 */
[-C--:B--2---:R-:W-:Y:S01]  /*19c0*/  @!P3 IMAD R30, R33, R6.reuse, RZ ;  /* 0x00000006211eb224 */ /* 0x084fe200078e02ff */
[----:B------:R-:W2:Y:S01]  /*19d0*/  @!P4 S2R R11, SR_CgaCtaId ;  /* 0x00000000000bc919 */ /* 0x000ea20000008800 */
[----:B------:R-:W-:Y:S02]  /*19e0*/  @!P3 IMAD.MOV.U32 R33, RZ, RZ, R29 ;  /* 0x000000ffff21b224 */ /* 0x000fe400078e001d */
[C---:B------:R-:W-:Y:S01]  /*19f0*/  @!P3 IMAD R30, R36.reuse, R7, R30 ;  /* 0x00000007241eb224 */ /* 0x040fe200078e021e */
[----:B------:R-:W2:Y:S01]  /*1a00*/  @!P3 S2R R27, SR_CgaCtaId ;  /* 0x00000000001bb919 */ /* 0x000ea20000008800 */
[----:B------:R-:W-:Y:S01]  /*1a10*/  @!P3 IMAD.WIDE.U32 R36, R36, R6, R32 ;  /* 0x000000062424b225 */ /* 0x000fe200078e0020 */
[----:B-1----:R-:W-:Y:S01]  /*1a20*/  @!P4 LEA R32, P0, R34, R8, 0x1 ;  /* 0x000000082220c211 */ /* 0x002fe200078008ff */
[----:B------:R-:W1:Y:S02]  /*1a30*/  @!P2 S2R R10, SR_CgaCtaId ;  /* 0x00000000000aa919 */ /* 0x000e640000008800 */
[----:B------:R-:W-:-:S02]  /*1a40*/  @!P4 IMAD.IADD R6, R35, 0x1, R31 ;  /* 0x000000012306c824 */ /* 0x000fc400078e021f */
[----:B------:R-:W5:Y:S03]  /*1a50*/  @!P1 S2R R26, SR_CgaCtaId ;  /* 0x00000000001a9919 */ /* 0x000f660000008800 */
[----:B------:R-:W-:Y:S01]  /*1a60*/  @!P4 LEA.HI.X R33, R34, R9, R6, 0x1, P0 ;  /* 0x000000092221c211 */ /* 0x000fe200000f0c06 */
[----:B------:R-:W-:Y:S01]  /*1a70*/  @!P3 IMAD.IADD R34, R37, 0x1, R30 ;  /* 0x000000012522b824 */ /* 0x000fe200078e021e */
[----:B------:R-:W1:Y:S01]  /*1a80*/  @!P2 LDC.64 R8, c[0x0][0x240] ;  /* 0x00009000ff08ab82 */ /* 0x000e620000000a00 */
[----:B----4-:R-:W-:-:S04]  /*1a90*/  @!P3 LEA R30, P0, R36, R2, 0x1 ;  /* 0x00000002241eb211 */ /* 0x010fc800078008ff */
[----:B------:R-:W-:Y:S02]  /*1aa0*/  @!P3 LEA.HI.X R31, R36, R3, R34, 0x1, P0 ;  /* 0x00000003241fb211 */ /* 0x000fe400000f0c22 */
[----:B------:R-:W-:Y:S01]  /*1ab0*/  PLOP3.LUT P0, PT, PT, PT, UP0, 0x80, 0x0 ;  /* 0x000000000000781c */ /* 0x000fe20003f0f008 */
[----:B------:R-:W4:Y:S01]  /*1ac0*/  @!P2 LDC.64 R6, c[0x0][0x210] ;  /* 0x00008400ff06ab82 */ /* 0x000f220000000a00 */
[----:B------:R-:W-:Y:S02]  /*1ad0*/  @!P1 MOV R3, 0x400 ;  /* 0x0000040000039802 */ /* 0x000fe40000000f00 */
[----:B--2---:R-:W-:Y:S02]  /*1ae0*/  @!P4 LEA R20, R11, R20, 0x18 ;  /* 0x000000140b14c211 */ /* 0x004fe400078ec0ff */
[----:B-----5:R-:W-:-:S07]  /*1af0*/  @!P1 LEA R2, R26, R3, 0x18 ;  /* 0x000000031a029211 */ /* 0x020fce00078ec0ff */
[----:B---3--:R-:W-:Y:S05]  /*1b00*/  @P0 BRA `(.L_x_174) ;  /* 0x0000000000340947 */ /* 0x008fea0003800000 */
        /* <DEDUP_REMOVED lines=8> */
[----:B------:R-:W-:Y:S01]  /*1b90*/  UIMAD UR29, UR29, UR6, URZ ;  /* 0x000000061d1d72a4 */ /* 0x000fe2000f8e023f */
[----:B------:R-:W-:-:S03]  /*1ba0*/  UMOV UR30, UR32 ;  /* 0x00000020001e7c82 */ /* 0x000fc60008000000 */
[----:B------:R-:W-:Y:S02]  /*1bb0*/  UIMAD UR7, UR24, UR7, UR29 ;  /* 0x00000007180772a4 */ /* 0x000fe4000f8e021d */
[----:B------:R-:W-:-:S04]  /*1bc0*/  UIMAD.WIDE.U32 UR30, UR24, UR6, UR30 ;  /* 0x00000006181e72a5 */ /* 0x000fc8000f8e001e */
[----:B------:R-:W-:Y:S02]  /*1bd0*/  UIADD3 UR29, UR31, UR7, URZ ;  /* 0x000000071f1d7290 */ /* 0x000fe4000fffe03f */
.L_x_174:
[----:B------:R-:W-:Y:S01]  /*1be0*/  @!P2 IADD3 R3, P1, R22, 0x30, RZ ;  /* 0x000000301603a810 */ /* 0x000fe20007f3e0ff */
[----:B------:R-:W-:-:S12]  /*1bf0*/  @P0 BRA `(.L_x_175) ;  /* 0x0000000000340947 */ /* 0x000fd80003800000 */
        /* <DEDUP_REMOVED lines=8> */
[----:B------:R-:W-:-:S04]  /*1c80*/  UIMAD UR25, UR25, UR6, URZ ;  /* 0x00000006191972a4 */ /* 0x000fc8000f8e023f */
[----:B------:R-:W-:Y:S02]  /*1c90*/  UIMAD UR7, UR24, UR7, UR25 ;  /* 0x00000007180772a4 */ /* 0x000fe4000f8e0219 */
[----:B------:R-:W-:-:S04]  /*1ca0*/  UIMAD.WIDE.U32 UR24, UR24, UR6, UR32 ;  /* 0x00000006181872a5 */ /* 0x000fc8000f8e0020 */
[----:B------:R-:W-:-:S03]  /*1cb0*/  UIADD3 UR27, UR25, UR7, URZ ;  /* 0x00000007191b7290 */ /* 0x000fc6000fffe03f */
[----:B------:R-:W-:-:S09]  /*1cc0*/  UMOV UR28, UR24 ;  /* 0x00000018001c7c82 */ /* 0x000fd20008000000 */
.L_x_175:
[----:B------:R-:W-:Y:S01]  /*1cd0*/  @!P2 IMAD.X R23, RZ, RZ, R23, P1 ;  /* 0x000000ffff17a224 */ /* 0x000fe200008e0617 */
[----:B------:R-:W-:Y:S01]  /*1ce0*/  @!P2 MOV R25, 0x400 ;  /* 0x000004000019a802 */ /* 0x000fe20000000f00 */
[----:B------:R-:W-:Y:S01]  /*1cf0*/  IMAD R11, R17, UR10, RZ ;  /* 0x0000000a110b7c24 */ /* 0x000fe2000f8e02ff */
[----:B------:R-:W-:Y:S01]  /*1d00*/  @!P3 MOV R22, 0x400 ;  /* 0x000004000016b802 */ /* 0x000fe20000000f00 */
[----:B-1----:R-:W-:Y:S01]  /*1d10*/  @!P2 IMAD R26, R23, R8, RZ ;  /* 0x00000008171aa224 */ /* 0x002fe200078e02ff */
[----:B------:R-:W-:Y:S01]  /*1d20*/  @!P2 LEA R10, R10, R25, 0x18 ;  /* 0x000000190a0aa211 */ /* 0x000fe200078ec0ff */
[----:B------:R-:W-:Y:S01]  /*1d30*/  @!P4 IMAD R23, R15, 0x2, R20 ;  /* 0x000000020f17c824 */ /* 0x000fe200078e0214 */
[----:B------:R-:W-:Y:S01]  /*1d40*/  @!P3 LEA R22, R27, R22, 0x18 ;  /* 0x000000161b16b211 */ /* 0x000fe200078ec0ff */
[----:B------:R-:W-:Y:S01]  /*1d50*/  IMAD.WIDE.U32 R34, R16, UR10, R18 ;  /* 0x0000000a10227c25 */ /* 0x000fe2000f8e0012 */
[----:B------:R-:W-:Y:S01]  /*1d60*/  ULDC.64 UR6, c[0x0][0x260] ;  /* 0x0000980000067ab9 */ /* 0x000fe20000000a00 */
[----:B------:R-:W-:Y:S01]  /*1d70*/  USHF.L.U64.HI UR25, UR10, 0x6, UR11 ;  /* 0x000000060a197899 */ /* 0x000fe2000801020b */
[----:B------:R-:W-:Y:S01]  /*1d80*/  @!PT LDS RZ, [RZ] ;  /* 0x00000000fffff984 */ /* 0x000fe20000000800 */
[----:B------:R-:W-:Y:S01]  /*1d90*/  @!PT LDS RZ, [RZ] ;  /* 0x00000000fffff984 */ /* 0x000fe20000000800 */
[----:B------:R-:W-:Y:S01]  /*1da0*/  @!PT LDS RZ, [RZ] ;  /* 0x00000000fffff984 */ /* 0x000fe20000000800 */
[----:B------:R-:W-:Y:S01]  /*1db0*/  @!P4 LDGSTS.E.BYPASS.LTC128B.128 [R23+0x800], desc[UR18][R32.64] ;  /* 0x008000002017cfae */ /* 0x000fe2000b901d52 */
[----:B------:R-:W-:Y:S01]  /*1dc0*/  @!P2 IMAD.MOV.U32 R25, RZ, RZ, R29 ;  /* 0x000000ffff19a224 */ /* 0x000fe200078e001d */
[----:B------:R-:W-:Y:S01]  /*1dd0*/  IADD3 R236, P0, R34, UR30, RZ ;  /* 0x0000001e22ec7c10 */ /* 0x000fe2000ff1e0ff */
[----:B------:R-:W-:Y:S01]  /*1de0*/  IMAD R11, R16, UR11, R11 ;  /* 0x0000000b100b7c24 */ /* 0x000fe2000f8e020b */
[----:B------:R-:W-:Y:S01]  /*1df0*/  @!P4 LDGSTS.E.BYPASS.LTC128B.128 [R23+0x2800], desc[UR18][R32.64+0x80] ;  /* 0x028000802017cfae */ /* 0x000fe2000b901d52 */
[C---:B------:R-:W-:Y:S01]  /*1e00*/  @!P2 IMAD R9, R3.reuse, R9, R26 ;  /* 0x000000090309a224 */ /* 0x040fe200078e021a */
[----:B------:R-:W-:Y:S01]  /*1e10*/  USHF.R.S32.HI UR24, URZ, 0x1f, UR23 ;  /* 0x0000001f3f187899 */ /* 0x000fe20008011417 */
[----:B------:R-:W-:Y:S01]  /*1e20*/  @!P2 IMAD.WIDE.U32 R24, R3, R8, R24 ;  /* 0x000000080318a225 */ /* 0x000fe200078e0018 */
[----:B------:R-:W-:Y:S01]  /*1e30*/  @!P4 LDGSTS.E.BYPASS.LTC128B.128 [R23+0x4800], desc[UR18][R32.64+0x100] ;  /* 0x048001002017cfae */ /* 0x000fe2000b901d52 */
[----:B------:R-:W-:Y:S01]  /*1e40*/  IADD3.X R237, R35, UR29, R11, P0, !PT ;  /* 0x0000001d23ed7c10 */ /* 0x000fe200087fe40b */
[----:B------:R-:W-:Y:S01]  /*1e50*/  USHF.L.U32 UR29, UR10, 0x6, URZ ;  /* 0x000000060a1d7899 */ /* 0x000fe2000800063f */
[----:B------:R-:W-:Y:S01]  /*1e60*/  @!P2 IMAD.IADD R8, R25, 0x1, R9 ;  /* 0x000000011908a824 */ /* 0x000fe200078e0209 */
[----:B------:R1:W-:Y:S01]  /*1e70*/  @!P4 LDGSTS.E.BYPASS.LTC128B.128 [R23+0x6800], desc[UR18][R32.64+0x180] ;  /* 0x068001802017cfae */ /* 0x0003e2000b901d52 */
[----:B------:R-:W-:Y:S01]  /*1e80*/  ISETP.NE.AND P4, PT, R21, RZ, PT ;  /* 0x000000ff1500720c */ /* 0x000fe20003f85270 */
[----:B------:R-:W-:Y:S01]  /*1e90*/  @!P3 IMAD R3, R15, 0x2, R22 ;  /* 0x000000020f03b824 */ /* 0x000fe200078e0216 */
[----:B----4-:R-:W-:Y:S01]  /*1ea0*/  @!P2 LEA R34, P0, R24, R6, 0x1 ;  /* 0x000000061822a211 */ /* 0x010fe200078008ff */
[----:B------:R-:W-:Y:S01]  /*1eb0*/  IMAD.WIDE.U32 R236, R14, UR6, R236 ;  /* 0x000000060eec7c25 */ /* 0x000fe2000f8e00ec */
[----:B------:R-:W-:Y:S01]  /*1ec0*/  SHF.R.S32.HI R11, RZ, 0x1f, R14 ;  /* 0x0000001fff0b7819 */ /* 0x000fe2000001140e */
[----:B------:R-:W-:Y:S01]  /*1ed0*/  UIMAD.WIDE.U32 UR30, UR10, 0x20, URZ ;  /* 0x000000200a1e78a5 */ /* 0x000fe2000f8e003f */
[----:B------:R-:W-:Y:S01]  /*1ee0*/  @!P2 LEA.HI.X R35, R24, R7, R8, 0x1, P0 ;  /* 0x000000071823a211 */ /* 0x000fe200000f0c08 */
[----:B------:R-:W-:Y:S01]  /*1ef0*/  @!P3 LDGSTS.E.BYPASS.LTC128B.128 [R3+0x1000], desc[UR18][R30.64] ;  /* 0x010000001e03bfae */ /* 0x000fe2000b901d52 */
[----:B------:R-:W-:Y:S01]  /*1f00*/  IMAD.MOV.U32 R244, RZ, RZ, R236 ;  /* 0x000000fffff47224 */ /* 0x000fe200078e00ec */
[----:B------:R-:W-:Y:S01]  /*1f10*/  ISETP.GE.AND P1, PT, R12, UR26, PT ;  /* 0x0000001a0c007c0c */ /* 0x000fe2000bf26270 */
[----:B------:R-:W-:Y:S01]  /*1f20*/  IMAD R245, R11, UR6, RZ ;  /* 0x000000060bf57c24 */ /* 0x000fe2000f8e02ff */
[----:B------:R-:W-:Y:S01]  /*1f30*/  @!P3 LDGSTS.E.BYPASS.LTC128B.128 [R3+0x3000], desc[UR18][R30.64+0x80] ;  /* 0x030000801e03bfae */ /* 0x000fe2000b901d52 */
[----:B------:R-:W-:Y:S01]  /*1f40*/  UIMAD UR6, UR25, UR23, URZ ;  /* 0x00000017190672a4 */ /* 0x000fe2000f8e023f */
[----:B------:R-:W2:Y:S01]  /*1f50*/  @!P4 LDC.64 R8, c[0x0][0x218] ;  /* 0x00008600ff08cb82 */ /* 0x000ea20000000a00 */
[----:B------:R-:W-:Y:S01]  /*1f60*/  IMAD R245, R14, UR7, R245 ;  /* 0x000000070ef57c24 */ /* 0x000fe2000f8e02f5 */
[----:B------:R-:W-:Y:S01]  /*1f70*/  @!P3 LDGSTS.E.BYPASS.LTC128B.128 [R3+0x5000], desc[UR18][R30.64+0x100] ;  /* 0x050001001e03bfae */ /* 0x000fe2000b901d52 */
[----:B------:R-:W-:Y:S01]  /*1f80*/  UIMAD UR6, UR24, UR29, UR6 ;  /* 0x0000001d180672a4 */ /* 0x000fe2000f8e0206 */
[----:B------:R-:W-:Y:S01]  /*1f90*/  ISETP.GE.AND P0, PT, R5, UR26, PT ;  /* 0x0000001a05007c0c */ /* 0x000fe2000bf06270 */
[----:B------:R-:W-:Y:S01]  /*1fa0*/  IMAD.IADD R245, R237, 0x1, R245 ;  /* 0x00000001edf57824 */ /* 0x000fe200078e02f5 */
[----:B------:R3:W-:Y:S01]  /*1fb0*/  @!P3 LDGSTS.E.BYPASS.LTC128B.128 [R3+0x7000], desc[UR18][R30.64+0x180] ;  /* 0x070001801e03bfae */ /* 0x0007e2000b901d52 */
[-C--:B------:R-:W-:Y:S01]  /*1fc0*/  LEA.HI R20, R13, R4.reuse, RZ, 0x4 ;  /* 0x000000040d147211 */ /* 0x080fe200078f20ff */
[----:B------:R-:W4:Y:S01]  /*1fd0*/  @!P6 LDC.64 R6, c[0x0][0x218] ;  /* 0x00008600ff06eb82 */ /* 0x000f220000000a00 */
[----:B------:R-:W-:Y:S01]  /*1fe0*/  @!P4 IMAD R27, R15, 0x2, R2 ;  /* 0x000000020f1bc824 */ /* 0x000fe200078e0202 */
[----:B------:R-:W5:Y:S01]  /*1ff0*/  @!P1 S2R R22, SR_CgaCtaId ;  /* 0x0000000000169919 */ /* 0x000f620000008800 */
[----:B------:R-:W-:Y:S01]  /*2000*/  SHF.R.S32.HI R233, RZ, 0x4, R20 ;  /* 0x00000004ffe97819 */ /* 0x000fe20000011414 */
[----:B------:R-:W-:Y:S01]  /*2010*/  IMAD.SHL.U32 R246, R4, 0x2, RZ ;  /* 0x0000000204f67824 */ /* 0x000fe200078e00ff */
[----:B------:R-:W-:Y:S01]  /*2020*/  ISETP.GE.AND P3, PT, R12, UR26, PT ;  /* 0x0000001a0c007c0c */ /* 0x000fe2000bf66270 */
[----:B-1----:R-:W1:Y:S01]  /*2030*/  @!P6 S2R R23, SR_CgaCtaId ;  /* 0x000000000017e919 */ /* 0x002e620000008800 */
[----:B------:R-:W-:Y:S01]  /*2040*/  LEA.HI R26, R20, R233, RZ, 0x1 ;  /* 0x000000e9141a7211 */ /* 0x000fe200078f08ff */
[----:B------:R-:W-:Y:S01]  /*2050*/  IMAD.U32 R242, RZ, RZ, UR22 ;  /* 0x00000016fff27e24 */ /* 0x000fe2000f8e00ff */
[----:B------:R-:W-:Y:S01]  /*2060*/  VOTEU.ALL UP0, P0 ;  /* 0x00000000003f7886 */ /* 0x000fe20000000000 */
[----:B------:R-:W-:Y:S01]  /*2070*/  LEA.HI R80, R13, R4, RZ, 0x5 ;  /* 0x000000040d507211 */ /* 0x000fe200078f28ff */
[----:B------:R-:W-:Y:S01]  /*2080*/  UIADD3 UR20, UR22, -UR20, -UR15 ;  /* 0x8000001416147290 */ /* 0x000fe2000fffe80f */
[----:B------:R-:W-:-:S02]  /*2090*/  LOP3.LUT R26, R26, 0xfffffffe, RZ, 0xc0, !PT ;  /* 0xfffffffe1a1a7812 */ /* 0x000fc400078ec0ff */
[----:B------:R-:W-:-:S03]  /*20a0*/  LOP3.LUT R246, R246, 0x6, RZ, 0xc0, !PT ;  /* 0x00000006f6f67812 */ /* 0x000fc600078ec0ff */
[----:B------:R-:W-:Y:S02]  /*20b0*/  IMAD.IADD R233, R233, 0x1, -R26 ;  /* 0x00000001e9e97824 */ /* 0x000fe400078e0a1a */
[----:B---3--:R-:W-:Y:S02]  /*20c0*/  IMAD.U32 R3, RZ, RZ, UR29 ;  /* 0x0000001dff037e24 */ /* 0x008fe4000f8e00ff */
[----:B------:R-:W-:Y:S02]  /*20d0*/  @!P2 IMAD R30, R15, 0x2, R10 ;  /* 0x000000020f1ea824 */ /* 0x000fe400078e020a */
[----:B------:R-:W-:Y:S01]  /*20e0*/  IMAD.WIDE.U32 R24, R3, UR23, R244 ;  /* 0x0000001703187c25 */ /* 0x000fe2000f8e00f4 */
[----:B------:R-:W3:Y:S03]  /*20f0*/  @!P0 S2R R10, SR_CgaCtaId ;  /* 0x00000000000a8919 */ /* 0x000ee60000008800 */
[----:B------:R-:W-:Y:S01]  /*2100*/  VIADD R21, R25, UR6 ;  /* 0x0000000619157c36 */ /* 0x000fe20008000000 */
[----:B------:R-:W-:Y:S01]  /*2110*/  @!P2 LDGSTS.E.BYPASS.LTC128B.128 [R30+0x1800], desc[UR18][R34.64] ;  /* 0x01800000221eafae */ /* 0x000fe2000b901d52 */
[----:B------:R-:W-:Y:S01]  /*2120*/  IMAD.U32 R25, RZ, RZ, UR10 ;  /* 0x0000000aff197e24 */ /* 0x000fe2000f8e00ff */
[----:B------:R-:W-:-:S02]  /*2130*/  USHF.L.U32 UR6, UR11, 0x5, URZ ;  /* 0x000000050b067899 */ /* 0x000fc4000800063f */
[----:B------:R-:W-:Y:S04]  /*2140*/  @!P2 LDGSTS.E.BYPASS.LTC128B.128 [R30+0x3800], desc[UR18][R34.64+0x80] ;  /* 0x03800080221eafae */ /* 0x000fe8000b901d52 */
[----:B------:R-:W-:Y:S04]  /*2150*/  @!P2 LDGSTS.E.BYPASS.LTC128B.128 [R30+0x5800], desc[UR18][R34.64+0x100] ;  /* 0x05800100221eafae */ /* 0x000fe8000b901d52 */
[----:B------:R-:W-:Y:S01]  /*2160*/  @!P2 LDGSTS.E.BYPASS.LTC128B.128 [R30+0x7800], desc[UR18][R34.64+0x180] ;  /* 0x07800180221eafae */ /* 0x000fe2000b901d52 */
[----:B--2---:R-:W-:Y:S02]  /*2170*/  @!P4 LEA R28, P2, R24, R8, 0x1 ;  /* 0x00000008181cc211 */ /* 0x004fe400078408ff */
[----:B------:R-:W-:-:S02]  /*2180*/  @!P6 MOV R8, 0x400 ;  /* 0x000004000008e802 */ /* 0x000fc40000000f00 */
[----:B------:R-:W-:Y:S01]  /*2190*/  @!P4 LEA.HI.X R29, R24, R9, R21, 0x1, P2 ;  /* 0x00000009181dc211 */ /* 0x000fe200010f0c15 */
[----:B------:R-:W-:Y:S01]  /*21a0*/  IMAD.U32 R9, RZ, RZ, UR11 ;  /* 0x0000000bff097e24 */ /* 0x000fe2000f8e00ff */
[----:B------:R-:W-:Y:S02]  /*21b0*/  ISETP.GE.AND P2, PT, R5, UR26, PT ;  /* 0x0000001a05007c0c */ /* 0x000fe4000bf46270 */
[----:B------:R-:W-:Y:S01]  /*21c0*/  LOP3.LUT R5, R20, 0xfffffff0, RZ, 0xc0, !PT ;  /* 0xfffffff014057812 */ /* 0x000fe200078ec0ff */
[----:B------:R-:W-:Y:S01]  /*21d0*/  @!P4 LDGSTS.E.BYPASS.LTC128B.128 [R27+0x8000], desc[UR18][R28.64] ;  /* 0x080000001c1bcfae */ /* 0x000fe2000b901d52 */
[----:B------:R-:W-:Y:S01]  /*21e0*/  IMAD.U32 R20, RZ, RZ, UR10 ;  /* 0x0000000aff147e24 */ /* 0x000fe2000f8e00ff */
[----:B-1----:R-:W-:Y:S02]  /*21f0*/  @!P6 LEA R8, R23, R8, 0x18 ;  /* 0x000000081708e211 */ /* 0x002fe400078ec0ff */
[----:B------:R-:W-:Y:S01]  /*2200*/  IMAD.IADD R5, R4, 0x1, -R5 ;  /* 0x0000000104057824 */ /* 0x000fe200078e0a05 */
[----:B------:R-:W-:Y:S01]  /*2210*/  @!P4 LDGSTS.E.BYPASS.LTC128B.128 [R27+0xa000], desc[UR18][R28.64+0x80] ;  /* 0x0a0000801c1bcfae */ /* 0x000fe2000b901d52 */
[----:B------:R-:W-:-:S03]  /*2220*/  @!P1 MOV R23, 0x400 ;  /* 0x0000040000179802 */ /* 0x000fc60000000f00 */
[----:B------:R-:W-:Y:S01]  /*2230*/  @!P4 LDGSTS.E.BYPASS.LTC128B.128 [R27+0xc000], desc[UR18][R28.64+0x100] ;  /* 0x0c0001001c1bcfae */ /* 0x000fe2000b901d52 */
[----:B------:R-:W-:Y:S02]  /*2240*/  SHF.R.S32.HI R12, RZ, 0x1f, R5 ;  /* 0x0000001fff0c7819 */ /* 0x000fe40000011405 */
[----:B-----5:R-:W-:Y:S01]  /*2250*/  @!P1 LEA R22, R22, R23, 0x18 ;  /* 0x0000001716169211 */ /* 0x020fe200078ec0ff */
[----:B------:R4:W-:Y:S01]  /*2260*/  @!P4 LDGSTS.E.BYPASS.LTC128B.128 [R27+0xe000], desc[UR18][R28.64+0x180] ;  /* 0x0e0001801c1bcfae */ /* 0x0009e2000b901d52 */
[----:B------:R-:W-:Y:S02]  /*2270*/  @!P6 LEA R2, P4, R25, R24, 0x4 ;  /* 0x000000181902e211 */ /* 0x000fe400078820ff */
[----:B------:R-:W-:Y:S01]  /*2280*/  LEA.HI R12, R12, R5, RZ, 0x3 ;  /* 0x000000050c0c7211 */ /* 0x000fe200078f18ff */
[C---:B------:R-:W-:Y:S01]  /*2290*/  @!P1 IMAD R22, R15.reuse, 0x2, R22 ;  /* 0x000000020f169824 */ /* 0x040fe200078e0216 */
[----:B------:R-:W-:Y:S01]  /*22a0*/  @!P6 LEA.HI.X R9, R20, R21, R9, 0x4, P4 ;  /* 0x000000151409e211 */ /* 0x000fe200020f2409 */
[----:B------:R-:W-:Y:S01]  /*22b0*/  @!P6 IMAD R20, R15, 0x2, R8 ;  /* 0x000000020f14e824 */ /* 0x000fe200078e0208 */
[----:B------:R-:W-:Y:S01]  /*22c0*/  @!P0 MOV R23, 0x400 ;  /* 0x0000040000178802 */ /* 0x000fe20000000f00 */
[----:B------:R-:W-:-:S03]  /*22d0*/  IMAD.SHL.U32 R81, R12, 0x40, RZ ;  /* 0x000000400c517824 */ /* 0x000fc600078e00ff */
[----:B---3--:R-:W-:Y:S01]  /*22e0*/  @!P0 LEA R10, R10, R23, 0x18 ;  /* 0x000000170a0a8211 */ /* 0x008fe200078ec0ff */
[----:B------:R-:W-:Y:S01]  /*22f0*/  IMAD.SHL.U32 R23, R16, 0x8, RZ ;  /* 0x0000000810177824 */ /* 0x000fe200078e00ff */
[----:B------:R-:W-:-:S03]  /*2300*/  LOP3.LUT R81, R81, 0xfffffe00, RZ, 0xc0, !PT ;  /* 0xfffffe0051517812 */ /* 0x000fc600078ec0ff */
[----:B------:R-:W-:Y:S01]  /*2310*/  @!P0 IMAD R15, R15, 0x2, R10 ;  /* 0x000000020f0f8824 */ /* 0x000fe200078e020a */
[----:B----4-:R-:W-:Y:S01]  /*2320*/  @!P6 LEA R28, P4, R2, R6, 0x1 ;  /* 0x00000006021ce211 */ /* 0x010fe200078808ff */
[----:B------:R-:W-:Y:S01]  /*2330*/  IMAD.WIDE.U32 R26, R16, UR8, R18 ;  /* 0x00000008101a7c25 */ /* 0x000fe2000f8e0012 */
[----:B------:R-:W-:Y:S02]  /*2340*/  LOP3.LUT R6, R12, 0xfffffff8, RZ, 0xc0, !PT ;  /* 0xfffffff80c067812 */ /* 0x000fe400078ec0ff */
[----:B------:R-:W-:Y:S01]  /*2350*/  @!P6 LEA.HI.X R29, R2, R7, R9, 0x1, P4 ;  /* 0x00000007021de211 */ /* 0x000fe200020f0c09 */
[----:B------:R-:W-:Y:S01]  /*2360*/  IMAD.U32 R9, RZ, RZ, UR6 ;  /* 0x00000006ff097e24 */ /* 0x000fe2000f8e00ff */
[----:B------:R-:W-:Y:S01]  /*2370*/  ISETP.GE.AND P4, PT, R16, UR26, PT ;  /* 0x0000001a10007c0c */ /* 0x000fe2000bf86270 */
[----:B------:R-:W-:Y:S01]  /*2380*/  IMAD.IADD R5, R5, 0x1, -R6 ;  /* 0x0000000105057824 */ /* 0x000fe200078e0a06 */
[----:B------:R-:W-:Y:S01]  /*2390*/  ULDC.64 UR6, c[0x0][0x268] ;  /* 0x00009a0000067ab9 */ /* 0x000fe20000000a00 */
[----:B------:R-:W1:Y:S01]  /*23a0*/  @!P1 LDC.64 R6, c[0x0][0x218] ;  /* 0x00008600ff069b82 */ /* 0x000e620000000a00 */
[----:B------:R-:W-:Y:S01]  /*23b0*/  @!P6 LDGSTS.E.BYPASS.LTC128B.128 [R20+0x8800], desc[UR18][R28.64] ;  /* 0x088000001c14efae */ /* 0x000fe2000b901d52 */
[----:B------:R-:W-:-:S02]  /*23c0*/  IMAD R19, R17, UR8, RZ ;  /* 0x0000000811137c24 */ /* 0x000fc4000f8e02ff */
[----:B------:R-:W-:Y:S01]  /*23d0*/  IMAD R239, R11, UR6, RZ ;  /* 0x000000060bef7c24 */ /* 0x000fe2000f8e02ff */
[----:B------:R-:W-:Y:S01]  /*23e0*/  @!P6 LDGSTS.E.BYPASS.LTC128B.128 [R20+0xa800], desc[UR18][R28.64+0x80] ;  /* 0x0a8000801c14efae */ /* 0x000fe2000b901d52 */
[----:B------:R-:W-:Y:S02]  /*23f0*/  IMAD R16, R16, UR9, R19 ;  /* 0x0000000910107c24 */ /* 0x000fe4000f8e0213 */
[----:B------:R-:W-:Y:S01]  /*2400*/  IMAD.SHL.U32 R2, R0, 0x40, RZ ;  /* 0x0000004000027824 */ /* 0x000fe200078e00ff */
[----:B------:R-:W-:Y:S01]  /*2410*/  @!P6 LDGSTS.E.BYPASS.LTC128B.128 [R20+0xc800], desc[UR18][R28.64+0x100] ;  /* 0x0c8001001c14efae */ /* 0x000fe2000b901d52 */
[----:B------:R-:W-:Y:S01]  /*2420*/  IMAD R239, R14, UR7, R239 ;  /* 0x000000070eef7c24 */ /* 0x000fe2000f8e02ef */
[----:B------:R-:W-:Y:S02]  /*2430*/  UIMAD UR7, UR24, UR8, URZ ;  /* 0x00000008180772a4 */ /* 0x000fe4000f8e023f */
[----:B------:R2:W-:Y:S01]  /*2440*/  @!P6 LDGSTS.E.BYPASS.LTC128B.128 [R20+0xe800], desc[UR18][R28.64+0x180] ;  /* 0x0e8001801c14efae */ /* 0x0005e2000b901d52 */
[----:B------:R-:W-:Y:S01]  /*2450*/  @!P1 IADD3 R8, P6, R24, UR30, RZ ;  /* 0x0000001e18089c10 */ /* 0x000fe2000ffde0ff */
[----:B------:R-:W-:Y:S01]  /*2460*/  UIMAD UR7, UR23, UR9, UR7 ;  /* 0x00000009170772a4 */ /* 0x000fe2000f8e0207 */
[----:B------:R-:W-:-:S02]  /*2470*/  LOP3.LUT R2, R2, 0x1c0, RZ, 0xc0, !PT ;  /* 0x000001c002027812 */ /* 0x000fc400078ec0ff */
[----:B------:R-:W-:Y:S02]  /*2480*/  @!P1 IADD3.X R9, R21, UR31, R9, P6, !PT ;  /* 0x0000001f15099c10 */ /* 0x000fe4000b7fe409 */
[----:B------:R-:W-:Y:S02]  /*2490*/  IADD3 R166, P6, R26, UR28, RZ ;  /* 0x0000001c1aa67c10 */ /* 0x000fe4000ffde0ff */
[----:B------:R-:W-:Y:S02]  /*24a0*/  LOP3.LUT R17, R2, 0x8, R23, 0xf8, !PT ;  /* 0x0000000802117812 */ /* 0x000fe400078ef817 */
[----:B------:R-:W-:Y:S01]  /*24b0*/  IADD3.X R167, R27, UR27, R16, P6, !PT ;  /* 0x0000001b1ba77c10 */ /* 0x000fe2000b7fe410 */
[----:B------:R-:W-:Y:S01]  /*24c0*/  UIMAD.WIDE.U32 UR26, UR23, UR8, URZ ;  /* 0x00000008171a72a5 */ /* 0x000fe2000f8e003f */
[----:B-1----:R-:W-:Y:S02]  /*24d0*/  @!P1 LEA R10, P6, R8, R6, 0x1 ;  /* 0x00000006080a9211 */ /* 0x002fe400078c08ff */
[----:B------:R-:W-:Y:S01]  /*24e0*/  SHF.R.U32.HI R2, RZ, 0x3, R2 ;  /* 0x00000003ff027819 */ /* 0x000fe20000011602 */
[----:B------:R-:W-:Y:S01]  /*24f0*/  IMAD.WIDE.U32 R166, R14, UR6, R166 ;  /* 0x000000060ea67c25 */ /* 0x000fe2000f8e00a6 */
[----:B------:R-:W-:Y:S01]  /*2500*/  @!P1 LEA.HI.X R11, R8, R7, R9, 0x1, P6 ;  /* 0x00000007080b9211 */ /* 0x000fe200030f0c09 */
[----:B------:R-:W-:Y:S01]  /*2510*/  @!UP0 UIMAD UR6, UR11, 0x30, URZ ;  /* 0x000000300b0688a4 */ /* 0x000fe2000f8e023f */
[----:B------:R-:W1:Y:S01]  /*2520*/  @!P0 LDC.64 R6, c[0x0][0x218] ;  /* 0x00008600ff068b82 */ /* 0x000e620000000a00 */
[----:B------:R-:W-:Y:S01]  /*2530*/  LOP3.LUT R2, R17, R2, RZ, 0x3c, !PT ;  /* 0x0000000211027212 */ /* 0x000fe200078e3cff */
[----:B------:R-:W-:Y:S01]  /*2540*/  IMAD.U32 R17, RZ, RZ, UR10 ;  /* 0x0000000aff117e24 */ /* 0x000fe2000f8e00ff */
[----:B------:R-:W-:Y:S01]  /*2550*/  @!P1 LDGSTS.E.BYPASS.LTC128B.128 [R22+0x9000], desc[UR18][R10.64] ;  /* 0x090000000a169fae */ /* 0x000fe2000b901d52 */
[----:B------:R-:W-:Y:S01]  /*2560*/  IMAD.SHL.U32 R14, R5, 0x40, RZ ;  /* 0x00000040050e7824 */ /* 0x000fe200078e00ff */
[----:B------:R-:W-:Y:S01]  /*2570*/  UIADD3 UR7, UR27, UR7, URZ ;  /* 0x000000071b077290 */ /* 0x000fe2000fffe03f */
[----:B------:R-:W-:Y:S01]  /*2580*/  IMAD.U32 R16, RZ, RZ, UR26 ;  /* 0x0000001aff107e24 */ /* 0x000fe2000f8e00ff */
[----:B------:R-:W-:Y:S01]  /*2590*/  @!P1 LDGSTS.E.BYPASS.LTC128B.128 [R22+0xb000], desc[UR18][R10.64+0x80] ;  /* 0x0b0000800a169fae */ /* 0x000fe2000b901d52 */
[----:B--2---:R-:W-:Y:S01]  /*25a0*/  @!P0 IMAD.MOV.U32 R20, RZ, RZ, R24 ;  /* 0x000000ffff148224 */ /* 0x004fe200078e0018 */
[----:B------:R-:W2:Y:S01]  /*25b0*/  @!P4 LDC.64 R8, c[0x0][0x220] ;  /* 0x00008800ff08cb82 */ /* 0x000ea20000000a00 */
[----:B------:R-:W-:Y:S01]  /*25c0*/  LOP3.LUT R14, R14, 0x1c0, RZ, 0xc0, !PT ;  /* 0x000001c00e0e7812 */ /* 0x000fe200078ec0ff */
[----:B------:R-:W-:Y:S01]  /*25d0*/  @!P1 LDGSTS.E.BYPASS.LTC128B.128 [R22+0xd000], desc[UR18][R10.64+0x100] ;  /* 0x0d0001000a169fae */ /* 0x000fe2000b901d52 */
[----:B------:R-:W-:Y:S01]  /*25e0*/  @!P0 IMAD.WIDE.U32 R18, R17, 0x30, R20 ;  /* 0x0000003011128825 */ /* 0x000fe200078e0014 */
[----:B------:R-:W-:-:S02]  /*25f0*/  VOTEU.ALL UP0, P2 ;  /* 0x00000000003f7886 */ /* 0x000fc40001000000 */
[----:B------:R3:W-:Y:S01]  /*2600*/  @!P1 LDGSTS.E.BYPASS.LTC128B.128 [R22+0xf000], desc[UR18][R10.64+0x180] ;  /* 0x0f0001800a169fae */ /* 0x0007e2000b901d52 */
[----:B------:R-:W-:Y:S01]  /*2610*/  IMAD.SHL.U32 R21, R233, 0x8, RZ ;  /* 0x00000008e9157824 */ /* 0x000fe200078e00ff */
[----:B------:R-:W-:Y:S01]  /*2620*/  LEA R20, P1, R16, R166, 0x6 ;  /* 0x000000a610147211 */ /* 0x000fe200078230ff */
[----:B------:R-:W-:Y:S01]  /*2630*/  IMAD.U32 R17, RZ, RZ, UR27 ;  /* 0x0000001bff117e24 */ /* 0x000fe2000f8e00ff */
[----:B------:R-:W-:Y:S01]  /*2640*/  UIMAD.WIDE.U32 UR26, UR8, 0x20, URZ ;  /* 0x00000020081a78a5 */ /* 0x000fe2000f8e003f */
[----:B------:R-:W-:Y:S01]  /*2650*/  IMAD.IADD R239, R167, 0x1, R239 ;  /* 0x00000001a7ef7824 */ /* 0x000fe200078e02ef */
[----:B------:R-:W-:Y:S01]  /*2660*/  LOP3.LUT R17, R14, 0x8, R21, 0xf8, !PT ;  /* 0x000000080e117812 */ /* 0x000fe200078ef815 */
[----:B------:R-:W-:Y:S01]  /*2670*/  IMAD R233, R233, 0x200, R2 ;  /* 0x00000200e9e97824 */ /* 0x000fe200078e0202 */
[----:B------:R-:W-:-:S04]  /*2680*/  SHF.R.U32.HI R14, RZ, 0x3, R14 ;  /* 0x00000003ff0e7819 */ /* 0x000fc8000001160e */
[----:B------:R-:W-:Y:S01]  /*2690*/  LOP3.LUT R2, R17, R14, RZ, 0x3c, !PT ;  /* 0x0000000e11027212 */ /* 0x000fe200078e3cff */
[----:B------:R-:W-:Y:S01]  /*26a0*/  IMAD.U32 R17, RZ, RZ, UR9 ;  /* 0x00000009ff117e24 */ /* 0x000fe2000f8e00ff */
[----:B------:R-:W-:-:S05]  /*26b0*/  LEA R233, R233, UR4, 0x1 ;  /* 0x00000004e9e97c11 */ /* 0x000fca000f8e08ff */
[----:B------:R-:W-:Y:S02]  /*26c0*/  VIADD R231, R233, 0x8020 ;  /* 0x00008020e9e77836 */ /* 0x000fe40000000000 */
[----:B---3--:R-:W-:Y:S01]  /*26d0*/  @!P0 VIADD R10, R19, UR6 ;  /* 0x00000006130a8c36 */ /* 0x008fe20008000000 */
[C---:B-1----:R-:W-:Y:S01]  /*26e0*/  @!P0 LEA R22, P6, R18.reuse, R6, 0x1 ;  /* 0x0000000612168211 */ /* 0x042fe200078c08ff */
[----:B------:R-:W-:Y:S01]  /*26f0*/  IMAD.U32 R11, RZ, RZ, UR7 ;  /* 0x00000007ff0b7e24 */ /* 0x000fe2000f8e00ff */
[----:B------:R-:W-:Y:S01]  /*2700*/  USHF.L.U32 UR6, UR9, 0x5, URZ ;  /* 0x0000000509067899 */ /* 0x000fe2000800063f */
[----:B------:R-:W-:Y:S01]  /*2710*/  IMAD.U32 R19, RZ, RZ, UR8 ;  /* 0x00000008ff137e24 */ /* 0x000fe2000f8e00ff */
[----:B------:R-:W-:Y:S01]  /*2720*/  @!P0 LEA.HI.X R23, R18, R7, R10, 0x1, P6 ;  /* 0x0000000712178211 */ /* 0x000fe200030f0c0a */
[----:B------:R-:W-:Y:S01]  /*2730*/  IMAD.U32 R18, RZ, RZ, UR8 ;  /* 0x00000008ff127e24 */ /* 0x000fe2000f8e00ff */
[----:B------:R-:W-:Y:S01]  /*2740*/  LEA.HI.X R21, R16, R239, R11, 0x6, P1 ;  /* 0x000000ef10157211 */ /* 0x000fe200008f340b */
[----:B------:R-:W1:Y:S01]  /*2750*/  @!P5 LDC.64 R6, c[0x0][0x220] ;  /* 0x00008800ff06db82 */ /* 0x000e620000000a00 */
[----:B------:R-:W-:Y:S01]  /*2760*/  @!P5 LEA R16, P1, R19, R20, 0x4 ;  /* 0x000000141310d211 */ /* 0x000fe200078220ff */
[----:B------:R-:W-:Y:S01]  /*2770*/  @!P0 LDGSTS.E.BYPASS.LTC128B.128 [R15+0x9800], desc[UR18][R22.64] ;  /* 0x09800000160f8fae */ /* 0x000fe2000b901d52 */
[----:B------:R-:W-:Y:S01]  /*2780*/  IMAD.U32 R19, RZ, RZ, UR6 ;  /* 0x00000006ff137e24 */ /* 0x000fe2000f8e00ff */
[----:B------:R-:W-:Y:S01]  /*2790*/  @!UP0 UIMAD UR6, UR9, 0x30, URZ ;  /* 0x00000030090688a4 */ /* 0x000fe2000f8e023f */
[----:B------:R-:W-:Y:S01]  /*27a0*/  @!P5 LEA.HI.X R18, R18, R21, R17, 0x4, P1 ;  /* 0x000000151212d211 */ /* 0x000fe200008f2411 */
[----:B------:R-:W-:Y:S01]  /*27b0*/  @!P0 LDGSTS.E.BYPASS.LTC128B.128 [R15+0xb800], desc[UR18][R22.64+0x80] ;  /* 0x0b800080160f8fae */ /* 0x000fe2000b901d52 */
[C---:B--2---:R-:W-:Y:S01]  /*27c0*/  @!P4 LEA R24, P1, R20.reuse, R8, 0x1 ;  /* 0x000000081418c211 */ /* 0x044fe200078208ff */
[----:B------:R-:W2:Y:S01]  /*27d0*/  @!P3 LDC.64 R10, c[0x0][0x220] ;  /* 0x00008800ff0abb82 */ /* 0x000ea20000000a00 */
[----:B------:R-:W-:Y:S01]  /*27e0*/  IMAD.U32 R17, RZ, RZ, UR8 ;  /* 0x00000008ff117e24 */ /* 0x000fe2000f8e00ff */
[----:B------:R-:W-:Y:S01]  /*27f0*/  @!P0 LDGSTS.E.BYPASS.LTC128B.128 [R15+0xd800], desc[UR18][R22.64+0x100] ;  /* 0x0d800100160f8fae */ /* 0x000fe2000b901d52 */
[C-C-:B------:R-:W-:Y:S01]  /*2800*/  @!P4 LEA.HI.X R25, R20.reuse, R9, R21.reuse, 0x1, P1 ;  /* 0x000000091419c211 */ /* 0x140fe200008f0c15 */
[----:B------:R-:W-:Y:S01]  /*2810*/  UISETP.GT.AND UP0, UPT, UR23, UR12, UPT ;  /* 0x0000000c1700728c */ /* 0x000fe2000bf04270 */
[----:B------:R-:W-:Y:S01]  /*2820*/  @!P2 IMAD.WIDE.U32 R26, R17, 0x30, R20 ;  /* 0x00000030111aa825 */ /* 0x000fe200078e0014 */
[----:B------:R-:W-:Y:S01]  /*2830*/  @!P0 LDGSTS.E.BYPASS.LTC128B.128 [R15+0xf800], desc[UR18][R22.64+0x180] ;  /* 0x0f800180160f8fae */ /* 0x000fe2000b901d52 */
[----:B------:R-:W-:Y:S01]  /*2840*/  @!P3 IADD3 R14, P0, R20, UR26, RZ ;  /* 0x0000001a140ebc10 */ /* 0x000fe2000ff1e0ff */
[----:B------:R-:W3:Y:S02]  /*2850*/  @!P2 LDC.64 R8, c[0x0][0x220] ;  /* 0x00008800ff08ab82 */ /* 0x000ee40000000a00 */
[----:B------:R-:W0:Y:S01]  /*2860*/  LDGDEPBAR ;  /* 0x00000000000079af */ /* 0x000e220000000000 */
[----:B------:R-:W-:-:S02]  /*2870*/  @!P3 IADD3.X R17, R21, UR27, R19, P0, !PT ;  /* 0x0000001b1511bc10 */ /* 0x000fc400087fe413 */
[C---:B-1----:R-:W-:Y:S02]  /*2880*/  @!P5 LEA R20, P0, R16.reuse, R6, 0x1 ;  /* 0x000000061014d211 */ /* 0x042fe400078008ff */
[----:B------:R-:W-:Y:S02]  /*2890*/  SHF.R.S32.HI R6, RZ, 0x5, R80 ;  /* 0x00000005ff067819 */ /* 0x000fe40000011450 */
[----:B------:R-:W-:Y:S01]  /*28a0*/  @!P5 LEA.HI.X R21, R16, R7, R18, 0x1, P0 ;  /* 0x000000071015d211 */ /* 0x000fe200000f0c12 */
[----:B------:R-:W-:Y:S01]  /*28b0*/  @!P2 VIADD R7, R27, UR6 ;  /* 0x000000061b07ac36 */ /* 0x000fe20008000000 */
[----:B------:R-:W-:Y:S01]  /*28c0*/  LEA R243, R6, UR21, 0x4 ;  /* 0x0000001506f37c11 */ /* 0x000fe2000f8e20ff */
[----:B------:R-:W-:Y:S01]  /*28d0*/  UIADD3 UR6, UR22, 0x1, -UR15 ;  /* 0x0000000116067890 */ /* 0x000fe2000fffe80f */
[----:B--2---:R-:W-:-:S04]  /*28e0*/  @!P3 LEA R12, P0, R14, R10, 0x1 ;  /* 0x0000000a0e0cb211 */ /* 0x004fc800078008ff */
[----:B------:R-:W-:Y:S01]  /*28f0*/  @!P3 LEA.HI.X R13, R14, R11, R17, 0x1, P0 ;  /* 0x0000000b0e0db211 */ /* 0x000fe200000f0c11 */
[----:B------:R-:W-:Y:S02]  /*2900*/  IMAD R11, R6, 0x400, R81 ;  /* 0x00000400060b7824 */ /* 0x000fe400078e0251 */
[----:B------:R-:W-:Y:S01]  /*2910*/  IMAD.U32 R240, RZ, RZ, UR6 ;  /* 0x00000006fff07e24 */ /* 0x000fe2000f8e00ff */
[----:B---3--:R-:W-:Y:S01]  /*2920*/  @!P2 LEA R8, P0, R26, R8, 0x1 ;  /* 0x000000081a08a211 */ /* 0x008fe200078008ff */
[----:B------:R-:W-:Y:S01]  /*2930*/  IMAD.IADD R234, R2, 0x1, R11 ;  /* 0x0000000102ea7824 */ /* 0x000fe200078e020b */
[----:B------:R-:W-:-:S04]  /*2940*/  DEPBAR.LE SB0, 0x0 ;  /* 0x000080000000791a */ /* 0x000fc80000000000 */
[----:B------:R-:W-:Y:S01]  /*2950*/  BAR.SYNC.DEFER_BLOCKING 0x0 ;  /* 0x0000000000007b1d */ /* 0x000fe20000010000 */
[----:B------:R-:W-:Y:S01]  /*2960*/  @!P2 LEA.HI.X R9, R26, R9, R7, 0x1, P0 ;  /* 0x000000091a09a211 */ /* 0x000fe200000f0c07 */
[----:B------:R-:W-:Y:S01]  /*2970*/  IMAD.MOV.U32 R7, RZ, RZ, 0x10 ;  /* 0x00000010ff077424 */ /* 0x000fe200078e00ff */
[----:B------:R-:W-:Y:S01]  /*2980*/  LEA R234, R234, UR4, 0x1 ;  /* 0x00000004eaea7c11 */ /* 0x000fe2000f8e08ff */
[----:B------:R-:W-:Y:S02]  /*2990*/  UIADD3 UR6, UR6, UR17, URZ ;  /* 0x0000001106067290 */ /* 0x000fe4000fffe03f */
        /* <DEDUP_REMOVED lines=48> */
[----:B------:R-:W4:Y:S01]  /*2ca0*/  LDSM.16.M88.4 R36, [R233+0x8000] ;  /* 0x00800000e924783b */ /* 0x000f220000000200 */
[----:B------:R-:W-:Y:S02]  /*2cb0*/  SEL R5, R5, 0xffffffe0, !P2 ;  /* 0xffffffe005057807 */ /* 0x000fe40005000000 */
[----:B------:R-:W-:Y:S01]  /*2cc0*/  R2P PR, R0, 0x6 ;  /* 0x0000000600007804 */ /* 0x000fe20000000000 */
[----:B------:R-:W-:Y:S01]  /*2cd0*/  VIADD R0, R233, 0x8000 ;  /* 0x00008000e9007836 */ /* 0x000fe20000000000 */
[----:B------:R-:W5:Y:S01]  /*2ce0*/  LDSM.16.M88.4 R28, [R233+0x8800] ;  /* 0x00880000e91c783b */ /* 0x000f620000000200 */
[----:B------:R-:W-:-:S02]  /*2cf0*/  IMAD R232, R7, 0x2, R234 ;  /* 0x0000000207e87824 */ /* 0x000fc400078e02ea */
[C---:B------:R-:W-:Y:S01]  /*2d00*/  IMAD R230, R5.reuse, 0x2, R234 ;  /* 0x0000000205e67824 */ /* 0x040fe200078e02ea */
[----:B-1----:R-:W1:Y:S01]  /*2d10*/  LDSM.16.M88.4 R20, [R233+0x9000] ;  /* 0x00900000e914783b */ /* 0x002e620000000200 */
[----:B------:R-:W-:-:S03]  /*2d20*/  IMAD R229, R5, 0x2, R232 ;  /* 0x0000000205e57824 */ /* 0x000fc600078e02e8 */
[----:B------:R-:W1:Y:S03]  /*2d30*/  LDSM.16.M88.4 R52, [R233+0x9800] ;  /* 0x00980000e934783b */ /* 0x000e660000000200 */
[----:B------:R-:W-:Y:S01]  /*2d40*/  @P1 VIADD R231, R0, 0xffffffe0 ;  /* 0xffffffe000e71836 */ /* 0x000fe20000000000 */
[----:B------:R-:W-:Y:S01]  /*2d50*/  LDSM.16.M88.4 R60, [R232] ;  /* 0x00000000e83c783b */ /* 0x000fe20000000200 */
[----:B------:R-:W-:-:S03]  /*2d60*/  IMAD.MOV.U32 R0, RZ, RZ, 0x40 ;  /* 0x00000040ff007424 */ /* 0x000fc600078e00ff */
[----:B--2---:R-:W2:Y:S02]  /*2d70*/  LDSM.16.M88.4 R12, [R231] ;  /* 0x00000000e70c783b */ /* 0x004ea40000000200 */
[----:B------:R-:W-:Y:S02]  /*2d80*/  SEL R0, R0, 0xffffffc0, !P2 ;  /* 0xffffffc000007807 */ /* 0x000fe40005000000 */
[----:B------:R-:W2:Y:S03]  /*2d90*/  LDSM.16.M88.4 R44, [R231+0x800] ;  /* 0x00080000e72c783b */ /* 0x000ea60000000200 */
[----:B------:R-:W-:Y:S01]  /*2da0*/  IMAD.IADD R227, R233, 0x1, R0 ;  /* 0x00000001e9e37824 */ /* 0x000fe200078e0200 */
[----:B------:R-:W2:Y:S01]  /*2db0*/  LDSM.16.M88.4 R16, [R231+0x1000] ;  /* 0x00100000e710783b */ /* 0x000ea20000000200 */
[----:B------:R-:W-:-:S03]  /*2dc0*/  IMAD.IADD R220, R0, 0x1, R231 ;  /* 0x0000000100dc7824 */ /* 0x000fc600078e02e7 */
[----:B------:R-:W2:Y:S04]  /*2dd0*/  LDSM.16.M88.4 R72, [R231+0x1800] ;  /* 0x00180000e748783b */ /* 0x000ea80000000200 */
[----:B------:R-:W-:Y:S01]  /*2de0*/  LDSM.16.M88.4 R64, [R230] ;  /* 0x00000000e640783b */ /* 0x000fe20000000200 */
[C---:B----4-:R-:W-:Y:S03]  /*2df0*/  HMMA.16816.F32 R40, R48.reuse, R36, RZ ;  /* 0x000000243028723c */ /* 0x050fe600000018ff */
[----:B---3--:R-:W3:Y:S04]  /*2e00*/  LDSM.16.M88.4 R8, [R227+0x8000] ;  /* 0x00800000e308783b */ /* 0x008ee80000000200 */
[----:B------:R-:W-:Y:S01]  /*2e10*/  LDSM.16.M88.4 R56, [R227+0x9800] ;  /* 0x00980000e338783b */ /* 0x000fe20000000200 */
[C---:B------:R-:W-:Y:S03]  /*2e20*/  HMMA.16816.F32 R36, R48.reuse, R38, RZ ;  /* 0x000000263024723c */ /* 0x040fe600000018ff */
[----:B------:R-:W-:Y:S03]  /*2e30*/  LDSM.16.M88.4 R76, [R231+0x3800] ;  /* 0x00380000e74c783b */ /* 0x000fe60000000200 */
[C---:B-----5:R-:W-:Y:S01]  /*2e40*/  HMMA.16816.F32 R32, R48.reuse, R28, RZ ;  /* 0x0000001c3020723c */ /* 0x060fe200000018ff */
[----:B------:R-:W0:Y:S05]  /*2e50*/  LDGDEPBAR ;  /* 0x00000000000079af */ /* 0x000e2a0000000000 */
[C---:B-1----:R-:W-:Y:S06]  /*2e60*/  HMMA.16816.F32 R24, R48.reuse, R20, RZ ;  /* 0x000000143018723c */ /* 0x042fec00000018ff */
[C---:B------:R-:W-:Y:S06]  /*2e70*/  HMMA.16816.F32 R28, R48.reuse, R30, RZ ;  /* 0x0000001e301c723c */ /* 0x040fec00000018ff */
[C---:B------:R-:W-:Y:S06]  /*2e80*/  HMMA.16816.F32 R20, R48.reuse, R22, RZ ;  /* 0x000000163014723c */ /* 0x040fec00000018ff */
[C---:B------:R-:W-:Y:S06]  /*2e90*/  HMMA.16816.F32 R68, R48.reuse, R52, RZ ;  /* 0x000000343044723c */ /* 0x040fec00000018ff */
[----:B------:R-:W-:Y:S01]  /*2ea0*/  HMMA.16816.F32 R48, R48, R54, RZ ;  /* 0x000000363030723c */ /* 0x000fe200000018ff */
[----:B------:R-:W1:Y:S05]  /*2eb0*/  LDSM.16.M88.4 R52, [R227+0x8800] ;  /* 0x00880000e334783b */ /* 0x000e6a0000000200 */
[C---:B--2---:R-:W-:Y:S06]  /*2ec0*/  HMMA.16816.F32 R40, R60.reuse, R12, R40 ;  /* 0x0000000c3c28723c */ /* 0x044fec0000001828 */
[C---:B------:R-:W-:Y:S01]  /*2ed0*/  HMMA.16816.F32 R36, R60.reuse, R14, R36 ;  /* 0x0000000e3c24723c */ /* 0x040fe20000001824 */
[----:B------:R-:W2:Y:S05]  /*2ee0*/  LDSM.16.M88.4 R12, [R227+0x9000] ;  /* 0x00900000e30c783b */ /* 0x000eaa0000000200 */
        /* <DEDUP_REMOVED lines=10> */
[C---:B---3--:R-:W-:Y:S06]  /*2f90*/  HMMA.16816.F32 R40, R64.reuse, R8, R40 ;  /* 0x000000084028723c */ /* 0x048fec0000001828 */
[C---:B------:R-:W-:Y:S01]  /*2fa0*/  HMMA.16816.F32 R36, R64.reuse, R10, R36 ;  /* 0x0000000a4024723c */ /* 0x040fe20000001824 */
[----:B------:R-:W3:Y:S05]  /*2fb0*/  LDSM.16.M88.4 R8, [R220+0x1000] ;  /* 0x00100000dc08783b */ /* 0x000eea0000000200 */
[C---:B-1----:R-:W-:Y:S06]  /*2fc0*/  HMMA.16816.F32 R32, R64.reuse, R52, R32 ;  /* 0x000000344020723c */ /* 0x042fec0000001820 */
[C---:B------:R-:W-:Y:S01]  /*2fd0*/  HMMA.16816.F32 R28, R64.reuse, R54, R28 ;  /* 0x00000036401c723c */ /* 0x040fe2000000181c */
[----:B------:R-:W-:Y:S05]  /*2fe0*/  LDSM.16.M88.4 R52, [R234+0x2000] ;  /* 0x00200000ea34783b */ /* 0x000fea0000000200 */
[C---:B--2---:R-:W-:Y:S06]  /*2ff0*/  HMMA.16816.F32 R24, R64.reuse, R12, R24 ;  /* 0x0000000c4018723c */ /* 0x044fec0000001818 */
[C---:B------:R-:W-:Y:S01]  /*3000*/  HMMA.16816.F32 R20, R64.reuse, R14, R20 ;  /* 0x0000000e4014723c */ /* 0x040fe20000001814 */
[----:B------:R-:W1:Y:S05]  /*3010*/  LDSM.16.M88.4 R12, [R233+0xa000] ;  /* 0x00a00000e90c783b */ /* 0x000e6a0000000200 */
[C---:B------:R-:W-:Y:S06]  /*3020*/  HMMA.16816.F32 R68, R64.reuse, R56, R68 ;  /* 0x000000384044723c */ /* 0x040fec0000001844 */
[----:B------:R-:W-:Y:S01]  /*3030*/  HMMA.16816.F32 R64, R64, R58, R48 ;  /* 0x0000003a4040723c */ /* 0x000fe20000001830 */
[----:B------:R-:W2:Y:S04]  /*3040*/  LDSM.16.M88.4 R48, [R233+0xa800] ;  /* 0x00a80000e930783b */ /* 0x000ea80000000200 */
[----:B------:R-:W-:Y:S01]  /*3050*/  LDSM.16.M88.4 R56, [R233+0xb800] ;  /* 0x00b80000e938783b */ /* 0x000fe20000000200 */
[C---:B----4-:R-:W-:Y:S06]  /*3060*/  HMMA.16816.F32 R40, R16.reuse, R44, R40 ;  /* 0x0000002c1028723c */ /* 0x050fec0000001828 */
[C---:B------:R-:W-:Y:S01]  /*3070*/  HMMA.16816.F32 R36, R16.reuse, R46, R36 ;  /* 0x0000002e1024723c */ /* 0x040fe20000001824 */
[----:B------:R-:W4:Y:S05]  /*3080*/  LDSM.16.M88.4 R44, [R233+0xb000] ;  /* 0x00b00000e92c783b */ /* 0x000f2a0000000200 */
[C---:B-----5:R-:W-:Y:S06]  /*3090*/  HMMA.16816.F32 R32, R16.reuse, R60, R32 ;  /* 0x0000003c1020723c */ /* 0x060fec0000001820 */
[C---:B------:R-:W-:Y:S01]  /*30a0*/  HMMA.16816.F32 R28, R16.reuse, R62, R28 ;  /* 0x0000003e101c723c */ /* 0x040fe2000000181c */
[----:B------:R-:W-:Y:S05]  /*30b0*/  LDSM.16.M88.4 R60, [R232+0x2000] ;  /* 0x00200000e83c783b */ /* 0x000fea0000000200 */
[C---:B---3--:R-:W-:Y:S06]  /*30c0*/  HMMA.16816.F32 R24, R16.reuse, R8, R24 ;  /* 0x000000081018723c */ /* 0x048fec0000001818 */
[C---:B------:R-:W-:Y:S01]  /*30d0*/  HMMA.16816.F32 R20, R16.reuse, R10, R20 ;  /* 0x0000000a1014723c */ /* 0x040fe20000001814 */
[----:B------:R-:W3:Y:S05]  /*30e0*/  LDSM.16.M88.4 R8, [R231+0x2000] ;  /* 0x00200000e708783b */ /* 0x000eea0000000200 */
        /* <DEDUP_REMOVED lines=10> */
[C---:B----4-:R-:W-:Y:S06]  /*3190*/  HMMA.16816.F32 R24, R52.reuse, R44, R24 ;  /* 0x0000002c3418723c */ /* 0x050fec0000001818 */
[C---:B------:R-:W-:Y:S01]  /*31a0*/  HMMA.16816.F32 R20, R52.reuse, R46, R20 ;  /* 0x0000002e3414723c */ /* 0x040fe20000001814 */
[----:B------:R-:W2:Y:S05]  /*31b0*/  LDSM.16.M88.4 R44, [R227+0xa000] ;  /* 0x00a00000e32c783b */ /* 0x000eaa0000000200 */
[C---:B------:R-:W-:Y:S06]  /*31c0*/  HMMA.16816.F32 R68, R52.reuse, R56, R68 ;  /* 0x000000383444723c */ /* 0x040fec0000001844 */
[----:B------:R-:W-:Y:S01]  /*31d0*/  HMMA.16816.F32 R64, R52, R58, R64 ;  /* 0x0000003a3440723c */ /* 0x000fe20000001840 */
[----:B------:R-:W4:Y:S04]  /*31e0*/  LDSM.16.M88.4 R56, [R227+0xa800] ;  /* 0x00a80000e338783b */ /* 0x000f280000000200 */
[----:B------:R-:W-:Y:S01]  /*31f0*/  LDSM.16.M88.4 R52, [R220+0x2800] ;  /* 0x00280000dc34783b */ /* 0x000fe20000000200 */
[C---:B---3--:R-:W-:Y:S06]  /*3200*/  HMMA.16816.F32 R40, R60.reuse, R8, R40 ;  /* 0x000000083c28723c */ /* 0x048fec0000001828 */
[C---:B------:R-:W-:Y:S01]  /*3210*/  HMMA.16816.F32 R36, R60.reuse, R10, R36 ;  /* 0x0000000a3c24723c */ /* 0x040fe20000001824 */
[----:B------:R-:W3:Y:S05]  /*3220*/  LDSM.16.M88.4 R8, [R227+0xb000] ;  /* 0x00b00000e308783b */ /* 0x000eea0000000200 */
        /* <DEDUP_REMOVED lines=13> */
[C---:B----4-:R-:W-:Y:S06]  /*3300*/  HMMA.16816.F32 R32, R48.reuse, R56, R32 ;  /* 0x000000383020723c */ /* 0x050fec0000001820 */
[C---:B------:R-:W-:Y:S01]  /*3310*/  HMMA.16816.F32 R28, R48.reuse, R58, R28 ;  /* 0x0000003a301c723c */ /* 0x040fe2000000181c */
[----:B------:R-:W-:Y:S05]  /*3320*/  LDSM.16.M88.4 R56, [R233+0xc000] ;  /* 0x00c00000e938783b */ /* 0x000fea0000000200 */
[C---:B---3--:R-:W-:Y:S06]  /*3330*/  HMMA.16816.F32 R24, R48.reuse, R8, R24 ;  /* 0x000000083018723c */ /* 0x048fec0000001818 */
[C---:B------:R-:W-:Y:S01]  /*3340*/  HMMA.16816.F32 R20, R48.reuse, R10, R20 ;  /* 0x0000000a3014723c */ /* 0x040fe20000001814 */
[----:B------:R-:W3:Y:S05]  /*3350*/  LDSM.16.M88.4 R8, [R234+0x4000] ;  /* 0x00400000ea08783b */ /* 0x000eea0000000200 */
[C---:B------:R-:W-:Y:S06]  /*3360*/  HMMA.16816.F32 R68, R48.reuse, R72, R68 ;  /* 0x000000483044723c */ /* 0x040fec0000001844 */
[----:B------:R-:W-:Y:S01]  /*3370*/  HMMA.16816.F32 R64, R48, R74, R64 ;  /* 0x0000004a3040723c */ /* 0x000fe20000001840 */
[----:B------:R-:W4:Y:S04]  /*3380*/  LDSM.16.M88.4 R48, [R233+0xc800] ;  /* 0x00c80000e930783b */ /* 0x000f280000000200 */
[----:B------:R-:W-:Y:S01]  /*3390*/  LDSM.16.M88.4 R72, [R231+0x4000] ;  /* 0x00400000e748783b */ /* 0x000fe20000000200 */
[C---:B-1----:R-:W-:Y:S06]  /*33a0*/  HMMA.16816.F32 R40, R12.reuse, R16, R40 ;  /* 0x000000100c28723c */ /* 0x042fec0000001828 */
[C---:B------:R-:W-:Y:S01]  /*33b0*/  HMMA.16816.F32 R36, R12.reuse, R18, R36 ;  /* 0x000000120c24723c */ /* 0x040fe20000001824 */
[----:B------:R-:W1:Y:S05]  /*33c0*/  LDSM.16.M88.4 R16, [R233+0xd000] ;  /* 0x00d00000e910783b */ /* 0x000e6a0000000200 */
[C---:B------:R-:W-:Y:S06]  /*33d0*/  HMMA.16816.F32 R32, R12.reuse, R52, R32 ;  /* 0x000000340c20723c */ /* 0x040fec0000001820 */
[C---:B------:R-:W-:Y:S01]  /*33e0*/  HMMA.16816.F32 R28, R12.reuse, R54, R28 ;  /* 0x000000360c1c723c */ /* 0x040fe2000000181c */
[----:B------:R-:W5:Y:S05]  /*33f0*/  LDSM.16.M88.4 R52, [R232+0x4000] ;  /* 0x00400000e834783b */ /* 0x000f6a0000000200 */
[C---:B--2---:R-:W-:Y:S06]  /*3400*/  HMMA.16816.F32 R24, R12.reuse, R44, R24 ;  /* 0x0000002c0c18723c */ /* 0x044fec0000001818 */
[C---:B------:R-:W-:Y:S01]  /*3410*/  HMMA.16816.F32 R20, R12.reuse, R46, R20 ;  /* 0x0000002e0c14723c */ /* 0x040fe20000001814 */
[----:B------:R-:W2:Y:S05]  /*3420*/  LDSM.16.M88.4 R44, [R231+0x4800] ;  /* 0x00480000e72c783b */ /* 0x000eaa0000000200 */
[C---:B------:R-:W-:Y:S06]  /*3430*/  HMMA.16816.F32 R68, R12.reuse, R60, R68 ;  /* 0x0000003c0c44723c */ /* 0x040fec0000001844 */
[----:B------:R-:W-:Y:S01]  /*3440*/  HMMA.16816.F32 R64, R12, R62, R64 ;  /* 0x0000003e0c40723c */ /* 0x000fe20000001840 */
[----:B------:R-:W2:Y:S04]  /*3450*/  LDSM.16.M88.4 R12, [R231+0x5000] ;  /* 0x00500000e70c783b */ /* 0x000ea80000000200 */
        /* <DEDUP_REMOVED lines=10> */
[C---:B------:R-:W-:Y:S06]  /*3500*/  HMMA.16816.F32 R68, R8.reuse, R76, R68 ;  /* 0x0000004c0844723c */ /* 0x040fec0000001844 */
[----:B------:R-:W-:Y:S01]  /*3510*/  HMMA.16816.F32 R64, R8, R78, R64 ;  /* 0x0000004e0840723c */ /* 0x000fe20000001840 */
[----:B------:R-:W1:Y:S04]  /*3520*/  LDSM.16.M88.4 R8, [R227+0xd000] ;  /* 0x00d00000e308783b */ /* 0x000e680000000200 */
[----:B------:R-:W-:Y:S01]  /*3530*/  LDSM.16.M88.4 R76, [R234+0x6000] ;  /* 0x00600000ea4c783b */ /* 0x000fe20000000200 */
[C---:B-----5:R-:W-:Y:S06]  /*3540*/  HMMA.16816.F32 R40, R52.reuse, R72, R40 ;  /* 0x000000483428723c */ /* 0x060fec0000001828 */
[C---:B------:R-:W-:Y:S01]  /*3550*/  HMMA.16816.F32 R36, R52.reuse, R74, R36 ;  /* 0x0000004a3424723c */ /* 0x040fe20000001824 */
[----:B------:R-:W-:Y:S05]  /*3560*/  LDSM.16.M88.4 R72, [R227+0xd800] ;  /* 0x00d80000e348783b */ /* 0x000fea0000000200 */
[C---:B--2---:R-:W-:Y:S06]  /*3570*/  HMMA.16816.F32 R32, R52.reuse, R44, R32 ;  /* 0x0000002c3420723c */ /* 0x044fec0000001820 */
[C---:B------:R-:W-:Y:S01]  /*3580*/  HMMA.16816.F32 R28, R52.reuse, R46, R28 ;  /* 0x0000002e341c723c */ /* 0x040fe2000000181c */
[----:B------:R-:W-:Y:S05]  /*3590*/  LDSM.16.M88.4 R44, [R229+0x4000] ;  /* 0x00400000e52c783b */ /* 0x000fea0000000200 */
[C---:B------:R-:W-:Y:S06]  /*35a0*/  HMMA.16816.F32 R24, R52.reuse, R12, R24 ;  /* 0x0000000c3418723c */ /* 0x040fec0000001818 */
[C---:B------:R-:W-:Y:S01]  /*35b0*/  HMMA.16816.F32 R20, R52.reuse, R14, R20 ;  /* 0x0000000e3414723c */ /* 0x040fe20000001814 */
[----:B------:R-:W2:Y:S05]  /*35c0*/  LDSM.16.M88.4 R12, [R220+0x4000] ;  /* 0x00400000dc0c783b */ /* 0x000eaa0000000200 */
[C---:B---3--:R-:W-:Y:S06]  /*35d0*/  HMMA.16816.F32 R68, R52.reuse, R56, R68 ;  /* 0x000000383444723c */ /* 0x048fec0000001844 */
[----:B------:R-:W-:Y:S01]  /*35e0*/  HMMA.16816.F32 R64, R52, R58, R64 ;  /* 0x0000003a3440723c */ /* 0x000fe20000001840 */
[----:B------:R-:W3:Y:S04]  /*35f0*/  LDSM.16.M88.4 R56, [R220+0x4800] ;  /* 0x00480000dc38783b */ /* 0x000ee80000000200 */
[----:B------:R-:W5:Y:S01]  /*3600*/  LDSM.16.M88.4 R52, [R220+0x5000] ;  /* 0x00500000dc34783b */ /* 0x000f620000000200 */
[C---:B----4-:R-:W-:Y:S06]  /*3610*/  HMMA.16816.F32 R40, R60.reuse, R48, R40 ;  /* 0x000000303c28723c */ /* 0x050fec0000001828 */
[C---:B------:R-:W-:Y:S01]  /*3620*/  HMMA.16816.F32 R36, R60.reuse, R50, R36 ;  /* 0x000000323c24723c */ /* 0x040fe20000001824 */
[----:B------:R-:W4:Y:S05]  /*3630*/  LDSM.16.M88.4 R48, [R220+0x5800] ;  /* 0x00580000dc30783b */ /* 0x000f2a0000000200 */
[C---:B-1----:R-:W-:Y:S06]  /*3640*/  HMMA.16816.F32 R32, R60.reuse, R16, R32 ;  /* 0x000000103c20723c */ /* 0x042fec0000001820 */
[C---:B------:R-:W-:Y:S01]  /*3650*/  HMMA.16816.F32 R28, R60.reuse, R18, R28 ;  /* 0x000000123c1c723c */ /* 0x040fe2000000181c */
[----:B------:R-:W-:Y:S05]  /*3660*/  LDSM.16.M88.4 R16, [R233+0xe000] ;  /* 0x00e00000e910783b */ /* 0x000fea0000000200 */
[C---:B------:R-:W-:Y:S06]  /*3670*/  HMMA.16816.F32 R24, R60.reuse, R8, R24 ;  /* 0x000000083c18723c */ /* 0x040fec0000001818 */
[----:B------:R-:W-:Y:S01]  /*3680*/  HMMA.16816.F32 R20, R60, R10, R20 ;  /* 0x0000000a3c14723c */ /* 0x000fe20000001814 */
[----:B------:R-:W1:Y:S05]  /*3690*/  LDSM.16.M88.4 R8, [R233+0xe800] ;  /* 0x00e80000e908783b */ /* 0x000e6a0000000200 */
[C---:B--2---:R-:W-:Y:S06]  /*36a0*/  HMMA.16816.F32 R40, R44.reuse, R12, R40 ;  /* 0x0000000c2c28723c */ /* 0x044fec0000001828 */
[----:B------:R-:W-:Y:S01]  /*36b0*/  HMMA.16816.F32 R36, R44, R14, R36 ;  /* 0x0000000e2c24723c */ /* 0x000fe20000001824 */
[----:B------:R-:W2:Y:S05]  /*36c0*/  LDSM.16.M88.4 R12, [R233+0xf000] ;  /* 0x00f00000e90c783b */ /* 0x000eaa0000000200 */
[C---:B------:R-:W-:Y:S06]  /*36d0*/  HMMA.16816.F32 R68, R60.reuse, R72, R68 ;  /* 0x000000483c44723c */ /* 0x040fec0000001844 */
[----:B------:R-:W-:Y:S01]  /*36e0*/  HMMA.16816.F32 R64, R60, R74, R64 ;  /* 0x0000004a3c40723c */ /* 0x000fe20000001840 */
[----:B------:R-:W2:Y:S04]  /*36f0*/  LDSM.16.M88.4 R72, [R233+0xf800] ;  /* 0x00f80000e948783b */ /* 0x000ea80000000200 */
[----:B------:R-:W-:Y:S01]  /*3700*/  LDSM.16.M88.4 R60, [R232+0x6000] ;  /* 0x00600000e83c783b */ /* 0x000fe20000000200 */
[C---:B---3--:R-:W-:Y:S06]  /*3710*/  HMMA.16816.F32 R32, R44.reuse, R56, R32 ;  /* 0x000000382c20723c */ /* 0x048fec0000001820 */
[C---:B------:R-:W-:Y:S01]  /*3720*/  HMMA.16816.F32 R28, R44.reuse, R58, R28 ;  /* 0x0000003a2c1c723c */ /* 0x040fe2000000181c */
[----:B------:R-:W-:Y:S05]  /*3730*/  LDSM.16.M88.4 R56, [R231+0x6000] ;  /* 0x00600000e738783b */ /* 0x000fea0000000200 */
[C---:B-----5:R-:W-:Y:S06]  /*3740*/  HMMA.16816.F32 R24, R44.reuse, R52, R24 ;  /* 0x000000342c18723c */ /* 0x060fec0000001818 */
[C---:B------:R-:W-:Y:S01]  /*3750*/  HMMA.16816.F32 R20, R44.reuse, R54, R20 ;  /* 0x000000362c14723c */ /* 0x040fe20000001814 */
[----:B------:R-:W3:Y:S05]  /*3760*/  LDSM.16.M88.4 R52, [R231+0x6800] ;  /* 0x00680000e734783b */ /* 0x000eea0000000200 */
[C---:B----4-:R-:W-:Y:S06]  /*3770*/  HMMA.16816.F32 R68, R44.reuse, R48, R68 ;  /* 0x000000302c44723c */ /* 0x050fec0000001844 */
[----:B------:R-:W-:Y:S01]  /*3780*/  HMMA.16816.F32 R64, R44, R50, R64 ;  /* 0x000000322c40723c */ /* 0x000fe20000001840 */
[----:B------:R-:W4:Y:S04]  /*3790*/  LDSM.16.M88.4 R44, [R231+0x7800] ;  /* 0x00780000e72c783b */ /* 0x000f280000000200 */
[----:B------:R-:W-:Y:S01]  /*37a0*/  LDSM.16.M88.4 R48, [R231+0x7000] ;  /* 0x00700000e730783b */ /* 0x000fe20000000200 */
[C---:B-1----:R-:W-:Y:S06]  /*37b0*/  HMMA.16816.F32 R32, R76.reuse, R8, R32 ;  /* 0x000000084c20723c */ /* 0x042fec0000001820 */
[C---:B------:R-:W-:Y:S01]  /*37c0*/  HMMA.16816.F32 R28, R76.reuse, R10, R28 ;  /* 0x0000000a4c1c723c */ /* 0x040fe2000000181c */
[----:B------:R-:W-:Y:S05]  /*37d0*/  LDSM.16.M88.4 R8, [R230+0x6000] ;  /* 0x00600000e608783b */ /* 0x000fea0000000200 */
[C---:B--2---:R-:W-:Y:S06]  /*37e0*/  HMMA.16816.F32 R24, R76.reuse, R12, R24 ;  /* 0x0000000c4c18723c */ /* 0x044fec0000001818 */
[C---:B------:R-:W-:Y:S01]  /*37f0*/  HMMA.16816.F32 R20, R76.reuse, R14, R20 ;  /* 0x0000000e4c14723c */ /* 0x040fe20000001814 */
[----:B------:R-:W1:Y:S05]  /*3800*/  LDSM.16.M88.4 R12, [R227+0xe800] ;  /* 0x00e80000e30c783b */ /* 0x000e6a0000000200 */
[C---:B------:R-:W-:Y:S06]  /*3810*/  HMMA.16816.F32 R40, R76.reuse, R16, R40 ;  /* 0x000000104c28723c */ /* 0x040fec0000001828 */
[C---:B------:R-:W-:Y:S06]  /*3820*/  HMMA.16816.F32 R68, R76.reuse, R72, R68 ;  /* 0x000000484c44723c */ /* 0x040fec0000001844 */
[C---:B------:R-:W-:Y:S01]  /*3830*/  HMMA.16816.F32 R36, R76.reuse, R18, R36 ;  /* 0x000000124c24723c */ /* 0x040fe20000001824 */
[----:B------:R-:W2:Y:S05]  /*3840*/  LDSM.16.M88.4 R16, [R227+0xe000] ;  /* 0x00e00000e310783b */ /* 0x000eaa0000000200 */
[----:B------:R-:W-:Y:S01]  /*3850*/  HMMA.16816.F32 R72, R76, R74, R64 ;  /* 0x0000004a4c48723c */ /* 0x000fe20000001840 */
[----:B------:R-:W5:Y:S05]  /*3860*/  LDSM.16.M88.4 R64, [R227+0xf000] ;  /* 0x00f00000e340783b */ /* 0x000f6a0000000200 */
[C---:B---3--:R-:W-:Y:S06]  /*3870*/  HMMA.16816.F32 R32, R60.reuse, R52, R32 ;  /* 0x000000343c20723c */ /* 0x048fec0000001820 */
[C---:B------:R-:W-:Y:S06]  /*3880*/  HMMA.16816.F32 R40, R60.reuse, R56, R40 ;  /* 0x000000383c28723c */ /* 0x040fec0000001828 */
[C---:B------:R-:W-:Y:S06]  /*3890*/  HMMA.16816.F32 R36, R60.reuse, R58, R36 ;  /* 0x0000003a3c24723c */ /* 0x040fec0000001824 */
[C---:B----4-:R-:W-:Y:S06]  /*38a0*/  HMMA.16816.F32 R68, R60.reuse, R44, R68 ;  /* 0x0000002c3c44723c */ /* 0x050fec0000001844 */
[C---:B------:R-:W-:Y:S01]  /*38b0*/  HMMA.16816.F32 R72, R60.reuse, R46, R72 ;  /* 0x0000002e3c48723c */ /* 0x040fe20000001848 */
[----:B------:R-:W3:Y:S05]  /*38c0*/  LDSM.16.M88.4 R44, [R227+0xf800] ;  /* 0x00f80000e32c783b */ /* 0x000eea0000000200 */
[----:B------:R-:W-:Y:S01]  /*38d0*/  HMMA.16816.F32 R56, R60, R54, R28 ;  /* 0x000000363c38723c */ /* 0x000fe2000000181c */
[----:B------:R-:W-:Y:S04]  /*38e0*/  LDSM.16.M88.4 R28, [R229+0x6000] ;  /* 0x00600000e51c783b */ /* 0x000fe80000000200 */
[----:B------:R-:W4:Y:S01]  /*38f0*/  LDSM.16.M88.4 R52, [R220+0x6000] ;  /* 0x00600000dc34783b */ /* 0x000f220000000200 */
[----:B-1----:R-:W-:Y:S06]  /*3900*/  HMMA.16816.F32 R32, R8, R12, R32 ;  /* 0x0000000c0820723c */ /* 0x002fec0000001820 */
[----:B------:R-:W-:Y:S01]  /*3910*/  HMMA.16816.F32 R24, R60, R48, R24 ;  /* 0x000000303c18723c */ /* 0x000fe20000001818 */
[----:B------:R-:W-:-:S05]  /*3920*/  LOP3.LUT R13, R80, 0xffffffe0, RZ, 0xc0, !PT ;  /* 0xffffffe0500d7812 */ /* 0x000fca00078ec0ff */
[----:B------:R-:W-:Y:S01]  /*3930*/  IMAD.IADD R13, R4, 0x1, -R13 ;  /* 0x00000001040d7824 */ /* 0x000fe200078e0a0d */
[----:B------:R-:W-:Y:S04]  /*3940*/  HMMA.16816.F32 R20, R60, R50, R20 ;  /* 0x000000323c14723c */ /* 0x000fe80000001814 */
[----:B------:R-:W-:Y:S02]  /*3950*/  SHF.R.S32.HI R0, RZ, 0x1f, R13 ;  /* 0x0000001fff007819 */ /* 0x000fe4000001140d */
[----:B--2---:R-:W-:Y:S02]  /*3960*/  HMMA.16816.F32 R40, R8, R16, R40 ;  /* 0x000000100828723c */ /* 0x004fe40000001828 */
[----:B------:R-:W-:-:S04]  /*3970*/  LEA.HI R13, R0, R13, RZ, 0x2 ;  /* 0x0000000d000d7211 */ /* 0x000fc800078f10ff */
[C---:B------:R-:W-:Y:S01]  /*3980*/  HMMA.16816.F32 R56, R8.reuse, R14, R56 ;  /* 0x0000000e0838723c */ /* 0x040fe20000001838 */
[----:B------:R-:W-:Y:S01]  /*3990*/  SHF.R.S32.HI R0, RZ, 0x2, R13 ;  /* 0x00000002ff007819 */ /* 0x000fe2000001140d */
[----:B------:R-:W-:Y:S01]  /*39a0*/  IMAD.U32 R17, RZ, RZ, UR23 ;  /* 0x00000017ff117e24 */ /* 0x000fe2000f8e00ff */
[----:B------:R-:W1:Y:S03]  /*39b0*/  LDSM.16.M88.4 R12, [R220+0x6800] ;  /* 0x00680000dc0c783b */ /* 0x000e660000000200 */
[----:B------:R-:W-:Y:S01]  /*39c0*/  HMMA.16816.F32 R36, R8, R18, R36 ;  /* 0x000000120824723c */ /* 0x000fe20000001824 */
[----:B------:R-:W-:-:S04]  /*39d0*/  IMAD.IADD R243, R0, 0x1, R243 ;  /* 0x0000000100f37824 */ /* 0x000fc800078e02f3 */
[----:B------:R-:W-:Y:S01]  /*39e0*/  VIADD R241, R243, 0x8 ;  /* 0x00000008f3f17836 */ /* 0x000fe20000000000 */
[C---:B-----5:R-:W-:Y:S01]  /*39f0*/  HMMA.16816.F32 R24, R8.reuse, R64, R24 ;  /* 0x000000400818723c */ /* 0x060fe20000001818 */
[----:B------:R-:W-:Y:S01]  /*3a00*/  IMAD R18, R17, 0x40, R246 ;  /* 0x0000004011127824 */ /* 0x000fe200078e02f6 */
[----:B------:R-:W-:Y:S02]  /*3a10*/  VIADDMNMX R242, R243, UR6, R242, PT ;  /* 0x00000006f3f27c46 */ /* 0x000fe4000b8001f2 */
[----:B------:R-:W-:Y:S01]  /*3a20*/  IADD3 R240, R241, UR17, R240 ;  /* 0x00000011f1f07c10 */ /* 0x000fe2000fffe0f0 */
[C---:B------:R-:W-:Y:S01]  /*3a30*/  VIADD R0, R18.reuse, 0x1 ;  /* 0x0000000112007836 */ /* 0x040fe20000000000 */
[----:B------:R-:W-:Y:S01]  /*3a40*/  HMMA.16816.F32 R20, R8, R66, R20 ;  /* 0x000000420814723c */ /* 0x000fe20000001814 */
[----:B------:R-:W-:Y:S01]  /*3a50*/  VIADDMNMX R243, R243, UR20, RZ, !PT ;  /* 0x00000014f3f37c46 */ /* 0x000fe2000f8001ff */
[----:B------:R-:W-:Y:S01]  /*3a60*/  VIADD R4, R18, 0x8 ;  /* 0x0000000812047836 */ /* 0x000fe20000000000 */
[----:B------:R-:W-:-:S02]  /*3a70*/  VIMNMX R240, R240, UR22, PT ;  /* 0x00000016f0f07c48 */ /* 0x000fc4000bfe0100 */
[----:B------:R-:W-:Y:S01]  /*3a80*/  VIADDMNMX R241, R241, UR20, RZ, !PT ;  /* 0x00000014f1f17c46 */ /* 0x000fe2000f8001ff */
[C---:B---3--:R-:W-:Y:S01]  /*3a90*/  HMMA.16816.F32 R68, R8.reuse, R44, R68 ;  /* 0x0000002c0844723c */ /* 0x048fe20000001844 */
[C---:B------:R-:W-:Y:S02]  /*3aa0*/  ISETP.GE.AND P6, PT, R0.reuse, R242, PT ;  /* 0x000000f20000720c */ /* 0x040fe40003fc6270 */
[----:B------:R-:W-:Y:S02]  /*3ab0*/  ISETP.GE.AND P0, PT, R0, R240, PT ;  /* 0x000000f00000720c */ /* 0x000fe40003f06270 */
[----:B------:R-:W-:Y:S01]  /*3ac0*/  ISETP.GE.AND P5, PT, R18, R242, PT ;  /* 0x000000f21200720c */ /* 0x000fe20003fa6270 */
[----:B------:R-:W-:Y:S01]  /*3ad0*/  HMMA.16816.F32 R72, R8, R46, R72 ;  /* 0x0000002e0848723c */ /* 0x000fe20000001848 */
[----:B------:R-:W2:Y:S01]  /*3ae0*/  LDSM.16.M88.4 R8, [R220+0x7000] ;  /* 0x00700000dc08783b */ /* 0x000ea20000000200 */
[C---:B------:R-:W-:Y:S02]  /*3af0*/  ISETP.LT.OR P6, PT, R0.reuse, R243, P6 ;  /* 0x000000f30000720c */ /* 0x040fe400037c1670 */
[----:B------:R-:W-:Y:S01]  /*3b00*/  ISETP.LT.OR P0, PT, R0, R241, P0 ;  /* 0x000000f10000720c */ /* 0x000fe20000701670 */
[C---:B------:R-:W-:Y:S01]  /*3b10*/  VIADD R0, R18.reuse, 0x9 ;  /* 0x0000000912007836 */ /* 0x040fe20000000000 */
[----:B----4-:R-:W-:Y:S01]  /*3b20*/  HMMA.16816.F32 R40, R28, R52, R40 ;  /* 0x000000341c28723c */ /* 0x010fe20000001828 */
[----:B------:R-:W-:-:S02]  /*3b30*/  ISETP.LT.OR P5, PT, R18, R243, P5 ;  /* 0x000000f31200720c */ /* 0x000fc40002fa1670 */
[-C--:B------:R-:W-:Y:S02]  /*3b40*/  ISETP.GE.AND P3, PT, R4, R242.reuse, PT ;  /* 0x000000f20400720c */ /* 0x080fe40003f66270 */
[----:B------:R-:W-:Y:S01]  /*3b50*/  ISETP.GE.AND P4, PT, R0, R242, PT ;  /* 0x000000f20000720c */ /* 0x000fe20003f86270 */
[C---:B------:R-:W-:Y:S01]  /*3b60*/  HMMA.16816.F32 R36, R28.reuse, R54, R36 ;  /* 0x000000361c24723c */ /* 0x040fe20000001824 */
[-C--:B------:R-:W-:Y:S02]  /*3b70*/  ISETP.GE.AND P2, PT, R4, R240.reuse, PT ;  /* 0x000000f00400720c */ /* 0x080fe40003f46270 */
[----:B------:R-:W-:Y:S02]  /*3b80*/  ISETP.GE.AND P1, PT, R0, R240, PT ;  /* 0x000000f00000720c */ /* 0x000fe40003f26270 */
[C---:B------:R-:W-:Y:S01]  /*3b90*/  ISETP.LT.OR P3, PT, R4.reuse, R243, P3 ;  /* 0x000000f30400720c */ /* 0x040fe20001f61670 */
[----:B-1----:R-:W-:Y:S01]  /*3ba0*/  HMMA.16816.F32 R32, R28, R12, R32 ;  /* 0x0000000c1c20723c */ /* 0x002fe20000001820 */
[----:B------:R-:W-:Y:S01]  /*3bb0*/  ISETP.LT.OR P2, PT, R4, R241, P2 ;  /* 0x000000f10400720c */ /* 0x000fe20001741670 */
[----:B------:R-:W-:Y:S01]  /*3bc0*/  VIADD R4, R18, 0x10 ;  /* 0x0000001012047836 */ /* 0x000fe20000000000 */
[----:B------:R-:W-:-:S02]  /*3bd0*/  ISETP.LT.OR P4, PT, R0, R243, P4 ;  /* 0x000000f30000720c */ /* 0x000fc40002781670 */
[----:B------:R-:W-:Y:S01]  /*3be0*/  ISETP.LT.OR P1, PT, R0, R241, P1 ;  /* 0x000000f10000720c */ /* 0x000fe20000f21670 */
[----:B------:R-:W-:Y:S01]  /*3bf0*/  HMMA.16816.F32 R56, R28, R14, R56 ;  /* 0x0000000e1c38723c */ /* 0x000fe20000001838 */
[----:B------:R-:W-:Y:S01]  /*3c00*/  VIADD R0, R18, 0x11 ;  /* 0x0000001112007836 */ /* 0x000fe20000000000 */
[----:B------:R-:W1:Y:S01]  /*3c10*/  LDSM.16.M88.4 R12, [R220+0x7800] ;  /* 0x00780000dc0c783b */ /* 0x000e620000000200 */
[----:B------:R-:W-:-:S04]  /*3c20*/  DEPBAR.LE SB0, 0x0 ;  /* 0x000080000000791a */ /* 0x000fc80000000000 */
[----:B------:R-:W-:Y:S02]  /*3c30*/  FSEL R45, R40, -INF , !P5 ;  /* 0xff800000282d7808 */ /* 0x000fe40006800000 */
[C---:B------:R-:W-:Y:S02]  /*3c40*/  ISETP.GE.AND P5, PT, R18.reuse, R240, PT ;  /* 0x000000f01200720c */ /* 0x040fe40003fa6270 */
[----:B------:R-:W-:Y:S02]  /*3c50*/  FSEL R40, R43, -INF , !P0 ;  /* 0xff8000002b287808 */ /* 0x000fe40004000000 */
[----:B------:R-:W-:Y:S02]  /*3c60*/  ISETP.LT.OR P5, PT, R18, R241, P5 ;  /* 0x000000f11200720c */ /* 0x000fe40002fa1670 */
[----:B------:R-:W-:Y:S02]  /*3c70*/  FSEL R41, R41, -INF , !P6 ;  /* 0xff80000029297808 */ /* 0x000fe40007000000 */
[----:B------:R-:W-:Y:S01]  /*3c80*/  FSEL R42, R42, -INF , !P5 ;  /* 0xff8000002a2a7808 */ /* 0x000fe20006800000 */
[----:B--2---:R-:W-:Y:S01]  /*3c90*/  HMMA.16816.F32 R24, R28, R8, R24 ;  /* 0x000000081c18723c */ /* 0x004fe20000001818 */
[----:B------:R-:W-:-:S02]  /*3ca0*/  FSEL R43, R36, -INF , !P3 ;  /* 0xff800000242b7808 */ /* 0x000fc40005800000 */
[-C--:B------:R-:W-:Y:S02]  /*3cb0*/  ISETP.GE.AND P0, PT, R4, R242.reuse, PT ;  /* 0x000000f20400720c */ /* 0x080fe40003f06270 */
[----:B------:R-:W-:Y:S01]  /*3cc0*/  ISETP.GE.AND P6, PT, R0, R242, PT ;  /* 0x000000f20000720c */ /* 0x000fe20003fc6270 */
[----:B------:R-:W-:Y:S01]  /*3cd0*/  HMMA.16816.F32 R20, R28, R10, R20 ;  /* 0x0000000a1c14723c */ /* 0x000fe20000001814 */
[-C--:B------:R-:W-:Y:S01]  /*3ce0*/  ISETP.GE.AND P5, PT, R4, R240.reuse, PT ;  /* 0x000000f00400720c */ /* 0x080fe20003fa6270 */
[----:B------:R-:W-:Y:S01]  /*3cf0*/  VIADD R8, R18, 0x20 ;  /* 0x0000002012087836 */ /* 0x000fe20000000000 */
[----:B------:R-:W-:Y:S02]  /*3d00*/  ISETP.GE.AND P3, PT, R0, R240, PT ;  /* 0x000000f00000720c */ /* 0x000fe40003f66270 */
[C---:B------:R-:W-:Y:S02]  /*3d10*/  ISETP.LT.OR P0, PT, R4.reuse, R243, P0 ;  /* 0x000000f30400720c */ /* 0x040fe40000701670 */
[----:B------:R-:W-:Y:S01]  /*3d20*/  ISETP.LT.OR P5, PT, R4, R241, P5 ;  /* 0x000000f10400720c */ /* 0x000fe20002fa1670 */
[----:B------:R-:W-:Y:S01]  /*3d30*/  VIADD R4, R18, 0x18 ;  /* 0x0000001812047836 */ /* 0x000fe20000000000 */
[----:B------:R-:W-:Y:S01]  /*3d40*/  ISETP.LT.OR P6, PT, R0, R243, P6 ;  /* 0x000000f30000720c */ /* 0x000fe200037c1670 */
[----:B------:R-:W-:Y:S01]  /*3d50*/  VIADD R10, R18, 0x28 ;  /* 0x00000028120a7836 */ /* 0x000fe20000000000 */
[----:B------:R-:W-:Y:S01]  /*3d60*/  ISETP.LT.OR P3, PT, R0, R241, P3 ;  /* 0x000000f10000720c */ /* 0x000fe20001f61670 */
[C---:B------:R-:W-:Y:S01]  /*3d70*/  VIADD R0, R18.reuse, 0x19 ;  /* 0x0000001912007836 */ /* 0x040fe20000000000 */
[----:B------:R-:W-:Y:S01]  /*3d80*/  FSEL R37, R37, -INF , !P4 ;  /* 0xff80000025257808 */ /* 0x000fe20006000000 */
[----:B------:R-:W-:Y:S01]  /*3d90*/  VIADD R11, R18, 0x31 ;  /* 0x00000031120b7836 */ /* 0x000fe20000000000 */
[----:B------:R-:W-:-:S02]  /*3da0*/  FSEL R36, R39, -INF , !P1 ;  /* 0xff80000027247808 */ /* 0x000fc40004800000 */
[----:B------:R-:W-:Y:S01]  /*3db0*/  FSEL R38, R38, -INF , !P2 ;  /* 0xff80000026267808 */ /* 0x000fe20005000000 */
[C---:B-1----:R-:W-:Y:S01]  /*3dc0*/  HMMA.16816.F32 R68, R28.reuse, R12, R68 ;  /* 0x0000000c1c44723c */ /* 0x042fe20000001844 */
[----:B------:R-:W-:Y:S01]  /*3dd0*/  BAR.SYNC.DEFER_BLOCKING 0x0 ;  /* 0x0000000000007b1d */ /* 0x000fe20000010000 */
[----:B------:R-:W-:Y:S02]  /*3de0*/  ISETP.GE.AND P4, PT, R0, R242, PT ;  /* 0x000000f20000720c */ /* 0x000fe40003f86270 */
[----:B------:R-:W-:Y:S02]  /*3df0*/  ISETP.GE.AND P1, PT, R4, R240, PT ;  /* 0x000000f00400720c */ /* 0x000fe40003f26270 */
[----:B------:R-:W-:Y:S01]  /*3e00*/  FSEL R19, R32, -INF , !P0 ;  /* 0xff80000020137808 */ /* 0x000fe20004000000 */
[----:B------:R-:W-:Y:S01]  /*3e10*/  HMMA.16816.F32 R72, R28, R14, R72 ;  /* 0x0000000e1c48723c */ /* 0x000fe20000001848 */
[----:B------:R-:W-:Y:S02]  /*3e20*/  ISETP.GE.AND P2, PT, R4, R242, PT ;  /* 0x000000f20400720c */ /* 0x000fe40003f46270 */
[----:B------:R-:W-:-:S02]  /*3e30*/  ISETP.GE.AND P0, PT, R0, R240, PT ;  /* 0x000000f00000720c */ /* 0x000fc40003f06270 */
[----:B------:R-:W-:Y:S02]  /*3e40*/  ISETP.LT.OR P1, PT, R4, R241, P1 ;  /* 0x000000f10400720c */ /* 0x000fe40000f21670 */
[-C--:B------:R-:W-:Y:S02]  /*3e50*/  ISETP.LT.OR P4, PT, R0, R243.reuse, P4 ;  /* 0x000000f30000720c */ /* 0x080fe40002781670 */
[----:B------:R-:W-:Y:S02]  /*3e60*/  ISETP.LT.OR P2, PT, R4, R243, P2 ;  /* 0x000000f30400720c */ /* 0x000fe40001741670 */
[----:B------:R-:W-:Y:S01]  /*3e70*/  ISETP.LT.OR P0, PT, R0, R241, P0 ;  /* 0x000000f10000720c */ /* 0x000fe20000701670 */
[----:B------:R-:W-:Y:S01]  /*3e80*/  VIADD R0, R18, 0x21 ;  /* 0x0000002112007836 */ /* 0x000fe20000000000 */
[----:B------:R-:W-:Y:S02]  /*3e90*/  FSEL R33, R33, -INF , !P6 ;  /* 0xff80000021217808 */ /* 0x000fe40007000000 */
[----:B------:R-:W-:-:S02]  /*3ea0*/  FSEL R4, R35, -INF , !P3 ;  /* 0xff80000023047808 */ /* 0x000fc40005800000 */
[C---:B------:R-:W-:Y:S02]  /*3eb0*/  ISETP.GE.AND P3, PT, R8.reuse, R242, PT ;  /* 0x000000f20800720c */ /* 0x040fe40003f66270 */
[----:B------:R-:W-:Y:S02]  /*3ec0*/  ISETP.GE.AND P6, PT, R8, R240, PT ;  /* 0x000000f00800720c */ /* 0x000fe40003fc6270 */
[----:B------:R-:W-:Y:S02]  /*3ed0*/  FSEL R16, R58, -INF , !P1 ;  /* 0xff8000003a107808 */ /* 0x000fe40004800000 */
[----:B------:R-:W-:Y:S02]  /*3ee0*/  FSEL R9, R57, -INF , !P4 ;  /* 0xff80000039097808 */ /* 0x000fe40006000000 */
[C---:B------:R-:W-:Y:S02]  /*3ef0*/  ISETP.GE.AND P1, PT, R10.reuse, R242, PT ;  /* 0x000000f20a00720c */ /* 0x040fe40003f26270 */
[----:B------:R-:W-:-:S02]  /*3f00*/  ISETP.GE.AND P4, PT, R10, R240, PT ;  /* 0x000000f00a00720c */ /* 0x000fc40003f86270 */
[----:B------:R-:W-:Y:S02]  /*3f10*/  FSEL R6, R34, -INF , !P5 ;  /* 0xff80000022067808 */ /* 0x000fe40006800000 */
[----:B------:R-:W-:Y:S02]  /*3f20*/  FSEL R17, R56, -INF , !P2 ;  /* 0xff80000038117808 */ /* 0x000fe40005000000 */
[C---:B------:R-:W-:Y:S02]  /*3f30*/  ISETP.GE.AND P5, PT, R0.reuse, R242, PT ;  /* 0x000000f20000720c */ /* 0x040fe40003fa6270 */
[----:B------:R-:W-:Y:S02]  /*3f40*/  ISETP.GE.AND P2, PT, R0, R240, PT ;  /* 0x000000f00000720c */ /* 0x000fe40003f46270 */
[C---:B------:R-:W-:Y:S02]  /*3f50*/  ISETP.LT.OR P3, PT, R8.reuse, R243, P3 ;  /* 0x000000f30800720c */ /* 0x040fe40001f61670 */
[----:B------:R-:W-:Y:S01]  /*3f60*/  ISETP.LT.OR P6, PT, R8, R241, P6 ;  /* 0x000000f10800720c */ /* 0x000fe200037c1670 */
[----:B------:R-:W-:Y:S01]  /*3f70*/  VIADD R8, R18, 0x29 ;  /* 0x0000002912087836 */ /* 0x000fe20000000000 */
[----:B------:R-:W-:-:S02]  /*3f80*/  ISETP.LT.OR P1, PT, R10, R243, P1 ;  /* 0x000000f30a00720c */ /* 0x000fc40000f21670 */
[----:B------:R-:W-:Y:S02]  /*3f90*/  ISETP.LT.OR P4, PT, R10, R241, P4 ;  /* 0x000000f10a00720c */ /* 0x000fe40002781670 */
[----:B------:R-:W-:Y:S02]  /*3fa0*/  FMNMX.FTZ R10, R45, R41, !PT ;  /* 0x000000292d0a7209 */ /* 0x000fe40007810000 */
[C---:B------:R-:W-:Y:S02]  /*3fb0*/  ISETP.LT.OR P5, PT, R0.reuse, R243, P5 ;  /* 0x000000f30000720c */ /* 0x040fe40002fa1670 */
[----:B------:R-:W-:Y:S02]  /*3fc0*/  ISETP.LT.OR P2, PT, R0, R241, P2 ;  /* 0x000000f10000720c */ /* 0x000fe40001741670 */
[----:B------:R-:W-:Y:S02]  /*3fd0*/  FSEL R0, R59, -INF , !P0 ;  /* 0xff8000003b007808 */ /* 0x000fe40004000000 */
[----:B------:R-:W-:-:S02]  /*3fe0*/  FSEL R201, R24, -INF , !P3 ;  /* 0xff80000018c97808 */ /* 0x000fc40005800000 */
[C---:B------:R-:W-:Y:S02]  /*3ff0*/  ISETP.GE.AND P0, PT, R8.reuse, R242, PT ;  /* 0x000000f20800720c */ /* 0x040fe40003f06270 */
[C---:B------:R-:W-:Y:S02]  /*4000*/  ISETP.GE.AND P3, PT, R8.reuse, R240, PT ;  /* 0x000000f00800720c */ /* 0x040fe40003f66270 */
[----:B------:R-:W-:Y:S02]  /*4010*/  FMNMX.FTZ R10, R43, R10, !PT ;  /* 0x0000000a2b0a7209 */ /* 0x000fe40007810000 */
[C---:B------:R-:W-:Y:S02]  /*4020*/  ISETP.LT.OR P0, PT, R8.reuse, R243, P0 ;  /* 0x000000f30800720c */ /* 0x040fe40000701670 */
[----:B------:R-:W-:Y:S01]  /*4030*/  ISETP.LT.OR P3, PT, R8, R241, P3 ;  /* 0x000000f10800720c */ /* 0x000fe20001f61670 */
[----:B------:R-:W-:Y:S01]  /*4040*/  VIADD R8, R18, 0x30 ;  /* 0x0000003012087836 */ /* 0x000fe20000000000 */
[----:B------:R-:W-:-:S02]  /*4050*/  FMNMX.FTZ R10, R37, R10, !PT ;  /* 0x0000000a250a7209 */ /* 0x000fc40007810000 */
[----:B------:R-:W-:Y:S02]  /*4060*/  FSEL R182, R26, -INF , !P6 ;  /* 0xff8000001ab67808 */ /* 0x000fe40007000000 */
[----:B------:R-:W-:Y:S02]  /*4070*/  FSEL R180, R27, -INF , !P2 ;  /* 0xff8000001bb47808 */ /* 0x000fe40005000000 */
[----:B------:R-:W-:Y:S02]  /*4080*/  FMNMX.FTZ R10, R19, R10, !PT ;  /* 0x0000000a130a7209 */ /* 0x000fe40007810000 */
[C---:B------:R-:W-:Y:S02]  /*4090*/  ISETP.GE.AND P6, PT, R8.reuse, R242, PT ;  /* 0x000000f20800720c */ /* 0x040fe40003fc6270 */
[----:B------:R-:W-:Y:S02]  /*40a0*/  ISETP.GE.AND P2, PT, R8, R240, PT ;  /* 0x000000f00800720c */ /* 0x000fe40003f46270 */
[----:B------:R-:W-:-:S02]  /*40b0*/  FSEL R199, R25, -INF , !P5 ;  /* 0xff80000019c77808 */ /* 0x000fc40006800000 */
[----:B------:R-:W-:Y:S02]  /*40c0*/  FSEL R183, R20, -INF , !P1 ;  /* 0xff80000014b77808 */ /* 0x000fe40004800000 */
[C---:B------:R-:W-:Y:S02]  /*40d0*/  ISETP.GE.AND P5, PT, R11.reuse, R242, PT ;  /* 0x000000f20b00720c */ /* 0x040fe40003fa6270 */
[----:B------:R-:W-:Y:S02]  /*40e0*/  ISETP.GE.AND P1, PT, R11, R240, PT ;  /* 0x000000f00b00720c */ /* 0x000fe40003f26270 */
[----:B------:R-:W-:Y:S02]  /*40f0*/  FMNMX.FTZ R10, R33, R10, !PT ;  /* 0x0000000a210a7209 */ /* 0x000fe40007810000 */
[C---:B------:R-:W-:Y:S02]  /*4100*/  ISETP.LT.OR P6, PT, R8.reuse, R243, P6 ;  /* 0x000000f30800720c */ /* 0x040fe400037c1670 */
[----:B------:R-:W-:Y:S01]  /*4110*/  ISETP.LT.OR P2, PT, R8, R241, P2 ;  /* 0x000000f10800720c */ /* 0x000fe20001741670 */
[C---:B------:R-:W-:Y:S01]  /*4120*/  VIADD R8, R18.reuse, 0x38 ;  /* 0x0000003812087836 */ /* 0x040fe20000000000 */
[C---:B------:R-:W-:Y:S01]  /*4130*/  ISETP.LT.OR P5, PT, R11.reuse, R243, P5 ;  /* 0x000000f30b00720c */ /* 0x040fe20002fa1670 */
[----:B------:R-:W-:Y:S01]  /*4140*/  VIADD R18, R18, 0x39 ;  /* 0x0000003912127836 */ /* 0x000fe20000000000 */
[----:B------:R-:W-:-:S02]  /*4150*/  ISETP.LT.OR P1, PT, R11, R241, P1 ;  /* 0x000000f10b00720c */ /* 0x000fc40000f21670 */
[----:B------:R-:W-:Y:S02]  /*4160*/  FMNMX.FTZ R11, R42, R40, !PT ;  /* 0x000000282a0b7209 */ /* 0x000fe40007810000 */
[----:B------:R-:W-:Y:S02]  /*4170*/  FMNMX.FTZ R10, R17, R10, !PT ;  /* 0x0000000a110a7209 */ /* 0x000fe40007810000 */
[----:B------:R-:W-:Y:S02]  /*4180*/  FSEL R204, R22, -INF , !P4 ;  /* 0xff80000016cc7808 */ /* 0x000fe40006000000 */
[----:B------:R-:W-:Y:S02]  /*4190*/  FSEL R181, R21, -INF , !P0 ;  /* 0xff80000015b57808 */ /* 0x000fe40004000000 */
[C---:B------:R-:W-:Y:S02]  /*41a0*/  ISETP.GE.AND P4, PT, R8.reuse, R242, PT ;  /* 0x000000f20800720c */ /* 0x040fe40003f86270 */
[----:B------:R-:W-:-:S02]  /*41b0*/  ISETP.GE.AND P0, PT, R8, R240, PT ;  /* 0x000000f00800720c */ /* 0x000fc40003f06270 */
[----:B------:R-:W-:Y:S02]  /*41c0*/  FMNMX.FTZ R11, R38, R11, !PT ;  /* 0x0000000b260b7209 */ /* 0x000fe40007810000 */
[----:B------:R-:W-:Y:S02]  /*41d0*/  FMNMX.FTZ R10, R9, R10, !PT ;  /* 0x0000000a090a7209 */ /* 0x000fe40007810000 */
[C---:B------:R-:W-:Y:S02]  /*41e0*/  ISETP.LT.OR P4, PT, R8.reuse, R243, P4 ;  /* 0x000000f30800720c */ /* 0x040fe40002781670 */
[----:B------:R-:W-:Y:S02]  /*41f0*/  ISETP.LT.OR P0, PT, R8, R241, P0 ;  /* 0x000000f10800720c */ /* 0x000fe40000701670 */
[----:B------:R-:W-:Y:S02]  /*4200*/  FMNMX.FTZ R11, R36, R11, !PT ;  /* 0x0000000b240b7209 */ /* 0x000fe40007810000 */
[----:B------:R-:W-:-:S02]  /*4210*/  FMNMX.FTZ R8, R201, R10, !PT ;  /* 0x0000000ac9087209 */ /* 0x000fc40007810000 */
[----:B------:R-:W-:Y:S02]  /*4220*/  FMNMX.FTZ R11, R6, R11, !PT ;  /* 0x0000000b060b7209 */ /* 0x000fe40007810000 */
[----:B------:R-:W-:Y:S02]  /*4230*/  FMNMX.FTZ R8, R199, R8, !PT ;  /* 0x00000008c7087209 */ /* 0x000fe40007810000 */
[----:B------:R-:W-:Y:S02]  /*4240*/  FSEL R214, R23, -INF , !P3 ;  /* 0xff80000017d67808 */ /* 0x000fe40005800000 */
[----:B------:R-:W-:Y:S02]  /*4250*/  FMNMX.FTZ R11, R4, R11, !PT ;  /* 0x0000000b040b7209 */ /* 0x000fe40007810000 */
[----:B------:R-:W-:Y:S02]  /*4260*/  FMNMX.FTZ R8, R183, R8, !PT ;  /* 0x00000008b7087209 */ /* 0x000fe40007810000 */
[----:B------:R-:W-:-:S02]  /*4270*/  ISETP.GE.AND P3, PT, R18, R242, PT ;  /* 0x000000f21200720c */ /* 0x000fc40003f66270 */
[----:B------:R-:W-:Y:S02]  /*4280*/  FSEL R213, R69, -INF , !P5 ;  /* 0xff80000045d57808 */ /* 0x000fe40006800000 */
[----:B------:R-:W-:Y:S02]  /*4290*/  FSEL R215, R68, -INF , !P6 ;  /* 0xff80000044d77808 */ /* 0x000fe40007000000 */
[----:B------:R-:W-:Y:S02]  /*42a0*/  FMNMX.FTZ R11, R16, R11, !PT ;  /* 0x0000000b100b7209 */ /* 0x000fe40007810000 */
[----:B------:R-:W-:Y:S02]  /*42b0*/  FMNMX.FTZ R8, R181, R8, !PT ;  /* 0x00000008b5087209 */ /* 0x000fe40007810000 */
[----:B------:R-:W-:Y:S02]  /*42c0*/  ISETP.LT.OR P5, PT, R18, R243, P3 ;  /* 0x000000f31200720c */ /* 0x000fe40001fa1670 */
[----:B------:R-:W-:-:S02]  /*42d0*/  PLOP3.LUT P3, PT, PT, PT, UP0, 0x80, 0x0 ;  /* 0x000000000000781c */ /* 0x000fc40003f6f008 */
        /* <DEDUP_REMOVED lines=8> */
[----:B------:R-:W-:Y:S02]  /*4360*/  FMNMX.FTZ R11, R204, R11, !PT ;  /* 0x0000000bcc0b7209 */ /* 0x000fe40007810000 */
[----:B------:R-:W-:Y:S01]  /*4370*/  FMNMX.FTZ R8, R209, R8, !PT ;  /* 0x00000008d1087209 */ /* 0x000fe20007810000 */
[----:B------:R-:W-:Y:S06]  /*4380*/  @!P3 BRA `(.L_x_176) ;  /* 0x000000000094b947 */ /* 0x000fec0003800000 */
[----:B------:R-:W-:Y:S02]  /*4390*/  UIADD3 UR7, UR16, -0x2, URZ ;  /* 0xfffffffe10077890 */ /* 0x000fe4000fffe03f */
[----:B------:R-:W-:Y:S02]  /*43a0*/  USHF.L.U32 UR17, UR10, 0x5, URZ ;  /* 0x000000050a117899 */ /* 0x000fe4000800063f */
[----:B------:R-:W-:Y:S02]  /*43b0*/  USHF.R.S32.HI UR6, URZ, 0x1f, UR7 ;  /* 0x0000001f3f067899 */ /* 0x000fe40008011407 */
[----:B------:R-:W-:Y:S01]  /*43c0*/  UIMAD UR25, UR25, UR7, URZ ;  /* 0x00000007191972a4 */ /* 0x000fe2000f8e023f */
[----:B------:R-:W-:-:S03]  /*43d0*/  IMAD.WIDE.U32 R12, R3, UR7, R244 ;  /* 0x00000007030c7c25 */ /* 0x000fc6000f8e00f4 */
[----:B------:R-:W-:-:S03]  /*43e0*/  UIMAD UR25, UR6, UR29, UR25 ;  /* 0x0000001d061972a4 */ /* 0x000fc6000f8e0219 */
[----:B------:R-:W-:Y:S02]  /*43f0*/  ULDC.64 UR6, c[0x0][0x218] ;  /* 0x0000860000067ab9 */ /* 0x000fe40000000a00 */
[----:B------:R-:W-:Y:S01]  /*4400*/  LEA R20, P5, R12, UR6, 0x1 ;  /* 0x000000060c147c11 */ /* 0x000fe2000f8a08ff */
[----:B------:R-:W-:Y:S01]  /*4410*/  VIADD R3, R13, UR25 ;  /* 0x000000190d037c36 */ /* 0x000fe20008000000 */
[----:B------:R-:W-:Y:S02]  /*4420*/  USHF.L.U64.HI UR6, UR10, 0x5, UR11 ;  /* 0x000000050a067899 */ /* 0x000fe4000801020b */
[----:B------:R-:W-:Y:S02]  /*4430*/  IADD3 R14, P4, R20, UR17, RZ ;  /* 0x00000011140e7c10 */ /* 0x000fe4000ff9e0ff */
[----:B------:R-:W-:Y:S02]  /*4440*/  LEA.HI.X R21, R12, UR7, R3, 0x1, P5 ;  /* 0x000000070c157c11 */ /* 0x000fe4000a8f0c03 */
[----:B------:R-:W-:-:S02]  /*4450*/  IADD3 R22, P5, R14, UR17, RZ ;  /* 0x000000110e167c10 */ /* 0x000fc4000ffbe0ff */
        /* <DEDUP_REMOVED lines=24> */
.L_x_176:
[----:B------:R-:W-:Y:S01]  /*45e0*/  FSEL R210, R70, -INF , !P2 ;  /* 0xff80000046d27808 */ /* 0x000fe20005000000 */
[----:B------:R-:W2:Y:S01]  /*45f0*/  SHFL.BFLY PT, R3, R8, 0x2, 0x1f ;  /* 0x0c401f0008037f89 */ /* 0x000ea200000e0000 */
[----:B------:R-:W-:Y:S01]  /*4600*/  FMNMX.FTZ R11, R214, R11, !PT ;  /* 0x0000000bd60b7209 */ /* 0x000fe20007810000 */
[----:B------:R-:W-:Y:S01]  /*4610*/  ULDC UR17, c[0x0][0x2ec] ;  /* 0x0000bb0000117ab9 */ /* 0x000fe20000000800 */
[----:B------:R-:W-:Y:S02]  /*4620*/  ISETP.GE.AND P2, PT, R18, R240, PT ;  /* 0x000000f01200720c */ /* 0x000fe40003f46270 */
[----:B------:R-:W-:Y:S02]  /*4630*/  FSEL R208, R71, -INF , !P1 ;  /* 0xff80000047d07808 */ /* 0x000fe40004800000 */
[----:B------:R-:W-:Y:S02]  /*4640*/  FMNMX.FTZ R11, R210, R11, !PT ;  /* 0x0000000bd20b7209 */ /* 0x000fe40007810000 */
[----:B------:R-:W-:-:S02]  /*4650*/  ISETP.LT.OR P2, PT, R18, R241, P2 ;  /* 0x000000f11200720c */ /* 0x000fc40001741670 */
[----:B------:R-:W-:Y:S02]  /*4660*/  FSEL R206, R74, -INF , !P0 ;  /* 0xff8000004ace7808 */ /* 0x000fe40004000000 */
[----:B------:R-:W-:Y:S02]  /*4670*/  FMNMX.FTZ R11, R208, R11, !PT ;  /* 0x0000000bd00b7209 */ /* 0x000fe40007810000 */
[----:B------:R-:W-:Y:S02]  /*4680*/  FSEL R202, R75, -INF , !P2 ;  /* 0xff8000004bca7808 */ /* 0x000fe40005000000 */
[----:B------:R-:W-:Y:S02]  /*4690*/  FMNMX.FTZ R11, R206, R11, !PT ;  /* 0x0000000bce0b7209 */ /* 0x000fe40007810000 */
[----:B------:R-:W-:Y:S02]  /*46a0*/  IADD3 R228, R81, R2, RZ ;  /* 0x0000000251e47210 */ /* 0x000fe40007ffe0ff */
[----:B-1----:R-:W-:-:S02]  /*46b0*/  FMNMX.FTZ R13, R202, R11, !PT ;  /* 0x0000000bca0d7209 */ /* 0x002fc40007810000 */
[----:B------:R-:W-:Y:S02]  /*46c0*/  LEA R228, R228, UR4, 0x1 ;  /* 0x00000004e4e47c11 */ /* 0x000fe4000f8e08ff */
[----:B--2---:R-:W-:Y:S01]  /*46d0*/  FMNMX.FTZ R11, R8, R3, !PT ;  /* 0x00000003080b7209 */ /* 0x004fe20007810000 */
[----:B------:R-:W1:Y:S01]  /*46e0*/  SHFL.BFLY PT, R10, R13, 0x2, 0x1f ;  /* 0x0c401f000d0a7f89 */ /* 0x000e6200000e0000 */
[-C--:B------:R-:W-:Y:S02]  /*46f0*/  LEA R226, R7, R228.reuse, 0x1 ;  /* 0x000000e407e27211 */ /* 0x080fe400078e08ff */
[C---:B------:R-:W-:Y:S01]  /*4700*/  LEA R225, R5.reuse, R228, 0x1 ;  /* 0x000000e405e17211 */ /* 0x040fe200078e08ff */
        /* <DEDUP_REMOVED lines=13> */
[----:B-1----:R-:W-:-:S03]  /*47e0*/  FMNMX.FTZ R8, R13, R10, !PT ;  /* 0x0000000a0d087209 */ /* 0x002fc60007810000 */
[----:B------:R-:W-:Y:S01]  /*47f0*/  LDSM.16.MT88.4 R48, [R226+0x12000] ;  /* 0x01200000e230783b */ /* 0x000fe20000004200 */
[----:B--2---:R-:W-:-:S03]  /*4800*/  FMNMX.FTZ R164, R11, R164, !PT ;  /* 0x000000a40ba47209 */ /* 0x004fc60007810000 */
[----:B------:R-:W1:Y:S01]  /*4810*/  SHFL.BFLY PT, R3, R8, 0x1, 0x1f ;  /* 0x0c201f0008037f89 */ /* 0x000e6200000e0000 */
[C---:B------:R-:W-:Y:S01]  /*4820*/  FSETP.NEU.FTZ.AND P0, PT, R164.reuse, -INF , PT ;  /* 0xff800000a400780b */ /* 0x040fe20003f1d000 */
[----:B------:R-:W-:Y:S02]  /*4830*/  FMUL.FTZ R212, R164, UR17 ;  /* 0x00000011a4d47c20 */ /* 0x000fe40008410000 */
[----:B------:R-:W-:Y:S03]  /*4840*/  LDSM.16.MT88.4 R56, [R225+0x12000] ;  /* 0x01200000e138783b */ /* 0x000fe60000004200 */
[----:B------:R-:W-:Y:S01]  /*4850*/  FSEL R212, R212, RZ, P0 ;  /* 0x000000ffd4d47208 */ /* 0x000fe20000000000 */
[----:B------:R-:W-:Y:S04]  /*4860*/  LDSM.16.MT88.4 R64, [R224+0x12000] ;  /* 0x01200000e040783b */ /* 0x000fe80000004200 */
[--C-:B------:R-:W-:Y:S01]  /*4870*/  FFMA.FTZ R194, R41, UR17, -R212.reuse ;  /* 0x0000001129c27c23 */ /* 0x100fe200080108d4 */
[--C-:B------:R-:W-:Y:S01]  /*4880*/  FFMA.FTZ R193, R43, UR17, -R212.reuse ;  /* 0x000000112bc17c23 */ /* 0x100fe200080108d4 */
[----:B------:R-:W-:Y:S01]  /*4890*/  LDSM.16.MT88.4 R72, [R228+0x14000] ;  /* 0x01400000e448783b */ /* 0x000fe20000004200 */
[--C-:B------:R-:W-:Y:S01]  /*48a0*/  FFMA.FTZ R2, R9, UR17, -R212.reuse ;  /* 0x0000001109027c23 */ /* 0x100fe200080108d4 */
[--C-:B------:R-:W-:Y:S01]  /*48b0*/  FFMA.FTZ R197, R45, UR17, -R212.reuse ;  /* 0x000000112dc57c23 */ /* 0x100fe200080108d4 */
[--C-:B------:R-:W-:Y:S01]  /*48c0*/  FFMA.FTZ R188, R37, UR17, -R212.reuse ;  /* 0x0000001125bc7c23 */ /* 0x100fe200080108d4 */
[----:B------:R-:W-:Y:S01]  /*48d0*/  LDSM.16.MT88.4 R80, [R226+0x14000] ;  /* 0x01400000e250783b */ /* 0x000fe20000004200 */
[----:B------:R-:W-:Y:S01]  /*48e0*/  MUFU.EX2 R194, R194 ;  /* 0x000000c200c27308 */ /* 0x000fe20000000800 */
[--C-:B------:R-:W-:Y:S01]  /*48f0*/  FFMA.FTZ R189, R19, UR17, -R212.reuse ;  /* 0x0000001113bd7c23 */ /* 0x100fe200080108d4 */
[--C-:B------:R-:W-:Y:S01]  /*4900*/  FFMA.FTZ R185, R17, UR17, -R212.reuse ;  /* 0x0000001111b97c23 */ /* 0x100fe200080108d4 */
[----:B-1----:R-:W-:Y:S01]  /*4910*/  FMNMX.FTZ R3, R8, R3, !PT ;  /* 0x0000000308037209 */ /* 0x002fe20007810000 */
[----:B------:R-:W-:Y:S01]  /*4920*/  LDSM.16.MT88.4 R88, [R225+0x14000] ;  /* 0x01400000e158783b */ /* 0x000fe20000004200 */
[--C-:B------:R-:W-:Y:S01]  /*4930*/  FFMA.FTZ R186, R33, UR17, -R212.reuse ;  /* 0x0000001121ba7c23 */ /* 0x100fe200080108d4 */
[--C-:B------:R-:W-:Y:S01]  /*4940*/  FFMA.FTZ R196, R201, UR17, -R212.reuse ;  /* 0x00000011c9c47c23 */ /* 0x100fe200080108d4 */
[C---:B------:R-:W-:Y:S01]  /*4950*/  FSETP.NEU.FTZ.AND P0, PT, R3.reuse, -INF , PT ;  /* 0xff8000000300780b */ /* 0x040fe20003f1d000 */
[----:B------:R-:W-:Y:S01]  /*4960*/  FMUL.FTZ R205, R3, UR17 ;  /* 0x0000001103cd7c20 */ /* 0x000fe20008410000 */
[----:B------:R-:W-:Y:S01]  /*4970*/  LDSM.16.MT88.4 R96, [R224+0x14000] ;  /* 0x01400000e060783b */ /* 0x000fe20000004200 */
[----:B------:R-:W1:Y:S01]  /*4980*/  MUFU.EX2 R197, R197 ;  /* 0x000000c500c57308 */ /* 0x000e620000000800 */
[--C-:B------:R-:W-:Y:S01]  /*4990*/  FFMA.FTZ R199, R199, UR17, -R212.reuse ;  /* 0x00000011c7c77c23 */ /* 0x100fe200080108d4 */
[--C-:B------:R-:W-:Y:S01]  /*49a0*/  FFMA.FTZ R198, R183, UR17, -R212.reuse ;  /* 0x00000011b7c67c23 */ /* 0x100fe200080108d4 */
[----:B------:R-:W-:Y:S01]  /*49b0*/  FSEL R205, R205, RZ, P0 ;  /* 0x000000ffcdcd7208 */ /* 0x000fe20000000000 */
[----:B------:R-:W-:Y:S01]  /*49c0*/  LDSM.16.MT88.4 R104, [R228+0x16000] ;  /* 0x01600000e468783b */ /* 0x000fe20000004200 */
[--C-:B------:R-:W-:Y:S01]  /*49d0*/  FFMA.FTZ R201, R181, UR17, -R212.reuse ;  /* 0x00000011b5c97c23 */ /* 0x100fe200080108d4 */
[----:B------:R-:W-:Y:S01]  /*49e0*/  FFMA.FTZ R249, R209, UR17, -R212 ;  /* 0x00000011d1f97c23 */ /* 0x000fe200080108d4 */
[----:B------:R-:W-:Y:S01]  /*49f0*/  IADD3 R209, R231, 0x7000, RZ ;  /* 0x00007000e7d17810 */ /* 0x000fe20007ffe0ff */
[--C-:B------:R-:W-:Y:S01]  /*4a00*/  FFMA.FTZ R191, R42, UR17, -R205.reuse ;  /* 0x000000112abf7c23 */ /* 0x100fe200080108cd */
[--C-:B------:R-:W-:Y:S01]  /*4a10*/  FFMA.FTZ R192, R40, UR17, -R205.reuse ;  /* 0x0000001128c07c23 */ /* 0x100fe200080108cd */
[----:B------:R-:W-:Y:S01]  /*4a20*/  LDSM.16.MT88.4 R112, [R226+0x16000] ;  /* 0x01600000e270783b */ /* 0x000fe20000004200 */
[--C-:B------:R-:W-:Y:S01]  /*4a30*/  FFMA.FTZ R195, R38, UR17, -R205.reuse ;  /* 0x0000001126c37c23 */ /* 0x100fe200080108cd */
[--C-:B------:R-:W-:Y:S01]  /*4a40*/  FFMA.FTZ R190, R36, UR17, -R205.reuse ;  /* 0x0000001124be7c23 */ /* 0x100fe200080108cd */
[----:B------:R-:W-:Y:S01]  /*4a50*/  MUFU.EX2 R193, R193 ;  /* 0x000000c100c17308 */ /* 0x000fe20000000800 */
[----:B------:R-:W2:Y:S01]  /*4a60*/  LDSM.16.MT88.4 R40, [R228+0x12000] ;  /* 0x01200000e428783b */ /* 0x000ea20000004200 */
[--C-:B------:R-:W-:Y:S01]  /*4a70*/  FFMA.FTZ R187, R6, UR17, -R205.reuse ;  /* 0x0000001106bb7c23 */ /* 0x100fe200080108cd */
[--C-:B------:R-:W-:Y:S01]  /*4a80*/  FFMA.FTZ R184, R4, UR17, -R205.reuse ;  /* 0x0000001104b87c23 */ /* 0x100fe200080108cd */
[----:B-1----:R-:W-:Y:S01]  /*4a90*/  F2FP.F16.F32.PACK_AB R128, R194, R197 ;  /* 0x000000c5c280723e */ /* 0x002fe200000000ff */
[----:B------:R-:W1:Y:S01]  /*4aa0*/  LDSM.16.MT88.4 R120, [R225+0x16000] ;  /* 0x01600000e178783b */ /* 0x000e620000004200 */
[--C-:B------:R-:W-:Y:S01]  /*4ab0*/  FFMA.FTZ R165, R16, UR17, -R205.reuse ;  /* 0x0000001110a57c23 */ /* 0x100fe200080108cd */
[--C-:B------:R-:W-:Y:S01]  /*4ac0*/  FFMA.FTZ R0, R0, UR17, -R205.reuse ;  /* 0x0000001100007c23 */ /* 0x100fe200080108cd */
[----:B------:R-:W3:Y:S01]  /*4ad0*/  MUFU.EX2 R188, R188 ;  /* 0x000000bc00bc7308 */ /* 0x000ee20000000800 */
[----:B------:R-:W4:Y:S01]  /*4ae0*/  LDSM.16.MT88.4 R8, [R224+0x16000] ;  /* 0x01600000e008783b */ /* 0x000f220000004200 */
[--C-:B------:R-:W-:Y:S01]  /*4af0*/  FFMA.FTZ R200, R182, UR17, -R205.reuse ;  /* 0x00000011b6c87c23 */ /* 0x100fe200080108cd */
[--C-:B------:R-:W-:Y:S01]  /*4b00*/  FFMA.FTZ R203, R180, UR17, -R205.reuse ;  /* 0x00000011b4cb7c23 */ /* 0x100fe200080108cd */
[--C-:B------:R-:W-:Y:S01]  /*4b10*/  FFMA.FTZ R204, R204, UR17, -R205.reuse ;  /* 0x00000011cccc7c23 */ /* 0x100fe200080108cd */
[----:B------:R-:W5:Y:S01]  /*4b20*/  LDSM.16.MT88.4 R4, [R228+0x10800] ;  /* 0x01080000e404783b */ /* 0x000f620000004200 */
[----:B------:R-:W-:Y:S01]  /*4b30*/  FFMA.FTZ R207, R214, UR17, -R205 ;  /* 0x00000011d6cf7c23 */ /* 0x000fe200080108cd */
[----:B------:R-:W-:Y:S01]  /*4b40*/  FADD.FTZ R194, R197, R194 ;  /* 0x000000c2c5c27221 */ /* 0x000fe20000010000 */
[----:B------:R-:W-:Y:S01]  /*4b50*/  MUFU.EX2 R191, R191 ;  /* 0x000000bf00bf7308 */ /* 0x000fe20000000800 */
[----:B------:R-:W5:Y:S01]  /*4b60*/  LDSM.16.MT88.4 R16, [R224+0x10800] ;  /* 0x01080000e010783b */ /* 0x000f620000004200 */
[----:B------:R-:W-:-:S03]  /*4b70*/  IADD3 R214, R231, 0x4800, RZ ;  /* 0x00004800e7d67810 */ /* 0x000fc60007ffe0ff */
[----:B------:R-:W5:Y:S03]  /*4b80*/  LDSM.16.MT88.4 R20, [R225+0x12800] ;  /* 0x01280000e114783b */ /* 0x000f660000004200 */
[----:B------:R-:W2:Y:S01]  /*4b90*/  MUFU.EX2 R192, R192 ;  /* 0x000000c000c07308 */ /* 0x000ea20000000800 */
[----:B---3--:R-:W-:Y:S01]  /*4ba0*/  F2FP.F16.F32.PACK_AB R130, R188, R193 ;  /* 0x000000c1bc82723e */ /* 0x008fe200000000ff */
[----:B------:R-:W-:Y:S01]  /*4bb0*/  LDSM.16.MT88.4 R32, [R226+0x12800] ;  /* 0x01280000e220783b */ /* 0x000fe20000004200 */
[----:B------:R-:W-:-:S03]  /*4bc0*/  FADD.FTZ R193, R193, R194 ;  /* 0x000000c2c1c17221 */ /* 0x000fc60000010000 */
[----:B------:R-:W-:Y:S01]  /*4bd0*/  LDSM.16.MT88.4 R24, [R228+0x14800] ;  /* 0x01480000e418783b */ /* 0x000fe20000004200 */
[----:B------:R-:W-:Y:S01]  /*4be0*/  FADD.FTZ R188, R188, R193 ;  /* 0x000000c1bcbc7221 */ /* 0x000fe20000010000 */
[----:B------:R-:W-:Y:S02]  /*4bf0*/  MUFU.EX2 R195, R195 ;  /* 0x000000c300c37308 */ /* 0x000fe40000000800 */
[----:B------:R-:W-:Y:S04]  /*4c00*/  LDSM.16.MT88.4 R176, [R226+0x10800] ;  /* 0x01080000e2b0783b */ /* 0x000fe80000004200 */
[----:B------:R-:W-:Y:S02]  /*4c10*/  LDSM.16.MT88.4 R172, [R225+0x10800] ;  /* 0x01080000e1ac783b */ /* 0x000fe40000004200 */
[----:B------:R-:W3:Y:S01]  /*4c20*/  MUFU.EX2 R190, R190 ;  /* 0x000000be00be7308 */ /* 0x000ee20000000800 */
[----:B--2---:R-:W-:Y:S01]  /*4c30*/  F2FP.F16.F32.PACK_AB R129, R192, R191 ;  /* 0x000000bfc081723e */ /* 0x004fe200000000ff */
[----:B------:R-:W-:Y:S01]  /*4c40*/  LDSM.16.MT88.4 R168, [R228+0x12800] ;  /* 0x01280000e4a8783b */ /* 0x000fe20000004200 */
[----:B------:R-:W-:-:S03]  /*4c50*/  FADD.FTZ R192, R191, R192 ;  /* 0x000000c0bfc07221 */ /* 0x000fc60000010000 */
[----:B------:R-:W-:Y:S02]  /*4c60*/  LDSM.16.MT88.4 R28, [R224+0x12800] ;  /* 0x01280000e01c783b */ /* 0x000fe40000004200 */
[----:B------:R-:W-:Y:S02]  /*4c70*/  MUFU.EX2 R189, R189 ;  /* 0x000000bd00bd7308 */ /* 0x000fe40000000800 */
[----:B------:R-:W-:Y:S06]  /*4c80*/  LDSM.16.MT88.4 R180, [R228+0x11000] ;  /* 0x01100000e4b4783b */ /* 0x000fec0000004200 */
[----:B------:R-:W2:Y:S01]  /*4c90*/  MUFU.EX2 R186, R186 ;  /* 0x000000ba00ba7308 */ /* 0x000ea20000000800 */
[----:B---3--:R-:W-:Y:S01]  /*4ca0*/  F2FP.F16.F32.PACK_AB R131, R190, R195 ;  /* 0x000000c3be83723e */ /* 0x008fe200000000ff */
[----:B------:R-:W-:-:S04]  /*4cb0*/  FADD.FTZ R195, R195, R192 ;  /* 0x000000c0c3c37221 */ /* 0x000fc80000010000 */
[----:B------:R-:W-:Y:S02]  /*4cc0*/  FADD.FTZ R190, R190, R195 ;  /* 0x000000c3bebe7221 */ /* 0x000fe40000010000 */
[C---:B------:R-:W-:Y:S01]  /*4cd0*/  HMMA.16816.F32 R160, R128.reuse, R156, RZ ;  /* 0x0000009c80a0723c */ /* 0x040fe200000018ff */
[----:B------:R-:W-:Y:S05]  /*4ce0*/  MUFU.EX2 R185, R185 ;  /* 0x000000b900b97308 */ /* 0x000fea0000000800 */
[C---:B------:R-:W-:Y:S03]  /*4cf0*/  HMMA.16816.F32 R152, R128.reuse, R148, RZ ;  /* 0x000000948098723c */ /* 0x040fe600000018ff */
[----:B------:R-:W3:Y:S01]  /*4d00*/  MUFU.EX2 R2, R2 ;  /* 0x0000000200027308 */ /* 0x000ee20000000800 */
[C---:B--2---:R-:W-:Y:S01]  /*4d10*/  F2FP.F16.F32.PACK_AB R12, R186.reuse, R189 ;  /* 0x000000bdba0c723e */ /* 0x044fe200000000ff */
[----:B------:R-:W-:Y:S01]  /*4d20*/  FADD.FTZ R189, R189, R188 ;  /* 0x000000bcbdbd7221 */ /* 0x000fe20000010000 */
[----:B------:R-:W-:Y:S03]  /*4d30*/  HMMA.16816.F32 R144, R128, R140, RZ ;  /* 0x0000008c8090723c */ /* 0x000fe600000018ff */
[----:B------:R-:W-:-:S02]  /*4d40*/  FADD.FTZ R186, R186, R189 ;  /* 0x000000bdbaba7221 */ /* 0x000fc40000010000 */
[----:B------:R-:W-:Y:S01]  /*4d50*/  MUFU.EX2 R187, R187 ;  /* 0x000000bb00bb7308 */ /* 0x000fe20000000800 */
[C---:B------:R-:W-:Y:S06]  /*4d60*/  HMMA.16816.F32 R136, R128.reuse, R132, RZ ;  /* 0x000000848088723c */ /* 0x040fec00000018ff */
[----:B------:R-:W-:Y:S01]  /*4d70*/  HMMA.16816.F32 R36, R128, R40, RZ ;  /* 0x000000288024723c */ /* 0x000fe200000018ff */
[----:B------:R-:W2:Y:S01]  /*4d80*/  MUFU.EX2 R184, R184 ;  /* 0x000000b800b87308 */ /* 0x000ea20000000800 */
[----:B---3--:R-:W-:Y:S01]  /*4d90*/  F2FP.F16.F32.PACK_AB R14, R2, R185 ;  /* 0x000000b9020e723e */ /* 0x008fe200000000ff */
[----:B------:R-:W-:-:S03]  /*4da0*/  FADD.FTZ R185, R185, R186 ;  /* 0x000000bab9b97221 */ /* 0x000fc60000010000 */
[C---:B------:R-:W-:Y:S01]  /*4db0*/  HMMA.16816.F32 R44, R128.reuse, R48, RZ ;  /* 0x00000030802c723c */ /* 0x040fe200000018ff */
[----:B------:R-:W-:Y:S02]  /*4dc0*/  FADD.FTZ R185, R2, R185 ;  /* 0x000000b902b97221 */ /* 0x000fe40000010000 */
[----:B------:R-:W-:Y:S03]  /*4dd0*/  MUFU.EX2 R165, R165 ;  /* 0x000000a500a57308 */ /* 0x000fe60000000800 */
[C---:B------:R-:W-:Y:S05]  /*4de0*/  HMMA.16816.F32 R52, R128.reuse, R56, RZ ;  /* 0x000000388034723c */ /* 0x040fea00000018ff */
[----:B------:R-:W3:Y:S01]  /*4df0*/  MUFU.EX2 R0, R0 ;  /* 0x0000000000007308 */ /* 0x000ee20000000800 */
[----:B------:R-:W-:Y:S01]  /*4e00*/  HMMA.16816.F32 R60, R128, R64, RZ ;  /* 0x00000040803c723c */ /* 0x000fe200000018ff */
[----:B--2---:R-:W-:Y:S01]  /*4e10*/  F2FP.F16.F32.PACK_AB R13, R184, R187 ;  /* 0x000000bbb80d723e */ /* 0x004fe200000000ff */
[----:B------:R-:W-:-:S04]  /*4e20*/  FADD.FTZ R187, R187, R190 ;  /* 0x000000bebbbb7221 */ /* 0x000fc80000010000 */
[----:B------:R-:W-:Y:S01]  /*4e30*/  HMMA.16816.F32 R68, R128, R72, RZ ;  /* 0x000000488044723c */ /* 0x000fe200000018ff */
[----:B------:R-:W-:Y:S01]  /*4e40*/  MUFU.EX2 R196, R196 ;  /* 0x000000c400c47308 */ /* 0x000fe20000000800 */
[----:B------:R-:W-:-:S04]  /*4e50*/  FADD.FTZ R184, R184, R187 ;  /* 0x000000bbb8b87221 */ /* 0x000fc80000010000 */
[C---:B------:R-:W-:Y:S03]  /*4e60*/  HMMA.16816.F32 R76, R128.reuse, R80, RZ ;  /* 0x00000050804c723c */ /* 0x040fe600000018ff */
[----:B------:R-:W2:Y:S01]  /*4e70*/  MUFU.EX2 R199, R199 ;  /* 0x000000c700c77308 */ /* 0x000ea20000000800 */
[C---:B---3--:R-:W-:Y:S01]  /*4e80*/  F2FP.F16.F32.PACK_AB R15, R0.reuse, R165 ;  /* 0x000000a5000f723e */ /* 0x048fe200000000ff */
[----:B------:R-:W-:Y:S01]  /*4e90*/  FADD.FTZ R165, R165, R184 ;  /* 0x000000b8a5a57221 */ /* 0x000fe20000010000 */
[C---:B------:R-:W-:Y:S03]  /*4ea0*/  HMMA.16816.F32 R84, R128.reuse, R88, RZ ;  /* 0x000000588054723c */ /* 0x040fe600000018ff */
[----:B------:R-:W-:Y:S02]  /*4eb0*/  FADD.FTZ R165, R0, R165 ;  /* 0x000000a500a57221 */ /* 0x000fe40000010000 */
[----:B------:R-:W-:Y:S01]  /*4ec0*/  MUFU.EX2 R198, R198 ;  /* 0x000000c600c67308 */ /* 0x000fe20000000800 */
[C---:B------:R-:W-:Y:S06]  /*4ed0*/  HMMA.16816.F32 R92, R128.reuse, R96, RZ ;  /* 0x00000060805c723c */ /* 0x040fec00000018ff */
[C---:B------:R-:W-:Y:S01]  /*4ee0*/  HMMA.16816.F32 R100, R128.reuse, R104, RZ ;  /* 0x000000688064723c */ /* 0x040fe200000018ff */
[----:B------:R-:W-:Y:S05]  /*4ef0*/  MUFU.EX2 R201, R201 ;  /* 0x000000c900c97308 */ /* 0x000fea0000000800 */
[C---:B------:R-:W-:Y:S03]  /*4f00*/  HMMA.16816.F32 R108, R128.reuse, R112, RZ ;  /* 0x00000070806c723c */ /* 0x040fe600000018ff */
[----:B------:R-:W-:Y:S03]  /*4f10*/  MUFU.EX2 R200, R200 ;  /* 0x000000c800c87308 */ /* 0x000fe60000000800 */
[C---:B-1----:R-:W-:Y:S05]  /*4f20*/  HMMA.16816.F32 R116, R128.reuse, R120, RZ ;  /* 0x000000788074723c */ /* 0x042fea00000018ff */
[----:B------:R-:W1:Y:S01]  /*4f30*/  MUFU.EX2 R203, R203 ;  /* 0x000000cb00cb7308 */ /* 0x000e620000000800 */
        /* <DEDUP_REMOVED lines=18> */
[C---:B----4-:R-:W-:Y:S06]  /*5060*/  HMMA.16816.F32 R124, R128.reuse, R8, RZ ;  /* 0x00000008807c723c */ /* 0x050fec00000018ff */
[----:B------:R-:W-:Y:S01]  /*5070*/  HMMA.16816.F32 R128, R128, R10, RZ ;  /* 0x0000000a8080723c */ /* 0x000fe200000018ff */
[----:B------:R-:W4:Y:S05]  /*5080*/  LDSM.16.MT88.4 R8, [R226+0x14800] ;  /* 0x01480000e208783b */ /* 0x000f2a0000004200 */
[C---:B-----5:R-:W-:Y:S06]  /*5090*/  HMMA.16816.F32 R160, R12.reuse, R4, R160 ;  /* 0x000000040ca0723c */ /* 0x060fec00000018a0 */
[C---:B------:R-:W-:Y:S01]  /*50a0*/  HMMA.16816.F32 R156, R12.reuse, R6, R156 ;  /* 0x000000060c9c723c */ /* 0x040fe2000000189c */
[----:B------:R-:W5:Y:S05]  /*50b0*/  LDSM.16.MT88.4 R4, [R225+0x14800] ;  /* 0x01480000e104783b */ /* 0x000f6a0000004200 */
[C---:B------:R-:W-:Y:S06]  /*50c0*/  HMMA.16816.F32 R136, R12.reuse, R16, R136 ;  /* 0x000000100c88723c */ /* 0x040fec0000001888 */
[C---:B------:R-:W-:Y:S01]  /*50d0*/  HMMA.16816.F32 R132, R12.reuse, R18, R132 ;  /* 0x000000120c84723c */ /* 0x040fe20000001884 */
[----:B------:R-:W2:Y:S05]  /*50e0*/  LDSM.16.MT88.4 R16, [R224+0x14800] ;  /* 0x01480000e010783b */ /* 0x000eaa0000004200 */
[C---:B------:R-:W-:Y:S06]  /*50f0*/  HMMA.16816.F32 R52, R12.reuse, R20, R52 ;  /* 0x000000140c34723c */ /* 0x040fec0000001834 */
[C---:B------:R-:W-:Y:S01]  /*5100*/  HMMA.16816.F32 R56, R12.reuse, R22, R56 ;  /* 0x000000160c38723c */ /* 0x040fe20000001838 */
[----:B------:R-:W1:Y:S05]  /*5110*/  LDSM.16.MT88.4 R20, [R228+0x16800] ;  /* 0x01680000e414783b */ /* 0x000e6a0000004200 */
[C---:B----4-:R-:W-:Y:S06]  /*5120*/  HMMA.16816.F32 R76, R12.reuse, R8, R76 ;  /* 0x000000080c4c723c */ /* 0x050fec000000184c */
[C---:B------:R-:W-:Y:S01]  /*5130*/  HMMA.16816.F32 R80, R12.reuse, R10, R80 ;  /* 0x0000000a0c50723c */ /* 0x040fe20000001850 */
[----:B------:R-:W4:Y:S05]  /*5140*/  LDSM.16.MT88.4 R8, [R226+0x16800] ;  /* 0x01680000e208783b */ /* 0x000f2a0000004200 */
[C---:B-----5:R-:W-:Y:S06]  /*5150*/  HMMA.16816.F32 R84, R12.reuse, R4, R84 ;  /* 0x000000040c54723c */ /* 0x060fec0000001854 */
[C---:B------:R-:W-:Y:S01]  /*5160*/  HMMA.16816.F32 R88, R12.reuse, R6, R88 ;  /* 0x000000060c58723c */ /* 0x040fe20000001858 */
[----:B------:R-:W5:Y:S05]  /*5170*/  LDSM.16.MT88.4 R4, [R225+0x16800] ;  /* 0x01680000e104783b */ /* 0x000f6a0000004200 */
[C---:B--2---:R-:W-:Y:S06]  /*5180*/  HMMA.16816.F32 R92, R12.reuse, R16, R92 ;  /* 0x000000100c5c723c */ /* 0x044fec000000185c */
[C---:B------:R-:W-:Y:S01]  /*5190*/  HMMA.16816.F32 R96, R12.reuse, R18, R96 ;  /* 0x000000120c60723c */ /* 0x040fe20000001860 */
[----:B------:R-:W2:Y:S05]  /*51a0*/  LDSM.16.MT88.4 R16, [R224+0x16800] ;  /* 0x01680000e010783b */ /* 0x000eaa0000004200 */
[C---:B-1----:R-:W-:Y:S06]  /*51b0*/  HMMA.16816.F32 R100, R12.reuse, R20, R100 ;  /* 0x000000140c64723c */ /* 0x042fec0000001864 */
[C---:B------:R-:W-:Y:S01]  /*51c0*/  HMMA.16816.F32 R104, R12.reuse, R22, R104 ;  /* 0x000000160c68723c */ /* 0x040fe20000001868 */
[----:B------:R-:W-:Y:S05]  /*51d0*/  LDSM.16.MT88.4 R20, [R228+0x15000] ;  /* 0x01500000e414783b */ /* 0x000fea0000004200 */
[C---:B----4-:R-:W-:Y:S06]  /*51e0*/  HMMA.16816.F32 R108, R12.reuse, R8, R108 ;  /* 0x000000080c6c723c */ /* 0x050fec000000186c */
        /* <DEDUP_REMOVED lines=20> */
[C---:B-----5:R-:W-:Y:S06]  /*5330*/  HMMA.16816.F32 R116, R12.reuse, R4, R116 ;  /* 0x000000040c74723c */ /* 0x060fec0000001874 */
[----:B------:R-:W-:Y:S01]  /*5340*/  HMMA.16816.F32 R120, R12, R6, R120 ;  /* 0x000000060c78723c */ /* 0x000fe20000001878 */
[----:B------:R-:W-:Y:S01]  /*5350*/  F2FP.F16.F32.PACK_AB R4, R199, R196 ;  /* 0x000000c4c704723e */ /* 0x000fe200000000ff */
[----:B------:R-:W-:Y:S01]  /*5360*/  FADD.FTZ R196, R196, R185 ;  /* 0x000000b9c4c47221 */ /* 0x000fe20000010000 */
[----:B------:R-:W-:Y:S01]  /*5370*/  F2FP.F16.F32.PACK_AB R5, R203, R200 ;  /* 0x000000c8cb05723e */ /* 0x000fe200000000ff */
[----:B------:R-:W-:-:S02]  /*5380*/  FADD.FTZ R200, R200, R165 ;  /* 0x000000a5c8c87221 */ /* 0x000fc40000010000 */
[C---:B--2---:R-:W-:Y:S01]  /*5390*/  HMMA.16816.F32 R124, R12.reuse, R16, R124 ;  /* 0x000000100c7c723c */ /* 0x044fe2000000187c */
[----:B------:R-:W-:Y:S01]  /*53a0*/  F2FP.F16.F32.PACK_AB R6, R201, R198 ;  /* 0x000000c6c906723e */ /* 0x000fe200000000ff */
[----:B------:R-:W-:Y:S01]  /*53b0*/  FADD.FTZ R199, R199, R196 ;  /* 0x000000c4c7c77221 */ /* 0x000fe20000010000 */
[----:B---3--:R-:W-:Y:S01]  /*53c0*/  F2FP.F16.F32.PACK_AB R7, R207, R204 ;  /* 0x000000cccf07723e */ /* 0x008fe200000000ff */
[----:B------:R-:W-:Y:S02]  /*53d0*/  FADD.FTZ R203, R203, R200 ;  /* 0x000000c8cbcb7221 */ /* 0x000fe40000010000 */
[----:B------:R-:W-:Y:S01]  /*53e0*/  HMMA.16816.F32 R128, R12, R18, R128 ;  /* 0x000000120c80723c */ /* 0x000fe20000001880 */
[----:B------:R-:W2:Y:S01]  /*53f0*/  LDSM.16.MT88.4 R16, [R226+0x15000] ;  /* 0x01500000e210783b */ /* 0x000ea20000004200 */
[----:B------:R-:W-:Y:S01]  /*5400*/  FADD.FTZ R198, R198, R199 ;  /* 0x000000c7c6c67221 */ /* 0x000fe20000010000 */
[----:B------:R-:W-:Y:S02]  /*5410*/  FADD.FTZ R204, R204, R203 ;  /* 0x000000cbcccc7221 */ /* 0x000fe40000010000 */
[----:B------:R-:W3:Y:S01]  /*5420*/  LDSM.16.MT88.4 R12, [R225+0x15000] ;  /* 0x01500000e10c783b */ /* 0x000ee20000004200 */
[----:B-1----:R-:W-:Y:S01]  /*5430*/  HMMA.16816.F32 R44, R4, R8, R44 ;  /* 0x00000008042c723c */ /* 0x002fe2000000182c */
[----:B------:R-:W-:Y:S01]  /*5440*/  FADD.FTZ R201, R201, R198 ;  /* 0x000000c6c9c97221 */ /* 0x000fe20000010000 */
[----:B------:R-:W-:-:S04]  /*5450*/  FADD.FTZ R204, R207, R204 ;  /* 0x000000cccfcc7221 */ /* 0x000fc80000010000 */
[C---:B------:R-:W-:Y:S01]  /*5460*/  HMMA.16816.F32 R48, R4.reuse, R10, R48 ;  /* 0x0000000a0430723c */ /* 0x040fe20000001830 */
[----:B------:R-:W1:Y:S05]  /*5470*/  LDSM.16.MT88.4 R8, [R228+0x17000] ;  /* 0x01700000e408783b */ /* 0x000e6a0000004200 */
        /* <DEDUP_REMOVED lines=9> */
[C---:B---3--:R-:W-:Y:S06]  /*5510*/  HMMA.16816.F32 R84, R4.reuse, R12, R84 ;  /* 0x0000000c0454723c */ /* 0x048fec0000001854 */
[C---:B------:R-:W-:Y:S01]  /*5520*/  HMMA.16816.F32 R88, R4.reuse, R14, R88 ;  /* 0x0000000e0458723c */ /* 0x040fe20000001858 */
[----:B------:R-:W3:Y:S05]  /*5530*/  LDSM.16.MT88.4 R12, [R224+0x17000] ;  /* 0x01700000e00c783b */ /* 0x000eea0000004200 */
[C---:B-1----:R-:W-:Y:S06]  /*5540*/  HMMA.16816.F32 R100, R4.reuse, R8, R100 ;  /* 0x000000080464723c */ /* 0x042fec0000001864 */
[C---:B------:R-:W-:Y:S01]  /*5550*/  HMMA.16816.F32 R104, R4.reuse, R10, R104 ;  /* 0x0000000a0468723c */ /* 0x040fe20000001868 */
[----:B------:R-:W1:Y:S05]  /*5560*/  LDSM.16.MT88.4 R8, [R228+0x11800] ;  /* 0x01180000e408783b */ /* 0x000e6a0000004200 */
[C---:B-----5:R-:W-:Y:S06]  /*5570*/  HMMA.16816.F32 R108, R4.reuse, R20, R108 ;  /* 0x00000014046c723c */ /* 0x060fec000000186c */
[C---:B------:R-:W-:Y:S01]  /*5580*/  HMMA.16816.F32 R112, R4.reuse, R22, R112 ;  /* 0x000000160470723c */ /* 0x040fe20000001870 */
[----:B------:R-:W5:Y:S05]  /*5590*/  LDSM.16.MT88.4 R20, [R225+0x11800] ;  /* 0x01180000e114783b */ /* 0x000f6a0000004200 */
[C---:B------:R-:W-:Y:S06]  /*55a0*/  HMMA.16816.F32 R160, R4.reuse, R180, R160 ;  /* 0x000000b404a0723c */ /* 0x040fec00000018a0 */
[----:B------:R-:W-:Y:S01]  /*55b0*/  HMMA.16816.F32 R156, R4, R182, R156 ;  /* 0x000000b6049c723c */ /* 0x000fe2000000189c */
[--C-:B------:R-:W-:Y:S01]  /*55c0*/  FFMA.FTZ R180, R208, UR17, -R205.reuse ;  /* 0x00000011d0b47c23 */ /* 0x100fe200080108cd */
[----:B------:R-:W-:Y:S01]  /*55d0*/  FFMA.FTZ R181, R206, UR17, -R205 ;  /* 0x00000011ceb57c23 */ /* 0x000fe200080108cd */
[----:B------:R-:W-:-:S03]  /*55e0*/  IADD3 R208, R231, 0x7800, RZ ;  /* 0x00007800e7d07810 */ /* 0x000fc60007ffe0ff */
[C---:B------:R-:W-:Y:S01]  /*55f0*/  HMMA.16816.F32 R152, R4.reuse, R176, R152 ;  /* 0x000000b00498723c */ /* 0x040fe20000001898 */
[--C-:B------:R-:W-:Y:S01]  /*5600*/  FFMA.FTZ R182, R202, UR17, -R205.reuse ;  /* 0x00000011cab67c23 */ /* 0x100fe200080108cd */
[----:B------:R-:W-:Y:S04]  /*5610*/  MUFU.EX2 R180, R180 ;  /* 0x000000b400b47308 */ /* 0x000fe80000000800 */
[C---:B------:R-:W-:Y:S01]  /*5620*/  HMMA.16816.F32 R148, R4.reuse, R178, R148 ;  /* 0x000000b20494723c */ /* 0x040fe20000001894 */
[--C-:B------:R-:W-:Y:S01]  /*5630*/  FFMA.FTZ R176, R215, UR17, -R212.reuse ;  /* 0x00000011d7b07c23 */ /* 0x100fe200080108d4 */
[--C-:B------:R-:W-:Y:S01]  /*5640*/  FFMA.FTZ R177, R213, UR17, -R212.reuse ;  /* 0x00000011d5b17c23 */ /* 0x100fe200080108d4 */
[C---:B------:R-:W-:Y:S01]  /*5650*/  IADD3 R215, R231.reuse, 0x4000, RZ ;  /* 0x00004000e7d77810 */ /* 0x040fe20007ffe0ff */
[----:B------:R-:W-:Y:S01]  /*5660*/  MUFU.EX2 R181, R181 ;  /* 0x000000b500b57308 */ /* 0x000fe20000000800 */
[----:B------:R-:W-:Y:S01]  /*5670*/  IADD3 R213, R231, 0x5000, RZ ;  /* 0x00005000e7d57810 */ /* 0x000fe20007ffe0ff */
[----:B------:R-:W-:Y:S01]  /*5680*/  HMMA.16816.F32 R136, R4, R172, R136 ;  /* 0x000000ac0488723c */ /* 0x000fe20000001888 */
[----:B------:R-:W-:Y:S01]  /*5690*/  FFMA.FTZ R178, R211, UR17, -R212 ;  /* 0x00000011d3b27c23 */ /* 0x000fe200080108d4 */
[----:B------:R-:W-:Y:S01]  /*56a0*/  FFMA.FTZ R179, R210, UR17, -R205 ;  /* 0x00000011d2b37c23 */ /* 0x000fe200080108cd */
[----:B------:R-:W-:-:S02]  /*56b0*/  IADD3 R212, R231, 0x5800, RZ ;  /* 0x00005800e7d47810 */ /* 0x000fc40007ffe0ff */
[C---:B------:R-:W-:Y:S01]  /*56c0*/  IADD3 R211, R231.reuse, 0x6000, RZ ;  /* 0x00006000e7d37810 */ /* 0x040fe20007ffe0ff */
[----:B------:R-:W-:Y:S01]  /*56d0*/  MUFU.EX2 R176, R176 ;  /* 0x000000b000b07308 */ /* 0x000fe20000000800 */
[----:B------:R-:W-:Y:S01]  /*56e0*/  HMMA.16816.F32 R132, R4, R174, R132 ;  /* 0x000000ae0484723c */ /* 0x000fe20000001884 */
[----:B------:R-:W-:Y:S01]  /*56f0*/  LDSM.16.MT88.4 R172, [R226+0x13800] ;  /* 0x01380000e2ac783b */ /* 0x000fe20000004200 */
[----:B------:R-:W-:-:S04]  /*5700*/  IADD3 R210, R231, 0x6800, RZ ;  /* 0x00006800e7d27810 */ /* 0x000fc80007ffe0ff */
[C---:B------:R-:W-:Y:S01]  /*5710*/  HMMA.16816.F32 R36, R4.reuse, R168, R36 ;  /* 0x000000a80424723c */ /* 0x040fe20000001824 */
[----:B------:R-:W1:Y:S05]  /*5720*/  MUFU.EX2 R177, R177 ;  /* 0x000000b100b17308 */ /* 0x000e6a0000000800 */
        /* <DEDUP_REMOVED lines=14> */
[C---:B--2---:R-:W-:Y:S06]  /*5810*/  HMMA.16816.F32 R116, R4.reuse, R16, R116 ;  /* 0x000000100474723c */ /* 0x044fec0000001874 */
[C---:B------:R-:W-:Y:S01]  /*5820*/  HMMA.16816.F32 R120, R4.reuse, R18, R120 ;  /* 0x000000120478723c */ /* 0x040fe20000001878 */
[----:B------:R-:W2:Y:S05]  /*5830*/  LDSM.16.MT88.4 R16, [R224+0x11800] ;  /* 0x01180000e010783b */ /* 0x000eaa0000004200 */
[C---:B---3--:R-:W-:Y:S06]  /*5840*/  HMMA.16816.F32 R124, R4.reuse, R12, R124 ;  /* 0x0000000c047c723c */ /* 0x048fec000000187c */
[----:B------:R-:W-:Y:S01]  /*5850*/  HMMA.16816.F32 R128, R4, R14, R128 ;  /* 0x0000000e0480723c */ /* 0x000fe20000001880 */
[----:B------:R-:W3:Y:S06]  /*5860*/  LDSM.16.MT88.4 R12, [R228+0x13800] ;  /* 0x01380000e40c783b */ /* 0x000eec0000004200 */
[----:B-1----:R-:W-:Y:S01]  /*5870*/  F2FP.F16.F32.PACK_AB R4, R177, R176 ;  /* 0x000000b0b104723e */ /* 0x002fe200000000ff */
        /* <DEDUP_REMOVED lines=42> */
[C---:B--2---:R-:W-:Y:S06]  /*5b20*/  HMMA.16816.F32 R100, R4.reuse, R16, R100 ;  /* 0x000000100464723c */ /* 0x044fec0000001864 */
[C---:B------:R-:W-:Y:S06]  /*5b30*/  HMMA.16816.F32 R104, R4.reuse, R18, R104 ;  /* 0x000000120468723c */ /* 0x040fec0000001868 */
[C---:B---3--:R-:W-:Y:S06]  /*5b40*/  HMMA.16816.F32 R108, R4.reuse, R12, R108 ;  /* 0x0000000c046c723c */ /* 0x048fec000000186c */
[C---:B------:R-:W-:Y:S06]  /*5b50*/  HMMA.16816.F32 R112, R4.reuse, R14, R112 ;  /* 0x0000000e0470723c */ /* 0x040fec0000001870 */
[C---:B-1----:R-:W-:Y:S06]  /*5b60*/  HMMA.16816.F32 R116, R4.reuse, R8, R116 ;  /* 0x000000080474723c */ /* 0x042fec0000001874 */
[C---:B------:R-:W-:Y:S06]  /*5b70*/  HMMA.16816.F32 R120, R4.reuse, R10, R120 ;  /* 0x0000000a0478723c */ /* 0x040fec0000001878 */
[C---:B-----5:R-:W-:Y:S06]  /*5b80*/  HMMA.16816.F32 R124, R4.reuse, R20, R124 ;  /* 0x00000014047c723c */ /* 0x060fec000000187c */
[----:B------:R-:W-:Y:S01]  /*5b90*/  HMMA.16816.F32 R128, R4, R22, R128 ;  /* 0x000000160480723c */ /* 0x000fe20000001880 */
[----:B------:R-:W-:-:S08]  /*5ba0*/  NOP ;  /* 0x0000000000007918 */ /* 0x000fd00000000000 */
[----:B------:R-:W-:-:S15]  /*5bb0*/  @!P3 BRA `(.L_x_177) ;  /* 0x000000380014b947 */ /* 0x000fde0003800000 */
[----:B------:R-:W-:Y:S01]  /*5bc0*/  UIADD3 UR23, UR16, -0x2, URZ ;  /* 0xfffffffe10177890 */ /* 0x000fe2000fffe03f */
[----:B------:R-:W-:-:S04]  /*5bd0*/  DEPBAR.LE SB0, 0x0 ;  /* 0x000080000000791a */ /* 0x000fc80000000000 */
[----:B------:R-:W-:Y:S01]  /*5be0*/  USHF.R.S32.HI UR6, URZ, 0x1f, UR23 ;  /* 0x0000001f3f067899 */ /* 0x000fe20008011417 */
[----:B------:R-:W-:Y:S01]  /*5bf0*/  IMAD.U32 R165, RZ, RZ, UR23 ;  /* 0x00000017ffa57e24 */ /* 0x000fe2000f8e00ff */
[----:B------:R-:W-:Y:S02]  /*5c00*/  UIMAD.WIDE.U32 UR20, UR23, UR8, URZ ;  /* 0x00000008171472a5 */ /* 0x000fe4000f8e003f */
[----:B------:R-:W-:Y:S02]  /*5c10*/  UIMAD UR6, UR6, UR8, URZ ;  /* 0x00000008060672a4 */ /* 0x000fe4000f8e023f */
[----:B------:R-:W-:Y:S02]  /*5c20*/  USHF.L.U32 UR4, UR8, 0x5, URZ ;  /* 0x0000000508047899 */ /* 0x000fe4000800063f */
[----:B------:R-:W-:Y:S01]  /*5c30*/  UIMAD UR6, UR23, UR9, UR6 ;  /* 0x00000009170672a4 */ /* 0x000fe2000f8e0206 */
[----:B------:R-:W-:Y:S01]  /*5c40*/  IMAD.U32 R6, RZ, RZ, UR20 ;  /* 0x00000014ff067e24 */ /* 0x000fe2000f8e00ff */
[----:B------:R-:W-:Y:S01]  /*5c50*/  UISETP.GT.AND UP0, UPT, UR23, UR12, UPT ;  /* 0x0000000c1700728c */ /* 0x000fe2000bf04270 */
[----:B------:R-:W-:Y:S01]  /*5c60*/  IMAD.U32 R7, RZ, RZ, UR21 ;  /* 0x00000015ff077e24 */ /* 0x000fe2000f8e00ff */
[----:B------:R-:W-:Y:S01]  /*5c70*/  UIADD3 UR6, UR21, UR6, URZ ;  /* 0x0000000615067290 */ /* 0x000fe2000fffe03f */
[----:B------:R-:W-:Y:S01]  /*5c80*/  BAR.SYNC.DEFER_BLOCKING 0x0 ;  /* 0x0000000000007b1d */ /* 0x000fe20000010000 */
[----:B------:R-:W-:-:S04]  /*5c90*/  LEA R0, P0, R6, R166, 0x6 ;  /* 0x000000a606007211 */ /* 0x000fc800078030ff */
[----:B------:R-:W-:Y:S01]  /*5ca0*/  IMAD.U32 R5, RZ, RZ, UR6 ;  /* 0x00000006ff057e24 */ /* 0x000fe2000f8e00ff */
[----:B------:R-:W-:Y:S02]  /*5cb0*/  ULDC.64 UR6, c[0x0][0x220] ;  /* 0x0000880000067ab9 */ /* 0x000fe40000000a00 */
[----:B------:R-:W-:Y:S01]  /*5cc0*/  LEA R4, P1, R0, UR6, 0x1 ;  /* 0x0000000600047c11 */ /* 0x000fe2000f8208ff */
[----:B------:R-:W-:Y:S01]  /*5cd0*/  USHF.L.U64.HI UR6, UR8, 0x5, UR9 ;  /* 0x0000000508067899 */ /* 0x000fe20008010209 */
[----:B------:R-:W-:Y:S02]  /*5ce0*/  LEA.HI.X R5, R6, R239, R5, 0x6, P0 ;  /* 0x000000ef06057211 */ /* 0x000fe400000f3405 */
[----:B------:R-:W-:Y:S02]  /*5cf0*/  IADD3 R6, P0, R4, UR4, RZ ;  /* 0x0000000404067c10 */ /* 0x000fe4000ff1e0ff */
[----:B------:R-:W-:Y:S01]  /*5d00*/  LEA.HI.X R5, R0, UR7, R5, 0x1, P1 ;  /* 0x0000000700057c11 */ /* 0x000fe200088f0c05 */
[----:B------:R-:W-:Y:S01]  /*5d10*/  IMAD R0, R165, 0x40, R246 ;  /* 0x00000040a5007824 */ /* 0x000fe200078e02f6 */
[----:B------:R-:W-:-:S02]  /*5d20*/  IADD3 R22, P1, R6, UR4, RZ ;  /* 0x0000000406167c10 */ /* 0x000fc4000ff3e0ff */
[----:B------:R-:W-:Y:S01]  /*5d30*/  IADD3.X R7, R5, UR6, RZ, P0, !PT ;  /* 0x0000000605077c10 */ /* 0x000fe200087fe4ff */
[----:B------:R-:W-:Y:S01]  /*5d40*/  VIADD R2, R0, 0x1 ;  /* 0x0000000100027836 */ /* 0x000fe20000000000 */
[----:B------:R-:W-:Y:S02]  /*5d50*/  IADD3 R20, P0, R22, UR4, RZ ;  /* 0x0000000416147c10 */ /* 0x000fe4000ff1e0ff */
[----:B------:R-:W-:Y:S01]  /*5d60*/  IADD3.X R23, R7, UR6, RZ, P1, !PT ;  /* 0x0000000607177c10 */ /* 0x000fe20008ffe4ff */
[----:B------:R-:W-:Y:S01]  /*5d70*/  @!PT LDS RZ, [RZ] ;  /* 0x00000000fffff984 */ /* 0x000fe20000000800 */
[----:B------:R-:W-:Y:S01]  /*5d80*/  @!PT LDS RZ, [RZ] ;  /* 0x00000000fffff984 */ /* 0x000fe20000000800 */
[----:B------:R-:W-:Y:S01]  /*5d90*/  @!PT LDS RZ, [RZ] ;  /* 0x00000000fffff984 */ /* 0x000fe20000000800 */
[----:B------:R-:W-:Y:S01]  /*5da0*/  LDGSTS.E.BYPASS.LTC128B.128 [R235+0x10000], desc[UR18][R4.64] ;  /* 0x1000000004eb7fae */ /* 0x000fe2000b901d52 */
[-C--:B------:R-:W-:Y:S02]  /*5db0*/  ISETP.GE.AND P1, PT, R0, R242.reuse, PT ;  /* 0x000000f20000720c */ /* 0x080fe40003f26270 */
[----:B------:R-:W-:Y:S01]  /*5dc0*/  IADD3.X R21, R23, UR6, RZ, P0, !PT ;  /* 0x0000000617157c10 */ /* 0x000fe200087fe4ff */
[----:B------:R-:W-:Y:S01]  /*5dd0*/  LDGSTS.E.BYPASS.LTC128B.128 [R235+0x12000], desc[UR18][R4.64+0x80] ;  /* 0x1200008004eb7fae */ /* 0x000fe2000b901d52 */
[----:B------:R-:W-:-:S02]  /*5de0*/  ISETP.GE.AND P6, PT, R2, R242, PT ;  /* 0x000000f20200720c */ /* 0x000fc40003fc6270 */
[-C--:B------:R-:W-:Y:S01]  /*5df0*/  ISETP.GE.AND P0, PT, R2, R240.reuse, PT ;  /* 0x000000f00200720c */ /* 0x080fe20003f06270 */
[----:B------:R-:W-:Y:S01]  /*5e00*/  LDGSTS.E.BYPASS.LTC128B.128 [R235+0x14000], desc[UR18][R4.64+0x100] ;  /* 0x1400010004eb7fae */ /* 0x000fe2000b901d52 */
[-C--:B------:R-:W-:Y:S02]  /*5e10*/  ISETP.LT.OR P1, PT, R0, R243.reuse, P1 ;  /* 0x000000f30000720c */ /* 0x080fe40000f21670 */
[C---:B------:R-:W-:Y:S01]  /*5e20*/  ISETP.LT.OR P6, PT, R2.reuse, R243, P6 ;  /* 0x000000f30200720c */ /* 0x040fe200037c1670 */
[----:B------:R-:W-:Y:S01]  /*5e30*/  LDGSTS.E.BYPASS.LTC128B.128 [R235+0x16000], desc[UR18][R4.64+0x180] ;  /* 0x1600018004eb7fae */ /* 0x000fe2000b901d52 */
[-C--:B------:R-:W-:Y:S01]  /*5e40*/  ISETP.LT.OR P0, PT, R2, R241.reuse, P0 ;  /* 0x000000f10200720c */ /* 0x080fe20000701670 */
[C---:B------:R-:W-:Y:S01]  /*5e50*/  VIADD R2, R0.reuse, 0x9 ;  /* 0x0000000900027836 */ /* 0x040fe20000000000 */
[----:B------:R-:W-:Y:S01]  /*5e60*/  ISETP.GE.AND P5, PT, R0, R240, PT ;  /* 0x000000f00000720c */ /* 0x000fe20003fa6270 */
[----:B------:R-:W-:Y:S03]  /*5e70*/  LDGSTS.E.BYPASS.LTC128B.128 [R235+0x10800], desc[UR18][R6.64] ;  /* 0x1080000006eb7fae */ /* 0x000fe6000b901d52 */
[----:B------:R-:W-:Y:S01]  /*5e80*/  ISETP.GE.AND P4, PT, R2, R242, PT ;  /* 0x000000f20200720c */ /* 0x000fe20003f86270 */
[----:B------:R-:W-:Y:S01]  /*5e90*/  LDGSTS.E.BYPASS.LTC128B.128 [R235+0x12800], desc[UR18][R6.64+0x80] ;  /* 0x1280008006eb7fae */ /* 0x000fe2000b901d52 */
[----:B------:R-:W-:-:S02]  /*5ea0*/  ISETP.LT.OR P5, PT, R0, R241, P5 ;  /* 0x000000f10000720c */ /* 0x000fc40002fa1670 */
[----:B------:R-:W-:Y:S01]  /*5eb0*/  ISETP.LT.OR P4, PT, R2, R243, P4 ;  /* 0x000000f30200720c */ /* 0x000fe20002781670 */
[----:B------:R-:W-:Y:S04]  /*5ec0*/  LDGSTS.E.BYPASS.LTC128B.128 [R235+0x14800], desc[UR18][R6.64+0x100] ;  /* 0x1480010006eb7fae */ /* 0x000fe8000b901d52 */
[----:B------:R1:W-:Y:S04]  /*5ed0*/  LDGSTS.E.BYPASS.LTC128B.128 [R235+0x16800], desc[UR18][R6.64+0x180] ;  /* 0x1680018006eb7fae */ /* 0x0003e8000b901d52 */
        /* <DEDUP_REMOVED lines=8> */
[----:B------:R-:W-:Y:S04]  /*5f60*/  LDSM.16.M88.4 R184, [R234] ;  /* 0x00000000eab8783b */ /* 0x000fe80000000200 */
[----:B------:R-:W1:Y:S04]  /*5f70*/  LDSM.16.M88.4 R32, [R233+0x8000] ;  /* 0x00800000e920783b */ /* 0x000e680000000200 */
[----:B------:R-:W3:Y:S04]  /*5f80*/  LDSM.16.M88.4 R24, [R233+0x8800] ;  /* 0x00880000e918783b */ /* 0x000ee80000000200 */
[----:B------:R-:W2:Y:S04]  /*5f90*/  LDSM.16.M88.4 R16, [R233+0x9000] ;  /* 0x00900000e910783b */ /* 0x000ea80000000200 */
[----:B------:R-:W4:Y:S04]  /*5fa0*/  LDSM.16.M88.4 R12, [R233+0x9800] ;  /* 0x00980000e90c783b */ /* 0x000f280000000200 */
[----:B------:R-:W-:Y:S04]  /*5fb0*/  LDSM.16.M88.4 R8, [R232] ;  /* 0x00000000e808783b */ /* 0x000fe80000000200 */
[----:B------:R-:W5:Y:S04]  /*5fc0*/  LDSM.16.M88.4 R196, [R231] ;  /* 0x00000000e7c4783b */ /* 0x000f680000000200 */
[----:B------:R-:W5:Y:S04]  /*5fd0*/  LDSM.16.M88.4 R176, [R223] ;  /* 0x00000000dfb0783b */ /* 0x000f680000000200 */
[----:B------:R-:W5:Y:S04]  /*5fe0*/  LDSM.16.M88.4 R172, [R222] ;  /* 0x00000000deac783b */ /* 0x000f680000000200 */
[----:B------:R-:W5:Y:S04]  /*5ff0*/  LDSM.16.M88.4 R168, [R221] ;  /* 0x00000000dda8783b */ /* 0x000f680000000200 */
[----:B------:R-:W-:Y:S01]  /*6000*/  LDSM.16.M88.4 R192, [R227+0x8000] ;  /* 0x00800000e3c0783b */ /* 0x000fe20000000200 */
[C---:B-1----:R-:W-:Y:S03]  /*6010*/  HMMA.16816.F32 R4, R184.reuse, R32, RZ ;  /* 0x00000020b804723c */ /* 0x042fe600000018ff */
[----:B------:R-:W-:Y:S04]  /*6020*/  LDSM.16.M88.4 R180, [R227+0x8800] ;  /* 0x00880000e3b4783b */ /* 0x000fe80000000200 */
[----:B------:R-:W-:Y:S01]  /*6030*/  LDSM.16.M88.4 R200, [R220+0x800] ;  /* 0x00080000dcc8783b */ /* 0x000fe20000000200 */
[C---:B------:R-:W-:Y:S03]  /*6040*/  HMMA.16816.F32 R32, R184.reuse, R34, RZ ;  /* 0x00000022b820723c */ /* 0x040fe600000018ff */
[----:B------:R-:W0:Y:S03]  /*6050*/  LDGDEPBAR ;  /* 0x00000000000079af */ /* 0x000e260000000000 */
[C---:B---3--:R-:W-:Y:S06]  /*6060*/  HMMA.16816.F32 R28, R184.reuse, R24, RZ ;  /* 0x00000018b81c723c */ /* 0x048fec00000018ff */
[C---:B--2---:R-:W-:Y:S06]  /*6070*/  HMMA.16816.F32 R20, R184.reuse, R16, RZ ;  /* 0x00000010b814723c */ /* 0x044fec00000018ff */
[C---:B------:R-:W-:Y:S06]  /*6080*/  HMMA.16816.F32 R24, R184.reuse, R26, RZ ;  /* 0x0000001ab818723c */ /* 0x040fec00000018ff */
[C---:B------:R-:W-:Y:S06]  /*6090*/  HMMA.16816.F32 R16, R184.reuse, R18, RZ ;  /* 0x00000012b810723c */ /* 0x040fec00000018ff */
[C---:B----4-:R-:W-:Y:S06]  /*60a0*/  HMMA.16816.F32 R188, R184.reuse, R12, RZ ;  /* 0x0000000cb8bc723c */ /* 0x050fec00000018ff */
[----:B------:R-:W-:Y:S01]  /*60b0*/  HMMA.16816.F32 R184, R184, R14, RZ ;  /* 0x0000000eb8b8723c */ /* 0x000fe200000018ff */
[----:B------:R-:W1:Y:S05]  /*60c0*/  LDSM.16.M88.4 R12, [R230] ;  /* 0x00000000e60c783b */ /* 0x000e6a0000000200 */
[C---:B-----5:R-:W-:Y:S06]  /*60d0*/  HMMA.16816.F32 R4, R8.reuse, R196, R4 ;  /* 0x000000c40804723c */ /* 0x060fec0000001804 */
[C---:B------:R-:W-:Y:S01]  /*60e0*/  HMMA.16816.F32 R32, R8.reuse, R198, R32 ;  /* 0x000000c60820723c */ /* 0x040fe20000001820 */
[----:B------:R-:W-:Y:S05]  /*60f0*/  LDSM.16.M88.4 R196, [R220+0x1000] ;  /* 0x00100000dcc4783b */ /* 0x000fea0000000200 */
[C---:B------:R-:W-:Y:S06]  /*6100*/  HMMA.16816.F32 R28, R8.reuse, R176, R28 ;  /* 0x000000b0081c723c */ /* 0x040fec000000181c */
[C---:B------:R-:W-:Y:S01]  /*6110*/  HMMA.16816.F32 R24, R8.reuse, R178, R24 ;  /* 0x000000b20818723c */ /* 0x040fe20000001818 */
[----:B------:R-:W2:Y:S05]  /*6120*/  LDSM.16.M88.4 R176, [R227+0x9000] ;  /* 0x00900000e3b0783b */ /* 0x000eaa0000000200 */
[C---:B------:R-:W-:Y:S06]  /*6130*/  HMMA.16816.F32 R20, R8.reuse, R172, R20 ;  /* 0x000000ac0814723c */ /* 0x040fec0000001814 */
[C---:B------:R-:W-:Y:S01]  /*6140*/  HMMA.16816.F32 R16, R8.reuse, R174, R16 ;  /* 0x000000ae0810723c */ /* 0x040fe20000001810 */
[----:B------:R-:W-:Y:S05]  /*6150*/  LDSM.16.M88.4 R172, [R229] ;  /* 0x00000000e5ac783b */ /* 0x000fea0000000200 */
[C---:B------:R-:W-:Y:S06]  /*6160*/  HMMA.16816.F32 R188, R8.reuse, R168, R188 ;  /* 0x000000a808bc723c */ /* 0x040fec00000018bc */
[----:B------:R-:W-:Y:S01]  /*6170*/  HMMA.16816.F32 R184, R8, R170, R184 ;  /* 0x000000aa08b8723c */ /* 0x000fe200000018b8 */
[----:B------:R-:W3:Y:S04]  /*6180*/  LDSM.16.M88.4 R168, [R227+0x9800] ;  /* 0x00980000e3a8783b */ /* 0x000ee80000000200 */
[----:B------:R-:W4:Y:S01]  /*6190*/  LDSM.16.M88.4 R8, [R220] ;  /* 0x00000000dc08783b */ /* 0x000f220000000200 */
[C---:B-1----:R-:W-:Y:S06]  /*61a0*/  HMMA.16816.F32 R4, R12.reuse, R192, R4 ;  /* 0x000000c00c04723c */ /* 0x042fec0000001804 */
[C---:B------:R-:W-:Y:S01]  /*61b0*/  HMMA.16816.F32 R32, R12.reuse, R194, R32 ;  /* 0x000000c20c20723c */ /* 0x040fe20000001820 */
[----:B------:R-:W1:Y:S05]  /*61c0*/  LDSM.16.M88.4 R192, [R220+0x1800] ;  /* 0x00180000dcc0783b */ /* 0x000e6a0000000200 */
[C---:B------:R-:W-:Y:S06]  /*61d0*/  HMMA.16816.F32 R28, R12.reuse, R180, R28 ;  /* 0x000000b40c1c723c */ /* 0x040fec000000181c */
[C---:B------:R-:W-:Y:S01]  /*61e0*/  HMMA.16816.F32 R24, R12.reuse, R182, R24 ;  /* 0x000000b60c18723c */ /* 0x040fe20000001818 */
[----:B------:R-:W-:Y:S05]  /*61f0*/  LDSM.16.M88.4 R180, [R233+0xa000] ;  /* 0x00a00000e9b4783b */ /* 0x000fea0000000200 */
[C---:B--2---:R-:W-:Y:S06]  /*6200*/  HMMA.16816.F32 R20, R12.reuse, R176, R20 ;  /* 0x000000b00c14723c */ /* 0x044fec0000001814 */
[C---:B------:R-:W-:Y:S01]  /*6210*/  HMMA.16816.F32 R16, R12.reuse, R178, R16 ;  /* 0x000000b20c10723c */ /* 0x040fe20000001810 */
[----:B------:R-:W-:Y:S05]  /*6220*/  LDSM.16.M88.4 R176, [R233+0xa800] ;  /* 0x00a80000e9b0783b */ /* 0x000fea0000000200 */
[C---:B---3--:R-:W-:Y:S06]  /*6230*/  HMMA.16816.F32 R188, R12.reuse, R168, R188 ;  /* 0x000000a80cbc723c */ /* 0x048fec00000018bc */
[----:B------:R-:W-:Y:S01]  /*6240*/  HMMA.16816.F32 R184, R12, R170, R184 ;  /* 0x000000aa0cb8723c */ /* 0x000fe200000018b8 */
[----:B------:R-:W-:Y:S04]  /*6250*/  LDSM.16.M88.4 R168, [R233+0xb000] ;  /* 0x00b00000e9a8783b */ /* 0x000fe80000000200 */
[----:B------:R-:W-:Y:S01]  /*6260*/  LDSM.16.M88.4 R12, [R233+0xb800] ;  /* 0x00b80000e90c783b */ /* 0x000fe20000000200 */
[C---:B----4-:R-:W-:Y:S06]  /*6270*/  HMMA.16816.F32 R4, R172.reuse, R8, R4 ;  /* 0x00000008ac04723c */ /* 0x050fec0000001804 */
[C---:B------:R-:W-:Y:S01]  /*6280*/  HMMA.16816.F32 R32, R172.reuse, R10, R32 ;  /* 0x0000000aac20723c */ /* 0x040fe20000001820 */
[----:B------:R-:W2:Y:S05]  /*6290*/  LDSM.16.M88.4 R8, [R234+0x2000] ;  /* 0x00200000ea08783b */ /* 0x000eaa0000000200 */
[C---:B------:R-:W-:Y:S06]  /*62a0*/  HMMA.16816.F32 R28, R172.reuse, R200, R28 ;  /* 0x000000c8ac1c723c */ /* 0x040fec000000181c */
[C---:B------:R-:W-:Y:S01]  /*62b0*/  HMMA.16816.F32 R24, R172.reuse, R202, R24 ;  /* 0x000000caac18723c */ /* 0x040fe20000001818 */
[----:B------:R-:W-:Y:S05]  /*62c0*/  LDSM.16.M88.4 R200, [R227+0xe000] ;  /* 0x00e00000e3c8783b */ /* 0x000fea0000000200 */
[C---:B------:R-:W-:Y:S06]  /*62d0*/  HMMA.16816.F32 R20, R172.reuse, R196, R20 ;  /* 0x000000c4ac14723c */ /* 0x040fec0000001814 */
[C---:B------:R-:W-:Y:S01]  /*62e0*/  HMMA.16816.F32 R16, R172.reuse, R198, R16 ;  /* 0x000000c6ac10723c */ /* 0x040fe20000001810 */
[----:B------:R-:W-:Y:S05]  /*62f0*/  LDSM.16.M88.4 R196, [R219] ;  /* 0x00000000dbc4783b */ /* 0x000fea0000000200 */
[C---:B-1----:R-:W-:Y:S06]  /*6300*/  HMMA.16816.F32 R188, R172.reuse, R192, R188 ;  /* 0x000000c0acbc723c */ /* 0x042fec00000018bc */
[----:B------:R-:W-:Y:S01]  /*6310*/  HMMA.16816.F32 R184, R172, R194, R184 ;  /* 0x000000c2acb8723c */ /* 0x000fe200000018b8 */
[----:B------:R-:W1:Y:S04]  /*6320*/  LDSM.16.M88.4 R172, [R232+0x2000] ;  /* 0x00200000e8ac783b */ /* 0x000e680000000200 */
[----:B------:R-:W3:Y:S01]  /*6330*/  LDSM.16.M88.4 R192, [R218] ;  /* 0x00000000dac0783b */ /* 0x000ee20000000200 */
[C---:B--2---:R-:W-:Y:S06]  /*6340*/  HMMA.16816.F32 R4, R8.reuse, R180, R4 ;  /* 0x000000b40804723c */ /* 0x044fec0000001804 */
[C---:B------:R-:W-:Y:S01]  /*6350*/  HMMA.16816.F32 R32, R8.reuse, R182, R32 ;  /* 0x000000b60820723c */ /* 0x040fe20000001820 */
[----:B------:R-:W2:Y:S05]  /*6360*/  LDSM.16.M88.4 R180, [R217] ;  /* 0x00000000d9b4783b */ /* 0x000eaa0000000200 */
[C---:B------:R-:W-:Y:S06]  /*6370*/  HMMA.16816.F32 R28, R8.reuse, R176, R28 ;  /* 0x000000b0081c723c */ /* 0x040fec000000181c */
[C---:B------:R-:W-:Y:S01]  /*6380*/  HMMA.16816.F32 R24, R8.reuse, R178, R24 ;  /* 0x000000b20818723c */ /* 0x040fe20000001818 */
[----:B------:R-:W4:Y:S05]  /*6390*/  LDSM.16.M88.4 R176, [R216] ;  /* 0x00000000d8b0783b */ /* 0x000f2a0000000200 */
[C---:B------:R-:W-:Y:S06]  /*63a0*/  HMMA.16816.F32 R20, R8.reuse, R168, R20 ;  /* 0x000000a80814723c */ /* 0x040fec0000001814 */
[C---:B------:R-:W-:Y:S01]  /*63b0*/  HMMA.16816.F32 R16, R8.reuse, R170, R16 ;  /* 0x000000aa0810723c */ /* 0x040fe20000001810 */
[----:B------:R-:W-:Y:S05]  /*63c0*/  LDSM.16.M88.4 R168, [R230+0x2000] ;  /* 0x00200000e6a8783b */ /* 0x000fea0000000200 */
[C---:B------:R-:W-:Y:S06]  /*63d0*/  HMMA.16816.F32 R188, R8.reuse, R12, R188 ;  /* 0x0000000c08bc723c */ /* 0x040fec00000018bc */
[----:B------:R-:W-:Y:S01]  /*63e0*/  HMMA.16816.F32 R184, R8, R14, R184 ;  /* 0x0000000e08b8723c */ /* 0x000fe200000018b8 */
[----:B------:R-:W5:Y:S04]  /*63f0*/  LDSM.16.M88.4 R8, [R227+0xa000] ;  /* 0x00a00000e308783b */ /* 0x000f680000000200 */
[----:B------:R-:W5:Y:S01]  /*6400*/  LDSM.16.M88.4 R12, [R227+0xa800] ;  /* 0x00a80000e30c783b */ /* 0x000f620000000200 */
[C---:B-1----:R-:W-:Y:S06]  /*6410*/  HMMA.16816.F32 R4, R172.reuse, R196, R4 ;  /* 0x000000c4ac04723c */ /* 0x042fec0000001804 */
[C---:B------:R-:W-:Y:S01]  /*6420*/  HMMA.16816.F32 R32, R172.reuse, R198, R32 ;  /* 0x000000c6ac20723c */ /* 0x040fe20000001820 */
[----:B------:R-:W1:Y:S05]  /*6430*/  LDSM.16.M88.4 R196, [R227+0xb000] ;  /* 0x00b00000e3c4783b */ /* 0x000e6a0000000200 */
[C---:B---3--:R-:W-:Y:S06]  /*6440*/  HMMA.16816.F32 R28, R172.reuse, R192, R28 ;  /* 0x000000c0ac1c723c */ /* 0x048fec000000181c */
[C---:B------:R-:W-:Y:S01]  /*6450*/  HMMA.16816.F32 R24, R172.reuse, R194, R24 ;  /* 0x000000c2ac18723c */ /* 0x040fe20000001818 */
[----:B------:R-:W3:Y:S05]  /*6460*/  LDSM.16.M88.4 R192, [R227+0xb800] ;  /* 0x00b80000e3c0783b */ /* 0x000eea0000000200 */
[C---:B--2---:R-:W-:Y:S06]  /*6470*/  HMMA.16816.F32 R20, R172.reuse, R180, R20 ;  /* 0x000000b4ac14723c */ /* 0x044fec0000001814 */
[C---:B------:R-:W-:Y:S01]  /*6480*/  HMMA.16816.F32 R16, R172.reuse, R182, R16 ;  /* 0x000000b6ac10723c */ /* 0x040fe20000001810 */
[----:B------:R-:W-:Y:S05]  /*6490*/  LDSM.16.M88.4 R180, [R220+0x2000] ;  /* 0x00200000dcb4783b */ /* 0x000fea0000000200 */
[C---:B----4-:R-:W-:Y:S06]  /*64a0*/  HMMA.16816.F32 R188, R172.reuse, R176, R188 ;  /* 0x000000b0acbc723c */ /* 0x050fec00000018bc */
[----:B------:R-:W-:Y:S01]  /*64b0*/  HMMA.16816.F32 R184, R172, R178, R184 ;  /* 0x000000b2acb8723c */ /* 0x000fe200000018b8 */
[----:B------:R-:W-:Y:S04]  /*64c0*/  LDSM.16.M88.4 R176, [R220+0x2800] ;  /* 0x00280000dcb0783b */ /* 0x000fe80000000200 */
[----:B------:R-:W-:Y:S01]  /*64d0*/  LDSM.16.M88.4 R172, [R220+0x3000] ;  /* 0x00300000dcac783b */ /* 0x000fe20000000200 */
[C---:B-----5:R-:W-:Y:S06]  /*64e0*/  HMMA.16816.F32 R4, R168.reuse, R8, R4 ;  /* 0x00000008a804723c */ /* 0x060fec0000001804 */
[C---:B------:R-:W-:Y:S01]  /*64f0*/  HMMA.16816.F32 R32, R168.reuse, R10, R32 ;  /* 0x0000000aa820723c */ /* 0x040fe20000001820 */
[----:B------:R-:W2:Y:S05]  /*6500*/  LDSM.16.M88.4 R8, [R229+0x2000] ;  /* 0x00200000e508783b */ /* 0x000eaa0000000200 */
[C---:B------:R-:W-:Y:S06]  /*6510*/  HMMA.16816.F32 R28, R168.reuse, R12, R28 ;  /* 0x0000000ca81c723c */ /* 0x040fec000000181c */
[C---:B------:R-:W-:Y:S01]  /*6520*/  HMMA.16816.F32 R24, R168.reuse, R14, R24 ;  /* 0x0000000ea818723c */ /* 0x040fe20000001818 */
[----:B------:R-:W4:Y:S05]  /*6530*/  LDSM.16.M88.4 R12, [R220+0x3800] ;  /* 0x00380000dc0c783b */ /* 0x000f2a0000000200 */
[C---:B-1----:R-:W-:Y:S06]  /*6540*/  HMMA.16816.F32 R20, R168.reuse, R196, R20 ;  /* 0x000000c4a814723c */ /* 0x042fec0000001814 */
[C---:B------:R-:W-:Y:S01]  /*6550*/  HMMA.16816.F32 R16, R168.reuse, R198, R16 ;  /* 0x000000c6a810723c */ /* 0x040fe20000001810 */
[----:B------:R-:W-:Y:S05]  /*6560*/  LDSM.16.M88.4 R196, [R233+0xc000] ;  /* 0x00c00000e9c4783b */ /* 0x000fea0000000200 */
[C---:B---3--:R-:W-:Y:S06]  /*6570*/  HMMA.16816.F32 R188, R168.reuse, R192, R188 ;  /* 0x000000c0a8bc723c */ /* 0x048fec00000018bc */
[----:B------:R-:W-:Y:S01]  /*6580*/  HMMA.16816.F32 R184, R168, R194, R184 ;  /* 0x000000c2a8b8723c */ /* 0x000fe200000018b8 */
[----:B------:R-:W1:Y:S04]  /*6590*/  LDSM.16.M88.4 R168, [R234+0x4000] ;  /* 0x00400000eaa8783b */ /* 0x000e680000000200 */
[----:B------:R-:W3:Y:S01]  /*65a0*/  LDSM.16.M88.4 R192, [R233+0xc800] ;  /* 0x00c80000e9c0783b */ /* 0x000ee20000000200 */
[C---:B--2---:R-:W-:Y:S06]  /*65b0*/  HMMA.16816.F32 R4, R8.reuse, R180, R4 ;  /* 0x000000b40804723c */ /* 0x044fec0000001804 */
        /* <DEDUP_REMOVED lines=8> */
[C---:B----4-:R-:W-:Y:S06]  /*6640*/  HMMA.16816.F32 R188, R8.reuse, R12, R188 ;  /* 0x0000000c08bc723c */ /* 0x050fec00000018bc */
[----:B------:R-:W-:Y:S01]  /*6650*/  HMMA.16816.F32 R184, R8, R14, R184 ;  /* 0x0000000e08b8723c */ /* 0x000fe200000018b8 */
[----:B------:R-:W-:Y:S04]  /*6660*/  LDSM.16.M88.4 R12, [R232+0x4000] ;  /* 0x00400000e80c783b */ /* 0x000fe80000000200 */
[----:B------:R-:W4:Y:S01]  /*6670*/  LDSM.16.M88.4 R8, [R215] ;  /* 0x00000000d708783b */ /* 0x000f220000000200 */
[C---:B-1----:R-:W-:Y:S06]  /*6680*/  HMMA.16816.F32 R4, R168.reuse, R196, R4 ;  /* 0x000000c4a804723c */ /* 0x042fec0000001804 */
[C---:B------:R-:W-:Y:S01]  /*6690*/  HMMA.16816.F32 R32, R168.reuse, R198, R32 ;  /* 0x000000c6a820723c */ /* 0x040fe20000001820 */
[----:B------:R-:W1:Y:S05]  /*66a0*/  LDSM.16.M88.4 R196, [R213] ;  /* 0x00000000d5c4783b */ /* 0x000e6a0000000200 */
[C---:B---3--:R-:W-:Y:S06]  /*66b0*/  HMMA.16816.F32 R28, R168.reuse, R192, R28 ;  /* 0x000000c0a81c723c */ /* 0x048fec000000181c */
[C---:B------:R-:W-:Y:S01]  /*66c0*/  HMMA.16816.F32 R24, R168.reuse, R194, R24 ;  /* 0x000000c2a818723c */ /* 0x040fe20000001818 */
[----:B------:R-:W3:Y:S05]  /*66d0*/  LDSM.16.M88.4 R192, [R212] ;  /* 0x00000000d4c0783b */ /* 0x000eea0000000200 */
[C---:B--2---:R-:W-:Y:S06]  /*66e0*/  HMMA.16816.F32 R188, R168.reuse, R176, R188 ;  /* 0x000000b0a8bc723c */ /* 0x044fec00000018bc */
[C---:B------:R-:W-:Y:S01]  /*66f0*/  HMMA.16816.F32 R184, R168.reuse, R178, R184 ;  /* 0x000000b2a8b8723c */ /* 0x040fe200000018b8 */
[----:B------:R-:W-:Y:S05]  /*6700*/  LDSM.16.M88.4 R176, [R227+0xc000] ;  /* 0x00c00000e3b0783b */ /* 0x000fea0000000200 */
[----:B------:R-:W-:Y:S06]  /*6710*/  HMMA.16816.F32 R20, R168, R180, R20 ;  /* 0x000000b4a814723c */ /* 0x000fec0000001814 */
[C---:B----4-:R-:W-:Y:S06]  /*6720*/  HMMA.16816.F32 R4, R12.reuse, R8, R4 ;  /* 0x000000080c04723c */ /* 0x050fec0000001804 */
[----:B------:R-:W-:Y:S01]  /*6730*/  HMMA.16816.F32 R32, R12, R10, R32 ;  /* 0x0000000a0c20723c */ /* 0x000fe20000001820 */
[----:B------:R-:W2:Y:S05]  /*6740*/  LDSM.16.M88.4 R8, [R230+0x4000] ;  /* 0x00400000e608783b */ /* 0x000eaa0000000200 */
[----:B------:R-:W-:Y:S01]  /*6750*/  HMMA.16816.F32 R16, R168, R182, R16 ;  /* 0x000000b6a810723c */ /* 0x000fe20000001810 */
[----:B------:R-:W4:Y:S04]  /*6760*/  LDSM.16.M88.4 R168, [R227+0xc800] ;  /* 0x00c80000e3a8783b */ /* 0x000f280000000200 */
[----:B------:R-:W5:Y:S01]  /*6770*/  LDSM.16.M88.4 R180, [R227+0xd000] ;  /* 0x00d00000e3b4783b */ /* 0x000f620000000200 */
[C---:B------:R-:W-:Y:S06]  /*6780*/  HMMA.16816.F32 R28, R12.reuse, R172, R28 ;  /* 0x000000ac0c1c723c */ /* 0x040fec000000181c */
[C---:B------:R-:W-:Y:S01]  /*6790*/  HMMA.16816.F32 R24, R12.reuse, R174, R24 ;  /* 0x000000ae0c18723c */ /* 0x040fe20000001818 */
[----:B------:R-:W5:Y:S05]  /*67a0*/  LDSM.16.M88.4 R172, [R227+0xd800] ;  /* 0x00d80000e3ac783b */ /* 0x000f6a0000000200 */
[C---:B-1----:R-:W-:Y:S06]  /*67b0*/  HMMA.16816.F32 R20, R12.reuse, R196, R20 ;  /* 0x000000c40c14723c */ /* 0x042fec0000001814 */
[C---:B------:R-:W-:Y:S01]  /*67c0*/  HMMA.16816.F32 R16, R12.reuse, R198, R16 ;  /* 0x000000c60c10723c */ /* 0x040fe20000001810 */
[----:B------:R-:W-:Y:S05]  /*67d0*/  LDSM.16.M88.4 R196, [R220+0x4800] ;  /* 0x00480000dcc4783b */ /* 0x000fea0000000200 */
[C---:B---3--:R-:W-:Y:S06]  /*67e0*/  HMMA.16816.F32 R188, R12.reuse, R192, R188 ;  /* 0x000000c00cbc723c */ /* 0x048fec00000018bc */
[----:B------:R-:W-:Y:S01]  /*67f0*/  HMMA.16816.F32 R184, R12, R194, R184 ;  /* 0x000000c20cb8723c */ /* 0x000fe200000018b8 */
[----:B------:R-:W-:Y:S04]  /*6800*/  LDSM.16.M88.4 R12, [R229+0x4000] ;  /* 0x00400000e50c783b */ /* 0x000fe80000000200 */
[----:B------:R-:W1:Y:S01]  /*6810*/  LDSM.16.M88.4 R192, [R220+0x4000] ;  /* 0x00400000dcc0783b */ /* 0x000e620000000200 */
[C---:B--2---:R-:W-:Y:S06]  /*6820*/  HMMA.16816.F32 R4, R8.reuse, R176, R4 ;  /* 0x000000b00804723c */ /* 0x044fec0000001804 */
[C---:B------:R-:W-:Y:S01]  /*6830*/  HMMA.16816.F32 R32, R8.reuse, R178, R32 ;  /* 0x000000b20820723c */ /* 0x040fe20000001820 */
[----:B------:R-:W2:Y:S05]  /*6840*/  LDSM.16.M88.4 R176, [R220+0x5000] ;  /* 0x00500000dcb0783b */ /* 0x000eaa0000000200 */
[C---:B----4-:R-:W-:Y:S06]  /*6850*/  HMMA.16816.F32 R28, R8.reuse, R168, R28 ;  /* 0x000000a8081c723c */ /* 0x050fec000000181c */
[C---:B------:R-:W-:Y:S01]  /*6860*/  HMMA.16816.F32 R24, R8.reuse, R170, R24 ;  /* 0x000000aa0818723c */ /* 0x040fe20000001818 */
[----:B------:R-:W3:Y:S05]  /*6870*/  LDSM.16.M88.4 R168, [R220+0x5800] ;  /* 0x00580000dca8783b */ /* 0x000eea0000000200 */
[C---:B-----5:R-:W-:Y:S06]  /*6880*/  HMMA.16816.F32 R20, R8.reuse, R180, R20 ;  /* 0x000000b40814723c */ /* 0x060fec0000001814 */
[C---:B------:R-:W-:Y:S01]  /*6890*/  HMMA.16816.F32 R16, R8.reuse, R182, R16 ;  /* 0x000000b60810723c */ /* 0x040fe20000001810 */
[----:B------:R-:W-:Y:S05]  /*68a0*/  LDSM.16.M88.4 R180, [R233+0xe000] ;  /* 0x00e00000e9b4783b */ /* 0x000fea0000000200 */
[C---:B------:R-:W-:Y:S06]  /*68b0*/  HMMA.16816.F32 R188, R8.reuse, R172, R188 ;  /* 0x000000ac08bc723c */ /* 0x040fec00000018bc */
[----:B------:R-:W-:Y:S01]  /*68c0*/  HMMA.16816.F32 R184, R8, R174, R184 ;  /* 0x000000ae08b8723c */ /* 0x000fe200000018b8 */
[----:B------:R-:W-:Y:S04]  /*68d0*/  LDSM.16.M88.4 R172, [R234+0x6000] ;  /* 0x00600000eaac783b */ /* 0x000fe80000000200 */
[----:B------:R-:W4:Y:S01]  /*68e0*/  LDSM.16.M88.4 R8, [R233+0xe800] ;  /* 0x00e80000e908783b */ /* 0x000f220000000200 */
        /* <DEDUP_REMOVED lines=8> */
[----:B------:R-:W2:Y:S05]  /*6970*/  LDSM.16.M88.4 R176, [R233+0xf800] ;  /* 0x00f80000e9b0783b */ /* 0x000eaa0000000200 */
[C---:B---3--:R-:W-:Y:S06]  /*6980*/  HMMA.16816.F32 R188, R12.reuse, R168, R188 ;  /* 0x000000a80cbc723c */ /* 0x048fec00000018bc */
[----:B------:R-:W-:Y:S01]  /*6990*/  HMMA.16816.F32 R184, R12, R170, R184 ;  /* 0x000000aa0cb8723c */ /* 0x000fe200000018b8 */
[----:B------:R-:W3:Y:S04]  /*69a0*/  LDSM.16.M88.4 R168, [R211] ;  /* 0x00000000d3a8783b */ /* 0x000ee80000000200 */
[----:B------:R-:W5:Y:S01]  /*69b0*/  LDSM.16.M88.4 R12, [R210] ;  /* 0x00000000d20c783b */ /* 0x000f620000000200 */
[C---:B----4-:R-:W-:Y:S06]  /*69c0*/  HMMA.16816.F32 R28, R172.reuse, R8, R28 ;  /* 0x00000008ac1c723c */ /* 0x050fec000000181c */
[C---:B------:R-:W-:Y:S01]  /*69d0*/  HMMA.16816.F32 R24, R172.reuse, R10, R24 ;  /* 0x0000000aac18723c */ /* 0x040fe20000001818 */
[----:B------:R-:W4:Y:S05]  /*69e0*/  LDSM.16.M88.4 R8, [R209] ;  /* 0x00000000d108783b */ /* 0x000f2a0000000200 */
[C---:B------:R-:W-:Y:S06]  /*69f0*/  HMMA.16816.F32 R4, R172.reuse, R180, R4 ;  /* 0x000000b4ac04723c */ /* 0x040fec0000001804 */
[C---:B------:R-:W-:Y:S01]  /*6a00*/  HMMA.16816.F32 R32, R172.reuse, R182, R32 ;  /* 0x000000b6ac20723c */ /* 0x040fe20000001820 */
[----:B------:R-:W4:Y:S05]  /*6a10*/  LDSM.16.M88.4 R180, [R230+0x6000] ;  /* 0x00600000e6b4783b */ /* 0x000f2a0000000200 */
[C---:B-1----:R-:W-:Y:S06]  /*6a20*/  HMMA.16816.F32 R20, R172.reuse, R192, R20 ;  /* 0x000000c0ac14723c */ /* 0x042fec0000001814 */
[C---:B------:R-:W-:Y:S01]  /*6a30*/  HMMA.16816.F32 R16, R172.reuse, R194, R16 ;  /* 0x000000c2ac10723c */ /* 0x040fe20000001810 */
[----:B------:R-:W-:Y:S05]  /*6a40*/  LDSM.16.M88.4 R192, [R208] ;  /* 0x00000000d0c0783b */ /* 0x000fea0000000200 */
[C---:B--2---:R-:W-:Y:S06]  /*6a50*/  HMMA.16816.F32 R188, R172.reuse, R176, R188 ;  /* 0x000000b0acbc723c */ /* 0x044fec00000018bc */
[----:B------:R-:W-:Y:S01]  /*6a60*/  HMMA.16816.F32 R184, R172, R178, R184 ;  /* 0x000000b2acb8723c */ /* 0x000fe200000018b8 */
[----:B------:R-:W1:Y:S04]  /*6a70*/  LDSM.16.M88.4 R176, [R227+0xe800] ;  /* 0x00e80000e3b0783b */ /* 0x000e680000000200 */
[----:B------:R-:W2:Y:S01]  /*6a80*/  LDSM.16.M88.4 R172, [R227+0xf000] ;  /* 0x00f00000e3ac783b */ /* 0x000ea20000000200 */
[C---:B---3--:R-:W-:Y:S06]  /*6a90*/  HMMA.16816.F32 R4, R196.reuse, R168, R4 ;  /* 0x000000a8c404723c */ /* 0x048fec0000001804 */
[C---:B------:R-:W-:Y:S01]  /*6aa0*/  HMMA.16816.F32 R32, R196.reuse, R170, R32 ;  /* 0x000000aac420723c */ /* 0x040fe20000001820 */
[----:B------:R-:W-:Y:S05]  /*6ab0*/  LDSM.16.M88.4 R168, [R227+0xf800] ;  /* 0x00f80000e3a8783b */ /* 0x000fea0000000200 */
[C---:B-----5:R-:W-:Y:S06]  /*6ac0*/  HMMA.16816.F32 R28, R196.reuse, R12, R28 ;  /* 0x0000000cc41c723c */ /* 0x060fec000000181c */
[C---:B------:R-:W-:Y:S01]  /*6ad0*/  HMMA.16816.F32 R24, R196.reuse, R14, R24 ;  /* 0x0000000ec418723c */ /* 0x040fe20000001818 */
[----:B------:R-:W-:Y:S05]  /*6ae0*/  LDSM.16.M88.4 R12, [R229+0x6000] ;  /* 0x00600000e50c783b */ /* 0x000fea0000000200 */
[C---:B----4-:R-:W-:Y:S06]  /*6af0*/  HMMA.16816.F32 R20, R196.reuse, R8, R20 ;  /* 0x00000008c414723c */ /* 0x050fec0000001814 */
[----:B------:R-:W-:Y:S01]  /*6b00*/  HMMA.16816.F32 R16, R196, R10, R16 ;  /* 0x0000000ac410723c */ /* 0x000fe20000001810 */
[----:B------:R-:W3:Y:S05]  /*6b10*/  LDSM.16.M88.4 R8, [R220+0x6000] ;  /* 0x00600000dc08783b */ /* 0x000eea0000000200 */
[C---:B------:R-:W-:Y:S06]  /*6b20*/  HMMA.16816.F32 R4, R180.reuse, R200, R4 ;  /* 0x000000c8b404723c */ /* 0x040fec0000001804 */
[C---:B------:R-:W-:Y:S06]  /*6b30*/  HMMA.16816.F32 R32, R180.reuse, R202, R32 ;  /* 0x000000cab420723c */ /* 0x040fec0000001820 */
[C---:B-1----:R-:W-:Y:S06]  /*6b40*/  HMMA.16816.F32 R28, R180.reuse, R176, R28 ;  /* 0x000000b0b41c723c */ /* 0x042fec000000181c */
[----:B------:R-:W-:Y:S01]  /*6b50*/  HMMA.16816.F32 R24, R180, R178, R24 ;  /* 0x000000b2b418723c */ /* 0x000fe20000001818 */
[----:B------:R-:W1:Y:S05]  /*6b60*/  LDSM.16.M88.4 R176, [R220+0x6800] ;  /* 0x00680000dcb0783b */ /* 0x000e6a0000000200 */
[----:B------:R-:W-:Y:S06]  /*6b70*/  HMMA.16816.F32 R188, R196, R192, R188 ;  /* 0x000000c0c4bc723c */ /* 0x000fec00000018bc */
[----:B--2---:R-:W-:Y:S06]  /*6b80*/  HMMA.16816.F32 R20, R180, R172, R20 ;  /* 0x000000acb414723c */ /* 0x004fec0000001814 */
[C---:B---3--:R-:W-:Y:S06]  /*6b90*/  HMMA.16816.F32 R4, R12.reuse, R8, R4 ;  /* 0x000000080c04723c */ /* 0x048fec0000001804 */
[----:B------:R-:W-:Y:S01]  /*6ba0*/  HMMA.16816.F32 R32, R12, R10, R32 ;  /* 0x0000000a0c20723c */ /* 0x000fe20000001820 */
[----:B------:R-:W2:Y:S05]  /*6bb0*/  LDSM.16.M88.4 R8, [R220+0x7000] ;  /* 0x00700000dc08783b */ /* 0x000eaa0000000200 */
[C---:B------:R-:W-:Y:S06]  /*6bc0*/  HMMA.16816.F32 R188, R180.reuse, R168, R188 ;  /* 0x000000a8b4bc723c */ /* 0x040fec00000018bc */
[----:B------:R-:W-:Y:S01]  /*6bd0*/  HMMA.16816.F32 R16, R180, R174, R16 ;  /* 0x000000aeb410723c */ /* 0x000fe20000001810 */
[----:B------:R-:W-:-:S05]  /*6be0*/  VIADD R168, R0, 0x8 ;  /* 0x0000000800a87836 */ /* 0x000fca0000000000 */
[----:B------:R-:W-:Y:S01]  /*6bf0*/  ISETP.GE.AND P3, PT, R168, R242, PT ;  /* 0x000000f2a800720c */ /* 0x000fe20003f66270 */
[C---:B-1----:R-:W-:Y:S01]  /*6c00*/  HMMA.16816.F32 R28, R12.reuse, R176, R28 ;  /* 0x000000b00c1c723c */ /* 0x042fe2000000181c */
[----:B------:R-:W-:Y:S01]  /*6c10*/  FSEL R165, R4, -INF , !P1 ;  /* 0xff80000004a57808 */ /* 0x000fe20004800000 */
[----:B------:R-:W-:Y:S01]  /*6c20*/  VIADD R4, R0, 0x11 ;  /* 0x0000001100047836 */ /* 0x000fe20000000000 */
[----:B------:R-:W-:Y:S02]  /*6c30*/  ISETP.LT.OR P3, PT, R168, R243, P3 ;  /* 0x000000f3a800720c */ /* 0x000fe40001f61670 */
[----:B------:R-:W-:Y:S01]  /*6c40*/  ISETP.GE.AND P1, PT, R2, R240, PT ;  /* 0x000000f00200720c */ /* 0x000fe20003f26270 */
[----:B------:R-:W-:Y:S01]  /*6c50*/  HMMA.16816.F32 R24, R12, R178, R24 ;  /* 0x000000b20c18723c */ /* 0x000fe20000001818 */
[----:B------:R-:W-:Y:S02]  /*6c60*/  FSEL R169, R5, -INF , !P6 ;  /* 0xff80000005a97808 */ /* 0x000fe40007000000 */
[----:B------:R-:W-:Y:S01]  /*6c70*/  FSEL R175, R32, -INF , !P3 ;  /* 0xff80000020af7808 */ /* 0x000fe20005800000 */
[----:B------:R-:W-:Y:S01]  /*6c80*/  VIADD R32, R0, 0x18 ;  /* 0x0000001800207836 */ /* 0x000fe20000000000 */
[C---:B------:R-:W-:Y:S01]  /*6c90*/  ISETP.GE.AND P6, PT, R4.reuse, R242, PT ;  /* 0x000000f20400720c */ /* 0x040fe20003fc6270 */
[----:B------:R-:W-:Y:S01]  /*6ca0*/  HMMA.16816.F32 R184, R196, R194, R184 ;  /* 0x000000c2c4b8723c */ /* 0x000fe200000018b8 */
[----:B------:R-:W-:-:S02]  /*6cb0*/  ISETP.GE.AND P3, PT, R4, R240, PT ;  /* 0x000000f00400720c */ /* 0x000fc40003f66270 */
[----:B------:R-:W-:Y:S02]  /*6cc0*/  ISETP.GE.AND P2, PT, R168, R240, PT ;  /* 0x000000f0a800720c */ /* 0x000fe40003f46270 */
[----:B------:R-:W-:Y:S02]  /*6cd0*/  ISETP.LT.OR P1, PT, R2, R241, P1 ;  /* 0x000000f10200720c */ /* 0x000fe40000f21670 */
[----:B------:R-:W-:Y:S02]  /*6ce0*/  FSEL R2, R6, -INF , !P5 ;  /* 0xff80000006027808 */ /* 0x000fe40006800000 */
[----:B------:R-:W-:Y:S01]  /*6cf0*/  FSEL R196, R7, -INF , !P0 ;  /* 0xff80000007c47808 */ /* 0x000fe20004000000 */
[----:B--2---:R-:W-:Y:S01]  /*6d00*/  HMMA.16816.F32 R20, R12, R8, R20 ;  /* 0x000000080c14723c */ /* 0x004fe20000001814 */
[C---:B------:R-:W-:Y:S02]  /*6d10*/  ISETP.LT.OR P6, PT, R4.reuse, R243, P6 ;  /* 0x000000f30400720c */ /* 0x040fe400037c1670 */
[----:B------:R-:W-:-:S02]  /*6d20*/  ISETP.LT.OR P3, PT, R4, R241, P3 ;  /* 0x000000f10400720c */ /* 0x000fc40001f61670 */
[----:B------:R-:W1:Y:S01]  /*6d30*/  LDSM.16.M88.4 R4, [R220+0x7800] ;  /* 0x00780000dc04783b */ /* 0x000e620000000200 */
[----:B------:R-:W-:Y:S01]  /*6d40*/  ISETP.LT.OR P2, PT, R168, R241, P2 ;  /* 0x000000f1a800720c */ /* 0x000fe20001741670 */
[C---:B------:R-:W-:Y:S01]  /*6d50*/  VIADD R168, R0.reuse, 0x10 ;  /* 0x0000001000a87836 */ /* 0x040fe20000000000 */
[----:B------:R-:W-:Y:S01]  /*6d60*/  FSEL R201, R33, -INF , !P4 ;  /* 0xff80000021c97808 */ /* 0x000fe20006000000 */
[----:B------:R-:W-:Y:S01]  /*6d70*/  VIADD R8, R0, 0x21 ;  /* 0x0000002100087836 */ /* 0x000fe20000000000 */
[----:B------:R-:W-:Y:S01]  /*6d80*/  FSEL R200, R34, -INF , !P2 ;  /* 0xff80000022c87808 */ /* 0x000fe20005000000 */
[----:B------:R-:W-:Y:S01]  /*6d90*/  VIADD R33, R0, 0x19 ;  /* 0x0000001900217836 */ /* 0x000fe20000000000 */
[-C--:B------:R-:W-:Y:S01]  /*6da0*/  ISETP.GE.AND P0, PT, R168, R242.reuse, PT ;  /* 0x000000f2a800720c */ /* 0x080fe20003f06270 */
[----:B------:R-:W-:Y:S01]  /*6db0*/  VIADD R9, R0, 0x20 ;  /* 0x0000002000097836 */ /* 0x000fe20000000000 */
[----:B------:R-:W-:Y:S01]  /*6dc0*/  ISETP.GE.AND P2, PT, R32, R242, PT ;  /* 0x000000f22000720c */ /* 0x000fe20003f46270 */
[----:B------:R-:W-:Y:S01]  /*6dd0*/  HMMA.16816.F32 R16, R12, R10, R16 ;  /* 0x0000000a0c10723c */ /* 0x000fe20000001810 */
[----:B------:R-:W-:Y:S01]  /*6de0*/  ISETP.LT.OR P0, PT, R168, R243, P0 ;  /* 0x000000f3a800720c */ /* 0x000fe20000701670 */
[----:B------:R-:W-:-:S04]  /*6df0*/  DEPBAR.LE SB0, 0x0 ;  /* 0x000080000000791a */ /* 0x000fc80000000000 */
[----:B------:R-:W-:Y:S01]  /*6e00*/  ISETP.LT.OR P2, PT, R32, R243, P2 ;  /* 0x000000f32000720c */ /* 0x000fe20001741670 */
[----:B------:R-:W-:Y:S01]  /*6e10*/  HMMA.16816.F32 R184, R180, R170, R184 ;  /* 0x000000aab4b8723c */ /* 0x000fe200000018b8 */
[----:B------:R-:W-:Y:S02]  /*6e20*/  FSEL R193, R29, -INF , !P6 ;  /* 0xff8000001dc17808 */ /* 0x000fe40007000000 */
[----:B------:R-:W-:Y:S02]  /*6e30*/  FSEL R199, R28, -INF , !P0 ;  /* 0xff8000001cc77808 */ /* 0x000fe40004000000 */
[----:B------:R-:W-:Y:S02]  /*6e40*/  FSEL R29, R24, -INF , !P2 ;  /* 0xff800000181d7808 */ /* 0x000fe40005000000 */
[----:B------:R-:W-:Y:S02]  /*6e50*/  FSEL R28, R31, -INF , !P3 ;  /* 0xff8000001f1c7808 */ /* 0x000fe40005800000 */
[----:B------:R-:W-:-:S02]  /*6e60*/  ISETP.GE.AND P6, PT, R8, R242, PT ;  /* 0x000000f20800720c */ /* 0x000fc40003fc6270 */
[-C--:B------:R-:W-:Y:S02]  /*6e70*/  ISETP.GE.AND P2, PT, R8, R240.reuse, PT ;  /* 0x000000f00800720c */ /* 0x080fe40003f46270 */
[----:B------:R-:W-:Y:S02]  /*6e80*/  ISETP.GE.AND P0, PT, R33, R240, PT ;  /* 0x000000f02100720c */ /* 0x000fe40003f06270 */
[----:B------:R-:W-:Y:S02]  /*6e90*/  ISETP.GE.AND P3, PT, R9, R242, PT ;  /* 0x000000f20900720c */ /* 0x000fe40003f66270 */
[----:B------:R-:W-:Y:S02]  /*6ea0*/  ISETP.GE.AND P5, PT, R168, R240, PT ;  /* 0x000000f0a800720c */ /* 0x000fe40003fa6270 */
[C---:B------:R-:W-:Y:S01]  /*6eb0*/  ISETP.LT.OR P6, PT, R8.reuse, R243, P6 ;  /* 0x000000f30800720c */ /* 0x040fe200037c1670 */
[----:B------:R-:W-:Y:S01]  /*6ec0*/  BAR.SYNC.DEFER_BLOCKING 0x0 ;  /* 0x0000000000007b1d */ /* 0x000fe20000010000 */
[-C--:B------:R-:W-:Y:S01]  /*6ed0*/  ISETP.LT.OR P2, PT, R8, R241.reuse, P2 ;  /* 0x000000f10800720c */ /* 0x080fe20001741670 */
[----:B------:R-:W-:Y:S01]  /*6ee0*/  VIADD R8, R0, 0x29 ;  /* 0x0000002900087836 */ /* 0x000fe20000000000 */
[----:B------:R-:W-:Y:S01]  /*6ef0*/  ISETP.LT.OR P0, PT, R33, R241, P0 ;  /* 0x000000f12100720c */ /* 0x000fe20000701670 */
[----:B-1----:R-:W-:Y:S01]  /*6f00*/  HMMA.16816.F32 R188, R12, R4, R188 ;  /* 0x000000040cbc723c */ /* 0x002fe200000018bc */
[----:B------:R-:W-:-:S02]  /*6f10*/  ISETP.LT.OR P3, PT, R9, R243, P3 ;  /* 0x000000f30900720c */ /* 0x000fc40001f61670 */
[----:B------:R-:W-:Y:S02]  /*6f20*/  ISETP.LT.OR P5, PT, R168, R241, P5 ;  /* 0x000000f1a800720c */ /* 0x000fe40002fa1670 */
[----:B------:R-:W-:Y:S02]  /*6f30*/  FSEL R24, R27, -INF , !P0 ;  /* 0xff8000001b187808 */ /* 0x000fe40004000000 */
[----:B------:R-:W-:Y:S01]  /*6f40*/  FSEL R195, R20, -INF , !P3 ;  /* 0xff80000014c37808 */ /* 0x000fe20005800000 */
[----:B------:R-:W-:Y:S01]  /*6f50*/  VIADD R4, R0, 0x30 ;  /* 0x0000003000047836 */ /* 0x000fe20000000000 */
[----:B------:R-:W-:Y:S01]  /*6f60*/  FSEL R30, R30, -INF , !P5 ;  /* 0xff8000001e1e7808 */ /* 0x000fe20006800000 */
[----:B------:R-:W-:Y:S01]  /*6f70*/  VIADD R5, R0, 0x31 ;  /* 0x0000003100057836 */ /* 0x000fe20000000000 */
[C---:B------:R-:W-:Y:S02]  /*6f80*/  ISETP.GE.AND P0, PT, R8.reuse, R242, PT ;  /* 0x000000f20800720c */ /* 0x040fe40003f06270 */
[----:B------:R-:W-:-:S02]  /*6f90*/  ISETP.GE.AND P3, PT, R8, R240, PT ;  /* 0x000000f00800720c */ /* 0x000fc40003f66270 */
[----:B------:R-:W-:Y:S02]  /*6fa0*/  FSEL R198, R35, -INF , !P1 ;  /* 0xff80000023c67808 */ /* 0x000fe40004800000 */
[CC--:B------:R-:W-:Y:S02]  /*6fb0*/  ISETP.GE.AND P5, PT, R9.reuse, R240.reuse, PT ;  /* 0x000000f00900720c */ /* 0x0c0fe40003fa6270 */
[----:B------:R-:W-:Y:S02]  /*6fc0*/  ISETP.GE.AND P1, PT, R32, R240, PT ;  /* 0x000000f02000720c */ /* 0x000fe40003f26270 */
[C---:B------:R-:W-:Y:S02]  /*6fd0*/  ISETP.LT.OR P0, PT, R8.reuse, R243, P0 ;  /* 0x000000f30800720c */ /* 0x040fe40000701670 */
[-C--:B------:R-:W-:Y:S02]  /*6fe0*/  ISETP.LT.OR P3, PT, R8, R241.reuse, P3 ;  /* 0x000000f10800720c */ /* 0x080fe40001f61670 */
[----:B------:R-:W-:Y:S01]  /*6ff0*/  ISETP.LT.OR P5, PT, R9, R241, P5 ;  /* 0x000000f10900720c */ /* 0x000fe20002fa1670 */
[----:B------:R-:W-:Y:S01]  /*7000*/  VIADD R9, R0, 0x28 ;  /* 0x0000002800097836 */ /* 0x000fe20000000000 */
[----:B------:R-:W-:-:S02]  /*7010*/  FMNMX.FTZ R8, R164, R165, !PT ;  /* 0x000000a5a4087209 */ /* 0x000fc40007810000 */
[----:B------:R-:W-:Y:S02]  /*7020*/  ISETP.LT.OR P1, PT, R32, R241, P1 ;  /* 0x000000f12000720c */ /* 0x000fe40000f21670 */
[----:B------:R-:W-:Y:S02]  /*7030*/  FMNMX.FTZ R8, R169, R8, !PT ;  /* 0x00000008a9087209 */ /* 0x000fe40007810000 */
[----:B------:R-:W-:Y:S02]  /*7040*/  FSEL R26, R26, -INF , !P1 ;  /* 0xff8000001a1a7808 */ /* 0x000fe40004800000 */
[-C--:B------:R-:W-:Y:S02]  /*7050*/  ISETP.GE.AND P4, PT, R33, R242.reuse, PT ;  /* 0x000000f22100720c */ /* 0x080fe40003f86270 */
[----:B------:R-:W-:Y:S02]  /*7060*/  ISETP.GE.AND P1, PT, R9, R242, PT ;  /* 0x000000f20900720c */ /* 0x000fe40003f26270 */
[----:B------:R-:W-:-:S02]  /*7070*/  FMNMX.FTZ R8, R175, R8, !PT ;  /* 0x00000008af087209 */ /* 0x000fc40007810000 */
[-C--:B------:R-:W-:Y:S02]  /*7080*/  ISETP.LT.OR P4, PT, R33, R243.reuse, P4 ;  /* 0x000000f32100720c */ /* 0x080fe40002781670 */
[----:B------:R-:W-:Y:S02]  /*7090*/  ISETP.LT.OR P1, PT, R9, R243, P1 ;  /* 0x000000f30900720c */ /* 0x000fe40000f21670 */
[----:B------:R-:W-:Y:S02]  /*70a0*/  FMNMX.FTZ R8, R201, R8, !PT ;  /* 0x00000008c9087209 */ /* 0x000fe40007810000 */
[----:B------:R-:W-:Y:S02]  /*70b0*/  FSEL R25, R25, -INF , !P4 ;  /* 0xff80000019197808 */ /* 0x000fe40006000000 */
[----:B------:R-:W-:Y:S02]  /*70c0*/  FSEL R34, R22, -INF , !P5 ;  /* 0xff80000016227808 */ /* 0x000fe40006800000 */
[----:B------:R-:W-:-:S02]  /*70d0*/  FSEL R35, R21, -INF , !P6 ;  /* 0xff80000015237808 */ /* 0x000fc40007000000 */
[----:B------:R-:W-:Y:S02]  /*70e0*/  FSEL R32, R23, -INF , !P2 ;  /* 0xff80000017207808 */ /* 0x000fe40005000000 */
[----:B------:R-:W-:Y:S02]  /*70f0*/  FSEL R33, R16, -INF , !P1 ;  /* 0xff80000010217808 */ /* 0x000fe40004800000 */
[----:B------:R-:W-:Y:S02]  /*7100*/  ISETP.GE.AND P4, PT, R9, R240, PT ;  /* 0x000000f00900720c */ /* 0x000fe40003f86270 */
[C---:B------:R-:W-:Y:S02]  /*7110*/  ISETP.GE.AND P6, PT, R4.reuse, R242, PT ;  /* 0x000000f20400720c */ /* 0x040fe40003fc6270 */
[----:B------:R-:W-:Y:S02]  /*7120*/  ISETP.GE.AND P2, PT, R4, R240, PT ;  /* 0x000000f00400720c */ /* 0x000fe40003f46270 */
[----:B------:R-:W-:-:S02]  /*7130*/  ISETP.GE.AND P5, PT, R5, R242, PT ;  /* 0x000000f20500720c */ /* 0x000fc40003fa6270 */
[----:B------:R-:W-:Y:S02]  /*7140*/  ISETP.GE.AND P1, PT, R5, R240, PT ;  /* 0x000000f00500720c */ /* 0x000fe40003f26270 */
[----:B------:R-:W-:Y:S02]  /*7150*/  FMNMX.FTZ R8, R199, R8, !PT ;  /* 0x00000008c7087209 */ /* 0x000fe40007810000 */
[----:B------:R-:W-:Y:S02]  /*7160*/  ISETP.LT.OR P4, PT, R9, R241, P4 ;  /* 0x000000f10900720c */ /* 0x000fe40002781670 */
[C---:B------:R-:W-:Y:S02]  /*7170*/  ISETP.LT.OR P6, PT, R4.reuse, R243, P6 ;  /* 0x000000f30400720c */ /* 0x040fe400037c1670 */
[----:B------:R-:W-:Y:S02]  /*7180*/  ISETP.LT.OR P2, PT, R4, R241, P2 ;  /* 0x000000f10400720c */ /* 0x000fe40001741670 */
[----:B------:R-:W-:-:S02]  /*7190*/  ISETP.LT.OR P5, PT, R5, R243, P5 ;  /* 0x000000f30500720c */ /* 0x000fc40002fa1670 */
[----:B------:R-:W-:Y:S02]  /*71a0*/  ISETP.LT.OR P1, PT, R5, R241, P1 ;  /* 0x000000f10500720c */ /* 0x000fe40000f21670 */
[----:B------:R-:W-:Y:S01]  /*71b0*/  HMMA.16816.F32 R4, R12, R6, R184 ;  /* 0x000000060c04723c */ /* 0x000fe200000018b8 */
[----:B------:R-:W-:Y:S02]  /*71c0*/  FMNMX.FTZ R9, R3, R2, !PT ;  /* 0x0000000203097209 */ /* 0x000fe40007810000 */
[----:B------:R-:W-:Y:S01]  /*71d0*/  FMNMX.FTZ R10, R193, R8, !PT ;  /* 0x00000008c10a7209 */ /* 0x000fe20007810000 */
[----:B------:R-:W-:Y:S01]  /*71e0*/  VIADD R8, R0, 0x38 ;  /* 0x0000003800087836 */ /* 0x000fe20000000000 */
[----:B------:R-:W-:Y:S01]  /*71f0*/  FMNMX.FTZ R9, R196, R9, !PT ;  /* 0x00000009c4097209 */ /* 0x000fe20007810000 */
[----:B------:R-:W-:Y:S01]  /*7200*/  VIADD R0, R0, 0x39 ;  /* 0x0000003900007836 */ /* 0x000fe20000000000 */
[----:B------:R-:W-:Y:S02]  /*7210*/  FMNMX.FTZ R10, R29, R10, !PT ;  /* 0x0000000a1d0a7209 */ /* 0x000fe40007810000 */
[----:B------:R-:W-:-:S02]  /*7220*/  FMNMX.FTZ R9, R200, R9, !PT ;  /* 0x00000009c8097209 */ /* 0x000fc40007810000 */
[----:B------:R-:W-:Y:S02]  /*7230*/  FMNMX.FTZ R10, R25, R10, !PT ;  /* 0x0000000a190a7209 */ /* 0x000fe40007810000 */
[----:B------:R-:W-:Y:S02]  /*7240*/  FSEL R194, R18, -INF , !P4 ;  /* 0xff80000012c27808 */ /* 0x000fe40006000000 */
[----:B------:R-:W-:Y:S02]  /*7250*/  FSEL R197, R17, -INF , !P0 ;  /* 0xff80000011c57808 */ /* 0x000fe40004000000 */
[C---:B------:R-:W-:Y:S02]  /*7260*/  ISETP.GE.AND P4, PT, R8.reuse, R242, PT ;  /* 0x000000f20800720c */ /* 0x040fe40003f86270 */
[----:B------:R-:W-:Y:S02]  /*7270*/  ISETP.GE.AND P0, PT, R8, R240, PT ;  /* 0x000000f00800720c */ /* 0x000fe40003f06270 */
[----:B------:R-:W-:-:S02]  /*7280*/  FMNMX.FTZ R9, R198, R9, !PT ;  /* 0x00000009c6097209 */ /* 0x000fc40007810000 */
[----:B------:R-:W-:Y:S02]  /*7290*/  FMNMX.FTZ R10, R195, R10, !PT ;  /* 0x0000000ac30a7209 */ /* 0x000fe40007810000 */
[C---:B------:R-:W-:Y:S02]  /*72a0*/  ISETP.LT.OR P4, PT, R8.reuse, R243, P4 ;  /* 0x000000f30800720c */ /* 0x040fe40002781670 */
[----:B------:R-:W-:Y:S02]  /*72b0*/  ISETP.LT.OR P0, PT, R8, R241, P0 ;  /* 0x000000f10800720c */ /* 0x000fe40000701670 */
[----:B------:R-:W-:Y:S02]  /*72c0*/  FMNMX.FTZ R9, R30, R9, !PT ;  /* 0x000000091e097209 */ /* 0x000fe40007810000 */
[----:B------:R-:W-:Y:S02]  /*72d0*/  FMNMX.FTZ R8, R35, R10, !PT ;  /* 0x0000000a23087209 */ /* 0x000fe40007810000 */
[----:B------:R-:W-:-:S02]  /*72e0*/  FMNMX.FTZ R9, R28, R9, !PT ;  /* 0x000000091c097209 */ /* 0x000fc40007810000 */
[----:B------:R-:W-:Y:S02]  /*72f0*/  FMNMX.FTZ R8, R33, R8, !PT ;  /* 0x0000000821087209 */ /* 0x000fe40007810000 */
[----:B------:R-:W-:Y:S02]  /*7300*/  FSEL R185, R188, -INF , !P6 ;  /* 0xff800000bcb97808 */ /* 0x000fe40007000000 */
[----:B------:R-:W-:Y:S02]  /*7310*/  FMNMX.FTZ R9, R26, R9, !PT ;  /* 0x000000091a097209 */ /* 0x000fe40007810000 */
[----:B------:R-:W-:Y:S02]  /*7320*/  FMNMX.FTZ R8, R197, R8, !PT ;  /* 0x00000008c5087209 */ /* 0x000fe40007810000 */
[----:B------:R-:W-:Y:S02]  /*7330*/  FSEL R181, R4, -INF , !P4 ;  /* 0xff80000004b57808 */ /* 0x000fe40006000000 */
[----:B------:R-:W-:-:S02]  /*7340*/  PLOP3.LUT P4, PT, PT, PT, UP0, 0x80, 0x0 ;  /* 0x000000000000781c */ /* 0x000fc40003f8f008 */
[----:B------:R-:W-:Y:S02]  /*7350*/  FSEL R192, R19, -INF , !P3 ;  /* 0xff80000013c07808 */ /* 0x000fe40005800000 */
[----:B------:R-:W-:Y:S02]  /*7360*/  ISETP.GE.AND P3, PT, R0, R242, PT ;  /* 0x000000f20000720c */ /* 0x000fe40003f66270 */
[----:B------:R-:W-:Y:S02]  /*7370*/  FSEL R183, R189, -INF , !P5 ;  /* 0xff800000bdb77808 */ /* 0x000fe40006800000 */
[----:B------:R-:W-:Y:S02]  /*7380*/  FMNMX.FTZ R11, R24, R9, !PT ;  /* 0x00000009180b7209 */ /* 0x000fe40007810000 */
[----:B------:R-:W-:Y:S02]  /*7390*/  FMNMX.FTZ R8, R185, R8, !PT ;  /* 0x00000008b9087209 */ /* 0x000fe40007810000 */
[----:B------:R-:W-:-:S02]  /*73a0*/  ISETP.LT.OR P3, PT, R0, R243, P3 ;  /* 0x000000f30000720c */ /* 0x000fc40001f61670 */
[----:B------:R-:W-:Y:S02]  /*73b0*/  FMNMX.FTZ R11, R34, R11, !PT ;  /* 0x0000000b220b7209 */ /* 0x000fe40007810000 */
[----:B------:R-:W-:Y:S02]  /*73c0*/  FMNMX.FTZ R4, R183, R8, !PT ;  /* 0x00000008b7047209 */ /* 0x000fe40007810000 */
[----:B------:R-:W-:Y:S02]  /*73d0*/  FSEL R179, R5, -INF , !P3 ;  /* 0xff80000005b37808 */ /* 0x000fe40005800000 */
[----:B------:R-:W-:Y:S02]  /*73e0*/  FMNMX.FTZ R11, R32, R11, !PT ;  /* 0x0000000b200b7209 */ /* 0x000fe40007810000 */
[----:B------:R-:W-:Y:S02]  /*73f0*/  FMNMX.FTZ R4, R181, R4, !PT ;  /* 0x00000004b5047209 */ /* 0x000fe40007810000 */
[----:B------:R-:W-:-:S02]  /*7400*/  FSEL R180, R190, -INF , !P2 ;  /* 0xff800000beb47808 */ /* 0x000fc40005000000 */
[----:B------:R-:W-:Y:S02]  /*7410*/  FMNMX.FTZ R11, R194, R11, !PT ;  /* 0x0000000bc20b7209 */ /* 0x000fe40007810000 */
[----:B------:R-:W-:Y:S01]  /*7420*/  FMNMX.FTZ R5, R179, R4, !PT ;  /* 0x00000004b3057209 */ /* 0x000fe20007810000 */
[----:B------:R-:W-:Y:S06]  /*7430*/  @!P4 BRA `(.L_x_178) ;  /* 0x0000000000a8c947 */ /* 0x000fec0003800000 */
[----:B------:R-:W-:-:S04]  /*7440*/  UIADD3 UR16, UR16, -0x3, URZ ;  /* 0xfffffffd10107890 */ /* 0x000fc8000fffe03f */
[----:B------:R-:W-:Y:S02]  /*7450*/  USHF.R.S32.HI UR4, URZ, 0x1f, UR16 ;  /* 0x0000001f3f047899 */ /* 0x000fe40008011410 */
[----:B------:R-:W-:Y:S02]  /*7460*/  UIMAD.WIDE.U32 UR20, UR16, UR10, URZ ;  /* 0x0000000a101472a5 */ /* 0x000fe4000f8e003f */
[----:B------:R-:W-:-:S04]  /*7470*/  UIMAD UR4, UR4, UR10, URZ ;  /* 0x0000000a040472a4 */ /* 0x000fc8000f8e023f */
[----:B------:R-:W-:Y:S01]  /*7480*/  UIMAD UR4, UR16, UR11, UR4 ;  /* 0x0000000b100472a4 */ /* 0x000fe2000f8e0204 */
[----:B------:R-:W-:Y:S02]  /*7490*/  IMAD.U32 R12, RZ, RZ, UR20 ;  /* 0x00000014ff0c7e24 */ /* 0x000fe4000f8e00ff */
[----:B------:R-:W-:Y:S01]  /*74a0*/  IMAD.U32 R13, RZ, RZ, UR21 ;  /* 0x00000015ff0d7e24 */ /* 0x000fe2000f8e00ff */
[----:B------:R-:W-:Y:S02]  /*74b0*/  UIADD3 UR6, UR21, UR4, URZ ;  /* 0x0000000415067290 */ /* 0x000fe4000fffe03f */
[----:B------:R-:W-:Y:S01]  /*74c0*/  LEA R4, P2, R12, R236, 0x6 ;  /* 0x000000ec0c047211 */ /* 0x000fe200078430ff */
[----:B------:R-:W-:-:S03]  /*74d0*/  USHF.L.U32 UR4, UR10, 0x5, URZ ;  /* 0x000000050a047899 */ /* 0x000fc6000800063f */
[----:B------:R-:W-:Y:S01]  /*74e0*/  IMAD.U32 R9, RZ, RZ, UR6 ;  /* 0x00000006ff097e24 */ /* 0x000fe2000f8e00ff */
[----:B------:R-:W-:Y:S02]  /*74f0*/  ULDC.64 UR6, c[0x0][0x218] ;  /* 0x0000860000067ab9 */ /* 0x000fe40000000a00 */
[----:B------:R-:W-:Y:S01]  /*7500*/  LEA R8, P3, R4, UR6, 0x1 ;  /* 0x0000000604087c11 */ /* 0x000fe2000f8608ff */
[----:B------:R-:W-:Y:S01]  /*7510*/  USHF.L.U64.HI UR6, UR10, 0x5, UR11 ;  /* 0x000000050a067899 */ /* 0x000fe2000801020b */
[----:B------:R-:W-:Y:S02]  /*7520*/  LEA.HI.X R9, R12, R245, R9, 0x6, P2 ;  /* 0x000000f50c097211 */ /* 0x000fe400010f3409 */
        /* <DEDUP_REMOVED lines=27> */
.L_x_178:
[----:B-1----:R-:W-:Y:S01]  /*76e0*/  FMNMX.FTZ R9, R192, R11, !PT ;  /* 0x0000000bc0097209 */ /* 0x002fe20007810000 */
[----:B------:R-:W1:Y:S01]  /*76f0*/  SHFL.BFLY PT, R4, R5, 0x2, 0x1f ;  /* 0x0c401f0005047f89 */ /* 0x000e6200000e0000 */
[----:B------:R-:W-:Y:S02]  /*7700*/  ISETP.GE.AND P2, PT, R0, R240, PT ;  /* 0x000000f00000720c */ /* 0x000fe40003f46270 */
[----:B------:R-:W-:Y:S01]  /*7710*/  FSEL R178, R191, -INF , !P1 ;  /* 0xff800000bfb27808 */ /* 0x000fe20004800000 */
[----:B------:R-:W-:Y:S01]  /*7720*/  LDSM.16.MT88.4 R12, [R228+0x10000] ;  /* 0x01000000e40c783b */ /* 0x000fe20000004200 */
[----:B------:R-:W-:Y:S02]  /*7730*/  FMNMX.FTZ R9, R180, R9, !PT ;  /* 0x00000009b4097209 */ /* 0x000fe40007810000 */
[----:B------:R-:W-:Y:S01]  /*7740*/  ISETP.LT.OR P2, PT, R0, R241, P2 ;  /* 0x000000f10000720c */ /* 0x000fe20001741670 */
[----:B------:R-:W-:Y:S01]  /*7750*/  LDSM.16.MT88.4 R16, [R225+0x10000] ;  /* 0x01000000e110783b */ /* 0x000fe20000004200 */
[----:B------:R-:W-:-:S02]  /*7760*/  FSEL R176, R6, -INF , !P0 ;  /* 0xff80000006b07808 */ /* 0x000fc40004000000 */
[----:B------:R-:W-:Y:S01]  /*7770*/  FMNMX.FTZ R9, R178, R9, !PT ;  /* 0x00000009b2097209 */ /* 0x000fe20007810000 */
[----:B------:R-:W-:Y:S01]  /*7780*/  LDSM.16.MT88.4 R20, [R224+0x10800] ;  /* 0x01080000e014783b */ /* 0x000fe20000004200 */
[----:B------:R-:W-:Y:S02]  /*7790*/  FSEL R174, R7, -INF , !P2 ;  /* 0xff80000007ae7808 */ /* 0x000fe40005000000 */
[----:B------:R-:W-:Y:S02]  /*77a0*/  FMNMX.FTZ R7, R176, R9, !PT ;  /* 0x00000009b0077209 */ /* 0x000fe40007810000 */
[----:B------:R-:W-:Y:S02]  /*77b0*/  LDSM.16.MT88.4 R8, [R226+0x10000] ;  /* 0x01000000e208783b */ /* 0x000fe40000004200 */
[----:B------:R-:W-:-:S05]  /*77c0*/  FMNMX.FTZ R7, R174, R7, !PT ;  /* 0x00000007ae077209 */ /* 0x000fca0007810000 */
[----:B------:R-:W2:Y:S01]  /*77d0*/  SHFL.BFLY PT, R0, R7, 0x2, 0x1f ;  /* 0x0c401f0007007f89 */ /* 0x000ea200000e0000 */
[----:B-1----:R-:W-:-:S05]  /*77e0*/  FMNMX.FTZ R4, R5, R4, !PT ;  /* 0x0000000405047209 */ /* 0x002fca0007810000 */
[----:B------:R-:W1:Y:S01]  /*77f0*/  SHFL.BFLY PT, R173, R4, 0x1, 0x1f ;  /* 0x0c201f0004ad7f89 */ /* 0x000e6200000e0000 */
[----:B--2---:R-:W-:-:S05]  /*7800*/  FMNMX.FTZ R0, R7, R0, !PT ;  /* 0x0000000007007209 */ /* 0x004fca0007810000 */
[----:B------:R-:W2:Y:S01]  /*7810*/  SHFL.BFLY PT, R171, R0, 0x1, 0x1f ;  /* 0x0c201f0000ab7f89 */ /* 0x000ea200000e0000 */
[----:B-1----:R-:W-:-:S04]  /*7820*/  FMNMX.FTZ R173, R4, R173, !PT ;  /* 0x000000ad04ad7209 */ /* 0x002fc80007810000 */
[C---:B------:R-:W-:Y:S01]  /*7830*/  FSETP.NEU.FTZ.AND P1, PT, R173.reuse, -INF , PT ;  /* 0xff800000ad00780b */ /* 0x040fe20003f3d000 */
[----:B------:R-:W-:-:S03]  /*7840*/  FMUL.FTZ R182, R173, UR17 ;  /* 0x00000011adb67c20 */ /* 0x000fc60008410000 */
[----:B------:R-:W-:Y:S02]  /*7850*/  FSEL R5, R173, RZ, P1 ;  /* 0x000000ffad057208 */ /* 0x000fe40000800000 */
[----:B------:R-:W-:-:S03]  /*7860*/  FSEL R182, R182, RZ, P1 ;  /* 0x000000ffb6b67208 */ /* 0x000fc60000800000 */
[----:B------:R-:W-:Y:S02]  /*7870*/  FADD.FTZ R4, R164, -R5 ;  /* 0x80000005a4047221 */ /* 0x000fe40000010000 */
[--C-:B------:R-:W-:Y:S01]  /*7880*/  FFMA.FTZ R172, R165, UR17, -R182.reuse ;  /* 0x00000011a5ac7c23 */ /* 0x100fe200080108b6 */
[--C-:B------:R-:W-:Y:S01]  /*7890*/  FFMA.FTZ R170, R175, UR17, -R182.reuse ;  /* 0x00000011afaa7c23 */ /* 0x100fe200080108b6 */
[--C-:B------:R-:W-:Y:S01]  /*78a0*/  FFMA.FTZ R169, R169, UR17, -R182.reuse ;  /* 0x00000011a9a97c23 */ /* 0x100fe200080108b6 */
[--C-:B------:R-:W-:Y:S01]  /*78b0*/  FFMA.FTZ R165, R201, UR17, -R182.reuse ;  /* 0x00000011c9a57c23 */ /* 0x100fe200080108b6 */
[----:B------:R-:W-:Y:S01]  /*78c0*/  FMUL.FTZ R164, R4, UR17 ;  /* 0x0000001104a47c20 */ /* 0x000fe20008410000 */
[--C-:B------:R-:W-:Y:S01]  /*78d0*/  FFMA.FTZ R187, R193, UR17, -R182.reuse ;  /* 0x00000011c1bb7c23 */ /* 0x100fe200080108b6 */
[----:B------:R-:W-:Y:S01]  /*78e0*/  MUFU.EX2 R172, R172 ;  /* 0x000000ac00ac7308 */ /* 0x000fe20000000800 */
[--C-:B------:R-:W-:Y:S01]  /*78f0*/  FFMA.FTZ R184, R199, UR17, -R182.reuse ;  /* 0x00000011c7b87c23 */ /* 0x100fe200080108b6 */
[----:B--2---:R-:W-:Y:S01]  /*7900*/  FMNMX.FTZ R171, R0, R171, !PT ;  /* 0x000000ab00ab7209 */ /* 0x004fe20007810000 */
[--C-:B------:R-:W-:Y:S01]  /*7910*/  FFMA.FTZ R186, R29, UR17, -R182.reuse ;  /* 0x000000111dba7c23 */ /* 0x100fe200080108b6 */
[--C-:B------:R-:W-:Y:S01]  /*7920*/  FFMA.FTZ R189, R25, UR17, -R182.reuse ;  /* 0x0000001119bd7c23 */ /* 0x100fe200080108b6 */
[--C-:B------:R-:W-:Y:S01]  /*7930*/  FFMA.FTZ R195, R195, UR17, -R182.reuse ;  /* 0x00000011c3c37c23 */ /* 0x100fe200080108b6 */
[C---:B------:R-:W-:Y:S01]  /*7940*/  FSETP.NEU.FTZ.AND P0, PT, R171.reuse, -INF , PT ;  /* 0xff800000ab00780b */ /* 0x040fe20003f1d000 */
[----:B------:R-:W-:Y:S01]  /*7950*/  FMUL.FTZ R177, R171, UR17 ;  /* 0x00000011abb17c20 */ /* 0x000fe20008410000 */
[----:B------:R-:W1:Y:S01]  /*7960*/  MUFU.EX2 R169, R169 ;  /* 0x000000a900a97308 */ /* 0x000e620000000800 */
[--C-:B------:R-:W-:Y:S01]  /*7970*/  FFMA.FTZ R197, R197, UR17, -R182.reuse ;  /* 0x00000011c5c57c23 */ /* 0x100fe200080108b6 */
[----:B------:R-:W-:Y:S01]  /*7980*/  FSEL R6, R171, RZ, P0 ;  /* 0x000000ffab067208 */ /* 0x000fe20000000000 */
[--C-:B------:R-:W-:Y:S01]  /*7990*/  FFMA.FTZ R185, R185, UR17, -R182.reuse ;  /* 0x00000011b9b97c23 */ /* 0x100fe200080108b6 */
[----:B------:R-:W-:Y:S01]  /*79a0*/  FSEL R177, R177, RZ, P0 ;  /* 0x000000ffb1b17208 */ /* 0x000fe20000000000 */
[----:B------:R-:W-:-:S02]  /*79b0*/  FFMA.FTZ R181, R181, UR17, -R182 ;  /* 0x00000011b5b57c23 */ /* 0x000fc400080108b6 */
[----:B------:R-:W-:Y:S01]  /*79c0*/  FADD.FTZ R6, R3, -R6 ;  /* 0x8000000603067221 */ /* 0x000fe20000010000 */
[----:B------:R-:W-:Y:S01]  /*79d0*/  MUFU.EX2 R170, R170 ;  /* 0x000000aa00aa7308 */ /* 0x000fe20000000800 */
[--C-:B------:R-:W-:Y:S01]  /*79e0*/  FFMA.FTZ R168, R2, UR17, -R177.reuse ;  /* 0x0000001102a87c23 */ /* 0x100fe200080108b1 */
[--C-:B------:R-:W-:Y:S01]  /*79f0*/  FFMA.FTZ R2, R196, UR17, -R177.reuse ;  /* 0x00000011c4027c23 */ /* 0x100fe200080108b1 */
[--C-:B------:R-:W-:Y:S01]  /*7a00*/  FFMA.FTZ R0, R200, UR17, -R177.reuse ;  /* 0x00000011c8007c23 */ /* 0x100fe200080108b1 */
[--C-:B------:R-:W-:Y:S01]  /*7a10*/  FFMA.FTZ R175, R198, UR17, -R177.reuse ;  /* 0x00000011c6af7c23 */ /* 0x100fe200080108b1 */
[----:B------:R-:W-:Y:S01]  /*7a20*/  FMUL.FTZ R3, R6, UR17 ;  /* 0x0000001106037c20 */ /* 0x000fe20008410000 */
[--C-:B------:R-:W-:Y:S01]  /*7a30*/  FFMA.FTZ R188, R30, UR17, -R177.reuse ;  /* 0x000000111ebc7c23 */ /* 0x100fe200080108b1 */
[--C-:B------:R-:W-:Y:S01]  /*7a40*/  FFMA.FTZ R191, R28, UR17, -R177.reuse ;  /* 0x000000111cbf7c23 */ /* 0x100fe200080108b1 */
[----:B------:R-:W2:Y:S01]  /*7a50*/  MUFU.EX2 R165, R165 ;  /* 0x000000a500a57308 */ /* 0x000ea20000000800 */
[----:B-1----:R-:W-:Y:S01]  /*7a60*/  F2FP.F16.F32.PACK_AB R4, R169, R172 ;  /* 0x000000aca904723e */ /* 0x002fe200000000ff */
[--C-:B------:R-:W-:Y:S01]  /*7a70*/  FFMA.FTZ R190, R26, UR17, -R177.reuse ;  /* 0x000000111abe7c23 */ /* 0x100fe200080108b1 */
[--C-:B------:R-:W-:Y:S01]  /*7a80*/  FFMA.FTZ R193, R24, UR17, -R177.reuse ;  /* 0x0000001118c17c23 */ /* 0x100fe200080108b1 */
[----:B------:R-:W-:Y:S01]  /*7a90*/  LDSM.16.MT88.4 R28, [R226+0x10800] ;  /* 0x01080000e21c783b */ /* 0x000fe20000004200 */
[--C-:B------:R-:W-:Y:S01]  /*7aa0*/  FFMA.FTZ R196, R35, UR17, -R182.reuse ;  /* 0x0000001123c47c23 */ /* 0x100fe200080108b6 */
[--C-:B------:R-:W-:Y:S01]  /*7ab0*/  FFMA.FTZ R198, R33, UR17, -R182.reuse ;  /* 0x0000001121c67c23 */ /* 0x100fe200080108b6 */
[--C-:B------:R-:W-:Y:S01]  /*7ac0*/  FFMA.FTZ R199, R34, UR17, -R177.reuse ;  /* 0x0000001122c77c23 */ /* 0x100fe200080108b1 */
[----:B------:R-:W-:Y:S01]  /*7ad0*/  MUFU.EX2 R168, R168 ;  /* 0x000000a800a87308 */ /* 0x000fe20000000800 */
[----:B------:R-:W-:Y:S01]  /*7ae0*/  LDSM.16.MT88.4 R24, [R225+0x10800] ;  /* 0x01080000e118783b */ /* 0x000fe20000004200 */
[--C-:B------:R-:W-:Y:S01]  /*7af0*/  FFMA.FTZ R200, R32, UR17, -R177.reuse ;  /* 0x0000001120c87c23 */ /* 0x100fe200080108b1 */
[--C-:B------:R-:W-:Y:S01]  /*7b00*/  FFMA.FTZ R194, R194, UR17, -R177.reuse ;  /* 0x00000011c2c27c23 */ /* 0x100fe200080108b1 */
[--C-:B------:R-:W-:Y:S01]  /*7b10*/  FFMA.FTZ R201, R192, UR17, -R177.reuse ;  /* 0x00000011c0c97c23 */ /* 0x100fe200080108b1 */
[----:B------:R-:W-:Y:S01]  /*7b20*/  LDSM.16.MT88.4 R32, [R228+0x11000] ;  /* 0x01100000e420783b */ /* 0x000fe20000004200 */
[--C-:B------:R-:W-:Y:S01]  /*7b30*/  FFMA.FTZ R192, R183, UR17, -R182.reuse ;  /* 0x00000011b7c07c23 */ /* 0x100fe200080108b6 */
[----:B------:R-:W-:Y:S01]  /*7b40*/  FFMA.FTZ R182, R179, UR17, -R182 ;  /* 0x00000011b3b67c23 */ /* 0x000fe200080108b6 */
[----:B------:R-:W1:Y:S01]  /*7b50*/  MUFU.EX2 R2, R2 ;  /* 0x0000000200027308 */ /* 0x000e620000000800 */
[----:B--2---:R-:W-:Y:S01]  /*7b60*/  F2FP.F16.F32.PACK_AB R6, R165, R170 ;  /* 0x000000aaa506723e */ /* 0x004fe200000000ff */
[--C-:B------:R-:W-:Y:S01]  /*7b70*/  FFMA.FTZ R179, R180, UR17, -R177.reuse ;  /* 0x00000011b4b37c23 */ /* 0x100fe200080108b1 */
[--C-:B------:R-:W-:Y:S01]  /*7b80*/  FFMA.FTZ R178, R178, UR17, -R177.reuse ;  /* 0x00000011b2b27c23 */ /* 0x100fe200080108b1 */
[--C-:B------:R-:W-:Y:S01]  /*7b90*/  FFMA.FTZ R176, R176, UR17, -R177.reuse ;  /* 0x00000011b0b07c23 */ /* 0x100fe200080108b1 */
[----:B------:R-:W-:-:S03]  /*7ba0*/  FFMA.FTZ R177, R174, UR17, -R177 ;  /* 0x00000011aeb17c23 */ /* 0x000fc600080108b1 */
[----:B------:R-:W-:Y:S08]  /*7bb0*/  MUFU.EX2 R0, R0 ;  /* 0x0000000000007308 */ /* 0x000ff00000000800 */
[----:B------:R-:W2:Y:S01]  /*7bc0*/  MUFU.EX2 R175, R175 ;  /* 0x000000af00af7308 */ /* 0x000ea20000000800 */
[----:B-1----:R-:W-:-:S07]  /*7bd0*/  F2FP.F16.F32.PACK_AB R5, R2, R168 ;  /* 0x000000a80205723e */ /* 0x002fce00000000ff */
[----:B------:R-:W1:Y:S08]  /*7be0*/  MUFU.EX2 R164, R164 ;  /* 0x000000a400a47308 */ /* 0x000e700000000800 */
[----:B------:R-:W3:Y:S01]  /*7bf0*/  MUFU.EX2 R3, R3 ;  /* 0x0000000300037308 */ /* 0x000ee20000000800 */
[----:B--2---:R-:W-:-:S07]  /*7c00*/  F2FP.F16.F32.PACK_AB R7, R175, R0 ;  /* 0x00000000af07723e */ /* 0x004fce00000000ff */
[----:B------:R-:W-:Y:S01]  /*7c10*/  MUFU.EX2 R184, R184 ;  /* 0x000000b800b87308 */ /* 0x000fe20000000800 */
[-C--:B-1----:R-:W-:Y:S01]  /*7c20*/  FMUL.FTZ R160, R160, R164.reuse ;  /* 0x000000a4a0a07220 */ /* 0x082fe20000410000 */
[-C--:B------:R-:W-:Y:S01]  /*7c30*/  FMUL.FTZ R161, R161, R164.reuse ;  /* 0x000000a4a1a17220 */ /* 0x080fe20000410000 */
[-C--:B------:R-:W-:Y:S01]  /*7c40*/  FMUL.FTZ R156, R156, R164.reuse ;  /* 0x000000a49c9c7220 */ /* 0x080fe20000410000 */
[-C--:B------:R-:W-:Y:S01]  /*7c50*/  FMUL.FTZ R157, R157, R164.reuse ;  /* 0x000000a49d9d7220 */ /* 0x080fe20000410000 */
[-C--:B------:R-:W-:Y:S01]  /*7c60*/  FMUL.FTZ R144, R144, R164.reuse ;  /* 0x000000a490907220 */ /* 0x080fe20000410000 */
[-C--:B------:R-:W-:Y:S01]  /*7c70*/  FMUL.FTZ R145, R145, R164.reuse ;  /* 0x000000a491917220 */ /* 0x080fe20000410000 */
[-C--:B------:R-:W-:Y:S01]  /*7c80*/  FMUL.FTZ R140, R140, R164.reuse ;  /* 0x000000a48c8c7220 */ /* 0x080fe20000410000 */
[-C--:B------:R-:W-:Y:S01]  /*7c90*/  FMUL.FTZ R141, R141, R164.reuse ;  /* 0x000000a48d8d7220 */ /* 0x080fe20000410000 */
[-C--:B---3--:R-:W-:Y:S01]  /*7ca0*/  FMUL.FTZ R162, R162, R3.reuse ;  /* 0x00000003a2a27220 */ /* 0x088fe20000410000 */
[-C--:B------:R-:W-:Y:S01]  /*7cb0*/  FMUL.FTZ R163, R163, R3.reuse ;  /* 0x00000003a3a37220 */ /* 0x080fe20000410000 */
[-C--:B------:R-:W-:Y:S01]  /*7cc0*/  FMUL.FTZ R158, R158, R3.reuse ;  /* 0x000000039e9e7220 */ /* 0x080fe20000410000 */
[-C--:B------:R-:W-:Y:S01]  /*7cd0*/  FMUL.FTZ R159, R159, R3.reuse ;  /* 0x000000039f9f7220 */ /* 0x080fe20000410000 */
[-C--:B------:R-:W-:Y:S01]  /*7ce0*/  FMUL.FTZ R146, R146, R3.reuse ;  /* 0x0000000392927220 */ /* 0x080fe20000410000 */
[-C--:B------:R-:W-:Y:S01]  /*7cf0*/  FMUL.FTZ R147, R147, R3.reuse ;  /* 0x0000000393937220 */ /* 0x080fe20000410000 */
[-C--:B------:R-:W-:Y:S01]  /*7d00*/  FMUL.FTZ R142, R142, R3.reuse ;  /* 0x000000038e8e7220 */ /* 0x080fe20000410000 */
[-C--:B------:R-:W-:Y:S01]  /*7d10*/  FMUL.FTZ R143, R143, R3.reuse ;  /* 0x000000038f8f7220 */ /* 0x080fe20000410000 */
[C---:B------:R-:W-:Y:S01]  /*7d20*/  HMMA.16816.F32 R160, R4.reuse, R12, R160 ;  /* 0x0000000c04a0723c */ /* 0x040fe200000018a0 */
[-C--:B------:R-:W-:Y:S01]  /*7d30*/  FMUL.FTZ R152, R152, R164.reuse ;  /* 0x000000a498987220 */ /* 0x080fe20000410000 */
[-C--:B------:R-:W-:Y:S01]  /*7d40*/  FMUL.FTZ R153, R153, R164.reuse ;  /* 0x000000a499997220 */ /* 0x080fe20000410000 */
[-C--:B------:R-:W-:Y:S01]  /*7d50*/  FMUL.FTZ R148, R148, R164.reuse ;  /* 0x000000a494947220 */ /* 0x080fe20000410000 */
[-C--:B------:R-:W-:Y:S01]  /*7d60*/  FMUL.FTZ R149, R149, R164.reuse ;  /* 0x000000a495957220 */ /* 0x080fe20000410000 */
[-C--:B------:R-:W-:Y:S01]  /*7d70*/  FMUL.FTZ R154, R154, R3.reuse ;  /* 0x000000039a9a7220 */ /* 0x080fe20000410000 */
[C---:B------:R-:W-:Y:S01]  /*7d80*/  HMMA.16816.F32 R156, R4.reuse, R14, R156 ;  /* 0x0000000e049c723c */ /* 0x040fe2000000189c */
[----:B------:R-:W1:Y:S01]  /*7d90*/  LDSM.16.MT88.4 R12, [R224+0x10000] ;  /* 0x01000000e00c783b */ /* 0x000e620000004200 */
        /* <DEDUP_REMOVED lines=11> */
[----:B------:R-:W2:Y:S01]  /*7e50*/  LDSM.16.MT88.4 R16, [R226+0x12000] ;  /* 0x01200000e210783b */ /* 0x000ea20000004200 */
        /* <DEDUP_REMOVED lines=11> */
[----:B------:R-:W3:Y:S01]  /*7f10*/  LDSM.16.MT88.4 R8, [R228+0x12000] ;  /* 0x01200000e408783b */ /* 0x000ee20000004200 */
[-C--:B------:R-:W-:Y:S01]  /*7f20*/  FMUL.FTZ R51, R51, R3.reuse ;  /* 0x0000000333337220 */ /* 0x080fe20000410000 */
        /* <DEDUP_REMOVED lines=14> */
[C---:B-1----:R-:W-:Y:S01]  /*8010*/  HMMA.16816.F32 R136, R4.reuse, R12, R136 ;  /* 0x0000000c0488723c */ /* 0x042fe20000001888 */
        /* <DEDUP_REMOVED lines=11> */
[C---:B--2---:R-:W-:Y:S01]  /*80d0*/  HMMA.16816.F32 R44, R4.reuse, R16, R44 ;  /* 0x00000010042c723c */ /* 0x044fe2000000182c */
        /* <DEDUP_REMOVED lines=11> */
[C---:B---3--:R-:W-:Y:S01]  /*8190*/  HMMA.16816.F32 R36, R4.reuse, R8, R36 ;  /* 0x000000080424723c */ /* 0x048fe20000001824 */
        /* <DEDUP_REMOVED lines=59> */
[----:B------:R-:W4:Y:S01]  /*8550*/  MUFU.EX2 R187, R187 ;  /* 0x000000bb00bb7308 */ /* 0x000f220000000800 */
[-C--:B------:R-:W-:Y:S01]  /*8560*/  FMUL.FTZ R124, R124, R164.reuse ;  /* 0x000000a47c7c7220 */ /* 0x080fe20000410000 */
[-C--:B------:R-:W-:Y:S01]  /*8570*/  FMUL.FTZ R125, R125, R164.reuse ;  /* 0x000000a47d7d7220 */ /* 0x080fe20000410000 */
[-C--:B------:R-:W-:Y:S01]  /*8580*/  FMUL.FTZ R128, R128, R164.reuse ;  /* 0x000000a480807220 */ /* 0x080fe20000410000 */
[-C--:B------:R-:W-:Y:S01]  /*8590*/  FMUL.FTZ R126, R126, R3.reuse ;  /* 0x000000037e7e7220 */ /* 0x080fe20000410000 */
[-C--:B------:R-:W-:Y:S01]  /*85a0*/  FMUL.FTZ R127, R127, R3.reuse ;  /* 0x000000037f7f7220 */ /* 0x080fe20000410000 */
[-C--:B------:R-:W-:Y:S01]  /*85b0*/  FMUL.FTZ R129, R129, R164.reuse ;  /* 0x000000a481817220 */ /* 0x080fe20000410000 */
[-C--:B------:R-:W-:Y:S01]  /*85c0*/  FMUL.FTZ R130, R130, R3.reuse ;  /* 0x0000000382827220 */ /* 0x080fe20000410000 */
[----:B------:R-:W-:Y:S01]  /*85d0*/  MUFU.EX2 R186, R186 ;  /* 0x000000ba00ba7308 */ /* 0x000fe20000000800 */
[-C--:B------:R-:W-:Y:S01]  /*85e0*/  FMUL.FTZ R131, R131, R3.reuse ;  /* 0x0000000383837220 */ /* 0x080fe20000410000 */
[----:B-1----:R-:W-:Y:S01]  /*85f0*/  HMMA.16816.F32 R76, R4, R12, R76 ;  /* 0x0000000c044c723c */ /* 0x002fe2000000184c */
[----:B------:R-:W-:Y:S01]  /*8600*/  FFMA.FTZ R164, R249, R164, R172 ;  /* 0x000000a4f9a47223 */ /* 0x000fe200000100ac */
[----:B------:R-:W-:-:S03]  /*8610*/  FFMA.FTZ R3, R247, R3, R168 ;  /* 0x00000003f7037223 */ /* 0x000fc600000100a8 */
[----:B------:R-:W-:Y:S01]  /*8620*/  FADD.FTZ R169, R169, R164 ;  /* 0x000000a4a9a97221 */ /* 0x000fe20000010000 */
[C---:B------:R-:W-:Y:S01]  /*8630*/  HMMA.16816.F32 R80, R4.reuse, R14, R80 ;  /* 0x0000000e0450723c */ /* 0x040fe20000001850 */
[----:B------:R-:W1:Y:S01]  /*8640*/  LDSM.16.MT88.4 R12, [R228+0x16000] ;  /* 0x01600000e40c783b */ /* 0x000e620000004200 */
[----:B------:R-:W-:Y:S01]  /*8650*/  MUFU.EX2 R189, R189 ;  /* 0x000000bd00bd7308 */ /* 0x000fe20000000800 */
[----:B------:R-:W-:Y:S01]  /*8660*/  FADD.FTZ R3, R2, R3 ;  /* 0x0000000302037221 */ /* 0x000fe20000010000 */
[----:B------:R-:W-:Y:S01]  /*8670*/  FADD.FTZ R170, R170, R169 ;  /* 0x000000a9aaaa7221 */ /* 0x000fe20000010000 */
[----:B------:R-:W-:Y:S01]  /*8680*/  MOV R164, R173 ;  /* 0x000000ad00a47202 */ /* 0x000fe20000000f00 */
[C---:B--2---:R-:W-:Y:S01]  /*8690*/  HMMA.16816.F32 R92, R4.reuse, R16, R92 ;  /* 0x00000010045c723c */ /* 0x044fe2000000185c */
[----:B------:R-:W-:Y:S01]  /*86a0*/  FADD.FTZ R0, R0, R3 ;  /* 0x0000000300007221 */ /* 0x000fe20000010000 */
[----:B------:R-:W-:Y:S02]  /*86b0*/  FADD.FTZ R165, R165, R170 ;  /* 0x000000aaa5a57221 */ /* 0x000fe40000010000 */
[----:B------:R-:W-:Y:S01]  /*86c0*/  MUFU.EX2 R188, R188 ;  /* 0x000000bc00bc7308 */ /* 0x000fe20000000800 */
[----:B------:R-:W-:Y:S01]  /*86d0*/  FADD.FTZ R175, R175, R0 ;  /* 0x00000000afaf7221 */ /* 0x000fe20000010000 */
[C---:B------:R-:W-:Y:S01]  /*86e0*/  HMMA.16816.F32 R96, R4.reuse, R18, R96 ;  /* 0x000000120460723c */ /* 0x040fe20000001860 */
[----:B------:R-:W2:Y:S05]  /*86f0*/  LDSM.16.MT88.4 R16, [R225+0x16000] ;  /* 0x01600000e110783b */ /* 0x000eaa0000004200 */
[C---:B---3--:R-:W-:Y:S01]  /*8700*/  HMMA.16816.F32 R84, R4.reuse, R8, R84 ;  /* 0x000000080454723c */ /* 0x048fe20000001854 */
[----:B------:R-:W3:Y:S05]  /*8710*/  MUFU.EX2 R191, R191 ;  /* 0x000000bf00bf7308 */ /* 0x000eea0000000800 */
[C---:B------:R-:W-:Y:S01]  /*8720*/  HMMA.16816.F32 R88, R4.reuse, R10, R88 ;  /* 0x0000000a0458723c */ /* 0x040fe20000001858 */
[----:B------:R-:W5:Y:S02]  /*8730*/  LDSM.16.MT88.4 R8, [R226+0x16000] ;  /* 0x01600000e208783b */ /* 0x000f640000004200 */
[----:B------:R-:W-:Y:S08]  /*8740*/  MUFU.EX2 R190, R190 ;  /* 0x000000be00be7308 */ /* 0x000ff00000000800 */
[----:B------:R-:W3:Y:S01]  /*8750*/  MUFU.EX2 R193, R193 ;  /* 0x000000c100c17308 */ /* 0x000ee20000000800 */
[C---:B-1----:R-:W-:Y:S07]  /*8760*/  HMMA.16816.F32 R100, R4.reuse, R12, R100 ;  /* 0x0000000c0464723c */ /* 0x042fee0000001864 */
[----:B------:R-:W1:Y:S01]  /*8770*/  MUFU.EX2 R195, R195 ;  /* 0x000000c300c37308 */ /* 0x000e620000000800 */
[C---:B------:R-:W-:Y:S01]  /*8780*/  HMMA.16816.F32 R104, R4.reuse, R14, R104 ;  /* 0x0000000e0468723c */ /* 0x040fe20000001868 */
[----:B------:R-:W4:Y:S06]  /*8790*/  LDSM.16.MT88.4 R12, [R224+0x16000] ;  /* 0x01600000e00c783b */ /* 0x000f2c0000004200 */
[----:B------:R-:W1:Y:S01]  /*87a0*/  MUFU.EX2 R196, R196 ;  /* 0x000000c400c47308 */ /* 0x000e620000000800 */
[C---:B--2---:R-:W-:Y:S06]  /*87b0*/  HMMA.16816.F32 R116, R4.reuse, R16, R116 ;  /* 0x000000100474723c */ /* 0x044fec0000001874 */
[C---:B------:R-:W-:Y:S01]  /*87c0*/  HMMA.16816.F32 R120, R4.reuse, R18, R120 ;  /* 0x000000120478723c */ /* 0x040fe20000001878 */
[----:B------:R-:W2:Y:S01]  /*87d0*/  LDSM.16.MT88.4 R16, [R228+0x12800] ;  /* 0x01280000e410783b */ /* 0x000ea20000004200 */
[----:B------:R-:W1:Y:S04]  /*87e0*/  MUFU.EX2 R198, R198 ;  /* 0x000000c600c67308 */ /* 0x000e680000000800 */
[C---:B-----5:R-:W-:Y:S04]  /*87f0*/  HMMA.16816.F32 R108, R4.reuse, R8, R108 ;  /* 0x00000008046c723c */ /* 0x060fe8000000186c */
[----:B------:R-:W5:Y:S02]  /*8800*/  MUFU.EX2 R197, R197 ;  /* 0x000000c500c57308 */ /* 0x000f640000000800 */
[C---:B------:R-:W-:Y:S01]  /*8810*/  HMMA.16816.F32 R112, R4.reuse, R10, R112 ;  /* 0x0000000a0470723c */ /* 0x040fe20000001870 */
[----:B------:R-:W5:Y:S05]  /*8820*/  LDSM.16.MT88.4 R8, [R228+0x10800] ;  /* 0x01080000e408783b */ /* 0x000f6a0000004200 */
[----:B------:R-:W-:Y:S08]  /*8830*/  MUFU.EX2 R199, R199 ;  /* 0x000000c700c77308 */ /* 0x000ff00000000800 */
[----:B------:R-:W5:Y:S01]  /*8840*/  MUFU.EX2 R200, R200 ;  /* 0x000000c800c87308 */ /* 0x000f620000000800 */
[C---:B----4-:R-:W-:Y:S07]  /*8850*/  HMMA.16816.F32 R124, R4.reuse, R12, R124 ;  /* 0x0000000c047c723c */ /* 0x050fee000000187c */
[----:B------:R-:W-:Y:S01]  /*8860*/  MUFU.EX2 R194, R194 ;  /* 0x000000c200c27308 */ /* 0x000fe20000000800 */
[----:B------:R-:W-:Y:S01]  /*8870*/  HMMA.16816.F32 R128, R4, R14, R128 ;  /* 0x0000000e0480723c */ /* 0x000fe20000001880 */
[----:B------:R-:W4:Y:S06]  /*8880*/  LDSM.16.MT88.4 R12, [R226+0x12800] ;  /* 0x01280000e20c783b */ /* 0x000f2c0000004200 */
[----:B------:R-:W-:Y:S01]  /*8890*/  F2FP.F16.F32.PACK_AB R4, R187, R184 ;  /* 0x000000b8bb04723e */ /* 0x000fe200000000ff */
[----:B------:R-:W4:Y:S01]  /*88a0*/  MUFU.EX2 R201, R201 ;  /* 0x000000c900c97308 */ /* 0x000f220000000800 */
[----:B---3--:R-:W-:Y:S01]  /*88b0*/  F2FP.F16.F32.PACK_AB R5, R191, R188 ;  /* 0x000000bcbf05723e */ /* 0x008fe200000000ff */
[----:B------:R-:W-:Y:S01]  /*88c0*/  FADD.FTZ R184, R184, R165 ;  /* 0x000000a5b8b87221 */ /* 0x000fe20000010000 */
[----:B------:R-:W-:Y:S01]  /*88d0*/  F2FP.F16.F32.PACK_AB R6, R189, R186 ;  /* 0x000000babd06723e */ /* 0x000fe200000000ff */
[----:B------:R-:W-:Y:S01]  /*88e0*/  FADD.FTZ R188, R188, R175 ;  /* 0x000000afbcbc7221 */ /* 0x000fe20000010000 */
[----:B------:R-:W-:Y:S01]  /*88f0*/  F2FP.F16.F32.PACK_AB R7, R193, R190 ;  /* 0x000000bec107723e */ /* 0x000fe200000000ff */
[----:B------:R-:W-:-:S02]  /*8900*/  FADD.FTZ R187, R187, R184 ;  /* 0x000000b8bbbb7221 */ /* 0x000fc40000010000 */
[----:B------:R-:W-:Y:S01]  /*8910*/  MUFU.EX2 R185, R185 ;  /* 0x000000b900b97308 */ /* 0x000fe20000000800 */
[----:B------:R-:W-:Y:S01]  /*8920*/  FADD.FTZ R191, R191, R188 ;  /* 0x000000bcbfbf7221 */ /* 0x000fe20000010000 */
[----:B------:R-:W-:Y:S02]  /*8930*/  FADD.FTZ R0, R186, R187 ;  /* 0x000000bbba007221 */ /* 0x000fe40000010000 */
[C---:B--2---:R-:W-:Y:S01]  /*8940*/  HMMA.16816.F32 R36, R4.reuse, R16, R36 ;  /* 0x000000100424723c */ /* 0x044fe20000001824 */
[----:B------:R-:W-:Y:S01]  /*8950*/  FADD.FTZ R2, R190, R191 ;  /* 0x000000bfbe027221 */ /* 0x000fe20000010000 */
[----:B------:R-:W-:Y:S02]  /*8960*/  FADD.FTZ R0, R189, R0 ;  /* 0x00000000bd007221 */ /* 0x000fe40000010000 */
[----:B------:R-:W2:Y:S01]  /*8970*/  MUFU.EX2 R192, R192 ;  /* 0x000000c000c07308 */ /* 0x000ea20000000800 */
[----:B------:R-:W-:Y:S01]  /*8980*/  FADD.FTZ R2, R193, R2 ;  /* 0x00000002c1027221 */ /* 0x000fe20000010000 */
[----:B------:R-:W-:Y:S01]  /*8990*/  HMMA.16816.F32 R40, R4, R18, R40 ;  /* 0x000000120428723c */ /* 0x000fe20000001828 */
[----:B------:R-:W3:Y:S01]  /*89a0*/  LDSM.16.MT88.4 R16, [R225+0x14800] ;  /* 0x01480000e110783b */ /* 0x000ee20000004200 */
[----:B-1----:R-:W-:-:S04]  /*89b0*/  FADD.FTZ R3, R195, R0 ;  /* 0x00000000c3037221 */ /* 0x002fc80000010000 */
[----:B-----5:R-:W-:Y:S01]  /*89c0*/  HMMA.16816.F32 R160, R4, R8, R160 ;  /* 0x0000000804a0723c */ /* 0x020fe200000018a0 */
[----:B------:R-:W-:Y:S01]  /*89d0*/  MUFU.EX2 R181, R181 ;  /* 0x000000b500b57308 */ /* 0x000fe20000000800 */
[----:B------:R-:W-:-:S04]  /*89e0*/  FADD.FTZ R3, R196, R3 ;  /* 0x00000003c4037221 */ /* 0x000fc80000010000 */
[C---:B------:R-:W-:Y:S01]  /*89f0*/  HMMA.16816.F32 R156, R4.reuse, R10, R156 ;  /* 0x0000000a049c723c */ /* 0x040fe2000000189c */
[----:B------:R-:W1:Y:S01]  /*8a00*/  LDSM.16.MT88.4 R8, [R225+0x12800] ;  /* 0x01280000e108783b */ /* 0x000e620000004200 */
[----:B------:R-:W-:Y:S01]  /*8a10*/  FADD.FTZ R0, R198, R3 ;  /* 0x00000003c6007221 */ /* 0x000fe20000010000 */
[----:B------:R-:W-:Y:S01]  /*8a20*/  MUFU.EX2 R182, R182 ;  /* 0x000000b600b67308 */ /* 0x000fe20000000800 */
[----:B------:R-:W-:Y:S02]  /*8a30*/  MOV R3, R171 ;  /* 0x000000ab00037202 */ /* 0x000fe40000000f00 */
[----:B------:R-:W-:Y:S01]  /*8a40*/  HMMA.16816.F32 R136, R4, R20, R136 ;  /* 0x000000140488723c */ /* 0x000fe20000001888 */
[----:B------:R-:W-:-:S04]  /*8a50*/  FADD.FTZ R0, R197, R0 ;  /* 0x00000000c5007221 */ /* 0x000fc80000010000 */
[----:B------:R-:W-:Y:S01]  /*8a60*/  MUFU.EX2 R179, R179 ;  /* 0x000000b300b37308 */ /* 0x000fe20000000800 */
[C---:B------:R-:W-:Y:S01]  /*8a70*/  HMMA.16816.F32 R132, R4.reuse, R22, R132 ;  /* 0x000000160484723c */ /* 0x040fe20000001884 */
[----:B------:R-:W5:Y:S05]  /*8a80*/  LDSM.16.MT88.4 R20, [R226+0x14800] ;  /* 0x01480000e214783b */ /* 0x000f6a0000004200 */
[C---:B------:R-:W-:Y:S01]  /*8a90*/  HMMA.16816.F32 R152, R4.reuse, R28, R152 ;  /* 0x0000001c0498723c */ /* 0x040fe20000001898 */
[----:B------:R-:W2:Y:S05]  /*8aa0*/  MUFU.EX2 R178, R178 ;  /* 0x000000b200b27308 */ /* 0x000eaa0000000800 */
[C---:B------:R-:W-:Y:S01]  /*8ab0*/  HMMA.16816.F32 R148, R4.reuse, R30, R148 ;  /* 0x0000001e0494723c */ /* 0x040fe20000001894 */
[----:B------:R-:W2:Y:S02]  /*8ac0*/  LDSM.16.MT88.4 R28, [R224+0x12800] ;  /* 0x01280000e01c783b */ /* 0x000ea40000004200 */
[----:B------:R-:W-:Y:S03]  /*8ad0*/  MUFU.EX2 R176, R176 ;  /* 0x000000b000b07308 */ /* 0x000fe60000000800 */
[C---:B------:R-:W-:Y:S05]  /*8ae0*/  HMMA.16816.F32 R144, R4.reuse, R24, R144 ;  /* 0x000000180490723c */ /* 0x040fea0000001890 */
[----:B------:R-:W2:Y:S01]  /*8af0*/  MUFU.EX2 R177, R177 ;  /* 0x000000b100b17308 */ /* 0x000ea20000000800 */
        /* <DEDUP_REMOVED lines=22> */
[----:B------:R-:W-:Y:S05]  /*8c60*/  LDSM.16.MT88.4 R12, [R228+0x13000] ;  /* 0x01300000e40c783b */ /* 0x000fea0000004200 */
        /* <DEDUP_REMOVED lines=8> */
[----:B------:R-:W4:Y:S05]  /*8cf0*/  LDSM.16.MT88.4 R20, [R224+0x13000] ;  /* 0x01300000e014783b */ /* 0x000f2a0000004200 */
[C---:B--2---:R-:W-:Y:S06]  /*8d00*/  HMMA.16816.F32 R108, R4.reuse, R28, R108 ;  /* 0x0000001c046c723c */ /* 0x044fec000000186c */
[----:B------:R-:W-:Y:S01]  /*8d10*/  HMMA.16816.F32 R112, R4, R30, R112 ;  /* 0x0000001e0470723c */ /* 0x000fe20000001870 */
[----:B------:R-:W2:Y:S06]  /*8d20*/  LDSM.16.MT88.4 R28, [R225+0x11000] ;  /* 0x01100000e11c783b */ /* 0x000eac0000004200 */
[----:B------:R-:W-:-:S02]  /*8d30*/  F2FP.F16.F32.PACK_AB R4, R196, R195 ;  /* 0x000000c3c404723e */ /* 0x000fc400000000ff */
[----:B------:R-:W-:Y:S02]  /*8d40*/  F2FP.F16.F32.PACK_AB R5, R200, R199 ;  /* 0x000000c7c805723e */ /* 0x000fe400000000ff */
[----:B------:R-:W-:Y:S02]  /*8d50*/  F2FP.F16.F32.PACK_AB R6, R197, R198 ;  /* 0x000000c6c506723e */ /* 0x000fe400000000ff */
[----:B------:R-:W-:-:S07]  /*8d60*/  F2FP.F16.F32.PACK_AB R7, R201, R194 ;  /* 0x000000c2c907723e */ /* 0x000fce00000000ff */
        /* <DEDUP_REMOVED lines=12> */
[C---:B----4-:R-:W-:Y:S06]  /*8e30*/  HMMA.16816.F32 R60, R4.reuse, R20, R60 ;  /* 0x00000014043c723c */ /* 0x050fec000000183c */
[C---:B------:R-:W-:Y:S01]  /*8e40*/  HMMA.16816.F32 R64, R4.reuse, R22, R64 ;  /* 0x000000160440723c */ /* 0x040fe20000001840 */
[----:B------:R-:W4:Y:S05]  /*8e50*/  LDSM.16.MT88.4 R20, [R226+0x17000] ;  /* 0x01700000e214783b */ /* 0x000f2a0000004200 */
[C---:B--2---:R-:W-:Y:S06]  /*8e60*/  HMMA.16816.F32 R144, R4.reuse, R28, R144 ;  /* 0x0000001c0490723c */ /* 0x044fec0000001890 */
[C---:B------:R-:W-:Y:S01]  /*8e70*/  HMMA.16816.F32 R140, R4.reuse, R30, R140 ;  /* 0x0000001e048c723c */ /* 0x040fe2000000188c */
[----:B------:R-:W2:Y:S05]  /*8e80*/  LDSM.16.MT88.4 R28, [R228+0x15000] ;  /* 0x01500000e41c783b */ /* 0x000eaa0000004200 */
[C---:B-----5:R-:W-:Y:S06]  /*8e90*/  HMMA.16816.F32 R52, R4.reuse, R24, R52 ;  /* 0x000000180434723c */ /* 0x060fec0000001834 */
        /* <DEDUP_REMOVED lines=14> */
[C---:B------:R-:W-:Y:S06]  /*8f80*/  HMMA.16816.F32 R160, R4.reuse, R32, R160 ;  /* 0x0000002004a0723c */ /* 0x040fec00000018a0 */
[C---:B------:R-:W-:Y:S01]  /*8f90*/  HMMA.16816.F32 R156, R4.reuse, R34, R156 ;  /* 0x00000022049c723c */ /* 0x040fe2000000189c */
[----:B------:R-:W4:Y:S05]  /*8fa0*/  LDSM.16.MT88.4 R32, [R228+0x11800] ;  /* 0x01180000e420783b */ /* 0x000f2a0000004200 */
[C---:B--2---:R-:W-:Y:S06]  /*8fb0*/  HMMA.16816.F32 R68, R4.reuse, R28, R68 ;  /* 0x0000001c0444723c */ /* 0x044fec0000001844 */
[C---:B------:R-:W-:Y:S01]  /*8fc0*/  HMMA.16816.F32 R72, R4.reuse, R30, R72 ;  /* 0x0000001e0448723c */ /* 0x040fe20000001848 */
[----:B------:R-:W-:Y:S05]  /*8fd0*/  LDSM.16.MT88.4 R28, [R224+0x11800] ;  /* 0x01180000e01c783b */ /* 0x000fea0000004200 */
[C---:B-----5:R-:W-:Y:S06]  /*8fe0*/  HMMA.16816.F32 R100, R4.reuse, R24, R100 ;  /* 0x000000180464723c */ /* 0x060fec0000001864 */
[C---:B------:R-:W-:Y:S01]  /*8ff0*/  HMMA.16816.F32 R104, R4.reuse, R26, R104 ;  /* 0x0000001a0468723c */ /* 0x040fe20000001868 */
[----:B------:R-:W2:Y:S05]  /*9000*/  LDSM.16.MT88.4 R24, [R225+0x11800] ;  /* 0x01180000e118783b */ /* 0x000eaa0000004200 */
[C---:B---3--:R-:W-:Y:S06]  /*9010*/  HMMA.16816.F32 R116, R4.reuse, R16, R116 ;  /* 0x000000100474723c */ /* 0x048fec0000001874 */
[C---:B------:R-:W-:Y:S01]  /*9020*/  HMMA.16816.F32 R120, R4.reuse, R18, R120 ;  /* 0x000000120478723c */ /* 0x040fe20000001878 */
[----:B------:R-:W-:Y:S05]  /*9030*/  LDSM.16.MT88.4 R16, [R226+0x13800] ;  /* 0x01380000e210783b */ /* 0x000fea0000004200 */
[C---:B------:R-:W-:Y:S06]  /*9040*/  HMMA.16816.F32 R124, R4.reuse, R12, R124 ;  /* 0x0000000c047c723c */ /* 0x040fec000000187c */
[----:B------:R-:W-:Y:S01]  /*9050*/  HMMA.16816.F32 R128, R4, R14, R128 ;  /* 0x0000000e0480723c */ /* 0x000fe20000001880 */
[----:B------:R-:W-:Y:S06]  /*9060*/  LDSM.16.MT88.4 R12, [R225+0x13800] ;  /* 0x01380000e10c783b */ /* 0x000fec0000004200 */
[----:B------:R-:W-:Y:S01]  /*9070*/  F2FP.F16.F32.PACK_AB R4, R192, R185 ;  /* 0x000000b9c004723e */ /* 0x000fe200000000ff */
[----:B------:R-:W-:Y:S01]  /*9080*/  FADD.FTZ R185, R185, R0 ;  /* 0x00000000b9b97221 */ /* 0x000fe20000010000 */
[----:B------:R-:W-:-:S02]  /*9090*/  F2FP.F16.F32.PACK_AB R5, R178, R179 ;  /* 0x000000b3b205723e */ /* 0x000fc400000000ff */
[----:B------:R-:W-:Y:S01]  /*90a0*/  F2FP.F16.F32.PACK_AB R6, R182, R181 ;  /* 0x000000b5b606723e */ /* 0x000fe200000000ff */
[----:B------:R-:W-:Y:S01]  /*90b0*/  FADD.FTZ R192, R192, R185 ;  /* 0x000000b9c0c07221 */ /* 0x000fe20000010000 */
[----:B------:R-:W-:-:S03]  /*90c0*/  F2FP.F16.F32.PACK_AB R7, R177, R176 ;  /* 0x000000b0b107723e */ /* 0x000fc600000000ff */
[----:B------:R-:W-:-:S04]  /*90d0*/  FADD.FTZ R181, R181, R192 ;  /* 0x000000c0b5b57221 */ /* 0x000fc80000010000 */
[----:B-1----:R-:W-:Y:S01]  /*90e0*/  HMMA.16816.F32 R152, R4, R8, R152 ;  /* 0x000000080498723c */ /* 0x002fe20000001898 */
[----:B------:R-:W-:-:S05]  /*90f0*/  FADD.FTZ R249, R182, R181 ;  /* 0x000000b5b6f97221 */ /* 0x000fca0000010000 */
[C---:B------:R-:W-:Y:S01]  /*9100*/  HMMA.16816.F32 R148, R4.reuse, R10, R148 ;  /* 0x0000000a0494723c */ /* 0x040fe20000001894 */
[----:B------:R-:W1:Y:S05]  /*9110*/  LDSM.16.MT88.4 R8, [R224+0x13800] ;  /* 0x01380000e008783b */ /* 0x000e6a0000004200 */
[C---:B----4-:R-:W-:Y:S06]  /*9120*/  HMMA.16816.F32 R36, R4.reuse, R20, R36 ;  /* 0x000000140424723c */ /* 0x050fec0000001824 */
[C---:B------:R-:W-:Y:S01]  /*9130*/  HMMA.16816.F32 R40, R4.reuse, R22, R40 ;  /* 0x000000160428723c */ /* 0x040fe20000001828 */
[----:B------:R-:W3:Y:S05]  /*9140*/  LDSM.16.MT88.4 R20, [R224+0x15800] ;  /* 0x01580000e014783b */ /* 0x000eea0000004200 */
[C---:B------:R-:W-:Y:S06]  /*9150*/  HMMA.16816.F32 R160, R4.reuse, R32, R160 ;  /* 0x0000002004a0723c */ /* 0x040fec00000018a0 */
[C---:B------:R-:W-:Y:S01]  /*9160*/  HMMA.16816.F32 R156, R4.reuse, R34, R156 ;  /* 0x00000022049c723c */ /* 0x040fe2000000189c */
[----:B------:R-:W-:Y:S05]  /*9170*/  LDSM.16.MT88.4 R32, [R226+0x15800] ;  /* 0x01580000e220783b */ /* 0x000fea0000004200 */
[C---:B--2---:R-:W-:Y:S06]  /*9180*/  HMMA.16816.F32 R144, R4.reuse, R24, R144 ;  /* 0x000000180490723c */ /* 0x044fec0000001890 */
[C---:B------:R-:W-:Y:S01]  /*9190*/  HMMA.16816.F32 R140, R4.reuse, R26, R140 ;  /* 0x0000001a048c723c */ /* 0x040fe2000000188c */
[----:B------:R-:W-:Y:S05]  /*91a0*/  LDSM.16.MT88.4 R24, [R228+0x15800] ;  /* 0x01580000e418783b */ /* 0x000fea0000004200 */
        /* <DEDUP_REMOVED lines=16> */
[----:B------:R-:W-:Y:S01]  /*92b0*/  HMMA.16816.F32 R68, R4, R24, R68 ;  /* 0x000000180444723c */ /* 0x000fe20000001844 */
[----:B------:R-:W-:-:S04]  /*92c0*/  FADD.FTZ R9, R199, R2 ;  /* 0x00000002c7097221 */ /* 0x000fc80000010000 */
[----:B------:R-:W-:Y:S01]  /*92d0*/  FADD.FTZ R9, R200, R9 ;  /* 0x00000009c8097221 */ /* 0x000fe20000010000 */
[----:B------:R-:W-:Y:S03]  /*92e0*/  HMMA.16816.F32 R72, R4, R26, R72 ;  /* 0x0000001a0448723c */ /* 0x000fe60000001848 */
[----:B------:R-:W-:-:S03]  /*92f0*/  FADD.FTZ R2, R194, R9 ;  /* 0x00000009c2027221 */ /* 0x000fc60000010000 */
[----:B------:R-:W-:Y:S01]  /*9300*/  HMMA.16816.F32 R76, R4, R32, R76 ;  /* 0x00000020044c723c */ /* 0x000fe2000000184c */
[----:B------:R-:W-:-:S04]  /*9310*/  FADD.FTZ R2, R201, R2 ;  /* 0x00000002c9027221 */ /* 0x000fc80000010000 */
[----:B------:R-:W-:Y:S01]  /*9320*/  FADD.FTZ R179, R179, R2 ;  /* 0x00000002b3b37221 */ /* 0x000fe20000010000 */
[----:B------:R-:W-:Y:S03]  /*9330*/  HMMA.16816.F32 R80, R4, R34, R80 ;  /* 0x000000220450723c */ /* 0x000fe60000001850 */
[----:B------:R-:W-:-:S03]  /*9340*/  FADD.FTZ R179, R178, R179 ;  /* 0x000000b3b2b37221 */ /* 0x000fc60000010000 */
[----:B--2---:R-:W-:Y:S01]  /*9350*/  HMMA.16816.F32 R84, R4, R28, R84 ;  /* 0x0000001c0454723c */ /* 0x004fe20000001854 */
[----:B------:R-:W-:-:S04]  /*9360*/  FADD.FTZ R176, R176, R179 ;  /* 0x000000b3b0b07221 */ /* 0x000fc80000010000 */
[----:B------:R-:W-:Y:S01]  /*9370*/  FADD.FTZ R247, R177, R176 ;  /* 0x000000b0b1f77221 */ /* 0x000fe20000010000 */
[C---:B------:R-:W-:Y:S06]  /*9380*/  HMMA.16816.F32 R88, R4.reuse, R30, R88 ;  /* 0x0000001e0458723c */ /* 0x040fec0000001858 */
[C---:B----4-:R-:W-:Y:S06]  /*9390*/  HMMA.16816.F32 R100, R4.reuse, R16, R100 ;  /* 0x000000100464723c */ /* 0x050fec0000001864 */
[C---:B------:R-:W-:Y:S06]  /*93a0*/  HMMA.16816.F32 R104, R4.reuse, R18, R104 ;  /* 0x000000120468723c */ /* 0x040fec0000001868 */
[C---:B-----5:R-:W-:Y:S06]  /*93b0*/  HMMA.16816.F32 R108, R4.reuse, R12, R108 ;  /* 0x0000000c046c723c */ /* 0x060fec000000186c */
[C---:B------:R-:W-:Y:S06]  /*93c0*/  HMMA.16816.F32 R112, R4.reuse, R14, R112 ;  /* 0x0000000e0470723c */ /* 0x040fec0000001870 */
[C---:B------:R-:W-:Y:S06]  /*93d0*/  HMMA.16816.F32 R120, R4.reuse, R10, R120 ;  /* 0x0000000a0478723c */ /* 0x040fec0000001878 */
[C---:B---3--:R-:W-:Y:S06]  /*93e0*/  HMMA.16816.F32 R124, R4.reuse, R20, R124 ;  /* 0x00000014047c723c */ /* 0x048fec000000187c */
[----:B------:R-:W-:-:S15]  /*93f0*/  HMMA.16816.F32 R128, R4, R22, R128 ;  /* 0x000000160480723c */ /* 0x000fde0000001880 */
[----:B------:R-:W-:-:S09]  /*9400*/  NOP ;  /* 0x0000000000007918 */ /* 0x000fd20000000000 */
.L_x_177:
[----:B------:R-:W-:-:S06]  /*9410*/  UISETP.GT.AND UP0, UPT, UR23, UR12, UPT ;  /* 0x0000000c1700728c */ /* 0x000fcc000bf04270 */
[----:B------:R-:W-:-:S13]  /*9420*/  PLOP3.LUT P0, PT, PT, PT, UP0, 0x80, 0x0 ;  /* 0x000000000000781c */ /* 0x000fda0003f0f008 */
[----:B------:R-:W-:Y:S05]  /*9430*/  @!P0 BRA `(.L_x_179) ;  /* 0x0000003800708947 */ /* 0x000fea0003800000 */
[----:B------:R-:W-:Y:S01]  /*9440*/  MOV R2, R3 ;  /* 0x0000000300027202 */ /* 0x000fe20000000f00 */
[----:B------:R-:W-:Y:S01]  /*9450*/  USHF.L.U64.HI UR16, UR10, 0x5, UR11 ;  /* 0x000000050a107899 */ /* 0x000fe2000801020b */
[----:B------:R-:W-:Y:S01]  /*9460*/  MOV R0, R164 ;  /* 0x000000a400007202 */ /* 0x000fe20000000f00 */
[----:B------:R-:W-:Y:S01]  /*9470*/  USHF.L.U32 UR17, UR10, 0x5, URZ ;  /* 0x000000050a117899 */ /* 0x000fe2000800063f */
[----:B------:R-:W-:Y:S01]  /*9480*/  MOV R238, R166 ;  /* 0x000000a600ee7202 */ /* 0x000fe20000000f00 */
[----:B------:R-:W-:Y:S02]  /*9490*/  USHF.L.U64.HI UR21, UR8, 0x5, UR9 ;  /* 0x0000000508157899 */ /* 0x000fe40008010209 */
[----:B------:R-:W-:Y:S02]  /*94a0*/  USHF.L.U32 UR20, UR8, 0x5, URZ ;  /* 0x0000000508147899 */ /* 0x000fe4000800063f */
[----:B------:R-:W-:Y:S02]  /*94b0*/  USHF.L.U64.HI UR22, UR8, 0x6, UR9 ;  /* 0x0000000608167899 */ /* 0x000fe40008010209 */
[----:B------:R-:W-:Y:S01]  /*94c0*/  USHF.L.U32 UR25, UR8, 0x6, URZ ;  /* 0x0000000608197899 */ /* 0x000fe2000800063f */
[----:B------:R-:W-:Y:S01]  /*94d0*/  ULDC UR4, c[0x0][0x2ec] ;  /* 0x0000bb0000047ab9 */ /* 0x000fe20000000800 */
[----:B------:R-:W-:Y:S01]  /*94e0*/  ULDC.64 UR6, c[0x0][0x218] ;  /* 0x0000860000067ab9 */ /* 0x000fe20000000a00 */
[----:B------:R-:W-:Y:S01]  /*94f0*/  ULDC.64 UR10, c[0x0][0x220] ;  /* 0x00008800000a7ab9 */ /* 0x000fe20000000a00 */
[----:B------:R-:W-:Y:S01]  /*9500*/  ULDC.64 UR8, c[0x0][0x248] ;  /* 0x0000920000087ab9 */ /* 0x000fe20000000a00 */
[----:B------:R-:W-:Y:S07]  /*9510*/  BRA `(.L_x_180) ;  /* 0x0000000000a07947 */ /* 0x000fee0003800000 */
.L_x_182:
        /* <DEDUP_REMOVED lines=40> */
.L_x_180:
[----:B------:R-:W-:Y:S04]  /*97a0*/  DEPBAR.LE SB0, 0x0 ;  /* 0x000080000000791a */ /* 0x000fe80000000000 */
[----:B------:R-:W-:Y:S01]  /*97b0*/  BAR.SYNC.DEFER_BLOCKING 0x0 ;  /* 0x0000000000007b1d */ /* 0x000fe20000010000 */
[----:B------:R-:W-:Y:S04]  /*97c0*/  UIADD3 UR24, UR23, -0x1, URZ ;  /* 0xffffffff17187890 */ /* 0x000fe8000fffe03f */
[----:B------:R-:W-:Y:S02]  /*97d0*/  USHF.R.S32.HI UR27, URZ, 0x1f, UR24 ;  /* 0x0000001f3f1b7899 */ /* 0x000fe40008011418 */
[----:B------:R-:W-:Y:S01]  /*97e0*/  UIMAD UR26, UR22, UR24, URZ ;  /* 0x00000018161a72a4 */ /* 0x000fe2000f8e023f */
[----:B------:R-:W-:Y:S01]  /*97f0*/  IMAD.U32 R3, RZ, RZ, UR24 ;  /* 0x00000018ff037e24 */ /* 0x000fe2000f8e00ff */
[----:B------:R-:W-:Y:S02]  /*9800*/  UISETP.GT.AND UP0, UPT, UR24, UR12, UPT ;  /* 0x0000000c1800728c */ /* 0x000fe4000bf04270 */
[----:B------:R-:W-:Y:S01]  /*9810*/  UIMAD UR26, UR27, UR25, UR26 ;  /* 0x000000191b1a72a4 */ /* 0x000fe2000f8e021a */
[----:B------:R-:W-:Y:S05]  /*9820*/  IMAD.WIDE.U32 R34, R3, UR25, R238 ;  /* 0x0000001903227c25 */ /* 0x000fea000f8e00ee */
[----:B------:R-:W-:Y:S01]  /*9830*/  VIADD R3, R35, UR26 ;  /* 0x0000001a23037c36 */ /* 0x000fe20008000000 */
[C---:B------:R-:W-:Y:S04]  /*9840*/  LEA R32, P0, R34.reuse, UR10, 0x1 ;  /* 0x0000000a22207c11 */ /* 0x040fe8000f8008ff */
[----:B------:R-:W-:Y:S01]  /*9850*/  LEA.HI.X R33, R34, UR11, R3, 0x1, P0 ;  /* 0x0000000b22217c11 */ /* 0x000fe200080f0c03 */
[----:B------:R-:W-:Y:S01]  /*9860*/  IMAD.U32 R3, RZ, RZ, UR24 ;  /* 0x00000018ff037e24 */ /* 0x000fe2000f8e00ff */
[----:B------:R-:W-:Y:S03]  /*9870*/  IADD3 R6, P0, R32, UR20, RZ ;  /* 0x0000001420067c10 */ /* 0x000fe6000ff1e0ff */
[----:B------:R-:W-:Y:S01]  /*9880*/  @!PT LDS RZ, [RZ] ;  /* 0x00000000fffff984 */ /* 0x000fe20000000800 */
[----:B------:R-:W-:Y:S01]  /*9890*/  @!PT LDS RZ, [RZ] ;  /* 0x00000000fffff984 */ /* 0x000fe20000000800 */
[----:B------:R-:W-:Y:S01]  /*98a0*/  @!PT LDS RZ, [RZ] ;  /* 0x00000000fffff984 */ /* 0x000fe20000000800 */
[----:B------:R-:W-:Y:S01]  /*98b0*/  LDGSTS.E.BYPASS.LTC128B.128 [R235+0x10000], desc[UR18][R32.64] ;  /* 0x1000000020eb7fae */ /* 0x000fe2000b901d52 */
[----:B------:R-:W-:Y:S01]  /*98c0*/  IADD3.X R7, R33, UR21, RZ, P0, !PT ;  /* 0x0000001521077c10 */ /* 0x000fe200087fe4ff */
[----:B------:R-:W-:Y:S01]  /*98d0*/  IMAD R3, R3, 0x40, R246 ;  /* 0x0000004003037824 */ /* 0x000fe200078e02f6 */
[----:B------:R-:W-:Y:S01]  /*98e0*/  IADD3 R250, P0, R6, UR20, RZ ;  /* 0x0000001406fa7c10 */ /* 0x000fe2000ff1e0ff */
[----:B------:R-:W-:Y:S02]  /*98f0*/  LDGSTS.E.BYPASS.LTC128B.128 [R235+0x12000], desc[UR18][R32.64+0x80] ;  /* 0x1200008020eb7fae */ /* 0x000fe4000b901d52 */
[----:B------:R-:W-:Y:S01]  /*9900*/  VIADD R248, R3, 0x8 ;  /* 0x0000000803f87836 */ /* 0x000fe20000000000 */
[----:B------:R-:W-:Y:S01]  /*9910*/  IADD3.X R251, R7, UR21, RZ, P0, !PT ;  /* 0x0000001507fb7c10 */ /* 0x000fe200087fe4ff */
[----:B------:R-:W-:Y:S01]  /*9920*/  LDGSTS.E.BYPASS.LTC128B.128 [R235+0x14000], desc[UR18][R32.64+0x100] ;  /* 0x1400010020eb7fae */ /* 0x000fe2000b901d52 */
[----:B------:R-:W-:Y:S02]  /*9930*/  IADD3 R34, P0, R250, UR20, RZ ;  /* 0x00000014fa227c10 */ /* 0x000fe4000ff1e0ff */
[CC--:B------:R-:W-:Y:S01]  /*9940*/  ISETP.GE.AND P4, PT, R248.reuse, R243.reuse, PT ;  /* 0x000000f3f800720c */ /* 0x0c0fe20003f86270 */
[----:B------:R-:W-:Y:S01]  /*9950*/  LDGSTS.E.BYPASS.LTC128B.128 [R235+0x16000], desc[UR18][R32.64+0x180] ;  /* 0x1600018020eb7fae */ /* 0x000fe2000b901d52 */
[----:B------:R-:W-:Y:S02]  /*9960*/  IADD3.X R35, R251, UR21, RZ, P0, !PT ;  /* 0x00000015fb237c10 */ /* 0x000fe400087fe4ff */
[C---:B------:R-:W-:Y:S01]  /*9970*/  ISETP.GE.AND P0, PT, R3.reuse, R243, PT ;  /* 0x000000f30300720c */ /* 0x040fe20003f06270 */
[----:B------:R-:W-:Y:S01]  /*9980*/  LDGSTS.E.BYPASS.LTC128B.128 [R235+0x10800], desc[UR18][R6.64] ;  /* 0x1080000006eb7fae */ /* 0x000fe2000b901d52 */
[C---:B------:R-:W-:Y:S02]  /*9990*/  ISETP.GE.AND P2, PT, R248.reuse, R241, PT ;  /* 0x000000f1f800720c */ /* 0x040fe40003f46270 */
[CC--:B------:R-:W-:Y:S01]  /*99a0*/  ISETP.GE.OR P0, PT, R3.reuse, R242.reuse, !P0 ;  /* 0x000000f20300720c */ /* 0x0c0fe20004706670 */
[----:B------:R-:W-:Y:S01]  /*99b0*/  LDGSTS.E.BYPASS.LTC128B.128 [R235+0x12800], desc[UR18][R6.64+0x80] ;  /* 0x1280008006eb7fae */ /* 0x000fe2000b901d52 */
[C---:B------:R-:W-:Y:S02]  /*99c0*/  ISETP.GE.OR P4, PT, R248.reuse, R242, !P4 ;  /* 0x000000f2f800720c */ /* 0x040fe40006786670 */
[----:B------:R-:W-:Y:S01]  /*99d0*/  ISETP.GE.OR P2, PT, R248, R240, !P2 ;  /* 0x000000f0f800720c */ /* 0x000fe20005746670 */
[----:B------:R-:W-:Y:S01]  /*99e0*/  LDGSTS.E.BYPASS.LTC128B.128 [R235+0x14800], desc[UR18][R6.64+0x100] ;  /* 0x1480010006eb7fae */ /* 0x000fe2000b901d52 */
[C---:B------:R-:W-:Y:S03]  /*99f0*/  VIADD R248, R3.reuse, 0x11 ;  /* 0x0000001103f87836 */ /* 0x040fe60000000000 */
        /* <DEDUP_REMOVED lines=10> */
[----:B------:R-:W3:Y:S01]  /*9aa0*/  LDSM.16.M88.4 R168, [R233+0x8000] ;  /* 0x00800000e9a8783b */ /* 0x000ee20000000200 */
[C---:B-1----:R-:W-:Y:S03]  /*9ab0*/  VIADD R250, R3.reuse, 0x1 ;  /* 0x0000000103fa7836 */ /* 0x042fe60000000000 */
[----:B------:R-:W1:Y:S04]  /*9ac0*/  LDSM.16.M88.4 R172, [R233+0x8800] ;  /* 0x00880000e9ac783b */ /* 0x000e680000000200 */
[----:B------:R-:W4:Y:S01]  /*9ad0*/  LDSM.16.M88.4 R176, [R233+0x9000] ;  /* 0x00900000e9b0783b */ /* 0x000f220000000200 */
[C---:B------:R-:W-:Y:S02]  /*9ae0*/  ISETP.GE.AND P6, PT, R250.reuse, R243, PT ;  /* 0x000000f3fa00720c */ /* 0x040fe40003fc6270 */
[C---:B------:R-:W-:Y:S01]  /*9af0*/  ISETP.GE.AND P5, PT, R250.reuse, R241, PT ;  /* 0x000000f1fa00720c */ /* 0x040fe20003fa6270 */
[----:B------:R-:W5:Y:S01]  /*9b00*/  LDSM.16.M88.4 R180, [R233+0x9800] ;  /* 0x00980000e9b4783b */ /* 0x000f620000000200 */
[C---:B------:R-:W-:Y:S02]  /*9b10*/  ISETP.GE.OR P6, PT, R250.reuse, R242, !P6 ;  /* 0x000000f2fa00720c */ /* 0x040fe400077c6670 */
[----:B------:R-:W-:Y:S01]  /*9b20*/  ISETP.GE.OR P5, PT, R250, R240, !P5 ;  /* 0x000000f0fa00720c */ /* 0x000fe20006fa6670 */
[----:B------:R-:W0:Y:S01]  /*9b30*/  LDGDEPBAR ;  /* 0x00000000000079af */ /* 0x000e220000000000 */
[C---:B------:R-:W-:Y:S03]  /*9b40*/  VIADD R250, R3.reuse, 0x9 ;  /* 0x0000000903fa7836 */ /* 0x040fe60000000000 */
[----:B------:R-:W-:Y:S02]  /*9b50*/  LDSM.16.M88.4 R184, [R232] ;  /* 0x00000000e8b8783b */ /* 0x000fe40000000200 */
[C---:B------:R-:W-:Y:S02]  /*9b60*/  ISETP.GE.AND P3, PT, R250.reuse, R243, PT ;  /* 0x000000f3fa00720c */ /* 0x040fe40003f66270 */
[----:B------:R-:W2:Y:S01]  /*9b70*/  LDSM.16.M88.4 R188, [R231] ;  /* 0x00000000e7bc783b */ /* 0x000ea20000000200 */
[CC--:B------:R-:W-:Y:S02]  /*9b80*/  ISETP.GE.AND P1, PT, R250.reuse, R241.reuse, PT ;  /* 0x000000f1fa00720c */ /* 0x0c0fe40003f26270 */
[C---:B------:R-:W-:Y:S01]  /*9b90*/  ISETP.GE.OR P3, PT, R250.reuse, R242, !P3 ;  /* 0x000000f2fa00720c */ /* 0x040fe20005f66670 */
[----:B------:R-:W2:Y:S01]  /*9ba0*/  LDSM.16.M88.4 R192, [R223] ;  /* 0x00000000dfc0783b */ /* 0x000ea20000000200 */
[-C--:B------:R-:W-:Y:S01]  /*9bb0*/  ISETP.GE.OR P1, PT, R250, R240.reuse, !P1 ;  /* 0x000000f0fa00720c */ /* 0x080fe20004f26670 */
[C---:B------:R-:W-:Y:S02]  /*9bc0*/  VIADD R250, R3.reuse, 0x10 ;  /* 0x0000001003fa7836 */ /* 0x040fe40000000000 */
[----:B------:R-:W2:Y:S04]  /*9bd0*/  LDSM.16.M88.4 R196, [R222] ;  /* 0x00000000dec4783b */ /* 0x000ea80000000200 */
[----:B------:R-:W2:Y:S01]  /*9be0*/  LDSM.16.M88.4 R200, [R221] ;  /* 0x00000000ddc8783b */ /* 0x000ea20000000200 */
[C---:B---3--:R-:W-:Y:S03]  /*9bf0*/  HMMA.16816.F32 R4, R164.reuse, R168, RZ ;  /* 0x000000a8a404723c */ /* 0x048fe600000018ff */
[----:B------:R-:W-:Y:S03]  /*9c00*/  LDSM.16.M88.4 R204, [R227+0x9000] ;  /* 0x00900000e3cc783b */ /* 0x000fe60000000200 */
[C---:B------:R-:W-:Y:S01]  /*9c10*/  HMMA.16816.F32 R8, R164.reuse, R170, RZ ;  /* 0x000000aaa408723c */ /* 0x040fe200000018ff */
[----:B------:R-:W-:Y:S05]  /*9c20*/  LDSM.16.M88.4 R168, [R230] ;  /* 0x00000000e6a8783b */ /* 0x000fea0000000200 */
[C---:B-1----:R-:W-:Y:S06]  /*9c30*/  HMMA.16816.F32 R12, R164.reuse, R172, RZ ;  /* 0x000000aca40c723c */ /* 0x042fec00000018ff */
[C---:B------:R-:W-:Y:S01]  /*9c40*/  HMMA.16816.F32 R16, R164.reuse, R174, RZ ;  /* 0x000000aea410723c */ /* 0x040fe200000018ff */
[----:B------:R-:W1:Y:S05]  /*9c50*/  LDSM.16.M88.4 R172, [R227+0x8000] ;  /* 0x00800000e3ac783b */ /* 0x000e6a0000000200 */
[C---:B----4-:R-:W-:Y:S06]  /*9c60*/  HMMA.16816.F32 R20, R164.reuse, R176, RZ ;  /* 0x000000b0a414723c */ /* 0x050fec00000018ff */
[C---:B------:R-:W-:Y:S01]  /*9c70*/  HMMA.16816.F32 R24, R164.reuse, R178, RZ ;  /* 0x000000b2a418723c */ /* 0x040fe200000018ff */
[----:B------:R-:W3:Y:S05]  /*9c80*/  LDSM.16.M88.4 R176, [R227+0x8800] ;  /* 0x00880000e3b0783b */ /* 0x000eea0000000200 */
[C---:B-----5:R-:W-:Y:S06]  /*9c90*/  HMMA.16816.F32 R28, R164.reuse, R180, RZ ;  /* 0x000000b4a41c723c */ /* 0x060fec00000018ff */
[----:B--2---:R-:W-:Y:S01]  /*9ca0*/  HMMA.16816.F32 R32, R164, R182, RZ ;  /* 0x000000b6a420723c */ /* 0x004fe200000018ff */
[----:B------:R-:W2:Y:S04]  /*9cb0*/  LDSM.16.M88.4 R164, [R227+0x9800] ;  /* 0x00980000e3a4783b */ /* 0x000ea80000000200 */
[----:B------:R-:W-:Y:S01]  /*9cc0*/  LDSM.16.M88.4 R180, [R229] ;  /* 0x00000000e5b4783b */ /* 0x000fe20000000200 */
[C---:B------:R-:W-:Y:S06]  /*9cd0*/  HMMA.16816.F32 R4, R184.reuse, R188, R4 ;  /* 0x000000bcb804723c */ /* 0x040fec0000001804 */
[C---:B------:R-:W-:Y:S01]  /*9ce0*/  HMMA.16816.F32 R8, R184.reuse, R190, R8 ;  /* 0x000000beb808723c */ /* 0x040fe20000001808 */
[----:B------:R-:W4:Y:S05]  /*9cf0*/  LDSM.16.M88.4 R188, [R220] ;  /* 0x00000000dcbc783b */ /* 0x000f2a0000000200 */
[C---:B------:R-:W-:Y:S06]  /*9d00*/  HMMA.16816.F32 R12, R184.reuse, R192, R12 ;  /* 0x000000c0b80c723c */ /* 0x040fec000000180c */
[C---:B------:R-:W-:Y:S01]  /*9d10*/  HMMA.16816.F32 R16, R184.reuse, R194, R16 ;  /* 0x000000c2b810723c */ /* 0x040fe20000001810 */
[----:B------:R-:W5:Y:S05]  /*9d20*/  LDSM.16.M88.4 R192, [R220+0x800] ;  /* 0x00080000dcc0783b */ /* 0x000f6a0000000200 */
[C---:B------:R-:W-:Y:S06]  /*9d30*/  HMMA.16816.F32 R20, R184.reuse, R196, R20 ;  /* 0x000000c4b814723c */ /* 0x040fec0000001814 */
[C---:B------:R-:W-:Y:S01]  /*9d40*/  HMMA.16816.F32 R24, R184.reuse, R198, R24 ;  /* 0x000000c6b818723c */ /* 0x040fe20000001818 */
[----:B------:R-:W5:Y:S05]  /*9d50*/  LDSM.16.M88.4 R196, [R220+0x1000] ;  /* 0x00100000dcc4783b */ /* 0x000f6a0000000200 */
[C---:B------:R-:W-:Y:S06]  /*9d60*/  HMMA.16816.F32 R28, R184.reuse, R200, R28 ;  /* 0x000000c8b81c723c */ /* 0x040fec000000181c */
[----:B------:R-:W-:Y:S01]  /*9d70*/  HMMA.16816.F32 R32, R184, R202, R32 ;  /* 0x000000cab820723c */ /* 0x000fe20000001820 */
[----:B------:R-:W5:Y:S04]  /*9d80*/  LDSM.16.M88.4 R184, [R220+0x1800] ;  /* 0x00180000dcb8783b */ /* 0x000f680000000200 */
[----:B------:R-:W-:Y:S01]  /*9d90*/  LDSM.16.M88.4 R200, [R233+0xa800] ;  /* 0x00a80000e9c8783b */ /* 0x000fe20000000200 */
[C---:B-1----:R-:W-:Y:S06]  /*9da0*/  HMMA.16816.F32 R4, R168.reuse, R172, R4 ;  /* 0x000000aca804723c */ /* 0x042fec0000001804 */
[C---:B------:R-:W-:Y:S01]  /*9db0*/  HMMA.16816.F32 R8, R168.reuse, R174, R8 ;  /* 0x000000aea808723c */ /* 0x040fe20000001808 */
[----:B------:R-:W-:Y:S05]  /*9dc0*/  LDSM.16.M88.4 R172, [R234+0x2000] ;  /* 0x00200000eaac783b */ /* 0x000fea0000000200 */
[C---:B---3--:R-:W-:Y:S06]  /*9dd0*/  HMMA.16816.F32 R12, R168.reuse, R176, R12 ;  /* 0x000000b0a80c723c */ /* 0x048fec000000180c */
[C---:B------:R-:W-:Y:S01]  /*9de0*/  HMMA.16816.F32 R16, R168.reuse, R178, R16 ;  /* 0x000000b2a810723c */ /* 0x040fe20000001810 */
[----:B------:R-:W1:Y:S05]  /*9df0*/  LDSM.16.M88.4 R176, [R233+0xa000] ;  /* 0x00a00000e9b0783b */ /* 0x000e6a0000000200 */
[C---:B------:R-:W-:Y:S06]  /*9e00*/  HMMA.16816.F32 R20, R168.reuse, R204, R20 ;  /* 0x000000cca814723c */ /* 0x040fec0000001814 */
[C---:B------:R-:W-:Y:S01]  /*9e10*/  HMMA.16816.F32 R24, R168.reuse, R206, R24 ;  /* 0x000000cea818723c */ /* 0x040fe20000001818 */
[----:B------:R-:W3:Y:S05]  /*9e20*/  LDSM.16.M88.4 R204, [R233+0xb000] ;  /* 0x00b00000e9cc783b */ /* 0x000eea0000000200 */
[C---:B--2---:R-:W-:Y:S06]  /*9e30*/  HMMA.16816.F32 R28, R168.reuse, R164, R28 ;  /* 0x000000a4a81c723c */ /* 0x044fec000000181c */
[----:B------:R-:W-:Y:S01]  /*9e40*/  HMMA.16816.F32 R32, R168, R166, R32 ;  /* 0x000000a6a820723c */ /* 0x000fe20000001820 */
[----:B------:R-:W2:Y:S04]  /*9e50*/  LDSM.16.M88.4 R164, [R233+0xb800] ;  /* 0x00b80000e9a4783b */ /* 0x000ea80000000200 */
[----:B------:R-:W-:Y:S01]  /*9e60*/  LDSM.16.M88.4 R168, [R232+0x2000] ;  /* 0x00200000e8a8783b */ /* 0x000fe20000000200 */
[C---:B----4-:R-:W-:Y:S06]  /*9e70*/  HMMA.16816.F32 R4, R180.reuse, R188, R4 ;  /* 0x000000bcb404723c */ /* 0x050fec0000001804 */
[C---:B------:R-:W-:Y:S01]  /*9e80*/  HMMA.16816.F32 R8, R180.reuse, R190, R8 ;  /* 0x000000beb408723c */ /* 0x040fe20000001808 */
[----:B------:R-:W4:Y:S05]  /*9e90*/  LDSM.16.M88.4 R188, [R219] ;  /* 0x00000000dbbc783b */ /* 0x000f2a0000000200 */
[C---:B-----5:R-:W-:Y:S06]  /*9ea0*/  HMMA.16816.F32 R12, R180.reuse, R192, R12 ;  /* 0x000000c0b40c723c */ /* 0x060fec000000180c */
[C---:B------:R-:W-:Y:S01]  /*9eb0*/  HMMA.16816.F32 R16, R180.reuse, R194, R16 ;  /* 0x000000c2b410723c */ /* 0x040fe20000001810 */
[----:B------:R-:W5:Y:S05]  /*9ec0*/  LDSM.16.M88.4 R192, [R218] ;  /* 0x00000000dac0783b */ /* 0x000f6a0000000200 */
[C---:B------:R-:W-:Y:S06]  /*9ed0*/  HMMA.16816.F32 R20, R180.reuse, R196, R20 ;  /* 0x000000c4b414723c */ /* 0x040fec0000001814 */
[C---:B------:R-:W-:Y:S01]  /*9ee0*/  HMMA.16816.F32 R24, R180.reuse, R198, R24 ;  /* 0x000000c6b418723c */ /* 0x040fe20000001818 */
[----:B------:R-:W5:Y:S05]  /*9ef0*/  LDSM.16.M88.4 R196, [R217] ;  /* 0x00000000d9c4783b */ /* 0x000f6a0000000200 */
[C---:B------:R-:W-:Y:S06]  /*9f00*/  HMMA.16816.F32 R28, R180.reuse, R184, R28 ;  /* 0x000000b8b41c723c */ /* 0x040fec000000181c */
[----:B------:R-:W-:Y:S01]  /*9f10*/  HMMA.16816.F32 R32, R180, R186, R32 ;  /* 0x000000bab420723c */ /* 0x000fe20000001820 */
[----:B------:R-:W5:Y:S04]  /*9f20*/  LDSM.16.M88.4 R180, [R216] ;  /* 0x00000000d8b4783b */ /* 0x000f680000000200 */
[----:B------:R-:W-:Y:S01]  /*9f30*/  LDSM.16.M88.4 R184, [R227+0xa000] ;  /* 0x00a00000e3b8783b */ /* 0x000fe20000000200 */
[C---:B-1----:R-:W-:Y:S06]  /*9f40*/  HMMA.16816.F32 R4, R172.reuse, R176, R4 ;  /* 0x000000b0ac04723c */ /* 0x042fec0000001804 */
[C---:B------:R-:W-:Y:S01]  /*9f50*/  HMMA.16816.F32 R8, R172.reuse, R178, R8 ;  /* 0x000000b2ac08723c */ /* 0x040fe20000001808 */
[----:B------:R-:W1:Y:S05]  /*9f60*/  LDSM.16.M88.4 R176, [R230+0x2000] ;  /* 0x00200000e6b0783b */ /* 0x000e6a0000000200 */
[C---:B------:R-:W-:Y:S06]  /*9f70*/  HMMA.16816.F32 R12, R172.reuse, R200, R12 ;  /* 0x000000c8ac0c723c */ /* 0x040fec000000180c */
[C---:B------:R-:W-:Y:S01]  /*9f80*/  HMMA.16816.F32 R16, R172.reuse, R202, R16 ;  /* 0x000000caac10723c */ /* 0x040fe20000001810 */
[----:B------:R-:W1:Y:S05]  /*9f90*/  LDSM.16.M88.4 R200, [R227+0xa800] ;  /* 0x00a80000e3c8783b */ /* 0x000e6a0000000200 */
[C---:B---3--:R-:W-:Y:S06]  /*9fa0*/  HMMA.16816.F32 R20, R172.reuse, R204, R20 ;  /* 0x000000ccac14723c */ /* 0x048fec0000001814 */
        /* <DEDUP_REMOVED lines=114> */
[C---:B------:R-:W-:Y:S06]  /*a6d0*/  HMMA.16816.F32 R16, R172.reuse, R194, R16 ;  /* 0x000000c2ac10723c */ /* 0x040fec0000001810 */
[C---:B------:R-:W-:Y:S06]  /*a6e0*/  HMMA.16816.F32 R20, R172.reuse, R196, R20 ;  /* 0x000000c4ac14723c */ /* 0x040fec0000001814 */
[C---:B------:R-:W-:Y:S06]  /*a6f0*/  HMMA.16816.F32 R24, R172.reuse, R198, R24 ;  /* 0x000000c6ac18723c */ /* 0x040fec0000001818 */
[C---:B------:R-:W-:Y:S06]  /*a700*/  HMMA.16816.F32 R28, R172.reuse, R168, R28 ;  /* 0x000000a8ac1c723c */ /* 0x040fec000000181c */
[----:B------:R-:W-:Y:S01]  /*a710*/  HMMA.16816.F32 R32, R172, R170, R32 ;  /* 0x000000aaac20723c */ /* 0x000fe20000001820 */
[----:B------:R-:W5:Y:S05]  /*a720*/  LDSM.16.M88.4 R168, [R220+0x6800] ;  /* 0x00680000dca8783b */ /* 0x000f6a0000000200 */
[C---:B-1----:R-:W-:Y:S06]  /*a730*/  HMMA.16816.F32 R4, R180.reuse, R184, R4 ;  /* 0x000000b8b404723c */ /* 0x042fec0000001804 */
[C---:B------:R-:W-:Y:S06]  /*a740*/  HMMA.16816.F32 R8, R180.reuse, R186, R8 ;  /* 0x000000bab408723c */ /* 0x040fec0000001808 */
[C---:B------:R-:W-:Y:S06]  /*a750*/  HMMA.16816.F32 R12, R180.reuse, R200, R12 ;  /* 0x000000c8b40c723c */ /* 0x040fec000000180c */
[C---:B------:R-:W-:Y:S06]  /*a760*/  HMMA.16816.F32 R16, R180.reuse, R202, R16 ;  /* 0x000000cab410723c */ /* 0x040fec0000001810 */
[C---:B---3--:R-:W-:Y:S06]  /*a770*/  HMMA.16816.F32 R20, R180.reuse, R204, R20 ;  /* 0x000000ccb414723c */ /* 0x048fec0000001814 */
[C---:B------:R-:W-:Y:S06]  /*a780*/  HMMA.16816.F32 R24, R180.reuse, R206, R24 ;  /* 0x000000ceb418723c */ /* 0x040fec0000001818 */
[C---:B--2---:R-:W-:Y:S06]  /*a790*/  HMMA.16816.F32 R28, R180.reuse, R164, R28 ;  /* 0x000000a4b41c723c */ /* 0x044fec000000181c */
[----:B------:R-:W-:Y:S01]  /*a7a0*/  HMMA.16816.F32 R32, R180, R166, R32 ;  /* 0x000000a6b420723c */ /* 0x000fe20000001820 */
[----:B------:R-:W1:Y:S05]  /*a7b0*/  LDSM.16.M88.4 R164, [R220+0x7000] ;  /* 0x00700000dca4783b */ /* 0x000e6a0000000200 */
[C---:B----4-:R-:W-:Y:S06]  /*a7c0*/  HMMA.16816.F32 R4, R176.reuse, R188, R4 ;  /* 0x000000bcb004723c */ /* 0x050fec0000001804 */
[C---:B------:R-:W-:Y:S06]  /*a7d0*/  HMMA.16816.F32 R8, R176.reuse, R190, R8 ;  /* 0x000000beb008723c */ /* 0x040fec0000001808 */
[C---:B-----5:R-:W-:Y:S06]  /*a7e0*/  HMMA.16816.F32 R12, R176.reuse, R168, R12 ;  /* 0x000000a8b00c723c */ /* 0x060fec000000180c */
[C---:B------:R-:W-:Y:S01]  /*a7f0*/  HMMA.16816.F32 R16, R176.reuse, R170, R16 ;  /* 0x000000aab010723c */ /* 0x040fe20000001810 */
[----:B------:R-:W2:Y:S01]  /*a800*/  LDSM.16.M88.4 R168, [R220+0x7800] ;  /* 0x00780000dca8783b */ /* 0x000ea20000000200 */
[----:B------:R-:W-:Y:S04]  /*a810*/  DEPBAR.LE SB0, 0x0 ;  /* 0x000080000000791a */ /* 0x000fe80000000000 */
[----:B------:R-:W-:Y:S01]  /*a820*/  FSEL R190, R4, -INF , !P0 ;  /* 0xff80000004be7808 */ /* 0x000fe20004000000 */
[----:B------:R-:W-:Y:S01]  /*a830*/  BAR.SYNC.DEFER_BLOCKING 0x0 ;  /* 0x0000000000007b1d */ /* 0x000fe20000010000 */
[----:B------:R-:W-:Y:S03]  /*a840*/  ISETP.GE.AND P0, PT, R3, R241, PT ;  /* 0x000000f10300720c */ /* 0x000fe60003f06270 */
[----:B------:R-:W-:Y:S02]  /*a850*/  FSEL R189, R5, -INF , !P6 ;  /* 0xff80000005bd7808 */ /* 0x000fe40007000000 */
[----:B------:R-:W-:Y:S02]  /*a860*/  ISETP.GE.OR P0, PT, R3, R240, !P0 ;  /* 0x000000f00300720c */ /* 0x000fe40004706670 */
[----:B------:R-:W-:Y:S02]  /*a870*/  FSEL R191, R8, -INF , !P4 ;  /* 0xff80000008bf7808 */ /* 0x000fe40006000000 */
[----:B------:R-:W-:Y:S01]  /*a880*/  FSEL R5, R6, -INF , !P0 ;  /* 0xff80000006057808 */ /* 0x000fe20004000000 */
[C---:B-1----:R-:W-:Y:S05]  /*a890*/  HMMA.16816.F32 R20, R176.reuse, R164, R20 ;  /* 0x000000a4b014723c */ /* 0x042fea0000001814 */
[----:B------:R-:W-:Y:S01]  /*a8a0*/  FSEL R7, R7, -INF , !P5 ;  /* 0xff80000007077808 */ /* 0x000fe20006800000 */
[C---:B------:R-:W-:Y:S03]  /*a8b0*/  HMMA.16816.F32 R24, R176.reuse, R166, R24 ;  /* 0x000000a6b018723c */ /* 0x040fe60000001818 */
[C---:B------:R-:W-:Y:S02]  /*a8c0*/  ISETP.GE.AND P6, PT, R248.reuse, R243, PT ;  /* 0x000000f3f800720c */ /* 0x040fe40003fc6270 */
[----:B------:R-:W-:Y:S02]  /*a8d0*/  ISETP.GE.AND P4, PT, R248, R241, PT ;  /* 0x000000f1f800720c */ /* 0x000fe40003f86270 */
[C---:B------:R-:W-:Y:S02]  /*a8e0*/  ISETP.GE.AND P0, PT, R250.reuse, R243, PT ;  /* 0x000000f3fa00720c */ /* 0x040fe40003f06270 */
[----:B------:R-:W-:Y:S02]  /*a8f0*/  ISETP.GE.AND P5, PT, R250, R241, PT ;  /* 0x000000f1fa00720c */ /* 0x000fe40003fa6270 */
[C---:B------:R-:W-:Y:S02]  /*a900*/  ISETP.GE.OR P6, PT, R248.reuse, R242, !P6 ;  /* 0x000000f2f800720c */ /* 0x040fe400077c6670 */
[----:B------:R-:W-:Y:S01]  /*a910*/  ISETP.GE.OR P4, PT, R248, R240, !P4 ;  /* 0x000000f0f800720c */ /* 0x000fe20006786670 */
[C---:B------:R-:W-:Y:S01]  /*a920*/  VIADD R248, R3.reuse, 0x19 ;  /* 0x0000001903f87836 */ /* 0x040fe20000000000 */
[C---:B------:R-:W-:Y:S02]  /*a930*/  ISETP.GE.OR P0, PT, R250.reuse, R242, !P0 ;  /* 0x000000f2fa00720c */ /* 0x040fe40004706670 */
[----:B------:R-:W-:Y:S01]  /*a940*/  ISETP.GE.OR P5, PT, R250, R240, !P5 ;  /* 0x000000f0fa00720c */ /* 0x000fe20006fa6670 */
[----:B------:R-:W-:Y:S01]  /*a950*/  VIADD R250, R3, 0x18 ;  /* 0x0000001803fa7836 */ /* 0x000fe20000000000 */
[----:B------:R-:W-:Y:S01]  /*a960*/  FSEL R195, R9, -INF , !P3 ;  /* 0xff80000009c37808 */ /* 0x000fe20005800000 */
[C---:B--2---:R-:W-:Y:S03]  /*a970*/  HMMA.16816.F32 R28, R176.reuse, R168, R28 ;  /* 0x000000a8b01c723c */ /* 0x044fe6000000181c */
[----:B------:R-:W-:Y:S02]  /*a980*/  FSEL R9, R10, -INF , !P2 ;  /* 0xff8000000a097808 */ /* 0x000fe40005000000 */
[----:B------:R-:W-:Y:S01]  /*a990*/  FSEL R197, R12, -INF , !P0 ;  /* 0xff8000000cc57808 */ /* 0x000fe20004000000 */
[----:B------:R-:W-:Y:S03]  /*a9a0*/  HMMA.16816.F32 R32, R176, R170, R32 ;  /* 0x000000aab020723c */ /* 0x000fe60000001820 */
[C---:B------:R-:W-:Y:S02]  /*a9b0*/  ISETP.GE.AND P2, PT, R248.reuse, R243, PT ;  /* 0x000000f3f800720c */ /* 0x040fe40003f46270 */
[----:B------:R-:W-:Y:S02]  /*a9c0*/  FSEL R10, R11, -INF , !P1 ;  /* 0xff8000000b0a7808 */ /* 0x000fe40004800000 */
        /* <DEDUP_REMOVED lines=9> */
[----:B------:R-:W-:Y:S02]  /*aa60*/  FSEL R173, R13, -INF , !P6 ;  /* 0xff8000000dad7808 */ /* 0x000fe40007000000 */
[----:B------:R-:W-:Y:S02]  /*aa70*/  FSEL R194, R16, -INF , !P3 ;  /* 0xff80000010c27808 */ /* 0x000fe40005800000 */
[----:B------:R-:W-:Y:S02]  /*aa80*/  FSEL R201, R15, -INF , !P4 ;  /* 0xff8000000fc97808 */ /* 0x000fe40006000000 */
[C---:B------:R-:W-:Y:S02]  /*aa90*/  ISETP.GE.AND P6, PT, R248.reuse, R243, PT ;  /* 0x000000f3f800720c */ /* 0x040fe40003fc6270 */
[----:B------:R-:W-:Y:S02]  /*aaa0*/  ISETP.GE.AND P3, PT, R248, R241, PT ;  /* 0x000000f1f800720c */ /* 0x000fe40003f66270 */
[----:B------:R-:W-:Y:S02]  /*aab0*/  ISETP.GE.AND P4, PT, R250, R243, PT ;  /* 0x000000f3fa00720c */ /* 0x000fe40003f86270 */
[C---:B------:R-:W-:Y:S02]  /*aac0*/  ISETP.GE.OR P6, PT, R248.reuse, R242, !P6 ;  /* 0x000000f2f800720c */ /* 0x040fe400077c6670 */
[----:B------:R-:W-:Y:S01]  /*aad0*/  ISETP.GE.OR P3, PT, R248, R240, !P3 ;  /* 0x000000f0f800720c */ /* 0x000fe20005f66670 */
[C---:B------:R-:W-:Y:S01]  /*aae0*/  VIADD R248, R3.reuse, 0x29 ;  /* 0x0000002903f87836 */ /* 0x040fe20000000000 */
[----:B------:R-:W-:Y:S02]  /*aaf0*/  FSEL R174, R14, -INF , !P5 ;  /* 0xff8000000eae7808 */ /* 0x000fe40006800000 */
[C---:B------:R-:W-:Y:S02]  /*ab00*/  ISETP.GE.OR P4, PT, R250.reuse, R242, !P4 ;  /* 0x000000f2fa00720c */ /* 0x040fe40006786670 */
[----:B------:R-:W-:Y:S02]  /*ab10*/  ISETP.GE.AND P5, PT, R250, R241, PT ;  /* 0x000000f1fa00720c */ /* 0x000fe40003fa6270 */
[----:B------:R-:W-:Y:S02]  /*ab20*/  FSEL R198, R18, -INF , !P1 ;  /* 0xff80000012c67808 */ /* 0x000fe40004800000 */
[----:B------:R-:W-:Y:S02]  /*ab30*/  FSEL R184, R20, -INF , !P4 ;  /* 0xff80000014b87808 */ /* 0x000fe40006000000 */
[----:B------:R-:W-:Y:S01]  /*ab40*/  ISETP.GE.OR P5, PT, R250, R240, !P5 ;  /* 0x000000f0fa00720c */ /* 0x000fe20006fa6670 */
[----:B------:R-:W-:Y:S01]  /*ab50*/  VIADD R250, R3, 0x28 ;  /* 0x0000002803fa7836 */ /* 0x000fe20000000000 */
[C---:B------:R-:W-:Y:S02]  /*ab60*/  ISETP.GE.AND P1, PT, R248.reuse, R243, PT ;  /* 0x000000f3f800720c */ /* 0x040fe40003f26270 */
[C---:B------:R-:W-:Y:S02]  /*ab70*/  ISETP.GE.AND P4, PT, R248.reuse, R241, PT ;  /* 0x000000f1f800720c */ /* 0x040fe40003f86270 */
[C---:B------:R-:W-:Y:S02]  /*ab80*/  ISETP.GE.OR P1, PT, R248.reuse, R242, !P1 ;  /* 0x000000f2f800720c */ /* 0x040fe40004f26670 */
[----:B------:R-:W-:Y:S02]  /*ab90*/  ISETP.GE.OR P4, PT, R248, R240, !P4 ;  /* 0x000000f0f800720c */ /* 0x000fe40006786670 */
[----:B------:R-:W-:Y:S02]  /*aba0*/  FSEL R199, R17, -INF , !P2 ;  /* 0xff80000011c77808 */ /* 0x000fe40005000000 */
[----:B------:R-:W-:Y:S02]  /*abb0*/  FSEL R203, R19, -INF , !P0 ;  /* 0xff80000013cb7808 */ /* 0x000fe40004000000 */
[----:B------:R-:W-:Y:S02]  /*abc0*/  FMNMX.FTZ R248, R190, R0, !PT ;  /* 0x00000000bef87209 */ /* 0x000fe40007810000 */
[C---:B------:R-:W-:Y:S02]  /*abd0*/  ISETP.GE.AND P2, PT, R250.reuse, R243, PT ;  /* 0x000000f3fa00720c */ /* 0x040fe40003f46270 */
[C---:B------:R-:W-:Y:S02]  /*abe0*/  ISETP.GE.AND P0, PT, R250.reuse, R241, PT ;  /* 0x000000f1fa00720c */ /* 0x040fe40003f06270 */
[----:B------:R-:W-:Y:S01]  /*abf0*/  FMNMX.FTZ R252, R189, R248, !PT ;  /* 0x000000f8bdfc7209 */ /* 0x000fe20007810000 */
[C---:B------:R-:W-:Y:S01]  /*ac00*/  VIADD R248, R3.reuse, 0x31 ;  /* 0x0000003103f87836 */ /* 0x040fe20000000000 */
[C---:B------:R-:W-:Y:S02]  /*ac10*/  ISETP.GE.OR P2, PT, R250.reuse, R242, !P2 ;  /* 0x000000f2fa00720c */ /* 0x040fe40005746670 */
[----:B------:R-:W-:Y:S01]  /*ac20*/  ISETP.GE.OR P0, PT, R250, R240, !P0 ;  /* 0x000000f0fa00720c */ /* 0x000fe20004706670 */
[----:B------:R-:W-:Y:S01]  /*ac30*/  VIADD R250, R3, 0x30 ;  /* 0x0000003003fa7836 */ /* 0x000fe20000000000 */
[----:B------:R-:W-:Y:S02]  /*ac40*/  FMNMX.FTZ R252, R191, R252, !PT ;  /* 0x000000fcbffc7209 */ /* 0x000fe40007810000 */
[----:B------:R-:W-:Y:S02]  /*ac50*/  FSEL R205, R21, -INF , !P6 ;  /* 0xff80000015cd7808 */ /* 0x000fe40007000000 */
[----:B------:R-:W-:Y:S02]  /*ac60*/  FSEL R202, R23, -INF , !P3 ;  /* 0xff80000017ca7808 */ /* 0x000fe40005800000 */
[C---:B------:R-:W-:Y:S02]  /*ac70*/  ISETP.GE.AND P6, PT, R250.reuse, R243, PT ;  /* 0x000000f3fa00720c */ /* 0x040fe40003fc6270 */
[----:B------:R-:W-:Y:S02]  /*ac80*/  ISETP.GE.AND P3, PT, R250, R241, PT ;  /* 0x000000f1fa00720c */ /* 0x000fe40003f66270 */
[----:B------:R-:W-:Y:S02]  /*ac90*/  FMNMX.FTZ R252, R195, R252, !PT ;  /* 0x000000fcc3fc7209 */ /* 0x000fe40007810000 */
[----:B------:R-:W-:Y:S02]  /*aca0*/  FSEL R206, R22, -INF , !P5 ;  /* 0xff80000016ce7808 */ /* 0x000fe40006800000 */
[----:B------:R-:W-:Y:S02]  /*acb0*/  FSEL R207, R24, -INF , !P2 ;  /* 0xff80000018cf7808 */ /* 0x000fe40005000000 */
[C---:B------:R-:W-:Y:S02]  /*acc0*/  ISETP.GE.AND P5, PT, R248.reuse, R243, PT ;  /* 0x000000f3f800720c */ /* 0x040fe40003fa6270 */
[----:B------:R-:W-:Y:S02]  /*acd0*/  ISETP.GE.AND P2, PT, R248, R241, PT ;  /* 0x000000f1f800720c */ /* 0x000fe40003f46270 */
[C---:B------:R-:W-:Y:S02]  /*ace0*/  ISETP.GE.OR P6, PT, R250.reuse, R242, !P6 ;  /* 0x000000f2fa00720c */ /* 0x040fe400077c6670 */
[----:B------:R-:W-:Y:S02]  /*acf0*/  ISETP.GE.OR P3, PT, R250, R240, !P3 ;  /* 0x000000f0fa00720c */ /* 0x000fe40005f66670 */
[----:B------:R-:W-:Y:S02]  /*ad00*/  FMNMX.FTZ R250, R197, R252, !PT ;  /* 0x000000fcc5fa7209 */ /* 0x000fe40007810000 */
[C---:B------:R-:W-:Y:S02]  /*ad10*/  ISETP.GE.OR P5, PT, R248.reuse, R242, !P5 ;  /* 0x000000f2f800720c */ /* 0x040fe40006fa6670 */
[----:B------:R-:W-:Y:S02]  /*ad20*/  ISETP.GE.OR P2, PT, R248, R240, !P2 ;  /* 0x000000f0f800720c */ /* 0x000fe40005746670 */
[----:B------:R-:W-:Y:S02]  /*ad30*/  FMNMX.FTZ R248, R5, R2, !PT ;  /* 0x0000000205f87209 */ /* 0x000fe40007810000 */
[----:B------:R-:W-:Y:S01]  /*ad40*/  FMNMX.FTZ R251, R173, R250, !PT ;  /* 0x000000faadfb7209 */ /* 0x000fe20007810000 */
[----:B------:R-:W-:Y:S01]  /*ad50*/  VIADD R250, R3, 0x38 ;  /* 0x0000003803fa7836 */ /* 0x000fe20000000000 */
[----:B------:R-:W-:Y:S01]  /*ad60*/  FMNMX.FTZ R248, R7, R248, !PT ;  /* 0x000000f807f87209 */ /* 0x000fe20007810000 */
[----:B------:R-:W-:Y:S01]  /*ad70*/  VIADD R3, R3, 0x39 ;  /* 0x0000003903037836 */ /* 0x000fe20000000000 */
[----:B------:R-:W-:Y:S02]  /*ad80*/  FMNMX.FTZ R252, R194, R251, !PT ;  /* 0x000000fbc2fc7209 */ /* 0x000fe40007810000 */
[----:B------:R-:W-:Y:S02]  /*ad90*/  FMNMX.FTZ R251, R9, R248, !PT ;  /* 0x000000f809fb7209 */ /* 0x000fe40007810000 */
[----:B------:R-:W-:Y:S02]  /*ada0*/  FMNMX.FTZ R248, R199, R252, !PT ;  /* 0x000000fcc7f87209 */ /* 0x000fe40007810000 */
[----:B------:R-:W-:Y:S02]  /*adb0*/  FSEL R200, R25, -INF , !P1 ;  /* 0xff80000019c87808 */ /* 0x000fe40004800000 */
[----:B------:R-:W-:Y:S02]  /*adc0*/  FSEL R187, R26, -INF , !P0 ;  /* 0xff8000001abb7808 */ /* 0x000fe40004000000 */
[C---:B------:R-:W-:Y:S02]  /*add0*/  ISETP.GE.AND P1, PT, R250.reuse, R243, PT ;  /* 0x000000f3fa00720c */ /* 0x040fe40003f26270 */
[----:B------:R-:W-:Y:S02]  /*ade0*/  ISETP.GE.AND P0, PT, R250, R241, PT ;  /* 0x000000f1fa00720c */ /* 0x000fe40003f06270 */
[----:B------:R-:W-:Y:S02]  /*adf0*/  FMNMX.FTZ R251, R10, R251, !PT ;  /* 0x000000fb0afb7209 */ /* 0x000fe40007810000 */
[----:B------:R-:W-:Y:S02]  /*ae00*/  FMNMX.FTZ R248, R184, R248, !PT ;  /* 0x000000f8b8f87209 */ /* 0x000fe40007810000 */
[C---:B------:R-:W-:Y:S02]  /*ae10*/  ISETP.GE.OR P1, PT, R250.reuse, R242, !P1 ;  /* 0x000000f2fa00720c */ /* 0x040fe40004f26670 */
[----:B------:R-:W-:Y:S02]  /*ae20*/  ISETP.GE.OR P0, PT, R250, R240, !P0 ;  /* 0x000000f0fa00720c */ /* 0x000fe40004706670 */
[----:B------:R-:W-:Y:S02]  /*ae30*/  FMNMX.FTZ R250, R174, R251, !PT ;  /* 0x000000fbaefa7209 */ /* 0x000fe40007810000 */
[----:B------:R-:W-:Y:S02]  /*ae40*/  FMNMX.FTZ R248, R205, R248, !PT ;  /* 0x000000f8cdf87209 */ /* 0x000fe40007810000 */
[----:B------:R-:W-:Y:S02]  /*ae50*/  FMNMX.FTZ R251, R201, R250, !PT ;  /* 0x000000fac9fb7209 */ /* 0x000fe40007810000 */
[----:B------:R-:W-:Y:S02]  /*ae60*/  FMNMX.FTZ R248, R207, R248, !PT ;  /* 0x000000f8cff87209 */ /* 0x000fe40007810000 */
[----:B------:R-:W-:Y:S02]  /*ae70*/  FMNMX.FTZ R250, R198, R251, !PT ;  /* 0x000000fbc6fa7209 */ /* 0x000fe40007810000 */
[----:B------:R-:W-:Y:S02]  /*ae80*/  FSEL R186, R28, -INF , !P6 ;  /* 0xff8000001cba7808 */ /* 0x000fe40007000000 */
[----:B------:R-:W-:Y:S02]  /*ae90*/  FMNMX.FTZ R251, R200, R248, !PT ;  /* 0x000000f8c8fb7209 */ /* 0x000fe40007810000 */
[----:B------:R-:W-:Y:S02]  /*aea0*/  FSEL R185, R27, -INF , !P4 ;  /* 0xff8000001bb97808 */ /* 0x000fe40006000000 */
[----:B------:R-:W-:Y:S02]  /*aeb0*/  FMNMX.FTZ R248, R186, R251, !PT ;  /* 0x000000fbbaf87209 */ /* 0x000fe40007810000 */
[----:B------:R-:W-:Y:S02]  /*aec0*/  FSEL R251, R32, -INF , !P1 ;  /* 0xff80000020fb7808 */ /* 0x000fe40004800000 */
[----:B------:R-:W-:Y:S02]  /*aed0*/  PLOP3.LUT P1, PT, PT, PT, UP0, 0x80, 0x0 ;  /* 0x000000000000781c */ /* 0x000fe40003f2f008 */
[----:B------:R-:W-:Y:S02]  /*aee0*/  ISETP.GE.AND P4, PT, R3, R243, PT ;  /* 0x000000f30300720c */ /* 0x000fe40003f86270 */
[----:B------:R-:W-:Y:S02]  /*aef0*/  FSEL R252, R29, -INF , !P5 ;  /* 0xff8000001dfc7808 */ /* 0x000fe40006800000 */
[----:B------:R-:W-:Y:S02]  /*af00*/  FMNMX.FTZ R250, R203, R250, !PT ;  /* 0x000000facbfa7209 */ /* 0x000fe40007810000 */
[----:B------:R-:W-:Y:S02]  /*af10*/  ISETP.GE.OR P4, PT, R3, R242, !P4 ;  /* 0x000000f20300720c */ /* 0x000fe40006786670 */
[----:B------:R-:W-:Y:S02]  /*af20*/  FMNMX.FTZ R32, R206, R250, !PT ;  /* 0x000000face207209 */ /* 0x000fe40007810000 */
[----:B------:R-:W-:Y:S02]  /*af30*/  FMNMX.FTZ R248, R252, R248, !PT ;  /* 0x000000f8fcf87209 */ /* 0x000fe40007810000 */
[----:B------:R-:W-:Y:S02]  /*af40*/  FSEL R250, R33, -INF , !P4 ;  /* 0xff80000021fa7808 */ /* 0x000fe40006000000 */
[----:B------:R-:W-:Y:S02]  /*af50*/  FMNMX.FTZ R32, R202, R32, !PT ;  /* 0x00000020ca207209 */ /* 0x000fe40007810000 */
[----:B------:R-:W-:Y:S02]  /*af60*/  FMNMX.FTZ R33, R251, R248, !PT ;  /* 0x000000f8fb217209 */ /* 0x000fe40007810000 */
[----:B------:R-:W-:Y:S02]  /*af70*/  FSEL R248, R30, -INF , !P3 ;  /* 0xff8000001ef87808 */ /* 0x000fe40005800000 */
[----:B------:R-:W-:Y:S02]  /*af80*/  FMNMX.FTZ R32, R187, R32, !PT ;  /* 0x00000020bb207209 */ /* 0x000fe40007810000 */
[----:B------:R-:W-:Y:S01]  /*af90*/  FMNMX.FTZ R33, R250, R33, !PT ;  /* 0x00000021fa217209 */ /* 0x000fe20007810000 */
[----:B------:R-:W-:Y:S06]  /*afa0*/  @P1 BRA `(.L_x_182) ;  /* 0xffffffe4005c1947 */ /* 0x000fec000383ffff */
.L_x_181:
[----:B------:R-:W-:Y:S01]  /*afb0*/  FMNMX.FTZ R11, R185, R32, !PT ;  /* 0x00000020b90b7209 */ /* 0x000fe20007810000 */
[----:B------:R-:W2:Y:S01]  /*afc0*/  SHFL.BFLY PT, R4, R33, 0x2, 0x1f ;  /* 0x0c401f0021047f89 */ /* 0x000ea200000e0000 */
[----:B------:R-:W-:Y:S01]  /*afd0*/  FSEL R182, R31, -INF , !P2 ;  /* 0xff8000001fb67808 */ /* 0x000fe20005000000 */
[----:B------:R-:W-:Y:S01]  /*afe0*/  UISETP.GT.AND UP0, UPT, UR24, UR12, UPT ;  /* 0x0000000c1800728c */ /* 0x000fe2000bf04270 */
[C---:B------:R-:W-:Y:S05]  /*aff0*/  ISETP.GE.AND P1, PT, R3.reuse, R241, PT ;  /* 0x000000f10300720c */ /* 0x040fea0003f26270 */
[----:B-1----:R-:W-:Y:S01]  /*b000*/  LDSM.16.MT88.4 R16, [R228+0x10000] ;  /* 0x01000000e410783b */ /* 0x002fe20000004200 */
[----:B------:R-:W-:Y:S01]  /*b010*/  FMNMX.FTZ R11, R248, R11, !PT ;  /* 0x0000000bf80b7209 */ /* 0x000fe20007810000 */
[----:B------:R-:W-:Y:S01]  /*b020*/  UMOV UR23, UR24 ;  /* 0x0000001800177c82 */ /* 0x000fe20008000000 */
[----:B------:R-:W-:Y:S02]  /*b030*/  FSEL R180, R34, -INF , !P0 ;  /* 0xff80000022b47808 */ /* 0x000fe40004000000 */
[----:B------:R-:W-:Y:S02]  /*b040*/  ISETP.GE.OR P1, PT, R3, R240, !P1 ;  /* 0x000000f00300720c */ /* 0x000fe40004f26670 */
[----:B------:R-:W-:Y:S01]  /*b050*/  FMNMX.FTZ R11, R182, R11, !PT ;  /* 0x0000000bb60b7209 */ /* 0x000fe20007810000 */
[----:B------:R-:W-:Y:S01]  /*b060*/  LDSM.16.MT88.4 R24, [R226+0x10000] ;  /* 0x01000000e218783b */ /* 0x000fe20000004200 */
[----:B------:R-:W-:Y:S02]  /*b070*/  FSEL R165, R35, -INF , !P1 ;  /* 0xff80000023a57808 */ /* 0x000fe40004800000 */
[----:B------:R-:W-:Y:S04]  /*b080*/  FMNMX.FTZ R8, R180, R11, !PT ;  /* 0x0000000bb4087209 */ /* 0x000fe80007810000 */
[----:B------:R-:W-:Y:S01]  /*b090*/  FMNMX.FTZ R6, R165, R8, !PT ;  /* 0x00000008a5067209 */ /* 0x000fe20007810000 */
[----:B------:R-:W-:Y:S08]  /*b0a0*/  LDSM.16.MT88.4 R176, [R224+0x14800] ;  /* 0x01480000e0b0783b */ /* 0x000ff00000004200 */
[----:B------:R-:W1:Y:S01]  /*b0b0*/  SHFL.BFLY PT, R3, R6, 0x2, 0x1f ;  /* 0x0c401f0006037f89 */ /* 0x000e6200000e0000 */
[----:B--2---:R-:W-:Y:S07]  /*b0c0*/  FMNMX.FTZ R33, R33, R4, !PT ;  /* 0x0000000421217209 */ /* 0x004fee0007810000 */
[----:B------:R-:W2:Y:S01]  /*b0d0*/  SHFL.BFLY PT, R164, R33, 0x1, 0x1f ;  /* 0x0c201f0021a47f89 */ /* 0x000ea200000e0000 */
[----:B-1----:R-:W-:Y:S07]  /*b0e0*/  FMNMX.FTZ R4, R6, R3, !PT ;  /* 0x0000000306047209 */ /* 0x002fee0007810000 */
[----:B------:R-:W1:Y:S01]  /*b0f0*/  SHFL.BFLY PT, R3, R4, 0x1, 0x1f ;  /* 0x0c201f0004037f89 */ /* 0x000e6200000e0000 */
[----:B--2---:R-:W-:Y:S07]  /*b100*/  FMNMX.FTZ R164, R33, R164, !PT ;  /* 0x000000a421a47209 */ /* 0x004fee0007810000 */
[----:B------:R-:W2:Y:S01]  /*b110*/  LDSM.16.MT88.4 R32, [R225+0x10000] ;  /* 0x01000000e120783b */ /* 0x000ea20000004200 */
[C---:B------:R-:W-:Y:S01]  /*b120*/  FSETP.NEU.FTZ.AND P1, PT, R164.reuse, -INF , PT ;  /* 0xff800000a400780b */ /* 0x040fe20003f3d000 */
[----:B------:R-:W-:Y:S05]  /*b130*/  FMUL.FTZ R183, R164, UR4 ;  /* 0x00000004a4b77c20 */ /* 0x000fea0008410000 */
[----:B------:R-:W-:Y:S05]  /*b140*/  FSEL R183, R183, RZ, P1 ;  /* 0x000000ffb7b77208 */ /* 0x000fea0000800000 */
[--C-:B------:R-:W-:Y:S01]  /*b150*/  FFMA.FTZ R188, R195, UR4, -R183.reuse ;  /* 0x00000004c3bc7c23 */ /* 0x100fe200080108b7 */
[--C-:B------:R-:W-:Y:S01]  /*b160*/  FFMA.FTZ R193, R190, UR4, -R183.reuse ;  /* 0x00000004bec17c23 */ /* 0x100fe200080108b7 */
[--C-:B------:R-:W-:Y:S01]  /*b170*/  FFMA.FTZ R190, R189, UR4, -R183.reuse ;  /* 0x00000004bdbe7c23 */ /* 0x100fe200080108b7 */
[--C-:B------:R-:W-:Y:S01]  /*b180*/  FFMA.FTZ R189, R191, UR4, -R183.reuse ;  /* 0x00000004bfbd7c23 */ /* 0x100fe200080108b7 */
[--C-:B------:R-:W-:Y:S01]  /*b190*/  FFMA.FTZ R186, R186, UR4, -R183.reuse ;  /* 0x00000004baba7c23 */ /* 0x100fe200080108b7 */
[--C-:B------:R-:W-:Y:S01]  /*b1a0*/  FFMA.FTZ R192, R197, UR4, -R183.reuse ;  /* 0x00000004c5c07c23 */ /* 0x100fe200080108b7 */
[----:B------:R-:W-:Y:S01]  /*b1b0*/  MUFU.EX2 R188, R188 ;  /* 0x000000bc00bc7308 */ /* 0x000fe20000000800 */
[--C-:B------:R-:W-:Y:S01]  /*b1c0*/  FFMA.FTZ R197, R173, UR4, -R183.reuse ;  /* 0x00000004adc57c23 */ /* 0x100fe200080108b7 */
[----:B-1----:R-:W-:Y:S01]  /*b1d0*/  FMNMX.FTZ R3, R4, R3, !PT ;  /* 0x0000000304037209 */ /* 0x002fe20007810000 */
[--C-:B------:R-:W-:Y:S01]  /*b1e0*/  FFMA.FTZ R194, R194, UR4, -R183.reuse ;  /* 0x00000004c2c27c23 */ /* 0x100fe200080108b7 */
[--C-:B------:R-:W-:Y:S01]  /*b1f0*/  FFMA.FTZ R199, R199, UR4, -R183.reuse ;  /* 0x00000004c7c77c23 */ /* 0x100fe200080108b7 */
[--C-:B------:R-:W-:Y:S01]  /*b200*/  FFMA.FTZ R204, R184, UR4, -R183.reuse ;  /* 0x00000004b8cc7c23 */ /* 0x100fe200080108b7 */
[C---:B------:R-:W-:Y:S01]  /*b210*/  FSETP.NEU.FTZ.AND P0, PT, R3.reuse, -INF , PT ;  /* 0xff8000000300780b */ /* 0x040fe20003f1d000 */
[----:B------:R-:W-:Y:S03]  /*b220*/  FMUL.FTZ R181, R3, UR4 ;  /* 0x0000000403b57c20 */ /* 0x000fe60008410000 */
[----:B------:R-:W-:Y:S01]  /*b230*/  MUFU.EX2 R193, R193 ;  /* 0x000000c100c17308 */ /* 0x000fe20000000800 */
[--C-:B------:R-:W-:Y:S01]  /*b240*/  FFMA.FTZ R205, R205, UR4, -R183.reuse ;  /* 0x00000004cdcd7c23 */ /* 0x100fe200080108b7 */
[--C-:B------:R-:W-:Y:S01]  /*b250*/  FFMA.FTZ R207, R207, UR4, -R183.reuse ;  /* 0x00000004cfcf7c23 */ /* 0x100fe200080108b7 */
[--C-:B------:R-:W-:Y:S01]  /*b260*/  FFMA.FTZ R200, R200, UR4, -R183.reuse ;  /* 0x00000004c8c87c23 */ /* 0x100fe200080108b7 */
[----:B------:R-:W-:Y:S01]  /*b270*/  FSEL R181, R181, RZ, P0 ;  /* 0x000000ffb5b57208 */ /* 0x000fe20000000000 */
[--C-:B------:R-:W-:Y:S01]  /*b280*/  FFMA.FTZ R252, R252, UR4, -R183.reuse ;  /* 0x00000004fcfc7c23 */ /* 0x100fe200080108b7 */
[--C-:B------:R-:W-:Y:S01]  /*b290*/  FFMA.FTZ R251, R251, UR4, -R183.reuse ;  /* 0x00000004fbfb7c23 */ /* 0x100fe200080108b7 */
[----:B------:R-:W-:Y:S03]  /*b2a0*/  FFMA.FTZ R183, R250, UR4, -R183 ;  /* 0x00000004fab77c23 */ /* 0x000fe600080108b7 */
[----:B------:R-:W1:Y:S01]  /*b2b0*/  MUFU.EX2 R190, R190 ;  /* 0x000000be00be7308 */ /* 0x000e620000000800 */
[--C-:B------:R-:W-:Y:S01]  /*b2c0*/  FFMA.FTZ R195, R5, UR4, -R181.reuse ;  /* 0x0000000405c37c23 */ /* 0x100fe200080108b5 */
[----:B------:R-:W-:Y:S01]  /*b2d0*/  FSEL R5, R164, RZ, P1 ;  /* 0x000000ffa4057208 */ /* 0x000fe20000800000 */
[--C-:B------:R-:W-:Y:S01]  /*b2e0*/  FFMA.FTZ R167, R7, UR4, -R181.reuse ;  /* 0x0000000407a77c23 */ /* 0x100fe200080108b5 */
[--C-:B------:R-:W-:Y:S01]  /*b2f0*/  FFMA.FTZ R166, R9, UR4, -R181.reuse ;  /* 0x0000000409a67c23 */ /* 0x100fe200080108b5 */
[--C-:B------:R-:W-:Y:S01]  /*b300*/  FFMA.FTZ R191, R10, UR4, -R181.reuse ;  /* 0x000000040abf7c23 */ /* 0x100fe200080108b5 */
[--C-:B------:R-:W-:Y:S01]  /*b310*/  FFMA.FTZ R196, R174, UR4, -R181.reuse ;  /* 0x00000004aec47c23 */ /* 0x100fe200080108b5 */
[----:B------:R-:W-:Y:S01]  /*b320*/  FADD.FTZ R0, -R5, R0 ;  /* 0x0000000005007221 */ /* 0x000fe20000010100 */
[----:B------:R-:W-:Y:S02]  /*b330*/  FSEL R5, R3, RZ, P0 ;  /* 0x000000ff03057208 */ /* 0x000fe40000000000 */
[----:B------:R-:W3:Y:S01]  /*b340*/  MUFU.EX2 R189, R189 ;  /* 0x000000bd00bd7308 */ /* 0x000ee20000000800 */
[----:B------:R-:W-:Y:S01]  /*b350*/  LDSM.16.MT88.4 R172, [R228+0x14800] ;  /* 0x01480000e4ac783b */ /* 0x000fe20000004200 */
[----:B------:R-:W-:Y:S01]  /*b360*/  FMUL.FTZ R6, R0, UR4 ;  /* 0x0000000400067c20 */ /* 0x000fe20008410000 */
[--C-:B------:R-:W-:Y:S01]  /*b370*/  FFMA.FTZ R187, R187, UR4, -R181.reuse ;  /* 0x00000004bbbb7c23 */ /* 0x100fe200080108b5 */
[----:B------:R-:W-:Y:S01]  /*b380*/  FADD.FTZ R0, -R5, R2 ;  /* 0x0000000205007221 */ /* 0x000fe20000010100 */
[--C-:B------:R-:W-:Y:S01]  /*b390*/  FFMA.FTZ R185, R185, UR4, -R181.reuse ;  /* 0x00000004b9b97c23 */ /* 0x100fe200080108b5 */
[--C-:B------:R-:W-:Y:S01]  /*b3a0*/  FFMA.FTZ R182, R182, UR4, -R181.reuse ;  /* 0x00000004b6b67c23 */ /* 0x100fe200080108b5 */
[--C-:B------:R-:W-:Y:S01]  /*b3b0*/  FFMA.FTZ R201, R201, UR4, -R181.reuse ;  /* 0x00000004c9c97c23 */ /* 0x100fe200080108b5 */
[----:B------:R-:W-:Y:S02]  /*b3c0*/  FMUL.FTZ R8, R0, UR4 ;  /* 0x0000000400087c20 */ /* 0x000fe40008410000 */
[----:B------:R-:W-:Y:S01]  /*b3d0*/  MUFU.EX2 R195, R195 ;  /* 0x000000c300c37308 */ /* 0x000fe20000000800 */
[----:B-1----:R-:W-:Y:S01]  /*b3e0*/  F2FP.F16.F32.PACK_AB R168, R190, R193 ;  /* 0x000000c1bea8723e */ /* 0x002fe200000000ff */
[--C-:B------:R-:W-:Y:S01]  /*b3f0*/  FFMA.FTZ R198, R198, UR4, -R181.reuse ;  /* 0x00000004c6c67c23 */ /* 0x100fe200080108b5 */
[--C-:B------:R-:W-:Y:S01]  /*b400*/  FFMA.FTZ R203, R203, UR4, -R181.reuse ;  /* 0x00000004cbcb7c23 */ /* 0x100fe200080108b5 */
[--C-:B------:R-:W-:Y:S01]  /*b410*/  FFMA.FTZ R206, R206, UR4, -R181.reuse ;  /* 0x00000004cece7c23 */ /* 0x100fe200080108b5 */
[--C-:B------:R-:W-:Y:S01]  /*b420*/  FFMA.FTZ R202, R202, UR4, -R181.reuse ;  /* 0x00000004caca7c23 */ /* 0x100fe200080108b5 */
[----:B------:R-:W-:Y:S01]  /*b430*/  FFMA.FTZ R248, R248, UR4, -R181 ;  /* 0x00000004f8f87c23 */ /* 0x000fe200080108b5 */
[----:B------:R-:W-:Y:S03]  /*b440*/  PLOP3.LUT P0, PT, PT, PT, UP0, 0x80, 0x0 ;  /* 0x000000000000781c */ /* 0x000fe60003f0f008 */
[----:B------:R-:W1:Y:S01]  /*b450*/  MUFU.EX2 R167, R167 ;  /* 0x000000a700a77308 */ /* 0x000e620000000800 */
[----:B---3--:R-:W-:Y:S09]  /*b460*/  F2FP.F16.F32.PACK_AB R170, R188, R189 ;  /* 0x000000bdbcaa723e */ /* 0x008ff200000000ff */
[----:B------:R-:W-:Y:S10]  /*b470*/  MUFU.EX2 R166, R166 ;  /* 0x000000a600a67308 */ /* 0x000ff40000000800 */
[----:B------:R-:W3:Y:S01]  /*b480*/  MUFU.EX2 R191, R191 ;  /* 0x000000bf00bf7308 */ /* 0x000ee20000000800 */
[----:B-1----:R-:W-:Y:S09]  /*b490*/  F2FP.F16.F32.PACK_AB R169, R167, R195 ;  /* 0x000000c3a7a9723e */ /* 0x002ff200000000ff */
[----:B------:R-:W1:Y:S10]  /*b4a0*/  MUFU.EX2 R2, R6 ;  /* 0x0000000600027308 */ /* 0x000e740000000800 */
[----:B------:R-:W4:Y:S01]  /*b4b0*/  MUFU.EX2 R0, R8 ;  /* 0x0000000800007308 */ /* 0x000f220000000800 */
[----:B---3--:R-:W-:Y:S09]  /*b4c0*/  F2FP.F16.F32.PACK_AB R171, R191, R166 ;  /* 0x000000a6bfab723e */ /* 0x008ff200000000ff */
[----:B------:R-:W-:Y:S01]  /*b4d0*/  MUFU.EX2 R184, R187 ;  /* 0x000000bb00b87308 */ /* 0x000fe20000000800 */
[C---:B-1----:R-:W-:Y:S01]  /*b4e0*/  FMUL.FTZ R4, R2.reuse, R160 ;  /* 0x000000a002047220 */ /* 0x042fe20000410000 */
[C---:B------:R-:W-:Y:S01]  /*b4f0*/  FMUL.FTZ R5, R2.reuse, R161 ;  /* 0x000000a102057220 */ /* 0x040fe20000410000 */
[C---:B------:R-:W-:Y:S01]  /*b500*/  FMUL.FTZ R9, R2.reuse, R157 ;  /* 0x0000009d02097220 */ /* 0x040fe20000410000 */
[C---:B------:R-:W-:Y:S01]  /*b510*/  FMUL.FTZ R12, R2.reuse, R152 ;  /* 0x00000098020c7220 */ /* 0x040fe20000410000 */
[C---:B------:R-:W-:Y:S01]  /*b520*/  FMUL.FTZ R13, R2.reuse, R153 ;  /* 0x00000099020d7220 */ /* 0x040fe20000410000 */
[C---:B------:R-:W-:Y:S01]  /*b530*/  FMUL.FTZ R20, R2.reuse, R144 ;  /* 0x0000009002147220 */ /* 0x040fe20000410000 */
[C---:B------:R-:W-:Y:S01]  /*b540*/  FMUL.FTZ R21, R2.reuse, R145 ;  /* 0x0000009102157220 */ /* 0x040fe20000410000 */
[----:B------:R-:W-:Y:S01]  /*b550*/  FMUL.FTZ R28, R2, R136 ;  /* 0x00000088021c7220 */ /* 0x000fe20000410000 */
[C---:B----4-:R-:W-:Y:S01]  /*b560*/  FMUL.FTZ R6, R0.reuse, R162 ;  /* 0x000000a200067220 */ /* 0x050fe20000410000 */
[----:B------:R-:W-:Y:S01]  /*b570*/  FMUL.FTZ R7, R0, R163 ;  /* 0x000000a300077220 */ /* 0x000fe20000410000 */
[----:B------:R-:W-:Y:S01]  /*b580*/  FMUL.FTZ R8, R2, R156 ;  /* 0x0000009c02087220 */ /* 0x000fe20000410000 */
[C---:B------:R-:W-:Y:S01]  /*b590*/  FMUL.FTZ R10, R0.reuse, R158 ;  /* 0x0000009e000a7220 */ /* 0x040fe20000410000 */
[C---:B------:R-:W-:Y:S01]  /*b5a0*/  FMUL.FTZ R11, R0.reuse, R159 ;  /* 0x0000009f000b7220 */ /* 0x040fe20000410000 */
[----:B------:R-:W1:Y:S01]  /*b5b0*/  LDSM.16.MT88.4 R160, [R224+0x10000] ;  /* 0x01000000e0a0783b */ /* 0x000e620000004200 */
[C---:B------:R-:W-:Y:S01]  /*b5c0*/  FMUL.FTZ R14, R0.reuse, R154 ;  /* 0x0000009a000e7220 */ /* 0x040fe20000410000 */
[----:B------:R-:W-:Y:S01]  /*b5d0*/  FMUL.FTZ R15, R0, R155 ;  /* 0x0000009b000f7220 */ /* 0x000fe20000410000 */
[C---:B------:R-:W-:Y:S01]  /*b5e0*/  HMMA.16816.F32 R4, R168.reuse, R16, R4 ;  /* 0x00000010a804723c */ /* 0x040fe20000001804 */
[----:B------:R-:W-:Y:S04]  /*b5f0*/  MUFU.EX2 R250, R183 ;  /* 0x000000b700fa7308 */ /* 0x000fe80000000800 */
[----:B------:R-:W3:Y:S01]  /*b600*/  LDSM.16.MT88.4 R152, [R228+0x12000] ;  /* 0x01200000e498783b */ /* 0x000ee20000004200 */
[C---:B------:R-:W-:Y:S05]  /*b610*/  HMMA.16816.F32 R8, R168.reuse, R18, R8 ;  /* 0x00000012a808723c */ /* 0x040fea0000001808 */
[----:B------:R-:W-:Y:S01]  /*b620*/  MUFU.EX2 R192, R192 ;  /* 0x000000c000c07308 */ /* 0x000fe20000000800 */
[C---:B------:R-:W-:Y:S01]  /*b630*/  FMUL.FTZ R16, R2.reuse, R148 ;  /* 0x0000009402107220 */ /* 0x040fe20000410000 */
[C---:B------:R-:W-:Y:S01]  /*b640*/  HMMA.16816.F32 R12, R168.reuse, R24, R12 ;  /* 0x00000018a80c723c */ /* 0x040fe2000000180c */
[----:B------:R-:W-:Y:S03]  /*b650*/  LDSM.16.MT88.4 R156, [R228+0x12800] ;  /* 0x01280000e49c783b */ /* 0x000fe60000004200 */
[----:B------:R-:W-:Y:S01]  /*b660*/  FMUL.FTZ R17, R2, R149 ;  /* 0x0000009502117220 */ /* 0x000fe20000410000 */
[C---:B------:R-:W-:Y:S01]  /*b670*/  FMUL.FTZ R18, R0.reuse, R150 ;  /* 0x0000009600127220 */ /* 0x040fe20000410000 */
[C---:B------:R-:W-:Y:S01]  /*b680*/  FMUL.FTZ R19, R0.reuse, R151 ;  /* 0x0000009700137220 */ /* 0x040fe20000410000 */
[C---:B------:R-:W-:Y:S02]  /*b690*/  FMUL.FTZ R22, R0.reuse, R146 ;  /* 0x0000009200167220 */ /* 0x040fe40000410000 */
[----:B------:R-:W-:Y:S01]  /*b6a0*/  LDSM.16.MT88.4 R148, [R225+0x10800] ;  /* 0x01080000e194783b */ /* 0x000fe20000004200 */
[----:B------:R-:W4:Y:S01]  /*b6b0*/  MUFU.EX2 R197, R197 ;  /* 0x000000c500c57308 */ /* 0x000f220000000800 */
[----:B------:R-:W-:Y:S01]  /*b6c0*/  FMUL.FTZ R23, R0, R147 ;  /* 0x0000009300177220 */ /* 0x000fe20000410000 */
[C---:B------:R-:W-:Y:S01]  /*b6d0*/  FMUL.FTZ R24, R2.reuse, R140 ;  /* 0x0000008c02187220 */ /* 0x040fe20000410000 */
[C---:B------:R-:W-:Y:S01]  /*b6e0*/  FMUL.FTZ R25, R2.reuse, R141 ;  /* 0x0000008d02197220 */ /* 0x040fe20000410000 */
[C---:B------:R-:W-:Y:S03]  /*b6f0*/  HMMA.16816.F32 R16, R168.reuse, R26, R16 ;  /* 0x0000001aa810723c */ /* 0x040fe60000001810 */
[----:B------:R-:W5:Y:S01]  /*b700*/  LDSM.16.MT88.4 R144, [R226+0x12000] ;  /* 0x01200000e290783b */ /* 0x000f620000004200 */
[----:B------:R-:W-:Y:S01]  /*b710*/  FMUL.FTZ R29, R2, R137 ;  /* 0x00000089021d7220 */ /* 0x000fe20000410000 */
[C---:B------:R-:W-:Y:S01]  /*b720*/  FMUL.FTZ R30, R0.reuse, R138 ;  /* 0x0000008a001e7220 */ /* 0x040fe20000410000 */
[C---:B--2---:R-:W-:Y:S01]  /*b730*/  HMMA.16816.F32 R20, R168.reuse, R32, R20 ;  /* 0x00000020a814723c */ /* 0x044fe20000001814 */
[----:B------:R-:W-:Y:S04]  /*b740*/  MUFU.EX2 R194, R194 ;  /* 0x000000c200c27308 */ /* 0x000fe80000000800 */
[C---:B------:R-:W-:Y:S01]  /*b750*/  FMUL.FTZ R26, R0.reuse, R142 ;  /* 0x0000008e001a7220 */ /* 0x040fe20000410000 */
[C---:B------:R-:W-:Y:S01]  /*b760*/  FMUL.FTZ R27, R0.reuse, R143 ;  /* 0x0000008f001b7220 */ /* 0x040fe20000410000 */
[----:B------:R-:W-:Y:S01]  /*b770*/  FMUL.FTZ R31, R0, R139 ;  /* 0x0000008b001f7220 */ /* 0x000fe20000410000 */
[----:B------:R-:W-:Y:S03]  /*b780*/  LDSM.16.MT88.4 R140, [R228+0x14000] ;  /* 0x01400000e48c783b */ /* 0x000fe60000004200 */
[----:B------:R-:W2:Y:S01]  /*b790*/  MUFU.EX2 R199, R199 ;  /* 0x000000c700c77308 */ /* 0x000ea20000000800 */
[C---:B------:R-:W-:Y:S01]  /*b7a0*/  FMUL.FTZ R32, R2.reuse, R132 ;  /* 0x0000008402207220 */ /* 0x040fe20000410000 */
[C---:B------:R-:W-:Y:S01]  /*b7b0*/  FMUL.FTZ R33, R2.reuse, R133 ;  /* 0x0000008502217220 */ /* 0x040fe20000410000 */
[C---:B------:R-:W-:Y:S02]  /*b7c0*/  HMMA.16816.F32 R24, R168.reuse, R34, R24 ;  /* 0x00000022a818723c */ /* 0x040fe40000001818 */
[----:B------:R-:W4:Y:S01]  /*b7d0*/  LDSM.16.MT88.4 R136, [R225+0x12000] ;  /* 0x01200000e188783b */ /* 0x000f220000004200 */
[C---:B------:R-:W-:Y:S01]  /*b7e0*/  FMUL.FTZ R36, R2.reuse, R36 ;  /* 0x0000002402247220 */ /* 0x040fe20000410000 */
[----:B------:R-:W-:Y:S02]  /*b7f0*/  FMUL.FTZ R37, R2, R37 ;  /* 0x0000002502257220 */ /* 0x000fe40000410000 */
[C---:B-1----:R-:W-:Y:S01]  /*b800*/  HMMA.16816.F32 R28, R168.reuse, R160, R28 ;  /* 0x000000a0a81c723c */ /* 0x042fe2000000181c */
[----:B------:R-:W-:Y:S04]  /*b810*/  MUFU.EX2 R196, R196 ;  /* 0x000000c400c47308 */ /* 0x000fe80000000800 */
[C---:B------:R-:W-:Y:S01]  /*b820*/  FMUL.FTZ R34, R0.reuse, R134 ;  /* 0x0000008600227220 */ /* 0x040fe20000410000 */
[C---:B------:R-:W-:Y:S01]  /*b830*/  FMUL.FTZ R35, R0.reuse, R135 ;  /* 0x0000008700237220 */ /* 0x040fe20000410000 */
[C---:B------:R-:W-:Y:S01]  /*b840*/  FMUL.FTZ R38, R0.reuse, R38 ;  /* 0x0000002600267220 */ /* 0x040fe20000410000 */
[----:B------:R-:W-:Y:S01]  /*b850*/  FMUL.FTZ R39, R0, R39 ;  /* 0x0000002700277220 */ /* 0x000fe20000410000 */
[----:B------:R-:W1:Y:S02]  /*b860*/  LDSM.16.MT88.4 R132, [R224+0x12000] ;  /* 0x01200000e084783b */ /* 0x000e640000004200 */
[----:B------:R-:W2:Y:S01]  /*b870*/  MUFU.EX2 R201, R201 ;  /* 0x000000c900c97308 */ /* 0x000ea20000000800 */
[C---:B------:R-:W-:Y:S01]  /*b880*/  FMUL.FTZ R40, R2.reuse, R40 ;  /* 0x0000002802287220 */ /* 0x040fe20000410000 */
[----:B------:R-:W-:Y:S01]  /*b890*/  FMUL.FTZ R41, R2, R41 ;  /* 0x0000002902297220 */ /* 0x000fe20000410000 */
[C---:B------:R-:W-:Y:S03]  /*b8a0*/  HMMA.16816.F32 R32, R168.reuse, R162, R32 ;  /* 0x000000a2a820723c */ /* 0x040fe60000001820 */
[C---:B------:R-:W-:Y:S01]  /*b8b0*/  FMUL.FTZ R42, R0.reuse, R42 ;  /* 0x0000002a002a7220 */ /* 0x040fe20000410000 */
[----:B------:R-:W-:Y:S01]  /*b8c0*/  FMUL.FTZ R43, R0, R43 ;  /* 0x0000002b002b7220 */ /* 0x000fe20000410000 */
[----:B------:R-:W-:Y:S01]  /*b8d0*/  LDSM.16.MT88.4 R160, [R226+0x12800] ;  /* 0x01280000e2a0783b */ /* 0x000fe20000004200 */
[C---:B---3--:R-:W-:Y:S01]  /*b8e0*/  HMMA.16816.F32 R36, R168.reuse, R152, R36 ;  /* 0x00000098a824723c */ /* 0x048fe20000001824 */
[----:B------:R-:W-:Y:S04]  /*b8f0*/  MUFU.EX2 R198, R198 ;  /* 0x000000c600c67308 */ /* 0x000fe80000000800 */
[C---:B------:R-:W-:Y:S01]  /*b900*/  FMUL.FTZ R44, R2.reuse, R44 ;  /* 0x0000002c022c7220 */ /* 0x040fe20000410000 */
[C---:B------:R-:W-:Y:S01]  /*b910*/  HMMA.16816.F32 R40, R168.reuse, R154, R40 ;  /* 0x0000009aa828723c */ /* 0x040fe20000001828 */
[----:B------:R-:W-:Y:S04]  /*b920*/  LDSM.16.MT88.4 R152, [R224+0x10800] ;  /* 0x01080000e098783b */ /* 0x000fe80000004200 */
[----:B------:R-:W3:Y:S01]  /*b930*/  MUFU.EX2 R203, R203 ;  /* 0x000000cb00cb7308 */ /* 0x000ee20000000800 */
[----:B------:R-:W-:Y:S01]  /*b940*/  FMUL.FTZ R45, R2, R45 ;  /* 0x0000002d022d7220 */ /* 0x000fe20000410000 */
[C---:B------:R-:W-:Y:S01]  /*b950*/  FMUL.FTZ R46, R0.reuse, R46 ;  /* 0x0000002e002e7220 */ /* 0x040fe20000410000 */
[----:B------:R-:W-:Y:S03]  /*b960*/  FMUL.FTZ R47, R0, R47 ;  /* 0x0000002f002f7220 */ /* 0x000fe60000410000 */
[C---:B------:R-:W-:Y:S01]  /*b970*/  FMUL.FTZ R48, R2.reuse, R48 ;  /* 0x0000003002307220 */ /* 0x040fe20000410000 */
[----:B------:R-:W-:Y:S01]  /*b980*/  FMUL.FTZ R49, R2, R49 ;  /* 0x0000003102317220 */ /* 0x000fe20000410000 */
[C---:B------:R-:W-:Y:S01]  /*b990*/  FMUL.FTZ R50, R0.reuse, R50 ;  /* 0x0000003200327220 */ /* 0x040fe20000410000 */
[----:B------:R-:W-:Y:S01]  /*b9a0*/  FMUL.FTZ R51, R0, R51 ;  /* 0x0000003300337220 */ /* 0x000fe20000410000 */
[C---:B-----5:R-:W-:Y:S01]  /*b9b0*/  HMMA.16816.F32 R44, R168.reuse, R144, R44 ;  /* 0x00000090a82c723c */ /* 0x060fe2000000182c */
[----:B------:R-:W-:Y:S02]  /*b9c0*/  MUFU.EX2 R204, R204 ;  /* 0x000000cc00cc7308 */ /* 0x000fe40000000800 */
[C---:B------:R-:W-:Y:S01]  /*b9d0*/  FMUL.FTZ R52, R2.reuse, R52 ;  /* 0x0000003402347220 */ /* 0x040fe20000410000 */
[----:B------:R-:W-:Y:S01]  /*b9e0*/  FMUL.FTZ R53, R2, R53 ;  /* 0x0000003502357220 */ /* 0x000fe20000410000 */
[C---:B------:R-:W-:Y:S01]  /*b9f0*/  FMUL.FTZ R54, R0.reuse, R54 ;  /* 0x0000003600367220 */ /* 0x040fe20000410000 */
[C---:B------:R-:W-:Y:S01]  /*ba00*/  HMMA.16816.F32 R48, R168.reuse, R146, R48 ;  /* 0x00000092a830723c */ /* 0x040fe20000001830 */
[----:B------:R-:W5:Y:S04]  /*ba10*/  LDSM.16.MT88.4 R144, [R226+0x14000] ;  /* 0x01400000e290783b */ /* 0x000f680000004200 */
[----:B------:R-:W-:Y:S01]  /*ba20*/  MUFU.EX2 R205, R205 ;  /* 0x000000cd00cd7308 */ /* 0x000fe20000000800 */
[----:B------:R-:W-:Y:S01]  /*ba30*/  FMUL.FTZ R55, R0, R55 ;  /* 0x0000003700377220 */ /* 0x000fe20000410000 */
[C---:B------:R-:W-:Y:S01]  /*ba40*/  FMUL.FTZ R56, R2.reuse, R56 ;  /* 0x0000003802387220 */ /* 0x040fe20000410000 */
[----:B------:R-:W-:Y:S03]  /*ba50*/  FMUL.FTZ R57, R2, R57 ;  /* 0x0000003902397220 */ /* 0x000fe60000410000 */
[C---:B------:R-:W-:Y:S01]  /*ba60*/  FMUL.FTZ R58, R0.reuse, R58 ;  /* 0x0000003a003a7220 */ /* 0x040fe20000410000 */
[----:B------:R-:W-:Y:S01]  /*ba70*/  FMUL.FTZ R59, R0, R59 ;  /* 0x0000003b003b7220 */ /* 0x000fe20000410000 */
[C---:B----4-:R-:W-:Y:S02]  /*ba80*/  HMMA.16816.F32 R52, R168.reuse, R136, R52 ;  /* 0x00000088a834723c */ /* 0x050fe40000001834 */
[----:B------:R-:W-:Y:S01]  /*ba90*/  MUFU.EX2 R207, R207 ;  /* 0x000000cf00cf7308 */ /* 0x000fe20000000800 */
[C---:B------:R-:W-:Y:S01]  /*baa0*/  FMUL.FTZ R60, R2.reuse, R60 ;  /* 0x0000003c023c7220 */ /* 0x040fe20000410000 */
[----:B------:R-:W-:Y:S01]  /*bab0*/  FMUL.FTZ R61, R2, R61 ;  /* 0x0000003d023d7220 */ /* 0x000fe20000410000 */
[C---:B------:R-:W-:Y:S01]  /*bac0*/  FMUL.FTZ R62, R0.reuse, R62 ;  /* 0x0000003e003e7220 */ /* 0x040fe20000410000 */
[C---:B------:R-:W-:Y:S01]  /*bad0*/  HMMA.16816.F32 R56, R168.reuse, R138, R56 ;  /* 0x0000008aa838723c */ /* 0x040fe20000001838 */
[----:B------:R-:W4:Y:S05]  /*bae0*/  LDSM.16.MT88.4 R136, [R225+0x14000] ;  /* 0x01400000e188783b */ /* 0x000f2a0000004200 */
[----:B------:R-:W-:Y:S01]  /*baf0*/  MUFU.EX2 R200, R200 ;  /* 0x000000c800c87308 */ /* 0x000fe20000000800 */
[----:B------:R-:W-:Y:S01]  /*bb00*/  FMUL.FTZ R63, R0, R63 ;  /* 0x0000003f003f7220 */ /* 0x000fe20000410000 */
[C---:B------:R-:W-:Y:S03]  /*bb10*/  FMUL.FTZ R64, R2.reuse, R64 ;  /* 0x0000004002407220 */ /* 0x040fe60000410000 */
[----:B------:R-:W-:Y:S01]  /*bb20*/  FMUL.FTZ R65, R2, R65 ;  /* 0x0000004102417220 */ /* 0x000fe20000410000 */
[C---:B------:R-:W-:Y:S01]  /*bb30*/  FMUL.FTZ R66, R0.reuse, R66 ;  /* 0x0000004200427220 */ /* 0x040fe20000410000 */
[----:B------:R-:W-:Y:S01]  /*bb40*/  FMUL.FTZ R67, R0, R67 ;  /* 0x0000004300437220 */ /* 0x000fe20000410000 */
[C---:B-1----:R-:W-:Y:S02]  /*bb50*/  HMMA.16816.F32 R60, R168.reuse, R132, R60 ;  /* 0x00000084a83c723c */ /* 0x042fe4000000183c */
[----:B------:R-:W1:Y:S01]  /*bb60*/  MUFU.EX2 R206, R206 ;  /* 0x000000ce00ce7308 */ /* 0x000e620000000800 */
[C---:B------:R-:W-:Y:S01]  /*bb70*/  FMUL.FTZ R68, R2.reuse, R68 ;  /* 0x0000004402447220 */ /* 0x040fe20000410000 */
[----:B------:R-:W-:Y:S01]  /*bb80*/  FMUL.FTZ R69, R2, R69 ;  /* 0x0000004502457220 */ /* 0x000fe20000410000 */
[C---:B------:R-:W-:Y:S01]  /*bb90*/  FMUL.FTZ R70, R0.reuse, R70 ;  /* 0x0000004600467220 */ /* 0x040fe20000410000 */
[C---:B------:R-:W-:Y:S01]  /*bba0*/  HMMA.16816.F32 R64, R168.reuse, R134, R64 ;  /* 0x00000086a840723c */ /* 0x040fe20000001840 */
[----:B------:R-:W2:Y:S05]  /*bbb0*/  LDSM.16.MT88.4 R132, [R224+0x14000] ;  /* 0x01400000e084783b */ /* 0x000eaa0000004200 */
[----:B------:R-:W1:Y:S01]  /*bbc0*/  MUFU.EX2 R202, R202 ;  /* 0x000000ca00ca7308 */ /* 0x000e620000000800 */
[----:B------:R-:W-:Y:S01]  /*bbd0*/  FMUL.FTZ R71, R0, R71 ;  /* 0x0000004700477220 */ /* 0x000fe20000410000 */
[C---:B------:R-:W-:Y:S03]  /*bbe0*/  FMUL.FTZ R72, R2.reuse, R72 ;  /* 0x0000004802487220 */ /* 0x040fe60000410000 */
[----:B------:R-:W-:Y:S01]  /*bbf0*/  FMUL.FTZ R73, R2, R73 ;  /* 0x0000004902497220 */ /* 0x000fe20000410000 */
[C---:B------:R-:W-:Y:S01]  /*bc00*/  FMUL.FTZ R74, R0.reuse, R74 ;  /* 0x0000004a004a7220 */ /* 0x040fe20000410000 */
[----:B------:R-:W-:Y:S01]  /*bc10*/  FMUL.FTZ R75, R0, R75 ;  /* 0x0000004b004b7220 */ /* 0x000fe20000410000 */
[C---:B------:R-:W-:Y:S02]  /*bc20*/  HMMA.16816.F32 R68, R168.reuse, R140, R68 ;  /* 0x0000008ca844723c */ /* 0x040fe40000001844 */
[----:B------:R-:W-:Y:S01]  /*bc30*/  MUFU.EX2 R252, R252 ;  /* 0x000000fc00fc7308 */ /* 0x000fe20000000800 */
[C---:B------:R-:W-:Y:S01]  /*bc40*/  FMUL.FTZ R76, R2.reuse, R76 ;  /* 0x0000004c024c7220 */ /* 0x040fe20000410000 */
[----:B------:R-:W-:Y:S01]  /*bc50*/  FMUL.FTZ R77, R2, R77 ;  /* 0x0000004d024d7220 */ /* 0x000fe20000410000 */
[C---:B------:R-:W-:Y:S01]  /*bc60*/  FMUL.FTZ R78, R0.reuse, R78 ;  /* 0x0000004e004e7220 */ /* 0x040fe20000410000 */
[C---:B------:R-:W-:Y:S01]  /*bc70*/  HMMA.16816.F32 R72, R168.reuse, R142, R72 ;  /* 0x0000008ea848723c */ /* 0x040fe20000001848 */
[----:B------:R-:W3:Y:S05]  /*bc80*/  LDSM.16.MT88.4 R140, [R228+0x16000] ;  /* 0x01600000e48c783b */ /* 0x000eea0000004200 */
[----:B------:R-:W-:Y:S01]  /*bc90*/  MUFU.EX2 R251, R251 ;  /* 0x000000fb00fb7308 */ /* 0x000fe20000000800 */
[----:B------:R-:W-:Y:S01]  /*bca0*/  FMUL.FTZ R79, R0, R79 ;  /* 0x0000004f004f7220 */ /* 0x000fe20000410000 */
[C---:B------:R-:W-:Y:S03]  /*bcb0*/  FMUL.FTZ R80, R2.reuse, R80 ;  /* 0x0000005002507220 */ /* 0x040fe60000410000 */
[----:B------:R-:W-:Y:S01]  /*bcc0*/  FMUL.FTZ R81, R2, R81 ;  /* 0x0000005102517220 */ /* 0x000fe20000410000 */
[C---:B------:R-:W-:Y:S01]  /*bcd0*/  FMUL.FTZ R82, R0.reuse, R82 ;  /* 0x0000005200527220 */ /* 0x040fe20000410000 */
[----:B------:R-:W-:Y:S01]  /*bce0*/  FMUL.FTZ R83, R0, R83 ;  /* 0x0000005300537220 */ /* 0x000fe20000410000 */
[C---:B-----5:R-:W-:Y:S02]  /*bcf0*/  HMMA.16816.F32 R76, R168.reuse, R144, R76 ;  /* 0x00000090a84c723c */ /* 0x060fe4000000184c */
[----:B------:R-:W-:Y:S01]  /*bd00*/  MUFU.EX2 R248, R248 ;  /* 0x000000f800f87308 */ /* 0x000fe20000000800 */
[C---:B------:R-:W-:Y:S01]  /*bd10*/  FMUL.FTZ R84, R2.reuse, R84 ;  /* 0x0000005402547220 */ /* 0x040fe20000410000 */
[----:B------:R-:W-:Y:S01]  /*bd20*/  FMUL.FTZ R85, R2, R85 ;  /* 0x0000005502557220 */ /* 0x000fe20000410000 */
        /* <DEDUP_REMOVED lines=15> */
[C---:B------:R-:W-:Y:S01]  /*be20*/  FMUL.FTZ R96, R2.reuse, R96 ;  /* 0x0000006002607220 */ /* 0x040fe20000410000 */
[----:B------:R-:W-:Y:S01]  /*be30*/  FMUL.FTZ R97, R2, R97 ;  /* 0x0000006102617220 */ /* 0x000fe20000410000 */
[C---:B------:R-:W-:Y:S03]  /*be40*/  FMUL.FTZ R98, R0.reuse, R98 ;  /* 0x0000006200627220 */ /* 0x040fe60000410000 */
[----:B------:R-:W-:Y:S01]  /*be50*/  FMUL.FTZ R99, R0, R99 ;  /* 0x0000006300637220 */ /* 0x000fe20000410000 */
[C---:B--2---:R-:W-:Y:S03]  /*be60*/  HMMA.16816.F32 R92, R168.reuse, R132, R92 ;  /* 0x00000084a85c723c */ /* 0x044fe6000000185c */
[C---:B------:R-:W-:Y:S01]  /*be70*/  FMUL.FTZ R100, R2.reuse, R100 ;  /* 0x0000006402647220 */ /* 0x040fe20000410000 */
[----:B------:R-:W-:Y:S01]  /*be80*/  FMUL.FTZ R101, R2, R101 ;  /* 0x0000006502657220 */ /* 0x000fe20000410000 */
[C---:B------:R-:W-:Y:S01]  /*be90*/  FMUL.FTZ R102, R0.reuse, R102 ;  /* 0x0000006600667220 */ /* 0x040fe20000410000 */
[C---:B------:R-:W-:Y:S01]  /*bea0*/  HMMA.16816.F32 R96, R168.reuse, R134, R96 ;  /* 0x00000086a860723c */ /* 0x040fe20000001860 */
[----:B------:R-:W2:Y:S04]  /*beb0*/  LDSM.16.MT88.4 R132, [R225+0x16000] ;  /* 0x01600000e184783b */ /* 0x000ea80000004200 */
[----:B------:R-:W-:Y:S01]  /*bec0*/  FMUL.FTZ R103, R0, R103 ;  /* 0x0000006700677220 */ /* 0x000fe20000410000 */
[C---:B------:R-:W-:Y:S01]  /*bed0*/  FMUL.FTZ R104, R2.reuse, R104 ;  /* 0x0000006802687220 */ /* 0x040fe20000410000 */
[----:B------:R-:W-:Y:S01]  /*bee0*/  FMUL.FTZ R105, R2, R105 ;  /* 0x0000006902697220 */ /* 0x000fe20000410000 */
[C---:B------:R-:W-:Y:S03]  /*bef0*/  FMUL.FTZ R106, R0.reuse, R106 ;  /* 0x0000006a006a7220 */ /* 0x040fe60000410000 */
        /* <DEDUP_REMOVED lines=27> */
[C---:B------:R-:W-:Y:S05]  /*c0b0*/  HMMA.16816.F32 R120, R168.reuse, R134, R120 ;  /* 0x00000086a878723c */ /* 0x040fea0000001878 */
[----:B------:R-:W-:Y:S01]  /*c0c0*/  FMUL.FTZ R127, R0, R127 ;  /* 0x0000007f007f7220 */ /* 0x000fe20000410000 */
[C---:B------:R-:W-:Y:S01]  /*c0d0*/  FMUL.FTZ R128, R2.reuse, R128 ;  /* 0x0000008002807220 */ /* 0x040fe20000410000 */
[----:B------:R-:W-:Y:S01]  /*c0e0*/  FMUL.FTZ R129, R2, R129 ;  /* 0x0000008102817220 */ /* 0x000fe20000410000 */
[C---:B------:R-:W-:Y:S03]  /*c0f0*/  FMUL.FTZ R130, R0.reuse, R130 ;  /* 0x0000008200827220 */ /* 0x040fe60000410000 */
[----:B------:R-:W-:Y:S01]  /*c100*/  FMUL.FTZ R131, R0, R131 ;  /* 0x0000008300837220 */ /* 0x000fe20000410000 */
[C---:B---3--:R-:W-:Y:S03]  /*c110*/  HMMA.16816.F32 R124, R168.reuse, R140, R124 ;  /* 0x0000008ca87c723c */ /* 0x048fe6000000187c */
[----:B------:R-:W-:Y:S01]  /*c120*/  F2FP.F16.F32.PACK_AB R132, R197, R192 ;  /* 0x000000c0c584723e */ /* 0x000fe200000000ff */
[----:B------:R-:W-:Y:S01]  /*c130*/  FFMA.FTZ R193, R2, R249, R193 ;  /* 0x000000f902c17223 */ /* 0x000fe200000100c1 */
[----:B------:R-:W-:Y:S01]  /*c140*/  F2FP.F16.F32.PACK_AB R134, R199, R194 ;  /* 0x000000c2c786723e */ /* 0x000fe200000000ff */
[----:B------:R-:W-:Y:S01]  /*c150*/  HMMA.16816.F32 R128, R168, R142, R128 ;  /* 0x0000008ea880723c */ /* 0x000fe20000001880 */
[----:B------:R-:W2:Y:S04]  /*c160*/  LDSM.16.MT88.4 R140, [R225+0x12800] ;  /* 0x01280000e18c783b */ /* 0x000ea80000004200 */
[----:B------:R-:W-:Y:S01]  /*c170*/  F2FP.F16.F32.PACK_AB R133, R201, R196 ;  /* 0x000000c4c985723e */ /* 0x000fe200000000ff */
[----:B------:R-:W-:Y:S01]  /*c180*/  FFMA.FTZ R195, R0, R247, R195 ;  /* 0x000000f700c37223 */ /* 0x000fe200000100c3 */
[----:B------:R-:W-:Y:S01]  /*c190*/  F2FP.F16.F32.PACK_AB R135, R203, R198 ;  /* 0x000000c6cb87723e */ /* 0x000fe200000000ff */
[----:B------:R-:W-:Y:S01]  /*c1a0*/  FADD.FTZ R190, R190, R193 ;  /* 0x000000c1bebe7221 */ /* 0x000fe20000010000 */
[----:B------:R-:W3:Y:S02]  /*c1b0*/  LDSM.16.MT88.4 R168, [R224+0x12800] ;  /* 0x01280000e0a8783b */ /* 0x000ee40000004200 */
[----:B------:R-:W-:Y:S01]  /*c1c0*/  MOV R2, R3 ;  /* 0x0000000300027202 */ /* 0x000fe20000000f00 */
[----:B------:R-:W-:Y:S02]  /*c1d0*/  FADD.FTZ R195, R167, R195 ;  /* 0x000000c3a7c37221 */ /* 0x000fe40000010000 */
[C---:B----4-:R-:W-:Y:S05]  /*c1e0*/  HMMA.16816.F32 R4, R132.reuse, R136, R4 ;  /* 0x000000888404723c */ /* 0x050fea0000001804 */
[----:B------:R-:W-:Y:S01]  /*c1f0*/  FADD.FTZ R166, R166, R195 ;  /* 0x000000c3a6a67221 */ /* 0x000fe20000010000 */
[C---:B------:R-:W-:Y:S01]  /*c200*/  HMMA.16816.F32 R8, R132.reuse, R138, R8 ;  /* 0x0000008a8408723c */ /* 0x040fe20000001808 */
[----:B------:R-:W4:Y:S04]  /*c210*/  LDSM.16.MT88.4 R136, [R226+0x14800] ;  /* 0x01480000e288783b */ /* 0x000f280000004200 */
[----:B------:R-:W-:Y:S01]  /*c220*/  FADD.FTZ R191, R191, R166 ;  /* 0x000000a6bfbf7221 */ /* 0x000fe20000010000 */
[C---:B------:R-:W-:Y:S05]  /*c230*/  HMMA.16816.F32 R12, R132.reuse, R144, R12 ;  /* 0x00000090840c723c */ /* 0x040fea000000180c */
[----:B------:R-:W-:Y:S01]  /*c240*/  FADD.FTZ R196, R196, R191 ;  /* 0x000000bfc4c47221 */ /* 0x000fe20000010000 */
[C---:B------:R-:W-:Y:S01]  /*c250*/  HMMA.16816.F32 R16, R132.reuse, R146, R16 ;  /* 0x000000928410723c */ /* 0x040fe20000001810 */
[----:B------:R-:W5:Y:S04]  /*c260*/  LDSM.16.MT88.4 R144, [R225+0x14800] ;  /* 0x01480000e190783b */ /* 0x000f680000004200 */
[----:B------:R-:W-:Y:S01]  /*c270*/  FADD.FTZ R201, R201, R196 ;  /* 0x000000c4c9c97221 */ /* 0x000fe20000010000 */
[C---:B------:R-:W-:Y:S05]  /*c280*/  HMMA.16816.F32 R20, R132.reuse, R148, R20 ;  /* 0x000000948414723c */ /* 0x040fea0000001814 */
[----:B------:R-:W-:Y:S01]  /*c290*/  FADD.FTZ R198, R198, R201 ;  /* 0x000000c9c6c67221 */ /* 0x000fe20000010000 */
[C---:B------:R-:W-:Y:S01]  /*c2a0*/  HMMA.16816.F32 R24, R132.reuse, R150, R24 ;  /* 0x000000968418723c */ /* 0x040fe20000001818 */
[----:B------:R-:W5:Y:S04]  /*c2b0*/  LDSM.16.MT88.4 R148, [R228+0x16800] ;  /* 0x01680000e494783b */ /* 0x000f680000004200 */
[----:B------:R-:W-:Y:S01]  /*c2c0*/  FADD.FTZ R203, R203, R198 ;  /* 0x000000c6cbcb7221 */ /* 0x000fe20000010000 */
[C---:B------:R-:W-:Y:S05]  /*c2d0*/  HMMA.16816.F32 R28, R132.reuse, R152, R28 ;  /* 0x00000098841c723c */ /* 0x040fea000000181c */
[----:B-1----:R-:W-:Y:S01]  /*c2e0*/  FADD.FTZ R203, R206, R203 ;  /* 0x000000cbcecb7221 */ /* 0x002fe20000010000 */
[C---:B------:R-:W-:Y:S01]  /*c2f0*/  HMMA.16816.F32 R32, R132.reuse, R154, R32 ;  /* 0x0000009a8420723c */ /* 0x040fe20000001820 */
[----:B------:R-:W-:Y:S04]  /*c300*/  LDSM.16.MT88.4 R152, [R225+0x11000] ;  /* 0x01100000e198783b */ /* 0x000fe80000004200 */
[----:B------:R-:W-:Y:S01]  /*c310*/  FADD.FTZ R203, R202, R203 ;  /* 0x000000cbcacb7221 */ /* 0x000fe20000010000 */
[C---:B------:R-:W-:Y:S06]  /*c320*/  HMMA.16816.F32 R36, R132.reuse, R156, R36 ;  /* 0x0000009c8424723c */ /* 0x040fec0000001824 */
[C---:B------:R-:W-:Y:S01]  /*c330*/  HMMA.16816.F32 R40, R132.reuse, R158, R40 ;  /* 0x0000009e8428723c */ /* 0x040fe20000001828 */
[----:B------:R-:W-:Y:S05]  /*c340*/  LDSM.16.MT88.4 R156, [R224+0x11000] ;  /* 0x01100000e09c783b */ /* 0x000fea0000004200 */
[C---:B------:R-:W-:Y:S06]  /*c350*/  HMMA.16816.F32 R44, R132.reuse, R160, R44 ;  /* 0x000000a0842c723c */ /* 0x040fec000000182c */
[C---:B------:R-:W-:Y:S01]  /*c360*/  HMMA.16816.F32 R48, R132.reuse, R162, R48 ;  /* 0x000000a28430723c */ /* 0x040fe20000001830 */
[----:B------:R-:W-:Y:S05]  /*c370*/  LDSM.16.MT88.4 R160, [R228+0x13000] ;  /* 0x01300000e4a0783b */ /* 0x000fea0000004200 */
[C---:B--2---:R-:W-:Y:S06]  /*c380*/  HMMA.16816.F32 R52, R132.reuse, R140, R52 ;  /* 0x0000008c8434723c */ /* 0x044fec0000001834 */
[C---:B------:R-:W-:Y:S01]  /*c390*/  HMMA.16816.F32 R56, R132.reuse, R142, R56 ;  /* 0x0000008e8438723c */ /* 0x040fe20000001838 */
[----:B------:R-:W1:Y:S05]  /*c3a0*/  LDSM.16.MT88.4 R140, [R226+0x16800] ;  /* 0x01680000e28c783b */ /* 0x000e6a0000004200 */
[C---:B---3--:R-:W-:Y:S06]  /*c3b0*/  HMMA.16816.F32 R60, R132.reuse, R168, R60 ;  /* 0x000000a8843c723c */ /* 0x048fec000000183c */
[C---:B------:R-:W-:Y:S01]  /*c3c0*/  HMMA.16816.F32 R64, R132.reuse, R170, R64 ;  /* 0x000000aa8440723c */ /* 0x040fe20000001840 */
[----:B------:R-:W-:Y:S05]  /*c3d0*/  LDSM.16.MT88.4 R168, [R226+0x13000] ;  /* 0x01300000e2a8783b */ /* 0x000fea0000004200 */
[C---:B------:R-:W-:Y:S06]  /*c3e0*/  HMMA.16816.F32 R68, R132.reuse, R172, R68 ;  /* 0x000000ac8444723c */ /* 0x040fec0000001844 */
[C---:B------:R-:W-:Y:S01]  /*c3f0*/  HMMA.16816.F32 R72, R132.reuse, R174, R72 ;  /* 0x000000ae8448723c */ /* 0x040fe20000001848 */
[----:B------:R-:W-:Y:S05]  /*c400*/  LDSM.16.MT88.4 R172, [R225+0x13000] ;  /* 0x01300000e1ac783b */ /* 0x000fea0000004200 */
[C---:B----4-:R-:W-:Y:S06]  /*c410*/  HMMA.16816.F32 R76, R132.reuse, R136, R76 ;  /* 0x00000088844c723c */ /* 0x050fec000000184c */
[C---:B------:R-:W-:Y:S01]  /*c420*/  HMMA.16816.F32 R80, R132.reuse, R138, R80 ;  /* 0x0000008a8450723c */ /* 0x040fe20000001850 */
[----:B------:R-:W2:Y:S05]  /*c430*/  LDSM.16.MT88.4 R136, [R225+0x16800] ;  /* 0x01680000e188783b */ /* 0x000eaa0000004200 */
[C---:B-----5:R-:W-:Y:S06]  /*c440*/  HMMA.16816.F32 R84, R132.reuse, R144, R84 ;  /* 0x000000908454723c */ /* 0x060fec0000001854 */
[C---:B------:R-:W-:Y:S01]  /*c450*/  HMMA.16816.F32 R88, R132.reuse, R146, R88 ;  /* 0x000000928458723c */ /* 0x040fe20000001858 */
[----:B------:R-:W3:Y:S05]  /*c460*/  LDSM.16.MT88.4 R144, [R224+0x16800] ;  /* 0x01680000e090783b */ /* 0x000eea0000004200 */
[C---:B------:R-:W-:Y:S01]  /*c470*/  HMMA.16816.F32 R92, R132.reuse, R176, R92 ;  /* 0x000000b0845c723c */ /* 0x040fe2000000185c */
[----:B------:R-:W4:Y:S05]  /*c480*/  MUFU.EX2 R177, R185 ;  /* 0x000000b900b17308 */ /* 0x000f2a0000000800 */
[C---:B------:R-:W-:Y:S05]  /*c490*/  HMMA.16816.F32 R96, R132.reuse, R178, R96 ;  /* 0x000000b28460723c */ /* 0x040fea0000001860 */
[----:B------:R-:W-:Y:S01]  /*c4a0*/  MUFU.EX2 R176, R186 ;  /* 0x000000ba00b07308 */ /* 0x000fe20000000800 */
[C---:B------:R-:W-:Y:S09]  /*c4b0*/  HMMA.16816.F32 R100, R132.reuse, R148, R100 ;  /* 0x000000948464723c */ /* 0x040ff20000001864 */
[----:B------:R-:W-:Y:S01]  /*c4c0*/  MUFU.EX2 R179, R182 ;  /* 0x000000b600b37308 */ /* 0x000fe20000000800 */
[C---:B------:R-:W-:Y:S01]  /*c4d0*/  HMMA.16816.F32 R104, R132.reuse, R150, R104 ;  /* 0x000000968468723c */ /* 0x040fe20000001868 */
[----:B------:R-:W5:Y:S05]  /*c4e0*/  LDSM.16.MT88.4 R148, [R228+0x11000] ;  /* 0x01100000e494783b */ /* 0x000f6a0000004200 */
[C---:B-1----:R-:W-:Y:S06]  /*c4f0*/  HMMA.16816.F32 R108, R132.reuse, R140, R108 ;  /* 0x0000008c846c723c */ /* 0x042fec000000186c */
[C---:B------:R-:W-:Y:S01]  /*c500*/  HMMA.16816.F32 R112, R132.reuse, R142, R112 ;  /* 0x0000008e8470723c */ /* 0x040fe20000001870 */
[----:B------:R-:W1:Y:S05]  /*c510*/  LDSM.16.MT88.4 R140, [R226+0x11000] ;  /* 0x01100000e28c783b */ /* 0x000e6a0000004200 */
[C---:B--2---:R-:W-:Y:S06]  /*c520*/  HMMA.16816.F32 R116, R132.reuse, R136, R116 ;  /* 0x000000888474723c */ /* 0x044fec0000001874 */
[C---:B------:R-:W-:Y:S05]  /*c530*/  HMMA.16816.F32 R120, R132.reuse, R138, R120 ;  /* 0x0000008a8478723c */ /* 0x040fea0000001878 */
[----:B------:R-:W-:Y:S01]  /*c540*/  F2FP.F16.F32.PACK_AB R136, R205, R204 ;  /* 0x000000cccd88723e */ /* 0x000fe200000000ff */
[C---:B---3--:R-:W-:Y:S05]  /*c550*/  HMMA.16816.F32 R124, R132.reuse, R144, R124 ;  /* 0x00000090847c723c */ /* 0x048fea000000187c */
[----:B----4-:R-:W-:Y:S01]  /*c560*/  F2FP.F16.F32.PACK_AB R139, R177, R184 ;  /* 0x000000b8b18b723e */ /* 0x010fe200000000ff */
[----:B------:R-:W-:Y:S01]  /*c570*/  HMMA.16816.F32 R128, R132, R146, R128 ;  /* 0x000000928480723c */ /* 0x000fe20000001880 */
[----:B------:R-:W2:Y:S04]  /*c580*/  LDSM.16.MT88.4 R132, [R224+0x13000] ;  /* 0x01300000e084783b */ /* 0x000ea80000004200 */
[----:B------:R-:W-:Y:S02]  /*c590*/  F2FP.F16.F32.PACK_AB R138, R200, R207 ;  /* 0x000000cfc88a723e */ /* 0x000fe400000000ff */
[----:B------:R-:W-:Y:S02]  /*c5a0*/  F2FP.F16.F32.PACK_AB R137, R202, R206 ;  /* 0x000000ceca89723e */ /* 0x000fe400000000ff */
[----:B------:R-:W3:Y:S05]  /*c5b0*/  LDSM.16.MT88.4 R144, [R228+0x15000] ;  /* 0x01500000e490783b */ /* 0x000eea0000004200 */
[C---:B-----5:R-:W-:Y:S06]  /*c5c0*/  HMMA.16816.F32 R4, R136.reuse, R148, R4 ;  /* 0x000000948804723c */ /* 0x060fec0000001804 */
[C---:B------:R-:W-:Y:S01]  /*c5d0*/  HMMA.16816.F32 R8, R136.reuse, R150, R8 ;  /* 0x000000968808723c */ /* 0x040fe20000001808 */
[----:B------:R-:W4:Y:S05]  /*c5e0*/  LDSM.16.MT88.4 R148, [R226+0x15000] ;  /* 0x01500000e294783b */ /* 0x000f2a0000004200 */
[C---:B-1----:R-:W-:Y:S06]  /*c5f0*/  HMMA.16816.F32 R12, R136.reuse, R140, R12 ;  /* 0x0000008c880c723c */ /* 0x042fec000000180c */
[C---:B------:R-:W-:Y:S01]  /*c600*/  HMMA.16816.F32 R16, R136.reuse, R142, R16 ;  /* 0x0000008e8810723c */ /* 0x040fe20000001810 */
[----:B------:R-:W1:Y:S05]  /*c610*/  LDSM.16.MT88.4 R140, [R225+0x15000] ;  /* 0x01500000e18c783b */ /* 0x000e6a0000004200 */
[C---:B------:R-:W-:Y:S06]  /*c620*/  HMMA.16816.F32 R20, R136.reuse, R152, R20 ;  /* 0x000000988814723c */ /* 0x040fec0000001814 */
[C---:B------:R-:W-:Y:S01]  /*c630*/  HMMA.16816.F32 R24, R136.reuse, R154, R24 ;  /* 0x0000009a8818723c */ /* 0x040fe20000001818 */
[----:B------:R-:W5:Y:S05]  /*c640*/  LDSM.16.MT88.4 R152, [R224+0x15000] ;  /* 0x01500000e098783b */ /* 0x000f6a0000004200 */
[C---:B------:R-:W-:Y:S06]  /*c650*/  HMMA.16816.F32 R28, R136.reuse, R156, R28 ;  /* 0x0000009c881c723c */ /* 0x040fec000000181c */
[C---:B------:R-:W-:Y:S01]  /*c660*/  HMMA.16816.F32 R32, R136.reuse, R158, R32 ;  /* 0x0000009e8820723c */ /* 0x040fe20000001820 */
[----:B------:R-:W5:Y:S05]  /*c670*/  LDSM.16.MT88.4 R156, [R228+0x17000] ;  /* 0x01700000e49c783b */ /* 0x000f6a0000004200 */
[C---:B------:R-:W-:Y:S06]  /*c680*/  HMMA.16816.F32 R36, R136.reuse, R160, R36 ;  /* 0x000000a08824723c */ /* 0x040fec0000001824 */
[C---:B------:R-:W-:Y:S06]  /*c690*/  HMMA.16816.F32 R40, R136.reuse, R162, R40 ;  /* 0x000000a28828723c */ /* 0x040fec0000001828 */
[C---:B------:R-:W-:Y:S06]  /*c6a0*/  HMMA.16816.F32 R44, R136.reuse, R168, R44 ;  /* 0x000000a8882c723c */ /* 0x040fec000000182c */
[C---:B------:R-:W-:Y:S06]  /*c6b0*/  HMMA.16816.F32 R48, R136.reuse, R170, R48 ;  /* 0x000000aa8830723c */ /* 0x040fec0000001830 */
[C---:B------:R-:W-:Y:S05]  /*c6c0*/  HMMA.16816.F32 R52, R136.reuse, R172, R52 ;  /* 0x000000ac8834723c */ /* 0x040fea0000001834 */
[----:B------:R-:W-:Y:S01]  /*c6d0*/  F2FP.F16.F32.PACK_AB R170, R250, R251 ;  /* 0x000000fbfaaa723e */ /* 0x000fe200000000ff */
[C---:B------:R-:W-:Y:S01]  /*c6e0*/  HMMA.16816.F32 R56, R136.reuse, R174, R56 ;  /* 0x000000ae8838723c */ /* 0x040fe20000001838 */
[----:B------:R-:W-:Y:S05]  /*c6f0*/  LDSM.16.MT88.4 R172, [R224+0x11800] ;  /* 0x01180000e0ac783b */ /* 0x000fea0000004200 */
        /* <DEDUP_REMOVED lines=8> */
[----:B------:R-:W-:Y:S05]  /*c780*/  LDSM.16.MT88.4 R148, [R226+0x11800] ;  /* 0x01180000e294783b */ /* 0x000fea0000004200 */
[C---:B-1----:R-:W-:Y:S06]  /*c790*/  HMMA.16816.F32 R84, R136.reuse, R140, R84 ;  /* 0x0000008c8854723c */ /* 0x042fec0000001854 */
[C---:B------:R-:W-:Y:S01]  /*c7a0*/  HMMA.16816.F32 R88, R136.reuse, R142, R88 ;  /* 0x0000008e8858723c */ /* 0x040fe20000001858 */
[----:B------:R-:W1:Y:S05]  /*c7b0*/  LDSM.16.MT88.4 R140, [R225+0x17000] ;  /* 0x01700000e18c783b */ /* 0x000e6a0000004200 */
[C---:B-----5:R-:W-:Y:S06]  /*c7c0*/  HMMA.16816.F32 R92, R136.reuse, R152, R92 ;  /* 0x00000098885c723c */ /* 0x060fec000000185c */
[C---:B------:R-:W-:Y:S05]  /*c7d0*/  HMMA.16816.F32 R96, R136.reuse, R154, R96 ;  /* 0x0000009a8860723c */ /* 0x040fea0000001860 */
[--C-:B------:R-:W-:Y:S01]  /*c7e0*/  FFMA.FTZ R152, R180, UR4, -R181.reuse ;  /* 0x00000004b4987c23 */ /* 0x100fe200080108b5 */
[C---:B------:R-:W-:Y:S03]  /*c7f0*/  HMMA.16816.F32 R100, R136.reuse, R156, R100 ;  /* 0x0000009c8864723c */ /* 0x040fe60000001864 */
[----:B------:R-:W3:Y:S02]  /*c800*/  MUFU.EX2 R178, R152 ;  /* 0x0000009800b27308 */ /* 0x000ee40000000800 */
[----:B------:R-:W-:Y:S01]  /*c810*/  FFMA.FTZ R181, R165, UR4, -R181 ;  /* 0x00000004a5b57c23 */ /* 0x000fe200080108b5 */
[C---:B------:R-:W-:Y:S01]  /*c820*/  HMMA.16816.F32 R104, R136.reuse, R158, R104 ;  /* 0x0000009e8868723c */ /* 0x040fe20000001868 */
[----:B------:R-:W4:Y:S06]  /*c830*/  LDSM.16.MT88.4 R156, [R228+0x11800] ;  /* 0x01180000e49c783b */ /* 0x000f2c0000004200 */
[----:B------:R5:W4:Y:S01]  /*c840*/  MUFU.EX2 R165, R181 ;  /* 0x000000b500a57308 */ /* 0x000b220000000800 */
[C---:B--2---:R-:W-:Y:S06]  /*c850*/  HMMA.16816.F32 R108, R136.reuse, R132, R108 ;  /* 0x00000084886c723c */ /* 0x044fec000000186c */
[C---:B------:R-:W-:Y:S01]  /*c860*/  HMMA.16816.F32 R112, R136.reuse, R134, R112 ;  /* 0x000000868870723c */ /* 0x040fe20000001870 */
[----:B------:R-:W2:Y:S05]  /*c870*/  LDSM.16.MT88.4 R132, [R225+0x11800] ;  /* 0x01180000e184783b */ /* 0x000eaa0000004200 */
[C---:B-1----:R-:W-:Y:S03]  /*c880*/  HMMA.16816.F32 R116, R136.reuse, R140, R116 ;  /* 0x0000008c8874723c */ /* 0x042fe60000001874 */
[----:B-----5:R-:W-:Y:S03]  /*c890*/  LDSM.16.MT88.4 R180, [R226+0x13800] ;  /* 0x01380000e2b4783b */ /* 0x020fe60000004200 */
[C---:B------:R-:W-:Y:S05]  /*c8a0*/  HMMA.16816.F32 R120, R136.reuse, R142, R120 ;  /* 0x0000008e8878723c */ /* 0x040fea0000001878 */
[----:B---3--:R-:W-:Y:S01]  /*c8b0*/  MOV R140, R178 ;  /* 0x000000b2008c7202 */ /* 0x008fe20000000f00 */
[C---:B------:R-:W-:Y:S05]  /*c8c0*/  HMMA.16816.F32 R124, R136.reuse, R144, R124 ;  /* 0x00000090887c723c */ /* 0x040fea000000187c */
[----:B------:R-:W-:Y:S01]  /*c8d0*/  MOV R141, R179 ;  /* 0x000000b3008d7202 */ /* 0x000fe20000000f00 */
[----:B------:R-:W-:Y:S05]  /*c8e0*/  HMMA.16816.F32 R128, R136, R146, R128 ;  /* 0x000000928880723c */ /* 0x000fea0000001880 */
[----:B------:R-:W-:Y:S02]  /*c8f0*/  F2FP.F16.F32.PACK_AB R169, R141, R248 ;  /* 0x000000f88da9723e */ /* 0x000fe400000000ff */
[----:B------:R-:W-:Y:S04]  /*c900*/  MOV R137, R176 ;  /* 0x000000b000897202 */ /* 0x000fe80000000f00 */
[----:B------:R-:W-:Y:S02]  /*c910*/  F2FP.F16.F32.PACK_AB R168, R252, R137 ;  /* 0x00000089fca8723e */ /* 0x000fe400000000ff */
[----:B----4-:R-:W-:Y:S02]  /*c920*/  F2FP.F16.F32.PACK_AB R171, R165, R140 ;  /* 0x0000008ca5ab723e */ /* 0x010fe400000000ff */
[----:B------:R-:W-:Y:S02]  /*c930*/  MOV R138, R177 ;  /* 0x000000b1008a7202 */ /* 0x000fe40000000f00 */
[----:B------:R-:W1:Y:S01]  /*c940*/  LDSM.16.MT88.4 R176, [R228+0x13800] ;  /* 0x01380000e4b0783b */ /* 0x000e620000004200 */
[----:B------:R-:W-:Y:S02]  /*c950*/  MOV R139, R184 ;  /* 0x000000b8008b7202 */ /* 0x000fe40000000f00 */
[C---:B------:R-:W-:Y:S05]  /*c960*/  HMMA.16816.F32 R160, R168.reuse, R156, R4 ;  /* 0x0000009ca8a0723c */ /* 0x040fea0000001804 */
[----:B------:R-:W3:Y:S01]  /*c970*/  LDSM.16.MT88.4 R184, [R225+0x13800] ;  /* 0x01380000e1b8783b */ /* 0x000ee20000004200 */
[C---:B------:R-:W-:Y:S06]  /*c980*/  HMMA.16816.F32 R156, R168.reuse, R158, R8 ;  /* 0x0000009ea89c723c */ /* 0x040fec0000001808 */
[C---:B------:R-:W-:Y:S01]  /*c990*/  HMMA.16816.F32 R152, R168.reuse, R148, R12 ;  /* 0x00000094a898723c */ /* 0x040fe2000000180c */
[----:B------:R-:W4:Y:S05]  /*c9a0*/  LDSM.16.MT88.4 R4, [R224+0x13800] ;  /* 0x01380000e004783b */ /* 0x000f2a0000004200 */
[C---:B------:R-:W-:Y:S03]  /*c9b0*/  HMMA.16816.F32 R148, R168.reuse, R150, R16 ;  /* 0x00000096a894723c */ /* 0x040fe60000001810 */
[----:B------:R-:W5:Y:S03]  /*c9c0*/  LDSM.16.MT88.4 R8, [R228+0x15800] ;  /* 0x01580000e408783b */ /* 0x000f660000004200 */
[C---:B--2---:R-:W-:Y:S05]  /*c9d0*/  HMMA.16816.F32 R144, R168.reuse, R132, R20 ;  /* 0x00000084a890723c */ /* 0x044fea0000001814 */
[----:B------:R-:W2:Y:S02]  /*c9e0*/  LDSM.16.MT88.4 R12, [R226+0x15800] ;  /* 0x01580000e20c783b */ /* 0x000ea40000004200 */
[----:B------:R-:W-:Y:S04]  /*c9f0*/  MOV R132, R140 ;  /* 0x0000008c00847202 */ /* 0x000fe80000000f00 */
[----:B------:R-:W-:Y:S02]  /*ca00*/  MOV R133, R141 ;  /* 0x0000008d00857202 */ /* 0x000fe40000000f00 */
[C---:B------:R-:W-:Y:S01]  /*ca10*/  HMMA.16816.F32 R140, R168.reuse, R134, R24 ;  /* 0x00000086a88c723c */ /* 0x040fe20000001818 */
[----:B------:R-:W2:Y:S06]  /*ca20*/  LDSM.16.MT88.4 R16, [R225+0x15800] ;  /* 0x01580000e110783b */ /* 0x000eac0000004200 */
[----:B------:R-:W-:Y:S02]  /*ca30*/  MOV R25, R137 ;  /* 0x0000008900197202 */ /* 0x000fe40000000f00 */
[----:B------:R-:W2:Y:S02]  /*ca40*/  LDSM.16.MT88.4 R20, [R224+0x15800] ;  /* 0x01580000e014783b */ /* 0x000ea40000004200 */
[----:B------:R-:W-:Y:S02]  /*ca50*/  MOV R26, R138 ;  /* 0x0000008a001a7202 */ /* 0x000fe40000000f00 */
[----:B------:R-:W-:Y:S02]  /*ca60*/  MOV R27, R139 ;  /* 0x0000008b001b7202 */ /* 0x000fe40000000f00 */
[C---:B------:R-:W-:Y:S02]  /*ca70*/  HMMA.16816.F32 R136, R168.reuse, R172, R28 ;  /* 0x000000aca888723c */ /* 0x040fe4000000181c */
[----:B------:R-:W-:Y:S05]  /*ca80*/  LDSM.16.MT88.4 R28, [R226+0x17800] ;  /* 0x01780000e21c783b */ /* 0x000fea0000004200 */
[----:B------:R-:W-:Y:S04]  /*ca90*/  MOV R173, R132 ;  /* 0x0000008400ad7202 */ /* 0x000fe80000000f00 */
[----:B------:R-:W-:Y:S02]  /*caa0*/  MOV R172, R133 ;  /* 0x0000008500ac7202 */ /* 0x000fe40000000f00 */
[C---:B------:R-:W-:Y:S06]  /*cab0*/  HMMA.16816.F32 R132, R168.reuse, R174, R32 ;  /* 0x000000aea884723c */ /* 0x040fec0000001820 */
[C---:B-1----:R-:W-:Y:S05]  /*cac0*/  HMMA.16816.F32 R36, R168.reuse, R176, R36 ;  /* 0x000000b0a824723c */ /* 0x042fea0000001824 */
[----:B------:R-:W-:Y:S01]  /*cad0*/  MOV R35, R25 ;  /* 0x0000001900237202 */ /* 0x000fe20000000f00 */
[C---:B------:R-:W-:Y:S05]  /*cae0*/  HMMA.16816.F32 R40, R168.reuse, R178, R40 ;  /* 0x000000b2a828723c */ /* 0x040fea0000001828 */
[----:B------:R-:W-:Y:S01]  /*caf0*/  MOV R34, R26 ;  /* 0x0000001a00227202 */ /* 0x000fe20000000f00 */
[C---:B------:R-:W-:Y:S05]  /*cb00*/  HMMA.16816.F32 R44, R168.reuse, R180, R44 ;  /* 0x000000b4a82c723c */ /* 0x040fea000000182c */
[----:B------:R-:W-:Y:S01]  /*cb10*/  MOV R33, R27 ;  /* 0x0000001b00217202 */ /* 0x000fe20000000f00 */
[C---:B------:R-:W-:Y:S01]  /*cb20*/  HMMA.16816.F32 R48, R168.reuse, R182, R48 ;  /* 0x000000b6a830723c */ /* 0x040fe20000001830 */
[----:B------:R-:W1:Y:S05]  /*cb30*/  LDSM.16.MT88.4 R24, [R228+0x17800] ;  /* 0x01780000e418783b */ /* 0x000e6a0000004200 */
[C---:B---3--:R-:W-:Y:S06]  /*cb40*/  HMMA.16816.F32 R52, R168.reuse, R184, R52 ;  /* 0x000000b8a834723c */ /* 0x048fec0000001834 */
[C---:B------:R-:W-:Y:S06]  /*cb50*/  HMMA.16816.F32 R56, R168.reuse, R186, R56 ;  /* 0x000000baa838723c */ /* 0x040fec0000001838 */
[C---:B----4-:R-:W-:Y:S06]  /*cb60*/  HMMA.16816.F32 R60, R168.reuse, R4, R60 ;  /* 0x00000004a83c723c */ /* 0x050fec000000183c */
[C---:B------:R-:W-:Y:S01]  /*cb70*/  HMMA.16816.F32 R64, R168.reuse, R6, R64 ;  /* 0x00000006a840723c */ /* 0x040fe20000001840 */
[----:B------:R-:W3:Y:S05]  /*cb80*/  LDSM.16.MT88.4 R4, [R225+0x17800] ;  /* 0x01780000e104783b */ /* 0x000eea0000004200 */
[C---:B-----5:R-:W-:Y:S06]  /*cb90*/  HMMA.16816.F32 R68, R168.reuse, R8, R68 ;  /* 0x00000008a844723c */ /* 0x060fec0000001844 */
[C---:B------:R-:W-:Y:S01]  /*cba0*/  HMMA.16816.F32 R72, R168.reuse, R10, R72 ;  /* 0x0000000aa848723c */ /* 0x040fe20000001848 */
[----:B------:R-:W4:Y:S05]  /*cbb0*/  LDSM.16.MT88.4 R8, [R224+0x17800] ;  /* 0x01780000e008783b */ /* 0x000f2a0000004200 */
[C---:B--2---:R-:W-:Y:S06]  /*cbc0*/  HMMA.16816.F32 R76, R168.reuse, R12, R76 ;  /* 0x0000000ca84c723c */ /* 0x044fec000000184c */
[C---:B------:R-:W-:Y:S05]  /*cbd0*/  HMMA.16816.F32 R80, R168.reuse, R14, R80 ;  /* 0x0000000ea850723c */ /* 0x040fea0000001850 */
[----:B------:R-:W-:Y:S01]  /*cbe0*/  FADD.FTZ R13, R189, R190 ;  /* 0x000000bebd0d7221 */ /* 0x000fe20000010000 */
        /* <DEDUP_REMOVED lines=8> */
[C---:B-1----:R-:W-:Y:S05]  /*cc70*/  HMMA.16816.F32 R100, R168.reuse, R24, R100 ;  /* 0x00000018a864723c */ /* 0x042fea0000001864 */
[----:B------:R-:W-:Y:S01]  /*cc80*/  FADD.FTZ R199, R199, R194 ;  /* 0x000000c2c7c77221 */ /* 0x000fe20000010000 */
[C---:B------:R-:W-:Y:S05]  /*cc90*/  HMMA.16816.F32 R104, R168.reuse, R26, R104 ;  /* 0x0000001aa868723c */ /* 0x040fea0000001868 */
[----:B------:R-:W-:Y:S01]  /*cca0*/  FADD.FTZ R0, R204, R199 ;  /* 0x000000c7cc007221 */ /* 0x000fe20000010000 */
[C---:B------:R-:W-:Y:S05]  /*ccb0*/  HMMA.16816.F32 R108, R168.reuse, R28, R108 ;  /* 0x0000001ca86c723c */ /* 0x040fea000000186c */
[----:B------:R-:W-:Y:S01]  /*ccc0*/  FADD.FTZ R0, R205, R0 ;  /* 0x00000000cd007221 */ /* 0x000fe20000010000 */
[C---:B------:R-:W-:Y:S05]  /*ccd0*/  HMMA.16816.F32 R112, R168.reuse, R30, R112 ;  /* 0x0000001ea870723c */ /* 0x040fea0000001870 */
[----:B------:R-:W-:Y:S01]  /*cce0*/  FADD.FTZ R207, R207, R0 ;  /* 0x00000000cfcf7221 */ /* 0x000fe20000010000 */
[C---:B---3--:R-:W-:Y:S05]  /*ccf0*/  HMMA.16816.F32 R116, R168.reuse, R4, R116 ;  /* 0x00000004a874723c */ /* 0x048fea0000001874 */
[----:B------:R-:W-:Y:S01]  /*cd00*/  FADD.FTZ R0, R33, R203 ;  /* 0x000000cb21007221 */ /* 0x000fe20000010000 */
[C---:B------:R-:W-:Y:S05]  /*cd10*/  HMMA.16816.F32 R120, R168.reuse, R6, R120 ;  /* 0x00000006a878723c */ /* 0x040fea0000001878 */
[----:B------:R-:W-:Y:S01]  /*cd20*/  FADD.FTZ R5, R34, R0 ;  /* 0x0000000022057221 */ /* 0x000fe20000010000 */
[C---:B----4-:R-:W-:Y:S05]  /*cd30*/  HMMA.16816.F32 R124, R168.reuse, R8, R124 ;  /* 0x00000008a87c723c */ /* 0x050fea000000187c */
[----:B------:R-:W-:Y:S01]  /*cd40*/  FADD.FTZ R7, R200, R207 ;  /* 0x000000cfc8077221 */ /* 0x000fe20000010000 */
[----:B------:R-:W-:Y:S05]  /*cd50*/  HMMA.16816.F32 R128, R168, R10, R128 ;  /* 0x0000000aa880723c */ /* 0x000fea0000001880 */
[----:B------:R-:W-:Y:S01]  /*cd60*/  FADD.FTZ R5, R248, R5 ;  /* 0x00000005f8057221 */ /* 0x000fe20000010000 */
[----:B------:R-:W-:Y:S05]  /*cd70*/  FADD.FTZ R7, R35, R7 ;  /* 0x0000000723077221 */ /* 0x000fea0000010000 */
[----:B------:R-:W-:Y:S01]  /*cd80*/  FADD.FTZ R5, R172, R5 ;  /* 0x00000005ac057221 */ /* 0x000fe20000010000 */
[----:B------:R-:W-:Y:S03]  /*cd90*/  FADD.FTZ R252, R252, R7 ;  /* 0x00000007fcfc7221 */ /* 0x000fe60000010000 */
[----:B------:R-:W-:Y:S01]  /*cda0*/  FADD.FTZ R0, R173, R5 ;  /* 0x00000005ad007221 */ /* 0x000fe20000010000 */
[----:B------:R-:W-:Y:S03]  /*cdb0*/  FADD.FTZ R249, R251, R252 ;  /* 0x000000fcfbf97221 */ /* 0x000fe60000010000 */
[----:B------:R-:W-:Y:S01]  /*cdc0*/  FADD.FTZ R247, R165, R0 ;  /* 0x00000000a5f77221 */ /* 0x000fe20000010000 */
[----:B------:R-:W-:Y:S01]  /*cdd0*/  MOV R0, R164 ;  /* 0x000000a400007202 */ /* 0x000fe20000000f00 */
[----:B------:R-:W-:Y:S01]  /*cde0*/  FADD.FTZ R249, R250, R249 ;  /* 0x000000f9faf97221 */ /* 0x000fe20000010000 */
[----:B------:R-:W-:Y:S06]  /*cdf0*/  @P0 BRA `(.L_x_180) ;  /* 0xffffffc800680947 */ /* 0x000fec000383ffff */
.L_x_179:
[----:B------:R-:W1:Y:S01]  /*ce00*/  SHFL.BFLY PT, R2, R249, 0x2, 0x1f ;  /* 0x0c401f00f9027f89 */ /* 0x000e6200000e0000 */
[----:B------:R-:W2:Y:S01]  /*ce10*/  S2UR UR4, SR_CgaCtaId ;  /* 0x00000000000479c3 */ /* 0x000ea20000008800 */
[----:B------:R-:W-:Y:S01]  /*ce20*/  MOV R12, 0x3f800000 ;  /* 0x3f800000000c7802 */ /* 0x000fe20000000f00 */
[----:B------:R-:W-:Y:S01]  /*ce30*/  UMOV UR6, 0x400 ;  /* 0x0000040000067882 */ /* 0x000fe20000000000 */
[----:B------:R-:W3:Y:S01]  /*ce40*/  SHFL.BFLY PT, R4, R247, 0x2, 0x1f ;  /* 0x0c401f00f7047f89 */ /* 0x000ee200000e0000 */
[----:B------:R-:W-:Y:S01]  /*ce50*/  UISETP.NE.AND UP0, UPT, UR13, -0x1, UPT ;  /* 0xffffffff0d00788c */ /* 0x000fe2000bf05270 */
[----:B------:R-:W4:Y:S01]  /*ce60*/  S2R R6, SR_TID.X ;  /* 0x0000000000067919 */ /* 0x000f220000002100 */
[----:B------:R-:W5:Y:S01]  /*ce70*/  S2R R0, SR_TID.X ;  /* 0x0000000000007919 */ /* 0x000f620000002100 */
[----:B-1----:R-:W-:Y:S01]  /*ce80*/  FADD.FTZ R2, R2, R249 ;  /* 0x000000f902027221 */ /* 0x002fe20000010000 */
[----:B--2---:R-:W-:Y:S01]  /*ce90*/  ULEA UR4, UR4, UR6, 0x18 ;  /* 0x0000000604047291 */ /* 0x004fe2000f8ec03f */
[----:B---3--:R-:W-:-:S03]  /*cea0*/  FADD.FTZ R13, R4, R247 ;  /* 0x000000f7040d7221 */ /* 0x008fc60000010000 */
[----:B------:R-:W1:Y:S03]  /*ceb0*/  SHFL.BFLY PT, R9, R2, 0x1, 0x1f ;  /* 0x0c201f0002097f89 */ /* 0x000e6600000e0000 */
[----:B------:R-:W-:Y:S02]  /*cec0*/  @UP0 ULDC.64 UR6, c[0x0][0x298] ;  /* 0x0000a60000060ab9 */ /* 0x000fe40000000a00 */
[----:B------:R-:W-:Y:S01]  /*ced0*/  @UP0 UIMAD.WIDE.U32 UR10, UR13, UR6, URZ ;  /* 0x000000060d0a02a5 */ /* 0x000fe2000f8e003f */
[----:B------:R-:W2:Y:S01]  /*cee0*/  SHFL.BFLY PT, R8, R13, 0x1, 0x1f ;  /* 0x0c201f000d087f89 */ /* 0x000ea200000e0000 */
[----:B----4-:R-:W-:-:S04]  /*cef0*/  SHF.R.S32.HI R11, RZ, 0x1f, R6 ;  /* 0x0000001fff0b7819 */ /* 0x010fc80000011406 */
[CC--:B------:R-:W-:Y:S02]  /*cf00*/  LEA.HI R7, R11.reuse, R6.reuse, RZ, 0x5 ;  /* 0x000000060b077211 */ /* 0x0c0fe400078f28ff */
[----:B-----5:R-:W-:Y:S02]  /*cf10*/  SHF.R.S32.HI R5, RZ, 0x1f, R0 ;  /* 0x0000001fff057819 */ /* 0x020fe40000011400 */
[----:B------:R-:W-:Y:S02]  /*cf20*/  LEA.HI R11, R11, R6, RZ, 0x2 ;  /* 0x000000060b0b7211 */ /* 0x000fe400078f10ff */
[-C--:B------:R-:W-:Y:S02]  /*cf30*/  LEA.HI R15, R5, R0.reuse, RZ, 0x5 ;  /* 0x00000000050f7211 */ /* 0x080fe400078f28ff */
[----:B------:R-:W-:Y:S01]  /*cf40*/  LOP3.LUT R17, R11, 0x3ffffffc, RZ, 0xc0, !PT ;  /* 0x3ffffffc0b117812 */ /* 0x000fe200078ec0ff */
[----:B-1----:R-:W-:Y:S01]  /*cf50*/  FADD.FTZ R9, R2, R9 ;  /* 0x0000000902097221 */ /* 0x002fe20000010000 */
[----:B------:R-:W-:-:S02]  /*cf60*/  LEA.HI R2, R5, R0, RZ, 0x3 ;  /* 0x0000000005027211 */ /* 0x000fc400078f18ff */
[----:B------:R-:W-:Y:S01]  /*cf70*/  LOP3.LUT R15, R15, 0xffffffe0, RZ, 0xc0, !PT ;  /* 0xffffffe00f0f7812 */ /* 0x000fe200078ec0ff */
[----:B--2---:R-:W-:Y:S01]  /*cf80*/  FADD.FTZ R8, R13, R8 ;  /* 0x000000080d087221 */ /* 0x004fe20000010000 */
[----:B------:R-:W-:Y:S02]  /*cf90*/  LOP3.LUT R13, R7, 0xffffffe0, RZ, 0xc0, !PT ;  /* 0xffffffe0070d7812 */ /* 0x000fe400078ec0ff */
[----:B------:R-:W-:Y:S02]  /*cfa0*/  IADD3 R10, -R17, R6, RZ ;  /* 0x00000006110a7210 */ /* 0x000fe40007ffe1ff */
[----:B------:R-:W-:Y:S02]  /*cfb0*/  LOP3.LUT R5, R2, 0xfffffff8, RZ, 0xc0, !PT ;  /* 0xfffffff802057812 */ /* 0x000fe400078ec0ff */
[----:B------:R-:W-:Y:S02]  /*cfc0*/  IADD3 R6, R6, -R13, RZ ;  /* 0x8000000d06067210 */ /* 0x000fe40007ffe0ff */
[----:B------:R-:W-:-:S02]  /*cfd0*/  IADD3 R4, R0, -R15, RZ ;  /* 0x8000000f00047210 */ /* 0x000fc40007ffe0ff */
[----:B------:R-:W-:Y:S02]  /*cfe0*/  IADD3 R0, -R5, R0, RZ ;  /* 0x0000000005007210 */ /* 0x000fe40007ffe1ff */
[----:B------:R-:W-:Y:S02]  /*cff0*/  LOP3.LUT P4, RZ, R6, 0x3, RZ, 0xc0, !PT ;  /* 0x0000000306ff7812 */ /* 0x000fe4000788c0ff */
[--C-:B------:R-:W-:Y:S02]  /*d000*/  SHF.R.S32.HI R5, RZ, 0x2, R11.reuse ;  /* 0x00000002ff057819 */ /* 0x100fe4000001140b */
[----:B------:R-:W-:Y:S02]  /*d010*/  SHF.R.S32.HI R6, RZ, 0x1f, R11 ;  /* 0x0000001fff067819 */ /* 0x000fe4000001140b */
[----:B------:R-:W-:Y:S02]  /*d020*/  FSETP.NE.FTZ.AND P3, PT, R9, RZ, PT ;  /* 0x000000ff0900720b */ /* 0x000fe40003f75000 */
[----:B------:R-:W-:-:S02]  /*d030*/  FSETP.NE.FTZ.AND P0, PT, R8, RZ, PT ;  /* 0x000000ff0800720b */ /* 0x000fc40003f15000 */
[----:B------:R-:W-:Y:S02]  /*d040*/  LEA.HI R6, R6, R5, RZ, 0x3 ;  /* 0x0000000506067211 */ /* 0x000fe400078f18ff */
[----:B------:R-:W-:Y:S02]  /*d050*/  MOV R13, 0x3f800000 ;  /* 0x3f800000000d7802 */ /* 0x000fe40000000f00 */
[----:B------:R-:W-:Y:S02]  /*d060*/  LOP3.LUT R6, R6, 0xfffffff8, RZ, 0xc0, !PT ;  /* 0xfffffff806067812 */ /* 0x000fe400078ec0ff */
[----:B------:R-:W-:Y:S02]  /*d070*/  SHF.R.S32.HI R7, RZ, 0x5, R7 ;  /* 0x00000005ff077819 */ /* 0x000fe40000011407 */
[----:B------:R-:W-:Y:S01]  /*d080*/  IADD3 R6, R5, -R6, RZ ;  /* 0x8000000605067210 */ /* 0x000fe20007ffe0ff */
[----:B------:R-:W1:Y:S01]  /*d090*/  @P3 MUFU.RCP R12, R9 ;  /* 0x00000009000c3308 */ /* 0x000e620000001000 */
[----:B------:R-:W-:-:S02]  /*d0a0*/  LEA R10, R7, R10, 0x9 ;  /* 0x0000000a070a7211 */ /* 0x000fc400078e48ff */
[C---:B------:R-:W-:Y:S02]  /*d0b0*/  SHF.L.U32 R5, R6.reuse, 0x6, RZ ;  /* 0x0000000606057819 */ /* 0x040fe400000006ff */
[C---:B------:R-:W-:Y:S02]  /*d0c0*/  LOP3.LUT R11, R6.reuse, 0x1, RZ, 0xc0, !PT ;  /* 0x00000001060b7812 */ /* 0x040fe400078ec0ff */
[----:B------:R-:W-:Y:S01]  /*d0d0*/  LOP3.LUT R5, R5, 0x1c0, RZ, 0xc0, !PT ;  /* 0x000001c005057812 */ /* 0x000fe200078ec0ff */
[----:B------:R-:W2:Y:S01]  /*d0e0*/  @P0 MUFU.RCP R13, R8 ;  /* 0x00000008000d0308 */ /* 0x000ea20000001000 */
[----:B------:R-:W-:Y:S02]  /*d0f0*/  ISETP.NE.U32.AND P5, PT, R11, 0x1, PT ;  /* 0x000000010b00780c */ /* 0x000fe40003fa5070 */
[----:B------:R-:W-:Y:S02]  /*d100*/  LEA.HI R5, R5, R5, RZ, 0x1d ;  /* 0x0000000505057211 */ /* 0x000fe400078fe8ff */
[----:B------:R-:W-:-:S02]  /*d110*/  R2P PR, R6, 0x6 ;  /* 0x0000000606007804 */ /* 0x000fc40000000000 */
[----:B------:R-:W-:Y:S02]  /*d120*/  LEA R5, R10, R5, 0x1 ;  /* 0x000000050a057211 */ /* 0x000fe400078e08ff */
[----:B------:R-:W-:Y:S01]  /*d130*/  MOV R6, 0x20 ;  /* 0x0000002000067802 */ /* 0x000fe20000000f00 */
[C---:B-1----:R-:W-:Y:S01]  /*d140*/  FMUL.FTZ R160, R12.reuse, R160 ;  /* 0x000000a00ca07220 */ /* 0x042fe20000410000 */
[----:B------:R-:W-:Y:S01]  /*d150*/  LEA R5, R5, UR4, 0x1 ;  /* 0x0000000405057c11 */ /* 0x000fe2000f8e08ff */
[C---:B------:R-:W-:Y:S01]  /*d160*/  FMUL.FTZ R161, R12.reuse, R161 ;  /* 0x000000a10ca17220 */ /* 0x040fe20000410000 */
[C---:B------:R-:W-:Y:S01]  /*d170*/  FMUL.FTZ R156, R12.reuse, R156 ;  /* 0x0000009c0c9c7220 */ /* 0x040fe20000410000 */
[C---:B------:R-:W-:Y:S01]  /*d180*/  FMUL.FTZ R157, R12.reuse, R157 ;  /* 0x0000009d0c9d7220 */ /* 0x040fe20000410000 */
[----:B------:R-:W-:Y:S01]  /*d190*/  MOV R10, 0x40 ;  /* 0x00000040000a7802 */ /* 0x000fe20000000f00 */
[C---:B------:R-:W-:Y:S01]  /*d1a0*/  FMUL.FTZ R152, R12.reuse, R152 ;  /* 0x000000980c987220 */ /* 0x040fe20000410000 */
        /* <DEDUP_REMOVED lines=102> */
[----:B------:R-:W-:Y:S01]  /*d810*/  FMUL.FTZ R44, R12, R44 ;  /* 0x0000002c0c2c7220 */ /* 0x000fe20000410000 */
        /* <DEDUP_REMOVED lines=11> */
[C---:B------:R-:W-:Y:S01]  /*d8d0*/  FMUL.FTZ R49, R12.reuse, R49 ;  /* 0x000000310c317220 */ /* 0x040fe20000410000 */
[----:B------:R-:W-:Y:S01]  /*d8e0*/  IADD3 R23, R15, R10, RZ ;  /* 0x0000000a0f177210 */ /* 0x000fe20007ffe0ff */
        /* <DEDUP_REMOVED lines=40> */
[----:B------:R-:W-:Y:S01]  /*db70*/  @UP0 UIMAD UR4, UR13, UR7, UR11 ;  /* 0x000000070d0402a4 */ /* 0x000fe2000f8e020b */
        /* <DEDUP_REMOVED lines=56> */
.L_x_183:
        /* <DEDUP_REMOVED lines=19> */
[----:B-1----:R-:W-:-:S04]  /*e030*/  @!UP0 UIMAD UR13, UR7, UR6, URZ ;  /* 0x00000006070d82a4 */ /* 0x002fc8000f8e023f */
[----:B------:R-:W-:Y:S02]  /*e040*/  USHF.R.S32.HI UR6, URZ, 0x1f, UR13 ;  /* 0x0000001f3f067899 */ /* 0x000fe4000801140d */
[----:B------:R-:W-:-:S04]  /*e050*/  IMAD.U32 R24, RZ, RZ, UR13 ;  /* 0x0000000dff187e24 */ /* 0x000fc8000f8e00ff */
[----:B------:R-:W-:-:S07]  /*e060*/  MOV R25, UR6 ;  /* 0x0000000600197c02 */ /* 0x000fce0008000f00 */
.L_x_184:
[----:B------:R-:W-:Y:S01]  /*e070*/  ISETP.NE.AND P6, PT, RZ, UR8, PT ;  /* 0x00000008ff007c0c */ /* 0x000fe2000bfc5270 */
[----:B------:R-:W-:Y:S01]  /*e080*/  STS [R23+0x400], R134 ;  /* 0x0004008617007388 */ /* 0x000fe20000000800 */
[----:B------:R-:W-:Y:S01]  /*e090*/  PLOP3.LUT P2, PT, PT, PT, PT, 0x8, 0x0 ;  /* 0x000000000000781c */ /* 0x000fe20003f4e170 */
[----:B------:R-:W1:Y:S01]  /*e0a0*/  S2UR UR6, SR_CTAID.X ;  /* 0x00000000000679c3 */ /* 0x000e620000002500 */
[----:B------:R-:W-:Y:S01]  /*e0b0*/  SHF.R.S32.HI R2, RZ, 0x3, R2 ;  /* 0x00000003ff027819 */ /* 0x000fe20000011402 */
[----:B------:R-:W-:Y:S01]  /*e0c0*/  STS [R5+0x2000], R36 ;  /* 0x0020002405007388 */ /* 0x000fe20000000800 */
[----:B------:R-:W-:Y:S01]  /*e0d0*/  @P3 MUFU.LG2 R9, R9 ;  /* 0x0000000900093308 */ /* 0x000fe20000000c00 */
[----:B------:R-:W-:Y:S01]  /*e0e0*/  SHF.R.S32.HI R20, RZ, 0x1f, R7 ;  /* 0x0000001fff147819 */ /* 0x000fe20000011407 */
[----:B------:R-:W-:Y:S01]  /*e0f0*/  BSSY B0, `(.L_x_185) ;  /* 0x0000072000007945 */ /* 0x000fe20003800000 */
[----:B------:R-:W-:Y:S01]  /*e100*/  STS [R5+0x2400], R38 ;  /* 0x0024002605007388 */ /* 0x000fe20000000800 */
[----:B------:R-:W-:-:S02]  /*e110*/  VIADD R18, R2, 0x10 ;  /* 0x0000001002127836 */ /* 0x000fc40000000000 */
[----:B------:R-:W-:Y:S01]  /*e120*/  IMAD.SHL.U32 R0, R0, 0x8, RZ ;  /* 0x0000000800007824 */ /* 0x000fe200078e00ff */
[----:B------:R-:W-:Y:S01]  /*e130*/  STS [R11+0x2000], R40 ;  /* 0x002000280b007388 */ /* 0x000fe20000000800 */
[----:B------:R-:W2:Y:S01]  /*e140*/  @!P6 LDC R6, c[0x0][0x2c4] ;  /* 0x0000b100ff06eb82 */ /* 0x000ea20000000800 */
[----:B------:R-:W-:Y:S01]  /*e150*/  @!P6 PLOP3.LUT P2, PT, P5, PT, PT, 0x80, 0x0 ;  /* 0x000000000000e81c */ /* 0x000fe20002f4f070 */
[----:B------:R-:W3:Y:S01]  /*e160*/  @P0 MUFU.LG2 R8, R8 ;  /* 0x0000000800080308 */ /* 0x000ee20000000c00 */
[----:B------:R-:W-:Y:S01]  /*e170*/  STS [R11+0x2400], R42 ;  /* 0x0024002a0b007388 */ /* 0x000fe20000000800 */
[----:B------:R-:W-:-:S03]  /*e180*/  ISETP.GE.AND P5, PT, R18, UR5, PT ;  /* 0x0000000512007c0c */ /* 0x000fc6000bfa6270 */
[----:B------:R-:W-:Y:S01]  /*e190*/  STS [R13+0x2000], R44 ;  /* 0x0020002c0d007388 */ /* 0x000fe20000000800 */
[----:B------:R-:W4:Y:S03]  /*e1a0*/  @!P6 LDC R29, c[0x0][0x270] ;  /* 0x00009c00ff1deb82 */ /* 0x000f260000000800 */
[----:B------:R-:W-:Y:S04]  /*e1b0*/  STS [R13+0x2400], R46 ;  /* 0x0024002e0d007388 */ /* 0x000fe80000000800 */
[----:B------:R-:W-:Y:S01]  /*e1c0*/  STS [R15+0x2000], R48 ;  /* 0x002000300f007388 */ /* 0x000fe20000000800 */
[----:B------:R-:W1:Y:S03]  /*e1d0*/  @P6 LDC R16, c[0x0][0x2c0] ;  /* 0x0000b000ff106b82 */ /* 0x000e660000000800 */
[----:B------:R-:W-:Y:S01]  /*e1e0*/  STS [R15+0x2400], R50 ;  /* 0x002400320f007388 */ /* 0x000fe20000000800 */
[----:B---3--:R-:W-:-:S03]  /*e1f0*/  @P0 FMUL.FTZ R8, R8, 0.69314718246459960938 ;  /* 0x3f31721808080820 */ /* 0x008fc60000410000 */
[----:B------:R-:W-:Y:S01]  /*e200*/  STS [R17+0x2000], R52 ;  /* 0x0020003411007388 */ /* 0x000fe20000000800 */
[----:B--2---:R-:W2:Y:S03]  /*e210*/  @P2 LDC R6, c[0x0][0x2e4] ;  /* 0x0000b900ff062b82 */ /* 0x004ea60000000800 */
[----:B------:R-:W-:Y:S04]  /*e220*/  STS [R17+0x2400], R54 ;  /* 0x0024003611007388 */ /* 0x000fe80000000800 */
[----:B------:R-:W-:Y:S01]  /*e230*/  STS [R19+0x2000], R56 ;  /* 0x0020003813007388 */ /* 0x000fe20000000800 */
[----:B------:R-:W3:Y:S03]  /*e240*/  @P6 LDC.64 R26, c[0x0][0x2c0] ;  /* 0x0000b000ff1a6b82 */ /* 0x000ee60000000a00 */
[----:B------:R-:W-:Y:S04]  /*e250*/  STS [R19+0x2400], R58 ;  /* 0x0024003a13007388 */ /* 0x000fe80000000800 */
[----:B------:R-:W-:Y:S01]  /*e260*/  STS [R21+0x2000], R60 ;  /* 0x0020003c15007388 */ /* 0x000fe20000000800 */
[----:B------:R-:W5:Y:S01]  /*e270*/  @P0 LDC R18, c[0x0][0x2e8] ;  /* 0x0000ba00ff120b82 */ /* 0x000f620000000800 */
[----:B------:R-:W-:-:S02]  /*e280*/  @!P6 IMAD.MOV.U32 R16, RZ, RZ, 0x1 ;  /* 0x00000001ff10e424 */ /* 0x000fc400078e00ff */
[----:B------:R-:W-:Y:S04]  /*e290*/  STS [R21+0x2400], R62 ;  /* 0x0024003e15007388 */ /* 0x000fe80000000800 */
[----:B------:R-:W-:Y:S04]  /*e2a0*/  STS [R23+0x2000], R64 ;  /* 0x0020004017007388 */ /* 0x000fe80000000800 */
[----:B------:R-:W-:Y:S04]  /*e2b0*/  STS [R23+0x2400], R66 ;  /* 0x0024004217007388 */ /* 0x000fe80000000800 */
[----:B------:R-:W-:Y:S01]  /*e2c0*/  STS [R5+0x4000], R68 ;  /* 0x0040004405007388 */ /* 0x000fe20000000800 */
[----:B---3--:R-:W-:Y:S01]  /*e2d0*/  @P6 IMAD R26, R27, R26, RZ ;  /* 0x0000001a1b1a6224 */ /* 0x008fe200078e02ff */
[----:B--2---:R-:W-:-:S02]  /*e2e0*/  @!P6 MOV R26, R6 ;  /* 0x00000006001ae202 */ /* 0x004fc40000000f00 */
        /* <DEDUP_REMOVED lines=20> */
[----:B------:R-:W-:Y:S04]  /*e430*/  STS [R13+0x6400], R110 ;  /* 0x0064006e0d007388 */ /* 0x000fe80000000800 */
[----:B------:R-:W-:Y:S04]  /*e440*/  STS [R15+0x6000], R112 ;  /* 0x006000700f007388 */ /* 0x000fe80000000800 */
[----:B------:R-:W-:Y:S04]  /*e450*/  STS [R15+0x6400], R114 ;  /* 0x006400720f007388 */ /* 0x000fe80000000800 */
[----:B------:R-:W-:Y:S04]  /*e460*/  STS [R17+0x6000], R116 ;  /* 0x0060007411007388 */ /* 0x000fe80000000800 */
[----:B------:R3:W-:Y:S01]  /*e470*/  STS [R17+0x6400], R118 ;  /* 0x0064007611007388 */ /* 0x0007e20000000800 */
[----:B--2---:R-:W-:-:S02]  /*e480*/  @P6 IMAD.MOV.U32 R11, RZ, RZ, 0x1 ;  /* 0x00000001ff0b6424 */ /* 0x004fc400078e00ff */
[----:B----4-:R-:W-:Y:S01]  /*e490*/  @!P6 IMAD R11, R6, R29, RZ ;  /* 0x0000001d060be224 */ /* 0x010fe200078e02ff */
[----:B------:R-:W-:Y:S01]  /*e4a0*/  STS [R19+0x6000], R120 ;  /* 0x0060007813007388 */ /* 0x000fe20000000800 */
[----:B------:R-:W-:-:S03]  /*e4b0*/  LEA.HI R6, R20, R7, RZ, 0x2 ;  /* 0x0000000714067211 */ /* 0x000fc600078f10ff */
[----:B------:R2:W-:Y:S01]  /*e4c0*/  STS [R19+0x6400], R122 ;  /* 0x0064007a13007388 */ /* 0x0005e20000000800 */
[----:B------:R-:W-:-:S03]  /*e4d0*/  LOP3.LUT R6, R6, 0xffffffc, RZ, 0xc0, !PT ;  /* 0x0ffffffc06067812 */ /* 0x000fc600078ec0ff */
[----:B------:R-:W-:Y:S01]  /*e4e0*/  STS [R21+0x6000], R124 ;  /* 0x0060007c15007388 */ /* 0x000fe20000000800 */
[----:B------:R-:W-:-:S03]  /*e4f0*/  IADD3 R6, R7, -R6, RZ ;  /* 0x8000000607067210 */ /* 0x000fc60007ffe0ff */
[----:B------:R4:W-:Y:S04]  /*e500*/  STS [R21+0x6400], R126 ;  /* 0x0064007e15007388 */ /* 0x0009e80000000800 */
[----:B------:R5:W-:Y:S04]  /*e510*/  STS [R23+0x6000], R128 ;  /* 0x0060008017007388 */ /* 0x000be80000000800 */
[----:B------:R5:W-:Y:S01]  /*e520*/  STS [R23+0x6400], R130 ;  /* 0x0064008217007388 */ /* 0x000be20000000800 */
[----:B---3--:R-:W-:Y:S01]  /*e530*/  VIADD R17, R2, 0x20 ;  /* 0x0000002002117836 */ /* 0x008fe20000000000 */
[----:B------:R-:W-:Y:S04]  /*e540*/  BAR.SYNC.DEFER_BLOCKING 0x0 ;  /* 0x0000000000007b1d */ /* 0x000fe80000010000 */
[----:B------:R-:W-:-:S04]  /*e550*/  ISETP.GE.AND P2, PT, R17, UR5, PT ;  /* 0x0000000511007c0c */ /* 0x000fc8000bf46270 */
[----:B--2---:R-:W2:Y:S01]  /*e560*/  @P3 LDC R19, c[0x0][0x2e8] ;  /* 0x0000ba00ff133b82 */ /* 0x004ea20000000800 */
[----:B------:R-:W3:Y:S01]  /*e570*/  S2R R10, SR_CTAID.Y ;  /* 0x00000000000a7919 */ /* 0x000ee20000002600 */
[----:B------:R-:W5:Y:S01]  /*e580*/  S2R R5, SR_CTAID.Z ;  /* 0x0000000000057919 */ /* 0x000f620000002700 */
[----:B----4-:R-:W-:Y:S01]  /*e590*/  @P3 FMUL.FTZ R21, R9, 0.69314718246459960938 ;  /* 0x3f31721809153820 */ /* 0x010fe20000410000 */
[----:B-1----:R-:W-:-:S04]  /*e5a0*/  IMAD R9, R16, UR6, RZ ;  /* 0x0000000610097c24 */ /* 0x002fc8000f8e02ff */
[----:B------:R-:W-:-:S05]  /*e5b0*/  IMAD.SHL.U32 R9, R9, 0x40, RZ ;  /* 0x0000004009097824 */ /* 0x000fca00078e00ff */
[----:B------:R-:W-:Y:S01]  /*e5c0*/  SHF.R.S32.HI R7, RZ, 0x1f, R9 ;  /* 0x0000001fff077819 */ /* 0x000fe20000011409 */
[----:B------:R1:W4:Y:S01]  /*e5d0*/  LDS.128 R12, [R235+0x1800] ;  /* 0x00180000eb0c7984 */ /* 0x0003220000000c00 */
[----:B---3--:R-:W-:Y:S02]  /*e5e0*/  IMAD R10, R10, R11, RZ ;  /* 0x0000000b0a0a7224 */ /* 0x008fe400078e02ff */
[----:B------:R-:W-:-:S03]  /*e5f0*/  VIADD R11, R2, 0x30 ;  /* 0x00000030020b7836 */ /* 0x000fc60000000000 */
[----:B------:R-:W-:Y:S01]  /*e600*/  SEL R17, R10, RZ, !P1 ;  /* 0x000000ff0a117207 */ /* 0x000fe20004800000 */
[----:B------:R-:W-:Y:S01]  /*e610*/  IMAD.MOV.U32 R10, RZ, RZ, 0x7f800000 ;  /* 0x7f800000ff0a7424 */ /* 0x000fe200078e00ff */
[----:B------:R-:W-:Y:S01]  /*e620*/  ISETP.GE.AND P1, PT, R11, UR5, PT ;  /* 0x000000050b007c0c */ /* 0x000fe2000bf26270 */
[----:B--2---:R-:W-:Y:S01]  /*e630*/  @P3 FFMA.FTZ R10, R164, R19, R21 ;  /* 0x00000013a40a3223 */ /* 0x004fe20000010015 */
[----:B------:R-:W-:Y:S01]  /*e640*/  SHF.R.S32.HI R11, RZ, 0x1f, R4 ;  /* 0x0000001fff0b7819 */ /* 0x000fe20000011404 */
[----:B-----5:R-:W-:-:S03]  /*e650*/  IMAD R17, R5, R26, R17 ;  /* 0x0000001a05117224 */ /* 0x020fc600078e0211 */
[----:B------:R-:W-:Y:S01]  /*e660*/  LEA.HI R11, R11, R4, RZ, 0x2 ;  /* 0x000000040b0b7211 */ /* 0x000fe200078f10ff */
[----:B------:R-:W-:Y:S02]  /*e670*/  IMAD.MOV.U32 R4, RZ, RZ, 0x7f800000 ;  /* 0x7f800000ff047424 */ /* 0x000fe400078e00ff */
[----:B------:R-:W-:Y:S01]  /*e680*/  @P0 FFMA.FTZ R4, R3, R18, R8 ;  /* 0x0000001203040223 */ /* 0x000fe20000010008 */
[----:B------:R-:W-:Y:S02]  /*e690*/  SHF.R.S32.HI R19, RZ, 0x2, R11 ;  /* 0x00000002ff137819 */ /* 0x000fe4000001140b */
[--C-:B------:R-:W-:Y:S02]  /*e6a0*/  IADD3 R11, P6, P3, R9, R24, R17.reuse ;  /* 0x00000018090b7210 */ /* 0x100fe40007bde011 */
[----:B------:R-:W-:Y:S02]  /*e6b0*/  SHF.R.S32.HI R24, RZ, 0x1f, R17 ;  /* 0x0000001fff187819 */ /* 0x000fe40000011411 */
[----:B------:R-:W-:-:S02]  /*e6c0*/  LEA R17, R6, R19, 0x4 ;  /* 0x0000001306117211 */ /* 0x000fc400078e20ff */
[----:B------:R-:W-:Y:S01]  /*e6d0*/  IADD3.X R24, R7, R25, R24, P6, P3 ;  /* 0x0000001907187210 */ /* 0x000fe200037e6418 */
[----:B-1--4-:R-:W-:Y:S06]  /*e6e0*/  @P4 BRA `(.L_x_186) ;  /* 0x0000000000484947 */ /* 0x012fec0003800000 */
        /* <DEDUP_REMOVED lines=18> */
.L_x_186:
[----:B------:R-:W-:Y:S05]  /*e810*/  BSYNC B0 ;  /* 0x0000000000007941 */ /* 0x000fea0003800000 */
.L_x_185:
[----:B-1----:R-:W-:Y:S01]  /*e820*/  SHF.R.S32.HI R4, RZ, 0x1f, R0 ;  /* 0x0000001fff047819 */ /* 0x002fe20000011400 */
[----:B------:R-:W-:Y:S01]  /*e830*/  ULDC.64 UR6, c[0x0][0x2a0] ;  /* 0x0000a80000067ab9 */ /* 0x000fe20000000a00 */
[----:B------:R-:W-:Y:S01]  /*e840*/  IADD3 R26, P0, R0, UR10, RZ ;  /* 0x0000000a001a7c10 */ /* 0x000fe2000ff1e0ff */
[----:B------:R1:W2:Y:S01]  /*e850*/  LDS.128 R20, [R235] ;  /* 0x00000000eb147984 */ /* 0x0002a20000000c00 */
[----:B------:R-:W-:Y:S01]  /*e860*/  SHF.R.S32.HI R0, RZ, 0x1f, R5 ;  /* 0x0000001fff007819 */ /* 0x000fe20000011405 */
[----:B------:R-:W-:Y:S01]  /*e870*/  IMAD.U32 R25, RZ, RZ, UR14 ;  /* 0x0000000eff197e24 */ /* 0x000fe2000f8e00ff */
[----:B------:R-:W-:Y:S01]  /*e880*/  IADD3.X R27, R4, UR4, RZ, P0, !PT ;  /* 0x00000004041b7c10 */ /* 0x000fe200087fe4ff */
[----:B------:R1:W3:Y:S01]  /*e890*/  LDS.128 R16, [R235+0x2000] ;  /* 0x00200000eb107984 */ /* 0x0002e20000000c00 */
[----:B------:R-:W-:Y:S01]  /*e8a0*/  ISETP.GE.AND P0, PT, R2, UR5, PT ;  /* 0x0000000502007c0c */ /* 0x000fe2000bf06270 */
[----:B------:R-:W-:Y:S01]  /*e8b0*/  IMAD R0, R0, UR6, RZ ;  /* 0x0000000600007c24 */ /* 0x000fe2000f8e02ff */
[----:B------:R-:W-:Y:S01]  /*e8c0*/  SHF.R.S32.HI R3, RZ, 0x1f, R2 ;  /* 0x0000001fff037819 */ /* 0x000fe20000011402 */
[C---:B------:R-:W-:Y:S01]  /*e8d0*/  IMAD.WIDE.U32 R26, R5.reuse, UR6, R26 ;  /* 0x00000006051a7c25 */ /* 0x040fe2000f8e001a */
[----:B------:R1:W4:Y:S01]  /*e8e0*/  LDS.128 R8, [R235+0x4000] ;  /* 0x00400000eb087984 */ /* 0x0003220000000c00 */
[----:B------:R-:W-:Y:S02]  /*e8f0*/  BSSY B0, `(.L_x_187) ;  /* 0x0000013000007945 */ /* 0x000fe40003800000 */
[----:B------:R-:W-:-:S02]  /*e900*/  IMAD R29, R5, UR7, R0 ;  /* 0x00000007051d7c24 */ /* 0x000fc4000f8e0200 */
[----:B------:R1:W1:Y:S01]  /*e910*/  LDS.128 R4, [R235+0x6000] ;  /* 0x00600000eb047984 */ /* 0x0002620000000c00 */
[----:B------:R-:W-:-:S04]  /*e920*/  IMAD.WIDE R24, R25, 0x40, R2 ;  /* 0x0000004019187825 */ /* 0x000fc800078e0202 */
[----:B------:R-:W-:Y:S01]  /*e930*/  IMAD.IADD R29, R29, 0x1, R27 ;  /* 0x000000011d1d7824 */ /* 0x000fe200078e021b */
[----:B------:R-:W-:Y:S06]  /*e940*/  @P0 BRA `(.L_x_188) ;  /* 0x0000000000340947 */ /* 0x000fec0003800000 */
        /* <DEDUP_REMOVED lines=10> */
[----:B---3--:R2:W-:Y:S04]  /*e9f0*/  STG.E.128 desc[UR18][R2.64+0x80], R16 ;  /* 0x0000801002007986 */ /* 0x0085e8000c101d12 */
[----:B----4-:R2:W-:Y:S04]  /*ea00*/  STG.E.128 desc[UR18][R2.64+0x100], R8 ;  /* 0x0001000802007986 */ /* 0x0105e8000c101d12 */
[----:B-1----:R2:W-:Y:S02]  /*ea10*/  STG.E.128 desc[UR18][R2.64+0x180], R4 ;  /* 0x0001800402007986 */ /* 0x0025e4000c101d12 */
.L_x_188:
[----:B------:R-:W-:Y:S05]  /*ea20*/  BSYNC B0 ;  /* 0x0000000000007941 */ /* 0x000fea0003800000 */
.L_x_187:
        /* <DEDUP_REMOVED lines=20> */
[----:B----4-:R2:W-:Y:S04]  /*eb70*/  STG.E.128 desc[UR18][R2.64+0x100], R8 ;  /* 0x0001000802007986 */ /* 0x0105e8000c101d12 */
[----:B-1----:R2:W-:Y:S02]  /*eb80*/  STG.E.128 desc[UR18][R2.64+0x180], R4 ;  /* 0x0001800402007986 */ /* 0x0025e4000c101d12 */
.L_x_190:
[----:B------:R-:W-:Y:S05]  /*eb90*/  BSYNC B0 ;  /* 0x0000000000007941 */ /* 0x000fea0003800000 */
.L_x_189:
        /* <DEDUP_REMOVED lines=20> */
[----:B------:R2:W-:Y:S04]  /*ece0*/  STG.E.128 desc[UR18][R2.64+0x100], R8 ;  /* 0x0001000802007986 */ /* 0x0005e8000c101d12 */
[----:B-1----:R2:W-:Y:S02]  /*ecf0*/  STG.E.128 desc[UR18][R2.64+0x180], R4 ;  /* 0x0001800402007986 */ /* 0x0025e4000c101d12 */
.L_x_192:
[----:B------:R-:W-:Y:S05]  /*ed00*/  BSYNC B0 ;  /* 0x0000000000007941 */ /* 0x000fea0003800000 */
.L_x_191:
[----:B--2---:R2:W2:Y:S04]  /*ed10*/  LDS.128 R8, [R235+0x3800] ;  /* 0x00380000eb087984 */ /* 0x0044a80000000c00 */
[----:B-1----:R1:W1:Y:S04]  /*ed20*/  LDS.128 R4, [R235+0x5800] ;  /* 0x00580000eb047984 */ /* 0x0022680000000c00 */
        /* <DEDUP_REMOVED lines=19> */
.L_x_193:
        /* <DEDUP_REMOVED lines=10> */
.L_x_2390:


//--------------------- .text._ZN5flash16flash_fwd_kernelI23Flash_fwd_kernel_traitsILi256ELi64ELi64ELi4ELb0ELb0EN7cutlass6half_tE19Flash_kernel_traitsILi256ELi64ELi64ELi4ES3_EELb0ELb0ELb1ELb0ELb0ELb0ELb0ELb0EEEvNS_16Flash_fwd_paramsE --------------------------
	.section	.text._ZN5flash16flash_fwd_kernelI23Flash_fwd_kernel_traitsILi256ELi64ELi64ELi4ELb0ELb0EN7cutlass6half_tE19Flash_kernel_traitsILi256ELi64ELi64ELi4ES3_EELb0ELb0ELb1ELb0ELb0ELb0ELb0ELb0EEEvNS_16Flash_fwd_paramsE,"ax",@progbits
	.align	128
        .global         _ZN5flash16flash_fwd_kernelI23Flash_fwd_kernel_traitsILi256ELi64ELi64ELi4ELb0ELb0EN7cutlass6half_tE19Flash_kernel_traitsILi256ELi64ELi64ELi4ES3_EELb0ELb0ELb1ELb0ELb0ELb0ELb0ELb0EEEvNS_16Flash_fwd_paramsE
        .type           _ZN5flash16flash_fwd_kernelI23Flash_fwd_kernel_traitsILi256ELi64ELi64ELi4ELb0ELb0EN7cutlass6half_tE19Flash_kernel_traitsILi256ELi64ELi64ELi4ES3_EELb0ELb0ELb1ELb0ELb0ELb0ELb0ELb0EEEvNS_16Flash_fwd_paramsE,@function
        .size           _ZN5flash16flash_fwd_kernelI23Flash_fwd_kernel_traitsILi256ELi64ELi64ELi4ELb0ELb0EN7cutlass6half_tE19Flash_kernel_traitsILi256ELi64ELi64ELi4ES3_EELb0ELb0ELb1ELb0ELb0ELb0ELb0ELb0EEEvNS_16Flash_fwd_paramsE,(.L_x_2391 - _ZN5flash16flash_fwd_kernelI23Flash_fwd_kernel_traitsILi256ELi64ELi64ELi4ELb0ELb0EN7cutlass6half_tE19Flash_kernel_traitsILi256ELi64ELi64ELi4ES3_EELb0ELb0ELb1ELb0ELb0ELb0ELb0ELb0EEEvNS_16Flash_fwd_paramsE)
        .other          _ZN5flash16flash_fwd_kernelI23Flash_fwd_kernel_traitsILi256ELi64ELi64ELi4ELb0ELb0EN7cutlass6half_tE19Flash_kernel_traitsILi256ELi64ELi64ELi4ES3_EELb0ELb0ELb1ELb0ELb0ELb0ELb0ELb0EEEvNS_16Flash_fwd_paramsE,@"STO_CUDA_ENTRY STV_DEFAULT"
_ZN5flash16flash_fwd_kernelI23Flash_fwd_kernel_traitsILi256ELi64ELi64ELi4ELb0ELb0EN7cutlass6half_tE19Flash_kernel_traitsILi256ELi64ELi64ELi4ES3_EELb0ELb0ELb1ELb0ELb0ELb0ELb0ELb0EEEvNS_16Flash_fwd_paramsE:
.text._ZN5flash16flash_fwd_kernelI23Flash_fwd_kernel_traitsILi256ELi64ELi64ELi4ELb0ELb0EN7cutlass6half_tE19Flash_kernel_traitsILi256ELi64ELi64ELi4ES3_EELb0ELb0ELb1ELb0ELb0ELb0ELb0ELb0EEEvNS_16Flash_fwd_paramsE:
[----:B------:R-:W1:Y:S08]  /*0000*/  LDC R1, c[0x0][0x28] ;  /* 0x00000a00ff017b82 */ /* 0x000e700000000800 */
[----:B------:R-:W2:Y:S01]  /*0010*/  S2UR UR12, SR_CTAID.Y ;  /* 0x00000000000c79c3 */ /* 0x000ea20000002600 */
[----:B------:R-:W-:Y:S01]  /*0020*/  ULDC.64 UR4, c[0x0][0x300] ;  /* 0x0000c00000047ab9 */ /* 0x000fe20000000a00 */
[----:B------:R-:W-:Y:S01]  /*0030*/  ULDC.64 UR6, c[0x0][0x2f0] ;  /* 0x0000bc0000067ab9 */ /* 0x000fe20000000a00 */
[----:B------:R-:W-:Y:S01]  /*0040*/  UISETP.NE.U32.AND UP1, UPT, UR4, URZ, UPT ;  /* 0x0000003f0400728c */ /* 0x000fe2000bf25070 */
[----:B-1----:R-:W-:Y:S01]  /*0050*/  VIADD R1, R1, 0xffffff68 ;  /* 0xffffff6801017836 */ /* 0x002fe20000000000 */
[----:B------:R-:W-:-:S02]  /*0060*/  UISETP.NE.U32.AND UP2, UPT, UR6, URZ, UPT ;  /* 0x0000003f0600728c */ /* 0x000fc4000bf45070 */
[----:B------:R-:W-:Y:S01]  /*0070*/  UISETP.NE.AND.EX UP1, UPT, UR5, URZ, UPT, UP1 ;  /* 0x0000003f0500728c */ /* 0x000fe2000bf25310 */
[----:B------:R-:W-:Y:S01]  /*0080*/  ULDC.64 UR8, c[0x0][0x2f0] ;  /* 0x0000bc0000087ab9 */ /* 0x000fe20000000a00 */
[----:B------:R-:W-:Y:S01]  /*0090*/  UISETP.NE.AND.EX UP2, UPT, UR7, URZ, UPT, UP2 ;  /* 0x0000003f0700728c */ /* 0x000fe2000bf45320 */
[----:B------:R-:W-:-:S03]  /*00a0*/  ULDC.U8 UR4, c[0x0][0x3c2] ;  /* 0x0000f08000047ab9 */ /* 0x000fc60000000000 */
[----:B------:R-:W-:Y:S01]  /*00b0*/  PLOP3.LUT P0, PT, PT, PT, UP1, 0x80, 0x0 ;  /* 0x000000000000781c */ /* 0x000fe20003f0f018 */
[----:B------:R-:W-:Y:S01]  /*00c0*/  ULDC.64 UR6, c[0x0][0x2f8] ;  /* 0x0000be0000067ab9 */ /* 0x000fe20000000a00 */
[----:B------:R-:W-:Y:S01]  /*00d0*/  UISETP.NE.AND UP3, UPT, UR4, URZ, UPT ;  /* 0x0000003f0400728c */ /* 0x000fe2000bf65270 */
[----:B------:R-:W-:Y:S01]  /*00e0*/  PLOP3.LUT P2, PT, PT, PT, UP2, 0x80, 0x0 ;  /* 0x000000000000781c */ /* 0x000fe20003f4f028 */
[----:B------:R-:W-:Y:S01]  /*00f0*/  UISETP.EQ.U32.AND UP0, UPT, UR6, URZ, UPT ;  /* 0x0000003f0600728c */ /* 0x000fe2000bf02070 */
[----:B------:R-:W-:Y:S01]  /*0100*/  ULDC.64 UR30, c[0x0][0x208] ;  /* 0x00008200001e7ab9 */ /* 0x000fe20000000a00 */
[----:B------:R-:W-:Y:S02]  /*0110*/  ULDC.64 UR4, c[0x0][0x2f8] ;  /* 0x0000be0000047ab9 */ /* 0x000fe40000000a00 */
[----:B------:R-:W-:Y:S02]  /*0120*/  UISETP.EQ.OR.EX UP0, UPT, UR7, URZ, !UP3, UP0 ;  /* 0x0000003f0700728c */ /* 0x000fe4000df02700 */
[----:B--2---:R-:W-:-:S06]  /*0130*/  UIMAD.WIDE UR8, UR12, 0x4, UR8 ;  /* 0x000000040c0878a5 */ /* 0x004fcc000f8e0208 */
[----:B------:R-:W-:Y:S02]  /*0140*/  IMAD.U32 R2, RZ, RZ, UR8 ;  /* 0x00000008ff027e24 */ /* 0x000fe4000f8e00ff */
[----:B------:R-:W-:Y:S01]  /*0150*/  IMAD.U32 R3, RZ, RZ, UR9 ;  /* 0x00000009ff037e24 */ /* 0x000fe2000f8e00ff */
[----:B------:R-:W-:Y:S02]  /*0160*/  @UP1 ULDC.64 UR8, c[0x0][0x300] ;  /* 0x0000c00000081ab9 */ /* 0x000fe40000000a00 */
[----:B------:R-:W-:Y:S02]  /*0170*/  @UP1 UIMAD.WIDE UR8, UR12, 0x4, UR8 ;  /* 0x000000040c0818a5 */ /* 0x000fe4000f8e0208 */
[----:B------:R-:W2:Y:S04]  /*0180*/  @P2 LDG.E R7, desc[UR30][R2.64] ;  /* 0x0000001e02072981 */ /* 0x000ea8000c1e1900 */
[----:B------:R-:W-:Y:S01]  /*0190*/  IMAD.U32 R4, RZ, RZ, UR8 ;  /* 0x00000008ff047e24 */ /* 0x000fe2000f8e00ff */
[----:B------:R1:W3:Y:S01]  /*01a0*/  @P2 LDG.E R6, desc[UR30][R2.64+0x4] ;  /* 0x0000041e02062981 */ /* 0x0002e2000c1e1900 */
[----:B------:R-:W-:Y:S01]  /*01b0*/  IMAD.U32 R5, RZ, RZ, UR9 ;  /* 0x00000009ff057e24 */ /* 0x000fe2000f8e00ff */
[----:B------:R-:W-:Y:S01]  /*01c0*/  PLOP3.LUT P1, PT, PT, PT, UP0, 0x80, 0x0 ;  /* 0x000000000000781c */ /* 0x000fe20003f2f008 */
[----:B------:R-:W-:-:S03]  /*01d0*/  UIMAD.WIDE UR4, UR12, 0x4, UR4 ;  /* 0x000000040c0478a5 */ /* 0x000fc6000f8e0204 */
[----:B------:R-:W4:Y:S03]  /*01e0*/  @P0 LDG.E R4, desc[UR30][R4.64] ;  /* 0x0000001e04040981 */ /* 0x000f26000c1e1900 */
[----:B-1----:R-:W-:Y:S02]  /*01f0*/  IMAD.U32 R2, RZ, RZ, UR4 ;  /* 0x00000004ff027e24 */ /* 0x002fe4000f8e00ff */
        /* <DEDUP_REMOVED lines=13> */
[----:B------:R-:W-:-:S07]  /*02d0*/  @UP2 UIADD3 UR16, UR16, -UR14, URZ ;  /* 0x8000000e10102290 */ /* 0x000fce000fffe03f */
[----:B------:R-:W-:Y:S01]  /*02e0*/  @!UP2 ULDC UR16, c[0x0][0x2c4] ;  /* 0x0000b1000010aab9 */ /* 0x000fe20000000800 */
[----:B-----5:R-:W-:Y:S01]  /*02f0*/  @!P1 R2UR UR8, R0 ;  /* 0x00000000000892ca */ /* 0x020fe200000e0000 */
[----:B-1----:R-:W-:-:S14]  /*0300*/  @!P0 BRA `(.L_x_194) ;  /* 0x00000000001c8947 */ /* 0x002fdc0003800000 */
[----:B------:R-:W-:-:S13]  /*0310*/  PLOP3.LUT P0, PT, PT, PT, UP3, 0x80, 0x0 ;  /* 0x000000000000781c */ /* 0x000fda0003f0f038 */
[----:B------:R-:W2:Y:S04]  /*0320*/  @P0 LDG.E R0, desc[UR30][R2.64+0x4] ;  /* 0x0000041e02000981 */ /* 0x000ea8000c1e1900 */
[----:B------:R-:W3:Y:S01]  /*0330*/  @!P0 LDG.E R2, desc[UR30][R2.64] ;  /* 0x0000001e02028981 */ /* 0x000ee2000c1e1900 */
[----:B--2---:R-:W-:-:S13]  /*0340*/  @P0 R2UR UR5, R0 ;  /* 0x00000000000502ca */ /* 0x004fda00000e0000 */
[----:B------:R-:W-:-:S07]  /*0350*/  @UP3 UIADD3 UR5, UR5, -UR8, URZ ;  /* 0x8000000805053290 */ /* 0x000fce000fffe03f */
[----:B---3--:R-:W-:Y:S01]  /*0360*/  @!P0 R2UR UR5, R2 ;  /* 0x00000000020582ca */ /* 0x008fe200000e0000 */
[----:B------:R-:W-:-:S14]  /*0370*/  BRA `(.L_x_195) ;  /* 0x0000000000047947 */ /* 0x000fdc0003800000 */
.L_x_194:
[----:B------:R-:W-:-:S05]  /*0380*/  ULDC UR5, c[0x0][0x2c8] ;  /* 0x0000b20000057ab9 */ /* 0x000fca0000000800 */
.L_x_195:
        /* <DEDUP_REMOVED lines=48> */
[----:B------:R-:W-:Y:S01]  /*0690*/  IMAD.U32 R6, RZ, RZ, UR15 ;  /* 0x0000000fff067e24 */ /* 0x000fe2000f8e00ff */
[----:B------:R-:W-:Y:S01]  /*06a0*/  UISETP.NE.AND UP2, UPT, UR5, URZ, UPT ;  /* 0x0000003f0500728c */ /* 0x000fe2000bf45270 */
[----:B------:R-:W-:Y:S01]  /*06b0*/  LEA.HI R10, R10, R107, RZ, 0x3 ;  /* 0x0000006b0a0a7211 */ /* 0x000fe200078f18ff */
[----:B------:R-:W-:Y:S01]  /*06c0*/  UMOV UR20, URZ ;  /* 0x0000003f00147c82 */ /* 0x000fe20008000000 */
[----:B------:R-:W-:Y:S01]  /*06d0*/  UMOV UR21, URZ ;  /* 0x0000003f00157c82 */ /* 0x000fe20008000000 */
[----:B------:R-:W-:Y:S01]  /*06e0*/  BSSY B0, `(.L_x_197) ;  /* 0x0000051000007945 */ /* 0x000fe20003800000 */
        /* <DEDUP_REMOVED lines=8> */
[----:B------:R-:W-:Y:S01]  /*0770*/  @UP1 UIMAD UR9, UR14, UR9, UR11 ;  /* 0x000000090e0912a4 */ /* 0x000fe2000f8e020b */
[--C-:B------:R-:W-:Y:S01]  /*0780*/  SHF.R.S32.HI R11, RZ, 0x1f, R10.reuse ;  /* 0x0000001fff0b7819 */ /* 0x100fe2000001140a */
[----:B------:R-:W-:Y:S01]  /*0790*/  @!UP1 UIMAD UR8, UR13, UR6, URZ ;  /* 0x000000060d0892a4 */ /* 0x000fe2000f8e023f */
[C---:B------:R-:W-:Y:S01]  /*07a0*/  ISETP.NE.AND P3, PT, R0.reuse, RZ, PT ;  /* 0x000000ff0000720c */ /* 0x040fe20003f65270 */
[----:B------:R-:W-:Y:S01]  /*07b0*/  ULDC.U8 UR11, c[0x0][0x3d8] ;  /* 0x0000f600000b7ab9 */ /* 0x000fe20000000000 */
[----:B------:R-:W-:Y:S01]  /*07c0*/  @!UP1 UIMAD.WIDE.U32 UR18, UR12, UR6, URZ ;  /* 0x000000060c1292a5 */ /* 0x000fe2000f8e003f */
[----:B------:R-:W-:Y:S01]  /*07d0*/  IMAD.SHL.U32 R0, R0, 0x8, RZ ;  /* 0x0000000800007824 */ /* 0x000fe200078e00ff */
[----:B------:R-:W-:Y:S01]  /*07e0*/  UISETP.NE.AND UP3, UPT, UR11, URZ, UPT ;  /* 0x0000003f0b00728c */ /* 0x000fe2000bf65270 */
[----:B------:R-:W-:Y:S01]  /*07f0*/  VIADD R14, R10, 0x10 ;  /* 0x000000100a0e7836 */ /* 0x000fe20000000000 */
[----:B------:R-:W-:Y:S01]  /*0800*/  UISETP.NE.AND UP0, UPT, UR11, URZ, !UP2 ;  /* 0x0000003f0b00728c */ /* 0x000fe2000d705270 */
[----:B------:R-:W-:Y:S01]  /*0810*/  IMAD.WIDE R6, R6, 0x40, R10 ;  /* 0x0000004006067825 */ /* 0x000fe200078e020a */
[----:B------:R-:W-:Y:S01]  /*0820*/  @!UP1 UIMAD UR8, UR12, UR7, UR8 ;  /* 0x000000070c0892a4 */ /* 0x000fe2000f8e0208 */
[----:B------:R-:W-:Y:S01]  /*0830*/  IADD3 R16, R10, 0x20, RZ ;  /* 0x000000200a107810 */ /* 0x000fe20007ffe0ff */
[----:B------:R-:W-:Y:S01]  /*0840*/  UISETP.NE.OR UP3, UPT, UR5, URZ, !UP3 ;  /* 0x0000003f0500728c */ /* 0x000fe2000df65670 */
[C---:B------:R-:W-:Y:S01]  /*0850*/  VIADD R19, R0.reuse, 0x40 ;  /* 0x0000004000137836 */ /* 0x040fe20000000000 */
[----:B------:R-:W-:Y:S01]  /*0860*/  @UP2 ULDC.64 UR6, c[0x0][0x2c0] ;  /* 0x0000b00000062ab9 */ /* 0x000fe20000000a00 */
[----:B------:R-:W-:Y:S01]  /*0870*/  USHF.R.S32.HI UR13, URZ, 0x1f, UR4 ;  /* 0x0000001f3f0d7899 */ /* 0x000fe20008011404 */
[C---:B------:R-:W-:Y:S01]  /*0880*/  VIADD R18, R0.reuse, 0x80 ;  /* 0x0000008000127836 */ /* 0x040fe20000000000 */
[----:B------:R-:W-:Y:S01]  /*0890*/  @UP2 UIMAD UR17, UR7, UR6, URZ ;  /* 0x00000006071122a4 */ /* 0x000fe2000f8e023f */
[----:B------:R-:W-:Y:S01]  /*08a0*/  IADD3 R17, R0, 0xc0, RZ ;  /* 0x000000c000117810 */ /* 0x000fe20007ffe0ff */
[----:B------:R-:W-:Y:S01]  /*08b0*/  @!UP2 ULDC UR5, c[0x0][0x270] ;  /* 0x00009c000005aab9 */ /* 0x000fe20000000800 */
[----:B------:R-:W-:Y:S01]  /*08c0*/  ULDC.64 UR6, c[0x0][0x2a0] ;  /* 0x0000a80000067ab9 */ /* 0x000fe20000000a00 */
[----:B------:R-:W-:Y:S01]  /*08d0*/  @UP2 UMOV UR11, 0x1 ;  /* 0x00000001000b2882 */ /* 0x000fe20000000000 */
[----:B------:R-:W-:Y:S01]  /*08e0*/  UIMAD UR13, UR13, UR6, URZ ;  /* 0x000000060d0d72a4 */ /* 0x000fe2000f8e023f */
[----:B------:R-:W-:Y:S01]  /*08f0*/  IMAD.U32 R12, RZ, RZ, UR6 ;  /* 0x00000006ff0c7e24 */ /* 0x000fe2000f8e00ff */
[----:B------:R-:W-:Y:S01]  /*0900*/  @UP1 UMOV UR22, UR10 ;  /* 0x0000000a00161c82 */ /* 0x000fe20008000000 */
[----:B------:R-:W-:Y:S01]  /*0910*/  @!UP2 ULDC UR6, c[0x0][0x2c4] ;  /* 0x0000b1000006aab9 */ /* 0x000fe20000000800 */
[----:B------:R-:W-:Y:S01]  /*0920*/  @UP0 ULDC UR6, c[0x0][0x2e4] ;  /* 0x0000b90000060ab9 */ /* 0x000fe20000000800 */
[----:B------:R-:W-:Y:S01]  /*0930*/  @!UP3 ULDC UR10, c[0x0][0x2c4] ;  /* 0x0000b100000abab9 */ /* 0x000fe20000000800 */
[----:B------:R-:W-:-:S02]  /*0940*/  @!UP2 UIMAD UR11, UR6, UR5, URZ ;  /* 0x00000005060ba2a4 */ /* 0x000fc4000f8e023f */
[----:B------:R-:W-:Y:S01]  /*0950*/  @!UP1 UIADD3 UR9, UR19, UR8, URZ ;  /* 0x0000000813099290 */ /* 0x000fe2000fffe03f */
[----:B------:R-:W-:Y:S01]  /*0960*/  @!UP1 UMOV UR22, UR18 ;  /* 0x0000001200169c82 */ /* 0x000fe20008000000 */
[----:B------:R-:W-:Y:S01]  /*0970*/  @!UP3 UIMAD UR10, UR12, UR10, URZ ;  /* 0x0000000a0c0ab2a4 */ /* 0x000fe2000f8e023f */
[C---:B------:R-:W-:Y:S01]  /*0980*/  IADD3 R2, P0, R0.reuse, UR22, RZ ;  /* 0x0000001600027c10 */ /* 0x040fe2000ff1e0ff */
[----:B------:R-:W-:Y:S02]  /*0990*/  UIMAD UR11, UR12, UR11, URZ ;  /* 0x0000000b0c0b72a4 */ /* 0x000fe4000f8e023f */
[----:B------:R-:W-:Y:S01]  /*09a0*/  UIMAD UR7, UR4, UR7, UR13 ;  /* 0x00000007040772a4 */ /* 0x000fe2000f8e020d */
[----:B------:R-:W-:Y:S01]  /*09b0*/  LEA.HI.X.SX32 R3, R0, UR9, 0x1, P0 ;  /* 0x0000000900037c11 */ /* 0x000fe200080f0eff */
[----:B------:R-:W-:Y:S01]  /*09c0*/  @!UP3 USEL UR10, UR10, UR14, !UP1 ;  /* 0x0000000e0a0ab287 */ /* 0x000fe2000c800000 */
[----:B------:R-:W-:Y:S01]  /*09d0*/  ISETP.GE.AND P0, PT, R14, UR16, PT ;  /* 0x000000100e007c0c */ /* 0x000fe2000bf06270 */
[----:B------:R-:W-:Y:S01]  /*09e0*/  @UP2 ULDC UR13, c[0x0][0x2c0] ;  /* 0x0000b000000d2ab9 */ /* 0x000fe20000000800 */
[----:B------:R-:W-:Y:S01]  /*09f0*/  USEL UR11, UR11, URZ, UP3 ;  /* 0x0000003f0b0b7287 */ /* 0x000fe20009800000 */
[----:B------:R-:W-:Y:S01]  /*0a00*/  IMAD.WIDE.U32 R12, R12, UR4, R2 ;  /* 0x000000040c0c7c25 */ /* 0x000fe2000f8e0002 */
[----:B------:R-:W-:Y:S01]  /*0a10*/  @!UP2 UMOV UR13, 0x1 ;  /* 0x00000001000da882 */ /* 0x000fe20000000000 */
[----:B------:R-:W-:Y:S01]  /*0a20*/  @!UP2 UMOV UR17, UR6 ;  /* 0x000000060011ac82 */ /* 0x000fe20008000000 */
[----:B------:R-:W-:Y:S01]  /*0a30*/  UIMAD UR6, UR27, UR13, URZ ;  /* 0x0000000d1b0672a4 */ /* 0x000fe2000f8e023f */
[----:B------:R-:W-:Y:S01]  /*0a40*/  VIADD R9, R13, UR7 ;  /* 0x000000070d097c36 */ /* 0x000fe20008000000 */
        /* <DEDUP_REMOVED lines=26> */
.L_x_198:
[----:B------:R-:W-:Y:S05]  /*0bf0*/  BSYNC B0 ;  /* 0x0000000000007941 */ /* 0x000fea0003800000 */
.L_x_197:
[----:B------:R-:W-:Y:S01]  /*0c00*/  BSSY B0, `(.L_x_199) ;  /* 0x0000019000007945 */ /* 0x000fe20003800000 */
[----:B------:R-:W-:Y:S02]  /*0c10*/  ISETP.GE.AND P1, PT, R16, UR16, PT ;  /* 0x0000001010007c0c */ /* 0x000fe4000bf26270 */
[----:B------:R-:W-:Y:S01]  /*0c20*/  IADD3 R15, R10, 0x30, RZ ;  /* 0x000000300a0f7810 */ /* 0x000fe20007ffe0ff */
[----:B------:R-:W-:Y:S05]  /*0c30*/  @P0 BRA `(.L_x_200) ;  /* 0x0000000000540947 */ /* 0x000fea0003800000 */
[----:B-1----:R-:W-:Y:S01]  /*0c40*/  IADD3 R2, P0, R6, 0x10, RZ ;  /* 0x0000001006027810 */ /* 0x002fe20007f1e0ff */
        /* <DEDUP_REMOVED lines=20> */
.L_x_200:
[----:B------:R-:W-:Y:S05]  /*0d90*/  BSYNC B0 ;  /* 0x0000000000007941 */ /* 0x000fea0003800000 */
.L_x_199:
[----:B------:R-:W-:Y:S01]  /*0da0*/  BSSY B0, `(.L_x_201) ;  /* 0x0000018000007945 */ /* 0x000fe20003800000 */
[----:B------:R-:W-:-:S03]  /*0db0*/  ISETP.GE.AND P0, PT, R15, UR16, PT ;  /* 0x000000100f007c0c */ /* 0x000fc6000bf06270 */
[----:B------:R-:W-:Y:S10]  /*0dc0*/  @P1 BRA `(.L_x_202) ;  /* 0x0000000000541947 */ /* 0x000ff40003800000 */
[----:B-12---:R-:W-:Y:S01]  /*0dd0*/  IADD3 R2, P1, R6, 0x20, RZ ;  /* 0x0000002006027810 */ /* 0x006fe20007f3e0ff */
        /* <DEDUP_REMOVED lines=20> */
.L_x_202:
[----:B------:R-:W-:Y:S05]  /*0f20*/  BSYNC B0 ;  /* 0x0000000000007941 */ /* 0x000fea0003800000 */
.L_x_201:
        /* <DEDUP_REMOVED lines=8> */
[----:B-123--:R-:W-:Y:S01]  /*0fb0*/  IMAD.MOV.U32 R2, RZ, RZ, R12 ;  /* 0x000000ffff027224 */ /* 0x00efe200078e000c */
[----:B------:R-:W-:Y:S01]  /*0fc0*/  ULDC UR7, c[0x0][0x2d0] ;  /* 0x0000b40000077ab9 */ /* 0x000fe20000000800 */
[----:B------:R-:W-:Y:S01]  /*0fd0*/  IMAD.MOV.U32 R3, RZ, RZ, R9 ;  /* 0x000000ffff037224 */ /* 0x000fe200078e0009 */
[----:B------:R-:W-:Y:S01]  /*0fe0*/  ISETP.GE.AND P2, PT, R19, UR7, PT ;  /* 0x0000000713007c0c */ /* 0x000fe2000bf46270 */
[----:B------:R-:W-:Y:S01]  /*0ff0*/  IMAD.X R6, RZ, RZ, R7, P0 ;  /* 0x000000ffff067224 */ /* 0x000fe200000e0607 */
[----:B------:R-:W-:Y:S01]  /*1000*/  ISETP.GE.AND P0, PT, R0, UR7, PT ;  /* 0x0000000700007c0c */ /* 0x000fe2000bf06270 */
[----:B------:R-:W-:-:S04]  /*1010*/  IMAD.WIDE.U32 R4, R8, UR4, R2 ;  /* 0x0000000408047c25 */ /* 0x000fc8000f8e0002 */
        /* <DEDUP_REMOVED lines=12> */
.L_x_204:
[----:B------:R-:W-:Y:S05]  /*10e0*/  BSYNC B0 ;  /* 0x0000000000007941 */ /* 0x000fea0003800000 */
.L_x_203:
[----:B------:R-:W-:Y:S04]  /*10f0*/  BSSY B0, `(.L_x_205) ;  /* 0x000000a000007945 */ /* 0x000fe80003800000 */
[----:B------:R-:W-:Y:S05]  /*1100*/  @P6 BRA `(.L_x_206) ;  /* 0x0000000000206947 */ /* 0x000fea0003800000 */
[----:B------:R-:W-:Y:S01]  /*1110*/  IMAD R0, R10, UR13, RZ ;  /* 0x0000000d0a007c24 */ /* 0x000fe2000f8e02ff */
[----:B------:R-:W-:-:S04]  /*1120*/  ULDC.64 UR4, c[0x0][0x2b0] ;  /* 0x0000ac0000047ab9 */ /* 0x000fc80000000a00 */
[----:B-1234-:R-:W-:-:S04]  /*1130*/  IADD3 R3, P0, R0, UR6, RZ ;  /* 0x0000000600037c10 */ /* 0x01efc8000ff1e0ff */
[----:B------:R-:W-:Y:S02]  /*1140*/  LEA.HI.X.SX32 R0, R0, UR20, 0x1, P0 ;  /* 0x0000001400007c11 */ /* 0x000fe400080f0eff */
[----:B------:R-:W-:-:S04]  /*1150*/  LEA R2, P0, R3, UR4, 0x2 ;  /* 0x0000000403027c11 */ /* 0x000fc8000f8010ff */
[----:B------:R-:W-:Y:S01]  /*1160*/  LEA.HI.X R3, R3, UR5, R0, 0x2, P0 ;  /* 0x0000000503037c11 */ /* 0x000fe200080f1400 */
[----:B------:R-:W-:-:S05]  /*1170*/  IMAD.MOV.U32 R0, RZ, RZ, 0x7f800000 ;  /* 0x7f800000ff007424 */ /* 0x000fca00078e00ff */
[----:B------:R1:W-:Y:S03]  /*1180*/  STG.E desc[UR30][R2.64], R0 ;  /* 0x0000000002007986 */ /* 0x0003e6000c10191e */
.L_x_206:
[----:B------:R-:W-:Y:S05]  /*1190*/  BSYNC B0 ;  /* 0x0000000000007941 */ /* 0x000fea0003800000 */
.L_x_205:
[----:B------:R-:W-:Y:S04]  /*11a0*/  BSSY B0, `(.L_x_207) ;  /* 0x000000a000007945 */ /* 0x000fe80003800000 */
[----:B------:R-:W-:Y:S05]  /*11b0*/  @P5 BRA `(.L_x_208) ;  /* 0x0000000000205947 */ /* 0x000fea0003800000 */
[----:B-1----:R-:W-:Y:S01]  /*11c0*/  IMAD R0, R14, UR13, RZ ;  /* 0x0000000d0e007c24 */ /* 0x002fe2000f8e02ff */
[----:B------:R-:W-:-:S04]  /*11d0*/  ULDC.64 UR4, c[0x0][0x2b0] ;  /* 0x0000ac0000047ab9 */ /* 0x000fc80000000a00 */
[----:B--234-:R-:W-:-:S04]  /*11e0*/  IADD3 R3, P0, R0, UR6, RZ ;  /* 0x0000000600037c10 */ /* 0x01cfc8000ff1e0ff */
[----:B------:R-:W-:Y:S02]  /*11f0*/  LEA.HI.X.SX32 R0, R0, UR20, 0x1, P0 ;  /* 0x0000001400007c11 */ /* 0x000fe400080f0eff */
[----:B------:R-:W-:-:S04]  /*1200*/  LEA R2, P0, R3, UR4, 0x2 ;  /* 0x0000000403027c11 */ /* 0x000fc8000f8010ff */
[----:B------:R-:W-:Y:S01]  /*1210*/  LEA.HI.X R3, R3, UR5, R0, 0x2, P0 ;  /* 0x0000000503037c11 */ /* 0x000fe200080f1400 */
[----:B------:R-:W-:-:S05]  /*1220*/  IMAD.MOV.U32 R0, RZ, RZ, 0x7f800000 ;  /* 0x7f800000ff007424 */ /* 0x000fca00078e00ff */
[----:B------:R1:W-:Y:S03]  /*1230*/  STG.E desc[UR30][R2.64], R0 ;  /* 0x0000000002007986 */ /* 0x0003e6000c10191e */
.L_x_208:
[----:B------:R-:W-:Y:S05]  /*1240*/  BSYNC B0 ;  /* 0x0000000000007941 */ /* 0x000fea0003800000 */
.L_x_207:
        /* <DEDUP_REMOVED lines=10> */
.L_x_210:
[----:B------:R-:W-:Y:S05]  /*12f0*/  BSYNC B0 ;  /* 0x0000000000007941 */ /* 0x000fea0003800000 */
.L_x_209:
[----:B------:R-:W-:Y:S05]  /*1300*/  @P3 EXIT ;  /* 0x000000000000394d */ /* 0x000fea0003800000 */
[----:B-1----:R-:W-:Y:S01]  /*1310*/  IMAD R0, R15, UR13, RZ ;  /* 0x0000000d0f007c24 */ /* 0x002fe2000f8e02ff */
[----:B------:R-:W-:-:S04]  /*1320*/  ULDC.64 UR4, c[0x0][0x2b0] ;  /* 0x0000ac0000047ab9 */ /* 0x000fc80000000a00 */
[----:B--234-:R-:W-:-:S04]  /*1330*/  IADD3 R3, P0, R0, UR6, RZ ;  /* 0x0000000600037c10 */ /* 0x01cfc8000ff1e0ff */
[----:B------:R-:W-:Y:S02]  /*1340*/  LEA.HI.X.SX32 R0, R0, UR20, 0x1, P0 ;  /* 0x0000001400007c11 */ /* 0x000fe400080f0eff */
[----:B------:R-:W-:-:S04]  /*1350*/  LEA R2, P0, R3, UR4, 0x2 ;  /* 0x0000000403027c11 */ /* 0x000fc8000f8010ff */
[----:B------:R-:W-:Y:S01]  /*1360*/  LEA.HI.X R3, R3, UR5, R0, 0x2, P0 ;  /* 0x0000000503037c11 */ /* 0x000fe200080f1400 */
[----:B------:R-:W-:-:S05]  /*1370*/  IMAD.MOV.U32 R0, RZ, RZ, 0x7f800000 ;  /* 0x7f800000ff007424 */ /* 0x000fca00078e00ff */
[----:B------:R-:W-:Y:S01]  /*1380*/  STG.E desc[UR30][R2.64], R0 ;  /* 0x0000000002007986 */ /* 0x000fe2000c10191e */
[----:B------:R-:W-:Y:S05]  /*1390*/  EXIT ;  /* 0x000000000000794d */ /* 0x000fea0003800000 */
.L_x_196:
        /* <DEDUP_REMOVED lines=11> */
[----:B------:R-:W-:Y:S02]  /*1450*/  @!UP1 UIMAD UR9, UR9, UR6, URZ ;  /* 0x00000006090992a4 */ /* 0x000fe4000f8e023f */
[----:B------:R-:W-:Y:S02]  /*1460*/  @!UP1 UIMAD.WIDE.U32 UR18, UR12, UR6, URZ ;  /* 0x000000060c1292a5 */ /* 0x000fe4000f8e003f */
        /* <DEDUP_REMOVED lines=16> */
[----:B------:R-:W-:Y:S02]  /*1570*/  UMOV UR18, UR24 ;  /* 0x0000001800127c82 */ /* 0x000fe40008000000 */
[----:B------:R-:W-:Y:S02]  /*1580*/  UIMAD.WIDE.U32 UR18, UR12, UR6, UR18 ;  /* 0x000000060c1272a5 */ /* 0x000fe4000f8e0012 */
[----:B------:R-:W-:-:S04]  /*1590*/  UIMAD UR7, UR12, UR7, UR9 ;  /* 0x000000070c0772a4 */ /* 0x000fc8000f8e0209 */
[----:B------:R-:W-:Y:S01]  /*15a0*/  UIADD3 UR24, UR19, UR7, URZ ;  /* 0x0000000713187290 */ /* 0x000fe2000fffe03f */
[----:B------:R-:W-:-:S11]  /*15b0*/  UMOV UR26, UR18 ;  /* 0x00000012001a7c82 */ /* 0x000fd60008000000 */
.L_x_211:
[----:B------:R-:W-:Y:S01]  /*15c0*/  ULDC UR6, c[0x0][0x278] ;  /* 0x00009e0000067ab9 */ /* 0x000fe20000000800 */
[----:B------:R-:W1:Y:S01]  /*15d0*/  S2R R2, SR_CTAID.Z ;  /* 0x0000000000027919 */ /* 0x000e620000002700 */
[----:B------:R-:W-:Y:S01]  /*15e0*/  IMAD.U32 R0, RZ, RZ, UR6 ;  /* 0x00000006ff007e24 */ /* 0x000fe2000f8e00ff */
[----:B------:R-:W-:Y:S01]  /*15f0*/  SHF.R.S32.HI R32, RZ, 0x1f, R107 ;  /* 0x0000001fff207819 */ /* 0x000fe2000001146b */
[----:B------:R-:W-:Y:S01]  /*1600*/  IMAD.U32 R12, RZ, RZ, UR15 ;  /* 0x0000000fff0c7e24 */ /* 0x000fe2000f8e00ff */
[----:B------:R-:W-:Y:S02]  /*1610*/  UIADD3 UR32, -UR27, UR16, URZ ;  /* 0x000000101b207290 */ /* 0x000fe4000fffe13f */
[----:B------:R-:W-:Y:S02]  /*1620*/  IABS R0, R0 ;  /* 0x0000000000007213 */ /* 0x000fe40000000000 */
[----:B------:R-:W-:Y:S02]  /*1630*/  LEA.HI R3, R32, R107, RZ, 0x6 ;  /* 0x0000006b20037211 */ /* 0x000fe400078f30ff */
[----:B------:R-:W-:-:S13]  /*1640*/  R2UR UR7, R0 ;  /* 0x00000000000772ca */ /* 0x000fda00000e0000 */
[----:B------:R-:W2:Y:S08]  /*1650*/  I2F.RP R0, UR7 ;  /* 0x0000000700007d06 */ /* 0x000eb00008209400 */
[----:B--2---:R-:W2:Y:S02]  /*1660*/  MUFU.RCP R0, R0 ;  /* 0x0000000000007308 */ /* 0x004ea40000001000 */
[----:B--2---:R-:W-:-:S06]  /*1670*/  VIADD R0, R0, 0xffffffe ;  /* 0x0ffffffe00007836 */ /* 0x004fcc0000000000 */
[----:B------:R-:W2:Y:S02]  /*1680*/  F2I.FTZ.U32.TRUNC.NTZ R0, R0 ;  /* 0x0000000000007305 */ /* 0x000ea4000021f000 */
[----:B--2---:R-:W-:Y:S02]  /*1690*/  R2UR UR19, R0 ;  /* 0x00000000001372ca */ /* 0x004fe400000e0000 */
[----:B-1----:R-:W-:-:S04]  /*16a0*/  IABS R0, R2 ;  /* 0x0000000200007213 */ /* 0x002fc80000000000 */
[----:B------:R-:W-:Y:S02]  /*16b0*/  R2UR UR9, R0 ;  /* 0x00000000000972ca */ /* 0x000fe400000e0000 */
[----:B------:R-:W-:-:S04]  /*16c0*/  LEA.HI R0, R32, R107, RZ, 0x3 ;  /* 0x0000006b20007211 */ /* 0x000fc800078f18ff */
[----:B------:R-:W-:Y:S01]  /*16d0*/  SHF.R.S32.HI R244, RZ, 0x3, R0 ;  /* 0x00000003fff47819 */ /* 0x000fe20000011400 */
[----:B------:R-:W-:Y:S01]  /*16e0*/  UIADD3 UR18, URZ, -UR19, URZ ;  /* 0x800000133f127290 */ /* 0x000fe2000fffe03f */
[----:B------:R-:W-:Y:S02]  /*16f0*/  LOP3.LUT R0, R0, 0xfffffff8, RZ, 0xc0, !PT ;  /* 0xfffffff800007812 */ /* 0x000fe400078ec0ff */
[----:B------:R-:W-:Y:S01]  /*1700*/  SHF.R.S32.HI R245, RZ, 0x1f, R244 ;  /* 0x0000001ffff57819 */ /* 0x000fe200000114f4 */
[----:B------:R-:W-:Y:S01]  /*1710*/  UIMAD UR23, UR18, UR7, URZ ;  /* 0x00000007121772a4 */ /* 0x000fe2000f8e023f */
[----:B------:R-:W-:Y:S02]  /*1720*/  IMAD.SHL.U32 R2, R244, 0x40, RZ ;  /* 0x00000040f4027824 */ /* 0x000fe400078e00ff */
[----:B------:R-:W-:Y:S01]  /*1730*/  UMOV UR18, URZ ;  /* 0x0000003f00127c82 */ /* 0x000fe20008000000 */
[----:B------:R-:W-:Y:S01]  /*1740*/  IMAD.IADD R31, R107, 0x1, -R0 ;  /* 0x000000016b1f7824 */ /* 0x000fe200078e0a00 */
[----:B------:R-:W-:Y:S01]  /*1750*/  UIMAD.WIDE.U32 UR18, UR19, UR23, UR18 ;  /* 0x00000017131272a5 */ /* 0x000fe2000f8e0012 */
[----:B------:R-:W-:Y:S01]  /*1760*/  LOP3.LUT R0, R2, 0x1c0, RZ, 0xc0, !PT ;  /* 0x000001c002007812 */ /* 0x000fe200078ec0ff */
[----:B------:R-:W-:-:S02]  /*1770*/  IMAD.WIDE R12, R12, 0x40, R244 ;  /* 0x000000400c0c7825 */ /* 0x000fc400078e02f4 */
[----:B------:R-:W-:Y:S02]  /*1780*/  UIMAD.WIDE.U32 UR18, UR19, UR9, URZ ;  /* 0x00000009131272a5 */ /* 0x000fe4000f8e003f */
[----:B------:R-:W-:Y:S02]  /*1790*/  IMAD.SHL.U32 R28, R31, 0x8, RZ ;  /* 0x000000081f1c7824 */ /* 0x000fe400078e00ff */
[----:B------:R-:W-:-:S03]  /*17a0*/  UIADD3 UR18, -UR19, URZ, URZ ;  /* 0x0000003f13127290 */ /* 0x000fc6000fffe13f */
[----:B------:R-:W-:Y:S01]  /*17b0*/  LOP3.LUT R2, R0, 0x38, R28, 0xf8, !PT ;  /* 0x0000003800027812 */ /* 0x000fe200078ef81c */
[----:B------:R-:W-:Y:S01]  /*17c0*/  UIMAD UR9, UR7, UR18, UR9 ;  /* 0x00000012070972a4 */ /* 0x000fe2000f8e0209 */
[----:B------:R-:W-:Y:S01]  /*17d0*/  SHF.R.U32.HI R0, RZ, 0x3, R0 ;  /* 0x00000003ff007819 */ /* 0x000fe20000011600 */
[----:B------:R-:W-:Y:S01]  /*17e0*/  USHF.R.S32.HI UR18, URZ, 0x1f, UR4 ;  /* 0x0000001f3f127899 */ /* 0x000fe20008011404 */
[----:B------:R-:W-:Y:S01]  /*17f0*/  SHF.R.S32.HI R29, RZ, 0x1f, R28 ;  /* 0x0000001fff1d7819 */ /* 0x000fe2000001141c */
[----:B------:R-:W-:Y:S01]  /*1800*/  UISETP.GT.U32.AND UP1, UPT, UR7, UR9, UPT ;  /* 0x000000090700728c */ /* 0x000fe2000bf24070 */
[----:B------:R-:W-:Y:S01]  /*1810*/  LOP3.LUT R0, R2, R0, RZ, 0x3c, !PT ;  /* 0x0000000002007212 */ /* 0x000fe200078e3cff */
[----:B------:R-:W-:-:S05]  /*1820*/  IMAD.SHL.U32 R2, R3, 0x8, RZ ;  /* 0x0000000803027824 */ /* 0x000fca00078e00ff */
[----:B------:R-:W-:-:S04]  /*1830*/  LOP3.LUT R219, R0, 0xfffffe00, R2, 0xf8, !PT ;  /* 0xfffffe0000db7812 */ /* 0x000fc800078ef802 */
        /* <DEDUP_REMOVED lines=12> */
[----:B------:R-:W-:Y:S02]  /*1900*/  @!UP2 ULOP3.LUT UR19, URZ, UR6, URZ, 0x33, !UPT ;  /* 0x000000063f13a292 */ /* 0x000fe4000f8e333f */
[----:B------:R-:W-:Y:S01]  /*1910*/  @UP0 UIADD3 UR25, UR37, UR7, URZ ;  /* 0x0000000725190290 */ /* 0x000fe2000fffe03f */
[----:B------:R-:W-:Y:S01]  /*1920*/  @UP0 UMOV UR28, UR36 ;  /* 0x00000024001c0c82 */ /* 0x000fe20008000000 */
        /* <DEDUP_REMOVED lines=15> */
.L_x_212:
[----:B------:R-:W-:Y:S01]  /*1a20*/  ULDC.64 UR12, c[0x0][0x258] ;  /* 0x00009600000c7ab9 */ /* 0x000fe20000000a00 */
[----:B------:R-:W-:Y:S01]  /*1a30*/  IMAD R0, R245, UR10, RZ ;  /* 0x0000000af5007c24 */ /* 0x000fe2000f8e02ff */
[----:B------:R-:W-:Y:S01]  /*1a40*/  UIMAD UR18, UR18, UR12, URZ ;  /* 0x0000000c121272a4 */ /* 0x000fe2000f8e023f */
[----:B------:R-:W-:Y:S01]  /*1a50*/  IADD3 R2, P0, R28, UR34, RZ ;  /* 0x000000221c027c10 */ /* 0x000fe2000ff1e0ff */
[----:B------:R-:W1:Y:S01]  /*1a60*/  S2UR UR35, SR_CgaCtaId ;  /* 0x00000000002379c3 */ /* 0x000e620000008800 */
[----:B------:R-:W-:Y:S01]  /*1a70*/  IMAD R6, R244, UR11, R0 ;  /* 0x0000000bf4067c24 */ /* 0x000fe2000f8e0200 */
[----:B------:R-:W-:Y:S01]  /*1a80*/  UIMAD UR34, UR4, UR13, UR18 ;  /* 0x0000000d042272a4 */ /* 0x000fe2000f8e0212 */
[----:B------:R-:W-:Y:S01]  /*1a90*/  IMAD.U32 R0, RZ, RZ, UR12 ;  /* 0x0000000cff007e24 */ /* 0x000fe2000f8e00ff */
[C---:B------:R-:W-:Y:S01]  /*1aa0*/  IADD3 R112, R28.reuse, 0x40, RZ ;  /* 0x000000401c707810 */ /* 0x040fe20007ffe0ff */
[----:B------:R-:W-:Y:S01]  /*1ab0*/  ULDC.64 UR12, c[0x0][0x268] ;  /* 0x00009a00000c7ab9 */ /* 0x000fe20000000a00 */
[C---:B------:R-:W-:Y:S01]  /*1ac0*/  VIADD R111, R28.reuse, 0x80 ;  /* 0x000000801c6f7836 */ /* 0x040fe20000000000 */
[----:B------:R-:W-:Y:S01]  /*1ad0*/  IADD3 R110, R28, 0xc0, RZ ;  /* 0x000000c01c6e7810 */ /* 0x000fe20007ffe0ff */
[----:B------:R-:W-:Y:S01]  /*1ae0*/  IMAD.U32 R33, RZ, RZ, UR12 ;  /* 0x0000000cff217e24 */ /* 0x000fe2000f8e00ff */
[----:B------:R2:W-:Y:S01]  /*1af0*/  STL [R1+0x58], R112 ;  /* 0x0000587001007387 */ /* 0x0005e20000100800 */
[----:B------:R-:W-:Y:S01]  /*1b00*/  IMAD.WIDE.U32 R4, R244, UR10, R28 ;  /* 0x0000000af4047c25 */ /* 0x000fe2000f8e001c */
[----:B------:R-:W-:Y:S01]  /*1b10*/  IADD3.X R3, R29, UR17, RZ, P0, !PT ;  /* 0x000000111d037c10 */ /* 0x000fe200087fe4ff */
[----:B------:R-:W-:Y:S01]  /*1b20*/  ULDC.64 UR6, c[0x0][0x260] ;  /* 0x0000980000067ab9 */ /* 0x000fe20000000a00 */
[----:B------:R2:W-:Y:S01]  /*1b30*/  STL [R1+0x2c], R111 ;  /* 0x00002c6f01007387 */ /* 0x0005e20000100800 */
[----:B------:R-:W-:Y:S01]  /*1b40*/  UIADD3 UR18, UR20, -0x1, URZ ;  /* 0xffffffff14127890 */ /* 0x000fe2000fffe03f */
[----:B------:R-:W-:Y:S01]  /*1b50*/  IADD3 R10, P0, R4, UR26, RZ ;  /* 0x0000001a040a7c10 */ /* 0x000fe2000ff1e0ff */
[----:B------:R-:W-:Y:S01]  /*1b60*/  IMAD.WIDE.U32 R16, R0, UR4, R2 ;  /* 0x0000000400107c25 */ /* 0x000fe2000f8e0002 */
[----:B------:R2:W-:Y:S01]  /*1b70*/  STL [R1+0x88], R33 ;  /* 0x0000882101007387 */ /* 0x0005e20000100800 */
[----:B------:R-:W-:Y:S01]  /*1b80*/  UIMAD UR23, UR33, UR6, URZ ;  /* 0x00000006211772a4 */ /* 0x000fe2000f8e023f */
[----:B------:R-:W-:Y:S01]  /*1b90*/  IADD3.X R11, R5, UR24, R6, P0, !PT ;  /* 0x00000018050b7c10 */ /* 0x000fe200087fe406 */
[----:B------:R-:W-:Y:S01]  /*1ba0*/  UMOV UR4, 0x400 ;  /* 0x0000040000047882 */ /* 0x000fe20000000000 */
[----:B------:R2:W-:Y:S01]  /*1bb0*/  STL [R1+0x5c], R110 ;  /* 0x00005c6e01007387 */ /* 0x0005e20000100800 */
[C---:B------:R-:W-:Y:S01]  /*1bc0*/  ISETP.GE.AND P0, PT, R244.reuse, UR32, PT ;  /* 0x00000020f4007c0c */ /* 0x040fe2000bf06270 */
[----:B------:R-:W-:Y:S01]  /*1bd0*/  UIMAD UR33, UR33, UR12, URZ ;  /* 0x0000000c212172a4 */ /* 0x000fe2000f8e023f */
[----:B------:R-:W-:Y:S01]  /*1be0*/  IADD3 R0, R244, 0x10, RZ ;  /* 0x00000010f4007810 */ /* 0x000fe20007ffe0ff */
[----:B------:R-:W-:Y:S01]  /*1bf0*/  UIMAD UR17, UR18, -0x40, UR29 ;  /* 0xffffffc0121178a4 */ /* 0x000fe2000f8e021d */
[----:B------:R-:W-:Y:S01]  /*1c00*/  IMAD.U32 R19, RZ, RZ, UR6 ;  /* 0x00000006ff137e24 */ /* 0x000fe2000f8e00ff */
[----:B-1----:R-:W-:Y:S01]  /*1c10*/  ULEA UR4, UR35, UR4, 0x18 ;  /* 0x0000000423047291 */ /* 0x002fe2000f8ec03f */
[----:B------:R-:W-:Y:S01]  /*1c20*/  IADD3 R15, R17, UR34, RZ ;  /* 0x00000022110f7c10 */ /* 0x000fe2000fffe0ff */
[----:B------:R-:W-:Y:S01]  /*1c30*/  UIMAD UR23, UR19, UR7, UR23 ;  /* 0x00000007131772a4 */ /* 0x000fe2000f8e0217 */
[----:B------:R-:W-:Y:S01]  /*1c40*/  BSSY B0, `(.L_x_213) ;  /* 0x0000035000007945 */ /* 0x000fe20003800000 */
[----:B------:R-:W-:Y:S01]  /*1c50*/  UIMAD UR13, UR19, UR13, UR33 ;  /* 0x0000000d130d72a4 */ /* 0x000fe2000f8e0221 */
[----:B------:R-:W-:Y:S01]  /*1c60*/  LEA.HI R24, R32, R107, RZ, 0x4 ;  /* 0x0000006b20187211 */ /* 0x000fe200078f20ff */
[----:B------:R-:W-:Y:S01]  /*1c70*/  VIADD R26, R244, 0x20 ;  /* 0x00000020f41a7836 */ /* 0x000fe20000000000 */
[----:B------:R-:W-:Y:S01]  /*1c80*/  ISETP.GE.AND P2, PT, R0, UR32, PT ;  /* 0x0000002000007c0c */ /* 0x000fe2000bf46270 */
[----:B------:R-:W-:Y:S01]  /*1c90*/  VIADD R27, R244, 0x30 ;  /* 0x00000030f41b7836 */ /* 0x000fe20000000000 */
[----:B------:R-:W-:-:S02]  /*1ca0*/  ISETP.GE.AND P1, PT, R0, UR17, PT ;  /* 0x0000001100007c0c */ /* 0x000fc4000bf26270 */
[----:B------:R-:W-:Y:S01]  /*1cb0*/  LEA R219, R219, UR4, 0x1 ;  /* 0x00000004dbdb7c11 */ /* 0x000fe2000f8e08ff */
[----:B------:R-:W-:Y:S10]  /*1cc0*/  @P0 BRA `(.L_x_214) ;  /* 0x0000000000b00947 */ /* 0x000ff40003800000 */
        /* <DEDUP_REMOVED lines=12> */
[----:B------:R-:W4:Y:S08]  /*1d90*/  @!P6 LDC.64 R6, c[0x0][0x210] ;  /* 0x00008400ff06eb82 */ /* 0x000f300000000a00 */
[----:B------:R-:W5:Y:S01]  /*1da0*/  @!P4 LDC.64 R20, c[0x0][0x210] ;  /* 0x00008400ff14cb82 */ /* 0x000f620000000a00 */
[----:B-1----:R-:W-:-:S04]  /*1db0*/  @!P5 LEA R4, P3, R8, R4, 0x1 ;  /* 0x000000040804d211 */ /* 0x002fc800078608ff */
[----:B------:R-:W-:Y:S02]  /*1dc0*/  @!P5 LEA.HI.X R5, R8, R5, R18, 0x1, P3 ;  /* 0x000000050805d211 */ /* 0x000fe400018f0c12 */
[----:B------:R-:W-:Y:S02]  /*1dd0*/  ISETP.GE.AND P3, PT, R110, UR33, PT ;  /* 0x000000216e007c0c */ /* 0x000fe4000bf66270 */
[----:B----4-:R-:W-:-:S04]  /*1de0*/  @!P6 LEA R6, P0, R8, R6, 0x1 ;  /* 0x000000060806e211 */ /* 0x010fc800078008ff */
[C---:B------:R-:W-:Y:S02]  /*1df0*/  @!P6 LEA.HI.X R7, R8.reuse, R7, R18, 0x1, P0 ;  /* 0x000000070807e211 */ /* 0x040fe400000f0c12 */
[----:B-----5:R-:W-:-:S03]  /*1e00*/  @!P4 LEA R2, P0, R8, R20, 0x1 ;  /* 0x000000140802c211 */ /* 0x020fc600078008ff */
        /* <DEDUP_REMOVED lines=24> */
.L_x_214:
[----:B------:R-:W-:Y:S05]  /*1f90*/  BSYNC B0 ;  /* 0x0000000000007941 */ /* 0x000fea0003800000 */
.L_x_213:
[----:B------:R-:W-:Y:S01]  /*1fa0*/  IMAD.WIDE.U32 R34, R19, UR19, R10 ;  /* 0x0000001313227c25 */ /* 0x000fe2000f8e000a */
[----:B------:R-:W-:Y:S01]  /*1fb0*/  ISETP.GE.AND P0, PT, R0, UR17, PT ;  /* 0x0000001100007c0c */ /* 0x000fe2000bf06270 */
[----:B------:R-:W-:Y:S01]  /*1fc0*/  BSSY B0, `(.L_x_215) ;  /* 0x000003a000007945 */ /* 0x000fe20003800000 */
[----:B-1-3--:R-:W-:Y:S01]  /*1fd0*/  LOP3.LUT R2, R24, 0xfffffff0, RZ, 0xc0, !PT ;  /* 0xfffffff018027812 */ /* 0x00afe200078ec0ff */
[----:B------:R-:W-:Y:S01]  /*1fe0*/  IMAD R0, R245, UR8, RZ ;  /* 0x00000008f5007c24 */ /* 0x000fe2000f8e02ff */
[----:B------:R1:W-:Y:S01]  /*1ff0*/  STL.64 [R1+0x70], R34 ;  /* 0x0000702201007387 */ /* 0x0003e20000100a00 */
[----:B------:R-:W-:Y:S01]  /*2000*/  ISETP.GE.AND P5, PT, R26, UR32, PT ;  /* 0x000000201a007c0c */ /* 0x000fe2000bfa6270 */
[C---:B------:R-:W-:Y:S01]  /*2010*/  IMAD.WIDE.U32 R22, R244.reuse, UR8, R28 ;  /* 0x00000008f4167c25 */ /* 0x040fe2000f8e001c */
[----:B------:R-:W-:Y:S02]  /*2020*/  ISETP.GE.AND P6, PT, R27, UR32, PT ;  /* 0x000000201b007c0c */ /* 0x000fe4000bfc6270 */
[----:B------:R-:W-:Y:S01]  /*2030*/  SHF.R.S32.HI R21, RZ, 0x4, R24 ;  /* 0x00000004ff157819 */ /* 0x000fe20000011418 */
[----:B------:R-:W-:Y:S01]  /*2040*/  IMAD R25, R244, UR9, R0 ;  /* 0x00000009f4197c24 */ /* 0x000fe2000f8e0200 */
[----:B------:R-:W-:Y:S01]  /*2050*/  IADD3 R20, -R2, R107, RZ ;  /* 0x0000006b02147210 */ /* 0x000fe20007ffe1ff */
[----:B------:R-:W-:Y:S08]  /*2060*/  @P2 BRA `(.L_x_216) ;  /* 0x0000000000bc2947 */ /* 0x000ff00003800000 */
[----:B------:R-:W-:Y:S01]  /*2070*/  ULDC UR12, c[0x0][0x2d0] ;  /* 0x0000b400000c7ab9 */ /* 0x000fe20000000800 */
[----:B------:R-:W-:Y:S01]  /*2080*/  IADD3 R4, P3, R12, 0x10, RZ ;  /* 0x000000100c047810 */ /* 0x000fe20007f7e0ff */
[----:B------:R-:W-:Y:S01]  /*2090*/  ULDC.64 UR6, c[0x0][0x240] ;  /* 0x0000900000067ab9 */ /* 0x000fe20000000a00 */
[----:B------:R-:W-:Y:S01]  /*20a0*/  ISETP.GE.AND P2, PT, R28, UR12, PT ;  /* 0x0000000c1c007c0c */ /* 0x000fe2000bf46270 */
[----:B------:R-:W-:Y:S01]  /*20b0*/  IMAD.MOV.U32 R2, RZ, RZ, R16 ;  /* 0x000000ffff027224 */ /* 0x000fe200078e0010 */
[----:B------:R-:W-:Y:S01]  /*20c0*/  ISETP.GE.AND P4, PT, R112, UR12, PT ;  /* 0x0000000c70007c0c */ /* 0x000fe2000bf86270 */
[----:B------:R-:W-:Y:S02]  /*20d0*/  IMAD.X R0, RZ, RZ, R13, P3 ;  /* 0x000000ffff007224 */ /* 0x000fe400018e060d */
[----:B------:R-:W-:Y:S02]  /*20e0*/  IMAD.MOV.U32 R3, RZ, RZ, R15 ;  /* 0x000000ffff037224 */ /* 0x000fe400078e000f */
[----:B------:R-:W-:-:S02]  /*20f0*/  IMAD R0, R0, UR6, RZ ;  /* 0x0000000600007c24 */ /* 0x000fc4000f8e02ff */
[----:B------:R-:W-:-:S04]  /*2100*/  IMAD.WIDE.U32 R2, R4, UR6, R2 ;  /* 0x0000000604027c25 */ /* 0x000fc8000f8e0002 */
[----:B------:R-:W3:Y:S01]  /*2110*/  @!P2 LDC.64 R6, c[0x0][0x210] ;  /* 0x00008400ff06ab82 */ /* 0x000ee20000000a00 */
[----:B------:R-:W-:Y:S01]  /*2120*/  IMAD R0, R4, UR7, R0 ;  /* 0x0000000704007c24 */ /* 0x000fe2000f8e0200 */
[----:B------:R4:W-:Y:S03]  /*2130*/  @P2 STS.128 [R219+0x800], RZ ;  /* 0x000800ffdb002388 */ /* 0x0009e60000000c00 */
[----:B------:R-:W-:Y:S01]  /*2140*/  IMAD.IADD R0, R3, 0x1, R0 ;  /* 0x0000000103007824 */ /* 0x000fe200078e0200 */
[----:B---3--:R-:W-:-:S04]  /*2150*/  @!P2 LEA R4, P3, R2, R6, 0x1 ;  /* 0x000000060204a211 */ /* 0x008fc800078608ff */
[C---:B------:R-:W-:Y:S02]  /*2160*/  @!P2 LEA.HI.X R5, R2.reuse, R7, R0, 0x1, P3 ;  /* 0x000000070205a211 */ /* 0x040fe400018f0c00 */
[----:B------:R-:W-:Y:S01]  /*2170*/  ISETP.GE.AND P3, PT, R111, UR12, PT ;  /* 0x0000000c6f007c0c */ /* 0x000fe2000bf66270 */
[----:B------:R-:W3:Y:S02]  /*2180*/  @!P4 LDC.64 R6, c[0x0][0x210] ;  /* 0x00008400ff06cb82 */ /* 0x000ee40000000a00 */
[----:B------:R-:W-:Y:S01]  /*2190*/  @!PT LDS RZ, [RZ] ;  /* 0x00000000fffff984 */ /* 0x000fe20000000800 */
[----:B------:R-:W-:Y:S01]  /*21a0*/  @!PT LDS RZ, [RZ] ;  /* 0x00000000fffff984 */ /* 0x000fe20000000800 */
[----:B------:R-:W-:Y:S01]  /*21b0*/  @!PT LDS RZ, [RZ] ;  /* 0x00000000fffff984 */ /* 0x000fe20000000800 */
[----:B------:R5:W-:Y:S04]  /*21c0*/  @!P2 LDGSTS.E.BYPASS.LTC128B.128 [R219+0x800], desc[UR30][R4.64] ;  /* 0x0080000004dbafae */ /* 0x000be8000b901d5e */
[----:B------:R4:W-:Y:S06]  /*21d0*/  @P4 STS.128 [R219+0x2800], RZ ;  /* 0x002800ffdb004388 */ /* 0x0009ec0000000c00 */
[----:B------:R-:W5:Y:S01]  /*21e0*/  @!P3 LDC.64 R8, c[0x0][0x210] ;  /* 0x00008400ff08bb82 */ /* 0x000f620000000a00 */
[----:B---3--:R-:W-:-:S04]  /*21f0*/  @!P4 LEA R6, P2, R2, R6, 0x1 ;  /* 0x000000060206c211 */ /* 0x008fc800078408ff */
[----:B------:R-:W-:-:S05]  /*2200*/  @!P4 LEA.HI.X R7, R2, R7, R0, 0x1, P2 ;  /* 0x000000070207c211 */ /* 0x000fca00010f0c00 */
[----:B------:R-:W-:Y:S01]  /*2210*/  @!PT LDS RZ, [RZ] ;  /* 0x00000000fffff984 */ /* 0x000fe20000000800 */
[----:B------:R-:W-:Y:S01]  /*2220*/  @!PT LDS RZ, [RZ] ;  /* 0x00000000fffff984 */ /* 0x000fe20000000800 */
[----:B------:R-:W-:Y:S01]  /*2230*/  @!PT LDS RZ, [RZ] ;  /* 0x00000000fffff984 */ /* 0x000fe20000000800 */
[----:B------:R4:W-:Y:S01]  /*2240*/  @!P4 LDGSTS.E.BYPASS.LTC128B.128 [R219+0x2800], desc[UR30][R6.64+0x80] ;  /* 0x0280008006dbcfae */ /* 0x0009e2000b901d5e */
[----:B-----5:R-:W-:-:S03]  /*2250*/  @!P3 LEA R4, P2, R2, R8, 0x1 ;  /* 0x000000080204b211 */ /* 0x020fc600078408ff */
[----:B------:R4:W-:Y:S01]  /*2260*/  @P3 STS.128 [R219+0x4800], RZ ;  /* 0x004800ffdb003388 */ /* 0x0009e20000000c00 */
[----:B------:R-:W-:Y:S02]  /*2270*/  @!P3 LEA.HI.X R5, R2, R9, R0, 0x1, P2 ;  /* 0x000000090205b211 */ /* 0x000fe400010f0c00 */
[----:B------:R-:W-:-:S03]  /*2280*/  ISETP.GE.AND P2, PT, R110, UR12, PT ;  /* 0x0000000c6e007c0c */ /* 0x000fc6000bf46270 */
[----:B------:R-:W-:Y:S01]  /*2290*/  @!PT LDS RZ, [RZ] ;  /* 0x00000000fffff984 */ /* 0x000fe20000000800 */
[----:B------:R-:W-:Y:S01]  /*22a0*/  @!PT LDS RZ, [RZ] ;  /* 0x00000000fffff984 */ /* 0x000fe20000000800 */
[----:B------:R-:W-:Y:S01]  /*22b0*/  @!PT LDS RZ, [RZ] ;  /* 0x00000000fffff984 */ /* 0x000fe20000000800 */
[----:B------:R4:W-:Y:S10]  /*22c0*/  @!P3 LDGSTS.E.BYPASS.LTC128B.128 [R219+0x4800], desc[UR30][R4.64+0x100] ;  /* 0x0480010004dbbfae */ /* 0x0009f4000b901d5e */
        /* <DEDUP_REMOVED lines=9> */
.L_x_216:
[----:B------:R-:W-:Y:S05]  /*2360*/  BSYNC B0 ;  /* 0x0000000000007941 */ /* 0x000fea0003800000 */
.L_x_215:
[----:B------:R-:W-:Y:S04]  /*2370*/  BSSY B0, `(.L_x_217) ;  /* 0x0000031000007945 */ /* 0x000fe80003800000 */
[----:B------:R-:W-:Y:S05]  /*2380*/  @P5 BRA `(.L_x_218) ;  /* 0x0000000000bc5947 */ /* 0x000fea0003800000 */
[----:B------:R-:W-:Y:S01]  /*2390*/  ULDC UR12, c[0x0][0x2d0] ;  /* 0x0000b400000c7ab9 */ /* 0x000fe20000000800 */
[----:B---34-:R-:W-:Y:S01]  /*23a0*/  IADD3 R4, P2, R12, 0x20, RZ ;  /* 0x000000200c047810 */ /* 0x018fe20007f5e0ff */
        /* <DEDUP_REMOVED lines=9> */
[----:B------:R-:W3:Y:S01]  /*2440*/  @!P3 LDC.64 R6, c[0x0][0x210] ;  /* 0x00008400ff06bb82 */ /* 0x000ee20000000a00 */
[----:B------:R-:W-:Y:S01]  /*2450*/  IMAD R0, R4, UR7, R0 ;  /* 0x0000000704007c24 */ /* 0x000fe2000f8e0200 */
[----:B------:R4:W-:Y:S03]  /*2460*/  @P3 STS.128 [R219+0x1000], RZ ;  /* 0x001000ffdb003388 */ /* 0x0009e60000000c00 */
[----:B------:R-:W-:-:S03]  /*2470*/  IMAD.IADD R0, R3, 0x1, R0 ;  /* 0x0000000103007824 */ /* 0x000fc600078e0200 */
[----:B------:R-:W5:Y:S08]  /*2480*/  @!P5 LDC.64 R8, c[0x0][0x210] ;  /* 0x00008400ff08db82 */ /* 0x000f700000000a00 */
[----:B------:R-:W1:Y:S01]  /*2490*/  @!P4 LDC.64 R10, c[0x0][0x210] ;  /* 0x00008400ff0acb82 */ /* 0x000e620000000a00 */
[----:B---3--:R-:W-:-:S04]  /*24a0*/  @!P3 LEA R4, P2, R2, R6, 0x1 ;  /* 0x000000060204b211 */ /* 0x008fc800078408ff */
[C---:B------:R-:W-:Y:S02]  /*24b0*/  @!P3 LEA.HI.X R5, R2.reuse, R7, R0, 0x1, P2 ;  /* 0x000000070205b211 */ /* 0x040fe400010f0c00 */
[----:B-----5:R-:W-:-:S03]  /*24c0*/  @!P5 LEA R6, P2, R2, R8, 0x1 ;  /* 0x000000080206d211 */ /* 0x020fc600078408ff */
[----:B------:R-:W-:Y:S01]  /*24d0*/  @!PT LDS RZ, [RZ] ;  /* 0x00000000fffff984 */ /* 0x000fe20000000800 */
[----:B------:R-:W-:Y:S01]  /*24e0*/  @!PT LDS RZ, [RZ] ;  /* 0x00000000fffff984 */ /* 0x000fe20000000800 */
[----:B------:R-:W-:Y:S01]  /*24f0*/  @!PT LDS RZ, [RZ] ;  /* 0x00000000fffff984 */ /* 0x000fe20000000800 */
[----:B------:R1:W-:Y:S01]  /*2500*/  @!P3 LDGSTS.E.BYPASS.LTC128B.128 [R219+0x1000], desc[UR30][R4.64] ;  /* 0x0100000004dbbfae */ /* 0x0003e2000b901d5e */
[----:B------:R-:W-:-:S03]  /*2510*/  @!P5 LEA.HI.X R7, R2, R9, R0, 0x1, P2 ;  /* 0x000000090207d211 */ /* 0x000fc600010f0c00 */
[----:B------:R4:W-:Y:S01]  /*2520*/  @P5 STS.128 [R219+0x3000], RZ ;  /* 0x003000ffdb005388 */ /* 0x0009e20000000c00 */
[----:B------:R-:W-:-:S03]  /*2530*/  ISETP.GE.AND P2, PT, R110, UR12, PT ;  /* 0x0000000c6e007c0c */ /* 0x000fc6000bf46270 */
[----:B------:R-:W-:Y:S01]  /*2540*/  @!PT LDS RZ, [RZ] ;  /* 0x00000000fffff984 */ /* 0x000fe20000000800 */
[----:B------:R-:W-:Y:S01]  /*2550*/  @!PT LDS RZ, [RZ] ;  /* 0x00000000fffff984 */ /* 0x000fe20000000800 */
[----:B------:R-:W-:Y:S01]  /*2560*/  @!PT LDS RZ, [RZ] ;  /* 0x00000000fffff984 */ /* 0x000fe20000000800 */
[----:B------:R4:W-:Y:S04]  /*2570*/  @!P5 LDGSTS.E.BYPASS.LTC128B.128 [R219+0x3000], desc[UR30][R6.64+0x80] ;  /* 0x0300008006dbdfae */ /* 0x0009e8000b901d5e */
[----:B------:R4:W-:Y:S01]  /*2580*/  @P4 STS.128 [R219+0x5000], RZ ;  /* 0x005000ffdb004388 */ /* 0x0009e20000000c00 */
[----:B-1----:R-:W-:-:S04]  /*2590*/  @!P4 LEA R4, P3, R2, R10, 0x1 ;  /* 0x0000000a0204c211 */ /* 0x002fc800078608ff */
[----:B------:R-:W-:-:S05]  /*25a0*/  @!P4 LEA.HI.X R5, R2, R11, R0, 0x1, P3 ;  /* 0x0000000b0205c211 */ /* 0x000fca00018f0c00 */
        /* <DEDUP_REMOVED lines=13> */
.L_x_218:
[----:B------:R-:W-:Y:S05]  /*2680*/  BSYNC B0 ;  /* 0x0000000000007941 */ /* 0x000fea0003800000 */
.L_x_217:
[----:B------:R-:W-:Y:S04]  /*2690*/  BSSY B0, `(.L_x_219) ;  /* 0x0000031000007945 */ /* 0x000fe80003800000 */
[----:B------:R-:W-:Y:S05]  /*26a0*/  @P6 BRA `(.L_x_220) ;  /* 0x0000000000bc6947 */ /* 0x000fea0003800000 */
[----:B------:R-:W-:Y:S01]  /*26b0*/  ULDC UR12, c[0x0][0x2d0] ;  /* 0x0000b400000c7ab9 */ /* 0x000fe20000000800 */
[----:B-1-34-:R-:W-:Y:S01]  /*26c0*/  IADD3 R4, P2, R12, 0x30, RZ ;  /* 0x000000300c047810 */ /* 0x01afe20007f5e0ff */
        /* <DEDUP_REMOVED lines=45> */
.L_x_220:
[----:B------:R-:W-:Y:S05]  /*29a0*/  BSYNC B0 ;  /* 0x0000000000007941 */ /* 0x000fea0003800000 */
.L_x_219:
[----:B------:R-:W-:Y:S01]  /*29b0*/  VIADD R109, R35, UR23 ;  /* 0x00000017236d7c36 */ /* 0x000fe20008000000 */
[----:B------:R-:W-:Y:S01]  /*29c0*/  USHF.L.U32 UR32, UR10, 0x6, URZ ;  /* 0x000000060a207899 */ /* 0x000fe2000800063f */
[----:B------:R-:W-:Y:S01]  /*29d0*/  IMAD.MOV.U32 R108, RZ, RZ, R34 ;  /* 0x000000ffff6c7224 */ /* 0x000fe200078e0022 */
[----:B------:R-:W-:Y:S01]  /*29e0*/  USHF.L.U64.HI UR12, UR10, 0x6, UR11 ;  /* 0x000000060a0c7899 */ /* 0x000fe2000801020b */
[----:B------:R-:W-:Y:S01]  /*29f0*/  ISETP.GE.AND P3, PT, R244, UR17, PT ;  /* 0x00000011f4007c0c */ /* 0x000fe2000bf66270 */
[----:B------:R-:W-:Y:S01]  /*2a00*/  USHF.R.S32.HI UR37, URZ, 0x1f, UR18 ;  /* 0x0000001f3f257899 */ /* 0x000fe20008011412 */
[----:B-1-3--:R-:W-:Y:S01]  /*2a10*/  SHF.R.S32.HI R2, RZ, 0x1f, R20 ;  /* 0x0000001fff027819 */ /* 0x00afe20000011414 */
[----:B------:R1:W-:Y:S01]  /*2a20*/  STL.64 [R1+0x68], R108 ;  /* 0x0000686c01007387 */ /* 0x0003e20000100a00 */
[----:B------:R-:W-:Y:S01]  /*2a30*/  UIMAD UR6, UR12, UR18, URZ ;  /* 0x000000120c0672a4 */ /* 0x000fe2000f8e023f */
[----:B------:R-:W-:Y:S01]  /*2a40*/  IMAD.U32 R104, RZ, RZ, UR32 ;  /* 0x00000020ff687e24 */ /* 0x000fe2000f8e00ff */
[----:B------:R-:W-:Y:S01]  /*2a50*/  LEA.HI R0, R24, R21, RZ, 0x1 ;  /* 0x0000001518007211 */ /* 0x000fe200078f08ff */
[----:B------:R-:W-:Y:S01]  /*2a60*/  BSSY B0, `(.L_x_221) ;  /* 0x0000032000007945 */ /* 0x000fe20003800000 */
[----:B------:R-:W-:Y:S01]  /*2a70*/  LEA.HI R24, R2, R20, RZ, 0x3 ;  /* 0x0000001402187211 */ /* 0x000fe200078f18ff */
[----:B------:R-:W-:Y:S01]  /*2a80*/  UIMAD UR6, UR37, UR32, UR6 ;  /* 0x00000020250672a4 */ /* 0x000fe2000f8e0206 */
[----:B------:R-:W-:Y:S01]  /*2a90*/  IMAD.WIDE.U32 R2, R104, UR18, R108 ;  /* 0x0000001268027c25 */ /* 0x000fe2000f8e006c */
[----:B------:R-:W-:-:S02]  /*2aa0*/  LOP3.LUT R0, R0, 0xfffffffe, RZ, 0xc0, !PT ;  /* 0xfffffffe00007812 */ /* 0x000fc400078ec0ff */
[----:B----4-:R-:W-:Y:S02]  /*2ab0*/  LOP3.LUT R4, R24, 0xfffffff8, RZ, 0xc0, !PT ;  /* 0xfffffff818047812 */ /* 0x010fe400078ec0ff */
[----:B------:R-:W-:Y:S01]  /*2ac0*/  IADD3 R18, P2, R22, UR28, RZ ;  /* 0x0000001c16127c10 */ /* 0x000fe2000ff5e0ff */
[----:B------:R-:W-:Y:S02]  /*2ad0*/  VIADD R5, R3, UR6 ;  /* 0x0000000603057c36 */ /* 0x000fe40008000000 */
[----:B------:R-:W-:Y:S01]  /*2ae0*/  IMAD.IADD R21, R21, 0x1, -R0 ;  /* 0x0000000115157824 */ /* 0x000fe200078e0a00 */
[----:B------:R-:W-:Y:S01]  /*2af0*/  IADD3.X R19, R23, UR25, R25, P2, !PT ;  /* 0x0000001917137c10 */ /* 0x000fe200097fe419 */
[----:B------:R-:W-:Y:S01]  /*2b00*/  IMAD.IADD R30, R20, 0x1, -R4 ;  /* 0x00000001141e7824 */ /* 0x000fe200078e0a04 */
[----:B------:R-:W-:Y:S07]  /*2b10*/  @P3 BRA `(.L_x_222) ;  /* 0x0000000000983947 */ /* 0x000fee0003800000 */
[----:B------:R-:W-:Y:S02]  /*2b20*/  ULDC UR6, c[0x0][0x2d0] ;  /* 0x0000b40000067ab9 */ /* 0x000fe40000000800 */
[----:B------:R-:W-:Y:S02]  /*2b30*/  ISETP.GE.AND P5, PT, R112, UR6, PT ;  /* 0x0000000670007c0c */ /* 0x000fe4000bfa6270 */
[----:B------:R-:W-:Y:S02]  /*2b40*/  ISETP.GE.AND P6, PT, R28, UR6, PT ;  /* 0x000000061c007c0c */ /* 0x000fe4000bfc6270 */
[----:B------:R-:W-:-:S09]  /*2b50*/  ISETP.GE.AND P4, PT, R111, UR6, PT ;  /* 0x000000066f007c0c */ /* 0x000fd2000bf86270 */
[----:B------:R-:W3:Y:S02]  /*2b60*/  @!P5 LDC.64 R8, c[0x0][0x218] ;  /* 0x00008600ff08db82 */ /* 0x000ee40000000a00 */
[----:B------:R4:W-:Y:S06]  /*2b70*/  @P6 STS.128 [R219+0x8000], RZ ;  /* 0x008000ffdb006388 */ /* 0x0009ec0000000c00 */
[----:B------:R-:W5:Y:S08]  /*2b80*/  @!P6 LDC.64 R10, c[0x0][0x218] ;  /* 0x00008600ff0aeb82 */ /* 0x000f700000000a00 */
[----:B------:R-:W2:Y:S01]  /*2b90*/  @!P4 LDC.64 R6, c[0x0][0x218] ;  /* 0x00008600ff06cb82 */ /* 0x000ea20000000a00 */
        /* <DEDUP_REMOVED lines=30> */
.L_x_222:
[----:B------:R-:W-:Y:S05]  /*2d80*/  BSYNC B0 ;  /* 0x0000000000007941 */ /* 0x000fea0003800000 */
.L_x_221:
[----:B---34-:R-:W-:Y:S01]  /*2d90*/  IMAD.SHL.U32 R6, R31, 0x40, RZ ;  /* 0x000000401f067824 */ /* 0x018fe200078e00ff */
[----:B------:R-:W-:Y:S01]  /*2da0*/  USHF.L.U64.HI UR33, UR10, 0x4, UR11 ;  /* 0x000000040a217899 */ /* 0x000fe2000801020b */
[----:B------:R-:W-:Y:S01]  /*2db0*/  IMAD.SHL.U32 R0, R30, 0x40, RZ ;  /* 0x000000401e007824 */ /* 0x000fe200078e00ff */
[----:B------:R-:W-:Y:S01]  /*2dc0*/  USHF.L.U32 UR34, UR10, 0x4, URZ ;  /* 0x000000040a227899 */ /* 0x000fe2000800063f */
[----:B------:R-:W-:Y:S01]  /*2dd0*/  BSSY B0, `(.L_x_223) ;  /* 0x0000030000007945 */ /* 0x000fe20003800000 */
[----:B------:R-:W-:Y:S01]  /*2de0*/  ISETP.GE.AND P5, PT, R26, UR17, PT ;  /* 0x000000111a007c0c */ /* 0x000fe2000bfa6270 */
[----:B------:R-:W-:Y:S01]  /*2df0*/  IMAD.SHL.U32 R20, R244, 0x8, RZ ;  /* 0x00000008f4147824 */ /* 0x000fe200078e00ff */
[----:B------:R-:W-:Y:S01]  /*2e00*/  ISETP.GE.AND P6, PT, R27, UR17, PT ;  /* 0x000000111b007c0c */ /* 0x000fe2000bfc6270 */
[----:B------:R-:W-:Y:S01]  /*2e10*/  IMAD.SHL.U32 R22, R21, 0x8, RZ ;  /* 0x0000000815167824 */ /* 0x000fe200078e00ff */
[----:B------:R-:W-:Y:S02]  /*2e20*/  LOP3.LUT R16, R6, 0x1c0, RZ, 0xc0, !PT ;  /* 0x000001c006107812 */ /* 0x000fe400078ec0ff */
[----:B------:R-:W-:Y:S01]  /*2e30*/  LOP3.LUT R17, R0, 0x1c0, RZ, 0xc0, !PT ;  /* 0x000001c000117812 */ /* 0x000fe200078ec0ff */
[----:B------:R-:W-:Y:S08]  /*2e40*/  @P1 BRA `(.L_x_224) ;  /* 0x0000000000a01947 */ /* 0x000ff00003800000 */
[----:B------:R-:W-:Y:S01]  /*2e50*/  ULDC UR6, c[0x0][0x2d0] ;  /* 0x0000b40000067ab9 */ /* 0x000fe20000000800 */
[----:B------:R-:W-:Y:S02]  /*2e60*/  IADD3 R0, P1, R2, UR34, RZ ;  /* 0x0000002202007c10 */ /* 0x000fe4000ff3e0ff */
[----:B------:R-:W-:Y:S02]  /*2e70*/  ISETP.GE.AND P2, PT, R28, UR6, PT ;  /* 0x000000061c007c0c */ /* 0x000fe4000bf46270 */
[----:B------:R-:W-:Y:S02]  /*2e80*/  ISETP.GE.AND P4, PT, R112, UR6, PT ;  /* 0x0000000670007c0c */ /* 0x000fe4000bf86270 */
[----:B------:R-:W-:Y:S02]  /*2e90*/  ISETP.GE.AND P3, PT, R111, UR6, PT ;  /* 0x000000066f007c0c */ /* 0x000fe4000bf66270 */
[----:B------:R-:W-:-:S07]  /*2ea0*/  IADD3.X R10, R5, UR33, RZ, P1, !PT ;  /* 0x00000021050a7c10 */ /* 0x000fce0008ffe4ff */
[----:B------:R-:W3:Y:S01]  /*2eb0*/  @!P2 LDC.64 R6, c[0x0][0x218] ;  /* 0x00008600ff06ab82 */ /* 0x000ee20000000a00 */
[----:B------:R4:W-:Y:S07]  /*2ec0*/  @P2 STS.128 [R219+0x8800], RZ ;  /* 0x008800ffdb002388 */ /* 0x0009ee0000000c00 */
        /* <DEDUP_REMOVED lines=32> */
.L_x_224:
[----:B------:R-:W-:Y:S05]  /*30d0*/  BSYNC B0 ;  /* 0x0000000000007941 */ /* 0x000fea0003800000 */
.L_x_223:
[----:B------:R-:W-:Y:S04]  /*30e0*/  BSSY B0, `(.L_x_225) ;  /* 0x000002d000007945 */ /* 0x000fe80003800000 */
[----:B------:R-:W-:Y:S05]  /*30f0*/  @P5 BRA `(.L_x_226) ;  /* 0x0000000000ac5947 */ /* 0x000fea0003800000 */
[----:B------:R-:W-:Y:S01]  /*3100*/  ULDC UR6, c[0x0][0x2d0] ;  /* 0x0000b40000067ab9 */ /* 0x000fe20000000800 */
[----:B------:R-:W-:Y:S01]  /*3110*/  IMAD.U32 R0, RZ, RZ, UR10 ;  /* 0x0000000aff007e24 */ /* 0x000fe2000f8e00ff */
[----:B------:R-:W-:Y:S01]  /*3120*/  ISETP.GE.AND P4, PT, R112, UR6, PT ;  /* 0x0000000670007c0c */ /* 0x000fe2000bf86270 */
[----:B---34-:R-:W-:Y:S01]  /*3130*/  IMAD.U32 R6, RZ, RZ, UR10 ;  /* 0x0000000aff067e24 */ /* 0x018fe2000f8e00ff */
[----:B------:R-:W-:Y:S01]  /*3140*/  ISETP.GE.AND P5, PT, R28, UR6, PT ;  /* 0x000000061c007c0c */ /* 0x000fe2000bfa6270 */
[----:B------:R-:W-:Y:S01]  /*3150*/  IMAD.U32 R12, RZ, RZ, UR11 ;  /* 0x0000000bff0c7e24 */ /* 0x000fe2000f8e00ff */
[----:B------:R-:W-:Y:S02]  /*3160*/  ISETP.GE.AND P3, PT, R111, UR6, PT ;  /* 0x000000066f007c0c */ /* 0x000fe4000bf66270 */
[----:B------:R-:W-:-:S04]  /*3170*/  LEA R0, P1, R0, R2, 0x5 ;  /* 0x0000000200007211 */ /* 0x000fc800078228ff */
[----:B------:R-:W-:-:S03]  /*3180*/  LEA.HI.X R12, R6, R5, R12, 0x5, P1 ;  /* 0x00000005060c7211 */ /* 0x000fc600008f2c0c */
[----:B------:R-:W3:Y:S02]  /*3190*/  @!P4 LDC.64 R8, c[0x0][0x218] ;  /* 0x00008600ff08cb82 */ /* 0x000ee40000000a00 */
[----:B------:R4:W-:Y:S06]  /*31a0*/  @P5 STS.128 [R219+0x9000], RZ ;  /* 0x009000ffdb005388 */ /* 0x0009ec0000000c00 */
[----:B------:R-:W5:Y:S08]  /*31b0*/  @!P5 LDC.64 R10, c[0x0][0x218] ;  /* 0x00008600ff0adb82 */ /* 0x000f700000000a00 */
[----:B------:R-:W1:Y:S01]  /*31c0*/  @!P3 LDC.64 R14, c[0x0][0x218] ;  /* 0x00008600ff0ebb82 */ /* 0x000e620000000a00 */
[----:B---3--:R-:W-:-:S04]  /*31d0*/  @!P4 LEA R8, P1, R0, R8, 0x1 ;  /* 0x000000080008c211 */ /* 0x008fc800078208ff */
        /* <DEDUP_REMOVED lines=29> */
.L_x_226:
[----:B------:R-:W-:Y:S05]  /*33b0*/  BSYNC B0 ;  /* 0x0000000000007941 */ /* 0x000fea0003800000 */
.L_x_225:
        /* <DEDUP_REMOVED lines=11> */
[----:B----4-:R-:W4:Y:S01]  /*3470*/  @!P6 LDC.64 R8, c[0x0][0x218] ;  /* 0x00008600ff08eb82 */ /* 0x010f220000000a00 */
[----:B------:R2:W-:Y:S07]  /*3480*/  @P6 STS.128 [R219+0x9800], RZ ;  /* 0x009800ffdb006388 */ /* 0x0005ee0000000c00 */
[----:B-1-3--:R-:W1:Y:S08]  /*3490*/  @!P5 LDC.64 R6, c[0x0][0x218] ;  /* 0x00008600ff06db82 */ /* 0x00ae700000000a00 */
[----:B------:R-:W3:Y:S01]  /*34a0*/  @!P3 LDC.64 R10, c[0x0][0x218] ;  /* 0x00008600ff0abb82 */ /* 0x000ee20000000a00 */
[----:B----4-:R-:W-:-:S04]  /*34b0*/  @!P6 LEA R8, P1, R2, R8, 0x1 ;  /* 0x000000080208e211 */ /* 0x010fc800078208ff */
[--C-:B------:R-:W-:Y:S02]  /*34c0*/  @!P6 LEA.HI.X R9, R2, R9, R0.reuse, 0x1, P1 ;  /* 0x000000090209e211 */ /* 0x100fe400008f0c00 */
[----:B------:R-:W-:Y:S02]  /*34d0*/  ISETP.GE.AND P1, PT, R110, UR6, PT ;  /* 0x000000066e007c0c */ /* 0x000fe4000bf26270 */
[C---:B-1----:R-:W-:Y:S01]  /*34e0*/  @!P5 LEA R6, P4, R2.reuse, R6, 0x1 ;  /* 0x000000060206d211 */ /* 0x042fe200078808ff */
[----:B------:R-:W-:Y:S01]  /*34f0*/  @!PT LDS RZ, [RZ] ;  /* 0x00000000fffff984 */ /* 0x000fe20000000800 */
[----:B------:R-:W-:Y:S01]  /*3500*/  @!PT LDS RZ, [RZ] ;  /* 0x00000000fffff984 */ /* 0x000fe20000000800 */
[----:B------:R-:W-:Y:S01]  /*3510*/  @!PT LDS RZ, [RZ] ;  /* 0x00000000fffff984 */ /* 0x000fe20000000800 */
[----:B------:R2:W-:Y:S03]  /*3520*/  @!P6 LDGSTS.E.BYPASS.LTC128B.128 [R219+0x9800], desc[UR30][R8.64] ;  /* 0x0980000008dbefae */ /* 0x0005e6000b901d5e */
[C---:B------:R-:W-:Y:S01]  /*3530*/  @!P5 LEA.HI.X R7, R2.reuse, R7, R0, 0x1, P4 ;  /* 0x000000070207d211 */ /* 0x040fe200020f0c00 */
[----:B------:R2:W-:Y:S01]  /*3540*/  @P5 STS.128 [R219+0xb800], RZ ;  /* 0x00b800ffdb005388 */ /* 0x0005e20000000c00 */
[----:B---3--:R-:W-:-:S03]  /*3550*/  @!P3 LEA R4, P2, R2, R10, 0x1 ;  /* 0x0000000a0204b211 */ /* 0x008fc600078408ff */
        /* <DEDUP_REMOVED lines=19> */
.L_x_228:
[----:B------:R-:W-:Y:S05]  /*3690*/  BSYNC B0 ;  /* 0x0000000000007941 */ /* 0x000fea0003800000 */
.L_x_227:
[----:B------:R-:W0:Y:S01]  /*36a0*/  LDGDEPBAR ;  /* 0x00000000000079af */ /* 0x000e220000000000 */
[----:B------:R-:W-:Y:S01]  /*36b0*/  ISETP.GE.AND P1, PT, R244, UR17, PT ;  /* 0x00000011f4007c0c */ /* 0x000fe2000bf26270 */
[----:B----4-:R-:W-:Y:S01]  /*36c0*/  IMAD.WIDE.U32 R10, R33, UR19, R18 ;  /* 0x00000013210a7c25 */ /* 0x010fe2000f8e0012 */
[----:B------:R-:W-:Y:S01]  /*36d0*/  USHF.L.U64.HI UR35, UR8, 0x6, UR9 ;  /* 0x0000000608237899 */ /* 0x000fe20008010209 */
[----:B------:R-:W-:Y:S01]  /*36e0*/  LOP3.LUT R2, R17, 0x8, R22, 0xf8, !PT ;  /* 0x0000000811027812 */ /* 0x000fe200078ef816 */
[----:B------:R-:W-:Y:S01]  /*36f0*/  USHF.L.U32 UR36, UR8, 0x6, URZ ;  /* 0x0000000608247899 */ /* 0x000fe2000800063f */
[----:B--2---:R-:W-:Y:S01]  /*3700*/  VIADD R9, R11, UR13 ;  /* 0x0000000d0b097c36 */ /* 0x004fe20008000000 */
[----:B------:R2:W-:Y:S01]  /*3710*/  STL.64 [R1+0x80], R10 ;  /* 0x0000800a01007387 */ /* 0x0005e20000100a00 */
[----:B------:R-:W-:Y:S01]  /*3720*/  IMAD.MOV.U32 R8, RZ, RZ, R10 ;  /* 0x000000ffff087224 */ /* 0x000fe200078e000a */
[----:B-1----:R-:W-:Y:S01]  /*3730*/  SHF.R.U32.HI R5, RZ, 0x3, R17 ;  /* 0x00000003ff057819 */ /* 0x002fe20000011611 */
[----:B------:R-:W-:Y:S01]  /*3740*/  UIMAD UR6, UR35, UR18, URZ ;  /* 0x00000012230672a4 */ /* 0x000fe2000f8e023f */
[----:B---3--:R-:W-:Y:S01]  /*3750*/  IMAD.U32 R6, RZ, RZ, UR18 ;  /* 0x00000012ff067e24 */ /* 0x008fe2000f8e00ff */
[----:B------:R-:W-:Y:S01]  /*3760*/  LOP3.LUT R0, R16, 0x8, R20, 0xf8, !PT ;  /* 0x0000000810007812 */ /* 0x000fe200078ef814 */
[----:B------:R2:W-:Y:S01]  /*3770*/  STL.64 [R1+0x78], R8 ;  /* 0x0000780801007387 */ /* 0x0005e20000100a00 */
[----:B------:R-:W-:Y:S01]  /*3780*/  LOP3.LUT R5, R2, R5, RZ, 0x3c, !PT ;  /* 0x0000000502057212 */ /* 0x000fe200078e3cff */
[----:B------:R-:W-:Y:S01]  /*3790*/  IMAD.SHL.U32 R2, R24, 0x40, RZ ;  /* 0x0000004018027824 */ /* 0x000fe200078e00ff */
[----:B------:R-:W-:Y:S01]  /*37a0*/  SHF.R.U32.HI R3, RZ, 0x3, R16 ;  /* 0x00000003ff037819 */ /* 0x000fe20000011610 */
[----:B------:R-:W-:Y:S01]  /*37b0*/  UIMAD UR6, UR37, UR36, UR6 ;  /* 0x00000024250672a4 */ /* 0x000fe2000f8e0206 */
[----:B------:R-:W-:Y:S01]  /*37c0*/  LEA.HI R106, R32, R107, RZ, 0x5 ;  /* 0x0000006b206a7211 */ /* 0x000fe200078f28ff */
[----:B------:R-:W-:Y:S01]  /*37d0*/  IMAD.WIDE.U32 R6, R6, UR36, R8 ;  /* 0x0000002406067c25 */ /* 0x000fe2000f8e0008 */
[----:B------:R-:W-:Y:S01]  /*37e0*/  LOP3.LUT R0, R0, R3, RZ, 0x3c, !PT ;  /* 0x0000000300007212 */ /* 0x000fe200078e3cff */
[----:B------:R-:W-:Y:S01]  /*37f0*/  BSSY B0, `(.L_x_229) ;  /* 0x0000034000007945 */ /* 0x000fe20003800000 */
[----:B------:R-:W-:Y:S01]  /*3800*/  LOP3.LUT R5, R5, 0xfffffe00, R2, 0xf8, !PT ;  /* 0xfffffe0005057812 */ /* 0x000fe200078ef802 */
[----:B------:R-:W-:Y:S01]  /*3810*/  VIADD R3, R7, UR6 ;  /* 0x0000000607037c36 */ /* 0x000fe20008000000 */
[----:B------:R-:W-:-:S04]  /*3820*/  DEPBAR.LE SB0, 0x0 ;  /* 0x000080000000791a */ /* 0x000fc80000000000 */
[----:B------:R-:W-:Y:S01]  /*3830*/  BAR.SYNC.DEFER_BLOCKING 0x0 ;  /* 0x0000000000007b1d */ /* 0x000fe20000010000 */
[----:B------:R-:W-:Y:S01]  /*3840*/  SHF.R.S32.HI R105, RZ, 0x5, R106 ;  /* 0x00000005ff697819 */ /* 0x000fe2000001146a */
[----:B------:R-:W-:Y:S01]  /*3850*/  IMAD R0, R21, 0x200, R0 ;  /* 0x0000020015007824 */ /* 0x000fe200078e0200 */
[----:B------:R-:W-:-:S03]  /*3860*/  ISETP.GE.AND P5, PT, R26, UR17, PT ;  /* 0x000000111a007c0c */ /* 0x000fc6000bfa6270 */
[----:B------:R-:W-:Y:S01]  /*3870*/  IMAD R2, R105, 0x400, R5 ;  /* 0x0000040069027824 */ /* 0x000fe200078e0205 */
        /* <DEDUP_REMOVED lines=9> */
[----:B--2---:R-:W1:Y:S02]  /*3910*/  @!P4 LDC.64 R10, c[0x0][0x220] ;  /* 0x00008800ff0acb82 */ /* 0x004e640000000a00 */
[----:B------:R3:W-:Y:S06]  /*3920*/  @P6 STS.128 [R219+0x10000], RZ ;  /* 0x010000ffdb006388 */ /* 0x0007ec0000000c00 */
[----:B------:R-:W2:Y:S08]  /*3930*/  @!P6 LDC.64 R12, c[0x0][0x220] ;  /* 0x00008800ff0ceb82 */ /* 0x000eb00000000a00 */
[----:B------:R-:W4:Y:S01]  /*3940*/  @!P3 LDC.64 R8, c[0x0][0x220] ;  /* 0x00008800ff08bb82 */ /* 0x000f220000000a00 */
[----:B-1----:R-:W-:-:S04]  /*3950*/  @!P4 LEA R10, P1, R6, R10, 0x1 ;  /* 0x0000000a060ac211 */ /* 0x002fc800078208ff */
[----:B------:R-:W-:Y:S02]  /*3960*/  @!P4 LEA.HI.X R11, R6, R11, R3, 0x1, P1 ;  /* 0x0000000b060bc211 */ /* 0x000fe400008f0c03 */
[----:B------:R-:W-:Y:S02]  /*3970*/  ISETP.GE.AND P1, PT, R110, UR6, PT ;  /* 0x000000066e007c0c */ /* 0x000fe4000bf26270 */
[----:B--2---:R-:W-:-:S04]  /*3980*/  @!P6 LEA R12, P2, R6, R12, 0x1 ;  /* 0x0000000c060ce211 */ /* 0x004fc800078408ff */
        /* <DEDUP_REMOVED lines=26> */
.L_x_230:
[----:B------:R-:W-:Y:S05]  /*3b30*/  BSYNC B0 ;  /* 0x0000000000007941 */ /* 0x000fea0003800000 */
.L_x_229:
[----:B------:R4:W-:Y:S01]  /*3b40*/  @P0 STS.128 [R219+0x10800], RZ ;  /* 0x010800ffdb000388 */ /* 0x0009e20000000c00 */
[----:B------:R-:W-:Y:S01]  /*3b50*/  USHF.L.U64.HI UR37, UR8, 0x4, UR9 ;  /* 0x0000000408257899 */ /* 0x000fe20008010209 */
[----:B------:R-:W-:Y:S01]  /*3b60*/  BSSY B0, `(.L_x_231) ;  /* 0x0000031000007945 */ /* 0x000fe20003800000 */
[----:B------:R-:W-:Y:S01]  /*3b70*/  USHF.L.U32 UR38, UR8, 0x4, URZ ;  /* 0x0000000408267899 */ /* 0x000fe2000800063f */
[----:B------:R4:W-:Y:S01]  /*3b80*/  @P0 STS.128 [R219+0x12800], RZ ;  /* 0x012800ffdb000388 */ /* 0x0009e20000000c00 */
[----:B------:R-:W-:Y:S02]  /*3b90*/  ISETP.GE.AND P6, PT, R27, UR17, PT ;  /* 0x000000111b007c0c */ /* 0x000fe4000bfc6270 */
[----:B------:R-:W-:Y:S01]  /*3ba0*/  LEA R192, R0, UR4, 0x1 ;  /* 0x0000000400c07c11 */ /* 0x000fe2000f8e08ff */
[----:B------:R4:W-:Y:S01]  /*3bb0*/  @P0 STS.128 [R219+0x14800], RZ ;  /* 0x014800ffdb000388 */ /* 0x0009e20000000c00 */
[----:B------:R-:W-:-:S03]  /*3bc0*/  LEA R199, R2, UR4, 0x1 ;  /* 0x0000000402c77c11 */ /* 0x000fc6000f8e08ff */
[----:B------:R4:W-:Y:S01]  /*3bd0*/  @P0 STS.128 [R219+0x16800], RZ ;  /* 0x016800ffdb000388 */ /* 0x0009e20000000c00 */
[----:B------:R-:W-:Y:S05]  /*3be0*/  @P0 BRA `(.L_x_232) ;  /* 0x0000000000a00947 */ /* 0x000fea0003800000 */
        /* <DEDUP_REMOVED lines=9> */
[----:B-1----:R-:W1:Y:S01]  /*3c80*/  @!P2 LDC.64 R8, c[0x0][0x220] ;  /* 0x00008800ff08ab82 */ /* 0x002e620000000a00 */
        /* <DEDUP_REMOVED lines=30> */
.L_x_232:
[----:B------:R-:W-:Y:S05]  /*3e70*/  BSYNC B0 ;  /* 0x0000000000007941 */ /* 0x000fea0003800000 */
.L_x_231:
        /* <DEDUP_REMOVED lines=9> */
[----:B-123--:R-:W-:Y:S01]  /*3f10*/  IMAD.U32 R8, RZ, RZ, UR9 ;  /* 0x00000009ff087e24 */ /* 0x00efe2000f8e00ff */
[----:B------:R-:W-:Y:S02]  /*3f20*/  ISETP.GE.AND P4, PT, R112, UR6, PT ;  /* 0x0000000670007c0c */ /* 0x000fe4000bf86270 */
[----:B------:R-:W-:Y:S02]  /*3f30*/  ISETP.GE.AND P2, PT, R111, UR6, PT ;  /* 0x000000066f007c0c */ /* 0x000fe4000bf46270 */
[----:B------:R-:W-:-:S04]  /*3f40*/  LEA R0, P0, R4, R6, 0x5 ;  /* 0x0000000604007211 */ /* 0x000fc800078028ff */
[----:B------:R-:W-:-:S03]  /*3f50*/  LEA.HI.X R4, R4, R3, R8, 0x5, P0 ;  /* 0x0000000304047211 */ /* 0x000fc600000f2c08 */
[----:B------:R-:W1:Y:S01]  /*3f60*/  @!P5 LDC.64 R12, c[0x0][0x220] ;  /* 0x00008800ff0cdb82 */ /* 0x000e620000000a00 */
[----:B------:R2:W-:Y:S07]  /*3f70*/  @P5 STS.128 [R219+0x11000], RZ ;  /* 0x011000ffdb005388 */ /* 0x0005ee0000000c00 */
[----:B------:R-:W3:Y:S08]  /*3f80*/  @!P4 LDC.64 R10, c[0x0][0x220] ;  /* 0x00008800ff0acb82 */ /* 0x000ef00000000a00 */
[----:B------:R-:W5:Y:S01]  /*3f90*/  @!P2 LDC.64 R14, c[0x0][0x220] ;  /* 0x00008800ff0eab82 */ /* 0x000f620000000a00 */
[----:B-1----:R-:W-:-:S04]  /*3fa0*/  @!P5 LEA R12, P0, R0, R12, 0x1 ;  /* 0x0000000c000cd211 */ /* 0x002fc800078008ff */
[--C-:B------:R-:W-:Y:S02]  /*3fb0*/  @!P5 LEA.HI.X R13, R0, R13, R4.reuse, 0x1, P0 ;  /* 0x0000000d000dd211 */ /* 0x100fe400000f0c04 */
[----:B------:R-:W-:Y:S02]  /*3fc0*/  ISETP.GE.AND P0, PT, R110, UR6, PT ;  /* 0x000000066e007c0c */ /* 0x000fe4000bf06270 */
        /* <DEDUP_REMOVED lines=27> */
.L_x_234:
[----:B------:R-:W-:Y:S05]  /*4180*/  BSYNC B0 ;  /* 0x0000000000007941 */ /* 0x000fea0003800000 */
.L_x_233:
        /* <DEDUP_REMOVED lines=17> */
[----:B-1----:R-:W1:Y:S08]  /*42a0*/  @!P4 LDC.64 R8, c[0x0][0x220] ;  /* 0x00008800ff08cb82 */ /* 0x002e700000000a00 */
[----:B------:R-:W5:Y:S01]  /*42b0*/  @!P2 LDC.64 R12, c[0x0][0x220] ;  /* 0x00008800ff0cab82 */ /* 0x000f620000000a00 */
[----:B--2---:R-:W-:-:S04]  /*42c0*/  @!P5 LEA R10, P0, R2, R10, 0x1 ;  /* 0x0000000a020ad211 */ /* 0x004fc800078008ff */
        /* <DEDUP_REMOVED lines=29> */
.L_x_236:
[----:B------:R-:W-:Y:S05]  /*44a0*/  BSYNC B0 ;  /* 0x0000000000007941 */ /* 0x000fea0003800000 */
.L_x_235:
[----:B-123--:R-:W-:Y:S01]  /*44b0*/  LDSM.16.M88.4 R8, [R199] ;  /* 0x00000000c708783b */ /* 0x00efe20000000200 */
[----:B------:R-:W-:Y:S01]  /*44c0*/  R2P PR, R31, 0x6 ;  /* 0x000000061f007804 */ /* 0x000fe20000000000 */
[----:B------:R-:W-:Y:S01]  /*44d0*/  IMAD.MOV.U32 R4, RZ, RZ, 0x10 ;  /* 0x00000010ff047424 */ /* 0x000fe200078e00ff */
[----:B------:R-:W-:Y:S01]  /*44e0*/  LOP3.LUT P0, RZ, R30, 0x2, RZ, 0xc0, !PT ;  /* 0x000000021eff7812 */ /* 0x000fe2000780c0ff */
[----:B------:R-:W1:Y:S01]  /*44f0*/  LDSM.16.M88.4 R20, [R192+0x8000] ;  /* 0x00800000c014783b */ /* 0x000e620000000200 */
[C---:B------:R-:W-:Y:S01]  /*4500*/  VIADD R0, R192.reuse, 0x8000 ;  /* 0x00008000c0007836 */ /* 0x040fe20000000000 */
[----:B------:R-:W-:Y:S01]  /*4510*/  LEA R6, R105, UR27, 0x4 ;  /* 0x0000001b69067c11 */ /* 0x000fe2000f8e20ff */
[----:B------:R-:W-:Y:S01]  /*4520*/  VIADD R203, R192, 0x8020 ;  /* 0x00008020c0cb7836 */ /* 0x000fe20000000000 */
[----:B------:R-:W2:Y:S01]  /*4530*/  LDSM.16.M88.4 R16, [R192+0x8800] ;  /* 0x00880000c010783b */ /* 0x000ea20000000200 */
[----:B------:R-:W-:Y:S01]  /*4540*/  SEL R4, R4, 0xfffffff0, !P0 ;  /* 0xfffffff004047807 */ /* 0x000fe20004000000 */
[----:B------:R-:W-:Y:S01]  /*4550*/  IMAD.MOV.U32 R2, RZ, RZ, 0x40 ;  /* 0x00000040ff027424 */ /* 0x000fe200078e00ff */
[----:B------:R-:W-:Y:S01]  /*4560*/  LOP3.LUT P0, RZ, R30, 0x4, RZ, 0xc0, !PT ;  /* 0x000000041eff7812 */ /* 0x000fe2000780c0ff */
[----:B------:R-:W3:Y:S01]  /*4570*/  LDSM.16.M88.4 R24, [R192+0x9000] ;  /* 0x00900000c018783b */ /* 0x000ee20000000200 */
[----:B------:R-:W-:Y:S01]  /*4580*/  UIADD3 UR6, UR29, 0x1, -UR16 ;  /* 0x000000011d067890 */ /* 0x000fe2000fffe810 */
[----:B------:R-:W-:Y:S01]  /*4590*/  IMAD R200, R4, 0x2, R199 ;  /* 0x0000000204c87824 */ /* 0x000fe200078e02c7 */
[----:B------:R-:W-:Y:S01]  /*45a0*/  SEL R2, R2, 0xffffffc0, !P2 ;  /* 0xffffffc002027807 */ /* 0x000fe20005000000 */
[----:B------:R-:W-:Y:S01]  /*45b0*/  @P1 VIADD R203, R0, 0xffffffe0 ;  /* 0xffffffe000cb1836 */ /* 0x000fe20000000000 */
[----:B------:R-:W5:Y:S01]  /*45c0*/  LDSM.16.M88.4 R48, [R192+0x9800] ;  /* 0x00980000c030783b */ /* 0x000f620000000200 */
[----:B------:R-:W-:Y:S01]  /*45d0*/  IMAD.MOV.U32 R0, RZ, RZ, 0x20 ;  /* 0x00000020ff007424 */ /* 0x000fe200078e00ff */
[----:B------:R-:W-:Y:S01]  /*45e0*/  UIADD3 UR22, UR29, -UR22, -UR16 ;  /* 0x800000161d167290 */ /* 0x000fe2000fffe810 */
[----:B------:R-:W-:Y:S01]  /*45f0*/  IMAD.IADD R198, R192, 0x1, R2 ;  /* 0x00000001c0c67824 */ /* 0x000fe200078e0202 */
[----:B------:R-:W-:Y:S01]  /*4600*/  LDSM.16.M88.4 R12, [R200] ;  /* 0x00000000c80c783b */ /* 0x000fe20000000200 */
[----:B------:R-:W-:Y:S01]  /*4610*/  IMAD.IADD R197, R2, 0x1, R203 ;  /* 0x0000000102c57824 */ /* 0x000fe200078e02cb */
[----:B------:R-:W-:Y:S01]  /*4620*/  SEL R0, R0, 0xffffffe0, !P0 ;  /* 0xffffffe000007807 */ /* 0x000fe20004000000 */
[----:B------:R-:W-:Y:S01]  /*4630*/  UISETP.GT.AND UP0, UPT, UR18, UR5, UPT ;  /* 0x000000051200728c */ /* 0x000fe2000bf04270 */
[----:B------:R-:W4:Y:S01]  /*4640*/  LDSM.16.M88.4 R44, [R203] ;  /* 0x00000000cb2c783b */ /* 0x000f220000000200 */
[----:B------:R-:W-:Y:S01]  /*4650*/  LOP3.LUT R2, R106, 0xffffffe0, RZ, 0xc0, !PT ;  /* 0xffffffe06a027812 */ /* 0x000fe200078ec0ff */
[----:B------:R-:W-:-:S02]  /*4660*/  VIADD R218, R203, 0x800 ;  /* 0x00000800cbda7836 */ /* 0x000fc40000000000 */
[----:B------:R-:W4:Y:S01]  /*4670*/  LDSM.16.M88.4 R56, [R203+0x800] ;  /* 0x00080000cb38783b */ /* 0x000f220000000200 */
[C---:B------:R-:W-:Y:S02]  /*4680*/  IMAD R202, R0.reuse, 0x2, R199 ;  /* 0x0000000200ca7824 */ /* 0x040fe400078e02c7 */
[----:B------:R-:W-:Y:S01]  /*4690*/  IMAD R201, R0, 0x2, R200 ;  /* 0x0000000200c97824 */ /* 0x000fe200078e02c8 */
[----:B------:R-:W4:Y:S01]  /*46a0*/  LDSM.16.M88.4 R64, [R203+0x1000] ;  /* 0x00100000cb40783b */ /* 0x000f220000000200 */
[C---:B------:R-:W-:Y:S02]  /*46b0*/  IMAD.IADD R2, R107.reuse, 0x1, -R2 ;  /* 0x000000016b027824 */ /* 0x040fe400078e0a02 */
[----:B------:R-:W-:Y:S01]  /*46c0*/  IMAD.SHL.U32 R107, R107, 0x2, RZ ;  /* 0x000000026b6b7824 */ /* 0x000fe200078e00ff */
[----:B------:R-:W4:Y:S01]  /*46d0*/  LDSM.16.M88.4 R80, [R203+0x1800] ;  /* 0x00180000cb50783b */ /* 0x000f220000000200 */
[C---:B------:R-:W-:Y:S01]  /*46e0*/  VIADD R217, R203.reuse, 0x1000 ;  /* 0x00001000cbd97836 */ /* 0x040fe20000000000 */
[----:B------:R-:W-:Y:S01]  /*46f0*/  SHF.R.S32.HI R3, RZ, 0x1f, R2 ;  /* 0x0000001fff037819 */ /* 0x000fe20000011402 */
[----:B------:R-:W-:Y:S01]  /*4700*/  VIADD R216, R203, 0x1800 ;  /* 0x00001800cbd87836 */ /* 0x000fe20000000000 */
[----:B------:R-:W-:Y:S01]  /*4710*/  LDSM.16.M88.4 R92, [R198+0x8000] ;  /* 0x00800000c65c783b */ /* 0x000fe20000000200 */
[----:B------:R-:W-:Y:S01]  /*4720*/  LOP3.LUT R113, R107, 0x6, RZ, 0xc0, !PT ;  /* 0x000000066b717812 */ /* 0x000fe200078ec0ff */
[----:B------:R-:W-:Y:S01]  /*4730*/  VIADD R215, R203, 0x2000 ;  /* 0x00002000cbd77836 */ /* 0x000fe20000000000 */
[C---:B-1----:R-:W-:Y:S01]  /*4740*/  HMMA.16816.F32 R36, R8.reuse, R20, RZ ;  /* 0x000000140824723c */ /* 0x042fe200000018ff */
[----:B------:R-:W-:Y:S01]  /*4750*/  LDSM.16.M88.4 R88, [R198+0x8800] ;  /* 0x00880000c658783b */ /* 0x000fe20000000200 */
[----:B------:R-:W-:Y:S01]  /*4760*/  LEA.HI R2, R3, R2, RZ, 0x2 ;  /* 0x0000000203027211 */ /* 0x000fe200078f10ff */
[----:B------:R-:W-:Y:S01]  /*4770*/  IMAD.U32 R3, RZ, RZ, UR6 ;  /* 0x00000006ff037e24 */ /* 0x000fe2000f8e00ff */
[----:B------:R-:W-:Y:S01]  /*4780*/  UIADD3 UR6, UR6, UR21, URZ ;  /* 0x0000001506067290 */ /* 0x000fe2000fffe03f */
[----:B------:R-:W-:Y:S01]  /*4790*/  LDSM.16.M88.4 R84, [R198+0x9000] ;  /* 0x00900000c654783b */ /* 0x000fe20000000200 */
[----:B------:R-:W-:Y:S01]  /*47a0*/  HMMA.16816.F32 R20, R8, R22, RZ ;  /* 0x000000160814723c */ /* 0x000fe200000018ff */
[----:B------:R-:W-:Y:S01]  /*47b0*/  SHF.R.S32.HI R2, RZ, 0x2, R2 ;  /* 0x00000002ff027819 */ /* 0x000fe20000011402 */
[C---:B------:R-:W-:Y:S01]  /*47c0*/  VIADD R214, R203.reuse, 0x2800 ;  /* 0x00002800cbd67836 */ /* 0x040fe20000000000 */
[----:B------:R-:W-:Y:S01]  /*47d0*/  LDSM.16.M88.4 R96, [R198+0x9800] ;  /* 0x00980000c660783b */ /* 0x000fe20000000200 */
[----:B------:R-:W-:-:S02]  /*47e0*/  VIADD R213, R203, 0x3000 ;  /* 0x00003000cbd57836 */ /* 0x000fc40000000000 */
[C---:B--2---:R-:W-:Y:S01]  /*47f0*/  HMMA.16816.F32 R32, R8.reuse, R16, RZ ;  /* 0x000000100820723c */ /* 0x044fe200000018ff */
[----:B------:R-:W-:Y:S01]  /*4800*/  LDSM.16.M88.4 R100, [R197] ;  /* 0x00000000c564783b */ /* 0x000fe20000000200 */
[----:B------:R-:W-:Y:S02]  /*4810*/  IMAD.IADD R6, R2, 0x1, R6 ;  /* 0x0000000102067824 */ /* 0x000fe400078e0206 */
[----:B------:R-:W-:Y:S01]  /*4820*/  IMAD.U32 R2, RZ, RZ, UR18 ;  /* 0x00000012ff027e24 */ /* 0x000fe2000f8e00ff */
[----:B------:R-:W0:Y:S01]  /*4830*/  LDGDEPBAR ;  /* 0x00000000000079af */ /* 0x000e220000000000 */
[----:B------:R-:W-:Y:S01]  /*4840*/  HMMA.16816.F32 R40, R8, R18, RZ ;  /* 0x000000120828723c */ /* 0x000fe200000018ff */
[C---:B------:R-:W-:Y:S01]  /*4850*/  VIADD R7, R6.reuse, 0x8 ;  /* 0x0000000806077836 */ /* 0x040fe20000000000 */
[----:B------:R-:W-:Y:S01]  /*4860*/  VIADDMNMX R221, R6, UR22, RZ, !PT ;  /* 0x0000001606dd7c46 */ /* 0x000fe2000f8001ff */
[----:B------:R-:W1:Y:S01]  /*4870*/  LDSM.16.M88.4 R16, [R202] ;  /* 0x00000000ca10783b */ /* 0x000e620000000200 */
[----:B------:R-:W-:-:S02]  /*4880*/  IMAD R2, R2, 0x40, R113 ;  /* 0x0000004002027824 */ /* 0x000fc400078e0271 */
[C---:B---3--:R-:W-:Y:S01]  /*4890*/  HMMA.16816.F32 R52, R8.reuse, R24, RZ ;  /* 0x000000180834723c */ /* 0x048fe200000018ff */
[----:B------:R-:W-:Y:S01]  /*48a0*/  VIADDMNMX R220, R7, UR22, RZ, !PT ;  /* 0x0000001607dc7c46 */ /* 0x000fe2000f8001ff */
[C---:B------:R-:W-:Y:S02]  /*48b0*/  VIADD R212, R203.reuse, 0x3800 ;  /* 0x00003800cbd47836 */ /* 0x040fe40000000000 */
[C---:B------:R-:W-:Y:S02]  /*48c0*/  VIADD R211, R203.reuse, 0x4000 ;  /* 0x00004000cbd37836 */ /* 0x040fe40000000000 */
[C---:B------:R-:W-:Y:S01]  /*48d0*/  HMMA.16816.F32 R60, R8.reuse, R26, RZ ;  /* 0x0000001a083c723c */ /* 0x040fe200000018ff */
[C---:B------:R-:W-:Y:S02]  /*48e0*/  VIADD R210, R203.reuse, 0x4800 ;  /* 0x00004800cbd27836 */ /* 0x040fe40000000000 */
[C---:B------:R-:W-:Y:S02]  /*48f0*/  VIADD R209, R203.reuse, 0x5000 ;  /* 0x00005000cbd17836 */ /* 0x040fe40000000000 */
[C---:B------:R-:W-:Y:S01]  /*4900*/  VIADD R208, R203.reuse, 0x5800 ;  /* 0x00005800cbd07836 */ /* 0x040fe20000000000 */
[----:B-----5:R-:W-:Y:S01]  /*4910*/  HMMA.16816.F32 R72, R8, R48, RZ ;  /* 0x000000300848723c */ /* 0x020fe200000018ff */
[----:B------:R-:W-:-:S02]  /*4920*/  VIADD R207, R203, 0x6000 ;  /* 0x00006000cbcf7836 */ /* 0x000fc40000000000 */
[C---:B------:R-:W-:Y:S02]  /*4930*/  VIADD R206, R203.reuse, 0x6800 ;  /* 0x00006800cbce7836 */ /* 0x040fe40000000000 */
[C---:B------:R-:W-:Y:S01]  /*4940*/  VIADD R205, R203.reuse, 0x7000 ;  /* 0x00007000cbcd7836 */ /* 0x040fe20000000000 */
[----:B------:R-:W-:Y:S01]  /*4950*/  HMMA.16816.F32 R76, R8, R50, RZ ;  /* 0x00000032084c723c */ /* 0x000fe200000018ff */
[----:B------:R-:W2:Y:S01]  /*4960*/  LDSM.16.M88.4 R8, [R201] ;  /* 0x00000000c908783b */ /* 0x000ea20000000200 */
[----:B------:R-:W-:-:S04]  /*4970*/  VIADD R204, R203, 0x7800 ;  /* 0x00007800cbcc7836 */ /* 0x000fc80000000000 */
[C---:B----4-:R-:W-:Y:S06]  /*4980*/  HMMA.16816.F32 R68, R12.reuse, R44, R36 ;  /* 0x0000002c0c44723c */ /* 0x050fec0000001824 */
[C---:B------:R-:W-:Y:S06]  /*4990*/  HMMA.16816.F32 R24, R12.reuse, R46, R20 ;  /* 0x0000002e0c18723c */ /* 0x040fec0000001814 */
[C---:B------:R-:W-:Y:S06]  /*49a0*/  HMMA.16816.F32 R20, R12.reuse, R56, R32 ;  /* 0x000000380c14723c */ /* 0x040fec0000001820 */
[C---:B------:R-:W-:Y:S01]  /*49b0*/  HMMA.16816.F32 R32, R12.reuse, R58, R40 ;  /* 0x0000003a0c20723c */ /* 0x040fe20000001828 */
[----:B------:R-:W-:Y:S05]  /*49c0*/  LDSM.16.M88.4 R56, [R197+0x1000] ;  /* 0x00100000c538783b */ /* 0x000fea0000000200 */
[C---:B------:R-:W-:Y:S06]  /*49d0*/  HMMA.16816.F32 R36, R12.reuse, R64, R52 ;  /* 0x000000400c24723c */ /* 0x040fec0000001834 */
[C---:B------:R-:W-:Y:S01]  /*49e0*/  HMMA.16816.F32 R44, R12.reuse, R66, R60 ;  /* 0x000000420c2c723c */ /* 0x040fe2000000183c */
[----:B------:R-:W3:Y:S05]  /*49f0*/  LDSM.16.M88.4 R64, [R197+0x800] ;  /* 0x00080000c540783b */ /* 0x000eea0000000200 */
[C---:B------:R-:W-:Y:S01]  /*4a00*/  HMMA.16816.F32 R48, R12.reuse, R80, R72 ;  /* 0x000000500c30723c */ /* 0x040fe20000001848 */
[----:B------:R-:W-:Y:S05]  /*4a10*/  LDSM.16.M88.4 R72, [R192+0xa800] ;  /* 0x00a80000c048783b */ /* 0x000fea0000000200 */
[----:B------:R-:W-:Y:S01]  /*4a20*/  HMMA.16816.F32 R52, R12, R82, R76 ;  /* 0x000000520c34723c */ /* 0x000fe2000000184c */
[----:B------:R-:W-:Y:S04]  /*4a30*/  LDSM.16.M88.4 R12, [R199+0x2000] ;  /* 0x00200000c70c783b */ /* 0x000fe80000000200 */
[----:B------:R-:W-:Y:S01]  /*4a40*/  LDSM.16.M88.4 R76, [R192+0xa000] ;  /* 0x00a00000c04c783b */ /* 0x000fe20000000200 */
[C---:B-1----:R-:W-:Y:S03]  /*4a50*/  HMMA.16816.F32 R60, R16.reuse, R92, R68 ;  /* 0x0000005c103c723c */ /* 0x042fe60000001844 */
[----:B------:R-:W1:Y:S03]  /*4a60*/  LDSM.16.M88.4 R68, [R197+0x1800] ;  /* 0x00180000c544783b */ /* 0x000e660000000200 */
[C---:B------:R-:W-:Y:S01]  /*4a70*/  HMMA.16816.F32 R40, R16.reuse, R94, R24 ;  /* 0x0000005e1028723c */ /* 0x040fe20000001818 */
[----:B------:R-:W-:Y:S04]  /*4a80*/  LDSM.16.M88.4 R80, [R203+0x3800] ;  /* 0x00380000cb50783b */ /* 0x000fe80000000200 */
[----:B------:R-:W-:Y:S01]  /*4a90*/  LDSM.16.M88.4 R92, [R197+0x2000] ;  /* 0x00200000c55c783b */ /* 0x000fe20000000200 */
        /* <DEDUP_REMOVED lines=8> */
[----:B------:R-:W-:Y:S05]  /*4b20*/  LDSM.16.M88.4 R96, [R197+0x4800] ;  /* 0x00480000c560783b */ /* 0x000fea0000000200 */
[C---:B--2---:R-:W-:Y:S06]  /*4b30*/  HMMA.16816.F32 R60, R8.reuse, R100, R60 ;  /* 0x00000064083c723c */ /* 0x044fec000000183c */
[C---:B------:R-:W-:Y:S06]  /*4b40*/  HMMA.16816.F32 R44, R8.reuse, R102, R40 ;  /* 0x00000066082c723c */ /* 0x040fec0000001828 */
[C---:B---3--:R-:W-:Y:S06]  /*4b50*/  HMMA.16816.F32 R40, R8.reuse, R64, R24 ;  /* 0x000000400828723c */ /* 0x048fec0000001818 */
[C---:B------:R-:W-:Y:S01]  /*4b60*/  HMMA.16816.F32 R24, R8.reuse, R66, R20 ;  /* 0x000000420818723c */ /* 0x040fe20000001814 */
[----:B------:R-:W2:Y:S04]  /*4b70*/  LDSM.16.M88.4 R64, [R192+0xb800] ;  /* 0x00b80000c040783b */ /* 0x000ea80000000200 */
[----:B------:R-:W-:Y:S01]  /*4b80*/  LDSM.16.M88.4 R20, [R200+0x2000] ;  /* 0x00200000c814783b */ /* 0x000fe20000000200 */
[C---:B------:R-:W-:Y:S06]  /*4b90*/  HMMA.16816.F32 R16, R8.reuse, R56, R32 ;  /* 0x000000380810723c */ /* 0x040fec0000001820 */
[C---:B------:R-:W-:Y:S01]  /*4ba0*/  HMMA.16816.F32 R32, R8.reuse, R58, R36 ;  /* 0x0000003a0820723c */ /* 0x040fe20000001824 */
[----:B------:R-:W3:Y:S05]  /*4bb0*/  LDSM.16.M88.4 R56, [R203+0x2000] ;  /* 0x00200000cb38783b */ /* 0x000eea0000000200 */
[C---:B-1----:R-:W-:Y:S06]  /*4bc0*/  HMMA.16816.F32 R36, R8.reuse, R68, R48 ;  /* 0x000000440824723c */ /* 0x042fec0000001830 */
[----:B------:R-:W-:Y:S01]  /*4bd0*/  HMMA.16816.F32 R52, R8, R70, R52 ;  /* 0x000000460834723c */ /* 0x000fe20000001834 */
[----:B------:R-:W1:Y:S04]  /*4be0*/  LDSM.16.M88.4 R68, [R203+0x2800] ;  /* 0x00280000cb44783b */ /* 0x000e680000000200 */
[----:B------:R-:W-:Y:S01]  /*4bf0*/  LDSM.16.M88.4 R8, [R202+0x2000] ;  /* 0x00200000ca08783b */ /* 0x000fe20000000200 */
[C---:B------:R-:W-:Y:S06]  /*4c00*/  HMMA.16816.F32 R60, R12.reuse, R76, R60 ;  /* 0x0000004c0c3c723c */ /* 0x040fec000000183c */
[C---:B------:R-:W-:Y:S01]  /*4c10*/  HMMA.16816.F32 R48, R12.reuse, R78, R44 ;  /* 0x0000004e0c30723c */ /* 0x040fe2000000182c */
[----:B------:R-:W5:Y:S05]  /*4c20*/  LDSM.16.M88.4 R76, [R203+0x3000] ;  /* 0x00300000cb4c783b */ /* 0x000f6a0000000200 */
[C---:B------:R-:W-:Y:S06]  /*4c30*/  HMMA.16816.F32 R44, R12.reuse, R72, R40 ;  /* 0x000000480c2c723c */ /* 0x040fec0000001828 */
[C---:B------:R-:W-:Y:S01]  /*4c40*/  HMMA.16816.F32 R40, R12.reuse, R74, R24 ;  /* 0x0000004a0c28723c */ /* 0x040fe20000001818 */
[----:B------:R-:W-:Y:S05]  /*4c50*/  LDSM.16.M88.4 R72, [R198+0xa800] ;  /* 0x00a80000c648783b */ /* 0x000fea0000000200 */
[C---:B----4-:R-:W-:Y:S06]  /*4c60*/  HMMA.16816.F32 R24, R12.reuse, R84, R16 ;  /* 0x000000540c18723c */ /* 0x050fec0000001810 */
[C---:B------:R-:W-:Y:S01]  /*4c70*/  HMMA.16816.F32 R16, R12.reuse, R86, R32 ;  /* 0x000000560c10723c */ /* 0x040fe20000001820 */
[----:B------:R-:W4:Y:S05]  /*4c80*/  LDSM.16.M88.4 R84, [R198+0xa000] ;  /* 0x00a00000c654783b */ /* 0x000f2a0000000200 */
[C---:B--2---:R-:W-:Y:S06]  /*4c90*/  HMMA.16816.F32 R32, R12.reuse, R64, R36 ;  /* 0x000000400c20723c */ /* 0x044fec0000001824 */
[----:B------:R-:W-:Y:S01]  /*4ca0*/  HMMA.16816.F32 R36, R12, R66, R52 ;  /* 0x000000420c24723c */ /* 0x000fe20000001834 */
[----:B------:R-:W2:Y:S05]  /*4cb0*/  LDSM.16.M88.4 R64, [R198+0xb000] ;  /* 0x00b00000c640783b */ /* 0x000eaa0000000200 */
[C---:B---3--:R-:W-:Y:S06]  /*4cc0*/  HMMA.16816.F32 R60, R20.reuse, R56, R60 ;  /* 0x00000038143c723c */ /* 0x048fec000000183c */
[C---:B-1----:R-:W-:Y:S06]  /*4cd0*/  HMMA.16816.F32 R52, R20.reuse, R68, R44 ;  /* 0x000000441434723c */ /* 0x042fec000000182c */
[C---:B------:R-:W-:Y:S06]  /*4ce0*/  HMMA.16816.F32 R56, R20.reuse, R58, R48 ;  /* 0x0000003a1438723c */ /* 0x040fec0000001830 */
[C---:B-----5:R-:W-:Y:S06]  /*4cf0*/  HMMA.16816.F32 R44, R20.reuse, R76, R24 ;  /* 0x0000004c142c723c */ /* 0x060fec0000001818 */
[C---:B------:R-:W-:Y:S01]  /*4d00*/  HMMA.16816.F32 R12, R20.reuse, R78, R16 ;  /* 0x0000004e140c723c */ /* 0x040fe20000001810 */
[----:B------:R-:W1:Y:S04]  /*4d10*/  LDSM.16.M88.4 R16, [R201+0x2000] ;  /* 0x00200000c910783b */ /* 0x000e680000000200 */
[----:B------:R-:W3:Y:S01]  /*4d20*/  LDSM.16.M88.4 R76, [R197+0x2800] ;  /* 0x00280000c54c783b */ /* 0x000ee20000000200 */
[C---:B------:R-:W-:Y:S03]  /*4d30*/  HMMA.16816.F32 R48, R20.reuse, R70, R40 ;  /* 0x000000461430723c */ /* 0x040fe60000001828 */
[----:B------:R-:W-:Y:S03]  /*4d40*/  LDSM.16.M88.4 R68, [R192+0xc000] ;  /* 0x00c00000c044783b */ /* 0x000fe60000000200 */
[C---:B------:R-:W-:Y:S01]  /*4d50*/  HMMA.16816.F32 R24, R20.reuse, R82, R36 ;  /* 0x000000521418723c */ /* 0x040fe20000001824 */
[----:B------:R-:W5:Y:S05]  /*4d60*/  LDSM.16.M88.4 R36, [R197+0x3000] ;  /* 0x00300000c524783b */ /* 0x000f6a0000000200 */
[----:B------:R-:W-:Y:S01]  /*4d70*/  HMMA.16816.F32 R32, R20, R80, R32 ;  /* 0x000000501420723c */ /* 0x000fe20000001820 */
[----:B------:R-:W-:Y:S04]  /*4d80*/  LDSM.16.M88.4 R20, [R199+0x4000] ;  /* 0x00400000c714783b */ /* 0x000fe80000000200 */
[----:B------:R-:W-:Y:S01]  /*4d90*/  LDSM.16.M88.4 R80, [R203+0x4800] ;  /* 0x00480000cb50783b */ /* 0x000fe20000000200 */
[C---:B----4-:R-:W-:Y:S03]  /*4da0*/  HMMA.16816.F32 R40, R8.reuse, R84, R60 ;  /* 0x000000540828723c */ /* 0x050fe6000000183c */
[----:B------:R-:W-:Y:S03]  /*4db0*/  LDSM.16.M88.4 R60, [R192+0xc800] ;  /* 0x00c80000c03c783b */ /* 0x000fe60000000200 */
[C---:B------:R-:W-:Y:S01]  /*4dc0*/  HMMA.16816.F32 R56, R8.reuse, R86, R56 ;  /* 0x000000560838723c */ /* 0x040fe20000001838 */
[----:B------:R-:W-:Y:S05]  /*4dd0*/  LDSM.16.M88.4 R84, [R203+0x4000] ;  /* 0x00400000cb54783b */ /* 0x000fea0000000200 */
        /* <DEDUP_REMOVED lines=8> */
[----:B------:R-:W4:Y:S05]  /*4e60*/  LDSM.16.M88.4 R88, [R192+0xd800] ;  /* 0x00d80000c058783b */ /* 0x000f2a0000000200 */
[C---:B-1----:R-:W-:Y:S06]  /*4e70*/  HMMA.16816.F32 R40, R16.reuse, R92, R40 ;  /* 0x0000005c1028723c */ /* 0x042fec0000001828 */
[C---:B------:R-:W-:Y:S01]  /*4e80*/  HMMA.16816.F32 R56, R16.reuse, R94, R56 ;  /* 0x0000005e1038723c */ /* 0x040fe20000001838 */
[----:B------:R-:W-:Y:S05]  /*4e90*/  LDSM.16.M88.4 R92, [R198+0xd000] ;  /* 0x00d00000c65c783b */ /* 0x000fea0000000200 */
[C---:B---3--:R-:W-:Y:S06]  /*4ea0*/  HMMA.16816.F32 R52, R16.reuse, R76, R52 ;  /* 0x0000004c1034723c */ /* 0x048fec0000001834 */
[C---:B------:R-:W-:Y:S01]  /*4eb0*/  HMMA.16816.F32 R48, R16.reuse, R78, R48 ;  /* 0x0000004e1030723c */ /* 0x040fe20000001830 */
[----:B------:R-:W-:Y:S05]  /*4ec0*/  LDSM.16.M88.4 R76, [R203+0x5000] ;  /* 0x00500000cb4c783b */ /* 0x000fea0000000200 */
[C---:B-----5:R-:W-:Y:S06]  /*4ed0*/  HMMA.16816.F32 R44, R16.reuse, R36, R44 ;  /* 0x00000024102c723c */ /* 0x060fec000000182c */
[C---:B------:R-:W-:Y:S01]  /*4ee0*/  HMMA.16816.F32 R36, R16.reuse, R38, R12 ;  /* 0x000000261024723c */ /* 0x040fe2000000180c */
[----:B------:R-:W1:Y:S05]  /*4ef0*/  LDSM.16.M88.4 R12, [R200+0x4000] ;  /* 0x00400000c80c783b */ /* 0x000e6a0000000200 */
[C---:B--2---:R-:W-:Y:S06]  /*4f00*/  HMMA.16816.F32 R32, R16.reuse, R64, R32 ;  /* 0x000000401020723c */ /* 0x044fec0000001820 */
[----:B------:R-:W-:Y:S01]  /*4f10*/  HMMA.16816.F32 R24, R16, R66, R8 ;  /* 0x000000421018723c */ /* 0x000fe20000001808 */
[----:B------:R-:W2:Y:S04]  /*4f20*/  LDSM.16.M88.4 R64, [R203+0x5800] ;  /* 0x00580000cb40783b */ /* 0x000ea80000000200 */
[----:B------:R-:W-:Y:S01]  /*4f30*/  LDSM.16.M88.4 R8, [R202+0x4000] ;  /* 0x00400000ca08783b */ /* 0x000fe20000000200 */
[C---:B------:R-:W-:Y:S06]  /*4f40*/  HMMA.16816.F32 R16, R20.reuse, R68, R40 ;  /* 0x000000441410723c */ /* 0x040fec0000001828 */
[C---:B------:R-:W-:Y:S01]  /*4f50*/  HMMA.16816.F32 R56, R20.reuse, R70, R56 ;  /* 0x000000461438723c */ /* 0x040fe20000001838 */
[----:B------:R-:W-:Y:S05]  /*4f60*/  LDSM.16.M88.4 R68, [R198+0xc800] ;  /* 0x00c80000c644783b */ /* 0x000fea0000000200 */
[C---:B------:R-:W-:Y:S06]  /*4f70*/  HMMA.16816.F32 R40, R20.reuse, R60, R52 ;  /* 0x0000003c1428723c */ /* 0x040fec0000001834 */
[C---:B------:R-:W-:Y:S06]  /*4f80*/  HMMA.16816.F32 R48, R20.reuse, R62, R48 ;  /* 0x0000003e1430723c */ /* 0x040fec0000001830 */
[C---:B----4-:R-:W-:Y:S06]  /*4f90*/  HMMA.16816.F32 R44, R20.reuse, R72, R44 ;  /* 0x00000048142c723c */ /* 0x050fec000000182c */
        /* <DEDUP_REMOVED lines=9> */
[C---:B------:R-:W-:Y:S06]  /*5030*/  HMMA.16816.F32 R40, R12.reuse, R80, R40 ;  /* 0x000000500c28723c */ /* 0x040fec0000001828 */
[C---:B------:R-:W-:Y:S01]  /*5040*/  HMMA.16816.F32 R52, R12.reuse, R82, R48 ;  /* 0x000000520c34723c */ /* 0x040fe20000001830 */
[----:B------:R-:W-:Y:S05]  /*5050*/  LDSM.16.M88.4 R80, [R192+0xe000] ;  /* 0x00e00000c050783b */ /* 0x000fea0000000200 */
[C---:B------:R-:W-:Y:S06]  /*5060*/  HMMA.16816.F32 R60, R12.reuse, R78, R60 ;  /* 0x0000004e0c3c723c */ /* 0x040fec000000183c */
[C---:B--2---:R-:W-:Y:S06]  /*5070*/  HMMA.16816.F32 R56, R12.reuse, R64, R36 ;  /* 0x000000400c38723c */ /* 0x044fec0000001824 */
[C---:B------:R-:W-:Y:S01]  /*5080*/  HMMA.16816.F32 R36, R12.reuse, R66, R32 ;  /* 0x000000420c24723c */ /* 0x040fe20000001820 */
[----:B------:R-:W2:Y:S05]  /*5090*/  LDSM.16.M88.4 R64, [R197+0x5000] ;  /* 0x00500000c540783b */ /* 0x000eaa0000000200 */
[----:B------:R-:W-:Y:S01]  /*50a0*/  HMMA.16816.F32 R48, R12, R76, R44 ;  /* 0x0000004c0c30723c */ /* 0x000fe2000000182c */
[----:B------:R-:W-:Y:S05]  /*50b0*/  LDSM.16.M88.4 R76, [R192+0xf000] ;  /* 0x00f00000c04c783b */ /* 0x000fea0000000200 */
[C---:B---3--:R-:W-:Y:S06]  /*50c0*/  HMMA.16816.F32 R32, R8.reuse, R72, R24 ;  /* 0x000000480820723c */ /* 0x048fec0000001818 */
[C---:B------:R-:W-:Y:S01]  /*50d0*/  HMMA.16816.F32 R24, R8.reuse, R74, R16 ;  /* 0x0000004a0818723c */ /* 0x040fe20000001810 */
[----:B------:R-:W-:Y:S04]  /*50e0*/  LDSM.16.M88.4 R16, [R199+0x6000] ;  /* 0x00600000c710783b */ /* 0x000fe80000000200 */
[----:B------:R-:W-:Y:S01]  /*50f0*/  LDSM.16.M88.4 R72, [R192+0xe800] ;  /* 0x00e80000c048783b */ /* 0x000fe20000000200 */
[C---:B------:R-:W-:Y:S06]  /*5100*/  HMMA.16816.F32 R12, R8.reuse, R68, R40 ;  /* 0x00000044080c723c */ /* 0x040fec0000001828 */
[C---:B------:R-:W-:Y:S01]  /*5110*/  HMMA.16816.F32 R44, R8.reuse, R70, R52 ;  /* 0x00000046082c723c */ /* 0x040fe20000001834 */
[----:B------:R-:W3:Y:S05]  /*5120*/  LDSM.16.M88.4 R68, [R197+0x5800] ;  /* 0x00580000c544783b */ /* 0x000eea0000000200 */
[C---:B------:R-:W-:Y:S06]  /*5130*/  HMMA.16816.F32 R60, R8.reuse, R94, R60 ;  /* 0x0000005e083c723c */ /* 0x040fec000000183c */
[C---:B------:R-:W-:Y:S01]  /*5140*/  HMMA.16816.F32 R48, R8.reuse, R92, R48 ;  /* 0x0000005c0830723c */ /* 0x040fe20000001830 */
[----:B------:R-:W-:Y:S05]  /*5150*/  LDSM.16.M88.4 R92, [R203+0x6000] ;  /* 0x00600000cb5c783b */ /* 0x000fea0000000200 */
[C---:B-1----:R-:W-:Y:S06]  /*5160*/  HMMA.16816.F32 R52, R8.reuse, R84, R56 ;  /* 0x000000540834723c */ /* 0x042fec0000001838 */
[----:B------:R-:W-:Y:S01]  /*5170*/  HMMA.16816.F32 R40, R8, R86, R36 ;  /* 0x000000560828723c */ /* 0x000fe20000001824 */
[----:B------:R-:W-:Y:S04]  /*5180*/  LDSM.16.M88.4 R8, [R200+0x6000] ;  /* 0x00600000c808783b */ /* 0x000fe80000000200 */
[----:B------:R-:W-:Y:S01]  /*5190*/  LDSM.16.M88.4 R84, [R203+0x7000] ;  /* 0x00700000cb54783b */ /* 0x000fe20000000200 */
[C---:B------:R-:W-:Y:S06]  /*51a0*/  HMMA.16816.F32 R36, R20.reuse, R88, R32 ;  /* 0x000000581424723c */ /* 0x040fec0000001820 */
[C---:B------:R-:W-:Y:S01]  /*51b0*/  HMMA.16816.F32 R32, R20.reuse, R90, R24 ;  /* 0x0000005a1420723c */ /* 0x040fe20000001818 */
[----:B------:R-:W1:Y:S05]  /*51c0*/  LDSM.16.M88.4 R88, [R192+0xf800] ;  /* 0x00f80000c058783b */ /* 0x000e6a0000000200 */
[C---:B------:R-:W-:Y:S06]  /*51d0*/  HMMA.16816.F32 R24, R20.reuse, R96, R12 ;  /* 0x000000601418723c */ /* 0x040fec000000180c */
[C---:B------:R-:W-:Y:S06]  /*51e0*/  HMMA.16816.F32 R12, R20.reuse, R98, R44 ;  /* 0x00000062140c723c */ /* 0x040fec000000182c */
[C---:B--2---:R-:W-:Y:S01]  /*51f0*/  HMMA.16816.F32 R56, R20.reuse, R66, R60 ;  /* 0x000000421438723c */ /* 0x044fe2000000183c */
[----:B------:R-:W2:Y:S05]  /*5200*/  LDSM.16.M88.4 R60, [R203+0x6800] ;  /* 0x00680000cb3c783b */ /* 0x000eaa0000000200 */
[C---:B------:R-:W-:Y:S01]  /*5210*/  HMMA.16816.F32 R48, R20.reuse, R64, R48 ;  /* 0x000000401430723c */ /* 0x040fe20000001830 */
[----:B------:R-:W-:Y:S05]  /*5220*/  LDSM.16.M88.4 R64, [R198+0xf000] ;  /* 0x00f00000c640783b */ /* 0x000fea0000000200 */
[C---:B---3--:R-:W-:Y:S06]  /*5230*/  HMMA.16816.F32 R52, R20.reuse, R68, R52 ;  /* 0x000000441434723c */ /* 0x048fec0000001834 */
[----:B------:R-:W-:Y:S01]  /*5240*/  HMMA.16816.F32 R44, R20, R70, R40 ;  /* 0x00000046142c723c */ /* 0x000fe20000001828 */
[----:B------:R-:W-:Y:S05]  /*5250*/  LDSM.16.M88.4 R68, [R198+0xe800] ;  /* 0x00e80000c644783b */ /* 0x000fea0000000200 */
[C---:B------:R-:W-:Y:S06]  /*5260*/  HMMA.16816.F32 R40, R16.reuse, R80, R36 ;  /* 0x000000501028723c */ /* 0x040fec0000001824 */
[C---:B------:R-:W-:Y:S01]  /*5270*/  HMMA.16816.F32 R36, R16.reuse, R82, R32 ;  /* 0x000000521024723c */ /* 0x040fe20000001820 */
[----:B------:R-:W-:Y:S05]  /*5280*/  LDSM.16.M88.4 R80, [R198+0xe000] ;  /* 0x00e00000c650783b */ /* 0x000fea0000000200 */
[C---:B------:R-:W-:Y:S06]  /*5290*/  HMMA.16816.F32 R32, R16.reuse, R72, R24 ;  /* 0x000000481020723c */ /* 0x040fec0000001818 */
[C---:B------:R-:W-:Y:S01]  /*52a0*/  HMMA.16816.F32 R24, R16.reuse, R74, R12 ;  /* 0x0000004a1018723c */ /* 0x040fe2000000180c */
[----:B------:R-:W3:Y:S04]  /*52b0*/  LDSM.16.M88.4 R72, [R203+0x7800] ;  /* 0x00780000cb48783b */ /* 0x000ee80000000200 */
[----:B------:R-:W4:Y:S01]  /*52c0*/  LDSM.16.M88.4 R12, [R202+0x6000] ;  /* 0x00600000ca0c783b */ /* 0x000f220000000200 */
[C---:B------:R-:W-:Y:S06]  /*52d0*/  HMMA.16816.F32 R20, R16.reuse, R76, R48 ;  /* 0x0000004c1014723c */ /* 0x040fec0000001830 */
[C---:B-1----:R-:W-:Y:S06]  /*52e0*/  HMMA.16816.F32 R52, R16.reuse, R88, R52 ;  /* 0x000000581034723c */ /* 0x042fec0000001834 */
[C---:B------:R-:W-:Y:S01]  /*52f0*/  HMMA.16816.F32 R56, R16.reuse, R78, R56 ;  /* 0x0000004e1038723c */ /* 0x040fe20000001838 */
[----:B------:R-:W-:Y:S05]  /*5300*/  LDSM.16.M88.4 R76, [R197+0x6000] ;  /* 0x00600000c54c783b */ /* 0x000fea0000000200 */
[----:B------:R-:W-:Y:S01]  /*5310*/  HMMA.16816.F32 R48, R16, R90, R44 ;  /* 0x0000005a1030723c */ /* 0x000fe2000000182c */
[----:B------:R-:W1:Y:S05]  /*5320*/  LDSM.16.M88.4 R16, [R201+0x6000] ;  /* 0x00600000c910783b */ /* 0x000e6a0000000200 */
[C---:B------:R-:W-:Y:S06]  /*5330*/  HMMA.16816.F32 R44, R8.reuse, R92, R40 ;  /* 0x0000005c082c723c */ /* 0x040fec0000001828 */
[C---:B------:R-:W-:Y:S06]  /*5340*/  HMMA.16816.F32 R40, R8.reuse, R94, R36 ;  /* 0x0000005e0828723c */ /* 0x040fec0000001824 */
[C---:B--2---:R-:W-:Y:S06]  /*5350*/  HMMA.16816.F32 R36, R8.reuse, R60, R32 ;  /* 0x0000003c0824723c */ /* 0x044fec0000001820 */
[C---:B------:R-:W-:Y:S06]  /*5360*/  HMMA.16816.F32 R32, R8.reuse, R62, R24 ;  /* 0x0000003e0820723c */ /* 0x040fec0000001818 */
[C---:B------:R-:W-:Y:S06]  /*5370*/  HMMA.16816.F32 R20, R8.reuse, R84, R20 ;  /* 0x000000540814723c */ /* 0x040fec0000001814 */
[C---:B---3--:R-:W-:Y:S06]  /*5380*/  HMMA.16816.F32 R52, R8.reuse, R72, R52 ;  /* 0x000000480834723c */ /* 0x048fec0000001834 */
[C---:B------:R-:W-:Y:S06]  /*5390*/  HMMA.16816.F32 R24, R8.reuse, R86, R56 ;  /* 0x000000560818723c */ /* 0x040fec0000001838 */
[----:B------:R-:W-:Y:S06]  /*53a0*/  HMMA.16816.F32 R72, R8, R74, R48 ;  /* 0x0000004a0848723c */ /* 0x000fec0000001830 */
[C---:B----4-:R-:W-:Y:S01]  /*53b0*/  HMMA.16816.F32 R8, R12.reuse, R80, R44 ;  /* 0x000000500c08723c */ /* 0x050fe2000000182c */
[----:B------:R-:W2:Y:S05]  /*53c0*/  LDSM.16.M88.4 R44, [R198+0xf800] ;  /* 0x00f80000c62c783b */ /* 0x000eaa0000000200 */
[C---:B------:R-:W-:Y:S01]  /*53d0*/  HMMA.16816.F32 R56, R12.reuse, R70, R32 ;  /* 0x000000460c38723c */ /* 0x040fe20000001820 */
[----:B------:R-:W3:Y:S05]  /*53e0*/  LDSM.16.M88.4 R32, [R197+0x6800] ;  /* 0x00680000c520783b */ /* 0x000eea0000000200 */
[C---:B------:R-:W-:Y:S06]  /*53f0*/  HMMA.16816.F32 R40, R12.reuse, R82, R40 ;  /* 0x000000520c28723c */ /* 0x040fec0000001828 */
[C---:B------:R-:W-:Y:S06]  /*5400*/  HMMA.16816.F32 R60, R12.reuse, R64, R20 ;  /* 0x000000400c3c723c */ /* 0x040fec0000001814 */
[----:B------:R-:W-:Y:S06]  /*5410*/  HMMA.16816.F32 R64, R12, R66, R24 ;  /* 0x000000420c40723c */ /* 0x000fec0000001818 */
[----:B-1----:R-:W-:Y:S06]  /*5420*/  HMMA.16816.F32 R24, R16, R76, R8 ;  /* 0x0000004c1018723c */ /* 0x002fec0000001808 */
[----:B------:R-:W-:Y:S01]  /*5430*/  HMMA.16816.F32 R48, R12, R68, R36 ;  /* 0x000000440c30723c */ /* 0x000fe20000001824 */
[----:B------:R-:W1:Y:S01]  /*5440*/  LDSM.16.M88.4 R36, [R197+0x7000] ;  /* 0x00700000c524783b */ /* 0x000e620000000200 */
[----:B------:R-:W-:Y:S01]  /*5450*/  IMAD.U32 R9, RZ, RZ, UR29 ;  /* 0x0000001dff097e24 */ /* 0x000fe2000f8e00ff */
[----:B------:R-:W-:Y:S01]  /*5460*/  IADD3 R8, R7, UR21, R3 ;  /* 0x0000001507087c10 */ /* 0x000fe2000fffe003 */
[----:B------:R-:W-:-:S02]  /*5470*/  VIADD R3, R2, 0x1 ;  /* 0x0000000102037836 */ /* 0x000fc40000000000 */
[----:B------:R-:W-:Y:S01]  /*5480*/  HMMA.16816.F32 R20, R16, R78, R40 ;  /* 0x0000004e1014723c */ /* 0x000fe20000001828 */
[----:B------:R-:W-:Y:S01]  /*5490*/  VIADDMNMX R223, R6, UR6, R9, PT ;  /* 0x0000000606df7c46 */ /* 0x000fe2000b800109 */
[----:B------:R-:W-:Y:S01]  /*54a0*/  VIADD R6, R2, 0x8 ;  /* 0x0000000802067836 */ /* 0x000fe20000000000 */
[----:B------:R-:W-:Y:S02]  /*54b0*/  VIMNMX R222, R8, UR29, PT ;  /* 0x0000001d08de7c48 */ /* 0x000fe4000bfe0100 */
[CC--:B------:R-:W-:Y:S01]  /*54c0*/  ISETP.GE.AND P6, PT, R3.reuse, R223.reuse, PT ;  /* 0x000000df0300720c */ /* 0x0c0fe20003fc6270 */
[C---:B--2---:R-:W-:Y:S01]  /*54d0*/  HMMA.16816.F32 R52, R12.reuse, R44, R52 ;  /* 0x0000002c0c34723c */ /* 0x044fe20000001834 */
[CC--:B------:R-:W-:Y:S02]  /*54e0*/  ISETP.GE.AND P2, PT, R3.reuse, R222.reuse, PT ;  /* 0x000000de0300720c */ /* 0x0c0fe40003f46270 */
[C---:B------:R-:W-:Y:S02]  /*54f0*/  ISETP.GE.AND P0, PT, R2.reuse, R223, PT ;  /* 0x000000df0200720c */ /* 0x040fe40003f06270 */
[----:B------:R-:W-:Y:S01]  /*5500*/  ISETP.GE.AND P3, PT, R2, R222, PT ;  /* 0x000000de0200720c */ /* 0x000fe20003f66270 */
[----:B------:R-:W-:Y:S01]  /*5510*/  HMMA.16816.F32 R44, R12, R46, R72 ;  /* 0x0000002e0c2c723c */ /* 0x000fe20000001848 */
[----:B------:R-:W-:-:S02]  /*5520*/  ISETP.LT.OR P6, PT, R3, R221, P6 ;  /* 0x000000dd0300720c */ /* 0x000fc400037c1670 */
[-C--:B------:R-:W-:Y:S01]  /*5530*/  ISETP.LT.OR P2, PT, R3, R220.reuse, P2 ;  /* 0x000000dc0300720c */ /* 0x080fe20001741670 */
[C---:B------:R-:W-:Y:S01]  /*5540*/  VIADD R3, R2.reuse, 0x9 ;  /* 0x0000000902037836 */ /* 0x040fe20000000000 */
[C---:B------:R-:W-:Y:S01]  /*5550*/  ISETP.LT.OR P0, PT, R2.reuse, R221, P0 ;  /* 0x000000dd0200720c */ /* 0x040fe20000701670 */
[----:B---3--:R-:W-:Y:S01]  /*5560*/  HMMA.16816.F32 R8, R16, R32, R48 ;  /* 0x000000201008723c */ /* 0x008fe20000001830 */
[----:B------:R-:W-:Y:S02]  /*5570*/  ISETP.LT.OR P3, PT, R2, R220, P3 ;  /* 0x000000dc0200720c */ /* 0x000fe40001f61670 */
[----:B------:R-:W-:Y:S02]  /*5580*/  FSEL R43, R24, -INF , !P0 ;  /* 0xff800000182b7808 */ /* 0x000fe40004000000 */
[----:B------:R-:W-:Y:S02]  /*5590*/  FSEL R42, R26, -INF , !P3 ;  /* 0xff8000001a2a7808 */ /* 0x000fe40005800000 */
[----:B------:R-:W-:-:S02]  /*55a0*/  FSEL R31, R25, -INF , !P6 ;  /* 0xff800000191f7808 */ /* 0x000fc40007000000 */
[----:B------:R-:W-:Y:S02]  /*55b0*/  FSEL R41, R27, -INF , !P2 ;  /* 0xff8000001b297808 */ /* 0x000fe40005000000 */
[----:B------:R-:W-:Y:S01]  /*55c0*/  HMMA.16816.F32 R24, R16, R34, R56 ;  /* 0x000000221018723c */ /* 0x000fe20000001838 */
[----:B------:R-:W2:Y:S01]  /*55d0*/  LDSM.16.M88.4 R32, [R197+0x7800] ;  /* 0x00780000c520783b */ /* 0x000ea20000000200 */
[----:B------:R-:W-:Y:S01]  /*55e0*/  ISETP.GE.AND P5, PT, R3, R223, PT ;  /* 0x000000df0300720c */ /* 0x000fe20003fa6270 */
[----:B------:R-:W-:-:S04]  /*55f0*/  DEPBAR.LE SB0, 0x0 ;  /* 0x000080000000791a */ /* 0x000fc80000000000 */
[----:B------:R-:W-:Y:S01]  /*5600*/  BAR.SYNC.DEFER_BLOCKING 0x0 ;  /* 0x0000000000007b1d */ /* 0x000fe20000010000 */
[CC--:B------:R-:W-:Y:S01]  /*5610*/  ISETP.GE.AND P0, PT, R3.reuse, R222.reuse, PT ;  /* 0x000000de0300720c */ /* 0x0c0fe20003f06270 */
[----:B-1----:R-:W-:Y:S01]  /*5620*/  HMMA.16816.F32 R12, R16, R36, R60 ;  /* 0x00000024100c723c */ /* 0x002fe2000000183c */
[C---:B------:R-:W-:Y:S02]  /*5630*/  ISETP.GE.AND P1, PT, R6.reuse, R223, PT ;  /* 0x000000df0600720c */ /* 0x040fe40003f26270 */
[----:B------:R-:W-:Y:S02]  /*5640*/  ISETP.GE.AND P4, PT, R6, R222, PT ;  /* 0x000000de0600720c */ /* 0x000fe40003f86270 */
[CC--:B------:R-:W-:Y:S02]  /*5650*/  ISETP.LT.OR P5, PT, R3.reuse, R221.reuse, P5 ;  /* 0x000000dd0300720c */ /* 0x0c0fe40002fa1670 */
[----:B------:R-:W-:Y:S01]  /*5660*/  ISETP.LT.OR P0, PT, R3, R220, P0 ;  /* 0x000000dc0300720c */ /* 0x000fe20000701670 */
[----:B------:R-:W-:Y:S01]  /*5670*/  VIADD R3, R2, 0x11 ;  /* 0x0000001102037836 */ /* 0x000fe20000000000 */
[----:B------:R-:W-:-:S02]  /*5680*/  ISETP.LT.OR P1, PT, R6, R221, P1 ;  /* 0x000000dd0600720c */ /* 0x000fc40000f21670 */
[----:B------:R-:W-:Y:S01]  /*5690*/  ISETP.LT.OR P4, PT, R6, R220, P4 ;  /* 0x000000dc0600720c */ /* 0x000fe20002781670 */
[----:B------:R-:W-:Y:S01]  /*56a0*/  VIADD R6, R2, 0x10 ;  /* 0x0000001002067836 */ /* 0x000fe20000000000 */
[----:B------:R-:W-:Y:S02]  /*56b0*/  FSEL R40, R20, -INF , !P1 ;  /* 0xff80000014287808 */ /* 0x000fe40004800000 */
[CC--:B------:R-:W-:Y:S02]  /*56c0*/  ISETP.GE.AND P6, PT, R3.reuse, R223.reuse, PT ;  /* 0x000000df0300720c */ /* 0x0c0fe40003fc6270 */
[-C--:B------:R-:W-:Y:S02]  /*56d0*/  ISETP.GE.AND P1, PT, R3, R222.reuse, PT ;  /* 0x000000de0300720c */ /* 0x080fe40003f26270 */
[C---:B------:R-:W-:Y:S02]  /*56e0*/  ISETP.GE.AND P2, PT, R6.reuse, R223, PT ;  /* 0x000000df0600720c */ /* 0x040fe40003f46270 */
[----:B------:R-:W-:-:S02]  /*56f0*/  ISETP.GE.AND P3, PT, R6, R222, PT ;  /* 0x000000de0600720c */ /* 0x000fc40003f66270 */
[CC--:B------:R-:W-:Y:S02]  /*5700*/  ISETP.LT.OR P6, PT, R3.reuse, R221.reuse, P6 ;  /* 0x000000dd0300720c */ /* 0x0c0fe400037c1670 */
[-C--:B------:R-:W-:Y:S01]  /*5710*/  ISETP.LT.OR P1, PT, R3, R220.reuse, P1 ;  /* 0x000000dc0300720c */ /* 0x080fe20000f21670 */
[----:B------:R-:W-:Y:S01]  /*5720*/  VIADD R3, R2, 0x19 ;  /* 0x0000001902037836 */ /* 0x000fe20000000000 */
[C---:B------:R-:W-:Y:S02]  /*5730*/  ISETP.LT.OR P2, PT, R6.reuse, R221, P2 ;  /* 0x000000dd0600720c */ /* 0x040fe40001741670 */
[----:B------:R-:W-:Y:S01]  /*5740*/  ISETP.LT.OR P3, PT, R6, R220, P3 ;  /* 0x000000dc0600720c */ /* 0x000fe20001f61670 */
[----:B------:R-:W-:Y:S01]  /*5750*/  VIADD R6, R2, 0x18 ;  /* 0x0000001802067836 */ /* 0x000fe20000000000 */
[----:B------:R-:W-:Y:S02]  /*5760*/  FSEL R30, R21, -INF , !P5 ;  /* 0xff800000151e7808 */ /* 0x000fe40006800000 */
[----:B------:R-:W-:-:S02]  /*5770*/  FSEL R128, R8, -INF , !P2 ;  /* 0xff80000008807808 */ /* 0x000fc40005000000 */
[----:B------:R-:W-:Y:S02]  /*5780*/  FSEL R48, R22, -INF , !P4 ;  /* 0xff80000016307808 */ /* 0x000fe40006000000 */
[----:B------:R-:W-:Y:S02]  /*5790*/  FSEL R49, R23, -INF , !P0 ;  /* 0xff80000017317808 */ /* 0x000fe40004000000 */
[CC--:B------:R-:W-:Y:S01]  /*57a0*/  ISETP.GE.AND P5, PT, R3.reuse, R223.reuse, PT ;  /* 0x000000df0300720c */ /* 0x0c0fe20003fa6270 */
[----:B------:R-:W-:Y:S01]  /*57b0*/  HMMA.16816.F32 R20, R16, R38, R64 ;  /* 0x000000261014723c */ /* 0x000fe20000001840 */
        /* <DEDUP_REMOVED lines=21> */
[----:B------:R-:W-:Y:S01]  /*5910*/  VIADD R3, R2, 0x29 ;  /* 0x0000002902037836 */ /* 0x000fe20000000000 */
[C---:B------:R-:W-:Y:S02]  /*5920*/  ISETP.LT.OR P1, PT, R6.reuse, R221, P1 ;  /* 0x000000dd0600720c */ /* 0x040fe40000f21670 */
[----:B------:R-:W-:Y:S01]  /*5930*/  ISETP.LT.OR P3, PT, R6, R220, P3 ;  /* 0x000000dc0600720c */ /* 0x000fe20001f61670 */
[----:B------:R-:W-:Y:S01]  /*5940*/  VIADD R6, R2, 0x28 ;  /* 0x0000002802067836 */ /* 0x000fe20000000000 */
[----:B------:R-:W-:Y:S02]  /*5950*/  FSEL R133, R25, -INF , !P5 ;  /* 0xff80000019857808 */ /* 0x000fe40006800000 */
[----:B------:R-:W-:Y:S02]  /*5960*/  FSEL R186, R12, -INF , !P1 ;  /* 0xff8000000cba7808 */ /* 0x000fe40004800000 */
[----:B------:R-:W-:-:S02]  /*5970*/  FSEL R145, R27, -INF , !P2 ;  /* 0xff8000001b917808 */ /* 0x000fc40005000000 */
[CC--:B------:R-:W-:Y:S02]  /*5980*/  ISETP.GE.AND P5, PT, R3.reuse, R223.reuse, PT ;  /* 0x000000df0300720c */ /* 0x0c0fe40003fa6270 */
[CC--:B------:R-:W-:Y:S02]  /*5990*/  ISETP.GE.AND P1, PT, R3.reuse, R222.reuse, PT ;  /* 0x000000de0300720c */ /* 0x0c0fe40003f26270 */
[----:B------:R-:W-:Y:S02]  /*59a0*/  FSEL R144, R26, -INF , !P4 ;  /* 0xff8000001a907808 */ /* 0x000fe40006000000 */
[C---:B------:R-:W-:Y:S02]  /*59b0*/  ISETP.GE.AND P2, PT, R6.reuse, R223, PT ;  /* 0x000000df0600720c */ /* 0x040fe40003f46270 */
[----:B------:R-:W-:Y:S02]  /*59c0*/  ISETP.GE.AND P4, PT, R6, R222, PT ;  /* 0x000000de0600720c */ /* 0x000fe40003f86270 */
        /* <DEDUP_REMOVED lines=8> */
[----:B------:R-:W-:-:S02]  /*5a50*/  ISETP.GE.AND P6, PT, R3, R223, PT ;  /* 0x000000df0300720c */ /* 0x000fc40003fc6270 */
[----:B------:R-:W-:Y:S02]  /*5a60*/  ISETP.GE.AND P2, PT, R3, R222, PT ;  /* 0x000000de0300720c */ /* 0x000fe40003f46270 */
[----:B------:R-:W-:Y:S02]  /*5a70*/  FSEL R252, R15, -INF , !P0 ;  /* 0xff8000000ffc7808 */ /* 0x000fe40004000000 */
[----:B------:R-:W-:Y:S02]  /*5a80*/  ISETP.GE.AND P0, PT, R6, R223, PT ;  /* 0x000000df0600720c */ /* 0x000fe40003f06270 */
[CC--:B------:R-:W-:Y:S02]  /*5a90*/  ISETP.LT.OR P6, PT, R3.reuse, R221.reuse, P6 ;  /* 0x000000dd0300720c */ /* 0x0c0fe400037c1670 */
[----:B------:R-:W-:Y:S01]  /*5aa0*/  ISETP.LT.OR P2, PT, R3, R220, P2 ;  /* 0x000000dc0300720c */ /* 0x000fe20001741670 */
[----:B------:R-:W-:Y:S01]  /*5ab0*/  VIADD R3, R2, 0x38 ;  /* 0x0000003802037836 */ /* 0x000fe20000000000 */
[----:B------:R-:W-:Y:S01]  /*5ac0*/  ISETP.LT.OR P0, PT, R6, R221, P0 ;  /* 0x000000dd0600720c */ /* 0x000fe20000701670 */
[----:B------:R-:W-:Y:S01]  /*5ad0*/  VIADD R2, R2, 0x39 ;  /* 0x0000003902027836 */ /* 0x000fe20000000000 */
[----:B------:R-:W-:-:S02]  /*5ae0*/  FSEL R247, R14, -INF , !P3 ;  /* 0xff8000000ef77808 */ /* 0x000fc40005800000 */
[-C--:B------:R-:W-:Y:S02]  /*5af0*/  ISETP.GE.AND P3, PT, R6, R222.reuse, PT ;  /* 0x000000de0600720c */ /* 0x080fe40003f66270 */
[----:B------:R-:W-:Y:S02]  /*5b00*/  FSEL R246, R22, -INF , !P4 ;  /* 0xff80000016f67808 */ /* 0x000fe40006000000 */
[----:B------:R-:W-:Y:S02]  /*5b10*/  FSEL R177, R8, -INF , !P0 ;  /* 0xff80000008b17808 */ /* 0x000fe40004000000 */
[C---:B------:R-:W-:Y:S02]  /*5b20*/  ISETP.GE.AND P4, PT, R2.reuse, R223, PT ;  /* 0x000000df0200720c */ /* 0x040fe40003f86270 */
[----:B------:R-:W-:Y:S02]  /*5b30*/  ISETP.GE.AND P0, PT, R2, R222, PT ;  /* 0x000000de0200720c */ /* 0x000fe40003f06270 */
[----:B------:R-:W-:-:S02]  /*5b40*/  ISETP.LT.OR P3, PT, R6, R220, P3 ;  /* 0x000000dc0600720c */ /* 0x000fc40001f61670 */
[----:B------:R-:W-:Y:S02]  /*5b50*/  FSEL R184, R21, -INF , !P5 ;  /* 0xff80000015b87808 */ /* 0x000fe40006800000 */
[C---:B------:R-:W-:Y:S02]  /*5b60*/  ISETP.GE.AND P5, PT, R3.reuse, R223, PT ;  /* 0x000000df0300720c */ /* 0x040fe40003fa6270 */
[CC--:B------:R-:W-:Y:S02]  /*5b70*/  ISETP.LT.OR P4, PT, R2.reuse, R221.reuse, P4 ;  /* 0x000000dd0200720c */ /* 0x0c0fe40002781670 */
[----:B------:R-:W-:Y:S02]  /*5b80*/  ISETP.LT.OR P0, PT, R2, R220, P0 ;  /* 0x000000dc0200720c */ /* 0x000fe40000701670 */
[----:B------:R-:W-:Y:S02]  /*5b90*/  FSEL R2, R10, -INF , !P3 ;  /* 0xff8000000a027808 */ /* 0x000fe40005800000 */
[----:B------:R-:W-:-:S02]  /*5ba0*/  ISETP.LT.OR P5, PT, R3, R221, P5 ;  /* 0x000000dd0300720c */ /* 0x000fc40002fa1670 */
[----:B------:R-:W-:Y:S01]  /*5bb0*/  FSEL R178, R19, -INF , !P0 ;  /* 0xff80000013b27808 */ /* 0x000fe20004000000 */
[----:B------:R1:W-:Y:S01]  /*5bc0*/  STL [R1+0x60], R2 ;  /* 0x0000600201007387 */ /* 0x0003e20000100800 */
[----:B------:R-:W-:Y:S02]  /*5bd0*/  PLOP3.LUT P0, PT, PT, PT, UP0, 0x80, 0x0 ;  /* 0x000000000000781c */ /* 0x000fe40003f0f008 */
[----:B------:R-:W-:Y:S02]  /*5be0*/  FSEL R234, R23, -INF , !P1 ;  /* 0xff80000017ea7808 */ /* 0x000fe40004800000 */
[----:B------:R-:W-:Y:S02]  /*5bf0*/  ISETP.GE.AND P1, PT, R3, R222, PT ;  /* 0x000000de0300720c */ /* 0x000fe40003f26270 */
[----:B------:R-:W-:Y:S02]  /*5c00*/  FSEL R225, R9, -INF , !P6 ;  /* 0xff80000009e17808 */ /* 0x000fe40007000000 */
[----:B------:R-:W-:-:S02]  /*5c10*/  ISETP.LT.OR P1, PT, R3, R220, P1 ;  /* 0x000000dc0300720c */ /* 0x000fc40000f21670 */
[----:B------:R-:W-:Y:S02]  /*5c20*/  FSEL R235, R11, -INF , !P2 ;  /* 0xff8000000beb7808 */ /* 0x000fe40005000000 */
[----:B------:R-:W-:Y:S02]  /*5c30*/  FSEL R7, R18, -INF , !P1 ;  /* 0xff80000012077808 */ /* 0x000fe40004800000 */
[----:B------:R-:W-:Y:S02]  /*5c40*/  FSEL R232, R17, -INF , !P4 ;  /* 0xff80000011e87808 */ /* 0x000fe40006000000 */
[----:B-1----:R-:W-:-:S05]  /*5c50*/  FSEL R2, R16, -INF , !P5 ;  /* 0xff80000010027808 */ /* 0x002fca0006800000 */
[----:B------:R1:W-:Y:S01]  /*5c60*/  STL [R1+0x50], R2 ;  /* 0x0000500201007387 */ /* 0x0003e20000100800 */
[----:B------:R-:W-:Y:S05]  /*5c70*/  @!P0 BRA `(.L_x_237) ;  /* 0x0000000800548947 */ /* 0x000fea0003800000 */
[----:B------:R-:W-:Y:S01]  /*5c80*/  ULDC UR6, c[0x0][0x2d0] ;  /* 0x0000b40000067ab9 */ /* 0x000fe20000000800 */
[----:B------:R-:W-:Y:S01]  /*5c90*/  UIADD3 UR7, UR20, -0x2, URZ ;  /* 0xfffffffe14077890 */ /* 0x000fe2000fffe03f */
[----:B------:R-:W-:Y:S01]  /*5ca0*/  ISETP.GE.AND P6, PT, R28, UR6, PT ;  /* 0x000000061c007c0c */ /* 0x000fe2000bfc6270 */
[----:B------:R-:W-:Y:S01]  /*5cb0*/  BSSY B0, `(.L_x_238) ;  /* 0x0000090000007945 */ /* 0x000fe20003800000 */
[----:B------:R-:W-:Y:S01]  /*5cc0*/  ISETP.GE.AND P5, PT, R112, UR6, PT ;  /* 0x0000000670007c0c */ /* 0x000fe2000bfa6270 */
[----:B------:R-:W-:Y:S01]  /*5cd0*/  UIMAD UR12, UR12, UR7, URZ ;  /* 0x000000070c0c72a4 */ /* 0x000fe2000f8e023f */
[----:B------:R-:W-:Y:S01]  /*5ce0*/  ISETP.GE.AND P4, PT, R111, UR6, PT ;  /* 0x000000066f007c0c */ /* 0x000fe2000bf86270 */
[----:B-1----:R-:W-:Y:S01]  /*5cf0*/  IMAD.WIDE.U32 R2, R104, UR7, R108 ;  /* 0x0000000768027c25 */ /* 0x002fe2000f8e006c */
        /* <DEDUP_REMOVED lines=37> */
[----:B------:R-:W2:Y:S02]  /*5f50*/  @!P3 LDC.64 R18, c[0x0][0x218] ;  /* 0x00008600ff12bb82 */ /* 0x000ea40000000a00 */
[----:B------:R-:W-:Y:S01]  /*5f60*/  @!PT LDS RZ, [RZ] ;  /* 0x00000000fffff984 */ /* 0x000fe20000000800 */
[----:B------:R-:W-:Y:S01]  /*5f70*/  @!PT LDS RZ, [RZ] ;  /* 0x00000000fffff984 */ /* 0x000fe20000000800 */
[----:B------:R-:W-:Y:S01]  /*5f80*/  @!PT LDS RZ, [RZ] ;  /* 0x00000000fffff984 */ /* 0x000fe20000000800 */
[----:B------:R3:W-:Y:S04]  /*5f90*/  @!P3 LDGSTS.E.BYPASS.LTC128B.128 [R219+0xe000], desc[UR30][R12.64+0x180] ;  /* 0x0e0001800cdbbfae */ /* 0x0007e8000b901d5e */
[----:B------:R2:W-:Y:S02]  /*5fa0*/  @P6 STS.128 [R219+0x8800], RZ ;  /* 0x008800ffdb006388 */ /* 0x0005e40000000c00 */
[----:B------:R-:W2:Y:S01]  /*5fb0*/  @!P4 LDC.64 R28, c[0x0][0x218] ;  /* 0x00008600ff1ccb82 */ /* 0x000ea20000000a00 */
[----:B-1----:R-:W-:-:S07]  /*5fc0*/  @!P6 LEA R10, P1, R3, R16, 0x1 ;  /* 0x00000010030ae211 */ /* 0x002fce00078208ff */
[----:B------:R-:W1:Y:S01]  /*5fd0*/  @!P3 LDC.64 R26, c[0x0][0x218] ;  /* 0x00008600ff1abb82 */ /* 0x000e620000000a00 */
[C---:B------:R-:W-:Y:S02]  /*5fe0*/  @!P6 LEA.HI.X R11, R3.reuse, R17, R6, 0x1, P1 ;  /* 0x00000011030be211 */ /* 0x040fe400008f0c06 */
[----:B----4-:R-:W-:-:S03]  /*5ff0*/  @!P5 LEA R8, P1, R3, R22, 0x1 ;  /* 0x000000160308d211 */ /* 0x010fc600078208ff */
[----:B------:R-:W-:Y:S01]  /*6000*/  @!PT LDS RZ, [RZ] ;  /* 0x00000000fffff984 */ /* 0x000fe20000000800 */
[----:B------:R-:W-:Y:S01]  /*6010*/  @!PT LDS RZ, [RZ] ;  /* 0x00000000fffff984 */ /* 0x000fe20000000800 */
[----:B------:R-:W-:Y:S01]  /*6020*/  @!PT LDS RZ, [RZ] ;  /* 0x00000000fffff984 */ /* 0x000fe20000000800 */
[----:B------:R2:W-:Y:S01]  /*6030*/  @!P6 LDGSTS.E.BYPASS.LTC128B.128 [R219+0x8800], desc[UR30][R10.64] ;  /* 0x088000000adbefae */ /* 0x0005e2000b901d5e */
[C---:B------:R-:W-:Y:S01]  /*6040*/  @!P5 LEA.HI.X R9, R3.reuse, R23, R6, 0x1, P1 ;  /* 0x000000170309d211 */ /* 0x040fe200008f0c06 */
[----:B-----5:R-:W4:Y:S02]  /*6050*/  @!P6 LDC.64 R14, c[0x0][0x218] ;  /* 0x00008600ff0eeb82 */ /* 0x020f240000000a00 */
        /* <DEDUP_REMOVED lines=9> */
[----:B------:R-:W-:-:S03]  /*60f0*/  IADD3 R2, P2, R3, UR34, RZ ;  /* 0x0000002203027c10 */ /* 0x000fc6000ff5e0ff */
[----:B------:R-:W-:Y:S01]  /*6100*/  @!PT LDS RZ, [RZ] ;  /* 0x00000000fffff984 */ /* 0x000fe20000000800 */
[----:B------:R-:W-:Y:S01]  /*6110*/  @!PT LDS RZ, [RZ] ;  /* 0x00000000fffff984 */ /* 0x000fe20000000800 */
[----:B------:R-:W-:Y:S01]  /*6120*/  @!PT LDS RZ, [RZ] ;  /* 0x00000000fffff984 */ /* 0x000fe20000000800 */
[----:B------:R5:W-:Y:S02]  /*6130*/  @!P4 LDGSTS.E.BYPASS.LTC128B.128 [R219+0xc800], desc[UR30][R12.64+0x100] ;  /* 0x0c8001000cdbcfae */ /* 0x000be4000b901d5e */
[----:B------:R-:W5:Y:S02]  /*6140*/  @!P6 LDC.64 R20, c[0x0][0x218] ;  /* 0x00008600ff14eb82 */ /* 0x000f640000000a00 */
[----:B------:R1:W-:Y:S06]  /*6150*/  @P3 STS.128 [R219+0xe800], RZ ;  /* 0x00e800ffdb003388 */ /* 0x0003ec0000000c00 */
[----:B------:R-:W5:Y:S01]  /*6160*/  @!P5 LDC.64 R22, c[0x0][0x218] ;  /* 0x00008600ff16db82 */ /* 0x000f620000000a00 */
[----:B--2---:R-:W-:-:S04]  /*6170*/  @!P3 LEA R10, P1, R3, R18, 0x1 ;  /* 0x00000012030ab211 */ /* 0x004fc800078208ff */
[----:B------:R-:W-:Y:S02]  /*6180*/  @!P3 LEA.HI.X R11, R3, R19, R6, 0x1, P1 ;  /* 0x00000013030bb211 */ /* 0x000fe400008f0c06 */
[----:B----4-:R-:W-:Y:S01]  /*6190*/  @!P6 LEA R14, P1, R2, R14, 0x1 ;  /* 0x0000000e020ee211 */ /* 0x010fe200078208ff */
[----:B------:R-:W2:Y:S01]  /*61a0*/  @!P4 LDC.64 R24, c[0x0][0x218] ;  /* 0x00008600ff18cb82 */ /* 0x000ea20000000a00 */
[----:B------:R-:W-:Y:S01]  /*61b0*/  IADD3.X R6, R6, UR33, RZ, P2, !PT ;  /* 0x0000002106067c10 */ /* 0x000fe200097fe4ff */
[----:B------:R-:W-:Y:S01]  /*61c0*/  @!PT LDS RZ, [RZ] ;  /* 0x00000000fffff984 */ /* 0x000fe20000000800 */
[----:B------:R-:W-:Y:S01]  /*61d0*/  @!PT LDS RZ, [RZ] ;  /* 0x00000000fffff984 */ /* 0x000fe20000000800 */
[----:B------:R-:W-:Y:S01]  /*61e0*/  @!PT LDS RZ, [RZ] ;  /* 0x00000000fffff984 */ /* 0x000fe20000000800 */
[----:B------:R4:W-:Y:S01]  /*61f0*/  @!P3 LDGSTS.E.BYPASS.LTC128B.128 [R219+0xe800], desc[UR30][R10.64+0x180] ;  /* 0x0e8001800adbbfae */ /* 0x0009e2000b901d5e */
[C---:B---3--:R-:W-:Y:S02]  /*6200*/  @!P5 LEA R8, P2, R2.reuse, R16, 0x1 ;  /* 0x000000100208d211 */ /* 0x048fe400078408ff */
[C---:B------:R-:W-:Y:S01]  /*6210*/  @!P6 LEA.HI.X R15, R2.reuse, R15, R6, 0x1, P1 ;  /* 0x0000000f020fe211 */ /* 0x040fe200008f0c06 */
[----:B------:R3:W-:Y:S01]  /*6220*/  @P6 STS.128 [R219+0x9000], RZ ;  /* 0x009000ffdb006388 */ /* 0x0007e20000000c00 */
[----:B------:R-:W-:-:S02]  /*6230*/  @!P4 LEA R18, P1, R2, R28, 0x1 ;  /* 0x0000001c0212c211 */ /* 0x000fc400078208ff */
[C-C-:B------:R-:W-:Y:S01]  /*6240*/  @!P5 LEA.HI.X R9, R2.reuse, R17, R6.reuse, 0x1, P2 ;  /* 0x000000110209d211 */ /* 0x140fe200010f0c06 */
[----:B------:R-:W-:Y:S01]  /*6250*/  @!PT LDS RZ, [RZ] ;  /* 0x00000000fffff984 */ /* 0x000fe20000000800 */
[----:B------:R-:W-:Y:S01]  /*6260*/  @!PT LDS RZ, [RZ] ;  /* 0x00000000fffff984 */ /* 0x000fe20000000800 */
[----:B------:R-:W-:Y:S01]  /*6270*/  @!PT LDS RZ, [RZ] ;  /* 0x00000000fffff984 */ /* 0x000fe20000000800 */
[----:B------:R-:W-:Y:S01]  /*6280*/  @!P6 LDGSTS.E.BYPASS.LTC128B.128 [R219+0x9000], desc[UR30][R14.64] ;  /* 0x090000000edbefae */ /* 0x000fe2000b901d5e */
[C-C-:B------:R-:W-:Y:S02]  /*6290*/  @!P4 LEA.HI.X R19, R2.reuse, R29, R6.reuse, 0x1, P1 ;  /* 0x0000001d0213c211 */ /* 0x140fe400008f0c06 */
[C---:B-1----:R-:W-:Y:S01]  /*62a0*/  @!P3 LEA R16, P1, R2.reuse, R26, 0x1 ;  /* 0x0000001a0210b211 */ /* 0x042fe200078208ff */
[----:B------:R3:W-:Y:S01]  /*62b0*/  @P5 STS.128 [R219+0xb000], RZ ;  /* 0x00b000ffdb005388 */ /* 0x0007e20000000c00 */
[C---:B------:R-:W-:Y:S02]  /*62c0*/  IADD3 R3, P2, R2.reuse, UR34, RZ ;  /* 0x0000002202037c10 */ /* 0x040fe4000ff5e0ff */
[----:B------:R-:W-:Y:S01]  /*62d0*/  @!P3 LEA.HI.X R17, R2, R27, R6, 0x1, P1 ;  /* 0x0000001b0211b211 */ /* 0x000fe200008f0c06 */
[----:B------:R-:W-:Y:S01]  /*62e0*/  @!PT LDS RZ, [RZ] ;  /* 0x00000000fffff984 */ /* 0x000fe20000000800 */
[----:B------:R-:W-:Y:S01]  /*62f0*/  @!PT LDS RZ, [RZ] ;  /* 0x00000000fffff984 */ /* 0x000fe20000000800 */
[----:B------:R-:W-:Y:S01]  /*6300*/  @!PT LDS RZ, [RZ] ;  /* 0x00000000fffff984 */ /* 0x000fe20000000800 */
[----:B------:R2:W-:Y:S01]  /*6310*/  @!P5 LDGSTS.E.BYPASS.LTC128B.128 [R219+0xb000], desc[UR30][R8.64+0x80] ;  /* 0x0b00008008dbdfae */ /* 0x0005e2000b901d5e */
[----:B-----5:R-:W-:-:S02]  /*6320*/  @!P6 LEA R12, P1, R3, R20, 0x1 ;  /* 0x00000014030ce211 */ /* 0x020fc400078208ff */
[----:B------:R-:W-:Y:S01]  /*6330*/  IADD3.X R6, R6, UR33, RZ, P2, !PT ;  /* 0x0000002106067c10 */ /* 0x000fe200097fe4ff */
[----:B------:R3:W-:Y:S03]  /*6340*/  @P4 STS.128 [R219+0xd000], RZ ;  /* 0x00d000ffdb004388 */ /* 0x0007e60000000c00 */
[C---:B------:R-:W-:Y:S01]  /*6350*/  @!P6 LEA.HI.X R13, R3.reuse, R21, R6, 0x1, P1 ;  /* 0x00000015030de211 */ /* 0x040fe200008f0c06 */
[----:B------:R-:W-:Y:S01]  /*6360*/  @!PT LDS RZ, [RZ] ;  /* 0x00000000fffff984 */ /* 0x000fe20000000800 */
[----:B------:R-:W-:Y:S01]  /*6370*/  @!PT LDS RZ, [RZ] ;  /* 0x00000000fffff984 */ /* 0x000fe20000000800 */
[----:B------:R-:W-:Y:S01]  /*6380*/  @!PT LDS RZ, [RZ] ;  /* 0x00000000fffff984 */ /* 0x000fe20000000800 */
[----:B------:R3:W-:Y:S01]  /*6390*/  @!P4 LDGSTS.E.BYPASS.LTC128B.128 [R219+0xd000], desc[UR30][R18.64+0x100] ;  /* 0x0d00010012dbcfae */ /* 0x0007e2000b901d5e */
[----:B----4-:R-:W-:-:S03]  /*63a0*/  @!P5 LEA R10, P2, R3, R22, 0x1 ;  /* 0x00000016030ad211 */ /* 0x010fc600078408ff */
[----:B------:R3:W-:Y:S01]  /*63b0*/  @P3 STS.128 [R219+0xf000], RZ ;  /* 0x00f000ffdb003388 */ /* 0x0007e20000000c00 */
[----:B------:R-:W-:-:S03]  /*63c0*/  @!P5 LEA.HI.X R11, R3, R23, R6, 0x1, P2 ;  /* 0x00000017030bd211 */ /* 0x000fc600010f0c06 */
        /* <DEDUP_REMOVED lines=8> */
[----:B------:R3:W-:Y:S01]  /*6450*/  @!P6 LDGSTS.E.BYPASS.LTC128B.128 [R219+0x9800], desc[UR30][R12.64] ;  /* 0x098000000cdbefae */ /* 0x0007e2000b901d5e */
[----:B--2---:R-:W-:-:S03]  /*6460*/  @!P4 LEA R8, P1, R3, R24, 0x1 ;  /* 0x000000180308c211 */ /* 0x004fc600078208ff */
        /* <DEDUP_REMOVED lines=14> */
[----:B------:R-:W-:-:S04]  /*6550*/  LEA R2, P1, R3, UR6, 0x1 ;  /* 0x0000000603027c11 */ /* 0x000fc8000f8208ff */
[----:B------:R-:W-:-:S05]  /*6560*/  LEA.HI.X R3, R3, UR7, R6, 0x1, P1 ;  /* 0x0000000703037c11 */ /* 0x000fca00088f0c06 */
[----:B------:R-:W-:Y:S01]  /*6570*/  @!PT LDS RZ, [RZ] ;  /* 0x00000000fffff984 */ /* 0x000fe20000000800 */
[----:B------:R-:W-:Y:S01]  /*6580*/  @!PT LDS RZ, [RZ] ;  /* 0x00000000fffff984 */ /* 0x000fe20000000800 */
[----:B------:R-:W-:Y:S01]  /*6590*/  @!PT LDS RZ, [RZ] ;  /* 0x00000000fffff984 */ /* 0x000fe20000000800 */
[----:B------:R1:W-:Y:S04]  /*65a0*/  LDGSTS.E.BYPASS.LTC128B.128 [R219+0xf800], desc[UR30][R2.64+0x180] ;  /* 0x0f80018002db7fae */ /* 0x0003e8000b901d5e */
.L_x_239:
[----:B------:R-:W-:Y:S05]  /*65b0*/  BSYNC B0 ;  /* 0x0000000000007941 */ /* 0x000fea0003800000 */
.L_x_238:
[----:B------:R-:W0:Y:S02]  /*65c0*/  LDGDEPBAR ;  /* 0x00000000000079af */ /* 0x000e240000000000 */
.L_x_237:
[----:B------:R2:W-:Y:S01]  /*65d0*/  STL [R1+0x94], R198 ;  /* 0x000094c601007387 */ /* 0x0005e20000100800 */
[----:B-1----:R-:W-:Y:S01]  /*65e0*/  FMNMX.FTZ R2, R43, R31, !PT ;  /* 0x0000001f2b027209 */ /* 0x002fe20007810000 */
[----:B------:R-:W-:Y:S02]  /*65f0*/  ULDC UR8, c[0x0][0x2ec] ;  /* 0x0000bb0000087ab9 */ /* 0x000fe40000000800 */
[----:B--2---:R-:W2:Y:S04]  /*6600*/  LDL.LU R198, [R1+0x50] ;  /* 0x0000500001c67983 */ /* 0x004ea80000300800 */
[----:B------:R1:W-:Y:S04]  /*6610*/  STL [R1+0x90], R197 ;  /* 0x000090c501007387 */ /* 0x0003e80000100800 */
[----:B-1----:R-:W4:Y:S01]  /*6620*/  LDL.LU R197, [R1+0x60] ;  /* 0x0000600001c57983 */ /* 0x002f220000300800 */
[----:B------:R-:W-:-:S02]  /*6630*/  FMNMX.FTZ R2, R40, R2, !PT ;  /* 0x0000000228027209 */ /* 0x000fc40007810000 */
[----:B---3--:R-:W-:Y:S01]  /*6640*/  MOV R9, R7 ;  /* 0x0000000700097202 */ /* 0x008fe20000000f00 */
[----:B------:R-:W-:Y:S01]  /*6650*/  STL [R1+0x8c], R192 ;  /* 0x00008cc001007387 */ /* 0x000fe20000100800 */
[----:B------:R-:W-:Y:S02]  /*6660*/  FMNMX.FTZ R2, R30, R2, !PT ;  /* 0x000000021e027209 */ /* 0x000fe40007810000 */
[----:B------:R-:W-:Y:S02]  /*6670*/  LEA R193, R5, UR4, 0x1 ;  /* 0x0000000405c17c11 */ /* 0x000fe4000f8e08ff */
[----:B------:R-:W-:Y:S02]  /*6680*/  FMNMX.FTZ R2, R128, R2, !PT ;  /* 0x0000000280027209 */ /* 0x000fe40007810000 */
[----:B------:R-:W-:Y:S01]  /*6690*/  LEA R196, R0, R193, 0x1 ;  /* 0x000000c100c47211 */ /* 0x000fe200078e08ff */
[----:B------:R-:W-:Y:S01]  /*66a0*/  IMAD R194, R4, 0x2, R193 ;  /* 0x0000000204c27824 */ /* 0x000fe200078e02c1 */
[----:B------:R-:W-:Y:S01]  /*66b0*/  FMNMX.FTZ R3, R134, R2, !PT ;  /* 0x0000000286037209 */ /* 0x000fe20007810000 */
[----:B------:R-:W-:Y:S01]  /*66c0*/  LDSM.16.MT88.4 R44, [R193+0x10000] ;  /* 0x01000000c12c783b */ /* 0x000fe20000004200 */
[----:B------:R-:W-:Y:S01]  /*66d0*/  FMNMX.FTZ R2, R42, R41, !PT ;  /* 0x000000292a027209 */ /* 0x000fe20007810000 */
[----:B------:R-:W-:Y:S01]  /*66e0*/  IMAD R195, R0, 0x2, R194 ;  /* 0x0000000200c37824 */ /* 0x000fe200078e02c2 */
[----:B------:R-:W-:Y:S01]  /*66f0*/  FMNMX.FTZ R3, R135, R3, !PT ;  /* 0x0000000387037209 */ /* 0x000fe20007810000 */
[----:B------:R-:W-:Y:S01]  /*6700*/  LDSM.16.MT88.4 R24, [R196+0x10000] ;  /* 0x01000000c418783b */ /* 0x000fe20000004200 */
[----:B------:R-:W-:-:S02]  /*6710*/  FMNMX.FTZ R2, R48, R2, !PT ;  /* 0x0000000230027209 */ /* 0x000fc40007810000 */
[----:B------:R-:W-:Y:S01]  /*6720*/  FMNMX.FTZ R132, R133, R3, !PT ;  /* 0x0000000385847209 */ /* 0x000fe20007810000 */
[----:B------:R-:W-:Y:S01]  /*6730*/  LDSM.16.MT88.4 R20, [R195+0x10000] ;  /* 0x01000000c314783b */ /* 0x000fe20000004200 */
[----:B------:R-:W-:Y:S02]  /*6740*/  FMNMX.FTZ R2, R49, R2, !PT ;  /* 0x0000000231027209 */ /* 0x000fe40007810000 */
[----:B------:R-:W-:Y:S01]  /*6750*/  FMNMX.FTZ R132, R186, R132, !PT ;  /* 0x00000084ba847209 */ /* 0x000fe20007810000 */
[----:B------:R-:W-:Y:S01]  /*6760*/  LDSM.16.MT88.4 R16, [R193+0x12000] ;  /* 0x01200000c110783b */ /* 0x000fe20000004200 */
[----:B------:R-:W-:Y:S02]  /*6770*/  FMNMX.FTZ R2, R147, R2, !PT ;  /* 0x0000000293027209 */ /* 0x000fe40007810000 */
        /* <DEDUP_REMOVED lines=12> */
[----:B------:R-:W-:Y:S02]  /*6840*/  FMNMX.FTZ R132, R225, R132, !PT ;  /* 0x00000084e1847209 */ /* 0x000fe40007810000 */
[----:B------:R-:W-:-:S04]  /*6850*/  FMNMX.FTZ R2, R252, R2, !PT ;  /* 0x00000002fc027209 */ /* 0x000fc80007810000 */
[----:B------:R-:W-:-:S04]  /*6860*/  FMNMX.FTZ R2, R246, R2, !PT ;  /* 0x00000002f6027209 */ /* 0x000fc80007810000 */
[----:B------:R-:W-:Y:S02]  /*6870*/  FMNMX.FTZ R2, R234, R2, !PT ;  /* 0x00000002ea027209 */ /* 0x000fe40007810000 */
[----:B--2---:R-:W-:-:S04]  /*6880*/  FMNMX.FTZ R132, R198, R132, !PT ;  /* 0x00000084c6847209 */ /* 0x004fc80007810000 */
[----:B------:R-:W-:-:S05]  /*6890*/  FMNMX.FTZ R132, R232, R132, !PT ;  /* 0x00000084e8847209 */ /* 0x000fca0007810000 */
[----:B------:R-:W1:Y:S01]  /*68a0*/  SHFL.BFLY PT, R6, R132, 0x2, 0x1f ;  /* 0x0c401f0084067f89 */ /* 0x000e6200000e0000 */
[----:B----4-:R-:W-:-:S04]  /*68b0*/  FMNMX.FTZ R2, R197, R2, !PT ;  /* 0x00000002c5027209 */ /* 0x010fc80007810000 */
[----:B------:R-:W-:Y:S02]  /*68c0*/  FMNMX.FTZ R2, R235, R2, !PT ;  /* 0x00000002eb027209 */ /* 0x000fe40007810000 */
[----:B-1----:R-:W-:Y:S02]  /*68d0*/  FMNMX.FTZ R132, R132, R6, !PT ;  /* 0x0000000684847209 */ /* 0x002fe40007810000 */
[----:B------:R-:W-:-:S03]  /*68e0*/  FMNMX.FTZ R2, R9, R2, !PT ;  /* 0x0000000209027209 */ /* 0x000fc60007810000 */
[----:B------:R-:W1:Y:S01]  /*68f0*/  SHFL.BFLY PT, R6, R132, 0x1, 0x1f ;  /* 0x0c201f0084067f89 */ /* 0x000e6200000e0000 */
[----:B------:R-:W-:-:S05]  /*6900*/  FMNMX.FTZ R2, R178, R2, !PT ;  /* 0x00000002b2027209 */ /* 0x000fca0007810000 */
[----:B------:R-:W2:Y:S01]  /*6910*/  SHFL.BFLY PT, R3, R2, 0x2, 0x1f ;  /* 0x0c401f0002037f89 */ /* 0x000ea200000e0000 */
[----:B-1----:R-:W-:-:S04]  /*6920*/  FMNMX.FTZ R132, R132, R6, !PT ;  /* 0x0000000684847209 */ /* 0x002fc80007810000 */
[C---:B------:R-:W-:Y:S01]  /*6930*/  FSETP.NEU.FTZ.AND P1, PT, R132.reuse, -INF , PT ;  /* 0xff8000008400780b */ /* 0x040fe20003f3d000 */
[----:B------:R-:W-:Y:S01]  /*6940*/  FMUL.FTZ R8, R132, UR8 ;  /* 0x0000000884087c20 */ /* 0x000fe20008410000 */
[----:B--2---:R-:W-:-:S04]  /*6950*/  FMNMX.FTZ R2, R2, R3, !PT ;  /* 0x0000000302027209 */ /* 0x004fc80007810000 */
[----:B------:R-:W-:Y:S01]  /*6960*/  FSEL R8, R8, RZ, P1 ;  /* 0x000000ff08087208 */ /* 0x000fe20000800000 */
[----:B------:R-:W1:Y:S04]  /*6970*/  SHFL.BFLY PT, R7, R2, 0x1, 0x1f ;  /* 0x0c201f0002077f89 */ /* 0x000e6800000e0000 */
[--C-:B------:R-:W-:Y:S01]  /*6980*/  FFMA.FTZ R3, R43, UR8, -R8.reuse ;  /* 0x000000082b037c23 */ /* 0x100fe20008010808 */
[----:B------:R-:W-:-:S03]  /*6990*/  FFMA.FTZ R6, R40, UR8, -R8 ;  /* 0x0000000828067c23 */ /* 0x000fc60008010808 */
[----:B------:R1:W-:Y:S08]  /*69a0*/  MUFU.EX2 R176, R3 ;  /* 0x0000000300b07308 */ /* 0x0003f00000000800 */
[----:B------:R2:W-:Y:S01]  /*69b0*/  MUFU.EX2 R10, R6 ;  /* 0x00000006000a7308 */ /* 0x0005e20000000800 */
[----:B-1----:R-:W-:Y:S01]  /*69c0*/  FMNMX.FTZ R3, R2, R7, !PT ;  /* 0x0000000702037209 */ /* 0x002fe20007810000 */
[----:B------:R-:W-:-:S03]  /*69d0*/  FFMA.FTZ R2, R31, UR8, -R8 ;  /* 0x000000081f027c23 */ /* 0x000fc60008010808 */
[----:B------:R-:W-:-:S03]  /*69e0*/  FSETP.NEU.FTZ.AND P1, PT, R3, -INF , PT ;  /* 0xff8000000300780b */ /* 0x000fc60003f3d000 */
[----:B------:R1:W3:Y:S01]  /*69f0*/  MUFU.EX2 R168, R2 ;  /* 0x0000000200a87308 */ /* 0x0002e20000000800 */
[----:B--2---:R-:W-:Y:S02]  /*6a00*/  FFMA.FTZ R6, R30, UR8, -R8 ;  /* 0x000000081e067c23 */ /* 0x004fe40008010808 */
[----:B------:R-:W-:Y:S05]  /*6a10*/  LDSM.16.MT88.4 R28, [R194+0x10000] ;  /* 0x01000000c21c783b */ /* 0x000fea0000004200 */
[----:B------:R2:W4:Y:S01]  /*6a20*/  MUFU.EX2 R169, R6 ;  /* 0x0000000600a97308 */ /* 0x0005220000000800 */
[----:B-1----:R-:W-:-:S05]  /*6a30*/  FMUL.FTZ R2, R3, UR8 ;  /* 0x0000000803027c20 */ /* 0x002fca0008410000 */
[----:B------:R-:W-:-:S05]  /*6a40*/  FSEL R2, R2, RZ, P1 ;  /* 0x000000ff02027208 */ /* 0x000fca0000800000 */
[--C-:B------:R-:W-:Y:S01]  /*6a50*/  FFMA.FTZ R4, R48, UR8, -R2.reuse ;  /* 0x0000000830047c23 */ /* 0x100fe20008010802 */
[--C-:B------:R-:W-:Y:S01]  /*6a60*/  FFMA.FTZ R0, R49, UR8, -R2.reuse ;  /* 0x0000000831007c23 */ /* 0x100fe20008010802 */
[--C-:B--2---:R-:W-:Y:S01]  /*6a70*/  FFMA.FTZ R6, R42, UR8, -R2.reuse ;  /* 0x000000082a067c23 */ /* 0x104fe20008010802 */
[----:B------:R-:W1:Y:S01]  /*6a80*/  LDSM.16.MT88.4 R48, [R194+0x14000] ;  /* 0x01400000c230783b */ /* 0x000e620000004200 */
[----:B------:R-:W-:Y:S01]  /*6a90*/  FFMA.FTZ R5, R41, UR8, -R2 ;  /* 0x0000000829057c23 */ /* 0x000fe20008010802 */
[----:B------:R3:W-:Y:S02]  /*6aa0*/  MUFU.EX2 R11, R4 ;  /* 0x00000004000b7308 */ /* 0x0007e40000000800 */
[----:B------:R-:W2:Y:S06]  /*6ab0*/  LDSM.16.MT88.4 R40, [R196+0x12000] ;  /* 0x01200000c428783b */ /* 0x000eac0000004200 */
[----:B------:R4:W-:Y:S08]  /*6ac0*/  MUFU.EX2 R233, R6 ;  /* 0x0000000600e97308 */ /* 0x0009f00000000800 */
[----:B------:R-:W1:Y:S01]  /*6ad0*/  MUFU.EX2 R140, R5 ;  /* 0x00000005008c7308 */ /* 0x000e620000000800 */
[----:B---3--:R-:W-:-:S07]  /*6ae0*/  F2FP.F16.F32.PACK_AB R4, R168, R176 ;  /* 0x000000b0a804723e */ /* 0x008fce00000000ff */
[----:B------:R3:W2:Y:S01]  /*6af0*/  MUFU.EX2 R224, R0 ;  /* 0x0000000000e07308 */ /* 0x0006a20000000800 */
[----:B----4-:R-:W-:Y:S02]  /*6b00*/  F2FP.F16.F32.PACK_AB R6, R169, R10 ;  /* 0x0000000aa906723e */ /* 0x010fe400000000ff */
[----:B-1----:R-:W-:Y:S01]  /*6b10*/  F2FP.F16.F32.PACK_AB R5, R140, R233 ;  /* 0x000000e98c05723e */ /* 0x002fe200000000ff */
[----:B---3--:R-:W-:Y:S01]  /*6b20*/  FFMA.FTZ R0, R128, UR8, -R8 ;  /* 0x0000000880007c23 */ /* 0x008fe20008010808 */
[----:B--2---:R-:W-:-:S03]  /*6b30*/  F2FP.F16.F32.PACK_AB R7, R224, R11 ;  /* 0x0000000be007723e */ /* 0x004fc600000000ff */
[----:B------:R1:W-:Y:S04]  /*6b40*/  MUFU.EX2 R170, R0 ;  /* 0x0000000000aa7308 */ /* 0x0003e80000000800 */
[C---:B------:R-:W-:Y:S06]  /*6b50*/  HMMA.16816.F32 R92, R4.reuse, R44, RZ ;  /* 0x0000002c045c723c */ /* 0x040fec00000018ff */
[C---:B------:R-:W-:Y:S06]  /*6b60*/  HMMA.16816.F32 R116, R4.reuse, R46, RZ ;  /* 0x0000002e0474723c */ /* 0x040fec00000018ff */
[----:B------:R-:W-:Y:S01]  /*6b70*/  HMMA.16816.F32 R124, R4, R50, RZ ;  /* 0x00000032047c723c */ /* 0x000fe200000018ff */
[----:B-1----:R-:W-:-:S04]  /*6b80*/  FFMA.FTZ R0, R134, UR8, -R8 ;  /* 0x0000000886007c23 */ /* 0x002fc80008010808 */
[----:B------:R1:W2:Y:S01]  /*6b90*/  MUFU.EX2 R192, R0 ;  /* 0x0000000000c07308 */ /* 0x0002a20000000800 */
[----:B------:R-:W-:Y:S01]  /*6ba0*/  HMMA.16816.F32 R88, R4, R28, RZ ;  /* 0x0000001c0458723c */ /* 0x000fe200000018ff */
[----:B------:R-:W-:-:S05]  /*6bb0*/  MOV R51, R225 ;  /* 0x000000e100337202 */ /* 0x000fca0000000f00 */
[C---:B------:R-:W-:Y:S01]  /*6bc0*/  HMMA.16816.F32 R112, R4.reuse, R30, RZ ;  /* 0x0000001e0470723c */ /* 0x040fe200000018ff */
[----:B------:R-:W3:Y:S05]  /*6bd0*/  LDSM.16.MT88.4 R28, [R195+0x14000] ;  /* 0x01400000c31c783b */ /* 0x000eea0000004200 */
[----:B------:R-:W-:Y:S01]  /*6be0*/  HMMA.16816.F32 R84, R4, R24, RZ ;  /* 0x000000180454723c */ /* 0x000fe200000018ff */
[----:B-1----:R-:W-:Y:S01]  /*6bf0*/  FFMA.FTZ R0, R135, UR8, -R8 ;  /* 0x0000000887007c23 */ /* 0x002fe20008010808 */
[----:B------:R-:W-:-:S04]  /*6c00*/  MOV R135, R140 ;  /* 0x0000008c00877202 */ /* 0x000fc80000000f00 */
[C---:B------:R-:W-:Y:S01]  /*6c10*/  HMMA.16816.F32 R64, R4.reuse, R26, RZ ;  /* 0x0000001a0440723c */ /* 0x040fe200000018ff */
[----:B------:R-:W-:Y:S01]  /*6c20*/  LDSM.16.MT88.4 R24, [R195+0x16000] ;  /* 0x01600000c318783b */ /* 0x000fe20000004200 */
[----:B------:R1:W-:Y:S04]  /*6c30*/  MUFU.EX2 R50, R0 ;  /* 0x0000000000327308 */ /* 0x0003e80000000800 */
[C---:B------:R-:W-:Y:S06]  /*6c40*/  HMMA.16816.F32 R80, R4.reuse, R20, RZ ;  /* 0x000000140450723c */ /* 0x040fec00000018ff */
[C---:B------:R-:W-:Y:S01]  /*6c50*/  HMMA.16816.F32 R60, R4.reuse, R22, RZ ;  /* 0x00000016043c723c */ /* 0x040fe200000018ff */
[----:B------:R-:W-:Y:S05]  /*6c60*/  LDSM.16.MT88.4 R20, [R196+0x16000] ;  /* 0x01600000c414783b */ /* 0x000fea0000004200 */
[----:B------:R-:W-:Y:S01]  /*6c70*/  HMMA.16816.F32 R44, R4, R16, RZ ;  /* 0x00000010042c723c */ /* 0x000fe200000018ff */
[----:B-1----:R-:W-:Y:S01]  /*6c80*/  FFMA.FTZ R0, R133, UR8, -R8 ;  /* 0x0000000885007c23 */ /* 0x002fe20008010808 */
[----:B------:R-:W-:-:S04]  /*6c90*/  IMAD.MOV.U32 R133, RZ, RZ, R235 ;  /* 0x000000ffff857224 */ /* 0x000fc800078e00eb */
[C---:B------:R-:W-:Y:S01]  /*6ca0*/  HMMA.16816.F32 R56, R4.reuse, R18, RZ ;  /* 0x000000120438723c */ /* 0x040fe200000018ff */
[----:B------:R-:W-:Y:S05]  /*6cb0*/  LDSM.16.MT88.4 R16, [R194+0x16000] ;  /* 0x01600000c210783b */ /* 0x000fea0000004200 */
[C---:B------:R-:W-:Y:S06]  /*6cc0*/  HMMA.16816.F32 R76, R4.reuse, R12, RZ ;  /* 0x0000000c044c723c */ /* 0x040fec00000018ff */
[C---:B------:R-:W-:Y:S01]  /*6cd0*/  HMMA.16816.F32 R108, R4.reuse, R14, RZ ;  /* 0x0000000e046c723c */ /* 0x040fe200000018ff */
[----:B------:R-:W1:Y:S05]  /*6ce0*/  LDSM.16.MT88.4 R12, [R193+0x16000] ;  /* 0x01600000c10c783b */ /* 0x000e6a0000004200 */
[C---:B------:R-:W-:Y:S01]  /*6cf0*/  HMMA.16816.F32 R120, R4.reuse, R48, RZ ;  /* 0x000000300478723c */ /* 0x040fe200000018ff */
[----:B------:R4:W-:Y:S05]  /*6d00*/  MUFU.EX2 R49, R0 ;  /* 0x0000000000317308 */ /* 0x0009ea0000000800 */
[C---:B------:R-:W-:Y:S06]  /*6d10*/  HMMA.16816.F32 R68, R4.reuse, R36, RZ ;  /* 0x000000240444723c */ /* 0x040fec00000018ff */
[----:B------:R-:W-:Y:S01]  /*6d20*/  HMMA.16816.F32 R100, R4, R38, RZ ;  /* 0x000000260464723c */ /* 0x000fe200000018ff */
[----:B------:R-:W2:Y:S01]  /*6d30*/  LDSM.16.MT88.4 R36, [R193+0x10800] ;  /* 0x01080000c124783b */ /* 0x000ea20000004200 */
[----:B----4-:R-:W-:-:S04]  /*6d40*/  FFMA.FTZ R0, R147, UR8, -R2 ;  /* 0x0000000893007c23 */ /* 0x010fc80008010802 */
[C---:B------:R-:W-:Y:S01]  /*6d50*/  HMMA.16816.F32 R72, R4.reuse, R40, RZ ;  /* 0x000000280448723c */ /* 0x040fe200000018ff */
[----:B------:R-:W-:Y:S01]  /*6d60*/  MOV R147, R234 ;  /* 0x000000ea00937202 */ /* 0x000fe20000000f00 */
[----:B------:R4:W-:Y:S04]  /*6d70*/  MUFU.EX2 R171, R0 ;  /* 0x0000000000ab7308 */ /* 0x0009e80000000800 */
[C---:B------:R-:W-:Y:S06]  /*6d80*/  HMMA.16816.F32 R104, R4.reuse, R42, RZ ;  /* 0x0000002a0468723c */ /* 0x040fec00000018ff */
[C---:B------:R-:W-:Y:S06]  /*6d90*/  HMMA.16816.F32 R128, R4.reuse, R52, RZ ;  /* 0x000000340480723c */ /* 0x040fec00000018ff */
[----:B------:R-:W-:Y:S01]  /*6da0*/  HMMA.16816.F32 R40, R4, R32, RZ ;  /* 0x000000200428723c */ /* 0x000fe200000018ff */
[----:B----4-:R-:W-:Y:S01]  /*6db0*/  FFMA.FTZ R0, R146, UR8, -R2 ;  /* 0x0000000892007c23 */ /* 0x010fe20008010802 */
[----:B------:R-:W-:-:S03]  /*6dc0*/  MOV R146, R232 ;  /* 0x000000e800927202 */ /* 0x000fc60000000f00 */
[----:B------:R4:W2:Y:S01]  /*6dd0*/  MUFU.EX2 R179, R0 ;  /* 0x0000000000b37308 */ /* 0x0008a20000000800 */
[C---:B------:R-:W-:Y:S06]  /*6de0*/  HMMA.16816.F32 R96, R4.reuse, R34, RZ ;  /* 0x000000220460723c */ /* 0x040fec00000018ff */
[C---:B------:R-:W-:Y:S06]  /*6df0*/  HMMA.16816.F32 R52, R4.reuse, R54, RZ ;  /* 0x000000360434723c */ /* 0x040fec00000018ff */
[----:B---3--:R-:W-:Y:S01]  /*6e00*/  HMMA.16816.F32 R136, R4, R28, RZ ;  /* 0x0000001c0488723c */ /* 0x008fe200000018ff */
[----:B----4-:R-:W-:-:S05]  /*6e10*/  FFMA.FTZ R0, R144, UR8, -R2 ;  /* 0x0000000890007c23 */ /* 0x010fca0008010802 */
[C---:B------:R-:W-:Y:S01]  /*6e20*/  HMMA.16816.F32 R140, R4.reuse, R30, RZ ;  /* 0x0000001e048c723c */ /* 0x040fe200000018ff */
[----:B------:R-:W-:Y:S01]  /*6e30*/  LDSM.16.MT88.4 R28, [R194+0x10800] ;  /* 0x01080000c21c783b */ /* 0x000fe20000004200 */
[----:B------:R3:W-:Y:S04]  /*6e40*/  MUFU.EX2 R48, R0 ;  /* 0x0000000000307308 */ /* 0x0007e80000000800 */
[C---:B-1----:R-:W-:Y:S06]  /*6e50*/  HMMA.16816.F32 R148, R4.reuse, R12, RZ ;  /* 0x0000000c0494723c */ /* 0x042fec00000018ff */
[C---:B------:R-:W-:Y:S01]  /*6e60*/  HMMA.16816.F32 R152, R4.reuse, R14, RZ ;  /* 0x0000000e0498723c */ /* 0x040fe200000018ff */
[----:B------:R-:W-:Y:S05]  /*6e70*/  LDSM.16.MT88.4 R12, [R195+0x10800] ;  /* 0x01080000c30c783b */ /* 0x000fea0000004200 */
[----:B------:R-:W-:Y:S01]  /*6e80*/  HMMA.16816.F32 R156, R4, R16, RZ ;  /* 0x00000010049c723c */ /* 0x000fe200000018ff */
[----:B---3--:R-:W-:-:S04]  /*6e90*/  FFMA.FTZ R0, R145, UR8, -R2 ;  /* 0x0000000891007c23 */ /* 0x008fc80008010802 */
[----:B------:R-:W1:Y:S01]  /*6ea0*/  MUFU.EX2 R134, R0 ;  /* 0x0000000000867308 */ /* 0x000e620000000800 */
[C---:B------:R-:W-:Y:S01]  /*6eb0*/  HMMA.16816.F32 R160, R4.reuse, R18, RZ ;  /* 0x0000001204a0723c */ /* 0x040fe200000018ff */
[----:B------:R-:W3:Y:S05]  /*6ec0*/  LDSM.16.MT88.4 R16, [R196+0x10800] ;  /* 0x01080000c410783b */ /* 0x000eea0000004200 */
[C---:B------:R-:W-:Y:S06]  /*6ed0*/  HMMA.16816.F32 R164, R4.reuse, R20, RZ ;  /* 0x0000001404a4723c */ /* 0x040fec00000018ff */
[C---:B------:R-:W-:Y:S01]  /*6ee0*/  HMMA.16816.F32 R172, R4.reuse, R22, RZ ;  /* 0x0000001604ac723c */ /* 0x040fe200000018ff */
[----:B------:R-:W4:Y:S05]  /*6ef0*/  LDSM.16.MT88.4 R20, [R193+0x12800] ;  /* 0x01280000c114783b */ /* 0x000f2a0000004200 */
[C---:B------:R-:W-:Y:S06]  /*6f00*/  HMMA.16816.F32 R188, R4.reuse, R24, RZ ;  /* 0x0000001804bc723c */ /* 0x040fec00000018ff */
[----:B------:R-:W-:Y:S07]  /*6f10*/  HMMA.16816.F32 R180, R4, R26, RZ ;  /* 0x0000001a04b4723c */ /* 0x000fee00000018ff */
[----:B--2---:R-:W-:-:S02]  /*6f20*/  F2FP.F16.F32.PACK_AB R4, R192, R170 ;  /* 0x000000aac004723e */ /* 0x004fc400000000ff */
[----:B------:R-:W-:Y:S02]  /*6f30*/  F2FP.F16.F32.PACK_AB R5, R179, R171 ;  /* 0x000000abb305723e */ /* 0x000fe400000000ff */
[----:B------:R-:W-:Y:S02]  /*6f40*/  F2FP.F16.F32.PACK_AB R6, R49, R50 ;  /* 0x000000323106723e */ /* 0x000fe400000000ff */
[----:B-1----:R-:W-:-:S07]  /*6f50*/  F2FP.F16.F32.PACK_AB R7, R134, R48 ;  /* 0x000000308607723e */ /* 0x002fce00000000ff */
[C---:B------:R-:W-:Y:S06]  /*6f60*/  HMMA.16816.F32 R32, R4.reuse, R36, R92 ;  /* 0x000000240420723c */ /* 0x040fec000000185c */
[----:B------:R-:W-:Y:S01]  /*6f70*/  HMMA.16816.F32 R36, R4, R38, R116 ;  /* 0x000000260424723c */ /* 0x000fe20000001874 */
[----:B------:R-:W-:Y:S01]  /*6f80*/  MOV R94, R224 ;  /* 0x000000e0005e7202 */ /* 0x000fe20000000f00 */
[----:B------:R-:W-:Y:S02]  /*6f90*/  IMAD.MOV.U32 R95, RZ, RZ, R49 ;  /* 0x000000ffff5f7224 */ /* 0x000fe400078e0031 */
[----:B------:R-:W-:-:S02]  /*6fa0*/  IMAD.MOV.U32 R49, RZ, RZ, R233 ;  /* 0x000000ffff317224 */ /* 0x000fc400078e00e9 */
[C---:B---3--:R-:W-:Y:S06]  /*6fb0*/  HMMA.16816.F32 R240, R4.reuse, R16, R84 ;  /* 0x0000001004f0723c */ /* 0x048fec0000001854 */
[C---:B------:R-:W-:Y:S01]  /*6fc0*/  HMMA.16816.F32 R224, R4.reuse, R18, R64 ;  /* 0x0000001204e0723c */ /* 0x040fe20000001840 */
[----:B------:R-:W1:Y:S01]  /*6fd0*/  LDSM.16.MT88.4 R16, [R193+0x14800] ;  /* 0x01480000c110783b */ /* 0x000e620000004200 */
[----:B------:R-:W-:Y:S01]  /*6fe0*/  IMAD.MOV.U32 R87, RZ, RZ, R146 ;  /* 0x000000ffff577224 */ /* 0x000fe200078e0092 */
[----:B------:R-:W-:Y:S01]  /*6ff0*/  MOV R85, R171 ;  /* 0x000000ab00557202 */ /* 0x000fe20000000f00 */
[----:B------:R-:W-:Y:S01]  /*7000*/  IMAD.MOV.U32 R86, RZ, RZ, R133 ;  /* 0x000000ffff567224 */ /* 0x000fe200078e0085 */
[----:B------:R-:W-:Y:S01]  /*7010*/  MOV R133, R169 ;  /* 0x000000a900857202 */ /* 0x000fe20000000f00 */
[----:B------:R-:W-:Y:S01]  /*7020*/  IMAD.MOV.U32 R26, RZ, RZ, R34 ;  /* 0x000000ffff1a7224 */ /* 0x000fe200078e0022 */
[----:B------:R-:W-:Y:S01]  /*7030*/  MOV R93, R35 ;  /* 0x00000023005d7202 */ /* 0x000fe20000000f00 */
[----:B------:R-:W-:Y:S01]  /*7040*/  IMAD.MOV.U32 R92, RZ, RZ, R33 ;  /* 0x000000ffff5c7224 */ /* 0x000fe200078e0021 */
[----:B------:R-:W-:Y:S01]  /*7050*/  MOV R0, R32 ;  /* 0x0000002000007202 */ /* 0x000fe20000000f00 */
[C---:B------:R-:W-:Y:S01]  /*7060*/  HMMA.16816.F32 R228, R4.reuse, R30, R112 ;  /* 0x0000001e04e4723c */ /* 0x040fe20000001870 */
[----:B------:R-:W2:Y:S01]  /*7070*/  LDSM.16.MT88.4 R32, [R194+0x12800] ;  /* 0x01280000c220783b */ /* 0x000ea20000004200 */
[----:B------:R-:W-:Y:S01]  /*7080*/  IMAD.MOV.U32 R25, RZ, RZ, R37 ;  /* 0x000000ffff197224 */ /* 0x000fe200078e0025 */
[----:B------:R-:W-:Y:S01]  /*7090*/  MOV R24, R36 ;  /* 0x0000002400187202 */ /* 0x000fe20000000f00 */
[----:B------:R-:W-:Y:S01]  /*70a0*/  IMAD.MOV.U32 R145, RZ, RZ, R38 ;  /* 0x000000ffff917224 */ /* 0x000fe200078e0026 */
[----:B------:R-:W-:Y:S01]  /*70b0*/  MOV R144, R39 ;  /* 0x0000002700907202 */ /* 0x000fe20000000f00 */
[C---:B------:R-:W-:Y:S01]  /*70c0*/  HMMA.16816.F32 R112, R4.reuse, R12, R80 ;  /* 0x0000000c0470723c */ /* 0x040fe20000001850 */
[----:B------:R-:W3:Y:S01]  /*70d0*/  LDSM.16.MT88.4 R36, [R196+0x12800] ;  /* 0x01280000c424783b */ /* 0x000ee20000004200 */
[----:B------:R-:W-:Y:S01]  /*70e0*/  MOV R67, R93 ;  /* 0x0000005d00437202 */ /* 0x000fe20000000f00 */
[----:B------:R-:W-:Y:S01]  /*70f0*/  IMAD.MOV.U32 R93, RZ, RZ, R177 ;  /* 0x000000ffff5d7224 */ /* 0x000fe200078e00b1 */
[----:B------:R-:W-:Y:S01]  /*7100*/  MOV R64, R145 ;  /* 0x0000009100407202 */ /* 0x000fe20000000f00 */
[----:B------:R-:W-:Y:S01]  /*7110*/  IMAD.MOV.U32 R65, RZ, RZ, R144 ;  /* 0x000000ffff417224 */ /* 0x000fe200078e0090 */
[----:B------:R-:W-:Y:S01]  /*7120*/  HMMA.16816.F32 R116, R4, R14, R60 ;  /* 0x0000000e0474723c */ /* 0x000fe2000000183c */
[----:B------:R-:W3:Y:S01]  /*7130*/  LDSM.16.MT88.4 R12, [R194+0x14800] ;  /* 0x01480000c20c783b */ /* 0x000ee20000004200 */
[----:B------:R-:W-:-:S02]  /*7140*/  IMAD.MOV.U32 R84, RZ, RZ, R170 ;  /* 0x000000ffff547224 */ /* 0x000fc400078e00aa */
[----:B------:R-:W-:Y:S02]  /*7150*/  IMAD.MOV.U32 R66, RZ, RZ, R168 ;  /* 0x000000ffff427224 */ /* 0x000fe400078e00a8 */
[C---:B------:R-:W-:Y:S06]  /*7160*/  HMMA.16816.F32 R248, R4.reuse, R28, R88 ;  /* 0x0000001c04f8723c */ /* 0x040fec0000001858 */
[----:B----4-:R-:W-:Y:S01]  /*7170*/  HMMA.16816.F32 R236, R4, R20, R44 ;  /* 0x0000001404ec723c */ /* 0x010fe2000000182c */
[----:B------:R-:W-:Y:S01]  /*7180*/  IMAD.MOV.U32 R91, RZ, RZ, R26 ;  /* 0x000000ffff5b7224 */ /* 0x000fe200078e001a */
[----:B------:R-:W-:Y:S01]  /*7190*/  MOV R90, R24 ;  /* 0x00000018005a7202 */ /* 0x000fe20000000f00 */
[----:B------:R-:W-:-:S02]  /*71a0*/  IMAD.MOV.U32 R89, RZ, RZ, R25 ;  /* 0x000000ffff597224 */ /* 0x000fc400078e0019 */
[----:B------:R-:W4:Y:S01]  /*71b0*/  LDSM.16.MT88.4 R24, [R195+0x12800] ;  /* 0x01280000c318783b */ /* 0x000f220000004200 */
[C---:B------:R-:W-:Y:S01]  /*71c0*/  HMMA.16816.F32 R56, R4.reuse, R22, R56 ;  /* 0x000000160438723c */ /* 0x040fe20000001838 */
[----:B------:R-:W-:Y:S01]  /*71d0*/  IMAD.MOV.U32 R61, RZ, RZ, R89 ;  /* 0x000000ffff3d7224 */ /* 0x000fe200078e0059 */
[----:B------:R-:W-:Y:S01]  /*71e0*/  MOV R62, R90 ;  /* 0x0000005a003e7202 */ /* 0x000fe20000000f00 */
[----:B------:R-:W4:Y:S01]  /*71f0*/  LDSM.16.MT88.4 R20, [R196+0x14800] ;  /* 0x01480000c414783b */ /* 0x000f220000004200 */
[----:B------:R-:W-:Y:S01]  /*7200*/  IMAD.MOV.U32 R63, RZ, RZ, R91 ;  /* 0x000000ffff3f7224 */ /* 0x000fe200078e005b */
[----:B------:R-:W-:Y:S01]  /*7210*/  MOV R89, R0 ;  /* 0x0000000000597202 */ /* 0x000fe20000000f00 */
[----:B------:R-:W-:Y:S01]  /*7220*/  IMAD.MOV.U32 R88, RZ, RZ, R92 ;  /* 0x000000ffff587224 */ /* 0x000fe200078e005c */
[----:B------:R-:W-:Y:S01]  /*7230*/  MOV R91, R178 ;  /* 0x000000b2005b7202 */ /* 0x000fe20000000f00 */
[----:B------:R-:W-:Y:S01]  /*7240*/  IMAD.MOV.U32 R90, RZ, RZ, R179 ;  /* 0x000000ffff5a7224 */ /* 0x000fe200078e00b3 */
[----:B------:R-:W-:Y:S01]  /*7250*/  MOV R92, R176 ;  /* 0x000000b0005c7202 */ /* 0x000fe20000000f00 */
[----:B-1----:R-:W-:Y:S01]  /*7260*/  HMMA.16816.F32 R44, R4, R16, R40 ;  /* 0x00000010042c723c */ /* 0x002fe20000001828 */
[----:B------:R-:W-:-:S05]  /*7270*/  MOV R0, R147 ;  /* 0x0000009300007202 */ /* 0x000fca0000000f00 */
[C---:B--2---:R-:W-:Y:S01]  /*7280*/  HMMA.16816.F32 R232, R4.reuse, R32, R76 ;  /* 0x0000002004e8723c */ /* 0x044fe2000000184c */
[----:B------:R-:W-:Y:S01]  /*7290*/  MOV R40, R90 ;  /* 0x0000005a00287202 */ /* 0x000fe20000000f00 */
[----:B------:R-:W-:Y:S01]  /*72a0*/  IMAD.MOV.U32 R16, RZ, RZ, R91 ;  /* 0x000000ffff107224 */ /* 0x000fe200078e005b */
[----:B------:R-:W-:Y:S01]  /*72b0*/  MOV R42, R88 ;  /* 0x00000058002a7202 */ /* 0x000fe20000000f00 */
[----:B------:R-:W-:Y:S02]  /*72c0*/  IMAD.MOV.U32 R41, RZ, RZ, R89 ;  /* 0x000000ffff297224 */ /* 0x000fe400078e0059 */
[C---:B------:R-:W-:Y:S01]  /*72d0*/  HMMA.16816.F32 R28, R4.reuse, R34, R108 ;  /* 0x00000022041c723c */ /* 0x040fe2000000186c */
[----:B------:R-:W-:Y:S01]  /*72e0*/  IMAD.MOV.U32 R43, RZ, RZ, R93 ;  /* 0x000000ffff2b7224 */ /* 0x000fe200078e005d */
[----:B------:R-:W-:Y:S01]  /*72f0*/  MOV R82, R57 ;  /* 0x0000003900527202 */ /* 0x000fe20000000f00 */
[----:B------:R-:W-:Y:S01]  /*7300*/  IMAD.MOV.U32 R83, RZ, RZ, R56 ;  /* 0x000000ffff537224 */ /* 0x000fe200078e0038 */
[----:B------:R-:W-:Y:S01]  /*7310*/  MOV R80, R59 ;  /* 0x0000003b00507202 */ /* 0x000fe20000000f00 */
[----:B------:R-:W-:Y:S01]  /*7320*/  IMAD.MOV.U32 R81, RZ, RZ, R58 ;  /* 0x000000ffff517224 */ /* 0x000fe200078e003a */
[C---:B---3--:R-:W-:Y:S06]  /*7330*/  HMMA.16816.F32 R32, R4.reuse, R38, R104 ;  /* 0x000000260420723c */ /* 0x048fec0000001868 */
[----:B------:R-:W-:Y:S01]  /*7340*/  HMMA.16816.F32 R176, R4, R36, R72 ;  /* 0x0000002404b0723c */ /* 0x000fe20000001848 */
[----:B------:R-:W-:Y:S01]  /*7350*/  IMAD.MOV.U32 R39, RZ, RZ, R51 ;  /* 0x000000ffff277224 */ /* 0x000fe200078e0033 */
[----:B------:R-:W-:-:S04]  /*7360*/  MOV R38, R48 ;  /* 0x0000003000267202 */ /* 0x000fc80000000f00 */
[----:B------:R-:W-:Y:S01]  /*7370*/  HMMA.16816.F32 R56, R4, R18, R96 ;  /* 0x000000120438723c */ /* 0x000fe20000001860 */
[----:B------:R-:W-:Y:S01]  /*7380*/  MOV R36, R50 ;  /* 0x0000003200247202 */ /* 0x000fe20000000f00 */
[----:B------:R-:W-:-:S04]  /*7390*/  IMAD.MOV.U32 R37, RZ, RZ, R95 ;  /* 0x000000ffff257224 */ /* 0x000fc800078e005f */
[C---:B------:R-:W-:Y:S01]  /*73a0*/  HMMA.16816.F32 R76, R4.reuse, R14, R124 ;  /* 0x0000000e044c723c */ /* 0x040fe2000000187c */
        /* <DEDUP_REMOVED lines=8> */
[----:B------:R-:W-:Y:S01]  /*7430*/  IMAD.MOV.U32 R105, RZ, RZ, R34 ;  /* 0x000000ffff697224 */ /* 0x000fe200078e0022 */
[----:B------:R-:W-:Y:S01]  /*7440*/  HMMA.16816.F32 R48, R4, R12, R120 ;  /* 0x0000000c0430723c */ /* 0x000fe20000001878 */
[----:B------:R-:W1:Y:S01]  /*7450*/  LDSM.16.MT88.4 R32, [R193+0x16800] ;  /* 0x01680000c120783b */ /* 0x000e620000004200 */
[----:B------:R-:W-:-:S03]  /*7460*/  MOV R19, R92 ;  /* 0x0000005c00137202 */ /* 0x000fc60000000f00 */
[----:B------:R-:W-:Y:S01]  /*7470*/  LDSM.16.MT88.4 R12, [R194+0x16800] ;  /* 0x01680000c20c783b */ /* 0x000fe20000004200 */
[C---:B----4-:R-:W-:Y:S01]  /*7480*/  HMMA.16816.F32 R144, R4.reuse, R26, R100 ;  /* 0x0000001a0490723c */ /* 0x050fe20000001864 */
[----:B------:R-:W-:Y:S01]  /*7490*/  MOV R122, R0 ;  /* 0x00000000007a7202 */ /* 0x000fe20000000f00 */
[----:B------:R-:W-:Y:S01]  /*74a0*/  FFMA.FTZ R0, R186, UR8, -R8 ;  /* 0x00000008ba007c23 */ /* 0x000fe20008010808 */
[----:B------:R-:W2:Y:S01]  /*74b0*/  LDSM.16.MT88.4 R28, [R195+0x14800] ;  /* 0x01480000c31c783b */ /* 0x000ea20000004200 */
[----:B------:R-:W-:Y:S01]  /*74c0*/  IMAD.MOV.U32 R123, RZ, RZ, R134 ;  /* 0x000000ffff7b7224 */ /* 0x000fe200078e0086 */
[----:B------:R-:W-:Y:S01]  /*74d0*/  MOV R121, R19 ;  /* 0x0000001300797202 */ /* 0x000fe20000000f00 */
[----:B------:R3:W-:Y:S01]  /*74e0*/  MUFU.EX2 R125, R0 ;  /* 0x00000000007d7308 */ /* 0x0007e20000000800 */
[----:B------:R-:W-:Y:S01]  /*74f0*/  MOV R103, R61 ;  /* 0x0000003d00677202 */ /* 0x000fe20000000f00 */
[----:B------:R-:W-:Y:S01]  /*7500*/  IMAD.MOV.U32 R102, RZ, RZ, R62 ;  /* 0x000000ffff667224 */ /* 0x000fe200078e003e */
[----:B------:R-:W-:Y:S01]  /*7510*/  MOV R100, R63 ;  /* 0x0000003f00647202 */ /* 0x000fe20000000f00 */
[C---:B------:R-:W-:Y:S01]  /*7520*/  HMMA.16816.F32 R168, R4.reuse, R24, R68 ;  /* 0x0000001804a8723c */ /* 0x040fe20000001844 */
[----:B------:R-:W-:Y:S01]  /*7530*/  IMAD.MOV.U32 R101, RZ, RZ, R67 ;  /* 0x000000ffff657224 */ /* 0x000fe200078e0043 */
[----:B------:R-:W4:Y:S01]  /*7540*/  LDSM.16.MT88.4 R24, [R195+0x16800] ;  /* 0x01680000c318783b */ /* 0x000f220000004200 */
[----:B------:R-:W-:Y:S01]  /*7550*/  IMAD.MOV.U32 R126, RZ, RZ, R122 ;  /* 0x000000ffff7e7224 */ /* 0x000fe200078e007a */
[----:B------:R-:W-:Y:S01]  /*7560*/  MOV R127, R123 ;  /* 0x0000007b007f7202 */ /* 0x000fe20000000f00 */
[----:B------:R-:W-:Y:S01]  /*7570*/  IMAD.MOV.U32 R122, RZ, RZ, R16 ;  /* 0x000000ffff7a7224 */ /* 0x000fe200078e0010 */
[C---:B------:R-:W-:Y:S01]  /*7580*/  HMMA.16816.F32 R60, R4.reuse, R20, R128 ;  /* 0x00000014043c723c */ /* 0x040fe20000001880 */
[----:B------:R-:W-:Y:S01]  /*7590*/  MOV R123, R40 ;  /* 0x00000028007b7202 */ /* 0x000fe20000000f00 */
[----:B------:R-:W-:Y:S01]  /*75a0*/  IMAD.MOV.U32 R16, RZ, RZ, R100 ;  /* 0x000000ffff107224 */ /* 0x000fe200078e0064 */
[----:B------:R-:W-:Y:S01]  /*75b0*/  MOV R40, R101 ;  /* 0x0000006500287202 */ /* 0x000fe20000000f00 */
[----:B------:R-:W-:Y:S01]  /*75c0*/  IMAD.MOV.U32 R100, RZ, RZ, R102 ;  /* 0x000000ffff647224 */ /* 0x000fe200078e0066 */
[----:B------:R-:W-:Y:S01]  /*75d0*/  MOV R19, R42 ;  /* 0x0000002a00137202 */ /* 0x000fe20000000f00 */
[C---:B------:R-:W-:Y:S01]  /*75e0*/  HMMA.16816.F32 R88, R4.reuse, R22, R52 ;  /* 0x000000160458723c */ /* 0x040fe20000001834 */
[----:B---3--:R-:W-:Y:S01]  /*75f0*/  FFMA.FTZ R0, R185, UR8, -R8 ;  /* 0x00000008b9007c23 */ /* 0x008fe20008010808 */
[----:B------:R-:W3:Y:S01]  /*7600*/  LDSM.16.MT88.4 R20, [R196+0x16800] ;  /* 0x01680000c414783b */ /* 0x000ee20000004200 */
[----:B------:R-:W-:Y:S01]  /*7610*/  MOV R101, R103 ;  /* 0x0000006700657202 */ /* 0x000fe20000000f00 */
[----:B------:R-:W-:Y:S01]  /*7620*/  IMAD.MOV.U32 R102, RZ, RZ, R64 ;  /* 0x000000ffff667224 */ /* 0x000fe200078e0040 */
[----:B------:R2:W4:Y:S01]  /*7630*/  MUFU.EX2 R128, R0 ;  /* 0x0000000000807308 */ /* 0x0005220000000800 */
[----:B------:R-:W-:Y:S01]  /*7640*/  MOV R103, R65 ;  /* 0x0000004100677202 */ /* 0x000fe20000000f00 */
[----:B------:R-:W-:Y:S01]  /*7650*/  IMAD.MOV.U32 R64, RZ, RZ, R85 ;  /* 0x000000ffff407224 */ /* 0x000fe200078e0055 */
[----:B------:R-:W-:Y:S01]  /*7660*/  MOV R42, R84 ;  /* 0x00000054002a7202 */ /* 0x000fe20000000f00 */
[----:B------:R-:W-:Y:S01]  /*7670*/  IMAD.MOV.U32 R130, RZ, RZ, R122 ;  /* 0x000000ffff827224 */ /* 0x000fe200078e007a */
[----:B------:R-:W-:Y:S01]  /*7680*/  MOV R67, R94 ;  /* 0x0000005e00437202 */ /* 0x000fe20000000f00 */
[----:B------:R-:W-:Y:S01]  /*7690*/  IMAD.MOV.U32 R54, RZ, RZ, R126 ;  /* 0x000000ffff367224 */ /* 0x000fe200078e007e */
[----:B------:R-:W-:Y:S01]  /*76a0*/  MOV R65, R86 ;  /* 0x0000005600417202 */ /* 0x000fe20000000f00 */
[----:B-1----:R-:W-:Y:S01]  /*76b0*/  HMMA.16816.F32 R68, R4, R34, R152 ;  /* 0x000000220444723c */ /* 0x002fe20000001898 */
[----:B------:R-:W-:-:S02]  /*76c0*/  MOV R129, R121 ;  /* 0x0000007900817202 */ /* 0x000fc40000000f00 */
[----:B------:R-:W-:Y:S01]  /*76d0*/  MOV R131, R123 ;  /* 0x0000007b00837202 */ /* 0x000fe20000000f00 */
[----:B------:R-:W-:Y:S01]  /*76e0*/  IMAD.MOV.U32 R123, RZ, RZ, R64 ;  /* 0x000000ffff7b7224 */ /* 0x000fe200078e0040 */
[----:B------:R-:W-:Y:S01]  /*76f0*/  MOV R122, R42 ;  /* 0x0000002a007a7202 */ /* 0x000fe20000000f00 */
[C---:B------:R-:W-:Y:S01]  /*7700*/  HMMA.16816.F32 R92, R4.reuse, R32, R148 ;  /* 0x00000020045c723c */ /* 0x040fe20000001894 */
[----:B------:R-:W-:Y:S01]  /*7710*/  MOV R42, R67 ;  /* 0x00000043002a7202 */ /* 0x000fe20000000f00 */
[----:B------:R-:W-:Y:S01]  /*7720*/  LDSM.16.MT88.4 R32, [R194+0x13000] ;  /* 0x01300000c220783b */ /* 0x000fe20000004200 */
[----:B--2---:R-:W-:Y:S01]  /*7730*/  FFMA.FTZ R0, R187, UR8, -R8 ;  /* 0x00000008bb007c23 */ /* 0x004fe20008010808 */
[----:B------:R-:W-:Y:S01]  /*7740*/  MOV R55, R127 ;  /* 0x0000007f00377202 */ /* 0x000fe20000000f00 */
[----:B------:R-:W-:Y:S01]  /*7750*/  IMAD.MOV.U32 R127, RZ, RZ, R16 ;  /* 0x000000ffff7f7224 */ /* 0x000fe200078e0010 */
[----:B------:R-:W-:Y:S01]  /*7760*/  MOV R126, R19 ;  /* 0x00000013007e7202 */ /* 0x000fe20000000f00 */
[----:B------:R1:W2:Y:S01]  /*7770*/  MUFU.EX2 R120, R0 ;  /* 0x0000000000787308 */ /* 0x0002a20000000800 */
[C---:B------:R-:W-:Y:S01]  /*7780*/  HMMA.16816.F32 R96, R4.reuse, R28, R136 ;  /* 0x0000001c0460723c */ /* 0x040fe20000001888 */
[----:B------:R-:W-:Y:S01]  /*7790*/  MOV R185, R130 ;  /* 0x0000008200b97202 */ /* 0x000fe20000000f00 */
[----:B------:R-:W-:Y:S01]  /*77a0*/  IMAD.MOV.U32 R151, RZ, RZ, R198 ;  /* 0x000000ffff977224 */ /* 0x000fe200078e00c6 */
[----:B------:R-:W-:Y:S01]  /*77b0*/  MOV R187, R127 ;  /* 0x0000007f00bb7202 */ /* 0x000fe20000000f00 */
[----:B------:R-:W-:Y:S01]  /*77c0*/  IMAD.MOV.U32 R127, RZ, RZ, R42 ;  /* 0x000000ffff7f7224 */ /* 0x000fe200078e002a */
[----:B------:R-:W-:Y:S01]  /*77d0*/  MOV R149, R39 ;  /* 0x0000002700957202 */ /* 0x000fe20000000f00 */
[----:B------:R-:W-:Y:S01]  /*77e0*/  HMMA.16816.F32 R72, R4, R30, R140 ;  /* 0x0000001e0448723c */ /* 0x000fe2000000188c */
[----:B------:R-:W-:Y:S01]  /*77f0*/  LDSM.16.MT88.4 R28, [R193+0x11000] ;  /* 0x01100000c11c783b */ /* 0x000fe20000004200 */
[----:B------:R-:W-:Y:S01]  /*7800*/  MOV R137, R55 ;  /* 0x0000003700897202 */ /* 0x000fe20000000f00 */
[----:B------:R-:W-:Y:S01]  /*7810*/  IMAD.MOV.U32 R138, RZ, RZ, R131 ;  /* 0x000000ffff8a7224 */ /* 0x000fe200078e0083 */
[----:B------:R-:W-:Y:S01]  /*7820*/  MOV R131, R123 ;  /* 0x0000007b00837202 */ /* 0x000fe20000000f00 */
[----:B------:R3:W5:Y:S01]  /*7830*/  LDL.LU R198, [R1+0x94] ;  /* 0x0000940001c67983 */ /* 0x0007620000300800 */
[----:B------:R-:W-:Y:S01]  /*7840*/  MOV R148, R137 ;  /* 0x0000008900947202 */ /* 0x000fe20000000f00 */
[----:B------:R-:W-:Y:S01]  /*7850*/  IMAD.MOV.U32 R143, RZ, RZ, R126 ;  /* 0x000000ffff8f7224 */ /* 0x000fe200078e007e */
[----:B----4-:R-:W-:Y:S01]  /*7860*/  MOV R141, R128 ;  /* 0x00000080008d7202 */ /* 0x010fe20000000f00 */
[----:B------:R-:W-:-:S02]  /*7870*/  IMAD.MOV.U32 R137, RZ, RZ, R36 ;  /* 0x000000ffff897224 */ /* 0x000fc400078e0024 */
[----:B-1----:R-:W-:Y:S01]  /*7880*/  FFMA.FTZ R0, R184, UR8, -R8 ;  /* 0x00000008b8007c23 */ /* 0x002fe20008010808 */
[----:B--2---:R-:W-:Y:S01]  /*7890*/  MOV R153, R120 ;  /* 0x0000007800997202 */ /* 0x004fe20000000f00 */
[----:B------:R-:W-:Y:S01]  /*78a0*/  IMAD.MOV.U32 R120, RZ, RZ, R18 ;  /* 0x000000ffff787224 */ /* 0x000fe200078e0012 */
[----:B------:R-:W-:Y:S01]  /*78b0*/  MOV R128, R43 ;  /* 0x0000002b00807202 */ /* 0x000fe20000000f00 */
[----:B------:R1:W-:Y:S01]  /*78c0*/  MUFU.EX2 R134, R0 ;  /* 0x0000000000867308 */ /* 0x0003e20000000800 */
[----:B------:R-:W-:Y:S01]  /*78d0*/  IMAD.MOV.U32 R18, RZ, RZ, R41 ;  /* 0x000000ffff127224 */ /* 0x000fe200078e0029 */
[----:B------:R-:W-:Y:S01]  /*78e0*/  MOV R123, R80 ;  /* 0x00000050007b7202 */ /* 0x000fe20000000f00 */
[----:B------:R-:W-:Y:S01]  /*78f0*/  IMAD.MOV.U32 R41, RZ, RZ, R66 ;  /* 0x000000ffff297224 */ /* 0x000fe200078e0042 */
[----:B------:R-:W-:Y:S01]  /*7900*/  MOV R150, R37 ;  /* 0x0000002500967202 */ /* 0x000fe20000000f00 */
[----:B------:R-:W-:Y:S02]  /*7910*/  IMAD.MOV.U32 R66, RZ, RZ, R87 ;  /* 0x000000ffff427224 */ /* 0x000fe400078e0057 */
[----:B------:R-:W-:Y:S01]  /*7920*/  IMAD.MOV.U32 R186, RZ, RZ, R120 ;  /* 0x000000ffffba7224 */ /* 0x000fe200078e0078 */
[----:B------:R-:W-:Y:S01]  /*7930*/  MOV R120, R40 ;  /* 0x0000002800787202 */ /* 0x000fe20000000f00 */
[----:B------:R-:W-:Y:S01]  /*7940*/  IMAD.MOV.U32 R121, RZ, RZ, R41 ;  /* 0x000000ffff797224 */ /* 0x000fe200078e0029 */
[----:B------:R-:W-:Y:S01]  /*7950*/  MOV R40, R65 ;  /* 0x0000004100287202 */ /* 0x000fe20000000f00 */
[----:B------:R-:W-:Y:S01]  /*7960*/  IMAD.MOV.U32 R41, RZ, RZ, R66 ;  /* 0x000000ffff297224 */ /* 0x000fe200078e0042 */
[C---:B------:R-:W-:Y:S01]  /*7970*/  HMMA.16816.F32 R84, R4.reuse, R12, R156 ;  /* 0x0000000c0454723c */ /* 0x040fe2000000189c */
[----:B------:R-:W-:Y:S01]  /*7980*/  IMAD.MOV.U32 R139, RZ, RZ, R186 ;  /* 0x000000ffff8b7224 */ /* 0x000fe200078e00ba */
[----:B------:R-:W-:Y:S01]  /*7990*/  MOV R126, R121 ;  /* 0x00000079007e7202 */ /* 0x000fe20000000f00 */
[----:B------:R-:W-:Y:S01]  /*79a0*/  IMAD.MOV.U32 R186, RZ, RZ, R129 ;  /* 0x000000ffffba7224 */ /* 0x000fe200078e0081 */
[----:B------:R-:W-:Y:S01]  /*79b0*/  MOV R129, R41 ;  /* 0x0000002900817202 */ /* 0x000fe20000000f00 */
[----:B-1----:R-:W-:Y:S01]  /*79c0*/  FFMA.FTZ R0, R247, UR8, -R2 ;  /* 0x00000008f7007c23 */ /* 0x002fe20008010802 */
[C---:B------:R-:W-:Y:S01]  /*79d0*/  HMMA.16816.F32 R64, R4.reuse, R14, R160 ;  /* 0x0000000e0440723c */ /* 0x040fe200000018a0 */
[----:B------:R-:W1:Y:S01]  /*79e0*/  LDSM.16.MT88.4 R12, [R196+0x11000] ;  /* 0x01100000c40c783b */ /* 0x000e620000004200 */
[----:B------:R-:W-:Y:S01]  /*79f0*/  IMAD.MOV.U32 R136, RZ, RZ, R120 ;  /* 0x000000ffff887224 */ /* 0x000fe200078e0078 */
[----:B------:R2:W4:Y:S01]  /*7a00*/  MUFU.EX2 R17, R0 ;  /* 0x0000000000117308 */ /* 0x0005220000000800 */
[----:B------:R-:W-:Y:S01]  /*7a10*/  IMAD.MOV.U32 R130, RZ, RZ, R40 ;  /* 0x000000ffff827224 */ /* 0x000fe200078e0028 */
[----:B------:R-:W-:Y:S01]  /*7a20*/  MOV R121, R82 ;  /* 0x0000005200797202 */ /* 0x000fe20000000f00 */
[----:B------:R-:W-:Y:S01]  /*7a30*/  HMMA.16816.F32 R40, R4, R24, R188 ;  /* 0x000000180428723c */ /* 0x000fe200000018bc */
[----:B------:R-:W-:-:S06]  /*7a40*/  IMAD.MOV.U32 R120, RZ, RZ, R83 ;  /* 0x000000ffff787224 */ /* 0x000fcc00078e0053 */
[----:B------:R-:W-:Y:S02]  /*7a50*/  IMAD.MOV.U32 R191, RZ, RZ, R141 ;  /* 0x000000ffffbf7224 */ /* 0x000fe400078e008d */
[----:B------:R-:W-:Y:S02]  /*7a60*/  IMAD.MOV.U32 R141, RZ, RZ, R143 ;  /* 0x000000ffff8d7224 */ /* 0x000fe400078e008f */
[----:B------:R-:W-:Y:S02]  /*7a70*/  IMAD.MOV.U32 R143, RZ, RZ, R136 ;  /* 0x000000ffff8f7224 */ /* 0x000fe400078e0088 */
[----:B------:R-:W-:Y:S02]  /*7a80*/  IMAD.MOV.U32 R136, RZ, RZ, R38 ;  /* 0x000000ffff887224 */ /* 0x000fe400078e0026 */
[----:B--2---:R-:W-:Y:S01]  /*7a90*/  FFMA.FTZ R0, R252, UR8, -R2 ;  /* 0x00000008fc007c23 */ /* 0x004fe20008010802 */
[----:B----4-:R-:W-:-:S03]  /*7aa0*/  IMAD.MOV.U32 R161, RZ, RZ, R17 ;  /* 0x000000ffffa17224 */ /* 0x010fc600078e0011 */
[----:B------:R2:W4:Y:S02]  /*7ab0*/  MUFU.EX2 R154, R0 ;  /* 0x00000000009a7308 */ /* 0x0005240000000800 */
[----:B--2---:R-:W-:Y:S01]  /*7ac0*/  FFMA.FTZ R0, R246, UR8, -R2 ;  /* 0x00000008f6007c23 */ /* 0x004fe20008010802 */
[----:B------:R-:W-:Y:S01]  /*7ad0*/  MOV R246, R125 ;  /* 0x0000007d00f67202 */ /* 0x000fe20000000f00 */
[----:B------:R-:W-:Y:S02]  /*7ae0*/  IMAD.MOV.U32 R125, RZ, RZ, R18 ;  /* 0x000000ffff7d7224 */ /* 0x000fe400078e0012 */
[----:B------:R-:W2:Y:S02]  /*7af0*/  LDSM.16.MT88.4 R16, [R194+0x11000] ;  /* 0x01100000c210783b */ /* 0x000ea40000004200 */
[----:B------:R1:W-:Y:S01]  /*7b00*/  MUFU.EX2 R124, R0 ;  /* 0x00000000007c7308 */ /* 0x0003e20000000800 */
[----:B------:R-:W-:Y:S01]  /*7b10*/  MOV R142, R125 ;  /* 0x0000007d008e7202 */ /* 0x000fe20000000f00 */
[----:B------:R-:W-:Y:S01]  /*7b20*/  IMAD.MOV.U32 R125, RZ, RZ, R122 ;  /* 0x000000ffff7d7224 */ /* 0x000fe200078e007a */
[----:B------:R-:W-:Y:S01]  /*7b30*/  HMMA.16816.F32 R36, R4, R26, R180 ;  /* 0x0000001a0424723c */ /* 0x000fe200000018b4 */
[----:B------:R-:W-:Y:S01]  /*7b40*/  IMAD.MOV.U32 R122, RZ, RZ, R81 ;  /* 0x000000ffff7a7224 */ /* 0x000fe200078e0051 */
[----:B------:R-:W-:-:S02]  /*7b50*/  MOV R140, R142 ;  /* 0x0000008e008c7202 */ /* 0x000fc40000000f00 */
[----:B------:R-:W-:Y:S01]  /*7b60*/  MOV R184, R197 ;  /* 0x000000c500b87202 */ /* 0x000fe20000000f00 */
[----:B------:R-:W-:Y:S01]  /*7b70*/  IMAD.MOV.U32 R247, RZ, RZ, R185 ;  /* 0x000000fffff77224 */ /* 0x000fe200078e00b9 */
[----:B---3--:R-:W-:Y:S01]  /*7b80*/  HMMA.16816.F32 R80, R4, R20, R164 ;  /* 0x000000140450723c */ /* 0x008fe200000018a4 */
[----:B------:R-:W-:Y:S01]  /*7b90*/  MOV R142, R187 ;  /* 0x000000bb008e7202 */ /* 0x000fe20000000f00 */
[----:B-1----:R-:W-:Y:S01]  /*7ba0*/  FFMA.FTZ R0, R54, UR8, -R2 ;  /* 0x0000000836007c23 */ /* 0x002fe20008010802 */
[----:B------:R-:W-:-:S03]  /*7bb0*/  MOV R163, R138 ;  /* 0x0000008a00a37202 */ /* 0x000fc60000000f00 */
[----:B------:R-:W-:Y:S01]  /*7bc0*/  HMMA.16816.F32 R52, R4, R22, R172 ;  /* 0x000000160434723c */ /* 0x000fe200000018ac */
[----:B------:R-:W-:Y:S01]  /*7bd0*/  MOV R252, R148 ;  /* 0x0000009400fc7202 */ /* 0x000fe20000000f00 */
[----:B------:R-:W1:Y:S01]  /*7be0*/  MUFU.EX2 R160, R0 ;  /* 0x0000000000a07308 */ /* 0x000e620000000800 */
[----:B------:R-:W-:Y:S01]  /*7bf0*/  IMAD.MOV.U32 R187, RZ, RZ, R192 ;  /* 0x000000ffffbb7224 */ /* 0x000fe200078e00c0 */
[----:B------:R-:W-:Y:S01]  /*7c00*/  MOV R162, R184 ;  /* 0x000000b800a27202 */ /* 0x000fe20000000f00 */
[----:B------:R-:W-:Y:S02]  /*7c10*/  LDSM.16.MT88.4 R24, [R193+0x13000] ;  /* 0x01300000c118783b */ /* 0x000fe40000004200 */
[----:B------:R-:W-:Y:S02]  /*7c20*/  F2FP.F16.F32.PACK_AB R4, R191, R246 ;  /* 0x000000f6bf04723e */ /* 0x000fe400000000ff */
[----:B----4-:R-:W-:Y:S01]  /*7c30*/  F2FP.F16.F32.PACK_AB R5, R154, R161 ;  /* 0x000000a19a05723e */ /* 0x010fe200000000ff */
[----:B------:R3:W5:Y:S01]  /*7c40*/  LDL.LU R197, [R1+0x90] ;  /* 0x0000900001c57983 */ /* 0x0007620000300800 */
[----:B------:R-:W-:Y:S01]  /*7c50*/  F2FP.F16.F32.PACK_AB R6, R134, R153 ;  /* 0x000000998606723e */ /* 0x000fe200000000ff */
[----:B------:R-:W-:Y:S01]  /*7c60*/  IMAD.MOV.U32 R152, RZ, RZ, R187 ;  /* 0x000000ffff987224 */ /* 0x000fe200078e00bb */
[----:B------:R-:W-:Y:S01]  /*7c70*/  MOV R138, R186 ;  /* 0x000000ba008a7202 */ /* 0x000fe20000000f00 */
[----:B------:R-:W4:Y:S01]  /*7c80*/  LDSM.16.MT88.4 R20, [R195+0x11000] ;  /* 0x01100000c314783b */ /* 0x000f220000004200 */
[----:B-1----:R-:W-:Y:S01]  /*7c90*/  F2FP.F16.F32.PACK_AB R7, R160, R124 ;  /* 0x0000007ca007723e */ /* 0x002fe200000000ff */
[----:B------:R-:W-:Y:S01]  /*7ca0*/  IMAD.MOV.U32 R184, RZ, RZ, R111 ;  /* 0x000000ffffb87224 */ /* 0x000fe200078e006f */
[----:B------:R-:W-:Y:S01]  /*7cb0*/  MOV R185, R110 ;  /* 0x0000006e00b97202 */ /* 0x000fe20000000f00 */
[----:B------:R-:W-:Y:S01]  /*7cc0*/  IMAD.MOV.U32 R186, RZ, RZ, R109 ;  /* 0x000000ffffba7224 */ /* 0x000fe200078e006d */
[----:B------:R-:W-:Y:S01]  /*7cd0*/  MOV R187, R108 ;  /* 0x0000006c00bb7202 */ /* 0x000fe20000000f00 */
[----:B------:R-:W-:Y:S01]  /*7ce0*/  IMAD.MOV.U32 R175, RZ, RZ, R149 ;  /* 0x000000ffffaf7224 */ /* 0x000fe200078e0095 */
[----:B------:R-:W-:Y:S01]  /*7cf0*/  MOV R155, R150 ;  /* 0x00000096009b7202 */ /* 0x000fe20000000f00 */
[C---:B------:R-:W-:Y:S01]  /*7d00*/  HMMA.16816.F32 R156, R4.reuse, R12, R240 ;  /* 0x0000000c049c723c */ /* 0x040fe200000018f0 */
[----:B------:R-:W-:Y:S01]  /*7d10*/  IMAD.MOV.U32 R0, RZ, RZ, R151 ;  /* 0x000000ffff007224 */ /* 0x000fe200078e0097 */
[----:B------:R-:W-:Y:S01]  /*7d20*/  MOV R189, R163 ;  /* 0x000000a300bd7202 */ /* 0x000fe20000000f00 */
[----:B------:R-:W-:Y:S01]  /*7d30*/  IMAD.MOV.U32 R188, RZ, RZ, R162 ;  /* 0x000000ffffbc7224 */ /* 0x000fe200078e00a2 */
[----:B------:R3:W5:Y:S02]  /*7d40*/  LDL.LU R192, [R1+0x8c] ;  /* 0x00008c0001c07983 */ /* 0x0007640000300800 */
[C---:B------:R-:W-:Y:S02]  /*7d50*/  HMMA.16816.F32 R108, R4.reuse, R14, R224 ;  /* 0x0000000e046c723c */ /* 0x040fe400000018e0 */
[----:B------:R-:W1:Y:S04]  /*7d60*/  LDSM.16.MT88.4 R12, [R193+0x15000] ;  /* 0x01500000c10c783b */ /* 0x000e680000004200 */
[C---:B--2---:R-:W-:Y:S06]  /*7d70*/  HMMA.16816.F32 R148, R4.reuse, R16, R248 ;  /* 0x000000100494723c */ /* 0x044fec00000018f8 */
[----:B------:R-:W-:Y:S01]  /*7d80*/  HMMA.16816.F32 R140, R4, R28, R140 ;  /* 0x0000001c048c723c */ /* 0x000fe2000000188c */
[----:B------:R-:W-:Y:S01]  /*7d90*/  IMAD.MOV.U32 R248, RZ, RZ, R107 ;  /* 0x000000fffff87224 */ /* 0x000fe200078e006b */
[----:B------:R-:W-:Y:S01]  /*7da0*/  MOV R249, R106 ;  /* 0x0000006a00f97202 */ /* 0x000fe20000000f00 */
[----:B------:R-:W-:Y:S01]  /*7db0*/  IMAD.MOV.U32 R250, RZ, RZ, R105 ;  /* 0x000000fffffa7224 */ /* 0x000fe200078e0069 */
[----:B------:R-:W-:-:S02]  /*7dc0*/  MOV R251, R104 ;  /* 0x0000006800fb7202 */ /* 0x000fc40000000f00 */
[C---:B------:R-:W-:Y:S01]  /*7dd0*/  HMMA.16816.F32 R100, R4.reuse, R30, R100 ;  /* 0x0000001e0464723c */ /* 0x040fe20000001864 */
[----:B------:R-:W2:Y:S05]  /*7de0*/  LDSM.16.MT88.4 R28, [R196+0x13000] ;  /* 0x01300000c41c783b */ /* 0x000eaa0000004200 */
[C---:B------:R-:W-:Y:S01]  /*7df0*/  HMMA.16816.F32 R104, R4.reuse, R18, R228 ;  /* 0x000000120468723c */ /* 0x040fe200000018e4 */
[----:B------:R-:W3:Y:S05]  /*7e00*/  LDSM.16.MT88.4 R16, [R195+0x13000] ;  /* 0x01300000c310783b */ /* 0x000eea0000004200 */
[C---:B----4-:R-:W-:Y:S06]  /*7e10*/  HMMA.16816.F32 R164, R4.reuse, R20, R112 ;  /* 0x0000001404a4723c */ /* 0x050fec0000001870 */
[C---:B------:R-:W-:Y:S01]  /*7e20*/  HMMA.16816.F32 R112, R4.reuse, R22, R116 ;  /* 0x000000160470723c */ /* 0x040fe20000001874 */
[----:B------:R-:W4:Y:S05]  /*7e30*/  LDSM.16.MT88.4 R20, [R194+0x15000] ;  /* 0x01500000c214783b */ /* 0x000f2a0000004200 */
[C---:B-1----:R-:W-:Y:S06]  /*7e40*/  HMMA.16816.F32 R56, R4.reuse, R14, R56 ;  /* 0x0000000e0438723c */ /* 0x042fec0000001838 */
[C---:B------:R-:W-:Y:S06]  /*7e50*/  HMMA.16816.F32 R116, R4.reuse, R24, R236 ;  /* 0x000000180474723c */ /* 0x040fec00000018ec */
[C---:B------:R-:W-:Y:S06]  /*7e60*/  HMMA.16816.F32 R224, R4.reuse, R34, R184 ;  /* 0x0000002204e0723c */ /* 0x040fec00000018b8 */
[C---:B--2---:R-:W-:Y:S06]  /*7e70*/  HMMA.16816.F32 R184, R4.reuse, R28, R176 ;  /* 0x0000001c04b8723c */ /* 0x044fec00000018b0 */
[C---:B------:R-:W-:Y:S06]  /*7e80*/  HMMA.16816.F32 R236, R4.reuse, R30, R248 ;  /* 0x0000001e04ec723c */ /* 0x040fec00000018f8 */
[----:B---3--:R-:W-:Y:S01]  /*7e90*/  HMMA.16816.F32 R28, R4, R16, R168 ;  /* 0x00000010041c723c */ /* 0x008fe200000018a8 */
[----:B------:R-:W-:-:S02]  /*7ea0*/  MOV R183, R0 ;  /* 0x0000000000b77202 */ /* 0x000fc40000000f00 */
[----:B------:R-:W-:Y:S01]  /*7eb0*/  MOV R0, R128 ;  /* 0x0000008000007202 */ /* 0x000fe20000000f00 */
[----:B------:R-:W-:Y:S02]  /*7ec0*/  IMAD.MOV.U32 R182, RZ, RZ, R175 ;  /* 0x000000ffffb67224 */ /* 0x000fe400078e00af */
[C---:B------:R-:W-:Y:S01]  /*7ed0*/  HMMA.16816.F32 R248, R4.reuse, R12, R44 ;  /* 0x0000000c04f8723c */ /* 0x040fe2000000182c */
[----:B------:R-:W-:Y:S02]  /*7ee0*/  IMAD.MOV.U32 R190, RZ, RZ, R247 ;  /* 0x000000ffffbe7224 */ /* 0x000fe400078e00f7 */
[--C-:B------:R-:W-:Y:S01]  /*7ef0*/  FFMA.FTZ R0, R0, UR8, -R8.reuse ;  /* 0x0000000800007c23 */ /* 0x100fe20008010808 */
[----:B------:R-:W-:Y:S01]  /*7f00*/  MOV R162, R138 ;  /* 0x0000008a00a27202 */ /* 0x000fe20000000f00 */
[----:B------:R-:W-:Y:S01]  /*7f10*/  IMAD.MOV.U32 R163, RZ, RZ, R139 ;  /* 0x000000ffffa37224 */ /* 0x000fe200078e008b */
[C---:B------:R-:W-:Y:S01]  /*7f20*/  HMMA.16816.F32 R120, R4.reuse, R26, R120 ;  /* 0x0000001a0478723c */ /* 0x040fe20000001878 */
[----:B------:R-:W-:Y:S01]  /*7f30*/  IMAD.MOV.U32 R46, RZ, RZ, R57 ;  /* 0x000000ffff2e7224 */ /* 0x000fe200078e0039 */
[----:B------:R-:W-:Y:S01]  /*7f40*/  MOV R138, R130 ;  /* 0x00000082008a7202 */ /* 0x000fe20000000f00 */
[----:B------:R1:W-:Y:S01]  /*7f50*/  MUFU.EX2 R57, R0 ;  /* 0x0000000000397308 */ /* 0x0003e20000000800 */
[----:B------:R-:W-:Y:S01]  /*7f60*/  IMAD.MOV.U32 R247, RZ, RZ, R129 ;  /* 0x000000fffff77224 */ /* 0x000fe200078e0081 */
[----:B------:R-:W2:Y:S01]  /*7f70*/  LDSM.16.MT88.4 R24, [R196+0x15000] ;  /* 0x01500000c418783b */ /* 0x000ea20000004200 */
[C---:B------:R-:W-:Y:S01]  /*7f80*/  HMMA.16816.F32 R172, R4.reuse, R32, R232 ;  /* 0x0000002004ac723c */ /* 0x040fe200000018e8 */
[----:B------:R-:W-:Y:S01]  /*7f90*/  IMAD.MOV.U32 R139, RZ, RZ, R131 ;  /* 0x000000ffff8b7224 */ /* 0x000fe200078e0083 */
[----:B------:R-:W-:Y:S01]  /*7fa0*/  MOV R47, R56 ;  /* 0x00000038002f7202 */ /* 0x000fe20000000f00 */
[----:B------:R-:W3:Y:S03]  /*7fb0*/  LDSM.16.MT88.4 R32, [R195+0x15000] ;  /* 0x01500000c320783b */ /* 0x000ee60000004200 */
[----:B------:R-:W-:Y:S01]  /*7fc0*/  MOV R131, R28 ;  /* 0x0000001c00837202 */ /* 0x000fe20000000f00 */
[----:B------:R-:W-:Y:S01]  /*7fd0*/  IMAD.MOV.U32 R130, RZ, RZ, R29 ;  /* 0x000000ffff827224 */ /* 0x000fe200078e001d */
[----:B------:R-:W-:Y:S01]  /*7fe0*/  MOV R129, R30 ;  /* 0x0000001e00817202 */ /* 0x000fe20000000f00 */
[----:B------:R-:W-:Y:S01]  /*7ff0*/  IMAD.MOV.U32 R128, RZ, RZ, R31 ;  /* 0x000000ffff807224 */ /* 0x000fe200078e001f */
[----:B------:R-:W-:Y:S01]  /*8000*/  HMMA.16816.F32 R232, R4, R18, R144 ;  /* 0x0000001204e8723c */ /* 0x000fe20000001890 */
[----:B------:R-:W-:Y:S01]  /*8010*/  LDSM.16.MT88.4 R28, [R193+0x17000] ;  /* 0x01700000c11c783b */ /* 0x000fe20000004200 */
[----:B-1----:R-:W-:-:S03]  /*8020*/  FFMA.FTZ R0, R182, UR8, -R8 ;  /* 0x00000008b6007c23 */ /* 0x002fc60008010808 */
[----:B------:R-:W1:Y:S01]  /*8030*/  LDSM.16.MT88.4 R16, [R194+0x17000] ;  /* 0x01700000c210783b */ /* 0x000e620000004200 */
[----:B------:R4:W1:Y:S01]  /*8040*/  MUFU.EX2 R56, R0 ;  /* 0x0000000000387308 */ /* 0x0008620000000800 */
[----:B------:R-:W-:Y:S01]  /*8050*/  IMAD.MOV.U32 R171, RZ, RZ, R246 ;  /* 0x000000ffffab7224 */ /* 0x000fe200078e00f6 */
[----:B------:R-:W-:Y:S01]  /*8060*/  MOV R246, R252 ;  /* 0x000000fc00f67202 */ /* 0x000fe20000000f00 */
[----:B------:R-:W-:Y:S01]  /*8070*/  IMAD.MOV.U32 R147, RZ, RZ, R11 ;  /* 0x000000ffff937224 */ /* 0x000fe200078e000b */
[----:B------:R-:W-:Y:S01]  /*8080*/  MOV R170, R161 ;  /* 0x000000a100aa7202 */ /* 0x000fe20000000f00 */
[----:B------:R-:W-:Y:S01]  /*8090*/  IMAD.MOV.U32 R146, RZ, RZ, R9 ;  /* 0x000000ffff927224 */ /* 0x000fe200078e0009 */
[----:B------:R-:W-:Y:S01]  /*80a0*/  MOV R161, R10 ;  /* 0x0000000a00a17202 */ /* 0x000fe20000000f00 */
[----:B------:R-:W-:Y:S01]  /*80b0*/  LDSM.16.MT88.4 R12, [R196+0x17000] ;  /* 0x01700000c40c783b */ /* 0x000fe20000004200 */
[----:B----4-:R-:W-:-:S04]  /*80c0*/  FFMA.FTZ R0, R183, UR8, -R8 ;  /* 0x00000008b7007c23 */ /* 0x010fc80008010808 */
[----:B------:R4:W-:Y:S01]  /*80d0*/  MUFU.EX2 R252, R0 ;  /* 0x0000000000fc7308 */ /* 0x0009e20000000800 */
[----:B------:R-:W-:Y:S01]  /*80e0*/  MOV R144, R188 ;  /* 0x000000bc00907202 */ /* 0x000fe20000000f00 */
[----:B----4-:R-:W-:Y:S02]  /*80f0*/  FFMA.FTZ R0, R247, UR8, -R8 ;  /* 0x00000008f7007c23 */ /* 0x010fe40008010808 */
[----:B------:R-:W4:Y:S04]  /*8100*/  LDSM.16.MT88.4 R8, [R195+0x17000] ;  /* 0x01700000c308783b */ /* 0x000f280000004200 */
[----:B------:R2:W-:Y:S01]  /*8110*/  MUFU.EX2 R247, R0 ;  /* 0x0000000000f77308 */ /* 0x0005e20000000800 */
[----:B------:R-:W-:Y:S01]  /*8120*/  HMMA.16816.F32 R240, R4, R20, R48 ;  /* 0x0000001404f0723c */ /* 0x000fe20000001830 */
[----:B------:R-:W-:Y:S01]  /*8130*/  MOV R45, R58 ;  /* 0x0000003a002d7202 */ /* 0x000fe20000000f00 */
[----:B------:R-:W-:-:S05]  /*8140*/  IMAD.MOV.U32 R58, RZ, RZ, R137 ;  /* 0x000000ffff3a7224 */ /* 0x000fca00078e0089 */
[----:B------:R-:W-:Y:S01]  /*8150*/  IMAD.MOV.U32 R20, RZ, RZ, R246 ;  /* 0x000000ffff147224 */ /* 0x000fe200078e00f6 */
[----:B------:R-:W-:Y:S01]  /*8160*/  MOV R49, R136 ;  /* 0x0000008800317202 */ /* 0x000fe20000000f00 */
[----:B------:R-:W-:Y:S01]  /*8170*/  IMAD.MOV.U32 R48, RZ, RZ, R154 ;  /* 0x000000ffff307224 */ /* 0x000fe200078e009a */
[----:B------:R-:W-:Y:S01]  /*8180*/  MOV R154, R139 ;  /* 0x0000008b009a7202 */ /* 0x000fe20000000f00 */
[----:B--2---:R-:W-:-:S04]  /*8190*/  FFMA.FTZ R0, R144, UR8, -R2 ;  /* 0x0000000890007c23 */ /* 0x004fc80008010802 */
[----:B------:R2:W-:Y:S01]  /*81a0*/  MUFU.EX2 R246, R0 ;  /* 0x0000000000f67308 */ /* 0x0005e20000000800 */
[----:B------:R-:W-:Y:S02]  /*81b0*/  MOV R168, R190 ;  /* 0x000000be00a87202 */ /* 0x000fe40000000f00 */
[----:B------:R-:W-:Y:S01]  /*81c0*/  MOV R21, R155 ;  /* 0x0000009b00157202 */ /* 0x000fe20000000f00 */
[----:B------:R-:W-:Y:S01]  /*81d0*/  IMAD.MOV.U32 R155, RZ, RZ, R125 ;  /* 0x000000ffff9b7224 */ /* 0x000fe200078e007d */
[----:B------:R-:W-:Y:S01]  /*81e0*/  HMMA.16816.F32 R228, R4, R22, R76 ;  /* 0x0000001604e4723c */ /* 0x000fe2000000184c */
[----:B------:R-:W-:Y:S01]  /*81f0*/  IMAD.MOV.U32 R169, RZ, RZ, R191 ;  /* 0x000000ffffa97224 */ /* 0x000fe200078e00bf */
[----:B------:R-:W-:Y:S01]  /*8200*/  MOV R125, R126 ;  /* 0x0000007e007d7202 */ /* 0x000fe20000000f00 */
[----:B------:R-:W-:Y:S02]  /*8210*/  IMAD.MOV.U32 R126, RZ, RZ, R127 ;  /* 0x000000ffff7e7224 */ /* 0x000fe400078e007f */
[----:B--2---:R-:W-:-:S02]  /*8220*/  FFMA.FTZ R0, R138, UR8, -R2 ;  /* 0x000000088a007c23 */ /* 0x004fc40008010802 */
[----:B------:R-:W2:Y:S01]  /*8230*/  LDSM.16.MT88.4 R136, [R193+0x11800] ;  /* 0x01180000c188783b */ /* 0x000ea20000004200 */
[----:B------:R-:W-:Y:S01]  /*8240*/  IMAD.MOV.U32 R76, RZ, RZ, R168 ;  /* 0x000000ffff4c7224 */ /* 0x000fe200078e00a8 */
[----:B------:R-:W-:Y:S01]  /*8250*/  MOV R127, R135 ;  /* 0x00000087007f7202 */ /* 0x000fe20000000f00 */
[----:B------:R-:W-:Y:S01]  /*8260*/  IMAD.MOV.U32 R145, RZ, RZ, R189 ;  /* 0x000000ffff917224 */ /* 0x000fe200078e00bd */
[----:B------:R3:W2:Y:S01]  /*8270*/  MUFU.EX2 R135, R0 ;  /* 0x0000000000877308 */ /* 0x0006a20000000800 */
[----:B------:R-:W-:Y:S01]  /*8280*/  MOV R79, R169 ;  /* 0x000000a9004f7202 */ /* 0x000fe20000000f00 */
[----:B------:R-:W-:Y:S01]  /*8290*/  IMAD.MOV.U32 R78, RZ, RZ, R170 ;  /* 0x000000ffff4e7224 */ /* 0x000fe200078e00aa */
[----:B------:R-:W-:Y:S01]  /*82a0*/  MOV R77, R171 ;  /* 0x000000ab004d7202 */ /* 0x000fe20000000f00 */
[----:B------:R-:W-:Y:S01]  /*82b0*/  HMMA.16816.F32 R188, R4, R24, R60 ;  /* 0x0000001804bc723c */ /* 0x000fe2000000183c */
[----:B------:R-:W-:Y:S01]  /*82c0*/  IMAD.MOV.U32 R44, RZ, RZ, R59 ;  /* 0x000000ffff2c7224 */ /* 0x000fe200078e003b */
[----:B------:R-:W-:-:S02]  /*82d0*/  MOV R59, R145 ;  /* 0x00000091003b7202 */ /* 0x000fc40000000f00 */
[----:B------:R-:W-:Y:S02]  /*82e0*/  MOV R50, R134 ;  /* 0x0000008600327202 */ /* 0x000fe40000000f00 */
[----:B------:R-:W-:Y:S01]  /*82f0*/  HMMA.16816.F32 R176, R4, R26, R88 ;  /* 0x0000001a04b0723c */ /* 0x000fe20000001858 */
[--C-:B---3--:R-:W-:Y:S01]  /*8300*/  FFMA.FTZ R0, R146, UR8, -R2.reuse ;  /* 0x0000000892007c23 */ /* 0x108fe20008010802 */
[----:B------:R-:W-:-:S04]  /*8310*/  FFMA.FTZ R2, R76, UR8, -R2 ;  /* 0x000000084c027c23 */ /* 0x000fc80008010802 */
[C---:B------:R-:W-:Y:S06]  /*8320*/  HMMA.16816.F32 R180, R4.reuse, R32, R96 ;  /* 0x0000002004b4723c */ /* 0x040fec0000001860 */
[C---:B------:R-:W-:Y:S01]  /*8330*/  HMMA.16816.F32 R168, R4.reuse, R34, R72 ;  /* 0x0000002204a8723c */ /* 0x040fe20000001848 */
[----:B------:R3:W-:Y:S05]  /*8340*/  MUFU.EX2 R134, R0 ;  /* 0x0000000000867308 */ /* 0x0007ea0000000800 */
[C---:B-1----:R-:W-:Y:S01]  /*8350*/  HMMA.16816.F32 R24, R4.reuse, R16, R84 ;  /* 0x000000100418723c */ /* 0x042fe20000001854 */
        /* <DEDUP_REMOVED lines=8> */
[----:B------:R-:W1:Y:S01]  /*83e0*/  MUFU.EX2 R133, R2 ;  /* 0x0000000200857308 */ /* 0x000e620000000800 */
[----:B------:R-:W-:Y:S01]  /*83f0*/  IMAD.MOV.U32 R86, RZ, RZ, R124 ;  /* 0x000000ffff567224 */ /* 0x000fe200078e007c */
[----:B------:R-:W-:Y:S01]  /*8400*/  LDSM.16.MT88.4 R72, [R193+0x15800] ;  /* 0x01580000c148783b */ /* 0x000fe20000004200 */
[----:B------:R-:W-:Y:S01]  /*8410*/  HMMA.16816.F32 R28, R4, R30, R68 ;  /* 0x0000001e041c723c */ /* 0x000fe20000001844 */
[----:B------:R-:W-:Y:S01]  /*8420*/  IMAD.MOV.U32 R92, RZ, RZ, R58 ;  /* 0x000000ffff5c7224 */ /* 0x000fe200078e003a */
[----:B------:R-:W-:Y:S01]  /*8430*/  MOV R58, R125 ;  /* 0x0000007d003a7202 */ /* 0x000fe20000000f00 */
[----:B------:R-:W-:Y:S01]  /*8440*/  IMAD.MOV.U32 R85, RZ, RZ, R126 ;  /* 0x000000ffff557224 */ /* 0x000fe200078e007e */
[----:B------:R-:W-:Y:S03]  /*8450*/  LDSM.16.MT88.4 R144, [R194+0x11800] ;  /* 0x01180000c290783b */ /* 0x000fe60000004200 */
[----:B------:R-:W-:Y:S01]  /*8460*/  IMAD.MOV.U32 R70, RZ, RZ, R152 ;  /* 0x000000ffff467224 */ /* 0x000fe200078e0098 */
[----:B------:R-:W-:Y:S01]  /*8470*/  MOV R69, R153 ;  /* 0x0000009900457202 */ /* 0x000fe20000000f00 */
[----:B------:R-:W-:Y:S01]  /*8480*/  IMAD.MOV.U32 R68, RZ, RZ, R154 ;  /* 0x000000ffff447224 */ /* 0x000fe200078e009a */
[----:B------:R-:W-:Y:S01]  /*8490*/  LDSM.16.MT88.4 R88, [R196+0x15800] ;  /* 0x01580000c458783b */ /* 0x000fe20000004200 */
[----:B------:R-:W-:-:S03]  /*84a0*/  MOV R71, R59 ;  /* 0x0000003b00477202 */ /* 0x000fc60000000f00 */
[----:B------:R-:W1:Y:S01]  /*84b0*/  LDSM.16.MT88.4 R152, [R196+0x11800] ;  /* 0x01180000c498783b */ /* 0x000e620000004200 */
[----:B------:R-:W-:Y:S02]  /*84c0*/  MOV R59, R127 ;  /* 0x0000007f003b7202 */ /* 0x000fe40000000f00 */
[----:B----4-:R-:W-:Y:S01]  /*84d0*/  HMMA.16816.F32 R124, R4, R8, R40 ;  /* 0x00000008047c723c */ /* 0x010fe20000001828 */
[----:B------:R-:W-:Y:S01]  /*84e0*/  MOV R95, R21 ;  /* 0x00000015005f7202 */ /* 0x000fe20000000f00 */
[----:B------:R-:W4:Y:S01]  /*84f0*/  LDSM.16.MT88.4 R40, [R193+0x13800] ;  /* 0x01380000c128783b */ /* 0x000f220000004200 */
[----:B------:R-:W-:-:S03]  /*8500*/  IMAD.MOV.U32 R94, RZ, RZ, R48 ;  /* 0x000000ffff5e7224 */ /* 0x000fc600078e0030 */
[C---:B------:R-:W-:Y:S01]  /*8510*/  HMMA.16816.F32 R20, R4.reuse, R18, R64 ;  /* 0x000000120414723c */ /* 0x040fe20000001840 */
[----:B------:R-:W-:Y:S01]  /*8520*/  MOV R93, R49 ;  /* 0x00000031005d7202 */ /* 0x000fe20000000f00 */
[----:B------:R-:W-:Y:S01]  /*8530*/  IMAD.MOV.U32 R63, RZ, RZ, R128 ;  /* 0x000000ffff3f7224 */ /* 0x000fe200078e0080 */
[----:B------:R-:W-:Y:S03]  /*8540*/  LDSM.16.MT88.4 R96, [R195+0x15800] ;  /* 0x01580000c360783b */ /* 0x000fe60000004200 */
[C---:B------:R-:W-:Y:S06]  /*8550*/  HMMA.16816.F32 R16, R4.reuse, R12, R80 ;  /* 0x0000000c0410723c */ /* 0x040fec0000001850 */
[C---:B------:R-:W-:Y:S01]  /*8560*/  HMMA.16816.F32 R8, R4.reuse, R10, R36 ;  /* 0x0000000a0408723c */ /* 0x040fe20000001824 */
[----:B------:R-:W-:Y:S01]  /*8570*/  F2FP.F16.F32.PACK_AB R128, R56, R57 ;  /* 0x000000393880723e */ /* 0x000fe200000000ff */
[----:B---3--:R-:W-:Y:S01]  /*8580*/  IMAD.MOV.U32 R0, RZ, RZ, R163 ;  /* 0x000000ffff007224 */ /* 0x008fe200078e00a3 */
[----:B--2---:R-:W-:Y:S01]  /*8590*/  F2FP.F16.F32.PACK_AB R129, R135, R246 ;  /* 0x000000f68781723e */ /* 0x004fe200000000ff */
[----:B------:R-:W-:Y:S02]  /*85a0*/  LDSM.16.MT88.4 R64, [R195+0x13800] ;  /* 0x01380000c340783b */ /* 0x000fe40000004200 */
[----:B------:R-:W-:Y:S01]  /*85b0*/  HMMA.16816.F32 R12, R4, R14, R52 ;  /* 0x0000000e040c723c */ /* 0x000fe20000001834 */
[----:B------:R-:W-:Y:S01]  /*85c0*/  F2FP.F16.F32.PACK_AB R130, R247, R252 ;  /* 0x000000fcf782723e */ /* 0x000fe200000000ff */
[----:B------:R-:W-:Y:S05]  /*85d0*/  LDSM.16.MT88.4 R80, [R194+0x15800] ;  /* 0x01580000c250783b */ /* 0x000fea0000004200 */
[----:B------:R-:W-:Y:S01]  /*85e0*/  MOV R7, R50 ;  /* 0x0000003200077202 */ /* 0x000fe20000000f00 */
[----:B------:R-:W-:-:S02]  /*85f0*/  IMAD.MOV.U32 R6, RZ, RZ, R51 ;  /* 0x000000ffff067224 */ /* 0x000fc400078e0033 */
[----:B------:R-:W2:Y:S01]  /*8600*/  LDSM.16.MT88.4 R48, [R194+0x13800] ;  /* 0x01380000c230783b */ /* 0x000ea20000004200 */
[----:B-1----:R-:W-:-:S07]  /*8610*/  F2FP.F16.F32.PACK_AB R131, R133, R134 ;  /* 0x000000868583723e */ /* 0x002fce00000000ff */
[C---:B------:R-:W-:Y:S06]  /*8620*/  HMMA.16816.F32 R140, R128.reuse, R136, R140 ;  /* 0x00000088808c723c */ /* 0x040fec000000188c */
[----:B------:R-:W-:Y:S07]  /*8630*/  HMMA.16816.F32 R136, R128, R138, R100 ;  /* 0x0000008a8088723c */ /* 0x000fee0000001864 */
[----:B------:R-:W-:Y:S01]  /*8640*/  MOV R100, R57 ;  /* 0x0000003900647202 */ /* 0x000fe20000000f00 */
[----:B------:R-:W-:Y:S01]  /*8650*/  IMAD.MOV.U32 R101, RZ, RZ, R58 ;  /* 0x000000ffff657224 */ /* 0x000fe200078e003a */
[----:B------:R-:W-:Y:S01]  /*8660*/  MOV R102, R56 ;  /* 0x0000003800667202 */ /* 0x000fe20000000f00 */
[----:B------:R-:W-:-:S02]  /*8670*/  IMAD.MOV.U32 R103, RZ, RZ, R59 ;  /* 0x000000ffff677224 */ /* 0x000fc400078e003b */
[----:B------:R-:W1:Y:S01]  /*8680*/  LDSM.16.MT88.4 R56, [R196+0x13800] ;  /* 0x01380000c438783b */ /* 0x000e620000004200 */
[C---:B------:R-:W-:Y:S06]  /*8690*/  HMMA.16816.F32 R156, R128.reuse, R152, R156 ;  /* 0x00000098809c723c */ /* 0x040fec000000189c */
[----:B------:R-:W-:Y:S01]  /*86a0*/  HMMA.16816.F32 R152, R128, R154, R108 ;  /* 0x0000009a8098723c */ /* 0x000fe2000000186c */
[----:B------:R-:W-:-:S06]  /*86b0*/  MOV R5, R161 ;  /* 0x000000a100057202 */ /* 0x000fcc0000000f00 */
[----:B------:R-:W-:Y:S02]  /*86c0*/  IMAD.MOV.U32 R109, RZ, RZ, R46 ;  /* 0x000000ffff6d7224 */ /* 0x000fe400078e002e */
[----:B------:R-:W-:Y:S01]  /*86d0*/  IMAD.MOV.U32 R111, RZ, RZ, R44 ;  /* 0x000000ffff6f7224 */ /* 0x000fe200078e002c */
[----:B----4-:R-:W-:Y:S01]  /*86e0*/  HMMA.16816.F32 R36, R128, R40, R116 ;  /* 0x000000288024723c */ /* 0x010fe20000001874 */
[----:B------:R-:W-:Y:S02]  /*86f0*/  MOV R108, R47 ;  /* 0x0000002f006c7202 */ /* 0x000fe40000000f00 */
[----:B------:R-:W-:-:S04]  /*8700*/  MOV R110, R45 ;  /* 0x0000002d006e7202 */ /* 0x000fc80000000f00 */
[----:B------:R-:W-:Y:S02]  /*8710*/  IMAD.MOV.U32 R117, RZ, RZ, R109 ;  /* 0x000000ffff757224 */ /* 0x000fe400078e006d */
[----:B------:R-:W-:Y:S02]  /*8720*/  IMAD.MOV.U32 R119, RZ, RZ, R111 ;  /* 0x000000ffff777224 */ /* 0x000fe400078e006f */
[----:B------:R-:W-:Y:S02]  /*8730*/  IMAD.MOV.U32 R109, RZ, RZ, R101 ;  /* 0x000000ffff6d7224 */ /* 0x000fe400078e0065 */
[----:B------:R-:W-:Y:S01]  /*8740*/  IMAD.MOV.U32 R111, RZ, RZ, R103 ;  /* 0x000000ffff6f7224 */ /* 0x000fe200078e0067 */
[----:B--2---:R-:W-:Y:S01]  /*8750*/  HMMA.16816.F32 R44, R128, R48, R172 ;  /* 0x00000030802c723c */ /* 0x004fe200000018ac */
[----:B------:R-:W-:Y:S01]  /*8760*/  IMAD.MOV.U32 R4, RZ, RZ, R160 ;  /* 0x000000ffff047224 */ /* 0x000fe200078e00a0 */
[----:B------:R-:W-:Y:S02]  /*8770*/  MOV R116, R108 ;  /* 0x0000006c00747202 */ /* 0x000fe40000000f00 */
[----:B------:R-:W-:Y:S01]  /*8780*/  MOV R118, R110 ;  /* 0x0000006e00767202 */ /* 0x000fe20000000f00 */
[----:B------:R-:W-:Y:S01]  /*8790*/  IMAD.MOV.U32 R101, RZ, RZ, R5 ;  /* 0x000000ffff657224 */ /* 0x000fe200078e0005 */
[----:B------:R-:W-:Y:S01]  /*87a0*/  MOV R2, R162 ;  /* 0x000000a200027202 */ /* 0x000fe20000000f00 */
[----:B------:R-:W-:Y:S01]  /*87b0*/  IMAD.MOV.U32 R175, RZ, RZ, R109 ;  /* 0x000000ffffaf7224 */ /* 0x000fe200078e006d */
[----:B------:R-:W-:Y:S01]  /*87c0*/  MOV R108, R100 ;  /* 0x00000064006c7202 */ /* 0x000fe20000000f00 */
[----:B------:R-:W2:Y:S01]  /*87d0*/  LDSM.16.MT88.4 R160, [R195+0x11800] ;  /* 0x01180000c3a0783b */ /* 0x000ea20000004200 */
[----:B------:R-:W-:-:S02]  /*87e0*/  MOV R110, R102 ;  /* 0x00000066006e7202 */ /* 0x000fc40000000f00 */
[----:B------:R-:W-:Y:S02]  /*87f0*/  MOV R102, R6 ;  /* 0x0000000600667202 */ /* 0x000fe40000000f00 */
        /* <DEDUP_REMOVED lines=11> */
[----:B------:R-:W-:Y:S01]  /*88b0*/  FADD.FTZ R0, R0, R109 ;  /* 0x0000006d00007221 */ /* 0x000fe20000010000 */
[----:B------:R-:W-:Y:S01]  /*88c0*/  MOV R111, R102 ;  /* 0x00000066006f7202 */ /* 0x000fe20000000f00 */
[----:B------:R-:W-:Y:S01]  /*88d0*/  FADD.FTZ R2, R2, R175 ;  /* 0x000000af02027221 */ /* 0x000fe20000010000 */
[----:B------:R-:W-:-:S02]  /*88e0*/  MOV R84, R68 ;  /* 0x0000004400547202 */ /* 0x000fc40000000f00 */
[----:B------:R-:W-:Y:S02]  /*88f0*/  MOV R86, R70 ;  /* 0x0000004600567202 */ /* 0x000fe40000000f00 */
[----:B------:R-:W-:Y:S01]  /*8900*/  MOV R110, R101 ;  /* 0x00000065006e7202 */ /* 0x000fe20000000f00 */
[----:B------:R-:W-:Y:S01]  /*8910*/  HMMA.16816.F32 R68, R128, R72, R248 ;  /* 0x000000488044723c */ /* 0x000fe200000018f8 */
[----:B------:R-:W-:-:S05]  /*8920*/  FADD.FTZ R0, R111, R0 ;  /* 0x000000006f007221 */ /* 0x000fca0000010000 */
[----:B------:R-:W-:Y:S01]  /*8930*/  HMMA.16816.F32 R72, R128, R74, R116 ;  /* 0x0000004a8048723c */ /* 0x000fe20000001874 */
[----:B------:R-:W-:-:S06]  /*8940*/  FADD.FTZ R2, R110, R2 ;  /* 0x000000026e027221 */ /* 0x000fcc0000010000 */
[----:B------:R-:W-:Y:S02]  /*8950*/  MOV R117, R5 ;  /* 0x0000000500757202 */ /* 0x000fe40000000f00 */
[----:B------:R-:W-:Y:S02]  /*8960*/  MOV R116, R4 ;  /* 0x0000000400747202 */ /* 0x000fe40000000f00 */
[----:B------:R-:W-:Y:S01]  /*8970*/  MOV R119, R84 ;  /* 0x0000005400777202 */ /* 0x000fe20000000f00 */
[----:B------:R-:W-:Y:S01]  /*8980*/  FADD.FTZ R0, R117, R0 ;  /* 0x0000000075007221 */ /* 0x000fe20000010000 */
[----:B------:R-:W-:Y:S01]  /*8990*/  MOV R118, R7 ;  /* 0x0000000700767202 */ /* 0x000fe20000000f00 */
[----:B-1----:R-:W-:Y:S01]  /*89a0*/  HMMA.16816.F32 R52, R128, R56, R184 ;  /* 0x000000388034723c */ /* 0x002fe200000018b8 */
[----:B------:R-:W-:Y:S01]  /*89b0*/  FADD.FTZ R2, R116, R2 ;  /* 0x0000000274027221 */ /* 0x000fe20000010000 */
[----:B------:R-:W-:-:S04]  /*89c0*/  FADD.FTZ R0, R119, R0 ;  /* 0x0000000077007221 */ /* 0x000fc80000010000 */
[----:B------:R-:W-:Y:S01]  /*89d0*/  HMMA.16816.F32 R56, R128, R58, R236 ;  /* 0x0000003a8038723c */ /* 0x000fe200000018ec */
[----:B------:R-:W-:-:S06]  /*89e0*/  FADD.FTZ R2, R118, R2 ;  /* 0x0000000276027221 */ /* 0x000fcc0000010000 */
[----:B------:R-:W-:Y:S02]  /*89f0*/  MOV R237, R87 ;  /* 0x0000005700ed7202 */ /* 0x000fe40000000f00 */
[----:B------:R-:W-:Y:S02]  /*8a00*/  MOV R236, R86 ;  /* 0x0000005600ec7202 */ /* 0x000fe40000000f00 */
[----:B------:R-:W-:Y:S01]  /*8a10*/  MOV R239, R93 ;  /* 0x0000005d00ef7202 */ /* 0x000fe20000000f00 */
[----:B------:R-:W-:Y:S01]  /*8a20*/  FADD.FTZ R0, R237, R0 ;  /* 0x00000000ed007221 */ /* 0x000fe20000010000 */
[----:B------:R-:W-:Y:S02]  /*8a30*/  IMAD.MOV.U32 R238, RZ, RZ, R92 ;  /* 0x000000ffffee7224 */ /* 0x000fe400078e005c */
[----:B------:R-:W-:Y:S01]  /*8a40*/  FADD.FTZ R2, R236, R2 ;  /* 0x00000002ec027221 */ /* 0x000fe20000010000 */
[----:B------:R-:W-:Y:S01]  /*8a50*/  MOV R185, R76 ;  /* 0x0000004c00b97202 */ /* 0x000fe20000000f00 */
[----:B------:R-:W-:Y:S01]  /*8a60*/  FADD.FTZ R0, R239, R0 ;  /* 0x00000000ef007221 */ /* 0x000fe20000010000 */
[----:B------:R-:W-:-:S02]  /*8a70*/  IMAD.MOV.U32 R184, RZ, RZ, R95 ;  /* 0x000000ffffb87224 */ /* 0x000fc400078e005f */
[----:B------:R-:W-:Y:S01]  /*8a80*/  FADD.FTZ R2, R238, R2 ;  /* 0x00000002ee027221 */ /* 0x000fe20000010000 */
[----:B------:R-:W-:Y:S01]  /*8a90*/  MOV R186, R77 ;  /* 0x0000004d00ba7202 */ /* 0x000fe20000000f00 */
[----:B------:R-:W-:Y:S02]  /*8aa0*/  IMAD.MOV.U32 R187, RZ, RZ, R78 ;  /* 0x000000ffffbb7224 */ /* 0x000fe400078e004e */
[----:B------:R-:W-:Y:S01]  /*8ab0*/  FADD.FTZ R0, R185, R0 ;  /* 0x00000000b9007221 */ /* 0x000fe20000010000 */
[----:B------:R-:W-:Y:S01]  /*8ac0*/  FADD.FTZ R2, R184, R2 ;  /* 0x00000002b8027221 */ /* 0x000fe20000010000 */
[----:B------:R-:W-:Y:S02]  /*8ad0*/  HMMA.16816.F32 R48, R128, R50, R224 ;  /* 0x000000328030723c */ /* 0x000fe400000018e0 */
[----:B------:R-:W-:Y:S01]  /*8ae0*/  FADD.FTZ R0, R187, R0 ;  /* 0x00000000bb007221 */ /* 0x000fe20000010000 */
[----:B------:R-:W-:-:S04]  /*8af0*/  FADD.FTZ R2, R186, R2 ;  /* 0x00000002ba027221 */ /* 0x000fc80000010000 */
[----:B------:R-:W-:Y:S02]  /*8b00*/  MOV R225, R94 ;  /* 0x0000005e00e17202 */ /* 0x000fe40000000f00 */
[----:B------:R-:W-:Y:S01]  /*8b10*/  MOV R224, R79 ;  /* 0x0000004f00e07202 */ /* 0x000fe20000000f00 */
[----:B------:R-:W-:Y:S02]  /*8b20*/  IMAD.MOV.U32 R227, RZ, RZ, R6 ;  /* 0x000000ffffe37224 */ /* 0x000fe400078e0006 */
[----:B------:R-:W-:Y:S01]  /*8b30*/  FADD.FTZ R0, R225, R0 ;  /* 0x00000000e1007221 */ /* 0x000fe20000010000 */
[----:B------:R-:W-:Y:S02]  /*8b40*/  IMAD.MOV.U32 R226, RZ, RZ, R85 ;  /* 0x000000ffffe27224 */ /* 0x000fe400078e0055 */
[----:B------:R-:W-:Y:S01]  /*8b50*/  FADD.FTZ R2, R224, R2 ;  /* 0x00000002e0027221 */ /* 0x000fe20000010000 */
[----:B------:R-:W-:Y:S01]  /*8b60*/  HMMA.16816.F32 R148, R128, R144, R148 ;  /* 0x000000908094723c */ /* 0x000fe20000001894 */
[----:B------:R-:W-:-:S02]  /*8b70*/  IMAD.MOV.U32 R173, RZ, RZ, R100 ;  /* 0x000000ffffad7224 */ /* 0x000fc400078e0064 */
[----:B------:R-:W-:Y:S01]  /*8b80*/  FADD.FTZ R0, R227, R0 ;  /* 0x00000000e3007221 */ /* 0x000fe20000010000 */
[----:B------:R-:W-:Y:S02]  /*8b90*/  IMAD.MOV.U32 R172, RZ, RZ, R103 ;  /* 0x000000ffffac7224 */ /* 0x000fe400078e0067 */
[----:B------:R-:W-:Y:S01]  /*8ba0*/  FADD.FTZ R2, R226, R2 ;  /* 0x00000002e2027221 */ /* 0x000fe20000010000 */
[----:B------:R-:W-:Y:S01]  /*8bb0*/  LDSM.16.MT88.4 R4, [R195+0x17800] ;  /* 0x01780000c304783b */ /* 0x000fe20000004200 */
[----:B--2---:R-:W-:Y:S01]  /*8bc0*/  HMMA.16816.F32 R164, R128, R160, R164 ;  /* 0x000000a080a4723c */ /* 0x004fe200000018a4 */
[----:B------:R-:W-:-:S05]  /*8bd0*/  FADD.FTZ R0, R173, R0 ;  /* 0x00000000ad007221 */ /* 0x000fca0000010000 */
[C---:B------:R-:W-:Y:S01]  /*8be0*/  HMMA.16816.F32 R144, R128.reuse, R146, R104 ;  /* 0x000000928090723c */ /* 0x040fe20000001868 */
[----:B------:R-:W1:Y:S05]  /*8bf0*/  LDSM.16.MT88.4 R104, [R193+0x17800] ;  /* 0x01780000c168783b */ /* 0x000e6a0000004200 */
[C---:B------:R-:W-:Y:S01]  /*8c00*/  HMMA.16816.F32 R160, R128.reuse, R162, R112 ;  /* 0x000000a280a0723c */ /* 0x040fe20000001870 */
[----:B------:R-:W2:Y:S05]  /*8c10*/  LDSM.16.MT88.4 R112, [R194+0x17800] ;  /* 0x01780000c270783b */ /* 0x000eaa0000004200 */
[----:B------:R-:W-:Y:S01]  /*8c20*/  HMMA.16816.F32 R40, R128, R42, R120 ;  /* 0x0000002a8028723c */ /* 0x000fe20000001878 */
[----:B------:R-:W3:Y:S01]  /*8c30*/  LDSM.16.MT88.4 R120, [R196+0x17800] ;  /* 0x01780000c478783b */ /* 0x000ee20000004200 */
[----:B------:R-:W-:Y:S01]  /*8c40*/  FADD.FTZ R2, R172, R2 ;  /* 0x00000002ac027221 */ /* 0x000fe20000010000 */
[----:B------:R-:W-:Y:S01]  /*8c50*/  MOV R175, R108 ;  /* 0x0000006c00af7202 */ /* 0x000fe20000000f00 */
[----:B------:R-:W-:-:S02]  /*8c60*/  FADD.FTZ R0, R246, R0 ;  /* 0x00000000f6007221 */ /* 0x000fc40000010000 */
[----:B------:R-:W-:Y:S02]  /*8c70*/  FADD.FTZ R2, R174, R2 ;  /* 0x00000002ae027221 */ /* 0x000fe40000010000 */
[----:B------:R-:W-:Y:S02]  /*8c80*/  FADD.FTZ R0, R135, R0 ;  /* 0x0000000087007221 */ /* 0x000fe40000010000 */
[----:B------:R-:W-:Y:S02]  /*8c90*/  FADD.FTZ R2, R175, R2 ;  /* 0x00000002af027221 */ /* 0x000fe40000010000 */
[----:B------:R-:W-:Y:S02]  /*8ca0*/  FADD.FTZ R0, R134, R0 ;  /* 0x0000000086007221 */ /* 0x000fe40000010000 */
[----:B------:R-:W-:Y:S02]  /*8cb0*/  FADD.FTZ R2, R252, R2 ;  /* 0x00000002fc027221 */ /* 0x000fe40000010000 */
[----:B------:R-:W-:-:S02]  /*8cc0*/  FADD.FTZ R252, R133, R0 ;  /* 0x0000000085fc7221 */ /* 0x000fc40000010000 */
[----:B------:R-:W-:-:S03]  /*8cd0*/  FADD.FTZ R248, R247, R2 ;  /* 0x00000002f7f87221 */ /* 0x000fc60000010000 */
[----:B------:R4:W-:Y:S04]  /*8ce0*/  STL [R1+0x28], R252 ;  /* 0x000028fc01007387 */ /* 0x0009e80000100800 */
[----:B------:R4:W-:Y:S01]  /*8cf0*/  STL [R1+0x24], R248 ;  /* 0x000024f801007387 */ /* 0x0009e20000100800 */
[C---:B------:R-:W-:Y:S06]  /*8d00*/  HMMA.16816.F32 R60, R128.reuse, R64, R60 ;  /* 0x00000040803c723c */ /* 0x040fec000000183c */
[C---:B------:R-:W-:Y:S06]  /*8d10*/  HMMA.16816.F32 R76, R128.reuse, R80, R240 ;  /* 0x00000050804c723c */ /* 0x040fec00000018f0 */
[C---:B------:R-:W-:Y:S06]  /*8d20*/  HMMA.16816.F32 R84, R128.reuse, R88, R188 ;  /* 0x000000588054723c */ /* 0x040fec00000018bc */
[C---:B------:R-:W-:Y:S06]  /*8d30*/  HMMA.16816.F32 R92, R128.reuse, R96, R180 ;  /* 0x00000060805c723c */ /* 0x040fec00000018b4 */
[C---:B-1----:R-:W-:Y:S06]  /*8d40*/  HMMA.16816.F32 R100, R128.reuse, R104, R32 ;  /* 0x000000688064723c */ /* 0x042fec0000001820 */
[C---:B--2---:R-:W-:Y:S06]  /*8d50*/  HMMA.16816.F32 R108, R128.reuse, R112, R24 ;  /* 0x00000070806c723c */ /* 0x044fec0000001818 */
[C---:B---3--:R-:W-:Y:S06]  /*8d60*/  HMMA.16816.F32 R116, R128.reuse, R120, R16 ;  /* 0x000000788074723c */ /* 0x048fec0000001810 */
        /* <DEDUP_REMOVED lines=8> */
[----:B------:R-:W-:Y:S01]  /*8df0*/  HMMA.16816.F32 R128, R128, R6, R8 ;  /* 0x000000068080723c */ /* 0x000fe20000001808 */
[----:B------:R-:W-:-:S08]  /*8e00*/  NOP ;  /* 0x0000000000007918 */ /* 0x000fd00000000000 */
[----:B----4-:R-:W-:-:S15]  /*8e10*/  @!P0 BRA `(.L_x_240) ;  /* 0x0000005400008947 */ /* 0x010fde0003800000 */
[----:B------:R-:W2:Y:S01]  /*8e20*/  LDL R225, [R1+0x58] ;  /* 0x0000580001e17983 */ /* 0x000ea20000100800 */
[----:B------:R-:W-:-:S03]  /*8e30*/  ULDC UR4, c[0x0][0x2d0] ;  /* 0x0000b40000047ab9 */ /* 0x000fc60000000800 */
[----:B------:R-:W3:Y:S04]  /*8e40*/  LDL R226, [R1+0x2c] ;  /* 0x00002c0001e27983 */ /* 0x000ee80000100800 */
[----:B------:R-:W4:Y:S04]  /*8e50*/  LDL R227, [R1+0x5c] ;  /* 0x00005c0001e37983 */ /* 0x000f280000100800 */
[----:B------:R-:W4:Y:S04]  /*8e60*/  LDL.64 R172, [R1+0x78] ;  /* 0x0000780001ac7983 */ /* 0x000f280000100a00 */
[----:B------:R-:W4:Y:S01]  /*8e70*/  LDL.64 R174, [R1+0x80] ;  /* 0x0000800001ae7983 */ /* 0x000f220000100a00 */
[----:B------:R-:W-:Y:S01]  /*8e80*/  UIADD3 UR18, UR20, -0x2, URZ ;  /* 0xfffffffe14127890 */ /* 0x000fe2000fffe03f */
[----:B------:R-:W-:-:S04]  /*8e90*/  DEPBAR.LE SB0, 0x0 ;  /* 0x000080000000791a */ /* 0x000fc80000000000 */
[----:B------:R-:W1:Y:S01]  /*8ea0*/  S2R R2, SR_TID.X ;  /* 0x0000000000027919 */ /* 0x000e620000002100 */
[----:B------:R-:W-:Y:S02]  /*8eb0*/  USHF.R.S32.HI UR6, URZ, 0x1f, UR18 ;  /* 0x0000001f3f067899 */ /* 0x000fe40008011412 */
[----:B------:R-:W-:Y:S01]  /*8ec0*/  UISETP.GT.AND UP0, UPT, UR18, UR5, UPT ;  /* 0x000000051200728c */ /* 0x000fe2000bf04270 */
[----:B-1----:R-:W-:-:S04]  /*8ed0*/  SHF.R.S32.HI R0, RZ, 0x1f, R2 ;  /* 0x0000001fff007819 */ /* 0x002fc80000011402 */
[----:B------:R-:W-:-:S04]  /*8ee0*/  LEA.HI R0, R0, R2, RZ, 0x3 ;  /* 0x0000000200007211 */ /* 0x000fc800078f18ff */
[----:B------:R-:W-:-:S05]  /*8ef0*/  LOP3.LUT R0, R0, 0xfffffff8, RZ, 0xc0, !PT ;  /* 0xfffffff800007812 */ /* 0x000fca00078ec0ff */
[----:B------:R-:W-:-:S04]  /*8f00*/  IMAD.IADD R0, R2, 0x1, -R0 ;  /* 0x0000000102007824 */ /* 0x000fc800078e0a00 */
[----:B------:R-:W-:Y:S01]  /*8f10*/  IMAD.SHL.U32 R0, R0, 0x8, RZ ;  /* 0x0000000800007824 */ /* 0x000fe200078e00ff */
[----:B------:R-:W-:Y:S04]  /*8f20*/  BAR.SYNC.DEFER_BLOCKING 0x0 ;  /* 0x0000000000007b1d */ /* 0x000fe80000010000 */
[----:B------:R-:W-:Y:S01]  /*8f30*/  ISETP.GE.AND P5, PT, R0, UR4, PT ;  /* 0x0000000400007c0c */ /* 0x000fe2000bfa6270 */
[----:B------:R-:W-:-:S12]  /*8f40*/  IMAD.U32 R0, RZ, RZ, UR18 ;  /* 0x00000012ff007e24 */ /* 0x000fd8000f8e00ff */
[----:B------:R-:W1:Y:S01]  /*8f50*/  @!P5 LDC.64 R6, c[0x0][0x220] ;  /* 0x00008800ff06db82 */ /* 0x000e620000000a00 */
[----:B------:R-:W-:Y:S07]  /*8f60*/  @P5 STS.128 [R219+0x10000], RZ ;  /* 0x010000ffdb005388 */ /* 0x000fee0000000c00 */
[----:B------:R-:W1:Y:S08]  /*8f70*/  @!P5 LDC.64 R14, c[0x0][0x220] ;  /* 0x00008800ff0edb82 */ /* 0x000e700000000a00 */
[----:B------:R-:W1:Y:S08]  /*8f80*/  @!P5 LDC.64 R18, c[0x0][0x220] ;  /* 0x00008800ff12db82 */ /* 0x000e700000000a00 */
[----:B------:R-:W1:Y:S01]  /*8f90*/  @!P5 LDC.64 R24, c[0x0][0x220] ;  /* 0x00008800ff18db82 */ /* 0x000e620000000a00 */
[----:B--2---:R-:W-:-:S02]  /*8fa0*/  ISETP.GE.AND P4, PT, R225, UR4, PT ;  /* 0x00000004e1007c0c */ /* 0x004fc4000bf86270 */
[----:B---3--:R-:W-:Y:S02]  /*8fb0*/  ISETP.GE.AND P3, PT, R226, UR4, PT ;  /* 0x00000004e2007c0c */ /* 0x008fe4000bf66270 */
[----:B----4-:R-:W-:Y:S01]  /*8fc0*/  ISETP.GE.AND P2, PT, R227, UR4, PT ;  /* 0x00000004e3007c0c */ /* 0x010fe2000bf46270 */
[----:B------:R-:W-:Y:S01]  /*8fd0*/  UIMAD UR4, UR35, UR18, URZ ;  /* 0x00000012230472a4 */ /* 0x000fe2000f8e023f */
[----:B------:R-:W-:-:S07]  /*8fe0*/  IMAD.MOV.U32 R5, RZ, RZ, R173 ;  /* 0x000000ffff057224 */ /* 0x000fce00078e00ad */
[----:B------:R-:W2:Y:S01]  /*8ff0*/  @!P4 LDC.64 R8, c[0x0][0x220] ;  /* 0x00008800ff08cb82 */ /* 0x000ea20000000a00 */
[----:B------:R-:W-:Y:S01]  /*9000*/  UIMAD UR4, UR6, UR36, UR4 ;  /* 0x00000024060472a4 */ /* 0x000fe2000f8e0204 */
[----:B------:R-:W-:-:S04]  /*9010*/  IMAD.MOV.U32 R4, RZ, RZ, R174 ;  /* 0x000000ffff047224 */ /* 0x000fc800078e00ae */
[----:B------:R-:W-:Y:S02]  /*9020*/  IMAD.WIDE.U32 R4, R0, UR36, R4 ;  /* 0x0000002400047c25 */ /* 0x000fe4000f8e0004 */
[----:B------:R-:W3:Y:S02]  /*9030*/  @!P3 LDC.64 R12, c[0x0][0x220] ;  /* 0x00008800ff0cbb82 */ /* 0x000ee40000000a00 */
[----:B------:R-:W-:Y:S01]  /*9040*/  VIADD R0, R5, UR4 ;  /* 0x0000000405007c36 */ /* 0x000fe20008000000 */
[----:B-1----:R-:W-:-:S05]  /*9050*/  @!P5 LEA R6, P1, R4, R6, 0x1 ;  /* 0x000000060406d211 */ /* 0x002fca00078208ff */
[----:B------:R-:W1:Y:S01]  /*9060*/  @!P2 LDC.64 R10, c[0x0][0x220] ;  /* 0x00008800ff0aab82 */ /* 0x000e620000000a00 */
[C---:B------:R-:W-:Y:S02]  /*9070*/  @!P5 LEA.HI.X R7, R4.reuse, R7, R0, 0x1, P1 ;  /* 0x000000070407d211 */ /* 0x040fe400008f0c00 */
[----:B------:R-:W-:-:S03]  /*9080*/  IADD3 R2, P1, R4, UR38, RZ ;  /* 0x0000002604027c10 */ /* 0x000fc6000ff3e0ff */
[----:B------:R-:W-:Y:S01]  /*9090*/  @!PT LDS RZ, [RZ] ;  /* 0x00000000fffff984 */ /* 0x000fe20000000800 */
[----:B------:R-:W-:Y:S01]  /*90a0*/  @!PT LDS RZ, [RZ] ;  /* 0x00000000fffff984 */ /* 0x000fe20000000800 */
[----:B------:R-:W-:Y:S01]  /*90b0*/  @!PT LDS RZ, [RZ] ;  /* 0x00000000fffff984 */ /* 0x000fe20000000800 */
[----:B------:R4:W-:Y:S02]  /*90c0*/  @!P5 LDGSTS.E.BYPASS.LTC128B.128 [R219+0x10000], desc[UR30][R6.64] ;  /* 0x1000000006dbdfae */ /* 0x0009e4000b901d5e */
[----:B------:R-:W4:Y:S01]  /*90d0*/  @!P4 LDC.64 R16, c[0x0][0x220] ;  /* 0x00008800ff10cb82 */ /* 0x000f220000000a00 */
[C---:B--2---:R-:W-:Y:S01]  /*90e0*/  @!P4 LEA R8, P0, R4.reuse, R8, 0x1 ;  /* 0x000000080408c211 */ /* 0x044fe200078008ff */
[----:B------:R-:W-:Y:S03]  /*90f0*/  @P4 STS.128 [R219+0x12000], RZ ;  /* 0x012000ffdb004388 */ /* 0x000fe60000000c00 */
[----:B------:R-:W-:-:S03]  /*9100*/  @!P4 LEA.HI.X R9, R4, R9, R0, 0x1, P0 ;  /* 0x000000090409c211 */ /* 0x000fc600000f0c00 */
[----:B------:R-:W2:Y:S01]  /*9110*/  @!P3 LDC.64 R22, c[0x0][0x220] ;  /* 0x00008800ff16bb82 */ /* 0x000ea20000000a00 */
[C---:B---3--:R-:W-:Y:S01]  /*9120*/  @!P3 LEA R12, P0, R4.reuse, R12, 0x1 ;  /* 0x0000000c040cb211 */ /* 0x048fe200078008ff */
[----:B------:R-:W-:Y:S01]  /*9130*/  @!PT LDS RZ, [RZ] ;  /* 0x00000000fffff984 */ /* 0x000fe20000000800 */
[----:B------:R-:W-:Y:S01]  /*9140*/  @!PT LDS RZ, [RZ] ;  /* 0x00000000fffff984 */ /* 0x000fe20000000800 */
[----:B------:R-:W-:Y:S01]  /*9150*/  @!PT LDS RZ, [RZ] ;  /* 0x00000000fffff984 */ /* 0x000fe20000000800 */
[----:B------:R3:W-:Y:S03]  /*9160*/  @!P4 LDGSTS.E.BYPASS.LTC128B.128 [R219+0x12000], desc[UR30][R8.64+0x80] ;  /* 0x1200008008dbcfae */ /* 0x0007e6000b901d5e */
[C-C-:B------:R-:W-:Y:S01]  /*9170*/  @!P3 LEA.HI.X R13, R4.reuse, R13, R0.reuse, 0x1, P0 ;  /* 0x0000000d040db211 */ /* 0x140fe200000f0c00 */
[----:B------:R-:W-:Y:S01]  /*9180*/  @P3 STS.128 [R219+0x14000], RZ ;  /* 0x014000ffdb003388 */ /* 0x000fe20000000c00 */
[C---:B-1----:R-:W-:Y:S01]  /*9190*/  @!P2 LEA R10, P0, R4.reuse, R10, 0x1 ;  /* 0x0000000a040aa211 */ /* 0x042fe200078008ff */
[----:B------:R-:W1:Y:S02]  /*91a0*/  @!P2 LDC.64 R20, c[0x0][0x220] ;  /* 0x00008800ff14ab82 */ /* 0x000e640000000a00 */
[----:B------:R-:W-:Y:S01]  /*91b0*/  @!PT LDS RZ, [RZ] ;  /* 0x00000000fffff984 */ /* 0x000fe20000000800 */
[----:B------:R-:W-:Y:S01]  /*91c0*/  @!PT LDS RZ, [RZ] ;  /* 0x00000000fffff984 */ /* 0x000fe20000000800 */
[----:B------:R-:W-:Y:S01]  /*91d0*/  @!PT LDS RZ, [RZ] ;  /* 0x00000000fffff984 */ /* 0x000fe20000000800 */
[----:B------:R2:W-:Y:S01]  /*91e0*/  @!P3 LDGSTS.E.BYPASS.LTC128B.128 [R219+0x14000], desc[UR30][R12.64+0x100] ;  /* 0x140001000cdbbfae */ /* 0x0005e2000b901d5e */
[----:B------:R-:W-:-:S02]  /*91f0*/  @!P2 LEA.HI.X R11, R4, R11, R0, 0x1, P0 ;  /* 0x0000000b040ba211 */ /* 0x000fc400000f0c00 */
[----:B------:R-:W-:Y:S01]  /*9200*/  IADD3.X R4, R0, UR37, RZ, P1, !PT ;  /* 0x0000002500047c10 */ /* 0x000fe20008ffe4ff */
[----:B------:R-:W-:Y:S01]  /*9210*/  @P2 STS.128 [R219+0x16000], RZ ;  /* 0x016000ffdb002388 */ /* 0x000fe20000000c00 */
[C---:B------:R-:W-:Y:S02]  /*9220*/  IADD3 R0, P1, R2.reuse, UR38, RZ ;  /* 0x0000002602007c10 */ /* 0x040fe4000ff3e0ff */
[----:B----4-:R-:W-:Y:S01]  /*9230*/  @!P5 LEA R6, P0, R2, R14, 0x1 ;  /* 0x0000000e0206d211 */ /* 0x010fe200078008ff */
[----:B------:R-:W-:Y:S01]  /*9240*/  @!PT LDS RZ, [RZ] ;  /* 0x00000000fffff984 */ /* 0x000fe20000000800 */
[----:B------:R-:W-:Y:S01]  /*9250*/  @!PT LDS RZ, [RZ] ;  /* 0x00000000fffff984 */ /* 0x000fe20000000800 */
[----:B------:R-:W-:Y:S01]  /*9260*/  @!PT LDS RZ, [RZ] ;  /* 0x00000000fffff984 */ /* 0x000fe20000000800 */
[----:B------:R4:W-:Y:S01]  /*9270*/  @!P2 LDGSTS.E.BYPASS.LTC128B.128 [R219+0x16000], desc[UR30][R10.64+0x180] ;  /* 0x160001800adbafae */ /* 0x0009e2000b901d5e */
[----:B------:R-:W-:Y:S02]  /*9280*/  IADD3.X R5, R4, UR37, RZ, P1, !PT ;  /* 0x0000002504057c10 */ /* 0x000fe40008ffe4ff */
[C---:B------:R-:W-:Y:S01]  /*9290*/  @!P5 LEA.HI.X R7, R2.reuse, R15, R4, 0x1, P0 ;  /* 0x0000000f0207d211 */ /* 0x040fe200000f0c04 */
[----:B------:R-:W-:Y:S01]  /*92a0*/  @P5 STS.128 [R219+0x10800], RZ ;  /* 0x010800ffdb005388 */ /* 0x000fe20000000c00 */
[----:B------:R-:W1:Y:S03]  /*92b0*/  @!P3 LDC.64 R14, c[0x0][0x220] ;  /* 0x00008800ff0ebb82 */ /* 0x000e660000000a00 */
[----:B------:R-:W-:Y:S01]  /*92c0*/  @!PT LDS RZ, [RZ] ;  /* 0x00000000fffff984 */ /* 0x000fe20000000800 */
[----:B------:R-:W-:Y:S01]  /*92d0*/  @!PT LDS RZ, [RZ] ;  /* 0x00000000fffff984 */ /* 0x000fe20000000800 */
[----:B------:R-:W-:Y:S01]  /*92e0*/  @!PT LDS RZ, [RZ] ;  /* 0x00000000fffff984 */ /* 0x000fe20000000800 */
[----:B------:R-:W-:Y:S01]  /*92f0*/  @!P5 LDGSTS.E.BYPASS.LTC128B.128 [R219+0x10800], desc[UR30][R6.64] ;  /* 0x1080000006dbdfae */ /* 0x000fe2000b901d5e */
[----:B---3--:R-:W-:-:S03]  /*9300*/  @!P4 LEA R8, P0, R2, R16, 0x1 ;  /* 0x000000100208c211 */ /* 0x008fc600078008ff */
[----:B------:R-:W-:Y:S01]  /*9310*/  @P4 STS.128 [R219+0x12800], RZ ;  /* 0x012800ffdb004388 */ /* 0x000fe20000000c00 */
[----:B------:R-:W-:Y:S02]  /*9320*/  @!P4 LEA.HI.X R9, R2, R17, R4, 0x1, P0 ;  /* 0x000000110209c211 */ /* 0x000fe400000f0c04 */
[----:B------:R-:W3:Y:S01]  /*9330*/  @!P4 LDC.64 R16, c[0x0][0x220] ;  /* 0x00008800ff10cb82 */ /* 0x000ee20000000a00 */
[C---:B--2---:R-:W-:Y:S02]  /*9340*/  @!P5 LEA R12, P1, R0.reuse, R18, 0x1 ;  /* 0x00000012000cd211 */ /* 0x044fe400078208ff */
[----:B------:R-:W-:Y:S01]  /*9350*/  @!PT LDS RZ, [RZ] ;  /* 0x00000000fffff984 */ /* 0x000fe20000000800 */
[----:B------:R-:W-:Y:S01]  /*9360*/  @!PT LDS RZ, [RZ] ;  /* 0x00000000fffff984 */ /* 0x000fe20000000800 */
[----:B------:R-:W-:Y:S01]  /*9370*/  @!PT LDS RZ, [RZ] ;  /* 0x00000000fffff984 */ /* 0x000fe20000000800 */
[----:B------:R1:W-:Y:S02]  /*9380*/  @!P4 LDGSTS.E.BYPASS.LTC128B.128 [R219+0x12800], desc[UR30][R8.64+0x80] ;  /* 0x1280008008dbcfae */ /* 0x0003e4000b901d5e */
[----:B------:R-:W-:Y:S02]  /*9390*/  @!P5 LEA.HI.X R13, R0, R19, R5, 0x1, P1 ;  /* 0x00000013000dd211 */ /* 0x000fe400008f0c05 */
[----:B------:R-:W-:Y:S01]  /*93a0*/  @P3 STS.128 [R219+0x14800], RZ ;  /* 0x014800ffdb003388 */ /* 0x000fe20000000c00 */
[----:B------:R-:W2:Y:S01]  /*93b0*/  @!P3 LDC.64 R18, c[0x0][0x220] ;  /* 0x00008800ff12bb82 */ /* 0x000ea20000000a00 */
[----:B----4-:R-:W-:-:S04]  /*93c0*/  @!P3 LEA R10, P0, R2, R22, 0x1 ;  /* 0x00000016020ab211 */ /* 0x010fc800078008ff */
[----:B------:R-:W-:-:S03]  /*93d0*/  @!P3 LEA.HI.X R11, R2, R23, R4, 0x1, P0 ;  /* 0x00000017020bb211 */ /* 0x000fc600000f0c04 */
[----:B------:R-:W4:Y:S02]  /*93e0*/  @!P2 LDC.64 R22, c[0x0][0x220] ;  /* 0x00008800ff16ab82 */ /* 0x000f240000000a00 */
[----:B------:R-:W-:Y:S01]  /*93f0*/  @!PT LDS RZ, [RZ] ;  /* 0x00000000fffff984 */ /* 0x000fe20000000800 */
[----:B------:R-:W-:Y:S01]  /*9400*/  @!PT LDS RZ, [RZ] ;  /* 0x00000000fffff984 */ /* 0x000fe20000000800 */
[----:B------:R-:W-:Y:S01]  /*9410*/  @!PT LDS RZ, [RZ] ;  /* 0x00000000fffff984 */ /* 0x000fe20000000800 */
[----:B------:R3:W-:Y:S04]  /*9420*/  @!P3 LDGSTS.E.BYPASS.LTC128B.128 [R219+0x14800], desc[UR30][R10.64+0x100] ;  /* 0x148001000adbbfae */ /* 0x0007e8000b901d5e */
[----:B------:R-:W-:Y:S01]  /*9430*/  @P2 STS.128 [R219+0x16800], RZ ;  /* 0x016800ffdb002388 */ /* 0x000fe20000000c00 */
[----:B-1----:R-:W-:-:S04]  /*9440*/  @!P2 LEA R8, P0, R2, R20, 0x1 ;  /* 0x000000140208a211 */ /* 0x002fc800078008ff */
[----:B------:R-:W-:Y:S02]  /*9450*/  @!P2 LEA.HI.X R9, R2, R21, R4, 0x1, P0 ;  /* 0x000000150209a211 */ /* 0x000fe400000f0c04 */
[----:B------:R-:W1:Y:S01]  /*9460*/  @!P2 LDC.64 R20, c[0x0][0x220] ;  /* 0x00008800ff14ab82 */ /* 0x000e620000000a00 */
[C---:B---3--:R-:W-:Y:S02]  /*9470*/  @!P4 LEA R6, P0, R0.reuse, R16, 0x1 ;  /* 0x000000100006c211 */ /* 0x048fe400078008ff */
[----:B------:R-:W-:Y:S01]  /*9480*/  @!PT LDS RZ, [RZ] ;  /* 0x00000000fffff984 */ /* 0x000fe20000000800 */
[----:B------:R-:W-:Y:S01]  /*9490*/  @!PT LDS RZ, [RZ] ;  /* 0x00000000fffff984 */ /* 0x000fe20000000800 */
[----:B------:R-:W-:Y:S01]  /*94a0*/  @!PT LDS RZ, [RZ] ;  /* 0x00000000fffff984 */ /* 0x000fe20000000800 */
[----:B------:R3:W-:Y:S01]  /*94b0*/  @!P2 LDGSTS.E.BYPASS.LTC128B.128 [R219+0x16800], desc[UR30][R8.64+0x180] ;  /* 0x1680018008dbafae */ /* 0x0007e2000b901d5e */
[C---:B------:R-:W-:Y:S02]  /*94c0*/  IADD3 R2, P1, R0.reuse, UR38, RZ ;  /* 0x0000002600027c10 */ /* 0x040fe4000ff3e0ff */
[C---:B------:R-:W-:Y:S01]  /*94d0*/  @!P4 LEA.HI.X R7, R0.reuse, R17, R5, 0x1, P0 ;  /* 0x000000110007c211 */ /* 0x040fe200000f0c05 */
[----:B------:R-:W-:Y:S01]  /*94e0*/  @P5 STS.128 [R219+0x11000], RZ ;  /* 0x011000ffdb005388 */ /* 0x000fe20000000c00 */
[----:B------:R-:W-:Y:S01]  /*94f0*/  IADD3.X R4, R5, UR37, RZ, P1, !PT ;  /* 0x0000002505047c10 */ /* 0x000fe20008ffe4ff */
[----:B------:R-:W2:Y:S02]  /*9500*/  @!P4 LDC.64 R10, c[0x0][0x220] ;  /* 0x00008800ff0acb82 */ /* 0x000ea40000000a00 */
        /* <DEDUP_REMOVED lines=8> */
[----:B------:R1:W-:Y:S04]  /*9590*/  @!P4 LDGSTS.E.BYPASS.LTC128B.128 [R219+0x13000], desc[UR30][R6.64+0x80] ;  /* 0x1300008006dbcfae */ /* 0x0003e8000b901d5e */
[----:B------:R-:W-:Y:S01]  /*95a0*/  @P3 STS.128 [R219+0x15000], RZ ;  /* 0x015000ffdb003388 */ /* 0x000fe20000000c00 */
[----:B---3--:R-:W-:-:S02]  /*95b0*/  @!P3 LEA R8, P0, R0, R14, 0x1 ;  /* 0x0000000e0008b211 */ /* 0x008fc400078008ff */
[----:B------:R-:W-:Y:S02]  /*95c0*/  @!P5 LEA R14, P1, R2, R24, 0x1 ;  /* 0x00000018020ed211 */ /* 0x000fe400078208ff */
[--C-:B------:R-:W-:Y:S02]  /*95d0*/  @!P3 LEA.HI.X R9, R0, R15, R5.reuse, 0x1, P0 ;  /* 0x0000000f0009b211 */ /* 0x100fe400000f0c05 */
[C---:B--2---:R-:W-:Y:S02]  /*95e0*/  @!P4 LEA R10, P6, R2.reuse, R10, 0x1 ;  /* 0x0000000a020ac211 */ /* 0x044fe400078c08ff */
[--C-:B------:R-:W-:Y:S01]  /*95f0*/  @!P5 LEA.HI.X R15, R2, R25, R4.reuse, 0x1, P1 ;  /* 0x00000019020fd211 */ /* 0x100fe200008f0c04 */
[----:B------:R-:W-:Y:S01]  /*9600*/  @!PT LDS RZ, [RZ] ;  /* 0x00000000fffff984 */ /* 0x000fe20000000800 */
[----:B------:R-:W-:Y:S01]  /*9610*/  @!PT LDS RZ, [RZ] ;  /* 0x00000000fffff984 */ /* 0x000fe20000000800 */
[----:B------:R-:W-:Y:S01]  /*9620*/  @!PT LDS RZ, [RZ] ;  /* 0x00000000fffff984 */ /* 0x000fe20000000800 */
[----:B------:R2:W-:Y:S01]  /*9630*/  @!P3 LDGSTS.E.BYPASS.LTC128B.128 [R219+0x15000], desc[UR30][R8.64+0x100] ;  /* 0x1500010008dbbfae */ /* 0x0005e2000b901d5e */
[----:B----4-:R-:W-:Y:S02]  /*9640*/  @!P2 LEA R12, P0, R0, R22, 0x1 ;  /* 0x00000016000ca211 */ /* 0x010fe400078008ff */
[----:B------:R-:W-:Y:S01]  /*9650*/  @!P4 LEA.HI.X R11, R2, R11, R4, 0x1, P6 ;  /* 0x0000000b020bc211 */ /* 0x000fe200030f0c04 */
[----:B------:R-:W-:Y:S01]  /*9660*/  @P2 STS.128 [R219+0x17000], RZ ;  /* 0x017000ffdb002388 */ /* 0x000fe20000000c00 */
[----:B------:R-:W-:-:S02]  /*9670*/  @!P2 LEA.HI.X R13, R0, R23, R5, 0x1, P0 ;  /* 0x00000017000da211 */ /* 0x000fc400000f0c05 */
[----:B-1----:R-:W-:-:S03]  /*9680*/  @!P2 LEA R6, P0, R2, R20, 0x1 ;  /* 0x000000140206a211 */ /* 0x002fc600078008ff */
[----:B------:R-:W-:Y:S01]  /*9690*/  @!PT LDS RZ, [RZ] ;  /* 0x00000000fffff984 */ /* 0x000fe20000000800 */
[----:B------:R-:W-:Y:S01]  /*96a0*/  @!PT LDS RZ, [RZ] ;  /* 0x00000000fffff984 */ /* 0x000fe20000000800 */
[----:B------:R-:W-:Y:S01]  /*96b0*/  @!PT LDS RZ, [RZ] ;  /* 0x00000000fffff984 */ /* 0x000fe20000000800 */
[----:B------:R-:W-:Y:S01]  /*96c0*/  @!P2 LDGSTS.E.BYPASS.LTC128B.128 [R219+0x17000], desc[UR30][R12.64+0x180] ;  /* 0x170001800cdbafae */ /* 0x000fe2000b901d5e */
[----:B------:R-:W-:-:S03]  /*96d0*/  @!P2 LEA.HI.X R7, R2, R21, R4, 0x1, P0 ;  /* 0x000000150207a211 */ /* 0x000fc600000f0c04 */
[----:B------:R-:W-:Y:S01]  /*96e0*/  @P5 STS.128 [R219+0x11800], RZ ;  /* 0x011800ffdb005388 */ /* 0x000fe20000000c00 */
[----:B------:R-:W-:-:S03]  /*96f0*/  PLOP3.LUT P0, PT, PT, PT, UP0, 0x80, 0x0 ;  /* 0x000000000000781c */ /* 0x000fc60003f0f008 */
        /* <DEDUP_REMOVED lines=8> */
[----:B------:R-:W-:Y:S01]  /*9780*/  @!P4 LDGSTS.E.BYPASS.LTC128B.128 [R219+0x13800], desc[UR30][R10.64+0x80] ;  /* 0x138000800adbcfae */ /* 0x000fe2000b901d5e */
[----:B--2---:R-:W-:-:S03]  /*9790*/  @!P3 LEA R8, P1, R2, R18, 0x1 ;  /* 0x000000120208b211 */ /* 0x004fc600078208ff */
[----:B------:R-:W-:Y:S01]  /*97a0*/  @P3 STS.128 [R219+0x15800], RZ ;  /* 0x015800ffdb003388 */ /* 0x000fe20000000c00 */
[----:B------:R-:W-:-:S05]  /*97b0*/  @!P3 LEA.HI.X R9, R2, R19, R4, 0x1, P1 ;  /* 0x000000130209b211 */ /* 0x000fca00008f0c04 */
        /* <DEDUP_REMOVED lines=9> */
[----:B-1---5:R-:W-:Y:S04]  /*9850*/  LDSM.16.M88.4 R12, [R192+0x8000] ;  /* 0x00800000c00c783b */ /* 0x022fe80000000200 */
[----:B------:R-:W-:Y:S04]  /*9860*/  LDSM.16.M88.4 R20, [R192+0x8800] ;  /* 0x00880000c014783b */ /* 0x000fe80000000200 */
[----:B------:R-:W-:Y:S04]  /*9870*/  LDSM.16.M88.4 R172, [R192+0x9000] ;  /* 0x00900000c0ac783b */ /* 0x000fe80000000200 */
[----:B------:R-:W-:Y:S04]  /*9880*/  LDSM.16.M88.4 R168, [R192+0x9800] ;  /* 0x00980000c0a8783b */ /* 0x000fe80000000200 */
[----:B--2---:R-:W-:Y:S04]  /*9890*/  LDSM.16.M88.4 R8, [R200] ;  /* 0x00000000c808783b */ /* 0x004fe80000000200 */
[----:B------:R-:W-:Y:S04]  /*98a0*/  LDSM.16.M88.4 R32, [R203] ;  /* 0x00000000cb20783b */ /* 0x000fe80000000200 */
[----:B---3--:R-:W1:Y:S04]  /*98b0*/  LDSM.16.M88.4 R4, [R199] ;  /* 0x00000000c704783b */ /* 0x008e680000000200 */
[----:B------:R-:W2:Y:S04]  /*98c0*/  LDSM.16.M88.4 R176, [R218] ;  /* 0x00000000dab0783b */ /* 0x000ea80000000200 */
[----:B------:R-:W3:Y:S04]  /*98d0*/  LDSM.16.M88.4 R232, [R217] ;  /* 0x00000000d9e8783b */ /* 0x000ee80000000200 */
[----:B------:R-:W4:Y:S04]  /*98e0*/  LDSM.16.M88.4 R236, [R216] ;  /* 0x00000000d8ec783b */ /* 0x000f280000000200 */
[----:B------:R-:W-:Y:S04]  /*98f0*/  LDSM.16.M88.4 R240, [R192+0xa800] ;  /* 0x00a80000c0f0783b */ /* 0x000fe80000000200 */
[----:B------:R-:W0:Y:S01]  /*9900*/  LDGDEPBAR ;  /* 0x00000000000079af */ /* 0x000e220000000000 */
        /* <DEDUP_REMOVED lines=9> */
[C---:B------:R-:W-:Y:S01]  /*99a0*/  HMMA.16816.F32 R224, R8.reuse, R32, R28 ;  /* 0x0000002008e0723c */ /* 0x040fe2000000181c */
[----:B------:R-:W-:Y:S05]  /*99b0*/  LDSM.16.M88.4 R28, [R198+0x8800] ;  /* 0x00880000c61c783b */ /* 0x000fea0000000200 */
[C---:B------:R-:W-:Y:S01]  /*99c0*/  HMMA.16816.F32 R184, R8.reuse, R34, R24 ;  /* 0x0000002208b8723c */ /* 0x040fe20000001818 */
[----:B------:R-:W1:Y:S04]  /*99d0*/  LDSM.16.M88.4 R32, [R198+0x8000] ;  /* 0x00800000c620783b */ /* 0x000e680000000200 */
[----:B------:R-:W1:Y:S01]  /*99e0*/  LDSM.16.M88.4 R24, [R198+0x9000] ;  /* 0x00900000c618783b */ /* 0x000e620000000200 */
[C---:B--2---:R-:W-:Y:S06]  /*99f0*/  HMMA.16816.F32 R168, R8.reuse, R176, R16 ;  /* 0x000000b008a8723c */ /* 0x044fec0000001810 */
[C---:B------:R-:W-:Y:S06]  /*9a00*/  HMMA.16816.F32 R20, R8.reuse, R178, R12 ;  /* 0x000000b20814723c */ /* 0x040fec000000180c */
[C---:B---3--:R-:W-:Y:S06]  /*9a10*/  HMMA.16816.F32 R16, R8.reuse, R232, R180 ;  /* 0x000000e80810723c */ /* 0x048fec00000018b4 */
[C---:B------:R-:W-:Y:S01]  /*9a20*/  HMMA.16816.F32 R12, R8.reuse, R234, R172 ;  /* 0x000000ea080c723c */ /* 0x040fe200000018ac */
[----:B------:R-:W2:Y:S05]  /*9a30*/  LDSM.16.M88.4 R232, [R198+0x9800] ;  /* 0x00980000c6e8783b */ /* 0x000eaa0000000200 */
[C---:B----4-:R-:W-:Y:S06]  /*9a40*/  HMMA.16816.F32 R176, R8.reuse, R238, R188 ;  /* 0x000000ee08b0723c */ /* 0x050fec00000018bc */
[----:B------:R-:W-:Y:S01]  /*9a50*/  HMMA.16816.F32 R172, R8, R236, R228 ;  /* 0x000000ec08ac723c */ /* 0x000fe200000018e4 */
[----:B------:R-:W-:Y:S04]  /*9a60*/  LDSM.16.M88.4 R8, [R201] ;  /* 0x00000000c908783b */ /* 0x000fe80000000200 */
[----:B------:R-:W3:Y:S01]  /*9a70*/  LDSM.16.M88.4 R236, [R197] ;  /* 0x00000000c5ec783b */ /* 0x000ee20000000200 */
[C---:B-1----:R-:W-:Y:S06]  /*9a80*/  HMMA.16816.F32 R188, R4.reuse, R32, R224 ;  /* 0x0000002004bc723c */ /* 0x042fec00000018e0 */
[C---:B------:R-:W-:Y:S01]  /*9a90*/  HMMA.16816.F32 R224, R4.reuse, R28, R168 ;  /* 0x0000001c04e0723c */ /* 0x040fe200000018a8 */
[----:B------:R-:W1:Y:S05]  /*9aa0*/  LDSM.16.M88.4 R168, [R197+0x800] ;  /* 0x00080000c5a8783b */ /* 0x000e6a0000000200 */
[C---:B------:R-:W-:Y:S01]  /*9ab0*/  HMMA.16816.F32 R228, R4.reuse, R34, R184 ;  /* 0x0000002204e4723c */ /* 0x040fe200000018b8 */
[----:B------:R-:W4:Y:S05]  /*9ac0*/  LDSM.16.M88.4 R32, [R197+0x1000] ;  /* 0x00100000c520783b */ /* 0x000f2a0000000200 */
[C---:B------:R-:W-:Y:S01]  /*9ad0*/  HMMA.16816.F32 R184, R4.reuse, R30, R20 ;  /* 0x0000001e04b8723c */ /* 0x040fe20000001814 */
[----:B------:R-:W4:Y:S05]  /*9ae0*/  LDSM.16.M88.4 R20, [R197+0x1800] ;  /* 0x00180000c514783b */ /* 0x000f2a0000000200 */
[C---:B------:R-:W-:Y:S06]  /*9af0*/  HMMA.16816.F32 R180, R4.reuse, R24, R16 ;  /* 0x0000001804b4723c */ /* 0x040fec0000001810 */
[C---:B------:R-:W-:Y:S06]  /*9b00*/  HMMA.16816.F32 R28, R4.reuse, R26, R12 ;  /* 0x0000001a041c723c */ /* 0x040fec000000180c */
[C---:B--2---:R-:W-:Y:S01]  /*9b10*/  HMMA.16816.F32 R24, R4.reuse, R232, R172 ;  /* 0x000000e80418723c */ /* 0x044fe200000018ac */
[----:B------:R-:W-:Y:S05]  /*9b20*/  LDSM.16.M88.4 R172, [R192+0xa000] ;  /* 0x00a00000c0ac783b */ /* 0x000fea0000000200 */
[----:B------:R-:W-:Y:S01]  /*9b30*/  HMMA.16816.F32 R16, R4, R234, R176 ;  /* 0x000000ea0410723c */ /* 0x000fe200000018b0 */
[----:B------:R-:W2:Y:S05]  /*9b40*/  LDSM.16.M88.4 R4, [R199+0x2000] ;  /* 0x00200000c704783b */ /* 0x000eaa0000000200 */
[C---:B---3--:R-:W-:Y:S06]  /*9b50*/  HMMA.16816.F32 R12, R8.reuse, R236, R188 ;  /* 0x000000ec080c723c */ /* 0x048fec00000018bc */
[C---:B------:R-:W-:Y:S06]  /*9b60*/  HMMA.16816.F32 R176, R8.reuse, R238, R228 ;  /* 0x000000ee08b0723c */ /* 0x040fec00000018e4 */
[C---:B-1----:R-:W-:Y:S01]  /*9b70*/  HMMA.16816.F32 R236, R8.reuse, R168, R224 ;  /* 0x000000a808ec723c */ /* 0x042fe200000018e0 */
[----:B------:R-:W1:Y:S05]  /*9b80*/  LDSM.16.M88.4 R224, [R192+0xb000] ;  /* 0x00b00000c0e0783b */ /* 0x000e6a0000000200 */
[C---:B------:R-:W-:Y:S01]  /*9b90*/  HMMA.16816.F32 R232, R8.reuse, R170, R184 ;  /* 0x000000aa08e8723c */ /* 0x040fe200000018b8 */
[----:B------:R-:W3:Y:S05]  /*9ba0*/  LDSM.16.M88.4 R184, [R192+0xb800] ;  /* 0x00b80000c0b8783b */ /* 0x000eea0000000200 */
[C---:B----4-:R-:W-:Y:S06]  /*9bb0*/  HMMA.16816.F32 R228, R8.reuse, R32, R180 ;  /* 0x0000002008e4723c */ /* 0x050fec00000018b4 */
[C---:B------:R-:W-:Y:S01]  /*9bc0*/  HMMA.16816.F32 R188, R8.reuse, R34, R28 ;  /* 0x0000002208bc723c */ /* 0x040fe2000000181c */
[----:B------:R-:W-:Y:S04]  /*9bd0*/  LDSM.16.M88.4 R32, [R215] ;  /* 0x00000000d720783b */ /* 0x000fe80000000200 */
[----:B------:R-:W-:Y:S01]  /*9be0*/  LDSM.16.M88.4 R28, [R214] ;  /* 0x00000000d61c783b */ /* 0x000fe20000000200 */
[C---:B------:R-:W-:Y:S06]  /*9bf0*/  HMMA.16816.F32 R180, R8.reuse, R20, R24 ;  /* 0x0000001408b4723c */ /* 0x040fec0000001818 */
[----:B------:R-:W-:Y:S01]  /*9c00*/  HMMA.16816.F32 R168, R8, R22, R16 ;  /* 0x0000001608a8723c */ /* 0x000fe20000001810 */
[----:B------:R-:W4:Y:S05]  /*9c10*/  LDSM.16.M88.4 R8, [R200+0x2000] ;  /* 0x00200000c808783b */ /* 0x000f2a0000000200 */
[C---:B--2---:R-:W-:Y:S06]  /*9c20*/  HMMA.16816.F32 R24, R4.reuse, R172, R12 ;  /* 0x000000ac0418723c */ /* 0x044fec000000180c */
[C---:B------:R-:W-:Y:S06]  /*9c30*/  HMMA.16816.F32 R20, R4.reuse, R174, R176 ;  /* 0x000000ae0414723c */ /* 0x040fec00000018b0 */
[C---:B------:R-:W-:Y:S01]  /*9c40*/  HMMA.16816.F32 R16, R4.reuse, R240, R236 ;  /* 0x000000f00410723c */ /* 0x040fe200000018ec */
[----:B------:R-:W2:Y:S05]  /*9c50*/  LDSM.16.M88.4 R236, [R213] ;  /* 0x00000000d5ec783b */ /* 0x000eaa0000000200 */
[C---:B------:R-:W-:Y:S01]  /*9c60*/  HMMA.16816.F32 R12, R4.reuse, R242, R232 ;  /* 0x000000f2040c723c */ /* 0x040fe200000018e8 */
[----:B------:R-:W2:Y:S04]  /*9c70*/  LDSM.16.M88.4 R232, [R212] ;  /* 0x00000000d4e8783b */ /* 0x000ea80000000200 */
[----:B------:R-:W-:Y:S01]  /*9c80*/  LDSM.16.M88.4 R240, [R198+0xb800] ;  /* 0x00b80000c6f0783b */ /* 0x000fe20000000200 */
[C---:B-1----:R-:W-:Y:S06]  /*9c90*/  HMMA.16816.F32 R228, R4.reuse, R224, R228 ;  /* 0x000000e004e4723c */ /* 0x042fec00000018e4 */
[C---:B------:R-:W-:Y:S06]  /*9ca0*/  HMMA.16816.F32 R188, R4.reuse, R226, R188 ;  /* 0x000000e204bc723c */ /* 0x040fec00000018bc */
[C---:B---3--:R-:W-:Y:S06]  /*9cb0*/  HMMA.16816.F32 R180, R4.reuse, R184, R180 ;  /* 0x000000b804b4723c */ /* 0x048fec00000018b4 */
[----:B------:R-:W-:Y:S01]  /*9cc0*/  HMMA.16816.F32 R184, R4, R186, R168 ;  /* 0x000000ba04b8723c */ /* 0x000fe200000018a8 */
[----:B------:R-:W-:Y:S05]  /*9cd0*/  LDSM.16.M88.4 R4, [R202+0x2000] ;  /* 0x00200000ca04783b */ /* 0x000fea0000000200 */
[C---:B----4-:R-:W-:Y:S01]  /*9ce0*/  HMMA.16816.F32 R176, R8.reuse, R32, R24 ;  /* 0x0000002008b0723c */ /* 0x050fe20000001818 */
[----:B------:R-:W-:Y:S05]  /*9cf0*/  LDSM.16.M88.4 R24, [R198+0xb000] ;  /* 0x00b00000c618783b */ /* 0x000fea0000000200 */
[C---:B------:R-:W-:Y:S01]  /*9d00*/  HMMA.16816.F32 R172, R8.reuse, R34, R20 ;  /* 0x0000002208ac723c */ /* 0x040fe20000001814 */
[----:B------:R-:W1:Y:S05]  /*9d10*/  LDSM.16.M88.4 R32, [R198+0xa000] ;  /* 0x00a00000c620783b */ /* 0x000e6a0000000200 */
[C---:B------:R-:W-:Y:S06]  /*9d20*/  HMMA.16816.F32 R168, R8.reuse, R28, R16 ;  /* 0x0000001c08a8723c */ /* 0x040fec0000001810 */
[C---:B------:R-:W-:Y:S01]  /*9d30*/  HMMA.16816.F32 R20, R8.reuse, R30, R12 ;  /* 0x0000001e0814723c */ /* 0x040fe2000000180c */
[----:B------:R-:W3:Y:S05]  /*9d40*/  LDSM.16.M88.4 R28, [R198+0xa800] ;  /* 0x00a80000c61c783b */ /* 0x000eea0000000200 */
[C---:B--2---:R-:W-:Y:S06]  /*9d50*/  HMMA.16816.F32 R16, R8.reuse, R236, R228 ;  /* 0x000000ec0810723c */ /* 0x044fec00000018e4 */
[C---:B------:R-:W-:Y:S01]  /*9d60*/  HMMA.16816.F32 R12, R8.reuse, R238, R188 ;  /* 0x000000ee080c723c */ /* 0x040fe200000018bc */
[----:B------:R-:W-:Y:S05]  /*9d70*/  LDSM.16.M88.4 R236, [R197+0x2000] ;  /* 0x00200000c5ec783b */ /* 0x000fea0000000200 */
[C---:B------:R-:W-:Y:S06]  /*9d80*/  HMMA.16816.F32 R224, R8.reuse, R232, R180 ;  /* 0x000000e808e0723c */ /* 0x040fec00000018b4 */
[----:B------:R-:W-:Y:S01]  /*9d90*/  HMMA.16816.F32 R188, R8, R234, R184 ;  /* 0x000000ea08bc723c */ /* 0x000fe200000018b8 */
[----:B------:R-:W2:Y:S04]  /*9da0*/  LDSM.16.M88.4 R8, [R201+0x2000] ;  /* 0x00200000c908783b */ /* 0x000ea80000000200 */
        /* <DEDUP_REMOVED lines=10> */
[C---:B------:R-:W-:Y:S06]  /*9e50*/  HMMA.16816.F32 R16, R4.reuse, R240, R224 ;  /* 0x000000f00410723c */ /* 0x040fec00000018e0 */
[----:B------:R-:W-:Y:S01]  /*9e60*/  HMMA.16816.F32 R12, R4, R242, R188 ;  /* 0x000000f2040c723c */ /* 0x000fe200000018bc */
[----:B------:R-:W4:Y:S04]  /*9e70*/  LDSM.16.M88.4 R4, [R199+0x4000] ;  /* 0x00400000c704783b */ /* 0x000f280000000200 */
[----:B------:R-:W-:Y:S01]  /*9e80*/  LDSM.16.M88.4 R240, [R209] ;  /* 0x00000000d1f0783b */ /* 0x000fe20000000200 */
[C---:B--2---:R-:W-:Y:S03]  /*9e90*/  HMMA.16816.F32 R172, R8.reuse, R236, R228 ;  /* 0x000000ec08ac723c */ /* 0x044fe600000018e4 */
[----:B------:R-:W-:Y:S03]  /*9ea0*/  LDSM.16.M88.4 R228, [R210] ;  /* 0x00000000d2e4783b */ /* 0x000fe60000000200 */
[C---:B------:R-:W-:Y:S01]  /*9eb0*/  HMMA.16816.F32 R224, R8.reuse, R238, R184 ;  /* 0x000000ee08e0723c */ /* 0x040fe200000018b8 */
[----:B------:R-:W2:Y:S05]  /*9ec0*/  LDSM.16.M88.4 R236, [R192+0xc800] ;  /* 0x00c80000c0ec783b */ /* 0x000eaa0000000200 */
[C---:B-1----:R-:W-:Y:S06]  /*9ed0*/  HMMA.16816.F32 R184, R8.reuse, R28, R180 ;  /* 0x0000001c08b8723c */ /* 0x042fec00000018b4 */
[C---:B------:R-:W-:Y:S01]  /*9ee0*/  HMMA.16816.F32 R188, R8.reuse, R30, R176 ;  /* 0x0000001e08bc723c */ /* 0x040fe200000018b0 */
[----:B------:R-:W-:Y:S05]  /*9ef0*/  LDSM.16.M88.4 R28, [R211] ;  /* 0x00000000d31c783b */ /* 0x000fea0000000200 */
[C---:B---3--:R-:W-:Y:S01]  /*9f00*/  HMMA.16816.F32 R180, R8.reuse, R24, R168 ;  /* 0x0000001808b4723c */ /* 0x048fe200000018a8 */
[----:B------:R-:W1:Y:S05]  /*9f10*/  LDSM.16.M88.4 R168, [R192+0xd000] ;  /* 0x00d00000c0a8783b */ /* 0x000e6a0000000200 */
[C---:B------:R-:W-:Y:S01]  /*9f20*/  HMMA.16816.F32 R176, R8.reuse, R26, R20 ;  /* 0x0000001a08b0723c */ /* 0x040fe20000001814 */
[----:B------:R-:W3:Y:S05]  /*9f30*/  LDSM.16.M88.4 R20, [R192+0xd800] ;  /* 0x00d80000c014783b */ /* 0x000eea0000000200 */
[C---:B------:R-:W-:Y:S06]  /*9f40*/  HMMA.16816.F32 R24, R8.reuse, R32, R16 ;  /* 0x000000200818723c */ /* 0x040fec0000001810 */
[----:B------:R-:W-:Y:S01]  /*9f50*/  HMMA.16816.F32 R16, R8, R34, R12 ;  /* 0x000000220810723c */ /* 0x000fe2000000180c */
[----:B------:R-:W3:Y:S05]  /*9f60*/  LDSM.16.M88.4 R8, [R200+0x4000] ;  /* 0x00400000c808783b */ /* 0x000eea0000000200 */
[C---:B----4-:R-:W-:Y:S06]  /*9f70*/  HMMA.16816.F32 R12, R4.reuse, R232, R172 ;  /* 0x000000e8040c723c */ /* 0x050fec00000018ac */
[C---:B------:R-:W-:Y:S06]  /*9f80*/  HMMA.16816.F32 R32, R4.reuse, R234, R224 ;  /* 0x000000ea0420723c */ /* 0x040fec00000018e0 */
[C---:B--2---:R-:W-:Y:S06]  /*9f90*/  HMMA.16816.F32 R172, R4.reuse, R236, R184 ;  /* 0x000000ec04ac723c */ /* 0x044fec00000018b8 */
[C---:B------:R-:W-:Y:S06]  /*9fa0*/  HMMA.16816.F32 R188, R4.reuse, R238, R188 ;  /* 0x000000ee04bc723c */ /* 0x040fec00000018bc */
[C---:B-1----:R-:W-:Y:S06]  /*9fb0*/  HMMA.16816.F32 R224, R4.reuse, R168, R180 ;  /* 0x000000a804e0723c */ /* 0x042fec00000018b4 */
[C---:B---3--:R-:W-:Y:S01]  /*9fc0*/  HMMA.16816.F32 R184, R4.reuse, R20, R24 ;  /* 0x0000001404b8723c */ /* 0x048fe20000001818 */
[----:B------:R-:W1:Y:S05]  /*9fd0*/  LDSM.16.M88.4 R24, [R208] ;  /* 0x00000000d018783b */ /* 0x000e6a0000000200 */
[C---:B------:R-:W-:Y:S01]  /*9fe0*/  HMMA.16816.F32 R232, R4.reuse, R170, R176 ;  /* 0x000000aa04e8723c */ /* 0x040fe200000018b0 */
[----:B------:R-:W-:Y:S04]  /*9ff0*/  LDSM.16.M88.4 R168, [R198+0xc800] ;  /* 0x00c80000c6a8783b */ /* 0x000fe80000000200 */
[----:B------:R-:W-:Y:S01]  /*a000*/  LDSM.16.M88.4 R176, [R198+0xd000] ;  /* 0x00d00000c6b0783b */ /* 0x000fe20000000200 */
[----:B------:R-:W-:Y:S03]  /*a010*/  HMMA.16816.F32 R180, R4, R22, R16 ;  /* 0x0000001604b4723c */ /* 0x000fe60000001810 */
[----:B------:R-:W2:Y:S03]  /*a020*/  LDSM.16.M88.4 R4, [R202+0x4000] ;  /* 0x00400000ca04783b */ /* 0x000ea60000000200 */
[C---:B------:R-:W-:Y:S01]  /*a030*/  HMMA.16816.F32 R16, R8.reuse, R28, R12 ;  /* 0x0000001c0810723c */ /* 0x040fe2000000180c */
[----:B------:R-:W3:Y:S05]  /*a040*/  LDSM.16.M88.4 R20, [R198+0xc000] ;  /* 0x00c00000c614783b */ /* 0x000eea0000000200 */
[C---:B------:R-:W-:Y:S06]  /*a050*/  HMMA.16816.F32 R12, R8.reuse, R30, R32 ;  /* 0x0000001e080c723c */ /* 0x040fec0000001820 */
[C---:B------:R-:W-:Y:S06]  /*a060*/  HMMA.16816.F32 R32, R8.reuse, R228, R172 ;  /* 0x000000e40820723c */ /* 0x040fec00000018ac */
[C---:B------:R-:W-:Y:S01]  /*a070*/  HMMA.16816.F32 R28, R8.reuse, R230, R188 ;  /* 0x000000e6081c723c */ /* 0x040fe200000018bc */
[----:B------:R-:W-:Y:S05]  /*a080*/  LDSM.16.M88.4 R188, [R197+0x4000] ;  /* 0x00400000c5bc783b */ /* 0x000fea0000000200 */
[C---:B------:R-:W-:Y:S06]  /*a090*/  HMMA.16816.F32 R172, R8.reuse, R240, R224 ;  /* 0x000000f008ac723c */ /* 0x040fec00000018e0 */
[C---:B------:R-:W-:Y:S01]  /*a0a0*/  HMMA.16816.F32 R228, R8.reuse, R242, R232 ;  /* 0x000000f208e4723c */ /* 0x040fe200000018e8 */
[----:B------:R-:W4:Y:S05]  /*a0b0*/  LDSM.16.M88.4 R240, [R198+0xd800] ;  /* 0x00d80000c6f0783b */ /* 0x000f2a0000000200 */
[C---:B-1----:R-:W-:Y:S06]  /*a0c0*/  HMMA.16816.F32 R236, R8.reuse, R24, R184 ;  /* 0x0000001808ec723c */ /* 0x042fec00000018b8 */
[----:B------:R-:W-:Y:S01]  /*a0d0*/  HMMA.16816.F32 R184, R8, R26, R180 ;  /* 0x0000001a08b8723c */ /* 0x000fe200000018b4 */
[----:B------:R-:W1:Y:S05]  /*a0e0*/  LDSM.16.M88.4 R8, [R201+0x4000] ;  /* 0x00400000c908783b */ /* 0x000e6a0000000200 */
[C---:B--2---:R-:W-:Y:S06]  /*a0f0*/  HMMA.16816.F32 R180, R4.reuse, R168, R32 ;  /* 0x000000a804b4723c */ /* 0x044fec0000001820 */
[C---:B------:R-:W-:Y:S01]  /*a100*/  HMMA.16816.F32 R32, R4.reuse, R170, R28 ;  /* 0x000000aa0420723c */ /* 0x040fe2000000181c */
[----:B------:R-:W-:Y:S05]  /*a110*/  LDSM.16.M88.4 R168, [R197+0x5000] ;  /* 0x00500000c5a8783b */ /* 0x000fea0000000200 */
[C---:B------:R-:W-:Y:S01]  /*a120*/  HMMA.16816.F32 R28, R4.reuse, R176, R172 ;  /* 0x000000b0041c723c */ /* 0x040fe200000018ac */
[----:B------:R-:W2:Y:S05]  /*a130*/  LDSM.16.M88.4 R172, [R197+0x4800] ;  /* 0x00480000c5ac783b */ /* 0x000eaa0000000200 */
[C---:B---3--:R-:W-:Y:S01]  /*a140*/  HMMA.16816.F32 R232, R4.reuse, R20, R16 ;  /* 0x0000001404e8723c */ /* 0x048fe20000001810 */
[----:B------:R-:W3:Y:S05]  /*a150*/  LDSM.16.M88.4 R16, [R197+0x5800] ;  /* 0x00580000c510783b */ /* 0x000eea0000000200 */
[C---:B------:R-:W-:Y:S06]  /*a160*/  HMMA.16816.F32 R224, R4.reuse, R22, R12 ;  /* 0x0000001604e0723c */ /* 0x040fec000000180c */
[C---:B------:R-:W-:Y:S06]  /*a170*/  HMMA.16816.F32 R24, R4.reuse, R178, R228 ;  /* 0x000000b20418723c */ /* 0x040fec00000018e4 */
[C---:B----4-:R-:W-:Y:S01]  /*a180*/  HMMA.16816.F32 R20, R4.reuse, R240, R236 ;  /* 0x000000f00414723c */ /* 0x050fe200000018ec */
[----:B------:R-:W-:Y:S05]  /*a190*/  LDSM.16.M88.4 R236, [R192+0xe000] ;  /* 0x00e00000c0ec783b */ /* 0x000fea0000000200 */
[----:B------:R-:W-:Y:S01]  /*a1a0*/  HMMA.16816.F32 R12, R4, R242, R184 ;  /* 0x000000f2040c723c */ /* 0x000fe200000018b8 */
[----:B------:R-:W4:Y:S04]  /*a1b0*/  LDSM.16.M88.4 R4, [R199+0x6000] ;  /* 0x00600000c704783b */ /* 0x000f280000000200 */
[----:B------:R-:W-:Y:S01]  /*a1c0*/  LDSM.16.M88.4 R240, [R198+0xf000] ;  /* 0x00f00000c6f0783b */ /* 0x000fe20000000200 */
[C---:B-1----:R-:W-:Y:S03]  /*a1d0*/  HMMA.16816.F32 R176, R8.reuse, R188, R232 ;  /* 0x000000bc08b0723c */ /* 0x042fe600000018e8 */
[----:B------:R-:W-:Y:S03]  /*a1e0*/  LDSM.16.M88.4 R232, [R206] ;  /* 0x00000000cee8783b */ /* 0x000fe60000000200 */
[C---:B------:R-:W-:Y:S01]  /*a1f0*/  HMMA.16816.F32 R228, R8.reuse, R190, R224 ;  /* 0x000000be08e4723c */ /* 0x040fe200000018e0 */
[----:B------:R-:W1:Y:S05]  /*a200*/  LDSM.16.M88.4 R188, [R192+0xe800] ;  /* 0x00e80000c0bc783b */ /* 0x000e6a0000000200 */
[C---:B--2---:R-:W-:Y:S01]  /*a210*/  HMMA.16816.F32 R224, R8.reuse, R172, R180 ;  /* 0x000000ac08e0723c */ /* 0x044fe200000018b4 */
[----:B------:R-:W-:Y:S05]  /*a220*/  LDSM.16.M88.4 R180, [R192+0xf000] ;  /* 0x00f00000c0b4783b */ /* 0x000fea0000000200 */
[C---:B------:R-:W-:Y:S06]  /*a230*/  HMMA.16816.F32 R184, R8.reuse, R174, R32 ;  /* 0x000000ae08b8723c */ /* 0x040fec0000001820 */
[C---:B------:R-:W-:Y:S01]  /*a240*/  HMMA.16816.F32 R172, R8.reuse, R168, R28 ;  /* 0x000000a808ac723c */ /* 0x040fe2000000181c */
[----:B------:R-:W2:Y:S05]  /*a250*/  LDSM.16.M88.4 R28, [R192+0xf800] ;  /* 0x00f80000c01c783b */ /* 0x000eaa0000000200 */
[C---:B------:R-:W-:Y:S06]  /*a260*/  HMMA.16816.F32 R168, R8.reuse, R170, R24 ;  /* 0x000000aa08a8723c */ /* 0x040fec0000001818 */
[C---:B---3--:R-:W-:Y:S01]  /*a270*/  HMMA.16816.F32 R32, R8.reuse, R16, R20 ;  /* 0x000000100820723c */ /* 0x048fe20000001814 */
[----:B------:R-:W-:Y:S05]  /*a280*/  LDSM.16.M88.4 R20, [R207] ;  /* 0x00000000cf14783b */ /* 0x000fea0000000200 */
[----:B------:R-:W-:Y:S01]  /*a290*/  HMMA.16816.F32 R24, R8, R18, R12 ;  /* 0x000000120818723c */ /* 0x000fe2000000180c */
[----:B------:R-:W3:Y:S05]  /*a2a0*/  LDSM.16.M88.4 R12, [R200+0x6000] ;  /* 0x00600000c80c783b */ /* 0x000eea0000000200 */
[C---:B----4-:R-:W-:Y:S06]  /*a2b0*/  HMMA.16816.F32 R16, R4.reuse, R236, R176 ;  /* 0x000000ec0410723c */ /* 0x050fec00000018b0 */
[C---:B------:R-:W-:Y:S01]  /*a2c0*/  HMMA.16816.F32 R8, R4.reuse, R238, R228 ;  /* 0x000000ee0408723c */ /* 0x040fe200000018e4 */
[----:B------:R-:W-:Y:S05]  /*a2d0*/  LDSM.16.M88.4 R236, [R198+0xf800] ;  /* 0x00f80000c6ec783b */ /* 0x000fea0000000200 */
[C---:B-1----:R-:W-:Y:S06]  /*a2e0*/  HMMA.16816.F32 R228, R4.reuse, R188, R224 ;  /* 0x000000bc04e4723c */ /* 0x042fec00000018e0 */
[C---:B------:R-:W-:Y:S01]  /*a2f0*/  HMMA.16816.F32 R184, R4.reuse, R190, R184 ;  /* 0x000000be04b8723c */ /* 0x040fe200000018b8 */
[----:B------:R-:W1:Y:S05]  /*a300*/  LDSM.16.M88.4 R188, [R205] ;  /* 0x00000000cdbc783b */ /* 0x000e6a0000000200 */
[C---:B--2---:R-:W-:Y:S01]  /*a310*/  HMMA.16816.F32 R176, R4.reuse, R28, R32 ;  /* 0x0000001c04b0723c */ /* 0x044fe20000001820 */
[----:B------:R-:W2:Y:S05]  /*a320*/  LDSM.16.M88.4 R32, [R204] ;  /* 0x00000000cc20783b */ /* 0x000eaa0000000200 */
[C---:B------:R-:W-:Y:S06]  /*a330*/  HMMA.16816.F32 R224, R4.reuse, R180, R172 ;  /* 0x000000b404e0723c */ /* 0x040fec00000018ac */
[----:B------:R-:W-:Y:S06]  /*a340*/  HMMA.16816.F32 R180, R4, R182, R168 ;  /* 0x000000b604b4723c */ /* 0x000fec00000018a8 */
[----:B---3--:R-:W-:Y:S06]  /*a350*/  HMMA.16816.F32 R168, R12, R20, R16 ;  /* 0x000000140ca8723c */ /* 0x008fec0000001810 */
[----:B------:R-:W-:Y:S01]  /*a360*/  HMMA.16816.F32 R172, R4, R30, R24 ;  /* 0x0000001e04ac723c */ /* 0x000fe20000001818 */
[----:B------:R-:W-:Y:S04]  /*a370*/  LDSM.16.M88.4 R24, [R198+0xe800] ;  /* 0x00e80000c618783b */ /* 0x000fe80000000200 */
[----:B------:R-:W-:Y:S01]  /*a380*/  LDSM.16.M88.4 R28, [R198+0xe000] ;  /* 0x00e00000c61c783b */ /* 0x000fe20000000200 */
[C---:B------:R-:W-:Y:S03]  /*a390*/  HMMA.16816.F32 R20, R12.reuse, R22, R8 ;  /* 0x000000160c14723c */ /* 0x040fe60000001808 */
[----:B------:R-:W3:Y:S03]  /*a3a0*/  LDSM.16.M88.4 R8, [R202+0x6000] ;  /* 0x00600000ca08783b */ /* 0x000ee60000000200 */
[C---:B------:R-:W-:Y:S06]  /*a3b0*/  HMMA.16816.F32 R16, R12.reuse, R232, R228 ;  /* 0x000000e80c10723c */ /* 0x040fec00000018e4 */
[C---:B------:R-:W-:Y:S06]  /*a3c0*/  HMMA.16816.F32 R4, R12.reuse, R234, R184 ;  /* 0x000000ea0c04723c */ /* 0x040fec00000018b8 */
[C---:B-1----:R-:W-:Y:S06]  /*a3d0*/  HMMA.16816.F32 R224, R12.reuse, R188, R224 ;  /* 0x000000bc0ce0723c */ /* 0x042fec00000018e0 */
[C---:B------:R-:W-:Y:S06]  /*a3e0*/  HMMA.16816.F32 R232, R12.reuse, R190, R180 ;  /* 0x000000be0ce8723c */ /* 0x040fec00000018b4 */
[C---:B--2---:R-:W-:Y:S06]  /*a3f0*/  HMMA.16816.F32 R228, R12.reuse, R32, R176 ;  /* 0x000000200ce4723c */ /* 0x044fec00000018b0 */
[----:B------:R-:W-:Y:S01]  /*a400*/  HMMA.16816.F32 R188, R12, R34, R172 ;  /* 0x000000220cbc723c */ /* 0x000fe200000018ac */
[----:B------:R-:W-:Y:S04]  /*a410*/  LDSM.16.M88.4 R172, [R197+0x6000] ;  /* 0x00600000c5ac783b */ /* 0x000fe80000000200 */
[----:B------:R-:W-:Y:S01]  /*a420*/  LDSM.16.M88.4 R32, [R197+0x7000] ;  /* 0x00700000c520783b */ /* 0x000fe20000000200 */
[C---:B---3--:R-:W-:Y:S06]  /*a430*/  HMMA.16816.F32 R176, R8.reuse, R24, R16 ;  /* 0x0000001808b0723c */ /* 0x048fec0000001810 */
[C---:B------:R-:W-:Y:S01]  /*a440*/  HMMA.16816.F32 R184, R8.reuse, R28, R168 ;  /* 0x0000001c08b8723c */ /* 0x040fe200000018a8 */
[----:B------:R-:W-:Y:S05]  /*a450*/  LDSM.16.M88.4 R168, [R197+0x6800] ;  /* 0x00680000c5a8783b */ /* 0x000fea0000000200 */
[C---:B------:R-:W-:Y:S01]  /*a460*/  HMMA.16816.F32 R24, R8.reuse, R26, R4 ;  /* 0x0000001a0818723c */ /* 0x040fe20000001804 */
[----:B------:R-:W1:Y:S05]  /*a470*/  LDSM.16.M88.4 R4, [R201+0x6000] ;  /* 0x00600000c904783b */ /* 0x000e6a0000000200 */
[----:B------:R-:W-:Y:S01]  /*a480*/  HMMA.16816.F32 R180, R8, R30, R20 ;  /* 0x0000001e08b4723c */ /* 0x000fe20000001814 */
[----:B------:R-:W2:Y:S01]  /*a490*/  LDSM.16.M88.4 R28, [R197+0x7800] ;  /* 0x00780000c51c783b */ /* 0x000ea20000000200 */
[----:B------:R-:W-:-:S04]  /*a4a0*/  DEPBAR.LE SB0, 0x0 ;  /* 0x000080000000791a */ /* 0x000fc80000000000 */
[C---:B------:R-:W-:Y:S06]  /*a4b0*/  HMMA.16816.F32 R20, R8.reuse, R240, R224 ;  /* 0x000000f00814723c */ /* 0x040fec00000018e0 */
[C---:B------:R-:W-:Y:S06]  /*a4c0*/  HMMA.16816.F32 R16, R8.reuse, R242, R232 ;  /* 0x000000f20810723c */ /* 0x040fec00000018e8 */
[C---:B------:R-:W-:Y:S06]  /*a4d0*/  HMMA.16816.F32 R12, R8.reuse, R236, R228 ;  /* 0x000000ec080c723c */ /* 0x040fec00000018e4 */
[----:B------:R-:W-:Y:S06]  /*a4e0*/  HMMA.16816.F32 R8, R8, R238, R188 ;  /* 0x000000ee0808723c */ /* 0x000fec00000018bc */
[C---:B-1----:R-:W-:Y:S06]  /*a4f0*/  HMMA.16816.F32 R184, R4.reuse, R172, R184 ;  /* 0x000000ac04b8723c */ /* 0x042fec00000018b8 */
[C---:B------:R-:W-:Y:S06]  /*a500*/  HMMA.16816.F32 R180, R4.reuse, R174, R180 ;  /* 0x000000ae04b4723c */ /* 0x040fec00000018b4 */
[C---:B------:R-:W-:Y:S06]  /*a510*/  HMMA.16816.F32 R176, R4.reuse, R168, R176 ;  /* 0x000000a804b0723c */ /* 0x040fec00000018b0 */
[C---:B------:R-:W-:Y:S06]  /*a520*/  HMMA.16816.F32 R24, R4.reuse, R170, R24 ;  /* 0x000000aa0418723c */ /* 0x040fec0000001818 */
[C---:B------:R-:W-:Y:S06]  /*a530*/  HMMA.16816.F32 R168, R4.reuse, R32, R20 ;  /* 0x0000002004a8723c */ /* 0x040fec0000001814 */
[C---:B------:R-:W-:Y:S06]  /*a540*/  HMMA.16816.F32 R224, R4.reuse, R34, R16 ;  /* 0x0000002204e0723c */ /* 0x040fec0000001810 */
[C---:B--2---:R-:W-:Y:S06]  /*a550*/  HMMA.16816.F32 R188, R4.reuse, R28, R12 ;  /* 0x0000001c04bc723c */ /* 0x044fec000000180c */
[----:B------:R-:W-:Y:S01]  /*a560*/  HMMA.16816.F32 R172, R4, R30, R8 ;  /* 0x0000001e04ac723c */ /* 0x000fe20000001808 */
[----:B------:R-:W-:Y:S06]  /*a570*/  BAR.SYNC.DEFER_BLOCKING 0x0 ;  /* 0x0000000000007b1d */ /* 0x000fec0000010000 */
[----:B------:R-:W-:-:S02]  /*a580*/  NOP ;  /* 0x0000000000007918 */ /* 0x000fc40000000000 */
[----:B------:R-:W-:-:S15]  /*a590*/  @!P0 BRA `(.L_x_241) ;  /* 0x00000008005c8947 */ /* 0x000fde0003800000 */
[----:B------:R-:W2:Y:S04]  /*a5a0*/  LDL.64 R134, [R1+0x70] ;  /* 0x0000700001867983 */ /* 0x000ea80000100a00 */
[----:B------:R-:W3:Y:S01]  /*a5b0*/  LDL.64 R250, [R1+0x68] ;  /* 0x0000680001fa7983 */ /* 0x000ee20000100a00 */
[----:B------:R-:W-:Y:S01]  /*a5c0*/  UIADD3 UR20, UR20, -0x3, URZ ;  /* 0xfffffffd14147890 */ /* 0x000fe2000fffe03f */
[----:B------:R-:W1:Y:S01]  /*a5d0*/  @!P5 LDC.64 R6, c[0x0][0x218] ;  /* 0x00008600ff06db82 */ /* 0x000e620000000a00 */
[----:B------:R-:W-:Y:S01]  /*a5e0*/  BSSY B0, `(.L_x_242) ;  /* 0x0000091000007945 */ /* 0x000fe20003800000 */
[----:B------:R4:W-:Y:S01]  /*a5f0*/  @P5 STS.128 [R219+0x8000], RZ ;  /* 0x008000ffdb005388 */ /* 0x0009e20000000c00 */
[----:B------:R-:W-:Y:S02]  /*a600*/  USHF.R.S32.HI UR4, URZ, 0x1f, UR20 ;  /* 0x0000001f3f047899 */ /* 0x000fe40008011414 */
[----:B------:R-:W-:-:S02]  /*a610*/  UIMAD.WIDE.U32 UR6, UR20, UR10, URZ ;  /* 0x0000000a140672a5 */ /* 0x000fc4000f8e003f */
[----:B------:R-:W-:Y:S01]  /*a620*/  UIMAD UR4, UR4, UR10, URZ ;  /* 0x0000000a040472a4 */ /* 0x000fe2000f8e023f */
[----:B------:R-:W5:Y:S03]  /*a630*/  @!P3 LDC.64 R10, c[0x0][0x218] ;  /* 0x00008600ff0abb82 */ /* 0x000f660000000a00 */
[----:B------:R-:W-:Y:S01]  /*a640*/  UIMAD UR4, UR20, UR11, UR4 ;  /* 0x0000000b140472a4 */ /* 0x000fe2000f8e0204 */
[----:B------:R-:W-:Y:S02]  /*a650*/  IMAD.U32 R4, RZ, RZ, UR6 ;  /* 0x00000006ff047e24 */ /* 0x000fe4000f8e00ff */
[----:B------:R-:W-:Y:S01]  /*a660*/  IMAD.U32 R5, RZ, RZ, UR7 ;  /* 0x00000007ff057e24 */ /* 0x000fe2000f8e00ff */
[----:B------:R-:W-:Y:S01]  /*a670*/  UIADD3 UR4, UR7, UR4, URZ ;  /* 0x0000000407047290 */ /* 0x000fe2000fffe03f */
[----:B------:R-:W4:Y:S05]  /*a680*/  @!P4 LDC.64 R8, c[0x0][0x218] ;  /* 0x00008600ff08cb82 */ /* 0x000f2a0000000a00 */
[----:B------:R-:W-:-:S03]  /*a690*/  IMAD.U32 R0, RZ, RZ, UR4 ;  /* 0x00000004ff007e24 */ /* 0x000fc6000f8e00ff */
[----:B------:R-:W5:Y:S08]  /*a6a0*/  @!P2 LDC.64 R14, c[0x0][0x218] ;  /* 0x00008600ff0eab82 */ /* 0x000f700000000a00 */
[----:B------:R-:W5:Y:S08]  /*a6b0*/  @!P5 LDC.64 R18, c[0x0][0x218] ;  /* 0x00008600ff12db82 */ /* 0x000f700000000a00 */
[----:B------:R-:W5:Y:S08]  /*a6c0*/  @!P4 LDC.64 R22, c[0x0][0x218] ;  /* 0x00008600ff16cb82 */ /* 0x000f700000000a00 */
[----:B------:R-:W5:Y:S08]  /*a6d0*/  @!P3 LDC.64 R16, c[0x0][0x218] ;  /* 0x00008600ff10bb82 */ /* 0x000f700000000a00 */
[----:B------:R-:W5:Y:S01]  /*a6e0*/  @!P2 LDC.64 R20, c[0x0][0x218] ;  /* 0x00008600ff14ab82 */ /* 0x000f620000000a00 */
[----:B--2---:R-:W-:-:S04]  /*a6f0*/  LEA R2, P0, R4, R134, 0x6 ;  /* 0x0000008604027211 */ /* 0x004fc800078030ff */
[----:B---3--:R-:W-:Y:S02]  /*a700*/  LEA.HI.X R4, R4, R251, R0, 0x6, P0 ;  /* 0x000000fb04047211 */ /* 0x008fe400000f3400 */
[C---:B-1----:R-:W-:Y:S02]  /*a710*/  @!P5 LEA R6, P0, R2.reuse, R6, 0x1 ;  /* 0x000000060206d211 */ /* 0x042fe400078008ff */
[C---:B----4-:R-:W-:Y:S02]  /*a720*/  @!P4 LEA R8, P1, R2.reuse, R8, 0x1 ;  /* 0x000000080208c211 */ /* 0x050fe400078208ff */
[C-C-:B------:R-:W-:Y:S02]  /*a730*/  @!P5 LEA.HI.X R7, R2.reuse, R7, R4.reuse, 0x1, P0 ;  /* 0x000000070207d211 */ /* 0x140fe400000f0c04 */
[C---:B-----5:R-:W-:Y:S02]  /*a740*/  @!P3 LEA R12, P0, R2.reuse, R10, 0x1 ;  /* 0x0000000a020cb211 */ /* 0x060fe400078008ff */
[C-C-:B------:R-:W-:Y:S01]  /*a750*/  @!P4 LEA.HI.X R9, R2.reuse, R9, R4.reuse, 0x1, P1 ;  /* 0x000000090209c211 */ /* 0x140fe200008f0c04 */
[----:B------:R-:W-:Y:S01]  /*a760*/  @!PT LDS RZ, [RZ] ;  /* 0x00000000fffff984 */ /* 0x000fe20000000800 */
[----:B------:R-:W-:Y:S01]  /*a770*/  @!PT LDS RZ, [RZ] ;  /* 0x00000000fffff984 */ /* 0x000fe20000000800 */
[----:B------:R-:W-:Y:S01]  /*a780*/  @!PT LDS RZ, [RZ] ;  /* 0x00000000fffff984 */ /* 0x000fe20000000800 */
[----:B------:R1:W-:Y:S01]  /*a790*/  @!P5 LDGSTS.E.BYPASS.LTC128B.128 [R219+0x8000], desc[UR30][R6.64] ;  /* 0x0800000006dbdfae */ /* 0x0003e2000b901d5e */
[----:B------:R-:W-:-:S02]  /*a7a0*/  @!P3 LEA.HI.X R13, R2, R11, R4, 0x1, P0 ;  /* 0x0000000b020db211 */ /* 0x000fc400000f0c04 */
[C---:B------:R-:W-:Y:S01]  /*a7b0*/  @!P2 LEA R10, P0, R2.reuse, R14, 0x1 ;  /* 0x0000000e020aa211 */ /* 0x040fe200078008ff */
[----:B------:R2:W-:Y:S01]  /*a7c0*/  @P4 STS.128 [R219+0xa000], RZ ;  /* 0x00a000ffdb004388 */ /* 0x0005e20000000c00 */
[C---:B------:R-:W-:Y:S02]  /*a7d0*/  IADD3 R0, P1, R2.reuse, UR34, RZ ;  /* 0x0000002202007c10 */ /* 0x040fe4000ff3e0ff */
[----:B------:R-:W-:Y:S01]  /*a7e0*/  @!P2 LEA.HI.X R11, R2, R15, R4, 0x1, P0 ;  /* 0x0000000f020ba211 */ /* 0x000fe200000f0c04 */
[----:B------:R-:W-:Y:S01]  /*a7f0*/  @!PT LDS RZ, [RZ] ;  /* 0x00000000fffff984 */ /* 0x000fe20000000800 */
[----:B------:R-:W-:Y:S01]  /*a800*/  @!PT LDS RZ, [RZ] ;  /* 0x00000000fffff984 */ /* 0x000fe20000000800 */
[----:B------:R-:W-:Y:S01]  /*a810*/  @!PT LDS RZ, [RZ] ;  /* 0x00000000fffff984 */ /* 0x000fe20000000800 */
[----:B------:R3:W-:Y:S01]  /*a820*/  @!P4 LDGSTS.E.BYPASS.LTC128B.128 [R219+0xa000], desc[UR30][R8.64+0x80] ;  /* 0x0a00008008dbcfae */ /* 0x0007e2000b901d5e */
[----:B------:R-:W-:Y:S01]  /*a830*/  IADD3.X R2, R4, UR33, RZ, P1, !PT ;  /* 0x0000002104027c10 */ /* 0x000fe20008ffe4ff */
[----:B------:R-:W4:Y:S02]  /*a840*/  @!P3 LDC.64 R14, c[0x0][0x218] ;  /* 0x00008600ff0ebb82 */ /* 0x000f240000000a00 */
        /* <DEDUP_REMOVED lines=10> */
[----:B-1----:R-:W-:-:S03]  /*a8f0*/  @!P5 LEA R6, P0, R0, R18, 0x1 ;  /* 0x000000120006d211 */ /* 0x002fc600078008ff */
[----:B------:R1:W-:Y:S01]  /*a900*/  @P5 STS.128 [R219+0x8800], RZ ;  /* 0x008800ffdb005388 */ /* 0x0003e20000000c00 */
[C-C-:B------:R-:W-:Y:S02]  /*a910*/  @!P5 LEA.HI.X R7, R0.reuse, R19, R2.reuse, 0x1, P0 ;  /* 0x000000130007d211 */ /* 0x140fe400000f0c02 */
[C---:B------:R-:W-:Y:S01]  /*a920*/  @!P4 LEA R4, P0, R0.reuse, R22, 0x1 ;  /* 0x000000160004c211 */ /* 0x040fe200078008ff */
[----:B------:R-:W1:Y:S02]  /*a930*/  @!P4 LDC.64 R18, c[0x0][0x218] ;  /* 0x00008600ff12cb82 */ /* 0x000e640000000a00 */
[----:B------:R-:W-:Y:S01]  /*a940*/  @!PT LDS RZ, [RZ] ;  /* 0x00000000fffff984 */ /* 0x000fe20000000800 */
[----:B------:R-:W-:Y:S01]  /*a950*/  @!PT LDS RZ, [RZ] ;  /* 0x00000000fffff984 */ /* 0x000fe20000000800 */
[----:B------:R-:W-:Y:S01]  /*a960*/  @!PT LDS RZ, [RZ] ;  /* 0x00000000fffff984 */ /* 0x000fe20000000800 */
[----:B------:R4:W-:Y:S01]  /*a970*/  @!P5 LDGSTS.E.BYPASS.LTC128B.128 [R219+0x8800], desc[UR30][R6.64] ;  /* 0x0880000006dbdfae */ /* 0x0009e2000b901d5e */
[----:B------:R-:W-:-:S03]  /*a980*/  @!P4 LEA.HI.X R5, R0, R23, R2, 0x1, P0 ;  /* 0x000000170005c211 */ /* 0x000fc600000f0c02 */
[----:B------:R1:W-:Y:S02]  /*a990*/  @P4 STS.128 [R219+0xa800], RZ ;  /* 0x00a800ffdb004388 */ /* 0x0003e40000000c00 */
[----:B---3--:R-:W3:Y:S02]  /*a9a0*/  @!P5 LDC.64 R8, c[0x0][0x218] ;  /* 0x00008600ff08db82 */ /* 0x008ee40000000a00 */
[----:B------:R-:W-:Y:S01]  /*a9b0*/  @!PT LDS RZ, [RZ] ;  /* 0x00000000fffff984 */ /* 0x000fe20000000800 */
[----:B------:R-:W-:Y:S01]  /*a9c0*/  @!PT LDS RZ, [RZ] ;  /* 0x00000000fffff984 */ /* 0x000fe20000000800 */
[----:B------:R-:W-:Y:S01]  /*a9d0*/  @!PT LDS RZ, [RZ] ;  /* 0x00000000fffff984 */ /* 0x000fe20000000800 */
[----:B------:R3:W-:Y:S04]  /*a9e0*/  @!P4 LDGSTS.E.BYPASS.LTC128B.128 [R219+0xa800], desc[UR30][R4.64+0x80] ;  /* 0x0a80008004dbcfae */ /* 0x0007e8000b901d5e */
[----:B------:R1:W-:Y:S02]  /*a9f0*/  @P3 STS.128 [R219+0xc800], RZ ;  /* 0x00c800ffdb003388 */ /* 0x0003e40000000c00 */
[----:B-----5:R-:W5:Y:S01]  /*aa00*/  @!P4 LDC.64 R12, c[0x0][0x218] ;  /* 0x00008600ff0ccb82 */ /* 0x020f620000000a00 */
[----:B--2---:R-:W-:-:S04]  /*aa10*/  @!P2 LEA R10, P0, R0, R20, 0x1 ;  /* 0x00000014000aa211 */ /* 0x004fc800078008ff */
[----:B------:R-:W-:-:S03]  /*aa20*/  @!P2 LEA.HI.X R11, R0, R21, R2, 0x1, P0 ;  /* 0x00000015000ba211 */ /* 0x000fc600000f0c02 */
[----:B------:R-:W2:Y:S01]  /*aa30*/  @!P2 LDC.64 R22, c[0x0][0x218] ;  /* 0x00008600ff16ab82 */ /* 0x000ea20000000a00 */
[----:B----4-:R-:W-:-:S07]  /*aa40*/  @!P3 LEA R6, P1, R0, R16, 0x1 ;  /* 0x000000100006b211 */ /* 0x010fce00078208ff */
[----:B------:R-:W4:Y:S01]  /*aa50*/  @!P3 LDC.64 R20, c[0x0][0x218] ;  /* 0x00008600ff14bb82 */ /* 0x000f220000000a00 */
[C---:B------:R-:W-:Y:S02]  /*aa60*/  @!P3 LEA.HI.X R7, R0.reuse, R17, R2, 0x1, P1 ;  /* 0x000000110007b211 */ /* 0x040fe400008f0c02 */
[----:B------:R-:W-:-:S03]  /*aa70*/  IADD3 R0, P1, R0, UR34, RZ ;  /* 0x0000002200007c10 */ /* 0x000fc6000ff3e0ff */
[----:B------:R-:W-:Y:S01]  /*aa80*/  @!PT LDS RZ, [RZ] ;  /* 0x00000000fffff984 */ /* 0x000fe20000000800 */
[----:B------:R-:W-:Y:S01]  /*aa90*/  @!PT LDS RZ, [RZ] ;  /* 0x00000000fffff984 */ /* 0x000fe20000000800 */
[----:B------:R-:W-:Y:S01]  /*aaa0*/  @!PT LDS RZ, [RZ] ;  /* 0x00000000fffff984 */ /* 0x000fe20000000800 */
[----:B------:R5:W-:Y:S01]  /*aab0*/  @!P3 LDGSTS.E.BYPASS.LTC128B.128 [R219+0xc800], desc[UR30][R6.64+0x100] ;  /* 0x0c80010006dbbfae */ /* 0x000be2000b901d5e */
[----:B---3--:R-:W-:Y:S01]  /*aac0*/  @!P5 LEA R8, P0, R0, R8, 0x1 ;  /* 0x000000080008d211 */ /* 0x008fe200078008ff */
[----:B------:R-:W3:Y:S01]  /*aad0*/  @!P5 LDC.64 R16, c[0x0][0x218] ;  /* 0x00008600ff10db82 */ /* 0x000ee20000000a00 */
[----:B------:R-:W-:Y:S01]  /*aae0*/  IADD3.X R4, R2, UR33, RZ, P1, !PT ;  /* 0x0000002102047c10 */ /* 0x000fe20008ffe4ff */
[----:B------:R1:W-:Y:S03]  /*aaf0*/  @P2 STS.128 [R219+0xe800], RZ ;  /* 0x00e800ffdb002388 */ /* 0x0003e60000000c00 */
[C---:B------:R-:W-:Y:S01]  /*ab00*/  @!P5 LEA.HI.X R9, R0.reuse, R9, R4, 0x1, P0 ;  /* 0x000000090009d211 */ /* 0x040fe200000f0c04 */
        /* <DEDUP_REMOVED lines=10> */
[----:B-----5:R-:W-:-:S02]  /*abb0*/  @!P4 LEA R6, P0, R0, R12, 0x1 ;  /* 0x0000000c0006c211 */ /* 0x020fc400078008ff */
[C---:B------:R-:W-:Y:S02]  /*abc0*/  @!P3 LEA R12, P6, R0.reuse, R14, 0x1 ;  /* 0x0000000e000cb211 */ /* 0x040fe400078c08ff */
[C-C-:B------:R-:W-:Y:S02]  /*abd0*/  @!P4 LEA.HI.X R7, R0.reuse, R13, R4.reuse, 0x1, P0 ;  /* 0x0000000d0007c211 */ /* 0x140fe400000f0c04 */
[C---:B------:R-:W-:Y:S02]  /*abe0*/  IADD3 R2, P0, R0.reuse, UR34, RZ ;  /* 0x0000002200027c10 */ /* 0x040fe4000ff1e0ff */
[C---:B--2---:R-:W-:Y:S01]  /*abf0*/  @!P2 LEA R10, P1, R0.reuse, R22, 0x1 ;  /* 0x00000016000aa211 */ /* 0x044fe200078208ff */
[----:B------:R-:W-:Y:S01]  /*ac00*/  @!PT LDS RZ, [RZ] ;  /* 0x00000000fffff984 */ /* 0x000fe20000000800 */
[----:B------:R-:W-:Y:S01]  /*ac10*/  @!PT LDS RZ, [RZ] ;  /* 0x00000000fffff984 */ /* 0x000fe20000000800 */
[----:B------:R-:W-:Y:S01]  /*ac20*/  @!PT LDS RZ, [RZ] ;  /* 0x00000000fffff984 */ /* 0x000fe20000000800 */
[----:B------:R1:W-:Y:S01]  /*ac30*/  @!P4 LDGSTS.E.BYPASS.LTC128B.128 [R219+0xb000], desc[UR30][R6.64+0x80] ;  /* 0x0b00008006dbcfae */ /* 0x0003e2000b901d5e */
[C-C-:B------:R-:W-:Y:S02]  /*ac40*/  @!P3 LEA.HI.X R13, R0.reuse, R15, R4.reuse, 0x1, P6 ;  /* 0x0000000f000db211 */ /* 0x140fe400030f0c04 */
[----:B------:R-:W-:Y:S01]  /*ac50*/  @!P2 LEA.HI.X R11, R0, R23, R4, 0x1, P1 ;  /* 0x00000017000ba211 */ /* 0x000fe200008f0c04 */
[----:B------:R2:W-:Y:S01]  /*ac60*/  @P3 STS.128 [R219+0xd000], RZ ;  /* 0x00d000ffdb003388 */ /* 0x0005e20000000c00 */
[----:B------:R-:W-:-:S02]  /*ac70*/  IADD3.X R0, R4, UR33, RZ, P0, !PT ;  /* 0x0000002104007c10 */ /* 0x000fc400087fe4ff */
[C---:B---3--:R-:W-:Y:S01]  /*ac80*/  @!P5 LEA R8, P6, R2.reuse, R16, 0x1 ;  /* 0x000000100208d211 */ /* 0x048fe200078c08ff */
[----:B------:R-:W-:Y:S01]  /*ac90*/  @!PT LDS RZ, [RZ] ;  /* 0x00000000fffff984 */ /* 0x000fe20000000800 */
[----:B------:R-:W-:Y:S01]  /*aca0*/  @!PT LDS RZ, [RZ] ;  /* 0x00000000fffff984 */ /* 0x000fe20000000800 */
[----:B------:R-:W-:Y:S01]  /*acb0*/  @!PT LDS RZ, [RZ] ;  /* 0x00000000fffff984 */ /* 0x000fe20000000800 */
[----:B------:R2:W-:Y:S01]  /*acc0*/  @!P3 LDGSTS.E.BYPASS.LTC128B.128 [R219+0xd000], desc[UR30][R12.64+0x100] ;  /* 0x0d0001000cdbbfae */ /* 0x0005e2000b901d5e */
[C---:B----4-:R-:W-:Y:S02]  /*acd0*/  @!P3 LEA R4, P0, R2.reuse, R20, 0x1 ;  /* 0x000000140204b211 */ /* 0x050fe400078008ff */
[C-C-:B------:R-:W-:Y:S01]  /*ace0*/  @!P5 LEA.HI.X R9, R2.reuse, R17, R0.reuse, 0x1, P6 ;  /* 0x000000110209d211 */ /* 0x140fe200030f0c00 */
        /* <DEDUP_REMOVED lines=13> */
[----:B------:R-:W-:-:S05]  /*adc0*/  @!P4 LEA.HI.X R7, R2, R19, R0, 0x1, P1 ;  /* 0x000000130207c211 */ /* 0x000fca00008f0c00 */
        /* <DEDUP_REMOVED lines=18> */
.L_x_243:
[----:B------:R-:W-:Y:S05]  /*aef0*/  BSYNC B0 ;  /* 0x0000000000007941 */ /* 0x000fea0003800000 */
.L_x_242:
[----:B------:R-:W0:Y:S02]  /*af00*/  LDGDEPBAR ;  /* 0x00000000000079af */ /* 0x000e240000000000 */
.L_x_241:
[----:B------:R-:W3:Y:S01]  /*af10*/  S2R R2, SR_TID.X ;  /* 0x0000000000027919 */ /* 0x000ee20000002100 */
[----:B------:R-:W-:Y:S01]  /*af20*/  IMAD.U32 R0, RZ, RZ, UR18 ;  /* 0x00000012ff007e24 */ /* 0x000fe2000f8e00ff */
[----:B------:R-:W-:Y:S04]  /*af30*/  LDSM.16.MT88.4 R16, [R193+0x10000] ;  /* 0x01000000c110783b */ /* 0x000fe80000004200 */
[----:B------:R-:W-:Y:S01]  /*af40*/  LDSM.16.MT88.4 R20, [R196+0x10000] ;  /* 0x01000000c414783b */ /* 0x000fe20000004200 */
[----:B---3--:R-:W-:-:S04]  /*af50*/  SHF.L.U32 R2, R2, 0x1, RZ ;  /* 0x0000000102027819 */ /* 0x008fc800000006ff */
[----:B------:R-:W-:-:S04]  /*af60*/  LOP3.LUT R2, R2, 0x6, RZ, 0xc0, !PT ;  /* 0x0000000602027812 */ /* 0x000fc800078ec0ff */
[----:B------:R-:W-:-:S04]  /*af70*/  LEA R0, R0, R2, 0x6 ;  /* 0x0000000200007211 */ /* 0x000fc800078e30ff */
[C---:B------:R-:W-:Y:S01]  /*af80*/  IADD3 R2, R0.reuse, 0x8, RZ ;  /* 0x0000000800027810 */ /* 0x040fe20007ffe0ff */
[C---:B-12---:R-:W-:Y:S01]  /*af90*/  VIADD R4, R0.reuse, 0x1 ;  /* 0x0000000100047836 */ /* 0x046fe20000000000 */
[-C--:B------:R-:W-:Y:S02]  /*afa0*/  ISETP.GE.AND P2, PT, R0, R223.reuse, PT ;  /* 0x000000df0000720c */ /* 0x080fe40003f46270 */
[C---:B------:R-:W-:Y:S02]  /*afb0*/  ISETP.GE.AND P0, PT, R2.reuse, R223, PT ;  /* 0x000000df0200720c */ /* 0x040fe40003f06270 */
[C---:B------:R-:W-:Y:S02]  /*afc0*/  ISETP.GE.AND P3, PT, R2.reuse, R222, PT ;  /* 0x000000de0200720c */ /* 0x040fe40003f66270 */
[CC--:B------:R-:W-:Y:S02]  /*afd0*/  ISETP.LT.OR P0, PT, R2.reuse, R221.reuse, P0 ;  /* 0x000000dd0200720c */ /* 0x0c0fe40000701670 */
[----:B------:R-:W-:Y:S01]  /*afe0*/  ISETP.LT.OR P3, PT, R2, R220, P3 ;  /* 0x000000dc0200720c */ /* 0x000fe20001f61670 */
[C---:B------:R-:W-:Y:S01]  /*aff0*/  VIADD R2, R0.reuse, 0x9 ;  /* 0x0000000900027836 */ /* 0x040fe20000000000 */
[----:B------:R-:W-:-:S02]  /*b000*/  ISETP.LT.OR P2, PT, R0, R221, P2 ;  /* 0x000000dd0000720c */ /* 0x000fc40001741670 */
[CC--:B------:R-:W-:Y:S02]  /*b010*/  ISETP.GE.AND P1, PT, R4.reuse, R223.reuse, PT ;  /* 0x000000df0400720c */ /* 0x0c0fe40003f26270 */
[-C--:B------:R-:W-:Y:S02]  /*b020*/  ISETP.GE.AND P4, PT, R4, R222.reuse, PT ;  /* 0x000000de0400720c */ /* 0x080fe40003f86270 */
[-C--:B------:R-:W-:Y:S02]  /*b030*/  ISETP.GE.AND P5, PT, R0, R222.reuse, PT ;  /* 0x000000de0000720c */ /* 0x080fe40003fa6270 */
[----:B------:R-:W-:Y:S02]  /*b040*/  FSEL R6, R184, -INF , !P2 ;  /* 0xff800000b8067808 */ /* 0x000fe40005000000 */
[C---:B------:R-:W-:Y:S02]  /*b050*/  ISETP.GE.AND P6, PT, R2.reuse, R223, PT ;  /* 0x000000df0200720c */ /* 0x040fe40003fc6270 */
[----:B------:R-:W-:-:S02]  /*b060*/  ISETP.GE.AND P2, PT, R2, R222, PT ;  /* 0x000000de0200720c */ /* 0x000fc40003f46270 */
[CC--:B------:R-:W-:Y:S02]  /*b070*/  ISETP.LT.OR P1, PT, R4.reuse, R221.reuse, P1 ;  /* 0x000000dd0400720c */ /* 0x0c0fe40000f21670 */
[-C--:B------:R-:W-:Y:S02]  /*b080*/  ISETP.LT.OR P4, PT, R4, R220.reuse, P4 ;  /* 0x000000dc0400720c */ /* 0x080fe40002781670 */
[CC--:B------:R-:W-:Y:S02]  /*b090*/  ISETP.LT.OR P5, PT, R0.reuse, R220.reuse, P5 ;  /* 0x000000dc0000720c */ /* 0x0c0fe40002fa1670 */
[----:B------:R-:W-:Y:S02]  /*b0a0*/  IADD3 R4, R0, 0x10, RZ ;  /* 0x0000001000047810 */ /* 0x000fe40007ffe0ff */
[C---:B------:R-:W-:Y:S02]  /*b0b0*/  ISETP.LT.OR P6, PT, R2.reuse, R221, P6 ;  /* 0x000000dd0200720c */ /* 0x040fe400037c1670 */
[----:B------:R-:W-:Y:S01]  /*b0c0*/  ISETP.LT.OR P2, PT, R2, R220, P2 ;  /* 0x000000dc0200720c */ /* 0x000fe20001741670 */
[----:B------:R-:W-:Y:S01]  /*b0d0*/  VIADD R2, R0, 0x11 ;  /* 0x0000001100027836 */ /* 0x000fe20000000000 */
[----:B------:R-:W-:-:S02]  /*b0e0*/  FSEL R7, R186, -INF , !P5 ;  /* 0xff800000ba077808 */ /* 0x000fc40006800000 */
[----:B------:R-:W-:Y:S02]  /*b0f0*/  FSEL R12, R185, -INF , !P1 ;  /* 0xff800000b90c7808 */ /* 0x000fe40004800000 */
[C---:B------:R-:W-:Y:S02]  /*b100*/  ISETP.GE.AND P5, PT, R4.reuse, R223, PT ;  /* 0x000000df0400720c */ /* 0x040fe40003fa6270 */
[C---:B------:R-:W-:Y:S02]  /*b110*/  ISETP.GE.AND P1, PT, R4.reuse, R222, PT ;  /* 0x000000de0400720c */ /* 0x040fe40003f26270 */
[----:B------:R-:W-:Y:S02]  /*b120*/  FSEL R11, R187, -INF , !P4 ;  /* 0xff800000bb0b7808 */ /* 0x000fe40006000000 */
[C---:B------:R-:W-:Y:S02]  /*b130*/  ISETP.LT.OR P5, PT, R4.reuse, R221, P5 ;  /* 0x000000dd0400720c */ /* 0x040fe40002fa1670 */
[----:B------:R-:W-:-:S02]  /*b140*/  ISETP.LT.OR P1, PT, R4, R220, P1 ;  /* 0x000000dc0400720c */ /* 0x000fc40000f21670 */
[----:B------:R-:W-:Y:S02]  /*b150*/  ISETP.GE.AND P4, PT, R2, R223, PT ;  /* 0x000000df0200720c */ /* 0x000fe40003f86270 */
[----:B------:R-:W-:Y:S02]  /*b160*/  FSEL R9, R180, -INF , !P0 ;  /* 0xff800000b4097808 */ /* 0x000fe40004000000 */
[----:B------:R-:W-:Y:S02]  /*b170*/  IADD3 R4, R0, 0x18, RZ ;  /* 0x0000001800047810 */ /* 0x000fe40007ffe0ff */
[----:B------:R-:W-:Y:S02]  /*b180*/  ISETP.GE.AND P0, PT, R2, R222, PT ;  /* 0x000000de0200720c */ /* 0x000fe40003f06270 */
[----:B------:R-:W-:Y:S02]  /*b190*/  FSEL R10, R182, -INF , !P3 ;  /* 0xff800000b60a7808 */ /* 0x000fe40005800000 */
[----:B------:R-:W-:-:S02]  /*b1a0*/  FSEL R14, R181, -INF , !P6 ;  /* 0xff800000b50e7808 */ /* 0x000fc40007000000 */
[----:B------:R-:W-:Y:S02]  /*b1b0*/  ISETP.LT.OR P4, PT, R2, R221, P4 ;  /* 0x000000dd0200720c */ /* 0x000fe40002781670 */
[C---:B------:R-:W-:Y:S02]  /*b1c0*/  ISETP.GE.AND P3, PT, R4.reuse, R223, PT ;  /* 0x000000df0400720c */ /* 0x040fe40003f66270 */
[----:B------:R-:W-:Y:S02]  /*b1d0*/  ISETP.GE.AND P6, PT, R4, R222, PT ;  /* 0x000000de0400720c */ /* 0x000fe40003fc6270 */
[----:B------:R-:W-:Y:S01]  /*b1e0*/  ISETP.LT.OR P0, PT, R2, R220, P0 ;  /* 0x000000dc0200720c */ /* 0x000fe20000701670 */
[C---:B------:R-:W-:Y:S01]  /*b1f0*/  VIADD R2, R0.reuse, 0x19 ;  /* 0x0000001900027836 */ /* 0x040fe20000000000 */
[----:B------:R-:W-:Y:S02]  /*b200*/  IADD3 R5, R0, 0x20, RZ ;  /* 0x0000002000057810 */ /* 0x000fe40007ffe0ff */
[----:B------:R-:W-:-:S02]  /*b210*/  FSEL R32, R178, -INF , !P1 ;  /* 0xff800000b2207808 */ /* 0x000fc40004800000 */
[----:B------:R-:W-:Y:S02]  /*b220*/  FSEL R29, R177, -INF , !P4 ;  /* 0xff800000b11d7808 */ /* 0x000fe40006000000 */
[C---:B------:R-:W-:Y:S02]  /*b230*/  ISETP.LT.OR P3, PT, R4.reuse, R221, P3 ;  /* 0x000000dd0400720c */ /* 0x040fe40001f61670 */
[----:B------:R-:W-:Y:S01]  /*b240*/  ISETP.LT.OR P6, PT, R4, R220, P6 ;  /* 0x000000dc0400720c */ /* 0x000fe200037c1670 */
[----:B------:R-:W-:Y:S01]  /*b250*/  VIADD R4, R0, 0x21 ;  /* 0x0000002100047836 */ /* 0x000fe20000000000 */
[C---:B------:R-:W-:Y:S02]  /*b260*/  ISETP.GE.AND P1, PT, R5.reuse, R223, PT ;  /* 0x000000df0500720c */ /* 0x040fe40003f26270 */
[----:B------:R-:W-:Y:S02]  /*b270*/  ISETP.GE.AND P4, PT, R5, R222, PT ;  /* 0x000000de0500720c */ /* 0x000fe40003f86270 */
[----:B------:R-:W-:-:S02]  /*b280*/  FSEL R8, R183, -INF , !P2 ;  /* 0xff800000b7087808 */ /* 0x000fc40005000000 */
[----:B------:R-:W-:Y:S02]  /*b290*/  FSEL R28, R176, -INF , !P5 ;  /* 0xff800000b01c7808 */ /* 0x000fe40006800000 */
[C---:B------:R-:W-:Y:S02]  /*b2a0*/  ISETP.GE.AND P2, PT, R2.reuse, R223, PT ;  /* 0x000000df0200720c */ /* 0x040fe40003f46270 */
[----:B------:R-:W-:Y:S02]  /*b2b0*/  ISETP.GE.AND P5, PT, R2, R222, PT ;  /* 0x000000de0200720c */ /* 0x000fe40003fa6270 */
[C---:B------:R-:W-:Y:S02]  /*b2c0*/  ISETP.LT.OR P1, PT, R5.reuse, R221, P1 ;  /* 0x000000dd0500720c */ /* 0x040fe40000f21670 */
[----:B------:R-:W-:Y:S02]  /*b2d0*/  ISETP.LT.OR P4, PT, R5, R220, P4 ;  /* 0x000000dc0500720c */ /* 0x000fe40002781670 */
[----:B------:R-:W-:-:S02]  /*b2e0*/  FSEL R33, R179, -INF , !P0 ;  /* 0xff800000b3217808 */ /* 0x000fc40004000000 */
[----:B------:R-:W-:Y:S02]  /*b2f0*/  FSEL R30, R24, -INF , !P3 ;  /* 0xff800000181e7808 */ /* 0x000fe40005800000 */
[----:B------:R-:W-:Y:S02]  /*b300*/  FMNMX.FTZ R5, R132, R6, !PT ;  /* 0x0000000684057209 */ /* 0x000fe40007810000 */
[C---:B------:R-:W-:Y:S02]  /*b310*/  ISETP.LT.OR P2, PT, R2.reuse, R221, P2 ;  /* 0x000000dd0200720c */ /* 0x040fe40001741670 */
[----:B------:R-:W-:Y:S02]  /*b320*/  ISETP.LT.OR P5, PT, R2, R220, P5 ;  /* 0x000000dc0200720c */ /* 0x000fe40002fa1670 */
[C---:B------:R-:W-:Y:S02]  /*b330*/  ISETP.GE.AND P0, PT, R4.reuse, R223, PT ;  /* 0x000000df0400720c */ /* 0x040fe40003f06270 */
[----:B------:R-:W-:-:S02]  /*b340*/  ISETP.GE.AND P3, PT, R4, R222, PT ;  /* 0x000000de0400720c */ /* 0x000fc40003f66270 */
[----:B------:R-:W-:Y:S02]  /*b350*/  IADD3 R2, R0, 0x28, RZ ;  /* 0x0000002800027810 */ /* 0x000fe40007ffe0ff */
[----:B------:R-:W-:Y:S02]  /*b360*/  FMNMX.FTZ R5, R12, R5, !PT ;  /* 0x000000050c057209 */ /* 0x000fe40007810000 */
[----:B------:R-:W-:Y:S02]  /*b370*/  FSEL R34, R26, -INF , !P6 ;  /* 0xff8000001a227808 */ /* 0x000fe40007000000 */
[----:B------:R-:W-:Y:S02]  /*b380*/  FSEL R31, R25, -INF , !P2 ;  /* 0xff800000191f7808 */ /* 0x000fe40005000000 */
[C---:B------:R-:W-:Y:S02]  /*b390*/  ISETP.LT.OR P0, PT, R4.reuse, R221, P0 ;  /* 0x000000dd0400720c */ /* 0x040fe40000701670 */
[----:B------:R-:W-:Y:S01]  /*b3a0*/  ISETP.LT.OR P3, PT, R4, R220, P3 ;  /* 0x000000dc0400720c */ /* 0x000fe20001f61670 */
[----:B------:R-:W-:Y:S01]  /*b3b0*/  VIADD R4, R0, 0x29 ;  /* 0x0000002900047836 */ /* 0x000fe20000000000 */
[----:B------:R-:W-:-:S02]  /*b3c0*/  ISETP.GE.AND P6, PT, R2, R223, PT ;  /* 0x000000df0200720c */ /* 0x000fc40003fc6270 */
[C---:B------:R-:W-:Y:S02]  /*b3d0*/  ISETP.GE.AND P2, PT, R2.reuse, R222, PT ;  /* 0x000000de0200720c */ /* 0x040fe40003f46270 */
[----:B------:R-:W-:Y:S02]  /*b3e0*/  FMNMX.FTZ R5, R9, R5, !PT ;  /* 0x0000000509057209 */ /* 0x000fe40007810000 */
[C---:B------:R-:W-:Y:S02]  /*b3f0*/  ISETP.LT.OR P6, PT, R2.reuse, R221, P6 ;  /* 0x000000dd0200720c */ /* 0x040fe400037c1670 */
[----:B------:R-:W-:Y:S02]  /*b400*/  ISETP.LT.OR P2, PT, R2, R220, P2 ;  /* 0x000000dc0200720c */ /* 0x000fe40001741670 */
[----:B------:R-:W-:Y:S02]  /*b410*/  FSEL R35, R27, -INF , !P5 ;  /* 0xff8000001b237808 */ /* 0x000fe40006800000 */
[----:B------:R-:W-:-:S02]  /*b420*/  FSEL R230, R168, -INF , !P1 ;  /* 0xff800000a8e67808 */ /* 0x000fc40004800000 */
[----:B------:R-:W-:Y:S02]  /*b430*/  IADD3 R2, R0, 0x30, RZ ;  /* 0x0000003000027810 */ /* 0x000fe40007ffe0ff */
[C---:B------:R-:W-:Y:S02]  /*b440*/  ISETP.GE.AND P5, PT, R4.reuse, R223, PT ;  /* 0x000000df0400720c */ /* 0x040fe40003fa6270 */
[----:B------:R-:W-:Y:S02]  /*b450*/  ISETP.GE.AND P1, PT, R4, R222, PT ;  /* 0x000000de0400720c */ /* 0x000fe40003f26270 */
[----:B------:R-:W-:Y:S02]  /*b460*/  FMNMX.FTZ R5, R14, R5, !PT ;  /* 0x000000050e057209 */ /* 0x000fe40007810000 */
[----:B------:R-:W-:Y:S02]  /*b470*/  FSEL R247, R170, -INF , !P4 ;  /* 0xff800000aaf77808 */ /* 0x000fe40006000000 */
[----:B------:R-:W-:-:S02]  /*b480*/  FSEL R231, R169, -INF , !P0 ;  /* 0xff800000a9e77808 */ /* 0x000fc40004000000 */
[C---:B------:R-:W-:Y:S02]  /*b490*/  ISETP.GE.AND P4, PT, R2.reuse, R223, PT ;  /* 0x000000df0200720c */ /* 0x040fe40003f86270 */
[----:B------:R-:W-:Y:S02]  /*b4a0*/  ISETP.GE.AND P0, PT, R2, R222, PT ;  /* 0x000000de0200720c */ /* 0x000fe40003f06270 */
[C---:B------:R-:W-:Y:S02]  /*b4b0*/  ISETP.LT.OR P5, PT, R4.reuse, R221, P5 ;  /* 0x000000dd0400720c */ /* 0x040fe40002fa1670 */
[----:B------:R-:W-:Y:S02]  /*b4c0*/  ISETP.LT.OR P1, PT, R4, R220, P1 ;  /* 0x000000dc0400720c */ /* 0x000fe40000f21670 */
[----:B------:R-:W-:Y:S02]  /*b4d0*/  FMNMX.FTZ R4, R28, R5, !PT ;  /* 0x000000051c047209 */ /* 0x000fe40007810000 */
[----:B------:R-:W-:-:S02]  /*b4e0*/  FMNMX.FTZ R5, R3, R7, !PT ;  /* 0x0000000703057209 */ /* 0x000fc40007810000 */
[C---:B------:R-:W-:Y:S02]  /*b4f0*/  ISETP.LT.OR P4, PT, R2.reuse, R221, P4 ;  /* 0x000000dd0200720c */ /* 0x040fe40002781670 */
[----:B------:R-:W-:Y:S02]  /*b500*/  ISETP.LT.OR P0, PT, R2, R220, P0 ;  /* 0x000000dc0200720c */ /* 0x000fe40000701670 */
[----:B------:R-:W-:Y:S01]  /*b510*/  FMNMX.FTZ R2, R29, R4, !PT ;  /* 0x000000041d027209 */ /* 0x000fe20007810000 */
[----:B------:R-:W-:Y:S01]  /*b520*/  VIADD R4, R0, 0x31 ;  /* 0x0000003100047836 */ /* 0x000fe20000000000 */
[----:B------:R-:W-:Y:S02]  /*b530*/  FMNMX.FTZ R5, R11, R5, !PT ;  /* 0x000000050b057209 */ /* 0x000fe40007810000 */
[----:B------:R-:W-:Y:S02]  /*b540*/  FMNMX.FTZ R15, R30, R2, !PT ;  /* 0x000000021e0f7209 */ /* 0x000fe40007810000 */
[----:B------:R-:W-:-:S02]  /*b550*/  FMNMX.FTZ R5, R10, R5, !PT ;  /* 0x000000050a057209 */ /* 0x000fc40007810000 */
[----:B------:R-:W-:Y:S02]  /*b560*/  FMNMX.FTZ R15, R31, R15, !PT ;  /* 0x0000000f1f0f7209 */ /* 0x000fe40007810000 */
[----:B------:R-:W-:Y:S02]  /*b570*/  FMNMX.FTZ R5, R8, R5, !PT ;  /* 0x0000000508057209 */ /* 0x000fe40007810000 */
[----:B------:R-:W-:Y:S02]  /*b580*/  FMNMX.FTZ R15, R230, R15, !PT ;  /* 0x0000000fe60f7209 */ /* 0x000fe40007810000 */
[----:B------:R-:W-:Y:S02]  /*b590*/  FMNMX.FTZ R5, R32, R5, !PT ;  /* 0x0000000520057209 */ /* 0x000fe40007810000 */
[----:B------:R-:W-:Y:S02]  /*b5a0*/  FSEL R228, R224, -INF , !P6 ;  /* 0xff800000e0e47808 */ /* 0x000fe40007000000 */
[----:B------:R-:W-:-:S02]  /*b5b0*/  FMNMX.FTZ R15, R231, R15, !PT ;  /* 0x0000000fe70f7209 */ /* 0x000fc40007810000 */
[----:B------:R-:W-:Y:S02]  /*b5c0*/  FMNMX.FTZ R5, R33, R5, !PT ;  /* 0x0000000521057209 */ /* 0x000fe40007810000 */
[----:B------:R-:W-:Y:S02]  /*b5d0*/  FSEL R246, R171, -INF , !P3 ;  /* 0xff800000abf67808 */ /* 0x000fe40005800000 */
[C---:B------:R-:W-:Y:S01]  /*b5e0*/  IADD3 R2, R0.reuse, 0x38, RZ ;  /* 0x0000003800027810 */ /* 0x040fe20007ffe0ff */
[----:B------:R-:W-:Y:S01]  /*b5f0*/  VIADD R0, R0, 0x39 ;  /* 0x0000003900007836 */ /* 0x000fe20000000000 */
[----:B------:R-:W-:Y:S02]  /*b600*/  ISETP.GE.AND P3, PT, R4, R223, PT ;  /* 0x000000df0400720c */ /* 0x000fe40003f66270 */
[----:B------:R-:W-:Y:S02]  /*b610*/  FSEL R229, R225, -INF , !P5 ;  /* 0xff800000e1e57808 */ /* 0x000fe40006800000 */
[----:B------:R-:W-:-:S02]  /*b620*/  FMNMX.FTZ R15, R228, R15, !PT ;  /* 0x0000000fe40f7209 */ /* 0x000fc40007810000 */
[----:B------:R-:W-:Y:S02]  /*b630*/  FMNMX.FTZ R5, R34, R5, !PT ;  /* 0x0000000522057209 */ /* 0x000fe40007810000 */
[----:B------:R-:W-:Y:S02]  /*b640*/  ISETP.GE.AND P6, PT, R2, R223, PT ;  /* 0x000000df0200720c */ /* 0x000fe40003fc6270 */
[----:B------:R-:W-:Y:S02]  /*b650*/  ISETP.LT.OR P3, PT, R4, R221, P3 ;  /* 0x000000dd0400720c */ /* 0x000fe40001f61670 */
[----:B------:R-:W-:Y:S02]  /*b660*/  FSEL R188, R188, -INF , !P4 ;  /* 0xff800000bcbc7808 */ /* 0x000fe40006000000 */
[----:B------:R-:W-:Y:S02]  /*b670*/  FMNMX.FTZ R15, R229, R15, !PT ;  /* 0x0000000fe50f7209 */ /* 0x000fe40007810000 */
[----:B------:R-:W-:-:S02]  /*b680*/  FMNMX.FTZ R5, R35, R5, !PT ;  /* 0x0000000523057209 */ /* 0x000fc40007810000 */
[----:B------:R-:W-:Y:S02]  /*b690*/  ISETP.GE.AND P5, PT, R0, R223, PT ;  /* 0x000000df0000720c */ /* 0x000fe40003fa6270 */
[----:B------:R-:W-:Y:S02]  /*b6a0*/  ISETP.LT.OR P6, PT, R2, R221, P6 ;  /* 0x000000dd0200720c */ /* 0x000fe400037c1670 */
[----:B------:R-:W-:Y:S02]  /*b6b0*/  FSEL R189, R189, -INF , !P3 ;  /* 0xff800000bdbd7808 */ /* 0x000fe40005800000 */
[----:B------:R-:W-:Y:S02]  /*b6c0*/  FMNMX.FTZ R15, R188, R15, !PT ;  /* 0x0000000fbc0f7209 */ /* 0x000fe40007810000 */
[----:B------:R-:W-:Y:S02]  /*b6d0*/  FMNMX.FTZ R5, R247, R5, !PT ;  /* 0x00000005f7057209 */ /* 0x000fe40007810000 */
[----:B------:R-:W-:-:S02]  /*b6e0*/  ISETP.LT.OR P5, PT, R0, R221, P5 ;  /* 0x000000dd0000720c */ /* 0x000fc40002fa1670 */
[----:B------:R-:W-:Y:S02]  /*b6f0*/  FSEL R172, R172, -INF , !P6 ;  /* 0xff800000acac7808 */ /* 0x000fe40007000000 */
[----:B------:R-:W-:Y:S02]  /*b700*/  FMNMX.FTZ R15, R189, R15, !PT ;  /* 0x0000000fbd0f7209 */ /* 0x000fe40007810000 */
[----:B------:R-:W-:Y:S02]  /*b710*/  FSEL R238, R226, -INF , !P2 ;  /* 0xff800000e2ee7808 */ /* 0x000fe40005000000 */
[----:B------:R-:W-:Y:S02]  /*b720*/  FMNMX.FTZ R5, R246, R5, !PT ;  /* 0x00000005f6057209 */ /* 0x000fe40007810000 */
[----:B------:R-:W-:Y:S02]  /*b730*/  FSEL R239, R227, -INF , !P1 ;  /* 0xff800000e3ef7808 */ /* 0x000fe40004800000 */
[----:B------:R-:W-:-:S02]  /*b740*/  FSEL R173, R173, -INF , !P5 ;  /* 0xff800000adad7808 */ /* 0x000fc40006800000 */
[----:B------:R-:W-:Y:S02]  /*b750*/  FMNMX.FTZ R15, R172, R15, !PT ;  /* 0x0000000fac0f7209 */ /* 0x000fe40007810000 */
[-C--:B------:R-:W-:Y:S02]  /*b760*/  ISETP.GE.AND P1, PT, R2, R222.reuse, PT ;  /* 0x000000de0200720c */ /* 0x080fe40003f26270 */
[----:B------:R-:W-:Y:S02]  /*b770*/  ISETP.GE.AND P2, PT, R4, R222, PT ;  /* 0x000000de0400720c */ /* 0x000fe40003f46270 */
[----:B------:R-:W-:Y:S02]  /*b780*/  FMNMX.FTZ R13, R238, R5, !PT ;  /* 0x00000005ee0d7209 */ /* 0x000fe40007810000 */
[----:B------:R-:W-:Y:S02]  /*b790*/  FMNMX.FTZ R5, R173, R15, !PT ;  /* 0x0000000fad057209 */ /* 0x000fe40007810000 */
[----:B------:R-:W-:-:S02]  /*b7a0*/  ISETP.LT.OR P1, PT, R2, R220, P1 ;  /* 0x000000dc0200720c */ /* 0x000fc40000f21670 */
[----:B------:R-:W-:Y:S02]  /*b7b0*/  ISETP.LT.OR P2, PT, R4, R220, P2 ;  /* 0x000000dc0400720c */ /* 0x000fe40001741670 */
[----:B------:R-:W-:Y:S02]  /*b7c0*/  FSEL R15, R190, -INF , !P0 ;  /* 0xff800000be0f7808 */ /* 0x000fe40004000000 */
[----:B------:R-:W-:Y:S02]  /*b7d0*/  FMNMX.FTZ R2, R239, R13, !PT ;  /* 0x0000000def027209 */ /* 0x000fe40007810000 */
[----:B------:R-:W-:Y:S01]  /*b7e0*/  ISETP.GE.AND P0, PT, R0, R222, PT ;  /* 0x000000de0000720c */ /* 0x000fe20003f06270 */
[----:B------:R-:W1:Y:S01]  /*b7f0*/  SHFL.BFLY PT, R13, R5, 0x2, 0x1f ;  /* 0x0c401f00050d7f89 */ /* 0x000e6200000e0000 */
[----:B------:R-:W-:Y:S02]  /*b800*/  FSEL R191, R191, -INF , !P2 ;  /* 0xff800000bfbf7808 */ /* 0x000fe40005000000 */
[----:B------:R-:W-:-:S02]  /*b810*/  FMNMX.FTZ R2, R15, R2, !PT ;  /* 0x000000020f027209 */ /* 0x000fc40007810000 */
[----:B------:R-:W-:Y:S02]  /*b820*/  ISETP.LT.OR P0, PT, R0, R220, P0 ;  /* 0x000000dc0000720c */ /* 0x000fe40000701670 */
[----:B------:R-:W-:Y:S02]  /*b830*/  FSEL R174, R174, -INF , !P1 ;  /* 0xff800000aeae7808 */ /* 0x000fe40004800000 */
[----:B------:R-:W-:Y:S02]  /*b840*/  FMNMX.FTZ R0, R191, R2, !PT ;  /* 0x00000002bf007209 */ /* 0x000fe40007810000 */
[----:B------:R-:W-:Y:S02]  /*b850*/  FSEL R175, R175, -INF , !P0 ;  /* 0xff800000afaf7808 */ /* 0x000fe40004000000 */
[----:B------:R-:W-:-:S04]  /*b860*/  FMNMX.FTZ R0, R174, R0, !PT ;  /* 0x00000000ae007209 */ /* 0x000fc80007810000 */
        /* <DEDUP_REMOVED lines=8> */
[----:B------:R-:W-:-:S05]  /*b8f0*/  FMUL.FTZ R13, R237, UR8 ;  /* 0x00000008ed0d7c20 */ /* 0x000fca0008410000 */
[----:B------:R-:W-:-:S05]  /*b900*/  FSEL R13, R13, RZ, P1 ;  /* 0x000000ff0d0d7208 */ /* 0x000fca0000800000 */
[--C-:B------:R-:W-:Y:S01]  /*b910*/  FFMA.FTZ R12, R12, UR8, -R13.reuse ;  /* 0x000000080c0c7c23 */ /* 0x100fe2000801080d */
[--C-:B------:R-:W-:Y:S01]  /*b920*/  FFMA.FTZ R6, R6, UR8, -R13.reuse ;  /* 0x0000000806067c23 */ /* 0x100fe2000801080d */
[--C-:B------:R-:W-:Y:S01]  /*b930*/  FFMA.FTZ R9, R9, UR8, -R13.reuse ;  /* 0x0000000809097c23 */ /* 0x100fe2000801080d */
[----:B------:R-:W-:Y:S01]  /*b940*/  FFMA.FTZ R14, R14, UR8, -R13 ;  /* 0x000000080e0e7c23 */ /* 0x000fe2000801080d */
[----:B------:R1:W-:Y:S01]  /*b950*/  MUFU.EX2 R242, R12 ;  /* 0x0000000c00f27308 */ /* 0x0003e20000000800 */
[----:B--2---:R-:W-:Y:S02]  /*b960*/  FMNMX.FTZ R236, R0, R4, !PT ;  /* 0x0000000400ec7209 */ /* 0x004fe40007810000 */
[----:B------:R-:W-:Y:S02]  /*b970*/  FSEL R4, R237, RZ, P1 ;  /* 0x000000ffed047208 */ /* 0x000fe40000800000 */
[----:B------:R-:W-:-:S03]  /*b980*/  FSETP.NEU.FTZ.AND P0, PT, R236, -INF , PT ;  /* 0xff800000ec00780b */ /* 0x000fc60003f1d000 */
[----:B------:R-:W-:Y:S01]  /*b990*/  MUFU.EX2 R232, R6 ;  /* 0x0000000600e87308 */ /* 0x000fe20000000800 */
[----:B------:R-:W-:Y:S01]  /*b9a0*/  FADD.FTZ R4, R132, -R4 ;  /* 0x8000000484047221 */ /* 0x000fe20000010000 */
[----:B------:R-:W-:-:S03]  /*b9b0*/  FSEL R2, R236, RZ, P0 ;  /* 0x000000ffec027208 */ /* 0x000fc60000000000 */
[----:B------:R-:W-:-:S03]  /*b9c0*/  FMUL.FTZ R4, R4, UR8 ;  /* 0x0000000804047c20 */ /* 0x000fc60008410000 */
[----:B------:R-:W-:Y:S01]  /*b9d0*/  MUFU.EX2 R233, R9 ;  /* 0x0000000900e97308 */ /* 0x000fe20000000800 */
[----:B-1----:R-:W-:-:S05]  /*b9e0*/  FMUL.FTZ R12, R236, UR8 ;  /* 0x00000008ec0c7c20 */ /* 0x002fca0008410000 */
[----:B------:R-:W-:Y:S02]  /*b9f0*/  FSEL R12, R12, RZ, P0 ;  /* 0x000000ff0c0c7208 */ /* 0x000fe40000000000 */
[----:B------:R-:W1:Y:S03]  /*ba00*/  MUFU.EX2 R235, R14 ;  /* 0x0000000e00eb7308 */ /* 0x000e660000000800 */
[--C-:B------:R-:W-:Y:S01]  /*ba10*/  FFMA.FTZ R0, R8, UR8, -R12.reuse ;  /* 0x0000000808007c23 */ /* 0x100fe2000801080c */
[--C-:B------:R-:W-:Y:S01]  /*ba20*/  FFMA.FTZ R7, R7, UR8, -R12.reuse ;  /* 0x0000000807077c23 */ /* 0x100fe2000801080c */
[--C-:B------:R-:W-:Y:S01]  /*ba30*/  FFMA.FTZ R11, R11, UR8, -R12.reuse ;  /* 0x000000080b0b7c23 */ /* 0x100fe2000801080c */
[----:B------:R-:W-:Y:S02]  /*ba40*/  FFMA.FTZ R10, R10, UR8, -R12 ;  /* 0x000000080a0a7c23 */ /* 0x000fe4000801080c */
[----:B------:R2:W-:Y:S08]  /*ba50*/  MUFU.EX2 R234, R0 ;  /* 0x0000000000ea7308 */ /* 0x0005f00000000800 */
[----:B------:R-:W-:Y:S01]  /*ba60*/  MUFU.EX2 R135, R7 ;  /* 0x0000000700877308 */ /* 0x000fe20000000800 */
[----:B-1----:R-:W-:Y:S01]  /*ba70*/  F2FP.F16.F32.PACK_AB R6, R235, R233 ;  /* 0x000000e9eb06723e */ /* 0x002fe200000000ff */
[----:B------:R-:W-:-:S06]  /*ba80*/  IMAD.MOV.U32 R14, RZ, RZ, R174 ;  /* 0x000000ffff0e7224 */ /* 0x000fcc00078e00ae */
[----:B------:R-:W1:Y:S01]  /*ba90*/  MUFU.EX2 R241, R11 ;  /* 0x0000000b00f17308 */ /* 0x000e620000000800 */
[----:B--2---:R-:W-:-:S04]  /*baa0*/  FADD.FTZ R0, R3, -R2 ;  /* 0x8000000203007221 */ /* 0x004fc80000010000 */
[----:B------:R-:W-:-:S03]  /*bab0*/  FMUL.FTZ R0, R0, UR8 ;  /* 0x0000000800007c20 */ /* 0x000fc60008410000 */
[----:B------:R-:W2:Y:S08]  /*bac0*/  MUFU.EX2 R240, R10 ;  /* 0x0000000a00f07308 */ /* 0x000eb00000000800 */
[----:B------:R3:W4:Y:S01]  /*bad0*/  MUFU.EX2 R2, R4 ;  /* 0x0000000400027308 */ /* 0x0007220000000800 */
[----:B-1----:R-:W-:-:S07]  /*bae0*/  F2FP.F16.F32.PACK_AB R5, R241, R135 ;  /* 0x00000087f105723e */ /* 0x002fce00000000ff */
[----:B------:R-:W1:Y:S01]  /*baf0*/  MUFU.EX2 R0, R0 ;  /* 0x0000000000007308 */ /* 0x000e620000000800 */
[----:B--2---:R-:W-:Y:S01]  /*bb00*/  F2FP.F16.F32.PACK_AB R7, R234, R240 ;  /* 0x000000f0ea07723e */ /* 0x004fe200000000ff */
[----:B------:R-:W2:Y:S01]  /*bb10*/  LDSM.16.MT88.4 R8, [R194+0x10000] ;  /* 0x01000000c208783b */ /* 0x000ea20000004200 */
[----:B---3--:R-:W-:Y:S01]  /*bb20*/  F2FP.F16.F32.PACK_AB R4, R242, R232 ;  /* 0x000000e8f204723e */ /* 0x008fe200000000ff */
[-C--:B----4-:R-:W-:Y:S01]  /*bb30*/  FMUL.FTZ R140, R140, R2.reuse ;  /* 0x000000028c8c7220 */ /* 0x090fe20000410000 */
[-C--:B------:R-:W-:Y:S01]  /*bb40*/  FMUL.FTZ R141, R141, R2.reuse ;  /* 0x000000028d8d7220 */ /* 0x080fe20000410000 */
[-C--:B------:R-:W-:Y:S01]  /*bb50*/  FMUL.FTZ R136, R136, R2.reuse ;  /* 0x0000000288887220 */ /* 0x080fe20000410000 */
[-C--:B------:R-:W-:Y:S01]  /*bb60*/  FMUL.FTZ R137, R137, R2.reuse ;  /* 0x0000000289897220 */ /* 0x080fe20000410000 */
[-C--:B------:R-:W-:Y:S01]  /*bb70*/  FMUL.FTZ R148, R148, R2.reuse ;  /* 0x0000000294947220 */ /* 0x080fe20000410000 */
[-C--:B------:R-:W-:Y:S01]  /*bb80*/  FMUL.FTZ R149, R149, R2.reuse ;  /* 0x0000000295957220 */ /* 0x080fe20000410000 */
[----:B------:R-:W-:Y:S01]  /*bb90*/  FMUL.FTZ R144, R144, R2 ;  /* 0x0000000290907220 */ /* 0x000fe20000410000 */
[-C--:B-1----:R-:W-:Y:S01]  /*bba0*/  FMUL.FTZ R142, R142, R0.reuse ;  /* 0x000000008e8e7220 */ /* 0x082fe20000410000 */
[-C--:B------:R-:W-:Y:S01]  /*bbb0*/  FMUL.FTZ R143, R143, R0.reuse ;  /* 0x000000008f8f7220 */ /* 0x080fe20000410000 */
[-C--:B------:R-:W-:Y:S01]  /*bbc0*/  FMUL.FTZ R138, R138, R0.reuse ;  /* 0x000000008a8a7220 */ /* 0x080fe20000410000 */
[----:B------:R-:W-:Y:S01]  /*bbd0*/  FMUL.FTZ R139, R139, R0 ;  /* 0x000000008b8b7220 */ /* 0x000fe20000410000 */
[----:B------:R-:W-:Y:S01]  /*bbe0*/  FMUL.FTZ R145, R145, R2 ;  /* 0x0000000291917220 */ /* 0x000fe20000410000 */
[-C--:B------:R-:W-:Y:S01]  /*bbf0*/  FMUL.FTZ R150, R150, R0.reuse ;  /* 0x0000000096967220 */ /* 0x080fe20000410000 */
[-C--:B------:R-:W-:Y:S01]  /*bc00*/  FMUL.FTZ R151, R151, R0.reuse ;  /* 0x0000000097977220 */ /* 0x080fe20000410000 */
[-C--:B------:R-:W-:Y:S01]  /*bc10*/  FMUL.FTZ R146, R146, R0.reuse ;  /* 0x0000000092927220 */ /* 0x080fe20000410000 */
[C---:B------:R-:W-:Y:S01]  /*bc20*/  HMMA.16816.F32 R184, R4.reuse, R16, R140 ;  /* 0x0000001004b8723c */ /* 0x040fe2000000188c */
[----:B------:R-:W-:Y:S01]  /*bc30*/  FMUL.FTZ R147, R147, R0 ;  /* 0x0000000093937220 */ /* 0x000fe20000410000 */
[-C--:B------:R-:W-:Y:S01]  /*bc40*/  FMUL.FTZ R152, R152, R2.reuse ;  /* 0x0000000298987220 */ /* 0x080fe20000410000 */
[----:B------:R-:W-:Y:S01]  /*bc50*/  FMUL.FTZ R153, R153, R2 ;  /* 0x0000000299997220 */ /* 0x000fe20000410000 */
[-C--:B------:R-:W-:Y:S01]  /*bc60*/  FMUL.FTZ R154, R154, R0.reuse ;  /* 0x000000009a9a7220 */ /* 0x080fe20000410000 */
[----:B------:R-:W-:Y:S01]  /*bc70*/  FMUL.FTZ R155, R155, R0 ;  /* 0x000000009b9b7220 */ /* 0x000fe20000410000 */
[----:B------:R-:W-:Y:S01]  /*bc80*/  HMMA.16816.F32 R16, R4, R18, R136 ;  /* 0x000000120410723c */ /* 0x000fe20000001888 */
[-C--:B------:R-:W-:Y:S01]  /*bc90*/  FMUL.FTZ R164, R164, R2.reuse ;  /* 0x00000002a4a47220 */ /* 0x080fe20000410000 */
[-C--:B------:R-:W-:Y:S01]  /*bca0*/  FMUL.FTZ R165, R165, R2.reuse ;  /* 0x00000002a5a57220 */ /* 0x080fe20000410000 */
[-C--:B------:R-:W-:Y:S01]  /*bcb0*/  FMUL.FTZ R160, R160, R2.reuse ;  /* 0x00000002a0a07220 */ /* 0x080fe20000410000 */
[----:B------:R-:W-:Y:S01]  /*bcc0*/  FMUL.FTZ R161, R161, R2 ;  /* 0x00000002a1a17220 */ /* 0x000fe20000410000 */
[-C--:B------:R-:W-:Y:S01]  /*bcd0*/  FMUL.FTZ R166, R166, R0.reuse ;  /* 0x00000000a6a67220 */ /* 0x080fe20000410000 */
[----:B------:R-:W-:Y:S01]  /*bce0*/  FMUL.FTZ R167, R167, R0 ;  /* 0x00000000a7a77220 */ /* 0x000fe20000410000 */
[----:B------:R-:W-:-:S02]  /*bcf0*/  IMAD.MOV.U32 R139, RZ, RZ, R233 ;  /* 0x000000ffff8b7224 */ /* 0x000fc400078e00e9 */
[-C--:B------:R-:W-:Y:S01]  /*bd00*/  FMUL.FTZ R162, R162, R0.reuse ;  /* 0x00000000a2a27220 */ /* 0x080fe20000410000 */
[----:B------:R-:W-:Y:S01]  /*bd10*/  FMUL.FTZ R163, R163, R0 ;  /* 0x00000000a3a37220 */ /* 0x000fe20000410000 */
[----:B------:R-:W-:Y:S01]  /*bd20*/  IMAD.MOV.U32 R233, RZ, RZ, R248 ;  /* 0x000000ffffe97224 */ /* 0x000fe200078e00f8 */
[C---:B--2---:R-:W-:Y:S01]  /*bd30*/  HMMA.16816.F32 R148, R4.reuse, R8, R148 ;  /* 0x000000080494723c */ /* 0x044fe20000001894 */
[----:B------:R-:W-:Y:S01]  /*bd40*/  MOV R142, R242 ;  /* 0x000000f2008e7202 */ /* 0x000fe20000000f00 */
[----:B------:R-:W-:Y:S01]  /*bd50*/  IMAD.MOV.U32 R141, RZ, RZ, R241 ;  /* 0x000000ffff8d7224 */ /* 0x000fe200078e00f1 */
[----:B------:R-:W-:Y:S01]  /*bd60*/  MOV R140, R240 ;  /* 0x000000f0008c7202 */ /* 0x000fe20000000f00 */
[-C--:B------:R-:W-:Y:S01]  /*bd70*/  FMUL.FTZ R36, R36, R2.reuse ;  /* 0x0000000224247220 */ /* 0x080fe20000410000 */
[----:B------:R-:W-:Y:S01]  /*bd80*/  MOV R137, R235 ;  /* 0x000000eb00897202 */ /* 0x000fe20000000f00 */
[C---:B------:R-:W-:Y:S01]  /*bd90*/  HMMA.16816.F32 R248, R4.reuse, R10, R144 ;  /* 0x0000000a04f8723c */ /* 0x040fe20000001890 */
[----:B------:R-:W1:Y:S01]  /*bda0*/  LDSM.16.MT88.4 R8, [R193+0x12000] ;  /* 0x01200000c108783b */ /* 0x000e620000004200 */
[-C--:B------:R-:W-:Y:S01]  /*bdb0*/  FMUL.FTZ R37, R37, R2.reuse ;  /* 0x0000000225257220 */ /* 0x080fe20000410000 */
[-C--:B------:R-:W-:Y:S01]  /*bdc0*/  FMUL.FTZ R40, R40, R2.reuse ;  /* 0x0000000228287220 */ /* 0x080fe20000410000 */
[----:B------:R-:W-:Y:S01]  /*bdd0*/  FMUL.FTZ R41, R41, R2 ;  /* 0x0000000229297220 */ /* 0x000fe20000410000 */
[----:B------:R-:W-:Y:S01]  /*bde0*/  FMUL.FTZ R38, R38, R0 ;  /* 0x0000000026267220 */ /* 0x000fe20000410000 */
[----:B------:R-:W-:Y:S01]  /*bdf0*/  HMMA.16816.F32 R240, R4, R22, R152 ;  /* 0x0000001604f0723c */ /* 0x000fe20000001898 */
[----:B------:R-:W-:Y:S01]  /*be00*/  MOV R134, R16 ;  /* 0x0000001000867202 */ /* 0x000fe20000000f00 */
[----:B------:R-:W-:Y:S01]  /*be10*/  IMAD.MOV.U32 R133, RZ, RZ, R17 ;  /* 0x000000ffff857224 */ /* 0x000fe200078e0011 */
[----:B------:R-:W-:Y:S01]  /*be20*/  MOV R132, R18 ;  /* 0x0000001200847202 */ /* 0x000fe20000000f00 */
[----:B------:R-:W-:Y:S01]  /*be30*/  IMAD.MOV.U32 R27, RZ, RZ, R19 ;  /* 0x000000ffff1b7224 */ /* 0x000fe200078e0013 */
[----:B------:R-:W-:Y:S01]  /*be40*/  MOV R147, R234 ;  /* 0x000000ea00937202 */ /* 0x000fe20000000f00 */
[----:B------:R-:W2:Y:S01]  /*be50*/  LDSM.16.MT88.4 R16, [R195+0x10000] ;  /* 0x01000000c310783b */ /* 0x000ea20000004200 */
[----:B------:R-:W-:Y:S01]  /*be60*/  MOV R155, R233 ;  /* 0x000000e9009b7202 */ /* 0x000fe20000000f00 */
[----:B------:R-:W-:-:S02]  /*be70*/  IMAD.MOV.U32 R154, RZ, RZ, R232 ;  /* 0x000000ffff9a7224 */ /* 0x000fc400078e00e8 */
[-C--:B------:R-:W-:Y:S01]  /*be80*/  FMUL.FTZ R39, R39, R0.reuse ;  /* 0x0000000027277220 */ /* 0x080fe20000410000 */
[-C--:B------:R-:W-:Y:S01]  /*be90*/  FMUL.FTZ R42, R42, R0.reuse ;  /* 0x000000002a2a7220 */ /* 0x080fe20000410000 */
[----:B------:R-:W-:Y:S01]  /*bea0*/  FMUL.FTZ R43, R43, R0 ;  /* 0x000000002b2b7220 */ /* 0x000fe20000410000 */
[-C--:B------:R-:W-:Y:S01]  /*beb0*/  FMUL.FTZ R156, R156, R2.reuse ;  /* 0x000000029c9c7220 */ /* 0x080fe20000410000 */
[----:B------:R-:W-:Y:S01]  /*bec0*/  FMUL.FTZ R157, R157, R2 ;  /* 0x000000029d9d7220 */ /* 0x000fe20000410000 */
[-C--:B------:R-:W-:Y:S01]  /*bed0*/  FMUL.FTZ R158, R158, R0.reuse ;  /* 0x000000009e9e7220 */ /* 0x080fe20000410000 */
[----:B------:R-:W-:Y:S01]  /*bee0*/  FMUL.FTZ R159, R159, R0 ;  /* 0x000000009f9f7220 */ /* 0x000fe20000410000 */
[-C--:B------:R-:W-:Y:S01]  /*bef0*/  FMUL.FTZ R52, R52, R2.reuse ;  /* 0x0000000234347220 */ /* 0x080fe20000410000 */
[-C--:B------:R-:W-:Y:S01]  /*bf00*/  FMUL.FTZ R53, R53, R2.reuse ;  /* 0x0000000235357220 */ /* 0x080fe20000410000 */
[-C--:B------:R-:W-:Y:S01]  /*bf10*/  FMUL.FTZ R56, R56, R2.reuse ;  /* 0x0000000238387220 */ /* 0x080fe20000410000 */
[----:B------:R-:W-:Y:S01]  /*bf20*/  FMUL.FTZ R57, R57, R2 ;  /* 0x0000000239397220 */ /* 0x000fe20000410000 */
[-C--:B------:R-:W-:Y:S01]  /*bf30*/  FMUL.FTZ R54, R54, R0.reuse ;  /* 0x0000000036367220 */ /* 0x080fe20000410000 */
[-C--:B------:R-:W-:Y:S01]  /*bf40*/  FMUL.FTZ R55, R55, R0.reuse ;  /* 0x0000000037377220 */ /* 0x080fe20000410000 */
[-C--:B------:R-:W-:Y:S01]  /*bf50*/  FMUL.FTZ R58, R58, R0.reuse ;  /* 0x000000003a3a7220 */ /* 0x080fe20000410000 */
[----:B------:R-:W-:Y:S01]  /*bf60*/  FMUL.FTZ R59, R59, R0 ;  /* 0x000000003b3b7220 */ /* 0x000fe20000410000 */
        /* <DEDUP_REMOVED lines=10> */
[C---:B------:R-:W-:Y:S01]  /*c010*/  HMMA.16816.F32 R156, R4.reuse, R20, R156 ;  /* 0x00000014049c723c */ /* 0x040fe2000000189c */
[----:B------:R-:W3:Y:S01]  /*c020*/  LDSM.16.MT88.4 R20, [R194+0x12000] ;  /* 0x01200000c214783b */ /* 0x000ee20000004200 */
[-C--:B------:R-:W-:Y:S01]  /*c030*/  FMUL.FTZ R60, R60, R2.reuse ;  /* 0x000000023c3c7220 */ /* 0x080fe20000410000 */
[-C--:B------:R-:W-:Y:S01]  /*c040*/  FMUL.FTZ R61, R61, R2.reuse ;  /* 0x000000023d3d7220 */ /* 0x080fe20000410000 */
[-C--:B------:R-:W-:Y:S01]  /*c050*/  FMUL.FTZ R64, R64, R2.reuse ;  /* 0x0000000240407220 */ /* 0x080fe20000410000 */
[----:B------:R-:W-:Y:S01]  /*c060*/  FMUL.FTZ R65, R65, R2 ;  /* 0x0000000241417220 */ /* 0x000fe20000410000 */
[C---:B-1----:R-:W-:Y:S01]  /*c070*/  HMMA.16816.F32 R184, R4.reuse, R8, R36 ;  /* 0x0000000804b8723c */ /* 0x042fe20000001824 */
[-C--:B------:R-:W-:Y:S01]  /*c080*/  FMUL.FTZ R62, R62, R0.reuse ;  /* 0x000000003e3e7220 */ /* 0x080fe20000410000 */
[-C--:B------:R-:W-:Y:S01]  /*c090*/  FMUL.FTZ R63, R63, R0.reuse ;  /* 0x000000003f3f7220 */ /* 0x080fe20000410000 */
[-C--:B------:R-:W-:Y:S01]  /*c0a0*/  FMUL.FTZ R66, R66, R0.reuse ;  /* 0x0000000042427220 */ /* 0x080fe20000410000 */
[----:B------:R-:W-:Y:S01]  /*c0b0*/  FMUL.FTZ R67, R67, R0 ;  /* 0x0000000043437220 */ /* 0x000fe20000410000 */
[-C--:B------:R-:W-:Y:S01]  /*c0c0*/  FMUL.FTZ R44, R44, R2.reuse ;  /* 0x000000022c2c7220 */ /* 0x080fe20000410000 */
[C---:B--2---:R-:W-:Y:S01]  /*c0d0*/  HMMA.16816.F32 R232, R4.reuse, R16, R164 ;  /* 0x0000001004e8723c */ /* 0x044fe200000018a4 */
[-C--:B------:R-:W-:Y:S01]  /*c0e0*/  FMUL.FTZ R45, R45, R2.reuse ;  /* 0x000000022d2d7220 */ /* 0x080fe20000410000 */
[-C--:B------:R-:W-:Y:S01]  /*c0f0*/  FMUL.FTZ R48, R48, R2.reuse ;  /* 0x0000000230307220 */ /* 0x080fe20000410000 */
[----:B------:R-:W-:Y:S01]  /*c100*/  FMUL.FTZ R49, R49, R2 ;  /* 0x0000000231317220 */ /* 0x000fe20000410000 */
[-C--:B------:R-:W-:Y:S01]  /*c110*/  FMUL.FTZ R46, R46, R0.reuse ;  /* 0x000000002e2e7220 */ /* 0x080fe20000410000 */
[-C--:B------:R-:W-:Y:S01]  /*c120*/  FMUL.FTZ R47, R47, R0.reuse ;  /* 0x000000002f2f7220 */ /* 0x080fe20000410000 */
[C---:B------:R-:W-:Y:S01]  /*c130*/  HMMA.16816.F32 R224, R4.reuse, R18, R160 ;  /* 0x0000001204e0723c */ /* 0x040fe200000018a0 */
[----:B------:R-:W1:Y:S01]  /*c140*/  LDSM.16.MT88.4 R16, [R196+0x12000] ;  /* 0x01200000c410783b */ /* 0x000e620000004200 */
[-C--:B------:R-:W-:Y:S01]  /*c150*/  FMUL.FTZ R50, R50, R0.reuse ;  /* 0x0000000032327220 */ /* 0x080fe20000410000 */
[----:B------:R-:W-:Y:S01]  /*c160*/  FMUL.FTZ R51, R51, R0 ;  /* 0x0000000033337220 */ /* 0x000fe20000410000 */
[-C--:B------:R-:W-:Y:S01]  /*c170*/  FMUL.FTZ R76, R76, R2.reuse ;  /* 0x000000024c4c7220 */ /* 0x080fe20000410000 */
[-C--:B------:R-:W-:Y:S01]  /*c180*/  FMUL.FTZ R77, R77, R2.reuse ;  /* 0x000000024d4d7220 */ /* 0x080fe20000410000 */
[----:B------:R-:W-:Y:S01]  /*c190*/  HMMA.16816.F32 R188, R4, R10, R40 ;  /* 0x0000000a04bc723c */ /* 0x000fe20000001828 */
[----:B------:R-:W2:Y:S01]  /*c1a0*/  LDSM.16.MT88.4 R8, [R195+0x12000] ;  /* 0x01200000c308783b */ /* 0x000ea20000004200 */
[-C--:B------:R-:W-:Y:S01]  /*c1b0*/  FMUL.FTZ R80, R80, R2.reuse ;  /* 0x0000000250507220 */ /* 0x080fe20000410000 */
[----:B------:R-:W-:Y:S01]  /*c1c0*/  FMUL.FTZ R81, R81, R2 ;  /* 0x0000000251517220 */ /* 0x000fe20000410000 */
[-C--:B------:R-:W-:Y:S01]  /*c1d0*/  FMUL.FTZ R78, R78, R0.reuse ;  /* 0x000000004e4e7220 */ /* 0x080fe20000410000 */
[-C--:B------:R-:W-:Y:S01]  /*c1e0*/  FMUL.FTZ R79, R79, R0.reuse ;  /* 0x000000004f4f7220 */ /* 0x080fe20000410000 */
[-C--:B------:R-:W-:Y:S01]  /*c1f0*/  FMUL.FTZ R82, R82, R0.reuse ;  /* 0x0000000052527220 */ /* 0x080fe20000410000 */
[----:B------:R-:W-:Y:S01]  /*c200*/  FMUL.FTZ R83, R83, R0 ;  /* 0x0000000053537220 */ /* 0x000fe20000410000 */
[----:B------:R-:W-:Y:S01]  /*c210*/  MOV R42, R136 ;  /* 0x00000088002a7202 */ /* 0x000fe20000000f00 */
[----:B------:R-:W-:-:S02]  /*c220*/  IMAD.MOV.U32 R41, RZ, RZ, R137 ;  /* 0x000000ffff297224 */ /* 0x000fc400078e0089 */
[-C--:B------:R-:W-:Y:S01]  /*c230*/  FMUL.FTZ R84, R84, R2.reuse ;  /* 0x0000000254547220 */ /* 0x080fe20000410000 */
[----:B------:R-:W-:Y:S01]  /*c240*/  FMUL.FTZ R85, R85, R2 ;  /* 0x0000000255557220 */ /* 0x000fe20000410000 */
[-C--:B------:R-:W-:Y:S01]  /*c250*/  FMUL.FTZ R86, R86, R0.reuse ;  /* 0x0000000056567220 */ /* 0x080fe20000410000 */
[----:B------:R-:W-:Y:S01]  /*c260*/  FMUL.FTZ R87, R87, R0 ;  /* 0x0000000057577220 */ /* 0x000fe20000410000 */
[----:B------:R-:W-:Y:S01]  /*c270*/  IMAD.MOV.U32 R36, RZ, RZ, R26 ;  /* 0x000000ffff247224 */ /* 0x000fe200078e001a */
[----:B------:R-:W-:Y:S01]  /*c280*/  MOV R37, R25 ;  /* 0x0000001900257202 */ /* 0x000fe20000000f00 */
[----:B------:R-:W-:Y:S01]  /*c290*/  IMAD.MOV.U32 R38, RZ, RZ, R24 ;  /* 0x000000ffff267224 */ /* 0x000fe200078e0018 */
[C---:B---3--:R-:W-:Y:S01]  /*c2a0*/  HMMA.16816.F32 R176, R4.reuse, R20, R44 ;  /* 0x0000001404b0723c */ /* 0x048fe2000000182c */
[-C--:B------:R-:W-:Y:S01]  /*c2b0*/  FMUL.FTZ R68, R68, R2.reuse ;  /* 0x0000000244447220 */ /* 0x080fe20000410000 */
[----:B------:R-:W-:Y:S01]  /*c2c0*/  FMUL.FTZ R69, R69, R2 ;  /* 0x0000000245457220 */ /* 0x000fe20000410000 */
[-C--:B------:R-:W-:Y:S01]  /*c2d0*/  FMUL.FTZ R70, R70, R0.reuse ;  /* 0x0000000046467220 */ /* 0x080fe20000410000 */
[----:B------:R-:W-:Y:S01]  /*c2e0*/  FMUL.FTZ R71, R71, R0 ;  /* 0x0000000047477220 */ /* 0x000fe20000410000 */
[-C--:B------:R-:W-:Y:S01]  /*c2f0*/  FMUL.FTZ R100, R100, R2.reuse ;  /* 0x0000000264647220 */ /* 0x080fe20000410000 */
[C---:B------:R-:W-:Y:S01]  /*c300*/  HMMA.16816.F32 R180, R4.reuse, R22, R48 ;  /* 0x0000001604b4723c */ /* 0x040fe20000001830 */
[----:B------:R-:W3:Y:S01]  /*c310*/  LDSM.16.MT88.4 R20, [R193+0x14000] ;  /* 0x01400000c114783b */ /* 0x000ee20000004200 */
[----:B------:R-:W-:Y:S01]  /*c320*/  MOV R47, R27 ;  /* 0x0000001b002f7202 */ /* 0x000fe20000000f00 */
[----:B------:R-:W-:Y:S01]  /*c330*/  FMUL.FTZ R101, R101, R2 ;  /* 0x0000000265657220 */ /* 0x000fe20000410000 */
[-C--:B------:R-:W-:Y:S01]  /*c340*/  FMUL.FTZ R102, R102, R0.reuse ;  /* 0x0000000066667220 */ /* 0x080fe20000410000 */
[----:B------:R-:W4:Y:S01]  /*c350*/  LDSM.16.MT88.4 R24, [R195+0x14000] ;  /* 0x01400000c318783b */ /* 0x000f220000004200 */
[----:B------:R-:W-:Y:S01]  /*c360*/  FMUL.FTZ R103, R103, R0 ;  /* 0x0000000067677220 */ /* 0x000fe20000410000 */
[-C--:B------:R-:W-:Y:S01]  /*c370*/  FMUL.FTZ R104, R104, R2.reuse ;  /* 0x0000000268687220 */ /* 0x080fe20000410000 */
[----:B------:R-:W-:Y:S01]  /*c380*/  FMUL.FTZ R105, R105, R2 ;  /* 0x0000000269697220 */ /* 0x000fe20000410000 */
[-C--:B------:R-:W-:Y:S01]  /*c390*/  FMUL.FTZ R106, R106, R0.reuse ;  /* 0x000000006a6a7220 */ /* 0x080fe20000410000 */
[----:B------:R-:W-:Y:S01]  /*c3a0*/  FMUL.FTZ R107, R107, R0 ;  /* 0x000000006b6b7220 */ /* 0x000fe20000410000 */
[-C--:B------:R-:W-:Y:S01]  /*c3b0*/  FMUL.FTZ R72, R72, R2.reuse ;  /* 0x0000000248487220 */ /* 0x080fe20000410000 */
[C---:B-1----:R-:W-:Y:S01]  /*c3c0*/  HMMA.16816.F32 R168, R4.reuse, R16, R52 ;  /* 0x0000001004a8723c */ /* 0x042fe20000001834 */
[----:B------:R-:W-:Y:S01]  /*c3d0*/  FMUL.FTZ R73, R73, R2 ;  /* 0x0000000249497220 */ /* 0x000fe20000410000 */
[-C--:B------:R-:W-:Y:S01]  /*c3e0*/  FMUL.FTZ R74, R74, R0.reuse ;  /* 0x000000004a4a7220 */ /* 0x080fe20000410000 */
[----:B------:R-:W-:Y:S01]  /*c3f0*/  FMUL.FTZ R75, R75, R0 ;  /* 0x000000004b4b7220 */ /* 0x000fe20000410000 */
[-C--:B------:R-:W-:Y:S01]  /*c400*/  FMUL.FTZ R88, R88, R2.reuse ;  /* 0x0000000258587220 */ /* 0x080fe20000410000 */
[----:B------:R-:W-:Y:S01]  /*c410*/  FMUL.FTZ R89, R89, R2 ;  /* 0x0000000259597220 */ /* 0x000fe20000410000 */
[----:B------:R-:W-:Y:S01]  /*c420*/  HMMA.16816.F32 R172, R4, R18, R56 ;  /* 0x0000001204ac723c */ /* 0x000fe20000001838 */
[----:B------:R-:W1:Y:S01]  /*c430*/  LDSM.16.MT88.4 R16, [R194+0x14000] ;  /* 0x01400000c210783b */ /* 0x000e620000004200 */
[----:B------:R-:W-:Y:S01]  /*c440*/  MOV R55, R138 ;  /* 0x0000008a00377202 */ /* 0x000fe20000000f00 */
[----:B------:R-:W-:-:S02]  /*c450*/  IMAD.MOV.U32 R54, RZ, RZ, R139 ;  /* 0x000000ffff367224 */ /* 0x000fc400078e008b */
[-C--:B------:R-:W-:Y:S01]  /*c460*/  FMUL.FTZ R90, R90, R0.reuse ;  /* 0x000000005a5a7220 */ /* 0x080fe20000410000 */
[----:B------:R-:W-:Y:S01]  /*c470*/  FMUL.FTZ R91, R91, R0 ;  /* 0x000000005b5b7220 */ /* 0x000fe20000410000 */
[C---:B--2---:R-:W-:Y:S01]  /*c480*/  HMMA.16816.F32 R160, R4.reuse, R8, R60 ;  /* 0x0000000804a0723c */ /* 0x044fe2000000183c */
[----:B------:R-:W-:Y:S01]  /*c490*/  MOV R59, R154 ;  /* 0x0000009a003b7202 */ /* 0x000fe20000000f00 */
[----:B------:R-:W-:Y:S01]  /*c4a0*/  IMAD.MOV.U32 R58, RZ, RZ, R155 ;  /* 0x000000ffff3a7224 */ /* 0x000fe200078e009b */
[----:B------:R-:W-:Y:S01]  /*c4b0*/  MOV R57, R144 ;  /* 0x0000009000397202 */ /* 0x000fe20000000f00 */
[----:B------:R-:W-:Y:S01]  /*c4c0*/  IMAD.MOV.U32 R56, RZ, RZ, R145 ;  /* 0x000000ffff387224 */ /* 0x000fe200078e0091 */
[----:B------:R-:W-:Y:S01]  /*c4d0*/  MOV R53, R140 ;  /* 0x0000008c00357202 */ /* 0x000fe20000000f00 */
[C---:B------:R-:W-:Y:S01]  /*c4e0*/  HMMA.16816.F32 R136, R4.reuse, R10, R64 ;  /* 0x0000000a0488723c */ /* 0x040fe20000001840 */
[----:B------:R-:W2:Y:S01]  /*c4f0*/  LDSM.16.MT88.4 R8, [R196+0x14000] ;  /* 0x01400000c408783b */ /* 0x000ea20000004200 */
[----:B------:R-:W-:Y:S01]  /*c500*/  MOV R63, R146 ;  /* 0x00000092003f7202 */ /* 0x000fe20000000f00 */
[----:B------:R-:W-:Y:S01]  /*c510*/  IMAD.MOV.U32 R43, RZ, RZ, R147 ;  /* 0x000000ffff2b7224 */ /* 0x000fe200078e0093 */
[----:B------:R-:W-:Y:S01]  /*c520*/  MOV R61, R142 ;  /* 0x0000008e003d7202 */ /* 0x000fe20000000f00 */
[----:B------:R-:W-:Y:S01]  /*c530*/  IMAD.MOV.U32 R62, RZ, RZ, R141 ;  /* 0x000000ffff3e7224 */ /* 0x000fe200078e008d */
[----:B------:R-:W-:Y:S01]  /*c540*/  MOV R39, R3 ;  /* 0x0000000300277202 */ /* 0x000fe20000000f00 */
[----:B------:R-:W-:Y:S01]  /*c550*/  FFMA.FTZ R3, R28, UR8, -R13 ;  /* 0x000000081c037c23 */ /* 0x000fe2000801080d */
[-C--:B------:R-:W-:Y:S01]  /*c560*/  FMUL.FTZ R92, R92, R2.reuse ;  /* 0x000000025c5c7220 */ /* 0x080fe20000410000 */
[----:B------:R-:W-:Y:S01]  /*c570*/  FMUL.FTZ R93, R93, R2 ;  /* 0x000000025d5d7220 */ /* 0x000fe20000410000 */
[-C--:B------:R-:W-:Y:S01]  /*c580*/  FMUL.FTZ R94, R94, R0.reuse ;  /* 0x000000005e5e7220 */ /* 0x080fe20000410000 */
[C---:B---3--:R-:W-:Y:S01]  /*c590*/  HMMA.16816.F32 R144, R4.reuse, R20, R68 ;  /* 0x000000140490723c */ /* 0x048fe20000001844 */
[----:B------:R3:W-:Y:S01]  /*c5a0*/  MUFU.EX2 R60, R3 ;  /* 0x00000003003c7308 */ /* 0x0007e20000000800 */
[----:B------:R-:W-:Y:S01]  /*c5b0*/  FMUL.FTZ R95, R95, R0 ;  /* 0x000000005f5f7220 */ /* 0x000fe20000410000 */
[-C--:B------:R-:W-:Y:S01]  /*c5c0*/  FMUL.FTZ R96, R96, R2.reuse ;  /* 0x0000000260607220 */ /* 0x080fe20000410000 */
[----:B------:R-:W-:Y:S01]  /*c5d0*/  FMUL.FTZ R97, R97, R2 ;  /* 0x0000000261617220 */ /* 0x000fe20000410000 */
[-C--:B------:R-:W-:Y:S01]  /*c5e0*/  FMUL.FTZ R98, R98, R0.reuse ;  /* 0x0000000062627220 */ /* 0x080fe20000410000 */
[C---:B------:R-:W-:Y:S01]  /*c5f0*/  HMMA.16816.F32 R72, R4.reuse, R22, R72 ;  /* 0x000000160448723c */ /* 0x040fe20000001848 */
[----:B------:R-:W-:Y:S01]  /*c600*/  IMAD.MOV.U32 R70, RZ, RZ, R143 ;  /* 0x000000ffff467224 */ /* 0x000fe200078e008f */
[----:B------:R-:W5:Y:S01]  /*c610*/  LDSM.16.MT88.4 R20, [R194+0x16000] ;  /* 0x01600000c214783b */ /* 0x000f620000004200 */
[----:B------:R-:W-:Y:S01]  /*c620*/  FMUL.FTZ R99, R99, R0 ;  /* 0x0000000063637220 */ /* 0x000fe20000410000 */
[----:B------:R-:W-:Y:S01]  /*c630*/  MOV R51, R135 ;  /* 0x0000008700337202 */ /* 0x000fe20000000f00 */
[----:B------:R-:W-:Y:S01]  /*c640*/  IMAD.MOV.U32 R44, RZ, RZ, R134 ;  /* 0x000000ffff2c7224 */ /* 0x000fe200078e0086 */
[----:B------:R-:W-:Y:S01]  /*c650*/  MOV R45, R133 ;  /* 0x00000085002d7202 */ /* 0x000fe20000000f00 */
[----:B------:R-:W-:Y:S01]  /*c660*/  IMAD.MOV.U32 R46, RZ, RZ, R132 ;  /* 0x000000ffff2e7224 */ /* 0x000fe200078e0084 */
[C---:B----4-:R-:W-:Y:S01]  /*c670*/  HMMA.16816.F32 R92, R4.reuse, R24, R92 ;  /* 0x00000018045c723c */ /* 0x050fe2000000185c */
[-C--:B------:R-:W-:Y:S01]  /*c680*/  FMUL.FTZ R124, R124, R2.reuse ;  /* 0x000000027c7c7220 */ /* 0x080fe20000410000 */
[----:B------:R-:W-:Y:S01]  /*c690*/  FMUL.FTZ R125, R125, R2 ;  /* 0x000000027d7d7220 */ /* 0x000fe20000410000 */
[-C--:B------:R-:W-:Y:S01]  /*c6a0*/  FMUL.FTZ R126, R126, R0.reuse ;  /* 0x000000007e7e7220 */ /* 0x080fe20000410000 */
[--C-:B---3--:R-:W-:Y:S01]  /*c6b0*/  FFMA.FTZ R3, R30, UR8, -R13.reuse ;  /* 0x000000081e037c23 */ /* 0x108fe2000801080d */
[----:B------:R-:W-:Y:S01]  /*c6c0*/  FMUL.FTZ R127, R127, R0 ;  /* 0x000000007f7f7220 */ /* 0x000fe20000410000 */
[C---:B-1----:R-:W-:Y:S01]  /*c6d0*/  HMMA.16816.F32 R164, R4.reuse, R16, R76 ;  /* 0x0000001004a4723c */ /* 0x042fe2000000184c */
[-C--:B------:R-:W-:Y:S01]  /*c6e0*/  FMUL.FTZ R128, R128, R2.reuse ;  /* 0x0000000280807220 */ /* 0x080fe20000410000 */
[----:B------:R1:W-:Y:S01]  /*c6f0*/  MUFU.EX2 R66, R3 ;  /* 0x0000000300427308 */ /* 0x0003e20000000800 */
[----:B------:R-:W-:Y:S01]  /*c700*/  FMUL.FTZ R129, R129, R2 ;  /* 0x0000000281817220 */ /* 0x000fe20000410000 */
[-C--:B------:R-:W-:Y:S01]  /*c710*/  FMUL.FTZ R130, R130, R0.reuse ;  /* 0x0000000082827220 */ /* 0x080fe20000410000 */
[----:B------:R-:W-:Y:S01]  /*c720*/  FMUL.FTZ R131, R131, R0 ;  /* 0x0000000083837220 */ /* 0x000fe20000410000 */
[C---:B------:R-:W-:Y:S01]  /*c730*/  HMMA.16816.F32 R80, R4.reuse, R18, R80 ;  /* 0x000000120450723c */ /* 0x040fe20000001850 */
[----:B------:R-:W3:Y:S01]  /*c740*/  LDSM.16.MT88.4 R16, [R193+0x16000] ;  /* 0x01600000c110783b */ /* 0x000ee20000004200 */
[-C--:B------:R-:W-:Y:S01]  /*c750*/  FMUL.FTZ R108, R108, R2.reuse ;  /* 0x000000026c6c7220 */ /* 0x080fe20000410000 */
[----:B------:R-:W-:Y:S01]  /*c760*/  FMUL.FTZ R109, R109, R2 ;  /* 0x000000026d6d7220 */ /* 0x000fe20000410000 */
[-C--:B------:R-:W-:Y:S01]  /*c770*/  FMUL.FTZ R110, R110, R0.reuse ;  /* 0x000000006e6e7220 */ /* 0x080fe20000410000 */
[----:B------:R-:W-:Y:S01]  /*c780*/  FMUL.FTZ R111, R111, R0 ;  /* 0x000000006f6f7220 */ /* 0x000fe20000410000 */
[C---:B--2---:R-:W-:Y:S01]  /*c790*/  HMMA.16816.F32 R152, R4.reuse, R8, R84 ;  /* 0x000000080498723c */ /* 0x044fe20000001854 */
[-C--:B------:R-:W-:Y:S01]  /*c7a0*/  FMUL.FTZ R112, R112, R2.reuse ;  /* 0x0000000270707220 */ /* 0x080fe20000410000 */
[----:B------:R-:W-:Y:S01]  /*c7b0*/  FMUL.FTZ R113, R113, R2 ;  /* 0x0000000271717220 */ /* 0x000fe20000410000 */
[-C--:B------:R-:W-:Y:S01]  /*c7c0*/  FMUL.FTZ R114, R114, R0.reuse ;  /* 0x0000000072727220 */ /* 0x080fe20000410000 */
[----:B------:R-:W-:Y:S01]  /*c7d0*/  FMUL.FTZ R115, R115, R0 ;  /* 0x0000000073737220 */ /* 0x000fe20000410000 */
[-C--:B------:R-:W-:Y:S01]  /*c7e0*/  FMUL.FTZ R116, R116, R2.reuse ;  /* 0x0000000274747220 */ /* 0x080fe20000410000 */
[C---:B------:R-:W-:Y:S01]  /*c7f0*/  HMMA.16816.F32 R140, R4.reuse, R10, R88 ;  /* 0x0000000a048c723c */ /* 0x040fe20000001858 */
[--C-:B------:R-:W-:Y:S01]  /*c800*/  FFMA.FTZ R8, R29, UR8, -R13.reuse ;  /* 0x000000081d087c23 */ /* 0x100fe2000801080d */
[----:B-1----:R-:W-:Y:S01]  /*c810*/  FFMA.FTZ R3, R31, UR8, -R13 ;  /* 0x000000081f037c23 */ /* 0x002fe2000801080d */
[----:B------:R-:W-:Y:S01]  /*c820*/  FMUL.FTZ R117, R117, R2 ;  /* 0x0000000275757220 */ /* 0x000fe20000410000 */
[-C--:B------:R-:W-:Y:S01]  /*c830*/  FMUL.FTZ R118, R118, R0.reuse ;  /* 0x0000000076767220 */ /* 0x080fe20000410000 */
[----:B------:R1:W2:Y:S01]  /*c840*/  MUFU.EX2 R79, R8 ;  /* 0x00000008004f7308 */ /* 0x0002a20000000800 */
[C---:B------:R-:W-:Y:S01]  /*c850*/  HMMA.16816.F32 R132, R4.reuse, R26, R96 ;  /* 0x0000001a0484723c */ /* 0x040fe20000001860 */
[----:B------:R-:W-:Y:S01]  /*c860*/  LDSM.16.MT88.4 R24, [R193+0x10800] ;  /* 0x01080000c118783b */ /* 0x000fe20000004200 */
[----:B------:R-:W-:Y:S01]  /*c870*/  FMUL.FTZ R119, R119, R0 ;  /* 0x0000000077777220 */ /* 0x000fe20000410000 */
[-C--:B------:R-:W-:Y:S01]  /*c880*/  FMUL.FTZ R120, R120, R2.reuse ;  /* 0x0000000278787220 */ /* 0x080fe20000410000 */
[----:B------:R-:W-:Y:S01]  /*c890*/  FMUL.FTZ R121, R121, R2 ;  /* 0x0000000279797220 */ /* 0x000fe20000410000 */
[-C--:B------:R-:W-:Y:S01]  /*c8a0*/  FMUL.FTZ R122, R122, R0.reuse ;  /* 0x000000007a7a7220 */ /* 0x080fe20000410000 */
[----:B------:R-:W-:Y:S01]  /*c8b0*/  FMUL.FTZ R123, R123, R0 ;  /* 0x000000007b7b7220 */ /* 0x000fe20000410000 */
[----:B------:R4:W-:Y:S01]  /*c8c0*/  MUFU.EX2 R40, R3 ;  /* 0x0000000300287308 */ /* 0x0009e20000000800 */
[----:B------:R-:W-:Y:S01]  /*c8d0*/  LDSM.16.MT88.4 R28, [R194+0x10800] ;  /* 0x01080000c21c783b */ /* 0x000fe20000004200 */
[C---:B-----5:R-:W-:Y:S01]  /*c8e0*/  HMMA.16816.F32 R108, R4.reuse, R20, R108 ;  /* 0x00000014046c723c */ /* 0x060fe2000000186c */
[----:B------:R-:W-:Y:S01]  /*c8f0*/  IMAD.MOV.U32 R64, RZ, RZ, R51 ;  /* 0x000000ffff407224 */ /* 0x000fe200078e0033 */
[----:B------:R-:W-:Y:S01]  /*c900*/  MOV R77, R53 ;  /* 0x00000035004d7202 */ /* 0x000fe20000000f00 */
[----:B------:R-:W-:Y:S01]  /*c910*/  IMAD.MOV.U32 R78, RZ, RZ, R54 ;  /* 0x000000ffff4e7224 */ /* 0x000fe200078e0036 */
[----:B------:R-:W-:Y:S01]  /*c920*/  MOV R87, R61 ;  /* 0x0000003d00577202 */ /* 0x000fe20000000f00 */
[----:B------:R-:W-:Y:S01]  /*c930*/  IMAD.MOV.U32 R76, RZ, RZ, R62 ;  /* 0x000000ffff4c7224 */ /* 0x000fe200078e003e */
[C---:B------:R-:W-:Y:S01]  /*c940*/  HMMA.16816.F32 R112, R4.reuse, R22, R112 ;  /* 0x000000160470723c */ /* 0x040fe20000001870 */
[----:B-1----:R-:W1:Y:S04]  /*c950*/  LDSM.16.MT88.4 R8, [R196+0x16000] ;  /* 0x01600000c408783b */ /* 0x002e680000004200 */
[----:B------:R-:W-:Y:S01]  /*c960*/  LDSM.16.MT88.4 R20, [R193+0x12800] ;  /* 0x01280000c114783b */ /* 0x000fe20000004200 */
[----:B---3--:R-:W-:Y:S01]  /*c970*/  HMMA.16816.F32 R100, R4, R16, R100 ;  /* 0x000000100464723c */ /* 0x008fe20000001864 */
[----:B----4-:R-:W-:-:S04]  /*c980*/  FFMA.FTZ R3, R32, UR8, -R12 ;  /* 0x0000000820037c23 */ /* 0x010fc8000801080c */
[----:B------:R3:W-:Y:S01]  /*c990*/  MUFU.EX2 R71, R3 ;  /* 0x0000000300477308 */ /* 0x0007e20000000800 */
[----:B------:R-:W-:Y:S01]  /*c9a0*/  HMMA.16816.F32 R104, R4, R18, R104 ;  /* 0x000000120468723c */ /* 0x000fe20000001868 */
[----:B------:R-:W4:Y:S01]  /*c9b0*/  LDSM.16.MT88.4 R16, [R195+0x16000] ;  /* 0x01600000c310783b */ /* 0x000f220000004200 */
[----:B---3--:R-:W-:-:S05]  /*c9c0*/  FFMA.FTZ R3, R33, UR8, -R12 ;  /* 0x0000000821037c23 */ /* 0x008fca000801080c */
[----:B------:R3:W5:Y:S01]  /*c9d0*/  MUFU.EX2 R67, R3 ;  /* 0x0000000300437308 */ /* 0x0007620000000800 */
[C---:B-1----:R-:W-:Y:S06]  /*c9e0*/  HMMA.16816.F32 R116, R4.reuse, R8, R116 ;  /* 0x000000080474723c */ /* 0x042fec0000001874 */
[----:B------:R-:W-:Y:S01]  /*c9f0*/  HMMA.16816.F32 R120, R4, R10, R120 ;  /* 0x0000000a0478723c */ /* 0x000fe20000001878 */
[----:B--2---:R-:W-:Y:S01]  /*ca00*/  F2FP.F16.F32.PACK_AB R8, R79, R60 ;  /* 0x0000003c4f08723e */ /* 0x004fe200000000ff */
[----:B---3--:R-:W-:Y:S01]  /*ca10*/  FFMA.FTZ R3, R34, UR8, -R12 ;  /* 0x0000000822037c23 */ /* 0x008fe2000801080c */
[----:B-----5:R-:W-:-:S04]  /*ca20*/  F2FP.F16.F32.PACK_AB R9, R67, R71 ;  /* 0x000000474309723e */ /* 0x020fc800000000ff */
[----:B------:R-:W-:Y:S01]  /*ca30*/  F2FP.F16.F32.PACK_AB R10, R40, R66 ;  /* 0x00000042280a723e */ /* 0x000fe200000000ff */
[C---:B----4-:R-:W-:Y:S01]  /*ca40*/  HMMA.16816.F32 R124, R4.reuse, R16, R124 ;  /* 0x00000010047c723c */ /* 0x050fe2000000187c */
[----:B------:R1:W-:Y:S05]  /*ca50*/  MUFU.EX2 R65, R3 ;  /* 0x0000000300417308 */ /* 0x0003ea0000000800 */
[----:B------:R-:W-:Y:S01]  /*ca60*/  HMMA.16816.F32 R128, R4, R18, R128 ;  /* 0x000000120480723c */ /* 0x000fe20000001880 */
[----:B------:R-:W2:Y:S04]  /*ca70*/  LDSM.16.MT88.4 R16, [R196+0x10800] ;  /* 0x01080000c410783b */ /* 0x000ea80000004200 */
[----:B------:R-:W3:Y:S01]  /*ca80*/  LDSM.16.MT88.4 R4, [R195+0x10800] ;  /* 0x01080000c304783b */ /* 0x000ee20000004200 */
[----:B-1----:R-:W-:-:S03]  /*ca90*/  FFMA.FTZ R3, R35, UR8, -R12 ;  /* 0x0000000823037c23 */ /* 0x002fc6000801080c */
[----:B------:R-:W-:Y:S01]  /*caa0*/  LDSM.16.MT88.4 R32, [R193+0x16800] ;  /* 0x01680000c120783b */ /* 0x000fe20000004200 */
[----:B------:R-:W1:Y:S02]  /*cab0*/  MUFU.EX2 R52, R3 ;  /* 0x0000000300347308 */ /* 0x000e640000000800 */
[----:B-1----:R-:W-:Y:S01]  /*cac0*/  F2FP.F16.F32.PACK_AB R11, R52, R65 ;  /* 0x00000041340b723e */ /* 0x002fe200000000ff */
[----:B------:R-:W-:-:S06]  /*cad0*/  FFMA.FTZ R3, R230, UR8, -R13 ;  /* 0x00000008e6037c23 */ /* 0x000fcc000801080d */
[C---:B------:R-:W-:Y:S06]  /*cae0*/  HMMA.16816.F32 R36, R8.reuse, R24, R36 ;  /* 0x000000180824723c */ /* 0x040fec0000001824 */
[C---:B------:R-:W-:Y:S01]  /*caf0*/  HMMA.16816.F32 R44, R8.reuse, R26, R44 ;  /* 0x0000001a082c723c */ /* 0x040fe2000000182c */
[----:B------:R-:W1:Y:S05]  /*cb00*/  LDSM.16.MT88.4 R24, [R194+0x12800] ;  /* 0x01280000c218783b */ /* 0x000e6a0000004200 */
[C---:B------:R-:W-:Y:S06]  /*cb10*/  HMMA.16816.F32 R48, R8.reuse, R30, R248 ;  /* 0x0000001e0830723c */ /* 0x040fec00000018f8 */
[C---:B------:R-:W-:Y:S01]  /*cb20*/  HMMA.16816.F32 R148, R8.reuse, R28, R148 ;  /* 0x0000001c0894723c */ /* 0x040fe20000001894 */
[----:B------:R-:W-:Y:S01]  /*cb30*/  MOV R249, R52 ;  /* 0x0000003400f97202 */ /* 0x000fe20000000f00 */
[----:B------:R-:W-:Y:S01]  /*cb40*/  IMAD.MOV.U32 R248, RZ, RZ, R55 ;  /* 0x000000fffff87224 */ /* 0x000fe200078e0037 */
[----:B------:R-:W-:Y:S01]  /*cb50*/  MOV R251, R70 ;  /* 0x0000004600fb7202 */ /* 0x000fe20000000f00 */
[----:B------:R-:W-:Y:S01]  /*cb60*/  IMAD.MOV.U32 R250, RZ, RZ, R71 ;  /* 0x000000fffffa7224 */ /* 0x000fe200078e0047 */
[----:B------:R-:W4:Y:S01]  /*cb70*/  LDSM.16.MT88.4 R28, [R196+0x12800] ;  /* 0x01280000c41c783b */ /* 0x000f220000004200 */
[C---:B--2---:R-:W-:Y:S06]  /*cb80*/  HMMA.16816.F32 R52, R8.reuse, R18, R240 ;  /* 0x000000120834723c */ /* 0x044fec00000018f0 */
[C---:B------:R-:W-:Y:S01]  /*cb90*/  HMMA.16816.F32 R68, R8.reuse, R22, R188 ;  /* 0x000000160844723c */ /* 0x040fe200000018bc */
[----:B------:R-:W-:Y:S01]  /*cba0*/  MOV R243, R41 ;  /* 0x0000002900f37202 */ /* 0x000fe20000000f00 */
[----:B------:R-:W-:Y:S01]  /*cbb0*/  IMAD.MOV.U32 R242, RZ, RZ, R40 ;  /* 0x000000fffff27224 */ /* 0x000fe200078e0028 */
[----:B------:R-:W-:Y:S01]  /*cbc0*/  MOV R241, R42 ;  /* 0x0000002a00f17202 */ /* 0x000fe20000000f00 */
[----:B------:R-:W-:Y:S01]  /*cbd0*/  IMAD.MOV.U32 R240, RZ, RZ, R43 ;  /* 0x000000fffff07224 */ /* 0x000fe200078e002b */
[----:B------:R-:W-:Y:S01]  /*cbe0*/  MOV R230, R243 ;  /* 0x000000f300e67202 */ /* 0x000fe20000000f00 */
[----:B---3--:R-:W-:Y:S01]  /*cbf0*/  HMMA.16816.F32 R40, R8, R4, R232 ;  /* 0x000000040828723c */ /* 0x008fe200000018e8 */
[----:B------:R-:W-:Y:S01]  /*cc00*/  MOV R191, R64 ;  /* 0x0000004000bf7202 */ /* 0x000fe20000000f00 */
[----:B------:R-:W-:Y:S01]  /*cc10*/  IMAD.MOV.U32 R190, RZ, RZ, R65 ;  /* 0x000000ffffbe7224 */ /* 0x000fe200078e0041 */
[----:B------:R-:W-:Y:S01]  /*cc20*/  MOV R189, R66 ;  /* 0x0000004200bd7202 */ /* 0x000fe20000000f00 */
[----:B------:R-:W-:-:S02]  /*cc30*/  IMAD.MOV.U32 R188, RZ, RZ, R67 ;  /* 0x000000ffffbc7224 */ /* 0x000fc400078e0043 */
[C---:B------:R-:W-:Y:S01]  /*cc40*/  HMMA.16816.F32 R156, R8.reuse, R16, R156 ;  /* 0x00000010089c723c */ /* 0x040fe2000000189c */
[----:B------:R-:W-:Y:S01]  /*cc50*/  MOV R235, R60 ;  /* 0x0000003c00eb7202 */ /* 0x000fe20000000f00 */
[----:B------:R-:W-:Y:S01]  /*cc60*/  IMAD.MOV.U32 R234, RZ, RZ, R63 ;  /* 0x000000ffffea7224 */ /* 0x000fe200078e003f */
[----:B------:R-:W-:Y:S01]  /*cc70*/  MOV R233, R56 ;  /* 0x0000003800e97202 */ /* 0x000fe20000000f00 */
[----:B------:R-:W-:Y:S01]  /*cc80*/  IMAD.MOV.U32 R232, RZ, RZ, R57 ;  /* 0x000000ffffe87224 */ /* 0x000fe200078e0039 */
[----:B------:R-:W2:Y:S01]  /*cc90*/  LDSM.16.MT88.4 R16, [R195+0x12800] ;  /* 0x01280000c310783b */ /* 0x000ea20000004200 */
[C---:B------:R-:W-:Y:S03]  /*cca0*/  HMMA.16816.F32 R60, R8.reuse, R6, R224 ;  /* 0x00000006083c723c */ /* 0x040fe600000018e0 */
[----:B------:R-:W-:Y:S03]  /*ccb0*/  LDSM.16.MT88.4 R4, [R193+0x14800] ;  /* 0x01480000c104783b */ /* 0x000fe60000004200 */
[C---:B-1----:R-:W-:Y:S01]  /*ccc0*/  HMMA.16816.F32 R64, R8.reuse, R24, R176 ;  /* 0x000000180840723c */ /* 0x042fe200000018b0 */
[----:B------:R-:W-:Y:S01]  /*ccd0*/  MOV R227, R58 ;  /* 0x0000003a00e37202 */ /* 0x000fe20000000f00 */
[----:B------:R-:W-:Y:S01]  /*cce0*/  IMAD.MOV.U32 R224, RZ, RZ, R59 ;  /* 0x000000ffffe07224 */ /* 0x000fe200078e003b */
[----:B------:R1:W3:Y:S03]  /*ccf0*/  MUFU.EX2 R176, R3 ;  /* 0x0000000300b07308 */ /* 0x0002e60000000800 */
[----:B------:R-:W-:Y:S01]  /*cd00*/  HMMA.16816.F32 R56, R8, R20, R184 ;  /* 0x000000140838723c */ /* 0x000fe200000018b8 */
[----:B------:R-:W5:Y:S01]  /*cd10*/  LDSM.16.MT88.4 R20, [R194+0x14800] ;  /* 0x01480000c214783b */ /* 0x000f620000004200 */
[----:B------:R-:W-:Y:S01]  /*cd20*/  IMAD.MOV.U32 R179, RZ, RZ, R76 ;  /* 0x000000ffffb37224 */ /* 0x000fe200078e004c */
[----:B------:R-:W-:Y:S01]  /*cd30*/  MOV R178, R87 ;  /* 0x0000005700b27202 */ /* 0x000fe20000000f00 */
[----:B------:R-:W-:-:S02]  /*cd40*/  IMAD.MOV.U32 R177, RZ, RZ, R188 ;  /* 0x000000ffffb17224 */ /* 0x000fc400078e00bc */
[C---:B----4-:R-:W-:Y:S01]  /*cd50*/  HMMA.16816.F32 R84, R8.reuse, R28, R168 ;  /* 0x0000001c0854723c */ /* 0x050fe200000018a8 */
[----:B------:R-:W-:Y:S01]  /*cd60*/  MOV R184, R77 ;  /* 0x0000004d00b87202 */ /* 0x000fe20000000f00 */
[----:B------:R-:W-:Y:S01]  /*cd70*/  IMAD.MOV.U32 R185, RZ, RZ, R78 ;  /* 0x000000ffffb97224 */ /* 0x000fe200078e004e */
[----:B------:R-:W-:Y:S01]  /*cd80*/  MOV R186, R79 ;  /* 0x0000004f00ba7202 */ /* 0x000fe20000000f00 */
[----:B------:R-:W-:Y:S02]  /*cd90*/  IMAD.MOV.U32 R187, RZ, RZ, R252 ;  /* 0x000000ffffbb7224 */ /* 0x000fe400078e00fc */
[----:B------:R-:W-:Y:S01]  /*cda0*/  HMMA.16816.F32 R76, R8, R26, R180 ;  /* 0x0000001a084c723c */ /* 0x000fe200000018b4 */
[----:B------:R-:W4:Y:S01]  /*cdb0*/  LDSM.16.MT88.4 R24, [R196+0x14800] ;  /* 0x01480000c418783b */ /* 0x000f220000004200 */
[----:B-1----:R-:W-:Y:S01]  /*cdc0*/  FFMA.FTZ R3, R231, UR8, -R13 ;  /* 0x00000008e7037c23 */ /* 0x002fe2000801080d */
[----:B------:R-:W-:Y:S01]  /*cdd0*/  IMAD.MOV.U32 R188, RZ, RZ, R248 ;  /* 0x000000ffffbc7224 */ /* 0x000fe200078e00f8 */
[----:B------:R-:W-:-:S02]  /*cde0*/  MOV R231, R242 ;  /* 0x000000f200e77202 */ /* 0x000fc40000000f00 */
[C---:B------:R-:W-:Y:S01]  /*cdf0*/  HMMA.16816.F32 R88, R8.reuse, R30, R172 ;  /* 0x0000001e0858723c */ /* 0x040fe200000018ac */
[----:B------:R-:W-:Y:S01]  /*ce00*/  LDSM.16.MT88.4 R28, [R195+0x14800] ;  /* 0x01480000c31c783b */ /* 0x000fe20000004200 */
[----:B------:R1:W3:Y:S04]  /*ce10*/  MUFU.EX2 R225, R3 ;  /* 0x0000000300e17308 */ /* 0x0002e80000000800 */
[C---:B------:R-:W-:Y:S06]  /*ce20*/  HMMA.16816.F32 R104, R8.reuse, R34, R104 ;  /* 0x000000220868723c */ /* 0x040fec0000001868 */
[C---:B--2---:R-:W-:Y:S06]  /*ce30*/  HMMA.16816.F32 R96, R8.reuse, R16, R160 ;  /* 0x000000100860723c */ /* 0x044fec00000018a0 */
[----:B------:R-:W-:Y:S01]  /*ce40*/  HMMA.16816.F32 R136, R8, R18, R136 ;  /* 0x000000120888723c */ /* 0x000fe20000001888 */
[----:B------:R-:W2:Y:S01]  /*ce50*/  LDSM.16.MT88.4 R16, [R194+0x16800] ;  /* 0x01680000c210783b */ /* 0x000ea20000004200 */
[----:B-1----:R-:W-:Y:S01]  /*ce60*/  FFMA.FTZ R3, R228, UR8, -R13 ;  /* 0x00000008e4037c23 */ /* 0x002fe2000801080d */
[----:B------:R-:W-:-:S03]  /*ce70*/  IMAD.MOV.U32 R228, RZ, RZ, R241 ;  /* 0x000000ffffe47224 */ /* 0x000fc600078e00f1 */
[C---:B-----5:R-:W-:Y:S01]  /*ce80*/  HMMA.16816.F32 R164, R8.reuse, R20, R164 ;  /* 0x0000001408a4723c */ /* 0x060fe200000018a4 */
[----:B------:R1:W-:Y:S05]  /*ce90*/  MUFU.EX2 R226, R3 ;  /* 0x0000000300e27308 */ /* 0x0003ea0000000800 */
[C---:B------:R-:W-:Y:S01]  /*cea0*/  HMMA.16816.F32 R168, R8.reuse, R22, R80 ;  /* 0x0000001608a8723c */ /* 0x040fe20000001850 */
[----:B------:R-:W5:Y:S05]  /*ceb0*/  LDSM.16.MT88.4 R20, [R195+0x16800] ;  /* 0x01680000c314783b */ /* 0x000f6a0000004200 */
[C---:B------:R-:W-:Y:S06]  /*cec0*/  HMMA.16816.F32 R144, R8.reuse, R4, R144 ;  /* 0x000000040890723c */ /* 0x040fec0000001890 */
[----:B------:R-:W-:Y:S01]  /*ced0*/  HMMA.16816.F32 R160, R8, R6, R72 ;  /* 0x0000000608a0723c */ /* 0x000fe20000001848 */
[----:B------:R-:W3:Y:S01]  /*cee0*/  LDSM.16.MT88.4 R4, [R196+0x16800] ;  /* 0x01680000c404783b */ /* 0x000ee20000004200 */
[----:B-1----:R-:W-:Y:S01]  /*cef0*/  FFMA.FTZ R3, R229, UR8, -R13 ;  /* 0x00000008e5037c23 */ /* 0x002fe2000801080d */
[----:B------:R-:W-:-:S03]  /*cf00*/  MOV R229, R240 ;  /* 0x000000f000e57202 */ /* 0x000fc60000000f00 */
[----:B------:R1:W-:Y:S01]  /*cf10*/  MUFU.EX2 R252, R3 ;  /* 0x0000000300fc7308 */ /* 0x0003e20000000800 */
[C---:B----4-:R-:W-:Y:S06]  /*cf20*/  HMMA.16816.F32 R152, R8.reuse, R24, R152 ;  /* 0x000000180898723c */ /* 0x050fec0000001898 */
[C---:B------:R-:W-:Y:S01]  /*cf30*/  HMMA.16816.F32 R140, R8.reuse, R26, R140 ;  /* 0x0000001a088c723c */ /* 0x040fe2000000188c */
[----:B------:R-:W4:Y:S05]  /*cf40*/  LDSM.16.MT88.4 R24, [R193+0x11000] ;  /* 0x01100000c118783b */ /* 0x000f2a0000004200 */
[----:B------:R-:W-:Y:S01]  /*cf50*/  HMMA.16816.F32 R72, R8, R32, R100 ;  /* 0x000000200848723c */ /* 0x000fe20000001864 */
[----:B------:R-:W4:Y:S01]  /*cf60*/  LDSM.16.MT88.4 R32, [R194+0x11000] ;  /* 0x01100000c220783b */ /* 0x000f220000004200 */
[----:B-1----:R-:W-:-:S04]  /*cf70*/  FFMA.FTZ R3, R247, UR8, -R12 ;  /* 0x00000008f7037c23 */ /* 0x002fc8000801080c */
[C---:B--2---:R-:W-:Y:S01]  /*cf80*/  HMMA.16816.F32 R108, R8.reuse, R16, R108 ;  /* 0x00000010086c723c */ /* 0x044fe2000000186c */
[----:B------:R1:W-:Y:S05]  /*cf90*/  MUFU.EX2 R247, R3 ;  /* 0x0000000300f77308 */ /* 0x0003ea0000000800 */
[C---:B-----5:R-:W-:Y:S06]  /*cfa0*/  HMMA.16816.F32 R172, R8.reuse, R20, R124 ;  /* 0x0000001408ac723c */ /* 0x060fec000000187c */
[----:B------:R-:W-:Y:S01]  /*cfb0*/  HMMA.16816.F32 R128, R8, R22, R128 ;  /* 0x000000160880723c */ /* 0x000fe20000001880 */
[----:B------:R-:W2:Y:S01]  /*cfc0*/  LDSM.16.MT88.4 R20, [R196+0x11000] ;  /* 0x01100000c414783b */ /* 0x000ea20000004200 */
[----:B---3--:R-:W-:-:S02]  /*cfd0*/  MOV R126, R176 ;  /* 0x000000b0007e7202 */ /* 0x008fc40000000f00 */
[----:B------:R-:W-:Y:S02]  /*cfe0*/  MOV R176, R189 ;  /* 0x000000bd00b07202 */ /* 0x000fe40000000f00 */
[C---:B------:R-:W-:Y:S01]  /*cff0*/  HMMA.16816.F32 R112, R8.reuse, R18, R112 ;  /* 0x000000120870723c */ /* 0x040fe20000001870 */
[----:B-1----:R-:W-:Y:S01]  /*d000*/  FFMA.FTZ R3, R246, UR8, -R12 ;  /* 0x00000008f6037c23 */ /* 0x002fe2000801080c */
[----:B------:R-:W1:Y:S01]  /*d010*/  LDSM.16.MT88.4 R16, [R195+0x11000] ;  /* 0x01100000c310783b */ /* 0x000e620000004200 */
[----:B------:R-:W-:Y:S02]  /*d020*/  MOV R189, R249 ;  /* 0x000000f900bd7202 */ /* 0x000fe40000000f00 */
[----:B------:R3:W5:Y:S01]  /*d030*/  MUFU.EX2 R246, R3 ;  /* 0x0000000300f67308 */ /* 0x0007620000000800 */
[----:B------:R-:W-:Y:S01]  /*d040*/  HMMA.16816.F32 R80, R8, R28, R92 ;  /* 0x0000001c0850723c */ /* 0x000fe2000000185c */
[----:B------:R-:W-:-:S05]  /*d050*/  MOV R127, R189 ;  /* 0x000000bd007f7202 */ /* 0x000fca0000000f00 */
[C---:B------:R-:W-:Y:S01]  /*d060*/  HMMA.16816.F32 R132, R8.reuse, R30, R132 ;  /* 0x0000001e0884723c */ /* 0x040fe20000001884 */
[----:B------:R-:W-:Y:S01]  /*d070*/  MOV R125, R174 ;  /* 0x000000ae007d7202 */ /* 0x000fe20000000f00 */
[----:B------:R-:W-:Y:S01]  /*d080*/  IMAD.MOV.U32 R124, RZ, RZ, R175 ;  /* 0x000000ffff7c7224 */ /* 0x000fe200078e00af */
[----:B------:R-:W-:Y:S01]  /*d090*/  MOV R174, R191 ;  /* 0x000000bf00ae7202 */ /* 0x000fe20000000f00 */
[----:B------:R-:W-:Y:S01]  /*d0a0*/  IMAD.MOV.U32 R175, RZ, RZ, R190 ;  /* 0x000000ffffaf7224 */ /* 0x000fe200078e00be */
[----:B------:R-:W-:Y:S01]  /*d0b0*/  LDSM.16.MT88.4 R28, [R194+0x13000] ;  /* 0x01300000c21c783b */ /* 0x000fe20000004200 */
[C---:B------:R-:W-:Y:S01]  /*d0c0*/  HMMA.16816.F32 R180, R8.reuse, R4, R116 ;  /* 0x0000000408b4723c */ /* 0x040fe20000001874 */
[----:B------:R-:W-:Y:S01]  /*d0d0*/  MOV R190, R250 ;  /* 0x000000fa00be7202 */ /* 0x000fe20000000f00 */
[----:B------:R-:W-:Y:S01]  /*d0e0*/  IMAD.MOV.U32 R191, RZ, RZ, R251 ;  /* 0x000000ffffbf7224 */ /* 0x000fe200078e00fb */
[----:B------:R-:W-:Y:S01]  /*d0f0*/  MOV R93, R173 ;  /* 0x000000ad005d7202 */ /* 0x000fe20000000f00 */
[----:B---3--:R-:W-:Y:S01]  /*d100*/  FFMA.FTZ R3, R238, UR8, -R12 ;  /* 0x00000008ee037c23 */ /* 0x008fe2000801080c */
[----:B------:R-:W-:Y:S01]  /*d110*/  IMAD.MOV.U32 R92, RZ, RZ, R172 ;  /* 0x000000ffff5c7224 */ /* 0x000fe200078e00ac */
[----:B------:R-:W-:Y:S01]  /*d120*/  HMMA.16816.F32 R120, R8, R6, R120 ;  /* 0x000000060878723c */ /* 0x000fe20000001878 */
[----:B------:R-:W3:Y:S01]  /*d130*/  LDSM.16.MT88.4 R8, [R193+0x13000] ;  /* 0x01300000c108783b */ /* 0x000ee20000004200 */
[----:B------:R4:W-:Y:S01]  /*d140*/  MUFU.EX2 R238, R3 ;  /* 0x0000000300ee7308 */ /* 0x0009e20000000800 */
[----:B------:R-:W-:Y:S01]  /*d150*/  F2FP.F16.F32.PACK_AB R4, R225, R126 ;  /* 0x0000007ee104723e */ /* 0x000fe200000000ff */
[----:B------:R-:W-:Y:S01]  /*d160*/  IMAD.MOV.U32 R172, RZ, RZ, R227 ;  /* 0x000000ffffac7224 */ /* 0x000fe200078e00e3 */
[----:B-----5:R-:W-:Y:S01]  /*d170*/  F2FP.F16.F32.PACK_AB R5, R246, R247 ;  /* 0x000000f7f605723e */ /* 0x020fe200000000ff */
[----:B------:R-:W-:Y:S01]  /*d180*/  IMAD.MOV.U32 R94, RZ, RZ, R234 ;  /* 0x000000ffff5e7224 */ /* 0x000fe200078e00ea */
[----:B------:R-:W-:-:S02]  /*d190*/  F2FP.F16.F32.PACK_AB R6, R252, R226 ;  /* 0x000000e2fc06723e */ /* 0x000fc400000000ff */
[----:B------:R-:W-:Y:S02]  /*d1a0*/  MOV R173, R224 ;  /* 0x000000e000ad7202 */ /* 0x000fe40000000f00 */
[----:B------:R-:W-:Y:S02]  /*d1b0*/  MOV R227, R232 ;  /* 0x000000e800e37202 */ /* 0x000fe40000000f00 */
[----:B------:R-:W-:Y:S02]  /*d1c0*/  MOV R224, R233 ;  /* 0x000000e900e07202 */ /* 0x000fe40000000f00 */
[----:B------:R-:W-:Y:S01]  /*d1d0*/  MOV R95, R235 ;  /* 0x000000eb005f7202 */ /* 0x000fe20000000f00 */
[----:B----4-:R-:W-:-:S04]  /*d1e0*/  FFMA.FTZ R3, R239, UR8, -R12 ;  /* 0x00000008ef037c23 */ /* 0x010fc8000801080c */
[----:B------:R-:W4:Y:S02]  /*d1f0*/  MUFU.EX2 R239, R3 ;  /* 0x0000000300ef7308 */ /* 0x000f240000000800 */
[----:B----4-:R-:W-:Y:S02]  /*d200*/  F2FP.F16.F32.PACK_AB R7, R239, R238 ;  /* 0x000000eeef07723e */ /* 0x010fe400000000ff */
[----:B------:R-:W-:-:S05]  /*d210*/  MOV R3, R188 ;  /* 0x000000bc00037202 */ /* 0x000fca0000000f00 */
[----:B------:R-:W-:Y:S01]  /*d220*/  HMMA.16816.F32 R248, R4, R24, R36 ;  /* 0x0000001804f8723c */ /* 0x000fe20000001824 */
[----:B------:R-:W4:Y:S01]  /*d230*/  LDSM.16.MT88.4 R36, [R196+0x13000] ;  /* 0x01300000c424783b */ /* 0x000f220000004200 */
[----:B------:R-:W-:-:S04]  /*d240*/  FFMA.FTZ R3, R3, UR8, -R13 ;  /* 0x0000000803037c23 */ /* 0x000fc8000801080d */
[C---:B------:R-:W-:Y:S06]  /*d250*/  HMMA.16816.F32 R148, R4.reuse, R32, R148 ;  /* 0x000000200494723c */ /* 0x040fec0000001894 */
[C---:B------:R-:W-:Y:S01]  /*d260*/  HMMA.16816.F32 R48, R4.reuse, R34, R48 ;  /* 0x000000220430723c */ /* 0x040fe20000001830 */
[----:B------:R-:W5:Y:S05]  /*d270*/  LDSM.16.MT88.4 R32, [R195+0x13000] ;  /* 0x01300000c320783b */ /* 0x000f6a0000004200 */
[C---:B------:R-:W-:Y:S01]  /*d280*/  HMMA.16816.F32 R44, R4.reuse, R26, R44 ;  /* 0x0000001a042c723c */ /* 0x040fe2000000182c */
[----:B------:R-:W5:Y:S05]  /*d290*/  LDSM.16.MT88.4 R24, [R193+0x15000] ;  /* 0x01500000c118783b */ /* 0x000f6a0000004200 */
[C---:B--2---:R-:W-:Y:S06]  /*d2a0*/  HMMA.16816.F32 R156, R4.reuse, R20, R156 ;  /* 0x00000014049c723c */ /* 0x044fec000000189c */
[C---:B------:R-:W-:Y:S01]  /*d2b0*/  HMMA.16816.F32 R52, R4.reuse, R22, R52 ;  /* 0x000000160434723c */ /* 0x040fe20000001834 */
[----:B------:R-:W-:Y:S05]  /*d2c0*/  LDSM.16.MT88.4 R20, [R195+0x15000] ;  /* 0x01500000c314783b */ /* 0x000fea0000004200 */
[C---:B-1----:R-:W-:Y:S06]  /*d2d0*/  HMMA.16816.F32 R240, R4.reuse, R16, R40 ;  /* 0x0000001004f0723c */ /* 0x042fec0000001828 */
[----:B------:R-:W-:Y:S01]  /*d2e0*/  HMMA.16816.F32 R60, R4, R18, R60 ;  /* 0x00000012043c723c */ /* 0x000fe2000000183c */
[----:B------:R-:W1:Y:S01]  /*d2f0*/  LDSM.16.MT88.4 R16, [R194+0x15000] ;  /* 0x01500000c210783b */ /* 0x000e620000004200 */
[----:B------:R-:W-:Y:S01]  /*d300*/  IMAD.MOV.U32 R43, RZ, RZ, R229 ;  /* 0x000000ffff2b7224 */ /* 0x000fe200078e00e5 */
[----:B------:R-:W-:Y:S01]  /*d310*/  MOV R42, R95 ;  /* 0x0000005f002a7202 */ /* 0x000fe20000000f00 */
[----:B------:R-:W-:-:S02]  /*d320*/  IMAD.MOV.U32 R41, RZ, RZ, R190 ;  /* 0x000000ffff297224 */ /* 0x000fc400078e00be */
[C---:B---3--:R-:W-:Y:S06]  /*d330*/  HMMA.16816.F32 R232, R4.reuse, R8, R56 ;  /* 0x0000000804e8723c */ /* 0x048fec0000001838 */
[----:B------:R-:W-:Y:S01]  /*d340*/  HMMA.16816.F32 R68, R4, R10, R68 ;  /* 0x0000000a0444723c */ /* 0x000fe20000001844 */
[----:B------:R-:W2:Y:S01]  /*d350*/  LDSM.16.MT88.4 R8, [R196+0x15000] ;  /* 0x01500000c408783b */ /* 0x000ea20000004200 */
[----:B------:R-:W-:Y:S01]  /*d360*/  MOV R58, R228 ;  /* 0x000000e4003a7202 */ /* 0x000fe20000000f00 */
[----:B------:R-:W-:Y:S01]  /*d370*/  IMAD.MOV.U32 R56, RZ, RZ, R230 ;  /* 0x000000ffff387224 */ /* 0x000fe200078e00e6 */
[----:B------:R-:W-:-:S02]  /*d380*/  MOV R57, R231 ;  /* 0x000000e700397202 */ /* 0x000fc40000000f00 */
[----:B------:R-:W-:Y:S01]  /*d390*/  HMMA.16816.F32 R228, R4, R28, R64 ;  /* 0x0000001c04e4723c */ /* 0x000fe20000001840 */
[----:B------:R-:W-:-:S05]  /*d3a0*/  MOV R59, R94 ;  /* 0x0000005e003b7202 */ /* 0x000fca0000000f00 */
[C---:B----4-:R-:W-:Y:S01]  /*d3b0*/  HMMA.16816.F32 R84, R4.reuse, R36, R84 ;  /* 0x000000240454723c */ /* 0x050fe20000001854 */
[----:B------:R-:W-:Y:S01]  /*d3c0*/  MOV R64, R191 ;  /* 0x000000bf00407202 */ /* 0x000fe20000000f00 */
[----:B------:R-:W-:Y:S01]  /*d3d0*/  IMAD.MOV.U32 R66, RZ, RZ, R225 ;  /* 0x000000ffff427224 */ /* 0x000fe200078e00e1 */
[----:B------:R-:W-:Y:S02]  /*d3e0*/  MOV R65, R224 ;  /* 0x000000e000417202 */ /* 0x000fe40000000f00 */
[----:B------:R-:W-:Y:S01]  /*d3f0*/  MOV R67, R226 ;  /* 0x000000e200437202 */ /* 0x000fe20000000f00 */
[----:B------:R-:W-:Y:S01]  /*d400*/  HMMA.16816.F32 R88, R4, R38, R88 ;  /* 0x000000260458723c */ /* 0x000fe20000001858 */
[----:B------:R-:W-:Y:S01]  /*d410*/  MOV R36, R93 ;  /* 0x0000005d00247202 */ /* 0x000fe20000000f00 */
[----:B------:R-:W-:-:S04]  /*d420*/  IMAD.MOV.U32 R37, RZ, RZ, R92 ;  /* 0x000000ffff257224 */ /* 0x000fc800078e005c */
[----:B-----5:R-:W-:Y:S01]  /*d430*/  HMMA.16816.F32 R92, R4, R32, R96 ;  /* 0x00000020045c723c */ /* 0x020fe20000001860 */
[----:B------:R-:W-:-:S05]  /*d440*/  MOV R39, R227 ;  /* 0x000000e300277202 */ /* 0x000fca0000000f00 */
[C---:B------:R-:W-:Y:S01]  /*d450*/  HMMA.16816.F32 R224, R4.reuse, R24, R144 ;  /* 0x0000001804e0723c */ /* 0x040fe20000001890 */
        /* <DEDUP_REMOVED lines=8> */
[----:B------:R3:W-:Y:S01]  /*d4e0*/  MUFU.EX2 R33, R3 ;  /* 0x0000000300217308 */ /* 0x0007e20000000800 */
        /* <DEDUP_REMOVED lines=12> */
[----:B------:R-:W-:Y:S01]  /*d5b0*/  MOV R57, R174 ;  /* 0x000000ae00397202 */ /* 0x000fe20000000f00 */
[----:B------:R-:W-:Y:S01]  /*d5c0*/  IMAD.MOV.U32 R174, RZ, RZ, R186 ;  /* 0x000000ffffae7224 */ /* 0x000fe200078e00ba */
[----:B------:R-:W-:Y:S01]  /*d5d0*/  MOV R66, R177 ;  /* 0x000000b100427202 */ /* 0x000fe20000000f00 */
[----:B------:R-:W4:Y:S01]  /*d5e0*/  LDSM.16.MT88.4 R28, [R193+0x17000] ;  /* 0x01700000c11c783b */ /* 0x000f220000004200 */
[----:B---3--:R-:W-:Y:S01]  /*d5f0*/  FFMA.FTZ R3, R32, UR8, -R13 ;  /* 0x0000000820037c23 */ /* 0x008fe2000801080d */
[----:B------:R-:W-:Y:S01]  /*d600*/  MOV R67, R178 ;  /* 0x000000b200437202 */ /* 0x000fe20000000f00 */
[----:B-1----:R-:W-:Y:S01]  /*d610*/  HMMA.16816.F32 R188, R4, R16, R164 ;  /* 0x0000001004bc723c */ /* 0x002fe200000018a4 */
[----:B------:R-:W-:Y:S01]  /*d620*/  MOV R172, R184 ;  /* 0x000000b800ac7202 */ /* 0x000fe20000000f00 */
[----:B------:R1:W3:Y:S01]  /*d630*/  MUFU.EX2 R32, R3 ;  /* 0x0000000300207308 */ /* 0x0002e20000000800 */
[----:B------:R-:W-:-:S02]  /*d640*/  MOV R173, R185 ;  /* 0x000000b900ad7202 */ /* 0x000fc40000000f00 */
[----:B------:R-:W-:Y:S01]  /*d650*/  MOV R175, R187 ;  /* 0x000000bb00af7202 */ /* 0x000fe20000000f00 */
[C---:B------:R-:W-:Y:S01]  /*d660*/  HMMA.16816.F32 R168, R4.reuse, R18, R168 ;  /* 0x0000001204a8723c */ /* 0x040fe200000018a8 */
[----:B------:R-:W-:Y:S01]  /*d670*/  MOV R137, R139 ;  /* 0x0000008b00897202 */ /* 0x000fe20000000f00 */
[----:B------:R-:W5:Y:S01]  /*d680*/  LDSM.16.MT88.4 R16, [R196+0x17000] ;  /* 0x01700000c410783b */ /* 0x000f620000004200 */
[----:B------:R-:W-:Y:S02]  /*d690*/  MOV R146, R96 ;  /* 0x0000006000927202 */ /* 0x000fe40000000f00 */
[----:B------:R-:W-:Y:S01]  /*d6a0*/  MOV R139, R97 ;  /* 0x00000061008b7202 */ /* 0x000fe20000000f00 */
[----:B------:R-:W-:Y:S01]  /*d6b0*/  IMAD.MOV.U32 R97, RZ, RZ, R65 ;  /* 0x000000ffff617224 */ /* 0x000fe200078e0041 */
[----:B------:R-:W-:Y:S01]  /*d6c0*/  MOV R136, R99 ;  /* 0x0000006300887202 */ /* 0x000fe20000000f00 */
[----:B--2---:R-:W-:Y:S01]  /*d6d0*/  HMMA.16816.F32 R184, R4, R8, R152 ;  /* 0x0000000804b8723c */ /* 0x004fe20000001898 */
[----:B------:R-:W-:Y:S01]  /*d6e0*/  MOV R96, R64 ;  /* 0x0000004000607202 */ /* 0x000fe20000000f00 */
[----:B------:R-:W-:Y:S01]  /*d6f0*/  IMAD.MOV.U32 R64, RZ, RZ, R56 ;  /* 0x000000ffff407224 */ /* 0x000fe200078e0038 */
[----:B------:R-:W-:Y:S01]  /*d700*/  MOV R98, R66 ;  /* 0x0000004200627202 */ /* 0x000fe20000000f00 */
[----:B------:R-:W-:-:S02]  /*d710*/  IMAD.MOV.U32 R144, RZ, RZ, R136 ;  /* 0x000000ffff907224 */ /* 0x000fc400078e0088 */
[----:B-1----:R-:W-:Y:S01]  /*d720*/  FFMA.FTZ R3, R145, UR8, -R13 ;  /* 0x0000000891037c23 */ /* 0x002fe2000801080d */
[----:B------:R-:W-:Y:S01]  /*d730*/  MOV R99, R67 ;  /* 0x0000004300637202 */ /* 0x000fe20000000f00 */
[----:B------:R-:W-:Y:S01]  /*d740*/  IMAD.MOV.U32 R67, RZ, RZ, R174 ;  /* 0x000000ffff437224 */ /* 0x000fe200078e00ae */
[----:B------:R-:W-:Y:S01]  /*d750*/  MOV R65, R172 ;  /* 0x000000ac00417202 */ /* 0x000fe20000000f00 */
[C---:B------:R-:W-:Y:S01]  /*d760*/  HMMA.16816.F32 R176, R4.reuse, R10, R140 ;  /* 0x0000000a04b0723c */ /* 0x040fe2000000188c */
[----:B------:R-:W-:Y:S01]  /*d770*/  MOV R66, R173 ;  /* 0x000000ad00427202 */ /* 0x000fe20000000f00 */
[----:B------:R-:W1:Y:S01]  /*d780*/  LDSM.16.MT88.4 R8, [R195+0x17000] ;  /* 0x01700000c308783b */ /* 0x000e620000004200 */
[----:B------:R-:W-:Y:S02]  /*d790*/  MOV R56, R175 ;  /* 0x000000af00387202 */ /* 0x000fe40000000f00 */
[----:B------:R-:W-:Y:S01]  /*d7a0*/  MOV R145, R137 ;  /* 0x0000008900917202 */ /* 0x000fe20000000f00 */
[C---:B------:R-:W-:Y:S01]  /*d7b0*/  HMMA.16816.F32 R172, R4.reuse, R20, R80 ;  /* 0x0000001404ac723c */ /* 0x040fe20000001850 */
[----:B------:R2:W-:Y:S01]  /*d7c0*/  MUFU.EX2 R21, R3 ;  /* 0x0000000300157308 */ /* 0x0005e20000000800 */
[----:B------:R-:W-:Y:S01]  /*d7d0*/  MOV R136, R124 ;  /* 0x0000007c00887202 */ /* 0x000fe20000000f00 */
[----:B------:R-:W-:Y:S01]  /*d7e0*/  IMAD.MOV.U32 R38, RZ, RZ, R169 ;  /* 0x000000ffff267224 */ /* 0x000fe200078e00a9 */
[----:B------:R-:W-:Y:S01]  /*d7f0*/  MOV R140, R145 ;  /* 0x00000091008c7202 */ /* 0x000fe20000000f00 */
[----:B------:R-:W-:Y:S01]  /*d800*/  LDSM.16.MT88.4 R152, [R196+0x11800] ;  /* 0x01180000c498783b */ /* 0x000fe20000004200 */
[C---:B------:R-:W-:Y:S01]  /*d810*/  HMMA.16816.F32 R116, R4.reuse, R26, R160 ;  /* 0x0000001a0474723c */ /* 0x040fe200000018a0 */
[----:B------:R-:W-:Y:S01]  /*d820*/  MOV R137, R126 ;  /* 0x0000007e00897202 */ /* 0x000fe20000000f00 */
[----:B------:R-:W-:Y:S01]  /*d830*/  IMAD.MOV.U32 R82, RZ, RZ, R65 ;  /* 0x000000ffff527224 */ /* 0x000fe200078e0041 */
[----:B------:R-:W-:Y:S01]  /*d840*/  MOV R143, R136 ;  /* 0x00000088008f7202 */ /* 0x000fe20000000f00 */
[----:B------:R-:W3:Y:S01]  /*d850*/  LDSM.16.MT88.4 R24, [R194+0x17000] ;  /* 0x01700000c218783b */ /* 0x000ee20000004200 */
[----:B------:R-:W-:Y:S01]  /*d860*/  MOV R40, R168 ;  /* 0x000000a800287202 */ /* 0x000fe20000000f00 */
[----:B------:R-:W-:Y:S01]  /*d870*/  IMAD.MOV.U32 R165, RZ, RZ, R137 ;  /* 0x000000ffffa57224 */ /* 0x000fe200078e0089 */
[----:B------:R-:W-:Y:S01]  /*d880*/  MOV R163, R147 ;  /* 0x0000009300a37202 */ /* 0x000fe20000000f00 */
[----:B------:R-:W-:Y:S01]  /*d890*/  IMAD.MOV.U32 R147, RZ, RZ, R125 ;  /* 0x000000ffff937224 */ /* 0x000fe200078e007d */
[----:B------:R-:W-:Y:S01]  /*d8a0*/  MOV R167, R139 ;  /* 0x0000008b00a77202 */ /* 0x000fe20000000f00 */
[C---:B------:R-:W-:Y:S01]  /*d8b0*/  HMMA.16816.F32 R132, R4.reuse, R22, R132 ;  /* 0x000000160484723c */ /* 0x040fe20000001884 */
[----:B------:R-:W-:Y:S01]  /*d8c0*/  MOV R35, R170 ;  /* 0x000000aa00237202 */ /* 0x000fe20000000f00 */
[----:B--2---:R-:W-:Y:S01]  /*d8d0*/  FFMA.FTZ R3, R146, UR8, -R13 ;  /* 0x0000000892037c23 */ /* 0x004fe2000801080d */
[----:B------:R-:W-:Y:S01]  /*d8e0*/  MOV R146, R138 ;  /* 0x0000008a00927202 */ /* 0x000fe20000000f00 */
[----:B------:R-:W-:Y:S01]  /*d8f0*/  IMAD.MOV.U32 R138, RZ, RZ, R127 ;  /* 0x000000ffff8a7224 */ /* 0x000fe200078e007f */
[----:B------:R-:W-:Y:S01]  /*d900*/  MOV R142, R147 ;  /* 0x00000093008e7202 */ /* 0x000fe20000000f00 */
[----:B------:R2:W3:Y:S01]  /*d910*/  MUFU.EX2 R20, R3 ;  /* 0x0000000300147308 */ /* 0x0004e20000000800 */
[----:B------:R-:W-:Y:S01]  /*d920*/  MOV R34, R171 ;  /* 0x000000ab00227202 */ /* 0x000fe20000000f00 */
[----:B------:R-:W-:Y:S01]  /*d930*/  IMAD.MOV.U32 R141, RZ, RZ, R146 ;  /* 0x000000ffff8d7224 */ /* 0x000fe200078e0092 */
[----:B------:R-:W-:Y:S01]  /*d940*/  MOV R166, R138 ;  /* 0x0000008a00a67202 */ /* 0x000fe20000000f00 */
[C---:B----4-:R-:W-:Y:S01]  /*d950*/  HMMA.16816.F32 R124, R4.reuse, R28, R72 ;  /* 0x0000001c047c723c */ /* 0x050fe20000001848 */
[----:B------:R-:W-:Y:S01]  /*d960*/  LDSM.16.MT88.4 R136, [R193+0x11800] ;  /* 0x01180000c188783b */ /* 0x000fe20000004200 */
[----:B------:R-:W-:Y:S01]  /*d970*/  MOV R80, R99 ;  /* 0x0000006300507202 */ /* 0x000fe20000000f00 */
[----:B------:R-:W-:Y:S01]  /*d980*/  IMAD.MOV.U32 R23, RZ, RZ, R165 ;  /* 0x000000ffff177224 */ /* 0x000fe200078e00a5 */
[----:B------:R-:W-:Y:S01]  /*d990*/  MOV R81, R64 ;  /* 0x0000004000517202 */ /* 0x000fe20000000f00 */
[----:B------:R-:W-:Y:S01]  /*d9a0*/  IMAD.MOV.U32 R99, RZ, RZ, R56 ;  /* 0x000000ffff637224 */ /* 0x000fe200078e0038 */
[----:B-----5:R-:W-:Y:S01]  /*d9b0*/  HMMA.16816.F32 R168, R4, R16, R180 ;  /* 0x0000001004a8723c */ /* 0x020fe200000018b4 */
[----:B------:R-:W-:Y:S01]  /*d9c0*/  IMAD.MOV.U32 R75, RZ, RZ, R40 ;  /* 0x000000ffff4b7224 */ /* 0x000fe200078e0028 */
[----:B------:R-:W-:Y:S01]  /*d9d0*/  MOV R72, R41 ;  /* 0x0000002900487202 */ /* 0x000fe20000000f00 */
[----:B------:R-:W-:Y:S01]  /*d9e0*/  IMAD.MOV.U32 R74, RZ, RZ, R43 ;  /* 0x000000ffff4a7224 */ /* 0x000fe200078e002b */
[----:B------:R-:W-:-:S02]  /*d9f0*/  MOV R73, R42 ;  /* 0x0000002a00497202 */ /* 0x000fc40000000f00 */
[C---:B-1----:R-:W-:Y:S01]  /*da00*/  HMMA.16816.F32 R180, R4.reuse, R8, R140 ;  /* 0x0000000804b4723c */ /* 0x042fe2000000188c */
[----:B--2---:R-:W-:Y:S01]  /*da10*/  FFMA.FTZ R3, R15, UR8, -R12 ;  /* 0x000000080f037c23 */ /* 0x004fe2000801080c */
[----:B------:R-:W-:Y:S01]  /*da20*/  LDSM.16.MT88.4 R40, [R193+0x13800] ;  /* 0x01380000c128783b */ /* 0x000fe20000004200 */
[----:B------:R-:W-:Y:S02]  /*da30*/  MOV R83, R66 ;  /* 0x0000004200537202 */ /* 0x000fe40000000f00 */
[----:B------:R1:W-:Y:S01]  /*da40*/  MUFU.EX2 R15, R3 ;  /* 0x00000003000f7308 */ /* 0x0003e20000000800 */
[----:B------:R-:W-:Y:S01]  /*da50*/  HMMA.16816.F32 R8, R4, R10, R128 ;  /* 0x0000000a0408723c */ /* 0x000fe20000001880 */
[----:B------:R-:W-:-:S05]  /*da60*/  MOV R22, R166 ;  /* 0x000000a600167202 */ /* 0x000fca0000000f00 */
[----:B---3--:R-:W-:Y:S01]  /*da70*/  HMMA.16816.F32 R108, R4, R24, R108 ;  /* 0x00000018046c723c */ /* 0x008fe2000000186c */
[----:B------:R-:W-:Y:S02]  /*da80*/  F2FP.F16.F32.PACK_AB R128, R32, R33 ;  /* 0x000000212080723e */ /* 0x000fe400000000ff */
[----:B------:R-:W-:-:S03]  /*da90*/  F2FP.F16.F32.PACK_AB R130, R20, R21 ;  /* 0x000000151482723e */ /* 0x000fc600000000ff */
[----:B------:R-:W-:Y:S01]  /*daa0*/  HMMA.16816.F32 R28, R4, R30, R104 ;  /* 0x0000001e041c723c */ /* 0x000fe20000001868 */
[----:B------:R-:W-:Y:S01]  /*dab0*/  LDSM.16.MT88.4 R104, [R193+0x17800] ;  /* 0x01780000c168783b */ /* 0x000fe20000004200 */
[----:B-1----:R-:W-:Y:S01]  /*dac0*/  FFMA.FTZ R3, R163, UR8, -R12 ;  /* 0x00000008a3037c23 */ /* 0x002fe2000801080c */
[----:B------:R-:W-:-:S03]  /*dad0*/  MOV R163, R144 ;  /* 0x0000009000a37202 */ /* 0x000fc60000000f00 */
[C---:B------:R-:W-:Y:S01]  /*dae0*/  HMMA.16816.F32 R24, R4.reuse, R26, R112 ;  /* 0x0000001a0418723c */ /* 0x040fe20000001870 */
[----:B------:R-:W1:Y:S01]  /*daf0*/  LDSM.16.MT88.4 R144, [R194+0x11800] ;  /* 0x01180000c290783b */ /* 0x000e620000004200 */
[----:B------:R2:W3:Y:S03]  /*db00*/  MUFU.EX2 R13, R3 ;  /* 0x00000003000d7308 */ /* 0x0004e60000000800 */
[----:B------:R-:W-:Y:S01]  /*db10*/  LDSM.16.MT88.4 R112, [R194+0x17800] ;  /* 0x01780000c270783b */ /* 0x000fe20000004200 */
[----:B------:R-:W-:Y:S03]  /*db20*/  HMMA.16816.F32 R16, R4, R18, R120 ;  /* 0x000000120410723c */ /* 0x000fe60000001878 */
[----:B------:R-:W-:Y:S04]  /*db30*/  LDSM.16.MT88.4 R120, [R196+0x17800] ;  /* 0x01780000c478783b */ /* 0x000fe80000004200 */
[----:B------:R-:W-:Y:S01]  /*db40*/  IMAD.MOV.U32 R6, RZ, RZ, R35 ;  /* 0x000000ffff067224 */ /* 0x000fe200078e0023 */
[----:B------:R-:W-:Y:S01]  /*db50*/  MOV R7, R34 ;  /* 0x0000002200077202 */ /* 0x000fe20000000f00 */
[----:B------:R-:W-:Y:S01]  /*db60*/  IMAD.MOV.U32 R35, RZ, RZ, R36 ;  /* 0x000000ffff237224 */ /* 0x000fe200078e0024 */
[----:B------:R-:W-:-:S02]  /*db70*/  MOV R5, R38 ;  /* 0x0000002600057202 */ /* 0x000fc40000000f00 */
[----:B------:R-:W-:Y:S01]  /*db80*/  MOV R34, R39 ;  /* 0x0000002700227202 */ /* 0x000fe20000000f00 */
[--C-:B--2---:R-:W-:Y:S01]  /*db90*/  FFMA.FTZ R3, R14, UR8, -R12.reuse ;  /* 0x000000080e037c23 */ /* 0x104fe2000801080c */
[----:B---3--:R-:W-:Y:S02]  /*dba0*/  F2FP.F16.F32.PACK_AB R129, R13, R15 ;  /* 0x0000000f0d81723e */ /* 0x008fe400000000ff */
[----:B------:R-:W-:Y:S01]  /*dbb0*/  MOV R4, R75 ;  /* 0x0000004b00047202 */ /* 0x000fe20000000f00 */
[----:B------:R2:W-:Y:S02]  /*dbc0*/  MUFU.EX2 R14, R3 ;  /* 0x00000003000e7308 */ /* 0x0005e40000000800 */
[----:B--2---:R-:W-:Y:S01]  /*dbd0*/  FFMA.FTZ R3, R163, UR8, -R12 ;  /* 0x00000008a3037c23 */ /* 0x004fe2000801080c */
[----:B------:R-:W-:Y:S01]  /*dbe0*/  MOV R12, R167 ;  /* 0x000000a7000c7202 */ /* 0x000fe20000000f00 */
[----:B------:R-:W2:Y:S04]  /*dbf0*/  LDSM.16.MT88.4 R160, [R195+0x11800] ;  /* 0x01180000c3a0783b */ /* 0x000ea80000004200 */
[----:B------:R-:W3:Y:S02]  /*dc00*/  MUFU.EX2 R3, R3 ;  /* 0x0000000300037308 */ /* 0x000ee40000000800 */
[----:B---3--:R-:W-:-:S07]  /*dc10*/  F2FP.F16.F32.PACK_AB R131, R3, R14 ;  /* 0x0000000e0383723e */ /* 0x008fce00000000ff */
[C---:B-1----:R-:W-:Y:S06]  /*dc20*/  HMMA.16816.F32 R148, R128.reuse, R144, R148 ;  /* 0x000000908094723c */ /* 0x042fec0000001894 */
[C---:B------:R-:W-:Y:S01]  /*dc30*/  HMMA.16816.F32 R144, R128.reuse, R146, R48 ;  /* 0x000000928090723c */ /* 0x040fe20000001830 */
[----:B------:R-:W1:Y:S05]  /*dc40*/  LDSM.16.MT88.4 R48, [R194+0x13800] ;  /* 0x01380000c230783b */ /* 0x000e6a0000004200 */
[C---:B------:R-:W-:Y:S06]  /*dc50*/  HMMA.16816.F32 R140, R128.reuse, R136, R248 ;  /* 0x00000088808c723c */ /* 0x040fec00000018f8 */
[C---:B--2---:R-:W-:Y:S01]  /*dc60*/  HMMA.16816.F32 R164, R128.reuse, R160, R240 ;  /* 0x000000a080a4723c */ /* 0x044fe200000018f0 */
[----:B------:R-:W-:Y:S01]  /*dc70*/  MOV R251, R96 ;  /* 0x0000006000fb7202 */ /* 0x000fe20000000f00 */
[----:B------:R-:W-:Y:S01]  /*dc80*/  IMAD.MOV.U32 R249, RZ, RZ, R98 ;  /* 0x000000fffff97224 */ /* 0x000fe200078e0062 */
[----:B------:R-:W-:Y:S01]  /*dc90*/  MOV R250, R97 ;  /* 0x0000006100fa7202 */ /* 0x000fe20000000f00 */
[----:B------:R-:W-:Y:S01]  /*dca0*/  IMAD.MOV.U32 R97, RZ, RZ, R59 ;  /* 0x000000ffff617224 */ /* 0x000fe200078e003b */
[----:B------:R-:W-:Y:S01]  /*dcb0*/  MOV R98, R57 ;  /* 0x0000003900627202 */ /* 0x000fe20000000f00 */
[----:B------:R-:W-:Y:S01]  /*dcc0*/  HMMA.16816.F32 R136, R128, R138, R44 ;  /* 0x0000008a8088723c */ /* 0x000fe2000000182c */
[----:B------:R-:W-:Y:S01]  /*dcd0*/  MOV R240, R37 ;  /* 0x0000002500f07202 */ /* 0x000fe20000000f00 */
[----:B------:R-:W-:Y:S01]  /*dce0*/  IMAD.MOV.U32 R241, RZ, RZ, R74 ;  /* 0x000000fffff17224 */ /* 0x000fe200078e004a */
[----:B------:R-:W-:-:S02]  /*dcf0*/  MOV R96, R58 ;  /* 0x0000003a00607202 */ /* 0x000fc40000000f00 */
[----:B------:R-:W2:Y:S01]  /*dd00*/  LDSM.16.MT88.4 R56, [R196+0x13800] ;  /* 0x01380000c438783b */ /* 0x000ea20000004200 */
[C---:B------:R-:W-:Y:S01]  /*dd10*/  HMMA.16816.F32 R36, R128.reuse, R40, R232 ;  /* 0x000000288024723c */ /* 0x040fe200000018e8 */
[----:B------:R-:W-:Y:S02]  /*dd20*/  MOV R242, R73 ;  /* 0x0000004900f27202 */ /* 0x000fe40000000f00 */
[----:B------:R-:W-:Y:S02]  /*dd30*/  MOV R243, R72 ;  /* 0x0000004800f37202 */ /* 0x000fe40000000f00 */
[----:B------:R-:W-:Y:S01]  /*dd40*/  MOV R248, R67 ;  /* 0x0000004300f87202 */ /* 0x000fe20000000f00 */
[C---:B------:R-:W-:Y:S01]  /*dd50*/  HMMA.16816.F32 R156, R128.reuse, R152, R156 ;  /* 0x00000098809c723c */ /* 0x040fe2000000189c */
[----:B------:R-:W-:Y:S01]  /*dd60*/  MOV R232, R80 ;  /* 0x0000005000e87202 */ /* 0x000fe20000000f00 */
[----:B------:R-:W-:Y:S01]  /*dd70*/  IMAD.MOV.U32 R233, RZ, RZ, R81 ;  /* 0x000000ffffe97224 */ /* 0x000fe200078e0051 */
[----:B------:R-:W-:Y:S01]  /*dd80*/  MOV R235, R82 ;  /* 0x0000005200eb7202 */ /* 0x000fe20000000f00 */
[----:B------:R-:W-:Y:S01]  /*dd90*/  LDSM.16.MT88.4 R64, [R195+0x13800] ;  /* 0x01380000c340783b */ /* 0x000fe20000004200 */
[----:B------:R-:W-:Y:S01]  /*dda0*/  MOV R234, R83 ;  /* 0x0000005300ea7202 */ /* 0x000fe20000000f00 */
[C---:B------:R-:W-:Y:S02]  /*ddb0*/  HMMA.16816.F32 R152, R128.reuse, R154, R52 ;  /* 0x0000009a8098723c */ /* 0x040fe40000001834 */
[----:B------:R-:W3:Y:S04]  /*ddc0*/  LDSM.16.MT88.4 R80, [R194+0x15800] ;  /* 0x01580000c250783b */ /* 0x000ee80000004200 */
[C---:B-1----:R-:W-:Y:S01]  /*ddd0*/  HMMA.16816.F32 R44, R128.reuse, R48, R228 ;  /* 0x00000030802c723c */ /* 0x042fe200000018e4 */
[----:B------:R-:W1:Y:S05]  /*dde0*/  LDSM.16.MT88.4 R72, [R193+0x15800] ;  /* 0x01580000c148783b */ /* 0x000e6a0000004200 */
[----:B------:R-:W-:Y:S01]  /*ddf0*/  HMMA.16816.F32 R48, R128, R50, R76 ;  /* 0x000000328030723c */ /* 0x000fe2000000184c */
[----:B------:R-:W-:Y:S01]  /*de00*/  MOV R229, R97 ;  /* 0x0000006100e57202 */ /* 0x000fe20000000f00 */
[----:B------:R-:W-:Y:S01]  /*de10*/  IMAD.MOV.U32 R228, RZ, RZ, R96 ;  /* 0x000000ffffe47224 */ /* 0x000fe200078e0060 */
[----:B------:R-:W-:Y:S01]  /*de20*/  MOV R230, R98 ;  /* 0x0000006200e67202 */ /* 0x000fe20000000f00 */
[----:B------:R-:W-:-:S02]  /*de30*/  IMAD.MOV.U32 R231, RZ, RZ, R99 ;  /* 0x000000ffffe77224 */ /* 0x000fc400078e0063 */
[----:B------:R-:W-:Y:S01]  /*de40*/  FFMA.FTZ R2, R229, R2, R228 ;  /* 0x00000002e5027223 */ /* 0x000fe200000100e4 */
[----:B------:R-:W-:Y:S01]  /*de50*/  LDSM.16.MT88.4 R96, [R195+0x15800] ;  /* 0x01580000c360783b */ /* 0x000fe20000004200 */
[----:B------:R-:W-:Y:S01]  /*de60*/  FFMA.FTZ R0, R231, R0, R230 ;  /* 0x00000000e7007223 */ /* 0x000fe200000100e6 */
[C---:B------:R-:W-:Y:S01]  /*de70*/  HMMA.16816.F32 R160, R128.reuse, R162, R60 ;  /* 0x000000a280a0723c */ /* 0x040fe2000000183c */
[----:B------:R-:W-:Y:S02]  /*de80*/  FADD.FTZ R2, R232, R2 ;  /* 0x00000002e8027221 */ /* 0x000fe40000010000 */
[----:B------:R-:W-:Y:S02]  /*de90*/  FADD.FTZ R0, R233, R0 ;  /* 0x00000000e9007221 */ /* 0x000fe40000010000 */
[----:B------:R-:W-:Y:S01]  /*dea0*/  FADD.FTZ R2, R234, R2 ;  /* 0x00000002ea027221 */ /* 0x000fe20000010000 */
[----:B--2---:R-:W-:Y:S01]  /*deb0*/  HMMA.16816.F32 R52, R128, R56, R84 ;  /* 0x000000388034723c */ /* 0x004fe20000001854 */
[----:B------:R-:W-:-:S02]  /*dec0*/  FADD.FTZ R0, R235, R0 ;  /* 0x00000000eb007221 */ /* 0x000fc40000010000 */
[----:B------:R-:W-:Y:S02]  /*ded0*/  FADD.FTZ R2, R240, R2 ;  /* 0x00000002f0027221 */ /* 0x000fe40000010000 */
[----:B------:R-:W-:Y:S01]  /*dee0*/  FADD.FTZ R0, R241, R0 ;  /* 0x00000000f1007221 */ /* 0x000fe20000010000 */
[C---:B------:R-:W-:Y:S01]  /*def0*/  HMMA.16816.F32 R56, R128.reuse, R58, R88 ;  /* 0x0000003a8038723c */ /* 0x040fe20000001858 */
[----:B------:R-:W-:Y:S01]  /*df00*/  FADD.FTZ R2, R242, R2 ;  /* 0x00000002f2027221 */ /* 0x000fe20000010000 */
[----:B------:R-:W2:Y:S01]  /*df10*/  LDSM.16.MT88.4 R88, [R196+0x15800] ;  /* 0x01580000c458783b */ /* 0x000ea20000004200 */
[----:B------:R-:W-:Y:S02]  /*df20*/  FADD.FTZ R0, R243, R0 ;  /* 0x00000000f3007221 */ /* 0x000fe40000010000 */
[----:B------:R-:W-:Y:S01]  /*df30*/  FADD.FTZ R2, R248, R2 ;  /* 0x00000002f8027221 */ /* 0x000fe20000010000 */
[----:B------:R-:W-:Y:S01]  /*df40*/  HMMA.16816.F32 R40, R128, R42, R68 ;  /* 0x0000002a8028723c */ /* 0x000fe20000001844 */
[----:B------:R-:W-:-:S02]  /*df50*/  FADD.FTZ R0, R249, R0 ;  /* 0x00000000f9007221 */ /* 0x000fc40000010000 */
[----:B------:R-:W-:Y:S02]  /*df60*/  FADD.FTZ R2, R250, R2 ;  /* 0x00000002fa027221 */ /* 0x000fe40000010000 */
[----:B------:R-:W-:Y:S01]  /*df70*/  FADD.FTZ R0, R251, R0 ;  /* 0x00000000fb007221 */ /* 0x000fe20000010000 */
[C---:B---3--:R-:W-:Y:S01]  /*df80*/  HMMA.16816.F32 R76, R128.reuse, R80, R188 ;  /* 0x00000050804c723c */ /* 0x048fe200000018bc */
[----:B------:R-:W-:Y:S02]  /*df90*/  FADD.FTZ R2, R12, R2 ;  /* 0x000000020c027221 */ /* 0x000fe40000010000 */
[----:B------:R-:W-:Y:S02]  /*dfa0*/  FADD.FTZ R0, R22, R0 ;  /* 0x0000000016007221 */ /* 0x000fe40000010000 */
[----:B------:R-:W-:Y:S01]  /*dfb0*/  FADD.FTZ R2, R23, R2 ;  /* 0x0000000217027221 */ /* 0x000fe20000010000 */
[----:B------:R-:W-:Y:S01]  /*dfc0*/  HMMA.16816.F32 R80, R128, R82, R4 ;  /* 0x000000528050723c */ /* 0x000fe20000001804 */
[----:B------:R-:W3:Y:S01]  /*dfd0*/  LDSM.16.MT88.4 R4, [R195+0x17800] ;  /* 0x01780000c304783b */ /* 0x000ee20000004200 */
[----:B------:R-:W-:Y:S01]  /*dfe0*/  FADD.FTZ R0, R247, R0 ;  /* 0x00000000f7007221 */ /* 0x000fe20000010000 */
[----:B------:R-:W-:-:S03]  /*dff0*/  FADD.FTZ R2, R34, R2 ;  /* 0x0000000222027221 */ /* 0x000fc60000010000 */
[----:B------:R-:W-:Y:S01]  /*e000*/  FADD.FTZ R0, R246, R0 ;  /* 0x00000000f6007221 */ /* 0x000fe20000010000 */
[----:B------:R-:W-:Y:S01]  /*e010*/  FADD.FTZ R2, R35, R2 ;  /* 0x0000000223027221 */ /* 0x000fe20000010000 */
[----:B------:R-:W-:Y:S02]  /*e020*/  HMMA.16816.F32 R60, R128, R64, R92 ;  /* 0x00000040803c723c */ /* 0x000fe4000000185c */
[----:B------:R-:W-:Y:S01]  /*e030*/  FADD.FTZ R0, R238, R0 ;  /* 0x00000000ee007221 */ /* 0x000fe20000010000 */
[----:B------:R-:W-:-:S03]  /*e040*/  FADD.FTZ R2, R252, R2 ;  /* 0x00000002fc027221 */ /* 0x000fc60000010000 */
[----:B------:R-:W-:Y:S01]  /*e050*/  FADD.FTZ R0, R239, R0 ;  /* 0x00000000ef007221 */ /* 0x000fe20000010000 */
[----:B------:R-:W-:Y:S01]  /*e060*/  FADD.FTZ R2, R33, R2 ;  /* 0x0000000221027221 */ /* 0x000fe20000010000 */
[----:B-1----:R-:W-:Y:S02]  /*e070*/  HMMA.16816.F32 R68, R128, R72, R224 ;  /* 0x000000488044723c */ /* 0x002fe400000018e0 */
        /* <DEDUP_REMOVED lines=8> */
[----:B------:R-:W-:Y:S01]  /*e100*/  HMMA.16816.F32 R72, R128, R74, R116 ;  /* 0x0000004a8048723c */ /* 0x000fe20000001874 */
[----:B------:R1:W-:Y:S01]  /*e110*/  STL [R1+0x24], R2 ;  /* 0x0000240201007387 */ /* 0x0003e20000100800 */
[----:B------:R-:W-:-:S03]  /*e120*/  MOV R3, R236 ;  /* 0x000000ec00037202 */ /* 0x000fc60000000f00 */
[----:B------:R1:W-:Y:S01]  /*e130*/  STL [R1+0x28], R0 ;  /* 0x0000280001007387 */ /* 0x0003e20000100800 */
[C---:B--2---:R-:W-:Y:S06]  /*e140*/  HMMA.16816.F32 R84, R128.reuse, R88, R184 ;  /* 0x000000588054723c */ /* 0x044fec00000018b8 */
[C---:B------:R-:W-:Y:S06]  /*e150*/  HMMA.16816.F32 R92, R128.reuse, R96, R172 ;  /* 0x00000060805c723c */ /* 0x040fec00000018ac */
[C---:B------:R-:W-:Y:S06]  /*e160*/  HMMA.16816.F32 R100, R128.reuse, R104, R124 ;  /* 0x000000688064723c */ /* 0x040fec000000187c */
[C---:B------:R-:W-:Y:S06]  /*e170*/  HMMA.16816.F32 R108, R128.reuse, R112, R108 ;  /* 0x00000070806c723c */ /* 0x040fec000000186c */
[C---:B------:R-:W-:Y:S06]  /*e180*/  HMMA.16816.F32 R116, R128.reuse, R120, R168 ;  /* 0x000000788074723c */ /* 0x040fec00000018a8 */
[C---:B------:R-:W-:Y:S06]  /*e190*/  HMMA.16816.F32 R88, R128.reuse, R90, R176 ;  /* 0x0000005a8058723c */ /* 0x040fec00000018b0 */
[C---:B------:R-:W-:Y:S06]  /*e1a0*/  HMMA.16816.F32 R96, R128.reuse, R98, R132 ;  /* 0x000000628060723c */ /* 0x040fec0000001884 */
[----:B------:R-:W-:Y:S01]  /*e1b0*/  HMMA.16816.F32 R104, R128, R106, R28 ;  /* 0x0000006a8068723c */ /* 0x000fe2000000181c */
[----:B------:R-:W-:-:S05]  /*e1c0*/  MOV R132, R237 ;  /* 0x000000ed00847202 */ /* 0x000fca0000000f00 */
[C---:B------:R-:W-:Y:S06]  /*e1d0*/  HMMA.16816.F32 R112, R128.reuse, R114, R24 ;  /* 0x000000728070723c */ /* 0x040fec0000001818 */
[C---:B------:R-:W-:Y:S06]  /*e1e0*/  HMMA.16816.F32 R120, R128.reuse, R122, R16 ;  /* 0x0000007a8078723c */ /* 0x040fec0000001810 */
[C---:B---3--:R-:W-:Y:S06]  /*e1f0*/  HMMA.16816.F32 R124, R128.reuse, R4, R180 ;  /* 0x00000004807c723c */ /* 0x048fec00000018b4 */
[----:B-1----:R-:W-:-:S15]  /*e200*/  HMMA.16816.F32 R128, R128, R6, R8 ;  /* 0x000000068080723c */ /* 0x002fde0000001808 */
[----:B------:R-:W-:-:S09]  /*e210*/  NOP ;  /* 0x0000000000007918 */ /* 0x000fd20000000000 */
.L_x_240:
[----:B------:R-:W-:-:S06]  /*e220*/  UISETP.GT.AND UP0, UPT, UR18, UR5, UPT ;  /* 0x000000051200728c */ /* 0x000fcc000bf04270 */
[----:B------:R-:W-:-:S13]  /*e230*/  PLOP3.LUT P0, PT, PT, PT, UP0, 0x80, 0x0 ;  /* 0x000000000000781c */ /* 0x000fda0003f0f008 */
[----:B------:R-:W-:Y:S05]  /*e240*/  @!P0 BRA `(.L_x_244) ;  /* 0x0000004800bc8947 */ /* 0x000fea0003800000 */
[----:B------:R-:W2:Y:S01]  /*e250*/  LDL.LU R2, [R1+0x88] ;  /* 0x0000880001027983 */ /* 0x000ea20000300800 */
[----:B------:R-:W-:Y:S01]  /*e260*/  ULDC UR4, c[0x0][0x260] ;  /* 0x0000980000047ab9 */ /* 0x000fe20000000800 */
[----:B------:R-:W-:Y:S01]  /*e270*/  IMAD.U32 R8, RZ, RZ, UR24 ;  /* 0x00000018ff087e24 */ /* 0x000fe2000f8e00ff */
[----:B------:R-:W-:Y:S01]  /*e280*/  ULDC.64 UR8, c[0x0][0x218] ;  /* 0x0000860000087ab9 */ /* 0x000fe20000000a00 */
[----:B------:R-:W1:Y:S01]  /*e290*/  S2R R0, SR_TID.X ;  /* 0x0000000000007919 */ /* 0x000e620000002100 */
[----:B------:R-:W-:Y:S01]  /*e2a0*/  IMAD.U32 R6, RZ, RZ, UR4 ;  /* 0x00000004ff067e24 */ /* 0x000fe2000f8e00ff */
[----:B------:R-:W-:Y:S01]  /*e2b0*/  ULDC UR4, c[0x0][0x2d0] ;  /* 0x0000b40000047ab9 */ /* 0x000fe20000000800 */
[----:B------:R-:W-:Y:S01]  /*e2c0*/  ULDC.64 UR6, c[0x0][0x220] ;  /* 0x0000880000067ab9 */ /* 0x000fe20000000a00 */
[----:B------:R-:W-:Y:S01]  /*e2d0*/  SHF.R.S32.HI R251, RZ, 0x1f, R244 ;  /* 0x0000001ffffb7819 */ /* 0x000fe200000114f4 */
[----:B------:R-:W-:Y:S01]  /*e2e0*/  IMAD.MOV.U32 R134, RZ, RZ, R3 ;  /* 0x000000ffff867224 */ /* 0x000fe200078e0003 */
[----:B------:R-:W-:Y:S01]  /*e2f0*/  UIADD3 UR10, UR18, -0x2, URZ ;  /* 0xfffffffe120a7890 */ /* 0x000fe2000fffe03f */
[----:B------:R-:W-:Y:S01]  /*e300*/  IMAD.MOV.U32 R133, RZ, RZ, R132 ;  /* 0x000000ffff857224 */ /* 0x000fe200078e0084 */
[----:B------:R-:W-:Y:S01]  /*e310*/  UMOV UR20, URZ ;  /* 0x0000003f00147c82 */ /* 0x000fe20008000000 */
[----:B------:R-:W-:Y:S01]  /*e320*/  ULDC UR11, c[0x0][0x2d0] ;  /* 0x0000b400000b7ab9 */ /* 0x000fe20000000800 */
[----:B-1----:R-:W-:-:S04]  /*e330*/  SHF.R.S32.HI R4, RZ, 0x1f, R0 ;  /* 0x0000001fff047819 */ /* 0x002fc80000011400 */
[----:B------:R-:W-:-:S04]  /*e340*/  LEA.HI R4, R4, R0, RZ, 0x3 ;  /* 0x0000000004047211 */ /* 0x000fc800078f18ff */
[----:B------:R-:W-:-:S05]  /*e350*/  LOP3.LUT R4, R4, 0xfffffff8, RZ, 0xc0, !PT ;  /* 0xfffffff804047812 */ /* 0x000fca00078ec0ff */
[----:B------:R-:W-:-:S04]  /*e360*/  IMAD.IADD R4, R0, 0x1, -R4 ;  /* 0x0000000100047824 */ /* 0x000fc800078e0a04 */
[----:B------:R-:W-:-:S05]  /*e370*/  IMAD.SHL.U32 R4, R4, 0x8, RZ ;  /* 0x0000000804047824 */ /* 0x000fca00078e00ff */
[----:B------:R-:W-:Y:S01]  /*e380*/  ISETP.GE.AND P2, PT, R4, UR4, PT ;  /* 0x0000000404007c0c */ /* 0x000fe2000bf46270 */
[----:B------:R-:W-:Y:S01]  /*e390*/  IMAD.MOV.U32 R250, RZ, RZ, R244 ;  /* 0x000000fffffa7224 */ /* 0x000fe200078e00f4 */
[--C-:B------:R-:W-:Y:S01]  /*e3a0*/  SHF.R.S32.HI R5, RZ, 0x1f, R4.reuse ;  /* 0x0000001fff057819 */ /* 0x100fe20000011404 */
[----:B------:R-:W-:Y:S02]  /*e3b0*/  ULDC UR4, c[0x0][0x2ec] ;  /* 0x0000bb0000047ab9 */ /* 0x000fe40000000800 */
[----:B------:R-:W-:-:S03]  /*e3c0*/  IMAD.WIDE.U32 R6, R6, UR19, R4 ;  /* 0x0000001306067c25 */ /* 0x000fc6000f8e0004 */
[----:B------:R-:W-:-:S05]  /*e3d0*/  IADD3 R0, P1, R6, UR26, RZ ;  /* 0x0000001a06007c10 */ /* 0x000fca000ff3e0ff */
[----:B------:R-:W1:Y:S01]  /*e3e0*/  @!P2 LDC.64 R10, c[0x0][0x220] ;  /* 0x00008800ff0aab82 */ /* 0x000e620000000a00 */
[----:B------:R-:W-:Y:S02]  /*e3f0*/  IADD3.X R8, R8, UR23, R7, P1, !PT ;  /* 0x0000001708087c10 */ /* 0x000fe40008ffe407 */
[----:B------:R-:W-:-:S05]  /*e400*/  LEA R6, P1, R0, UR8, 0x1 ;  /* 0x0000000800067c11 */ /* 0x000fca000f8208ff */
[----:B------:R-:W3:Y:S01]  /*e410*/  @!P2 LDC.64 R12, c[0x0][0x220] ;  /* 0x00008800ff0cab82 */ /* 0x000ee20000000a00 */
[----:B------:R-:W-:Y:S01]  /*e420*/  LEA.HI.X R0, R0, UR9, R8, 0x1, P1 ;  /* 0x0000000900007c11 */ /* 0x000fe200088f0c08 */
[----:B------:R-:W-:Y:S01]  /*e430*/  ULDC.64 UR8, c[0x0][0x248] ;  /* 0x0000920000087ab9 */ /* 0x000fe20000000a00 */
[----:B-1----:R1:W-:Y:S04]  /*e440*/  @!P2 STL.64 [R1+0x50], R10 ;  /* 0x0000500a0100a387 */ /* 0x0023e80000100a00 */
[----:B---3--:R-:W-:Y:S04]  /*e450*/  @!P2 STL.64 [R1+0x48], R12 ;  /* 0x0000480c0100a387 */ /* 0x008fe80000100a00 */
[----:B------:R3:W-:Y:S01]  /*e460*/  STL [R1+0x20], R6 ;  /* 0x0000200601007387 */ /* 0x0007e20000100800 */
[----:B-1----:R-:W1:Y:S08]  /*e470*/  @!P2 LDC.64 R10, c[0x0][0x220] ;  /* 0x00008800ff0aab82 */ /* 0x002e700000000a00 */
[----:B---3--:R-:W3:Y:S01]  /*e480*/  @!P2 LDC.64 R6, c[0x0][0x220] ;  /* 0x00008800ff06ab82 */ /* 0x008ee20000000a00 */
[----:B-1----:R-:W-:Y:S01]  /*e490*/  @!P2 STL.64 [R1+0x40], R10 ;  /* 0x0000400a0100a387 */ /* 0x002fe20000100a00 */
[----:B--2---:R-:W-:-:S04]  /*e4a0*/  IMAD.WIDE.U32 R4, R2, UR19, R4 ;  /* 0x0000001302047c25 */ /* 0x004fc8000f8e0004 */
[----:B------:R-:W-:Y:S01]  /*e4b0*/  IMAD.U32 R2, RZ, RZ, UR25 ;  /* 0x00000019ff027e24 */ /* 0x000fe2000f8e00ff */
[----:B------:R-:W-:-:S04]  /*e4c0*/  IADD3 R252, P0, R4, UR28, RZ ;  /* 0x0000001c04fc7c10 */ /* 0x000fc8000ff1e0ff */
[----:B------:R-:W-:Y:S01]  /*e4d0*/  IADD3.X R4, R2, UR13, R5, P0, !PT ;  /* 0x0000000d02047c10 */ /* 0x000fe200087fe405 */
[----:B------:R-:W-:Y:S01]  /*e4e0*/  UIADD3 UR13, UR18, -0x1, URZ ;  /* 0xffffffff120d7890 */ /* 0x000fe2000fffe03f */
[----:B------:R-:W-:-:S04]  /*e4f0*/  LEA R2, P0, R252, UR6, 0x1 ;  /* 0x00000006fc027c11 */ /* 0x000fc8000f8008ff */
[----:B------:R-:W-:Y:S01]  /*e500*/  LEA.HI.X R252, R252, UR7, R4, 0x1, P0 ;  /* 0x00000007fcfc7c11 */ /* 0x000fe200080f0c04 */
[----:B------:R1:W-:Y:S01]  /*e510*/  STL [R1+0x18], R2 ;  /* 0x0000180201007387 */ /* 0x0003e20000100800 */
[C---:B------:R-:W-:Y:S01]  /*e520*/  IADD3 R4, P1, R244.reuse, 0x10, RZ ;  /* 0x00000010f4047810 */ /* 0x040fe20007f3e0ff */
[----:B------:R-:W-:Y:S02]  /*e530*/  ULDC.64 UR6, c[0x0][0x250] ;  /* 0x0000940000067ab9 */ /* 0x000fe40000000a00 */
[----:B---3--:R2:W-:Y:S04]  /*e540*/  @!P2 STL.64 [R1+0x38], R6 ;  /* 0x000038060100a387 */ /* 0x0085e80000100a00 */
[----:B------:R-:W-:Y:S04]  /*e550*/  STL [R1+0x1c], R0 ;  /* 0x00001c0001007387 */ /* 0x000fe80000100800 */
[----:B------:R3:W-:Y:S01]  /*e560*/  STL [R1+0x8], R4 ;  /* 0x0000080401007387 */ /* 0x0007e20000100800 */
[----:B-1----:R-:W-:-:S05]  /*e570*/  IADD3 R2, P0, R244, 0x30, RZ ;  /* 0x00000030f4027810 */ /* 0x002fca0007f1e0ff */
[----:B------:R1:W-:Y:S01]  /*e580*/  STL [R1], R2 ;  /* 0x0000000201007387 */ /* 0x0003e20000100800 */
[----:B--2---:R-:W-:-:S05]  /*e590*/  IADD3 R6, P3, R244, 0x20, RZ ;  /* 0x00000020f4067810 */ /* 0x004fca0007f7e0ff */
[----:B------:R-:W-:-:S05]  /*e5a0*/  IMAD.X R7, RZ, RZ, R251, P3 ;  /* 0x000000ffff077224 */ /* 0x000fca00018e06fb */
[----:B------:R-:W-:Y:S04]  /*e5b0*/  STL.64 [R1+0x10], R6 ;  /* 0x0000100601007387 */ /* 0x000fe80000100a00 */
[----:B------:R-:W2:Y:S04]  /*e5c0*/  LDL.LU.64 R12, [R1+0x78] ;  /* 0x00007800010c7983 */ /* 0x000ea80000300a00 */
[----:B------:R-:W1:Y:S04]  /*e5d0*/  LDL.LU.64 R10, [R1+0x80] ;  /* 0x00008000010a7983 */ /* 0x000e680000300a00 */
[----:B---3--:R3:W4:Y:S01]  /*e5e0*/  LDL.64 R4, [R1+0x8] ;  /* 0x0000080001047983 */ /* 0x0087220000100a00 */
[----:B------:R-:W-:-:S02]  /*e5f0*/  IMAD.X R3, RZ, RZ, R251, P0 ;  /* 0x000000ffff037224 */ /* 0x000fc400000e06fb */
[----:B-1----:R-:W-:Y:S02]  /*e600*/  IMAD.MOV.U32 R2, RZ, RZ, R10 ;  /* 0x000000ffff027224 */ /* 0x002fe400078e000a */
[----:B----4-:R-:W-:-:S05]  /*e610*/  IMAD.X R5, RZ, RZ, R251, P1 ;  /* 0x000000ffff057224 */ /* 0x010fca00008e06fb */
[----:B------:R-:W-:Y:S04]  /*e620*/  STL [R1+0xc], R5 ;  /* 0x00000c0501007387 */ /* 0x000fe80000100800 */
[----:B------:R2:W-:Y:S02]  /*e630*/  STL [R1+0x4], R3 ;  /* 0x0000040301007387 */ /* 0x0005e40000100800 */
[----:B--2---:R-:W-:-:S05]  /*e640*/  IMAD.MOV.U32 R3, RZ, RZ, R13 ;  /* 0x000000ffff037224 */ /* 0x004fca00078e000d */
[----:B------:R3:W-:Y:S01]  /*e650*/  STL.64 [R1+0x30], R2 ;  /* 0x0000300201007387 */ /* 0x0007e20000100a00 */
[----:B------:R-:W-:Y:S05]  /*e660*/  BRA `(.L_x_245) ;  /* 0x0000000400c47947 */ /* 0x000fea0003800000 */
.L_x_247:
[----:B------:R-:W2:Y:S01]  /*e670*/  LDL.64 R188, [R1+0x70] ;  /* 0x0000700001bc7983 */ /* 0x000ea20000100a00 */
[----:B------:R-:W1:Y:S01]  /*e680*/  @!P2 LDC.64 R180, c[0x0][0x218] ;  /* 0x00008600ffb4ab82 */ /* 0x000e620000000a00 */
[----:B------:R-:W-:Y:S02]  /*e690*/  UIADD3 UR19, UR18, -0x2, URZ ;  /* 0xfffffffe12137890 */ /* 0x000fe4000fffe03f */
[----:B------:R-:W3:Y:S02]  /*e6a0*/  LDL.64 R186, [R1+0x68] ;  /* 0x0000680001ba7983 */ /* 0x000ee40000100a00 */
[----:B------:R-:W-:Y:S02]  /*e6b0*/  USHF.R.S32.HI UR17, URZ, 0x1f, UR19 ;  /* 0x0000001f3f117899 */ /* 0x000fe40008011413 */
[----:B------:R4:W-:Y:S01]  /*e6c0*/  @P2 STS.128 [R219+0x8000], RZ ;  /* 0x008000ffdb002388 */ /* 0x0009e20000000c00 */
[----:B------:R-:W-:Y:S01]  /*e6d0*/  UIMAD.WIDE.U32 UR22, UR19, UR8, URZ ;  /* 0x00000008131672a5 */ /* 0x000fe2000f8e003f */
[----:B------:R-:W5:Y:S01]  /*e6e0*/  @!P2 LDC.64 R178, c[0x0][0x218] ;  /* 0x00008600ffb2ab82 */ /* 0x000f620000000a00 */
[----:B------:R-:W-:Y:S04]  /*e6f0*/  UIMAD UR17, UR17, UR8, URZ ;  /* 0x00000008111172a4 */ /* 0x000fe8000f8e023f */
[----:B------:R-:W-:Y:S01]  /*e700*/  UIMAD UR17, UR19, UR9, UR17 ;  /* 0x00000009131172a4 */ /* 0x000fe2000f8e0211 */
[----:B------:R-:W-:Y:S02]  /*e710*/  IMAD.U32 R174, RZ, RZ, UR22 ;  /* 0x00000016ffae7e24 */ /* 0x000fe4000f8e00ff */
[----:B------:R-:W-:Y:S01]  /*e720*/  IMAD.U32 R175, RZ, RZ, UR23 ;  /* 0x00000017ffaf7e24 */ /* 0x000fe2000f8e00ff */
[----:B------:R-:W-:Y:S01]  /*e730*/  UIADD3 UR17, UR23, UR17, URZ ;  /* 0x0000001117117290 */ /* 0x000fe2000fffe03f */
[----:B------:R-:W4:Y:S05]  /*e740*/  @!P2 LDC.64 R176, c[0x0][0x218] ;  /* 0x00008600ffb0ab82 */ /* 0x000f2a0000000a00 */
[----:B------:R-:W-:Y:S03]  /*e750*/  IMAD.U32 R175, RZ, RZ, UR17 ;  /* 0x00000011ffaf7e24 */ /* 0x000fe6000f8e00ff */
[----:B------:R-:W4:Y:S01]  /*e760*/  @!P2 LDC.64 R182, c[0x0][0x218] ;  /* 0x00008600ffb6ab82 */ /* 0x000f220000000a00 */
[C---:B--2---:R-:W-:Y:S04]  /*e770*/  LEA R135, P0, R174.reuse, R188, 0x6 ;  /* 0x000000bcae877211 */ /* 0x044fe800078030ff */
[----:B---3--:R-:W-:Y:S02]  /*e780*/  LEA.HI.X R174, R174, R187, R175, 0x6, P0 ;  /* 0x000000bbaeae7211 */ /* 0x008fe400000f34af */
[C---:B-1----:R-:W-:Y:S04]  /*e790*/  @!P2 LEA R180, P0, R135.reuse, R180, 0x1 ;  /* 0x000000b487b4a211 */ /* 0x042fe800078008ff */
[C---:B------:R-:W-:Y:S02]  /*e7a0*/  @!P2 LEA.HI.X R181, R135.reuse, R181, R174, 0x1, P0 ;  /* 0x000000b587b5a211 */ /* 0x040fe400000f0cae */
[----:B------:R-:W-:Y:S03]  /*e7b0*/  IADD3 R135, P0, R135, UR34, RZ ;  /* 0x0000002287877c10 */ /* 0x000fe6000ff1e0ff */
[----:B------:R-:W-:Y:S01]  /*e7c0*/  @!PT LDS RZ, [RZ] ;  /* 0x00000000fffff984 */ /* 0x000fe20000000800 */
[----:B------:R-:W-:Y:S01]  /*e7d0*/  @!PT LDS RZ, [RZ] ;  /* 0x00000000fffff984 */ /* 0x000fe20000000800 */
[----:B------:R-:W-:Y:S01]  /*e7e0*/  @!PT LDS RZ, [RZ] ;  /* 0x00000000fffff984 */ /* 0x000fe20000000800 */
[----:B------:R1:W-:Y:S01]  /*e7f0*/  @!P2 LDGSTS.E.BYPASS.LTC128B.128 [R219+0x8000], desc[UR30][R180.64] ;  /* 0x08000000b4dbafae */ /* 0x0003e2000b901d5e */
[----:B------:R-:W-:Y:S02]  /*e800*/  IADD3.X R174, R174, UR33, RZ, P0, !PT ;  /* 0x00000021aeae7c10 */ /* 0x000fe400087fe4ff */
[C---:B-----5:R-:W-:Y:S01]  /*e810*/  @!P2 LEA R178, P0, R135.reuse, R178, 0x1 ;  /* 0x000000b287b2a211 */ /* 0x060fe200078008ff */
[----:B------:R1:W-:Y:S03]  /*e820*/  @P6 STS.128 [R219+0xa000], RZ ;  /* 0x00a000ffdb006388 */ /* 0x0003e60000000c00 */
[C---:B------:R-:W-:Y:S01]  /*e830*/  @!P2 LEA.HI.X R179, R135.reuse, R179, R174, 0x1, P0 ;  /* 0x000000b387b3a211 */ /* 0x040fe200000f0cae */
[----:B------:R-:W-:Y:S01]  /*e840*/  @!PT LDS RZ, [RZ] ;  /* 0x00000000fffff984 */ /* 0x000fe20000000800 */
[----:B------:R-:W-:Y:S01]  /*e850*/  @!PT LDS RZ, [RZ] ;  /* 0x00000000fffff984 */ /* 0x000fe20000000800 */
[----:B------:R-:W-:Y:S01]  /*e860*/  @!PT LDS RZ, [RZ] ;  /* 0x00000000fffff984 */ /* 0x000fe20000000800 */
[----:B------:R1:W-:Y:S01]  /*e870*/  @!P6 LDGSTS.E.BYPASS.LTC128B.128 [R219+0xa000], desc[UR30][R172.64+0x80] ;  /* 0x0a000080acdbefae */ /* 0x0003e2000b901d5e */
[----:B------:R-:W-:Y:S03]  /*e880*/  IADD3 R135, P0, R135, UR34, RZ ;  /* 0x0000002287877c10 */ /* 0x000fe6000ff1e0ff */
[----:B------:R1:W-:Y:S01]  /*e890*/  @P5 STS.128 [R219+0xc000], RZ ;  /* 0x00c000ffdb005388 */ /* 0x0003e20000000c00 */
[----:B------:R-:W-:Y:S02]  /*e8a0*/  IADD3.X R174, R174, UR33, RZ, P0, !PT ;  /* 0x00000021aeae7c10 */ /* 0x000fe400087fe4ff */
[C---:B----4-:R-:W-:Y:S01]  /*e8b0*/  @!P2 LEA R176, P0, R135.reuse, R176, 0x1 ;  /* 0x000000b087b0a211 */ /* 0x050fe200078008ff */
[----:B------:R-:W-:Y:S01]  /*e8c0*/  @!PT LDS RZ, [RZ] ;  /* 0x00000000fffff984 */ /* 0x000fe20000000800 */
[----:B------:R-:W-:Y:S01]  /*e8d0*/  @!PT LDS RZ, [RZ] ;  /* 0x00000000fffff984 */ /* 0x000fe20000000800 */
[----:B------:R-:W-:Y:S01]  /*e8e0*/  @!PT LDS RZ, [RZ] ;  /* 0x00000000fffff984 */ /* 0x000fe20000000800 */
[----:B------:R1:W-:Y:S03]  /*e8f0*/  @!P5 LDGSTS.E.BYPASS.LTC128B.128 [R219+0xc000], desc[UR30][R172.64+0x100] ;  /* 0x0c000100acdbdfae */ /* 0x0003e6000b901d5e */
[C---:B------:R-:W-:Y:S01]  /*e900*/  @!P2 LEA.HI.X R177, R135.reuse, R177, R174, 0x1, P0 ;  /* 0x000000b187b1a211 */ /* 0x040fe200000f0cae */
[----:B------:R1:W-:Y:S01]  /*e910*/  @P4 STS.128 [R219+0xe000], RZ ;  /* 0x00e000ffdb004388 */ /* 0x0003e20000000c00 */
[----:B------:R-:W-:Y:S03]  /*e920*/  IADD3 R135, P0, R135, UR34, RZ ;  /* 0x0000002287877c10 */ /* 0x000fe6000ff1e0ff */
[----:B------:R-:W-:Y:S01]  /*e930*/  @!PT LDS RZ, [RZ] ;  /* 0x00000000fffff984 */ /* 0x000fe20000000800 */
[----:B------:R-:W-:Y:S01]  /*e940*/  @!PT LDS RZ, [RZ] ;  /* 0x00000000fffff984 */ /* 0x000fe20000000800 */
[----:B------:R-:W-:Y:S01]  /*e950*/  @!PT LDS RZ, [RZ] ;  /* 0x00000000fffff984 */ /* 0x000fe20000000800 */
[----:B------:R1:W-:Y:S01]  /*e960*/  @!P4 LDGSTS.E.BYPASS.LTC128B.128 [R219+0xe000], desc[UR30][R172.64+0x180] ;  /* 0x0e000180acdbcfae */ /* 0x0003e2000b901d5e */
[----:B------:R-:W-:Y:S02]  /*e970*/  IADD3.X R175, R174, UR33, RZ, P0, !PT ;  /* 0x00000021aeaf7c10 */ /* 0x000fe400087fe4ff */
[C---:B------:R-:W-:Y:S01]  /*e980*/  @!P2 LEA R174, P0, R135.reuse, R182, 0x1 ;  /* 0x000000b687aea211 */ /* 0x040fe200078008ff */
        /* <DEDUP_REMOVED lines=63> */
.L_x_245:
[----:B-1-3--:R-:W2:Y:S01]  /*ed80*/  LDL.64 R2, [R1+0x30] ;  /* 0x0000300001027983 */ /* 0x00aea20000100a00 */
[----:B------:R-:W-:Y:S01]  /*ed90*/  UIADD3 UR12, UR18, -0x1, URZ ;  /* 0xffffffff120c7890 */ /* 0x000fe2000fffe03f */
[----:B------:R-:W-:Y:S04]  /*eda0*/  DEPBAR.LE SB0, 0x0 ;  /* 0x000080000000791a */ /* 0x000fe80000000000 */
[----:B------:R-:W3:Y:S01]  /*edb0*/  LDL R0, [R1+0x50] ;  /* 0x0000500001007983 */ /* 0x000ee20000100800 */
[----:B------:R-:W-:Y:S01]  /*edc0*/  UIADD3 UR21, UR13, -UR20, URZ ;  /* 0x800000140d157290 */ /* 0x000fe2000fffe03f */
[----:B------:R-:W-:Y:S01]  /*edd0*/  IMAD.U32 R4, RZ, RZ, UR12 ;  /* 0x0000000cff047e24 */ /* 0x000fe2000f8e00ff */
[----:B------:R-:W-:Y:S01]  /*ede0*/  USHF.R.S32.HI UR19, URZ, 0x1f, UR12 ;  /* 0x0000001f3f137899 */ /* 0x000fe2000801140c */
[----:B------:R-:W4:Y:S01]  /*edf0*/  LDL R23, [R1+0x58] ;  /* 0x0000580001177983 */ /* 0x000f220000100800 */
[----:B------:R-:W-:Y:S02]  /*ee00*/  UIMAD UR17, UR35, UR12, URZ ;  /* 0x0000000c231172a4 */ /* 0x000fe4000f8e023f */
[----:B------:R-:W-:Y:S01]  /*ee10*/  IMAD.U32 R20, RZ, RZ, UR21 ;  /* 0x00000015ff147e24 */ /* 0x000fe2000f8e00ff */
[----:B------:R-:W4:Y:S01]  /*ee20*/  LDL R12, [R1+0x54] ;  /* 0x00005400010c7983 */ /* 0x000f220000100800 */
[----:B------:R-:W-:Y:S02]  /*ee30*/  UIMAD UR17, UR19, UR36, UR17 ;  /* 0x00000024131172a4 */ /* 0x000fe4000f8e0211 */
[----:B------:R-:W-:Y:S01]  /*ee40*/  UISETP.GT.AND UP0, UPT, UR12, UR5, UPT ;  /* 0x000000050c00728c */ /* 0x000fe2000bf04270 */
[----:B------:R-:W4:Y:S04]  /*ee50*/  LDL R24, [R1+0x18] ;  /* 0x0000180001187983 */ /* 0x000f280000100800 */
[----:B------:R-:W4:Y:S04]  /*ee60*/  LDL R22, [R1+0x2c] ;  /* 0x00002c0001167983 */ /* 0x000f280000100800 */
[----:B------:R-:W4:Y:S04]  /*ee70*/  LDL R10, [R1+0x40] ;  /* 0x00004000010a7983 */ /* 0x000f280000100800 */
[----:B------:R-:W4:Y:S04]  /*ee80*/  LDL R9, [R1+0x38] ;  /* 0x0000380001097983 */ /* 0x000f280000100800 */
[----:B------:R-:W4:Y:S04]  /*ee90*/  LDL R21, [R1+0x5c] ;  /* 0x00005c0001157983 */ /* 0x000f280000100800 */
[----:B------:R-:W4:Y:S04]  /*eea0*/  LDL R11, [R1+0x48] ;  /* 0x00004800010b7983 */ /* 0x000f280000100800 */
[----:B------:R-:W4:Y:S04]  /*eeb0*/  LDL R27, [R1+0x4c] ;  /* 0x00004c00011b7983 */ /* 0x000f280000100800 */
[----:B------:R-:W4:Y:S04]  /*eec0*/  LDL.64 R230, [R1+0x8] ;  /* 0x0000080001e67983 */ /* 0x000f280000100a00 */
[----:B------:R-:W4:Y:S04]  /*eed0*/  LDL R26, [R1+0x44] ;  /* 0x00004400011a7983 */ /* 0x000f280000100800 */
[----:B------:R-:W4:Y:S04]  /*eee0*/  LDL R25, [R1+0x3c] ;  /* 0x00003c0001197983 */ /* 0x000f280000100800 */
[----:B------:R-:W4:Y:S04]  /*eef0*/  LDL.64 R228, [R1+0x10] ;  /* 0x0000100001e47983 */ /* 0x000f280000100a00 */
[----:B------:R-:W4:Y:S01]  /*ef00*/  LDL.64 R226, [R1] ;  /* 0x0000000001e27983 */ /* 0x000f220000100a00 */
[----:B------:R-:W-:Y:S06]  /*ef10*/  BAR.SYNC.DEFER_BLOCKING 0x0 ;  /* 0x0000000000007b1d */ /* 0x000fec0000010000 */
[----:B------:R-:W-:Y:S04]  /*ef20*/  @P2 STS.128 [R219+0x10000], RZ ;  /* 0x010000ffdb002388 */ /* 0x000fe80000000c00 */
[----:B------:R-:W4:Y:S04]  /*ef30*/  LDL R225, [R1+0x20] ;  /* 0x0000200001e17983 */ /* 0x000f280000100800 */
[----:B------:R-:W4:Y:S01]  /*ef40*/  LDL R224, [R1+0x1c] ;  /* 0x00001c0001e07983 */ /* 0x000f220000100800 */
[----:B------:R-:W1:Y:S02]  /*ef50*/  S2R R135, SR_TID.X ;  /* 0x0000000000877919 */ /* 0x000e640000002100 */
[----:B-1----:R-:W-:Y:S05]  /*ef60*/  IMAD.SHL.U32 R135, R135, 0x2, RZ ;  /* 0x0000000287877824 */ /* 0x002fea00078e00ff */
[----:B------:R-:W-:Y:S01]  /*ef70*/  LOP3.LUT R135, R135, 0x6, RZ, 0xc0, !PT ;  /* 0x0000000687877812 */ /* 0x000fe200078ec0ff */
[----:B--2---:R-:W-:Y:S01]  /*ef80*/  IMAD.WIDE.U32 R4, R4, UR36, R2 ;  /* 0x0000002404047c25 */ /* 0x004fe2000f8e0002 */
[C---:B------:R-:W-:Y:S03]  /*ef90*/  LEA R2, P0, R20.reuse, R250, 0x6 ;  /* 0x000000fa14027211 */ /* 0x040fe600078030ff */
[----:B------:R-:W-:Y:S01]  /*efa0*/  VIADD R6, R5, UR17 ;  /* 0x0000001105067c36 */ /* 0x000fe20008000000 */
[----:B------:R-:W-:Y:S01]  /*efb0*/  LEA.HI.X.SX32 R3, R20, R251, 0x6, P0 ;  /* 0x000000fb14037211 */ /* 0x000fe200000f36ff */
[----:B------:R-:W-:Y:S01]  /*efc0*/  IMAD.WIDE.U32 R18, R2, UR6, RZ ;  /* 0x0000000602127c25 */ /* 0x000fe2000f8e00ff */
[C---:B------:R-:W-:Y:S01]  /*efd0*/  IADD3 R5, P1, R4.reuse, UR38, RZ ;  /* 0x0000002604057c10 */ /* 0x040fe2000ff3e0ff */
[----:B------:R-:W-:Y:S01]  /*efe0*/  UIADD3 UR17, UR10, -UR20, URZ ;  /* 0x800000140a117290 */ /* 0x000fe2000fffe03f */
[----:B---3--:R-:W-:Y:S01]  /*eff0*/  @!P2 LEA R16, P0, R4, R0, 0x1 ;  /* 0x000000000410a211 */ /* 0x008fe200078008ff */
[----:B------:R-:W-:Y:S01]  /*f000*/  IMAD R8, R3, UR6, RZ ;  /* 0x0000000603087c24 */ /* 0x000fe2000f8e02ff */
[----:B----4-:R-:W-:Y:S02]  /*f010*/  ISETP.GE.AND P6, PT, R23, UR11, PT ;  /* 0x0000000b17007c0c */ /* 0x010fe4000bfc6270 */
[----:B------:R-:W-:Y:S01]  /*f020*/  IADD3.X R7, R6, UR37, RZ, P1, !PT ;  /* 0x0000002506077c10 */ /* 0x000fe20008ffe4ff */
[----:B------:R-:W-:Y:S01]  /*f030*/  IMAD.U32 R132, RZ, RZ, UR17 ;  /* 0x00000011ff847e24 */ /* 0x000fe2000f8e00ff */
[----:B------:R-:W-:Y:S01]  /*f040*/  @!P2 LEA.HI.X R17, R4, R12, R6, 0x1, P0 ;  /* 0x0000000c0411a211 */ /* 0x000fe200000f0c06 */
[----:B------:R-:W-:Y:S01]  /*f050*/  IMAD R6, R2, UR7, R8 ;  /* 0x0000000702067c24 */ /* 0x000fe2000f8e0208 */
[----:B------:R-:W-:Y:S02]  /*f060*/  IADD3 R0, P1, R5, UR38, RZ ;  /* 0x0000002605007c10 */ /* 0x000fe4000ff3e0ff */
[----:B------:R-:W-:Y:S01]  /*f070*/  LEA R8, P4, R18, R24, 0x1 ;  /* 0x0000001812087211 */ /* 0x000fe200078808ff */
[----:B------:R-:W-:Y:S01]  /*f080*/  IMAD.IADD R6, R19, 0x1, R6 ;  /* 0x0000000113067824 */ /* 0x000fe200078e0206 */
[----:B------:R-:W-:Y:S01]  /*f090*/  IADD3.X R3, R7, UR37, RZ, P1, !PT ;  /* 0x0000002507037c10 */ /* 0x000fe20008ffe4ff */
[----:B------:R-:W-:Y:S01]  /*f0a0*/  @!PT LDS RZ, [RZ] ;  /* 0x00000000fffff984 */ /* 0x000fe20000000800 */
[----:B------:R-:W-:Y:S01]  /*f0b0*/  @!PT LDS RZ, [RZ] ;  /* 0x00000000fffff984 */ /* 0x000fe20000000800 */
[----:B------:R-:W-:Y:S01]  /*f0c0*/  @!PT LDS RZ, [RZ] ;  /* 0x00000000fffff984 */ /* 0x000fe20000000800 */
[----:B------:R-:W-:Y:S01]  /*f0d0*/  @!P2 LDGSTS.E.BYPASS.LTC128B.128 [R219+0x10000], desc[UR30][R16.64] ;  /* 0x1000000010dbafae */ /* 0x000fe2000b901d5e */
[----:B------:R-:W-:Y:S02]  /*f0e0*/  @!P2 IADD3 R4, P0, R0, UR38, RZ ;  /* 0x000000260004ac10 */ /* 0x000fe4000ff1e0ff */
[----:B------:R-:W-:Y:S01]  /*f0f0*/  ISETP.GE.AND P5, PT, R22, UR11, PT ;  /* 0x0000000b16007c0c */ /* 0x000fe2000bfa6270 */
[----:B------:R-:W-:Y:S01]  /*f100*/  @P6 STS.128 [R219+0x12000], RZ ;  /* 0x012000ffdb006388 */ /* 0x000fe20000000c00 */
[----:B------:R-:W-:Y:S02]  /*f110*/  @!P2 LEA R12, P1, R0, R10, 0x1 ;  /* 0x0000000a000ca211 */ /* 0x000fe400078208ff */
[----:B------:R-:W-:Y:S02]  /*f120*/  @!P2 IADD3.X R2, R3, UR37, RZ, P0, !PT ;  /* 0x000000250302ac10 */ /* 0x000fe400087fe4ff */
[----:B------:R-:W-:Y:S02]  /*f130*/  @!P2 LEA R10, P0, R4, R9, 0x1 ;  /* 0x00000009040aa211 */ /* 0x000fe400078008ff */
[----:B------:R-:W-:Y:S02]  /*f140*/  LEA.HI.X R9, R18, R252, R6, 0x1, P4 ;  /* 0x000000fc12097211 */ /* 0x000fe400020f0c06 */
[----:B------:R-:W-:Y:S03]  /*f150*/  ISETP.GE.AND P4, PT, R21, UR11, PT ;  /* 0x0000000b15007c0c */ /* 0x000fe6000bf86270 */
[----:B------:R-:W-:Y:S01]  /*f160*/  @!PT LDS RZ, [RZ] ;  /* 0x00000000fffff984 */ /* 0x000fe20000000800 */
[----:B------:R-:W-:Y:S01]  /*f170*/  @!PT LDS RZ, [RZ] ;  /* 0x00000000fffff984 */ /* 0x000fe20000000800 */
[----:B------:R-:W-:Y:S01]  /*f180*/  @!PT LDS RZ, [RZ] ;  /* 0x00000000fffff984 */ /* 0x000fe20000000800 */
[----:B------:R-:W-:Y:S01]  /*f190*/  @!P6 LDGSTS.E.BYPASS.LTC128B.128 [R219+0x12000], desc[UR30][R8.64+0x80] ;  /* 0x1200008008dbefae */ /* 0x000fe2000b901d5e */
[C---:B------:R-:W-:Y:S03]  /*f1a0*/  @!P2 LEA R14, P3, R5.reuse, R11, 0x1 ;  /* 0x0000000b050ea211 */ /* 0x040fe600078608ff */
[----:B------:R-:W-:Y:S01]  /*f1b0*/  @P5 STS.128 [R219+0x14000], RZ ;  /* 0x014000ffdb005388 */ /* 0x000fe20000000c00 */
[----:B------:R-:W-:Y:S02]  /*f1c0*/  @!P2 LEA.HI.X R15, R5, R27, R7, 0x1, P3 ;  /* 0x0000001b050fa211 */ /* 0x000fe400018f0c07 */
[C---:B------:R-:W-:Y:S01]  /*f1d0*/  LEA R6, P3, R20.reuse, R230, 0x6 ;  /* 0x000000e614067211 */ /* 0x040fe200078630ff */
[----:B------:R-:W-:Y:S01]  /*f1e0*/  @!PT LDS RZ, [RZ] ;  /* 0x00000000fffff984 */ /* 0x000fe20000000800 */
[----:B------:R-:W-:Y:S01]  /*f1f0*/  @!PT LDS RZ, [RZ] ;  /* 0x00000000fffff984 */ /* 0x000fe20000000800 */
[----:B------:R-:W-:Y:S01]  /*f200*/  @!PT LDS RZ, [RZ] ;  /* 0x00000000fffff984 */ /* 0x000fe20000000800 */
[----:B------:R-:W-:Y:S03]  /*f210*/  @!P5 LDGSTS.E.BYPASS.LTC128B.128 [R219+0x14000], desc[UR30][R8.64+0x100] ;  /* 0x1400010008dbdfae */ /* 0x000fe6000b901d5e */
[----:B------:R-:W-:Y:S01]  /*f220*/  LEA.HI.X.SX32 R7, R20, R231, 0x6, P3 ;  /* 0x000000e714077211 */ /* 0x000fe200018f36ff */
[----:B------:R-:W-:Y:S01]  /*f230*/  @P4 STS.128 [R219+0x16000], RZ ;  /* 0x016000ffdb004388 */ /* 0x000fe20000000c00 */
[----:B------:R-:W-:Y:S01]  /*f240*/  @!P2 LEA.HI.X R13, R0, R26, R3, 0x1, P1 ;  /* 0x0000001a000da211 */ /* 0x000fe200008f0c03 */
[----:B------:R-:W-:Y:S01]  /*f250*/  IMAD.WIDE.U32 R22, R6, UR6, RZ ;  /* 0x0000000606167c25 */ /* 0x000fe2000f8e00ff */
[----:B------:R-:W-:Y:S01]  /*f260*/  @!P2 LEA.HI.X R11, R4, R25, R2, 0x1, P0 ;  /* 0x00000019040ba211 */ /* 0x000fe200000f0c02 */
[----:B------:R-:W-:Y:S01]  /*f270*/  @!PT LDS RZ, [RZ] ;  /* 0x00000000fffff984 */ /* 0x000fe20000000800 */
[----:B------:R-:W-:Y:S01]  /*f280*/  @!PT LDS RZ, [RZ] ;  /* 0x00000000fffff984 */ /* 0x000fe20000000800 */
[----:B------:R-:W-:Y:S01]  /*f290*/  @!PT LDS RZ, [RZ] ;  /* 0x00000000fffff984 */ /* 0x000fe20000000800 */
[----:B------:R-:W-:Y:S02]  /*f2a0*/  @!P4 LDGSTS.E.BYPASS.LTC128B.128 [R219+0x16000], desc[UR30][R8.64+0x180] ;  /* 0x1600018008dbcfae */ /* 0x000fe4000b901d5e */
[----:B------:R-:W-:Y:S01]  /*f2b0*/  IMAD R0, R7, UR6, RZ ;  /* 0x0000000607007c24 */ /* 0x000fe2000f8e02ff */
[----:B------:R-:W-:Y:S01]  /*f2c0*/  LEA R4, P1, R20, R228, 0x6 ;  /* 0x000000e414047211 */ /* 0x000fe200078230ff */
[----:B------:R-:W-:Y:S02]  /*f2d0*/  @P2 STS.128 [R219+0x10800], RZ ;  /* 0x010800ffdb002388 */ /* 0x000fe40000000c00 */
[----:B------:R-:W-:Y:S01]  /*f2e0*/  IMAD R0, R6, UR7, R0 ;  /* 0x0000000706007c24 */ /* 0x000fe2000f8e0200 */
[----:B------:R-:W-:Y:S01]  /*f2f0*/  LEA R6, P3, R22, R24, 0x1 ;  /* 0x0000001816067211 */ /* 0x000fe200078608ff */
[----:B------:R-:W-:Y:S01]  /*f300*/  @!PT LDS RZ, [RZ] ;  /* 0x00000000fffff984 */ /* 0x000fe20000000800 */
[----:B------:R-:W-:Y:S01]  /*f310*/  @!PT LDS RZ, [RZ] ;  /* 0x00000000fffff984 */ /* 0x000fe20000000800 */
[----:B------:R-:W-:Y:S01]  /*f320*/  @!PT LDS RZ, [RZ] ;  /* 0x00000000fffff984 */ /* 0x000fe20000000800 */
[----:B------:R-:W-:Y:S01]  /*f330*/  @!P2 LDGSTS.E.BYPASS.LTC128B.128 [R219+0x10800], desc[UR30][R14.64] ;  /* 0x108000000edbafae */ /* 0x000fe2000b901d5e */
[C---:B------:R-:W-:Y:S01]  /*f340*/  LEA.HI.X.SX32 R5, R20.reuse, R229, 0x6, P1 ;  /* 0x000000e514057211 */ /* 0x040fe200008f36ff */
[----:B------:R-:W-:Y:S01]  /*f350*/  IMAD.IADD R0, R23, 0x1, R0 ;  /* 0x0000000117007824 */ /* 0x000fe200078e0200 */
[----:B------:R-:W-:Y:S01]  /*f360*/  LEA R2, P0, R20, R226, 0x6 ;  /* 0x000000e214027211 */ /* 0x000fe200078030ff */
[----:B------:R-:W-:Y:S02]  /*f370*/  @P6 STS.128 [R219+0x12800], RZ ;  /* 0x012800ffdb006388 */ /* 0x000fe40000000c00 */
[----:B------:R-:W-:Y:S01]  /*f380*/  IMAD R5, R5, UR6, RZ ;  /* 0x0000000605057c24 */ /* 0x000fe2000f8e02ff */
[----:B------:R-:W-:Y:S01]  /*f390*/  LEA.HI.X R7, R22, R252, R0, 0x1, P3 ;  /* 0x000000fc16077211 */ /* 0x000fe200018f0c00 */
[----:B------:R-:W-:Y:S01]  /*f3a0*/  IMAD.WIDE.U32 R18, R2, UR6, RZ ;  /* 0x0000000602127c25 */ /* 0x000fe2000f8e00ff */
[----:B------:R-:W-:Y:S03]  /*f3b0*/  LEA.HI.X.SX32 R3, R20, R227, 0x6, P0 ;  /* 0x000000e314037211 */ /* 0x000fe600000f36ff */
[----:B------:R-:W-:Y:S01]  /*f3c0*/  @!PT LDS RZ, [RZ] ;  /* 0x00000000fffff984 */ /* 0x000fe20000000800 */
[----:B------:R-:W-:Y:S01]  /*f3d0*/  @!PT LDS RZ, [RZ] ;  /* 0x00000000fffff984 */ /* 0x000fe20000000800 */
[----:B------:R-:W-:Y:S01]  /*f3e0*/  @!PT LDS RZ, [RZ] ;  /* 0x00000000fffff984 */ /* 0x000fe20000000800 */
[----:B------:R-:W-:Y:S01]  /*f3f0*/  @!P6 LDGSTS.E.BYPASS.LTC128B.128 [R219+0x12800], desc[UR30][R6.64+0x80] ;  /* 0x1280008006dbefae */ /* 0x000fe2000b901d5e */
[C---:B------:R-:W-:Y:S02]  /*f400*/  IMAD R5, R4.reuse, UR7, R5 ;  /* 0x0000000704057c24 */ /* 0x040fe4000f8e0205 */
[----:B------:R-:W-:Y:S01]  /*f410*/  IMAD.WIDE.U32 R20, R4, UR6, RZ ;  /* 0x0000000604147c25 */ /* 0x000fe2000f8e00ff */
[----:B------:R-:W-:Y:S03]  /*f420*/  @P5 STS.128 [R219+0x14800], RZ ;  /* 0x014800ffdb005388 */ /* 0x000fe60000000c00 */
[----:B------:R-:W-:Y:S01]  /*f430*/  IMAD.IADD R5, R21, 0x1, R5 ;  /* 0x0000000115057824 */ /* 0x000fe200078e0205 */
[----:B------:R-:W-:Y:S01]  /*f440*/  @!PT LDS RZ, [RZ] ;  /* 0x00000000fffff984 */ /* 0x000fe20000000800 */
[----:B------:R-:W-:Y:S01]  /*f450*/  @!PT LDS RZ, [RZ] ;  /* 0x00000000fffff984 */ /* 0x000fe20000000800 */
[----:B------:R-:W-:Y:S01]  /*f460*/  @!PT LDS RZ, [RZ] ;  /* 0x00000000fffff984 */ /* 0x000fe20000000800 */
[----:B------:R-:W-:Y:S01]  /*f470*/  @!P5 LDGSTS.E.BYPASS.LTC128B.128 [R219+0x14800], desc[UR30][R6.64+0x100] ;  /* 0x1480010006dbdfae */ /* 0x000fe2000b901d5e */
[C---:B------:R-:W-:Y:S01]  /*f480*/  LEA R4, P1, R20.reuse, R24, 0x1 ;  /* 0x0000001814047211 */ /* 0x040fe200078208ff */
[----:B------:R-:W-:Y:S02]  /*f490*/  IMAD R3, R3, UR6, RZ ;  /* 0x0000000603037c24 */ /* 0x000fe4000f8e02ff */
[----:B------:R-:W-:Y:S01]  /*f4a0*/  @P4 STS.128 [R219+0x16800], RZ ;  /* 0x016800ffdb004388 */ /* 0x000fe20000000c00 */
[----:B------:R-:W-:Y:S01]  /*f4b0*/  LEA.HI.X R5, R20, R252, R5, 0x1, P1 ;  /* 0x000000fc14057211 */ /* 0x000fe200008f0c05 */
[----:B------:R-:W-:Y:S01]  /*f4c0*/  IMAD R3, R2, UR7, R3 ;  /* 0x0000000702037c24 */ /* 0x000fe2000f8e0203 */
[C---:B------:R-:W-:Y:S01]  /*f4d0*/  LEA R2, P0, R18.reuse, R24, 0x1 ;  /* 0x0000001812027211 */ /* 0x040fe200078008ff */
[----:B------:R-:W-:Y:S01]  /*f4e0*/  @!PT LDS RZ, [RZ] ;  /* 0x00000000fffff984 */ /* 0x000fe20000000800 */
[----:B------:R-:W-:Y:S01]  /*f4f0*/  @!PT LDS RZ, [RZ] ;  /* 0x00000000fffff984 */ /* 0x000fe20000000800 */
[----:B------:R-:W-:Y:S01]  /*f500*/  @!PT LDS RZ, [RZ] ;  /* 0x00000000fffff984 */ /* 0x000fe20000000800 */
[----:B------:R-:W-:Y:S02]  /*f510*/  @!P4 LDGSTS.E.BYPASS.LTC128B.128 [R219+0x16800], desc[UR30][R6.64+0x180] ;  /* 0x1680018006dbcfae */ /* 0x000fe4000b901d5e */
[----:B------:R-:W-:Y:S02]  /*f520*/  IMAD.IADD R3, R19, 0x1, R3 ;  /* 0x0000000113037824 */ /* 0x000fe400078e0203 */
[----:B------:R-:W-:Y:S03]  /*f530*/  @P2 STS.128 [R219+0x11000], RZ ;  /* 0x011000ffdb002388 */ /* 0x000fe60000000c00 */
[----:B------:R-:W-:Y:S01]  /*f540*/  LEA.HI.X R3, R18, R252, R3, 0x1, P0 ;  /* 0x000000fc12037211 */ /* 0x000fe200000f0c03 */
        /* <DEDUP_REMOVED lines=40> */
[----:B-1---5:R-:W1:Y:S04]  /*f7d0*/  LDSM.16.M88.4 R8, [R192+0x8000] ;  /* 0x00800000c008783b */ /* 0x022e680000000200 */
[----:B------:R-:W3:Y:S04]  /*f7e0*/  LDSM.16.M88.4 R16, [R192+0x8800] ;  /* 0x00880000c010783b */ /* 0x000ee80000000200 */
[----:B------:R-:W4:Y:S04]  /*f7f0*/  LDSM.16.M88.4 R24, [R192+0x9000] ;  /* 0x00900000c018783b */ /* 0x000f280000000200 */
[----:B------:R-:W4:Y:S04]  /*f800*/  LDSM.16.M88.4 R168, [R192+0x9800] ;  /* 0x00980000c0a8783b */ /* 0x000f280000000200 */
[----:B------:R-:W0:Y:S01]  /*f810*/  LDGDEPBAR ;  /* 0x00000000000079af */ /* 0x000e220000000000 */
[C---:B--2---:R-:W-:Y:S03]  /*f820*/  LEA R2, P0, R132.reuse, R250, 0x6 ;  /* 0x000000fa84027211 */ /* 0x044fe600078030ff */
[----:B------:R-:W-:Y:S01]  /*f830*/  LDSM.16.M88.4 R172, [R200] ;  /* 0x00000000c8ac783b */ /* 0x000fe20000000200 */
[----:B------:R-:W-:Y:S03]  /*f840*/  LEA.HI.X.SX32 R3, R132, R251, 0x6, P0 ;  /* 0x000000fb84037211 */ /* 0x000fe600000f36ff */
[----:B------:R-:W2:Y:S04]  /*f850*/  LDSM.16.M88.4 R176, [R203] ;  /* 0x00000000cbb0783b */ /* 0x000ea80000000200 */
[----:B------:R-:W-:Y:S01]  /*f860*/  LDSM.16.M88.4 R180, [R217] ;  /* 0x00000000d9b4783b */ /* 0x000fe20000000200 */
[----:B------:R-:W-:Y:S03]  /*f870*/  IMAD R0, R3, UR8, RZ ;  /* 0x0000000803007c24 */ /* 0x000fe6000f8e02ff */
[----:B------:R-:W-:Y:S04]  /*f880*/  LDSM.16.M88.4 R184, [R202] ;  /* 0x00000000cab8783b */ /* 0x000fe80000000200 */
[----:B------:R-:W-:Y:S01]  /*f890*/  LDSM.16.M88.4 R188, [R198+0x8000] ;  /* 0x00800000c6bc783b */ /* 0x000fe20000000200 */
[C---:B-1----:R-:W-:Y:S06]  /*f8a0*/  HMMA.16816.F32 R4, R32.reuse, R8, RZ ;  /* 0x000000082004723c */ /* 0x042fec00000018ff */
[C---:B------:R-:W-:Y:S06]  /*f8b0*/  HMMA.16816.F32 R8, R32.reuse, R10, RZ ;  /* 0x0000000a2008723c */ /* 0x040fec00000018ff */
[C---:B---3--:R-:W-:Y:S06]  /*f8c0*/  HMMA.16816.F32 R12, R32.reuse, R16, RZ ;  /* 0x00000010200c723c */ /* 0x048fec00000018ff */
[C---:B------:R-:W-:Y:S06]  /*f8d0*/  HMMA.16816.F32 R16, R32.reuse, R18, RZ ;  /* 0x000000122010723c */ /* 0x040fec00000018ff */
[C---:B----4-:R-:W-:Y:S06]  /*f8e0*/  HMMA.16816.F32 R20, R32.reuse, R24, RZ ;  /* 0x000000182014723c */ /* 0x050fec00000018ff */
[C---:B------:R-:W-:Y:S06]  /*f8f0*/  HMMA.16816.F32 R24, R32.reuse, R26, RZ ;  /* 0x0000001a2018723c */ /* 0x040fec00000018ff */
[C---:B------:R-:W-:Y:S06]  /*f900*/  HMMA.16816.F32 R28, R32.reuse, R168, RZ ;  /* 0x000000a8201c723c */ /* 0x040fec00000018ff */
[----:B------:R-:W-:Y:S01]  /*f910*/  HMMA.16816.F32 R32, R32, R170, RZ ;  /* 0x000000aa2020723c */ /* 0x000fe200000018ff */
[----:B------:R-:W1:Y:S05]  /*f920*/  LDSM.16.M88.4 R168, [R218] ;  /* 0x00000000daa8783b */ /* 0x000e6a0000000200 */
[C---:B--2---:R-:W-:Y:S06]  /*f930*/  HMMA.16816.F32 R4, R172.reuse, R176, R4 ;  /* 0x000000b0ac04723c */ /* 0x044fec0000001804 */
[C---:B------:R-:W-:Y:S01]  /*f940*/  HMMA.16816.F32 R8, R172.reuse, R178, R8 ;  /* 0x000000b2ac08723c */ /* 0x040fe20000001808 */
[----:B------:R-:W2:Y:S05]  /*f950*/  LDSM.16.M88.4 R176, [R216] ;  /* 0x00000000d8b0783b */ /* 0x000eaa0000000200 */
[C---:B-1----:R-:W-:Y:S06]  /*f960*/  HMMA.16816.F32 R12, R172.reuse, R168, R12 ;  /* 0x000000a8ac0c723c */ /* 0x042fec000000180c */
[C---:B------:R-:W-:Y:S01]  /*f970*/  HMMA.16816.F32 R16, R172.reuse, R170, R16 ;  /* 0x000000aaac10723c */ /* 0x040fe20000001810 */
[----:B------:R-:W1:Y:S05]  /*f980*/  LDSM.16.M88.4 R168, [R198+0x8800] ;  /* 0x00880000c6a8783b */ /* 0x000e6a0000000200 */
[C---:B------:R-:W-:Y:S06]  /*f990*/  HMMA.16816.F32 R20, R172.reuse, R180, R20 ;  /* 0x000000b4ac14723c */ /* 0x040fec0000001814 */
[C---:B------:R-:W-:Y:S01]  /*f9a0*/  HMMA.16816.F32 R24, R172.reuse, R182, R24 ;  /* 0x000000b6ac18723c */ /* 0x040fe20000001818 */
[----:B------:R-:W-:Y:S05]  /*f9b0*/  LDSM.16.M88.4 R180, [R201] ;  /* 0x00000000c9b4783b */ /* 0x000fea0000000200 */
[C---:B--2---:R-:W-:Y:S06]  /*f9c0*/  HMMA.16816.F32 R28, R172.reuse, R176, R28 ;  /* 0x000000b0ac1c723c */ /* 0x044fec000000181c */
[----:B------:R-:W-:Y:S01]  /*f9d0*/  HMMA.16816.F32 R32, R172, R178, R32 ;  /* 0x000000b2ac20723c */ /* 0x000fe20000001820 */
[----:B------:R-:W2:Y:S04]  /*f9e0*/  LDSM.16.M88.4 R172, [R198+0x9000] ;  /* 0x00900000c6ac783b */ /* 0x000ea80000000200 */
[----:B------:R-:W3:Y:S01]  /*f9f0*/  LDSM.16.M88.4 R176, [R198+0x9800] ;  /* 0x00980000c6b0783b */ /* 0x000ee20000000200 */
[C---:B------:R-:W-:Y:S06]  /*fa00*/  HMMA.16816.F32 R4, R184.reuse, R188, R4 ;  /* 0x000000bcb804723c */ /* 0x040fec0000001804 */
[C---:B------:R-:W-:Y:S01]  /*fa10*/  HMMA.16816.F32 R8, R184.reuse, R190, R8 ;  /* 0x000000beb808723c */ /* 0x040fe20000001808 */
[----:B------:R-:W4:Y:S05]  /*fa20*/  LDSM.16.M88.4 R188, [R197] ;  /* 0x00000000c5bc783b */ /* 0x000f2a0000000200 */
        /* <DEDUP_REMOVED lines=8> */
[----:B------:R-:W3:Y:S04]  /*fab0*/  LDSM.16.M88.4 R176, [R197+0x1800] ;  /* 0x00180000c5b0783b */ /* 0x000ee80000000200 */
        /* <DEDUP_REMOVED lines=23> */
[C---:B---3--:R-:W-:Y:S06]  /*fc30*/  HMMA.16816.F32 R28, R184.reuse, R176, R28 ;  /* 0x000000b0b81c723c */ /* 0x048fec000000181c */
[----:B------:R-:W-:Y:S01]  /*fc40*/  HMMA.16816.F32 R32, R184, R178, R32 ;  /* 0x000000b2b820723c */ /* 0x000fe20000001820 */
[----:B------:R-:W3:Y:S04]  /*fc50*/  LDSM.16.M88.4 R176, [R212] ;  /* 0x00000000d4b0783b */ /* 0x000ee80000000200 */
        /* <DEDUP_REMOVED lines=129> */
[----:B------:R-:W3:Y:S01]  /*10470*/  LDSM.16.M88.4 R176, [R197+0x7800] ;  /* 0x00780000c5b0783b */ /* 0x000ee20000000200 */
[----:B------:R-:W-:Y:S04]  /*10480*/  DEPBAR.LE SB0, 0x0 ;  /* 0x000080000000791a */ /* 0x000fe80000000000 */
[C---:B----4-:R-:W-:Y:S01]  /*10490*/  HMMA.16816.F32 R4, R180.reuse, R188, R4 ;  /* 0x000000bcb404723c */ /* 0x050fe20000001804 */
[----:B------:R-:W-:Y:S05]  /*104a0*/  BAR.SYNC.DEFER_BLOCKING 0x0 ;  /* 0x0000000000007b1d */ /* 0x000fea0000010000 */
[C---:B------:R-:W-:Y:S06]  /*104b0*/  HMMA.16816.F32 R8, R180.reuse, R190, R8 ;  /* 0x000000beb408723c */ /* 0x040fec0000001808 */
[C---:B-1----:R-:W-:Y:S06]  /*104c0*/  HMMA.16816.F32 R12, R180.reuse, R168, R12 ;  /* 0x000000a8b40c723c */ /* 0x042fec000000180c */
[C---:B------:R-:W-:Y:S05]  /*104d0*/  HMMA.16816.F32 R16, R180.reuse, R170, R16 ;  /* 0x000000aab410723c */ /* 0x040fea0000001810 */
[C---:B------:R-:W-:Y:S01]  /*104e0*/  IMAD.WIDE.U32 R168, R2.reuse, UR8, RZ ;  /* 0x0000000802a87c25 */ /* 0x040fe2000f8e00ff */
[C---:B--2---:R-:W-:Y:S05]  /*104f0*/  HMMA.16816.F32 R20, R180.reuse, R172, R20 ;  /* 0x000000acb414723c */ /* 0x044fea0000001814 */
[----:B------:R-:W-:Y:S01]  /*10500*/  IMAD R2, R2, UR9, R0 ;  /* 0x0000000902027c24 */ /* 0x000fe2000f8e0200 */
[C---:B------:R-:W-:Y:S01]  /*10510*/  HMMA.16816.F32 R24, R180.reuse, R174, R24 ;  /* 0x000000aeb418723c */ /* 0x040fe20000001818 */
[----:B------:R-:W-:Y:S04]  /*10520*/  IMAD.U32 R0, RZ, RZ, UR12 ;  /* 0x0000000cff007e24 */ /* 0x000fe8000f8e00ff */
[----:B------:R-:W-:Y:S01]  /*10530*/  IMAD.IADD R2, R169, 0x1, R2 ;  /* 0x00000001a9027824 */ /* 0x000fe200078e0202 */
[----:B------:R-:W-:Y:S01]  /*10540*/  LEA R172, P0, R168, R225, 0x1 ;  /* 0x000000e1a8ac7211 */ /* 0x000fe200078008ff */
[----:B------:R-:W-:Y:S01]  /*10550*/  IMAD R0, R0, 0x40, R135 ;  /* 0x0000004000007824 */ /* 0x000fe200078e0287 */
[----:B------:R-:W-:Y:S01]  /*10560*/  LEA R170, P3, R132, R230, 0x6 ;  /* 0x000000e684aa7211 */ /* 0x000fe200078630ff */
[C---:B---3--:R-:W-:Y:S03]  /*10570*/  HMMA.16816.F32 R28, R180.reuse, R176, R28 ;  /* 0x000000b0b41c723c */ /* 0x048fe6000000181c */
[----:B------:R-:W-:Y:S01]  /*10580*/  LEA.HI.X R173, R168, R224, R2, 0x1, P0 ;  /* 0x000000e0a8ad7211 */ /* 0x000fe200000f0c02 */
[----:B------:R-:W-:Y:S01]  /*10590*/  IMAD.WIDE.U32 R184, R170, UR8, RZ ;  /* 0x00000008aab87c25 */ /* 0x000fe2000f8e00ff */
[----:B------:R-:W-:Y:S01]  /*105a0*/  LEA R2, P0, R132, R226, 0x6 ;  /* 0x000000e284027211 */ /* 0x000fe200078030ff */
[----:B------:R-:W-:Y:S05]  /*105b0*/  HMMA.16816.F32 R32, R180, R178, R32 ;  /* 0x000000b2b420723c */ /* 0x000fea0000001820 */
[----:B------:R-:W-:Y:S01]  /*105c0*/  IMAD.WIDE.U32 R174, R2, UR8, RZ ;  /* 0x0000000802ae7c25 */ /* 0x000fe2000f8e00ff */
[C---:B------:R-:W-:Y:S02]  /*105d0*/  LEA.HI.X.SX32 R3, R132.reuse, R227, 0x6, P0 ;  /* 0x000000e384037211 */ /* 0x040fe400000f36ff */
[C---:B------:R-:W-:Y:S03]  /*105e0*/  LEA R168, P1, R132.reuse, R228, 0x6 ;  /* 0x000000e484a87211 */ /* 0x040fe600078230ff */
[----:B------:R-:W-:Y:S01]  /*105f0*/  IMAD R3, R3, UR8, RZ ;  /* 0x0000000803037c24 */ /* 0x000fe2000f8e02ff */
[----:B------:R-:W-:Y:S01]  /*10600*/  LEA.HI.X.SX32 R171, R132, R231, 0x6, P3 ;  /* 0x000000e784ab7211 */ /* 0x000fe200018f36ff */
[----:B------:R-:W-:Y:S01]  /*10610*/  IMAD.WIDE.U32 R176, R168, UR8, RZ ;  /* 0x00000008a8b07c25 */ /* 0x000fe2000f8e00ff */
[----:B------:R-:W-:Y:S03]  /*10620*/  LEA.HI.X.SX32 R169, R132, R229, 0x6, P1 ;  /* 0x000000e584a97211 */ /* 0x000fe600008f36ff */
[----:B------:R-:W-:Y:S01]  /*10630*/  IMAD R3, R2, UR9, R3 ;  /* 0x0000000902037c24 */ /* 0x000fe2000f8e0203 */
[-C--:B------:R-:W-:Y:S01]  /*10640*/  LEA R2, P0, R174, R225.reuse, 0x1 ;  /* 0x000000e1ae027211 */ /* 0x080fe200078008ff */
[----:B------:R-:W-:Y:S02]  /*10650*/  IMAD R132, R171, UR8, RZ ;  /* 0x00000008ab847c24 */ /* 0x000fe4000f8e02ff */
[----:B------:R-:W-:Y:S02]  /*10660*/  IMAD.IADD R3, R175, 0x1, R3 ;  /* 0x00000001af037824 */ /* 0x000fe400078e0203 */
[----:B------:R-:W-:Y:S01]  /*10670*/  IMAD R132, R170, UR9, R132 ;  /* 0x00000009aa847c24 */ /* 0x000fe2000f8e0284 */
[-C--:B------:R-:W-:Y:S01]  /*10680*/  LEA R170, P3, R184, R225.reuse, 0x1 ;  /* 0x000000e1b8aa7211 */ /* 0x080fe200078608ff */
[----:B------:R-:W-:Y:S01]  /*10690*/  IMAD R135, R169, UR8, RZ ;  /* 0x00000008a9877c24 */ /* 0x000fe2000f8e02ff */
[-C--:B------:R-:W-:Y:S01]  /*106a0*/  LEA.HI.X R3, R174, R224.reuse, R3, 0x1, P0 ;  /* 0x000000e0ae037211 */ /* 0x080fe200000f0c03 */
[----:B------:R-:W-:Y:S01]  /*106b0*/  IMAD.IADD R132, R185, 0x1, R132 ;  /* 0x00000001b9847824 */ /* 0x000fe200078e0284 */
[----:B------:R-:W-:Y:S01]  /*106c0*/  PLOP3.LUT P0, PT, PT, PT, UP0, 0x80, 0x0 ;  /* 0x000000000000781c */ /* 0x000fe20003f0f008 */
[----:B------:R-:W-:Y:S01]  /*106d0*/  IMAD R135, R168, UR9, R135 ;  /* 0x00000009a8877c24 */ /* 0x000fe2000f8e0287 */
[----:B------:R-:W-:Y:S02]  /*106e0*/  LEA R168, P1, R176, R225, 0x1 ;  /* 0x000000e1b0a87211 */ /* 0x000fe400078208ff */
[-C--:B------:R-:W-:Y:S01]  /*106f0*/  LEA.HI.X R171, R184, R224.reuse, R132, 0x1, P3 ;  /* 0x000000e0b8ab7211 */ /* 0x080fe200018f0c84 */
[----:B------:R-:W-:Y:S02]  /*10700*/  IMAD.IADD R135, R177, 0x1, R135 ;  /* 0x00000001b1877824 */ /* 0x000fe400078e0287 */
[----:B------:R-:W-:Y:S03]  /*10710*/  VIADD R132, R0, 0x1 ;  /* 0x0000000100847836 */ /* 0x000fe60000000000 */
[----:B------:R-:W-:Y:S02]  /*10720*/  LEA.HI.X R169, R176, R224, R135, 0x1, P1 ;  /* 0x000000e0b0a97211 */ /* 0x000fe400008f0c87 */
[C---:B------:R-:W-:Y:S02]  /*10730*/  ISETP.GE.AND P3, PT, R132.reuse, R221, PT ;  /* 0x000000dd8400720c */ /* 0x040fe40003f66270 */
[----:B------:R-:W-:Y:S01]  /*10740*/  ISETP.GE.AND P1, PT, R132, R220, PT ;  /* 0x000000dc8400720c */ /* 0x000fe20003f26270 */
[----:B------:R-:W-:Y:S01]  /*10750*/  @!UPT UIADD3 URZ, URZ, URZ, URZ ;  /* 0x0000003f3f3ff290 */ /* 0x000fe2000fffe03f */
[----:B------:R-:W-:Y:S11]  /*10760*/  @P0 BRA `(.L_x_247) ;  /* 0xffffffdc00c00947 */ /* 0x000ff6000383ffff */
.L_x_246:
[----:B------:R-:W-:Y:S01]  /*10770*/  ISETP.GE.AND P0, PT, R0, R221, PT ;  /* 0x000000dd0000720c */ /* 0x000fe20003f06270 */
[----:B------:R-:W-:Y:S01]  /*10780*/  UISETP.GT.AND UP0, UPT, UR12, UR5, UPT ;  /* 0x000000050c00728c */ /* 0x000fe2000bf04270 */
[-C--:B------:R-:W-:Y:S01]  /*10790*/  ISETP.GE.OR P3, PT, R132, R223.reuse, !P3 ;  /* 0x000000df8400720c */ /* 0x080fe20005f66670 */
[----:B------:R-:W-:Y:S01]  /*107a0*/  UIADD3 UR20, UR20, 0x1, URZ ;  /* 0x0000000114147890 */ /* 0x000fe2000fffe03f */
[C---:B------:R-:W-:Y:S01]  /*107b0*/  ISETP.GE.OR P4, PT, R0.reuse, R223, !P0 ;  /* 0x000000df0000720c */ /* 0x040fe20004786670 */
[----:B------:R-:W-:Y:S01]  /*107c0*/  UIADD3 UR18, UR18, -0x1, URZ ;  /* 0xffffffff12127890 */ /* 0x000fe2000fffe03f */
[C---:B-1----:R-:W-:Y:S02]  /*107d0*/  IADD3 R3, R0.reuse, 0x8, RZ ;  /* 0x0000000800037810 */ /* 0x042fe40007ffe0ff */
[----:B------:R-:W-:Y:S02]  /*107e0*/  IADD3 R2, R0, 0x9, RZ ;  /* 0x0000000900027810 */ /* 0x000fe40007ffe0ff */
[----:B------:R-:W-:Y:S02]  /*107f0*/  ISETP.GE.OR P6, PT, R132, R222, !P1 ;  /* 0x000000de8400720c */ /* 0x000fe40004fc6670 */
[----:B------:R-:W-:Y:S02]  /*10800*/  FSEL R4, R4, -INF , !P4 ;  /* 0xff80000004047808 */ /* 0x000fe40006000000 */
[----:B------:R-:W-:Y:S02]  /*10810*/  FSEL R5, R5, -INF , !P3 ;  /* 0xff80000005057808 */ /* 0x000fe40005800000 */
[CC--:B------:R-:W-:Y:S02]  /*10820*/  ISETP.GE.AND P5, PT, R3.reuse, R221.reuse, PT ;  /* 0x000000dd0300720c */ /* 0x0c0fe40003fa6270 */
[CC--:B------:R-:W-:Y:S02]  /*10830*/  ISETP.GE.AND P0, PT, R3.reuse, R220.reuse, PT ;  /* 0x000000dc0300720c */ /* 0x0c0fe40003f06270 */
[C---:B------:R-:W-:Y:S02]  /*10840*/  ISETP.GE.AND P4, PT, R2.reuse, R221, PT ;  /* 0x000000dd0200720c */ /* 0x040fe40003f86270 */
[-C--:B------:R-:W-:Y:S02]  /*10850*/  ISETP.GE.AND P3, PT, R2, R220.reuse, PT ;  /* 0x000000dc0200720c */ /* 0x080fe40003f66270 */
[C---:B------:R-:W-:Y:S02]  /*10860*/  ISETP.GE.AND P1, PT, R0.reuse, R220, PT ;  /* 0x000000dc0000720c */ /* 0x040fe40003f26270 */
[CC--:B------:R-:W-:Y:S02]  /*10870*/  ISETP.GE.OR P5, PT, R3.reuse, R223.reuse, !P5 ;  /* 0x000000df0300720c */ /* 0x0c0fe40006fa6670 */
[-C--:B------:R-:W-:Y:S02]  /*10880*/  ISETP.GE.OR P0, PT, R3, R222.reuse, !P0 ;  /* 0x000000de0300720c */ /* 0x080fe40004706670 */
[-C--:B------:R-:W-:Y:S02]  /*10890*/  ISETP.GE.OR P1, PT, R0, R222.reuse, !P1 ;  /* 0x000000de0000720c */ /* 0x080fe40004f26670 */
[C---:B------:R-:W-:Y:S02]  /*108a0*/  ISETP.GE.OR P4, PT, R2.reuse, R223, !P4 ;  /* 0x000000df0200720c */ /* 0x040fe40006786670 */
[----:B------:R-:W-:Y:S02]  /*108b0*/  ISETP.GE.OR P3, PT, R2, R222, !P3 ;  /* 0x000000de0200720c */ /* 0x000fe40005f66670 */
[C---:B------:R-:W-:Y:S02]  /*108c0*/  IADD3 R3, R0.reuse, 0x10, RZ ;  /* 0x0000001000037810 */ /* 0x040fe40007ffe0ff */
[----:B------:R-:W-:Y:S02]  /*108d0*/  IADD3 R2, R0, 0x11, RZ ;  /* 0x0000001100027810 */ /* 0x000fe40007ffe0ff */
[----:B------:R-:W-:Y:S02]  /*108e0*/  FSEL R6, R6, -INF , !P1 ;  /* 0xff80000006067808 */ /* 0x000fe40004800000 */
[----:B------:R-:W-:Y:S02]  /*108f0*/  FSEL R7, R7, -INF , !P6 ;  /* 0xff80000007077808 */ /* 0x000fe40007000000 */
[----:B------:R-:W-:Y:S02]  /*10900*/  FSEL R8, R8, -INF , !P5 ;  /* 0xff80000008087808 */ /* 0x000fe40006800000 */
[----:B------:R-:W-:Y:S02]  /*10910*/  FSEL R9, R9, -INF , !P4 ;  /* 0xff80000009097808 */ /* 0x000fe40006000000 */
[CC--:B------:R-:W-:Y:S02]  /*10920*/  ISETP.GE.AND P6, PT, R3.reuse, R221.reuse, PT ;  /* 0x000000dd0300720c */ /* 0x0c0fe40003fc6270 */
[CC--:B------:R-:W-:Y:S02]  /*10930*/  ISETP.GE.AND P1, PT, R3.reuse, R220.reuse, PT ;  /* 0x000000dc0300720c */ /* 0x0c0fe40003f26270 */
[C---:B------:R-:W-:Y:S02]  /*10940*/  ISETP.GE.AND P5, PT, R2.reuse, R221, PT ;  /* 0x000000dd0200720c */ /* 0x040fe40003fa6270 */
[C---:B------:R-:W-:Y:S02]  /*10950*/  ISETP.GE.AND P4, PT, R2.reuse, R220, PT ;  /* 0x000000dc0200720c */ /* 0x040fe40003f86270 */
[CC--:B------:R-:W-:Y:S02]  /*10960*/  ISETP.GE.OR P6, PT, R3.reuse, R223.reuse, !P6 ;  /* 0x000000df0300720c */ /* 0x0c0fe400077c6670 */
        /* <DEDUP_REMOVED lines=10> */
[C---:B------:R-:W-:Y:S02]  /*10a10*/  ISETP.GE.AND P6, PT, R2.reuse, R221, PT ;  /* 0x000000dd0200720c */ /* 0x040fe40003fc6270 */
[CC--:B------:R-:W-:Y:S02]  /*10a20*/  ISETP.GE.AND P0, PT, R3.reuse, R220.reuse, PT ;  /* 0x000000dc0300720c */ /* 0x0c0fe40003f06270 */
[C---:B------:R-:W-:Y:S02]  /*10a30*/  ISETP.GE.AND P5, PT, R2.reuse, R220, PT ;  /* 0x000000dc0200720c */ /* 0x040fe40003fa6270 */
[CC--:B------:R-:W-:Y:S02]  /*10a40*/  ISETP.GE.OR P3, PT, R3.reuse, R223.reuse, !P3 ;  /* 0x000000df0300720c */ /* 0x0c0fe40005f66670 */
[C---:B------:R-:W-:Y:S02]  /*10a50*/  ISETP.GE.OR P6, PT, R2.reuse, R223, !P6 ;  /* 0x000000df0200720c */ /* 0x040fe400077c6670 */
[-C--:B------:R-:W-:Y:S02]  /*10a60*/  ISETP.GE.OR P0, PT, R3, R222.reuse, !P0 ;  /* 0x000000de0300720c */ /* 0x080fe40004706670 */
[----:B------:R-:W-:Y:S02]  /*10a70*/  ISETP.GE.OR P5, PT, R2, R222, !P5 ;  /* 0x000000de0200720c */ /* 0x000fe40006fa6670 */
[C---:B------:R-:W-:Y:S02]  /*10a80*/  IADD3 R2, R0.reuse, 0x20, RZ ;  /* 0x0000002000027810 */ /* 0x040fe40007ffe0ff */
[----:B------:R-:W-:Y:S02]  /*10a90*/  IADD3 R3, R0, 0x21, RZ ;  /* 0x0000002100037810 */ /* 0x000fe40007ffe0ff */
[----:B------:R-:W-:Y:S02]  /*10aa0*/  FSEL R179, R15, -INF , !P4 ;  /* 0xff8000000fb37808 */ /* 0x000fe40006000000 */
[----:B------:R-:W-:Y:S02]  /*10ab0*/  FSEL R177, R16, -INF , !P3 ;  /* 0xff80000010b17808 */ /* 0x000fe40005800000 */
[----:B------:R-:W-:Y:S02]  /*10ac0*/  FSEL R176, R17, -INF , !P6 ;  /* 0xff80000011b07808 */ /* 0x000fe40007000000 */
[-C--:B------:R-:W-:Y:S02]  /*10ad0*/  ISETP.GE.AND P4, PT, R2, R221.reuse, PT ;  /* 0x000000dd0200720c */ /* 0x080fe40003f86270 */
[C---:B------:R-:W-:Y:S02]  /*10ae0*/  ISETP.GE.AND P3, PT, R3.reuse, R221, PT ;  /* 0x000000dd0300720c */ /* 0x040fe40003f66270 */
[C---:B------:R-:W-:Y:S02]  /*10af0*/  ISETP.GE.AND P6, PT, R3.reuse, R220, PT ;  /* 0x000000dc0300720c */ /* 0x040fe40003fc6270 */
[----:B------:R-:W-:Y:S02]  /*10b00*/  FMNMX.FTZ R12, R4, R133, !PT ;  /* 0x00000085040c7209 */ /* 0x000fe40007810000 */
[-C--:B------:R-:W-:Y:S02]  /*10b10*/  ISETP.GE.OR P4, PT, R2, R223.reuse, !P4 ;  /* 0x000000df0200720c */ /* 0x080fe40006786670 */
[C---:B------:R-:W-:Y:S02]  /*10b20*/  ISETP.GE.OR P3, PT, R3.reuse, R223, !P3 ;  /* 0x000000df0300720c */ /* 0x040fe40005f66670 */
[----:B------:R-:W-:Y:S02]  /*10b30*/  ISETP.GE.OR P6, PT, R3, R222, !P6 ;  /* 0x000000de0300720c */ /* 0x000fe400077c6670 */
[----:B------:R-:W-:Y:S02]  /*10b40*/  IADD3 R3, R0, 0x29, RZ ;  /* 0x0000002900037810 */ /* 0x000fe40007ffe0ff */
[----:B------:R-:W-:Y:S02]  /*10b50*/  FMNMX.FTZ R12, R5, R12, !PT ;  /* 0x0000000c050c7209 */ /* 0x000fe40007810000 */
[----:B------:R-:W-:Y:S02]  /*10b60*/  FSEL R183, R20, -INF , !P4 ;  /* 0xff80000014b77808 */ /* 0x000fe40006000000 */
[----:B------:R-:W-:Y:S02]  /*10b70*/  FSEL R184, R21, -INF , !P3 ;  /* 0xff80000015b87808 */ /* 0x000fe40005800000 */
[C---:B------:R-:W-:Y:S02]  /*10b80*/  ISETP.GE.AND P4, PT, R3.reuse, R221, PT ;  /* 0x000000dd0300720c */ /* 0x040fe40003f86270 */
[C---:B------:R-:W-:Y:S02]  /*10b90*/  ISETP.GE.AND P3, PT, R3.reuse, R220, PT ;  /* 0x000000dc0300720c */ /* 0x040fe40003f66270 */
[----:B------:R-:W-:Y:S02]  /*10ba0*/  FMNMX.FTZ R12, R8, R12, !PT ;  /* 0x0000000c080c7209 */ /* 0x000fe40007810000 */
[C---:B------:R-:W-:Y:S02]  /*10bb0*/  ISETP.GE.OR P3, PT, R3.reuse, R222, !P3 ;  /* 0x000000de0300720c */ /* 0x040fe40005f66670 */
[----:B------:R-:W-:Y:S02]  /*10bc0*/  ISETP.GE.OR P4, PT, R3, R223, !P4 ;  /* 0x000000df0300720c */ /* 0x000fe40006786670 */
[----:B------:R-:W-:Y:S02]  /*10bd0*/  FMNMX.FTZ R3, R9, R12, !PT ;  /* 0x0000000c09037209 */ /* 0x000fe40007810000 */
[----:B------:R-:W-:Y:S02]  /*10be0*/  FMNMX.FTZ R12, R6, R134, !PT ;  /* 0x00000086060c7209 */ /* 0x000fe40007810000 */
[----:B------:R-:W-:Y:S02]  /*10bf0*/  FSEL R178, R14, -INF , !P1 ;  /* 0xff8000000eb27808 */ /* 0x000fe40004800000 */
[C---:B------:R-:W-:Y:S02]  /*10c00*/  ISETP.GE.AND P1, PT, R2.reuse, R220, PT ;  /* 0x000000dc0200720c */ /* 0x040fe40003f26270 */
[----:B------:R-:W-:Y:S02]  /*10c10*/  FMNMX.FTZ R12, R7, R12, !PT ;  /* 0x0000000c070c7209 */ /* 0x000fe40007810000 */
[----:B------:R-:W-:Y:S02]  /*10c20*/  ISETP.GE.OR P1, PT, R2, R222, !P1 ;  /* 0x000000de0200720c */ /* 0x000fe40004f26670 */
[----:B------:R-:W-:Y:S02]  /*10c30*/  FMNMX.FTZ R12, R10, R12, !PT ;  /* 0x0000000c0a0c7209 */ /* 0x000fe40007810000 */
[----:B------:R-:W-:Y:S02]  /*10c40*/  IADD3 R2, R0, 0x28, RZ ;  /* 0x0000002800027810 */ /* 0x000fe40007ffe0ff */
[----:B------:R-:W-:Y:S02]  /*10c50*/  FMNMX.FTZ R3, R174, R3, !PT ;  /* 0x00000003ae037209 */ /* 0x000fe40007810000 */
[----:B------:R-:W-:Y:S02]  /*10c60*/  FSEL R181, R18, -INF , !P0 ;  /* 0xff80000012b57808 */ /* 0x000fe40004000000 */
[----:B------:R-:W-:Y:S02]  /*10c70*/  FSEL R180, R19, -INF , !P5 ;  /* 0xff80000013b47808 */ /* 0x000fe40006800000 */
[----:B------:R-:W-:Y:S02]  /*10c80*/  FMNMX.FTZ R12, R11, R12, !PT ;  /* 0x0000000c0b0c7209 */ /* 0x000fe40007810000 */
[C---:B------:R-:W-:Y:S02]  /*10c90*/  ISETP.GE.AND P5, PT, R2.reuse, R221, PT ;  /* 0x000000dd0200720c */ /* 0x040fe40003fa6270 */
[----:B------:R-:W-:Y:S02]  /*10ca0*/  ISETP.GE.AND P0, PT, R2, R220, PT ;  /* 0x000000dc0200720c */ /* 0x000fe40003f06270 */
[----:B------:R-:W-:Y:S02]  /*10cb0*/  FMNMX.FTZ R13, R175, R3, !PT ;  /* 0x00000003af0d7209 */ /* 0x000fe40007810000 */
[----:B------:R-:W-:Y:S02]  /*10cc0*/  FMNMX.FTZ R12, R178, R12, !PT ;  /* 0x0000000cb20c7209 */ /* 0x000fe40007810000 */
[C---:B------:R-:W-:Y:S02]  /*10cd0*/  ISETP.GE.OR P5, PT, R2.reuse, R223, !P5 ;  /* 0x000000df0200720c */ /* 0x040fe40006fa6670 */
[----:B------:R-:W-:Y:S02]  /*10ce0*/  ISETP.GE.OR P0, PT, R2, R222, !P0 ;  /* 0x000000de0200720c */ /* 0x000fe40004706670 */
[----:B------:R-:W-:Y:S02]  /*10cf0*/  IADD3 R2, R0, 0x30, RZ ;  /* 0x0000003000027810 */ /* 0x000fe40007ffe0ff */
[----:B------:R-:W-:Y:S02]  /*10d00*/  FMNMX.FTZ R13, R177, R13, !PT ;  /* 0x0000000db10d7209 */ /* 0x000fe40007810000 */
[----:B------:R-:W-:Y:S02]  /*10d10*/  FSEL R187, R22, -INF , !P1 ;  /* 0xff80000016bb7808 */ /* 0x000fe40004800000 */
[----:B------:R-:W-:Y:S02]  /*10d20*/  FSEL R188, R23, -INF , !P6 ;  /* 0xff80000017bc7808 */ /* 0x000fe40007000000 */
[----:B------:R-:W-:Y:S01]  /*10d30*/  FMNMX.FTZ R12, R179, R12, !PT ;  /* 0x0000000cb30c7209 */ /* 0x000fe20007810000 */
[----:B------:R-:W-:Y:S01]  /*10d40*/  LDSM.16.MT88.4 R20, [R194+0x10000] ;  /* 0x01000000c214783b */ /* 0x000fe20000004200 */
[C---:B------:R-:W-:Y:S02]  /*10d50*/  ISETP.GE.AND P1, PT, R2.reuse, R221, PT ;  /* 0x000000dd0200720c */ /* 0x040fe40003f26270 */
[----:B------:R-:W-:Y:S02]  /*10d60*/  ISETP.GE.AND P6, PT, R2, R220, PT ;  /* 0x000000dc0200720c */ /* 0x000fe40003fc6270 */
[----:B------:R-:W-:Y:S02]  /*10d70*/  FMNMX.FTZ R132, R176, R13, !PT ;  /* 0x0000000db0847209 */ /* 0x000fe40007810000 */
[----:B------:R-:W-:Y:S02]  /*10d80*/  FMNMX.FTZ R12, R181, R12, !PT ;  /* 0x0000000cb50c7209 */ /* 0x000fe40007810000 */
[C---:B------:R-:W-:Y:S02]  /*10d90*/  ISETP.GE.OR P1, PT, R2.reuse, R223, !P1 ;  /* 0x000000df0200720c */ /* 0x040fe40004f26670 */
[----:B------:R-:W-:Y:S02]  /*10da0*/  ISETP.GE.OR P6, PT, R2, R222, !P6 ;  /* 0x000000de0200720c */ /* 0x000fe400077c6670 */
[C---:B------:R-:W-:Y:S02]  /*10db0*/  IADD3 R2, R0.reuse, 0x38, RZ ;  /* 0x0000003800027810 */ /* 0x040fe40007ffe0ff */
[C---:B------:R-:W-:Y:S02]  /*10dc0*/  IADD3 R3, R0.reuse, 0x31, RZ ;  /* 0x0000003100037810 */ /* 0x040fe40007ffe0ff */
[----:B------:R-:W-:Y:S02]  /*10dd0*/  FMNMX.FTZ R132, R183, R132, !PT ;  /* 0x00000084b7847209 */ /* 0x000fe40007810000 */
[----:B------:R-:W-:Y:S02]  /*10de0*/  IADD3 R0, R0, 0x39, RZ ;  /* 0x0000003900007810 */ /* 0x000fe40007ffe0ff */
[----:B------:R-:W-:Y:S02]  /*10df0*/  FMNMX.FTZ R12, R180, R12, !PT ;  /* 0x0000000cb40c7209 */ /* 0x000fe40007810000 */
[----:B------:R-:W-:Y:S02]  /*10e00*/  FSEL R235, R28, -INF , !P1 ;  /* 0xff8000001ceb7808 */ /* 0x000fe40004800000 */
[----:B------:R-:W-:Y:S02]  /*10e10*/  FSEL R182, R24, -INF , !P5 ;  /* 0xff80000018b67808 */ /* 0x000fe40006800000 */
[----:B------:R-:W-:Y:S02]  /*10e20*/  FMNMX.FTZ R132, R184, R132, !PT ;  /* 0x00000084b8847209 */ /* 0x000fe40007810000 */
[-C--:B------:R-:W-:Y:S02]  /*10e30*/  ISETP.GE.AND P1, PT, R0, R221.reuse, PT ;  /* 0x000000dd0000720c */ /* 0x080fe40003f26270 */
[----:B------:R-:W-:Y:S02]  /*10e40*/  FMNMX.FTZ R12, R187, R12, !PT ;  /* 0x0000000cbb0c7209 */ /* 0x000fe40007810000 */
[----:B------:R-:W-:Y:S02]  /*10e50*/  FSEL R185, R25, -INF , !P4 ;  /* 0xff80000019b97808 */ /* 0x000fe40006000000 */
[----:B------:R-:W-:Y:S02]  /*10e60*/  FMNMX.FTZ R132, R182, R132, !PT ;  /* 0x00000084b6847209 */ /* 0x000fe40007810000 */
[C---:B------:R-:W-:Y:S02]  /*10e70*/  ISETP.GE.AND P5, PT, R3.reuse, R221, PT ;  /* 0x000000dd0300720c */ /* 0x040fe40003fa6270 */
[----:B------:R-:W-:Y:S02]  /*10e80*/  ISETP.GE.OR P1, PT, R0, R223, !P1 ;  /* 0x000000df0000720c */ /* 0x000fe40004f26670 */
[----:B------:R-:W-:Y:S02]  /*10e90*/  FSEL R186, R26, -INF , !P0 ;  /* 0xff8000001aba7808 */ /* 0x000fe40004000000 */
[----:B------:R-:W-:Y:S02]  /*10ea0*/  FMNMX.FTZ R12, R188, R12, !PT ;  /* 0x0000000cbc0c7209 */ /* 0x000fe40007810000 */
[C---:B------:R-:W-:Y:S02]  /*10eb0*/  ISETP.GE.AND P4, PT, R2.reuse, R221, PT ;  /* 0x000000dd0200720c */ /* 0x040fe40003f86270 */
[-C--:B------:R-:W-:Y:S02]  /*10ec0*/  ISETP.GE.OR P5, PT, R3, R223.reuse, !P5 ;  /* 0x000000df0300720c */ /* 0x080fe40006fa6670 */
[----:B------:R-:W-:Y:S02]  /*10ed0*/  FMNMX.FTZ R132, R185, R132, !PT ;  /* 0x00000084b9847209 */ /* 0x000fe40007810000 */
[----:B------:R-:W-:Y:S02]  /*10ee0*/  FSEL R239, R33, -INF , !P1 ;  /* 0xff80000021ef7808 */ /* 0x000fe40004800000 */
[----:B------:R-:W-:Y:S02]  /*10ef0*/  ISETP.GE.AND P0, PT, R2, R220, PT ;  /* 0x000000dc0200720c */ /* 0x000fe40003f06270 */
[----:B------:R-:W-:Y:S02]  /*10f00*/  FSEL R226, R27, -INF , !P3 ;  /* 0xff8000001be27808 */ /* 0x000fe40005800000 */
[----:B------:R-:W-:Y:S02]  /*10f10*/  FMNMX.FTZ R12, R186, R12, !PT ;  /* 0x0000000cba0c7209 */ /* 0x000fe40007810000 */
[----:B------:R-:W-:Y:S02]  /*10f20*/  ISETP.GE.AND P1, PT, R3, R220, PT ;  /* 0x000000dc0300720c */ /* 0x000fe40003f26270 */
[----:B------:R-:W-:Y:S02]  /*10f30*/  FSEL R236, R29, -INF , !P5 ;  /* 0xff8000001dec7808 */ /* 0x000fe40006800000 */
[----:B------:R-:W-:Y:S02]  /*10f40*/  FMNMX.FTZ R132, R235, R132, !PT ;  /* 0x00000084eb847209 */ /* 0x000fe40007810000 */
[C---:B------:R-:W-:Y:S02]  /*10f50*/  ISETP.GE.OR P4, PT, R2.reuse, R223, !P4 ;  /* 0x000000df0200720c */ /* 0x040fe40006786670 */
[----:B------:R-:W-:Y:S02]  /*10f60*/  ISETP.GE.OR P0, PT, R2, R222, !P0 ;  /* 0x000000de0200720c */ /* 0x000fe40004706670 */
[----:B------:R-:W-:Y:S02]  /*10f70*/  FSEL R238, R30, -INF , !P6 ;  /* 0xff8000001eee7808 */ /* 0x000fe40007000000 */
[----:B------:R-:W-:Y:S02]  /*10f80*/  FMNMX.FTZ R2, R226, R12, !PT ;  /* 0x0000000ce2027209 */ /* 0x000fe40007810000 */
[----:B------:R-:W-:Y:S01]  /*10f90*/  ISETP.GE.OR P1, PT, R3, R222, !P1 ;  /* 0x000000de0300720c */ /* 0x000fe20004f26670 */
[----:B------:R-:W-:Y:S01]  /*10fa0*/  LDSM.16.MT88.4 R12, [R193+0x10000] ;  /* 0x01000000c10c783b */ /* 0x000fe20000004200 */
[----:B------:R-:W-:Y:S02]  /*10fb0*/  FSEL R237, R32, -INF , !P4 ;  /* 0xff80000020ed7808 */ /* 0x000fe40006000000 */
[----:B------:R-:W-:Y:S02]  /*10fc0*/  FMNMX.FTZ R132, R236, R132, !PT ;  /* 0x00000084ec847209 */ /* 0x000fe40007810000 */
[----:B------:R-:W-:Y:S02]  /*10fd0*/  ISETP.GE.AND P3, PT, R0, R220, PT ;  /* 0x000000dc0000720c */ /* 0x000fe40003f66270 */
[----:B------:R-:W-:Y:S02]  /*10fe0*/  FSEL R240, R31, -INF , !P1 ;  /* 0xff8000001ff07808 */ /* 0x000fe40004800000 */
[----:B------:R-:W-:Y:S01]  /*10ff0*/  FMNMX.FTZ R2, R238, R2, !PT ;  /* 0x00000002ee027209 */ /* 0x000fe20007810000 */
[----:B------:R-:W-:Y:S01]  /*11000*/  LDSM.16.MT88.4 R28, [R196+0x10000] ;  /* 0x01000000c41c783b */ /* 0x000fe20000004200 */
[----:B------:R-:W-:Y:S02]  /*11010*/  FMNMX.FTZ R132, R237, R132, !PT ;  /* 0x00000084ed847209 */ /* 0x000fe40007810000 */
[----:B------:R-:W-:Y:S02]  /*11020*/  ISETP.GE.OR P3, PT, R0, R222, !P3 ;  /* 0x000000de0000720c */ /* 0x000fe40005f66670 */
[----:B------:R-:W-:Y:S02]  /*11030*/  FSEL R241, R34, -INF , !P0 ;  /* 0xff80000022f17808 */ /* 0x000fe40004000000 */
[----:B------:R-:W-:Y:S02]  /*11040*/  FMNMX.FTZ R0, R240, R2, !PT ;  /* 0x00000002f0007209 */ /* 0x000fe40007810000 */
[----:B------:R-:W-:Y:S02]  /*11050*/  FMNMX.FTZ R132, R239, R132, !PT ;  /* 0x00000084ef847209 */ /* 0x000fe40007810000 */
[----:B------:R-:W-:Y:S02]  /*11060*/  FSEL R135, R35, -INF , !P3 ;  /* 0xff80000023877808 */ /* 0x000fe40005800000 */
[----:B------:R-:W-:Y:S01]  /*11070*/  FMNMX.FTZ R0, R241, R0, !PT ;  /* 0x00000000f1007209 */ /* 0x000fe20007810000 */
[----:B------:R-:W-:Y:S03]  /*11080*/  SHFL.BFLY PT, R3, R132, 0x2, 0x1f ;  /* 0x0c401f0084037f89 */ /* 0x000fe600000e0000 */
[----:B------:R-:W-:Y:S05]  /*11090*/  FMNMX.FTZ R0, R135, R0, !PT ;  /* 0x0000000087007209 */ /* 0x000fea0007810000 */
[----:B------:R-:W1:Y:S02]  /*110a0*/  SHFL.BFLY PT, R2, R0, 0x2, 0x1f ;  /* 0x0c401f0000027f89 */ /* 0x000e6400000e0000 */
[----:B-1----:R-:W-:Y:S02]  /*110b0*/  FMNMX.FTZ R0, R0, R2, !PT ;  /* 0x0000000200007209 */ /* 0x002fe40007810000 */
[----:B------:R-:W-:Y:S04]  /*110c0*/  FMNMX.FTZ R132, R132, R3, !PT ;  /* 0x0000000384847209 */ /* 0x000fe80007810000 */
[----:B------:R-:W-:Y:S08]  /*110d0*/  SHFL.BFLY PT, R2, R0, 0x1, 0x1f ;  /* 0x0c201f0000027f89 */ /* 0x000ff000000e0000 */
[----:B------:R-:W1:Y:S02]  /*110e0*/  SHFL.BFLY PT, R3, R132, 0x1, 0x1f ;  /* 0x0c201f0084037f89 */ /* 0x000e6400000e0000 */
[----:B-1----:R-:W-:Y:S02]  /*110f0*/  FMNMX.FTZ R132, R132, R3, !PT ;  /* 0x0000000384847209 */ /* 0x002fe40007810000 */
[----:B------:R-:W-:Y:S02]  /*11100*/  FMNMX.FTZ R3, R0, R2, !PT ;  /* 0x0000000200037209 */ /* 0x000fe40007810000 */
[C---:B------:R-:W-:Y:S01]  /*11110*/  FSETP.NEU.FTZ.AND P1, PT, R132.reuse, -INF , PT ;  /* 0xff8000008400780b */ /* 0x040fe20003f3d000 */
[C---:B------:R-:W-:Y:S01]  /*11120*/  FMUL.FTZ R172, R132.reuse, UR4 ;  /* 0x0000000484ac7c20 */ /* 0x040fe20008410000 */
[C---:B------:R-:W-:Y:S01]  /*11130*/  FSETP.NEU.FTZ.AND P0, PT, R3.reuse, -INF , PT ;  /* 0xff8000000300780b */ /* 0x040fe20003f1d000 */
[----:B------:R-:W-:Y:S01]  /*11140*/  FMUL.FTZ R173, R3, UR4 ;  /* 0x0000000403ad7c20 */ /* 0x000fe20008410000 */
[----:B------:R-:W-:Y:S02]  /*11150*/  FSEL R0, R132, RZ, P1 ;  /* 0x000000ff84007208 */ /* 0x000fe40000800000 */
[----:B------:R-:W-:Y:S02]  /*11160*/  FSEL R172, R172, RZ, P1 ;  /* 0x000000ffacac7208 */ /* 0x000fe40000800000 */
[----:B------:R-:W-:Y:S01]  /*11170*/  FSEL R173, R173, RZ, P0 ;  /* 0x000000ffadad7208 */ /* 0x000fe20000000000 */
[----:B------:R-:W-:Y:S01]  /*11180*/  FADD.FTZ R2, -R0, R133 ;  /* 0x0000008500027221 */ /* 0x000fe20000010100 */
[----:B------:R-:W-:Y:S01]  /*11190*/  FSEL R0, R3, RZ, P0 ;  /* 0x000000ff03007208 */ /* 0x000fe20000000000 */
[--C-:B------:R-:W-:Y:S01]  /*111a0*/  FFMA.FTZ R4, R4, UR4, -R172.reuse ;  /* 0x0000000404047c23 */ /* 0x100fe200080108ac */
[--C-:B------:R-:W-:Y:S01]  /*111b0*/  FFMA.FTZ R5, R5, UR4, -R172.reuse ;  /* 0x0000000405057c23 */ /* 0x100fe200080108ac */
[----:B------:R-:W-:Y:S01]  /*111c0*/  FMUL.FTZ R2, R2, UR4 ;  /* 0x0000000402027c20 */ /* 0x000fe20008410000 */
[----:B------:R-:W-:Y:S01]  /*111d0*/  FFMA.FTZ R8, R8, UR4, -R172 ;  /* 0x0000000408087c23 */ /* 0x000fe200080108ac */
[----:B------:R-:W-:Y:S01]  /*111e0*/  FADD.FTZ R0, -R0, R134 ;  /* 0x0000008600007221 */ /* 0x000fe20000010100 */
[--C-:B------:R-:W-:Y:S01]  /*111f0*/  FFMA.FTZ R9, R9, UR4, -R172.reuse ;  /* 0x0000000409097c23 */ /* 0x100fe200080108ac */
[--C-:B------:R-:W-:Y:S01]  /*11200*/  FFMA.FTZ R6, R6, UR4, -R173.reuse ;  /* 0x0000000406067c23 */ /* 0x100fe200080108ad */
[--C-:B------:R-:W-:Y:S01]  /*11210*/  FFMA.FTZ R7, R7, UR4, -R173.reuse ;  /* 0x0000000407077c23 */ /* 0x100fe200080108ad */
[----:B------:R-:W-:Y:S01]  /*11220*/  FMUL.FTZ R0, R0, UR4 ;  /* 0x0000000400007c20 */ /* 0x000fe20008410000 */
[--C-:B------:R-:W-:Y:S01]  /*11230*/  FFMA.FTZ R10, R10, UR4, -R173.reuse ;  /* 0x000000040a0a7c23 */ /* 0x100fe200080108ad */
[--C-:B------:R-:W-:Y:S01]  /*11240*/  FFMA.FTZ R11, R11, UR4, -R173.reuse ;  /* 0x000000040b0b7c23 */ /* 0x100fe200080108ad */
[----:B------:R-:W-:Y:S01]  /*11250*/  MUFU.EX2 R247, R4 ;  /* 0x0000000400f77308 */ /* 0x000fe20000000800 */
[--C-:B------:R-:W-:Y:S01]  /*11260*/  FFMA.FTZ R133, R174, UR4, -R172.reuse ;  /* 0x00000004ae857c23 */ /* 0x100fe200080108ac */
[--C-:B------:R-:W-:Y:S01]  /*11270*/  FFMA.FTZ R134, R178, UR4, -R173.reuse ;  /* 0x00000004b2867c23 */ /* 0x100fe200080108ad */
[----:B------:R-:W-:Y:S07]  /*11280*/  PLOP3.LUT P0, PT, PT, PT, UP0, 0x80, 0x0 ;  /* 0x000000000000781c */ /* 0x000fee0003f0f008 */
[----:B------:R-:W1:Y:S10]  /*11290*/  MUFU.EX2 R246, R5 ;  /* 0x0000000500f67308 */ /* 0x000e740000000800 */
[----:B------:R-:W-:Y:S10]  /*112a0*/  MUFU.EX2 R249, R8 ;  /* 0x0000000800f97308 */ /* 0x000ff40000000800 */
[----:B------:R-:W2:Y:S01]  /*112b0*/  MUFU.EX2 R248, R9 ;  /* 0x0000000900f87308 */ /* 0x000ea20000000800 */
[----:B-1----:R-:W-:Y:S09]  /*112c0*/  F2FP.F16.F32.PACK_AB R168, R246, R247 ;  /* 0x000000f7f6a8723e */ /* 0x002ff200000000ff */
[----:B------:R-:W-:Y:S10]  /*112d0*/  MUFU.EX2 R242, R6 ;  /* 0x0000000600f27308 */ /* 0x000ff40000000800 */
[----:B------:R-:W1:Y:S01]  /*112e0*/  MUFU.EX2 R245, R7 ;  /* 0x0000000700f57308 */ /* 0x000e620000000800 */
[----:B--2---:R-:W-:Y:S09]  /*112f0*/  F2FP.F16.F32.PACK_AB R170, R248, R249 ;  /* 0x000000f9f8aa723e */ /* 0x004ff200000000ff */
[----:B------:R-:W-:Y:S10]  /*11300*/  MUFU.EX2 R244, R10 ;  /* 0x0000000a00f47308 */ /* 0x000ff40000000800 */
[----:B------:R-:W2:Y:S01]  /*11310*/  MUFU.EX2 R243, R11 ;  /* 0x0000000b00f37308 */ /* 0x000ea20000000800 */
[----:B-1----:R-:W-:Y:S09]  /*11320*/  F2FP.F16.F32.PACK_AB R169, R245, R242 ;  /* 0x000000f2f5a9723e */ /* 0x002ff200000000ff */
[----:B------:R-:W1:Y:S10]  /*11330*/  MUFU.EX2 R2, R2 ;  /* 0x0000000200027308 */ /* 0x000e740000000800 */
[----:B------:R-:W3:Y:S01]  /*11340*/  MUFU.EX2 R0, R0 ;  /* 0x0000000000007308 */ /* 0x000ee20000000800 */
[----:B--2---:R-:W-:Y:S09]  /*11350*/  F2FP.F16.F32.PACK_AB R171, R243, R244 ;  /* 0x000000f4f3ab723e */ /* 0x004ff200000000ff */
[----:B------:R2:W-:Y:S01]  /*11360*/  MUFU.EX2 R234, R133 ;  /* 0x0000008500ea7308 */ /* 0x0005e20000000800 */
        /* <DEDUP_REMOVED lines=8> */
[C---:B---3--:R-:W-:Y:S01]  /*113f0*/  FMUL.FTZ R6, R0.reuse, R142 ;  /* 0x0000008e00067220 */ /* 0x048fe20000410000 */
[C---:B------:R-:W-:Y:S01]  /*11400*/  FMUL.FTZ R7, R0.reuse, R143 ;  /* 0x0000008f00077220 */ /* 0x040fe20000410000 */
[C---:B------:R-:W-:Y:S01]  /*11410*/  FMUL.FTZ R10, R0.reuse, R138 ;  /* 0x0000008a000a7220 */ /* 0x040fe20000410000 */
[C---:B------:R-:W-:Y:S01]  /*11420*/  FMUL.FTZ R11, R0.reuse, R139 ;  /* 0x0000008b000b7220 */ /* 0x040fe20000410000 */
[----:B------:R-:W-:Y:S01]  /*11430*/  LDSM.16.MT88.4 R140, [R193+0x12000] ;  /* 0x01200000c18c783b */ /* 0x000fe20000004200 */
[C---:B------:R-:W-:Y:S01]  /*11440*/  FMUL.FTZ R18, R0.reuse, R146 ;  /* 0x0000009200127220 */ /* 0x040fe20000410000 */
[C---:B------:R-:W-:Y:S01]  /*11450*/  FMUL.FTZ R19, R0.reuse, R147 ;  /* 0x0000009300137220 */ /* 0x040fe20000410000 */
[C---:B------:R-:W-:Y:S01]  /*11460*/  FMUL.FTZ R26, R0.reuse, R154 ;  /* 0x0000009a001a7220 */ /* 0x040fe20000410000 */
[C---:B------:R-:W-:Y:S01]  /*11470*/  HMMA.16816.F32 R4, R168.reuse, R12, R4 ;  /* 0x0000000ca804723c */ /* 0x040fe20000001804 */
[----:B------:R-:W-:Y:S03]  /*11480*/  MUFU.EX2 R230, R134 ;  /* 0x0000008600e67308 */ /* 0x000fe60000000800 */
[----:B------:R-:W1:Y:S01]  /*11490*/  LDSM.16.MT88.4 R136, [R195+0x10000] ;  /* 0x01000000c388783b */ /* 0x000e620000004200 */
[----:B------:R-:W-:Y:S01]  /*114a0*/  FMUL.FTZ R27, R0, R155 ;  /* 0x0000009b001b7220 */ /* 0x000fe20000410000 */
[C---:B------:R-:W-:Y:S05]  /*114b0*/  HMMA.16816.F32 R8, R168.reuse, R14, R8 ;  /* 0x0000000ea808723c */ /* 0x040fea0000001808 */
[C---:B------:R-:W-:Y:S01]  /*114c0*/  FMUL.FTZ R12, R2.reuse, R148 ;  /* 0x00000094020c7220 */ /* 0x040fe20000410000 */
[----:B------:R-:W-:Y:S01]  /*114d0*/  FMUL.FTZ R13, R2, R149 ;  /* 0x00000095020d7220 */ /* 0x000fe20000410000 */
[C---:B------:R-:W-:Y:S01]  /*114e0*/  FMUL.FTZ R14, R0.reuse, R150 ;  /* 0x00000096000e7220 */ /* 0x040fe20000410000 */
[----:B------:R-:W-:Y:S01]  /*114f0*/  FMUL.FTZ R15, R0, R151 ;  /* 0x00000097000f7220 */ /* 0x000fe20000410000 */
[----:B------:R-:W3:Y:S02]  /*11500*/  LDSM.16.MT88.4 R144, [R194+0x12000] ;  /* 0x01200000c290783b */ /* 0x000ee40000004200 */
[C---:B------:R-:W-:Y:S01]  /*11510*/  FMUL.FTZ R32, R2.reuse, R160 ;  /* 0x000000a002207220 */ /* 0x040fe20000410000 */
[----:B------:R-:W-:Y:S01]  /*11520*/  FMUL.FTZ R33, R2, R161 ;  /* 0x000000a102217220 */ /* 0x000fe20000410000 */
[C---:B------:R-:W-:Y:S01]  /*11530*/  FMUL.FTZ R34, R0.reuse, R162 ;  /* 0x000000a200227220 */ /* 0x040fe20000410000 */
[----:B------:R-:W-:Y:S01]  /*11540*/  FMUL.FTZ R35, R0, R163 ;  /* 0x000000a300237220 */ /* 0x000fe20000410000 */
[C---:B------:R-:W-:Y:S02]  /*11550*/  HMMA.16816.F32 R12, R168.reuse, R20, R12 ;  /* 0x00000014a80c723c */ /* 0x040fe4000000180c */
[----:B------:R-:W-:Y:S01]  /*11560*/  LDSM.16.MT88.4 R148, [R196+0x10800] ;  /* 0x01080000c494783b */ /* 0x000fe20000004200 */
[--C-:B--2---:R-:W-:Y:S01]  /*11570*/  FFMA.FTZ R133, R175, UR4, -R172.reuse ;  /* 0x00000004af857c23 */ /* 0x104fe200080108ac */
[C---:B------:R-:W-:Y:S01]  /*11580*/  FMUL.FTZ R36, R2.reuse, R36 ;  /* 0x0000002402247220 */ /* 0x040fe20000410000 */
[C---:B------:R-:W-:Y:S01]  /*11590*/  FMUL.FTZ R37, R2.reuse, R37 ;  /* 0x0000002502257220 */ /* 0x040fe20000410000 */
[C---:B------:R-:W-:Y:S01]  /*115a0*/  HMMA.16816.F32 R16, R168.reuse, R22, R16 ;  /* 0x00000016a810723c */ /* 0x040fe20000001810 */
[----:B------:R2:W4:Y:S03]  /*115b0*/  MUFU.EX2 R233, R133 ;  /* 0x0000008500e97308 */ /* 0x0005260000000800 */
[----:B------:R-:W-:Y:S01]  /*115c0*/  LDSM.16.MT88.4 R152, [R195+0x10800] ;  /* 0x01080000c398783b */ /* 0x000fe20000004200 */
[C---:B------:R-:W-:Y:S01]  /*115d0*/  FMUL.FTZ R20, R2.reuse, R156 ;  /* 0x0000009c02147220 */ /* 0x040fe20000410000 */
[----:B------:R-:W-:Y:S01]  /*115e0*/  FMUL.FTZ R21, R2, R157 ;  /* 0x0000009d02157220 */ /* 0x000fe20000410000 */
[C---:B------:R-:W-:Y:S01]  /*115f0*/  FMUL.FTZ R22, R0.reuse, R158 ;  /* 0x0000009e00167220 */ /* 0x040fe20000410000 */
[C---:B------:R-:W-:Y:S03]  /*11600*/  FMUL.FTZ R23, R0.reuse, R159 ;  /* 0x0000009f00177220 */ /* 0x040fe60000410000 */
[C---:B------:R-:W-:Y:S01]  /*11610*/  FMUL.FTZ R38, R0.reuse, R38 ;  /* 0x0000002600267220 */ /* 0x040fe20000410000 */
[----:B------:R-:W-:Y:S01]  /*11620*/  LDSM.16.MT88.4 R156, [R194+0x11800] ;  /* 0x01180000c29c783b */ /* 0x000fe20000004200 */
[----:B------:R-:W-:Y:S01]  /*11630*/  FMUL.FTZ R39, R0, R39 ;  /* 0x0000002700277220 */ /* 0x000fe20000410000 */
[C---:B------:R-:W-:Y:S01]  /*11640*/  FMUL.FTZ R40, R2.reuse, R40 ;  /* 0x0000002802287220 */ /* 0x040fe20000410000 */
[C---:B------:R-:W-:Y:S03]  /*11650*/  HMMA.16816.F32 R20, R168.reuse, R28, R20 ;  /* 0x0000001ca814723c */ /* 0x040fe60000001814 */
[--C-:B--2---:R-:W-:Y:S01]  /*11660*/  FFMA.FTZ R133, R177, UR4, -R172.reuse ;  /* 0x00000004b1857c23 */ /* 0x104fe200080108ac */
[C---:B------:R-:W-:Y:S01]  /*11670*/  FMUL.FTZ R41, R2.reuse, R41 ;  /* 0x0000002902297220 */ /* 0x040fe20000410000 */
[----:B------:R-:W-:Y:S01]  /*11680*/  LDSM.16.MT88.4 R160, [R196+0x11800] ;  /* 0x01180000c4a0783b */ /* 0x000fe20000004200 */
[C---:B------:R-:W-:Y:S01]  /*11690*/  HMMA.16816.F32 R24, R168.reuse, R30, R24 ;  /* 0x0000001ea818723c */ /* 0x040fe20000001818 */
[----:B------:R2:W-:Y:S04]  /*116a0*/  MUFU.EX2 R232, R133 ;  /* 0x0000008500e87308 */ /* 0x0005e80000000800 */
[C---:B------:R-:W-:Y:S01]  /*116b0*/  FMUL.FTZ R28, R2.reuse, R164 ;  /* 0x000000a4021c7220 */ /* 0x040fe20000410000 */
[----:B------:R-:W-:Y:S01]  /*116c0*/  FMUL.FTZ R29, R2, R165 ;  /* 0x000000a5021d7220 */ /* 0x000fe20000410000 */
[C---:B------:R-:W-:Y:S01]  /*116d0*/  FMUL.FTZ R30, R0.reuse, R166 ;  /* 0x000000a6001e7220 */ /* 0x040fe20000410000 */
[C---:B------:R-:W-:Y:S03]  /*116e0*/  FMUL.FTZ R31, R0.reuse, R167 ;  /* 0x000000a7001f7220 */ /* 0x040fe60000410000 */
[C---:B------:R-:W-:Y:S01]  /*116f0*/  FMUL.FTZ R42, R0.reuse, R42 ;  /* 0x0000002a002a7220 */ /* 0x040fe20000410000 */
[----:B------:R-:W-:Y:S01]  /*11700*/  FMUL.FTZ R43, R0, R43 ;  /* 0x0000002b002b7220 */ /* 0x000fe20000410000 */
[C---:B------:R-:W-:Y:S01]  /*11710*/  FMUL.FTZ R44, R2.reuse, R44 ;  /* 0x0000002c022c7220 */ /* 0x040fe20000410000 */
[----:B------:R-:W-:Y:S01]  /*11720*/  FMUL.FTZ R45, R2, R45 ;  /* 0x0000002d022d7220 */ /* 0x000fe20000410000 */
[C---:B-1----:R-:W-:Y:S03]  /*11730*/  HMMA.16816.F32 R28, R168.reuse, R136, R28 ;  /* 0x00000088a81c723c */ /* 0x042fe6000000181c */
[--C-:B--2---:R-:W-:Y:S01]  /*11740*/  FFMA.FTZ R133, R176, UR4, -R172.reuse ;  /* 0x00000004b0857c23 */ /* 0x104fe200080108ac */
[C---:B------:R-:W-:Y:S01]  /*11750*/  FMUL.FTZ R46, R0.reuse, R46 ;  /* 0x0000002e002e7220 */ /* 0x040fe20000410000 */
[----:B------:R-:W-:Y:S01]  /*11760*/  FMUL.FTZ R47, R0, R47 ;  /* 0x0000002f002f7220 */ /* 0x000fe20000410000 */
[C---:B------:R-:W-:Y:S01]  /*11770*/  HMMA.16816.F32 R32, R168.reuse, R138, R32 ;  /* 0x0000008aa820723c */ /* 0x040fe20000001820 */
[----:B------:R-:W1:Y:S01]  /*11780*/  LDSM.16.MT88.4 R136, [R196+0x12000] ;  /* 0x01200000c488783b */ /* 0x000e620000004200 */
[----:B------:R2:W5:Y:S03]  /*11790*/  MUFU.EX2 R231, R133 ;  /* 0x0000008500e77308 */ /* 0x0005660000000800 */
[C---:B------:R-:W-:Y:S01]  /*117a0*/  FMUL.FTZ R48, R2.reuse, R48 ;  /* 0x0000003002307220 */ /* 0x040fe20000410000 */
[C---:B------:R-:W-:Y:S05]  /*117b0*/  HMMA.16816.F32 R36, R168.reuse, R140, R36 ;  /* 0x0000008ca824723c */ /* 0x040fea0000001824 */
[----:B------:R-:W-:Y:S01]  /*117c0*/  FMUL.FTZ R49, R2, R49 ;  /* 0x0000003102317220 */ /* 0x000fe20000410000 */
[C---:B------:R-:W-:Y:S01]  /*117d0*/  HMMA.16816.F32 R40, R168.reuse, R142, R40 ;  /* 0x0000008ea828723c */ /* 0x040fe20000001828 */
[----:B------:R-:W4:Y:S04]  /*117e0*/  LDSM.16.MT88.4 R140, [R195+0x12000] ;  /* 0x01200000c38c783b */ /* 0x000f280000004200 */
[C---:B------:R-:W-:Y:S01]  /*117f0*/  FMUL.FTZ R50, R0.reuse, R50 ;  /* 0x0000003200327220 */ /* 0x040fe20000410000 */
[C---:B---3--:R-:W-:Y:S05]  /*11800*/  HMMA.16816.F32 R44, R168.reuse, R144, R44 ;  /* 0x00000090a82c723c */ /* 0x048fea000000182c */
[----:B------:R-:W-:Y:S01]  /*11810*/  FMUL.FTZ R51, R0, R51 ;  /* 0x0000003300337220 */ /* 0x000fe20000410000 */
[--C-:B--2---:R-:W-:Y:S01]  /*11820*/  FFMA.FTZ R133, R179, UR4, -R173.reuse ;  /* 0x00000004b3857c23 */ /* 0x104fe200080108ad */
[C---:B------:R-:W-:Y:S01]  /*11830*/  FMUL.FTZ R52, R2.reuse, R52 ;  /* 0x0000003402347220 */ /* 0x040fe20000410000 */
[----:B------:R-:W-:Y:S02]  /*11840*/  LDSM.16.MT88.4 R176, [R193+0x13800] ;  /* 0x01380000c1b0783b */ /* 0x000fe40000004200 */
[----:B------:R2:W3:Y:S01]  /*11850*/  MUFU.EX2 R229, R133 ;  /* 0x0000008500e57308 */ /* 0x0004e20000000800 */
[----:B------:R-:W-:Y:S01]  /*11860*/  FMUL.FTZ R53, R2, R53 ;  /* 0x0000003502357220 */ /* 0x000fe20000410000 */
[C---:B------:R-:W-:Y:S03]  /*11870*/  HMMA.16816.F32 R48, R168.reuse, R146, R48 ;  /* 0x00000092a830723c */ /* 0x040fe60000001830 */
[C---:B------:R-:W-:Y:S01]  /*11880*/  FMUL.FTZ R54, R0.reuse, R54 ;  /* 0x0000003600367220 */ /* 0x040fe20000410000 */
[----:B------:R-:W5:Y:S01]  /*11890*/  LDSM.16.MT88.4 R144, [R193+0x14000] ;  /* 0x01400000c190783b */ /* 0x000f620000004200 */
[----:B------:R-:W-:Y:S01]  /*118a0*/  FMUL.FTZ R55, R0, R55 ;  /* 0x0000003700377220 */ /* 0x000fe20000410000 */
[C---:B------:R-:W-:Y:S01]  /*118b0*/  FMUL.FTZ R56, R2.reuse, R56 ;  /* 0x0000003802387220 */ /* 0x040fe20000410000 */
[----:B------:R-:W-:Y:S01]  /*118c0*/  FMUL.FTZ R57, R2, R57 ;  /* 0x0000003902397220 */ /* 0x000fe20000410000 */
[C---:B------:R-:W-:Y:S03]  /*118d0*/  FMUL.FTZ R58, R0.reuse, R58 ;  /* 0x0000003a003a7220 */ /* 0x040fe60000410000 */
[----:B------:R-:W-:Y:S01]  /*118e0*/  FMUL.FTZ R59, R0, R59 ;  /* 0x0000003b003b7220 */ /* 0x000fe20000410000 */
[C---:B-1----:R-:W-:Y:S03]  /*118f0*/  HMMA.16816.F32 R52, R168.reuse, R136, R52 ;  /* 0x00000088a834723c */ /* 0x042fe60000001834 */
[C---:B------:R-:W-:Y:S01]  /*11900*/  FMUL.FTZ R60, R2.reuse, R60 ;  /* 0x0000003c023c7220 */ /* 0x040fe20000410000 */
[----:B------:R-:W-:Y:S01]  /*11910*/  FMUL.FTZ R61, R2, R61 ;  /* 0x0000003d023d7220 */ /* 0x000fe20000410000 */
        /* <DEDUP_REMOVED lines=19> */
[C---:B-----5:R-:W-:Y:S03]  /*11a50*/  HMMA.16816.F32 R68, R168.reuse, R144, R68 ;  /* 0x00000090a844723c */ /* 0x060fe60000001844 */
[C---:B------:R-:W-:Y:S01]  /*11a60*/  FMUL.FTZ R76, R2.reuse, R76 ;  /* 0x0000004c024c7220 */ /* 0x040fe20000410000 */
[----:B------:R-:W-:Y:S01]  /*11a70*/  FMUL.FTZ R77, R2, R77 ;  /* 0x0000004d024d7220 */ /* 0x000fe20000410000 */
[C---:B------:R-:W-:Y:S01]  /*11a80*/  FMUL.FTZ R78, R0.reuse, R78 ;  /* 0x0000004e004e7220 */ /* 0x040fe20000410000 */
[C---:B------:R-:W-:Y:S01]  /*11a90*/  HMMA.16816.F32 R72, R168.reuse, R146, R72 ;  /* 0x00000092a848723c */ /* 0x040fe20000001848 */
[----:B------:R-:W5:Y:S04]  /*11aa0*/  LDSM.16.MT88.4 R144, [R195+0x14000] ;  /* 0x01400000c390783b */ /* 0x000f680000004200 */
        /* <DEDUP_REMOVED lines=45> */
[--C-:B--2---:R-:W-:Y:S01]  /*11d80*/  FFMA.FTZ R133, R181, UR4, -R173.reuse ;  /* 0x00000004b5857c23 */ /* 0x104fe200080108ad */
[C---:B------:R-:W-:Y:S01]  /*11d90*/  FMUL.FTZ R112, R2.reuse, R112 ;  /* 0x0000007002707220 */ /* 0x040fe20000410000 */
[----:B------:R-:W-:Y:S02]  /*11da0*/  FMUL.FTZ R113, R2, R113 ;  /* 0x0000007102717220 */ /* 0x000fe40000410000 */
[----:B------:R2:W-:Y:S01]  /*11db0*/  MUFU.EX2 R228, R133 ;  /* 0x0000008500e47308 */ /* 0x0005e20000000800 */
[C---:B------:R-:W-:Y:S01]  /*11dc0*/  FMUL.FTZ R114, R0.reuse, R114 ;  /* 0x0000007200727220 */ /* 0x040fe20000410000 */
[C---:B----4-:R-:W-:Y:S03]  /*11dd0*/  HMMA.16816.F32 R108, R168.reuse, R140, R108 ;  /* 0x0000008ca86c723c */ /* 0x050fe6000000186c */
[----:B------:R-:W-:Y:S01]  /*11de0*/  FMUL.FTZ R115, R0, R115 ;  /* 0x0000007300737220 */ /* 0x000fe20000410000 */
[C---:B------:R-:W-:Y:S01]  /*11df0*/  FMUL.FTZ R116, R2.reuse, R116 ;  /* 0x0000007402747220 */ /* 0x040fe20000410000 */
[----:B------:R-:W-:Y:S01]  /*11e00*/  FMUL.FTZ R117, R2, R117 ;  /* 0x0000007502757220 */ /* 0x000fe20000410000 */
[C---:B------:R-:W-:Y:S01]  /*11e10*/  FMUL.FTZ R118, R0.reuse, R118 ;  /* 0x0000007600767220 */ /* 0x040fe20000410000 */
[----:B------:R-:W-:Y:S01]  /*11e20*/  FMUL.FTZ R119, R0, R119 ;  /* 0x0000007700777220 */ /* 0x000fe20000410000 */
[C---:B------:R-:W-:Y:S02]  /*11e30*/  FMUL.FTZ R120, R2.reuse, R120 ;  /* 0x0000007802787220 */ /* 0x040fe40000410000 */
[C---:B------:R-:W-:Y:S01]  /*11e40*/  HMMA.16816.F32 R112, R168.reuse, R142, R112 ;  /* 0x0000008ea870723c */ /* 0x040fe20000001870 */
[----:B------:R-:W4:Y:S02]  /*11e50*/  LDSM.16.MT88.4 R140, [R193+0x10800] ;  /* 0x01080000c18c783b */ /* 0x000f240000004200 */
[----:B------:R-:W-:Y:S01]  /*11e60*/  FMUL.FTZ R121, R2, R121 ;  /* 0x0000007902797220 */ /* 0x000fe20000410000 */
[C---:B------:R-:W-:Y:S01]  /*11e70*/  FMUL.FTZ R122, R0.reuse, R122 ;  /* 0x0000007a007a7220 */ /* 0x040fe20000410000 */
[----:B------:R-:W-:Y:S01]  /*11e80*/  FMUL.FTZ R123, R0, R123 ;  /* 0x0000007b007b7220 */ /* 0x000fe20000410000 */
[C---:B-----5:R-:W-:Y:S05]  /*11e90*/  HMMA.16816.F32 R116, R168.reuse, R144, R116 ;  /* 0x00000090a874723c */ /* 0x060fea0000001874 */
[--C-:B--2---:R-:W-:Y:S01]  /*11ea0*/  FFMA.FTZ R133, R180, UR4, -R173.reuse ;  /* 0x00000004b4857c23 */ /* 0x104fe200080108ad */
[C---:B------:R-:W-:Y:S01]  /*11eb0*/  HMMA.16816.F32 R120, R168.reuse, R146, R120 ;  /* 0x00000092a878723c */ /* 0x040fe20000001878 */
[----:B------:R-:W2:Y:S02]  /*11ec0*/  LDSM.16.MT88.4 R144, [R194+0x10800] ;  /* 0x01080000c290783b */ /* 0x000ea40000004200 */
[----:B------:R5:W3:Y:S02]  /*11ed0*/  MUFU.EX2 R227, R133 ;  /* 0x0000008500e37308 */ /* 0x000ae40000000800 */
        /* <DEDUP_REMOVED lines=8> */
[C---:B-1----:R-:W-:Y:S03]  /*11f60*/  HMMA.16816.F32 R124, R168.reuse, R136, R124 ;  /* 0x00000088a87c723c */ /* 0x042fe6000000187c */
[--C-:B-----5:R-:W-:Y:S03]  /*11f70*/  FFMA.FTZ R133, R183, UR4, -R172.reuse ;  /* 0x00000004b7857c23 */ /* 0x120fe600080108ac */
[----:B------:R-:W-:Y:S01]  /*11f80*/  HMMA.16816.F32 R128, R168, R138, R128 ;  /* 0x0000008aa880723c */ /* 0x000fe20000001880 */
[----:B------:R1:W-:Y:S04]  /*11f90*/  MUFU.EX2 R225, R133 ;  /* 0x0000008500e17308 */ /* 0x0003e80000000800 */
[----:B------:R-:W-:Y:S02]  /*11fa0*/  F2FP.F16.F32.PACK_AB R136, R233, R234 ;  /* 0x000000eae988723e */ /* 0x000fe400000000ff */
[----:B------:R-:W-:Y:S04]  /*11fb0*/  F2FP.F16.F32.PACK_AB R138, R231, R232 ;  /* 0x000000e8e78a723e */ /* 0x000fe800000000ff */
[----:B---3--:R-:W-:Y:S02]  /*11fc0*/  F2FP.F16.F32.PACK_AB R137, R229, R230 ;  /* 0x000000e6e589723e */ /* 0x008fe400000000ff */
[----:B------:R-:W-:Y:S07]  /*11fd0*/  F2FP.F16.F32.PACK_AB R139, R227, R228 ;  /* 0x000000e4e38b723e */ /* 0x000fee00000000ff */
[C---:B----4-:R-:W-:Y:S05]  /*11fe0*/  HMMA.16816.F32 R4, R136.reuse, R140, R4 ;  /* 0x0000008c8804723c */ /* 0x050fea0000001804 */
[--C-:B-1----:R-:W-:Y:S01]  /*11ff0*/  FFMA.FTZ R133, R184, UR4, -R172.reuse ;  /* 0x00000004b8857c23 */ /* 0x102fe200080108ac */
[C---:B------:R-:W-:Y:S01]  /*12000*/  HMMA.16816.F32 R8, R136.reuse, R142, R8 ;  /* 0x0000008e8808723c */ /* 0x040fe20000001808 */
[----:B------:R-:W1:Y:S02]  /*12010*/  LDSM.16.MT88.4 R140, [R193+0x12800] ;  /* 0x01280000c18c783b */ /* 0x000e640000004200 */
[----:B------:R3:W4:Y:S03]  /*12020*/  MUFU.EX2 R224, R133 ;  /* 0x0000008500e07308 */ /* 0x0007260000000800 */
[C---:B--2---:R-:W-:Y:S06]  /*12030*/  HMMA.16816.F32 R12, R136.reuse, R144, R12 ;  /* 0x00000090880c723c */ /* 0x044fec000000180c */
[C---:B------:R-:W-:Y:S01]  /*12040*/  HMMA.16816.F32 R16, R136.reuse, R146, R16 ;  /* 0x000000928810723c */ /* 0x040fe20000001810 */
[----:B------:R-:W2:Y:S05]  /*12050*/  LDSM.16.MT88.4 R144, [R194+0x12800] ;  /* 0x01280000c290783b */ /* 0x000eaa0000004200 */
[C---:B------:R-:W-:Y:S05]  /*12060*/  HMMA.16816.F32 R20, R136.reuse, R148, R20 ;  /* 0x000000948814723c */ /* 0x040fea0000001814 */
[--C-:B---3--:R-:W-:Y:S01]  /*12070*/  FFMA.FTZ R133, R182, UR4, -R172.reuse ;  /* 0x00000004b6857c23 */ /* 0x108fe200080108ac */
[C---:B------:R-:W-:Y:S01]  /*12080*/  HMMA.16816.F32 R24, R136.reuse, R150, R24 ;  /* 0x000000968818723c */ /* 0x040fe20000001818 */
[----:B------:R-:W3:Y:S02]  /*12090*/  LDSM.16.MT88.4 R148, [R196+0x12800] ;  /* 0x01280000c494783b */ /* 0x000ee40000004200 */
[----:B------:R5:W-:Y:S03]  /*120a0*/  MUFU.EX2 R190, R133 ;  /* 0x0000008500be7308 */ /* 0x000be60000000800 */
[C---:B------:R-:W-:Y:S06]  /*120b0*/  HMMA.16816.F32 R28, R136.reuse, R152, R28 ;  /* 0x00000098881c723c */ /* 0x040fec000000181c */
[C---:B------:R-:W-:Y:S01]  /*120c0*/  HMMA.16816.F32 R32, R136.reuse, R154, R32 ;  /* 0x0000009a8820723c */ /* 0x040fe20000001820 */
[----:B------:R-:W4:Y:S05]  /*120d0*/  LDSM.16.MT88.4 R152, [R195+0x12800] ;  /* 0x01280000c398783b */ /* 0x000f2a0000004200 */
[C---:B-1----:R-:W-:Y:S05]  /*120e0*/  HMMA.16816.F32 R36, R136.reuse, R140, R36 ;  /* 0x0000008c8824723c */ /* 0x042fea0000001824 */
[--C-:B-----5:R-:W-:Y:S01]  /*120f0*/  FFMA.FTZ R133, R185, UR4, -R172.reuse ;  /* 0x00000004b9857c23 */ /* 0x120fe200080108ac */
[C---:B------:R-:W-:Y:S01]  /*12100*/  HMMA.16816.F32 R40, R136.reuse, R142, R40 ;  /* 0x0000008e8828723c */ /* 0x040fe20000001828 */
[----:B------:R-:W1:Y:S02]  /*12110*/  LDSM.16.MT88.4 R140, [R193+0x14800] ;  /* 0x01480000c18c783b */ /* 0x000e640000004200 */
[----:B------:R5:W1:Y:S03]  /*12120*/  MUFU.EX2 R191, R133 ;  /* 0x0000008500bf7308 */ /* 0x000a660000000800 */
[C---:B--2---:R-:W-:Y:S06]  /*12130*/  HMMA.16816.F32 R44, R136.reuse, R144, R44 ;  /* 0x00000090882c723c */ /* 0x044fec000000182c */
[C---:B------:R-:W-:Y:S01]  /*12140*/  HMMA.16816.F32 R48, R136.reuse, R146, R48 ;  /* 0x000000928830723c */ /* 0x040fe20000001830 */
[----:B------:R-:W2:Y:S05]  /*12150*/  LDSM.16.MT88.4 R144, [R194+0x14800] ;  /* 0x01480000c290783b */ /* 0x000eaa0000004200 */
[C---:B---3--:R-:W-:Y:S05]  /*12160*/  HMMA.16816.F32 R52, R136.reuse, R148, R52 ;  /* 0x000000948834723c */ /* 0x048fea0000001834 */
[--C-:B-----5:R-:W-:Y:S01]  /*12170*/  FFMA.FTZ R133, R187, UR4, -R173.reuse ;  /* 0x00000004bb857c23 */ /* 0x120fe200080108ad */
[C---:B------:R-:W-:Y:S01]  /*12180*/  HMMA.16816.F32 R56, R136.reuse, R150, R56 ;  /* 0x000000968838723c */ /* 0x040fe20000001838 */
[----:B------:R-:W3:Y:S02]  /*12190*/  LDSM.16.MT88.4 R148, [R196+0x14800] ;  /* 0x01480000c494783b */ /* 0x000ee40000004200 */
[----:B------:R5:W-:Y:S03]  /*121a0*/  MUFU.EX2 R189, R133 ;  /* 0x0000008500bd7308 */ /* 0x000be60000000800 */
[C---:B----4-:R-:W-:Y:S06]  /*121b0*/  HMMA.16816.F32 R60, R136.reuse, R152, R60 ;  /* 0x00000098883c723c */ /* 0x050fec000000183c */
        /* <DEDUP_REMOVED lines=21> */
[----:B------:R-:W5:Y:S02]  /*12310*/  LDL.LU R226, [R1+0x28] ;  /* 0x0000280001e27983 */ /* 0x000f640000300800 */
[----:B------:R1:W4:Y:S02]  /*12320*/  MUFU.EX2 R186, R133 ;  /* 0x0000008500ba7308 */ /* 0x0003240000000800 */
[----:B------:R-:W4:Y:S01]  /*12330*/  LDSM.16.MT88.4 R140, [R193+0x11000] ;  /* 0x01100000c18c783b */ /* 0x000f220000004200 */
[C---:B--2---:R-:W-:Y:S06]  /*12340*/  HMMA.16816.F32 R108, R136.reuse, R144, R108 ;  /* 0x00000090886c723c */ /* 0x044fec000000186c */
[C---:B------:R-:W-:Y:S01]  /*12350*/  HMMA.16816.F32 R112, R136.reuse, R146, R112 ;  /* 0x000000928870723c */ /* 0x040fe20000001870 */
[----:B------:R-:W2:Y:S05]  /*12360*/  LDSM.16.MT88.4 R144, [R194+0x11000] ;  /* 0x01100000c290783b */ /* 0x000eaa0000004200 */
[C---:B---3--:R-:W-:Y:S05]  /*12370*/  HMMA.16816.F32 R116, R136.reuse, R148, R116 ;  /* 0x000000948874723c */ /* 0x048fea0000001874 */
[--C-:B-1----:R-:W-:Y:S01]  /*12380*/  FFMA.FTZ R133, R235, UR4, -R172.reuse ;  /* 0x00000004eb857c23 */ /* 0x102fe200080108ac */
[C---:B------:R-:W-:Y:S01]  /*12390*/  HMMA.16816.F32 R120, R136.reuse, R150, R120 ;  /* 0x000000968878723c */ /* 0x040fe20000001878 */
[----:B------:R-:W3:Y:S02]  /*123a0*/  LDL.LU R235, [R1+0x24] ;  /* 0x0000240001eb7983 */ /* 0x000ee40000300800 */
[----:B------:R1:W-:Y:S02]  /*123b0*/  MUFU.EX2 R185, R133 ;  /* 0x0000008500b97308 */ /* 0x0003e40000000800 */
[----:B------:R-:W2:Y:S01]  /*123c0*/  LDSM.16.MT88.4 R148, [R196+0x11000] ;  /* 0x01100000c494783b */ /* 0x000ea20000004200 */
[C---:B----4-:R-:W-:Y:S06]  /*123d0*/  HMMA.16816.F32 R124, R136.reuse, R152, R124 ;  /* 0x00000098887c723c */ /* 0x050fec000000187c */
[----:B------:R-:W-:Y:S01]  /*123e0*/  HMMA.16816.F32 R128, R136, R154, R128 ;  /* 0x0000009a8880723c */ /* 0x000fe20000001880 */
[----:B------:R-:W4:Y:S06]  /*123f0*/  LDSM.16.MT88.4 R152, [R195+0x11000] ;  /* 0x01100000c398783b */ /* 0x000f2c0000004200 */
[----:B------:R-:W-:Y:S01]  /*12400*/  F2FP.F16.F32.PACK_AB R136, R224, R225 ;  /* 0x000000e1e088723e */ /* 0x000fe200000000ff */
[--C-:B-1----:R-:W-:Y:S03]  /*12410*/  FFMA.FTZ R133, R236, UR4, -R172.reuse ;  /* 0x00000004ec857c23 */ /* 0x102fe600080108ac */
[----:B------:R-:W-:Y:S01]  /*12420*/  F2FP.F16.F32.PACK_AB R138, R191, R190 ;  /* 0x000000bebf8a723e */ /* 0x000fe200000000ff */
[----:B------:R1:W4:Y:S01]  /*12430*/  MUFU.EX2 R184, R133 ;  /* 0x0000008500b87308 */ /* 0x0003220000000800 */
[----:B------:R-:W-:Y:S02]  /*12440*/  F2FP.F16.F32.PACK_AB R137, R188, R189 ;  /* 0x000000bdbc89723e */ /* 0x000fe400000000ff */
[----:B------:R-:W-:Y:S07]  /*12450*/  F2FP.F16.F32.PACK_AB R139, R186, R187 ;  /* 0x000000bbba8b723e */ /* 0x000fee00000000ff */
[C---:B------:R-:W-:Y:S06]  /*12460*/  HMMA.16816.F32 R4, R136.reuse, R140, R4 ;  /* 0x0000008c8804723c */ /* 0x040fec0000001804 */
[C---:B------:R-:W-:Y:S01]  /*12470*/  HMMA.16816.F32 R8, R136.reuse, R142, R8 ;  /* 0x0000008e8808723c */ /* 0x040fe20000001808 */
[----:B------:R-:W4:Y:S04]  /*12480*/  LDSM.16.MT88.4 R140, [R193+0x13000] ;  /* 0x01300000c18c783b */ /* 0x000f280000004200 */
[--C-:B-1----:R-:W-:Y:S01]  /*12490*/  FFMA.FTZ R133, R237, UR4, -R172.reuse ;  /* 0x00000004ed857c23 */ /* 0x102fe200080108ac */
[C---:B--2---:R-:W-:Y:S03]  /*124a0*/  HMMA.16816.F32 R12, R136.reuse, R144, R12 ;  /* 0x00000090880c723c */ /* 0x044fe6000000180c */
[----:B------:R1:W-:Y:S02]  /*124b0*/  MUFU.EX2 R183, R133 ;  /* 0x0000008500b77308 */ /* 0x0003e40000000800 */
[----:B------:R-:W-:Y:S01]  /*124c0*/  FFMA.FTZ R172, R239, UR4, -R172 ;  /* 0x00000004efac7c23 */ /* 0x000fe200080108ac */
[C---:B------:R-:W-:Y:S01]  /*124d0*/  HMMA.16816.F32 R16, R136.reuse, R146, R16 ;  /* 0x000000928810723c */ /* 0x040fe20000001810 */
[----:B------:R-:W2:Y:S06]  /*124e0*/  LDSM.16.MT88.4 R144, [R194+0x13000] ;  /* 0x01300000c290783b */ /* 0x000eac0000004200 */
[----:B------:R-:W1:Y:S01]  /*124f0*/  MUFU.EX2 R182, R172 ;  /* 0x000000ac00b67308 */ /* 0x000e620000000800 */
[C---:B------:R-:W-:Y:S03]  /*12500*/  HMMA.16816.F32 R20, R136.reuse, R148, R20 ;  /* 0x000000948814723c */ /* 0x040fe60000001814 */
[----:B----4-:R-:W-:Y:S03]  /*12510*/  F2FP.F16.F32.PACK_AB R168, R184, R185 ;  /* 0x000000b9b8a8723e */ /* 0x010fe600000000ff */
[C---:B------:R-:W-:Y:S01]  /*12520*/  HMMA.16816.F32 R24, R136.reuse, R150, R24 ;  /* 0x000000968818723c */ /* 0x040fe20000001818 */
[----:B------:R-:W4:Y:S04]  /*12530*/  LDSM.16.MT88.4 R148, [R196+0x13000] ;  /* 0x01300000c494783b */ /* 0x000f280000004200 */
[--C-:B-1----:R-:W-:Y:S01]  /*12540*/  FFMA.FTZ R133, R238, UR4, -R173.reuse ;  /* 0x00000004ee857c23 */ /* 0x102fe200080108ad */
[C---:B------:R-:W-:Y:S03]  /*12550*/  HMMA.16816.F32 R28, R136.reuse, R152, R28 ;  /* 0x00000098881c723c */ /* 0x040fe6000000181c */
[----:B------:R1:W-:Y:S02]  /*12560*/  MUFU.EX2 R181, R133 ;  /* 0x0000008500b57308 */ /* 0x0003e40000000800 */
[----:B------:R-:W-:Y:S01]  /*12570*/  F2FP.F16.F32.PACK_AB R170, R182, R183 ;  /* 0x000000b7b6aa723e */ /* 0x000fe200000000ff */
[C---:B------:R-:W-:Y:S01]  /*12580*/  HMMA.16816.F32 R32, R136.reuse, R154, R32 ;  /* 0x0000009a8820723c */ /* 0x040fe20000001820 */
[----:B------:R-:W4:Y:S05]  /*12590*/  LDSM.16.MT88.4 R152, [R195+0x13000] ;  /* 0x01300000c398783b */ /* 0x000f2a0000004200 */
[C---:B------:R-:W-:Y:S06]  /*125a0*/  HMMA.16816.F32 R36, R136.reuse, R140, R36 ;  /* 0x0000008c8824723c */ /* 0x040fec0000001824 */
[C---:B------:R-:W-:Y:S01]  /*125b0*/  HMMA.16816.F32 R40, R136.reuse, R142, R40 ;  /* 0x0000008e8828723c */ /* 0x040fe20000001828 */
[----:B------:R-:W4:Y:S04]  /*125c0*/  LDSM.16.MT88.4 R140, [R193+0x15000] ;  /* 0x01500000c18c783b */ /* 0x000f280000004200 */
[--C-:B-1----:R-:W-:Y:S01]  /*125d0*/  FFMA.FTZ R133, R240, UR4, -R173.reuse ;  /* 0x00000004f0857c23 */ /* 0x102fe200080108ad */
[C---:B--2---:R-:W-:Y:S03]  /*125e0*/  HMMA.16816.F32 R44, R136.reuse, R144, R44 ;  /* 0x00000090882c723c */ /* 0x044fe6000000182c */
[----:B------:R1:W2:Y:S03]  /*125f0*/  MUFU.EX2 R134, R133 ;  /* 0x0000008500867308 */ /* 0x0002a60000000800 */
[C---:B------:R-:W-:Y:S01]  /*12600*/  HMMA.16816.F32 R48, R136.reuse, R146, R48 ;  /* 0x000000928830723c */ /* 0x040fe20000001830 */
[----:B------:R-:W2:Y:S05]  /*12610*/  LDSM.16.MT88.4 R144, [R194+0x15000] ;  /* 0x01500000c290783b */ /* 0x000eaa0000004200 */
[C---:B----4-:R-:W-:Y:S06]  /*12620*/  HMMA.16816.F32 R52, R136.reuse, R148, R52 ;  /* 0x000000948834723c */ /* 0x050fec0000001834 */
[C---:B------:R-:W-:Y:S01]  /*12630*/  HMMA.16816.F32 R56, R136.reuse, R150, R56 ;  /* 0x000000968838723c */ /* 0x040fe20000001838 */
[----:B------:R-:W4:Y:S04]  /*12640*/  LDSM.16.MT88.4 R148, [R196+0x15000] ;  /* 0x01500000c494783b */ /* 0x000f280000004200 */
[--C-:B-1----:R-:W-:Y:S01]  /*12650*/  FFMA.FTZ R133, R241, UR4, -R173.reuse ;  /* 0x00000004f1857c23 */ /* 0x102fe200080108ad */
[C---:B------:R-:W-:Y:S03]  /*12660*/  HMMA.16816.F32 R60, R136.reuse, R152, R60 ;  /* 0x00000098883c723c */ /* 0x040fe6000000183c */
[----:B------:R-:W-:Y:S02]  /*12670*/  MUFU.EX2 R180, R133 ;  /* 0x0000008500b47308 */ /* 0x000fe40000000800 */
[----:B------:R-:W-:Y:S01]  /*12680*/  FFMA.FTZ R173, R135, UR4, -R173 ;  /* 0x0000000487ad7c23 */ /* 0x000fe200080108ad */
[C---:B------:R-:W-:Y:S01]  /*12690*/  HMMA.16816.F32 R64, R136.reuse, R154, R64 ;  /* 0x0000009a8840723c */ /* 0x040fe20000001840 */
[----:B------:R-:W1:Y:S06]  /*126a0*/  LDSM.16.MT88.4 R152, [R195+0x15000] ;  /* 0x01500000c398783b */ /* 0x000e6c0000004200 */
[----:B------:R4:W4:Y:S01]  /*126b0*/  MUFU.EX2 R133, R173 ;  /* 0x000000ad00857308 */ /* 0x0009220000000800 */
[C---:B------:R-:W-:Y:S03]  /*126c0*/  HMMA.16816.F32 R68, R136.reuse, R140, R68 ;  /* 0x0000008c8844723c */ /* 0x040fe60000001844 */
[----:B--2---:R-:W-:Y:S03]  /*126d0*/  F2FP.F16.F32.PACK_AB R169, R134, R181 ;  /* 0x000000b586a9723e */ /* 0x004fe600000000ff */
[C---:B------:R-:W-:Y:S01]  /*126e0*/  HMMA.16816.F32 R72, R136.reuse, R142, R72 ;  /* 0x0000008e8848723c */ /* 0x040fe20000001848 */
[----:B------:R-:W2:Y:S05]  /*126f0*/  LDSM.16.MT88.4 R140, [R193+0x17000] ;  /* 0x01700000c18c783b */ /* 0x000eaa0000004200 */
[C---:B------:R-:W-:Y:S03]  /*12700*/  HMMA.16816.F32 R76, R136.reuse, R144, R76 ;  /* 0x00000090884c723c */ /* 0x040fe6000000184c */
[----:B----4-:R-:W-:Y:S02]  /*12710*/  LDSM.16.MT88.4 R172, [R195+0x11800] ;  /* 0x01180000c3ac783b */ /* 0x010fe40000004200 */
[----:B------:R-:W-:Y:S01]  /*12720*/  F2FP.F16.F32.PACK_AB R171, R133, R180 ;  /* 0x000000b485ab723e */ /* 0x000fe200000000ff */
[C---:B------:R-:W-:Y:S06]  /*12730*/  HMMA.16816.F32 R80, R136.reuse, R146, R80 ;  /* 0x000000928850723c */ /* 0x040fec0000001850 */
[C---:B------:R-:W-:Y:S01]  /*12740*/  HMMA.16816.F32 R84, R136.reuse, R148, R84 ;  /* 0x000000948854723c */ /* 0x040fe20000001854 */
[----:B------:R-:W4:Y:S05]  /*12750*/  LDSM.16.MT88.4 R144, [R194+0x17000] ;  /* 0x01700000c290783b */ /* 0x000f2a0000004200 */
[C---:B------:R-:W-:Y:S03]  /*12760*/  HMMA.16816.F32 R88, R136.reuse, R150, R88 ;  /* 0x000000968858723c */ /* 0x040fe60000001858 */
[----:B------:R-:W4:Y:S03]  /*12770*/  LDSM.16.MT88.4 R148, [R196+0x17000] ;  /* 0x01700000c494783b */ /* 0x000f260000004200 */
[C---:B-1----:R-:W-:Y:S06]  /*12780*/  HMMA.16816.F32 R92, R136.reuse, R152, R92 ;  /* 0x00000098885c723c */ /* 0x042fec000000185c */
[C---:B------:R-:W-:Y:S01]  /*12790*/  HMMA.16816.F32 R96, R136.reuse, R154, R96 ;  /* 0x0000009a8860723c */ /* 0x040fe20000001860 */
[----:B------:R-:W1:Y:S05]  /*127a0*/  LDSM.16.MT88.4 R152, [R195+0x17000] ;  /* 0x01700000c398783b */ /* 0x000e6a0000004200 */
[C---:B--2---:R-:W-:Y:S06]  /*127b0*/  HMMA.16816.F32 R100, R136.reuse, R140, R100 ;  /* 0x0000008c8864723c */ /* 0x044fec0000001864 */
[C---:B------:R-:W-:Y:S06]  /*127c0*/  HMMA.16816.F32 R104, R136.reuse, R142, R104 ;  /* 0x0000008e8868723c */ /* 0x040fec0000001868 */
[C---:B----4-:R-:W-:Y:S06]  /*127d0*/  HMMA.16816.F32 R108, R136.reuse, R144, R108 ;  /* 0x00000090886c723c */ /* 0x050fec000000186c */
[C---:B------:R-:W-:Y:S01]  /*127e0*/  HMMA.16816.F32 R112, R136.reuse, R146, R112 ;  /* 0x000000928870723c */ /* 0x040fe20000001870 */
[----:B------:R-:W2:Y:S05]  /*127f0*/  LDSM.16.MT88.4 R144, [R193+0x11800] ;  /* 0x01180000c190783b */ /* 0x000eaa0000004200 */
[C---:B------:R-:W-:Y:S06]  /*12800*/  HMMA.16816.F32 R116, R136.reuse, R148, R116 ;  /* 0x000000948874723c */ /* 0x040fec0000001874 */
[C---:B------:R-:W-:Y:S06]  /*12810*/  HMMA.16816.F32 R120, R136.reuse, R150, R120 ;  /* 0x000000968878723c */ /* 0x040fec0000001878 */
[C---:B-1----:R-:W-:Y:S06]  /*12820*/  HMMA.16816.F32 R124, R136.reuse, R152, R124 ;  /* 0x00000098887c723c */ /* 0x042fec000000187c */
[----:B------:R-:W-:Y:S06]  /*12830*/  HMMA.16816.F32 R128, R136, R154, R128 ;  /* 0x0000009a8880723c */ /* 0x000fec0000001880 */
[C---:B--2---:R-:W-:Y:S01]  /*12840*/  HMMA.16816.F32 R140, R168.reuse, R144, R4 ;  /* 0x00000090a88c723c */ /* 0x044fe20000001804 */
[----:B------:R-:W1:Y:S05]  /*12850*/  LDSM.16.MT88.4 R4, [R194+0x13800] ;  /* 0x01380000c204783b */ /* 0x000e6a0000004200 */
[C---:B------:R-:W-:Y:S03]  /*12860*/  HMMA.16816.F32 R136, R168.reuse, R146, R8 ;  /* 0x00000092a888723c */ /* 0x040fe60000001808 */
[----:B------:R-:W2:Y:S03]  /*12870*/  LDSM.16.MT88.4 R8, [R196+0x13800] ;  /* 0x01380000c408783b */ /* 0x000ea60000004200 */
[C---:B------:R-:W-:Y:S05]  /*12880*/  HMMA.16816.F32 R148, R168.reuse, R156, R12 ;  /* 0x0000009ca894723c */ /* 0x040fea000000180c */
[----:B------:R-:W4:Y:S01]  /*12890*/  LDSM.16.MT88.4 R12, [R195+0x13800] ;  /* 0x01380000c30c783b */ /* 0x000f220000004200 */
[C---:B------:R-:W-:Y:S06]  /*128a0*/  HMMA.16816.F32 R144, R168.reuse, R158, R16 ;  /* 0x0000009ea890723c */ /* 0x040fec0000001810 */
[C---:B------:R-:W-:Y:S01]  /*128b0*/  HMMA.16816.F32 R156, R168.reuse, R160, R20 ;  /* 0x000000a0a89c723c */ /* 0x040fe20000001814 */
[----:B------:R-:W5:Y:S05]  /*128c0*/  LDSM.16.MT88.4 R16, [R193+0x15800] ;  /* 0x01580000c110783b */ /* 0x000f6a0000004200 */
[C---:B------:R-:W-:Y:S03]  /*128d0*/  HMMA.16816.F32 R152, R168.reuse, R162, R24 ;  /* 0x000000a2a898723c */ /* 0x040fe60000001818 */
[----:B------:R-:W5:Y:S03]  /*128e0*/  LDSM.16.MT88.4 R20, [R194+0x15800] ;  /* 0x01580000c214783b */ /* 0x000f660000004200 */
[C---:B------:R-:W-:Y:S06]  /*128f0*/  HMMA.16816.F32 R164, R168.reuse, R172, R28 ;  /* 0x000000aca8a4723c */ /* 0x040fec000000181c */
[C---:B------:R-:W-:Y:S06]  /*12900*/  HMMA.16816.F32 R160, R168.reuse, R174, R32 ;  /* 0x000000aea8a0723c */ /* 0x040fec0000001820 */
[C---:B------:R-:W-:Y:S06]  /*12910*/  HMMA.16816.F32 R36, R168.reuse, R176, R36 ;  /* 0x000000b0a824723c */ /* 0x040fec0000001824 */
[C---:B------:R-:W-:Y:S05]  /*12920*/  HMMA.16816.F32 R40, R168.reuse, R178, R40 ;  /* 0x000000b2a828723c */ /* 0x040fea0000001828 */
[----:B---3--:R-:W-:Y:S01]  /*12930*/  FFMA.FTZ R2, R2, R235, R247 ;  /* 0x000000eb02027223 */ /* 0x008fe200000100f7 */
[C---:B-1----:R-:W-:Y:S06]  /*12940*/  HMMA.16816.F32 R44, R168.reuse, R4, R44 ;  /* 0x00000004a82c723c */ /* 0x042fec000000182c */
[C---:B------:R-:W-:Y:S01]  /*12950*/  HMMA.16816.F32 R48, R168.reuse, R6, R48 ;  /* 0x00000006a830723c */ /* 0x040fe20000001830 */
[----:B------:R-:W1:Y:S05]  /*12960*/  LDSM.16.MT88.4 R4, [R196+0x15800] ;  /* 0x01580000c404783b */ /* 0x000e6a0000004200 */
[C---:B--2---:R-:W-:Y:S06]  /*12970*/  HMMA.16816.F32 R52, R168.reuse, R8, R52 ;  /* 0x00000008a834723c */ /* 0x044fec0000001834 */
[C---:B------:R-:W-:Y:S01]  /*12980*/  HMMA.16816.F32 R56, R168.reuse, R10, R56 ;  /* 0x0000000aa838723c */ /* 0x040fe20000001838 */
[----:B------:R-:W2:Y:S05]  /*12990*/  LDSM.16.MT88.4 R8, [R195+0x15800] ;  /* 0x01580000c308783b */ /* 0x000eaa0000004200 */
[C---:B----4-:R-:W-:Y:S06]  /*129a0*/  HMMA.16816.F32 R60, R168.reuse, R12, R60 ;  /* 0x0000000ca83c723c */ /* 0x050fec000000183c */
[C---:B------:R-:W-:Y:S01]  /*129b0*/  HMMA.16816.F32 R64, R168.reuse, R14, R64 ;  /* 0x0000000ea840723c */ /* 0x040fe20000001840 */
[----:B------:R-:W3:Y:S05]  /*129c0*/  LDSM.16.MT88.4 R12, [R193+0x17800] ;  /* 0x01780000c10c783b */ /* 0x000eea0000004200 */
[C---:B-----5:R-:W-:Y:S06]  /*129d0*/  HMMA.16816.F32 R68, R168.reuse, R16, R68 ;  /* 0x00000010a844723c */ /* 0x060fec0000001844 */
[C---:B------:R-:W-:Y:S01]  /*129e0*/  HMMA.16816.F32 R72, R168.reuse, R18, R72 ;  /* 0x00000012a848723c */ /* 0x040fe20000001848 */
[----:B------:R-:W4:Y:S05]  /*129f0*/  LDSM.16.MT88.4 R16, [R194+0x17800] ;  /* 0x01780000c210783b */ /* 0x000f2a0000004200 */
[C---:B------:R-:W-:Y:S06]  /*12a00*/  HMMA.16816.F32 R76, R168.reuse, R20, R76 ;  /* 0x00000014a84c723c */ /* 0x040fec000000184c */
[C---:B------:R-:W-:Y:S05]  /*12a10*/  HMMA.16816.F32 R80, R168.reuse, R22, R80 ;  /* 0x00000016a850723c */ /* 0x040fea0000001850 */
[----:B------:R-:W-:Y:S01]  /*12a20*/  FFMA.FTZ R20, R0, R226, R242 ;  /* 0x000000e200147223 */ /* 0x000fe200000100f2 */
[C---:B-1----:R-:W-:Y:S05]  /*12a30*/  HMMA.16816.F32 R84, R168.reuse, R4, R84 ;  /* 0x00000004a854723c */ /* 0x042fea0000001854 */
[----:B------:R-:W-:Y:S01]  /*12a40*/  FADD.FTZ R0, R246, R2 ;  /* 0x00000002f6007221 */ /* 0x000fe20000010000 */
[C---:B------:R-:W-:Y:S01]  /*12a50*/  HMMA.16816.F32 R88, R168.reuse, R6, R88 ;  /* 0x00000006a858723c */ /* 0x040fe20000001858 */
[----:B------:R-:W1:Y:S04]  /*12a60*/  LDSM.16.MT88.4 R4, [R196+0x17800] ;  /* 0x01780000c404783b */ /* 0x000e680000004200 */
[----:B------:R-:W-:Y:S01]  /*12a70*/  FADD.FTZ R2, R245, R20 ;  /* 0x00000014f5027221 */ /* 0x000fe20000010000 */
[C---:B--2---:R-:W-:Y:S05]  /*12a80*/  HMMA.16816.F32 R92, R168.reuse, R8, R92 ;  /* 0x00000008a85c723c */ /* 0x044fea000000185c */
[----:B------:R-:W-:Y:S01]  /*12a90*/  FADD.FTZ R20, R249, R0 ;  /* 0x00000000f9147221 */ /* 0x000fe20000010000 */
[C---:B------:R-:W-:Y:S01]  /*12aa0*/  HMMA.16816.F32 R96, R168.reuse, R10, R96 ;  /* 0x0000000aa860723c */ /* 0x040fe20000001860 */
[----:B------:R-:W2:Y:S04]  /*12ab0*/  LDSM.16.MT88.4 R8, [R195+0x17800] ;  /* 0x01780000c308783b */ /* 0x000ea80000004200 */
[----:B------:R-:W-:Y:S01]  /*12ac0*/  FADD.FTZ R0, R244, R2 ;  /* 0x00000002f4007221 */ /* 0x000fe20000010000 */
[C---:B---3--:R-:W-:Y:S05]  /*12ad0*/  HMMA.16816.F32 R100, R168.reuse, R12, R100 ;  /* 0x0000000ca864723c */ /* 0x048fea0000001864 */
[----:B------:R-:W-:Y:S01]  /*12ae0*/  FADD.FTZ R2, R243, R0 ;  /* 0x00000000f3027221 */ /* 0x000fe20000010000 */
[C---:B------:R-:W-:Y:S05]  /*12af0*/  HMMA.16816.F32 R104, R168.reuse, R14, R104 ;  /* 0x0000000ea868723c */ /* 0x040fea0000001868 */
[----:B------:R-:W-:Y:S01]  /*12b00*/  FADD.FTZ R12, R248, R20 ;  /* 0x00000014f80c7221 */ /* 0x000fe20000010000 */
[C---:B----4-:R-:W-:Y:S05]  /*12b10*/  HMMA.16816.F32 R108, R168.reuse, R16, R108 ;  /* 0x00000010a86c723c */ /* 0x050fea000000186c */
[----:B------:R-:W-:Y:S01]  /*12b20*/  FADD.FTZ R0, R234, R12 ;  /* 0x0000000cea007221 */ /* 0x000fe20000010000 */
[C---:B------:R-:W-:Y:S05]  /*12b30*/  HMMA.16816.F32 R112, R168.reuse, R18, R112 ;  /* 0x00000012a870723c */ /* 0x040fea0000001870 */
[----:B------:R-:W-:Y:S01]  /*12b40*/  FADD.FTZ R2, R230, R2 ;  /* 0x00000002e6027221 */ /* 0x000fe20000010000 */
[C---:B-1----:R-:W-:Y:S05]  /*12b50*/  HMMA.16816.F32 R116, R168.reuse, R4, R116 ;  /* 0x00000004a874723c */ /* 0x042fea0000001874 */
[----:B------:R-:W-:Y:S01]  /*12b60*/  FADD.FTZ R12, R233, R0 ;  /* 0x00000000e90c7221 */ /* 0x000fe20000010000 */
[----:B------:R-:W-:Y:S01]  /*12b70*/  FADD.FTZ R0, R229, R2 ;  /* 0x00000002e5007221 */ /* 0x000fe20000010000 */
[C---:B------:R-:W-:Y:S04]  /*12b80*/  HMMA.16816.F32 R120, R168.reuse, R6, R120 ;  /* 0x00000006a878723c */ /* 0x040fe80000001878 */
[----:B------:R-:W-:Y:S01]  /*12b90*/  FADD.FTZ R12, R232, R12 ;  /* 0x0000000ce80c7221 */ /* 0x000fe20000010000 */
[----:B------:R-:W-:Y:S01]  /*12ba0*/  FADD.FTZ R2, R228, R0 ;  /* 0x00000000e4027221 */ /* 0x000fe20000010000 */
[C---:B--2---:R-:W-:Y:S05]  /*12bb0*/  HMMA.16816.F32 R124, R168.reuse, R8, R124 ;  /* 0x00000008a87c723c */ /* 0x044fea000000187c */
[----:B------:R-:W-:Y:S01]  /*12bc0*/  FADD.FTZ R2, R227, R2 ;  /* 0x00000002e3027221 */ /* 0x000fe20000010000 */
[----:B------:R-:W-:Y:S01]  /*12bd0*/  FADD.FTZ R0, R231, R12 ;  /* 0x0000000ce7007221 */ /* 0x000fe20000010000 */
[----:B------:R-:W-:Y:S04]  /*12be0*/  HMMA.16816.F32 R128, R168, R10, R128 ;  /* 0x0000000aa880723c */ /* 0x000fe80000001880 */
[----:B------:R-:W-:Y:S01]  /*12bf0*/  FADD.FTZ R12, R225, R0 ;  /* 0x00000000e10c7221 */ /* 0x000fe20000010000 */
[----:B------:R-:W-:Y:S03]  /*12c00*/  FADD.FTZ R0, R189, R2 ;  /* 0x00000002bd007221 */ /* 0x000fe60000010000 */
[----:B------:R-:W-:Y:S03]  /*12c10*/  FADD.FTZ R4, R224, R12 ;  /* 0x0000000ce0047221 */ /* 0x000fe60000010000 */
[----:B------:R-:W-:Y:S01]  /*12c20*/  FADD.FTZ R2, R188, R0 ;  /* 0x00000000bc027221 */ /* 0x000fe20000010000 */
        /* <DEDUP_REMOVED lines=9> */
[----:B------:R-:W-:Y:S02]  /*12cc0*/  MOV R134, R3 ;  /* 0x0000000300867202 */ /* 0x000fe40000000f00 */
[----:B------:R-:W-:Y:S01]  /*12cd0*/  FADD.FTZ R0, R180, R0 ;  /* 0x00000000b4007221 */ /* 0x000fe20000010000 */
[----:B------:R-:W-:Y:S03]  /*12ce0*/  FADD.FTZ R2, R182, R2 ;  /* 0x00000002b6027221 */ /* 0x000fe60000010000 */
[----:B------:R-:W-:Y:S01]  /*12cf0*/  FADD.FTZ R0, R133, R0 ;  /* 0x0000000085007221 */ /* 0x000fe20000010000 */
[----:B------:R-:W-:Y:S01]  /*12d00*/  MOV R133, R132 ;  /* 0x0000008400857202 */ /* 0x000fe20000000f00 */
[----:B------:R1:W-:Y:S04]  /*12d10*/  STL [R1+0x24], R2 ;  /* 0x0000240201007387 */ /* 0x0003e80000100800 */
[----:B------:R1:W-:Y:S01]  /*12d20*/  STL [R1+0x28], R0 ;  /* 0x0000280001007387 */ /* 0x0003e20000100800 */
[----:B------:R-:W-:Y:S05]  /*12d30*/  @P0 BRA `(.L_x_245) ;  /* 0xffffffc000100947 */ /* 0x000fea000383ffff */
.L_x_244:
[----:B------:R-:W2:Y:S04]  /*12d40*/  LDL.LU R13, [R1+0x24] ;  /* 0x00002400010d7983 */ /* 0x000ea80000300800 */
[----:B------:R-:W3:Y:S01]  /*12d50*/  LDL.LU R12, [R1+0x28] ;  /* 0x00002800010c7983 */ /* 0x000ee20000300800 */
[----:B------:R-:W4:Y:S01]  /*12d60*/  S2UR UR6, SR_CgaCtaId ;  /* 0x00000000000679c3 */ /* 0x000f220000008800 */
[----:B------:R-:W-:Y:S01]  /*12d70*/  UISETP.NE.AND UP0, UPT, UR14, -0x1, UPT ;  /* 0xffffffff0e00788c */ /* 0x000fe2000bf05270 */
[----:B------:R-:W-:Y:S01]  /*12d80*/  IMAD.MOV.U32 R172, RZ, RZ, 0x20 ;  /* 0x00000020ffac7424 */ /* 0x000fe200078e00ff */
[----:B------:R-:W1:Y:S01]  /*12d90*/  S2R R10, SR_TID.X ;  /* 0x00000000000a7919 */ /* 0x000e620000002100 */
[----:B------:R-:W-:-:S03]  /*12da0*/  IMAD.MOV.U32 R134, RZ, RZ, 0x40 ;  /* 0x00000040ff867424 */ /* 0x000fc600078e00ff */
[----:B------:R-:W-:-:S05]  /*12db0*/  PLOP3.LUT P0, PT, PT, PT, UP0, 0x80, 0x0 ;  /* 0x000000000000781c */ /* 0x000fca0003f0f008 */
[----:B------:R-:W-:Y:S02]  /*12dc0*/  @UP0 ULDC.64 UR4, c[0x0][0x298] ;  /* 0x0000a60000040ab9 */ /* 0x000fe40000000a00 */
[----:B------:R-:W-:-:S03]  /*12dd0*/  @UP0 UIMAD.WIDE.U32 UR8, UR14, UR4, URZ ;  /* 0x000000040e0802a5 */ /* 0x000fc6000f8e003f */
[----:B------:R-:W-:Y:S01]  /*12de0*/  UMOV UR4, 0x400 ;  /* 0x0000040000047882 */ /* 0x000fe20000000000 */
[----:B------:R-:W-:Y:S02]  /*12df0*/  @UP0 UIMAD UR7, UR14, UR5, UR9 ;  /* 0x000000050e0702a4 */ /* 0x000fe4000f8e0209 */
[----:B----4-:R-:W-:Y:S01]  /*12e00*/  ULEA UR6, UR6, UR4, 0x18 ;  /* 0x0000000406067291 */ /* 0x010fe2000f8ec03f */
[----:B-1----:R-:W-:-:S04]  /*12e10*/  SHF.R.S32.HI R11, RZ, 0x1f, R10 ;  /* 0x0000001fff0b7819 */ /* 0x002fc8000001140a */
[CC--:B------:R-:W-:Y:S02]  /*12e20*/  LEA.HI R2, R11.reuse, R10.reuse, RZ, 0x2 ;  /* 0x0000000a0b027211 */ /* 0x0c0fe400078f10ff */
[----:B------:R-:W-:Y:S02]  /*12e30*/  LEA.HI R9, R11, R10, RZ, 0x5 ;  /* 0x0000000a0b097211 */ /* 0x000fe400078f28ff */
[--C-:B------:R-:W-:Y:S02]  /*12e40*/  SHF.R.S32.HI R4, RZ, 0x2, R2.reuse ;  /* 0x00000002ff047819 */ /* 0x100fe40000011402 */
[----:B------:R-:W-:Y:S02]  /*12e50*/  SHF.R.S32.HI R0, RZ, 0x1f, R2 ;  /* 0x0000001fff007819 */ /* 0x000fe40000011402 */
[----:B------:R-:W-:Y:S02]  /*12e60*/  LOP3.LUT R2, R2, 0x3ffffffc, RZ, 0xc0, !PT ;  /* 0x3ffffffc02027812 */ /* 0x000fe400078ec0ff */
[----:B------:R-:W-:-:S02]  /*12e70*/  LEA.HI R0, R0, R4, RZ, 0x3 ;  /* 0x0000000400007211 */ /* 0x000fc400078f18ff */
[----:B------:R-:W-:Y:S01]  /*12e80*/  SHF.R.S32.HI R184, RZ, 0x5, R9 ;  /* 0x00000005ffb87819 */ /* 0x000fe20000011409 */
[----:B------:R-:W-:Y:S01]  /*12e90*/  IMAD.IADD R2, R10, 0x1, -R2 ;  /* 0x000000010a027824 */ /* 0x000fe200078e0a02 */
[----:B------:R-:W-:-:S03]  /*12ea0*/  LOP3.LUT R0, R0, 0xfffffff8, RZ, 0xc0, !PT ;  /* 0xfffffff800007812 */ /* 0x000fc600078ec0ff */
[----:B------:R-:W-:Y:S02]  /*12eb0*/  IMAD R6, R184, 0x200, R2 ;  /* 0x00000200b8067824 */ /* 0x000fe400078e0202 */
[----:B------:R-:W-:-:S04]  /*12ec0*/  IMAD.IADD R0, R4, 0x1, -R0 ;  /* 0x0000000104007824 */ /* 0x000fc800078e0a00 */
[C---:B------:R-:W-:Y:S01]  /*12ed0*/  IMAD.SHL.U32 R4, R0.reuse, 0x40, RZ ;  /* 0x0000004000047824 */ /* 0x040fe200078e00ff */
[----:B------:R-:W-:-:S04]  /*12ee0*/  R2P PR, R0, 0x6 ;  /* 0x0000000600007804 */ /* 0x000fc80000000000 */
[----:B------:R-:W-:Y:S02]  /*12ef0*/  LOP3.LUT R4, R4, 0x1c0, RZ, 0xc0, !PT ;  /* 0x000001c004047812 */ /* 0x000fe400078ec0ff */
[----:B------:R-:W-:Y:S02]  /*12f00*/  SEL R172, R172, 0xffffffe0, !P1 ;  /* 0xffffffe0acac7807 */ /* 0x000fe40004800000 */
[----:B------:R-:W-:Y:S02]  /*12f10*/  LEA.HI R5, R4, R4, RZ, 0x1d ;  /* 0x0000000404057211 */ /* 0x000fe400078fe8ff */
[----:B------:R-:W-:-:S03]  /*12f20*/  SEL R134, R134, 0xffffffc0, !P2 ;  /* 0xffffffc086867807 */ /* 0x000fc60005000000 */
[----:B------:R-:W-:-:S05]  /*12f30*/  IMAD.U32 R5, R6, 0x2, R5 ;  /* 0x0000000206057824 */ /* 0x000fca00078e0005 */
[----:B------:R-:W-:Y:S01]  /*12f40*/  LEA R31, R5, UR6, 0x1 ;  /* 0x00000006051f7c11 */ /* 0x000fe2000f8e08ff */
[----:B--2---:R-:W1:Y:S04]  /*12f50*/  SHFL.BFLY PT, R7, R13, 0x2, 0x1f ;  /* 0x0c401f000d077f89 */ /* 0x004e6800000e0000 */
[----:B---3--:R-:W2:Y:S01]  /*12f60*/  SHFL.BFLY PT, R8, R12, 0x2, 0x1f ;  /* 0x0c401f000c087f89 */ /* 0x008ea200000e0000 */
[----:B-1----:R-:W-:Y:S01]  /*12f70*/  FADD.FTZ R2, R7, R13 ;  /* 0x0000000d07027221 */ /* 0x002fe20000010000 */
[----:B--2---:R-:W-:-:S04]  /*12f80*/  FADD.FTZ R4, R8, R12 ;  /* 0x0000000c08047221 */ /* 0x004fc80000010000 */
[----:B------:R1:W2:Y:S04]  /*12f90*/  SHFL.BFLY PT, R6, R2, 0x1, 0x1f ;  /* 0x0c201f0002067f89 */ /* 0x0002a800000e0000 */
[----:B------:R1:W3:Y:S01]  /*12fa0*/  SHFL.BFLY PT, R7, R4, 0x1, 0x1f ;  /* 0x0c201f0004077f89 */ /* 0x0002e200000e0000 */
[----:B------:R-:W-:Y:S05]  /*12fb0*/  @P0 BRA `(.L_x_248) ;  /* 0x00000000001c0947 */ /* 0x000fea0003800000 */
[----:B------:R-:W4:Y:S01]  /*12fc0*/  S2UR UR7, SR_CTAID.Y ;  /* 0x00000000000779c3 */ /* 0x000f220000002600 */
[----:B------:R-:W-:Y:S01]  /*12fd0*/  ULDC.64 UR4, c[0x0][0x290] ;  /* 0x0000a40000047ab9 */ /* 0x000fe20000000a00 */
[----:B----4-:R-:W-:Y:S02]  /*12fe0*/  USHF.R.S32.HI UR6, URZ, 0x1f, UR7 ;  /* 0x0000001f3f067899 */ /* 0x010fe40008011407 */
[----:B------:R-:W-:Y:S02]  /*12ff0*/  UIMAD.WIDE.U32 UR8, UR7, UR4, URZ ;  /* 0x00000004070872a5 */ /* 0x000fe4000f8e003f */
[----:B------:R-:W-:-:S04]  /*13000*/  UIMAD UR6, UR6, UR4, URZ ;  /* 0x00000004060672a4 */ /* 0x000fc8000f8e023f */
[----:B------:R-:W-:-:S04]  /*13010*/  UIMAD UR5, UR7, UR5, UR6 ;  /* 0x00000005070572a4 */ /* 0x000fc8000f8e0206 */
[----:B------:R-:W-:-:S12]  /*13020*/  UIADD3 UR7, UR9, UR5, URZ ;  /* 0x0000000509077290 */ /* 0x000fd8000fffe03f */
.L_x_248:
[----:B------:R-:W-:Y:S01]  /*13030*/  ULDC.U8 UR4, c[0x0][0x3d8] ;  /* 0x0000f60000047ab9 */ /* 0x000fe20000000000 */
[----:B------:R-:W-:Y:S01]  /*13040*/  ULDC.U8 UR6, c[0x0][0x3d9] ;  /* 0x0000f64000067ab9 */ /* 0x000fe20000000000 */
[----:B------:R-:W-:Y:S02]  /*13050*/  ISETP.NE.AND P3, PT, RZ, UR4, PT ;  /* 0x00000004ff007c0c */ /* 0x000fe4000bf65270 */
[----:B------:R-:W-:Y:S02]  /*13060*/  CS2R R168, SRZ ;  /* 0x0000000000a87805 */ /* 0x000fe4000001ff00 */
[----:B------:R-:W-:Y:S02]  /*13070*/  PLOP3.LUT P6, PT, PT, PT, PT, 0x8, 0x0 ;  /* 0x000000000000781c */ /* 0x000fe40003fce170 */
[----:B------:R-:W-:-:S13]  /*13080*/  ISETP.NE.OR P0, PT, RZ, UR6, !P3 ;  /* 0x00000006ff007c0c */ /* 0x000fda000df05670 */
[----:B------:R-:W-:Y:S05]  /*13090*/  @P0 BRA `(.L_x_249) ;  /* 0x00000000001c0947 */ /* 0x000fea0003800000 */
[----:B------:R-:W4:Y:S01]  /*130a0*/  S2UR UR5, SR_CTAID.Y ;  /* 0x00000000000579c3 */ /* 0x000f220000002600 */
[----:B------:R-:W-:Y:S01]  /*130b0*/  ULDC UR4, c[0x0][0x2c4] ;  /* 0x0000b10000047ab9 */ /* 0x000fe20000000800 */
[----:B------:R-:W-:Y:S01]  /*130c0*/  PLOP3.LUT P6, PT, PT, PT, PT, 0x80, 0x0 ;  /* 0x000000000000781c */ /* 0x000fe20003fcf070 */
[----:B----4-:R-:W-:-:S04]  /*130d0*/  @!UP0 UIMAD UR14, UR5, UR4, URZ ;  /* 0x00000004050e82a4 */ /* 0x010fc8000f8e023f */
[----:B------:R-:W-:Y:S02]  /*130e0*/  USHF.R.S32.HI UR4, URZ, 0x1f, UR14 ;  /* 0x0000001f3f047899 */ /* 0x000fe4000801140e */
[----:B------:R-:W-:-:S04]  /*130f0*/  IMAD.U32 R168, RZ, RZ, UR14 ;  /* 0x0000000effa87e24 */ /* 0x000fc8000f8e00ff */
[----:B------:R-:W-:-:S07]  /*13100*/  MOV R169, UR4 ;  /* 0x0000000400a97c02 */ /* 0x000fce0008000f00 */
.L_x_249:
[----:B------:R-:W4:Y:S01]  /*13110*/  S2UR UR4, SR_CTAID.X ;  /* 0x00000000000479c3 */ /* 0x000f220000002500 */
[----:B------:R-:W-:Y:S01]  /*13120*/  ISETP.NE.AND P1, PT, RZ, UR6, PT ;  /* 0x00000006ff007c0c */ /* 0x000fe2000bf25270 */
[----:B--2---:R-:W-:Y:S01]  /*13130*/  FADD.FTZ R135, R2, R6 ;  /* 0x0000000602877221 */ /* 0x004fe20000010000 */
[----:B---3--:R-:W-:Y:S01]  /*13140*/  FADD.FTZ R170, R4, R7 ;  /* 0x0000000704aa7221 */ /* 0x008fe20000010000 */
[----:B------:R-:W-:Y:S01]  /*13150*/  LEA.HI R183, R11, R10, RZ, 0x3 ;  /* 0x0000000a0bb77211 */ /* 0x000fe200078f18ff */
[----:B------:R-:W-:Y:S01]  /*13160*/  BSSY B0, `(.L_x_250) ;  /* 0x0000161000007945 */ /* 0x000fe20003800000 */
[----:B------:R-:W-:Y:S02]  /*13170*/  LOP3.LUT R0, R0, 0x1, RZ, 0xc0, !PT ;  /* 0x0000000100007812 */ /* 0x000fe400078ec0ff */
[----:B------:R-:W-:Y:S02]  /*13180*/  FSETP.NE.FTZ.AND P5, PT, R135, RZ, PT ;  /* 0x000000ff8700720b */ /* 0x000fe40003fb5000 */
[----:B------:R-:W-:-:S02]  /*13190*/  FSETP.NE.FTZ.AND P4, PT, R170, RZ, PT ;  /* 0x000000ffaa00720b */ /* 0x000fc40003f95000 */
[----:B-1----:R-:W-:Y:S02]  /*131a0*/  SHF.R.S32.HI R2, RZ, 0x3, R183 ;  /* 0x00000003ff027819 */ /* 0x002fe400000114b7 */
[----:B------:R-:W-:Y:S01]  /*131b0*/  ISETP.NE.U32.AND P2, PT, R0, 0x1, PT ;  /* 0x000000010000780c */ /* 0x000fe20003f45070 */
[----:B------:R-:W1:Y:S01]  /*131c0*/  @!P1 LDC R171, c[0x0][0x2c4] ;  /* 0x0000b100ffab9b82 */ /* 0x000e620000000800 */
[----:B------:R-:W-:Y:S02]  /*131d0*/  MOV R0, 0x3f800000 ;  /* 0x3f80000000007802 */ /* 0x000fe40000000f00 */
[----:B------:R-:W-:Y:S02]  /*131e0*/  PLOP3.LUT P0, PT, PT, PT, PT, 0x8, 0x0 ;  /* 0x000000000000781c */ /* 0x000fe40003f0e170 */
[----:B------:R-:W-:Y:S02]  /*131f0*/  @!P1 PLOP3.LUT P0, PT, P3, PT, PT, 0x80, 0x0 ;  /* 0x000000000000981c */ /* 0x000fe40001f0f070 */
[----:B------:R-:W2:Y:S01]  /*13200*/  @P5 MUFU.RCP R0, R135 ;  /* 0x0000008700005308 */ /* 0x000ea20000001000 */
[----:B------:R-:W-:Y:S01]  /*13210*/  LOP3.LUT R9, R9, 0xffffffe0, RZ, 0xc0, !PT ;  /* 0xffffffe009097812 */ /* 0x000fe200078ec0ff */
[----:B----4-:R-:W-:Y:S01]  /*13220*/  UIMAD UR6, UR4, -0x40, UR16 ;  /* 0xffffffc0040678a4 */ /* 0x010fe2000f8e0210 */
[----:B------:R-:W-:-:S02]  /*13230*/  LEA.HI.SX32 R5, R183, 0x10, 0x1d ;  /* 0x00000010b7057811 */ /* 0x000fc400078feaff */
[----:B------:R-:W-:Y:S02]  /*13240*/  LEA.HI.SX32 R4, R183, 0x20, 0x1d ;  /* 0x00000020b7047811 */ /* 0x000fe400078feaff */
[C---:B------:R-:W-:Y:S02]  /*13250*/  IADD3 R133, R31.reuse, -0x10, RZ ;  /* 0xfffffff01f857810 */ /* 0x040fe40007ffe0ff */
[----:B------:R-:W-:Y:S02]  /*13260*/  ISETP.GE.AND P3, PT, R2, UR6, PT ;  /* 0x0000000602007c0c */ /* 0x000fe4000bf66270 */
[----:B------:R-:W-:Y:S02]  /*13270*/  MOV R2, 0x3f800000 ;  /* 0x3f80000000027802 */ /* 0x000fe40000000f00 */
[----:B------:R-:W-:Y:S02]  /*13280*/  @P2 IADD3 R133, R31, 0x10, RZ ;  /* 0x000000101f852810 */ /* 0x000fe40007ffe0ff */
[----:B------:R-:W-:-:S02]  /*13290*/  IADD3 R185, R10, -R9, RZ ;  /* 0x800000090ab97210 */ /* 0x000fc40007ffe0ff */
[----:B------:R-:W3:Y:S01]  /*132a0*/  @P4 MUFU.RCP R2, R170 ;  /* 0x000000aa00024308 */ /* 0x000ee20000001000 */
[C---:B--2---:R-:W-:Y:S01]  /*132b0*/  FMUL.FTZ R182, R0.reuse, R140 ;  /* 0x0000008c00b67220 */ /* 0x044fe20000410000 */
[C---:B------:R-:W-:Y:S01]  /*132c0*/  FMUL.FTZ R173, R0.reuse, R141 ;  /* 0x0000008d00ad7220 */ /* 0x040fe20000410000 */
[C---:B------:R-:W-:Y:S01]  /*132d0*/  FMUL.FTZ R176, R0.reuse, R164 ;  /* 0x000000a400b07220 */ /* 0x040fe20000410000 */
[----:B------:R-:W-:Y:S01]  /*132e0*/  ISETP.GE.AND P2, PT, R5, UR6, PT ;  /* 0x0000000605007c0c */ /* 0x000fe2000bf46270 */
[----:B-1----:R-:W1:Y:S01]  /*132f0*/  @P0 LDC R171, c[0x0][0x2e4] ;  /* 0x0000b900ffab0b82 */ /* 0x002e620000000800 */
[C---:B------:R-:W-:Y:S01]  /*13300*/  FMUL.FTZ R181, R0.reuse, R136 ;  /* 0x0000008800b57220 */ /* 0x040fe20000410000 */
[C---:B------:R-:W-:Y:S01]  /*13310*/  FMUL.FTZ R175, R0.reuse, R160 ;  /* 0x000000a000af7220 */ /* 0x040fe20000410000 */
[C---:B------:R-:W-:Y:S01]  /*13320*/  FMUL.FTZ R174, R0.reuse, R36 ;  /* 0x0000002400ae7220 */ /* 0x040fe20000410000 */
[----:B------:R-:W-:Y:S01]  /*13330*/  FMUL.FTZ R164, R0, R40 ;  /* 0x0000002800a47220 */ /* 0x000fe20000410000 */
[----:B------:R-:W-:Y:S01]  /*13340*/  ISETP.GE.AND P0, PT, R4, UR6, PT ;  /* 0x0000000604007c0c */ /* 0x000fe2000bf06270 */
        /* <DEDUP_REMOVED lines=12> */
[----:B------:R-:W-:Y:S01]  /*13410*/  FMUL.FTZ R6, R2, R142 ;  /* 0x0000008e02067220 */ /* 0x000fe20000410000 */
        /* <DEDUP_REMOVED lines=46> */
[C---:B------:R-:W-:Y:S01]  /*13700*/  FMUL.FTZ R139, R2.reuse, R139 ;  /* 0x0000008b028b7220 */ /* 0x040fe20000410000 */
[C---:B------:R-:W-:Y:S01]  /*13710*/  FMUL.FTZ R4, R2.reuse, R138 ;  /* 0x0000008a02047220 */ /* 0x040fe20000410000 */
[----:B------:R-:W-:Y:S01]  /*13720*/  F2FP.F16.F32.PACK_AB R0, R173, R182 ;  /* 0x000000b6ad00723e */ /* 0x000fe200000000ff */
[C---:B------:R-:W-:Y:S01]  /*13730*/  FMUL.FTZ R151, R2.reuse, R151 ;  /* 0x0000009702977220 */ /* 0x040fe20000410000 */
[C---:B------:R-:W-:Y:S01]  /*13740*/  FMUL.FTZ R9, R2.reuse, R150 ;  /* 0x0000009602097220 */ /* 0x040fe20000410000 */
[C---:B------:R-:W-:Y:S01]  /*13750*/  FMUL.FTZ R21, R2.reuse, R39 ;  /* 0x0000002702157220 */ /* 0x040fe20000410000 */
        /* <DEDUP_REMOVED lines=60> */
[----:B------:R2:W-:Y:S01]  /*13b20*/  STS [R31], R0 ;  /* 0x000000001f007388 */ /* 0x0005e20000000800 */
[----:B------:R-:W-:-:S02]  /*13b30*/  F2FP.F16.F32.PACK_AB R2, R149, R180 ;  /* 0x000000b49502723e */ /* 0x000fc400000000ff */
[----:B------:R-:W-:Y:S01]  /*13b40*/  F2FP.F16.F32.PACK_AB R9, R151, R9 ;  /* 0x000000099709723e */ /* 0x000fe200000000ff */
[----:B------:R3:W-:Y:S01]  /*13b50*/  STS [R31+0x400], R6 ;  /* 0x000400061f007388 */ /* 0x0007e20000000800 */
[----:B------:R-:W-:Y:S02]  /*13b60*/  F2FP.F16.F32.PACK_AB R35, R67, R35 ;  /* 0x000000234323723e */ /* 0x000fe400000000ff */
[----:B------:R-:W-:Y:S01]  /*13b70*/  F2FP.F16.F32.PACK_AB R8, R8, R179 ;  /* 0x000000b30808723e */ /* 0x000fe200000000ff */
[----:B------:R4:W-:Y:S01]  /*13b80*/  STS [R133+0x400], R4 ;  /* 0x0004000485007388 */ /* 0x0009e20000000800 */
[----:B------:R-:W-:Y:S02]  /*13b90*/  F2FP.F16.F32.PACK_AB R7, R147, R7 ;  /* 0x000000079307723e */ /* 0x000fe400000000ff */
[----:B------:R-:W-:Y:S01]  /*13ba0*/  IADD3 R67, R172, R133, RZ ;  /* 0x00000085ac437210 */ /* 0x000fe20007ffe0ff */
[----:B------:R1:W-:Y:S01]  /*13bb0*/  STS [R133], R5 ;  /* 0x0000000585007388 */ /* 0x0003e20000000800 */
[----:B------:R-:W-:-:S02]  /*13bc0*/  F2FP.F16.F32.PACK_AB R10, R10, R178 ;  /* 0x000000b20a0a723e */ /* 0x000fc400000000ff */
[----:B------:R-:W-:Y:S02]  /*13bd0*/  F2FP.F16.F32.PACK_AB R11, R159, R11 ;  /* 0x0000000b9f0b723e */ /* 0x000fe400000000ff */
[----:B------:R-:W-:Y:S02]  /*13be0*/  F2FP.F16.F32.PACK_AB R56, R153, R177 ;  /* 0x000000b19938723e */ /* 0x000fe400000000ff */
[----:B------:R-:W-:Y:S02]  /*13bf0*/  F2FP.F16.F32.PACK_AB R55, R155, R154 ;  /* 0x0000009a9b37723e */ /* 0x000fe400000000ff */
[----:B------:R-:W-:Y:S02]  /*13c00*/  F2FP.F16.F32.PACK_AB R54, R165, R176 ;  /* 0x000000b0a536723e */ /* 0x000fe400000000ff */
[----:B------:R-:W-:Y:S02]  /*13c10*/  F2FP.F16.F32.PACK_AB R53, R167, R53 ;  /* 0x00000035a735723e */ /* 0x000fe400000000ff */
[----:B--2---:R-:W-:-:S02]  /*13c20*/  IADD3 R0, R31, R172, RZ ;  /* 0x000000ac1f007210 */ /* 0x004fc40007ffe0ff */
[----:B------:R-:W-:Y:S02]  /*13c30*/  F2FP.F16.F32.PACK_AB R52, R161, R175 ;  /* 0x000000afa134723e */ /* 0x000fe400000000ff */
[----:B---3--:R-:W-:Y:S01]  /*13c40*/  IADD3 R6, R134, R133, RZ ;  /* 0x0000008586067210 */ /* 0x008fe20007ffe0ff */
[----:B------:R2:W-:Y:S01]  /*13c50*/  STS [R0], R2 ;  /* 0x0000000200007388 */ /* 0x0005e20000000800 */
[----:B------:R-:W-:Y:S02]  /*13c60*/  F2FP.F16.F32.PACK_AB R51, R163, R162 ;  /* 0x000000a2a333723e */ /* 0x000fe400000000ff */
[----:B----4-:R-:W-:Y:S01]  /*13c70*/  IADD3 R4, R31, R134, RZ ;  /* 0x000000861f047210 */ /* 0x010fe20007ffe0ff */
[----:B------:R3:W-:Y:S01]  /*13c80*/  STS [R0+0x400], R9 ;  /* 0x0004000900007388 */ /* 0x0007e20000000800 */
[----:B------:R-:W-:Y:S02]  /*13c90*/  F2FP.F16.F32.PACK_AB R50, R144, R174 ;  /* 0x000000ae9032723e */ /* 0x000fe400000000ff */
[----:B-1----:R-:W-:Y:S01]  /*13ca0*/  IADD3 R5, R67, R134, RZ ;  /* 0x0000008643057210 */ /* 0x002fe20007ffe0ff */
[----:B------:R-:W-:Y:S01]  /*13cb0*/  STS [R67], R8 ;  /* 0x0000000843007388 */ /* 0x000fe20000000800 */
[----:B------:R-:W-:-:S02]  /*13cc0*/  F2FP.F16.F32.PACK_AB R49, R21, R49 ;  /* 0x000000311531723e */ /* 0x000fc400000000ff */
[----:B------:R-:W-:Y:S01]  /*13cd0*/  F2FP.F16.F32.PACK_AB R48, R141, R164 ;  /* 0x000000a48d30723e */ /* 0x000fe200000000ff */
[----:B------:R1:W-:Y:S01]  /*13ce0*/  STS [R67+0x400], R7 ;  /* 0x0004000743007388 */ /* 0x0003e20000000800 */
[----:B------:R-:W-:Y:S02]  /*13cf0*/  F2FP.F16.F32.PACK_AB R47, R19, R42 ;  /* 0x0000002a132f723e */ /* 0x000fe400000000ff */
[----:B------:R-:W-:Y:S01]  /*13d00*/  F2FP.F16.F32.PACK_AB R46, R140, R160 ;  /* 0x000000a08c2e723e */ /* 0x000fe200000000ff */
[----:B------:R-:W-:Y:S01]  /*13d10*/  STS [R4], R10 ;  /* 0x0000000a04007388 */ /* 0x000fe20000000800 */
[----:B------:R-:W-:Y:S02]  /*13d20*/  F2FP.F16.F32.PACK_AB R45, R17, R45 ;  /* 0x0000002d112d723e */ /* 0x000fe400000000ff */
[----:B------:R-:W-:Y:S01]  /*13d30*/  F2FP.F16.F32.PACK_AB R44, R44, R157 ;  /* 0x0000009d2c2c723e */ /* 0x000fe200000000ff */
[----:B------:R4:W-:Y:S01]  /*13d40*/  STS [R4+0x400], R11 ;  /* 0x0004000b04007388 */ /* 0x0009e20000000800 */
[----:B------:R-:W-:-:S02]  /*13d50*/  F2FP.F16.F32.PACK_AB R43, R15, R43 ;  /* 0x0000002b0f2b723e */ /* 0x000fc400000000ff */
[----:B------:R-:W-:Y:S01]  /*13d60*/  F2FP.F16.F32.PACK_AB R42, R137, R156 ;  /* 0x0000009c892a723e */ /* 0x000fe200000000ff */
[----:B------:R-:W-:Y:S01]  /*13d70*/  STS [R6], R56 ;  /* 0x0000003806007388 */ /* 0x000fe20000000800 */
[----:B--2---:R-:W-:Y:S02]  /*13d80*/  IADD3 R2, R0, R134, RZ ;  /* 0x0000008600027210 */ /* 0x004fe40007ffe0ff */
[----:B------:R-:W-:Y:S01]  /*13d90*/  F2FP.F16.F32.PACK_AB R41, R13, R41 ;  /* 0x000000290d29723e */ /* 0x000fe200000000ff */
[----:B------:R-:W-:Y:S01]  /*13da0*/  STS [R6+0x400], R55 ;  /* 0x0004003706007388 */ /* 0x000fe20000000800 */
[----:B------:R-:W-:Y:S01]  /*13db0*/  F2FP.F16.F32.PACK_AB R40, R40, R152 ;  /* 0x000000982828723e */ /* 0x000fe200000000ff */
[----:B---3--:R-:W2:Y:S01]  /*13dc0*/  @P1 LDC R9, c[0x0][0x2c0] ;  /* 0x0000b000ff091b82 */ /* 0x008ea20000000800 */
[----:B------:R-:W-:Y:S01]  /*13dd0*/  F2FP.F16.F32.PACK_AB R39, R59, R39 ;  /* 0x000000273b27723e */ /* 0x000fe200000000ff */
[----:B------:R-:W-:Y:S01]  /*13de0*/  STS [R2], R54 ;  /* 0x0000003602007388 */ /* 0x000fe20000000800 */
[----:B------:R-:W-:-:S02]  /*13df0*/  F2FP.F16.F32.PACK_AB R38, R136, R148 ;  /* 0x000000948826723e */ /* 0x000fc400000000ff */
[----:B------:R-:W-:Y:S01]  /*13e00*/  F2FP.F16.F32.PACK_AB R37, R63, R37 ;  /* 0x000000253f25723e */ /* 0x000fe200000000ff */
[----:B------:R-:W-:Y:S01]  /*13e10*/  STS [R2+0x400], R53 ;  /* 0x0004003502007388 */ /* 0x000fe20000000800 */
[----:B------:R-:W-:Y:S01]  /*13e20*/  F2FP.F16.F32.PACK_AB R36, R36, R145 ;  /* 0x000000912424723e */ /* 0x000fe200000000ff */
[----:B-1----:R-:W1:Y:S01]  /*13e30*/  @!P1 LDC R7, c[0x0][0x270] ;  /* 0x00009c00ff079b82 */ /* 0x002e620000000800 */
[----:B------:R-:W-:Y:S01]  /*13e40*/  F2FP.F16.F32.PACK_AB R34, R34, R68 ;  /* 0x000000442222723e */ /* 0x000fe200000000ff */
[----:B------:R-:W-:Y:S01]  /*13e50*/  STS [R5], R52 ;  /* 0x0000003405007388 */ /* 0x000fe20000000800 */
[----:B------:R-:W-:Y:S02]  /*13e60*/  F2FP.F16.F32.PACK_AB R33, R71, R33 ;  /* 0x000000214721723e */ /* 0x000fe400000000ff */
[----:B------:R-:W-:Y:S01]  /*13e70*/  F2FP.F16.F32.PACK_AB R32, R32, R72 ;  /* 0x000000482020723e */ /* 0x000fe200000000ff */
[----:B------:R-:W-:Y:S01]  /*13e80*/  STS [R5+0x400], R51 ;  /* 0x0004003305007388 */ /* 0x000fe20000000800 */
[----:B------:R-:W-:Y:S01]  /*13e90*/  F2FP.F16.F32.PACK_AB R30, R75, R30 ;  /* 0x0000001e4b1e723e */ /* 0x000fe200000000ff */
[----:B----4-:R-:W3:Y:S01]  /*13ea0*/  @P1 LDC.64 R10, c[0x0][0x2c0] ;  /* 0x0000b000ff0a1b82 */ /* 0x010ee20000000a00 */
        /* <DEDUP_REMOVED lines=8> */
[----:B------:R-:W-:Y:S02]  /*13f30*/  F2FP.F16.F32.PACK_AB R24, R87, R24 ;  /* 0x000000185718723e */ /* 0x000fe400000000ff */
        /* <DEDUP_REMOVED lines=33> */
[----:B------:R-:W-:Y:S01]  /*14150*/  @!P1 MOV R9, 0x1 ;  /* 0x0000000100099802 */ /* 0x000fe20000000f00 */
        /* <DEDUP_REMOVED lines=19> */
[----:B------:R2:W-:Y:S01]  /*14290*/  STS [R31+0x6400], R16 ;  /* 0x006400101f007388 */ /* 0x0005e20000000800 */
[----:B----4-:R-:W4:Y:S03]  /*142a0*/  S2R R28, SR_TID.X ;  /* 0x00000000001c7919 */ /* 0x010f260000002100 */
[----:B------:R1:W-:Y:S04]  /*142b0*/  STS [R133+0x6000], R15 ;  /* 0x0060000f85007388 */ /* 0x0003e80000000800 */
[----:B------:R-:W-:Y:S04]  /*142c0*/  STS [R133+0x6400], R14 ;  /* 0x0064000e85007388 */ /* 0x000fe80000000800 */
[----:B------:R-:W-:Y:S04]  /*142d0*/  STS [R0+0x6000], R13 ;  /* 0x0060000d00007388 */ /* 0x000fe80000000800 */
[----:B------:R3:W-:Y:S04]  /*142e0*/  STS [R0+0x6400], R12 ;  /* 0x0064000c00007388 */ /* 0x0007e80000000800 */
[----:B------:R-:W-:Y:S01]  /*142f0*/  STS [R67+0x6000], R63 ;  /* 0x0060003f43007388 */ /* 0x000fe20000000800 */
[----:B--2---:R-:W-:-:S03]  /*14300*/  MOV R16, 0x7f800000 ;  /* 0x7f80000000107802 */ /* 0x004fc60000000f00 */
[----:B------:R-:W-:Y:S04]  /*14310*/  STS [R67+0x6400], R62 ;  /* 0x0064003e43007388 */ /* 0x000fe80000000800 */
[----:B------:R-:W-:Y:S01]  /*14320*/  STS [R4+0x6000], R61 ;  /* 0x0060003d04007388 */ /* 0x000fe20000000800 */
[----:B-1----:R-:W-:-:S03]  /*14330*/  MOV R15, 0x7f800000 ;  /* 0x7f800000000f7802 */ /* 0x002fc60000000f00 */
[----:B------:R1:W-:Y:S01]  /*14340*/  STS [R4+0x6400], R60 ;  /* 0x0064003c04007388 */ /* 0x0003e20000000800 */
[----:B----4-:R-:W-:-:S03]  /*14350*/  SHF.R.S32.HI R17, RZ, 0x1f, R28 ;  /* 0x0000001fff117819 */ /* 0x010fc6000001141c */
[----:B------:R-:W-:Y:S04]  /*14360*/  STS [R6+0x6000], R59 ;  /* 0x0060003b06007388 */ /* 0x000fe80000000800 */
[----:B------:R-:W-:Y:S01]  /*14370*/  STS [R6+0x6400], R58 ;  /* 0x0064003a06007388 */ /* 0x000fe20000000800 */
[CC--:B---3--:R-:W-:Y:S01]  /*14380*/  LEA.HI R0, R17.reuse, R28.reuse, RZ, 0x5 ;  /* 0x0000001c11007211 */ /* 0x0c8fe200078f28ff */
[----:B------:R-:W2:Y:S01]  /*14390*/  @P5 LDC R12, c[0x0][0x2e8] ;  /* 0x0000ba00ff0c5b82 */ /* 0x000ea20000000800 */
[----:B------:R-:W-:Y:S01]  /*143a0*/  LEA.HI R17, R17, R28, RZ, 0x3 ;  /* 0x0000001c11117211 */ /* 0x000fe200078f18ff */
[----:B------:R-:W-:Y:S01]  /*143b0*/  STS [R2+0x6000], R57 ;  /* 0x0060003902007388 */ /* 0x000fe20000000800 */
[----:B------:R-:W-:-:S03]  /*143c0*/  LOP3.LUT R0, R0, 0xffffffe0, RZ, 0xc0, !PT ;  /* 0xffffffe000007812 */ /* 0x000fc600078ec0ff */
[----:B------:R3:W-:Y:S01]  /*143d0*/  STS [R2+0x6400], R66 ;  /* 0x0064004202007388 */ /* 0x0007e20000000800 */
[----:B------:R-:W-:-:S03]  /*143e0*/  IADD3 R0, R28, -R0, RZ ;  /* 0x800000001c007210 */ /* 0x000fc60007ffe0ff */
[----:B------:R-:W-:Y:S04]  /*143f0*/  STS [R5+0x6000], R65 ;  /* 0x0060004105007388 */ /* 0x000fe80000000800 */
[----:B------:R4:W-:Y:S01]  /*14400*/  STS [R5+0x6400], R64 ;  /* 0x0064004005007388 */ /* 0x0009e20000000800 */
[----:B-1----:R-:W-:Y:S01]  /*14410*/  @P1 MOV R4, 0x1 ;  /* 0x0000000100041802 */ /* 0x002fe20000000f00 */
[----:B------:R-:W-:Y:S01]  /*14420*/  @!P1 IMAD R4, R171, R7, RZ ;  /* 0x00000007ab049224 */ /* 0x000fe200078e02ff */
[----:B------:R-:W-:Y:S06]  /*14430*/  BAR.SYNC.DEFER_BLOCKING 0x0 ;  /* 0x0000000000007b1d */ /* 0x000fec0000010000 */
[----:B------:R-:W1:Y:S01]  /*14440*/  @P5 MUFU.LG2 R7, R135 ;  /* 0x0000008700075308 */ /* 0x000e620000000c00 */
[----:B------:R-:W4:Y:S01]  /*14450*/  S2R R8, SR_CTAID.Y ;  /* 0x0000000000087919 */ /* 0x000f220000002600 */
[----:B------:R-:W2:Y:S01]  /*14460*/  S2R R18, SR_CTAID.Z ;  /* 0x0000000000127919 */ /* 0x000ea20000002700 */
[----:B---3--:R-:W-:-:S04]  /*14470*/  SHF.R.S32.HI R2, RZ, 0x1f, R184 ;  /* 0x0000001fff027819 */ /* 0x008fc800000114b8 */
[----:B------:R-:W-:-:S04]  /*14480*/  LEA.HI R2, R2, R184, RZ, 0x2 ;  /* 0x000000b802027211 */ /* 0x000fc800078f10ff */
[----:B------:R-:W-:Y:S01]  /*14490*/  LOP3.LUT R2, R2, 0xffffffc, RZ, 0xc0, !PT ;  /* 0x0ffffffc02027812 */ /* 0x000fe200078ec0ff */
[----:B------:R3:W3:Y:S01]  /*144a0*/  LDS.128 R32, [R219+0x1800] ;  /* 0x00180000db207984 */ /* 0x0006e20000000c00 */
[----:B----4-:R-:W-:Y:S02]  /*144b0*/  IMAD R5, R8, R4, RZ ;  /* 0x0000000408057224 */ /* 0x010fe400078e02ff */
[----:B------:R-:W-:Y:S01]  /*144c0*/  @P1 IMAD R4, R11, R10, RZ ;  /* 0x0000000a0b041224 */ /* 0x000fe200078e02ff */
[----:B------:R-:W4:Y:S01]  /*144d0*/  @P4 MUFU.LG2 R8, R170 ;  /* 0x000000aa00084308 */ /* 0x000f220000000c00 */
[----:B------:R-:W3:Y:S01]  /*144e0*/  @P4 LDC R11, c[0x0][0x2e8] ;  /* 0x0000ba00ff0b4b82 */ /* 0x000ee20000000800 */
[----:B------:R-:W-:Y:S02]  /*144f0*/  SHF.R.S32.HI R10, RZ, 0x1f, R0 ;  /* 0x0000001fff0a7819 */ /* 0x000fe40000011400 */
[----:B------:R-:W-:Y:S01]  /*14500*/  SEL R6, R5, RZ, !P6 ;  /* 0x000000ff05067207 */ /* 0x000fe20007000000 */
[----:B-1----:R-:W-:Y:S01]  /*14510*/  @P5 FMUL.FTZ R5, R7, 0.69314718246459960938 ;  /* 0x3f31721807055820 */ /* 0x002fe20000410000 */
[----:B------:R-:W-:-:S02]  /*14520*/  LOP3.LUT P6, RZ, R185, 0x3, RZ, 0xc0, !PT ;  /* 0x00000003b9ff7812 */ /* 0x000fc400078cc0ff */
[----:B------:R-:W-:Y:S01]  /*14530*/  @!P1 MOV R4, R171 ;  /* 0x000000ab00049202 */ /* 0x000fe20000000f00 */
[----:B--2---:R-:W-:Y:S01]  /*14540*/  @P5 FFMA.FTZ R16, R132, R12, R5 ;  /* 0x0000000c84105223 */ /* 0x004fe20000010005 */
[----:B------:R-:W-:Y:S01]  /*14550*/  LEA.HI R7, R10, R0, RZ, 0x2 ;  /* 0x000000000a077211 */ /* 0x000fe200078f10ff */
[----:B------:R-:W-:Y:S01]  /*14560*/  IMAD R0, R9, UR4, RZ ;  /* 0x0000000409007c24 */ /* 0x000fe2000f8e02ff */
[----:B------:R-:W-:Y:S01]  /*14570*/  IADD3 R10, R184, -R2, RZ ;  /* 0x80000002b80a7210 */ /* 0x000fe20007ffe0ff */
[----:B------:R-:W-:Y:S01]  /*14580*/  IMAD R2, R18, R4, R6 ;  /* 0x0000000412027224 */ /* 0x000fe200078e0206 */
[----:B------:R-:W-:Y:S02]  /*14590*/  SHF.R.S32.HI R5, RZ, 0x2, R7 ;  /* 0x00000002ff057819 */ /* 0x000fe40000011407 */
[----:B------:R-:W-:Y:S01]  /*145a0*/  SHF.L.U32 R0, R0, 0x6, RZ ;  /* 0x0000000600007819 */ /* 0x000fe200000006ff */
[----:B----4-:R-:W-:Y:S01]  /*145b0*/  @P4 FMUL.FTZ R8, R8, 0.69314718246459960938 ;  /* 0x3f31721808084820 */ /* 0x010fe20000410000 */
[----:B------:R-:W-:-:S02]  /*145c0*/  LOP3.LUT R4, R17, 0xfffffff8, RZ, 0xc0, !PT ;  /* 0xfffffff811047812 */ /* 0x000fc400078ec0ff */
[----:B------:R-:W-:Y:S02]  /*145d0*/  IADD3 R6, P5, P1, R0, R168, R2 ;  /* 0x000000a800067210 */ /* 0x000fe400079be002 */
[----:B------:R-:W-:Y:S02]  /*145e0*/  SHF.R.S32.HI R7, RZ, 0x1f, R0 ;  /* 0x0000001fff077819 */ /* 0x000fe40000011400 */
[----:B------:R-:W-:Y:S01]  /*145f0*/  SHF.R.S32.HI R2, RZ, 0x1f, R2 ;  /* 0x0000001fff027819 */ /* 0x000fe20000011402 */
[----:B---3--:R-:W-:Y:S01]  /*14600*/  @P4 FFMA.FTZ R15, R3, R11, R8 ;  /* 0x0000000b030f4223 */ /* 0x008fe20000010008 */
[----:B------:R-:W-:Y:S02]  /*14610*/  LEA R0, R10, R5, 0x4 ;  /* 0x000000050a007211 */ /* 0x000fe400078e20ff */
[----:B------:R-:W-:Y:S02]  /*14620*/  IADD3 R14, -R4, R28, RZ ;  /* 0x0000001c040e7210 */ /* 0x000fe40007ffe1ff */
        /* <DEDUP_REMOVED lines=9> */
[CC--:B------:R-:W-:Y:S02]  /*146c0*/  @!P6 IADD3 R2, P4, R0.reuse, R6.reuse, RZ ;  /* 0x000000060002e210 */ /* 0x0c0fe40007f9e0ff */
[----:B------:R-:W2:Y:S01]  /*146d0*/  @!P5 LDC.64 R12, c[0x0][0x2b0] ;  /* 0x0000ac00ff0cdb82 */ /* 0x000ea20000000a00 */
[C---:B------:R-:W-:Y:S02]  /*146e0*/  @!P5 IADD3 R6, P1, R3.reuse, R6, RZ ;  /* 0x000000060306d210 */ /* 0x040fe40007f3e0ff */
        /* <DEDUP_REMOVED lines=8> */
.L_x_251:
[----:B------:R-:W-:Y:S05]  /*14770*/  BSYNC B0 ;  /* 0x0000000000007941 */ /* 0x000fea0003800000 */
.L_x_250:
[----:B------:R2:W5:Y:S04]  /*14780*/  LDL R30, [R1+0x5c] ;  /* 0x00005c00011e7983 */ /* 0x0005680000100800 */
[----:B------:R2:W5:Y:S04]  /*14790*/  LDL R31, [R1+0x2c] ;  /* 0x00002c00011f7983 */ /* 0x0005680000100800 */
[----:B------:R2:W5:Y:S01]  /*147a0*/  LDL R36, [R1+0x58] ;  /* 0x0000580001247983 */ /* 0x0005620000100800 */
[----:B------:R-:W-:Y:S01]  /*147b0*/  IMAD.SHL.U32 R28, R14, 0x8, RZ ;  /* 0x000000080e1c7824 */ /* 0x000fe200078e00ff */
[----:B------:R-:W-:Y:S01]  /*147c0*/  SHF.R.S32.HI R8, RZ, 0x1f, R18 ;  /* 0x0000001fff087819 */ /* 0x000fe20000011412 */
[----:B------:R-:W-:Y:S01]  /*147d0*/  ULDC.64 UR4, c[0x0][0x2a0] ;  /* 0x0000a80000047ab9 */ /* 0x000fe20000000a00 */
[----:B-1----:R-:W-:Y:S01]  /*147e0*/  SHF.R.S32.HI R2, RZ, 0x3, R17 ;  /* 0x00000003ff027819 */ /* 0x002fe20000011411 */
[----:B------:R2:W1:Y:S01]  /*147f0*/  LDS.128 R24, [R219] ;  /* 0x00000000db187984 */ /* 0x0004620000000c00 */
[----:B------:R-:W-:Y:S01]  /*14800*/  SHF.R.S32.HI R0, RZ, 0x1f, R28 ;  /* 0x0000001fff007819 */ /* 0x000fe2000001141c */
[----:B------:R-:W-:Y:S01]  /*14810*/  IMAD.U32 R5, RZ, RZ, UR15 ;  /* 0x0000000fff057e24 */ /* 0x000fe2000f8e00ff */
[----:B------:R-:W-:Y:S01]  /*14820*/  IADD3 R6, P1, R28, UR8, RZ ;  /* 0x000000081c067c10 */ /* 0x000fe2000ff3e0ff */
[----:B------:R2:W3:Y:S01]  /*14830*/  LDS.128 R20, [R219+0x2000] ;  /* 0x00200000db147984 */ /* 0x0004e20000000c00 */
[----:B------:R-:W-:Y:S01]  /*14840*/  LEA.HI.SX32 R4, R183, 0x30, 0x1d ;  /* 0x00000030b7047811 */ /* 0x000fe200078feaff */
[----:B------:R-:W-:Y:S01]  /*14850*/  BSSY B0, `(.L_x_252) ;  /* 0x000001e000007945 */ /* 0x000fe20003800000 */
[----:B------:R-:W-:Y:S01]  /*14860*/  IADD3.X R7, R0, UR7, RZ, P1, !PT ;  /* 0x0000000700077c10 */ /* 0x000fe20008ffe4ff */
[----:B------:R-:W-:Y:S01]  /*14870*/  IMAD R0, R8, UR4, RZ ;  /* 0x0000000408007c24 */ /* 0x000fe2000f8e02ff */
[----:B------:R2:W4:Y:S01]  /*14880*/  LDS.128 R12, [R219+0x6000] ;  /* 0x00600000db0c7984 */ /* 0x0005220000000c00 */
[----:B------:R-:W-:-:S02]  /*14890*/  SHF.R.S32.HI R3, RZ, 0x1f, R2 ;  /* 0x0000001fff037819 */ /* 0x000fc40000011402 */
[----:B------:R-:W-:Y:S01]  /*148a0*/  IMAD R0, R18, UR5, R0 ;  /* 0x0000000512007c24 */ /* 0x000fe2000f8e0200 */
[----:B------:R-:W-:Y:S01]  /*148b0*/  ISETP.GE.AND P1, PT, R4, UR6, PT ;  /* 0x0000000604007c0c */ /* 0x000fe2000bf26270 */
[----:B------:R-:W-:Y:S02]  /*148c0*/  IMAD.WIDE.U32 R10, R18, UR4, R6 ;  /* 0x00000004120a7c25 */ /* 0x000fe4000f8e0006 */
[----:B------:R2:W1:Y:S02]  /*148d0*/  LDS.128 R16, [R219+0x4000] ;  /* 0x00400000db107984 */ /* 0x0004640000000c00 */
[----:B------:R-:W-:-:S04]  /*148e0*/  IMAD.WIDE R4, R5, 0x40, R2 ;  /* 0x0000004005047825 */ /* 0x000fc800078e0202 */
        /* <DEDUP_REMOVED lines=8> */
[----:B-----5:R-:W-:Y:S02]  /*14970*/  ISETP.GE.AND P5, PT, R36, UR7, PT ;  /* 0x0000000724007c0c */ /* 0x020fe4000bfa6270 */
[----:B------:R-:W-:Y:S01]  /*14980*/  ISETP.GE.AND P4, PT, R31, UR7, PT ;  /* 0x000000071f007c0c */ /* 0x000fe2000bf86270 */
[----:B------:R-:W-:Y:S01]  /*14990*/  IMAD R0, R4, UR5, R0 ;  /* 0x0000000504007c24 */ /* 0x000fe2000f8e0200 */
[----:B------:R-:W-:-:S02]  /*149a0*/  ULDC.64 UR4, c[0x0][0x280] ;  /* 0x0000a00000047ab9 */ /* 0x000fc40000000a00 */
[----:B------:R-:W-:Y:S01]  /*149b0*/  LEA R2, P3, R6, UR4, 0x1 ;  /* 0x0000000406027c11 */ /* 0x000fe2000f8608ff */
[----:B------:R-:W-:-:S05]  /*149c0*/  IMAD.IADD R0, R7, 0x1, R0 ;  /* 0x0000000107007824 */ /* 0x000fca00078e0200 */
[----:B------:R-:W-:Y:S02]  /*149d0*/  LEA.HI.X R3, R6, UR5, R0, 0x1, P3 ;  /* 0x0000000506037c11 */ /* 0x000fe400098f0c00 */
[----:B------:R-:W-:-:S03]  /*149e0*/  ISETP.GE.AND P3, PT, R30, UR7, PT ;  /* 0x000000071e007c0c */ /* 0x000fc6000bf66270 */
[----:B-1----:R1:W-:Y:S04]  /*149f0*/  @!P6 STG.E.128 desc[UR30][R2.64], R24 ;  /* 0x000000180200e986 */ /* 0x0023e8000c101d1e */
[----:B---3--:R1:W-:Y:S04]  /*14a00*/  @!P5 STG.E.128 desc[UR30][R2.64+0x80], R20 ;  /* 0x000080140200d986 */ /* 0x0083e8000c101d1e */
[----:B------:R1:W-:Y:S04]  /*14a10*/  @!P4 STG.E.128 desc[UR30][R2.64+0x100], R16 ;  /* 0x000100100200c986 */ /* 0x0003e8000c101d1e */
[----:B----4-:R1:W-:Y:S02]  /*14a20*/  @!P3 STG.E.128 desc[UR30][R2.64+0x180], R12 ;  /* 0x0001800c0200b986 */ /* 0x0103e4000c101d1e */
.L_x_253:
[----:B------:R-:W-:Y:S05]  /*14a30*/  BSYNC B0 ;  /* 0x0000000000007941 */ /* 0x000fea0003800000 */
.L_x_252:
[----:B-1----:R1:W1:Y:S01]  /*14a40*/  LDS.128 R24, [R219+0x800] ;  /* 0x00080000db187984 */ /* 0x0022620000000c00 */
[----:B------:R-:W-:Y:S03]  /*14a50*/  BSSY B0, `(.L_x_254) ;  /* 0x000001a000007945 */ /* 0x000fe60003800000 */
[----:B---3--:R3:W1:Y:S04]  /*14a60*/  LDS.128 R20, [R219+0x2800] ;  /* 0x00280000db147984 */ /* 0x0086680000000c00 */
[----:B------:R3:W1:Y:S04]  /*14a70*/  LDS.128 R16, [R219+0x4800] ;  /* 0x00480000db107984 */ /* 0x0006680000000c00 */
[----:B----4-:R3:W4:Y:S01]  /*14a80*/  LDS.128 R12, [R219+0x6800] ;  /* 0x00680000db0c7984 */ /* 0x0107220000000c00 */
[----:B------:R-:W-:Y:S05]  /*14a90*/  @P2 BRA `(.L_x_255) ;  /* 0x0000000000542947 */ /* 0x000fea0003800000 */
[----:B------:R-:W-:Y:S01]  /*14aa0*/  IADD3 R0, P2, R4, 0x10, RZ ;  /* 0x0000001004007810 */ /* 0x000fe20007f5e0ff */
[----:B------:R-:W-:Y:S01]  /*14ab0*/  ULDC.64 UR4, c[0x0][0x298] ;  /* 0x0000a60000047ab9 */ /* 0x000fe20000000a00 */
[----:B------:R-:W-:Y:S01]  /*14ac0*/  IMAD.MOV.U32 R3, RZ, RZ, R9 ;  /* 0x000000ffff037224 */ /* 0x000fe200078e0009 */
[----:B------:R-:W-:Y:S02]  /*14ad0*/  ULDC UR7, c[0x0][0x2d0] ;  /* 0x0000b40000077ab9 */ /* 0x000fe40000000800 */
[----:B------:R-:W-:Y:S01]  /*14ae0*/  IMAD.X R2, RZ, RZ, R5, P2 ;  /* 0x000000ffff027224 */ /* 0x000fe200010e0605 */
[----:B------:R-:W-:Y:S02]  /*14af0*/  ISETP.GE.AND P5, PT, R28, UR7, PT ;  /* 0x000000071c007c0c */ /* 0x000fe4000bfa6270 */
[----:B-----5:R-:W-:Y:S01]  /*14b00*/  ISETP.GE.AND P4, PT, R36, UR7, PT ;  /* 0x0000000724007c0c */ /* 0x020fe2000bf86270 */
[----:B------:R-:W-:Y:S01]  /*14b10*/  IMAD R29, R2, UR4, RZ ;  /* 0x00000004021d7c24 */ /* 0x000fe2000f8e02ff */
[----:B------:R-:W-:Y:S01]  /*14b20*/  ISETP.GE.AND P3, PT, R31, UR7, PT ;  /* 0x000000071f007c0c */ /* 0x000fe2000bf66270 */
[----:B------:R-:W-:Y:S01]  /*14b30*/  IMAD.MOV.U32 R2, RZ, RZ, R10 ;  /* 0x000000ffff027224 */ /* 0x000fe200078e000a */
[----:B------:R-:W-:-:S03]  /*14b40*/  ISETP.GE.AND P2, PT, R30, UR7, PT ;  /* 0x000000071e007c0c */ /* 0x000fc6000bf46270 */
[----:B------:R-:W-:-:S04]  /*14b50*/  IMAD.WIDE.U32 R6, R0, UR4, R2 ;  /* 0x0000000400067c25 */ /* 0x000fc8000f8e0002 */
[----:B------:R-:W-:Y:S01]  /*14b60*/  IMAD R0, R0, UR5, R29 ;  /* 0x0000000500007c24 */ /* 0x000fe2000f8e021d */
[----:B------:R-:W-:Y:S02]  /*14b70*/  ULDC.64 UR4, c[0x0][0x280] ;  /* 0x0000a00000047ab9 */ /* 0x000fe40000000a00 */
[----:B------:R-:W-:Y:S01]  /*14b80*/  LEA R2, P6, R6, UR4, 0x1 ;  /* 0x0000000406027c11 */ /* 0x000fe2000f8c08ff */
[----:B------:R-:W-:-:S05]  /*14b90*/  IMAD.IADD R0, R7, 0x1, R0 ;  /* 0x0000000107007824 */ /* 0x000fca00078e0200 */
[----:B------:R-:W-:-:S05]  /*14ba0*/  LEA.HI.X R3, R6, UR5, R0, 0x1, P6 ;  /* 0x0000000506037c11 */ /* 0x000fca000b0f0c00 */
[----:B-1----:R1:W-:Y:S04]  /*14bb0*/  @!P5 STG.E.128 desc[UR30][R2.64], R24 ;  /* 0x000000180200d986 */ /* 0x0023e8000c101d1e */
[----:B------:R1:W-:Y:S04]  /*14bc0*/  @!P4 STG.E.128 desc[UR30][R2.64+0x80], R20 ;  /* 0x000080140200c986 */ /* 0x0003e8000c101d1e */
[----:B------:R1:W-:Y:S04]  /*14bd0*/  @!P3 STG.E.128 desc[UR30][R2.64+0x100], R16 ;  /* 0x000100100200b986 */ /* 0x0003e8000c101d1e */
[----:B----4-:R1:W-:Y:S02]  /*14be0*/  @!P2 STG.E.128 desc[UR30][R2.64+0x180], R12 ;  /* 0x0001800c0200a986 */ /* 0x0103e4000c101d1e */
.L_x_255:
[----:B------:R-:W-:Y:S05]  /*14bf0*/  BSYNC B0 ;  /* 0x0000000000007941 */ /* 0x000fea0003800000 */
.L_x_254:
[----:B-1----:R1:W1:Y:S01]  /*14c00*/  LDS.128 R24, [R219+0x1000] ;  /* 0x00100000db187984 */ /* 0x0022620000000c00 */
[----:B------:R-:W-:Y:S03]  /*14c10*/  BSSY B0, `(.L_x_256) ;  /* 0x000001a000007945 */ /* 0x000fe60003800000 */
[----:B------:R1:W1:Y:S04]  /*14c20*/  LDS.128 R20, [R219+0x3000] ;  /* 0x00300000db147984 */ /* 0x0002680000000c00 */
[----:B------:R1:W1:Y:S04]  /*14c30*/  LDS.128 R16, [R219+0x5000] ;  /* 0x00500000db107984 */ /* 0x0002680000000c00 */
[----:B----4-:R4:W1:Y:S01]  /*14c40*/  LDS.128 R12, [R219+0x7000] ;  /* 0x00700000db0c7984 */ /* 0x0108620000000c00 */
        /* <DEDUP_REMOVED lines=21> */
[----:B------:R1:W-:Y:S02]  /*14da0*/  @!P0 STG.E.128 desc[UR30][R2.64+0x180], R12 ;  /* 0x0001800c02008986 */ /* 0x0003e4000c101d1e */
.L_x_257:
[----:B------:R-:W-:Y:S05]  /*14db0*/  BSYNC B0 ;  /* 0x0000000000007941 */ /* 0x000fea0003800000 */
.L_x_256:
[----:B-1----:R1:W1:Y:S04]  /*14dc0*/  LDS.128 R20, [R219+0x3800] ;  /* 0x00380000db147984 */ /* 0x0022680000000c00 */
[----:B------:R1:W1:Y:S04]  /*14dd0*/  LDS.128 R16, [R219+0x5800] ;  /* 0x00580000db107984 */ /* 0x0002680000000c00 */
[----:B------:R1:W1:Y:S01]  /*14de0*/  LDS.128 R12, [R219+0x7800] ;  /* 0x00780000db0c7984 */ /* 0x0002620000000c00 */
[----:B------:R-:W-:Y:S05]  /*14df0*/  @P1 EXIT ;  /* 0x000000000000194d */ /* 0x000fea0003800000 */
        /* <DEDUP_REMOVED lines=9> */
[----:B------:R-:W-:-:S04]  /*14e90*/  IMAD.MOV.U32 R2, RZ, RZ, R10 ;  /* 0x000000ffff027224 */ /* 0x000fc800078e000a */
[----:B------:R-:W-:-:S04]  /*14ea0*/  IMAD.WIDE.U32 R4, R0, UR4, R2 ;  /* 0x0000000400047c25 */ /* 0x000fc8000f8e0002 */
[----:B------:R-:W-:Y:S01]  /*14eb0*/  IMAD R0, R0, UR5, R6 ;  /* 0x0000000500007c24 */ /* 0x000fe2000f8e0206 */
[----:B------:R-:W-:Y:S02]  /*14ec0*/  ULDC.64 UR4, c[0x0][0x280] ;  /* 0x0000a00000047ab9 */ /* 0x000fe40000000a00 */
[----:B------:R-:W-:Y:S01]  /*14ed0*/  LEA R2, P0, R4, UR4, 0x1 ;  /* 0x0000000404027c11 */ /* 0x000fe2000f8008ff */
[----:B------:R-:W-:-:S05]  /*14ee0*/  IMAD.IADD R0, R5, 0x1, R0 ;  /* 0x0000000105007824 */ /* 0x000fca00078e0200 */
[----:B------:R-:W-:Y:S02]  /*14ef0*/  LEA.HI.X R3, R4, UR5, R0, 0x1, P0 ;  /* 0x0000000504037c11 */ /* 0x000fe400080f0c00 */
[----:B------:R-:W-:-:S03]  /*14f00*/  ISETP.GE.AND P0, PT, R30, UR6, PT ;  /* 0x000000061e007c0c */ /* 0x000fc6000bf06270 */
[----:B------:R2:W-:Y:S04]  /*14f10*/  @!P3 STG.E.128 desc[UR30][R2.64], R32 ;  /* 0x000000200200b986 */ /* 0x0005e8000c101d1e */
[----:B-1----:R2:W-:Y:S04]  /*14f20*/  @!P2 STG.E.128 desc[UR30][R2.64+0x80], R20 ;  /* 0x000080140200a986 */ /* 0x0025e8000c101d1e */
[----:B------:R2:W-:Y:S02]  /*14f30*/  @!P1 STG.E.128 desc[UR30][R2.64+0x100], R16 ;  /* 0x0001001002009986 */ /* 0x0005e4000c101d1e */
[----:B------:R-:W-:Y:S05]  /*14f40*/  @P0 EXIT ;  /* 0x000000000000094d */ /* 0x000fea0003800000 */
[----:B------:R-:W-:Y:S01]  /*14f50*/  STG.E.128 desc[UR30][R2.64+0x180], R12 ;  /* 0x0001800c02007986 */ /* 0x000fe2000c101d1e */
[----:B------:R-:W-:Y:S05]  /*14f60*/  EXIT ;  /* 0x000000000000794d */ /* 0x000fea0003800000 */
.L_x_258:
        /* <DEDUP_REMOVED lines=9> */
.L_x_2391:


//--------------------- .text._ZN5flash16flash_fwd_kernelI23Flash_fwd_kernel_traitsILi256ELi64ELi64ELi4ELb0ELb0EN7cutlass6half_tE19Flash_kernel_traitsILi256ELi64ELi64ELi4ES3_EELb0ELb0ELb1ELb1ELb0ELb0ELb0ELb0EEEvNS_16Flash_fwd_paramsE --------------------------
	.section	.text._ZN5flash16flash_fwd_kernelI23Flash_fwd_kernel_traitsILi256ELi64ELi64ELi4ELb0ELb0EN7cutlass6half_tE19Flash_kernel_traitsILi256ELi64ELi64ELi4ES3_EELb0ELb0ELb1ELb1ELb0ELb0ELb0ELb0EEEvNS_16Flash_fwd_paramsE,"ax",@progbits
	.align	128
        .global         _ZN5flash16flash_fwd_kernelI23Flash_fwd_kernel_traitsILi256ELi64ELi64ELi4ELb0ELb0EN7cutlass6half_tE19Flash_kernel_traitsILi256ELi64ELi64ELi4ES3_EELb0ELb0ELb1ELb1ELb0ELb0ELb0ELb0EEEvNS_16Flash_fwd_paramsE
        .type           _ZN5flash16flash_fwd_kernelI23Flash_fwd_kernel_traitsILi256ELi64ELi64ELi4ELb0ELb0EN7cutlass6half_tE19Flash_kernel_traitsILi256ELi64ELi64ELi4ES3_EELb0ELb0ELb1ELb1ELb0ELb0ELb0ELb0EEEvNS_16Flash_fwd_paramsE,@function
        .size           _ZN5flash16flash_fwd_kernelI23Flash_fwd_kernel_traitsILi256ELi64ELi64ELi4ELb0ELb0EN7cutlass6half_tE19Flash_kernel_traitsILi256ELi64ELi64ELi4ES3_EELb0ELb0ELb1ELb1ELb0ELb0ELb0ELb0EEEvNS_16Flash_fwd_paramsE,(.L_x_2392 - _ZN5flash16flash_fwd_kernelI23Flash_fwd_kernel_traitsILi256ELi64ELi64ELi4ELb0ELb0EN7cutlass6half_tE19Flash_kernel_traitsILi256ELi64ELi64ELi4ES3_EELb0ELb0ELb1ELb1ELb0ELb0ELb0ELb0EEEvNS_16Flash_fwd_paramsE)
        .other          _ZN5flash16flash_fwd_kernelI23Flash_fwd_kernel_traitsILi256ELi64ELi64ELi4ELb0ELb0EN7cutlass6half_tE19Flash_kernel_traitsILi256ELi64ELi64ELi4ES3_EELb0ELb0ELb1ELb1ELb0ELb0ELb0ELb0EEEvNS_16Flash_fwd_paramsE,@"STO_CUDA_ENTRY STV_DEFAULT"
_ZN5flash16flash_fwd_kernelI23Flash_fwd_kernel_traitsILi256ELi64ELi64ELi4ELb0ELb0EN7cutlass6half_tE19Flash_kernel_traitsILi256ELi64ELi64ELi4ES3_EELb0ELb0ELb1ELb1ELb0ELb0ELb0ELb0EEEvNS_16Flash_fwd_paramsE:
.text._ZN5flash16flash_fwd_kernelI23Flash_fwd_kernel_traitsILi256ELi64ELi64ELi4ELb0ELb0EN7cutlass6half_tE19Flash_kernel_traitsILi256ELi64ELi64ELi4ES3_EELb0ELb0ELb1ELb1ELb0ELb0ELb0ELb0EEEvNS_16Flash_fwd_paramsE:
        /* <DEDUP_REMOVED lines=10> */
[----:B------:R-:W-:Y:S02]  /*00a0*/  ULDC.U8 UR6, c[0x0][0x3c2] ;  /* 0x0000f08000067ab9 */ /* 0x000fe40000000000 */
[----:B------:R-:W-:Y:S01]  /*00b0*/  PLOP3.LUT P0, PT, PT, PT, UP1, 0x80, 0x0 ;  /* 0x000000000000781c */ /* 0x000fe20003f0f018 */
[----:B------:R-:W-:Y:S01]  /*00c0*/  ULDC.64 UR4, c[0x0][0x2f8] ;  /* 0x0000be0000047ab9 */ /* 0x000fe20000000a00 */
[----:B------:R-:W-:Y:S01]  /*00d0*/  PLOP3.LUT P2, PT, PT, PT, UP2, 0x80, 0x0 ;  /* 0x000000000000781c */ /* 0x000fe20003f4f028 */
[----:B------:R-:W-:Y:S02]  /*00e0*/  UISETP.NE.AND UP3, UPT, UR6, URZ, UPT ;  /* 0x0000003f0600728c */ /* 0x000fe4000bf65270 */
[----:B------:R-:W-:Y:S01]  /*00f0*/  UISETP.EQ.U32.AND UP0, UPT, UR4, URZ, UPT ;  /* 0x0000003f0400728c */ /* 0x000fe2000bf02070 */
[----:B------:R-:W-:Y:S01]  /*0100*/  ULDC.64 UR34, c[0x0][0x208] ;  /* 0x0000820000227ab9 */ /* 0x000fe20000000a00 */
[----:B------:R-:W-:-:S02]  /*0110*/  ULDC.64 UR6, c[0x0][0x2f8] ;  /* 0x0000be0000067ab9 */ /* 0x000fc40000000a00 */
        /* <DEDUP_REMOVED lines=38> */
.L_x_259:
[----:B------:R-:W-:-:S03]  /*0380*/  ULDC UR6, c[0x0][0x2c8] ;  /* 0x0000b20000067ab9 */ /* 0x000fc60000000800 */
.L_x_260:
        /* <DEDUP_REMOVED lines=65> */
[----:B------:R-:W-:Y:S01]  /*07a0*/  ULDC.U8 UR9, c[0x0][0x3d8] ;  /* 0x0000f60000097ab9 */ /* 0x000fe20000000000 */
[----:B------:R-:W-:Y:S01]  /*07b0*/  @!UP1 UIMAD UR6, UR29, UR5, UR6 ;  /* 0x000000051d0692a4 */ /* 0x000fe2000f8e0206 */
[--C-:B------:R-:W-:Y:S01]  /*07c0*/  SHF.R.S32.HI R17, RZ, 0x1f, R16.reuse ;  /* 0x0000001fff117819 */ /* 0x100fe20000011410 */
[----:B------:R-:W-:Y:S01]  /*07d0*/  UISETP.NE.AND UP3, UPT, UR9, URZ, UPT ;  /* 0x0000003f0900728c */ /* 0x000fe2000bf65270 */
[----:B------:R-:W-:Y:S01]  /*07e0*/  VIADD R5, R16, 0x10 ;  /* 0x0000001010057836 */ /* 0x000fe20000000000 */
[----:B------:R-:W-:Y:S01]  /*07f0*/  UISETP.NE.AND UP0, UPT, UR9, URZ, !UP2 ;  /* 0x0000003f0900728c */ /* 0x000fe2000d705270 */
[----:B------:R-:W-:Y:S01]  /*0800*/  ISETP.NE.AND P3, PT, R4, RZ, PT ;  /* 0x000000ff0400720c */ /* 0x000fe20003f65270 */
[----:B------:R-:W-:Y:S01]  /*0810*/  UISETP.NE.OR UP3, UPT, UR8, URZ, !UP3 ;  /* 0x0000003f0800728c */ /* 0x000fe2000df65670 */
[----:B------:R-:W-:Y:S01]  /*0820*/  IMAD.WIDE R14, R15, 0x40, R16 ;  /* 0x000000400f0e7825 */ /* 0x000fe200078e0210 */
[----:B------:R-:W-:Y:S01]  /*0830*/  @UP1 UIMAD UR7, UR14, UR7, UR11 ;  /* 0x000000070e0712a4 */ /* 0x000fe2000f8e020b */
[----:B------:R-:W-:Y:S01]  /*0840*/  IADD3 R4, R16, 0x20, RZ ;  /* 0x0000002010047810 */ /* 0x000fe20007ffe0ff */
[----:B------:R-:W-:Y:S01]  /*0850*/  @UP2 ULDC.64 UR4, c[0x0][0x2c0] ;  /* 0x0000b00000042ab9 */ /* 0x000fe20000000a00 */
[----:B------:R-:W-:Y:S01]  /*0860*/  USHF.R.S32.HI UR11, URZ, 0x1f, UR32 ;  /* 0x0000001f3f0b7899 */ /* 0x000fe20008011420 */
[C---:B------:R-:W-:Y:S01]  /*0870*/  VIADD R8, R9.reuse, 0x40 ;  /* 0x0000004009087836 */ /* 0x040fe20000000000 */
[----:B------:R-:W-:Y:S01]  /*0880*/  @UP2 UIMAD UR17, UR5, UR4, URZ ;  /* 0x00000004051122a4 */ /* 0x000fe2000f8e023f */
[C---:B------:R-:W-:Y:S01]  /*0890*/  VIADD R7, R9.reuse, 0x80 ;  /* 0x0000008009077836 */ /* 0x040fe20000000000 */
[----:B------:R-:W-:Y:S01]  /*08a0*/  @!UP2 ULDC UR8, c[0x0][0x2c4] ;  /* 0x0000b1000008aab9 */ /* 0x000fe20000000800 */
[----:B------:R-:W-:Y:S01]  /*08b0*/  ULDC.64 UR4, c[0x0][0x2a0] ;  /* 0x0000a80000047ab9 */ /* 0x000fe20000000a00 */
[----:B------:R-:W-:Y:S01]  /*08c0*/  @UP0 ULDC UR8, c[0x0][0x2e4] ;  /* 0x0000b90000080ab9 */ /* 0x000fe20000000800 */
[----:B------:R-:W-:Y:S01]  /*08d0*/  UIMAD UR11, UR11, UR4, URZ ;  /* 0x000000040b0b72a4 */ /* 0x000fe2000f8e023f */
[----:B------:R-:W-:Y:S01]  /*08e0*/  IMAD.U32 R10, RZ, RZ, UR4 ;  /* 0x00000004ff0a7e24 */ /* 0x000fe2000f8e00ff */
[----:B------:R-:W-:Y:S01]  /*08f0*/  @UP2 UMOV UR9, 0x1 ;  /* 0x0000000100092882 */ /* 0x000fe20000000000 */
[----:B------:R-:W-:Y:S01]  /*0900*/  @!UP2 ULDC UR4, c[0x0][0x270] ;  /* 0x00009c000004aab9 */ /* 0x000fe20000000800 */
[----:B------:R-:W-:Y:S01]  /*0910*/  @UP1 UMOV UR20, UR10 ;  /* 0x0000000a00141c82 */ /* 0x000fe20008000000 */
[----:B------:R-:W-:Y:S01]  /*0920*/  @!UP2 UIMAD UR9, UR8, UR4, URZ ;  /* 0x000000040809a2a4 */ /* 0x000fe2000f8e023f */
[----:B------:R-:W-:Y:S01]  /*0930*/  IADD3 R6, R9, 0xc0, RZ ;  /* 0x000000c009067810 */ /* 0x000fe20007ffe0ff */
[----:B------:R-:W-:Y:S01]  /*0940*/  @!UP3 ULDC UR10, c[0x0][0x2c4] ;  /* 0x0000b100000abab9 */ /* 0x000fe20000000800 */
[----:B------:R-:W-:-:S02]  /*0950*/  @!UP1 UIADD3 UR7, UR13, UR6, URZ ;  /* 0x000000060d079290 */ /* 0x000fc4000fffe03f */
[----:B------:R-:W-:Y:S02]  /*0960*/  @!UP3 UIMAD UR10, UR29, UR10, URZ ;  /* 0x0000000a1d0ab2a4 */ /* 0x000fe4000f8e023f */
[----:B------:R-:W-:Y:S01]  /*0970*/  UIMAD UR9, UR29, UR9, URZ ;  /* 0x000000091d0972a4 */ /* 0x000fe2000f8e023f */
[----:B------:R-:W-:Y:S01]  /*0980*/  @!UP1 UMOV UR20, UR12 ;  /* 0x0000000c00149c82 */ /* 0x000fe20008000000 */
[----:B------:R-:W-:Y:S01]  /*0990*/  UIMAD UR5, UR32, UR5, UR11 ;  /* 0x00000005200572a4 */ /* 0x000fe2000f8e020b */
[C---:B------:R-:W-:Y:S01]  /*09a0*/  IADD3 R2, P0, R9.reuse, UR20, RZ ;  /* 0x0000001409027c10 */ /* 0x040fe2000ff1e0ff */
[----:B------:R-:W-:Y:S01]  /*09b0*/  @!UP3 USEL UR10, UR10, UR14, !UP1 ;  /* 0x0000000e0a0ab287 */ /* 0x000fe2000c800000 */
[----:B------:R-:W-:Y:S01]  /*09c0*/  @UP2 ULDC UR11, c[0x0][0x2c0] ;  /* 0x0000b000000b2ab9 */ /* 0x000fe20000000800 */
[----:B------:R-:W-:Y:S01]  /*09d0*/  USEL UR9, UR9, URZ, UP3 ;  /* 0x0000003f09097287 */ /* 0x000fe20009800000 */
[----:B------:R-:W-:Y:S01]  /*09e0*/  LEA.HI.X.SX32 R3, R9, UR7, 0x1, P0 ;  /* 0x0000000709037c11 */ /* 0x000fe200080f0eff */
[----:B------:R-:W-:Y:S01]  /*09f0*/  @!UP2 UMOV UR11, 0x1 ;  /* 0x00000001000ba882 */ /* 0x000fe20000000000 */
[----:B------:R-:W-:Y:S01]  /*0a00*/  @!UP2 UMOV UR17, UR8 ;  /* 0x000000080011ac82 */ /* 0x000fe20008000000 */
[----:B------:R-:W-:Y:S01]  /*0a10*/  UIMAD UR6, UR31, UR11, URZ ;  /* 0x0000000b1f0672a4 */ /* 0x000fe2000f8e023f */
[----:B------:R-:W-:Y:S01]  /*0a20*/  ISETP.GE.AND P0, PT, R5, UR16, PT ;  /* 0x0000001005007c0c */ /* 0x000fe2000bf06270 */
[----:B------:R-:W-:Y:S01]  /*0a30*/  UIMAD UR17, UR32, UR17, UR9 ;  /* 0x00000011201172a4 */ /* 0x000fe2000f8e0209 */
[----:B------:R-:W-:Y:S01]  /*0a40*/  IMAD.WIDE.U32 R10, R10, UR32, R2 ;  /* 0x000000200a0a7c25 */ /* 0x000fe2000f8e0002 */
[----:B------:R-:W-:Y:S01]  /*0a50*/  @!UP3 UMOV UR18, UR10 ;  /* 0x0000000a0012bc82 */ /* 0x000fe20008000000 */
[----:B------:R-:W-:-:S02]  /*0a60*/  USHF.R.S32.HI UR4, URZ, 0x1f, UR6 ;  /* 0x0000001f3f047899 */ /* 0x000fc40008011406 */
[----:B------:R-:W-:Y:S01]  /*0a70*/  @!UP3 USHF.R.S32.HI UR19, URZ, 0x1f, UR10 ;  /* 0x0000001f3f13b899 */ /* 0x000fe2000801140a */
[----:B------:R-:W-:Y:S01]  /*0a80*/  VIADD R13, R11, UR5 ;  /* 0x000000050b0d7c36 */ /* 0x000fe20008000000 */
        /* <DEDUP_REMOVED lines=22> */
.L_x_263:
[----:B------:R-:W-:Y:S05]  /*0bf0*/  BSYNC B0 ;  /* 0x0000000000007941 */ /* 0x000fea0003800000 */
.L_x_262:
[----:B------:R-:W-:Y:S01]  /*0c00*/  BSSY B0, `(.L_x_264) ;  /* 0x0000019000007945 */ /* 0x000fe20003800000 */
[----:B------:R-:W-:Y:S02]  /*0c10*/  ISETP.GE.AND P1, PT, R4, UR16, PT ;  /* 0x0000001004007c0c */ /* 0x000fe4000bf26270 */
[----:B-1----:R-:W-:Y:S01]  /*0c20*/  IADD3 R2, R16, 0x30, RZ ;  /* 0x0000003010027810 */ /* 0x002fe20007ffe0ff */
        /* <DEDUP_REMOVED lines=22> */
.L_x_265:
[----:B------:R-:W-:Y:S05]  /*0d90*/  BSYNC B0 ;  /* 0x0000000000007941 */ /* 0x000fea0003800000 */
.L_x_264:
[----:B------:R-:W-:Y:S01]  /*0da0*/  BSSY B0, `(.L_x_266) ;  /* 0x0000018000007945 */ /* 0x000fe20003800000 */
[----:B------:R-:W-:-:S03]  /*0db0*/  ISETP.GE.AND P0, PT, R2, UR16, PT ;  /* 0x0000001002007c0c */ /* 0x000fc6000bf06270 */
[----:B------:R-:W-:Y:S10]  /*0dc0*/  @P1 BRA `(.L_x_267) ;  /* 0x0000000000541947 */ /* 0x000ff40003800000 */
        /* <DEDUP_REMOVED lines=14> */
[----:B-1----:R-:W-:Y:S01]  /*0eb0*/  LEA R20, P6, R18, UR4, 0x1 ;  /* 0x0000000412147c11 */ /* 0x002fe2000f8c08ff */
[----:B------:R-:W-:-:S05]  /*0ec0*/  IMAD.IADD R0, R19, 0x1, R0 ;  /* 0x0000000113007824 */ /* 0x000fca00078e0200 */
[----:B------:R-:W-:-:S05]  /*0ed0*/  LEA.HI.X R21, R18, UR5, R0, 0x1, P6 ;  /* 0x0000000512157c11 */ /* 0x000fca000b0f0c00 */
[----:B------:R2:W-:Y:S04]  /*0ee0*/  @!P5 STG.E.128 desc[UR34][R20.64], RZ ;  /* 0x000000ff1400d986 */ /* 0x0005e8000c101d22 */
[----:B------:R2:W-:Y:S04]  /*0ef0*/  @!P4 STG.E.128 desc[UR34][R20.64+0x80], RZ ;  /* 0x000080ff1400c986 */ /* 0x0005e8000c101d22 */
[----:B------:R2:W-:Y:S04]  /*0f00*/  @!P2 STG.E.128 desc[UR34][R20.64+0x100], RZ ;  /* 0x000100ff1400a986 */ /* 0x0005e8000c101d22 */
[----:B------:R2:W-:Y:S02]  /*0f10*/  @!P1 STG.E.128 desc[UR34][R20.64+0x180], RZ ;  /* 0x000180ff14009986 */ /* 0x0005e4000c101d22 */
.L_x_267:
[----:B------:R-:W-:Y:S05]  /*0f20*/  BSYNC B0 ;  /* 0x0000000000007941 */ /* 0x000fea0003800000 */
.L_x_266:
        /* <DEDUP_REMOVED lines=26> */
.L_x_269:
[----:B------:R-:W-:Y:S05]  /*10d0*/  BSYNC B0 ;  /* 0x0000000000007941 */ /* 0x000fea0003800000 */
.L_x_268:
        /* <DEDUP_REMOVED lines=10> */
.L_x_271:
[----:B------:R-:W-:Y:S05]  /*1180*/  BSYNC B0 ;  /* 0x0000000000007941 */ /* 0x000fea0003800000 */
.L_x_270:
[----:B------:R-:W-:Y:S04]  /*1190*/  BSSY B0, `(.L_x_272) ;  /* 0x000000a000007945 */ /* 0x000fe80003800000 */
[----:B------:R-:W-:Y:S05]  /*11a0*/  @P5 BRA `(.L_x_273) ;  /* 0x0000000000205947 */ /* 0x000fea0003800000 */
[----:B------:R-:W-:Y:S01]  /*11b0*/  IMAD R0, R5, UR11, RZ ;  /* 0x0000000b05007c24 */ /* 0x000fe2000f8e02ff */
[----:B------:R-:W-:-:S04]  /*11c0*/  ULDC.64 UR4, c[0x0][0x2b0] ;  /* 0x0000ac0000047ab9 */ /* 0x000fc80000000a00 */
[----:B----4-:R-:W-:-:S04]  /*11d0*/  IADD3 R3, P0, R0, UR6, RZ ;  /* 0x0000000600037c10 */ /* 0x010fc8000ff1e0ff */
[----:B------:R-:W-:Y:S02]  /*11e0*/  LEA.HI.X.SX32 R0, R0, UR18, 0x1, P0 ;  /* 0x0000001200007c11 */ /* 0x000fe400080f0eff */
[----:B------:R-:W-:-:S04]  /*11f0*/  LEA R6, P0, R3, UR4, 0x2 ;  /* 0x0000000403067c11 */ /* 0x000fc8000f8010ff */
[----:B------:R-:W-:Y:S01]  /*1200*/  LEA.HI.X R7, R3, UR5, R0, 0x2, P0 ;  /* 0x0000000503077c11 */ /* 0x000fe200080f1400 */
[----:B------:R-:W-:-:S05]  /*1210*/  IMAD.MOV.U32 R3, RZ, RZ, 0x7f800000 ;  /* 0x7f800000ff037424 */ /* 0x000fca00078e00ff */
[----:B------:R4:W-:Y:S03]  /*1220*/  STG.E desc[UR34][R6.64], R3 ;  /* 0x0000000306007986 */ /* 0x0009e6000c101922 */
.L_x_273:
[----:B------:R-:W-:Y:S05]  /*1230*/  BSYNC B0 ;  /* 0x0000000000007941 */ /* 0x000fea0003800000 */
.L_x_272:
        /* <DEDUP_REMOVED lines=10> */
.L_x_275:
[----:B------:R-:W-:Y:S05]  /*12e0*/  BSYNC B0 ;  /* 0x0000000000007941 */ /* 0x000fea0003800000 */
.L_x_274:
        /* <DEDUP_REMOVED lines=10> */
.L_x_261:
        /* <DEDUP_REMOVED lines=32> */
[----:B------:R-:W-:Y:S01]  /*1590*/  UIADD3 UR26, UR21, UR7, URZ ;  /* 0x00000007151a7290 */ /* 0x000fe2000fffe03f */
[----:B------:R-:W-:-:S11]  /*15a0*/  UMOV UR28, UR20 ;  /* 0x00000014001c7c82 */ /* 0x000fd60008000000 */
.L_x_276:
[----:B------:R-:W-:Y:S01]  /*15b0*/  ULDC UR6, c[0x0][0x278] ;  /* 0x00009e0000067ab9 */ /* 0x000fe20000000800 */
[----:B------:R-:W1:Y:S01]  /*15c0*/  S2R R2, SR_CTAID.Z ;  /* 0x0000000000027919 */ /* 0x000e620000002700 */
[----:B------:R-:W-:Y:S01]  /*15d0*/  IMAD.U32 R0, RZ, RZ, UR6 ;  /* 0x00000006ff007e24 */ /* 0x000fe2000f8e00ff */
[----:B------:R-:W-:Y:S01]  /*15e0*/  UMOV UR20, URZ ;  /* 0x0000003f00147c82 */ /* 0x000fe20008000000 */
[----:B------:R-:W-:Y:S01]  /*15f0*/  SHF.R.S32.HI R13, RZ, 0x1f, R4 ;  /* 0x0000001fff0d7819 */ /* 0x000fe20000011404 */
[----:B------:R-:W-:Y:S01]  /*1600*/  @UP0 UIADD3 UR9, UR8, UR9, URZ ;  /* 0x0000000908090290 */ /* 0x000fe2000fffe03f */
[----:B------:R-:W-:Y:S01]  /*1610*/  IMAD.U32 R23, RZ, RZ, UR15 ;  /* 0x0000000fff177e24 */ /* 0x000fe2000f8e00ff */
[----:B------:R-:W-:Y:S01]  /*1620*/  IABS R0, R0 ;  /* 0x0000000000007213 */ /* 0x000fe20000000000 */
[----:B------:R-:W-:Y:S01]  /*1630*/  USHF.R.S32.HI UR17, URZ, 0x1f, UR32 ;  /* 0x0000001f3f117899 */ /* 0x000fe20008011420 */
[----:B------:R-:W-:Y:S01]  /*1640*/  LEA.HI R166, R13, R4, RZ, 0x3 ;  /* 0x000000040da67211 */ /* 0x000fe200078f18ff */
[----:B------:R-:W-:Y:S01]  /*1650*/  UIADD3 UR37, -UR31, UR16, URZ ;  /* 0x000000101f257290 */ /* 0x000fe2000fffe13f */
[----:B------:R-:W-:-:S02]  /*1660*/  R2UR UR7, R0 ;  /* 0x00000000000772ca */ /* 0x000fc400000e0000 */
[----:B------:R-:W-:Y:S02]  /*1670*/  LOP3.LUT R5, R166, 0xfffffff8, RZ, 0xc0, !PT ;  /* 0xfffffff8a6057812 */ /* 0x000fe400078ec0ff */
[----:B------:R-:W-:-:S03]  /*1680*/  SHF.R.S32.HI R166, RZ, 0x3, R166 ;  /* 0x00000003ffa67819 */ /* 0x000fc600000114a6 */
[----:B------:R-:W-:Y:S01]  /*1690*/  IMAD.IADD R5, R4, 0x1, -R5 ;  /* 0x0000000104057824 */ /* 0x000fe200078e0a05 */
[----:B------:R-:W-:-:S03]  /*16a0*/  SHF.R.S32.HI R167, RZ, 0x1f, R166 ;  /* 0x0000001fffa77819 */ /* 0x000fc600000114a6 */
[----:B------:R-:W-:Y:S02]  /*16b0*/  IMAD.SHL.U32 R84, R5, 0x8, RZ ;  /* 0x0000000805547824 */ /* 0x000fe400078e00ff */
[----:B------:R-:W2:Y:S01]  /*16c0*/  I2F.RP R3, UR7 ;  /* 0x0000000700037d06 */ /* 0x000ea20008209400 */
[----:B------:R-:W-:Y:S02]  /*16d0*/  IMAD.WIDE R22, R23, 0x40, R166 ;  /* 0x0000004017167825 */ /* 0x000fe400078e02a6 */
[----:B------:R-:W-:Y:S02]  /*16e0*/  SHF.R.S32.HI R85, RZ, 0x1f, R84 ;  /* 0x0000001fff557819 */ /* 0x000fe40000011454 */
[----:B-1----:R-:W-:-:S04]  /*16f0*/  IABS R2, R2 ;  /* 0x0000000200027213 */ /* 0x002fc80000000000 */
[----:B------:R-:W-:Y:S01]  /*1700*/  R2UR UR10, R2 ;  /* 0x00000000020a72ca */ /* 0x000fe200000e0000 */
[----:B--2---:R-:W1:Y:S02]  /*1710*/  MUFU.RCP R0, R3 ;  /* 0x0000000300007308 */ /* 0x004e640000001000 */
[----:B-1----:R-:W-:Y:S02]  /*1720*/  VIADD R0, R0, 0xffffffe ;  /* 0x0ffffffe00007836 */ /* 0x002fe40000000000 */
[----:B------:R-:W-:-:S04]  /*1730*/  IMAD.SHL.U32 R3, R166, 0x40, RZ ;  /* 0x00000040a6037824 */ /* 0x000fc800078e00ff */
[----:B------:R-:W1:Y:S01]  /*1740*/  F2I.FTZ.U32.TRUNC.NTZ R0, R0 ;  /* 0x0000000000007305 */ /* 0x000e62000021f000 */
[----:B------:R-:W-:-:S04]  /*1750*/  LOP3.LUT R3, R3, 0x1c0, RZ, 0xc0, !PT ;  /* 0x000001c003037812 */ /* 0x000fc800078ec0ff */
[----:B------:R-:W-:Y:S02]  /*1760*/  LOP3.LUT R7, R3, 0x38, R84, 0xf8, !PT ;  /* 0x0000003803077812 */ /* 0x000fe400078ef854 */
[----:B------:R-:W-:Y:S02]  /*1770*/  SHF.R.U32.HI R242, RZ, 0x3, R3 ;  /* 0x00000003fff27819 */ /* 0x000fe40000011603 */
[----:B------:R-:W-:Y:S02]  /*1780*/  LEA.HI R3, R13, R4, RZ, 0x6 ;  /* 0x000000040d037211 */ /* 0x000fe400078f30ff */
[----:B------:R-:W-:-:S03]  /*1790*/  LOP3.LUT R242, R7, R242, RZ, 0x3c, !PT ;  /* 0x000000f207f27212 */ /* 0x000fc600078e3cff */
[----:B------:R-:W-:Y:S01]  /*17a0*/  IMAD.SHL.U32 R3, R3, 0x8, RZ ;  /* 0x0000000803037824 */ /* 0x000fe200078e00ff */
[----:B-1----:R-:W-:-:S13]  /*17b0*/  R2UR UR21, R0 ;  /* 0x00000000001572ca */ /* 0x002fda00000e0000 */
[----:B------:R-:W-:-:S04]  /*17c0*/  UIADD3 UR11, URZ, -UR21, URZ ;  /* 0x800000153f0b7290 */ /* 0x000fc8000fffe03f */
[----:B------:R-:W-:-:S04]  /*17d0*/  UIMAD UR11, UR11, UR7, URZ ;  /* 0x000000070b0b72a4 */ /* 0x000fc8000f8e023f */
[----:B------:R-:W-:-:S07]  /*17e0*/  UIMAD.WIDE.U32 UR20, UR21, UR11, UR20 ;  /* 0x0000000b151472a5 */ /* 0x000fce000f8e0014 */
[----:B------:R-:W-:Y:S02]  /*17f0*/  UMOV UR11, UR21 ;  /* 0x00000015000b7c82 */ /* 0x000fe40008000000 */
[----:B------:R-:W-:Y:S02]  /*1800*/  UIMAD.WIDE.U32 UR20, UR11, UR10, URZ ;  /* 0x0000000a0b1472a5 */ /* 0x000fe4000f8e003f */
[----:B------:R-:W-:Y:S02]  /*1810*/  UIADD3 UR20, UR22, -0x1, URZ ;  /* 0xffffffff16147890 */ /* 0x000fe4000fffe03f */
        /* <DEDUP_REMOVED lines=32> */
.L_x_277:
[----:B------:R-:W-:Y:S01]  /*1a20*/  IADD3 R6, P0, R84, UR4, RZ ;  /* 0x0000000454067c10 */ /* 0x000fe2000ff1e0ff */
[----:B------:R-:W1:Y:S01]  /*1a30*/  S2UR UR4, SR_CgaCtaId ;  /* 0x00000000000479c3 */ /* 0x000e620000008800 */
[----:B------:R-:W-:Y:S01]  /*1a40*/  ULDC.64 UR8, c[0x0][0x258] ;  /* 0x0000960000087ab9 */ /* 0x000fe20000000a00 */
[----:B------:R-:W-:Y:S01]  /*1a50*/  ISETP.GE.AND P1, PT, R166, UR37, PT ;  /* 0x00000025a6007c0c */ /* 0x000fe2000bf26270 */
[----:B------:R-:W-:Y:S01]  /*1a60*/  UIMAD UR38, UR17, UR8, URZ ;  /* 0x00000008112672a4 */ /* 0x000fe2000f8e023f */
[----:B------:R-:W-:Y:S01]  /*1a70*/  IADD3.X R7, R85, UR18, RZ, P0, !PT ;  /* 0x0000001255077c10 */ /* 0x000fe200087fe4ff */
[----:B------:R-:W-:Y:S01]  /*1a80*/  IMAD.U32 R18, RZ, RZ, UR8 ;  /* 0x00000008ff127e24 */ /* 0x000fe2000f8e00ff */
[----:B------:R-:W-:Y:S01]  /*1a90*/  ULDC.64 UR6, c[0x0][0x260] ;  /* 0x0000980000067ab9 */ /* 0x000fe20000000a00 */
[----:B------:R-:W-:Y:S01]  /*1aa0*/  UIMAD UR38, UR32, UR9, UR38 ;  /* 0x00000009202672a4 */ /* 0x000fe2000f8e0226 */
[----:B------:R-:W-:Y:S01]  /*1ab0*/  IMAD.U32 R244, RZ, RZ, UR6 ;  /* 0x00000006fff47e24 */ /* 0x000fe2000f8e00ff */
[----:B------:R-:W-:Y:S01]  /*1ac0*/  UIMAD UR25, UR36, UR6, URZ ;  /* 0x00000006241972a4 */ /* 0x000fe2000f8e023f */
[----:B------:R-:W-:Y:S01]  /*1ad0*/  IMAD.WIDE.U32 R18, R18, UR32, R6 ;  /* 0x0000002012127c25 */ /* 0x000fe2000f8e0006 */
[----:B------:R-:W-:Y:S01]  /*1ae0*/  ULDC.64 UR8, c[0x0][0x268] ;  /* 0x00009a0000087ab9 */ /* 0x000fe20000000a00 */
[----:B------:R-:W-:Y:S01]  /*1af0*/  UMOV UR6, 0x400 ;  /* 0x0000040000067882 */ /* 0x000fe20000000000 */
[----:B------:R-:W-:Y:S01]  /*1b00*/  UIMAD UR36, UR36, UR8, URZ ;  /* 0x00000008242472a4 */ /* 0x000fe2000f8e023f */
[----:B------:R-:W-:Y:S01]  /*1b10*/  VIADD R0, R166, 0x20 ;  /* 0x00000020a6007836 */ /* 0x000fe20000000000 */
[----:B------:R-:W-:Y:S01]  /*1b20*/  LOP3.LUT R242, R242, 0xfffffe00, R3, 0xf8, !PT ;  /* 0xfffffe00f2f27812 */ /* 0x000fe200078ef803 */
[----:B------:R-:W-:Y:S01]  /*1b30*/  USHF.R.S32.HI UR19, URZ, 0x1f, UR20 ;  /* 0x0000001f3f137899 */ /* 0x000fe20008011414 */
[C---:B------:R-:W-:Y:S01]  /*1b40*/  IADD3 R2, R166.reuse, 0x10, RZ ;  /* 0x00000010a6027810 */ /* 0x040fe20007ffe0ff */
[----:B------:R-:W-:Y:S01]  /*1b50*/  UIMAD UR25, UR21, UR7, UR25 ;  /* 0x00000007151972a4 */ /* 0x000fe2000f8e0219 */
[----:B------:R-:W-:Y:S01]  /*1b60*/  IADD3 R21, R19, UR38, RZ ;  /* 0x0000002613157c10 */ /* 0x000fe2000fffe0ff */
[----:B------:R-:W-:Y:S01]  /*1b70*/  UIMAD UR18, UR20, -0x40, UR33 ;  /* 0xffffffc0141278a4 */ /* 0x000fe2000f8e0221 */
[----:B------:R-:W-:Y:S01]  /*1b80*/  BSSY B0, `(.L_x_278) ;  /* 0x000003a000007945 */ /* 0x000fe20003800000 */
[----:B------:R-:W-:Y:S01]  /*1b90*/  UIMAD UR36, UR21, UR9, UR36 ;  /* 0x00000009152472a4 */ /* 0x000fe2000f8e0224 */
[----:B------:R-:W-:Y:S01]  /*1ba0*/  VIADD R16, R166, 0x30 ;  /* 0x00000030a6107836 */ /* 0x000fe20000000000 */
[----:B-1----:R-:W-:Y:S01]  /*1bb0*/  ULEA UR4, UR4, UR6, 0x18 ;  /* 0x0000000604047291 */ /* 0x002fe2000f8ec03f */
[----:B------:R-:W-:Y:S01]  /*1bc0*/  ISETP.GE.AND P0, PT, R2, UR37, PT ;  /* 0x0000002502007c0c */ /* 0x000fe2000bf06270 */
[----:B------:R-:W-:Y:S01]  /*1bd0*/  VIADD R240, R84, 0x80 ;  /* 0x0000008054f07836 */ /* 0x000fe20000000000 */
[----:B------:R-:W-:Y:S01]  /*1be0*/  ISETP.GE.AND P5, PT, R0, UR37, PT ;  /* 0x0000002500007c0c */ /* 0x000fe2000bfa6270 */
[----:B------:R-:W-:Y:S01]  /*1bf0*/  IMAD R3, R167, UR12, RZ ;  /* 0x0000000ca7037c24 */ /* 0x000fe2000f8e02ff */
[----:B------:R-:W-:Y:S01]  /*1c00*/  IADD3 R241, R84, 0x40, RZ ;  /* 0x0000004054f17810 */ /* 0x000fe20007ffe0ff */
[----:B------:R-:W-:Y:S01]  /*1c10*/  IMAD.WIDE.U32 R26, R166, UR12, R84 ;  /* 0x0000000ca61a7c25 */ /* 0x000fe2000f8e0054 */
[----:B------:R-:W-:-:S02]  /*1c20*/  IADD3 R231, R84, 0xc0, RZ ;  /* 0x000000c054e77810 */ /* 0x000fc40007ffe0ff */
[----:B------:R-:W-:Y:S01]  /*1c30*/  LEA R242, R242, UR4, 0x1 ;  /* 0x00000004f2f27c11 */ /* 0x000fe2000f8e08ff */
[----:B------:R-:W-:Y:S01]  /*1c40*/  IMAD.U32 R165, RZ, RZ, UR8 ;  /* 0x00000008ffa57e24 */ /* 0x000fe2000f8e00ff */
        /* <DEDUP_REMOVED lines=45> */
.L_x_279:
[----:B------:R-:W-:Y:S05]  /*1f20*/  BSYNC B0 ;  /* 0x0000000000007941 */ /* 0x000fea0003800000 */
.L_x_278:
[----:B-12---:R-:W-:Y:S01]  /*1f30*/  IMAD R7, R166, UR13, R3 ;  /* 0x0000000da6077c24 */ /* 0x006fe2000f8e0203 */
[----:B------:R-:W-:Y:S01]  /*1f40*/  IADD3 R26, P1, R26, UR28, RZ ;  /* 0x0000001c1a1a7c10 */ /* 0x000fe2000ff3e0ff */
[----:B------:R-:W-:Y:S01]  /*1f50*/  IMAD R3, R167, UR10, RZ ;  /* 0x0000000aa7037c24 */ /* 0x000fe2000f8e02ff */
[----:B------:R-:W-:Y:S01]  /*1f60*/  BSSY B0, `(.L_x_280) ;  /* 0x0000035000007945 */ /* 0x000fe20003800000 */
[----:B------:R-:W-:Y:S01]  /*1f70*/  ISETP.GE.AND P6, PT, R16, UR37, PT ;  /* 0x0000002510007c0c */ /* 0x000fe2000bfc6270 */
[----:B------:R-:W-:Y:S01]  /*1f80*/  IMAD.WIDE.U32 R14, R166, UR10, R84 ;  /* 0x0000000aa60e7c25 */ /* 0x000fe2000f8e0054 */
[----:B------:R-:W-:-:S03]  /*1f90*/  IADD3.X R27, R27, UR26, R7, P1, !PT ;  /* 0x0000001a1b1b7c10 */ /* 0x000fc60008ffe407 */
[----:B------:R-:W-:Y:S01]  /*1fa0*/  IMAD R12, R166, UR11, R3 ;  /* 0x0000000ba60c7c24 */ /* 0x000fe2000f8e0203 */
[----:B------:R-:W-:Y:S07]  /*1fb0*/  @P0 BRA `(.L_x_281) ;  /* 0x0000000000bc0947 */ /* 0x000fee0003800000 */
        /* <DEDUP_REMOVED lines=13> */
[----:B------:R2:W-:Y:S06]  /*2090*/  @P4 STS.128 [R242+0x800], RZ ;  /* 0x000800fff2004388 */ /* 0x0005ec0000000c00 */
[----:B------:R-:W3:Y:S08]  /*20a0*/  @!P3 LDC.64 R8, c[0x0][0x210] ;  /* 0x00008400ff08bb82 */ /* 0x000ef00000000a00 */
[----:B------:R-:W4:Y:S01]  /*20b0*/  @!P2 LDC.64 R6, c[0x0][0x210] ;  /* 0x00008400ff06ab82 */ /* 0x000f220000000a00 */
[----:B-1----:R-:W-:Y:S01]  /*20c0*/  @!P4 LEA R24, P1, R28, R10, 0x1 ;  /* 0x0000000a1c18c211 */ /* 0x002fe200078208ff */
[----:B------:R-:W-:-:S05]  /*20d0*/  IMAD.IADD R10, R29, 0x1, R3 ;  /* 0x000000011d0a7824 */ /* 0x000fca00078e0203 */
[C---:B------:R-:W-:Y:S02]  /*20e0*/  @!P4 LEA.HI.X R25, R28.reuse, R11, R10, 0x1, P1 ;  /* 0x0000000b1c19c211 */ /* 0x040fe400008f0c0a */
[----:B---3--:R-:W-:-:S03]  /*20f0*/  @!P3 LEA R8, P0, R28, R8, 0x1 ;  /* 0x000000081c08b211 */ /* 0x008fc600078008ff */
[----:B------:R-:W-:Y:S01]  /*2100*/  @!PT LDS RZ, [RZ] ;  /* 0x00000000fffff984 */ /* 0x000fe20000000800 */
[----:B------:R-:W-:Y:S01]  /*2110*/  @!PT LDS RZ, [RZ] ;  /* 0x00000000fffff984 */ /* 0x000fe20000000800 */
[----:B------:R-:W-:Y:S01]  /*2120*/  @!PT LDS RZ, [RZ] ;  /* 0x00000000fffff984 */ /* 0x000fe20000000800 */
[----:B------:R2:W-:Y:S01]  /*2130*/  @!P4 LDGSTS.E.BYPASS.LTC128B.128 [R242+0x800], desc[UR34][R24.64] ;  /* 0x0080000018f2cfae */ /* 0x0005e2000b901d62 */
[C---:B------:R-:W-:Y:S02]  /*2140*/  @!P3 LEA.HI.X R9, R28.reuse, R9, R10, 0x1, P0 ;  /* 0x000000091c09b211 */ /* 0x040fe400000f0c0a */
[----:B------:R-:W-:Y:S01]  /*2150*/  ISETP.GE.AND P0, PT, R231, UR8, PT ;  /* 0x00000008e7007c0c */ /* 0x000fe2000bf06270 */
        /* <DEDUP_REMOVED lines=21> */
.L_x_281:
[----:B------:R-:W-:Y:S05]  /*22b0*/  BSYNC B0 ;  /* 0x0000000000007941 */ /* 0x000fea0003800000 */
.L_x_280:
[----:B------:R-:W-:Y:S04]  /*22c0*/  BSSY B0, `(.L_x_282) ;  /* 0x0000031000007945 */ /* 0x000fe80003800000 */
[----:B------:R-:W-:Y:S05]  /*22d0*/  @P5 BRA `(.L_x_283) ;  /* 0x0000000000bc5947 */ /* 0x000fea0003800000 */
[----:B------:R-:W-:Y:S01]  /*22e0*/  ULDC UR8, c[0x0][0x2d0] ;  /* 0x0000b40000087ab9 */ /* 0x000fe20000000800 */
[----:B--2---:R-:W-:Y:S01]  /*22f0*/  IADD3 R24, P0, R22, 0x20, RZ ;  /* 0x0000002016187810 */ /* 0x004fe20007f1e0ff */
        /* <DEDUP_REMOVED lines=9> */
[----:B------:R-:W2:Y:S01]  /*2390*/  @!P5 LDC.64 R10, c[0x0][0x210] ;  /* 0x00008400ff0adb82 */ /* 0x000ea20000000a00 */
[----:B------:R-:W-:Y:S01]  /*23a0*/  IMAD R3, R24, UR7, R3 ;  /* 0x0000000718037c24 */ /* 0x000fe2000f8e0203 */
[----:B------:R3:W-:Y:S06]  /*23b0*/  @P5 STS.128 [R242+0x1000], RZ ;  /* 0x001000fff2005388 */ /* 0x0007ec0000000c00 */
[----:B------:R-:W4:Y:S08]  /*23c0*/  @!P4 LDC.64 R8, c[0x0][0x210] ;  /* 0x00008400ff08cb82 */ /* 0x000f300000000a00 */
[----:B-1----:R-:W1:Y:S01]  /*23d0*/  @!P2 LDC.64 R6, c[0x0][0x210] ;  /* 0x00008400ff06ab82 */ /* 0x002e620000000a00 */
[----:B--2---:R-:W-:Y:S01]  /*23e0*/  @!P5 LEA R24, P0, R28, R10, 0x1 ;  /* 0x0000000a1c18d211 */ /* 0x004fe200078008ff */
[----:B------:R-:W-:-:S05]  /*23f0*/  IMAD.IADD R10, R29, 0x1, R3 ;  /* 0x000000011d0a7824 */ /* 0x000fca00078e0203 */
        /* <DEDUP_REMOVED lines=29> */
.L_x_283:
[----:B------:R-:W-:Y:S05]  /*25d0*/  BSYNC B0 ;  /* 0x0000000000007941 */ /* 0x000fea0003800000 */
.L_x_282:
[----:B------:R-:W-:Y:S01]  /*25e0*/  USHF.L.U32 UR37, UR12, 0x6, URZ ;  /* 0x000000060c257899 */ /* 0x000fe2000800063f */
[----:B------:R-:W-:Y:S01]  /*25f0*/  BSSY B0, `(.L_x_284) ;  /* 0x0000031000007945 */ /* 0x000fe20003800000 */
[----:B------:R-:W-:-:S03]  /*2600*/  IMAD.WIDE.U32 R244, R244, UR21, R26 ;  /* 0x00000015f4f47c25 */ /* 0x000fc6000f8e001a */
        /* <DEDUP_REMOVED lines=11> */
[----:B------:R-:W5:Y:S01]  /*26c0*/  @!P5 LDC.64 R10, c[0x0][0x210] ;  /* 0x00008400ff0adb82 */ /* 0x000f620000000a00 */
[----:B------:R-:W-:Y:S01]  /*26d0*/  IMAD R20, R3, UR7, R20 ;  /* 0x0000000703147c24 */ /* 0x000fe2000f8e0214 */
[----:B------:R5:W-:Y:S03]  /*26e0*/  @P5 STS.128 [R242+0x1800], RZ ;  /* 0x001800fff2005388 */ /* 0x000be60000000c00 */
[----:B------:R-:W-:-:S03]  /*26f0*/  IMAD.IADD R20, R19, 0x1, R20 ;  /* 0x0000000113147824 */ /* 0x000fc600078e0214 */
[----:B--23--:R-:W2:Y:S08]  /*2700*/  @!P4 LDC.64 R8, c[0x0][0x210] ;  /* 0x00008400ff08cb82 */ /* 0x00ceb00000000a00 */
[----:B-1--4-:R-:W1:Y:S01]  /*2710*/  @!P2 LDC.64 R6, c[0x0][0x210] ;  /* 0x00008400ff06ab82 */ /* 0x012e620000000a00 */
[----:B-----5:R-:W-:-:S04]  /*2720*/  @!P5 LEA R10, P0, R18, R10, 0x1 ;  /* 0x0000000a120ad211 */ /* 0x020fc800078008ff */
[C-C-:B------:R-:W-:Y:S02]  /*2730*/  @!P5 LEA.HI.X R11, R18.reuse, R11, R20.reuse, 0x1, P0 ;  /* 0x0000000b120bd211 */ /* 0x140fe400000f0c14 */
[----:B------:R-:W-:Y:S02]  /*2740*/  ISETP.GE.AND P0, PT, R231, UR8, PT ;  /* 0x00000008e7007c0c */ /* 0x000fe4000bf06270 */
[C---:B--2---:R-:W-:Y:S01]  /*2750*/  @!P4 LEA R8, P3, R18.reuse, R8, 0x1 ;  /* 0x000000081208c211 */ /* 0x044fe200078608ff */
        /* <DEDUP_REMOVED lines=26> */
.L_x_285:
[----:B------:R-:W-:Y:S05]  /*2900*/  BSYNC B0 ;  /* 0x0000000000007941 */ /* 0x000fea0003800000 */
.L_x_284:
[----:B------:R-:W-:Y:S01]  /*2910*/  USHF.L.U64.HI UR38, UR12, 0x6, UR13 ;  /* 0x000000060c267899 */ /* 0x000fe2000801020d */
[----:B------:R-:W-:Y:S01]  /*2920*/  ISETP.GE.AND P1, PT, R166, UR18, PT ;  /* 0x00000012a6007c0c */ /* 0x000fe2000bf26270 */
[----:B------:R-:W-:Y:S01]  /*2930*/  VIADD R247, R245, UR25 ;  /* 0x00000019f5f77c36 */ /* 0x000fe20008000000 */
[----:B------:R-:W-:Y:S01]  /*2940*/  MOV R246, R244 ;  /* 0x000000f400f67202 */ /* 0x000fe20000000f00 */
[----:B------:R-:W-:Y:S01]  /*2950*/  UIMAD UR6, UR38, UR20, URZ ;  /* 0x00000014260672a4 */ /* 0x000fe2000f8e023f */
[----:B------:R-:W-:Y:S01]  /*2960*/  IMAD.U32 R3, RZ, RZ, UR37 ;  /* 0x00000025ff037e24 */ /* 0x000fe2000f8e00ff */
[----:B------:R-:W-:Y:S01]  /*2970*/  BSSY B0, `(.L_x_286) ;  /* 0x000002d000007945 */ /* 0x000fe20003800000 */
[----:B------:R-:W-:Y:S01]  /*2980*/  ISETP.GE.AND P0, PT, R2, UR18, PT ;  /* 0x0000001202007c0c */ /* 0x000fe2000bf06270 */
[----:B------:R-:W-:Y:S01]  /*2990*/  UIMAD UR6, UR19, UR37, UR6 ;  /* 0x00000025130672a4 */ /* 0x000fe2000f8e0206 */
[----:B------:R-:W-:Y:S01]  /*29a0*/  IMAD.WIDE.U32 R18, R3, UR20, R246 ;  /* 0x0000001403127c25 */ /* 0x000fe2000f8e00f6 */
[----:B------:R-:W-:-:S04]  /*29b0*/  ISETP.GE.AND P5, PT, R0, UR18, PT ;  /* 0x0000001200007c0c */ /* 0x000fc8000bfa6270 */
[----:B------:R-:W-:Y:S01]  /*29c0*/  VIADD R21, R19, UR6 ;  /* 0x0000000613157c36 */ /* 0x000fe20008000000 */
        /* <DEDUP_REMOVED lines=39> */
.L_x_287:
[----:B------:R-:W-:Y:S05]  /*2c40*/  BSYNC B0 ;  /* 0x0000000000007941 */ /* 0x000fea0003800000 */
.L_x_286:
        /* <DEDUP_REMOVED lines=45> */
.L_x_289:
[----:B------:R-:W-:Y:S05]  /*2f20*/  BSYNC B0 ;  /* 0x0000000000007941 */ /* 0x000fea0003800000 */
.L_x_288:
[----:B------:R-:W-:Y:S04]  /*2f30*/  BSSY B0, `(.L_x_290) ;  /* 0x000002d000007945 */ /* 0x000fe80003800000 */
[----:B------:R-:W-:Y:S05]  /*2f40*/  @P5 BRA `(.L_x_291) ;  /* 0x0000000000ac5947 */ /* 0x000fea0003800000 */
[----:B------:R-:W-:Y:S01]  /*2f50*/  ULDC UR6, c[0x0][0x2d0] ;  /* 0x0000b40000067ab9 */ /* 0x000fe20000000800 */
[----:B------:R-:W-:Y:S01]  /*2f60*/  IMAD.U32 R23, RZ, RZ, UR12 ;  /* 0x0000000cff177e24 */ /* 0x000fe2000f8e00ff */
[----:B------:R-:W-:Y:S01]  /*2f70*/  ISETP.GE.AND P5, PT, R84, UR6, PT ;  /* 0x0000000654007c0c */ /* 0x000fe2000bfa6270 */
[----:B------:R-:W-:Y:S01]  /*2f80*/  IMAD.U32 R22, RZ, RZ, UR12 ;  /* 0x0000000cff167e24 */ /* 0x000fe2000f8e00ff */
[----:B------:R-:W-:Y:S01]  /*2f90*/  ISETP.GE.AND P4, PT, R241, UR6, PT ;  /* 0x00000006f1007c0c */ /* 0x000fe2000bf86270 */
[----:B------:R-:W-:Y:S01]  /*2fa0*/  IMAD.U32 R17, RZ, RZ, UR13 ;  /* 0x0000000dff117e24 */ /* 0x000fe2000f8e00ff */
        /* <DEDUP_REMOVED lines=37> */
.L_x_291:
[----:B------:R-:W-:Y:S05]  /*3200*/  BSYNC B0 ;  /* 0x0000000000007941 */ /* 0x000fea0003800000 */
.L_x_290:
        /* <DEDUP_REMOVED lines=45> */
.L_x_293:
[----:B------:R-:W-:Y:S05]  /*34e0*/  BSYNC B0 ;  /* 0x0000000000007941 */ /* 0x000fea0003800000 */
.L_x_292:
        /* <DEDUP_REMOVED lines=9> */
[----:B------:R-:W-:Y:S02]  /*3580*/  @UP1 UMOV UR43, UR17 ;  /* 0x00000011002b1c82 */ /* 0x000fe40008000000 */
[----:B------:R-:W-:Y:S01]  /*3590*/  @UP1 UIMAD.WIDE.U32 UR42, UR29, UR6, UR42 ;  /* 0x000000061d2a12a5 */ /* 0x000fe2000f8e002a */
[----:B------:R-:W-:Y:S01]  /*35a0*/  LEA.HI R229, R13, R4, RZ, 0x4 ;  /* 0x000000040de57211 */ /* 0x000fe200078f20ff */
[----:B------:R-:W-:Y:S01]  /*35b0*/  @UP1 UIMAD UR7, UR29, UR7, UR41 ;  /* 0x000000071d0712a4 */ /* 0x000fe2000f8e0229 */
[----:B------:R-:W-:-:S04]  /*35c0*/  DEPBAR.LE SB0, 0x0 ;  /* 0x000080000000791a */ /* 0x000fc80000000000 */
[----:B------:R-:W-:Y:S02]  /*35d0*/  @UP1 ULEA UR8, UP0, UR42, UR8, 0x2 ;  /* 0x000000082a081291 */ /* 0x000fe4000f80103f */
[----:B------:R-:W-:Y:S01]  /*35e0*/  @UP1 UIADD3 UR7, UR43, UR7, URZ ;  /* 0x000000072b071290 */ /* 0x000fe2000fffe03f */
[----:B------:R-:W-:Y:S01]  /*35f0*/  ISETP.GE.AND P0, PT, R2, UR18, PT ;  /* 0x0000001202007c0c */ /* 0x000fe2000bf06270 */
[----:B------:R-:W-:Y:S02]  /*3600*/  @UP1 ULDC UR6, c[0x0][0x2e8] ;  /* 0x0000ba0000061ab9 */ /* 0x000fe40000000800 */
[----:B------:R-:W-:Y:S01]  /*3610*/  @UP1 ULEA.HI.X UR9, UR42, UR9, UR7, 0x2, UP0 ;  /* 0x000000092a091291 */ /* 0x000fe200080f1407 */
[----:B------:R-:W-:-:S05]  /*3620*/  IMAD.U32 R20, RZ, RZ, UR8 ;  /* 0x00000008ff147e24 */ /* 0x000fca000f8e00ff */
[----:B------:R-:W-:-:S05]  /*3630*/  IMAD.U32 R21, RZ, RZ, UR9 ;  /* 0x00000009ff157e24 */ /* 0x000fca000f8e00ff */
[----:B-1234-:R-:W2:Y:S01]  /*3640*/  @P1 LDG.E R6, desc[UR34][R20.64] ;  /* 0x0000002214061981 */ /* 0x01eea2000c1e1900 */
[C---:B------:R-:W-:Y:S01]  /*3650*/  LOP3.LUT R7, R229.reuse, 0xfffffff0, RZ, 0xc0, !PT ;  /* 0xfffffff0e5077812 */ /* 0x040fe200078ec0ff */
[----:B------:R-:W-:Y:S01]  /*3660*/  IMAD.SHL.U32 R9, R166, 0x8, RZ ;  /* 0x00000008a6097824 */ /* 0x000fe200078e00ff */
[----:B------:R-:W-:Y:S01]  /*3670*/  SHF.R.S32.HI R10, RZ, 0x4, R229 ;  /* 0x00000004ff0a7819 */ /* 0x000fe200000114e5 */
[----:B------:R-:W-:Y:S01]  /*3680*/  USHF.L.U64.HI UR8, UR10, 0x6, UR11 ;  /* 0x000000060a087899 */ /* 0x000fe2000801020b */
[----:B------:R-:W-:Y:S01]  /*3690*/  IADD3 R14, P2, R14, UR30, RZ ;  /* 0x0000001e0e0e7c10 */ /* 0x000fe2000ff5e0ff */
[----:B------:R-:W-:Y:S01]  /*36a0*/  IMAD.IADD R18, R4, 0x1, -R7 ;  /* 0x0000000104127824 */ /* 0x000fe200078e0a07 */
[----:B------:R-:W-:Y:S01]  /*36b0*/  LEA.HI R229, R229, R10, RZ, 0x1 ;  /* 0x0000000ae5e57211 */ /* 0x000fe200078f08ff */
[----:B------:R-:W-:Y:S01]  /*36c0*/  USHF.L.U32 UR9, UR10, 0x6, URZ ;  /* 0x000000060a097899 */ /* 0x000fe2000800063f */
[----:B------:R-:W-:Y:S01]  /*36d0*/  IADD3.X R15, R15, UR27, R12, P2, !PT ;  /* 0x0000001b0f0f7c10 */ /* 0x000fe200097fe40c */
[----:B------:R-:W-:Y:S01]  /*36e0*/  UIMAD UR7, UR8, UR20, URZ ;  /* 0x00000014080772a4 */ /* 0x000fe2000f8e023f */
[----:B------:R-:W-:Y:S01]  /*36f0*/  SHF.R.S32.HI R7, RZ, 0x1f, R18 ;  /* 0x0000001fff077819 */ /* 0x000fe20000011412 */
[----:B------:R-:W-:Y:S01]  /*3700*/  UMOV UR17, URZ ;  /* 0x0000003f00117c82 */ /* 0x000fe20008000000 */
[----:B------:R-:W-:Y:S01]  /*3710*/  BAR.SYNC.DEFER_BLOCKING 0x0 ;  /* 0x0000000000007b1d */ /* 0x000fe20000010000 */
[----:B------:R-:W-:Y:S01]  /*3720*/  ISETP.GE.AND P2, PT, R166, UR18, PT ;  /* 0x00000012a6007c0c */ /* 0x000fe2000bf46270 */
[----:B------:R-:W-:Y:S01]  /*3730*/  IMAD.WIDE.U32 R198, R165, UR21, R14 ;  /* 0x00000015a5c67c25 */ /* 0x000fe2000f8e000e */
[----:B------:R-:W-:Y:S01]  /*3740*/  LEA.HI R8, R7, R18, RZ, 0x3 ;  /* 0x0000001207087211 */ /* 0x000fe200078f18ff */
[----:B------:R-:W-:Y:S01]  /*3750*/  UIMAD UR19, UR19, UR9, UR7 ;  /* 0x00000009131372a4 */ /* 0x000fe2000f8e0207 */
[----:B------:R-:W-:Y:S01]  /*3760*/  LOP3.LUT R229, R229, 0xfffffffe, RZ, 0xc0, !PT ;  /* 0xfffffffee5e57812 */ /* 0x000fe200078ec0ff */
[----:B------:R-:W-:Y:S01]  /*3770*/  VIADD R201, R199, UR36 ;  /* 0x00000024c7c97c36 */ /* 0x000fe20008000000 */
[----:B------:R-:W-:Y:S01]  /*3780*/  LOP3.LUT R7, R8, 0xfffffff8, RZ, 0xc0, !PT ;  /* 0xfffffff808077812 */ /* 0x000fe200078ec0ff */
[----:B------:R-:W-:Y:S01]  /*3790*/  IMAD.MOV.U32 R200, RZ, RZ, R198 ;  /* 0x000000ffffc87224 */ /* 0x000fe200078e00c6 */
[----:B------:R1:W-:Y:S01]  /*37a0*/  STL.64 [R1+0x38], R198 ;  /* 0x000038c601007387 */ /* 0x0003e20000100a00 */
[----:B------:R-:W-:Y:S01]  /*37b0*/  IMAD.IADD R229, R10, 0x1, -R229 ;  /* 0x000000010ae57824 */ /* 0x000fe200078e0ae5 */
[----:B------:R-:W-:Y:S01]  /*37c0*/  ISETP.GE.AND P5, PT, R0, UR18, PT ;  /* 0x0000001200007c0c */ /* 0x000fe2000bfa6270 */
[----:B------:R-:W-:Y:S01]  /*37d0*/  IMAD.IADD R2, R18, 0x1, -R7 ;  /* 0x0000000112027824 */ /* 0x000fe200078e0a07 */
[----:B------:R1:W-:Y:S01]  /*37e0*/  STL.64 [R1+0x48], R200 ;  /* 0x000048c801007387 */ /* 0x0003e20000100a00 */
[----:B------:R-:W2:Y:S01]  /*37f0*/  @P1 MUFU.RCP R7, UR6 ;  /* 0x0000000600071d08 */ /* 0x000ea20008001000 */
[----:B------:R-:W-:Y:S01]  /*3800*/  IMAD.SHL.U32 R10, R5, 0x40, RZ ;  /* 0x00000040050a7824 */ /* 0x000fe200078e00ff */
[----:B------:R-:W-:Y:S01]  /*3810*/  BSSY B0, `(.L_x_294) ;  /* 0x0000042000007945 */ /* 0x000fe20003800000 */
[----:B------:R-:W-:-:S02]  /*3820*/  IMAD.SHL.U32 R18, R2, 0x40, RZ ;  /* 0x0000004002127824 */ /* 0x000fc400078e00ff */
[----:B------:R-:W-:Y:S01]  /*3830*/  IMAD.SHL.U32 R11, R229, 0x8, RZ ;  /* 0x00000008e50b7824 */ /* 0x000fe200078e00ff */
[----:B------:R-:W-:Y:S01]  /*3840*/  LOP3.LUT R10, R10, 0x1c0, RZ, 0xc0, !PT ;  /* 0x000001c00a0a7812 */ /* 0x000fe200078ec0ff */
[----:B------:R-:W-:Y:S01]  /*3850*/  IMAD.U32 R14, RZ, RZ, UR20 ;  /* 0x00000014ff0e7e24 */ /* 0x000fe2000f8e00ff */
[----:B------:R-:W-:Y:S01]  /*3860*/  LOP3.LUT R18, R18, 0x1c0, RZ, 0xc0, !PT ;  /* 0x000001c012127812 */ /* 0x000fe200078ec0ff */
[----:B------:R1:W-:Y:S01]  /*3870*/  @P2 STS.128 [R242+0x10000], RZ ;  /* 0x010000fff2002388 */ /* 0x0003e20000000c00 */
[----:B------:R-:W-:Y:S01]  /*3880*/  LOP3.LUT R9, R10, 0x8, R9, 0xf8, !PT ;  /* 0x000000080a097812 */ /* 0x000fe200078ef809 */
[----:B------:R-:W-:Y:S01]  /*3890*/  IMAD.WIDE.U32 R14, R14, UR9, R200 ;  /* 0x000000090e0e7c25 */ /* 0x000fe2000f8e00c8 */
[----:B------:R-:W-:Y:S01]  /*38a0*/  SHF.R.U32.HI R10, RZ, 0x3, R10 ;  /* 0x00000003ff0a7819 */ /* 0x000fe2000001160a */
[----:B------:R1:W-:Y:S01]  /*38b0*/  @P2 STS.128 [R242+0x12000], RZ ;  /* 0x012000fff2002388 */ /* 0x0003e20000000c00 */
[----:B------:R-:W-:Y:S01]  /*38c0*/  LOP3.LUT R11, R18, 0x8, R11, 0xf8, !PT ;  /* 0x00000008120b7812 */ /* 0x000fe200078ef80b */
[----:B------:R-:W-:Y:S01]  /*38d0*/  VIADD R17, R15, UR19 ;  /* 0x000000130f117c36 */ /* 0x000fe20008000000 */
[----:B------:R-:W-:Y:S01]  /*38e0*/  SHF.R.U32.HI R18, RZ, 0x3, R18 ;  /* 0x00000003ff127819 */ /* 0x000fe20000011612 */
[----:B------:R1:W-:Y:S01]  /*38f0*/  @P2 STS.128 [R242+0x14000], RZ ;  /* 0x014000fff2002388 */ /* 0x0003e20000000c00 */
[----:B------:R-:W-:Y:S01]  /*3900*/  LOP3.LUT R10, R9, R10, RZ, 0x3c, !PT ;  /* 0x0000000a090a7212 */ /* 0x000fe200078e3cff */
[----:B------:R-:W-:Y:S01]  /*3910*/  IMAD.SHL.U32 R9, R8, 0x40, RZ ;  /* 0x0000004008097824 */ /* 0x000fe200078e00ff */
[----:B------:R-:W-:Y:S01]  /*3920*/  LOP3.LUT R0, R11, R18, RZ, 0x3c, !PT ;  /* 0x000000120b007212 */ /* 0x000fe200078e3cff */
[----:B------:R1:W-:Y:S02]  /*3930*/  @P2 STS.128 [R242+0x16000], RZ ;  /* 0x016000fff2002388 */ /* 0x0003e40000000c00 */
[----:B------:R-:W-:Y:S01]  /*3940*/  IMAD R229, R229, 0x200, R10 ;  /* 0x00000200e5e57824 */ /* 0x000fe200078e020a */
[----:B------:R-:W-:Y:S01]  /*3950*/  LOP3.LUT R0, R0, 0xfffffe00, R9, 0xf8, !PT ;  /* 0xfffffe0000007812 */ /* 0x000fe200078ef809 */
[----:B--2---:R-:W-:Y:S01]  /*3960*/  @P1 FMUL.FTZ R7, R6, R7 ;  /* 0x0000000706071220 */ /* 0x004fe20000410000 */
[----:B------:R-:W-:-:S04]  /*3970*/  LEA.HI R6, R13, R4, RZ, 0x5 ;  /* 0x000000040d067211 */ /* 0x000fc800078f28ff */
[----:B------:R-:W-:Y:S02]  /*3980*/  @P1 R2UR UR6, R7 ;  /* 0x00000000070612ca */ /* 0x000fe400000e0000 */
[----:B------:R-:W-:-:S05]  /*3990*/  SHF.R.S32.HI R87, RZ, 0x5, R6 ;  /* 0x00000005ff577819 */ /* 0x000fca0000011406 */
[----:B------:R-:W-:-:S06]  /*39a0*/  IMAD R230, R87, 0x400, R0 ;  /* 0x0000040057e67824 */ /* 0x000fcc00078e0200 */
        /* <DEDUP_REMOVED lines=40> */
.L_x_295:
[----:B------:R-:W-:Y:S05]  /*3c30*/  BSYNC B0 ;  /* 0x0000000000007941 */ /* 0x000fea0003800000 */
.L_x_294:
        /* <DEDUP_REMOVED lines=17> */
[----:B--2---:R-:W2:Y:S02]  /*3d50*/  @!P3 LDC.64 R10, c[0x0][0x220] ;  /* 0x00008800ff0abb82 */ /* 0x004ea40000000a00 */
        /* <DEDUP_REMOVED lines=33> */
.L_x_297:
[----:B------:R-:W-:Y:S05]  /*3f70*/  BSYNC B0 ;  /* 0x0000000000007941 */ /* 0x000fea0003800000 */
.L_x_296:
        /* <DEDUP_REMOVED lines=48> */
.L_x_299:
[----:B------:R-:W-:Y:S05]  /*4280*/  BSYNC B0 ;  /* 0x0000000000007941 */ /* 0x000fea0003800000 */
.L_x_298:
        /* <DEDUP_REMOVED lines=49> */
.L_x_301:
[----:B------:R-:W-:Y:S05]  /*45a0*/  BSYNC B0 ;  /* 0x0000000000007941 */ /* 0x000fea0003800000 */
.L_x_300:
[----:B------:R-:W-:Y:S01]  /*45b0*/  LDSM.16.M88.4 R44, [R230] ;  /* 0x00000000e62c783b */ /* 0x000fe20000000200 */
[----:B------:R-:W-:Y:S01]  /*45c0*/  R2P PR, R5, 0x6 ;  /* 0x0000000605007804 */ /* 0x000fe20000000000 */
[----:B------:R-:W-:Y:S01]  /*45d0*/  IMAD.MOV.U32 R7, RZ, RZ, 0x10 ;  /* 0x00000010ff077424 */ /* 0x000fe200078e00ff */
[C---:B------:R-:W-:Y:S01]  /*45e0*/  LOP3.LUT P0, RZ, R2.reuse, 0x2, RZ, 0xc0, !PT ;  /* 0x0000000202ff7812 */ /* 0x040fe2000780c0ff */
[----:B------:R-:W5:Y:S01]  /*45f0*/  LDSM.16.M88.4 R36, [R229+0x8000] ;  /* 0x00800000e524783b */ /* 0x000f620000000200 */
[----:B------:R-:W-:Y:S01]  /*4600*/  VIADD R5, R229, 0x8000 ;  /* 0x00008000e5057836 */ /* 0x000fe20000000000 */
[----:B------:R-:W-:Y:S01]  /*4610*/  LEA R252, R87, UR31, 0x4 ;  /* 0x0000001f57fc7c11 */ /* 0x000fe2000f8e20ff */
[----:B------:R-:W-:Y:S01]  /*4620*/  VIADD R227, R229, 0x8020 ;  /* 0x00008020e5e37836 */ /* 0x000fe20000000000 */
[----:B------:R-:W-:Y:S01]  /*4630*/  SEL R7, R7, 0xfffffff0, !P0 ;  /* 0xfffffff007077807 */ /* 0x000fe20004000000 */
[----:B------:R-:W3:Y:S01]  /*4640*/  LDSM.16.M88.4 R28, [R229+0x8800] ;  /* 0x00880000e51c783b */ /* 0x000ee20000000200 */
[----:B------:R-:W-:Y:S01]  /*4650*/  LOP3.LUT P0, RZ, R2, 0x4, RZ, 0xc0, !PT ;  /* 0x0000000402ff7812 */ /* 0x000fe2000780c0ff */
[----:B------:R-:W-:Y:S01]  /*4660*/  IMAD.MOV.U32 R2, RZ, RZ, 0x40 ;  /* 0x00000040ff027424 */ /* 0x000fe200078e00ff */
[----:B------:R-:W-:Y:S01]  /*4670*/  UIADD3 UR7, UR33, 0x1, -UR16 ;  /* 0x0000000121077890 */ /* 0x000fe2000fffe810 */
[----:B------:R-:W3:Y:S01]  /*4680*/  LDSM.16.M88.4 R20, [R229+0x9000] ;  /* 0x00900000e514783b */ /* 0x000ee20000000200 */
[----:B------:R-:W-:Y:S01]  /*4690*/  IMAD R228, R7, 0x2, R230 ;  /* 0x0000000207e47824 */ /* 0x000fe200078e02e6 */
[----:B------:R-:W-:Y:S01]  /*46a0*/  UIADD3 UR10, UR33, -UR16, URZ ;  /* 0x80000010210a7290 */ /* 0x000fe2000fffe03f */
[----:B------:R-:W-:Y:S01]  /*46b0*/  @P1 VIADD R227, R5, 0xffffffe0 ;  /* 0xffffffe005e31836 */ /* 0x000fe20000000000 */
[----:B------:R-:W3:Y:S01]  /*46c0*/  LDSM.16.M88.4 R52, [R229+0x9800] ;  /* 0x00980000e534783b */ /* 0x000ee20000000200 */
[----:B------:R-:W-:Y:S01]  /*46d0*/  IMAD.MOV.U32 R5, RZ, RZ, 0x20 ;  /* 0x00000020ff057424 */ /* 0x000fe200078e00ff */
[----:B------:R-:W-:Y:S01]  /*46e0*/  SEL R2, R2, 0xffffffc0, !P2 ;  /* 0xffffffc002027807 */ /* 0x000fe20005000000 */
[----:B------:R-:W-:Y:S01]  /*46f0*/  UIADD3 UR6, UR7, UR23, URZ ;  /* 0x0000001707067290 */ /* 0x000fe2000fffe03f */
[----:B------:R-:W-:Y:S01]  /*4700*/  LDSM.16.M88.4 R16, [R228] ;  /* 0x00000000e410783b */ /* 0x000fe20000000200 */
[----:B------:R-:W-:Y:S01]  /*4710*/  UISETP.GT.AND UP0, UPT, UR20, UR5, UPT ;  /* 0x000000051400728c */ /* 0x000fe2000bf04270 */
[----:B------:R-:W-:Y:S01]  /*4720*/  SEL R5, R5, 0xffffffe0, !P0 ;  /* 0xffffffe005057807 */ /* 0x000fe20004000000 */
[----:B------:R-:W-:Y:S01]  /*4730*/  IMAD.IADD R223, R229, 0x1, R2 ;  /* 0x00000001e5df7824 */ /* 0x000fe200078e0202 */
[----:B--2-4-:R-:W2:Y:S01]  /*4740*/  LDSM.16.M88.4 R12, [R227] ;  /* 0x00000000e30c783b */ /* 0x014ea20000000200 */
[----:B------:R-:W-:-:S02]  /*4750*/  IMAD.IADD R216, R2, 0x1, R227 ;  /* 0x0000000102d87824 */ /* 0x000fc400078e02e3 */
[C---:B------:R-:W-:Y:S01]  /*4760*/  IMAD R226, R5.reuse, 0x2, R230 ;  /* 0x0000000205e27824 */ /* 0x040fe200078e02e6 */
[----:B------:R-:W4:Y:S01]  /*4770*/  LDSM.16.M88.4 R48, [R227+0x800] ;  /* 0x00080000e330783b */ /* 0x000f220000000200 */
[----:B------:R-:W-:Y:S02]  /*4780*/  IMAD R225, R5, 0x2, R228 ;  /* 0x0000000205e17824 */ /* 0x000fe400078e02e4 */
[C---:B------:R-:W-:Y:S01]  /*4790*/  VIADD R219, R227.reuse, 0x800 ;  /* 0x00000800e3db7836 */ /* 0x040fe20000000000 */
[----:B-1----:R-:W1:Y:S01]  /*47a0*/  LDSM.16.M88.4 R8, [R227+0x1000] ;  /* 0x00100000e308783b */ /* 0x002e620000000200 */
[C---:B------:R-:W-:Y:S02]  /*47b0*/  VIADD R218, R227.reuse, 0x1000 ;  /* 0x00001000e3da7836 */ /* 0x040fe40000000000 */
[C---:B------:R-:W-:Y:S01]  /*47c0*/  VIADD R217, R227.reuse, 0x1800 ;  /* 0x00001800e3d97836 */ /* 0x040fe20000000000 */
[----:B------:R-:W1:Y:S01]  /*47d0*/  LDSM.16.M88.4 R72, [R227+0x1800] ;  /* 0x00180000e348783b */ /* 0x000e620000000200 */
[----:B------:R-:W-:-:S02]  /*47e0*/  VIADD R215, R227, 0x2000 ;  /* 0x00002000e3d77836 */ /* 0x000fc40000000000 */
[C---:B------:R-:W-:Y:S01]  /*47f0*/  VIADD R214, R227.reuse, 0x2800 ;  /* 0x00002800e3d67836 */ /* 0x040fe20000000000 */
[----:B------:R-:W-:Y:S01]  /*4800*/  LDSM.16.M88.4 R64, [R226] ;  /* 0x00000000e240783b */ /* 0x000fe20000000200 */
[C---:B------:R-:W-:Y:S01]  /*4810*/  VIADD R213, R227.reuse, 0x3000 ;  /* 0x00003000e3d57836 */ /* 0x040fe20000000000 */
[C---:B-----5:R-:W-:Y:S02]  /*4820*/  HMMA.16816.F32 R40, R44.reuse, R36, RZ ;  /* 0x000000242c28723c */ /* 0x060fe400000018ff */
[----:B------:R-:W5:Y:S01]  /*4830*/  LDSM.16.M88.4 R56, [R223+0x8000] ;  /* 0x00800000df38783b */ /* 0x000f620000000200 */
[C---:B------:R-:W-:Y:S02]  /*4840*/  VIADD R212, R227.reuse, 0x3800 ;  /* 0x00003800e3d47836 */ /* 0x040fe40000000000 */
[C---:B------:R-:W-:Y:S01]  /*4850*/  VIADD R211, R227.reuse, 0x4000 ;  /* 0x00004000e3d37836 */ /* 0x040fe20000000000 */
[----:B------:R-:W-:Y:S01]  /*4860*/  LDSM.16.M88.4 R76, [R223+0x9800] ;  /* 0x00980000df4c783b */ /* 0x000fe20000000200 */
[----:B------:R-:W-:Y:S01]  /*4870*/  HMMA.16816.F32 R36, R44, R38, RZ ;  /* 0x000000262c24723c */ /* 0x000fe200000018ff */
[----:B------:R-:W-:-:S02]  /*4880*/  VIADD R210, R227, 0x4800 ;  /* 0x00004800e3d27836 */ /* 0x000fc40000000000 */
[----:B------:R-:W-:Y:S01]  /*4890*/  LDSM.16.M88.4 R60, [R216] ;  /* 0x00000000d83c783b */ /* 0x000fe20000000200 */
[C---:B------:R-:W-:Y:S02]  /*48a0*/  VIADD R209, R227.reuse, 0x5000 ;  /* 0x00005000e3d17836 */ /* 0x040fe40000000000 */
[C---:B---3--:R-:W-:Y:S01]  /*48b0*/  HMMA.16816.F32 R32, R44.reuse, R28, RZ ;  /* 0x0000001c2c20723c */ /* 0x048fe200000018ff */
[----:B------:R-:W-:Y:S01]  /*48c0*/  LDSM.16.M88.4 R80, [R227+0x5800] ;  /* 0x00580000e350783b */ /* 0x000fe20000000200 */
[C---:B------:R-:W-:Y:S02]  /*48d0*/  VIADD R208, R227.reuse, 0x5800 ;  /* 0x00005800e3d07836 */ /* 0x040fe40000000000 */
[C---:B------:R-:W-:Y:S01]  /*48e0*/  VIADD R207, R227.reuse, 0x6000 ;  /* 0x00006000e3cf7836 */ /* 0x040fe20000000000 */
[----:B------:R-:W0:Y:S01]  /*48f0*/  LDGDEPBAR ;  /* 0x00000000000079af */ /* 0x000e220000000000 */
[----:B------:R-:W-:Y:S01]  /*4900*/  HMMA.16816.F32 R24, R44, R20, RZ ;  /* 0x000000142c18723c */ /* 0x000fe200000018ff */
[----:B------:R-:W-:-:S02]  /*4910*/  VIADD R206, R227, 0x6800 ;  /* 0x00006800e3ce7836 */ /* 0x000fc40000000000 */
[C---:B------:R-:W-:Y:S02]  /*4920*/  VIADD R205, R227.reuse, 0x7000 ;  /* 0x00007000e3cd7836 */ /* 0x040fe40000000000 */
[----:B------:R-:W-:Y:S01]  /*4930*/  VIADD R204, R227, 0x7800 ;  /* 0x00007800e3cc7836 */ /* 0x000fe20000000000 */
[C---:B------:R-:W-:Y:S06]  /*4940*/  HMMA.16816.F32 R28, R44.reuse, R30, RZ ;  /* 0x0000001e2c1c723c */ /* 0x040fec00000018ff */
[C---:B------:R-:W-:Y:S06]  /*4950*/  HMMA.16816.F32 R20, R44.reuse, R22, RZ ;  /* 0x000000162c14723c */ /* 0x040fec00000018ff */
[C---:B------:R-:W-:Y:S06]  /*4960*/  HMMA.16816.F32 R68, R44.reuse, R52, RZ ;  /* 0x000000342c44723c */ /* 0x040fec00000018ff */
[----:B------:R-:W-:Y:S01]  /*4970*/  HMMA.16816.F32 R44, R44, R54, RZ ;  /* 0x000000362c2c723c */ /* 0x000fe200000018ff */
[----:B------:R-:W3:Y:S05]  /*4980*/  LDSM.16.M88.4 R52, [R223+0x8800] ;  /* 0x00880000df34783b */ /* 0x000eea0000000200 */
[C---:B--2---:R-:W-:Y:S06]  /*4990*/  HMMA.16816.F32 R40, R16.reuse, R12, R40 ;  /* 0x0000000c1028723c */ /* 0x044fec0000001828 */
[C---:B------:R-:W-:Y:S01]  /*49a0*/  HMMA.16816.F32 R36, R16.reuse, R14, R36 ;  /* 0x0000000e1024723c */ /* 0x040fe20000001824 */
[----:B------:R-:W2:Y:S05]  /*49b0*/  LDSM.16.M88.4 R12, [R223+0x9000] ;  /* 0x00900000df0c783b */ /* 0x000eaa0000000200 */
[C---:B----4-:R-:W-:Y:S06]  /*49c0*/  HMMA.16816.F32 R32, R16.reuse, R48, R32 ;  /* 0x000000301020723c */ /* 0x050fec0000001820 */
[C---:B------:R-:W-:Y:S01]  /*49d0*/  HMMA.16816.F32 R28, R16.reuse, R50, R28 ;  /* 0x00000032101c723c */ /* 0x040fe2000000181c */
[----:B------:R-:W-:Y:S05]  /*49e0*/  LDSM.16.M88.4 R48, [R216+0x800] ;  /* 0x00080000d830783b */ /* 0x000fea0000000200 */
[C---:B-1----:R-:W-:Y:S06]  /*49f0*/  HMMA.16816.F32 R24, R16.reuse, R8, R24 ;  /* 0x000000081018723c */ /* 0x042fec0000001818 */
[C---:B------:R-:W-:Y:S01]  /*4a00*/  HMMA.16816.F32 R20, R16.reuse, R10, R20 ;  /* 0x0000000a1014723c */ /* 0x040fe20000001814 */
[----:B------:R-:W1:Y:S05]  /*4a10*/  LDSM.16.M88.4 R8, [R225] ;  /* 0x00000000e108783b */ /* 0x000e6a0000000200 */
[C---:B------:R-:W-:Y:S06]  /*4a20*/  HMMA.16816.F32 R68, R16.reuse, R72, R68 ;  /* 0x000000481044723c */ /* 0x040fec0000001844 */
[----:B------:R-:W-:Y:S01]  /*4a30*/  HMMA.16816.F32 R44, R16, R74, R44 ;  /* 0x0000004a102c723c */ /* 0x000fe2000000182c */
[----:B------:R-:W4:Y:S04]  /*4a40*/  LDSM.16.M88.4 R16, [R216+0x1000] ;  /* 0x00100000d810783b */ /* 0x000f280000000200 */
[----:B------:R-:W4:Y:S01]  /*4a50*/  LDSM.16.M88.4 R72, [R216+0x1800] ;  /* 0x00180000d848783b */ /* 0x000f220000000200 */
[C---:B-----5:R-:W-:Y:S06]  /*4a60*/  HMMA.16816.F32 R40, R64.reuse, R56, R40 ;  /* 0x000000384028723c */ /* 0x060fec0000001828 */
[C---:B------:R-:W-:Y:S01]  /*4a70*/  HMMA.16816.F32 R36, R64.reuse, R58, R36 ;  /* 0x0000003a4024723c */ /* 0x040fe20000001824 */
[----:B------:R-:W-:Y:S05]  /*4a80*/  LDSM.16.M88.4 R56, [R230+0x2000] ;  /* 0x00200000e638783b */ /* 0x000fea0000000200 */
[C---:B---3--:R-:W-:Y:S06]  /*4a90*/  HMMA.16816.F32 R32, R64.reuse, R52, R32 ;  /* 0x000000344020723c */ /* 0x048fec0000001820 */
[C---:B------:R-:W-:Y:S01]  /*4aa0*/  HMMA.16816.F32 R28, R64.reuse, R54, R28 ;  /* 0x00000036401c723c */ /* 0x040fe2000000181c */
[----:B------:R-:W3:Y:S05]  /*4ab0*/  LDSM.16.M88.4 R52, [R229+0xa000] ;  /* 0x00a00000e534783b */ /* 0x000eea0000000200 */
[C---:B--2---:R-:W-:Y:S06]  /*4ac0*/  HMMA.16816.F32 R24, R64.reuse, R12, R24 ;  /* 0x0000000c4018723c */ /* 0x044fec0000001818 */
[C---:B------:R-:W-:Y:S01]  /*4ad0*/  HMMA.16816.F32 R20, R64.reuse, R14, R20 ;  /* 0x0000000e4014723c */ /* 0x040fe20000001814 */
[----:B------:R-:W2:Y:S05]  /*4ae0*/  LDSM.16.M88.4 R12, [R229+0xa800] ;  /* 0x00a80000e50c783b */ /* 0x000eaa0000000200 */
[C---:B------:R-:W-:Y:S06]  /*4af0*/  HMMA.16816.F32 R68, R64.reuse, R76, R68 ;  /* 0x0000004c4044723c */ /* 0x040fec0000001844 */
[----:B------:R-:W-:Y:S01]  /*4b00*/  HMMA.16816.F32 R64, R64, R78, R44 ;  /* 0x0000004e4040723c */ /* 0x000fe2000000182c */
[----:B------:R-:W5:Y:S04]  /*4b10*/  LDSM.16.M88.4 R44, [R229+0xb000] ;  /* 0x00b00000e52c783b */ /* 0x000f680000000200 */
[----:B------:R-:W5:Y:S01]  /*4b20*/  LDSM.16.M88.4 R76, [R229+0xb800] ;  /* 0x00b80000e54c783b */ /* 0x000f620000000200 */
        /* <DEDUP_REMOVED lines=8> */
[----:B------:R-:W-:Y:S05]  /*4bb0*/  LDSM.16.M88.4 R16, [R227+0x2800] ;  /* 0x00280000e310783b */ /* 0x000fea0000000200 */
[C---:B------:R-:W-:Y:S06]  /*4bc0*/  HMMA.16816.F32 R68, R8.reuse, R72, R68 ;  /* 0x000000480844723c */ /* 0x040fec0000001844 */
[----:B------:R-:W-:Y:S01]  /*4bd0*/  HMMA.16816.F32 R64, R8, R74, R64 ;  /* 0x0000004a0840723c */ /* 0x000fe20000001840 */
[----:B------:R-:W4:Y:S04]  /*4be0*/  LDSM.16.M88.4 R8, [R227+0x3000] ;  /* 0x00300000e308783b */ /* 0x000f280000000200 */
[----:B------:R-:W4:Y:S01]  /*4bf0*/  LDSM.16.M88.4 R72, [R227+0x3800] ;  /* 0x00380000e348783b */ /* 0x000f220000000200 */
[C---:B---3--:R-:W-:Y:S06]  /*4c00*/  HMMA.16816.F32 R40, R56.reuse, R52, R40 ;  /* 0x000000343828723c */ /* 0x048fec0000001828 */
[C---:B------:R-:W-:Y:S01]  /*4c10*/  HMMA.16816.F32 R36, R56.reuse, R54, R36 ;  /* 0x000000363824723c */ /* 0x040fe20000001824 */
[----:B------:R-:W-:Y:S05]  /*4c20*/  LDSM.16.M88.4 R52, [R226+0x2000] ;  /* 0x00200000e234783b */ /* 0x000fea0000000200 */
[C---:B--2---:R-:W-:Y:S06]  /*4c30*/  HMMA.16816.F32 R32, R56.reuse, R12, R32 ;  /* 0x0000000c3820723c */ /* 0x044fec0000001820 */
[C---:B------:R-:W-:Y:S01]  /*4c40*/  HMMA.16816.F32 R28, R56.reuse, R14, R28 ;  /* 0x0000000e381c723c */ /* 0x040fe2000000181c */
[----:B------:R-:W2:Y:S05]  /*4c50*/  LDSM.16.M88.4 R12, [R223+0xa000] ;  /* 0x00a00000df0c783b */ /* 0x000eaa0000000200 */
[C---:B-----5:R-:W-:Y:S06]  /*4c60*/  HMMA.16816.F32 R24, R56.reuse, R44, R24 ;  /* 0x0000002c3818723c */ /* 0x060fec0000001818 */
[C---:B------:R-:W-:Y:S01]  /*4c70*/  HMMA.16816.F32 R20, R56.reuse, R46, R20 ;  /* 0x0000002e3814723c */ /* 0x040fe20000001814 */
[----:B------:R-:W3:Y:S05]  /*4c80*/  LDSM.16.M88.4 R44, [R223+0xa800] ;  /* 0x00a80000df2c783b */ /* 0x000eea0000000200 */
[C---:B------:R-:W-:Y:S06]  /*4c90*/  HMMA.16816.F32 R68, R56.reuse, R76, R68 ;  /* 0x0000004c3844723c */ /* 0x040fec0000001844 */
[----:B------:R-:W-:Y:S01]  /*4ca0*/  HMMA.16816.F32 R64, R56, R78, R64 ;  /* 0x0000004e3840723c */ /* 0x000fe20000001840 */
[----:B------:R-:W5:Y:S04]  /*4cb0*/  LDSM.16.M88.4 R56, [R223+0xb000] ;  /* 0x00b00000df38783b */ /* 0x000f680000000200 */
[----:B------:R-:W5:Y:S01]  /*4cc0*/  LDSM.16.M88.4 R76, [R223+0xb800] ;  /* 0x00b80000df4c783b */ /* 0x000f620000000200 */
[C---:B-1----:R-:W-:Y:S06]  /*4cd0*/  HMMA.16816.F32 R40, R60.reuse, R48, R40 ;  /* 0x000000303c28723c */ /* 0x042fec0000001828 */
[C---:B------:R-:W-:Y:S01]  /*4ce0*/  HMMA.16816.F32 R36, R60.reuse, R50, R36 ;  /* 0x000000323c24723c */ /* 0x040fe20000001824 */
[----:B------:R-:W-:Y:S05]  /*4cf0*/  LDSM.16.M88.4 R48, [R216+0x2000] ;  /* 0x00200000d830783b */ /* 0x000fea0000000200 */
[C---:B----4-:R-:W-:Y:S06]  /*4d00*/  HMMA.16816.F32 R24, R60.reuse, R8, R24 ;  /* 0x000000083c18723c */ /* 0x050fec0000001818 */
[C---:B------:R-:W-:Y:S01]  /*4d10*/  HMMA.16816.F32 R20, R60.reuse, R10, R20 ;  /* 0x0000000a3c14723c */ /* 0x040fe20000001814 */
[----:B------:R-:W1:Y:S05]  /*4d20*/  LDSM.16.M88.4 R8, [R225+0x2000] ;  /* 0x00200000e108783b */ /* 0x000e6a0000000200 */
[C---:B------:R-:W-:Y:S06]  /*4d30*/  HMMA.16816.F32 R32, R60.reuse, R16, R32 ;  /* 0x000000103c20723c */ /* 0x040fec0000001820 */
[C---:B------:R-:W-:Y:S01]  /*4d40*/  HMMA.16816.F32 R28, R60.reuse, R18, R28 ;  /* 0x000000123c1c723c */ /* 0x040fe2000000181c */
[----:B------:R-:W4:Y:S05]  /*4d50*/  LDSM.16.M88.4 R16, [R216+0x2800] ;  /* 0x00280000d810783b */ /* 0x000f2a0000000200 */
        /* <DEDUP_REMOVED lines=20> */
[C---:B----4-:R-:W-:Y:S06]  /*4ea0*/  HMMA.16816.F32 R32, R8.reuse, R16, R32 ;  /* 0x000000100820723c */ /* 0x050fec0000001820 */
[C---:B------:R-:W-:Y:S01]  /*4eb0*/  HMMA.16816.F32 R28, R8.reuse, R18, R28 ;  /* 0x00000012081c723c */ /* 0x040fe2000000181c */
[----:B------:R-:W-:Y:S05]  /*4ec0*/  LDSM.16.M88.4 R16, [R227+0x4000] ;  /* 0x00400000e310783b */ /* 0x000fea0000000200 */
[C---:B--2---:R-:W-:Y:S06]  /*4ed0*/  HMMA.16816.F32 R24, R8.reuse, R12, R24 ;  /* 0x0000000c0818723c */ /* 0x044fec0000001818 */
[C---:B------:R-:W-:Y:S01]  /*4ee0*/  HMMA.16816.F32 R20, R8.reuse, R14, R20 ;  /* 0x0000000e0814723c */ /* 0x040fe20000001814 */
[----:B------:R-:W2:Y:S05]  /*4ef0*/  LDSM.16.M88.4 R12, [R227+0x4800] ;  /* 0x00480000e30c783b */ /* 0x000eaa0000000200 */
[C---:B------:R-:W-:Y:S06]  /*4f00*/  HMMA.16816.F32 R68, R8.reuse, R72, R68 ;  /* 0x000000480844723c */ /* 0x040fec0000001844 */
[----:B------:R-:W-:Y:S01]  /*4f10*/  HMMA.16816.F32 R64, R8, R74, R64 ;  /* 0x0000004a0840723c */ /* 0x000fe20000001840 */
[----:B------:R-:W4:Y:S04]  /*4f20*/  LDSM.16.M88.4 R8, [R227+0x5000] ;  /* 0x00500000e308783b */ /* 0x000f280000000200 */
[----:B------:R-:W-:Y:S01]  /*4f30*/  LDSM.16.M88.4 R72, [R225+0x4000] ;  /* 0x00400000e148783b */ /* 0x000fe20000000200 */
[C---:B---3--:R-:W-:Y:S06]  /*4f40*/  HMMA.16816.F32 R32, R44.reuse, R56, R32 ;  /* 0x000000382c20723c */ /* 0x048fec0000001820 */
[C---:B------:R-:W-:Y:S06]  /*4f50*/  HMMA.16816.F32 R40, R44.reuse, R60, R40 ;  /* 0x0000003c2c28723c */ /* 0x040fec0000001828 */
[C---:B------:R-:W-:Y:S01]  /*4f60*/  HMMA.16816.F32 R36, R44.reuse, R62, R36 ;  /* 0x0000003e2c24723c */ /* 0x040fe20000001824 */
[----:B------:R-:W-:Y:S05]  /*4f70*/  LDSM.16.M88.4 R60, [R223+0xc000] ;  /* 0x00c00000df3c783b */ /* 0x000fea0000000200 */
[C---:B------:R-:W-:Y:S01]  /*4f80*/  HMMA.16816.F32 R28, R44.reuse, R58, R28 ;  /* 0x0000003a2c1c723c */ /* 0x040fe2000000181c */
[----:B------:R-:W-:Y:S05]  /*4f90*/  LDSM.16.M88.4 R56, [R223+0xc800] ;  /* 0x00c80000df38783b */ /* 0x000fea0000000200 */
[C---:B-1----:R-:W-:Y:S06]  /*4fa0*/  HMMA.16816.F32 R24, R44.reuse, R48, R24 ;  /* 0x000000302c18723c */ /* 0x042fec0000001818 */
[C---:B------:R-:W-:Y:S01]  /*4fb0*/  HMMA.16816.F32 R20, R44.reuse, R50, R20 ;  /* 0x000000322c14723c */ /* 0x040fe20000001814 */
[----:B------:R-:W1:Y:S05]  /*4fc0*/  LDSM.16.M88.4 R48, [R226+0x4000] ;  /* 0x00400000e230783b */ /* 0x000e6a0000000200 */
[C---:B------:R-:W-:Y:S06]  /*4fd0*/  HMMA.16816.F32 R68, R44.reuse, R52, R68 ;  /* 0x000000342c44723c */ /* 0x040fec0000001844 */
[----:B------:R-:W-:Y:S01]  /*4fe0*/  HMMA.16816.F32 R64, R44, R54, R64 ;  /* 0x000000362c40723c */ /* 0x000fe20000001840 */
[----:B------:R-:W3:Y:S04]  /*4ff0*/  LDSM.16.M88.4 R44, [R223+0xd000] ;  /* 0x00d00000df2c783b */ /* 0x000ee80000000200 */
[----:B------:R-:W5:Y:S01]  /*5000*/  LDSM.16.M88.4 R52, [R223+0xd800] ;  /* 0x00d80000df34783b */ /* 0x000f620000000200 */
[C---:B--2---:R-:W-:Y:S06]  /*5010*/  HMMA.16816.F32 R32, R76.reuse, R12, R32 ;  /* 0x0000000c4c20723c */ /* 0x044fec0000001820 */
[C---:B------:R-:W-:Y:S06]  /*5020*/  HMMA.16816.F32 R40, R76.reuse, R16, R40 ;  /* 0x000000104c28723c */ /* 0x040fec0000001828 */
[C---:B------:R-:W-:Y:S01]  /*5030*/  HMMA.16816.F32 R36, R76.reuse, R18, R36 ;  /* 0x000000124c24723c */ /* 0x040fe20000001824 */
[----:B------:R-:W-:Y:S05]  /*5040*/  LDSM.16.M88.4 R16, [R216+0x4000] ;  /* 0x00400000d810783b */ /* 0x000fea0000000200 */
[C---:B------:R-:W-:Y:S01]  /*5050*/  HMMA.16816.F32 R28, R76.reuse, R14, R28 ;  /* 0x0000000e4c1c723c */ /* 0x040fe2000000181c */
[----:B------:R-:W2:Y:S05]  /*5060*/  LDSM.16.M88.4 R12, [R216+0x4800] ;  /* 0x00480000d80c783b */ /* 0x000eaa0000000200 */
[C---:B----4-:R-:W-:Y:S06]  /*5070*/  HMMA.16816.F32 R24, R76.reuse, R8, R24 ;  /* 0x000000084c18723c */ /* 0x050fec0000001818 */
[C---:B------:R-:W-:Y:S01]  /*5080*/  HMMA.16816.F32 R20, R76.reuse, R10, R20 ;  /* 0x0000000a4c14723c */ /* 0x040fe20000001814 */
[----:B------:R-:W4:Y:S05]  /*5090*/  LDSM.16.M88.4 R8, [R216+0x5000] ;  /* 0x00500000d808783b */ /* 0x000f2a0000000200 */
[C---:B------:R-:W-:Y:S06]  /*50a0*/  HMMA.16816.F32 R68, R76.reuse, R80, R68 ;  /* 0x000000504c44723c */ /* 0x040fec0000001844 */
[----:B------:R-:W-:Y:S01]  /*50b0*/  HMMA.16816.F32 R64, R76, R82, R64 ;  /* 0x000000524c40723c */ /* 0x000fe20000001840 */
[----:B------:R-:W-:Y:S04]  /*50c0*/  LDSM.16.M88.4 R80, [R216+0x5800] ;  /* 0x00580000d850783b */ /* 0x000fe80000000200 */
[----:B------:R-:W-:Y:S01]  /*50d0*/  LDSM.16.M88.4 R76, [R228+0x6000] ;  /* 0x00600000e44c783b */ /* 0x000fe20000000200 */
[C---:B-1----:R-:W-:Y:S06]  /*50e0*/  HMMA.16816.F32 R32, R48.reuse, R56, R32 ;  /* 0x000000383020723c */ /* 0x042fec0000001820 */
[C---:B------:R-:W-:Y:S06]  /*50f0*/  HMMA.16816.F32 R40, R48.reuse, R60, R40 ;  /* 0x0000003c3028723c */ /* 0x040fec0000001828 */
[C---:B------:R-:W-:Y:S01]  /*5100*/  HMMA.16816.F32 R36, R48.reuse, R62, R36 ;  /* 0x0000003e3024723c */ /* 0x040fe20000001824 */
[----:B------:R-:W-:Y:S05]  /*5110*/  LDSM.16.M88.4 R60, [R229+0xe000] ;  /* 0x00e00000e53c783b */ /* 0x000fea0000000200 */
[C---:B------:R-:W-:Y:S01]  /*5120*/  HMMA.16816.F32 R28, R48.reuse, R58, R28 ;  /* 0x0000003a301c723c */ /* 0x040fe2000000181c */
[----:B------:R-:W-:Y:S05]  /*5130*/  LDSM.16.M88.4 R56, [R229+0xe800] ;  /* 0x00e80000e538783b */ /* 0x000fea0000000200 */
[C---:B---3--:R-:W-:Y:S06]  /*5140*/  HMMA.16816.F32 R24, R48.reuse, R44, R24 ;  /* 0x0000002c3018723c */ /* 0x048fec0000001818 */
[C---:B------:R-:W-:Y:S01]  /*5150*/  HMMA.16816.F32 R20, R48.reuse, R46, R20 ;  /* 0x0000002e3014723c */ /* 0x040fe20000001814 */
[----:B------:R-:W1:Y:S05]  /*5160*/  LDSM.16.M88.4 R44, [R230+0x6000] ;  /* 0x00600000e62c783b */ /* 0x000e6a0000000200 */
[C---:B-----5:R-:W-:Y:S06]  /*5170*/  HMMA.16816.F32 R68, R48.reuse, R52, R68 ;  /* 0x000000343044723c */ /* 0x060fec0000001844 */
[----:B------:R-:W-:Y:S01]  /*5180*/  HMMA.16816.F32 R64, R48, R54, R64 ;  /* 0x000000363040723c */ /* 0x000fe20000001840 */
[----:B------:R-:W3:Y:S04]  /*5190*/  LDSM.16.M88.4 R52, [R229+0xf000] ;  /* 0x00f00000e534783b */ /* 0x000ee80000000200 */
[----:B------:R-:W-:Y:S01]  /*51a0*/  LDSM.16.M88.4 R48, [R229+0xf800] ;  /* 0x00f80000e530783b */ /* 0x000fe20000000200 */
[C---:B--2---:R-:W-:Y:S06]  /*51b0*/  HMMA.16816.F32 R32, R72.reuse, R12, R32 ;  /* 0x0000000c4820723c */ /* 0x044fec0000001820 */
[C---:B------:R-:W-:Y:S06]  /*51c0*/  HMMA.16816.F32 R40, R72.reuse, R16, R40 ;  /* 0x000000104828723c */ /* 0x040fec0000001828 */
[C---:B------:R-:W-:Y:S01]  /*51d0*/  HMMA.16816.F32 R36, R72.reuse, R18, R36 ;  /* 0x000000124824723c */ /* 0x040fe20000001824 */
[----:B------:R-:W-:Y:S05]  /*51e0*/  LDSM.16.M88.4 R16, [R227+0x6000] ;  /* 0x00600000e310783b */ /* 0x000fea0000000200 */
[C---:B------:R-:W-:Y:S01]  /*51f0*/  HMMA.16816.F32 R28, R72.reuse, R14, R28 ;  /* 0x0000000e481c723c */ /* 0x040fe2000000181c */
[----:B------:R-:W-:Y:S05]  /*5200*/  LDSM.16.M88.4 R12, [R227+0x7000] ;  /* 0x00700000e30c783b */ /* 0x000fea0000000200 */
[C---:B----4-:R-:W-:Y:S06]  /*5210*/  HMMA.16816.F32 R24, R72.reuse, R8, R24 ;  /* 0x000000084818723c */ /* 0x050fec0000001818 */
[----:B------:R-:W-:Y:S01]  /*5220*/  HMMA.16816.F32 R20, R72, R10, R20 ;  /* 0x0000000a4814723c */ /* 0x000fe20000001814 */
[----:B------:R-:W2:Y:S05]  /*5230*/  LDSM.16.M88.4 R8, [R227+0x6800] ;  /* 0x00680000e308783b */ /* 0x000eaa0000000200 */
[C---:B-1----:R-:W-:Y:S06]  /*5240*/  HMMA.16816.F32 R32, R44.reuse, R56, R32 ;  /* 0x000000382c20723c */ /* 0x042fec0000001820 */
[C---:B------:R-:W-:Y:S06]  /*5250*/  HMMA.16816.F32 R40, R44.reuse, R60, R40 ;  /* 0x0000003c2c28723c */ /* 0x040fec0000001828 */
[C---:B------:R-:W-:Y:S01]  /*5260*/  HMMA.16816.F32 R36, R44.reuse, R62, R36 ;  /* 0x0000003e2c24723c */ /* 0x040fe20000001824 */
[----:B------:R-:W-:Y:S05]  /*5270*/  LDSM.16.M88.4 R60, [R226+0x6000] ;  /* 0x00600000e23c783b */ /* 0x000fea0000000200 */
[C---:B------:R-:W-:Y:S01]  /*5280*/  HMMA.16816.F32 R28, R44.reuse, R58, R28 ;  /* 0x0000003a2c1c723c */ /* 0x040fe2000000181c */
[----:B------:R-:W-:Y:S05]  /*5290*/  LDSM.16.M88.4 R56, [R223+0xe000] ;  /* 0x00e00000df38783b */ /* 0x000fea0000000200 */
[C---:B---3--:R-:W-:Y:S06]  /*52a0*/  HMMA.16816.F32 R24, R44.reuse, R52, R24 ;  /* 0x000000342c18723c */ /* 0x048fec0000001818 */
[----:B------:R-:W-:Y:S01]  /*52b0*/  HMMA.16816.F32 R20, R44, R54, R20 ;  /* 0x000000362c14723c */ /* 0x000fe20000001814 */
[----:B------:R-:W1:Y:S05]  /*52c0*/  LDSM.16.M88.4 R52, [R223+0xe800] ;  /* 0x00e80000df34783b */ /* 0x000e6a0000000200 */
[----:B------:R-:W-:Y:S06]  /*52d0*/  HMMA.16816.F32 R68, R72, R80, R68 ;  /* 0x000000504844723c */ /* 0x000fec0000001844 */
[----:B--2---:R-:W-:Y:S06]  /*52e0*/  HMMA.16816.F32 R32, R76, R8, R32 ;  /* 0x000000084c20723c */ /* 0x004fec0000001820 */
[----:B------:R-:W-:Y:S01]  /*52f0*/  HMMA.16816.F32 R64, R72, R82, R64 ;  /* 0x000000524840723c */ /* 0x000fe20000001840 */
[----:B------:R-:W2:Y:S05]  /*5300*/  LDSM.16.M88.4 R72, [R227+0x7800] ;  /* 0x00780000e348783b */ /* 0x000eaa0000000200 */
[C---:B------:R-:W-:Y:S01]  /*5310*/  HMMA.16816.F32 R28, R76.reuse, R10, R28 ;  /* 0x0000000a4c1c723c */ /* 0x040fe2000000181c */
[----:B------:R-:W-:Y:S05]  /*5320*/  LDSM.16.M88.4 R8, [R225+0x6000] ;  /* 0x00600000e108783b */ /* 0x000fea0000000200 */
[C---:B------:R-:W-:Y:S06]  /*5330*/  HMMA.16816.F32 R24, R76.reuse, R12, R24 ;  /* 0x0000000c4c18723c */ /* 0x040fec0000001818 */
[----:B------:R-:W-:Y:S01]  /*5340*/  HMMA.16816.F32 R20, R76, R14, R20 ;  /* 0x0000000e4c14723c */ /* 0x000fe20000001814 */
[----:B------:R-:W3:Y:S05]  /*5350*/  LDSM.16.M88.4 R12, [R216+0x6800] ;  /* 0x00680000d80c783b */ /* 0x000eea0000000200 */
[----:B------:R-:W-:Y:S06]  /*5360*/  HMMA.16816.F32 R68, R44, R48, R68 ;  /* 0x000000302c44723c */ /* 0x000fec0000001844 */
[----:B-1----:R-:W-:Y:S06]  /*5370*/  HMMA.16816.F32 R32, R60, R52, R32 ;  /* 0x000000343c20723c */ /* 0x002fec0000001820 */
[----:B------:R-:W-:Y:S01]  /*5380*/  HMMA.16816.F32 R64, R44, R50, R64 ;  /* 0x000000322c40723c */ /* 0x000fe20000001840 */
[----:B------:R-:W1:Y:S04]  /*5390*/  LDSM.16.M88.4 R48, [R223+0xf000] ;  /* 0x00f00000df30783b */ /* 0x000e680000000200 */
[----:B------:R-:W4:Y:S01]  /*53a0*/  LDSM.16.M88.4 R44, [R223+0xf800] ;  /* 0x00f80000df2c783b */ /* 0x000f220000000200 */
[C---:B------:R-:W-:Y:S06]  /*53b0*/  HMMA.16816.F32 R40, R76.reuse, R16, R40 ;  /* 0x000000104c28723c */ /* 0x040fec0000001828 */
[C---:B------:R-:W-:Y:S01]  /*53c0*/  HMMA.16816.F32 R36, R76.reuse, R18, R36 ;  /* 0x000000124c24723c */ /* 0x040fe20000001824 */
[----:B------:R-:W5:Y:S05]  /*53d0*/  LDSM.16.M88.4 R16, [R216+0x6000] ;  /* 0x00600000d810783b */ /* 0x000f6a0000000200 */
[----:B--2---:R-:W-:Y:S06]  /*53e0*/  HMMA.16816.F32 R68, R76, R72, R68 ;  /* 0x000000484c44723c */ /* 0x004fec0000001844 */
[----:B---3--:R-:W-:Y:S06]  /*53f0*/  HMMA.16816.F32 R32, R8, R12, R32 ;  /* 0x0000000c0820723c */ /* 0x008fec0000001820 */
[----:B------:R-:W-:Y:S01]  /*5400*/  HMMA.16816.F32 R72, R76, R74, R64 ;  /* 0x0000004a4c48723c */ /* 0x000fe20000001840 */
[----:B------:R-:W-:Y:S01]  /*5410*/  LOP3.LUT R13, R6, 0xffffffe0, RZ, 0xc0, !PT ;  /* 0xffffffe0060d7812 */ /* 0x000fe200078ec0ff */
[----:B------:R-:W2:Y:S04]  /*5420*/  LDSM.16.M88.4 R64, [R216+0x7000] ;  /* 0x00700000d840783b */ /* 0x000ea80000000200 */
[C---:B------:R-:W-:Y:S01]  /*5430*/  IMAD.IADD R13, R4.reuse, 0x1, -R13 ;  /* 0x00000001040d7824 */ /* 0x040fe200078e0a0d */
[----:B------:R-:W-:Y:S01]  /*5440*/  HMMA.16816.F32 R40, R60, R56, R40 ;  /* 0x000000383c28723c */ /* 0x000fe20000001828 */
[----:B------:R-:W-:-:S03]  /*5450*/  IMAD.SHL.U32 R4, R4, 0x2, RZ ;  /* 0x0000000204047824 */ /* 0x000fc600078e00ff */
[----:B------:R-:W-:Y:S02]  /*5460*/  SHF.R.S32.HI R2, RZ, 0x1f, R13 ;  /* 0x0000001fff027819 */ /* 0x000fe4000001140d */
[C---:B------:R-:W-:Y:S01]  /*5470*/  HMMA.16816.F32 R52, R60.reuse, R54, R28 ;  /* 0x000000363c34723c */ /* 0x040fe2000000181c */
[----:B------:R-:W3:Y:S01]  /*5480*/  LDSM.16.M88.4 R28, [R216+0x7800] ;  /* 0x00780000d81c783b */ /* 0x000ee20000000200 */
[----:B------:R-:W-:Y:S01]  /*5490*/  LEA.HI R13, R2, R13, RZ, 0x2 ;  /* 0x0000000d020d7211 */ /* 0x000fe200078f10ff */
[----:B------:R-:W-:Y:S01]  /*54a0*/  IMAD.U32 R2, RZ, RZ, UR20 ;  /* 0x00000014ff027e24 */ /* 0x000fe2000f8e00ff */
[----:B------:R-:W-:Y:S01]  /*54b0*/  LOP3.LUT R234, R4, 0x6, RZ, 0xc0, !PT ;  /* 0x0000000604ea7812 */ /* 0x000fe200078ec0ff */
[----:B------:R-:W-:Y:S01]  /*54c0*/  IMAD.U32 R4, RZ, RZ, UR7 ;  /* 0x00000007ff047e24 */ /* 0x000fe2000f8e00ff */
[----:B------:R-:W-:Y:S01]  /*54d0*/  SHF.R.S32.HI R13, RZ, 0x2, R13 ;  /* 0x00000002ff0d7819 */ /* 0x000fe2000001140d */
[----:B------:R-:W-:Y:S01]  /*54e0*/  HMMA.16816.F32 R36, R60, R58, R36 ;  /* 0x0000003a3c24723c */ /* 0x000fe20000001824 */
[----:B------:R-:W-:-:S04]  /*54f0*/  DEPBAR.LE SB0, 0x0 ;  /* 0x000080000000791a */ /* 0x000fc80000000000 */
[----:B------:R-:W-:Y:S01]  /*5500*/  IMAD.IADD R252, R13, 0x1, R252 ;  /* 0x000000010dfc7824 */ /* 0x000fe200078e02fc */
[C---:B-1----:R-:W-:Y:S01]  /*5510*/  HMMA.16816.F32 R24, R60.reuse, R48, R24 ;  /* 0x000000303c18723c */ /* 0x042fe20000001818 */
[----:B------:R-:W-:Y:S02]  /*5520*/  IMAD.U32 R13, RZ, RZ, UR33 ;  /* 0x00000021ff0d7e24 */ /* 0x000fe4000f8e00ff */
[----:B------:R-:W-:Y:S02]  /*5530*/  VIADD R249, R252, 0x8 ;  /* 0x00000008fcf97836 */ /* 0x000fe40000000000 */
[----:B------:R-:W-:Y:S01]  /*5540*/  IMAD R2, R2, 0x40, R234 ;  /* 0x0000004002027824 */ /* 0x000fe200078e02ea */
[C---:B------:R-:W-:Y:S01]  /*5550*/  HMMA.16816.F32 R20, R60.reuse, R50, R20 ;  /* 0x000000323c14723c */ /* 0x040fe20000001814 */
[C---:B------:R-:W-:Y:S01]  /*5560*/  VIADDMNMX R250, R252.reuse, UR6, R13, PT ;  /* 0x00000006fcfa7c46 */ /* 0x040fe2000b80010d */
[----:B------:R-:W-:Y:S01]  /*5570*/  VIADD R252, R252, UR10 ;  /* 0x0000000afcfc7c36 */ /* 0x000fe20008000000 */
[C---:B------:R-:W-:Y:S01]  /*5580*/  IADD3 R243, R249.reuse, UR23, R4 ;  /* 0x00000017f9f37c10 */ /* 0x040fe2000fffe004 */
[C---:B------:R-:W-:Y:S01]  /*5590*/  VIADD R4, R2.reuse, 0x1 ;  /* 0x0000000102047836 */ /* 0x040fe20000000000 */
[-C--:B------:R-:W-:Y:S01]  /*55a0*/  ISETP.GE.AND P2, PT, R2, R250.reuse, PT ;  /* 0x000000fa0200720c */ /* 0x080fe20003f46270 */
[C---:B----4-:R-:W-:Y:S01]  /*55b0*/  HMMA.16816.F32 R68, R60.reuse, R44, R68 ;  /* 0x0000002c3c44723c */ /* 0x050fe20000001844 */
[----:B------:R-:W-:Y:S01]  /*55c0*/  VIADD R249, R249, UR10 ;  /* 0x0000000af9f97c36 */ /* 0x000fe20008000000 */
[----:B------:R-:W-:Y:S01]  /*55d0*/  VIMNMX R243, R243, UR33, PT ;  /* 0x00000021f3f37c48 */ /* 0x000fe2000bfe0100 */
[C-C-:B------:R-:W-:Y:S01]  /*55e0*/  IMAD.IADD R13, R252.reuse, 0x1, -R2.reuse ;  /* 0x00000001fc0d7824 */ /* 0x140fe200078e0a02 */
[C---:B------:R-:W-:Y:S01]  /*55f0*/  VIADDMNMX R251, R252.reuse, -UR24, RZ, !PT ;  /* 0x80000018fcfb7c46 */ /* 0x040fe2000f8001ff */
[C---:B------:R-:W-:Y:S01]  /*5600*/  IMAD.IADD R6, R249.reuse, 0x1, -R2 ;  /* 0x00000001f9067824 */ /* 0x040fe200078e0a02 */
[----:B------:R-:W-:Y:S01]  /*5610*/  HMMA.16816.F32 R72, R60, R46, R72 ;  /* 0x0000002e3c48723c */ /* 0x000fe20000001848 */
[----:B------:R-:W-:Y:S01]  /*5620*/  VIADDMNMX R248, R249, -UR24, RZ, !PT ;  /* 0x80000018f9f87c46 */ /* 0x000fe2000f8001ff */
[----:B------:R-:W-:Y:S01]  /*5630*/  IMAD.IADD R12, R252, 0x1, -R4 ;  /* 0x00000001fc0c7824 */ /* 0x000fe200078e0a04 */
[----:B------:R-:W-:-:S02]  /*5640*/  ISETP.GE.AND P1, PT, R4, R250, PT ;  /* 0x000000fa0400720c */ /* 0x000fc40003f26270 */
[C---:B------:R-:W-:Y:S01]  /*5650*/  ISETP.GE.AND P4, PT, R4.reuse, R243, PT ;  /* 0x000000f30400720c */ /* 0x040fe20003f86270 */
[C---:B-----5:R-:W-:Y:S01]  /*5660*/  HMMA.16816.F32 R40, R8.reuse, R16, R40 ;  /* 0x000000100828723c */ /* 0x060fe20000001828 */
[C---:B------:R-:W-:Y:S02]  /*5670*/  ISETP.LT.OR P1, PT, R4.reuse, R251, P1 ;  /* 0x000000fb0400720c */ /* 0x040fe40000f21670 */
[----:B------:R-:W-:Y:S01]  /*5680*/  ISETP.LT.OR P4, PT, R4, R248, P4 ;  /* 0x000000f80400720c */ /* 0x000fe20002781670 */
[----:B------:R-:W-:Y:S01]  /*5690*/  IMAD.IADD R4, R249, 0x1, -R4 ;  /* 0x00000001f9047824 */ /* 0x000fe200078e0a04 */
[----:B------:R-:W-:Y:S01]  /*56a0*/  IABS R6, R6 ;  /* 0x0000000600067213 */ /* 0x000fe20000000000 */
[----:B------:R-:W-:Y:S01]  /*56b0*/  HMMA.16816.F32 R36, R8, R18, R36 ;  /* 0x000000120824723c */ /* 0x000fe20000001824 */
[----:B------:R-:W-:Y:S01]  /*56c0*/  IABS R13, R13 ;  /* 0x0000000d000d7213 */ /* 0x000fe20000000000 */
[----:B------:R-:W-:Y:S01]  /*56d0*/  VIADD R17, R2, 0x20 ;  /* 0x0000002002117836 */ /* 0x000fe20000000000 */
[----:B------:R-:W-:-:S02]  /*56e0*/  IABS R12, R12 ;  /* 0x0000000c000c7213 */ /* 0x000fc40000000000 */
[----:B------:R-:W-:Y:S01]  /*56f0*/  IABS R4, R4 ;  /* 0x0000000400047213 */ /* 0x000fe20000000000 */
[C---:B------:R-:W-:Y:S01]  /*5700*/  HMMA.16816.F32 R52, R8.reuse, R14, R52 ;  /* 0x0000000e0834723c */ /* 0x040fe20000001834 */
[----:B------:R-:W-:Y:S01]  /*5710*/  I2FP.F32.S32 R13, R13 ;  /* 0x0000000d000d7245 */ /* 0x000fe20000201400 */
[----:B------:R-:W-:Y:S01]  /*5720*/  IMAD.IADD R19, R252, 0x1, -R17 ;  /* 0x00000001fc137824 */ /* 0x000fe200078e0a11 */
[----:B------:R-:W-:Y:S01]  /*5730*/  I2FP.F32.S32 R4, R4 ;  /* 0x0000000400047245 */ /* 0x000fe20000201400 */
[C---:B------:R-:W-:Y:S01]  /*5740*/  VIADD R18, R2.reuse, 0x29 ;  /* 0x0000002902127836 */ /* 0x040fe20000000000 */
[----:B------:R-:W-:Y:S01]  /*5750*/  BAR.SYNC.DEFER_BLOCKING 0x0 ;  /* 0x0000000000007b1d */ /* 0x000fe20000010000 */
[----:B--2---:R-:W-:Y:S01]  /*5760*/  HMMA.16816.F32 R24, R8, R64, R24 ;  /* 0x000000400818723c */ /* 0x004fe20000001818 */
[----:B------:R-:W-:Y:S02]  /*5770*/  ISETP.LT.OR P2, PT, R2, R251, P2 ;  /* 0x000000fb0200720c */ /* 0x000fe40001741670 */
[----:B------:R-:W-:-:S03]  /*5780*/  IABS R19, R19 ;  /* 0x0000001300137213 */ /* 0x000fc60000000000 */
[----:B------:R-:W-:Y:S01]  /*5790*/  HMMA.16816.F32 R20, R8, R66, R20 ;  /* 0x000000420814723c */ /* 0x000fe20000001814 */
[----:B------:R-:W-:Y:S01]  /*57a0*/  FFMA.FTZ R13, R13, -UR17, R40 ;  /* 0x800000110d0d7c23 */ /* 0x000fe20008010028 */
[----:B------:R-:W-:-:S04]  /*57b0*/  I2FP.F32.S32 R19, R19 ;  /* 0x0000001300137245 */ /* 0x000fc80000201400 */
[C---:B---3--:R-:W-:Y:S06]  /*57c0*/  HMMA.16816.F32 R68, R8.reuse, R28, R68 ;  /* 0x0000001c0844723c */ /* 0x048fec0000001844 */
[----:B------:R-:W-:Y:S06]  /*57d0*/  HMMA.16816.F32 R72, R8, R30, R72 ;  /* 0x0000001e0848723c */ /* 0x000fec0000001848 */
[----:B------:R-:W-:Y:S01]  /*57e0*/  FFMA.FTZ R24, R19, -UR17, R24 ;  /* 0x8000001113187c23 */ /* 0x000fe20008010018 */
[----:B------:R-:W-:Y:S01]  /*57f0*/  I2FP.F32.S32 R9, R6 ;  /* 0x0000000600097245 */ /* 0x000fe20000201400 */
[C---:B------:R-:W-:Y:S01]  /*5800*/  VIADD R6, R2.reuse, 0x8 ;  /* 0x0000000802067836 */ /* 0x040fe20000000000 */
[----:B------:R-:W-:Y:S01]  /*5810*/  I2FP.F32.S32 R8, R12 ;  /* 0x0000000c00087245 */ /* 0x000fe20000201400 */
[----:B------:R-:W-:-:S02]  /*5820*/  VIADD R12, R2, 0x9 ;  /* 0x00000009020c7836 */ /* 0x000fc40000000000 */
[----:B------:R-:W-:Y:S01]  /*5830*/  FFMA.FTZ R30, R4, -UR17, R43 ;  /* 0x80000011041e7c23 */ /* 0x000fe2000801002b */
[----:B------:R-:W-:Y:S01]  /*5840*/  IMAD.IADD R11, R252, 0x1, -R6 ;  /* 0x00000001fc0b7824 */ /* 0x000fe200078e0a06 */
[-C--:B------:R-:W-:Y:S01]  /*5850*/  ISETP.GE.AND P6, PT, R6, R250.reuse, PT ;  /* 0x000000fa0600720c */ /* 0x080fe20003fc6270 */
[----:B------:R-:W-:Y:S01]  /*5860*/  FFMA.FTZ R8, R8, -UR17, R41 ;  /* 0x8000001108087c23 */ /* 0x000fe20008010029 */
[----:B------:R-:W-:Y:S01]  /*5870*/  IMAD.IADD R4, R252, 0x1, -R12 ;  /* 0x00000001fc047824 */ /* 0x000fe200078e0a0c */
[----:B------:R-:W-:Y:S01]  /*5880*/  FSEL R41, R13, -INF , !P2 ;  /* 0xff8000000d297808 */ /* 0x000fe20005000000 */
[----:B------:R-:W-:Y:S01]  /*5890*/  FFMA.FTZ R42, R9, -UR17, R42 ;  /* 0x80000011092a7c23 */ /* 0x000fe2000801002a */
[----:B------:R-:W-:Y:S01]  /*58a0*/  IABS R11, R11 ;  /* 0x0000000b000b7213 */ /* 0x000fe20000000000 */
[C---:B------:R-:W-:Y:S01]  /*58b0*/  VIADD R13, R2.reuse, 0x10 ;  /* 0x00000010020d7836 */ /* 0x040fe20000000000 */
[-C--:B------:R-:W-:Y:S01]  /*58c0*/  ISETP.GE.AND P2, PT, R2, R243.reuse, PT ;  /* 0x000000f30200720c */ /* 0x080fe20003f46270 */
[----:B------:R-:W-:Y:S01]  /*58d0*/  IMAD.IADD R9, R249, 0x1, -R6 ;  /* 0x00000001f9097824 */ /* 0x000fe200078e0a06 */
[-C--:B------:R-:W-:Y:S01]  /*58e0*/  ISETP.GE.AND P3, PT, R6, R243.reuse, PT ;  /* 0x000000f30600720c */ /* 0x080fe20003f66270 */
[----:B------:R-:W-:Y:S01]  /*58f0*/  VIADD R10, R2, 0x11 ;  /* 0x00000011020a7836 */ /* 0x000fe20000000000 */
[----:B------:R-:W-:Y:S01]  /*5900*/  ISETP.GE.AND P0, PT, R12, R250, PT ;  /* 0x000000fa0c00720c */ /* 0x000fe20003f06270 */
[----:B------:R-:W-:Y:S01]  /*5910*/  IMAD.IADD R15, R252, 0x1, -R13 ;  /* 0x00000001fc0f7824 */ /* 0x000fe200078e0a0d */
[----:B------:R-:W-:-:S02]  /*5920*/  ISETP.GE.AND P5, PT, R12, R243, PT ;  /* 0x000000f30c00720c */ /* 0x000fc40003fa6270 */
[----:B------:R-:W-:Y:S02]  /*5930*/  I2FP.F32.S32 R11, R11 ;  /* 0x0000000b000b7245 */ /* 0x000fe40000201400 */
[----:B------:R-:W-:Y:S02]  /*5940*/  IABS R4, R4 ;  /* 0x0000000400047213 */ /* 0x000fe40000000000 */
[-C--:B------:R-:W-:Y:S02]  /*5950*/  ISETP.LT.OR P2, PT, R2, R248.reuse, P2 ;  /* 0x000000f80200720c */ /* 0x080fe40001741670 */
[CC--:B------:R-:W-:Y:S02]  /*5960*/  ISETP.LT.OR P6, PT, R6.reuse, R251.reuse, P6 ;  /* 0x000000fb0600720c */ /* 0x0c0fe400037c1670 */
[----:B------:R-:W-:Y:S01]  /*5970*/  ISETP.LT.OR P3, PT, R6, R248, P3 ;  /* 0x000000f80600720c */ /* 0x000fe20001f61670 */
[----:B------:R-:W-:Y:S01]  /*5980*/  FFMA.FTZ R6, R11, -UR17, R36 ;  /* 0x800000110b067c23 */ /* 0x000fe20008010024 */
[----:B------:R-:W-:-:S02]  /*5990*/  ISETP.LT.OR P0, PT, R12, R251, P0 ;  /* 0x000000fb0c00720c */ /* 0x000fc40000701670 */
[----:B------:R-:W-:Y:S01]  /*59a0*/  ISETP.LT.OR P5, PT, R12, R248, P5 ;  /* 0x000000f80c00720c */ /* 0x000fe20002fa1670 */
[----:B------:R-:W-:Y:S01]  /*59b0*/  IMAD.IADD R12, R249, 0x1, -R12 ;  /* 0x00000001f90c7824 */ /* 0x000fe200078e0a0c */
[----:B------:R-:W-:Y:S02]  /*59c0*/  I2FP.F32.S32 R4, R4 ;  /* 0x0000000400047245 */ /* 0x000fe40000201400 */
[----:B------:R-:W-:Y:S02]  /*59d0*/  FSEL R36, R42, -INF , !P2 ;  /* 0xff8000002a247808 */ /* 0x000fe40005000000 */
[----:B------:R-:W-:Y:S01]  /*59e0*/  FSEL R30, R30, -INF , !P4 ;  /* 0xff8000001e1e7808 */ /* 0x000fe20006000000 */
[----:B------:R-:W-:Y:S01]  /*59f0*/  FFMA.FTZ R4, R4, -UR17, R37 ;  /* 0x8000001104047c23 */ /* 0x000fe20008010025 */
[C---:B------:R-:W-:Y:S02]  /*5a00*/  ISETP.GE.AND P2, PT, R13.reuse, R250, PT ;  /* 0x000000fa0d00720c */ /* 0x040fe40003f46270 */
[----:B------:R-:W-:-:S02]  /*5a10*/  ISETP.GE.AND P4, PT, R13, R243, PT ;  /* 0x000000f30d00720c */ /* 0x000fc40003f86270 */
[----:B------:R-:W-:Y:S02]  /*5a20*/  IABS R12, R12 ;  /* 0x0000000c000c7213 */ /* 0x000fe40000000000 */
[C---:B------:R-:W-:Y:S02]  /*5a30*/  ISETP.LT.OR P2, PT, R13.reuse, R251, P2 ;  /* 0x000000fb0d00720c */ /* 0x040fe40001741670 */
[----:B------:R-:W-:Y:S01]  /*5a40*/  ISETP.LT.OR P4, PT, R13, R248, P4 ;  /* 0x000000f80d00720c */ /* 0x000fe20002781670 */
[----:B------:R-:W-:Y:S01]  /*5a50*/  IMAD.IADD R13, R249, 0x1, -R13 ;  /* 0x00000001f90d7824 */ /* 0x000fe200078e0a0d */
[----:B------:R-:W-:Y:S01]  /*5a60*/  FSEL R37, R6, -INF , !P6 ;  /* 0xff80000006257808 */ /* 0x000fe20007000000 */
[----:B------:R-:W-:Y:S01]  /*5a70*/  IMAD.IADD R6, R252, 0x1, -R10 ;  /* 0x00000001fc067824 */ /* 0x000fe200078e0a0a */
[----:B------:R-:W-:Y:S02]  /*5a80*/  IABS R9, R9 ;  /* 0x0000000900097213 */ /* 0x000fe40000000000 */
[----:B------:R-:W-:-:S02]  /*5a90*/  I2FP.F32.S32 R12, R12 ;  /* 0x0000000c000c7245 */ /* 0x000fc40000201400 */
[----:B------:R-:W-:Y:S02]  /*5aa0*/  IABS R13, R13 ;  /* 0x0000000d000d7213 */ /* 0x000fe40000000000 */
[----:B------:R-:W-:Y:S01]  /*5ab0*/  I2FP.F32.S32 R9, R9 ;  /* 0x0000000900097245 */ /* 0x000fe20000201400 */
[----:B------:R-:W-:Y:S01]  /*5ac0*/  FFMA.FTZ R12, R12, -UR17, R39 ;  /* 0x800000110c0c7c23 */ /* 0x000fe20008010027 */
[----:B------:R-:W-:Y:S02]  /*5ad0*/  IABS R6, R6 ;  /* 0x0000000600067213 */ /* 0x000fe40000000000 */
[----:B------:R-:W-:Y:S01]  /*5ae0*/  FSEL R39, R8, -INF , !P1 ;  /* 0xff80000008277808 */ /* 0x000fe20004800000 */
[----:B------:R-:W-:Y:S01]  /*5af0*/  FFMA.FTZ R14, R9, -UR17, R38 ;  /* 0x80000011090e7c23 */ /* 0x000fe20008010026 */
[----:B------:R-:W-:Y:S01]  /*5b00*/  ISETP.GE.AND P1, PT, R10, R250, PT ;  /* 0x000000fa0a00720c */ /* 0x000fe20003f26270 */
[----:B------:R-:W-:Y:S01]  /*5b10*/  VIADD R9, R2, 0x18 ;  /* 0x0000001802097836 */ /* 0x000fe20000000000 */
[----:B------:R-:W-:Y:S01]  /*5b20*/  ISETP.GE.AND P6, PT, R10, R243, PT ;  /* 0x000000f30a00720c */ /* 0x000fe20003fc6270 */
[----:B------:R-:W-:Y:S01]  /*5b30*/  IMAD.IADD R8, R249, 0x1, -R10 ;  /* 0x00000001f9087824 */ /* 0x000fe200078e0a0a */
[----:B------:R-:W-:Y:S01]  /*5b40*/  IABS R15, R15 ;  /* 0x0000000f000f7213 */ /* 0x000fe20000000000 */
[----:B------:R-:W-:Y:S01]  /*5b50*/  IMAD.IADD R11, R252, 0x1, -R9 ;  /* 0x00000001fc0b7824 */ /* 0x000fe200078e0a09 */
[----:B------:R-:W-:-:S02]  /*5b60*/  I2FP.F32.S32 R13, R13 ;  /* 0x0000000d000d7245 */ /* 0x000fc40000201400 */
[----:B------:R-:W-:Y:S02]  /*5b70*/  I2FP.F32.S32 R6, R6 ;  /* 0x0000000600067245 */ /* 0x000fe40000201400 */
[C---:B------:R-:W-:Y:S02]  /*5b80*/  ISETP.LT.OR P1, PT, R10.reuse, R251, P1 ;  /* 0x000000fb0a00720c */ /* 0x040fe40000f21670 */
[----:B------:R-:W-:Y:S01]  /*5b90*/  ISETP.LT.OR P6, PT, R10, R248, P6 ;  /* 0x000000f80a00720c */ /* 0x000fe200037c1670 */
[----:B------:R-:W-:Y:S01]  /*5ba0*/  FFMA.FTZ R10, R13, -UR17, R34 ;  /* 0x800000110d0a7c23 */ /* 0x000fe20008010022 */
[----:B------:R-:W-:Y:S01]  /*5bb0*/  I2FP.F32.S32 R15, R15 ;  /* 0x0000000f000f7245 */ /* 0x000fe20000201400 */
[----:B------:R-:W-:Y:S01]  /*5bc0*/  FFMA.FTZ R13, R6, -UR17, R33 ;  /* 0x80000011060d7c23 */ /* 0x000fe20008010021 */
[----:B------:R-:W-:Y:S02]  /*5bd0*/  FSEL R14, R14, -INF , !P3 ;  /* 0xff8000000e0e7808 */ /* 0x000fe40005800000 */
[----:B------:R-:W-:Y:S01]  /*5be0*/  FSEL R33, R4, -INF , !P0 ;  /* 0xff80000004217808 */ /* 0x000fe20004000000 */
[----:B------:R-:W-:Y:S01]  /*5bf0*/  FFMA.FTZ R15, R15, -UR17, R32 ;  /* 0x800000110f0f7c23 */ /* 0x000fe20008010020 */
[C---:B------:R-:W-:Y:S01]  /*5c00*/  ISETP.GE.AND P3, PT, R9.reuse, R250, PT ;  /* 0x000000fa0900720c */ /* 0x040fe20003f66270 */
[----:B------:R-:W-:Y:S01]  /*5c10*/  VIADD R4, R2, 0x19 ;  /* 0x0000001902047836 */ /* 0x000fe20000000000 */
[----:B------:R-:W-:-:S02]  /*5c20*/  ISETP.GE.AND P0, PT, R9, R243, PT ;  /* 0x000000f30900720c */ /* 0x000fc40003f06270 */
[C---:B------:R-:W-:Y:S01]  /*5c30*/  ISETP.LT.OR P3, PT, R9.reuse, R251, P3 ;  /* 0x000000fb0900720c */ /* 0x040fe20001f61670 */
[----:B------:R-:W-:Y:S01]  /*5c40*/  IMAD.IADD R16, R252, 0x1, -R4 ;  /* 0x00000001fc107824 */ /* 0x000fe200078e0a04 */
[----:B------:R-:W-:Y:S01]  /*5c50*/  ISETP.LT.OR P0, PT, R9, R248, P0 ;  /* 0x000000f80900720c */ /* 0x000fe20000701670 */
[----:B------:R-:W-:Y:S01]  /*5c60*/  IMAD.IADD R9, R249, 0x1, -R9 ;  /* 0x00000001f9097824 */ /* 0x000fe200078e0a09 */
[----:B------:R-:W-:Y:S02]  /*5c70*/  FSEL R15, R15, -INF , !P2 ;  /* 0xff8000000f0f7808 */ /* 0x000fe40005000000 */
[----:B------:R-:W-:Y:S02]  /*5c80*/  FSEL R13, R13, -INF , !P1 ;  /* 0xff8000000d0d7808 */ /* 0x000fe40004800000 */
[C---:B------:R-:W-:Y:S02]  /*5c90*/  ISETP.GE.AND P2, PT, R17.reuse, R250, PT ;  /* 0x000000fa1100720c */ /* 0x040fe40003f46270 */
[----:B------:R-:W-:-:S02]  /*5ca0*/  ISETP.GE.AND P1, PT, R17, R243, PT ;  /* 0x000000f31100720c */ /* 0x000fc40003f26270 */
[----:B------:R-:W-:Y:S02]  /*5cb0*/  IABS R9, R9 ;  /* 0x0000000900097213 */ /* 0x000fe40000000000 */
[----:B------:R-:W-:Y:S02]  /*5cc0*/  IABS R8, R8 ;  /* 0x0000000800087213 */ /* 0x000fe40000000000 */
[C---:B------:R-:W-:Y:S02]  /*5cd0*/  ISETP.LT.OR P2, PT, R17.reuse, R251, P2 ;  /* 0x000000fb1100720c */ /* 0x040fe40001741670 */
[----:B------:R-:W-:Y:S01]  /*5ce0*/  ISETP.LT.OR P1, PT, R17, R248, P1 ;  /* 0x000000f81100720c */ /* 0x000fe20000f21670 */
[----:B------:R-:W-:Y:S01]  /*5cf0*/  IMAD.IADD R17, R249, 0x1, -R17 ;  /* 0x00000001f9117824 */ /* 0x000fe200078e0a11 */
[----:B------:R-:W-:Y:S02]  /*5d00*/  IABS R16, R16 ;  /* 0x0000001000107213 */ /* 0x000fe40000000000 */
[----:B------:R-:W-:-:S02]  /*5d10*/  I2FP.F32.S32 R9, R9 ;  /* 0x0000000900097245 */ /* 0x000fc40000201400 */
[----:B------:R-:W-:Y:S02]  /*5d20*/  I2FP.F32.S32 R8, R8 ;  /* 0x0000000800087245 */ /* 0x000fe40000201400 */
[----:B------:R-:W-:Y:S01]  /*5d30*/  I2FP.F32.S32 R16, R16 ;  /* 0x0000001000107245 */ /* 0x000fe20000201400 */
[----:B------:R-:W-:Y:S01]  /*5d40*/  FFMA.FTZ R6, R9, -UR17, R54 ;  /* 0x8000001109067c23 */ /* 0x000fe20008010036 */
[----:B------:R-:W-:Y:S01]  /*5d50*/  IABS R17, R17 ;  /* 0x0000001100117213 */ /* 0x000fe20000000000 */
[----:B------:R-:W-:Y:S01]  /*5d60*/  FFMA.FTZ R8, R8, -UR17, R35 ;  /* 0x8000001108087c23 */ /* 0x000fe20008010023 */
[----:B------:R-:W-:Y:S01]  /*5d70*/  IABS R11, R11 ;  /* 0x0000000b000b7213 */ /* 0x000fe20000000000 */
[----:B------:R-:W-:Y:S01]  /*5d80*/  FFMA.FTZ R9, R16, -UR17, R53 ;  /* 0x8000001110097c23 */ /* 0x000fe20008010035 */
[----:B------:R-:W-:Y:S01]  /*5d90*/  I2FP.F32.S32 R17, R17 ;  /* 0x0000001100117245 */ /* 0x000fe20000201400 */
[----:B------:R-:W-:Y:S01]  /*5da0*/  VIADD R16, R2, 0x21 ;  /* 0x0000002102107836 */ /* 0x000fe20000000000 */
[----:B------:R-:W-:-:S02]  /*5db0*/  I2FP.F32.S32 R11, R11 ;  /* 0x0000000b000b7245 */ /* 0x000fc40000201400 */
[----:B------:R-:W-:Y:S01]  /*5dc0*/  FSEL R12, R12, -INF , !P5 ;  /* 0xff8000000c0c7808 */ /* 0x000fe20006800000 */
[----:B------:R-:W-:Y:S01]  /*5dd0*/  FFMA.FTZ R26, R17, -UR17, R26 ;  /* 0x80000011111a7c23 */ /* 0x000fe2000801001a */
[-C--:B------:R-:W-:Y:S01]  /*5de0*/  ISETP.GE.AND P5, PT, R4, R250.reuse, PT ;  /* 0x000000fa0400720c */ /* 0x080fe20003fa6270 */
[----:B------:R-:W-:Y:S01]  /*5df0*/  FFMA.FTZ R11, R11, -UR17, R52 ;  /* 0x800000110b0b7c23 */ /* 0x000fe20008010034 */
[----:B------:R-:W-:Y:S01]  /*5e00*/  FSEL R10, R10, -INF , !P4 ;  /* 0xff8000000a0a7808 */ /* 0x000fe20006000000 */
[----:B------:R-:W-:Y:S01]  /*5e10*/  VIADD R17, R2, 0x28 ;  /* 0x0000002802117836 */ /* 0x000fe20000000000 */
[----:B------:R-:W-:Y:S01]  /*5e20*/  ISETP.GE.AND P4, PT, R4, R243, PT ;  /* 0x000000f30400720c */ /* 0x000fe20003f86270 */
[--C-:B------:R-:W-:Y:S01]  /*5e30*/  IMAD.IADD R19, R252, 0x1, -R16.reuse ;  /* 0x00000001fc137824 */ /* 0x100fe200078e0a10 */
[----:B------:R-:W-:Y:S01]  /*5e40*/  FSEL R8, R8, -INF , !P6 ;  /* 0xff80000008087808 */ /* 0x000fe20007000000 */
[----:B------:R-:W-:Y:S01]  /*5e50*/  IMAD.IADD R28, R249, 0x1, -R16 ;  /* 0x00000001f91c7824 */ /* 0x000fe200078e0a10 */
[----:B------:R-:W-:Y:S01]  /*5e60*/  FSEL R6, R6, -INF , !P0 ;  /* 0xff80000006067808 */ /* 0x000fe20004000000 */
[----:B------:R-:W-:Y:S01]  /*5e70*/  IMAD.IADD R31, R252, 0x1, -R17 ;  /* 0x00000001fc1f7824 */ /* 0x000fe200078e0a11 */
[----:B------:R-:W-:-:S02]  /*5e80*/  ISETP.GE.AND P6, PT, R16, R250, PT ;  /* 0x000000fa1000720c */ /* 0x000fc40003fc6270 */
[----:B------:R-:W-:Y:S02]  /*5e90*/  ISETP.GE.AND P0, PT, R16, R243, PT ;  /* 0x000000f31000720c */ /* 0x000fe40003f06270 */
[CC--:B------:R-:W-:Y:S02]  /*5ea0*/  ISETP.LT.OR P5, PT, R4.reuse, R251.reuse, P5 ;  /* 0x000000fb0400720c */ /* 0x0c0fe40002fa1670 */
[-C--:B------:R-:W-:Y:S01]  /*5eb0*/  ISETP.LT.OR P4, PT, R4, R248.reuse, P4 ;  /* 0x000000f80400720c */ /* 0x080fe20002781670 */
[----:B------:R-:W-:Y:S01]  /*5ec0*/  IMAD.IADD R4, R249, 0x1, -R4 ;  /* 0x00000001f9047824 */ /* 0x000fe200078e0a04 */
[C---:B------:R-:W-:Y:S02]  /*5ed0*/  ISETP.LT.OR P6, PT, R16.reuse, R251, P6 ;  /* 0x000000fb1000720c */ /* 0x040fe400037c1670 */
[----:B------:R-:W-:Y:S01]  /*5ee0*/  ISETP.LT.OR P0, PT, R16, R248, P0 ;  /* 0x000000f81000720c */ /* 0x000fe20000701670 */
[----:B------:R-:W-:Y:S01]  /*5ef0*/  IMAD.IADD R16, R252, 0x1, -R18 ;  /* 0x00000001fc107824 */ /* 0x000fe200078e0a12 */
[----:B------:R-:W-:-:S02]  /*5f00*/  FSEL R11, R11, -INF , !P3 ;  /* 0xff8000000b0b7808 */ /* 0x000fc40005800000 */
[----:B------:R-:W-:Y:S02]  /*5f10*/  FSEL R9, R9, -INF , !P5 ;  /* 0xff80000009097808 */ /* 0x000fe40006800000 */
[C---:B------:R-:W-:Y:S02]  /*5f20*/  ISETP.GE.AND P3, PT, R17.reuse, R250, PT ;  /* 0x000000fa1100720c */ /* 0x040fe40003f66270 */
[----:B------:R-:W-:Y:S02]  /*5f30*/  ISETP.GE.AND P5, PT, R17, R243, PT ;  /* 0x000000f31100720c */ /* 0x000fe40003fa6270 */
[----:B------:R-:W-:Y:S02]  /*5f40*/  IABS R4, R4 ;  /* 0x0000000400047213 */ /* 0x000fe40000000000 */
[----:B------:R-:W-:Y:S02]  /*5f50*/  IABS R32, R19 ;  /* 0x0000001300207213 */ /* 0x000fe40000000000 */
[----:B------:R-:W-:-:S02]  /*5f60*/  IABS R31, R31 ;  /* 0x0000001f001f7213 */ /* 0x000fc40000000000 */
[----:B------:R-:W-:Y:S02]  /*5f70*/  IABS R16, R16 ;  /* 0x0000001000107213 */ /* 0x000fe40000000000 */
[C---:B------:R-:W-:Y:S02]  /*5f80*/  ISETP.LT.OR P3, PT, R17.reuse, R251, P3 ;  /* 0x000000fb1100720c */ /* 0x040fe40001f61670 */
[----:B------:R-:W-:Y:S01]  /*5f90*/  ISETP.LT.OR P5, PT, R17, R248, P5 ;  /* 0x000000f81100720c */ /* 0x000fe20002fa1670 */
[----:B------:R-:W-:Y:S01]  /*5fa0*/  IMAD.IADD R17, R249, 0x1, -R17 ;  /* 0x00000001f9117824 */ /* 0x000fe200078e0a11 */
[----:B------:R-:W-:Y:S02]  /*5fb0*/  I2FP.F32.S32 R4, R4 ;  /* 0x0000000400047245 */ /* 0x000fe40000201400 */
[----:B------:R-:W-:Y:S02]  /*5fc0*/  I2FP.F32.S32 R32, R32 ;  /* 0x0000002000207245 */ /* 0x000fe40000201400 */
[----:B------:R-:W-:Y:S01]  /*5fd0*/  I2FP.F32.S32 R31, R31 ;  /* 0x0000001f001f7245 */ /* 0x000fe20000201400 */
[----:B------:R-:W-:Y:S01]  /*5fe0*/  FFMA.FTZ R4, R4, -UR17, R55 ;  /* 0x8000001104047c23 */ /* 0x000fe20008010037 */
[----:B------:R-:W-:Y:S01]  /*5ff0*/  I2FP.F32.S32 R16, R16 ;  /* 0x0000001000107245 */ /* 0x000fe20000201400 */
[----:B------:R-:W-:Y:S01]  /*6000*/  FFMA.FTZ R25, R32, -UR17, R25 ;  /* 0x8000001120197c23 */ /* 0x000fe20008010019 */
[----:B------:R-:W-:Y:S01]  /*6010*/  IABS R17, R17 ;  /* 0x0000001100117213 */ /* 0x000fe20000000000 */
[----:B------:R-:W-:Y:S01]  /*6020*/  FFMA.FTZ R31, R31, -UR17, R20 ;  /* 0x800000111f1f7c23 */ /* 0x000fe20008010014 */
[----:B------:R-:W-:Y:S01]  /*6030*/  IABS R28, R28 ;  /* 0x0000001c001c7213 */ /* 0x000fe20000000000 */
[----:B------:R-:W-:Y:S01]  /*6040*/  FFMA.FTZ R21, R16, -UR17, R21 ;  /* 0x8000001110157c23 */ /* 0x000fe20008010015 */
[----:B------:R-:W-:Y:S01]  /*6050*/  VIADD R16, R2, 0x31 ;  /* 0x0000003102107836 */ /* 0x000fe20000000000 */
[----:B------:R-:W-:Y:S01]  /*6060*/  I2FP.F32.S32 R17, R17 ;  /* 0x0000001100117245 */ /* 0x000fe20000201400 */
[----:B------:R-:W-:Y:S01]  /*6070*/  IMAD.IADD R20, R249, 0x1, -R18 ;  /* 0x00000001f9147824 */ /* 0x000fe200078e0a12 */
[----:B------:R-:W-:-:S02]  /*6080*/  I2FP.F32.S32 R28, R28 ;  /* 0x0000001c001c7245 */ /* 0x000fc40000201400 */
[----:B------:R-:W-:Y:S01]  /*6090*/  FSEL R4, R4, -INF , !P4 ;  /* 0xff80000004047808 */ /* 0x000fe20006000000 */
[----:B------:R-:W-:Y:S01]  /*60a0*/  FFMA.FTZ R22, R17, -UR17, R22 ;  /* 0x8000001111167c23 */ /* 0x000fe20008010016 */
[----:B------:R-:W-:Y:S01]  /*60b0*/  FSEL R183, R24, -INF , !P2 ;  /* 0xff80000018b77808 */ /* 0x000fe20005000000 */
[----:B------:R-:W-:Y:S01]  /*60c0*/  VIADD R17, R2, 0x30 ;  /* 0x0000003002117836 */ /* 0x000fe20000000000 */
[----:B------:R-:W-:Y:S01]  /*60d0*/  ISETP.GE.AND P4, PT, R18, R250, PT ;  /* 0x000000fa1200720c */ /* 0x000fe20003f86270 */
[----:B------:R-:W-:Y:S01]  /*60e0*/  FFMA.FTZ R27, R28, -UR17, R27 ;  /* 0x800000111c1b7c23 */ /* 0x000fe2000801001b */
[----:B------:R-:W-:Y:S01]  /*60f0*/  ISETP.GE.AND P2, PT, R18, R243, PT ;  /* 0x000000f31200720c */ /* 0x000fe20003f46270 */
[----:B------:R-:W-:Y:S01]  /*6100*/  IMAD.IADD R19, R252, 0x1, -R17 ;  /* 0x00000001fc137824 */ /* 0x000fe200078e0a11 */
[----:B------:R-:W-:Y:S02]  /*6110*/  FSEL R181, R25, -INF , !P6 ;  /* 0xff80000019b57808 */ /* 0x000fe40007000000 */
[----:B------:R-:W-:-:S02]  /*6120*/  FSEL R31, R31, -INF , !P3 ;  /* 0xff8000001f1f7808 */ /* 0x000fc40005800000 */
[C---:B------:R-:W-:Y:S02]  /*6130*/  ISETP.GE.AND P6, PT, R16.reuse, R250, PT ;  /* 0x000000fa1000720c */ /* 0x040fe40003fc6270 */
[----:B------:R-:W-:Y:S02]  /*6140*/  ISETP.GE.AND P3, PT, R16, R243, PT ;  /* 0x000000f31000720c */ /* 0x000fe40003f66270 */
[CC--:B------:R-:W-:Y:S02]  /*6150*/  ISETP.LT.OR P4, PT, R18.reuse, R251.reuse, P4 ;  /* 0x000000fb1200720c */ /* 0x0c0fe40002781670 */
[-C--:B------:R-:W-:Y:S01]  /*6160*/  ISETP.LT.OR P2, PT, R18, R248.reuse, P2 ;  /* 0x000000f81200720c */ /* 0x080fe20001741670 */
[--C-:B------:R-:W-:Y:S01]  /*6170*/  IMAD.IADD R18, R252, 0x1, -R16.reuse ;  /* 0x00000001fc127824 */ /* 0x100fe200078e0a10 */
        /* <DEDUP_REMOVED lines=10> */
[C---:B------:R-:W-:Y:S02]  /*6220*/  ISETP.LT.OR P1, PT, R17.reuse, R251, P1 ;  /* 0x000000fb1100720c */ /* 0x040fe40000f21670 */
[----:B------:R-:W-:Y:S01]  /*6230*/  ISETP.LT.OR P0, PT, R17, R248, P0 ;  /* 0x000000f81100720c */ /* 0x000fe20000701670 */
[----:B------:R-:W-:Y:S01]  /*6240*/  IMAD.IADD R17, R249, 0x1, -R17 ;  /* 0x00000001f9117824 */ /* 0x000fe200078e0a11 */
[----:B------:R-:W-:Y:S02]  /*6250*/  I2FP.F32.S32 R20, R20 ;  /* 0x0000001400147245 */ /* 0x000fe40000201400 */
[----:B------:R-:W-:Y:S02]  /*6260*/  I2FP.F32.S32 R16, R16 ;  /* 0x0000001000107245 */ /* 0x000fe40000201400 */
[----:B------:R-:W-:Y:S01]  /*6270*/  I2FP.F32.S32 R19, R19 ;  /* 0x0000001300137245 */ /* 0x000fe20000201400 */
[----:B------:R-:W-:Y:S01]  /*6280*/  FFMA.FTZ R23, R20, -UR17, R23 ;  /* 0x8000001114177c23 */ /* 0x000fe20008010017 */
[----:B------:R-:W-:Y:S01]  /*6290*/  IABS R17, R17 ;  /* 0x0000001100117213 */ /* 0x000fe20000000000 */
[----:B------:R-:W-:Y:S01]  /*62a0*/  FFMA.FTZ R71, R16, -UR17, R71 ;  /* 0x8000001110477c23 */ /* 0x000fe20008010047 */
[----:B------:R-:W-:Y:S01]  /*62b0*/  IABS R18, R18 ;  /* 0x0000001200127213 */ /* 0x000fe20000000000 */
[----:B------:R-:W-:Y:S01]  /*62c0*/  FFMA.FTZ R68, R19, -UR17, R68 ;  /* 0x8000001113447c23 */ /* 0x000fe20008010044 */
[C---:B------:R-:W-:Y:S01]  /*62d0*/  VIADD R16, R2.reuse, 0x38 ;  /* 0x0000003802107836 */ /* 0x040fe20000000000 */
[----:B------:R-:W-:Y:S01]  /*62e0*/  I2FP.F32.S32 R17, R17 ;  /* 0x0000001100117245 */ /* 0x000fe20000201400 */
[----:B------:R-:W-:Y:S01]  /*62f0*/  VIADD R2, R2, 0x39 ;  /* 0x0000003902027836 */ /* 0x000fe20000000000 */
[----:B------:R-:W-:-:S02]  /*6300*/  I2FP.F32.S32 R18, R18 ;  /* 0x0000001200127245 */ /* 0x000fc40000201400 */
[----:B------:R-:W-:Y:S01]  /*6310*/  FSEL R182, R22, -INF , !P5 ;  /* 0xff80000016b67808 */ /* 0x000fe20006800000 */
[----:B------:R-:W-:Y:S01]  /*6320*/  FFMA.FTZ R70, R17, -UR17, R70 ;  /* 0x8000001111467c23 */ /* 0x000fe20008010046 */
[----:B------:R-:W-:Y:S01]  /*6330*/  FSEL R194, R23, -INF , !P2 ;  /* 0xff80000017c27808 */ /* 0x000fe20005000000 */
[----:B------:R-:W-:Y:S01]  /*6340*/  FFMA.FTZ R69, R18, -UR17, R69 ;  /* 0x8000001112457c23 */ /* 0x000fe20008010045 */
[----:B------:R-:W-:Y:S01]  /*6350*/  ISETP.GE.AND P5, PT, R16, R250, PT ;  /* 0x000000fa1000720c */ /* 0x000fe20003fa6270 */
[--C-:B------:R-:W-:Y:S01]  /*6360*/  IMAD.IADD R17, R252, 0x1, -R16.reuse ;  /* 0x00000001fc117824 */ /* 0x100fe200078e0a10 */
[----:B------:R-:W-:Y:S01]  /*6370*/  FSEL R29, R21, -INF , !P4 ;  /* 0xff800000151d7808 */ /* 0x000fe20006000000 */
[----:B------:R-:W-:Y:S01]  /*6380*/  IMAD.IADD R18, R249, 0x1, -R16 ;  /* 0x00000001f9127824 */ /* 0x000fe200078e0a10 */
[----:B------:R-:W-:Y:S02]  /*6390*/  ISETP.GE.AND P2, PT, R16, R243, PT ;  /* 0x000000f31000720c */ /* 0x000fe40003f46270 */
        /* <DEDUP_REMOVED lines=10> */
[----:B------:R-:W-:Y:S02]  /*6440*/  IABS R19, R17 ;  /* 0x0000001100137213 */ /* 0x000fe40000000000 */
[----:B------:R-:W-:Y:S02]  /*6450*/  PLOP3.LUT P0, PT, PT, PT, UP0, 0x80, 0x0 ;  /* 0x000000000000781c */ /* 0x000fe40003f0f008 */
[----:B------:R-:W-:Y:S02]  /*6460*/  IABS R17, R18 ;  /* 0x0000001200117213 */ /* 0x000fe40000000000 */
[----:B------:R-:W-:Y:S02]  /*6470*/  IABS R16, R16 ;  /* 0x0000001000107213 */ /* 0x000fe40000000000 */
[----:B------:R-:W-:Y:S02]  /*6480*/  IABS R2, R2 ;  /* 0x0000000200027213 */ /* 0x000fe40000000000 */
[----:B------:R-:W-:-:S02]  /*6490*/  I2FP.F32.S32 R19, R19 ;  /* 0x0000001300137245 */ /* 0x000fc40000201400 */
[----:B------:R-:W-:Y:S02]  /*64a0*/  I2FP.F32.S32 R17, R17 ;  /* 0x0000001100117245 */ /* 0x000fe40000201400 */
        /* <DEDUP_REMOVED lines=8> */
[----:B------:R-:W-:-:S02]  /*6530*/  FSEL R193, R72, -INF , !P5 ;  /* 0xff80000048c17808 */ /* 0x000fc40006800000 */
[----:B------:R-:W-:Y:S02]  /*6540*/  FSEL R186, R74, -INF , !P2 ;  /* 0xff8000004aba7808 */ /* 0x000fe40005000000 */
[----:B------:R-:W-:Y:S02]  /*6550*/  FSEL R191, R73, -INF , !P4 ;  /* 0xff80000049bf7808 */ /* 0x000fe40006000000 */
[----:B------:R-:W-:Y:S01]  /*6560*/  FSEL R184, R75, -INF , !P1 ;  /* 0xff8000004bb87808 */ /* 0x000fe20004800000 */
[----:B------:R-:W-:Y:S06]  /*6570*/  @!P0 BRA `(.L_x_302) ;  /* 0x0000000800548947 */ /* 0x000fec0003800000 */
[----:B------:R-:W-:Y:S01]  /*6580*/  ULDC UR6, c[0x0][0x2d0] ;  /* 0x0000b40000067ab9 */ /* 0x000fe20000000800 */
[----:B------:R-:W-:Y:S01]  /*6590*/  UIADD3 UR7, UR22, -0x2, URZ ;  /* 0xfffffffe16077890 */ /* 0x000fe2000fffe03f */
        /* <DEDUP_REMOVED lines=23> */
[C---:B------:R-:W-:Y:S01]  /*6710*/  @!P4 LEA.HI.X R43, R26.reuse, R17, R32, 0x1, P1 ;  /* 0x000000111a2bc211 */ /* 0x040fe200008f0c20 */
[----:B------:R2:W-:Y:S02]  /*6720*/  @P5 STS.128 [R242+0xa000], RZ ;  /* 0x00a000fff2005388 */ /* 0x0005e40000000c00 */
[----:B------:R-:W3:Y:S01]  /*6730*/  @!P5 LDC.64 R18, c[0x0][0x218] ;  /* 0x00008600ff12db82 */ /* 0x000ee20000000a00 */
[----:B----4-:R-:W-:-:S04]  /*6740*/  @!P5 LEA R24, P2, R26, R24, 0x1 ;  /* 0x000000181a18d211 */ /* 0x010fc800078408ff */
[C-C-:B------:R-:W-:Y:S02]  /*6750*/  @!P5 LEA.HI.X R25, R26.reuse, R25, R32.reuse, 0x1, P2 ;  /* 0x000000191a19d211 */ /* 0x140fe400010f0c20 */
[C---:B------:R-:W-:Y:S01]  /*6760*/  IADD3 R35, P2, R26.reuse, UR40, RZ ;  /* 0x000000281a237c10 */ /* 0x040fe2000ff5e0ff */
        /* <DEDUP_REMOVED lines=25> */
[----:B------:R-:W3:Y:S02]  /*6900*/  @!P4 LDC.64 R22, c[0x0][0x218] ;  /* 0x00008600ff16cb82 */ /* 0x000ee40000000a00 */
[----:B------:R-:W-:Y:S01]  /*6910*/  @!PT LDS RZ, [RZ] ;  /* 0x00000000fffff984 */ /* 0x000fe20000000800 */
[----:B------:R-:W-:Y:S01]  /*6920*/  @!PT LDS RZ, [RZ] ;  /* 0x00000000fffff984 */ /* 0x000fe20000000800 */
[----:B------:R-:W-:Y:S01]  /*6930*/  @!PT LDS RZ, [RZ] ;  /* 0x00000000fffff984 */ /* 0x000fe20000000800 */
[----:B------:R-:W-:Y:S04]  /*6940*/  @!P6 LDGSTS.E.BYPASS.LTC128B.128 [R242+0x8800], desc[UR34][R48.64] ;  /* 0x0880000030f2efae */ /* 0x000fe8000b901d62 */
[----:B------:R1:W-:Y:S02]  /*6950*/  @P5 STS.128 [R242+0xa800], RZ ;  /* 0x00a800fff2005388 */ /* 0x0003e40000000c00 */
[----:B-----5:R-:W5:Y:S01]  /*6960*/  @!P5 LDC.64 R24, c[0x0][0x218] ;  /* 0x00008600ff18db82 */ /* 0x020f620000000a00 */
[C---:B--2---:R-:W-:Y:S01]  /*6970*/  @!P3 LEA R44, P1, R35.reuse, R2, 0x1 ;  /* 0x00000002232cb211 */ /* 0x044fe200078208ff */
[----:B------:R-:W-:Y:S01]  /*6980*/  @!PT LDS RZ, [RZ] ;  /* 0x00000000fffff984 */ /* 0x000fe20000000800 */
[----:B------:R-:W-:Y:S01]  /*6990*/  @!PT LDS RZ, [RZ] ;  /* 0x00000000fffff984 */ /* 0x000fe20000000800 */
[----:B------:R-:W-:Y:S01]  /*69a0*/  @!PT LDS RZ, [RZ] ;  /* 0x00000000fffff984 */ /* 0x000fe20000000800 */
[----:B------:R3:W-:Y:S01]  /*69b0*/  @!P5 LDGSTS.E.BYPASS.LTC128B.128 [R242+0xa800], desc[UR34][R46.64+0x80] ;  /* 0x0a8000802ef2dfae */ /* 0x0007e2000b901d62 */
[----:B----4-:R-:W-:-:S03]  /*69c0*/  @!P4 LEA R42, P2, R35, R16, 0x1 ;  /* 0x00000010232ac211 */ /* 0x010fc600078408ff */
[----:B------:R2:W-:Y:S01]  /*69d0*/  @P4 STS.128 [R242+0xc800], RZ ;  /* 0x00c800fff2004388 */ /* 0x0005e20000000c00 */
[C-C-:B------:R-:W-:Y:S01]  /*69e0*/  @!P3 LEA.HI.X R45, R35.reuse, R3, R32.reuse, 0x1, P1 ;  /* 0x00000003232db211 */ /* 0x140fe200008f0c20 */
[----:B------:R-:W4:Y:S01]  /*69f0*/  @!P3 LDC.64 R20, c[0x0][0x218] ;  /* 0x00008600ff14bb82 */ /* 0x000f220000000a00 */
[C---:B------:R-:W-:Y:S02]  /*6a00*/  @!P4 LEA.HI.X R43, R35.reuse, R17, R32, 0x1, P2 ;  /* 0x00000011232bc211 */ /* 0x040fe400010f0c20 */
[----:B------:R-:W-:-:S03]  /*6a10*/  IADD3 R34, P2, R35, UR40, RZ ;  /* 0x0000002823227c10 */ /* 0x000fc6000ff5e0ff */
[----:B------:R-:W-:Y:S01]  /*6a20*/  @!PT LDS RZ, [RZ] ;  /* 0x00000000fffff984 */ /* 0x000fe20000000800 */
[----:B------:R-:W-:Y:S01]  /*6a30*/  @!PT LDS RZ, [RZ] ;  /* 0x00000000fffff984 */ /* 0x000fe20000000800 */
[----:B------:R-:W-:Y:S01]  /*6a40*/  @!PT LDS RZ, [RZ] ;  /* 0x00000000fffff984 */ /* 0x000fe20000000800 */
[----:B------:R2:W-:Y:S01]  /*6a50*/  @!P4 LDGSTS.E.BYPASS.LTC128B.128 [R242+0xc800], desc[UR34][R42.64+0x100] ;  /* 0x0c8001002af2cfae */ /* 0x0005e2000b901d62 */
[----:B-1----:R-:W-:Y:S01]  /*6a60*/  @!P6 LEA R26, P1, R34, R26, 0x1 ;  /* 0x0000001a221ae211 */ /* 0x002fe200078208ff */
[----:B------:R-:W1:Y:S01]  /*6a70*/  @!P6 LDC.64 R18, c[0x0][0x218] ;  /* 0x00008600ff12eb82 */ /* 0x000e620000000a00 */
[----:B------:R-:W-:Y:S01]  /*6a80*/  IADD3.X R32, R32, UR39, RZ, P2, !PT ;  /* 0x0000002720207c10 */ /* 0x000fe200097fe4ff */
[----:B------:R2:W-:Y:S03]  /*6a90*/  @P3 STS.128 [R242+0xe800], RZ ;  /* 0x00e800fff2003388 */ /* 0x0005e60000000c00 */
[C---:B------:R-:W-:Y:S01]  /*6aa0*/  @!P6 LEA.HI.X R27, R34.reuse, R27, R32, 0x1, P1 ;  /* 0x0000001b221be211 */ /* 0x040fe200008f0c20 */
[----:B------:R-:W-:Y:S01]  /*6ab0*/  @!PT LDS RZ, [RZ] ;  /* 0x00000000fffff984 */ /* 0x000fe20000000800 */
[----:B------:R-:W-:Y:S01]  /*6ac0*/  @!PT LDS RZ, [RZ] ;  /* 0x00000000fffff984 */ /* 0x000fe20000000800 */
[----:B------:R-:W-:Y:S01]  /*6ad0*/  @!PT LDS RZ, [RZ] ;  /* 0x00000000fffff984 */ /* 0x000fe20000000800 */
[----:B------:R2:W-:Y:S02]  /*6ae0*/  @!P3 LDGSTS.E.BYPASS.LTC128B.128 [R242+0xe800], desc[UR34][R44.64+0x180] ;  /* 0x0e8001802cf2bfae */ /* 0x0005e4000b901d62 */
[----:B------:R-:W2:Y:S01]  /*6af0*/  @!P5 LDC.64 R16, c[0x0][0x218] ;  /* 0x00008600ff10db82 */ /* 0x000ea20000000a00 */
[C---:B-----5:R-:W-:Y:S01]  /*6b00*/  @!P5 LEA R24, P2, R34.reuse, R24, 0x1 ;  /* 0x000000182218d211 */ /* 0x060fe200078408ff */
[----:B------:R1:W-:Y:S01]  /*6b10*/  @P6 STS.128 [R242+0x9000], RZ ;  /* 0x009000fff2006388 */ /* 0x0003e20000000c00 */
[----:B---3--:R-:W-:-:S03]  /*6b20*/  @!P4 LEA R46, P1, R34, R22, 0x1 ;  /* 0x00000016222ec211 */ /* 0x008fc600078208ff */
[----:B------:R-:W-:Y:S01]  /*6b30*/  @!PT LDS RZ, [RZ] ;  /* 0x00000000fffff984 */ /* 0x000fe20000000800 */
[----:B------:R-:W-:Y:S01]  /*6b40*/  @!PT LDS RZ, [RZ] ;  /* 0x00000000fffff984 */ /* 0x000fe20000000800 */
[----:B------:R-:W-:Y:S01]  /*6b50*/  @!PT LDS RZ, [RZ] ;  /* 0x00000000fffff984 */ /* 0x000fe20000000800 */
[----:B------:R3:W-:Y:S01]  /*6b60*/  @!P6 LDGSTS.E.BYPASS.LTC128B.128 [R242+0x9000], desc[UR34][R26.64] ;  /* 0x090000001af2efae */ /* 0x0007e2000b901d62 */
[C-C-:B------:R-:W-:Y:S01]  /*6b70*/  @!P5 LEA.HI.X R25, R34.reuse, R25, R32.reuse, 0x1, P2 ;  /* 0x000000192219d211 */ /* 0x140fe200010f0c20 */
[----:B------:R-:W5:Y:S01]  /*6b80*/  @!P4 LDC.64 R2, c[0x0][0x218] ;  /* 0x00008600ff02cb82 */ /* 0x000f620000000a00 */
[C-C-:B------:R-:W-:Y:S01]  /*6b90*/  @!P4 LEA.HI.X R47, R34.reuse, R23, R32.reuse, 0x1, P1 ;  /* 0x00000017222fc211 */ /* 0x140fe200008f0c20 */
[----:B------:R3:W-:Y:S01]  /*6ba0*/  @P5 STS.128 [R242+0xb000], RZ ;  /* 0x00b000fff2005388 */ /* 0x0007e20000000c00 */
[C---:B----4-:R-:W-:Y:S02]  /*6bb0*/  @!P3 LEA R48, P1, R34.reuse, R20, 0x1 ;  /* 0x000000142230b211 */ /* 0x050fe400078208ff */
[C---:B------:R-:W-:Y:S01]  /*6bc0*/  IADD3 R22, P2, R34.reuse, UR40, RZ ;  /* 0x0000002822167c10 */ /* 0x040fe2000ff5e0ff */
[----:B------:R-:W-:Y:S01]  /*6bd0*/  @!PT LDS RZ, [RZ] ;  /* 0x00000000fffff984 */ /* 0x000fe20000000800 */
[----:B------:R-:W-:Y:S01]  /*6be0*/  @!PT LDS RZ, [RZ] ;  /* 0x00000000fffff984 */ /* 0x000fe20000000800 */
[----:B------:R-:W-:Y:S01]  /*6bf0*/  @!PT LDS RZ, [RZ] ;  /* 0x00000000fffff984 */ /* 0x000fe20000000800 */
[----:B------:R3:W-:Y:S01]  /*6c00*/  @!P5 LDGSTS.E.BYPASS.LTC128B.128 [R242+0xb000], desc[UR34][R24.64+0x80] ;  /* 0x0b00008018f2dfae */ /* 0x0007e2000b901d62 */
[----:B------:R-:W-:Y:S02]  /*6c10*/  @!P3 LEA.HI.X R49, R34, R21, R32, 0x1, P1 ;  /* 0x000000152231b211 */ /* 0x000fe400008f0c20 */
[----:B-1----:R-:W-:Y:S01]  /*6c20*/  @!P6 LEA R18, P1, R22, R18, 0x1 ;  /* 0x000000121612e211 */ /* 0x002fe200078208ff */
[----:B------:R3:W-:Y:S01]  /*6c30*/  @P4 STS.128 [R242+0xd000], RZ ;  /* 0x00d000fff2004388 */ /* 0x0007e20000000c00 */
[----:B------:R-:W-:-:S03]  /*6c40*/  IADD3.X R21, R32, UR39, RZ, P2, !PT ;  /* 0x0000002720157c10 */ /* 0x000fc600097fe4ff */
[----:B------:R-:W-:Y:S01]  /*6c50*/  @!PT LDS RZ, [RZ] ;  /* 0x00000000fffff984 */ /* 0x000fe20000000800 */
[----:B------:R-:W-:Y:S01]  /*6c60*/  @!PT LDS RZ, [RZ] ;  /* 0x00000000fffff984 */ /* 0x000fe20000000800 */
[----:B------:R-:W-:Y:S01]  /*6c70*/  @!PT LDS RZ, [RZ] ;  /* 0x00000000fffff984 */ /* 0x000fe20000000800 */
[----:B------:R3:W-:Y:S01]  /*6c80*/  @!P4 LDGSTS.E.BYPASS.LTC128B.128 [R242+0xd000], desc[UR34][R46.64+0x100] ;  /* 0x0d0001002ef2cfae */ /* 0x0007e2000b901d62 */
[C-C-:B------:R-:W-:Y:S02]  /*6c90*/  @!P6 LEA.HI.X R19, R22.reuse, R19, R21.reuse, 0x1, P1 ;  /* 0x000000131613e211 */ /* 0x140fe400008f0c15 */
[C---:B--2---:R-:W-:Y:S01]  /*6ca0*/  @!P5 LEA R16, P2, R22.reuse, R16, 0x1 ;  /* 0x000000101610d211 */ /* 0x044fe200078408ff */
[----:B------:R3:W-:Y:S03]  /*6cb0*/  @P3 STS.128 [R242+0xf000], RZ ;  /* 0x00f000fff2003388 */ /* 0x0007e60000000c00 */
[C---:B------:R-:W-:Y:S01]  /*6cc0*/  @!P5 LEA.HI.X R17, R22.reuse, R17, R21, 0x1, P2 ;  /* 0x000000111611d211 */ /* 0x040fe200010f0c15 */
[----:B------:R-:W-:Y:S01]  /*6cd0*/  @!PT LDS RZ, [RZ] ;  /* 0x00000000fffff984 */ /* 0x000fe20000000800 */
[----:B------:R-:W-:Y:S01]  /*6ce0*/  @!PT LDS RZ, [RZ] ;  /* 0x00000000fffff984 */ /* 0x000fe20000000800 */
[----:B------:R-:W-:Y:S01]  /*6cf0*/  @!PT LDS RZ, [RZ] ;  /* 0x00000000fffff984 */ /* 0x000fe20000000800 */
[----:B------:R3:W-:Y:S01]  /*6d00*/  @!P3 LDGSTS.E.BYPASS.LTC128B.128 [R242+0xf000], desc[UR34][R48.64+0x180] ;  /* 0x0f00018030f2bfae */ /* 0x0007e2000b901d62 */
[----:B-----5:R-:W-:-:S03]  /*6d10*/  @!P4 LEA R2, P1, R22, R2, 0x1 ;  /* 0x000000021602c211 */ /* 0x020fc600078208ff */
        /* <DEDUP_REMOVED lines=25> */
.L_x_304:
[----:B------:R-:W-:Y:S05]  /*6eb0*/  BSYNC B0 ;  /* 0x0000000000007941 */ /* 0x000fea0003800000 */
.L_x_303:
[----:B------:R-:W0:Y:S02]  /*6ec0*/  LDGDEPBAR ;  /* 0x00000000000079af */ /* 0x000e240000000000 */
.L_x_302:
[----:B---3--:R-:W-:Y:S01]  /*6ed0*/  FMNMX.FTZ R16, R41, R39, !PT ;  /* 0x0000002729107209 */ /* 0x008fe20007810000 */
        /* <DEDUP_REMOVED lines=31> */
[----:B------:R-:W2:Y:S03]  /*70d0*/  SHFL.BFLY PT, R17, R16, 0x2, 0x1f ;  /* 0x0c401f0010117f89 */ /* 0x000ea600000e0000 */
[-C--:B------:R-:W-:Y:S01]  /*70e0*/  LEA R222, R7, R224.reuse, 0x1 ;  /* 0x000000e007de7211 */ /* 0x080fe200078e08ff */
[----:B-1----:R-:W1:Y:S01]  /*70f0*/  SHFL.BFLY PT, R2, R19, 0x2, 0x1f ;  /* 0x0c401f0013027f89 */ /* 0x002e6200000e0000 */
[C---:B------:R-:W-:Y:S02]  /*7100*/  LEA R221, R5.reuse, R224, 0x1 ;  /* 0x000000e005dd7211 */ /* 0x040fe400078e08ff */
[----:B------:R-:W-:Y:S01]  /*7110*/  LEA R220, R5, R222, 0x1 ;  /* 0x000000de05dc7211 */ /* 0x000fe200078e08ff */
[----:B------:R-:W-:Y:S04]  /*7120*/  LDSM.16.MT88.4 R156, [R224+0x10000] ;  /* 0x01000000e09c783b */ /* 0x000fe80000004200 */
[----:B------:R-:W-:Y:S04]  /*7130*/  LDSM.16.MT88.4 R132, [R220+0x10000] ;  /* 0x01000000dc84783b */ /* 0x000fe80000004200 */
[----:B------:R-:W-:Y:S04]  /*7140*/  LDSM.16.MT88.4 R148, [R222+0x10000] ;  /* 0x01000000de94783b */ /* 0x000fe80000004200 */
[----:B------:R-:W-:Y:S01]  /*7150*/  LDSM.16.MT88.4 R140, [R221+0x10000] ;  /* 0x01000000dd8c783b */ /* 0x000fe20000004200 */
[----:B--2---:R-:W-:-:S03]  /*7160*/  FMNMX.FTZ R17, R16, R17, !PT ;  /* 0x0000001110117209 */ /* 0x004fc60007810000 */
[----:B------:R-:W-:Y:S01]  /*7170*/  LDSM.16.MT88.4 R48, [R222+0x12000] ;  /* 0x01200000de30783b */ /* 0x000fe20000004200 */
[----:B-1----:R-:W-:-:S03]  /*7180*/  FMNMX.FTZ R2, R19, R2, !PT ;  /* 0x0000000213027209 */ /* 0x002fc60007810000 */
        /* <DEDUP_REMOVED lines=12> */
[C---:B------:R-:W-:Y:S01]  /*7250*/  FMUL.FTZ R189, R3.reuse, UR10 ;  /* 0x0000000a03bd7c20 */ /* 0x040fe20008410000 */
[----:B------:R-:W-:Y:S01]  /*7260*/  FSEL R192, R192, RZ, P1 ;  /* 0x000000ffc0c07208 */ /* 0x000fe20000800000 */
[----:B------:R-:W-:Y:S01]  /*7270*/  LDSM.16.MT88.4 R104, [R224+0x16000] ;  /* 0x01600000e068783b */ /* 0x000fe20000004200 */
[----:B------:R-:W-:-:S03]  /*7280*/  FSETP.NEU.FTZ.AND P1, PT, R3, -INF , PT ;  /* 0xff8000000300780b */ /* 0x000fc60003f3d000 */
[--C-:B------:R-:W-:Y:S01]  /*7290*/  FFMA.FTZ R177, R41, UR10, -R192.reuse ;  /* 0x0000000a29b17c23 */ /* 0x100fe200080108c0 */
[----:B------:R-:W-:Y:S01]  /*72a0*/  FSEL R189, R189, RZ, P1 ;  /* 0x000000ffbdbd7208 */ /* 0x000fe20000800000 */
[----:B------:R-:W1:Y:S01]  /*72b0*/  LDSM.16.MT88.4 R40, [R224+0x12000] ;  /* 0x01200000e028783b */ /* 0x000e620000004200 */
        /* <DEDUP_REMOVED lines=8> */
[----:B------:R-:W2:Y:S01]  /*7340*/  LDSM.16.MT88.4 R112, [R222+0x16000] ;  /* 0x01600000de70783b */ /* 0x000ea20000004200 */
[--C-:B------:R-:W-:Y:S01]  /*7350*/  FFMA.FTZ R34, R13, UR10, -R192.reuse ;  /* 0x0000000a0d227c23 */ /* 0x100fe200080108c0 */
[----:B------:R-:W-:Y:S01]  /*7360*/  MUFU.EX2 R177, R177 ;  /* 0x000000b100b17308 */ /* 0x000fe20000000800 */
[--C-:B------:R-:W-:Y:S01]  /*7370*/  FFMA.FTZ R33, R6, UR10, -R189.reuse ;  /* 0x0000000a06217c23 */ /* 0x100fe200080108bd */
[----:B------:R-:W3:Y:S01]  /*7380*/  LDSM.16.MT88.4 R120, [R221+0x16000] ;  /* 0x01600000dd78783b */ /* 0x000ee20000004200 */
[--C-:B------:R-:W-:Y:S01]  /*7390*/  FFMA.FTZ R0, R4, UR10, -R189.reuse ;  /* 0x0000000a04007c23 */ /* 0x100fe200080108bd */
[--C-:B------:R-:W-:Y:S01]  /*73a0*/  FFMA.FTZ R35, R11, UR10, -R192.reuse ;  /* 0x0000000a0b237c23 */ /* 0x100fe200080108c0 */
[--C-:B------:R-:W-:Y:S01]  /*73b0*/  FFMA.FTZ R2, R9, UR10, -R192.reuse ;  /* 0x0000000a09027c23 */ /* 0x100fe200080108c0 */
[----:B------:R-:W4:Y:S01]  /*73c0*/  LDSM.16.MT88.4 R12, [R220+0x16000] ;  /* 0x01600000dc0c783b */ /* 0x000f220000004200 */
[--C-:B------:R-:W-:Y:S01]  /*73d0*/  FFMA.FTZ R169, R10, UR10, -R189.reuse ;  /* 0x0000000a0aa97c23 */ /* 0x100fe200080108bd */
[----:B------:R-:W5:Y:S01]  /*73e0*/  MUFU.EX2 R174, R174 ;  /* 0x000000ae00ae7308 */ /* 0x000f620000000800 */
[--C-:B------:R-:W-:Y:S01]  /*73f0*/  FFMA.FTZ R32, R8, UR10, -R189.reuse ;  /* 0x0000000a08207c23 */ /* 0x100fe200080108bd */
[----:B------:R-:W4:Y:S01]  /*7400*/  LDSM.16.MT88.4 R4, [R220+0x10800] ;  /* 0x01080000dc04783b */ /* 0x000f220000004200 */
[--C-:B------:R-:W-:Y:S01]  /*7410*/  FFMA.FTZ R176, R183, UR10, -R192.reuse ;  /* 0x0000000ab7b07c23 */ /* 0x100fe200080108c0 */
[--C-:B------:R-:W-:Y:S01]  /*7420*/  FFMA.FTZ R181, R181, UR10, -R192.reuse ;  /* 0x0000000ab5b57c23 */ /* 0x100fe200080108c0 */
[--C-:B------:R-:W-:Y:S01]  /*7430*/  FFMA.FTZ R178, R31, UR10, -R192.reuse ;  /* 0x0000000a1fb27c23 */ /* 0x100fe200080108c0 */
[----:B------:R-:W4:Y:S01]  /*7440*/  LDSM.16.MT88.4 R8, [R224+0x12800] ;  /* 0x01280000e008783b */ /* 0x000f220000004200 */
[--C-:B------:R-:W-:Y:S01]  /*7450*/  FFMA.FTZ R183, R29, UR10, -R192.reuse ;  /* 0x0000000a1db77c23 */ /* 0x100fe200080108c0 */
[----:B------:R-:W-:Y:S01]  /*7460*/  MUFU.EX2 R173, R173 ;  /* 0x000000ad00ad7308 */ /* 0x000fe20000000800 */
[--C-:B------:R-:W-:Y:S01]  /*7470*/  FFMA.FTZ R180, R28, UR10, -R189.reuse ;  /* 0x0000000a1cb47c23 */ /* 0x100fe200080108bd */
[----:B------:R-:W4:Y:S01]  /*7480*/  LDSM.16.MT88.4 R20, [R221+0x10800] ;  /* 0x01080000dd14783b */ /* 0x000f220000004200 */
[--C-:B------:R-:W-:Y:S01]  /*7490*/  FFMA.FTZ R185, R196, UR10, -R189.reuse ;  /* 0x0000000ac4b97c23 */ /* 0x100fe200080108bd */
[--C-:B------:R-:W-:Y:S01]  /*74a0*/  FFMA.FTZ R182, R182, UR10, -R189.reuse ;  /* 0x0000000ab6b67c23 */ /* 0x100fe200080108bd */
[--C-:B------:R-:W-:Y:S01]  /*74b0*/  FFMA.FTZ R187, R194, UR10, -R189.reuse ;  /* 0x0000000ac2bb7c23 */ /* 0x100fe200080108bd */
[----:B------:R-:W4:Y:S01]  /*74c0*/  LDSM.16.MT88.4 R16, [R224+0x10800] ;  /* 0x01080000e010783b */ /* 0x000f220000004200 */
[--C-:B------:R-:W-:Y:S01]  /*74d0*/  FFMA.FTZ R194, R197, UR10, -R192.reuse ;  /* 0x0000000ac5c27c23 */ /* 0x100fe200080108c0 */
[----:B------:R-:W1:Y:S01]  /*74e0*/  MUFU.EX2 R168, R168 ;  /* 0x000000a800a87308 */ /* 0x000e620000000800 */
[----:B-----5:R-:W-:Y:S01]  /*74f0*/  F2FP.F16.F32.PACK_AB R128, R174, R177 ;  /* 0x000000b1ae80723e */ /* 0x020fe200000000ff */
[----:B------:R-:W-:Y:S01]  /*7500*/  LDSM.16.MT88.4 R24, [R222+0x10800] ;  /* 0x01080000de18783b */ /* 0x000fe20000004200 */
[--C-:B------:R-:W-:Y:S01]  /*7510*/  FFMA.FTZ R195, R195, UR10, -R192.reuse ;  /* 0x0000000ac3c37c23 */ /* 0x100fe200080108c0 */
[--C-:B------:R-:W-:Y:S01]  /*7520*/  FFMA.FTZ R193, R193, UR10, -R192.reuse ;  /* 0x0000000ac1c17c23 */ /* 0x100fe200080108c0 */
[----:B------:R-:W-:Y:S01]  /*7530*/  FFMA.FTZ R192, R191, UR10, -R192 ;  /* 0x0000000abfc07c23 */ /* 0x000fe200080108c0 */
[----:B------:R-:W-:Y:S01]  /*7540*/  LDSM.16.MT88.4 R28, [R224+0x11000] ;  /* 0x01100000e01c783b */ /* 0x000fe20000004200 */
[--C-:B------:R-:W-:Y:S01]  /*7550*/  FFMA.FTZ R190, R190, UR10, -R189.reuse ;  /* 0x0000000abebe7c23 */ /* 0x100fe200080108bd */
[----:B------:R-:W-:Y:S01]  /*7560*/  MUFU.EX2 R172, R172 ;  /* 0x000000ac00ac7308 */ /* 0x000fe20000000800 */
[--C-:B------:R-:W-:Y:S01]  /*7570*/  FFMA.FTZ R191, R188, UR10, -R189.reuse ;  /* 0x0000000abcbf7c23 */ /* 0x100fe200080108bd */
[--C-:B------:R-:W-:Y:S01]  /*7580*/  FFMA.FTZ R186, R186, UR10, -R189.reuse ;  /* 0x0000000ababa7c23 */ /* 0x100fe200080108bd */
[----:B------:R-:W-:Y:S01]  /*7590*/  FFMA.FTZ R189, R184, UR10, -R189 ;  /* 0x0000000ab8bd7c23 */ /* 0x000fe200080108bd */
[----:B------:R-:W-:-:S04]  /*75a0*/  FADD.FTZ R174, R177, R174 ;  /* 0x000000aeb1ae7221 */ /* 0x000fc80000010000 */
[----:B------:R-:W5:Y:S01]  /*75b0*/  MUFU.EX2 R179, R179 ;  /* 0x000000b300b37308 */ /* 0x000f620000000800 */
[----:B-1----:R-:W-:Y:S01]  /*75c0*/  F2FP.F16.F32.PACK_AB R130, R168, R173 ;  /* 0x000000ada882723e */ /* 0x002fe200000000ff */
[----:B------:R-:W-:-:S04]  /*75d0*/  FADD.FTZ R173, R173, R174 ;  /* 0x000000aeadad7221 */ /* 0x000fc80000010000 */
[----:B------:R-:W-:Y:S02]  /*75e0*/  FADD.FTZ R168, R168, R173 ;  /* 0x000000ada8a87221 */ /* 0x000fe40000010000 */
[----:B------:R-:W-:Y:S08]  /*75f0*/  MUFU.EX2 R175, R175 ;  /* 0x000000af00af7308 */ /* 0x000ff00000000800 */
[----:B------:R-:W1:Y:S01]  /*7600*/  MUFU.EX2 R170, R170 ;  /* 0x000000aa00aa7308 */ /* 0x000e620000000800 */
[----:B-----5:R-:W-:Y:S01]  /*7610*/  F2FP.F16.F32.PACK_AB R129, R179, R172 ;  /* 0x000000acb381723e */ /* 0x020fe200000000ff */
[----:B------:R-:W-:-:S06]  /*7620*/  FADD.FTZ R172, R172, R179 ;  /* 0x000000b3acac7221 */ /* 0x000fcc0000010000 */
[----:B------:R-:W-:Y:S08]  /*7630*/  MUFU.EX2 R171, R171 ;  /* 0x000000ab00ab7308 */ /* 0x000ff00000000800 */
[----:B------:R-:W5:Y:S01]  /*7640*/  MUFU.EX2 R34, R34 ;  /* 0x0000002200227308 */ /* 0x000f620000000800 */
[----:B-1----:R-:W-:Y:S01]  /*7650*/  F2FP.F16.F32.PACK_AB R131, R170, R175 ;  /* 0x000000afaa83723e */ /* 0x002fe200000000ff */
        /* <DEDUP_REMOVED lines=10> */
[----:B------:R-:W1:Y:S05]  /*7700*/  MUFU.EX2 R32, R32 ;  /* 0x0000002000207308 */ /* 0x000e6a0000000800 */
[C---:B------:R-:W-:Y:S03]  /*7710*/  HMMA.16816.F32 R152, R128.reuse, R148, RZ ;  /* 0x000000948098723c */ /* 0x040fe600000018ff */
[----:B------:R-:W-:Y:S03]  /*7720*/  MUFU.EX2 R33, R33 ;  /* 0x0000002100217308 */ /* 0x000fe60000000800 */
[C---:B------:R-:W-:Y:S05]  /*7730*/  HMMA.16816.F32 R144, R128.reuse, R140, RZ ;  /* 0x0000008c8090723c */ /* 0x040fea00000018ff */
[----:B------:R-:W1:Y:S01]  /*7740*/  MUFU.EX2 R0, R0 ;  /* 0x0000000000007308 */ /* 0x000e620000000800 */
[C---:B------:R-:W-:Y:S06]  /*7750*/  HMMA.16816.F32 R44, R128.reuse, R48, RZ ;  /* 0x00000030802c723c */ /* 0x040fec00000018ff */
[C---:B------:R-:W-:Y:S01]  /*7760*/  HMMA.16816.F32 R52, R128.reuse, R56, RZ ;  /* 0x000000388034723c */ /* 0x040fe200000018ff */
[----:B------:R-:W-:Y:S05]  /*7770*/  MUFU.EX2 R176, R176 ;  /* 0x000000b000b07308 */ /* 0x000fea0000000800 */
[C---:B------:R-:W-:Y:S03]  /*7780*/  HMMA.16816.F32 R60, R128.reuse, R64, RZ ;  /* 0x00000040803c723c */ /* 0x040fe600000018ff */
[----:B------:R-:W1:Y:S03]  /*7790*/  MUFU.EX2 R181, R181 ;  /* 0x000000b500b57308 */ /* 0x000e660000000800 */
        /* <DEDUP_REMOVED lines=8> */
[----:B------:R-:W1:Y:S01]  /*7820*/  MUFU.EX2 R185, R185 ;  /* 0x000000b900b97308 */ /* 0x000e620000000800 */
[C---:B--2---:R-:W-:Y:S06]  /*7830*/  HMMA.16816.F32 R108, R128.reuse, R112, RZ ;  /* 0x00000070806c723c */ /* 0x044fec00000018ff */
[C---:B---3--:R-:W-:Y:S01]  /*7840*/  HMMA.16816.F32 R116, R128.reuse, R120, RZ ;  /* 0x000000788074723c */ /* 0x048fe200000018ff */
[----:B------:R-:W-:Y:S05]  /*7850*/  MUFU.EX2 R182, R182 ;  /* 0x000000b600b67308 */ /* 0x000fea0000000800 */
[C---:B------:R-:W-:Y:S03]  /*7860*/  HMMA.16816.F32 R156, R128.reuse, R158, RZ ;  /* 0x0000009e809c723c */ /* 0x040fe600000018ff */
[----:B------:R-:W2:Y:S03]  /*7870*/  MUFU.EX2 R187, R187 ;  /* 0x000000bb00bb7308 */ /* 0x000ea60000000800 */
        /* <DEDUP_REMOVED lines=8> */
[----:B------:R-:W-:Y:S01]  /*7900*/  MUFU.EX2 R192, R192 ;  /* 0x000000c000c07308 */ /* 0x000fe20000000800 */
        /* <DEDUP_REMOVED lines=8> */
[C---:B------:R-:W-:Y:S01]  /*7990*/  HMMA.16816.F32 R112, R128.reuse, R114, RZ ;  /* 0x000000728070723c */ /* 0x040fe200000018ff */
[----:B------:R-:W3:Y:S05]  /*79a0*/  MUFU.EX2 R189, R189 ;  /* 0x000000bd00bd7308 */ /* 0x000eea0000000800 */
[C---:B------:R-:W-:Y:S06]  /*79b0*/  HMMA.16816.F32 R120, R128.reuse, R122, RZ ;  /* 0x0000007a8078723c */ /* 0x040fec00000018ff */
[C---:B----4-:R-:W-:Y:S06]  /*79c0*/  HMMA.16816.F32 R124, R128.reuse, R12, RZ ;  /* 0x0000000c807c723c */ /* 0x050fec00000018ff */
[----:B------:R-:W-:Y:S01]  /*79d0*/  HMMA.16816.F32 R128, R128, R14, RZ ;  /* 0x0000000e8080723c */ /* 0x000fe200000018ff */
[----:B-----5:R-:W-:Y:S01]  /*79e0*/  F2FP.F16.F32.PACK_AB R12, R34, R171 ;  /* 0x000000ab220c723e */ /* 0x020fe200000000ff */
[----:B------:R-:W-:Y:S01]  /*79f0*/  FADD.FTZ R171, R171, R168 ;  /* 0x000000a8abab7221 */ /* 0x000fe20000010000 */
[----:B-1----:R-:W-:Y:S01]  /*7a00*/  F2FP.F16.F32.PACK_AB R13, R32, R169 ;  /* 0x000000a9200d723e */ /* 0x002fe200000000ff */
        /* <DEDUP_REMOVED lines=11> */
[----:B------:R-:W1:Y:S05]  /*7ac0*/  LDSM.16.MT88.4 R4, [R224+0x14800] ;  /* 0x01480000e004783b */ /* 0x000e6a0000004200 */
[C---:B------:R-:W-:Y:S06]  /*7ad0*/  HMMA.16816.F32 R36, R12.reuse, R8, R36 ;  /* 0x000000080c24723c */ /* 0x040fec0000001824 */
[C---:B------:R-:W-:Y:S01]  /*7ae0*/  HMMA.16816.F32 R40, R12.reuse, R10, R40 ;  /* 0x0000000a0c28723c */ /* 0x040fe20000001828 */
[----:B------:R-:W4:Y:S05]  /*7af0*/  LDSM.16.MT88.4 R8, [R222+0x14800] ;  /* 0x01480000de08783b */ /* 0x000f2a0000004200 */
        /* <DEDUP_REMOVED lines=15> */
[C---:B------:R-:W-:Y:S06]  /*7bf0*/  HMMA.16816.F32 R152, R12.reuse, R24, R152 ;  /* 0x000000180c98723c */ /* 0x040fec0000001898 */
[C---:B------:R-:W-:Y:S01]  /*7c00*/  HMMA.16816.F32 R148, R12.reuse, R26, R148 ;  /* 0x0000001a0c94723c */ /* 0x040fe20000001894 */
[----:B------:R-:W2:Y:S05]  /*7c10*/  LDSM.16.MT88.4 R24, [R221+0x12800] ;  /* 0x01280000dd18783b */ /* 0x000eaa0000004200 */
[C---:B-1----:R-:W-:Y:S06]  /*7c20*/  HMMA.16816.F32 R100, R12.reuse, R4, R100 ;  /* 0x000000040c64723c */ /* 0x042fec0000001864 */
[C---:B------:R-:W-:Y:S01]  /*7c30*/  HMMA.16816.F32 R104, R12.reuse, R6, R104 ;  /* 0x000000060c68723c */ /* 0x040fe20000001868 */
[----:B------:R-:W1:Y:S05]  /*7c40*/  LDSM.16.MT88.4 R4, [R222+0x11000] ;  /* 0x01100000de04783b */ /* 0x000e6a0000004200 */
[C---:B------:R-:W-:Y:S06]  /*7c50*/  HMMA.16816.F32 R44, R12.reuse, R16, R44 ;  /* 0x000000100c2c723c */ /* 0x040fec000000182c */
[C---:B------:R-:W-:Y:S01]  /*7c60*/  HMMA.16816.F32 R48, R12.reuse, R18, R48 ;  /* 0x000000120c30723c */ /* 0x040fe20000001830 */
[----:B------:R-:W3:Y:S05]  /*7c70*/  LDSM.16.MT88.4 R16, [R221+0x14800] ;  /* 0x01480000dd10783b */ /* 0x000eea0000004200 */
[C---:B----4-:R-:W-:Y:S06]  /*7c80*/  HMMA.16816.F32 R116, R12.reuse, R8, R116 ;  /* 0x000000080c74723c */ /* 0x050fec0000001874 */
[C---:B------:R-:W-:Y:S01]  /*7c90*/  HMMA.16816.F32 R120, R12.reuse, R10, R120 ;  /* 0x0000000a0c78723c */ /* 0x040fe20000001878 */
[----:B------:R-:W4:Y:S05]  /*7ca0*/  LDSM.16.MT88.4 R8, [R221+0x11000] ;  /* 0x01100000dd08783b */ /* 0x000f2a0000004200 */
        /* <DEDUP_REMOVED lines=9> */
[----:B------:R-:W-:Y:S01]  /*7d40*/  F2FP.F16.F32.PACK_AB R23, R187, R182 ;  /* 0x000000b6bb17723e */ /* 0x000fe200000000ff */
[----:B------:R-:W-:Y:S02]  /*7d50*/  FADD.FTZ R181, R181, R176 ;  /* 0x000000b0b5b57221 */ /* 0x000fe40000010000 */
[----:B------:R-:W-:Y:S01]  /*7d60*/  HMMA.16816.F32 R56, R12, R26, R56 ;  /* 0x0000001a0c38723c */ /* 0x000fe20000001838 */
[----:B------:R-:W2:Y:S01]  /*7d70*/  LDSM.16.MT88.4 R24, [R220+0x14800] ;  /* 0x01480000dc18783b */ /* 0x000ea20000004200 */
[----:B------:R-:W-:Y:S01]  /*7d80*/  FADD.FTZ R182, R182, R185 ;  /* 0x000000b9b6b67221 */ /* 0x000fe20000010000 */
[----:B------:R-:W-:-:S03]  /*7d90*/  FADD.FTZ R178, R178, R181 ;  /* 0x000000b5b2b27221 */ /* 0x000fc60000010000 */
[----:B-1----:R-:W-:Y:S01]  /*7da0*/  HMMA.16816.F32 R152, R20, R4, R152 ;  /* 0x000000041498723c */ /* 0x002fe20000001898 */
[----:B------:R-:W-:Y:S01]  /*7db0*/  FADD.FTZ R187, R187, R182 ;  /* 0x000000b6bbbb7221 */ /* 0x000fe20000010000 */
[----:B------:R-:W-:-:S04]  /*7dc0*/  FADD.FTZ R183, R183, R178 ;  /* 0x000000b2b7b77221 */ /* 0x000fc80000010000 */
[----:B------:R-:W-:Y:S01]  /*7dd0*/  HMMA.16816.F32 R148, R20, R6, R148 ;  /* 0x000000061494723c */ /* 0x000fe20000001894 */
[----:B------:R-:W1:Y:S05]  /*7de0*/  LDSM.16.MT88.4 R4, [R221+0x13000] ;  /* 0x01300000dd04783b */ /* 0x000e6a0000004200 */
[C---:B---3--:R-:W-:Y:S06]  /*7df0*/  HMMA.16816.F32 R84, R12.reuse, R16, R84 ;  /* 0x000000100c54723c */ /* 0x048fec0000001854 */
[----:B------:R-:W-:Y:S01]  /*7e00*/  HMMA.16816.F32 R88, R12, R18, R88 ;  /* 0x000000120c58723c */ /* 0x000fe20000001858 */
[----:B------:R-:W3:Y:S05]  /*7e10*/  LDSM.16.MT88.4 R16, [R220+0x16800] ;  /* 0x01680000dc10783b */ /* 0x000eea0000004200 */
[C---:B----4-:R-:W-:Y:S06]  /*7e20*/  HMMA.16816.F32 R144, R20.reuse, R8, R144 ;  /* 0x000000081490723c */ /* 0x050fec0000001890 */
[----:B------:R-:W-:Y:S01]  /*7e30*/  HMMA.16816.F32 R140, R20, R10, R140 ;  /* 0x0000000a148c723c */ /* 0x000fe2000000188c */
[----:B------:R-:W4:Y:S05]  /*7e40*/  LDSM.16.MT88.4 R8, [R220+0x13000] ;  /* 0x01300000dc08783b */ /* 0x000f2a0000004200 */
[C---:B--2---:R-:W-:Y:S06]  /*7e50*/  HMMA.16816.F32 R92, R12.reuse, R24, R92 ;  /* 0x000000180c5c723c */ /* 0x044fec000000185c */
[----:B------:R-:W-:Y:S01]  /*7e60*/  HMMA.16816.F32 R96, R12, R26, R96 ;  /* 0x0000001a0c60723c */ /* 0x000fe20000001860 */
[----:B------:R-:W2:Y:S05]  /*7e70*/  LDSM.16.MT88.4 R24, [R220+0x11000] ;  /* 0x01100000dc18783b */ /* 0x000eaa0000004200 */
[C---:B-1----:R-:W-:Y:S06]  /*7e80*/  HMMA.16816.F32 R52, R20.reuse, R4, R52 ;  /* 0x000000041434723c */ /* 0x042fec0000001834 */
[----:B------:R-:W-:Y:S01]  /*7e90*/  HMMA.16816.F32 R56, R20, R6, R56 ;  /* 0x000000061438723c */ /* 0x000fe20000001838 */
[----:B------:R-:W1:Y:S05]  /*7ea0*/  LDSM.16.MT88.4 R4, [R220+0x15000] ;  /* 0x01500000dc04783b */ /* 0x000e6a0000004200 */
[C---:B---3--:R-:W-:Y:S06]  /*7eb0*/  HMMA.16816.F32 R124, R12.reuse, R16, R124 ;  /* 0x000000100c7c723c */ /* 0x048fec000000187c */
[----:B------:R-:W-:Y:S01]  /*7ec0*/  HMMA.16816.F32 R128, R12, R18, R128 ;  /* 0x000000120c80723c */ /* 0x000fe20000001880 */
[----:B------:R-:W3:Y:S04]  /*7ed0*/  LDSM.16.MT88.4 R16, [R224+0x13000] ;  /* 0x01300000e010783b */ /* 0x000ee80000004200 */
[----:B------:R-:W5:Y:S01]  /*7ee0*/  LDSM.16.MT88.4 R12, [R222+0x13000] ;  /* 0x01300000de0c783b */ /* 0x000f620000004200 */
[C---:B----4-:R-:W-:Y:S06]  /*7ef0*/  HMMA.16816.F32 R60, R20.reuse, R8, R60 ;  /* 0x00000008143c723c */ /* 0x050fec000000183c */
[C---:B------:R-:W-:Y:S01]  /*7f00*/  HMMA.16816.F32 R64, R20.reuse, R10, R64 ;  /* 0x0000000a1440723c */ /* 0x040fe20000001840 */
[----:B------:R-:W4:Y:S05]  /*7f10*/  LDSM.16.MT88.4 R8, [R224+0x17000] ;  /* 0x01700000e008783b */ /* 0x000f2a0000004200 */
[C---:B--2---:R-:W-:Y:S06]  /*7f20*/  HMMA.16816.F32 R136, R20.reuse, R24, R136 ;  /* 0x000000181488723c */ /* 0x044fec0000001888 */
[C---:B------:R-:W-:Y:S01]  /*7f30*/  HMMA.16816.F32 R132, R20.reuse, R26, R132 ;  /* 0x0000001a1484723c */ /* 0x040fe20000001884 */
[----:B------:R-:W-:Y:S05]  /*7f40*/  LDSM.16.MT88.4 R24, [R224+0x15000] ;  /* 0x01500000e018783b */ /* 0x000fea0000004200 */
[C---:B-1----:R-:W-:Y:S06]  /*7f50*/  HMMA.16816.F32 R92, R20.reuse, R4, R92 ;  /* 0x00000004145c723c */ /* 0x042fec000000185c */
[C---:B------:R-:W-:Y:S01]  /*7f60*/  HMMA.16816.F32 R96, R20.reuse, R6, R96 ;  /* 0x000000061460723c */ /* 0x040fe20000001860 */
[----:B------:R-:W1:Y:S05]  /*7f70*/  LDSM.16.MT88.4 R4, [R221+0x17000] ;  /* 0x01700000dd04783b */ /* 0x000e6a0000004200 */
[C---:B---3--:R-:W-:Y:S06]  /*7f80*/  HMMA.16816.F32 R36, R20.reuse, R16, R36 ;  /* 0x000000101424723c */ /* 0x048fec0000001824 */
[C---:B------:R-:W-:Y:S01]  /*7f90*/  HMMA.16816.F32 R40, R20.reuse, R18, R40 ;  /* 0x000000121428723c */ /* 0x040fe20000001828 */
[----:B------:R-:W2:Y:S05]  /*7fa0*/  LDSM.16.MT88.4 R16, [R222+0x15000] ;  /* 0x01500000de10783b */ /* 0x000eaa0000004200 */
[C---:B-----5:R-:W-:Y:S06]  /*7fb0*/  HMMA.16816.F32 R44, R20.reuse, R12, R44 ;  /* 0x0000000c142c723c */ /* 0x060fec000000182c */
[C---:B------:R-:W-:Y:S01]  /*7fc0*/  HMMA.16816.F32 R48, R20.reuse, R14, R48 ;  /* 0x0000000e1430723c */ /* 0x040fe20000001830 */
[----:B------:R-:W3:Y:S05]  /*7fd0*/  LDSM.16.MT88.4 R12, [R221+0x15000] ;  /* 0x01500000dd0c783b */ /* 0x000eea0000004200 */
[C---:B----4-:R-:W-:Y:S06]  /*7fe0*/  HMMA.16816.F32 R100, R20.reuse, R8, R100 ;  /* 0x000000081464723c */ /* 0x050fec0000001864 */
[C---:B------:R-:W-:Y:S01]  /*7ff0*/  HMMA.16816.F32 R104, R20.reuse, R10, R104 ;  /* 0x0000000a1468723c */ /* 0x040fe20000001868 */
[----:B------:R-:W4:Y:S05]  /*8000*/  LDSM.16.MT88.4 R8, [R224+0x11800] ;  /* 0x01180000e008783b */ /* 0x000f2a0000004200 */
[C---:B------:R-:W-:Y:S06]  /*8010*/  HMMA.16816.F32 R160, R20.reuse, R28, R160 ;  /* 0x0000001c14a0723c */ /* 0x040fec00000018a0 */
[C---:B------:R-:W-:Y:S01]  /*8020*/  HMMA.16816.F32 R156, R20.reuse, R30, R156 ;  /* 0x0000001e149c723c */ /* 0x040fe2000000189c */
[----:B------:R-:W5:Y:S05]  /*8030*/  LDSM.16.MT88.4 R28, [R222+0x17000] ;  /* 0x01700000de1c783b */ /* 0x000f6a0000004200 */
[C---:B-1----:R-:W-:Y:S06]  /*8040*/  HMMA.16816.F32 R116, R20.reuse, R4, R116 ;  /* 0x000000041474723c */ /* 0x042fec0000001874 */
[----:B------:R-:W-:Y:S01]  /*8050*/  HMMA.16816.F32 R120, R20, R6, R120 ;  /* 0x000000061478723c */ /* 0x000fe20000001878 */
[----:B------:R-:W-:Y:S01]  /*8060*/  F2FP.F16.F32.PACK_AB R4, R195, R194 ;  /* 0x000000c2c304723e */ /* 0x000fe200000000ff */
[----:B------:R-:W-:Y:S01]  /*8070*/  FADD.FTZ R194, R194, R183 ;  /* 0x000000b7c2c27221 */ /* 0x000fe20000010000 */
[----:B------:R-:W-:Y:S01]  /*8080*/  F2FP.F16.F32.PACK_AB R5, R191, R190 ;  /* 0x000000bebf05723e */ /* 0x000fe200000000ff */
[----:B------:R-:W-:-:S02]  /*8090*/  FADD.FTZ R190, R190, R187 ;  /* 0x000000bbbebe7221 */ /* 0x000fc40000010000 */
[C---:B------:R-:W-:Y:S01]  /*80a0*/  HMMA.16816.F32 R68, R20.reuse, R24, R68 ;  /* 0x000000181444723c */ /* 0x040fe20000001844 */
[----:B------:R-:W-:Y:S01]  /*80b0*/  F2FP.F16.F32.PACK_AB R6, R192, R193 ;  /* 0x000000c1c006723e */ /* 0x000fe200000000ff */
[----:B------:R-:W-:Y:S01]  /*80c0*/  FADD.FTZ R191, R191, R190 ;  /* 0x000000bebfbf7221 */ /* 0x000fe20000010000 */
[----:B------:R-:W-:Y:S01]  /*80d0*/  F2FP.F16.F32.PACK_AB R7, R189, R186 ;  /* 0x000000babd07723e */ /* 0x000fe200000000ff */
[----:B------:R-:W-:Y:S02]  /*80e0*/  FADD.FTZ R194, R195, R194 ;  /* 0x000000c2c3c27221 */ /* 0x000fe40000010000 */
[----:B------:R-:W-:Y:S01]  /*80f0*/  HMMA.16816.F32 R72, R20, R26, R72 ;  /* 0x0000001a1448723c */ /* 0x000fe20000001848 */
[----:B------:R-:W1:Y:S01]  /*8100*/  LDSM.16.MT88.4 R24, [R220+0x17000] ;  /* 0x01700000dc18783b */ /* 0x000e620000004200 */
[----:B------:R-:W-:Y:S01]  /*8110*/  FADD.FTZ R186, R186, R191 ;  /* 0x000000bfbaba7221 */ /* 0x000fe20000010000 */
[----:B------:R-:W-:-:S03]  /*8120*/  FADD.FTZ R193, R193, R194 ;  /* 0x000000c2c1c17221 */ /* 0x000fc60000010000 */
[----:B--2---:R-:W-:Y:S01]  /*8130*/  HMMA.16816.F32 R76, R20, R16, R76 ;  /* 0x00000010144c723c */ /* 0x004fe2000000184c */
[----:B------:R-:W-:Y:S01]  /*8140*/  FADD.FTZ R232, R189, R186 ;  /* 0x000000babde87221 */ /* 0x000fe20000010000 */
[----:B------:R-:W-:-:S04]  /*8150*/  FADD.FTZ R233, R192, R193 ;  /* 0x000000c1c0e97221 */ /* 0x000fc80000010000 */
[C---:B------:R-:W-:Y:S01]  /*8160*/  HMMA.16816.F32 R80, R20.reuse, R18, R80 ;  /* 0x000000121450723c */ /* 0x040fe20000001850 */
[----:B------:R-:W2:Y:S04]  /*8170*/  LDSM.16.MT88.4 R16, [R222+0x11800] ;  /* 0x01180000de10783b */ /* 0x000ea80000004200 */
[----:B------:R-:W-:Y:S01]  /*8180*/  STL [R1+0x14], R232 ;  /* 0x000014e801007387 */ /* 0x000fe20000100800 */
[C---:B---3--:R-:W-:Y:S03]  /*8190*/  HMMA.16816.F32 R84, R20.reuse, R12, R84 ;  /* 0x0000000c1454723c */ /* 0x048fe60000001854 */
[----:B------:R-:W-:Y:S03]  /*81a0*/  STL [R1+0x28], R233 ;  /* 0x000028e901007387 */ /* 0x000fe60000100800 */
[----:B------:R-:W-:Y:S01]  /*81b0*/  HMMA.16816.F32 R88, R20, R14, R88 ;  /* 0x0000000e1458723c */ /* 0x000fe20000001858 */
[----:B------:R-:W3:Y:S05]  /*81c0*/  LDSM.16.MT88.4 R12, [R221+0x11800] ;  /* 0x01180000dd0c783b */ /* 0x000eea0000004200 */
[C---:B----4-:R-:W-:Y:S06]  /*81d0*/  HMMA.16816.F32 R160, R4.reuse, R8, R160 ;  /* 0x0000000804a0723c */ /* 0x050fec00000018a0 */
[----:B------:R-:W-:Y:S01]  /*81e0*/  HMMA.16816.F32 R156, R4, R10, R156 ;  /* 0x0000000a049c723c */ /* 0x000fe2000000189c */
[----:B------:R-:W4:Y:S05]  /*81f0*/  LDSM.16.MT88.4 R8, [R222+0x13800] ;  /* 0x01380000de08783b */ /* 0x000f2a0000004200 */
[C---:B-----5:R-:W-:Y:S06]  /*8200*/  HMMA.16816.F32 R108, R20.reuse, R28, R108 ;  /* 0x0000001c146c723c */ /* 0x060fec000000186c */
[C---:B------:R-:W-:Y:S01]  /*8210*/  HMMA.16816.F32 R112, R20.reuse, R30, R112 ;  /* 0x0000001e1470723c */ /* 0x040fe20000001870 */
[----:B------:R-:W5:Y:S05]  /*8220*/  LDSM.16.MT88.4 R28, [R220+0x11800] ;  /* 0x01180000dc1c783b */ /* 0x000f6a0000004200 */
[C---:B-1----:R-:W-:Y:S06]  /*8230*/  HMMA.16816.F32 R124, R20.reuse, R24, R124 ;  /* 0x00000018147c723c */ /* 0x042fec000000187c */
[----:B------:R-:W-:Y:S01]  /*8240*/  HMMA.16816.F32 R128, R20, R26, R128 ;  /* 0x0000001a1480723c */ /* 0x000fe20000001880 */
[----:B------:R-:W1:Y:S04]  /*8250*/  LDSM.16.MT88.4 R24, [R224+0x13800] ;  /* 0x01380000e018783b */ /* 0x000e680000004200 */
[----:B------:R-:W1:Y:S01]  /*8260*/  LDSM.16.MT88.4 R20, [R221+0x13800] ;  /* 0x01380000dd14783b */ /* 0x000e620000004200 */
[C---:B--2---:R-:W-:Y:S06]  /*8270*/  HMMA.16816.F32 R152, R4.reuse, R16, R152 ;  /* 0x000000100498723c */ /* 0x044fec0000001898 */
[C---:B------:R-:W-:Y:S01]  /*8280*/  HMMA.16816.F32 R148, R4.reuse, R18, R148 ;  /* 0x000000120494723c */ /* 0x040fe20000001894 */
[----:B------:R-:W2:Y:S05]  /*8290*/  LDSM.16.MT88.4 R16, [R220+0x13800] ;  /* 0x01380000dc10783b */ /* 0x000eaa0000004200 */
[C---:B---3--:R-:W-:Y:S06]  /*82a0*/  HMMA.16816.F32 R144, R4.reuse, R12, R144 ;  /* 0x0000000c0490723c */ /* 0x048fec0000001890 */
[C---:B------:R-:W-:Y:S01]  /*82b0*/  HMMA.16816.F32 R140, R4.reuse, R14, R140 ;  /* 0x0000000e048c723c */ /* 0x040fe2000000188c */
[----:B------:R-:W3:Y:S05]  /*82c0*/  LDSM.16.MT88.4 R12, [R224+0x15800] ;  /* 0x01580000e00c783b */ /* 0x000eea0000004200 */
[C---:B----4-:R-:W-:Y:S06]  /*82d0*/  HMMA.16816.F32 R44, R4.reuse, R8, R44 ;  /* 0x00000008042c723c */ /* 0x050fec000000182c */
[C---:B------:R-:W-:Y:S01]  /*82e0*/  HMMA.16816.F32 R48, R4.reuse, R10, R48 ;  /* 0x0000000a0430723c */ /* 0x040fe20000001830 */
[----:B------:R-:W4:Y:S05]  /*82f0*/  LDSM.16.MT88.4 R8, [R221+0x15800] ;  /* 0x01580000dd08783b */ /* 0x000f2a0000004200 */
[C---:B-----5:R-:W-:Y:S06]  /*8300*/  HMMA.16816.F32 R136, R4.reuse, R28, R136 ;  /* 0x0000001c0488723c */ /* 0x060fec0000001888 */
[C---:B------:R-:W-:Y:S01]  /*8310*/  HMMA.16816.F32 R132, R4.reuse, R30, R132 ;  /* 0x0000001e0484723c */ /* 0x040fe20000001884 */
[----:B------:R-:W5:Y:S05]  /*8320*/  LDSM.16.MT88.4 R28, [R222+0x15800] ;  /* 0x01580000de1c783b */ /* 0x000f6a0000004200 */
[C---:B-1----:R-:W-:Y:S06]  /*8330*/  HMMA.16816.F32 R36, R4.reuse, R24, R36 ;  /* 0x000000180424723c */ /* 0x042fec0000001824 */
[C---:B------:R-:W-:Y:S01]  /*8340*/  HMMA.16816.F32 R40, R4.reuse, R26, R40 ;  /* 0x0000001a0428723c */ /* 0x040fe20000001828 */
[----:B------:R-:W1:Y:S05]  /*8350*/  LDSM.16.MT88.4 R24, [R220+0x15800] ;  /* 0x01580000dc18783b */ /* 0x000e6a0000004200 */
        /* <DEDUP_REMOVED lines=13> */
[C---:B------:R-:W-:Y:S06]  /*8430*/  HMMA.16816.F32 R80, R4.reuse, R30, R80 ;  /* 0x0000001e0450723c */ /* 0x040fec0000001850 */
[C---:B-1----:R-:W-:Y:S06]  /*8440*/  HMMA.16816.F32 R92, R4.reuse, R24, R92 ;  /* 0x00000018045c723c */ /* 0x042fec000000185c */
[C---:B------:R-:W-:Y:S06]  /*8450*/  HMMA.16816.F32 R96, R4.reuse, R26, R96 ;  /* 0x0000001a0460723c */ /* 0x040fec0000001860 */
[C---:B------:R-:W-:Y:S06]  /*8460*/  HMMA.16816.F32 R100, R4.reuse, R20, R100 ;  /* 0x000000140464723c */ /* 0x040fec0000001864 */
[C---:B------:R-:W-:Y:S06]  /*8470*/  HMMA.16816.F32 R104, R4.reuse, R22, R104 ;  /* 0x000000160468723c */ /* 0x040fec0000001868 */
[C---:B--2---:R-:W-:Y:S06]  /*8480*/  HMMA.16816.F32 R108, R4.reuse, R16, R108 ;  /* 0x00000010046c723c */ /* 0x044fec000000186c */
[C---:B------:R-:W-:Y:S06]  /*8490*/  HMMA.16816.F32 R112, R4.reuse, R18, R112 ;  /* 0x000000120470723c */ /* 0x040fec0000001870 */
[C---:B---3--:R-:W-:Y:S06]  /*84a0*/  HMMA.16816.F32 R116, R4.reuse, R12, R116 ;  /* 0x0000000c0474723c */ /* 0x048fec0000001874 */
[C---:B------:R-:W-:Y:S06]  /*84b0*/  HMMA.16816.F32 R120, R4.reuse, R14, R120 ;  /* 0x0000000e0478723c */ /* 0x040fec0000001878 */
[C---:B----4-:R-:W-:Y:S06]  /*84c0*/  HMMA.16816.F32 R124, R4.reuse, R8, R124 ;  /* 0x00000008047c723c */ /* 0x050fec000000187c */
[----:B------:R-:W-:Y:S01]  /*84d0*/  HMMA.16816.F32 R128, R4, R10, R128 ;  /* 0x0000000a0480723c */ /* 0x000fe20000001880 */
[----:B------:R-:W-:-:S08]  /*84e0*/  NOP ;  /* 0x0000000000007918 */ /* 0x000fd00000000000 */
[----:B------:R-:W-:-:S15]  /*84f0*/  @!P0 BRA `(.L_x_305) ;  /* 0x0000004c008c8947 */ /* 0x000fde0003800000 */
[----:B------:R-:W1:Y:S01]  /*8500*/  S2R R5, SR_TID.X ;  /* 0x0000000000057919 */ /* 0x000e620000002100 */
[----:B------:R-:W-:Y:S01]  /*8510*/  ULDC UR4, c[0x0][0x2d0] ;  /* 0x0000b40000047ab9 */ /* 0x000fe20000000800 */
[----:B------:R-:W-:Y:S01]  /*8520*/  UIADD3 UR20, UR22, -0x2, URZ ;  /* 0xfffffffe16147890 */ /* 0x000fe2000fffe03f */
[----:B------:R-:W-:Y:S01]  /*8530*/  ISETP.GE.AND P4, PT, R241, UR4, PT ;  /* 0x00000004f1007c0c */ /* 0x000fe2000bf86270 */
[----:B------:R-:W-:Y:S01]  /*8540*/  IMAD.MOV.U32 R4, RZ, RZ, R198 ;  /* 0x000000ffff047224 */ /* 0x000fe200078e00c6 */
[----:B------:R-:W-:Y:S01]  /*8550*/  ISETP.GE.AND P3, PT, R240, UR4, PT ;  /* 0x00000004f0007c0c */ /* 0x000fe2000bf66270 */
[----:B------:R-:W-:Y:S01]  /*8560*/  USHF.R.S32.HI UR6, URZ, 0x1f, UR20 ;  /* 0x0000001f3f067899 */ /* 0x000fe20008011414 */
[----:B------:R-:W-:Y:S01]  /*8570*/  ISETP.GE.AND P2, PT, R231, UR4, PT ;  /* 0x00000004e7007c0c */ /* 0x000fe2000bf46270 */
[----:B------:R-:W-:Y:S01]  /*8580*/  IMAD.U32 R14, RZ, RZ, UR20 ;  /* 0x00000014ff0e7e24 */ /* 0x000fe2000f8e00ff */
[----:B------:R-:W-:-:S04]  /*8590*/  DEPBAR.LE SB0, 0x0 ;  /* 0x000080000000791a */ /* 0x000fc80000000000 */
[----:B------:R-:W-:-:S03]  /*85a0*/  UISETP.GT.AND UP0, UPT, UR20, UR5, UPT ;  /* 0x000000051400728c */ /* 0x000fc6000bf04270 */
[----:B------:R-:W2:Y:S08]  /*85b0*/  @!P4 LDC.64 R8, c[0x0][0x220] ;  /* 0x00008800ff08cb82 */ /* 0x000eb00000000a00 */
[----:B------:R-:W3:Y:S01]  /*85c0*/  @!P3 LDC.64 R6, c[0x0][0x220] ;  /* 0x00008800ff06bb82 */ /* 0x000ee20000000a00 */
[----:B-1----:R-:W-:-:S04]  /*85d0*/  SHF.R.S32.HI R0, RZ, 0x1f, R5 ;  /* 0x0000001fff007819 */ /* 0x002fc80000011405 */
[----:B------:R-:W-:-:S04]  /*85e0*/  LEA.HI R0, R0, R5, RZ, 0x3 ;  /* 0x0000000500007211 */ /* 0x000fc800078f18ff */
[----:B------:R-:W-:-:S05]  /*85f0*/  LOP3.LUT R0, R0, 0xfffffff8, RZ, 0xc0, !PT ;  /* 0xfffffff800007812 */ /* 0x000fca00078ec0ff */
[----:B------:R-:W-:Y:S02]  /*8600*/  IMAD.IADD R0, R5, 0x1, -R0 ;  /* 0x0000000105007824 */ /* 0x000fe400078e0a00 */
[----:B------:R-:W-:Y:S02]  /*8610*/  IMAD.MOV.U32 R5, RZ, RZ, R201 ;  /* 0x000000ffff057224 */ /* 0x000fe400078e00c9 */
[----:B------:R-:W-:Y:S02]  /*8620*/  IMAD.SHL.U32 R0, R0, 0x8, RZ ;  /* 0x0000000800007824 */ /* 0x000fe400078e00ff */
[----:B------:R-:W-:Y:S02]  /*8630*/  IMAD.WIDE.U32 R14, R14, UR9, R4 ;  /* 0x000000090e0e7c25 */ /* 0x000fe4000f8e0004 */
[----:B------:R-:W1:Y:S08]  /*8640*/  @!P2 LDC.64 R4, c[0x0][0x220] ;  /* 0x00008800ff04ab82 */ /* 0x000e700000000a00 */
[----:B------:R-:W-:Y:S01]  /*8650*/  BAR.SYNC.DEFER_BLOCKING 0x0 ;  /* 0x0000000000007b1d */ /* 0x000fe20000010000 */
[----:B------:R-:W-:Y:S01]  /*8660*/  ISETP.GE.AND P5, PT, R0, UR4, PT ;  /* 0x0000000400007c0c */ /* 0x000fe2000bfa6270 */
[----:B------:R-:W-:Y:S01]  /*8670*/  UIMAD UR4, UR8, UR20, URZ ;  /* 0x00000014080472a4 */ /* 0x000fe2000f8e023f */
[----:B--2---:R-:W-:-:S03]  /*8680*/  @!P4 LEA R16, P0, R14, R8, 0x1 ;  /* 0x000000080e10c211 */ /* 0x004fc600078008ff */
[----:B------:R-:W-:-:S06]  /*8690*/  UIMAD UR4, UR6, UR9, UR4 ;  /* 0x00000009060472a4 */ /* 0x000fcc000f8e0204 */
[----:B------:R-:W-:Y:S02]  /*86a0*/  VIADD R18, R15, UR4 ;  /* 0x000000040f127c36 */ /* 0x000fe40008000000 */
[----:B------:R-:W2:Y:S03]  /*86b0*/  @!P5 LDC.64 R10, c[0x0][0x220] ;  /* 0x00008800ff0adb82 */ /* 0x000ea60000000a00 */
[C---:B------:R-:W-:Y:S02]  /*86c0*/  @!P4 LEA.HI.X R17, R14.reuse, R9, R18, 0x1, P0 ;  /* 0x000000090e11c211 */ /* 0x040fe400000f0c12 */
[----:B---3--:R-:W-:-:S03]  /*86d0*/  @!P3 LEA R20, P0, R14, R6, 0x1 ;  /* 0x000000060e14b211 */ /* 0x008fc600078008ff */
[----:B------:R-:W3:Y:S01]  /*86e0*/  @!P5 LDC.64 R12, c[0x0][0x220] ;  /* 0x00008800ff0cdb82 */ /* 0x000ee20000000a00 */
[C---:B------:R-:W-:Y:S01]  /*86f0*/  @!P3 LEA.HI.X R21, R14.reuse, R7, R18, 0x1, P0 ;  /* 0x000000070e15b211 */ /* 0x040fe200000f0c12 */
[----:B------:R-:W-:Y:S01]  /*8700*/  @P5 STS.128 [R242+0x10000], RZ ;  /* 0x010000fff2005388 */ /* 0x000fe20000000c00 */
[----:B-1----:R-:W-:-:S04]  /*8710*/  @!P2 LEA R22, P0, R14, R4, 0x1 ;  /* 0x000000040e16a211 */ /* 0x002fc800078008ff */
[C---:B------:R-:W-:Y:S01]  /*8720*/  @!P2 LEA.HI.X R23, R14.reuse, R5, R18, 0x1, P0 ;  /* 0x000000050e17a211 */ /* 0x040fe200000f0c12 */
[----:B------:R-:W1:Y:S01]  /*8730*/  @!P3 LDC.64 R8, c[0x0][0x220] ;  /* 0x00008800ff08bb82 */ /* 0x000e620000000a00 */
[----:B--2---:R-:W-:-:S07]  /*8740*/  @!P5 LEA R24, P1, R14, R10, 0x1 ;  /* 0x0000000a0e18d211 */ /* 0x004fce00078208ff */
[----:B------:R-:W2:Y:S01]  /*8750*/  @!P2 LDC.64 R6, c[0x0][0x220] ;  /* 0x00008800ff06ab82 */ /* 0x000ea20000000a00 */
[C---:B------:R-:W-:Y:S02]  /*8760*/  @!P5 LEA.HI.X R25, R14.reuse, R11, R18, 0x1, P1 ;  /* 0x0000000b0e19d211 */ /* 0x040fe400008f0c12 */
[----:B------:R-:W-:-:S05]  /*8770*/  IADD3 R0, P1, R14, UR29, RZ ;  /* 0x0000001d0e007c10 */ /* 0x000fca000ff3e0ff */
[----:B------:R-:W4:Y:S01]  /*8780*/  @!P4 LDC.64 R10, c[0x0][0x220] ;  /* 0x00008800ff0acb82 */ /* 0x000f220000000a00 */
[----:B------:R-:W-:Y:S01]  /*8790*/  @!PT LDS RZ, [RZ] ;  /* 0x00000000fffff984 */ /* 0x000fe20000000800 */
[----:B------:R-:W-:Y:S01]  /*87a0*/  @!PT LDS RZ, [RZ] ;  /* 0x00000000fffff984 */ /* 0x000fe20000000800 */
[----:B------:R-:W-:Y:S01]  /*87b0*/  @!PT LDS RZ, [RZ] ;  /* 0x00000000fffff984 */ /* 0x000fe20000000800 */
[----:B------:R1:W-:Y:S01]  /*87c0*/  @!P5 LDGSTS.E.BYPASS.LTC128B.128 [R242+0x10000], desc[UR34][R24.64] ;  /* 0x1000000018f2dfae */ /* 0x0003e2000b901d62 */
[----:B------:R-:W-:Y:S02]  /*87d0*/  IADD3.X R18, R18, UR19, RZ, P1, !PT ;  /* 0x0000001312127c10 */ /* 0x000fe40008ffe4ff */
[C---:B---3--:R-:W-:Y:S01]  /*87e0*/  @!P5 LEA R28, P0, R0.reuse, R12, 0x1 ;  /* 0x0000000c001cd211 */ /* 0x048fe200078008ff */
[----:B------:R-:W-:Y:S01]  /*87f0*/  @P4 STS.128 [R242+0x12000], RZ ;  /* 0x012000fff2004388 */ /* 0x000fe20000000c00 */
[C---:B------:R-:W-:Y:S02]  /*8800*/  IADD3 R2, P1, R0.reuse, UR29, RZ ;  /* 0x0000001d00027c10 */ /* 0x040fe4000ff3e0ff */
[----:B------:R-:W3:Y:S01]  /*8810*/  @!P5 LDC.64 R4, c[0x0][0x220] ;  /* 0x00008800ff04db82 */ /* 0x000ee20000000a00 */
[----:B------:R-:W-:Y:S01]  /*8820*/  @!PT LDS RZ, [RZ] ;  /* 0x00000000fffff984 */ /* 0x000fe20000000800 */
[----:B------:R-:W-:Y:S01]  /*8830*/  @!PT LDS RZ, [RZ] ;  /* 0x00000000fffff984 */ /* 0x000fe20000000800 */
[----:B------:R-:W-:Y:S01]  /*8840*/  @!PT LDS RZ, [RZ] ;  /* 0x00000000fffff984 */ /* 0x000fe20000000800 */
[----:B------:R5:W-:Y:S01]  /*8850*/  @!P4 LDGSTS.E.BYPASS.LTC128B.128 [R242+0x12000], desc[UR34][R16.64+0x80] ;  /* 0x1200008010f2cfae */ /* 0x000be2000b901d62 */
[----:B------:R-:W-:-:S02]  /*8860*/  @!P5 LEA.HI.X R29, R0, R13, R18, 0x1, P0 ;  /* 0x0000000d001dd211 */ /* 0x000fc400000f0c12 */
[----:B------:R-:W-:Y:S01]  /*8870*/  IADD3.X R19, R18, UR19, RZ, P1, !PT ;  /* 0x0000001312137c10 */ /* 0x000fe20008ffe4ff */
[----:B------:R-:W-:Y:S03]  /*8880*/  @P3 STS.128 [R242+0x14000], RZ ;  /* 0x014000fff2003388 */ /* 0x000fe60000000c00 */
[----:B------:R-:W3:Y:S01]  /*8890*/  @!P3 LDC.64 R14, c[0x0][0x220] ;  /* 0x00008800ff0ebb82 */ /* 0x000ee20000000a00 */
[----:B------:R-:W-:Y:S01]  /*88a0*/  @!PT LDS RZ, [RZ] ;  /* 0x00000000fffff984 */ /* 0x000fe20000000800 */
[----:B------:R-:W-:Y:S01]  /*88b0*/  @!PT LDS RZ, [RZ] ;  /* 0x00000000fffff984 */ /* 0x000fe20000000800 */
[----:B------:R-:W-:Y:S01]  /*88c0*/  @!PT LDS RZ, [RZ] ;  /* 0x00000000fffff984 */ /* 0x000fe20000000800 */
[----:B------:R2:W-:Y:S04]  /*88d0*/  @!P3 LDGSTS.E.BYPASS.LTC128B.128 [R242+0x14000], desc[UR34][R20.64+0x100] ;  /* 0x1400010014f2bfae */ /* 0x0005e8000b901d62 */
[----:B------:R-:W-:Y:S01]  /*88e0*/  @P2 STS.128 [R242+0x16000], RZ ;  /* 0x016000fff2002388 */ /* 0x000fe20000000c00 */
[----:B----4-:R-:W-:-:S02]  /*88f0*/  @!P4 LEA R26, P0, R0, R10, 0x1 ;  /* 0x0000000a001ac211 */ /* 0x010fc400078008ff */
[----:B------:R-:W4:Y:S01]  /*8900*/  @!P2 LDC.64 R12, c[0x0][0x220] ;  /* 0x00008800ff0cab82 */ /* 0x000f220000000a00 */
[----:B------:R-:W-:Y:S01]  /*8910*/  @!PT LDS RZ, [RZ] ;  /* 0x00000000fffff984 */ /* 0x000fe20000000800 */
[----:B------:R-:W-:Y:S01]  /*8920*/  @!PT LDS RZ, [RZ] ;  /* 0x00000000fffff984 */ /* 0x000fe20000000800 */
[----:B------:R-:W-:Y:S01]  /*8930*/  @!PT LDS RZ, [RZ] ;  /* 0x00000000fffff984 */ /* 0x000fe20000000800 */
[----:B------:R3:W-:Y:S01]  /*8940*/  @!P2 LDGSTS.E.BYPASS.LTC128B.128 [R242+0x16000], desc[UR34][R22.64+0x180] ;  /* 0x1600018016f2afae */ /* 0x0007e2000b901d62 */
[C-C-:B------:R-:W-:Y:S02]  /*8950*/  @!P4 LEA.HI.X R27, R0.reuse, R11, R18.reuse, 0x1, P0 ;  /* 0x0000000b001bc211 */ /* 0x140fe400000f0c12 */
[C---:B-1----:R-:W-:Y:S01]  /*8960*/  @!P3 LEA R24, P0, R0.reuse, R8, 0x1 ;  /* 0x000000080018b211 */ /* 0x042fe200078008ff */
[----:B------:R-:W-:Y:S03]  /*8970*/  @P5 STS.128 [R242+0x10800], RZ ;  /* 0x010800fff2005388 */ /* 0x000fe60000000c00 */
[----:B------:R-:W1:Y:S01]  /*8980*/  @!P5 LDC.64 R10, c[0x0][0x220] ;  /* 0x00008800ff0adb82 */ /* 0x000e620000000a00 */
[C---:B------:R-:W-:Y:S01]  /*8990*/  @!P3 LEA.HI.X R25, R0.reuse, R9, R18, 0x1, P0 ;  /* 0x000000090019b211 */ /* 0x040fe200000f0c12 */
[----:B------:R-:W-:Y:S01]  /*89a0*/  @!PT LDS RZ, [RZ] ;  /* 0x00000000fffff984 */ /* 0x000fe20000000800 */
[----:B------:R-:W-:Y:S01]  /*89b0*/  @!PT LDS RZ, [RZ] ;  /* 0x00000000fffff984 */ /* 0x000fe20000000800 */
[----:B------:R-:W-:Y:S01]  /*89c0*/  @!PT LDS RZ, [RZ] ;  /* 0x00000000fffff984 */ /* 0x000fe20000000800 */
[----:B------:R-:W-:Y:S04]  /*89d0*/  @!P5 LDGSTS.E.BYPASS.LTC128B.128 [R242+0x10800], desc[UR34][R28.64] ;  /* 0x108000001cf2dfae */ /* 0x000fe8000b901d62 */
[----:B------:R-:W-:Y:S02]  /*89e0*/  @P4 STS.128 [R242+0x12800], RZ ;  /* 0x012800fff2004388 */ /* 0x000fe40000000c00 */
[----:B-----5:R-:W5:Y:S02]  /*89f0*/  @!P4 LDC.64 R16, c[0x0][0x220] ;  /* 0x00008800ff10cb82 */ /* 0x020f640000000a00 */
[----:B------:R-:W-:Y:S01]  /*8a00*/  @!PT LDS RZ, [RZ] ;  /* 0x00000000fffff984 */ /* 0x000fe20000000800 */
[----:B------:R-:W-:Y:S01]  /*8a10*/  @!PT LDS RZ, [RZ] ;  /* 0x00000000fffff984 */ /* 0x000fe20000000800 */
[----:B------:R-:W-:Y:S01]  /*8a20*/  @!PT LDS RZ, [RZ] ;  /* 0x00000000fffff984 */ /* 0x000fe20000000800 */
[----:B------:R-:W-:Y:S01]  /*8a30*/  @!P4 LDGSTS.E.BYPASS.LTC128B.128 [R242+0x12800], desc[UR34][R26.64+0x80] ;  /* 0x128000801af2cfae */ /* 0x000fe2000b901d62 */
[----:B--2---:R-:W-:-:S03]  /*8a40*/  @!P2 LEA R20, P0, R0, R6, 0x1 ;  /* 0x000000060014a211 */ /* 0x004fc600078008ff */
[----:B------:R-:W-:Y:S01]  /*8a50*/  @P3 STS.128 [R242+0x14800], RZ ;  /* 0x014800fff2003388 */ /* 0x000fe20000000c00 */
[----:B------:R-:W-:Y:S01]  /*8a60*/  @!P2 LEA.HI.X R21, R0, R7, R18, 0x1, P0 ;  /* 0x000000070015a211 */ /* 0x000fe200000f0c12 */
[----:B------:R-:W2:Y:S02]  /*8a70*/  @!P4 LDC.64 R8, c[0x0][0x220] ;  /* 0x00008800ff08cb82 */ /* 0x000ea40000000a00 */
[----:B------:R-:W-:Y:S01]  /*8a80*/  @!PT LDS RZ, [RZ] ;  /* 0x00000000fffff984 */ /* 0x000fe20000000800 */
[----:B------:R-:W-:Y:S01]  /*8a90*/  @!PT LDS RZ, [RZ] ;  /* 0x00000000fffff984 */ /* 0x000fe20000000800 */
[----:B------:R-:W-:Y:S01]  /*8aa0*/  @!PT LDS RZ, [RZ] ;  /* 0x00000000fffff984 */ /* 0x000fe20000000800 */
[----:B------:R-:W-:Y:S01]  /*8ab0*/  @!P3 LDGSTS.E.BYPASS.LTC128B.128 [R242+0x14800], desc[UR34][R24.64+0x100] ;  /* 0x1480010018f2bfae */ /* 0x000fe2000b901d62 */
[----:B---3--:R-:W-:-:S03]  /*8ac0*/  @!P5 LEA R22, P1, R2, R4, 0x1 ;  /* 0x000000040216d211 */ /* 0x008fc600078208ff */
[----:B------:R-:W-:Y:S02]  /*8ad0*/  @P2 STS.128 [R242+0x16800], RZ ;  /* 0x016800fff2002388 */ /* 0x000fe40000000c00 */
[----:B------:R-:W3:Y:S01]  /*8ae0*/  @!P3 LDC.64 R6, c[0x0][0x220] ;  /* 0x00008800ff06bb82 */ /* 0x000ee20000000a00 */
[C---:B------:R-:W-:Y:S01]  /*8af0*/  @!P5 LEA.HI.X R23, R2.reuse, R5, R19, 0x1, P1 ;  /* 0x000000050217d211 */ /* 0x040fe200008f0c13 */
[----:B------:R-:W-:Y:S01]  /*8b00*/  @!PT LDS RZ, [RZ] ;  /* 0x00000000fffff984 */ /* 0x000fe20000000800 */
[----:B------:R-:W-:Y:S01]  /*8b10*/  @!PT LDS RZ, [RZ] ;  /* 0x00000000fffff984 */ /* 0x000fe20000000800 */
[----:B------:R-:W-:Y:S01]  /*8b20*/  @!PT LDS RZ, [RZ] ;  /* 0x00000000fffff984 */ /* 0x000fe20000000800 */
[----:B------:R3:W-:Y:S01]  /*8b30*/  @!P2 LDGSTS.E.BYPASS.LTC128B.128 [R242+0x16800], desc[UR34][R20.64+0x180] ;  /* 0x1680018014f2afae */ /* 0x0007e2000b901d62 */
[----:B------:R-:W-:-:S03]  /*8b40*/  IADD3 R0, P1, R2, UR29, RZ ;  /* 0x0000001d02007c10 */ /* 0x000fc6000ff3e0ff */
[----:B------:R-:W-:Y:S02]  /*8b50*/  @P5 STS.128 [R242+0x11000], RZ ;  /* 0x011000fff2005388 */ /* 0x000fe40000000c00 */
[----:B------:R-:W3:Y:S01]  /*8b60*/  @!P2 LDC.64 R4, c[0x0][0x220] ;  /* 0x00008800ff04ab82 */ /* 0x000ee20000000a00 */
[C---:B-----5:R-:W-:Y:S01]  /*8b70*/  @!P4 LEA R16, P0, R2.reuse, R16, 0x1 ;  /* 0x000000100210c211 */ /* 0x060fe200078008ff */
[----:B------:R-:W-:Y:S01]  /*8b80*/  @!PT LDS RZ, [RZ] ;  /* 0x00000000fffff984 */ /* 0x000fe20000000800 */
[----:B------:R-:W-:Y:S01]  /*8b90*/  @!PT LDS RZ, [RZ] ;  /* 0x00000000fffff984 */ /* 0x000fe20000000800 */
[----:B------:R-:W-:Y:S01]  /*8ba0*/  @!PT LDS RZ, [RZ] ;  /* 0x00000000fffff984 */ /* 0x000fe20000000800 */
[----:B------:R5:W-:Y:S03]  /*8bb0*/  @!P5 LDGSTS.E.BYPASS.LTC128B.128 [R242+0x11000], desc[UR34][R22.64] ;  /* 0x1100000016f2dfae */ /* 0x000be6000b901d62 */
[C-C-:B------:R-:W-:Y:S01]  /*8bc0*/  @!P4 LEA.HI.X R17, R2.reuse, R17, R19.reuse, 0x1, P0 ;  /* 0x000000110211c211 */ /* 0x140fe200000f0c13 */
[----:B------:R-:W-:Y:S01]  /*8bd0*/  @P4 STS.128 [R242+0x13000], RZ ;  /* 0x013000fff2004388 */ /* 0x000fe20000000c00 */
[----:B------:R-:W-:Y:S02]  /*8be0*/  @!P3 LEA R14, P0, R2, R14, 0x1 ;  /* 0x0000000e020eb211 */ /* 0x000fe400078008ff */
[----:B--2---:R-:W-:Y:S01]  /*8bf0*/  @!P4 LEA R8, P6, R0, R8, 0x1 ;  /* 0x000000080008c211 */ /* 0x004fe200078c08ff */
[----:B------:R-:W-:Y:S01]  /*8c00*/  @!PT LDS RZ, [RZ] ;  /* 0x00000000fffff984 */ /* 0x000fe20000000800 */
[----:B------:R-:W-:Y:S01]  /*8c10*/  @!PT LDS RZ, [RZ] ;  /* 0x00000000fffff984 */ /* 0x000fe20000000800 */
[----:B------:R-:W-:Y:S01]  /*8c20*/  @!PT LDS RZ, [RZ] ;  /* 0x00000000fffff984 */ /* 0x000fe20000000800 */
[----:B------:R-:W-:Y:S01]  /*8c30*/  @!P4 LDGSTS.E.BYPASS.LTC128B.128 [R242+0x13000], desc[UR34][R16.64+0x80] ;  /* 0x1300008010f2cfae */ /* 0x000fe2000b901d62 */
[----:B------:R-:W-:-:S02]  /*8c40*/  @!P3 LEA.HI.X R15, R2, R15, R19, 0x1, P0 ;  /* 0x0000000f020fb211 */ /* 0x000fc400000f0c13 */
[----:B----4-:R-:W-:Y:S01]  /*8c50*/  @!P2 LEA R18, P0, R2, R12, 0x1 ;  /* 0x0000000c0212a211 */ /* 0x010fe200078008ff */
[----:B------:R-:W-:Y:S01]  /*8c60*/  @P3 STS.128 [R242+0x15000], RZ ;  /* 0x015000fff2003388 */ /* 0x000fe20000000c00 */
[----:B------:R-:W-:Y:S02]  /*8c70*/  IADD3.X R12, R19, UR19, RZ, P1, !PT ;  /* 0x00000013130c7c10 */ /* 0x000fe40008ffe4ff */
[----:B-1----:R-:W-:Y:S01]  /*8c80*/  @!P5 LEA R10, P1, R0, R10, 0x1 ;  /* 0x0000000a000ad211 */ /* 0x002fe200078208ff */
[----:B------:R-:W-:Y:S01]  /*8c90*/  @!PT LDS RZ, [RZ] ;  /* 0x00000000fffff984 */ /* 0x000fe20000000800 */
[----:B------:R-:W-:Y:S01]  /*8ca0*/  @!PT LDS RZ, [RZ] ;  /* 0x00000000fffff984 */ /* 0x000fe20000000800 */
[----:B------:R-:W-:Y:S01]  /*8cb0*/  @!PT LDS RZ, [RZ] ;  /* 0x00000000fffff984 */ /* 0x000fe20000000800 */
[----:B------:R-:W-:Y:S01]  /*8cc0*/  @!P3 LDGSTS.E.BYPASS.LTC128B.128 [R242+0x15000], desc[UR34][R14.64+0x100] ;  /* 0x150001000ef2bfae */ /* 0x000fe2000b901d62 */
[----:B------:R-:W-:Y:S02]  /*8cd0*/  @!P2 LEA.HI.X R19, R2, R13, R19, 0x1, P0 ;  /* 0x0000000d0213a211 */ /* 0x000fe400000f0c13 */
[C---:B------:R-:W-:Y:S01]  /*8ce0*/  @!P5 LEA.HI.X R11, R0.reuse, R11, R12, 0x1, P1 ;  /* 0x0000000b000bd211 */ /* 0x040fe200008f0c0c */
[----:B------:R-:W-:Y:S01]  /*8cf0*/  @P2 STS.128 [R242+0x17000], RZ ;  /* 0x017000fff2002388 */ /* 0x000fe20000000c00 */
[----:B---3--:R-:W-:-:S02]  /*8d00*/  @!P3 LEA R20, P1, R0, R6, 0x1 ;  /* 0x000000060014b211 */ /* 0x008fc400078208ff */
[C-C-:B------:R-:W-:Y:S01]  /*8d10*/  @!P4 LEA.HI.X R9, R0.reuse, R9, R12.reuse, 0x1, P6 ;  /* 0x000000090009c211 */ /* 0x140fe200030f0c0c */
[----:B------:R-:W-:Y:S01]  /*8d20*/  @!PT LDS RZ, [RZ] ;  /* 0x00000000fffff984 */ /* 0x000fe20000000800 */
[----:B------:R-:W-:Y:S01]  /*8d30*/  @!PT LDS RZ, [RZ] ;  /* 0x00000000fffff984 */ /* 0x000fe20000000800 */
[----:B------:R-:W-:Y:S01]  /*8d40*/  @!PT LDS RZ, [RZ] ;  /* 0x00000000fffff984 */ /* 0x000fe20000000800 */
[----:B------:R1:W-:Y:S01]  /*8d50*/  @!P2 LDGSTS.E.BYPASS.LTC128B.128 [R242+0x17000], desc[UR34][R18.64+0x180] ;  /* 0x1700018012f2afae */ /* 0x0003e2000b901d62 */
[C-C-:B------:R-:W-:Y:S02]  /*8d60*/  @!P3 LEA.HI.X R21, R0.reuse, R7, R12.reuse, 0x1, P1 ;  /* 0x000000070015b211 */ /* 0x140fe400008f0c0c */
[C---:B-----5:R-:W-:Y:S01]  /*8d70*/  @!P2 LEA R22, P0, R0.reuse, R4, 0x1 ;  /* 0x000000040016a211 */ /* 0x060fe200078008ff */
[----:B------:R-:W-:Y:S03]  /*8d80*/  @P5 STS.128 [R242+0x11800], RZ ;  /* 0x011800fff2005388 */ /* 0x000fe60000000c00 */
[----:B------:R-:W-:Y:S01]  /*8d90*/  @!P2 LEA.HI.X R23, R0, R5, R12, 0x1, P0 ;  /* 0x000000050017a211 */ /* 0x000fe200000f0c0c */
        /* <DEDUP_REMOVED lines=20> */
[----:B------:R-:W4:Y:S04]  /*8ee0*/  LDSM.16.M88.4 R32, [R229+0x8000] ;  /* 0x00800000e520783b */ /* 0x000f280000000200 */
[----:B------:R-:W5:Y:S04]  /*8ef0*/  LDSM.16.M88.4 R24, [R229+0x8800] ;  /* 0x00880000e518783b */ /* 0x000f680000000200 */
[----:B-1----:R-:W3:Y:S04]  /*8f00*/  LDSM.16.M88.4 R16, [R229+0x9000] ;  /* 0x00900000e510783b */ /* 0x002ee80000000200 */
[----:B------:R-:W1:Y:S04]  /*8f10*/  LDSM.16.M88.4 R168, [R229+0x9800] ;  /* 0x00980000e5a8783b */ /* 0x000e680000000200 */
[----:B------:R-:W-:Y:S04]  /*8f20*/  LDSM.16.M88.4 R12, [R228] ;  /* 0x00000000e40c783b */ /* 0x000fe80000000200 */
[----:B--2---:R-:W2:Y:S04]  /*8f30*/  LDSM.16.M88.4 R8, [R227] ;  /* 0x00000000e308783b */ /* 0x004ea80000000200 */
[----:B------:R-:W2:Y:S04]  /*8f40*/  LDSM.16.M88.4 R192, [R219] ;  /* 0x00000000dbc0783b */ /* 0x000ea80000000200 */
[----:B------:R-:W2:Y:S04]  /*8f50*/  LDSM.16.M88.4 R176, [R218] ;  /* 0x00000000dab0783b */ /* 0x000ea80000000200 */
[----:B------:R-:W2:Y:S04]  /*8f60*/  LDSM.16.M88.4 R172, [R217] ;  /* 0x00000000d9ac783b */ /* 0x000ea80000000200 */
[----:B------:R-:W-:Y:S01]  /*8f70*/  LDSM.16.M88.4 R180, [R223+0x8800] ;  /* 0x00880000dfb4783b */ /* 0x000fe20000000200 */
[C---:B----4-:R-:W-:Y:S03]  /*8f80*/  HMMA.16816.F32 R4, R184.reuse, R32, RZ ;  /* 0x00000020b804723c */ /* 0x050fe600000018ff */
[----:B------:R-:W-:Y:S04]  /*8f90*/  LDSM.16.M88.4 R196, [R228+0x6000] ;  /* 0x00600000e4c4783b */ /* 0x000fe80000000200 */
[----:B------:R-:W-:Y:S01]  /*8fa0*/  LDSM.16.M88.4 R200, [R223+0xe000] ;  /* 0x00e00000dfc8783b */ /* 0x000fe20000000200 */
[C---:B------:R-:W-:Y:S03]  /*8fb0*/  HMMA.16816.F32 R32, R184.reuse, R34, RZ ;  /* 0x00000022b820723c */ /* 0x040fe600000018ff */
[----:B------:R-:W0:Y:S03]  /*8fc0*/  LDGDEPBAR ;  /* 0x00000000000079af */ /* 0x000e260000000000 */
[C---:B-----5:R-:W-:Y:S06]  /*8fd0*/  HMMA.16816.F32 R28, R184.reuse, R24, RZ ;  /* 0x00000018b81c723c */ /* 0x060fec00000018ff */
[C---:B---3--:R-:W-:Y:S06]  /*8fe0*/  HMMA.16816.F32 R20, R184.reuse, R16, RZ ;  /* 0x00000010b814723c */ /* 0x048fec00000018ff */
[C---:B------:R-:W-:Y:S06]  /*8ff0*/  HMMA.16816.F32 R24, R184.reuse, R26, RZ ;  /* 0x0000001ab818723c */ /* 0x040fec00000018ff */
[C---:B------:R-:W-:Y:S06]  /*9000*/  HMMA.16816.F32 R16, R184.reuse, R18, RZ ;  /* 0x00000012b810723c */ /* 0x040fec00000018ff */
[C---:B-1----:R-:W-:Y:S06]  /*9010*/  HMMA.16816.F32 R188, R184.reuse, R168, RZ ;  /* 0x000000a8b8bc723c */ /* 0x042fec00000018ff */
[----:B------:R-:W-:Y:S01]  /*9020*/  HMMA.16816.F32 R184, R184, R170, RZ ;  /* 0x000000aab8b8723c */ /* 0x000fe200000018ff */
[----:B------:R-:W-:Y:S05]  /*9030*/  LDSM.16.M88.4 R168, [R226] ;  /* 0x00000000e2a8783b */ /* 0x000fea0000000200 */
[C---:B--2---:R-:W-:Y:S06]  /*9040*/  HMMA.16816.F32 R4, R12.reuse, R8, R4 ;  /* 0x000000080c04723c */ /* 0x044fec0000001804 */
[C---:B------:R-:W-:Y:S01]  /*9050*/  HMMA.16816.F32 R32, R12.reuse, R10, R32 ;  /* 0x0000000a0c20723c */ /* 0x040fe20000001820 */
[----:B------:R-:W1:Y:S05]  /*9060*/  LDSM.16.M88.4 R8, [R223+0x8000] ;  /* 0x00800000df08783b */ /* 0x000e6a0000000200 */
        /* <DEDUP_REMOVED lines=15> */
[----:B------:R-:W4:Y:S05]  /*9160*/  LDSM.16.M88.4 R180, [R216+0x1000] ;  /* 0x00100000d8b4783b */ /* 0x000f2a0000000200 */
[C---:B--2---:R-:W-:Y:S06]  /*9170*/  HMMA.16816.F32 R20, R168.reuse, R192, R20 ;  /* 0x000000c0a814723c */ /* 0x044fec0000001814 */
[----:B------:R-:W-:Y:S01]  /*9180*/  HMMA.16816.F32 R16, R168, R194, R16 ;  /* 0x000000c2a810723c */ /* 0x000fe20000001810 */
[----:B------:R-:W2:Y:S05]  /*9190*/  LDSM.16.M88.4 R192, [R216+0x1800] ;  /* 0x00180000d8c0783b */ /* 0x000eaa0000000200 */
[C---:B---3--:R-:W-:Y:S06]  /*91a0*/  HMMA.16816.F32 R4, R176.reuse, R12, R4 ;  /* 0x0000000cb004723c */ /* 0x048fec0000001804 */
[C---:B------:R-:W-:Y:S01]  /*91b0*/  HMMA.16816.F32 R32, R176.reuse, R14, R32 ;  /* 0x0000000eb020723c */ /* 0x040fe20000001820 */
[----:B------:R-:W-:Y:S05]  /*91c0*/  LDSM.16.M88.4 R12, [R229+0xa800] ;  /* 0x00a80000e50c783b */ /* 0x000fea0000000200 */
[C---:B-1----:R-:W-:Y:S06]  /*91d0*/  HMMA.16816.F32 R28, R176.reuse, R8, R28 ;  /* 0x00000008b01c723c */ /* 0x042fec000000181c */
[----:B------:R-:W-:Y:S01]  /*91e0*/  HMMA.16816.F32 R24, R176, R10, R24 ;  /* 0x0000000ab018723c */ /* 0x000fe20000001818 */
[----:B------:R-:W1:Y:S05]  /*91f0*/  LDSM.16.M88.4 R8, [R230+0x2000] ;  /* 0x00200000e608783b */ /* 0x000e6a0000000200 */
[C---:B------:R-:W-:Y:S06]  /*9200*/  HMMA.16816.F32 R188, R168.reuse, R172, R188 ;  /* 0x000000aca8bc723c */ /* 0x040fec00000018bc */
[----:B------:R-:W-:Y:S01]  /*9210*/  HMMA.16816.F32 R184, R168, R174, R184 ;  /* 0x000000aea8b8723c */ /* 0x000fe200000018b8 */
[----:B------:R-:W3:Y:S04]  /*9220*/  LDSM.16.M88.4 R172, [R229+0xa000] ;  /* 0x00a00000e5ac783b */ /* 0x000ee80000000200 */
[----:B------:R-:W5:Y:S01]  /*9230*/  LDSM.16.M88.4 R168, [R229+0xb000] ;  /* 0x00b00000e5a8783b */ /* 0x000f620000000200 */
[C---:B----4-:R-:W-:Y:S06]  /*9240*/  HMMA.16816.F32 R20, R176.reuse, R180, R20 ;  /* 0x000000b4b014723c */ /* 0x050fec0000001814 */
[C---:B------:R-:W-:Y:S01]  /*9250*/  HMMA.16816.F32 R16, R176.reuse, R182, R16 ;  /* 0x000000b6b010723c */ /* 0x040fe20000001810 */
[----:B------:R-:W4:Y:S05]  /*9260*/  LDSM.16.M88.4 R180, [R229+0xb800] ;  /* 0x00b80000e5b4783b */ /* 0x000f2a0000000200 */
[C---:B--2---:R-:W-:Y:S06]  /*9270*/  HMMA.16816.F32 R188, R176.reuse, R192, R188 ;  /* 0x000000c0b0bc723c */ /* 0x044fec00000018bc */
[----:B------:R-:W-:Y:S01]  /*9280*/  HMMA.16816.F32 R184, R176, R194, R184 ;  /* 0x000000c2b0b8723c */ /* 0x000fe200000018b8 */
[----:B------:R-:W-:Y:S04]  /*9290*/  LDSM.16.M88.4 R192, [R215] ;  /* 0x00000000d7c0783b */ /* 0x000fe80000000200 */
[----:B------:R-:W-:Y:S01]  /*92a0*/  LDSM.16.M88.4 R176, [R212] ;  /* 0x00000000d4b0783b */ /* 0x000fe20000000200 */
[C---:B-1----:R-:W-:Y:S06]  /*92b0*/  HMMA.16816.F32 R28, R8.reuse, R12, R28 ;  /* 0x0000000c081c723c */ /* 0x042fec000000181c */
[C---:B------:R-:W-:Y:S01]  /*92c0*/  HMMA.16816.F32 R24, R8.reuse, R14, R24 ;  /* 0x0000000e0818723c */ /* 0x040fe20000001818 */
[----:B------:R-:W1:Y:S05]  /*92d0*/  LDSM.16.M88.4 R12, [R228+0x2000] ;  /* 0x00200000e40c783b */ /* 0x000e6a0000000200 */
[C---:B---3--:R-:W-:Y:S06]  /*92e0*/  HMMA.16816.F32 R4, R8.reuse, R172, R4 ;  /* 0x000000ac0804723c */ /* 0x048fec0000001804 */
[C---:B------:R-:W-:Y:S01]  /*92f0*/  HMMA.16816.F32 R32, R8.reuse, R174, R32 ;  /* 0x000000ae0820723c */ /* 0x040fe20000001820 */
[----:B------:R-:W2:Y:S05]  /*9300*/  LDSM.16.M88.4 R172, [R214] ;  /* 0x00000000d6ac783b */ /* 0x000eaa0000000200 */
[C---:B-----5:R-:W-:Y:S06]  /*9310*/  HMMA.16816.F32 R20, R8.reuse, R168, R20 ;  /* 0x000000a80814723c */ /* 0x060fec0000001814 */
[C---:B------:R-:W-:Y:S01]  /*9320*/  HMMA.16816.F32 R16, R8.reuse, R170, R16 ;  /* 0x000000aa0810723c */ /* 0x040fe20000001810 */
[----:B------:R-:W3:Y:S05]  /*9330*/  LDSM.16.M88.4 R168, [R213] ;  /* 0x00000000d5a8783b */ /* 0x000eea0000000200 */
[C---:B----4-:R-:W-:Y:S06]  /*9340*/  HMMA.16816.F32 R188, R8.reuse, R180, R188 ;  /* 0x000000b408bc723c */ /* 0x050fec00000018bc */
[----:B------:R-:W-:Y:S01]  /*9350*/  HMMA.16816.F32 R184, R8, R182, R184 ;  /* 0x000000b608b8723c */ /* 0x000fe200000018b8 */
[----:B------:R-:W-:Y:S04]  /*9360*/  LDSM.16.M88.4 R180, [R226+0x2000] ;  /* 0x00200000e2b4783b */ /* 0x000fe80000000200 */
[----:B------:R-:W4:Y:S01]  /*9370*/  LDSM.16.M88.4 R8, [R223+0xa000] ;  /* 0x00a00000df08783b */ /* 0x000f220000000200 */
[C---:B-1----:R-:W-:Y:S06]  /*9380*/  HMMA.16816.F32 R4, R12.reuse, R192, R4 ;  /* 0x000000c00c04723c */ /* 0x042fec0000001804 */
[C---:B------:R-:W-:Y:S01]  /*9390*/  HMMA.16816.F32 R32, R12.reuse, R194, R32 ;  /* 0x000000c20c20723c */ /* 0x040fe20000001820 */
[----:B------:R-:W-:Y:S05]  /*93a0*/  LDSM.16.M88.4 R192, [R223+0xb800] ;  /* 0x00b80000dfc0783b */ /* 0x000fea0000000200 */
[C---:B--2---:R-:W-:Y:S06]  /*93b0*/  HMMA.16816.F32 R28, R12.reuse, R172, R28 ;  /* 0x000000ac0c1c723c */ /* 0x044fec000000181c */
[C---:B------:R-:W-:Y:S01]  /*93c0*/  HMMA.16816.F32 R24, R12.reuse, R174, R24 ;  /* 0x000000ae0c18723c */ /* 0x040fe20000001818 */
[----:B------:R-:W1:Y:S05]  /*93d0*/  LDSM.16.M88.4 R172, [R223+0xa800] ;  /* 0x00a80000dfac783b */ /* 0x000e6a0000000200 */
[C---:B---3--:R-:W-:Y:S06]  /*93e0*/  HMMA.16816.F32 R20, R12.reuse, R168, R20 ;  /* 0x000000a80c14723c */ /* 0x048fec0000001814 */
[C---:B------:R-:W-:Y:S01]  /*93f0*/  HMMA.16816.F32 R16, R12.reuse, R170, R16 ;  /* 0x000000aa0c10723c */ /* 0x040fe20000001810 */
[----:B------:R-:W2:Y:S05]  /*9400*/  LDSM.16.M88.4 R168, [R223+0xb000] ;  /* 0x00b00000dfa8783b */ /* 0x000eaa0000000200 */
[C---:B------:R-:W-:Y:S06]  /*9410*/  HMMA.16816.F32 R188, R12.reuse, R176, R188 ;  /* 0x000000b00cbc723c */ /* 0x040fec00000018bc */
[----:B------:R-:W-:Y:S01]  /*9420*/  HMMA.16816.F32 R184, R12, R178, R184 ;  /* 0x000000b20cb8723c */ /* 0x000fe200000018b8 */
[----:B------:R-:W-:Y:S04]  /*9430*/  LDSM.16.M88.4 R12, [R216+0x2000] ;  /* 0x00200000d80c783b */ /* 0x000fe80000000200 */
[----:B------:R-:W-:Y:S01]  /*9440*/  LDSM.16.M88.4 R176, [R216+0x2800] ;  /* 0x00280000d8b0783b */ /* 0x000fe20000000200 */
[C---:B----4-:R-:W-:Y:S06]  /*9450*/  HMMA.16816.F32 R4, R180.reuse, R8, R4 ;  /* 0x00000008b404723c */ /* 0x050fec0000001804 */
[C---:B------:R-:W-:Y:S01]  /*9460*/  HMMA.16816.F32 R32, R180.reuse, R10, R32 ;  /* 0x0000000ab420723c */ /* 0x040fe20000001820 */
[----:B------:R-:W3:Y:S05]  /*9470*/  LDSM.16.M88.4 R8, [R225+0x2000] ;  /* 0x00200000e108783b */ /* 0x000eea0000000200 */
[C---:B-1----:R-:W-:Y:S06]  /*9480*/  HMMA.16816.F32 R28, R180.reuse, R172, R28 ;  /* 0x000000acb41c723c */ /* 0x042fec000000181c */
[C---:B------:R-:W-:Y:S01]  /*9490*/  HMMA.16816.F32 R24, R180.reuse, R174, R24 ;  /* 0x000000aeb418723c */ /* 0x040fe20000001818 */
[----:B------:R-:W1:Y:S05]  /*94a0*/  LDSM.16.M88.4 R172, [R216+0x3000] ;  /* 0x00300000d8ac783b */ /* 0x000e6a0000000200 */
[C---:B--2---:R-:W-:Y:S06]  /*94b0*/  HMMA.16816.F32 R20, R180.reuse, R168, R20 ;  /* 0x000000a8b414723c */ /* 0x044fec0000001814 */
        /* <DEDUP_REMOVED lines=22> */
[C---:B------:R-:W-:Y:S06]  /*9620*/  HMMA.16816.F32 R28, R12.reuse, R180, R28 ;  /* 0x000000b40c1c723c */ /* 0x040fec000000181c */
[C---:B------:R-:W-:Y:S01]  /*9630*/  HMMA.16816.F32 R24, R12.reuse, R182, R24 ;  /* 0x000000b60c18723c */ /* 0x040fe20000001818 */
[----:B------:R-:W5:Y:S05]  /*9640*/  LDSM.16.M88.4 R180, [R209] ;  /* 0x00000000d1b4783b */ /* 0x000f6a0000000200 */
[C---:B----4-:R-:W-:Y:S06]  /*9650*/  HMMA.16816.F32 R20, R12.reuse, R176, R20 ;  /* 0x000000b00c14723c */ /* 0x050fec0000001814 */
[C---:B------:R-:W-:Y:S01]  /*9660*/  HMMA.16816.F32 R16, R12.reuse, R178, R16 ;  /* 0x000000b20c10723c */ /* 0x040fe20000001810 */
[----:B------:R-:W4:Y:S05]  /*9670*/  LDSM.16.M88.4 R176, [R208] ;  /* 0x00000000d0b0783b */ /* 0x000f2a0000000200 */
        /* <DEDUP_REMOVED lines=10> */
[C---:B-----5:R-:W-:Y:S06]  /*9720*/  HMMA.16816.F32 R20, R168.reuse, R180, R20 ;  /* 0x000000b4a814723c */ /* 0x060fec0000001814 */
[C---:B------:R-:W-:Y:S01]  /*9730*/  HMMA.16816.F32 R16, R168.reuse, R182, R16 ;  /* 0x000000b6a810723c */ /* 0x040fe20000001810 */
[----:B------:R-:W-:Y:S05]  /*9740*/  LDSM.16.M88.4 R180, [R225+0x4000] ;  /* 0x00400000e1b4783b */ /* 0x000fea0000000200 */
[C---:B----4-:R-:W-:Y:S06]  /*9750*/  HMMA.16816.F32 R188, R168.reuse, R176, R188 ;  /* 0x000000b0a8bc723c */ /* 0x050fec00000018bc */
[----:B------:R-:W-:Y:S01]  /*9760*/  HMMA.16816.F32 R184, R168, R178, R184 ;  /* 0x000000b2a8b8723c */ /* 0x000fe200000018b8 */
[----:B------:R-:W4:Y:S04]  /*9770*/  LDSM.16.M88.4 R176, [R223+0xd800] ;  /* 0x00d80000dfb0783b */ /* 0x000f280000000200 */
[----:B------:R-:W5:Y:S01]  /*9780*/  LDSM.16.M88.4 R168, [R216+0x4000] ;  /* 0x00400000d8a8783b */ /* 0x000f620000000200 */
[C---:B-1----:R-:W-:Y:S06]  /*9790*/  HMMA.16816.F32 R4, R172.reuse, R12, R4 ;  /* 0x0000000cac04723c */ /* 0x042fec0000001804 */
        /* <DEDUP_REMOVED lines=11> */
[----:B------:R-:W-:Y:S01]  /*9850*/  LDSM.16.M88.4 R176, [R229+0xf800] ;  /* 0x00f80000e5b0783b */ /* 0x000fe20000000200 */
[C---:B-----5:R-:W-:Y:S06]  /*9860*/  HMMA.16816.F32 R4, R180.reuse, R168, R4 ;  /* 0x000000a8b404723c */ /* 0x060fec0000001804 */
        /* <DEDUP_REMOVED lines=11> */
[----:B------:R-:W-:Y:S01]  /*9920*/  LDSM.16.M88.4 R192, [R204] ;  /* 0x00000000ccc0783b */ /* 0x000fe20000000200 */
[C---:B----4-:R-:W-:Y:S06]  /*9930*/  HMMA.16816.F32 R4, R172.reuse, R168, R4 ;  /* 0x000000a8ac04723c */ /* 0x050fec0000001804 */
[C---:B------:R-:W-:Y:S01]  /*9940*/  HMMA.16816.F32 R32, R172.reuse, R170, R32 ;  /* 0x000000aaac20723c */ /* 0x040fe20000001820 */
[----:B------:R-:W3:Y:S05]  /*9950*/  LDSM.16.M88.4 R168, [R207] ;  /* 0x00000000cfa8783b */ /* 0x000eea0000000200 */
        /* <DEDUP_REMOVED lines=8> */
[----:B------:R-:W4:Y:S04]  /*99e0*/  LDSM.16.M88.4 R172, [R223+0xf000] ;  /* 0x00f00000dfac783b */ /* 0x000f280000000200 */
        /* <DEDUP_REMOVED lines=8> */
[----:B------:R-:W-:Y:S01]  /*9a70*/  HMMA.16816.F32 R16, R196, R10, R16 ;  /* 0x0000000ac410723c */ /* 0x000fe20000001810 */
[----:B------:R-:W1:Y:S05]  /*9a80*/  LDSM.16.M88.4 R8, [R216+0x6000] ;  /* 0x00600000d808783b */ /* 0x000e6a0000000200 */
[----:B------:R-:W-:Y:S06]  /*9a90*/  HMMA.16816.F32 R4, R180, R200, R4 ;  /* 0x000000c8b404723c */ /* 0x000fec0000001804 */
[C---:B------:R-:W-:Y:S06]  /*9aa0*/  HMMA.16816.F32 R188, R196.reuse, R192, R188 ;  /* 0x000000c0c4bc723c */ /* 0x040fec00000018bc */
[----:B------:R-:W-:Y:S06]  /*9ab0*/  HMMA.16816.F32 R184, R196, R194, R184 ;  /* 0x000000c2c4b8723c */ /* 0x000fec00000018b8 */
[C---:B----4-:R-:W-:Y:S06]  /*9ac0*/  HMMA.16816.F32 R20, R180.reuse, R172, R20 ;  /* 0x000000acb414723c */ /* 0x050fec0000001814 */
[----:B------:R-:W-:Y:S01]  /*9ad0*/  HMMA.16816.F32 R32, R180, R202, R32 ;  /* 0x000000cab420723c */ /* 0x000fe20000001820 */
[----:B------:R-:W-:-:S04]  /*9ae0*/  IMAD.U32 R173, RZ, RZ, UR20 ;  /* 0x00000014ffad7e24 */ /* 0x000fc8000f8e00ff */
[----:B------:R-:W-:Y:S01]  /*9af0*/  IMAD R173, R173, 0x40, R234 ;  /* 0x00000040adad7824 */ /* 0x000fe200078e02ea */
[----:B---3--:R-:W-:Y:S03]  /*9b00*/  HMMA.16816.F32 R188, R180, R168, R188 ;  /* 0x000000a8b4bc723c */ /* 0x008fe600000018bc */
[C---:B------:R-:W-:Y:S01]  /*9b10*/  VIADD R0, R173.reuse, 0x1 ;  /* 0x00000001ad007836 */ /* 0x040fe20000000000 */
[----:B------:R-:W-:Y:S01]  /*9b20*/  ISETP.GE.AND P6, PT, R173, R250, PT ;  /* 0x000000faad00720c */ /* 0x000fe20003fc6270 */
[----:B------:R-:W-:Y:S01]  /*9b30*/  IMAD.IADD R2, R249, 0x1, -R173 ;  /* 0x00000001f9027824 */ /* 0x000fe200078e0aad */
[----:B-1----:R-:W-:Y:S01]  /*9b40*/  HMMA.16816.F32 R4, R12, R8, R4 ;  /* 0x000000080c04723c */ /* 0x002fe20000001804 */
[----:B------:R-:W-:Y:S01]  /*9b50*/  IMAD.IADD R168, R252, 0x1, -R0 ;  /* 0x00000001fca87824 */ /* 0x000fe200078e0a00 */
[C---:B------:R-:W-:Y:S02]  /*9b60*/  ISETP.LT.OR P6, PT, R173.reuse, R251, P6 ;  /* 0x000000fbad00720c */ /* 0x040fe400037c1670 */
[----:B------:R-:W-:-:S02]  /*9b70*/  ISETP.GE.AND P1, PT, R173, R243, PT ;  /* 0x000000f3ad00720c */ /* 0x000fc40003f26270 */
[----:B------:R-:W-:Y:S01]  /*9b80*/  HMMA.16816.F32 R184, R180, R170, R184 ;  /* 0x000000aab4b8723c */ /* 0x000fe200000018b8 */
[----:B------:R-:W-:Y:S01]  /*9b90*/  IMAD.IADD R8, R252, 0x1, -R173 ;  /* 0x00000001fc087824 */ /* 0x000fe200078e0aad */
[----:B------:R-:W-:Y:S02]  /*9ba0*/  ISETP.GE.AND P0, PT, R0, R250, PT ;  /* 0x000000fa0000720c */ /* 0x000fe40003f06270 */
[----:B------:R-:W-:Y:S02]  /*9bb0*/  ISETP.LT.OR P1, PT, R173, R248, P1 ;  /* 0x000000f8ad00720c */ /* 0x000fe40000f21670 */
[----:B------:R-:W-:Y:S01]  /*9bc0*/  IABS R9, R8 ;  /* 0x0000000800097213 */ /* 0x000fe20000000000 */
[----:B------:R-:W-:Y:S01]  /*9bd0*/  HMMA.16816.F32 R32, R12, R10, R32 ;  /* 0x0000000a0c20723c */ /* 0x000fe20000001820 */
[----:B------:R-:W-:Y:S02]  /*9be0*/  IABS R8, R2 ;  /* 0x0000000200087213 */ /* 0x000fe40000000000 */
[----:B------:R-:W-:-:S02]  /*9bf0*/  IABS R2, R168 ;  /* 0x000000a800027213 */ /* 0x000fc40000000000 */
[----:B------:R-:W1:Y:S01]  /*9c00*/  LDSM.16.M88.4 R168, [R216+0x6800] ;  /* 0x00680000d8a8783b */ /* 0x000e620000000200 */
[----:B------:R-:W-:Y:S01]  /*9c10*/  I2FP.F32.S32 R9, R9 ;  /* 0x0000000900097245 */ /* 0x000fe20000201400 */
[C---:B------:R-:W-:Y:S01]  /*9c20*/  HMMA.16816.F32 R16, R180.reuse, R174, R16 ;  /* 0x000000aeb410723c */ /* 0x040fe20000001810 */
[----:B------:R-:W-:Y:S02]  /*9c30*/  I2FP.F32.S32 R2, R2 ;  /* 0x0000000200027245 */ /* 0x000fe40000201400 */
[----:B------:R-:W-:Y:S01]  /*9c40*/  ISETP.LT.OR P0, PT, R0, R251, P0 ;  /* 0x000000fb0000720c */ /* 0x000fe20000701670 */
[----:B------:R-:W-:Y:S01]  /*9c50*/  FFMA.FTZ R4, R9, -UR17, R4 ;  /* 0x8000001109047c23 */ /* 0x000fe20008010004 */
[----:B------:R-:W-:Y:S01]  /*9c60*/  VIADD R9, R173, 0x8 ;  /* 0x00000008ad097836 */ /* 0x000fe20000000000 */
[----:B------:R-:W-:Y:S01]  /*9c70*/  HMMA.16816.F32 R28, R180, R176, R28 ;  /* 0x000000b0b41c723c */ /* 0x000fe2000000181c */
[----:B------:R-:W-:Y:S01]  /*9c80*/  I2FP.F32.S32 R175, R8 ;  /* 0x0000000800af7245 */ /* 0x000fe20000201400 */
[----:B------:R-:W-:Y:S01]  /*9c90*/  FFMA.FTZ R5, R2, -UR17, R5 ;  /* 0x8000001102057c23 */ /* 0x000fe20008010005 */
[----:B------:R-:W-:Y:S01]  /*9ca0*/  IMAD.IADD R8, R249, 0x1, -R0 ;  /* 0x00000001f9087824 */ /* 0x000fe200078e0a00 */
[----:B------:R-:W-:Y:S01]  /*9cb0*/  FSEL R2, R4, -INF , !P6 ;  /* 0xff80000004027808 */ /* 0x000fe20007000000 */
[----:B------:R-:W-:-:S02]  /*9cc0*/  IMAD.IADD R10, R252, 0x1, -R9 ;  /* 0x00000001fc0a7824 */ /* 0x000fc400078e0a09 */
[----:B------:R-:W-:Y:S01]  /*9cd0*/  FFMA.FTZ R6, R175, -UR17, R6 ;  /* 0x80000011af067c23 */ /* 0x000fe20008010006 */
[C---:B------:R-:W-:Y:S01]  /*9ce0*/  ISETP.GE.AND P6, PT, R0.reuse, R243, PT ;  /* 0x000000f30000720c */ /* 0x040fe20003fc6270 */
[----:B------:R-:W-:Y:S01]  /*9cf0*/  VIADD R4, R173, 0x9 ;  /* 0x00000009ad047836 */ /* 0x000fe20000000000 */
[----:B------:R-:W-:Y:S01]  /*9d00*/  IABS R8, R8 ;  /* 0x0000000800087213 */ /* 0x000fe20000000000 */
[----:B------:R-:W-:Y:S01]  /*9d10*/  HMMA.16816.F32 R24, R180, R178, R24 ;  /* 0x000000b2b418723c */ /* 0x000fe20000001818 */
[----:B------:R-:W-:Y:S02]  /*9d20*/  ISETP.LT.OR P6, PT, R0, R248, P6 ;  /* 0x000000f80000720c */ /* 0x000fe400037c1670 */
[----:B------:R-:W-:Y:S01]  /*9d30*/  FSEL R177, R6, -INF , !P1 ;  /* 0xff80000006b17808 */ /* 0x000fe20004800000 */
[----:B------:R-:W-:Y:S01]  /*9d40*/  IMAD.IADD R6, R252, 0x1, -R4 ;  /* 0x00000001fc067824 */ /* 0x000fe200078e0a04 */
[----:B------:R-:W-:Y:S01]  /*9d50*/  FSEL R0, R5, -INF , !P0 ;  /* 0xff80000005007808 */ /* 0x000fe20004000000 */
[----:B------:R-:W-:Y:S01]  /*9d60*/  IMAD.IADD R5, R249, 0x1, -R9 ;  /* 0x00000001f9057824 */ /* 0x000fe200078e0a09 */
[----:B------:R-:W-:-:S02]  /*9d70*/  ISETP.GE.AND P1, PT, R9, R250, PT ;  /* 0x000000fa0900720c */ /* 0x000fc40003f26270 */
[C---:B------:R-:W-:Y:S02]  /*9d80*/  ISETP.GE.AND P0, PT, R9.reuse, R243, PT ;  /* 0x000000f30900720c */ /* 0x040fe40003f06270 */
[----:B------:R-:W-:Y:S02]  /*9d90*/  IABS R10, R10 ;  /* 0x0000000a000a7213 */ /* 0x000fe40000000000 */
[----:B------:R-:W-:Y:S02]  /*9da0*/  I2FP.F32.S32 R8, R8 ;  /* 0x0000000800087245 */ /* 0x000fe40000201400 */
[C---:B------:R-:W-:Y:S02]  /*9db0*/  ISETP.LT.OR P1, PT, R9.reuse, R251, P1 ;  /* 0x000000fb0900720c */ /* 0x040fe40000f21670 */
[----:B------:R-:W-:Y:S01]  /*9dc0*/  ISETP.LT.OR P0, PT, R9, R248, P0 ;  /* 0x000000f80900720c */ /* 0x000fe20000701670 */
[----:B------:R-:W-:Y:S01]  /*9dd0*/  FFMA.FTZ R7, R8, -UR17, R7 ;  /* 0x8000001108077c23 */ /* 0x000fe20008010007 */
[----:B------:R-:W-:Y:S01]  /*9de0*/  I2FP.F32.S32 R9, R10 ;  /* 0x0000000a00097245 */ /* 0x000fe20000201400 */
[----:B------:R-:W-:Y:S01]  /*9df0*/  IMAD.IADD R10, R249, 0x1, -R4 ;  /* 0x00000001f90a7824 */ /* 0x000fe200078e0a04 */
[----:B------:R-:W-:Y:S01]  /*9e00*/  IABS R5, R5 ;  /* 0x0000000500057213 */ /* 0x000fe20000000000 */
[----:B-1----:R-:W-:Y:S01]  /*9e10*/  HMMA.16816.F32 R28, R12, R168, R28 ;  /* 0x000000a80c1c723c */ /* 0x002fe2000000181c */
[----:B------:R-:W-:Y:S01]  /*9e20*/  IABS R6, R6 ;  /* 0x0000000600067213 */ /* 0x000fe20000000000 */
[----:B------:R-:W-:Y:S01]  /*9e30*/  FFMA.FTZ R9, R9, -UR17, R32 ;  /* 0x8000001109097c23 */ /* 0x000fe20008010020 */
[----:B------:R-:W-:-:S02]  /*9e40*/  I2FP.F32.S32 R5, R5 ;  /* 0x0000000500057245 */ /* 0x000fc40000201400 */
[----:B------:R-:W-:Y:S01]  /*9e50*/  I2FP.F32.S32 R6, R6 ;  /* 0x0000000600067245 */ /* 0x000fe20000201400 */
[----:B------:R-:W-:Y:S01]  /*9e60*/  HMMA.16816.F32 R24, R12, R170, R24 ;  /* 0x000000aa0c18723c */ /* 0x000fe20000001818 */
[----:B------:R-:W-:Y:S01]  /*9e70*/  FSEL R199, R7, -INF , !P6 ;  /* 0xff80000007c77808 */ /* 0x000fe20007000000 */
[----:B------:R-:W-:Y:S01]  /*9e80*/  FFMA.FTZ R5, R5, -UR17, R34 ;  /* 0x8000001105057c23 */ /* 0x000fe20008010022 */
[----:B------:R-:W-:Y:S01]  /*9e90*/  ISETP.GE.AND P6, PT, R4, R250, PT ;  /* 0x000000fa0400720c */ /* 0x000fe20003fc6270 */
[----:B------:R-:W-:Y:S01]  /*9ea0*/  FFMA.FTZ R6, R6, -UR17, R33 ;  /* 0x8000001106067c23 */ /* 0x000fe20008010021 */
[----:B------:R-:W-:Y:S01]  /*9eb0*/  FSEL R172, R9, -INF , !P1 ;  /* 0xff80000009ac7808 */ /* 0x000fe20004800000 */
[C---:B------:R-:W-:Y:S01]  /*9ec0*/  VIADD R33, R173.reuse, 0x10 ;  /* 0x00000010ad217836 */ /* 0x040fe20000000000 */
[C---:B------:R-:W-:Y:S01]  /*9ed0*/  ISETP.GE.AND P1, PT, R4.reuse, R243, PT ;  /* 0x000000f30400720c */ /* 0x040fe20003f26270 */
[----:B------:R-:W-:Y:S01]  /*9ee0*/  VIADD R9, R173, 0x11 ;  /* 0x00000011ad097836 */ /* 0x000fe20000000000 */
[----:B------:R-:W-:Y:S01]  /*9ef0*/  ISETP.LT.OR P6, PT, R4, R251, P6 ;  /* 0x000000fb0400720c */ /* 0x000fe200037c1670 */
[----:B------:R-:W-:Y:S01]  /*9f00*/  IMAD.IADD R34, R252, 0x1, -R33 ;  /* 0x00000001fc227824 */ /* 0x000fe200078e0a21 */
[----:B------:R-:W-:Y:S01]  /*9f10*/  ISETP.LT.OR P1, PT, R4, R248, P1 ;  /* 0x000000f80400720c */ /* 0x000fe20000f21670 */
[----:B------:R-:W-:Y:S01]  /*9f20*/  IMAD.IADD R8, R252, 0x1, -R9 ;  /* 0x00000001fc087824 */ /* 0x000fe200078e0a09 */
[----:B------:R-:W-:Y:S01]  /*9f30*/  FSEL R197, R5, -INF , !P0 ;  /* 0xff80000005c57808 */ /* 0x000fe20004000000 */
[----:B------:R-:W-:Y:S01]  /*9f40*/  IMAD.IADD R11, R249, 0x1, -R33 ;  /* 0x00000001f90b7824 */ /* 0x000fe200078e0a21 */
[----:B------:R-:W-:-:S02]  /*9f50*/  FSEL R32, R6, -INF , !P6 ;  /* 0xff80000006207808 */ /* 0x000fc40007000000 */
[----:B------:R-:W1:Y:S01]  /*9f60*/  LDSM.16.M88.4 R4, [R216+0x7000] ;  /* 0x00700000d804783b */ /* 0x000e620000000200 */
[----:B------:R-:W-:Y:S02]  /*9f70*/  IABS R10, R10 ;  /* 0x0000000a000a7213 */ /* 0x000fe40000000000 */
[C---:B------:R-:W-:Y:S02]  /*9f80*/  ISETP.GE.AND P0, PT, R33.reuse, R250, PT ;  /* 0x000000fa2100720c */ /* 0x040fe40003f06270 */
[C---:B------:R-:W-:Y:S02]  /*9f90*/  ISETP.GE.AND P6, PT, R33.reuse, R243, PT ;  /* 0x000000f32100720c */ /* 0x040fe40003fc6270 */
[----:B------:R-:W-:Y:S02]  /*9fa0*/  I2FP.F32.S32 R10, R10 ;  /* 0x0000000a000a7245 */ /* 0x000fe40000201400 */
[----:B------:R-:W-:Y:S02]  /*9fb0*/  IABS R34, R34 ;  /* 0x0000002200227213 */ /* 0x000fe40000000000 */
[C---:B------:R-:W-:Y:S01]  /*9fc0*/  ISETP.LT.OR P0, PT, R33.reuse, R251, P0 ;  /* 0x000000fb2100720c */ /* 0x040fe20000701670 */
[----:B------:R-:W-:Y:S01]  /*9fd0*/  FFMA.FTZ R35, R10, -UR17, R35 ;  /* 0x800000110a237c23 */ /* 0x000fe20008010023 */
[----:B------:R-:W-:Y:S01]  /*9fe0*/  ISETP.LT.OR P6, PT, R33, R248, P6 ;  /* 0x000000f82100720c */ /* 0x000fe200037c1670 */
[----:B------:R-:W-:Y:S01]  /*9ff0*/  IMAD.IADD R10, R249, 0x1, -R9 ;  /* 0x00000001f90a7824 */ /* 0x000fe200078e0a09 */
[----:B------:R-:W-:-:S02]  /*a000*/  IABS R8, R8 ;  /* 0x0000000800087213 */ /* 0x000fc40000000000 */
[----:B------:R-:W-:Y:S02]  /*a010*/  I2FP.F32.S32 R33, R34 ;  /* 0x0000002200217245 */ /* 0x000fe40000201400 */
[----:B------:R-:W-:Y:S02]  /*a020*/  IABS R11, R11 ;  /* 0x0000000b000b7213 */ /* 0x000fe40000000000 */
[----:B------:R-:W-:Y:S01]  /*a030*/  I2FP.F32.S32 R8, R8 ;  /* 0x0000000800087245 */ /* 0x000fe20000201400 */
[----:B------:R-:W-:Y:S01]  /*a040*/  FFMA.FTZ R28, R33, -UR17, R28 ;  /* 0x80000011211c7c23 */ /* 0x000fe2000801001c */
[----:B------:R-:W-:Y:S02]  /*a050*/  FSEL R171, R35, -INF , !P1 ;  /* 0xff80000023ab7808 */ /* 0x000fe40004800000 */
[----:B------:R-:W-:Y:S01]  /*a060*/  ISETP.GE.AND P1, PT, R9, R250, PT ;  /* 0x000000fa0900720c */ /* 0x000fe20003f26270 */
[----:B------:R-:W-:Y:S01]  /*a070*/  FFMA.FTZ R29, R8, -UR17, R29 ;  /* 0x80000011081d7c23 */ /* 0x000fe2000801001d */
[----:B------:R-:W-:Y:S01]  /*a080*/  I2FP.F32.S32 R11, R11 ;  /* 0x0000000b000b7245 */ /* 0x000fe20000201400 */
[C---:B------:R-:W-:Y:S01]  /*a090*/  VIADD R8, R173.reuse, 0x19 ;  /* 0x00000019ad087836 */ /* 0x040fe20000000000 */
[----:B------:R-:W-:Y:S01]  /*a0a0*/  FSEL R200, R28, -INF , !P0 ;  /* 0xff8000001cc87808 */ /* 0x000fe20004000000 */
[----:B------:R-:W-:Y:S01]  /*a0b0*/  VIADD R28, R173, 0x18 ;  /* 0x00000018ad1c7836 */ /* 0x000fe20000000000 */
[----:B------:R-:W-:Y:S01]  /*a0c0*/  ISETP.LT.OR P1, PT, R9, R251, P1 ;  /* 0x000000fb0900720c */ /* 0x000fe20000f21670 */
[----:B------:R-:W-:Y:S01]  /*a0d0*/  FFMA.FTZ R11, R11, -UR17, R30 ;  /* 0x800000110b0b7c23 */ /* 0x000fe2000801001e */
[----:B------:R-:W-:Y:S01]  /*a0e0*/  ISETP.GE.AND P0, PT, R9, R243, PT ;  /* 0x000000f30900720c */ /* 0x000fe20003f06270 */
[----:B------:R-:W-:Y:S01]  /*a0f0*/  IMAD.IADD R30, R249, 0x1, -R8 ;  /* 0x00000001f91e7824 */ /* 0x000fe200078e0a08 */
[----:B------:R-:W-:Y:S01]  /*a100*/  FSEL R182, R29, -INF , !P1 ;  /* 0xff8000001db67808 */ /* 0x000fe20004800000 */
[----:B------:R-:W-:Y:S01]  /*a110*/  IMAD.IADD R29, R252, 0x1, -R28 ;  /* 0x00000001fc1d7824 */ /* 0x000fe200078e0a1c */
[----:B------:R-:W-:-:S02]  /*a120*/  IABS R10, R10 ;  /* 0x0000000a000a7213 */ /* 0x000fc40000000000 */
[----:B------:R-:W-:Y:S01]  /*a130*/  FSEL R179, R11, -INF , !P6 ;  /* 0xff8000000bb37808 */ /* 0x000fe20007000000 */
[----:B------:R-:W-:Y:S01]  /*a140*/  IMAD.IADD R11, R249, 0x1, -R28 ;  /* 0x00000001f90b7824 */ /* 0x000fe200078e0a1c */
[----:B------:R-:W-:Y:S01]  /*a150*/  ISETP.LT.OR P0, PT, R9, R248, P0 ;  /* 0x000000f80900720c */ /* 0x000fe20000701670 */
[----:B------:R-:W-:Y:S01]  /*a160*/  IMAD.IADD R9, R252, 0x1, -R8 ;  /* 0x00000001fc097824 */ /* 0x000fe200078e0a08 */
[----:B------:R-:W-:Y:S01]  /*a170*/  IABS R29, R29 ;  /* 0x0000001d001d7213 */ /* 0x000fe20000000000 */
[C---:B-1----:R-:W-:Y:S01]  /*a180*/  HMMA.16816.F32 R20, R12.reuse, R4, R20 ;  /* 0x000000040c14723c */ /* 0x042fe20000001814 */
[----:B------:R-:W-:Y:S02]  /*a190*/  I2FP.F32.S32 R10, R10 ;  /* 0x0000000a000a7245 */ /* 0x000fe40000201400 */
[----:B------:R-:W-:Y:S02]  /*a1a0*/  IABS R11, R11 ;  /* 0x0000000b000b7213 */ /* 0x000fe40000000000 */
[----:B------:R-:W-:Y:S01]  /*a1b0*/  I2FP.F32.S32 R29, R29 ;  /* 0x0000001d001d7245 */ /* 0x000fe20000201400 */
[----:B------:R-:W-:Y:S01]  /*a1c0*/  FFMA.FTZ R31, R10, -UR17, R31 ;  /* 0x800000110a1f7c23 */ /* 0x000fe2000801001f */
[----:B------:R-:W-:Y:S01]  /*a1d0*/  IABS R9, R9 ;  /* 0x0000000900097213 */ /* 0x000fe20000000000 */
[----:B------:R-:W-:Y:S01]  /*a1e0*/  VIADD R5, R173, 0x20 ;  /* 0x00000020ad057836 */ /* 0x000fe20000000000 */
[-C--:B------:R-:W-:Y:S01]  /*a1f0*/  ISETP.GE.AND P6, PT, R28, R250.reuse, PT ;  /* 0x000000fa1c00720c */ /* 0x080fe20003fc6270 */
[----:B------:R-:W-:Y:S01]  /*a200*/  FFMA.FTZ R24, R29, -UR17, R24 ;  /* 0x800000111d187c23 */ /* 0x000fe20008010018 */
[----:B------:R-:W-:Y:S01]  /*a210*/  I2FP.F32.S32 R11, R11 ;  /* 0x0000000b000b7245 */ /* 0x000fe20000201400 */
[----:B------:R-:W-:Y:S01]  /*a220*/  IMAD.IADD R29, R252, 0x1, -R5 ;  /* 0x00000001fc1d7824 */ /* 0x000fe200078e0a05 */
[----:B------:R-:W-:Y:S01]  /*a230*/  I2FP.F32.S32 R4, R9 ;  /* 0x0000000900047245 */ /* 0x000fe20000201400 */
[----:B------:R-:W-:Y:S01]  /*a240*/  HMMA.16816.F32 R16, R12, R6, R16 ;  /* 0x000000060c10723c */ /* 0x000fe20000001810 */
[----:B------:R-:W-:Y:S01]  /*a250*/  ISETP.LT.OR P6, PT, R28, R251, P6 ;  /* 0x000000fb1c00720c */ /* 0x000fe200037c1670 */
[----:B------:R-:W-:Y:S01]  /*a260*/  FFMA.FTZ R11, R11, -UR17, R26 ;  /* 0x800000110b0b7c23 */ /* 0x000fe2000801001a */
[----:B------:R-:W-:Y:S01]  /*a270*/  FSEL R181, R31, -INF , !P0 ;  /* 0xff8000001fb57808 */ /* 0x000fe20004000000 */
[----:B------:R-:W-:Y:S01]  /*a280*/  FFMA.FTZ R9, R4, -UR17, R25 ;  /* 0x8000001104097c23 */ /* 0x000fe20008010019 */
[----:B------:R-:W-:Y:S01]  /*a290*/  ISETP.GE.AND P1, PT, R28, R243, PT ;  /* 0x000000f31c00720c */ /* 0x000fe20003f26270 */
[----:B------:R-:W-:Y:S01]  /*a2a0*/  VIADD R4, R173, 0x21 ;  /* 0x00000021ad047836 */ /* 0x000fe20000000000 */
[----:B------:R-:W-:-:S02]  /*a2b0*/  ISETP.GE.AND P0, PT, R8, R250, PT ;  /* 0x000000fa0800720c */ /* 0x000fc40003f06270 */
[----:B------:R-:W-:Y:S01]  /*a2c0*/  FSEL R26, R24, -INF , !P6 ;  /* 0xff800000181a7808 */ /* 0x000fe20007000000 */
[--C-:B------:R-:W-:Y:S01]  /*a2d0*/  IMAD.IADD R6, R249, 0x1, -R4.reuse ;  /* 0x00000001f9067824 */ /* 0x100fe200078e0a04 */
[----:B------:R-:W-:Y:S01]  /*a2e0*/  ISETP.LT.OR P1, PT, R28, R248, P1 ;  /* 0x000000f81c00720c */ /* 0x000fe20000f21670 */
[----:B------:R-:W-:Y:S01]  /*a2f0*/  IMAD.IADD R28, R252, 0x1, -R4 ;  /* 0x00000001fc1c7824 */ /* 0x000fe200078e0a04 */
[C---:B------:R-:W-:Y:S02]  /*a300*/  ISETP.LT.OR P0, PT, R8.reuse, R251, P0 ;  /* 0x000000fb0800720c */ /* 0x040fe40000701670 */
[----:B------:R-:W-:Y:S02]  /*a310*/  ISETP.GE.AND P6, PT, R8, R243, PT ;  /* 0x000000f30800720c */ /* 0x000fe40003fc6270 */
[----:B------:R-:W-:Y:S02]  /*a320*/  FSEL R25, R11, -INF , !P1 ;  /* 0xff8000000b197808 */ /* 0x000fe40004800000 */
[----:B------:R-:W-:-:S02]  /*a330*/  FSEL R24, R9, -INF , !P0 ;  /* 0xff80000009187808 */ /* 0x000fc40004000000 */
[----:B------:R-:W-:Y:S02]  /*a340*/  ISETP.LT.OR P6, PT, R8, R248, P6 ;  /* 0x000000f80800720c */ /* 0x000fe400037c1670 */
[----:B------:R-:W1:Y:S01]  /*a350*/  LDSM.16.M88.4 R8, [R216+0x7800] ;  /* 0x00780000d808783b */ /* 0x000e620000000200 */
[----:B------:R-:W-:Y:S01]  /*a360*/  ISETP.GE.AND P1, PT, R5, R250, PT ;  /* 0x000000fa0500720c */ /* 0x000fe20003f26270 */
[----:B------:R-:W-:-:S04]  /*a370*/  DEPBAR.LE SB0, 0x0 ;  /* 0x000080000000791a */ /* 0x000fc80000000000 */
[C---:B------:R-:W-:Y:S02]  /*a380*/  ISETP.GE.AND P0, PT, R5.reuse, R243, PT ;  /* 0x000000f30500720c */ /* 0x040fe40003f06270 */
[----:B------:R-:W-:Y:S02]  /*a390*/  IABS R29, R29 ;  /* 0x0000001d001d7213 */ /* 0x000fe40000000000 */
[C---:B------:R-:W-:Y:S01]  /*a3a0*/  ISETP.LT.OR P1, PT, R5.reuse, R251, P1 ;  /* 0x000000fb0500720c */ /* 0x040fe20000f21670 */
[----:B------:R-:W-:Y:S01]  /*a3b0*/  BAR.SYNC.DEFER_BLOCKING 0x0 ;  /* 0x0000000000007b1d */ /* 0x000fe20000010000 */
[----:B------:R-:W-:Y:S01]  /*a3c0*/  ISETP.LT.OR P0, PT, R5, R248, P0 ;  /* 0x000000f80500720c */ /* 0x000fe20000701670 */
[----:B------:R-:W-:Y:S01]  /*a3d0*/  IMAD.IADD R5, R249, 0x1, -R5 ;  /* 0x00000001f9057824 */ /* 0x000fe200078e0a05 */
[----:B------:R-:W-:Y:S02]  /*a3e0*/  IABS R30, R30 ;  /* 0x0000001e001e7213 */ /* 0x000fe40000000000 */
[----:B------:R-:W-:-:S02]  /*a3f0*/  I2FP.F32.S32 R29, R29 ;  /* 0x0000001d001d7245 */ /* 0x000fc40000201400 */
[----:B------:R-:W-:Y:S02]  /*a400*/  IABS R28, R28 ;  /* 0x0000001c001c7213 */ /* 0x000fe40000000000 */
[----:B------:R-:W-:Y:S01]  /*a410*/  I2FP.F32.S32 R30, R30 ;  /* 0x0000001e001e7245 */ /* 0x000fe20000201400 */
[----:B------:R-:W-:Y:S01]  /*a420*/  FFMA.FTZ R20, R29, -UR17, R20 ;  /* 0x800000111d147c23 */ /* 0x000fe20008010014 */
[----:B------:R-:W-:Y:S02]  /*a430*/  IABS R5, R5 ;  /* 0x0000000500057213 */ /* 0x000fe40000000000 */
[----:B------:R-:W-:Y:S01]  /*a440*/  I2FP.F32.S32 R28, R28 ;  /* 0x0000001c001c7245 */ /* 0x000fe20000201400 */
[----:B------:R-:W-:Y:S01]  /*a450*/  FFMA.FTZ R27, R30, -UR17, R27 ;  /* 0x800000111e1b7c23 */ /* 0x000fe2000801001b */
[----:B------:R-:W-:Y:S02]  /*a460*/  I2FP.F32.S32 R5, R5 ;  /* 0x0000000500057245 */ /* 0x000fe40000201400 */
[----:B------:R-:W-:Y:S01]  /*a470*/  FSEL R196, R20, -INF , !P1 ;  /* 0xff80000014c47808 */ /* 0x000fe20004800000 */
[----:B------:R-:W-:Y:S01]  /*a480*/  FFMA.FTZ R28, R28, -UR17, R21 ;  /* 0x800000111c1c7c23 */ /* 0x000fe20008010015 */
[----:B------:R-:W-:Y:S01]  /*a490*/  VIADD R20, R173, 0x28 ;  /* 0x00000028ad147836 */ /* 0x000fe20000000000 */
[----:B------:R-:W-:Y:S01]  /*a4a0*/  FSEL R21, R27, -INF , !P6 ;  /* 0xff8000001b157808 */ /* 0x000fe20007000000 */
[----:B------:R-:W-:Y:S01]  /*a4b0*/  FFMA.FTZ R22, R5, -UR17, R22 ;  /* 0x8000001105167c23 */ /* 0x000fe20008010016 */
[C---:B------:R-:W-:Y:S01]  /*a4c0*/  ISETP.GE.AND P6, PT, R4.reuse, R250, PT ;  /* 0x000000fa0400720c */ /* 0x040fe20003fc6270 */
[----:B------:R-:W-:Y:S01]  /*a4d0*/  VIADD R5, R173, 0x29 ;  /* 0x00000029ad057836 */ /* 0x000fe20000000000 */
[----:B------:R-:W-:Y:S01]  /*a4e0*/  ISETP.GE.AND P1, PT, R4, R243, PT ;  /* 0x000000f30400720c */ /* 0x000fe20003f26270 */
[--C-:B------:R-:W-:Y:S01]  /*a4f0*/  IMAD.IADD R7, R249, 0x1, -R20.reuse ;  /* 0x00000001f9077824 */ /* 0x100fe200078e0a14 */
[----:B------:R-:W-:Y:S01]  /*a500*/  IABS R6, R6 ;  /* 0x0000000600067213 */ /* 0x000fe20000000000 */
[----:B------:R-:W-:Y:S01]  /*a510*/  IMAD.IADD R27, R252, 0x1, -R20 ;  /* 0x00000001fc1b7824 */ /* 0x000fe200078e0a14 */
[C---:B------:R-:W-:Y:S01]  /*a520*/  ISETP.LT.OR P6, PT, R4.reuse, R251, P6 ;  /* 0x000000fb0400720c */ /* 0x040fe200037c1670 */
[----:B-1----:R-:W-:Y:S01]  /*a530*/  HMMA.16816.F32 R188, R12, R8, R188 ;  /* 0x000000080cbc723c */ /* 0x002fe200000018bc */
[----:B------:R-:W-:Y:S01]  /*a540*/  ISETP.LT.OR P1, PT, R4, R248, P1 ;  /* 0x000000f80400720c */ /* 0x000fe20000f21670 */
[----:B------:R-:W-:Y:S01]  /*a550*/  IMAD.IADD R4, R252, 0x1, -R5 ;  /* 0x00000001fc047824 */ /* 0x000fe200078e0a05 */
[----:B------:R-:W-:-:S02]  /*a560*/  I2FP.F32.S32 R6, R6 ;  /* 0x0000000600067245 */ /* 0x000fc40000201400 */
[----:B------:R-:W-:Y:S01]  /*a570*/  IABS R7, R7 ;  /* 0x0000000700077213 */ /* 0x000fe20000000000 */
[----:B------:R-:W-:Y:S01]  /*a580*/  HMMA.16816.F32 R184, R12, R10, R184 ;  /* 0x0000000a0cb8723c */ /* 0x000fe200000018b8 */
[----:B------:R-:W-:Y:S01]  /*a590*/  IABS R27, R27 ;  /* 0x0000001b001b7213 */ /* 0x000fe20000000000 */
[----:B------:R-:W-:Y:S01]  /*a5a0*/  FFMA.FTZ R23, R6, -UR17, R23 ;  /* 0x8000001106177c23 */ /* 0x000fe20008010017 */
[----:B------:R-:W-:Y:S01]  /*a5b0*/  IABS R4, R4 ;  /* 0x0000000400047213 */ /* 0x000fe20000000000 */
[----:B------:R-:W-:Y:S01]  /*a5c0*/  IMAD.IADD R8, R249, 0x1, -R5 ;  /* 0x00000001f9087824 */ /* 0x000fe200078e0a05 */
[----:B------:R-:W-:Y:S02]  /*a5d0*/  I2FP.F32.S32 R7, R7 ;  /* 0x0000000700077245 */ /* 0x000fe40000201400 */
[----:B------:R-:W-:Y:S02]  /*a5e0*/  I2FP.F32.S32 R27, R27 ;  /* 0x0000001b001b7245 */ /* 0x000fe40000201400 */
[----:B------:R-:W-:Y:S01]  /*a5f0*/  FSEL R193, R22, -INF , !P0 ;  /* 0xff80000016c17808 */ /* 0x000fe20004000000 */
[----:B------:R-:W-:Y:S01]  /*a600*/  FFMA.FTZ R18, R7, -UR17, R18 ;  /* 0x8000001107127c23 */ /* 0x000fe20008010012 */
[----:B------:R-:W-:Y:S01]  /*a610*/  I2FP.F32.S32 R4, R4 ;  /* 0x0000000400047245 */ /* 0x000fe20000201400 */
[----:B------:R-:W-:Y:S01]  /*a620*/  VIADD R7, R173, 0x30 ;  /* 0x00000030ad077836 */ /* 0x000fe20000000000 */
[-C--:B------:R-:W-:Y:S01]  /*a630*/  ISETP.GE.AND P0, PT, R20, R250.reuse, PT ;  /* 0x000000fa1400720c */ /* 0x080fe20003f06270 */
[----:B------:R-:W-:Y:S01]  /*a640*/  FFMA.FTZ R16, R27, -UR17, R16 ;  /* 0x800000111b107c23 */ /* 0x000fe20008010010 */
[----:B------:R-:W-:Y:S01]  /*a650*/  FSEL R194, R28, -INF , !P6 ;  /* 0xff8000001cc27808 */ /* 0x000fe20007000000 */
[----:B------:R-:W-:Y:S01]  /*a660*/  FFMA.FTZ R17, R4, -UR17, R17 ;  /* 0x8000001104117c23 */ /* 0x000fe20008010011 */
[----:B------:R-:W-:Y:S01]  /*a670*/  FSEL R195, R23, -INF , !P1 ;  /* 0xff80000017c37808 */ /* 0x000fe20004800000 */
[----:B------:R-:W-:Y:S01]  /*a680*/  VIADD R4, R173, 0x31 ;  /* 0x00000031ad047836 */ /* 0x000fe20000000000 */
[----:B------:R-:W-:Y:S01]  /*a690*/  ISETP.GE.AND P6, PT, R20, R243, PT ;  /* 0x000000f31400720c */ /* 0x000fe20003fc6270 */
[C---:B------:R-:W-:Y:S01]  /*a6a0*/  IMAD.IADD R9, R252.reuse, 0x1, -R7 ;  /* 0x00000001fc097824 */ /* 0x040fe200078e0a07 */
[----:B------:R-:W-:Y:S01]  /*a6b0*/  ISETP.GE.AND P1, PT, R5, R250, PT ;  /* 0x000000fa0500720c */ /* 0x000fe20003f26270 */
[----:B------:R-:W-:Y:S01]  /*a6c0*/  IMAD.IADD R6, R252, 0x1, -R4 ;  /* 0x00000001fc067824 */ /* 0x000fe200078e0a04 */
[----:B------:R-:W-:-:S02]  /*a6d0*/  ISETP.LT.OR P0, PT, R20, R251, P0 ;  /* 0x000000fb1400720c */ /* 0x000fc40000701670 */
[----:B------:R-:W-:Y:S02]  /*a6e0*/  ISETP.LT.OR P6, PT, R20, R248, P6 ;  /* 0x000000f81400720c */ /* 0x000fe400037c1670 */
[C---:B------:R-:W-:Y:S02]  /*a6f0*/  ISETP.LT.OR P1, PT, R5.reuse, R251, P1 ;  /* 0x000000fb0500720c */ /* 0x040fe40000f21670 */
[----:B------:R-:W-:Y:S02]  /*a700*/  FSEL R198, R16, -INF , !P0 ;  /* 0xff80000010c67808 */ /* 0x000fe40004000000 */
[----:B------:R-:W-:Y:S02]  /*a710*/  ISETP.GE.AND P0, PT, R5, R243, PT ;  /* 0x000000f30500720c */ /* 0x000fe40003f06270 */
[----:B------:R-:W-:Y:S02]  /*a720*/  FSEL R183, R18, -INF , !P6 ;  /* 0xff80000012b77808 */ /* 0x000fe40007000000 */
[----:B------:R-:W-:-:S02]  /*a730*/  FSEL R192, R17, -INF , !P1 ;  /* 0xff80000011c07808 */ /* 0x000fc40004800000 */
[C---:B------:R-:W-:Y:S02]  /*a740*/  ISETP.GE.AND P6, PT, R7.reuse, R250, PT ;  /* 0x000000fa0700720c */ /* 0x040fe40003fc6270 */
[----:B------:R-:W-:Y:S02]  /*a750*/  ISETP.GE.AND P1, PT, R7, R243, PT ;  /* 0x000000f30700720c */ /* 0x000fe40003f26270 */
[----:B------:R-:W-:Y:S02]  /*a760*/  IABS R8, R8 ;  /* 0x0000000800087213 */ /* 0x000fe40000000000 */
[----:B------:R-:W-:Y:S02]  /*a770*/  IABS R9, R9 ;  /* 0x0000000900097213 */ /* 0x000fe40000000000 */
[----:B------:R-:W-:Y:S01]  /*a780*/  ISETP.LT.OR P0, PT, R5, R248, P0 ;  /* 0x000000f80500720c */ /* 0x000fe20000701670 */
[----:B------:R-:W-:Y:S01]  /*a790*/  IMAD.IADD R5, R249, 0x1, -R7 ;  /* 0x00000001f9057824 */ /* 0x000fe200078e0a07 */
[----:B------:R-:W-:-:S02]  /*a7a0*/  ISETP.LT.OR P6, PT, R7, R251, P6 ;  /* 0x000000fb0700720c */ /* 0x000fc400037c1670 */
[----:B------:R-:W-:Y:S02]  /*a7b0*/  ISETP.LT.OR P1, PT, R7, R248, P1 ;  /* 0x000000f80700720c */ /* 0x000fe40000f21670 */
[----:B------:R-:W-:Y:S02]  /*a7c0*/  IABS R6, R6 ;  /* 0x0000000600067213 */ /* 0x000fe40000000000 */
[----:B------:R-:W-:Y:S02]  /*a7d0*/  I2FP.F32.S32 R8, R8 ;  /* 0x0000000800087245 */ /* 0x000fe40000201400 */
[----:B------:R-:W-:Y:S02]  /*a7e0*/  I2FP.F32.S32 R7, R9 ;  /* 0x0000000900077245 */ /* 0x000fe40000201400 */
[----:B------:R-:W-:Y:S01]  /*a7f0*/  I2FP.F32.S32 R6, R6 ;  /* 0x0000000600067245 */ /* 0x000fe20000201400 */
[----:B------:R-:W-:Y:S01]  /*a800*/  FFMA.FTZ R19, R8, -UR17, R19 ;  /* 0x8000001108137c23 */ /* 0x000fe20008010013 */
[----:B------:R-:W-:Y:S01]  /*a810*/  IABS R5, R5 ;  /* 0x0000000500057213 */ /* 0x000fe20000000000 */
[----:B------:R-:W-:Y:S01]  /*a820*/  FFMA.FTZ R7, R7, -UR17, R188 ;  /* 0x8000001107077c23 */ /* 0x000fe200080100bc */
[----:B------:R-:W-:-:S02]  /*a830*/  IMAD.IADD R8, R249, 0x1, -R4 ;  /* 0x00000001f9087824 */ /* 0x000fc400078e0a04 */
[----:B------:R-:W-:Y:S01]  /*a840*/  FFMA.FTZ R178, R6, -UR17, R189 ;  /* 0x8000001106b27c23 */ /* 0x000fe200080100bd */
[----:B------:R-:W-:Y:S01]  /*a850*/  FSEL R189, R19, -INF , !P0 ;  /* 0xff80000013bd7808 */ /* 0x000fe20004000000 */
[----:B------:R-:W-:Y:S01]  /*a860*/  VIADD R6, R173, 0x39 ;  /* 0x00000039ad067836 */ /* 0x000fe20000000000 */
[----:B------:R-:W-:Y:S01]  /*a870*/  FSEL R180, R7, -INF , !P6 ;  /* 0xff80000007b47808 */ /* 0x000fe20007000000 */
[----:B------:R-:W-:Y:S01]  /*a880*/  VIADD R7, R173, 0x38 ;  /* 0x00000038ad077836 */ /* 0x000fe20000000000 */
[C---:B------:R-:W-:Y:S02]  /*a890*/  ISETP.GE.AND P0, PT, R4.reuse, R250, PT ;  /* 0x000000fa0400720c */ /* 0x040fe40003f06270 */
[----:B------:R-:W-:Y:S01]  /*a8a0*/  ISETP.GE.AND P6, PT, R4, R243, PT ;  /* 0x000000f30400720c */ /* 0x000fe20003fc6270 */
[----:B------:R-:W-:Y:S01]  /*a8b0*/  IMAD.IADD R9, R252, 0x1, -R7 ;  /* 0x00000001fc097824 */ /* 0x000fe200078e0a07 */
[----:B------:R-:W-:Y:S02]  /*a8c0*/  I2FP.F32.S32 R5, R5 ;  /* 0x0000000500057245 */ /* 0x000fe40000201400 */
[----:B------:R-:W-:-:S02]  /*a8d0*/  ISETP.LT.OR P0, PT, R4, R251, P0 ;  /* 0x000000fb0400720c */ /* 0x000fc40000701670 */
[----:B------:R-:W-:Y:S01]  /*a8e0*/  ISETP.LT.OR P6, PT, R4, R248, P6 ;  /* 0x000000f80400720c */ /* 0x000fe200037c1670 */
[----:B------:R-:W-:Y:S02]  /*a8f0*/  IMAD.IADD R4, R249, 0x1, -R7 ;  /* 0x00000001f9047824 */ /* 0x000fe400078e0a07 */
[----:B------:R-:W-:Y:S01]  /*a900*/  FFMA.FTZ R5, R5, -UR17, R190 ;  /* 0x8000001105057c23 */ /* 0x000fe200080100be */
[----:B------:R-:W-:Y:S02]  /*a910*/  IABS R8, R8 ;  /* 0x0000000800087213 */ /* 0x000fe40000000000 */
[----:B------:R-:W-:Y:S02]  /*a920*/  FSEL R178, R178, -INF , !P0 ;  /* 0xff800000b2b27808 */ /* 0x000fe40004000000 */
[----:B------:R-:W-:Y:S02]  /*a930*/  IABS R4, R4 ;  /* 0x0000000400047213 */ /* 0x000fe40000000000 */
[----:B------:R-:W-:-:S02]  /*a940*/  FSEL R173, R5, -INF , !P1 ;  /* 0xff80000005ad7808 */ /* 0x000fc40004800000 */
[----:B------:R-:W-:Y:S02]  /*a950*/  IABS R5, R9 ;  /* 0x0000000900057213 */ /* 0x000fe40000000000 */
[----:B------:R-:W-:Y:S01]  /*a960*/  I2FP.F32.S32 R9, R4 ;  /* 0x0000000400097245 */ /* 0x000fe20000201400 */
[----:B------:R-:W-:Y:S01]  /*a970*/  IMAD.IADD R4, R252, 0x1, -R6 ;  /* 0x00000001fc047824 */ /* 0x000fe200078e0a06 */
[C---:B------:R-:W-:Y:S02]  /*a980*/  ISETP.GE.AND P1, PT, R7.reuse, R250, PT ;  /* 0x000000fa0700720c */ /* 0x040fe40003f26270 */
[----:B------:R-:W-:Y:S01]  /*a990*/  ISETP.GE.AND P0, PT, R7, R243, PT ;  /* 0x000000f30700720c */ /* 0x000fe20003f06270 */
[----:B------:R-:W-:Y:S01]  /*a9a0*/  FFMA.FTZ R9, R9, -UR17, R186 ;  /* 0x8000001109097c23 */ /* 0x000fe200080100ba */
[----:B------:R-:W-:Y:S02]  /*a9b0*/  I2FP.F32.S32 R8, R8 ;  /* 0x0000000800087245 */ /* 0x000fe40000201400 */
[----:B------:R-:W-:-:S02]  /*a9c0*/  ISETP.LT.OR P1, PT, R7, R251, P1 ;  /* 0x000000fb0700720c */ /* 0x000fc40000f21670 */
[----:B------:R-:W-:Y:S01]  /*a9d0*/  ISETP.LT.OR P0, PT, R7, R248, P0 ;  /* 0x000000f80700720c */ /* 0x000fe20000701670 */
[----:B------:R-:W-:Y:S01]  /*a9e0*/  IMAD.IADD R7, R249, 0x1, -R6 ;  /* 0x00000001f9077824 */ /* 0x000fe200078e0a06 */
[----:B------:R-:W-:Y:S01]  /*a9f0*/  I2FP.F32.S32 R5, R5 ;  /* 0x0000000500057245 */ /* 0x000fe20000201400 */
[----:B------:R-:W-:Y:S01]  /*aa00*/  FFMA.FTZ R8, R8, -UR17, R191 ;  /* 0x8000001108087c23 */ /* 0x000fe200080100bf */
[----:B------:R-:W-:Y:S02]  /*aa10*/  FSEL R29, R9, -INF , !P0 ;  /* 0xff800000091d7808 */ /* 0x000fe40004000000 */
[----:B------:R-:W-:Y:S01]  /*aa20*/  IABS R4, R4 ;  /* 0x0000000400047213 */ /* 0x000fe20000000000 */
[----:B------:R-:W-:Y:S01]  /*aa30*/  FFMA.FTZ R5, R5, -UR17, R184 ;  /* 0x8000001105057c23 */ /* 0x000fe200080100b8 */
[----:B------:R-:W-:Y:S02]  /*aa40*/  PLOP3.LUT P0, PT, PT, PT, UP0, 0x80, 0x0 ;  /* 0x000000000000781c */ /* 0x000fe40003f0f008 */
[----:B------:R-:W-:-:S02]  /*aa50*/  IABS R7, R7 ;  /* 0x0000000700077213 */ /* 0x000fc40000000000 */
[----:B------:R-:W-:Y:S02]  /*aa60*/  FSEL R31, R8, -INF , !P6 ;  /* 0xff800000081f7808 */ /* 0x000fe40007000000 */
[----:B------:R-:W-:Y:S02]  /*aa70*/  I2FP.F32.S32 R8, R4 ;  /* 0x0000000400087245 */ /* 0x000fe40000201400 */
[----:B------:R-:W-:Y:S02]  /*aa80*/  I2FP.F32.S32 R4, R7 ;  /* 0x0000000700047245 */ /* 0x000fe40000201400 */
[----:B------:R-:W-:Y:S01]  /*aa90*/  FSEL R176, R5, -INF , !P1 ;  /* 0xff80000005b07808 */ /* 0x000fe20004800000 */
[----:B------:R-:W-:Y:S01]  /*aaa0*/  FFMA.FTZ R8, R8, -UR17, R185 ;  /* 0x8000001108087c23 */ /* 0x000fe200080100b9 */
[----:B------:R-:W-:Y:S01]  /*aab0*/  ISETP.GE.AND P6, PT, R6, R250, PT ;  /* 0x000000fa0600720c */ /* 0x000fe20003fc6270 */
[----:B------:R-:W-:Y:S01]  /*aac0*/  FFMA.FTZ R4, R4, -UR17, R187 ;  /* 0x8000001104047c23 */ /* 0x000fe200080100bb */
[----:B------:R-:W-:-:S02]  /*aad0*/  ISETP.GE.AND P1, PT, R6, R243, PT ;  /* 0x000000f30600720c */ /* 0x000fc40003f26270 */
[C---:B------:R-:W-:Y:S02]  /*aae0*/  ISETP.LT.OR P6, PT, R6.reuse, R251, P6 ;  /* 0x000000fb0600720c */ /* 0x040fe400037c1670 */
[----:B------:R-:W-:Y:S02]  /*aaf0*/  ISETP.LT.OR P1, PT, R6, R248, P1 ;  /* 0x000000f80600720c */ /* 0x000fe40000f21670 */
[----:B------:R-:W-:Y:S02]  /*ab00*/  FSEL R174, R8, -INF , !P6 ;  /* 0xff80000008ae7808 */ /* 0x000fe40007000000 */
[----:B------:R-:W-:Y:S01]  /*ab10*/  FSEL R28, R4, -INF , !P1 ;  /* 0xff800000041c7808 */ /* 0x000fe20004800000 */
[----:B------:R-:W-:Y:S08]  /*ab20*/  @!P0 BRA `(.L_x_306) ;  /* 0x0000000800548947 */ /* 0x000ff00003800000 */
[----:B------:R-:W-:Y:S01]  /*ab30*/  UIADD3 UR22, UR22, -0x3, URZ ;  /* 0xfffffffd16167890 */ /* 0x000fe2000fffe03f */
[----:B------:R-:W1:Y:S01]  /*ab40*/  @!P5 LDC.64 R8, c[0x0][0x218] ;  /* 0x00008600ff08db82 */ /* 0x000e620000000a00 */
[----:B------:R2:W-:Y:S01]  /*ab50*/  @P5 STS.128 [R242+0x8000], RZ ;  /* 0x008000fff2005388 */ /* 0x0005e20000000c00 */
[----:B------:R-:W-:Y:S01]  /*ab60*/  BSSY B0, `(.L_x_307) ;  /* 0x0000090000007945 */ /* 0x000fe20003800000 */
[----:B------:R-:W-:Y:S02]  /*ab70*/  USHF.R.S32.HI UR4, URZ, 0x1f, UR22 ;  /* 0x0000001f3f047899 */ /* 0x000fe40008011416 */
[----:B------:R-:W-:Y:S02]  /*ab80*/  UIMAD.WIDE.U32 UR6, UR22, UR12, URZ ;  /* 0x0000000c160672a5 */ /* 0x000fe4000f8e003f */
[----:B------:R-:W-:Y:S01]  /*ab90*/  UIMAD UR4, UR4, UR12, URZ ;  /* 0x0000000c040472a4 */ /* 0x000fe2000f8e023f */
[----:B------:R-:W3:Y:S03]  /*aba0*/  @!P4 LDC.64 R6, c[0x0][0x218] ;  /* 0x00008600ff06cb82 */ /* 0x000ee60000000a00 */
[----:B------:R-:W-:Y:S01]  /*abb0*/  UIMAD UR4, UR22, UR13, UR4 ;  /* 0x0000000d160472a4 */ /* 0x000fe2000f8e0204 */
[----:B------:R-:W-:-:S02]  /*abc0*/  IMAD.U32 R18, RZ, RZ, UR6 ;  /* 0x00000006ff127e24 */ /* 0x000fc4000f8e00ff */
[----:B------:R-:W-:Y:S01]  /*abd0*/  IMAD.U32 R19, RZ, RZ, UR7 ;  /* 0x00000007ff137e24 */ /* 0x000fe2000f8e00ff */
[----:B------:R-:W-:Y:S01]  /*abe0*/  UIADD3 UR4, UR7, UR4, URZ ;  /* 0x0000000407047290 */ /* 0x000fe2000fffe03f */
[----:B------:R-:W4:Y:S01]  /*abf0*/  @!P3 LDC.64 R4, c[0x0][0x218] ;  /* 0x00008600ff04bb82 */ /* 0x000f220000000a00 */
[----:B------:R-:W-:-:S04]  /*ac00*/  LEA R15, P0, R18, R244, 0x6 ;  /* 0x000000f4120f7211 */ /* 0x000fc800078030ff */
[----:B------:R-:W-:-:S03]  /*ac10*/  IMAD.U32 R17, RZ, RZ, UR4 ;  /* 0x00000004ff117e24 */ /* 0x000fc6000f8e00ff */
[----:B------:R-:W5:Y:S02]  /*ac20*/  @!P2 LDC.64 R12, c[0x0][0x218] ;  /* 0x00008600ff0cab82 */ /* 0x000f640000000a00 */
[----:B------:R-:W-:Y:S02]  /*ac30*/  LEA.HI.X R18, R18, R247, R17, 0x6, P0 ;  /* 0x000000f712127211 */ /* 0x000fe400000f3411 */
[----:B-1----:R-:W-:-:S04]  /*ac40*/  @!P5 LEA R16, P0, R15, R8, 0x1 ;  /* 0x000000080f10d211 */ /* 0x002fc800078008ff */
[----:B------:R-:W1:Y:S01]  /*ac50*/  @!P5 LDC.64 R10, c[0x0][0x218] ;  /* 0x00008600ff0adb82 */ /* 0x000e620000000a00 */
[C---:B---3--:R-:W-:Y:S02]  /*ac60*/  @!P4 LEA R34, P1, R15.reuse, R6, 0x1 ;  /* 0x000000060f22c211 */ /* 0x048fe400078208ff */
[C-C-:B------:R-:W-:Y:S02]  /*ac70*/  @!P5 LEA.HI.X R17, R15.reuse, R9, R18.reuse, 0x1, P0 ;  /* 0x000000090f11d211 */ /* 0x140fe400000f0c12 */
[C-C-:B------:R-:W-:Y:S02]  /*ac80*/  @!P4 LEA.HI.X R35, R15.reuse, R7, R18.reuse, 0x1, P1 ;  /* 0x000000070f23c211 */ /* 0x140fe400008f0c12 */
        /* <DEDUP_REMOVED lines=9> */
[----:B------:R-:W2:Y:S01]  /*ad20*/  @!P3 LDC.64 R6, c[0x0][0x218] ;  /* 0x00008600ff06bb82 */ /* 0x000ea20000000a00 */
        /* <DEDUP_REMOVED lines=24> */
[----:B----4-:R-:W4:Y:S02]  /*aeb0*/  @!P5 LDC.64 R16, c[0x0][0x218] ;  /* 0x00008600ff10db82 */ /* 0x010f240000000a00 */
[----:B------:R-:W-:Y:S01]  /*aec0*/  @!PT LDS RZ, [RZ] ;  /* 0x00000000fffff984 */ /* 0x000fe20000000800 */
[----:B------:R-:W-:Y:S01]  /*aed0*/  @!PT LDS RZ, [RZ] ;  /* 0x00000000fffff984 */ /* 0x000fe20000000800 */
[----:B------:R-:W-:Y:S01]  /*aee0*/  @!PT LDS RZ, [RZ] ;  /* 0x00000000fffff984 */ /* 0x000fe20000000800 */
[----:B------:R-:W-:Y:S04]  /*aef0*/  @!P5 LDGSTS.E.BYPASS.LTC128B.128 [R242+0x8800], desc[UR34][R186.64] ;  /* 0x08800000baf2dfae */ /* 0x000fe8000b901d62 */
[----:B------:R3:W-:Y:S02]  /*af00*/  @P4 STS.128 [R242+0xa800], RZ ;  /* 0x00a800fff2004388 */ /* 0x0007e40000000c00 */
[----:B------:R-:W3:Y:S01]  /*af10*/  @!P3 LDC.64 R12, c[0x0][0x218] ;  /* 0x00008600ff0cbb82 */ /* 0x000ee20000000a00 */
[C---:B-----5:R-:W-:Y:S01]  /*af20*/  @!P2 LEA R34, P0, R19.reuse, R4, 0x1 ;  /* 0x000000041322a211 */ /* 0x060fe200078008ff */
[----:B------:R-:W-:Y:S01]  /*af30*/  @!PT LDS RZ, [RZ] ;  /* 0x00000000fffff984 */ /* 0x000fe20000000800 */
[----:B------:R-:W-:Y:S01]  /*af40*/  @!PT LDS RZ, [RZ] ;  /* 0x00000000fffff984 */ /* 0x000fe20000000800 */
[----:B------:R-:W-:Y:S01]  /*af50*/  @!PT LDS RZ, [RZ] ;  /* 0x00000000fffff984 */ /* 0x000fe20000000800 */
[----:B------:R1:W-:Y:S01]  /*af60*/  @!P4 LDGSTS.E.BYPASS.LTC128B.128 [R242+0xa800], desc[UR34][R168.64+0x80] ;  /* 0x0a800080a8f2cfae */ /* 0x0003e2000b901d62 */
[----:B--2---:R-:W-:-:S03]  /*af70*/  @!P3 LEA R22, P1, R19, R6, 0x1 ;  /* 0x000000061316b211 */ /* 0x004fc600078208ff */
[----:B------:R2:W-:Y:S01]  /*af80*/  @P3 STS.128 [R242+0xc800], RZ ;  /* 0x00c800fff2003388 */ /* 0x0005e20000000c00 */
[C-C-:B------:R-:W-:Y:S01]  /*af90*/  @!P2 LEA.HI.X R35, R19.reuse, R5, R18.reuse, 0x1, P0 ;  /* 0x000000051323a211 */ /* 0x140fe200000f0c12 */
[----:B------:R-:W5:Y:S01]  /*afa0*/  @!P2 LDC.64 R10, c[0x0][0x218] ;  /* 0x00008600ff0aab82 */ /* 0x000f620000000a00 */
[C---:B------:R-:W-:Y:S02]  /*afb0*/  @!P3 LEA.HI.X R23, R19.reuse, R7, R18, 0x1, P1 ;  /* 0x000000071317b211 */ /* 0x040fe400008f0c12 */
[----:B------:R-:W-:-:S03]  /*afc0*/  IADD3 R19, P1, R19, UR40, RZ ;  /* 0x0000002813137c10 */ /* 0x000fc6000ff3e0ff */
[----:B------:R-:W-:Y:S01]  /*afd0*/  @!PT LDS RZ, [RZ] ;  /* 0x00000000fffff984 */ /* 0x000fe20000000800 */
[----:B------:R-:W-:Y:S01]  /*afe0*/  @!PT LDS RZ, [RZ] ;  /* 0x00000000fffff984 */ /* 0x000fe20000000800 */
[----:B------:R-:W-:Y:S01]  /*aff0*/  @!PT LDS RZ, [RZ] ;  /* 0x00000000fffff984 */ /* 0x000fe20000000800 */
[----:B------:R2:W-:Y:S01]  /*b000*/  @!P3 LDGSTS.E.BYPASS.LTC128B.128 [R242+0xc800], desc[UR34][R22.64+0x100] ;  /* 0x0c80010016f2bfae */ /* 0x0005e2000b901d62 */
[----:B------:R-:W-:Y:S01]  /*b010*/  IADD3.X R18, R18, UR39, RZ, P1, !PT ;  /* 0x0000002712127c10 */ /* 0x000fe20008ffe4ff */
[----:B------:R-:W2:Y:S01]  /*b020*/  @!P5 LDC.64 R8, c[0x0][0x218] ;  /* 0x00008600ff08db82 */ /* 0x000ea20000000a00 */
[C---:B----4-:R-:W-:Y:S01]  /*b030*/  @!P5 LEA R16, P0, R19.reuse, R16, 0x1 ;  /* 0x000000101310d211 */ /* 0x050fe200078008ff */
[----:B------:R4:W-:Y:S03]  /*b040*/  @P2 STS.128 [R242+0xe800], RZ ;  /* 0x00e800fff2002388 */ /* 0x0009e60000000c00 */
[C---:B------:R-:W-:Y:S01]  /*b050*/  @!P5 LEA.HI.X R17, R19.reuse, R17, R18, 0x1, P0 ;  /* 0x000000111311d211 */ /* 0x040fe200000f0c12 */
[----:B------:R-:W-:Y:S01]  /*b060*/  @!PT LDS RZ, [RZ] ;  /* 0x00000000fffff984 */ /* 0x000fe20000000800 */
[----:B------:R-:W-:Y:S01]  /*b070*/  @!PT LDS RZ, [RZ] ;  /* 0x00000000fffff984 */ /* 0x000fe20000000800 */
[----:B------:R-:W-:Y:S01]  /*b080*/  @!PT LDS RZ, [RZ] ;  /* 0x00000000fffff984 */ /* 0x000fe20000000800 */
[----:B------:R4:W-:Y:S02]  /*b090*/  @!P2 LDGSTS.E.BYPASS.LTC128B.128 [R242+0xe800], desc[UR34][R34.64+0x180] ;  /* 0x0e80018022f2afae */ /* 0x0009e4000b901d62 */
[----:B------:R-:W4:Y:S01]  /*b0a0*/  @!P4 LDC.64 R6, c[0x0][0x218] ;  /* 0x00008600ff06cb82 */ /* 0x000f220000000a00 */
[C---:B---3--:R-:W-:Y:S01]  /*b0b0*/  @!P3 LEA R12, P6, R19.reuse, R12, 0x1 ;  /* 0x0000000c130cb211 */ /* 0x048fe200078c08ff */
[----:B------:R3:W-:Y:S01]  /*b0c0*/  @P5 STS.128 [R242+0x9000], RZ ;  /* 0x009000fff2005388 */ /* 0x0007e20000000c00 */
[----:B-1----:R-:W-:-:S03]  /*b0d0*/  @!P4 LEA R168, P0, R19, R14, 0x1 ;  /* 0x0000000e13a8c211 */ /* 0x002fc600078008ff */
[----:B------:R-:W-:Y:S01]  /*b0e0*/  @!PT LDS RZ, [RZ] ;  /* 0x00000000fffff984 */ /* 0x000fe20000000800 */
[----:B------:R-:W-:Y:S01]  /*b0f0*/  @!PT LDS RZ, [RZ] ;  /* 0x00000000fffff984 */ /* 0x000fe20000000800 */
[----:B------:R-:W-:Y:S01]  /*b100*/  @!PT LDS RZ, [RZ] ;  /* 0x00000000fffff984 */ /* 0x000fe20000000800 */
[----:B------:R3:W-:Y:S01]  /*b110*/  @!P5 LDGSTS.E.BYPASS.LTC128B.128 [R242+0x9000], desc[UR34][R16.64] ;  /* 0x0900000010f2dfae */ /* 0x0007e2000b901d62 */
[C-C-:B------:R-:W-:Y:S01]  /*b120*/  @!P3 LEA.HI.X R13, R19.reuse, R13, R18.reuse, 0x1, P6 ;  /* 0x0000000d130db211 */ /* 0x140fe200030f0c12 */
[----:B------:R-:W1:Y:S01]  /*b130*/  @!P3 LDC.64 R4, c[0x0][0x218] ;  /* 0x00008600ff04bb82 */ /* 0x000e620000000a00 */
[C-C-:B------:R-:W-:Y:S01]  /*b140*/  @!P4 LEA.HI.X R169, R19.reuse, R15, R18.reuse, 0x1, P0 ;  /* 0x0000000f13a9c211 */ /* 0x140fe200000f0c12 */
[----:B------:R3:W-:Y:S01]  /*b150*/  @P4 STS.128 [R242+0xb000], RZ ;  /* 0x00b000fff2004388 */ /* 0x0007e20000000c00 */
[C---:B------:R-:W-:Y:S02]  /*b160*/  IADD3 R14, P0, R19.reuse, UR40, RZ ;  /* 0x00000028130e7c10 */ /* 0x040fe4000ff1e0ff */
[C---:B-----5:R-:W-:Y:S01]  /*b170*/  @!P2 LEA R10, P1, R19.reuse, R10, 0x1 ;  /* 0x0000000a130aa211 */ /* 0x060fe200078208ff */
[----:B------:R-:W-:Y:S01]  /*b180*/  @!PT LDS RZ, [RZ] ;  /* 0x00000000fffff984 */ /* 0x000fe20000000800 */
[----:B------:R-:W-:Y:S01]  /*b190*/  @!PT LDS RZ, [RZ] ;  /* 0x00000000fffff984 */ /* 0x000fe20000000800 */
[----:B------:R-:W-:Y:S01]  /*b1a0*/  @!PT LDS RZ, [RZ] ;  /* 0x00000000fffff984 */ /* 0x000fe20000000800 */
[----:B------:R3:W-:Y:S01]  /*b1b0*/  @!P4 LDGSTS.E.BYPASS.LTC128B.128 [R242+0xb000], desc[UR34][R168.64+0x80] ;  /* 0x0b000080a8f2cfae */ /* 0x0007e2000b901d62 */
[----:B------:R-:W-:Y:S02]  /*b1c0*/  IADD3.X R15, R18, UR39, RZ, P0, !PT ;  /* 0x00000027120f7c10 */ /* 0x000fe400087fe4ff */
[----:B--2---:R-:W-:Y:S01]  /*b1d0*/  @!P5 LEA R8, P6, R14, R8, 0x1 ;  /* 0x000000080e08d211 */ /* 0x004fe200078c08ff */
[----:B------:R3:W-:Y:S01]  /*b1e0*/  @P3 STS.128 [R242+0xd000], RZ ;  /* 0x00d000fff2003388 */ /* 0x0007e20000000c00 */
[----:B------:R-:W-:-:S02]  /*b1f0*/  @!P2 LEA.HI.X R11, R19, R11, R18, 0x1, P1 ;  /* 0x0000000b130ba211 */ /* 0x000fc400008f0c12 */
        /* <DEDUP_REMOVED lines=11> */
[----:B------:R3:W-:Y:S01]  /*b2b0*/  @!P2 LDGSTS.E.BYPASS.LTC128B.128 [R242+0xf000], desc[UR34][R10.64+0x180] ;  /* 0x0f0001800af2afae */ /* 0x0007e2000b901d62 */
[----:B-1----:R-:W-:-:S03]  /*b2c0*/  @!P3 LEA R4, P0, R14, R4, 0x1 ;  /* 0x000000040e04b211 */ /* 0x002fc600078008ff */
        /* <DEDUP_REMOVED lines=25> */
.L_x_308:
[----:B------:R-:W-:Y:S05]  /*b460*/  BSYNC B0 ;  /* 0x0000000000007941 */ /* 0x000fea0003800000 */
.L_x_307:
[----:B------:R-:W0:Y:S02]  /*b470*/  LDGDEPBAR ;  /* 0x00000000000079af */ /* 0x000e240000000000 */
.L_x_306:
[----:B-1-3--:R-:W-:Y:S01]  /*b480*/  FMNMX.FTZ R5, R164, R2, !PT ;  /* 0x00000002a4057209 */ /* 0x00afe20007810000 */
        /* <DEDUP_REMOVED lines=30> */
[----:B------:R-:W-:-:S04]  /*b670*/  FMNMX.FTZ R5, R176, R5, !PT ;  /* 0x00000005b0057209 */ /* 0x000fc80007810000 */
[----:B------:R-:W-:Y:S02]  /*b680*/  FMNMX.FTZ R6, R174, R5, !PT ;  /* 0x00000005ae067209 */ /* 0x000fe40007810000 */
[----:B------:R-:W-:-:S03]  /*b690*/  FMNMX.FTZ R5, R29, R4, !PT ;  /* 0x000000041d057209 */ /* 0x000fc60007810000 */
[----:B------:R-:W1:Y:S01]  /*b6a0*/  SHFL.BFLY PT, R7, R6, 0x2, 0x1f ;  /* 0x0c401f0006077f89 */ /* 0x000e6200000e0000 */
        /* <DEDUP_REMOVED lines=8> */
[C---:B------:R-:W-:Y:S01]  /*b730*/  FMUL.FTZ R175, R170.reuse, UR10 ;  /* 0x0000000aaaaf7c20 */ /* 0x040fe20008410000 */
[----:B--2---:R-:W-:Y:S02]  /*b740*/  FMNMX.FTZ R168, R5, R168, !PT ;  /* 0x000000a805a87209 */ /* 0x004fe40007810000 */
[----:B------:R-:W-:Y:S02]  /*b750*/  FSEL R5, R170, RZ, P1 ;  /* 0x000000ffaa057208 */ /* 0x000fe40000800000 */
[C---:B------:R-:W-:Y:S01]  /*b760*/  FSETP.NEU.FTZ.AND P0, PT, R168.reuse, -INF , PT ;  /* 0xff800000a800780b */ /* 0x040fe20003f1d000 */
[----:B------:R-:W-:Y:S01]  /*b770*/  FMUL.FTZ R30, R168, UR10 ;  /* 0x0000000aa81e7c20 */ /* 0x000fe20008410000 */
[----:B------:R-:W-:Y:S01]  /*b780*/  FSEL R175, R175, RZ, P1 ;  /* 0x000000ffafaf7208 */ /* 0x000fe20000800000 */
[----:B------:R-:W-:Y:S01]  /*b790*/  FADD.FTZ R4, R164, -R5 ;  /* 0x80000005a4047221 */ /* 0x000fe20000010000 */
[----:B------:R-:W-:-:S02]  /*b7a0*/  FSEL R6, R168, RZ, P0 ;  /* 0x000000ffa8067208 */ /* 0x000fc40000000000 */
[----:B------:R-:W-:Y:S01]  /*b7b0*/  FSEL R30, R30, RZ, P0 ;  /* 0x000000ff1e1e7208 */ /* 0x000fe20000000000 */
[--C-:B------:R-:W-:Y:S01]  /*b7c0*/  FFMA.FTZ R169, R2, UR10, -R175.reuse ;  /* 0x0000000a02a97c23 */ /* 0x100fe200080108af */
[--C-:B------:R-:W-:Y:S01]  /*b7d0*/  FFMA.FTZ R34, R0, UR10, -R175.reuse ;  /* 0x0000000a00227c23 */ /* 0x100fe200080108af */
[----:B------:R-:W-:Y:S01]  /*b7e0*/  FADD.FTZ R6, R3, -R6 ;  /* 0x8000000603067221 */ /* 0x000fe20000010000 */
[--C-:B------:R-:W-:Y:S01]  /*b7f0*/  FFMA.FTZ R35, R172, UR10, -R175.reuse ;  /* 0x0000000aac237c23 */ /* 0x100fe200080108af */
[--C-:B------:R-:W-:Y:S01]  /*b800*/  FFMA.FTZ R32, R32, UR10, -R175.reuse ;  /* 0x0000000a20207c23 */ /* 0x100fe200080108af */
[--C-:B------:R-:W-:Y:S01]  /*b810*/  FFMA.FTZ R33, R177, UR10, -R30.reuse ;  /* 0x0000000ab1217c23 */ /* 0x100fe2000801081e */
[--C-:B------:R-:W-:Y:S01]  /*b820*/  FFMA.FTZ R2, R199, UR10, -R30.reuse ;  /* 0x0000000ac7027c23 */ /* 0x100fe2000801081e */
[--C-:B------:R-:W-:Y:S01]  /*b830*/  FFMA.FTZ R0, R197, UR10, -R30.reuse ;  /* 0x0000000ac5007c23 */ /* 0x100fe2000801081e */
[--C-:B------:R-:W-:Y:S01]  /*b840*/  FFMA.FTZ R171, R171, UR10, -R30.reuse ;  /* 0x0000000aabab7c23 */ /* 0x100fe2000801081e */
[----:B------:R-:W-:Y:S01]  /*b850*/  FMUL.FTZ R172, R4, UR10 ;  /* 0x0000000a04ac7c20 */ /* 0x000fe20008410000 */
[----:B------:R-:W-:Y:S01]  /*b860*/  FMUL.FTZ R164, R6, UR10 ;  /* 0x0000000a06a47c20 */ /* 0x000fe20008410000 */
[----:B------:R-:W-:Y:S01]  /*b870*/  MUFU.EX2 R169, R169 ;  /* 0x000000a900a97308 */ /* 0x000fe20000000800 */
[--C-:B------:R-:W-:Y:S01]  /*b880*/  FFMA.FTZ R188, R21, UR10, -R30.reuse ;  /* 0x0000000a15bc7c23 */ /* 0x100fe2000801081e */
[--C-:B------:R-:W-:Y:S01]  /*b890*/  FFMA.FTZ R186, R181, UR10, -R30.reuse ;  /* 0x0000000ab5ba7c23 */ /* 0x100fe2000801081e */
[----:B------:R-:W-:Y:S01]  /*b8a0*/  LDSM.16.MT88.4 R20, [R220+0x10800] ;  /* 0x01080000dc14783b */ /* 0x000fe20000004200 */
[--C-:B------:R-:W-:Y:S01]  /*b8b0*/  FFMA.FTZ R3, R200, UR10, -R175.reuse ;  /* 0x0000000ac8037c23 */ /* 0x100fe200080108af */
[--C-:B------:R-:W-:Y:S01]  /*b8c0*/  FFMA.FTZ R182, R182, UR10, -R175.reuse ;  /* 0x0000000ab6b67c23 */ /* 0x100fe200080108af */
[--C-:B------:R-:W-:Y:S01]  /*b8d0*/  FFMA.FTZ R177, R26, UR10, -R175.reuse ;  /* 0x0000000a1ab17c23 */ /* 0x100fe200080108af */
[--C-:B------:R-:W-:Y:S01]  /*b8e0*/  FFMA.FTZ R184, R24, UR10, -R175.reuse ;  /* 0x0000000a18b87c23 */ /* 0x100fe200080108af */
[----:B------:R-:W1:Y:S01]  /*b8f0*/  MUFU.EX2 R34, R34 ;  /* 0x0000002200227308 */ /* 0x000e620000000800 */
[--C-:B------:R-:W-:Y:S01]  /*b900*/  FFMA.FTZ R179, R179, UR10, -R30.reuse ;  /* 0x0000000ab3b37c23 */ /* 0x100fe2000801081e */
[--C-:B------:R-:W-:Y:S01]  /*b910*/  FFMA.FTZ R181, R25, UR10, -R30.reuse ;  /* 0x0000000a19b57c23 */ /* 0x100fe2000801081e */
[--C-:B------:R-:W-:Y:S01]  /*b920*/  FFMA.FTZ R185, R196, UR10, -R175.reuse ;  /* 0x0000000ac4b97c23 */ /* 0x100fe200080108af */
[----:B------:R-:W-:Y:S01]  /*b930*/  LDSM.16.MT88.4 R24, [R221+0x10800] ;  /* 0x01080000dd18783b */ /* 0x000fe20000004200 */
[--C-:B------:R-:W-:Y:S01]  /*b940*/  FFMA.FTZ R190, R194, UR10, -R175.reuse ;  /* 0x0000000ac2be7c23 */ /* 0x100fe200080108af */
[--C-:B------:R-:W-:Y:S01]  /*b950*/  FFMA.FTZ R187, R198, UR10, -R175.reuse ;  /* 0x0000000ac6bb7c23 */ /* 0x100fe200080108af */
[--C-:B------:R-:W-:Y:S01]  /*b960*/  FFMA.FTZ R192, R192, UR10, -R175.reuse ;  /* 0x0000000ac0c07c23 */ /* 0x100fe200080108af */
[----:B------:R-:W-:Y:S01]  /*b970*/  MUFU.EX2 R35, R35 ;  /* 0x0000002300237308 */ /* 0x000fe20000000800 */
        /* <DEDUP_REMOVED lines=8> */
[----:B-1----:R-:W-:Y:S01]  /*ba00*/  F2FP.F16.F32.PACK_AB R4, R34, R169 ;  /* 0x000000a92204723e */ /* 0x002fe200000000ff */
[----:B------:R-:W-:Y:S01]  /*ba10*/  FFMA.FTZ R175, R174, UR10, -R175 ;  /* 0x0000000aaeaf7c23 */ /* 0x000fe200080108af */
[--C-:B------:R-:W-:Y:S01]  /*ba20*/  FFMA.FTZ R173, R173, UR10, -R30.reuse ;  /* 0x0000000aadad7c23 */ /* 0x100fe2000801081e */
[--C-:B------:R-:W-:Y:S01]  /*ba30*/  FFMA.FTZ R174, R31, UR10, -R30.reuse ;  /* 0x0000000a1fae7c23 */ /* 0x100fe2000801081e */
[--C-:B------:R-:W-:Y:S01]  /*ba40*/  FFMA.FTZ R178, R29, UR10, -R30.reuse ;  /* 0x0000000a1db27c23 */ /* 0x100fe2000801081e */
[----:B------:R-:W-:-:S02]  /*ba50*/  FFMA.FTZ R193, R28, UR10, -R30 ;  /* 0x0000000a1cc17c23 */ /* 0x000fc4000801081e */
[----:B------:R-:W-:Y:S01]  /*ba60*/  MUFU.EX2 R33, R33 ;  /* 0x0000002100217308 */ /* 0x000fe20000000800 */
[----:B------:R-:W-:Y:S07]  /*ba70*/  LDSM.16.MT88.4 R28, [R221+0x13800] ;  /* 0x01380000dd1c783b */ /* 0x000fee0000004200 */
[----:B------:R-:W1:Y:S01]  /*ba80*/  MUFU.EX2 R2, R2 ;  /* 0x0000000200027308 */ /* 0x000e620000000800 */
[----:B--2---:R-:W-:-:S07]  /*ba90*/  F2FP.F16.F32.PACK_AB R6, R32, R35 ;  /* 0x000000232006723e */ /* 0x004fce00000000ff */
        /* <DEDUP_REMOVED lines=14> */
[----:B------:R-:W-:Y:S01]  /*bb80*/  FMUL.FTZ R149, R149, R172 ;  /* 0x000000ac95957220 */ /* 0x000fe20000410000 */
[-C--:B---3--:R-:W-:Y:S01]  /*bb90*/  FMUL.FTZ R162, R162, R164.reuse ;  /* 0x000000a4a2a27220 */ /* 0x088fe20000410000 */
[-C--:B------:R-:W-:Y:S01]  /*bba0*/  FMUL.FTZ R163, R163, R164.reuse ;  /* 0x000000a4a3a37220 */ /* 0x080fe20000410000 */
[-C--:B------:R-:W-:Y:S01]  /*bbb0*/  FMUL.FTZ R158, R158, R164.reuse ;  /* 0x000000a49e9e7220 */ /* 0x080fe20000410000 */
[-C--:B------:R-:W-:Y:S01]  /*bbc0*/  FMUL.FTZ R159, R159, R164.reuse ;  /* 0x000000a49f9f7220 */ /* 0x080fe20000410000 */
[-C--:B------:R-:W-:Y:S01]  /*bbd0*/  FMUL.FTZ R154, R154, R164.reuse ;  /* 0x000000a49a9a7220 */ /* 0x080fe20000410000 */
[-C--:B------:R-:W-:Y:S01]  /*bbe0*/  FMUL.FTZ R155, R155, R164.reuse ;  /* 0x000000a49b9b7220 */ /* 0x080fe20000410000 */
[-C--:B------:R-:W-:Y:S01]  /*bbf0*/  FMUL.FTZ R150, R150, R164.reuse ;  /* 0x000000a496967220 */ /* 0x080fe20000410000 */
[----:B------:R-:W-:Y:S01]  /*bc00*/  FMUL.FTZ R151, R151, R164 ;  /* 0x000000a497977220 */ /* 0x000fe20000410000 */
[C---:B------:R-:W-:Y:S01]  /*bc10*/  HMMA.16816.F32 R160, R4.reuse, R16, R160 ;  /* 0x0000001004a0723c */ /* 0x040fe200000018a0 */
[-C--:B------:R-:W-:Y:S01]  /*bc20*/  FMUL.FTZ R144, R144, R172.reuse ;  /* 0x000000ac90907220 */ /* 0x080fe20000410000 */
[-C--:B------:R-:W-:Y:S01]  /*bc30*/  FMUL.FTZ R145, R145, R172.reuse ;  /* 0x000000ac91917220 */ /* 0x080fe20000410000 */
[-C--:B------:R-:W-:Y:S01]  /*bc40*/  FMUL.FTZ R140, R140, R172.reuse ;  /* 0x000000ac8c8c7220 */ /* 0x080fe20000410000 */
[----:B------:R-:W-:Y:S01]  /*bc50*/  FMUL.FTZ R141, R141, R172 ;  /* 0x000000ac8d8d7220 */ /* 0x000fe20000410000 */
[-C--:B------:R-:W-:Y:S01]  /*bc60*/  FMUL.FTZ R146, R146, R164.reuse ;  /* 0x000000a492927220 */ /* 0x080fe20000410000 */
[C---:B------:R-:W-:Y:S01]  /*bc70*/  HMMA.16816.F32 R156, R4.reuse, R18, R156 ;  /* 0x00000012049c723c */ /* 0x040fe2000000189c */
[----:B------:R-:W1:Y:S01]  /*bc80*/  LDSM.16.MT88.4 R16, [R220+0x10000] ;  /* 0x01000000dc10783b */ /* 0x000e620000004200 */
[-C--:B------:R-:W-:Y:S01]  /*bc90*/  FMUL.FTZ R147, R147, R164.reuse ;  /* 0x000000a493937220 */ /* 0x080fe20000410000 */
[-C--:B------:R-:W-:Y:S01]  /*bca0*/  FMUL.FTZ R142, R142, R164.reuse ;  /* 0x000000a48e8e7220 */ /* 0x080fe20000410000 */
[----:B------:R-:W-:Y:S01]  /*bcb0*/  FMUL.FTZ R143, R143, R164 ;  /* 0x000000a48f8f7220 */ /* 0x000fe20000410000 */
[-C--:B------:R-:W-:Y:S01]  /*bcc0*/  FMUL.FTZ R136, R136, R172.reuse ;  /* 0x000000ac88887220 */ /* 0x080fe20000410000 */
[C---:B------:R-:W-:Y:S01]  /*bcd0*/  HMMA.16816.F32 R152, R4.reuse, R12, R152 ;  /* 0x0000000c0498723c */ /* 0x040fe20000001898 */
[-C--:B------:R-:W-:Y:S01]  /*bce0*/  FMUL.FTZ R137, R137, R172.reuse ;  /* 0x000000ac89897220 */ /* 0x080fe20000410000 */
[-C--:B------:R-:W-:Y:S01]  /*bcf0*/  FMUL.FTZ R132, R132, R172.reuse ;  /* 0x000000ac84847220 */ /* 0x080fe20000410000 */
[----:B------:R-:W-:Y:S01]  /*bd00*/  FMUL.FTZ R133, R133, R172 ;  /* 0x000000ac85857220 */ /* 0x000fe20000410000 */
[-C--:B------:R-:W-:Y:S01]  /*bd10*/  FMUL.FTZ R138, R138, R164.reuse ;  /* 0x000000a48a8a7220 */ /* 0x080fe20000410000 */
[-C--:B------:R-:W-:Y:S01]  /*bd20*/  FMUL.FTZ R139, R139, R164.reuse ;  /* 0x000000a48b8b7220 */ /* 0x080fe20000410000 */
[C---:B------:R-:W-:Y:S01]  /*bd30*/  HMMA.16816.F32 R148, R4.reuse, R14, R148 ;  /* 0x0000000e0494723c */ /* 0x040fe20000001894 */
[----:B------:R-:W2:Y:S01]  /*bd40*/  LDSM.16.MT88.4 R12, [R224+0x12000] ;  /* 0x01200000e00c783b */ /* 0x000ea20000004200 */
[-C--:B------:R-:W-:Y:S01]  /*bd50*/  FMUL.FTZ R134, R134, R164.reuse ;  /* 0x000000a486867220 */ /* 0x080fe20000410000 */
[----:B------:R-:W-:Y:S01]  /*bd60*/  FMUL.FTZ R135, R135, R164 ;  /* 0x000000a487877220 */ /* 0x000fe20000410000 */
[-C--:B------:R-:W-:Y:S01]  /*bd70*/  FMUL.FTZ R36, R36, R172.reuse ;  /* 0x000000ac24247220 */ /* 0x080fe20000410000 */
[-C--:B------:R-:W-:Y:S01]  /*bd80*/  FMUL.FTZ R37, R37, R172.reuse ;  /* 0x000000ac25257220 */ /* 0x080fe20000410000 */
[C---:B------:R-:W-:Y:S01]  /*bd90*/  HMMA.16816.F32 R144, R4.reuse, R8, R144 ;  /* 0x000000080490723c */ /* 0x040fe20000001890 */
[-C--:B------:R-:W-:Y:S01]  /*bda0*/  FMUL.FTZ R40, R40, R172.reuse ;  /* 0x000000ac28287220 */ /* 0x080fe20000410000 */
[----:B------:R-:W-:Y:S01]  /*bdb0*/  FMUL.FTZ R41, R41, R172 ;  /* 0x000000ac29297220 */ /* 0x000fe20000410000 */
[-C--:B------:R-:W-:Y:S01]  /*bdc0*/  FMUL.FTZ R38, R38, R164.reuse ;  /* 0x000000a426267220 */ /* 0x080fe20000410000 */
[-C--:B------:R-:W-:Y:S01]  /*bdd0*/  FMUL.FTZ R39, R39, R164.reuse ;  /* 0x000000a427277220 */ /* 0x080fe20000410000 */
[-C--:B------:R-:W-:Y:S01]  /*bde0*/  FMUL.FTZ R42, R42, R164.reuse ;  /* 0x000000a42a2a7220 */ /* 0x080fe20000410000 */
[C---:B------:R-:W-:Y:S01]  /*bdf0*/  HMMA.16816.F32 R140, R4.reuse, R10, R140 ;  /* 0x0000000a048c723c */ /* 0x040fe2000000188c */
[----:B------:R-:W3:Y:S01]  /*be00*/  LDSM.16.MT88.4 R8, [R222+0x12000] ;  /* 0x01200000de08783b */ /* 0x000ee20000004200 */
        /* <DEDUP_REMOVED lines=15> */
[C---:B-1----:R-:W-:Y:S01]  /*bf00*/  HMMA.16816.F32 R136, R4.reuse, R16, R136 ;  /* 0x000000100488723c */ /* 0x042fe20000001888 */
[-C--:B------:R-:W-:Y:S01]  /*bf10*/  FMUL.FTZ R58, R58, R164.reuse ;  /* 0x000000a43a3a7220 */ /* 0x080fe20000410000 */
[----:B------:R-:W-:Y:S01]  /*bf20*/  FMUL.FTZ R59, R59, R164 ;  /* 0x000000a43b3b7220 */ /* 0x000fe20000410000 */
[-C--:B------:R-:W-:Y:S01]  /*bf30*/  FMUL.FTZ R60, R60, R172.reuse ;  /* 0x000000ac3c3c7220 */ /* 0x080fe20000410000 */
[-C--:B------:R-:W-:Y:S01]  /*bf40*/  FMUL.FTZ R61, R61, R172.reuse ;  /* 0x000000ac3d3d7220 */ /* 0x080fe20000410000 */
[-C--:B------:R-:W-:Y:S01]  /*bf50*/  FMUL.FTZ R64, R64, R172.reuse ;  /* 0x000000ac40407220 */ /* 0x080fe20000410000 */
[C---:B------:R-:W-:Y:S01]  /*bf60*/  HMMA.16816.F32 R132, R4.reuse, R18, R132 ;  /* 0x000000120484723c */ /* 0x040fe20000001884 */
[----:B------:R-:W1:Y:S01]  /*bf70*/  LDSM.16.MT88.4 R16, [R221+0x12000] ;  /* 0x01200000dd10783b */ /* 0x000e620000004200 */
[----:B------:R-:W-:Y:S01]  /*bf80*/  FMUL.FTZ R65, R65, R172 ;  /* 0x000000ac41417220 */ /* 0x000fe20000410000 */
[-C--:B------:R-:W-:Y:S01]  /*bf90*/  FMUL.FTZ R62, R62, R164.reuse ;  /* 0x000000a43e3e7220 */ /* 0x080fe20000410000 */
[-C--:B------:R-:W-:Y:S01]  /*bfa0*/  FMUL.FTZ R63, R63, R164.reuse ;  /* 0x000000a43f3f7220 */ /* 0x080fe20000410000 */
[-C--:B------:R-:W-:Y:S01]  /*bfb0*/  FMUL.FTZ R66, R66, R164.reuse ;  /* 0x000000a442427220 */ /* 0x080fe20000410000 */
[C---:B--2---:R-:W-:Y:S01]  /*bfc0*/  HMMA.16816.F32 R36, R4.reuse, R12, R36 ;  /* 0x0000000c0424723c */ /* 0x044fe20000001824 */
[----:B------:R-:W-:Y:S01]  /*bfd0*/  FMUL.FTZ R67, R67, R164 ;  /* 0x000000a443437220 */ /* 0x000fe20000410000 */
[-C--:B------:R-:W-:Y:S01]  /*bfe0*/  FMUL.FTZ R68, R68, R172.reuse ;  /* 0x000000ac44447220 */ /* 0x080fe20000410000 */
[-C--:B------:R-:W-:Y:S01]  /*bff0*/  FMUL.FTZ R69, R69, R172.reuse ;  /* 0x000000ac45457220 */ /* 0x080fe20000410000 */
[-C--:B------:R-:W-:Y:S01]  /*c000*/  FMUL.FTZ R72, R72, R172.reuse ;  /* 0x000000ac48487220 */ /* 0x080fe20000410000 */
[----:B------:R-:W-:Y:S01]  /*c010*/  FMUL.FTZ R73, R73, R172 ;  /* 0x000000ac49497220 */ /* 0x000fe20000410000 */
[C---:B------:R-:W-:Y:S01]  /*c020*/  HMMA.16816.F32 R40, R4.reuse, R14, R40 ;  /* 0x0000000e0428723c */ /* 0x040fe20000001828 */
[----:B------:R-:W2:Y:S01]  /*c030*/  LDSM.16.MT88.4 R12, [R220+0x12000] ;  /* 0x01200000dc0c783b */ /* 0x000ea20000004200 */
[-C--:B------:R-:W-:Y:S01]  /*c040*/  FMUL.FTZ R70, R70, R164.reuse ;  /* 0x000000a446467220 */ /* 0x080fe20000410000 */
[-C--:B------:R-:W-:Y:S01]  /*c050*/  FMUL.FTZ R71, R71, R164.reuse ;  /* 0x000000a447477220 */ /* 0x080fe20000410000 */
[-C--:B------:R-:W-:Y:S01]  /*c060*/  FMUL.FTZ R74, R74, R164.reuse ;  /* 0x000000a44a4a7220 */ /* 0x080fe20000410000 */
[----:B------:R-:W-:Y:S01]  /*c070*/  FMUL.FTZ R75, R75, R164 ;  /* 0x000000a44b4b7220 */ /* 0x000fe20000410000 */
[C---:B---3--:R-:W-:Y:S01]  /*c080*/  HMMA.16816.F32 R44, R4.reuse, R8, R44 ;  /* 0x00000008042c723c */ /* 0x048fe2000000182c */
[-C--:B------:R-:W-:Y:S01]  /*c090*/  FMUL.FTZ R76, R76, R172.reuse ;  /* 0x000000ac4c4c7220 */ /* 0x080fe20000410000 */
[-C--:B------:R-:W-:Y:S01]  /*c0a0*/  FMUL.FTZ R77, R77, R172.reuse ;  /* 0x000000ac4d4d7220 */ /* 0x080fe20000410000 */
[-C--:B------:R-:W-:Y:S01]  /*c0b0*/  FMUL.FTZ R80, R80, R172.reuse ;  /* 0x000000ac50507220 */ /* 0x080fe20000410000 */
[----:B------:R-:W-:Y:S01]  /*c0c0*/  FMUL.FTZ R81, R81, R172 ;  /* 0x000000ac51517220 */ /* 0x000fe20000410000 */
[-C--:B------:R-:W-:Y:S01]  /*c0d0*/  FMUL.FTZ R78, R78, R164.reuse ;  /* 0x000000a44e4e7220 */ /* 0x080fe20000410000 */
[C---:B------:R-:W-:Y:S01]  /*c0e0*/  HMMA.16816.F32 R48, R4.reuse, R10, R48 ;  /* 0x0000000a0430723c */ /* 0x040fe20000001830 */
[----:B------:R-:W3:Y:S01]  /*c0f0*/  LDSM.16.MT88.4 R8, [R224+0x14000] ;  /* 0x01400000e008783b */ /* 0x000ee20000004200 */
        /* <DEDUP_REMOVED lines=12> */
[----:B------:R-:W-:Y:S01]  /*c1c0*/  FMUL.FTZ R93, R93, R172 ;  /* 0x000000ac5d5d7220 */ /* 0x000fe20000410000 */
[-C--:B------:R-:W-:Y:S01]  /*c1d0*/  FMUL.FTZ R94, R94, R164.reuse ;  /* 0x000000a45e5e7220 */ /* 0x080fe20000410000 */
[----:B------:R-:W-:Y:S01]  /*c1e0*/  FMUL.FTZ R95, R95, R164 ;  /* 0x000000a45f5f7220 */ /* 0x000fe20000410000 */
[C---:B-1----:R-:W-:Y:S01]  /*c1f0*/  HMMA.16816.F32 R52, R4.reuse, R16, R52 ;  /* 0x000000100434723c */ /* 0x042fe20000001834 */
[-C--:B------:R-:W-:Y:S01]  /*c200*/  FMUL.FTZ R96, R96, R172.reuse ;  /* 0x000000ac60607220 */ /* 0x080fe20000410000 */
[----:B------:R-:W-:Y:S01]  /*c210*/  FMUL.FTZ R97, R97, R172 ;  /* 0x000000ac61617220 */ /* 0x000fe20000410000 */
[-C--:B------:R-:W-:Y:S01]  /*c220*/  FMUL.FTZ R98, R98, R164.reuse ;  /* 0x000000a462627220 */ /* 0x080fe20000410000 */
[----:B------:R-:W-:Y:S01]  /*c230*/  FMUL.FTZ R99, R99, R164 ;  /* 0x000000a463637220 */ /* 0x000fe20000410000 */
[-C--:B------:R-:W-:Y:S01]  /*c240*/  FMUL.FTZ R100, R100, R172.reuse ;  /* 0x000000ac64647220 */ /* 0x080fe20000410000 */
[C---:B------:R-:W-:Y:S01]  /*c250*/  HMMA.16816.F32 R56, R4.reuse, R18, R56 ;  /* 0x000000120438723c */ /* 0x040fe20000001838 */
[----:B------:R-:W1:Y:S01]  /*c260*/  LDSM.16.MT88.4 R16, [R222+0x14000] ;  /* 0x01400000de10783b */ /* 0x000e620000004200 */
[----:B------:R-:W-:Y:S01]  /*c270*/  FMUL.FTZ R101, R101, R172 ;  /* 0x000000ac65657220 */ /* 0x000fe20000410000 */
[-C--:B------:R-:W-:Y:S01]  /*c280*/  FMUL.FTZ R102, R102, R164.reuse ;  /* 0x000000a466667220 */ /* 0x080fe20000410000 */
[----:B------:R-:W-:Y:S01]  /*c290*/  FMUL.FTZ R103, R103, R164 ;  /* 0x000000a467677220 */ /* 0x000fe20000410000 */
[-C--:B------:R-:W-:Y:S01]  /*c2a0*/  FMUL.FTZ R104, R104, R172.reuse ;  /* 0x000000ac68687220 */ /* 0x080fe20000410000 */
[C---:B--2---:R-:W-:Y:S01]  /*c2b0*/  HMMA.16816.F32 R60, R4.reuse, R12, R60 ;  /* 0x0000000c043c723c */ /* 0x044fe2000000183c */
[----:B------:R-:W-:Y:S01]  /*c2c0*/  FMUL.FTZ R105, R105, R172 ;  /* 0x000000ac69697220 */ /* 0x000fe20000410000 */
[-C--:B------:R-:W-:Y:S01]  /*c2d0*/  FMUL.FTZ R106, R106, R164.reuse ;  /* 0x000000a46a6a7220 */ /* 0x080fe20000410000 */
[----:B------:R-:W-:Y:S01]  /*c2e0*/  FMUL.FTZ R107, R107, R164 ;  /* 0x000000a46b6b7220 */ /* 0x000fe20000410000 */
[-C--:B------:R-:W-:Y:S01]  /*c2f0*/  FMUL.FTZ R108, R108, R172.reuse ;  /* 0x000000ac6c6c7220 */ /* 0x080fe20000410000 */
[----:B------:R-:W-:Y:S01]  /*c300*/  FMUL.FTZ R109, R109, R172 ;  /* 0x000000ac6d6d7220 */ /* 0x000fe20000410000 */
[C---:B------:R-:W-:Y:S01]  /*c310*/  HMMA.16816.F32 R64, R4.reuse, R14, R64 ;  /* 0x0000000e0440723c */ /* 0x040fe20000001840 */
[----:B------:R-:W2:Y:S01]  /*c320*/  LDSM.16.MT88.4 R12, [R221+0x14000] ;  /* 0x01400000dd0c783b */ /* 0x000ea20000004200 */
[-C--:B------:R-:W-:Y:S01]  /*c330*/  FMUL.FTZ R110, R110, R164.reuse ;  /* 0x000000a46e6e7220 */ /* 0x080fe20000410000 */
[----:B------:R-:W-:Y:S01]  /*c340*/  FMUL.FTZ R111, R111, R164 ;  /* 0x000000a46f6f7220 */ /* 0x000fe20000410000 */
[-C--:B------:R-:W-:Y:S01]  /*c350*/  FMUL.FTZ R112, R112, R172.reuse ;  /* 0x000000ac70707220 */ /* 0x080fe20000410000 */
[----:B------:R-:W-:Y:S01]  /*c360*/  FMUL.FTZ R113, R113, R172 ;  /* 0x000000ac71717220 */ /* 0x000fe20000410000 */
        /* <DEDUP_REMOVED lines=8> */
[----:B------:R-:W-:Y:S01]  /*c3f0*/  FMUL.FTZ R119, R119, R164 ;  /* 0x000000a477777220 */ /* 0x000fe20000410000 */
[-C--:B------:R-:W-:Y:S01]  /*c400*/  FMUL.FTZ R120, R120, R172.reuse ;  /* 0x000000ac78787220 */ /* 0x080fe20000410000 */
[----:B------:R-:W-:Y:S01]  /*c410*/  FMUL.FTZ R121, R121, R172 ;  /* 0x000000ac79797220 */ /* 0x000fe20000410000 */
[-C--:B------:R-:W-:Y:S01]  /*c420*/  FMUL.FTZ R122, R122, R164.reuse ;  /* 0x000000a47a7a7220 */ /* 0x080fe20000410000 */
[----:B------:R-:W-:Y:S01]  /*c430*/  FMUL.FTZ R123, R123, R164 ;  /* 0x000000a47b7b7220 */ /* 0x000fe20000410000 */
[----:B------:R-:W4:Y:S01]  /*c440*/  MUFU.EX2 R182, R182 ;  /* 0x000000b600b67308 */ /* 0x000f220000000800 */
[-C--:B------:R-:W-:Y:S01]  /*c450*/  FMUL.FTZ R124, R124, R172.reuse ;  /* 0x000000ac7c7c7220 */ /* 0x080fe20000410000 */
[-C--:B------:R-:W-:Y:S01]  /*c460*/  FMUL.FTZ R125, R125, R172.reuse ;  /* 0x000000ac7d7d7220 */ /* 0x080fe20000410000 */
[-C--:B------:R-:W-:Y:S01]  /*c470*/  FMUL.FTZ R128, R128, R172.reuse ;  /* 0x000000ac80807220 */ /* 0x080fe20000410000 */
[----:B------:R-:W-:Y:S01]  /*c480*/  FMUL.FTZ R129, R129, R172 ;  /* 0x000000ac81817220 */ /* 0x000fe20000410000 */
[-C--:B------:R-:W-:Y:S01]  /*c490*/  FMUL.FTZ R126, R126, R164.reuse ;  /* 0x000000a47e7e7220 */ /* 0x080fe20000410000 */
[-C--:B------:R-:W-:Y:S01]  /*c4a0*/  FMUL.FTZ R127, R127, R164.reuse ;  /* 0x000000a47f7f7220 */ /* 0x080fe20000410000 */
[-C--:B------:R-:W-:Y:S01]  /*c4b0*/  FMUL.FTZ R130, R130, R164.reuse ;  /* 0x000000a482827220 */ /* 0x080fe20000410000 */
[----:B------:R-:W-:Y:S01]  /*c4c0*/  MUFU.EX2 R177, R177 ;  /* 0x000000b100b17308 */ /* 0x000fe20000000800 */
[----:B------:R-:W-:Y:S01]  /*c4d0*/  FMUL.FTZ R131, R131, R164 ;  /* 0x000000a483837220 */ /* 0x000fe20000410000 */
[----:B-1----:R-:W-:Y:S01]  /*c4e0*/  HMMA.16816.F32 R76, R4, R16, R76 ;  /* 0x00000010044c723c */ /* 0x002fe2000000184c */
[----:B------:R-:W-:Y:S01]  /*c4f0*/  FFMA.FTZ R169, R233, R172, R169 ;  /* 0x000000ace9a97223 */ /* 0x000fe200000100a9 */
[----:B------:R-:W-:Y:S01]  /*c500*/  FFMA.FTZ R33, R232, R164, R33 ;  /* 0x000000a4e8217223 */ /* 0x000fe20000010021 */
[----:B------:R-:W-:-:S02]  /*c510*/  MOV R164, R170 ;  /* 0x000000aa00a47202 */ /* 0x000fc40000000f00 */
[----:B------:R-:W-:Y:S01]  /*c520*/  FADD.FTZ R34, R34, R169 ;  /* 0x000000a922227221 */ /* 0x000fe20000010000 */
[C---:B------:R-:W-:Y:S01]  /*c530*/  HMMA.16816.F32 R80, R4.reuse, R18, R80 ;  /* 0x000000120450723c */ /* 0x040fe20000001850 */
[----:B------:R-:W1:Y:S01]  /*c540*/  LDSM.16.MT88.4 R16, [R224+0x16000] ;  /* 0x01600000e010783b */ /* 0x000e620000004200 */
[----:B------:R-:W-:Y:S01]  /*c550*/  MUFU.EX2 R184, R184 ;  /* 0x000000b800b87308 */ /* 0x000fe20000000800 */
[----:B------:R-:W-:Y:S01]  /*c560*/  FADD.FTZ R33, R2, R33 ;  /* 0x0000002102217221 */ /* 0x000fe20000010000 */
[----:B------:R-:W-:Y:S02]  /*c570*/  FADD.FTZ R35, R35, R34 ;  /* 0x0000002223237221 */ /* 0x000fe40000010000 */
        /* <DEDUP_REMOVED lines=14> */
[----:B------:R-:W-:Y:S01]  /*c660*/  MUFU.EX2 R185, R185 ;  /* 0x000000b900b97308 */ /* 0x000fe20000000800 */
[C---:B------:R-:W-:Y:S01]  /*c670*/  HMMA.16816.F32 R104, R4.reuse, R18, R104 ;  /* 0x000000120468723c */ /* 0x040fe20000001868 */
[----:B------:R-:W1:Y:S06]  /*c680*/  LDSM.16.MT88.4 R16, [R220+0x16000] ;  /* 0x01600000dc10783b */ /* 0x000e6c0000004200 */
[----:B------:R-:W3:Y:S01]  /*c690*/  MUFU.EX2 R190, R190 ;  /* 0x000000be00be7308 */ /* 0x000ee20000000800 */
[C---:B--2---:R-:W-:Y:S06]  /*c6a0*/  HMMA.16816.F32 R108, R4.reuse, R12, R108 ;  /* 0x0000000c046c723c */ /* 0x044fec000000186c */
[C---:B------:R-:W-:Y:S01]  /*c6b0*/  HMMA.16816.F32 R112, R4.reuse, R14, R112 ;  /* 0x0000000e0470723c */ /* 0x040fe20000001870 */
[----:B------:R-:W2:Y:S01]  /*c6c0*/  LDSM.16.MT88.4 R12, [R224+0x10800] ;  /* 0x01080000e00c783b */ /* 0x000ea20000004200 */
[----:B------:R-:W-:Y:S04]  /*c6d0*/  MUFU.EX2 R187, R187 ;  /* 0x000000bb00bb7308 */ /* 0x000fe80000000800 */
[C---:B-----5:R-:W-:Y:S04]  /*c6e0*/  HMMA.16816.F32 R116, R4.reuse, R8, R116 ;  /* 0x000000080474723c */ /* 0x060fe80000001874 */
[----:B------:R-:W-:Y:S02]  /*c6f0*/  MUFU.EX2 R192, R192 ;  /* 0x000000c000c07308 */ /* 0x000fe40000000800 */
[C---:B------:R-:W-:Y:S01]  /*c700*/  HMMA.16816.F32 R120, R4.reuse, R10, R120 ;  /* 0x0000000a0478723c */ /* 0x040fe20000001878 */
[----:B------:R-:W5:Y:S05]  /*c710*/  LDSM.16.MT88.4 R8, [R222+0x10800] ;  /* 0x01080000de08783b */ /* 0x000f6a0000004200 */
[----:B------:R-:W-:Y:S08]  /*c720*/  MUFU.EX2 R191, R191 ;  /* 0x000000bf00bf7308 */ /* 0x000ff00000000800 */
[----:B------:R-:W5:Y:S01]  /*c730*/  MUFU.EX2 R194, R194 ;  /* 0x000000c200c27308 */ /* 0x000f620000000800 */
[C---:B-1----:R-:W-:Y:S07]  /*c740*/  HMMA.16816.F32 R124, R4.reuse, R16, R124 ;  /* 0x00000010047c723c */ /* 0x042fee000000187c */
[----:B------:R-:W-:Y:S01]  /*c750*/  MUFU.EX2 R183, R183 ;  /* 0x000000b700b77308 */ /* 0x000fe20000000800 */
[----:B------:R-:W-:Y:S01]  /*c760*/  HMMA.16816.F32 R128, R4, R18, R128 ;  /* 0x000000120480723c */ /* 0x000fe20000001880 */
[----:B------:R-:W1:Y:S06]  /*c770*/  LDSM.16.MT88.4 R16, [R224+0x12800] ;  /* 0x01280000e010783b */ /* 0x000e6c0000004200 */
[----:B----4-:R-:W-:Y:S01]  /*c780*/  F2FP.F16.F32.PACK_AB R4, R182, R3 ;  /* 0x00000003b604723e */ /* 0x010fe200000000ff */
        /* <DEDUP_REMOVED lines=15> */
[C---:B------:R-:W-:Y:S01]  /*c880*/  HMMA.16816.F32 R156, R4.reuse, R14, R156 ;  /* 0x0000000e049c723c */ /* 0x040fe2000000189c */
[----:B------:R-:W3:Y:S05]  /*c890*/  LDSM.16.MT88.4 R12, [R222+0x12800] ;  /* 0x01280000de0c783b */ /* 0x000eea0000004200 */
[C---:B-----5:R-:W-:Y:S01]  /*c8a0*/  HMMA.16816.F32 R152, R4.reuse, R8, R152 ;  /* 0x000000080498723c */ /* 0x060fe20000001898 */
[----:B------:R-:W-:Y:S05]  /*c8b0*/  MUFU.EX2 R176, R176 ;  /* 0x000000b000b07308 */ /* 0x000fea0000000800 */
[C---:B------:R-:W-:Y:S01]  /*c8c0*/  HMMA.16816.F32 R148, R4.reuse, R10, R148 ;  /* 0x0000000a0494723c */ /* 0x040fe20000001894 */
[----:B------:R-:W5:Y:S02]  /*c8d0*/  LDSM.16.MT88.4 R8, [R221+0x12800] ;  /* 0x01280000dd08783b */ /* 0x000f640000004200 */
[----:B------:R-:W-:Y:S03]  /*c8e0*/  MUFU.EX2 R175, R175 ;  /* 0x000000af00af7308 */ /* 0x000fe60000000800 */
[C---:B------:R-:W-:Y:S05]  /*c8f0*/  HMMA.16816.F32 R136, R4.reuse, R20, R136 ;  /* 0x000000140488723c */ /* 0x040fea0000001888 */
[----:B------:R-:W-:Y:S01]  /*c900*/  MUFU.EX2 R173, R173 ;  /* 0x000000ad00ad7308 */ /* 0x000fe20000000800 */
[C---:B------:R-:W-:Y:S01]  /*c910*/  HMMA.16816.F32 R132, R4.reuse, R22, R132 ;  /* 0x000000160484723c */ /* 0x040fe20000001884 */
[----:B------:R-:W4:Y:S05]  /*c920*/  LDSM.16.MT88.4 R20, [R224+0x14800] ;  /* 0x01480000e014783b */ /* 0x000f2a0000004200 */
[C---:B-1----:R-:W-:Y:S01]  /*c930*/  HMMA.16816.F32 R36, R4.reuse, R16, R36 ;  /* 0x000000100424723c */ /* 0x042fe20000001824 */
[----:B------:R-:W1:Y:S05]  /*c940*/  MUFU.EX2 R174, R174 ;  /* 0x000000ae00ae7308 */ /* 0x000e6a0000000800 */
[C---:B------:R-:W-:Y:S01]  /*c950*/  HMMA.16816.F32 R40, R4.reuse, R18, R40 ;  /* 0x000000120428723c */ /* 0x040fe20000001828 */
[----:B------:R-:W2:Y:S02]  /*c960*/  LDSM.16.MT88.4 R16, [R222+0x14800] ;  /* 0x01480000de10783b */ /* 0x000ea40000004200 */
[----:B------:R-:W-:Y:S03]  /*c970*/  MUFU.EX2 R178, R178 ;  /* 0x000000b200b27308 */ /* 0x000fe60000000800 */
[C---:B---3--:R-:W-:Y:S05]  /*c980*/  HMMA.16816.F32 R44, R4.reuse, R12, R44 ;  /* 0x0000000c042c723c */ /* 0x048fea000000182c */
[----:B------:R-:W3:Y:S01]  /*c990*/  MUFU.EX2 R193, R193 ;  /* 0x000000c100c17308 */ /* 0x000ee20000000800 */
[C---:B------:R-:W-:Y:S01]  /*c9a0*/  HMMA.16816.F32 R48, R4.reuse, R14, R48 ;  /* 0x0000000e0430723c */ /* 0x040fe20000001830 */
[----:B------:R-:W1:Y:S05]  /*c9b0*/  LDSM.16.MT88.4 R12, [R221+0x14800] ;  /* 0x01480000dd0c783b */ /* 0x000e6a0000004200 */
        /* <DEDUP_REMOVED lines=8> */
[----:B------:R-:W3:Y:S05]  /*ca40*/  LDSM.16.MT88.4 R24, [R220+0x12800] ;  /* 0x01280000dc18783b */ /* 0x000eea0000004200 */
[C---:B--2---:R-:W-:Y:S06]  /*ca50*/  HMMA.16816.F32 R76, R4.reuse, R16, R76 ;  /* 0x00000010044c723c */ /* 0x044fec000000184c */
[C---:B------:R-:W-:Y:S01]  /*ca60*/  HMMA.16816.F32 R80, R4.reuse, R18, R80 ;  /* 0x000000120450723c */ /* 0x040fe20000001850 */
[----:B------:R-:W2:Y:S05]  /*ca70*/  LDSM.16.MT88.4 R16, [R222+0x16800] ;  /* 0x01680000de10783b */ /* 0x000eaa0000004200 */
[C---:B-1----:R-:W-:Y:S06]  /*ca80*/  HMMA.16816.F32 R84, R4.reuse, R12, R84 ;  /* 0x0000000c0454723c */ /* 0x042fec0000001854 */
        /* <DEDUP_REMOVED lines=8> */
[C---:B---3--:R-:W-:Y:S06]  /*cb10*/  HMMA.16816.F32 R60, R4.reuse, R24, R60 ;  /* 0x00000018043c723c */ /* 0x048fec000000183c */
[C---:B------:R-:W-:Y:S01]  /*cb20*/  HMMA.16816.F32 R64, R4.reuse, R26, R64 ;  /* 0x0000001a0440723c */ /* 0x040fe20000001840 */
[----:B------:R-:W-:Y:S05]  /*cb30*/  LDSM.16.MT88.4 R24, [R222+0x13000] ;  /* 0x01300000de18783b */ /* 0x000fea0000004200 */
[C---:B--2---:R-:W-:Y:S06]  /*cb40*/  HMMA.16816.F32 R108, R4.reuse, R16, R108 ;  /* 0x00000010046c723c */ /* 0x044fec000000186c */
[C---:B------:R-:W-:Y:S01]  /*cb50*/  HMMA.16816.F32 R112, R4.reuse, R18, R112 ;  /* 0x000000120470723c */ /* 0x040fe20000001870 */
[----:B------:R-:W2:Y:S05]  /*cb60*/  LDSM.16.MT88.4 R16, [R222+0x11000] ;  /* 0x01100000de10783b */ /* 0x000eaa0000004200 */
[C---:B-1----:R-:W-:Y:S06]  /*cb70*/  HMMA.16816.F32 R116, R4.reuse, R12, R116 ;  /* 0x0000000c0474723c */ /* 0x042fec0000001874 */
[C---:B------:R-:W-:Y:S01]  /*cb80*/  HMMA.16816.F32 R120, R4.reuse, R14, R120 ;  /* 0x0000000e0478723c */ /* 0x040fe20000001878 */
[----:B------:R-:W1:Y:S05]  /*cb90*/  LDSM.16.MT88.4 R12, [R221+0x11000] ;  /* 0x01100000dd0c783b */ /* 0x000e6a0000004200 */
[C---:B-----5:R-:W-:Y:S06]  /*cba0*/  HMMA.16816.F32 R124, R4.reuse, R8, R124 ;  /* 0x00000008047c723c */ /* 0x060fec000000187c */
[----:B------:R-:W-:Y:S01]  /*cbb0*/  HMMA.16816.F32 R128, R4, R10, R128 ;  /* 0x0000000a0480723c */ /* 0x000fe20000001880 */
[----:B------:R-:W3:Y:S06]  /*cbc0*/  LDSM.16.MT88.4 R8, [R220+0x11000] ;  /* 0x01100000dc08783b */ /* 0x000eec0000004200 */
        /* <DEDUP_REMOVED lines=10> */
[----:B----4-:R-:W-:Y:S01]  /*cc70*/  HMMA.16816.F32 R160, R4, R20, R160 ;  /* 0x0000001404a0723c */ /* 0x010fe200000018a0 */
[----:B------:R-:W-:Y:S01]  /*cc80*/  FADD.FTZ R3, R192, R3 ;  /* 0x00000003c0037221 */ /* 0x000fe20000010000 */
[----:B------:R-:W-:-:S04]  /*cc90*/  FADD.FTZ R196, R196, R183 ;  /* 0x000000b7c4c47221 */ /* 0x000fc80000010000 */
        /* <DEDUP_REMOVED lines=45> */
[----:B------:R-:W-:Y:S01]  /*cf70*/  HMMA.16816.F32 R128, R4, R26, R128 ;  /* 0x0000001a0480723c */ /* 0x000fe20000001880 */
[----:B------:R-:W5:Y:S06]  /*cf80*/  LDSM.16.MT88.4 R24, [R224+0x13800] ;  /* 0x01380000e018783b */ /* 0x000f6c0000004200 */
[----:B------:R-:W-:Y:S01]  /*cf90*/  F2FP.F16.F32.PACK_AB R4, R189, R180 ;  /* 0x000000b4bd04723e */ /* 0x000fe200000000ff */
[----:B------:R-:W-:Y:S01]  /*cfa0*/  FADD.FTZ R180, R180, R3 ;  /* 0x00000003b4b47221 */ /* 0x000fe20000010000 */
[C---:B------:R-:W-:Y:S01]  /*cfb0*/  F2FP.F16.F32.PACK_AB R5, R174.reuse, R173 ;  /* 0x000000adae05723e */ /* 0x040fe200000000ff */
[----:B------:R-:W-:Y:S01]  /*cfc0*/  FADD.FTZ R173, R173, R196 ;  /* 0x000000c4adad7221 */ /* 0x000fe20000010000 */
[----:B------:R-:W-:Y:S01]  /*cfd0*/  F2FP.F16.F32.PACK_AB R6, R175, R176 ;  /* 0x000000b0af06723e */ /* 0x000fe200000000ff */
[----:B------:R-:W-:Y:S01]  /*cfe0*/  FADD.FTZ R189, R189, R180 ;  /* 0x000000b4bdbd7221 */ /* 0x000fe20000010000 */
[----:B------:R-:W-:Y:S01]  /*cff0*/  F2FP.F16.F32.PACK_AB R7, R193, R178 ;  /* 0x000000b2c107723e */ /* 0x000fe200000000ff */
[----:B------:R-:W-:Y:S01]  /*d000*/  FADD.FTZ R173, R174, R173 ;  /* 0x000000adaead7221 */ /* 0x000fe20000010000 */
[----:B------:R-:W-:Y:S01]  /*d010*/  MOV R3, R168 ;  /* 0x000000a800037202 */ /* 0x000fe20000000f00 */
[----:B------:R-:W-:-:S02]  /*d020*/  FADD.FTZ R176, R176, R189 ;  /* 0x000000bdb0b07221 */ /* 0x000fc40000010000 */
[----:B------:R-:W-:Y:S02]  /*d030*/  FADD.FTZ R178, R178, R173 ;  /* 0x000000adb2b27221 */ /* 0x000fe40000010000 */
[----:B--2---:R-:W-:Y:S01]  /*d040*/  HMMA.16816.F32 R160, R4, R16, R160 ;  /* 0x0000001004a0723c */ /* 0x004fe200000018a0 */
[----:B------:R-:W-:Y:S01]  /*d050*/  FADD.FTZ R2, R175, R176 ;  /* 0x000000b0af027221 */ /* 0x000fe20000010000 */
[----:B------:R-:W-:-:S04]  /*d060*/  FADD.FTZ R0, R193, R178 ;  /* 0x000000b2c1007221 */ /* 0x000fc80000010000 */
[C---:B------:R-:W-:Y:S01]  /*d070*/  HMMA.16816.F32 R156, R4.reuse, R18, R156 ;  /* 0x00000012049c723c */ /* 0x040fe2000000189c */
[----:B------:R-:W2:Y:S04]  /*d080*/  LDSM.16.MT88.4 R16, [R222+0x13800] ;  /* 0x01380000de10783b */ /* 0x000ea80000004200 */
[----:B------:R-:W-:Y:S01]  /*d090*/  STL [R1+0x28], R2 ;  /* 0x0000280201007387 */ /* 0x000fe20000100800 */
[C---:B-1----:R-:W-:Y:S03]  /*d0a0*/  HMMA.16816.F32 R152, R4.reuse, R12, R152 ;  /* 0x0000000c0498723c */ /* 0x042fe60000001898 */
[----:B------:R-:W-:Y:S03]  /*d0b0*/  STL [R1+0x14], R0 ;  /* 0x0000140001007387 */ /* 0x000fe60000100800 */
        /* <DEDUP_REMOVED lines=13> */
[----:B------:R-:W-:Y:S05]  /*d190*/  LDSM.16.MT88.4 R16, [R224+0x17800] ;  /* 0x01780000e010783b */ /* 0x000fea0000004200 */
[C---:B------:R-:W-:Y:S06]  /*d1a0*/  HMMA.16816.F32 R52, R4.reuse, R28, R52 ;  /* 0x0000001c0434723c */ /* 0x040fec0000001834 */
        /* <DEDUP_REMOVED lines=13> */
[C---:B--2---:R-:W-:Y:S06]  /*d280*/  HMMA.16816.F32 R84, R4.reuse, R28, R84 ;  /* 0x0000001c0454723c */ /* 0x044fec0000001854 */
[C---:B------:R-:W-:Y:S06]  /*d290*/  HMMA.16816.F32 R88, R4.reuse, R30, R88 ;  /* 0x0000001e0458723c */ /* 0x040fec0000001858 */
[C---:B------:R-:W-:Y:S06]  /*d2a0*/  HMMA.16816.F32 R100, R4.reuse, R16, R100 ;  /* 0x000000100464723c */ /* 0x040fec0000001864 */
[C---:B------:R-:W-:Y:S06]  /*d2b0*/  HMMA.16816.F32 R104, R4.reuse, R18, R104 ;  /* 0x000000120468723c */ /* 0x040fec0000001868 */
[C---:B-1----:R-:W-:Y:S06]  /*d2c0*/  HMMA.16816.F32 R108, R4.reuse, R12, R108 ;  /* 0x0000000c046c723c */ /* 0x042fec000000186c */
[C---:B------:R-:W-:Y:S06]  /*d2d0*/  HMMA.16816.F32 R112, R4.reuse, R14, R112 ;  /* 0x0000000e0470723c */ /* 0x040fec0000001870 */
[C---:B---3--:R-:W-:Y:S06]  /*d2e0*/  HMMA.16816.F32 R116, R4.reuse, R8, R116 ;  /* 0x000000080474723c */ /* 0x048fec0000001874 */
[C---:B------:R-:W-:Y:S06]  /*d2f0*/  HMMA.16816.F32 R120, R4.reuse, R10, R120 ;  /* 0x0000000a0478723c */ /* 0x040fec0000001878 */
[C---:B----4-:R-:W-:Y:S06]  /*d300*/  HMMA.16816.F32 R124, R4.reuse, R20, R124 ;  /* 0x00000014047c723c */ /* 0x050fec000000187c */
[----:B------:R-:W-:-:S15]  /*d310*/  HMMA.16816.F32 R128, R4, R22, R128 ;  /* 0x000000160480723c */ /* 0x000fde0000001880 */
[----:B------:R-:W-:-:S09]  /*d320*/  NOP ;  /* 0x0000000000007918 */ /* 0x000fd20000000000 */
.L_x_305:
[----:B------:R-:W-:-:S06]  /*d330*/  UISETP.GT.AND UP0, UPT, UR20, UR5, UPT ;  /* 0x000000051400728c */ /* 0x000fcc000bf04270 */
[----:B------:R-:W-:-:S13]  /*d340*/  PLOP3.LUT P0, PT, PT, PT, UP0, 0x80, 0x0 ;  /* 0x000000000000781c */ /* 0x000fda0003f0f008 */
[----:B------:R-:W-:Y:S05]  /*d350*/  @!P0 BRA `(.L_x_309) ;  /* 0x0000005000d88947 */ /* 0x000fea0003800000 */
[----:B------:R-:W1:Y:S01]  /*d360*/  S2R R5, SR_TID.X ;  /* 0x0000000000057919 */ /* 0x000e620000002100 */
[----:B------:R-:W-:Y:S01]  /*d370*/  ULDC UR4, c[0x0][0x260] ;  /* 0x0000980000047ab9 */ /* 0x000fe20000000800 */
[----:B------:R-:W-:Y:S01]  /*d380*/  IMAD.U32 R2, RZ, RZ, UR26 ;  /* 0x0000001aff027e24 */ /* 0x000fe2000f8e00ff */
[----:B------:R-:W-:Y:S01]  /*d390*/  ULDC.64 UR10, c[0x0][0x218] ;  /* 0x00008600000a7ab9 */ /* 0x000fe20000000a00 */
[----:B------:R-:W-:Y:S01]  /*d3a0*/  ULDC.64 UR6, c[0x0][0x220] ;  /* 0x0000880000067ab9 */ /* 0x000fe20000000a00 */
[----:B------:R-:W-:Y:S01]  /*d3b0*/  UIADD3 UR12, UR20, -0x2, URZ ;  /* 0xfffffffe140c7890 */ /* 0x000fe2000fffe03f */
[----:B------:R-:W-:Y:S01]  /*d3c0*/  UMOV UR24, URZ ;  /* 0x0000003f00187c82 */ /* 0x000fe20008000000 */
[----:B------:R-:W-:Y:S01]  /*d3d0*/  ULDC UR13, c[0x0][0x2d0] ;  /* 0x0000b400000d7ab9 */ /* 0x000fe20000000800 */
[----:B-1----:R-:W-:-:S04]  /*d3e0*/  SHF.R.S32.HI R0, RZ, 0x1f, R5 ;  /* 0x0000001fff007819 */ /* 0x002fc80000011405 */
[----:B------:R-:W-:-:S04]  /*d3f0*/  LEA.HI R0, R0, R5, RZ, 0x3 ;  /* 0x0000000500007211 */ /* 0x000fc800078f18ff */
[----:B------:R-:W-:-:S05]  /*d400*/  LOP3.LUT R0, R0, 0xfffffff8, RZ, 0xc0, !PT ;  /* 0xfffffff800007812 */ /* 0x000fca00078ec0ff */
[----:B------:R-:W-:-:S04]  /*d410*/  IMAD.IADD R0, R5, 0x1, -R0 ;  /* 0x0000000105007824 */ /* 0x000fc800078e0a00 */
[----:B------:R-:W-:Y:S02]  /*d420*/  IMAD.SHL.U32 R8, R0, 0x8, RZ ;  /* 0x0000000800087824 */ /* 0x000fe400078e00ff */
[----:B------:R-:W-:Y:S01]  /*d430*/  IMAD.U32 R0, RZ, RZ, UR4 ;  /* 0x00000004ff007e24 */ /* 0x000fe2000f8e00ff */
[----:B------:R-:W-:Y:S02]  /*d440*/  ULDC UR4, c[0x0][0x2d0] ;  /* 0x0000b40000047ab9 */ /* 0x000fe40000000800 */
[--C-:B------:R-:W-:Y:S02]  /*d450*/  SHF.R.S32.HI R9, RZ, 0x1f, R8.reuse ;  /* 0x0000001fff097819 */ /* 0x100fe40000011408 */
[----:B------:R-:W-:Y:S01]  /*d460*/  ISETP.GE.AND P2, PT, R8, UR4, PT ;  /* 0x0000000408007c0c */ /* 0x000fe2000bf46270 */
[----:B------:R-:W-:Y:S01]  /*d470*/  ULDC UR4, c[0x0][0x2ec] ;  /* 0x0000bb0000047ab9 */ /* 0x000fe20000000800 */
[----:B------:R-:W-:-:S04]  /*d480*/  IMAD.WIDE.U32 R10, R0, UR21, R8 ;  /* 0x00000015000a7c25 */ /* 0x000fc8000f8e0008 */
[----:B------:R-:W-:Y:S01]  /*d490*/  IMAD.WIDE.U32 R8, R165, UR21, R8 ;  /* 0x00000015a5087c25 */ /* 0x000fe2000f8e0008 */
[----:B------:R-:W-:Y:S01]  /*d4a0*/  IADD3 R7, P1, R10, UR28, RZ ;  /* 0x0000001c0a077c10 */ /* 0x000fe2000ff3e0ff */
[----:B------:R-:W-:Y:S02]  /*d4b0*/  UIADD3 UR21, UR20, -0x1, URZ ;  /* 0xffffffff14157890 */ /* 0x000fe4000fffe03f */
[----:B------:R-:W-:Y:S01]  /*d4c0*/  IMAD.U32 R0, RZ, RZ, UR27 ;  /* 0x0000001bff007e24 */ /* 0x000fe2000f8e00ff */
[----:B------:R-:W-:Y:S02]  /*d4d0*/  IADD3 R5, P0, R8, UR30, RZ ;  /* 0x0000001e08057c10 */ /* 0x000fe4000ff1e0ff */
[----:B------:R-:W1:Y:S01]  /*d4e0*/  @!P2 LDC.64 R238, c[0x0][0x220] ;  /* 0x00008800ffeeab82 */ /* 0x000e620000000a00 */
[----:B------:R-:W-:Y:S02]  /*d4f0*/  IADD3.X R2, R2, UR25, R11, P1, !PT ;  /* 0x0000001902027c10 */ /* 0x000fe40008ffe40b */
[----:B------:R-:W-:-:S02]  /*d500*/  IADD3.X R0, R0, UR36, R9, P0, !PT ;  /* 0x0000002400007c10 */ /* 0x000fc400087fe409 */
[----:B------:R-:W-:Y:S02]  /*d510*/  LEA R6, P1, R7, UR10, 0x1 ;  /* 0x0000000a07067c11 */ /* 0x000fe4000f8208ff */
[----:B------:R-:W-:Y:S01]  /*d520*/  LEA R4, P0, R5, UR6, 0x1 ;  /* 0x0000000605047c11 */ /* 0x000fe2000f8008ff */
[----:B------:R-:W2:Y:S01]  /*d530*/  @!P2 LDC.64 R236, c[0x0][0x220] ;  /* 0x00008800ffecab82 */ /* 0x000ea20000000a00 */
[----:B------:R-:W-:Y:S01]  /*d540*/  SHF.R.S32.HI R11, RZ, 0x1f, R166 ;  /* 0x0000001fff0b7819 */ /* 0x000fe200000114a6 */
[----:B------:R3:W-:Y:S01]  /*d550*/  STL [R1+0x10], R6 ;  /* 0x0000100601007387 */ /* 0x0007e20000100800 */
[----:B------:R-:W-:Y:S01]  /*d560*/  LEA.HI.X R2, R7, UR11, R2, 0x1, P1 ;  /* 0x0000000b07027c11 */ /* 0x000fe200088f0c02 */
[----:B------:R-:W-:Y:S01]  /*d570*/  ULDC.64 UR10, c[0x0][0x248] ;  /* 0x00009200000a7ab9 */ /* 0x000fe20000000a00 */
[----:B------:R-:W-:Y:S01]  /*d580*/  LEA.HI.X R0, R5, UR7, R0, 0x1, P0 ;  /* 0x0000000705007c11 */ /* 0x000fe200080f0c00 */
[----:B------:R4:W-:Y:S01]  /*d590*/  STL [R1+0x8], R4 ;  /* 0x0000080401007387 */ /* 0x0009e20000100800 */
[----:B------:R-:W-:Y:S01]  /*d5a0*/  IMAD.MOV.U32 R5, RZ, RZ, R11 ;  /* 0x000000ffff057224 */ /* 0x000fe200078e000b */
[----:B------:R-:W-:Y:S01]  /*d5b0*/  IADD3 R8, P1, R166, 0x10, RZ ;  /* 0x00000010a6087810 */ /* 0x000fe20007f3e0ff */
[----:B------:R-:W1:Y:S01]  /*d5c0*/  @!P2 LDC.64 R234, c[0x0][0x220] ;  /* 0x00008800ffeaab82 */ /* 0x000e620000000a00 */
[----:B------:R5:W-:Y:S01]  /*d5d0*/  STL [R1+0xc], R2 ;  /* 0x00000c0201007387 */ /* 0x000be20000100800 */
[----:B------:R-:W-:-:S03]  /*d5e0*/  ULDC.64 UR6, c[0x0][0x250] ;  /* 0x0000940000067ab9 */ /* 0x000fc60000000a00 */
[----:B------:R5:W-:Y:S03]  /*d5f0*/  STL [R1+0x4], R0 ;  /* 0x0000040001007387 */ /* 0x000be60000100800 */
[----:B------:R-:W1:Y:S01]  /*d600*/  @!P2 LDC.64 R232, c[0x0][0x220] ;  /* 0x00008800ffe8ab82 */ /* 0x000e620000000a00 */
[----:B------:R2:W-:Y:S04]  /*d610*/  STL [R1+0x44], R11 ;  /* 0x0000440b01007387 */ /* 0x0005e80000100800 */
[----:B------:R-:W-:Y:S01]  /*d620*/  STL [R1+0x20], R8 ;  /* 0x0000200801007387 */ /* 0x000fe20000100800 */
[C---:B---3--:R-:W-:Y:S01]  /*d630*/  IADD3 R6, P0, R166.reuse, 0x20, RZ ;  /* 0x00000020a6067810 */ /* 0x048fe20007f1e0ff */
[----:B----4-:R-:W-:Y:S01]  /*d640*/  IMAD.MOV.U32 R4, RZ, RZ, R10 ;  /* 0x000000ffff047224 */ /* 0x010fe200078e000a */
[----:B------:R-:W-:-:S03]  /*d650*/  IADD3 R10, P3, R166, 0x30, RZ ;  /* 0x00000030a60a7810 */ /* 0x000fc60007f7e0ff */
[----:B------:R-:W-:Y:S01]  /*d660*/  STL [R1+0x18], R6 ;  /* 0x0000180601007387 */ /* 0x000fe20000100800 */
[----:B------:R-:W-:Y:S02]  /*d670*/  IMAD.X R9, RZ, RZ, R5, P1 ;  /* 0x000000ffff097224 */ /* 0x000fe400008e0605 */
[----:B-----5:R-:W-:Y:S02]  /*d680*/  IMAD.MOV.U32 R2, RZ, RZ, R3 ;  /* 0x000000ffff027224 */ /* 0x020fe400078e0003 */
[----:B------:R-:W-:Y:S02]  /*d690*/  IMAD.MOV.U32 R0, RZ, RZ, R164 ;  /* 0x000000ffff007224 */ /* 0x000fe400078e00a4 */
[----:B--2---:R-:W-:-:S05]  /*d6a0*/  IMAD.X R11, RZ, RZ, R5, P3 ;  /* 0x000000ffff0b7224 */ /* 0x004fca00018e0605 */
[----:B------:R-:W-:Y:S04]  /*d6b0*/  STL.64 [R1+0x30], R10 ;  /* 0x0000300a01007387 */ /* 0x000fe80000100a00 */
[----:B------:R-:W2:Y:S04]  /*d6c0*/  LDL.LU.64 R14, [R1+0x48] ;  /* 0x00004800010e7983 */ /* 0x000ea80000300a00 */
[----:B------:R-:W3:Y:S01]  /*d6d0*/  LDL.LU.64 R12, [R1+0x38] ;  /* 0x00003800010c7983 */ /* 0x000ee20000300a00 */
[----:B------:R-:W-:Y:S02]  /*d6e0*/  IMAD.X R7, RZ, RZ, R5, P0 ;  /* 0x000000ffff077224 */ /* 0x000fe400000e0605 */
[----:B------:R-:W-:Y:S01]  /*d6f0*/  IMAD.MOV.U32 R4, RZ, RZ, R166 ;  /* 0x000000ffff047224 */ /* 0x000fe200078e00a6 */
[----:B------:R-:W-:Y:S04]  /*d700*/  STL [R1+0x24], R9 ;  /* 0x0000240901007387 */ /* 0x000fe80000100800 */
[----:B------:R2:W-:Y:S04]  /*d710*/  STL [R1+0x1c], R7 ;  /* 0x00001c0701007387 */ /* 0x0005e80000100800 */
[----:B------:R4:W-:Y:S01]  /*d720*/  STL.64 [R1+0x40], R4 ;  /* 0x0000400401007387 */ /* 0x0009e20000100a00 */
[----:B--2---:R-:W-:-:S02]  /*d730*/  IMAD.MOV.U32 R7, RZ, RZ, R15 ;  /* 0x000000ffff077224 */ /* 0x004fc400078e000f */
[----:B---3--:R-:W-:-:S05]  /*d740*/  IMAD.MOV.U32 R6, RZ, RZ, R12 ;  /* 0x000000ffff067224 */ /* 0x008fca00078e000c */
[----:B------:R4:W-:Y:S01]  /*d750*/  STL.64 [R1+0x38], R6 ;  /* 0x0000380601007387 */ /* 0x0009e20000100a00 */
[----:B-1----:R-:W-:Y:S05]  /*d760*/  BRA `(.L_x_310) ;  /* 0x0000000400bc7947 */ /* 0x002fea0003800000 */
.L_x_312:
[----:B------:R1:W-:Y:S01]  /*d770*/  @P2 STS.128 [R242+0x8000], RZ ;  /* 0x008000fff2002388 */ /* 0x0003e20000000c00 */
[----:B------:R-:W-:Y:S01]  /*d780*/  UIADD3 UR23, UR20, -0x2, URZ ;  /* 0xfffffffe14177890 */ /* 0x000fe2000fffe03f */
        /* <DEDUP_REMOVED lines=14> */
[C---:B--2---:R-:W-:Y:S02]  /*d870*/  @!P2 LEA R180, P1, R173.reuse, R170, 0x1 ;  /* 0x000000aaadb4a211 */ /* 0x044fe400078208ff */
[C---:B------:R-:W-:Y:S02]  /*d880*/  IADD3 R170, P0, R173.reuse, UR40, RZ ;  /* 0x00000028adaa7c10 */ /* 0x040fe4000ff1e0ff */
[----:B------:R-:W-:Y:S02]  /*d890*/  @!P2 LEA.HI.X R181, R173, R171, R176, 0x1, P1 ;  /* 0x000000abadb5a211 */ /* 0x000fe400008f0cb0 */
[----:B---3--:R-:W-:Y:S02]  /*d8a0*/  @!P2 LEA R168, P3, R170, R168, 0x1 ;  /* 0x000000a8aaa8a211 */ /* 0x008fe400078608ff */
[----:B------:R-:W-:Y:S01]  /*d8b0*/  IADD3.X R176, R176, UR39, RZ, P0, !PT ;  /* 0x00000027b0b07c10 */ /* 0x000fe200087fe4ff */
[----:B------:R-:W-:Y:S01]  /*d8c0*/  @!PT LDS RZ, [RZ] ;  /* 0x00000000fffff984 */ /* 0x000fe20000000800 */
[----:B------:R-:W-:Y:S01]  /*d8d0*/  @!PT LDS RZ, [RZ] ;  /* 0x00000000fffff984 */ /* 0x000fe20000000800 */
[----:B------:R-:W-:Y:S01]  /*d8e0*/  @!PT LDS RZ, [RZ] ;  /* 0x00000000fffff984 */ /* 0x000fe20000000800 */
[----:B------:R1:W-:Y:S01]  /*d8f0*/  @!P2 LDGSTS.E.BYPASS.LTC128B.128 [R242+0x8000], desc[UR34][R180.64] ;  /* 0x08000000b4f2afae */ /* 0x0003e2000b901d62 */
[C---:B------:R-:W-:Y:S02]  /*d900*/  IADD3 R173, P1, R170.reuse, UR40, RZ ;  /* 0x00000028aaad7c10 */ /* 0x040fe4000ff3e0ff */
[----:B------:R-:W-:Y:S01]  /*d910*/  @!P2 LEA.HI.X R169, R170, R169, R176, 0x1, P3 ;  /* 0x000000a9aaa9a211 */ /* 0x000fe200018f0cb0 */
[----:B------:R1:W-:Y:S01]  /*d920*/  @P6 STS.128 [R242+0xa000], RZ ;  /* 0x00a000fff2006388 */ /* 0x0003e20000000c00 */
[----:B------:R-:W-:Y:S02]  /*d930*/  IADD3.X R172, R176, UR39, RZ, P1, !PT ;  /* 0x00000027b0ac7c10 */ /* 0x000fe40008ffe4ff */
[C---:B----4-:R-:W-:Y:S01]  /*d940*/  @!P2 LEA R184, P1, R173.reuse, R166, 0x1 ;  /* 0x000000a6adb8a211 */ /* 0x050fe200078208ff */
        /* <DEDUP_REMOVED lines=8> */
[C---:B-----5:R-:W-:Y:S01]  /*d9d0*/  @!P2 LEA R164, P0, R171.reuse, R164, 0x1 ;  /* 0x000000a4aba4a211 */ /* 0x060fe200078008ff */
[----:B------:R-:W-:Y:S01]  /*d9e0*/  @!PT LDS RZ, [RZ] ;  /* 0x00000000fffff984 */ /* 0x000fe20000000800 */
[----:B------:R-:W-:Y:S01]  /*d9f0*/  @!PT LDS RZ, [RZ] ;  /* 0x00000000fffff984 */ /* 0x000fe20000000800 */
[----:B------:R-:W-:Y:S01]  /*da00*/  @!PT LDS RZ, [RZ] ;  /* 0x00000000fffff984 */ /* 0x000fe20000000800 */
[----:B------:R1:W-:Y:S03]  /*da10*/  @!P5 LDGSTS.E.BYPASS.LTC128B.128 [R242+0xc000], desc[UR34][R202.64+0x100] ;  /* 0x0c000100caf2dfae */ /* 0x0003e6000b901d62 */
[----:B------:R-:W-:Y:S01]  /*da20*/  @!P2 LEA.HI.X R165, R171, R165, R166, 0x1, P0 ;  /* 0x000000a5aba5a211 */ /* 0x000fe200000f0ca6 */
        /* <DEDUP_REMOVED lines=67> */
.L_x_310:
[----:B----4-:R-:W2:Y:S01]  /*de60*/  LDL.64 R4, [R1+0x40] ;  /* 0x0000400001047983 */ /* 0x010ea20000100a00 */
[----:B------:R-:W-:Y:S01]  /*de70*/  UIADD3 UR25, UR21, -UR24, URZ ;  /* 0x8000001815197290 */ /* 0x000fe2000fffe03f */
[----:B------:R-:W-:Y:S04]  /*de80*/  DEPBAR.LE SB0, 0x0 ;  /* 0x000080000000791a */ /* 0x000fe80000000000 */
[----:B------:R-:W3:Y:S01]  /*de90*/  LDL.64 R10, [R1+0x38] ;  /* 0x00003800010a7983 */ /* 0x000ee20000100a00 */
[----:B------:R-:W-:Y:S01]  /*dea0*/  IMAD.U32 R3, RZ, RZ, UR25 ;  /* 0x00000019ff037e24 */ /* 0x000fe2000f8e00ff */
[----:B------:R-:W-:Y:S01]  /*deb0*/  UIADD3 UR18, UR20, -0x1, URZ ;  /* 0xffffffff14127890 */ /* 0x000fe2000fffe03f */
[----:B------:R-:W-:Y:S01]  /*dec0*/  ISETP.GE.AND P6, PT, R241, UR13, PT ;  /* 0x0000000df1007c0c */ /* 0x000fe2000bfc6270 */
[----:B------:R-:W4:Y:S01]  /*ded0*/  LDL R7, [R1+0x8] ;  /* 0x0000080001077983 */ /* 0x000f220000100800 */
[----:B------:R-:W-:Y:S01]  /*dee0*/  ISETP.GE.AND P5, PT, R240, UR13, PT ;  /* 0x0000000df0007c0c */ /* 0x000fe2000bfa6270 */
[----:B------:R-:W-:Y:S02]  /*def0*/  USHF.R.S32.HI UR23, URZ, 0x1f, UR18 ;  /* 0x0000001f3f177899 */ /* 0x000fe40008011412 */
[----:B------:R-:W5:Y:S01]  /*df00*/  LDL R6, [R1+0x4] ;  /* 0x0000040001067983 */ /* 0x000f620000100800 */
[----:B------:R-:W-:Y:S01]  /*df10*/  UIMAD UR22, UR8, UR18, URZ ;  /* 0x00000012081672a4 */ /* 0x000fe2000f8e023f */
[----:B------:R-:W-:Y:S01]  /*df20*/  IMAD.U32 R25, RZ, RZ, UR18 ;  /* 0x00000012ff197e24 */ /* 0x000fe2000f8e00ff */
[----:B------:R-:W-:Y:S01]  /*df30*/  UISETP.GT.AND UP0, UPT, UR18, UR5, UPT ;  /* 0x000000051200728c */ /* 0x000fe2000bf04270 */
[----:B------:R-:W5:Y:S01]  /*df40*/  LDL.64 R32, [R1+0x20] ;  /* 0x0000200001207983 */ /* 0x000f620000100a00 */
[----:B------:R-:W-:Y:S03]  /*df50*/  UIMAD UR22, UR23, UR9, UR22 ;  /* 0x00000009171672a4 */ /* 0x000fe6000f8e0216 */
[----:B------:R-:W5:Y:S04]  /*df60*/  LDL.64 R8, [R1+0x18] ;  /* 0x0000180001087983 */ /* 0x000f680000100a00 */
[----:B------:R-:W5:Y:S01]  /*df70*/  LDL.64 R12, [R1+0x30] ;  /* 0x00003000010c7983 */ /* 0x000f620000100a00 */
[----:B------:R-:W-:Y:S06]  /*df80*/  BAR.SYNC.DEFER_BLOCKING 0x0 ;  /* 0x0000000000007b1d */ /* 0x000fec0000010000 */
[----:B------:R-:W-:Y:S01]  /*df90*/  @P2 STS.128 [R242+0x10000], RZ ;  /* 0x010000fff2002388 */ /* 0x000fe20000000c00 */
[CC--:B--2---:R-:W-:Y:S02]  /*dfa0*/  LEA R34, P0, R3.reuse, R4.reuse, 0x6 ;  /* 0x0000000403227211 */ /* 0x0c4fe400078030ff */
[----:B------:R-:W-:Y:S02]  /*dfb0*/  MOV R28, R4 ;  /* 0x00000004001c7202 */ /* 0x000fe40000000f00 */
[----:B------:R-:W-:Y:S01]  /*dfc0*/  LEA.HI.X.SX32 R35, R3, R5, 0x6, P0 ;  /* 0x0000000503237211 */ /* 0x000fe200000f36ff */
[----:B------:R-:W-:Y:S04]  /*dfd0*/  IMAD.WIDE.U32 R182, R34, UR6, RZ ;  /* 0x0000000622b67c25 */ /* 0x000fe8000f8e00ff */
[----:B---3--:R-:W-:Y:S04]  /*dfe0*/  IMAD.WIDE.U32 R198, R25, UR9, R10 ;  /* 0x0000000919c67c25 */ /* 0x008fe8000f8e000a */
[----:B------:R-:W-:Y:S01]  /*dff0*/  VIADD R26, R199, UR22 ;  /* 0x00000016c71a7c36 */ /* 0x000fe20008000000 */
[C---:B------:R-:W-:Y:S01]  /*e000*/  @!P2 LEA R178, P0, R198.reuse, R238, 0x1 ;  /* 0x000000eec6b2a211 */ /* 0x040fe200078008ff */
[----:B------:R-:W-:Y:S01]  /*e010*/  IMAD R29, R35, UR6, RZ ;  /* 0x00000006231d7c24 */ /* 0x000fe2000f8e02ff */
[C---:B------:R-:W-:Y:S01]  /*e020*/  IADD3 R27, P1, R198.reuse, UR29, RZ ;  /* 0x0000001dc61b7c10 */ /* 0x040fe2000ff3e0ff */
[----:B------:R-:W-:Y:S01]  /*e030*/  UIADD3 UR22, UR12, -UR24, URZ ;  /* 0x800000180c167290 */ /* 0x000fe2000fffe03f */
[----:B------:R-:W-:Y:S01]  /*e040*/  @!P2 LEA.HI.X R179, R198, R239, R26, 0x1, P0 ;  /* 0x000000efc6b3a211 */ /* 0x000fe200000f0c1a */
[----:B------:R-:W-:Y:S01]  /*e050*/  IMAD R29, R34, UR7, R29 ;  /* 0x00000007221d7c24 */ /* 0x000fe2000f8e021d */
[----:B----4-:R-:W-:Y:S02]  /*e060*/  LEA R198, P4, R182, R7, 0x1 ;  /* 0x00000007b6c67211 */ /* 0x010fe400078808ff */
[----:B------:R-:W-:Y:S01]  /*e070*/  IADD3.X R30, R26, UR19, RZ, P1, !PT ;  /* 0x000000131a1e7c10 */ /* 0x000fe20008ffe4ff */
[----:B------:R-:W-:Y:S01]  /*e080*/  IMAD.IADD R29, R183, 0x1, R29 ;  /* 0x00000001b71d7824 */ /* 0x000fe200078e021d */
[----:B------:R-:W-:Y:S01]  /*e090*/  @!PT LDS RZ, [RZ] ;  /* 0x00000000fffff984 */ /* 0x000fe20000000800 */
[----:B------:R-:W-:Y:S01]  /*e0a0*/  @!PT LDS RZ, [RZ] ;  /* 0x00000000fffff984 */ /* 0x000fe20000000800 */
[----:B------:R-:W-:Y:S01]  /*e0b0*/  @!PT LDS RZ, [RZ] ;  /* 0x00000000fffff984 */ /* 0x000fe20000000800 */
[----:B------:R-:W-:Y:S01]  /*e0c0*/  @!P2 LDGSTS.E.BYPASS.LTC128B.128 [R242+0x10000], desc[UR34][R178.64] ;  /* 0x10000000b2f2afae */ /* 0x000fe2000b901d62 */
[C---:B------:R-:W-:Y:S02]  /*e0d0*/  IADD3 R25, P1, R27.reuse, UR29, RZ ;  /* 0x0000001d1b197c10 */ /* 0x040fe4000ff3e0ff */
[----:B------:R-:W-:Y:S01]  /*e0e0*/  @!P2 LEA R174, P3, R27, R236, 0x1 ;  /* 0x000000ec1baea211 */ /* 0x000fe200078608ff */
[----:B------:R-:W-:Y:S01]  /*e0f0*/  @P6 STS.128 [R242+0x12000], RZ ;  /* 0x012000fff2006388 */ /* 0x000fe20000000c00 */
[----:B-----5:R-:W-:Y:S01]  /*e100*/  LEA.HI.X R199, R182, R6, R29, 0x1, P4 ;  /* 0x00000006b6c77211 */ /* 0x020fe200020f0c1d */
[----:B------:R-:W-:Y:S01]  /*e110*/  IMAD.MOV.U32 R29, RZ, RZ, R5 ;  /* 0x000000ffff1d7224 */ /* 0x000fe200078e0005 */
[----:B------:R-:W-:Y:S02]  /*e120*/  IADD3.X R26, R30, UR19, RZ, P1, !PT ;  /* 0x000000131e1a7c10 */ /* 0x000fe40008ffe4ff */
[----:B------:R-:W-:Y:S01]  /*e130*/  @!P2 IADD3 R31, P0, R25, UR29, RZ ;  /* 0x0000001d191fac10 */ /* 0x000fe2000ff1e0ff */
[----:B------:R-:W-:Y:S01]  /*e140*/  @!PT LDS RZ, [RZ] ;  /* 0x00000000fffff984 */ /* 0x000fe20000000800 */
[----:B------:R-:W-:Y:S01]  /*e150*/  @!PT LDS RZ, [RZ] ;  /* 0x00000000fffff984 */ /* 0x000fe20000000800 */
[----:B------:R-:W-:Y:S01]  /*e160*/  @!PT LDS RZ, [RZ] ;  /* 0x00000000fffff984 */ /* 0x000fe20000000800 */
[----:B------:R-:W-:Y:S01]  /*e170*/  @!P6 LDGSTS.E.BYPASS.LTC128B.128 [R242+0x12000], desc[UR34][R198.64+0x80] ;  /* 0x12000080c6f2efae */ /* 0x000fe2000b901d62 */
[----:B------:R-:W-:Y:S02]  /*e180*/  ISETP.GE.AND P4, PT, R231, UR13, PT ;  /* 0x0000000de7007c0c */ /* 0x000fe4000bf86270 */
[----:B------:R-:W-:Y:S01]  /*e190*/  @!P2 IADD3.X R34, R26, UR19, RZ, P0, !PT ;  /* 0x000000131a22ac10 */ /* 0x000fe200087fe4ff */
[----:B------:R-:W-:Y:S01]  /*e1a0*/  @P5 STS.128 [R242+0x14000], RZ ;  /* 0x014000fff2005388 */ /* 0x000fe20000000c00 */
[----:B------:R-:W-:Y:S02]  /*e1b0*/  @!P2 LEA R202, P0, R31, R232, 0x1 ;  /* 0x000000e81fcaa211 */ /* 0x000fe400078008ff */
[----:B------:R-:W-:Y:S01]  /*e1c0*/  @!P2 LEA.HI.X R175, R27, R237, R30, 0x1, P3 ;  /* 0x000000ed1bafa211 */ /* 0x000fe200018f0c1e */
[----:B------:R-:W-:Y:S01]  /*e1d0*/  @!PT LDS RZ, [RZ] ;  /* 0x00000000fffff984 */ /* 0x000fe20000000800 */
[----:B------:R-:W-:Y:S01]  /*e1e0*/  @!PT LDS RZ, [RZ] ;  /* 0x00000000fffff984 */ /* 0x000fe20000000800 */
[----:B------:R-:W-:Y:S01]  /*e1f0*/  @!PT LDS RZ, [RZ] ;  /* 0x00000000fffff984 */ /* 0x000fe20000000800 */
[----:B------:R-:W-:Y:S01]  /*e200*/  @!P5 LDGSTS.E.BYPASS.LTC128B.128 [R242+0x14000], desc[UR34][R198.64+0x100] ;  /* 0x14000100c6f2dfae */ /* 0x000fe2000b901d62 */
[----:B------:R-:W-:Y:S02]  /*e210*/  LEA R30, P3, R3, R32, 0x6 ;  /* 0x00000020031e7211 */ /* 0x000fe400078630ff */
[----:B------:R-:W-:Y:S02]  /*e220*/  @!P2 LEA.HI.X R203, R31, R233, R34, 0x1, P0 ;  /* 0x000000e91fcba211 */ /* 0x000fe400000f0c22 */
[----:B------:R-:W-:Y:S01]  /*e230*/  @!P2 LEA R170, P1, R25, R234, 0x1 ;  /* 0x000000ea19aaa211 */ /* 0x000fe200078208ff */
[----:B------:R-:W-:Y:S01]  /*e240*/  @P4 STS.128 [R242+0x16000], RZ ;  /* 0x016000fff2004388 */ /* 0x000fe20000000c00 */
[----:B------:R-:W-:Y:S02]  /*e250*/  LEA.HI.X.SX32 R31, R3, R33, 0x6, P3 ;  /* 0x00000021031f7211 */ /* 0x000fe400018f36ff */
[----:B------:R-:W-:Y:S01]  /*e260*/  @!P2 LEA.HI.X R171, R25, R235, R26, 0x1, P1 ;  /* 0x000000eb19aba211 */ /* 0x000fe200008f0c1a */
[----:B------:R-:W-:Y:S01]  /*e270*/  @!PT LDS RZ, [RZ] ;  /* 0x00000000fffff984 */ /* 0x000fe20000000800 */
[----:B------:R-:W-:Y:S01]  /*e280*/  @!PT LDS RZ, [RZ] ;  /* 0x00000000fffff984 */ /* 0x000fe20000000800 */
[----:B------:R-:W-:Y:S01]  /*e290*/  @!PT LDS RZ, [RZ] ;  /* 0x00000000fffff984 */ /* 0x000fe20000000800 */
[----:B------:R-:W-:Y:S01]  /*e2a0*/  @!P4 LDGSTS.E.BYPASS.LTC128B.128 [R242+0x16000], desc[UR34][R198.64+0x180] ;  /* 0x16000180c6f2cfae */ /* 0x000fe2000b901d62 */
[----:B------:R-:W-:Y:S01]  /*e2b0*/  LEA R34, P1, R3, R8, 0x6 ;  /* 0x0000000803227211 */ /* 0x000fe200078230ff */
[----:B------:R-:W-:Y:S01]  /*e2c0*/  IMAD R26, R31, UR6, RZ ;  /* 0x000000061f1a7c24 */ /* 0x000fe2000f8e02ff */
[C---:B------:R-:W-:Y:S01]  /*e2d0*/  LEA R194, P0, R3.reuse, R12, 0x6 ;  /* 0x0000000c03c27211 */ /* 0x040fe200078030ff */
[----:B------:R-:W-:Y:S01]  /*e2e0*/  @P2 STS.128 [R242+0x10800], RZ ;  /* 0x010800fff2002388 */ /* 0x000fe20000000c00 */
[C---:B------:R-:W-:Y:S01]  /*e2f0*/  LEA.HI.X.SX32 R35, R3.reuse, R9, 0x6, P1 ;  /* 0x0000000903237211 */ /* 0x040fe200008f36ff */
[C---:B------:R-:W-:Y:S01]  /*e300*/  IMAD R26, R30.reuse, UR7, R26 ;  /* 0x000000071e1a7c24 */ /* 0x040fe2000f8e021a */
[----:B------:R-:W-:Y:S01]  /*e310*/  LEA.HI.X.SX32 R195, R3, R13, 0x6, P0 ;  /* 0x0000000d03c37211 */ /* 0x000fe200000f36ff */
[----:B------:R-:W-:Y:S01]  /*e320*/  IMAD.WIDE.U32 R30, R30, UR6, RZ ;  /* 0x000000061e1e7c25 */ /* 0x000fe2000f8e00ff */
[----:B------:R-:W-:Y:S01]  /*e330*/  @!PT LDS RZ, [RZ] ;  /* 0x00000000fffff984 */ /* 0x000fe20000000800 */
[----:B------:R-:W-:Y:S01]  /*e340*/  @!PT LDS RZ, [RZ] ;  /* 0x00000000fffff984 */ /* 0x000fe20000000800 */
[----:B------:R-:W-:Y:S01]  /*e350*/  @!PT LDS RZ, [RZ] ;  /* 0x00000000fffff984 */ /* 0x000fe20000000800 */
[----:B------:R-:W-:Y:S03]  /*e360*/  @!P2 LDGSTS.E.BYPASS.LTC128B.128 [R242+0x10800], desc[UR34][R174.64] ;  /* 0x10800000aef2afae */ /* 0x000fe6000b901d62 */
[----:B------:R-:W-:Y:S01]  /*e370*/  IMAD.IADD R26, R31, 0x1, R26 ;  /* 0x000000011f1a7824 */ /* 0x000fe200078e021a */
[CC--:B------:R-:W-:Y:S01]  /*e380*/  LEA R190, P3, R30.reuse, R7.reuse, 0x1 ;  /* 0x000000071ebe7211 */ /* 0x0c0fe200078608ff */
[----:B------:R-:W-:Y:S01]  /*e390*/  @P6 STS.128 [R242+0x12800], RZ ;  /* 0x012800fff2006388 */ /* 0x000fe20000000c00 */
[----:B------:R-:W-:Y:S02]  /*e3a0*/  IMAD R25, R35, UR6, RZ ;  /* 0x0000000623197c24 */ /* 0x000fe4000f8e02ff */
[-C--:B------:R-:W-:Y:S01]  /*e3b0*/  LEA.HI.X R191, R30, R6.reuse, R26, 0x1, P3 ;  /* 0x000000061ebf7211 */ /* 0x080fe200018f0c1a */
[----:B------:R-:W-:Y:S02]  /*e3c0*/  IMAD R3, R195, UR6, RZ ;  /* 0x00000006c3037c24 */ /* 0x000fe4000f8e02ff */
[C---:B------:R-:W-:Y:S02]  /*e3d0*/  IMAD R25, R34.reuse, UR7, R25 ;  /* 0x0000000722197c24 */ /* 0x040fe4000f8e0219 */
[----:B------:R-:W-:Y:S01]  /*e3e0*/  @!PT LDS RZ, [RZ] ;  /* 0x00000000fffff984 */ /* 0x000fe20000000800 */
[----:B------:R-:W-:Y:S01]  /*e3f0*/  @!PT LDS RZ, [RZ] ;  /* 0x00000000fffff984 */ /* 0x000fe20000000800 */
[----:B------:R-:W-:Y:S01]  /*e400*/  @!PT LDS RZ, [RZ] ;  /* 0x00000000fffff984 */ /* 0x000fe20000000800 */
[----:B------:R-:W-:Y:S01]  /*e410*/  @!P6 LDGSTS.E.BYPASS.LTC128B.128 [R242+0x12800], desc[UR34][R190.64+0x80] ;  /* 0x12800080bef2efae */ /* 0x000fe2000b901d62 */
[----:B------:R-:W-:Y:S03]  /*e420*/  IMAD.WIDE.U32 R34, R34, UR6, RZ ;  /* 0x0000000622227c25 */ /* 0x000fe6000f8e00ff */
[----:B------:R-:W-:Y:S01]  /*e430*/  @P5 STS.128 [R242+0x14800], RZ ;  /* 0x014800fff2005388 */ /* 0x000fe20000000c00 */
[----:B------:R-:W-:Y:S01]  /*e440*/  IMAD.IADD R25, R35, 0x1, R25 ;  /* 0x0000000123197824 */ /* 0x000fe200078e0219 */
[-C--:B------:R-:W-:Y:S01]  /*e450*/  LEA R182, P1, R34, R7.reuse, 0x1 ;  /* 0x0000000722b67211 */ /* 0x080fe200078208ff */
[C---:B------:R-:W-:Y:S01]  /*e460*/  IMAD R3, R194.reuse, UR7, R3 ;  /* 0x00000007c2037c24 */ /* 0x040fe2000f8e0203 */
[----:B------:R-:W-:Y:S01]  /*e470*/  @!PT LDS RZ, [RZ] ;  /* 0x00000000fffff984 */ /* 0x000fe20000000800 */
[----:B------:R-:W-:Y:S01]  /*e480*/  @!PT LDS RZ, [RZ] ;  /* 0x00000000fffff984 */ /* 0x000fe20000000800 */
[----:B------:R-:W-:Y:S01]  /*e490*/  @!PT LDS RZ, [RZ] ;  /* 0x00000000fffff984 */ /* 0x000fe20000000800 */
[----:B------:R-:W-:Y:S01]  /*e4a0*/  @!P5 LDGSTS.E.BYPASS.LTC128B.128 [R242+0x14800], desc[UR34][R190.64+0x100] ;  /* 0x14800100bef2dfae */ /* 0x000fe2000b901d62 */
[----:B------:R-:W-:Y:S01]  /*e4b0*/  IMAD.WIDE.U32 R194, R194, UR6, RZ ;  /* 0x00000006c2c27c25 */ /* 0x000fe2000f8e00ff */
[-C--:B------:R-:W-:Y:S02]  /*e4c0*/  LEA.HI.X R183, R34, R6.reuse, R25, 0x1, P1 ;  /* 0x0000000622b77211 */ /* 0x080fe400008f0c19 */
[----:B------:R-:W-:Y:S01]  /*e4d0*/  @P4 STS.128 [R242+0x16800], RZ ;  /* 0x016800fff2004388 */ /* 0x000fe20000000c00 */
[----:B------:R-:W-:Y:S01]  /*e4e0*/  IMAD.IADD R3, R195, 0x1, R3 ;  /* 0x00000001c3037824 */ /* 0x000fe200078e0203 */
[C---:B------:R-:W-:Y:S02]  /*e4f0*/  LEA R24, P0, R194.reuse, R7, 0x1 ;  /* 0x00000007c2187211 */ /* 0x040fe400078008ff */
[----:B------:R-:W-:Y:S01]  /*e500*/  @!PT LDS RZ, [RZ] ;  /* 0x00000000fffff984 */ /* 0x000fe20000000800 */
[----:B------:R-:W-:Y:S01]  /*e510*/  @!PT LDS RZ, [RZ] ;  /* 0x00000000fffff984 */ /* 0x000fe20000000800 */
[----:B------:R-:W-:Y:S01]  /*e520*/  @!PT LDS RZ, [RZ] ;  /* 0x00000000fffff984 */ /* 0x000fe20000000800 */
[----:B------:R-:W-:Y:S02]  /*e530*/  @!P4 LDGSTS.E.BYPASS.LTC128B.128 [R242+0x16800], desc[UR34][R190.64+0x180] ;  /* 0x16800180bef2cfae */ /* 0x000fe4000b901d62 */
[----:B------:R-:W-:Y:S02]  /*e540*/  LEA.HI.X R25, R194, R6, R3, 0x1, P0 ;  /* 0x00000006c2197211 */ /* 0x000fe400000f0c03 */
[----:B------:R-:W-:Y:S01]  /*e550*/  @P2 STS.128 [R242+0x11000], RZ ;  /* 0x011000fff2002388 */ /* 0x000fe20000000c00 */
[----:B------:R-:W-:Y:S03]  /*e560*/  MOV R3, UR22 ;  /* 0x0000001600037c02 */ /* 0x000fe60008000f00 */
        /* <DEDUP_REMOVED lines=40> */
[----:B-1----:R-:W1:Y:S04]  /*e7f0*/  LDSM.16.M88.4 R168, [R229+0x8000] ;  /* 0x00800000e5a8783b */ /* 0x002e680000000200 */
[----:B------:R-:W5:Y:S04]  /*e800*/  LDSM.16.M88.4 R172, [R229+0x8800] ;  /* 0x00880000e5ac783b */ /* 0x000f680000000200 */
[----:B------:R-:W4:Y:S04]  /*e810*/  LDSM.16.M88.4 R176, [R229+0x9000] ;  /* 0x00900000e5b0783b */ /* 0x000f280000000200 */
[----:B------:R-:W0:Y:S04]  /*e820*/  LDGDEPBAR ;  /* 0x00000000000079af */ /* 0x000e280000000000 */
[----:B--2---:R-:W2:Y:S04]  /*e830*/  LDSM.16.M88.4 R180, [R229+0x9800] ;  /* 0x00980000e5b4783b */ /* 0x004ea80000000200 */
[----:B------:R-:W-:Y:S04]  /*e840*/  LDSM.16.M88.4 R184, [R228] ;  /* 0x00000000e4b8783b */ /* 0x000fe80000000200 */
[----:B------:R-:W2:Y:S04]  /*e850*/  LDSM.16.M88.4 R188, [R227] ;  /* 0x00000000e3bc783b */ /* 0x000ea80000000200 */
[----:B------:R-:W2:Y:S04]  /*e860*/  LDSM.16.M88.4 R192, [R219] ;  /* 0x00000000dbc0783b */ /* 0x000ea80000000200 */
[----:B------:R-:W2:Y:S04]  /*e870*/  LDSM.16.M88.4 R196, [R218] ;  /* 0x00000000dac4783b */ /* 0x000ea80000000200 */
[----:B---3--:R-:W3:Y:S01]  /*e880*/  LDSM.16.M88.4 R200, [R217] ;  /* 0x00000000d9c8783b */ /* 0x008ee20000000200 */
[C---:B-1----:R-:W-:Y:S07]  /*e890*/  HMMA.16816.F32 R4, R164.reuse, R168, RZ ;  /* 0x000000a8a404723c */ /* 0x042fee00000018ff */
[----:B------:R-:W-:Y:S04]  /*e8a0*/  IMAD.MOV.U32 R168, RZ, RZ, R8 ;  /* 0x000000ffffa87224 */ /* 0x000fe800078e0008 */
[----:B------:R-:W-:Y:S02]  /*e8b0*/  IMAD.MOV.U32 R169, RZ, RZ, R9 ;  /* 0x000000ffffa97224 */ /* 0x000fe400078e0009 */
[C---:B------:R-:W-:Y:S07]  /*e8c0*/  HMMA.16816.F32 R8, R164.reuse, R170, RZ ;  /* 0x000000aaa408723c */ /* 0x040fee00000018ff */
[----:B------:R-:W-:Y:S04]  /*e8d0*/  IMAD.MOV.U32 R170, RZ, RZ, R12 ;  /* 0x000000ffffaa7224 */ /* 0x000fe800078e000c */
[----:B------:R-:W-:Y:S02]  /*e8e0*/  IMAD.MOV.U32 R171, RZ, RZ, R13 ;  /* 0x000000ffffab7224 */ /* 0x000fe400078e000d */
[C---:B-----5:R-:W-:Y:S06]  /*e8f0*/  HMMA.16816.F32 R12, R164.reuse, R172, RZ ;  /* 0x000000aca40c723c */ /* 0x060fec00000018ff */
[C---:B------:R-:W-:Y:S01]  /*e900*/  HMMA.16816.F32 R16, R164.reuse, R174, RZ ;  /* 0x000000aea410723c */ /* 0x040fe200000018ff */
[----:B------:R-:W-:Y:S05]  /*e910*/  LDSM.16.M88.4 R172, [R223+0x8800] ;  /* 0x00880000dfac783b */ /* 0x000fea0000000200 */
[C---:B----4-:R-:W-:Y:S06]  /*e920*/  HMMA.16816.F32 R20, R164.reuse, R176, RZ ;  /* 0x000000b0a414723c */ /* 0x050fec00000018ff */
[C---:B------:R-:W-:Y:S01]  /*e930*/  HMMA.16816.F32 R24, R164.reuse, R178, RZ ;  /* 0x000000b2a418723c */ /* 0x040fe200000018ff */
[----:B------:R-:W-:Y:S01]  /*e940*/  MOV R176, R28 ;  /* 0x0000001c00b07202 */ /* 0x000fe20000000f00 */
[----:B------:R-:W-:Y:S04]  /*e950*/  IMAD.MOV.U32 R177, RZ, RZ, R29 ;  /* 0x000000ffffb17224 */ /* 0x000fe800078e001d */
[C---:B--2---:R-:W-:Y:S01]  /*e960*/  HMMA.16816.F32 R28, R164.reuse, R180, RZ ;  /* 0x000000b4a41c723c */ /* 0x044fe200000018ff */
[----:B------:R-:W-:Y:S04]  /*e970*/  IMAD.MOV.U32 R178, RZ, RZ, R32 ;  /* 0x000000ffffb27224 */ /* 0x000fe800078e0020 */
[----:B------:R-:W-:Y:S02]  /*e980*/  IMAD.MOV.U32 R179, RZ, RZ, R33 ;  /* 0x000000ffffb37224 */ /* 0x000fe400078e0021 */
[----:B------:R-:W-:Y:S01]  /*e990*/  HMMA.16816.F32 R32, R164, R182, RZ ;  /* 0x000000b6a420723c */ /* 0x000fe200000018ff */
[----:B------:R-:W-:Y:S04]  /*e9a0*/  LDSM.16.M88.4 R164, [R226] ;  /* 0x00000000e2a4783b */ /* 0x000fe80000000200 */
[----:B------:R-:W-:Y:S01]  /*e9b0*/  LDSM.16.M88.4 R180, [R223+0x9800] ;  /* 0x00980000dfb4783b */ /* 0x000fe20000000200 */
[C---:B------:R-:W-:Y:S03]  /*e9c0*/  HMMA.16816.F32 R4, R184.reuse, R188, R4 ;  /* 0x000000bcb804723c */ /* 0x040fe60000001804 */
[----:B------:R-:W2:Y:S03]  /*e9d0*/  LDL R188, [R1+0x10] ;  /* 0x0000100001bc7983 */ /* 0x000ea60000100800 */
[C---:B------:R-:W-:Y:S01]  /*e9e0*/  HMMA.16816.F32 R8, R184.reuse, R190, R8 ;  /* 0x000000beb808723c */ /* 0x040fe20000001808 */
[----:B------:R-:W4:Y:S05]  /*e9f0*/  LDL R189, [R1+0xc] ;  /* 0x00000c0001bd7983 */ /* 0x000f2a0000100800 */
[C---:B------:R-:W-:Y:S05]  /*ea00*/  HMMA.16816.F32 R12, R184.reuse, R192, R12 ;  /* 0x000000c0b80c723c */ /* 0x040fea000000180c */
[----:B------:R-:W-:Y:S01]  /*ea10*/  IMAD.MOV.U32 R190, RZ, RZ, R176 ;  /* 0x000000ffffbe7224 */ /* 0x000fe200078e00b0 */
[C---:B------:R-:W-:Y:S05]  /*ea20*/  HMMA.16816.F32 R16, R184.reuse, R194, R16 ;  /* 0x000000c2b810723c */ /* 0x040fea0000001810 */
[----:B------:R-:W-:Y:S01]  /*ea30*/  IMAD.MOV.U32 R192, RZ, RZ, R170 ;  /* 0x000000ffffc07224 */ /* 0x000fe200078e00aa */
[C---:B------:R-:W-:Y:S05]  /*ea40*/  HMMA.16816.F32 R20, R184.reuse, R196, R20 ;  /* 0x000000c4b814723c */ /* 0x040fea0000001814 */
[----:B------:R-:W-:Y:S01]  /*ea50*/  IMAD.MOV.U32 R193, RZ, RZ, R171 ;  /* 0x000000ffffc17224 */ /* 0x000fe200078e00ab */
[C---:B------:R-:W-:Y:S05]  /*ea60*/  HMMA.16816.F32 R24, R184.reuse, R198, R24 ;  /* 0x000000c6b818723c */ /* 0x040fea0000001818 */
[----:B------:R-:W-:Y:S01]  /*ea70*/  MOV R196, R168 ;  /* 0x000000a800c47202 */ /* 0x000fe20000000f00 */
[C---:B---3--:R-:W-:Y:S05]  /*ea80*/  HMMA.16816.F32 R28, R184.reuse, R200, R28 ;  /* 0x000000c8b81c723c */ /* 0x048fea000000181c */
[----:B------:R-:W-:Y:S01]  /*ea90*/  IMAD.MOV.U32 R197, RZ, RZ, R169 ;  /* 0x000000ffffc57224 */ /* 0x000fe200078e00a9 */
[----:B------:R-:W-:Y:S01]  /*eaa0*/  HMMA.16816.F32 R32, R184, R202, R32 ;  /* 0x000000cab820723c */ /* 0x000fe20000001820 */
[----:B------:R-:W1:Y:S04]  /*eab0*/  LDSM.16.M88.4 R168, [R223+0x8000] ;  /* 0x00800000dfa8783b */ /* 0x000e680000000200 */
[----:B------:R-:W-:Y:S01]  /*eac0*/  IMAD.MOV.U32 R200, RZ, RZ, R178 ;  /* 0x000000ffffc87224 */ /* 0x000fe200078e00b2 */
[----:B------:R-:W-:Y:S01]  /*ead0*/  LDSM.16.M88.4 R184, [R216+0x1000] ;  /* 0x00100000d8b8783b */ /* 0x000fe20000000200 */
[----:B------:R-:W-:Y:S01]  /*eae0*/  IMAD.MOV.U32 R201, RZ, RZ, R179 ;  /* 0x000000ffffc97224 */ /* 0x000fe200078e00b3 */
[C---:B------:R-:W-:Y:S02]  /*eaf0*/  LEA R198, P0, R3.reuse, R190, 0x6 ;  /* 0x000000be03c67211 */ /* 0x040fe400078030ff */
[----:B------:R-:W3:Y:S01]  /*eb00*/  S2R R190, SR_TID.X ;  /* 0x0000000000be7919 */ /* 0x000ee20000002100 */
[----:B------:R-:W-:Y:S01]  /*eb10*/  IMAD.MOV.U32 R191, RZ, RZ, R177 ;  /* 0x000000ffffbf7224 */ /* 0x000fe200078e00b1 */
[C---:B------:R-:W-:Y:S01]  /*eb20*/  LEA R194, P1, R3.reuse, R196, 0x6 ;  /* 0x000000c403c27211 */ /* 0x040fe200078230ff */
[----:B------:R-:W5:Y:S03]  /*eb30*/  LDSM.16.M88.4 R176, [R223+0x9000] ;  /* 0x00900000dfb0783b */ /* 0x000f660000000200 */
[C---:B------:R-:W-:Y:S02]  /*eb40*/  LEA.HI.X.SX32 R199, R3.reuse, R191, 0x6, P0 ;  /* 0x000000bf03c77211 */ /* 0x040fe400000f36ff */
[----:B------:R-:W-:Y:S03]  /*eb50*/  LEA.HI.X.SX32 R195, R3, R197, 0x6, P1 ;  /* 0x000000c503c37211 */ /* 0x000fe600008f36ff */
[----:B------:R-:W-:Y:S04]  /*eb60*/  IMAD R199, R199, UR10, RZ ;  /* 0x0000000ac7c77c24 */ /* 0x000fe8000f8e02ff */
[----:B------:R-:W-:Y:S01]  /*eb70*/  IMAD R199, R198, UR11, R199 ;  /* 0x0000000bc6c77c24 */ /* 0x000fe2000f8e02c7 */
[C---:B-1----:R-:W-:Y:S05]  /*eb80*/  HMMA.16816.F32 R4, R164.reuse, R168, R4 ;  /* 0x000000a8a404723c */ /* 0x042fea0000001804 */
[----:B---3--:R-:W-:Y:S01]  /*eb90*/  IMAD.SHL.U32 R190, R190, 0x2, RZ ;  /* 0x00000002bebe7824 */ /* 0x008fe200078e00ff */
[C---:B------:R-:W-:Y:S01]  /*eba0*/  HMMA.16816.F32 R8, R164.reuse, R170, R8 ;  /* 0x000000aaa408723c */ /* 0x040fe20000001808 */
[----:B------:R-:W-:Y:S04]  /*ebb0*/  LDSM.16.M88.4 R168, [R225] ;  /* 0x00000000e1a8783b */ /* 0x000fe80000000200 */
[----:B------:R-:W-:Y:S01]  /*ebc0*/  LOP3.LUT R190, R190, 0x6, RZ, 0xc0, !PT ;  /* 0x00000006bebe7812 */ /* 0x000fe200078ec0ff */
[C---:B------:R-:W-:Y:S06]  /*ebd0*/  HMMA.16816.F32 R12, R164.reuse, R172, R12 ;  /* 0x000000aca40c723c */ /* 0x040fec000000180c */
[C---:B------:R-:W-:Y:S01]  /*ebe0*/  HMMA.16816.F32 R16, R164.reuse, R174, R16 ;  /* 0x000000aea410723c */ /* 0x040fe20000001810 */
[----:B------:R-:W1:Y:S05]  /*ebf0*/  LDSM.16.M88.4 R172, [R216] ;  /* 0x00000000d8ac783b */ /* 0x000e6a0000000200 */
[C---:B-----5:R-:W-:Y:S06]  /*ec00*/  HMMA.16816.F32 R20, R164.reuse, R176, R20 ;  /* 0x000000b0a414723c */ /* 0x060fec0000001814 */
        /* <DEDUP_REMOVED lines=15> */
[C---:B-----5:R-:W-:Y:S06]  /*ed00*/  HMMA.16816.F32 R28, R168.reuse, R164, R28 ;  /* 0x000000a4a81c723c */ /* 0x060fec000000181c */
[----:B------:R-:W-:Y:S01]  /*ed10*/  HMMA.16816.F32 R32, R168, R166, R32 ;  /* 0x000000a6a820723c */ /* 0x000fe20000001820 */
[----:B------:R-:W5:Y:S04]  /*ed20*/  LDSM.16.M88.4 R164, [R229+0xb800] ;  /* 0x00b80000e5a4783b */ /* 0x000f680000000200 */
[----:B------:R-:W-:Y:S01]  /*ed30*/  LDSM.16.M88.4 R168, [R228+0x2000] ;  /* 0x00200000e4a8783b */ /* 0x000fe20000000200 */
[C---:B-1----:R-:W-:Y:S06]  /*ed40*/  HMMA.16816.F32 R4, R172.reuse, R176, R4 ;  /* 0x000000b0ac04723c */ /* 0x042fec0000001804 */
[C---:B------:R-:W-:Y:S01]  /*ed50*/  HMMA.16816.F32 R8, R172.reuse, R178, R8 ;  /* 0x000000b2ac08723c */ /* 0x040fe20000001808 */
[----:B------:R-:W1:Y:S05]  /*ed60*/  LDSM.16.M88.4 R176, [R215] ;  /* 0x00000000d7b0783b */ /* 0x000e6a0000000200 */
[C---:B------:R-:W-:Y:S06]  /*ed70*/  HMMA.16816.F32 R12, R172.reuse, R180, R12 ;  /* 0x000000b4ac0c723c */ /* 0x040fec000000180c */
[C---:B------:R-:W-:Y:S01]  /*ed80*/  HMMA.16816.F32 R16, R172.reuse, R182, R16 ;  /* 0x000000b6ac10723c */ /* 0x040fe20000001810 */
[----:B------:R-:W1:Y:S05]  /*ed90*/  LDSM.16.M88.4 R180, [R214] ;  /* 0x00000000d6b4783b */ /* 0x000e6a0000000200 */
[C---:B---3--:R-:W-:Y:S06]  /*eda0*/  HMMA.16816.F32 R20, R172.reuse, R184, R20 ;  /* 0x000000b8ac14723c */ /* 0x048fec0000001814 */
[C---:B------:R-:W-:Y:S01]  /*edb0*/  HMMA.16816.F32 R24, R172.reuse, R186, R24 ;  /* 0x000000baac18723c */ /* 0x040fe20000001818 */
[----:B------:R-:W3:Y:S05]  /*edc0*/  LDSM.16.M88.4 R184, [R213] ;  /* 0x00000000d5b8783b */ /* 0x000eea0000000200 */
[C---:B-----5:R-:W-:Y:S06]  /*edd0*/  HMMA.16816.F32 R28, R172.reuse, R164, R28 ;  /* 0x000000a4ac1c723c */ /* 0x060fec000000181c */
        /* <DEDUP_REMOVED lines=8> */
[----:B------:R-:W2:Y:S05]  /*ee60*/  LDSM.16.M88.4 R180, [R223+0xa800] ;  /* 0x00a80000dfb4783b */ /* 0x000eaa0000000200 */
[C---:B---3--:R-:W-:Y:S06]  /*ee70*/  HMMA.16816.F32 R20, R168.reuse, R184, R20 ;  /* 0x000000b8a814723c */ /* 0x048fec0000001814 */
        /* <DEDUP_REMOVED lines=121> */
[----:B------:R-:W5:Y:S01]  /*f610*/  LDSM.16.M88.4 R164, [R216+0x7800] ;  /* 0x00780000d8a4783b */ /* 0x000f620000000200 */
[----:B------:R-:W-:Y:S04]  /*f620*/  DEPBAR.LE SB0, 0x0 ;  /* 0x000080000000791a */ /* 0x000fe80000000000 */
[C---:B-1----:R-:W-:Y:S01]  /*f630*/  HMMA.16816.F32 R4, R168.reuse, R176, R4 ;  /* 0x000000b0a804723c */ /* 0x042fe20000001804 */
[----:B------:R-:W-:Y:S04]  /*f640*/  BAR.SYNC.DEFER_BLOCKING 0x0 ;  /* 0x0000000000007b1d */ /* 0x000fe80000010000 */
[----:B------:R-:W-:Y:S01]  /*f650*/  IMAD.WIDE.U32 R174, R198, UR10, RZ ;  /* 0x0000000ac6ae7c25 */ /* 0x000fe2000f8e00ff */
[C---:B------:R-:W-:Y:S05]  /*f660*/  HMMA.16816.F32 R8, R168.reuse, R178, R8 ;  /* 0x000000b2a808723c */ /* 0x040fea0000001808 */
[----:B------:R-:W-:Y:S01]  /*f670*/  IMAD.IADD R199, R175, 0x1, R199 ;  /* 0x00000001afc77824 */ /* 0x000fe200078e02c7 */
[C---:B--2---:R-:W-:Y:S01]  /*f680*/  HMMA.16816.F32 R12, R168.reuse, R180, R12 ;  /* 0x000000b4a80c723c */ /* 0x044fe2000000180c */
[----:B------:R-:W-:Y:S04]  /*f690*/  IMAD.U32 R198, RZ, RZ, UR18 ;  /* 0x00000012ffc67e24 */ /* 0x000fe8000f8e00ff */
[----:B------:R-:W-:Y:S01]  /*f6a0*/  IMAD R198, R198, 0x40, R190 ;  /* 0x00000040c6c67824 */ /* 0x000fe200078e02be */
[C---:B------:R-:W-:Y:S01]  /*f6b0*/  LEA R202, P0, R174.reuse, R188, 0x1 ;  /* 0x000000bcaeca7211 */ /* 0x040fe200078008ff */
[C---:B------:R-:W-:Y:S04]  /*f6c0*/  HMMA.16816.F32 R16, R168.reuse, R182, R16 ;  /* 0x000000b6a810723c */ /* 0x040fe80000001810 */
[----:B----4-:R-:W-:Y:S01]  /*f6d0*/  LEA.HI.X R203, R174, R189, R199, 0x1, P0 ;  /* 0x000000bdaecb7211 */ /* 0x010fe200000f0cc7 */
[----:B------:R-:W-:Y:S01]  /*f6e0*/  IMAD.IADD R199, R252, 0x1, -R198 ;  /* 0x00000001fcc77824 */ /* 0x000fe200078e0ac6 */
[C---:B------:R-:W-:Y:S01]  /*f6f0*/  LEA R190, P0, R3.reuse, R192, 0x6 ;  /* 0x000000c003be7211 */ /* 0x040fe200078030ff */
[C---:B---3--:R-:W-:Y:S04]  /*f700*/  HMMA.16816.F32 R20, R168.reuse, R184, R20 ;  /* 0x000000b8a814723c */ /* 0x048fe80000001814 */
[C---:B------:R-:W-:Y:S02]  /*f710*/  LEA R174, P3, R3.reuse, R200, 0x6 ;  /* 0x000000c803ae7211 */ /* 0x040fe400078630ff */
[C---:B------:R-:W-:Y:S01]  /*f720*/  LEA.HI.X.SX32 R191, R3.reuse, R193, 0x6, P0 ;  /* 0x000000c103bf7211 */ /* 0x040fe200000f36ff */
[C---:B------:R-:W-:Y:S04]  /*f730*/  HMMA.16816.F32 R24, R168.reuse, R186, R24 ;  /* 0x000000baa818723c */ /* 0x040fe80000001818 */
[----:B------:R-:W-:Y:S01]  /*f740*/  IMAD.WIDE.U32 R196, R174, UR10, RZ ;  /* 0x0000000aaec47c25 */ /* 0x000fe2000f8e00ff */
[----:B------:R-:W-:Y:S01]  /*f750*/  LEA.HI.X.SX32 R175, R3, R201, 0x6, P3 ;  /* 0x000000c903af7211 */ /* 0x000fe200018f36ff */
[C---:B-----5:R-:W-:Y:S05]  /*f760*/  HMMA.16816.F32 R28, R168.reuse, R164, R28 ;  /* 0x000000a4a81c723c */ /* 0x060fea000000181c */
[----:B------:R-:W-:Y:S01]  /*f770*/  IMAD R3, R191, UR10, RZ ;  /* 0x0000000abf037c24 */ /* 0x000fe2000f8e02ff */
[----:B------:R-:W-:Y:S05]  /*f780*/  HMMA.16816.F32 R32, R168, R166, R32 ;  /* 0x000000a6a820723c */ /* 0x000fea0000001820 */
[----:B------:R-:W-:Y:S01]  /*f790*/  IMAD R3, R190, UR11, R3 ;  /* 0x0000000bbe037c24 */ /* 0x000fe2000f8e0203 */
[----:B------:R-:W-:Y:S01]  /*f7a0*/  IABS R173, R199 ;  /* 0x000000c700ad7213 */ /* 0x000fe20000000000 */
[----:B------:R-:W-:Y:S01]  /*f7b0*/  IMAD R201, R175, UR10, RZ ;  /* 0x0000000aafc97c24 */ /* 0x000fe2000f8e02ff */
[-C--:B------:R-:W-:Y:S03]  /*f7c0*/  LEA R182, P3, R196, R188.reuse, 0x1 ;  /* 0x000000bcc4b67211 */ /* 0x080fe600078608ff */
[----:B------:R-:W-:Y:S01]  /*f7d0*/  IMAD.WIDE.U32 R190, R190, UR10, RZ ;  /* 0x0000000abebe7c25 */ /* 0x000fe2000f8e00ff */
[----:B------:R-:W-:Y:S03]  /*f7e0*/  I2FP.F32.S32 R173, R173 ;  /* 0x000000ad00ad7245 */ /* 0x000fe60000201400 */
[----:B------:R-:W-:Y:S01]  /*f7f0*/  IMAD R201, R174, UR11, R201 ;  /* 0x0000000baec97c24 */ /* 0x000fe2000f8e02c9 */
[CC--:B------:R-:W-:Y:S01]  /*f800*/  LEA R174, P0, R190.reuse, R188.reuse, 0x1 ;  /* 0x000000bcbeae7211 */ /* 0x0c0fe200078008ff */
[----:B------:R-:W-:Y:S02]  /*f810*/  IMAD.IADD R3, R191, 0x1, R3 ;  /* 0x00000001bf037824 */ /* 0x000fe400078e0203 */
[----:B------:R-:W-:Y:S01]  /*f820*/  FFMA.FTZ R4, R173, -UR17, R4 ;  /* 0x80000011ad047c23 */ /* 0x000fe20008010004 */
[----:B------:R-:W-:Y:S01]  /*f830*/  IMAD R199, R195, UR10, RZ ;  /* 0x0000000ac3c77c24 */ /* 0x000fe2000f8e02ff */
[----:B------:R-:W-:Y:S02]  /*f840*/  IADD3 R201, R197, R201, RZ ;  /* 0x000000c9c5c97210 */ /* 0x000fe40007ffe0ff */
[-C--:B------:R-:W-:Y:S01]  /*f850*/  LEA.HI.X R175, R190, R189.reuse, R3, 0x1, P0 ;  /* 0x000000bdbeaf7211 */ /* 0x080fe200000f0c03 */
[C---:B------:R-:W-:Y:S01]  /*f860*/  IMAD R199, R194.reuse, UR11, R199 ;  /* 0x0000000bc2c77c24 */ /* 0x040fe2000f8e02c7 */
[----:B------:R-:W-:Y:S01]  /*f870*/  PLOP3.LUT P0, PT, PT, PT, UP0, 0x80, 0x0 ;  /* 0x000000000000781c */ /* 0x000fe20003f0f008 */
[----:B------:R-:W-:Y:S01]  /*f880*/  IMAD.WIDE.U32 R194, R194, UR10, RZ ;  /* 0x0000000ac2c27c25 */ /* 0x000fe2000f8e00ff */
[-C--:B------:R-:W-:Y:S03]  /*f890*/  LEA.HI.X R183, R196, R189.reuse, R201, 0x1, P3 ;  /* 0x000000bdc4b77211 */ /* 0x080fe600018f0cc9 */
[----:B------:R-:W-:Y:S01]  /*f8a0*/  IMAD.IADD R199, R195, 0x1, R199 ;  /* 0x00000001c3c77824 */ /* 0x000fe200078e02c7 */
[----:B------:R-:W-:Y:S01]  /*f8b0*/  LEA R178, P1, R194, R188, 0x1 ;  /* 0x000000bcc2b27211 */ /* 0x000fe200078208ff */
[----:B------:R-:W-:Y:S03]  /*f8c0*/  VIADD R3, R198, 0x1 ;  /* 0x00000001c6037836 */ /* 0x000fe60000000000 */
[----:B------:R-:W-:Y:S03]  /*f8d0*/  LEA.HI.X R179, R194, R189, R199, 0x1, P1 ;  /* 0x000000bdc2b37211 */ /* 0x000fe600008f0cc7 */
[----:B------:R-:W-:Y:S06]  /*f8e0*/  @P0 BRA `(.L_x_312) ;  /* 0xffffffdc00a00947 */ /* 0x000fec000383ffff */
.L_x_311:
[C---:B-1----:R-:W-:Y:S01]  /*f8f0*/  IADD3 R164, R198.reuse, 0x9, RZ ;  /* 0x00000009c6a47810 */ /* 0x042fe20007ffe0ff */
[----:B------:R-:W-:Y:S01]  /*f900*/  VIADD R165, R198, 0x8 ;  /* 0x00000008c6a57836 */ /* 0x000fe20000000000 */
[C---:B------:R-:W-:Y:S01]  /*f910*/  ISETP.GE.AND P1, PT, R3.reuse, R251, PT ;  /* 0x000000fb0300720c */ /* 0x040fe20003f26270 */
[----:B------:R-:W-:Y:S01]  /*f920*/  IMAD.IADD R170, R252, 0x1, -R3 ;  /* 0x00000001fcaa7824 */ /* 0x000fe200078e0a03 */
[----:B------:R-:W-:Y:S01]  /*f930*/  ISETP.GE.AND P4, PT, R3, R248, PT ;  /* 0x000000f80300720c */ /* 0x000fe20003f86270 */
[----:B------:R-:W-:Y:S01]  /*f940*/  VIADD R169, R198, 0x10 ;  /* 0x00000010c6a97836 */ /* 0x000fe20000000000 */
[C---:B------:R-:W-:Y:S01]  /*f950*/  IADD3 R168, R249.reuse, -R3, RZ ;  /* 0x80000003f9a87210 */ /* 0x040fe20007ffe0ff */
[----:B------:R-:W-:Y:S01]  /*f960*/  UISETP.GT.AND UP0, UPT, UR18, UR5, UPT ;  /* 0x000000051200728c */ /* 0x000fe2000bf04270 */
[----:B------:R-:W-:Y:S01]  /*f970*/  IADD3 R167, R249, -R198, RZ ;  /* 0x800000c6f9a77210 */ /* 0x000fe20007ffe0ff */
[----:B------:R-:W-:Y:S01]  /*f980*/  UIADD3 UR24, UR24, 0x1, URZ ;  /* 0x0000000118187890 */ /* 0x000fe2000fffe03f */
[C---:B------:R-:W-:Y:S01]  /*f990*/  IADD3 R166, R252.reuse, -R164, RZ ;  /* 0x800000a4fca67210 */ /* 0x040fe20007ffe0ff */
[----:B------:R-:W-:Y:S01]  /*f9a0*/  UIADD3 UR20, UR20, -0x1, URZ ;  /* 0xffffffff14147890 */ /* 0x000fe2000fffe03f */
[C---:B------:R-:W-:Y:S02]  /*f9b0*/  ISETP.GE.OR P1, PT, R3.reuse, R250, !P1 ;  /* 0x000000fa0300720c */ /* 0x040fe40004f26670 */
[----:B------:R-:W-:Y:S01]  /*f9c0*/  ISETP.GE.OR P4, PT, R3, R243, !P4 ;  /* 0x000000f30300720c */ /* 0x000fe20006786670 */
[----:B------:R-:W-:Y:S01]  /*f9d0*/  IMAD.IADD R3, R252, 0x1, -R165 ;  /* 0x00000001fc037824 */ /* 0x000fe200078e0aa5 */
[----:B------:R-:W-:Y:S02]  /*f9e0*/  IABS R168, R168 ;  /* 0x000000a800a87213 */ /* 0x000fe40000000000 */
[----:B------:R-:W-:Y:S02]  /*f9f0*/  IABS R167, R167 ;  /* 0x000000a700a77213 */ /* 0x000fe40000000000 */
[----:B------:R-:W-:Y:S02]  /*fa00*/  I2FP.F32.S32 R168, R168 ;  /* 0x000000a800a87245 */ /* 0x000fe40000201400 */
[----:B------:R-:W-:Y:S02]  /*fa10*/  IABS R166, R166 ;  /* 0x000000a600a67213 */ /* 0x000fe40000000000 */
[----:B------:R-:W-:Y:S01]  /*fa20*/  I2FP.F32.S32 R167, R167 ;  /* 0x000000a700a77245 */ /* 0x000fe20000201400 */
[----:B------:R-:W-:Y:S01]  /*fa30*/  FFMA.FTZ R7, R168, -UR17, R7 ;  /* 0x80000011a8077c23 */ /* 0x000fe20008010007 */
[----:B------:R-:W-:Y:S02]  /*fa40*/  IABS R3, R3 ;  /* 0x0000000300037213 */ /* 0x000fe40000000000 */
[----:B------:R-:W-:Y:S01]  /*fa50*/  IABS R170, R170 ;  /* 0x000000aa00aa7213 */ /* 0x000fe20000000000 */
[----:B------:R-:W-:Y:S01]  /*fa60*/  FFMA.FTZ R6, R167, -UR17, R6 ;  /* 0x80000011a7067c23 */ /* 0x000fe20008010006 */
[C---:B------:R-:W-:Y:S02]  /*fa70*/  ISETP.GE.AND P5, PT, R198.reuse, R248, PT ;  /* 0x000000f8c600720c */ /* 0x040fe40003fa6270 */
[----:B------:R-:W-:Y:S02]  /*fa80*/  I2FP.F32.S32 R166, R166 ;  /* 0x000000a600a67245 */ /* 0x000fe40000201400 */
[----:B------:R-:W-:Y:S02]  /*fa90*/  I2FP.F32.S32 R3, R3 ;  /* 0x0000000300037245 */ /* 0x000fe40000201400 */
[----:B------:R-:W-:Y:S01]  /*faa0*/  ISETP.GE.AND P3, PT, R198, R251, PT ;  /* 0x000000fbc600720c */ /* 0x000fe20003f66270 */
[----:B------:R-:W-:Y:S01]  /*fab0*/  FFMA.FTZ R9, R166, -UR17, R9 ;  /* 0x80000011a6097c23 */ /* 0x000fe20008010009 */
[----:B------:R-:W-:Y:S01]  /*fac0*/  I2FP.F32.S32 R170, R170 ;  /* 0x000000aa00aa7245 */ /* 0x000fe20000201400 */
[----:B------:R-:W-:Y:S01]  /*fad0*/  FFMA.FTZ R8, R3, -UR17, R8 ;  /* 0x8000001103087c23 */ /* 0x000fe20008010008 */
[----:B------:R-:W-:Y:S02]  /*fae0*/  ISETP.GE.OR P5, PT, R198, R243, !P5 ;  /* 0x000000f3c600720c */ /* 0x000fe40006fa6670 */
[----:B------:R-:W-:Y:S01]  /*faf0*/  ISETP.GE.AND P0, PT, R165, R251, PT ;  /* 0x000000fba500720c */ /* 0x000fe20003f06270 */
[----:B------:R-:W-:Y:S01]  /*fb00*/  FFMA.FTZ R5, R170, -UR17, R5 ;  /* 0x80000011aa057c23 */ /* 0x000fe20008010005 */
[----:B------:R-:W-:Y:S01]  /*fb10*/  FSEL R166, R7, -INF , !P4 ;  /* 0xff80000007a67808 */ /* 0x000fe20006000000 */
[----:B------:R-:W-:Y:S01]  /*fb20*/  IMAD.IADD R170, R249, 0x1, -R165 ;  /* 0x00000001f9aa7824 */ /* 0x000fe200078e0aa5 */
[----:B------:R-:W-:Y:S02]  /*fb30*/  ISETP.GE.AND P6, PT, R165, R248, PT ;  /* 0x000000f8a500720c */ /* 0x000fe40003fc6270 */
[C---:B------:R-:W-:Y:S02]  /*fb40*/  ISETP.GE.OR P3, PT, R198.reuse, R250, !P3 ;  /* 0x000000fac600720c */ /* 0x040fe40005f66670 */
[----:B------:R-:W-:Y:S02]  /*fb50*/  IADD3 R7, R249, -R169, RZ ;  /* 0x800000a9f9077210 */ /* 0x000fe40007ffe0ff */
[----:B------:R-:W-:Y:S02]  /*fb60*/  IADD3 R3, R198, 0x11, RZ ;  /* 0x00000011c6037810 */ /* 0x000fe40007ffe0ff */
[----:B------:R-:W-:Y:S02]  /*fb70*/  FSEL R168, R6, -INF , !P5 ;  /* 0xff80000006a87808 */ /* 0x000fe40006800000 */
[C---:B------:R-:W-:Y:S02]  /*fb80*/  ISETP.GE.AND P5, PT, R169.reuse, R251, PT ;  /* 0x000000fba900720c */ /* 0x040fe40003fa6270 */
[----:B------:R-:W-:Y:S02]  /*fb90*/  ISETP.GE.AND P4, PT, R169, R248, PT ;  /* 0x000000f8a900720c */ /* 0x000fe40003f86270 */
[C---:B------:R-:W-:Y:S02]  /*fba0*/  ISETP.GE.OR P0, PT, R165.reuse, R250, !P0 ;  /* 0x000000faa500720c */ /* 0x040fe40004706670 */
[----:B------:R-:W-:Y:S01]  /*fbb0*/  ISETP.GE.OR P6, PT, R165, R243, !P6 ;  /* 0x000000f3a500720c */ /* 0x000fe200077c6670 */
[----:B------:R-:W-:Y:S01]  /*fbc0*/  IMAD.IADD R165, R252, 0x1, -R169 ;  /* 0x00000001fca57824 */ /* 0x000fe200078e0aa9 */
[----:B------:R-:W-:Y:S02]  /*fbd0*/  FSEL R167, R4, -INF , !P3 ;  /* 0xff80000004a77808 */ /* 0x000fe40005800000 */
[----:B------:R-:W-:Y:S02]  /*fbe0*/  IADD3 R6, R249, -R164, RZ ;  /* 0x800000a4f9067210 */ /* 0x000fe40007ffe0ff */
[----:B------:R-:W-:Y:S02]  /*fbf0*/  IABS R7, R7 ;  /* 0x0000000700077213 */ /* 0x000fe40000000000 */
[----:B------:R-:W-:Y:S02]  /*fc00*/  IADD3 R4, R252, -R3, RZ ;  /* 0x80000003fc047210 */ /* 0x000fe40007ffe0ff */
[C---:B------:R-:W-:Y:S02]  /*fc10*/  ISETP.GE.OR P5, PT, R169.reuse, R250, !P5 ;  /* 0x000000faa900720c */ /* 0x040fe40006fa6670 */
[----:B------:R-:W-:Y:S02]  /*fc20*/  ISETP.GE.OR P4, PT, R169, R243, !P4 ;  /* 0x000000f3a900720c */ /* 0x000fe40006786670 */
[----:B------:R-:W-:Y:S02]  /*fc30*/  IABS R169, R170 ;  /* 0x000000aa00a97213 */ /* 0x000fe40000000000 */
[----:B------:R-:W-:Y:S02]  /*fc40*/  I2FP.F32.S32 R7, R7 ;  /* 0x0000000700077245 */ /* 0x000fe40000201400 */
[----:B------:R-:W-:Y:S02]  /*fc50*/  IABS R6, R6 ;  /* 0x0000000600067213 */ /* 0x000fe40000000000 */
[----:B------:R-:W-:Y:S01]  /*fc60*/  IABS R165, R165 ;  /* 0x000000a500a57213 */ /* 0x000fe20000000000 */
[----:B------:R-:W-:Y:S01]  /*fc70*/  FFMA.FTZ R14, R7, -UR17, R14 ;  /* 0x80000011070e7c23 */ /* 0x000fe2000801000e */
[----:B------:R-:W-:Y:S02]  /*fc80*/  IABS R4, R4 ;  /* 0x0000000400047213 */ /* 0x000fe40000000000 */
[----:B------:R-:W-:Y:S02]  /*fc90*/  I2FP.F32.S32 R169, R169 ;  /* 0x000000a900a97245 */ /* 0x000fe40000201400 */
[----:B------:R-:W-:Y:S02]  /*fca0*/  I2FP.F32.S32 R6, R6 ;  /* 0x0000000600067245 */ /* 0x000fe40000201400 */
[----:B------:R-:W-:Y:S01]  /*fcb0*/  I2FP.F32.S32 R165, R165 ;  /* 0x000000a500a57245 */ /* 0x000fe20000201400 */
[----:B------:R-:W-:Y:S01]  /*fcc0*/  FFMA.FTZ R10, R169, -UR17, R10 ;  /* 0x80000011a90a7c23 */ /* 0x000fe2000801000a */
[-C--:B------:R-:W-:Y:S01]  /*fcd0*/  ISETP.GE.AND P3, PT, R164, R251.reuse, PT ;  /* 0x000000fba400720c */ /* 0x080fe20003f66270 */
[----:B------:R-:W-:Y:S01]  /*fce0*/  FFMA.FTZ R11, R6, -UR17, R11 ;  /* 0x80000011060b7c23 */ /* 0x000fe2000801000b */
[----:B------:R-:W-:Y:S01]  /*fcf0*/  FSEL R5, R5, -INF , !P1 ;  /* 0xff80000005057808 */ /* 0x000fe20004800000 */
[----:B------:R-:W-:Y:S01]  /*fd00*/  FFMA.FTZ R12, R165, -UR17, R12 ;  /* 0x80000011a50c7c23 */ /* 0x000fe2000801000c */
[----:B------:R-:W-:Y:S01]  /*fd10*/  I2FP.F32.S32 R4, R4 ;  /* 0x0000000400047245 */ /* 0x000fe20000201400 */
[----:B------:R-:W-:Y:S01]  /*fd20*/  VIADD R6, R198, 0x18 ;  /* 0x00000018c6067836 */ /* 0x000fe20000000000 */
[----:B------:R-:W-:Y:S02]  /*fd30*/  FSEL R7, R8, -INF , !P0 ;  /* 0xff80000008077808 */ /* 0x000fe40004000000 */
[----:B------:R-:W-:Y:S01]  /*fd40*/  ISETP.GE.AND P1, PT, R164, R248, PT ;  /* 0x000000f8a400720c */ /* 0x000fe20003f26270 */
[----:B------:R-:W-:Y:S01]  /*fd50*/  FFMA.FTZ R13, R4, -UR17, R13 ;  /* 0x80000011040d7c23 */ /* 0x000fe2000801000d */
[C---:B------:R-:W-:Y:S02]  /*fd60*/  ISETP.GE.AND P0, PT, R3.reuse, R251, PT ;  /* 0x000000fb0300720c */ /* 0x040fe40003f06270 */
[CC--:B------:R-:W-:Y:S02]  /*fd70*/  ISETP.GE.OR P3, PT, R164.reuse, R250.reuse, !P3 ;  /* 0x000000faa400720c */ /* 0x0c0fe40005f66670 */
[----:B------:R-:W-:Y:S02]  /*fd80*/  ISETP.GE.OR P1, PT, R164, R243, !P1 ;  /* 0x000000f3a400720c */ /* 0x000fe40004f26670 */
[----:B------:R-:W-:Y:S02]  /*fd90*/  ISETP.GE.OR P0, PT, R3, R250, !P0 ;  /* 0x000000fa0300720c */ /* 0x000fe40004706670 */
[----:B------:R-:W-:Y:S02]  /*fda0*/  IADD3 R4, R198, 0x19, RZ ;  /* 0x00000019c6047810 */ /* 0x000fe40007ffe0ff */
[----:B------:R-:W-:Y:S02]  /*fdb0*/  FSEL R9, R9, -INF , !P3 ;  /* 0xff80000009097808 */ /* 0x000fe40005800000 */
[----:B------:R-:W-:Y:S02]  /*fdc0*/  FSEL R170, R10, -INF , !P6 ;  /* 0xff8000000aaa7808 */ /* 0x000fe40007000000 */
[----:B------:R-:W-:Y:S01]  /*fdd0*/  FSEL R10, R11, -INF , !P1 ;  /* 0xff8000000b0a7808 */ /* 0x000fe20004800000 */
[----:B------:R-:W-:Y:S01]  /*fde0*/  IMAD.IADD R11, R252, 0x1, -R6 ;  /* 0x00000001fc0b7824 */ /* 0x000fe200078e0a06 */
[-C--:B------:R-:W-:Y:S02]  /*fdf0*/  ISETP.GE.AND P3, PT, R3, R248.reuse, PT ;  /* 0x000000f80300720c */ /* 0x080fe40003f66270 */
[CC--:B------:R-:W-:Y:S02]  /*fe00*/  ISETP.GE.AND P6, PT, R6.reuse, R251.reuse, PT ;  /* 0x000000fb0600720c */ /* 0x0c0fe40003fc6270 */
[-C--:B------:R-:W-:Y:S02]  /*fe10*/  ISETP.GE.AND P1, PT, R6, R248.reuse, PT ;  /* 0x000000f80600720c */ /* 0x080fe40003f26270 */
[----:B------:R-:W-:Y:S02]  /*fe20*/  FSEL R186, R12, -INF , !P5 ;  /* 0xff8000000cba7808 */ /* 0x000fe40006800000 */
[----:B------:R-:W-:Y:S02]  /*fe30*/  FSEL R189, R13, -INF , !P0 ;  /* 0xff8000000dbd7808 */ /* 0x000fe40004000000 */
[C---:B------:R-:W-:Y:S02]  /*fe40*/  ISETP.GE.AND P5, PT, R4.reuse, R251, PT ;  /* 0x000000fb0400720c */ /* 0x040fe40003fa6270 */
[----:B------:R-:W-:Y:S02]  /*fe50*/  ISETP.GE.AND P0, PT, R4, R248, PT ;  /* 0x000000f80400720c */ /* 0x000fe40003f06270 */
[----:B------:R-:W-:Y:S02]  /*fe60*/  ISETP.GE.OR P3, PT, R3, R243, !P3 ;  /* 0x000000f30300720c */ /* 0x000fe40005f66670 */
[C---:B------:R-:W-:Y:S02]  /*fe70*/  IADD3 R8, R249.reuse, -R3, RZ ;  /* 0x80000003f9087210 */ /* 0x040fe40007ffe0ff */
[C---:B------:R-:W-:Y:S02]  /*fe80*/  ISETP.GE.OR P6, PT, R6.reuse, R250, !P6 ;  /* 0x000000fa0600720c */ /* 0x040fe400077c6670 */
[-C--:B------:R-:W-:Y:S02]  /*fe90*/  ISETP.GE.OR P1, PT, R6, R243.reuse, !P1 ;  /* 0x000000f30600720c */ /* 0x080fe40004f26670 */
[C---:B------:R-:W-:Y:S02]  /*fea0*/  IADD3 R3, R249.reuse, -R6, RZ ;  /* 0x80000006f9037210 */ /* 0x040fe40007ffe0ff */
[C---:B------:R-:W-:Y:S02]  /*feb0*/  ISETP.GE.OR P5, PT, R4.reuse, R250, !P5 ;  /* 0x000000fa0400720c */ /* 0x040fe40006fa6670 */
[----:B------:R-:W-:Y:S02]  /*fec0*/  ISETP.GE.OR P0, PT, R4, R243, !P0 ;  /* 0x000000f30400720c */ /* 0x000fe40004706670 */
[----:B------:R-:W-:Y:S01]  /*fed0*/  IADD3 R6, R252, -R4, RZ ;  /* 0x80000004fc067210 */ /* 0x000fe20007ffe0ff */
[----:B------:R-:W-:Y:S01]  /*fee0*/  IMAD.IADD R4, R249, 0x1, -R4 ;  /* 0x00000001f9047824 */ /* 0x000fe200078e0a04 */
[----:B------:R-:W-:Y:S02]  /*fef0*/  IABS R8, R8 ;  /* 0x0000000800087213 */ /* 0x000fe40000000000 */
[----:B------:R-:W-:Y:S02]  /*ff00*/  IABS R11, R11 ;  /* 0x0000000b000b7213 */ /* 0x000fe40000000000 */
[----:B------:R-:W-:Y:S02]  /*ff10*/  IABS R4, R4 ;  /* 0x0000000400047213 */ /* 0x000fe40000000000 */
[----:B------:R-:W-:Y:S02]  /*ff20*/  IABS R6, R6 ;  /* 0x0000000600067213 */ /* 0x000fe40000000000 */
        /* <DEDUP_REMOVED lines=8> */
[----:B------:R-:W-:Y:S01]  /*ffb0*/  IADD3 R4, R198, 0x21, RZ ;  /* 0x00000021c6047810 */ /* 0x000fe20007ffe0ff */
[----:B------:R-:W-:Y:S01]  /*ffc0*/  FFMA.FTZ R17, R6, -UR17, R17 ;  /* 0x8000001106117c23 */ /* 0x000fe20008010011 */
[C---:B------:R-:W-:Y:S01]  /*ffd0*/  IADD3 R13, R198.reuse, 0x20, RZ ;  /* 0x00000020c60d7810 */ /* 0x040fe20007ffe0ff */
[----:B------:R-:W-:Y:S01]  /*ffe0*/  VIADD R8, R198, 0x29 ;  /* 0x00000029c6087836 */ /* 0x000fe20000000000 */
[----:B------:R-:W-:Y:S01]  /*fff0*/  I2FP.F32.S32 R3, R3 ;  /* 0x0000000300037245 */ /* 0x000fe20000201400 */
[----:B------:R-:W-:Y:S01]  /*10000*/  IMAD.IADD R6, R252, 0x1, -R4 ;  /* 0x00000001fc067824 */ /* 0x000fe200078e0a04 */
[----:B------:R-:W-:Y:S02]  /*10010*/  FSEL R193, R15, -INF , !P3 ;  /* 0xff8000000fc17808 */ /* 0x000fe40005800000 */
[----:B------:R-:W-:Y:S01]  /*10020*/  FSEL R195, R16, -INF , !P6 ;  /* 0xff80000010c37808 */ /* 0x000fe20007000000 */
[----:B------:R-:W-:Y:S01]  /*10030*/  FFMA.FTZ R18, R3, -UR17, R18 ;  /* 0x8000001103127c23 */ /* 0x000fe20008010012 */
[----:B------:R-:W-:Y:S01]  /*10040*/  FSEL R191, R17, -INF , !P5 ;  /* 0xff80000011bf7808 */ /* 0x000fe20006800000 */
[----:B------:R-:W-:Y:S01]  /*10050*/  VIADD R3, R198, 0x28 ;  /* 0x00000028c6037836 */ /* 0x000fe20000000000 */
[----:B------:R-:W-:Y:S02]  /*10060*/  IADD3 R15, R252, -R13, RZ ;  /* 0x8000000dfc0f7210 */ /* 0x000fe40007ffe0ff */
[C---:B------:R-:W-:Y:S02]  /*10070*/  ISETP.GE.AND P6, PT, R4.reuse, R251, PT ;  /* 0x000000fb0400720c */ /* 0x040fe40003fc6270 */
[C---:B------:R-:W-:Y:S02]  /*10080*/  ISETP.GE.AND P5, PT, R4.reuse, R248, PT ;  /* 0x000000f80400720c */ /* 0x040fe40003fa6270 */
[----:B------:R-:W-:Y:S02]  /*10090*/  IABS R15, R15 ;  /* 0x0000000f000f7213 */ /* 0x000fe40000000000 */
[----:B------:R-:W-:Y:S02]  /*100a0*/  IABS R6, R6 ;  /* 0x0000000600067213 */ /* 0x000fe40000000000 */
[C---:B------:R-:W-:Y:S02]  /*100b0*/  ISETP.GE.OR P6, PT, R4.reuse, R250, !P6 ;  /* 0x000000fa0400720c */ /* 0x040fe400077c6670 */
[----:B------:R-:W-:Y:S02]  /*100c0*/  ISETP.GE.OR P5, PT, R4, R243, !P5 ;  /* 0x000000f30400720c */ /* 0x000fe40006fa6670 */
[----:B------:R-:W-:Y:S02]  /*100d0*/  IADD3 R4, R249, -R4, RZ ;  /* 0x80000004f9047210 */ /* 0x000fe40007ffe0ff */
[----:B------:R-:W-:Y:S02]  /*100e0*/  I2FP.F32.S32 R15, R15 ;  /* 0x0000000f000f7245 */ /* 0x000fe40000201400 */
[----:B------:R-:W-:Y:S02]  /*100f0*/  I2FP.F32.S32 R6, R6 ;  /* 0x0000000600067245 */ /* 0x000fe40000201400 */
[----:B------:R-:W-:Y:S01]  /*10100*/  IADD3 R11, R252, -R3, RZ ;  /* 0x80000003fc0b7210 */ /* 0x000fe20007ffe0ff */
[----:B------:R-:W-:Y:S01]  /*10110*/  FFMA.FTZ R20, R15, -UR17, R20 ;  /* 0x800000110f147c23 */ /* 0x000fe20008010014 */
[----:B------:R-:W-:Y:S01]  /*10120*/  FSEL R190, R14, -INF , !P4 ;  /* 0xff8000000ebe7808 */ /* 0x000fe20006000000 */
[----:B------:R-:W-:Y:S01]  /*10130*/  FFMA.FTZ R21, R6, -UR17, R21 ;  /* 0x8000001106157c23 */ /* 0x000fe20008010015 */
[C---:B------:R-:W-:Y:S02]  /*10140*/  ISETP.GE.AND P4, PT, R13.reuse, R251, PT ;  /* 0x000000fb0d00720c */ /* 0x040fe40003f86270 */
[----:B------:R-:W-:Y:S02]  /*10150*/  IABS R4, R4 ;  /* 0x0000000400047213 */ /* 0x000fe40000000000 */
[----:B------:R-:W-:Y:S02]  /*10160*/  IABS R11, R11 ;  /* 0x0000000b000b7213 */ /* 0x000fe40000000000 */
[C---:B------:R-:W-:Y:S02]  /*10170*/  ISETP.GE.OR P4, PT, R13.reuse, R250, !P4 ;  /* 0x000000fa0d00720c */ /* 0x040fe40006786670 */
[----:B------:R-:W-:Y:S02]  /*10180*/  I2FP.F32.S32 R4, R4 ;  /* 0x0000000400047245 */ /* 0x000fe40000201400 */
[----:B------:R-:W-:Y:S02]  /*10190*/  I2FP.F32.S32 R11, R11 ;  /* 0x0000000b000b7245 */ /* 0x000fe40000201400 */
[-C--:B------:R-:W-:Y:S01]  /*101a0*/  ISETP.GE.AND P3, PT, R13, R248.reuse, PT ;  /* 0x000000f80d00720c */ /* 0x080fe20003f66270 */
[----:B------:R-:W-:Y:S01]  /*101b0*/  FFMA.FTZ R23, R4, -UR17, R23 ;  /* 0x8000001104177c23 */ /* 0x000fe20008010017 */
[----:B------:R-:W-:Y:S01]  /*101c0*/  FSEL R192, R18, -INF , !P1 ;  /* 0xff80000012c07808 */ /* 0x000fe20004800000 */
[----:B------:R-:W-:Y:S01]  /*101d0*/  FFMA.FTZ R24, R11, -UR17, R24 ;  /* 0x800000110b187c23 */ /* 0x000fe20008010018 */
[----:B------:R-:W-:Y:S01]  /*101e0*/  FSEL R202, R19, -INF , !P0 ;  /* 0xff80000013ca7808 */ /* 0x000fe20004000000 */
[----:B------:R-:W-:Y:S01]  /*101f0*/  IMAD.IADD R11, R249, 0x1, -R3 ;  /* 0x00000001f90b7824 */ /* 0x000fe200078e0a03 */
[----:B------:R-:W-:Y:S01]  /*10200*/  FSEL R203, R20, -INF , !P4 ;  /* 0xff80000014cb7808 */ /* 0x000fe20006000000 */
[----:B------:R-:W-:Y:S01]  /*10210*/  LDSM.16.MT88.4 R16, [R224+0x10000] ;  /* 0x01000000e010783b */ /* 0x000fe20000004200 */
[----:B------:R-:W-:Y:S02]  /*10220*/  FSEL R199, R21, -INF , !P6 ;  /* 0xff80000015c77808 */ /* 0x000fe40007000000 */
[----:B------:R-:W-:Y:S02]  /*10230*/  IADD3 R6, R198, 0x30, RZ ;  /* 0x00000030c6067810 */ /* 0x000fe40007ffe0ff */
[CC--:B------:R-:W-:Y:S02]  /*10240*/  ISETP.GE.AND P1, PT, R3.reuse, R251.reuse, PT ;  /* 0x000000fb0300720c */ /* 0x0c0fe40003f26270 */
[-C--:B------:R-:W-:Y:S02]  /*10250*/  ISETP.GE.AND P0, PT, R3, R248.reuse, PT ;  /* 0x000000f80300720c */ /* 0x080fe40003f06270 */
[C---:B------:R-:W-:Y:S02]  /*10260*/  ISETP.GE.AND P4, PT, R8.reuse, R251, PT ;  /* 0x000000fb0800720c */ /* 0x040fe40003f86270 */
[----:B------:R-:W-:Y:S02]  /*10270*/  ISETP.GE.AND P6, PT, R8, R248, PT ;  /* 0x000000f80800720c */ /* 0x000fe40003fc6270 */
[----:B------:R-:W-:Y:S02]  /*10280*/  ISETP.GE.OR P3, PT, R13, R243, !P3 ;  /* 0x000000f30d00720c */ /* 0x000fe40005f66670 */
[----:B------:R-:W-:Y:S02]  /*10290*/  IADD3 R4, R198, 0x31, RZ ;  /* 0x00000031c6047810 */ /* 0x000fe40007ffe0ff */
[----:B------:R-:W-:Y:S02]  /*102a0*/  IADD3 R13, R249, -R13, RZ ;  /* 0x8000000df90d7210 */ /* 0x000fe40007ffe0ff */
[CC--:B------:R-:W-:Y:S02]  /*102b0*/  ISETP.GE.OR P1, PT, R3.reuse, R250.reuse, !P1 ;  /* 0x000000fa0300720c */ /* 0x0c0fe40004f26670 */
[-C--:B------:R-:W-:Y:S01]  /*102c0*/  ISETP.GE.OR P0, PT, R3, R243.reuse, !P0 ;  /* 0x000000f30300720c */ /* 0x080fe20004706670 */
[----:B------:R-:W-:Y:S01]  /*102d0*/  IMAD.IADD R3, R252, 0x1, -R6 ;  /* 0x00000001fc037824 */ /* 0x000fe200078e0a06 */
[C---:B------:R-:W-:Y:S02]  /*102e0*/  ISETP.GE.OR P4, PT, R8.reuse, R250, !P4 ;  /* 0x000000fa0800720c */ /* 0x040fe40006786670 */
[----:B------:R-:W-:Y:S02]  /*102f0*/  ISETP.GE.OR P6, PT, R8, R243, !P6 ;  /* 0x000000f30800720c */ /* 0x000fe400077c6670 */
[CC--:B------:R-:W-:Y:S02]  /*10300*/  IADD3 R14, R252.reuse, -R8.reuse, RZ ;  /* 0x80000008fc0e7210 */ /* 0x0c0fe40007ffe0ff */
[----:B------:R-:W-:Y:S02]  /*10310*/  IADD3 R12, R249, -R8, RZ ;  /* 0x80000008f90c7210 */ /* 0x000fe40007ffe0ff */
[----:B------:R-:W-:Y:S02]  /*10320*/  IADD3 R8, R252, -R4, RZ ;  /* 0x80000004fc087210 */ /* 0x000fe40007ffe0ff */
[----:B------:R-:W-:Y:S02]  /*10330*/  IABS R13, R13 ;  /* 0x0000000d000d7213 */ /* 0x000fe40000000000 */
[----:B------:R-:W-:Y:S02]  /*10340*/  IABS R3, R3 ;  /* 0x0000000300037213 */ /* 0x000fe40000000000 */
[----:B------:R-:W-:Y:S02]  /*10350*/  IABS R8, R8 ;  /* 0x0000000800087213 */ /* 0x000fe40000000000 */
[----:B------:R-:W-:Y:S02]  /*10360*/  I2FP.F32.S32 R13, R13 ;  /* 0x0000000d000d7245 */ /* 0x000fe40000201400 */
[----:B------:R-:W-:Y:S02]  /*10370*/  IABS R14, R14 ;  /* 0x0000000e000e7213 */ /* 0x000fe40000000000 */
[----:B------:R-:W-:Y:S01]  /*10380*/  I2FP.F32.S32 R3, R3 ;  /* 0x0000000300037245 */ /* 0x000fe20000201400 */
[----:B------:R-:W-:Y:S01]  /*10390*/  FFMA.FTZ R22, R13, -UR17, R22 ;  /* 0x800000110d167c23 */ /* 0x000fe20008010016 */
[----:B------:R-:W-:Y:S02]  /*103a0*/  I2FP.F32.S32 R8, R8 ;  /* 0x0000000800087245 */ /* 0x000fe40000201400 */
[----:B------:R-:W-:Y:S01]  /*103b0*/  I2FP.F32.S32 R14, R14 ;  /* 0x0000000e000e7245 */ /* 0x000fe20000201400 */
[----:B------:R-:W-:Y:S01]  /*103c0*/  FFMA.FTZ R28, R3, -UR17, R28 ;  /* 0x80000011031c7c23 */ /* 0x000fe2000801001c */
[----:B------:R-:W-:Y:S02]  /*103d0*/  VIADD R3, R198, 0x39 ;  /* 0x00000039c6037836 */ /* 0x000fe40000000000 */
[----:B------:R-:W-:Y:S01]  /*103e0*/  FFMA.FTZ R29, R8, -UR17, R29 ;  /* 0x80000011081d7c23 */ /* 0x000fe2000801001d */
[----:B------:R-:W-:Y:S01]  /*103f0*/  IADD3 R8, R198, 0x38, RZ ;  /* 0x00000038c6087810 */ /* 0x000fe20007ffe0ff */
[----:B------:R-:W-:Y:S01]  /*10400*/  FFMA.FTZ R25, R14, -UR17, R25 ;  /* 0x800000110e197c23 */ /* 0x000fe20008010019 */
[----:B------:R-:W-:Y:S02]  /*10410*/  FSEL R200, R22, -INF , !P3 ;  /* 0xff80000016c87808 */ /* 0x000fe40005800000 */
[----:B------:R-:W-:Y:S02]  /*10420*/  FSEL R198, R23, -INF , !P5 ;  /* 0xff80000017c67808 */ /* 0x000fe40006800000 */
[----:B------:R-:W-:Y:S02]  /*10430*/  FMNMX.FTZ R14, R167, R0, !PT ;  /* 0x00000000a70e7209 */ /* 0x000fe40007810000 */
[C---:B------:R-:W-:Y:S02]  /*10440*/  ISETP.GE.AND P3, PT, R6.reuse, R251, PT ;  /* 0x000000fb0600720c */ /* 0x040fe40003f66270 */
[C---:B------:R-:W-:Y:S02]  /*10450*/  ISETP.GE.AND P5, PT, R6.reuse, R248, PT ;  /* 0x000000f80600720c */ /* 0x040fe40003fa6270 */
[----:B------:R-:W-:Y:S02]  /*10460*/  IADD3 R13, R249, -R6, RZ ;  /* 0x80000006f90d7210 */ /* 0x000fe40007ffe0ff */
[----:B------:R-:W-:Y:S02]  /*10470*/  IABS R11, R11 ;  /* 0x0000000b000b7213 */ /* 0x000fe40000000000 */
[----:B------:R-:W-:Y:S02]  /*10480*/  IABS R12, R12 ;  /* 0x0000000c000c7213 */ /* 0x000fe40000000000 */
[----:B------:R-:W-:Y:S02]  /*10490*/  FMNMX.FTZ R14, R5, R14, !PT ;  /* 0x0000000e050e7209 */ /* 0x000fe40007810000 */
[C---:B------:R-:W-:Y:S02]  /*104a0*/  ISETP.GE.OR P3, PT, R6.reuse, R250, !P3 ;  /* 0x000000fa0600720c */ /* 0x040fe40005f66670 */
[----:B------:R-:W-:Y:S01]  /*104b0*/  ISETP.GE.OR P5, PT, R6, R243, !P5 ;  /* 0x000000f30600720c */ /* 0x000fe20006fa6670 */
[----:B------:R-:W-:Y:S01]  /*104c0*/  IMAD.IADD R6, R252, 0x1, -R8 ;  /* 0x00000001fc067824 */ /* 0x000fe200078e0a08 */
[----:B------:R-:W-:Y:S02]  /*104d0*/  IABS R13, R13 ;  /* 0x0000000d000d7213 */ /* 0x000fe40000000000 */
[----:B------:R-:W-:Y:S02]  /*104e0*/  I2FP.F32.S32 R11, R11 ;  /* 0x0000000b000b7245 */ /* 0x000fe40000201400 */
[----:B------:R-:W-:Y:S02]  /*104f0*/  I2FP.F32.S32 R12, R12 ;  /* 0x0000000c000c7245 */ /* 0x000fe40000201400 */
[----:B------:R-:W-:Y:S01]  /*10500*/  FSEL R201, R24, -INF , !P1 ;  /* 0xff80000018c97808 */ /* 0x000fe20004800000 */
[----:B------:R-:W-:Y:S01]  /*10510*/  FFMA.FTZ R26, R11, -UR17, R26 ;  /* 0x800000110b1a7c23 */ /* 0x000fe2000801001a */
[----:B------:R-:W-:Y:S01]  /*10520*/  FSEL R197, R25, -INF , !P4 ;  /* 0xff80000019c57808 */ /* 0x000fe20006000000 */
[----:B------:R-:W-:Y:S01]  /*10530*/  FFMA.FTZ R27, R12, -UR17, R27 ;  /* 0x800000110c1b7c23 */ /* 0x000fe2000801001b */
[----:B------:R-:W-:Y:S02]  /*10540*/  FMNMX.FTZ R14, R7, R14, !PT ;  /* 0x0000000e070e7209 */ /* 0x000fe40007810000 */
[----:B------:R-:W-:Y:S02]  /*10550*/  I2FP.F32.S32 R13, R13 ;  /* 0x0000000d000d7245 */ /* 0x000fe40000201400 */
[C---:B------:R-:W-:Y:S02]  /*10560*/  ISETP.GE.AND P1, PT, R4.reuse, R251, PT ;  /* 0x000000fb0400720c */ /* 0x040fe40003f26270 */
[C---:B------:R-:W-:Y:S01]  /*10570*/  ISETP.GE.AND P4, PT, R4.reuse, R248, PT ;  /* 0x000000f80400720c */ /* 0x040fe20003f86270 */
[----:B------:R-:W-:Y:S01]  /*10580*/  FFMA.FTZ R30, R13, -UR17, R30 ;  /* 0x800000110d1e7c23 */ /* 0x000fe2000801001e */
[----:B------:R-:W-:Y:S02]  /*10590*/  IABS R6, R6 ;  /* 0x0000000600067213 */ /* 0x000fe40000000000 */
[----:B------:R-:W-:Y:S02]  /*105a0*/  FMNMX.FTZ R11, R9, R14, !PT ;  /* 0x0000000e090b7209 */ /* 0x000fe40007810000 */
[C---:B------:R-:W-:Y:S02]  /*105b0*/  ISETP.GE.OR P1, PT, R4.reuse, R250, !P1 ;  /* 0x000000fa0400720c */ /* 0x040fe40004f26670 */
[----:B------:R-:W-:Y:S02]  /*105c0*/  ISETP.GE.OR P4, PT, R4, R243, !P4 ;  /* 0x000000f30400720c */ /* 0x000fe40006786670 */
[----:B------:R-:W-:Y:S02]  /*105d0*/  IADD3 R12, R249, -R4, RZ ;  /* 0x80000004f90c7210 */ /* 0x000fe40007ffe0ff */
[----:B------:R-:W-:Y:S02]  /*105e0*/  IADD3 R4, R252, -R3, RZ ;  /* 0x80000003fc047210 */ /* 0x000fe40007ffe0ff */
[----:B------:R-:W-:Y:S02]  /*105f0*/  I2FP.F32.S32 R13, R6 ;  /* 0x00000006000d7245 */ /* 0x000fe40000201400 */
[----:B------:R-:W-:Y:S02]  /*10600*/  FMNMX.FTZ R6, R186, R11, !PT ;  /* 0x0000000bba067209 */ /* 0x000fe40007810000 */
[----:B------:R-:W-:Y:S01]  /*10610*/  FMNMX.FTZ R11, R168, R2, !PT ;  /* 0x00000002a80b7209 */ /* 0x000fe20007810000 */
[----:B------:R-:W-:Y:S01]  /*10620*/  FFMA.FTZ R32, R13, -UR17, R32 ;  /* 0x800000110d207c23 */ /* 0x000fe20008010020 */
[----:B------:R-:W-:Y:S02]  /*10630*/  IABS R4, R4 ;  /* 0x0000000400047213 */ /* 0x000fe40000000000 */
[----:B------:R-:W-:Y:S02]  /*10640*/  FMNMX.FTZ R6, R189, R6, !PT ;  /* 0x00000006bd067209 */ /* 0x000fe40007810000 */
[----:B------:R-:W-:Y:S02]  /*10650*/  FMNMX.FTZ R11, R166, R11, !PT ;  /* 0x0000000ba60b7209 */ /* 0x000fe40007810000 */
[----:B------:R-:W-:Y:S02]  /*10660*/  I2FP.F32.S32 R4, R4 ;  /* 0x0000000400047245 */ /* 0x000fe40000201400 */
[----:B------:R-:W-:Y:S02]  /*10670*/  FMNMX.FTZ R6, R195, R6, !PT ;  /* 0x00000006c3067209 */ /* 0x000fe40007810000 */
[----:B------:R-:W-:Y:S01]  /*10680*/  FMNMX.FTZ R11, R170, R11, !PT ;  /* 0x0000000baa0b7209 */ /* 0x000fe20007810000 */
[----:B------:R-:W-:Y:S01]  /*10690*/  FFMA.FTZ R33, R4, -UR17, R33 ;  /* 0x8000001104217c23 */ /* 0x000fe20008010021 */
[----:B------:R-:W-:Y:S02]  /*106a0*/  FMNMX.FTZ R4, R191, R6, !PT ;  /* 0x00000006bf047209 */ /* 0x000fe40007810000 */
[----:B------:R-:W-:Y:S02]  /*106b0*/  FMNMX.FTZ R11, R10, R11, !PT ;  /* 0x0000000b0a0b7209 */ /* 0x000fe40007810000 */
[----:B------:R-:W-:Y:S02]  /*106c0*/  FMNMX.FTZ R4, R203, R4, !PT ;  /* 0x00000004cb047209 */ /* 0x000fe40007810000 */
[----:B------:R-:W-:Y:S02]  /*106d0*/  FMNMX.FTZ R6, R190, R11, !PT ;  /* 0x0000000bbe067209 */ /* 0x000fe40007810000 */
[----:B------:R-:W-:Y:S02]  /*106e0*/  FMNMX.FTZ R4, R199, R4, !PT ;  /* 0x00000004c7047209 */ /* 0x000fe40007810000 */
[----:B------:R-:W-:Y:S01]  /*106f0*/  FMNMX.FTZ R11, R193, R6, !PT ;  /* 0x00000006c10b7209 */ /* 0x000fe20007810000 */
[----:B------:R-:W-:Y:S01]  /*10700*/  IMAD.IADD R6, R249, 0x1, -R3 ;  /* 0x00000001f9067824 */ /* 0x000fe200078e0a03 */
[----:B------:R-:W-:Y:S02]  /*10710*/  FMNMX.FTZ R4, R201, R4, !PT ;  /* 0x00000004c9047209 */ /* 0x000fe40007810000 */
[----:B------:R-:W-:Y:S02]  /*10720*/  FMNMX.FTZ R11, R192, R11, !PT ;  /* 0x0000000bc00b7209 */ /* 0x000fe40007810000 */
[----:B------:R-:W-:Y:S02]  /*10730*/  FSEL R196, R26, -INF , !P0 ;  /* 0xff8000001ac47808 */ /* 0x000fe40004000000 */
[----:B------:R-:W-:Y:S02]  /*10740*/  ISETP.GE.AND P0, PT, R8, R251, PT ;  /* 0x000000fb0800720c */ /* 0x000fe40003f06270 */
[----:B------:R-:W-:Y:S02]  /*10750*/  FSEL R187, R28, -INF , !P3 ;  /* 0xff8000001cbb7808 */ /* 0x000fe40005800000 */
[----:B------:R-:W-:Y:S02]  /*10760*/  FMNMX.FTZ R4, R197, R4, !PT ;  /* 0x00000004c5047209 */ /* 0x000fe40007810000 */
[----:B------:R-:W-:Y:S02]  /*10770*/  FMNMX.FTZ R11, R202, R11, !PT ;  /* 0x0000000bca0b7209 */ /* 0x000fe40007810000 */
[----:B------:R-:W-:Y:S02]  /*10780*/  FSEL R185, R29, -INF , !P1 ;  /* 0xff8000001db97808 */ /* 0x000fe40004800000 */
[----:B------:R-:W-:Y:S02]  /*10790*/  ISETP.GE.OR P0, PT, R8, R250, !P0 ;  /* 0x000000fa0800720c */ /* 0x000fe40004706670 */
[----:B------:R-:W-:Y:S02]  /*107a0*/  ISETP.GE.AND P1, PT, R3, R251, PT ;  /* 0x000000fb0300720c */ /* 0x000fe40003f26270 */
[----:B------:R-:W-:Y:S02]  /*107b0*/  FMNMX.FTZ R4, R187, R4, !PT ;  /* 0x00000004bb047209 */ /* 0x000fe40007810000 */
[----:B------:R-:W-:Y:S02]  /*107c0*/  FMNMX.FTZ R11, R200, R11, !PT ;  /* 0x0000000bc80b7209 */ /* 0x000fe40007810000 */
[----:B------:R-:W-:Y:S02]  /*107d0*/  IADD3 R13, R249, -R8, RZ ;  /* 0x80000008f90d7210 */ /* 0x000fe40007ffe0ff */
[----:B------:R-:W-:Y:S02]  /*107e0*/  IABS R12, R12 ;  /* 0x0000000c000c7213 */ /* 0x000fe40000000000 */
[----:B------:R-:W-:Y:S02]  /*107f0*/  FSEL R183, R32, -INF , !P0 ;  /* 0xff80000020b77808 */ /* 0x000fe40004000000 */
[----:B------:R-:W-:Y:S02]  /*10800*/  ISETP.GE.OR P1, PT, R3, R250, !P1 ;  /* 0x000000fa0300720c */ /* 0x000fe40004f26670 */
[----:B------:R-:W-:Y:S02]  /*10810*/  FMNMX.FTZ R4, R185, R4, !PT ;  /* 0x00000004b9047209 */ /* 0x000fe40007810000 */
[----:B------:R-:W-:Y:S02]  /*10820*/  FMNMX.FTZ R11, R198, R11, !PT ;  /* 0x0000000bc60b7209 */ /* 0x000fe40007810000 */
[----:B------:R-:W-:Y:S02]  /*10830*/  I2FP.F32.S32 R12, R12 ;  /* 0x0000000c000c7245 */ /* 0x000fe40000201400 */
[----:B------:R-:W-:Y:S02]  /*10840*/  IABS R13, R13 ;  /* 0x0000000d000d7213 */ /* 0x000fe40000000000 */
[----:B------:R-:W-:Y:S01]  /*10850*/  FSEL R182, R33, -INF , !P1 ;  /* 0xff80000021b67808 */ /* 0x000fe20004800000 */
[----:B------:R-:W-:Y:S01]  /*10860*/  FFMA.FTZ R31, R12, -UR17, R31 ;  /* 0x800000110c1f7c23 */ /* 0x000fe2000801001f */
[----:B------:R-:W-:Y:S02]  /*10870*/  FMNMX.FTZ R15, R183, R4, !PT ;  /* 0x00000004b70f7209 */ /* 0x000fe40007810000 */
[----:B------:R-:W-:Y:S02]  /*10880*/  FSEL R194, R27, -INF , !P6 ;  /* 0xff8000001bc27808 */ /* 0x000fe40007000000 */
[----:B------:R-:W-:Y:S01]  /*10890*/  FMNMX.FTZ R11, R196, R11, !PT ;  /* 0x0000000bc40b7209 */ /* 0x000fe20007810000 */
[----:B------:R-:W-:Y:S01]  /*108a0*/  LDSM.16.MT88.4 R24, [R222+0x10000] ;  /* 0x01000000de18783b */ /* 0x000fe20000004200 */
[----:B------:R-:W-:Y:S02]  /*108b0*/  I2FP.F32.S32 R13, R13 ;  /* 0x0000000d000d7245 */ /* 0x000fe40000201400 */
[----:B------:R-:W-:Y:S02]  /*108c0*/  IABS R6, R6 ;  /* 0x0000000600067213 */ /* 0x000fe40000000000 */
[----:B------:R-:W-:Y:S01]  /*108d0*/  FMNMX.FTZ R4, R182, R15, !PT ;  /* 0x0000000fb6047209 */ /* 0x000fe20007810000 */
[----:B------:R-:W-:Y:S01]  /*108e0*/  FFMA.FTZ R34, R13, -UR17, R34 ;  /* 0x800000110d227c23 */ /* 0x000fe20008010022 */
[----:B------:R-:W-:Y:S02]  /*108f0*/  ISETP.GE.AND P3, PT, R8, R248, PT ;  /* 0x000000f80800720c */ /* 0x000fe40003f66270 */
[----:B------:R-:W-:Y:S02]  /*10900*/  FSEL R180, R30, -INF , !P5 ;  /* 0xff8000001eb47808 */ /* 0x000fe40006800000 */
[----:B------:R-:W-:Y:S02]  /*10910*/  FMNMX.FTZ R15, R194, R11, !PT ;  /* 0x0000000bc20f7209 */ /* 0x000fe40007810000 */
[----:B------:R-:W-:Y:S01]  /*10920*/  I2FP.F32.S32 R6, R6 ;  /* 0x0000000600067245 */ /* 0x000fe20000201400 */
[----:B------:R-:W1:Y:S01]  /*10930*/  SHFL.BFLY PT, R11, R4, 0x2, 0x1f ;  /* 0x0c401f00040b7f89 */ /* 0x000e6200000e0000 */
[----:B------:R-:W-:Y:S02]  /*10940*/  ISETP.GE.OR P3, PT, R8, R243, !P3 ;  /* 0x000000f30800720c */ /* 0x000fe40005f66670 */
[----:B------:R-:W-:Y:S01]  /*10950*/  FSEL R176, R31, -INF , !P4 ;  /* 0xff8000001fb07808 */ /* 0x000fe20006000000 */
[----:B------:R-:W-:Y:S01]  /*10960*/  FFMA.FTZ R35, R6, -UR17, R35 ;  /* 0x8000001106237c23 */ /* 0x000fe20008010023 */
[C---:B------:R-:W-:Y:S02]  /*10970*/  ISETP.GE.AND P0, PT, R3.reuse, R248, PT ;  /* 0x000000f80300720c */ /* 0x040fe40003f06270 */
[----:B------:R-:W-:Y:S02]  /*10980*/  FMNMX.FTZ R15, R180, R15, !PT ;  /* 0x0000000fb40f7209 */ /* 0x000fe40007810000 */
[----:B------:R-:W-:Y:S02]  /*10990*/  FSEL R178, R34, -INF , !P3 ;  /* 0xff80000022b27808 */ /* 0x000fe40005800000 */
[----:B------:R-:W-:Y:S02]  /*109a0*/  ISETP.GE.OR P0, PT, R3, R243, !P0 ;  /* 0x000000f30300720c */ /* 0x000fe40004706670 */
[----:B------:R-:W-:Y:S02]  /*109b0*/  FMNMX.FTZ R15, R176, R15, !PT ;  /* 0x0000000fb00f7209 */ /* 0x000fe40007810000 */
[----:B------:R-:W-:Y:S02]  /*109c0*/  FSEL R165, R35, -INF , !P0 ;  /* 0xff80000023a57808 */ /* 0x000fe40004000000 */
[----:B------:R-:W-:Y:S01]  /*109d0*/  FMNMX.FTZ R8, R178, R15, !PT ;  /* 0x0000000fb2087209 */ /* 0x000fe20007810000 */
[----:B------:R-:W-:Y:S03]  /*109e0*/  LDSM.16.MT88.4 R32, [R221+0x10000] ;  /* 0x01000000dd20783b */ /* 0x000fe60000004200 */
[----:B------:R-:W-:Y:S05]  /*109f0*/  FMNMX.FTZ R6, R165, R8, !PT ;  /* 0x00000008a5067209 */ /* 0x000fea0007810000 */
[----:B------:R-:W2:Y:S01]  /*10a00*/  SHFL.BFLY PT, R3, R6, 0x2, 0x1f ;  /* 0x0c401f0006037f89 */ /* 0x000ea200000e0000 */
[----:B-1----:R-:W-:Y:S07]  /*10a10*/  FMNMX.FTZ R11, R4, R11, !PT ;  /* 0x0000000b040b7209 */ /* 0x002fee0007810000 */
[----:B------:R-:W1:Y:S01]  /*10a20*/  SHFL.BFLY PT, R164, R11, 0x1, 0x1f ;  /* 0x0c201f000ba47f89 */ /* 0x000e6200000e0000 */
[----:B--2---:R-:W-:Y:S07]  /*10a30*/  FMNMX.FTZ R4, R6, R3, !PT ;  /* 0x0000000306047209 */ /* 0x004fee0007810000 */
[----:B------:R-:W2:Y:S01]  /*10a40*/  SHFL.BFLY PT, R3, R4, 0x1, 0x1f ;  /* 0x0c201f0004037f89 */ /* 0x000ea200000e0000 */
[----:B-1----:R-:W-:Y:S04]  /*10a50*/  FMNMX.FTZ R164, R11, R164, !PT ;  /* 0x000000a40ba47209 */ /* 0x002fe80007810000 */
[C---:B------:R-:W-:Y:S01]  /*10a60*/  FSETP.NEU.FTZ.AND P1, PT, R164.reuse, -INF , PT ;  /* 0xff800000a400780b */ /* 0x040fe20003f3d000 */
[----:B------:R-:W-:Y:S05]  /*10a70*/  FMUL.FTZ R184, R164, UR4 ;  /* 0x00000004a4b87c20 */ /* 0x000fea0008410000 */
[----:B------:R-:W-:Y:S05]  /*10a80*/  FSEL R184, R184, RZ, P1 ;  /* 0x000000ffb8b87208 */ /* 0x000fea0000800000 */
[--C-:B------:R-:W-:Y:S01]  /*10a90*/  FFMA.FTZ R174, R5, UR4, -R184.reuse ;  /* 0x0000000405ae7c23 */ /* 0x100fe200080108b8 */
[----:B------:R-:W-:Y:S01]  /*10aa0*/  FSEL R5, R164, RZ, P1 ;  /* 0x000000ffa4057208 */ /* 0x000fe20000800000 */
[--C-:B------:R-:W-:Y:S01]  /*10ab0*/  FFMA.FTZ R177, R167, UR4, -R184.reuse ;  /* 0x00000004a7b17c23 */ /* 0x100fe200080108b8 */
[--C-:B------:R-:W-:Y:S01]  /*10ac0*/  FFMA.FTZ R173, R7, UR4, -R184.reuse ;  /* 0x0000000407ad7c23 */ /* 0x100fe200080108b8 */
[--C-:B------:R-:W-:Y:S01]  /*10ad0*/  FFMA.FTZ R172, R9, UR4, -R184.reuse ;  /* 0x0000000409ac7c23 */ /* 0x100fe200080108b8 */
[----:B------:R-:W-:Y:S01]  /*10ae0*/  FFMA.FTZ R188, R195, UR4, -R184 ;  /* 0x00000004c3bc7c23 */ /* 0x000fe200080108b8 */
[----:B------:R-:W-:Y:S01]  /*10af0*/  FADD.FTZ R0, -R5, R0 ;  /* 0x0000000005007221 */ /* 0x000fe20000010100 */
[----:B------:R-:W-:Y:S01]  /*10b00*/  MUFU.EX2 R174, R174 ;  /* 0x000000ae00ae7308 */ /* 0x000fe20000000800 */
[----:B--2---:R-:W-:Y:S01]  /*10b10*/  FMNMX.FTZ R3, R4, R3, !PT ;  /* 0x0000000304037209 */ /* 0x004fe20007810000 */
[--C-:B------:R-:W-:Y:S01]  /*10b20*/  FFMA.FTZ R186, R186, UR4, -R184.reuse ;  /* 0x00000004baba7c23 */ /* 0x100fe200080108b8 */
[----:B------:R-:W-:Y:S01]  /*10b30*/  FMUL.FTZ R6, R0, UR4 ;  /* 0x0000000400067c20 */ /* 0x000fe20008410000 */
[--C-:B------:R-:W-:Y:S01]  /*10b40*/  FFMA.FTZ R189, R189, UR4, -R184.reuse ;  /* 0x00000004bdbd7c23 */ /* 0x100fe200080108b8 */
[C---:B------:R-:W-:Y:S01]  /*10b50*/  FSETP.NEU.FTZ.AND P0, PT, R3.reuse, -INF , PT ;  /* 0xff8000000300780b */ /* 0x040fe20003f1d000 */
[----:B------:R-:W-:Y:S01]  /*10b60*/  FMUL.FTZ R181, R3, UR4 ;  /* 0x0000000403b57c20 */ /* 0x000fe20008410000 */
[--C-:B------:R-:W-:Y:S03]  /*10b70*/  FFMA.FTZ R191, R191, UR4, -R184.reuse ;  /* 0x00000004bfbf7c23 */ /* 0x100fe600080108b8 */
[----:B------:R-:W1:Y:S01]  /*10b80*/  MUFU.EX2 R177, R177 ;  /* 0x000000b100b17308 */ /* 0x000e620000000800 */
[----:B------:R-:W-:Y:S01]  /*10b90*/  FSEL R5, R3, RZ, P0 ;  /* 0x000000ff03057208 */ /* 0x000fe20000000000 */
[--C-:B------:R-:W-:Y:S01]  /*10ba0*/  FFMA.FTZ R199, R199, UR4, -R184.reuse ;  /* 0x00000004c7c77c23 */ /* 0x100fe200080108b8 */
[----:B------:R-:W-:Y:S01]  /*10bb0*/  FSEL R181, R181, RZ, P0 ;  /* 0x000000ffb5b57208 */ /* 0x000fe20000000000 */
[--C-:B------:R-:W-:Y:S01]  /*10bc0*/  FFMA.FTZ R201, R201, UR4, -R184.reuse ;  /* 0x00000004c9c97c23 */ /* 0x100fe200080108b8 */
[----:B------:R-:W-:Y:S01]  /*10bd0*/  FFMA.FTZ R197, R197, UR4, -R184 ;  /* 0x00000004c5c57c23 */ /* 0x000fe200080108b8 */
[----:B------:R-:W-:Y:S01]  /*10be0*/  FADD.FTZ R0, -R5, R2 ;  /* 0x0000000205007221 */ /* 0x000fe20000010100 */
[--C-:B------:R-:W-:Y:S01]  /*10bf0*/  FFMA.FTZ R187, R187, UR4, -R184.reuse ;  /* 0x00000004bbbb7c23 */ /* 0x100fe200080108b8 */
[--C-:B------:R-:W-:Y:S01]  /*10c00*/  FFMA.FTZ R167, R166, UR4, -R181.reuse ;  /* 0x00000004a6a77c23 */ /* 0x100fe200080108b5 */
[--C-:B------:R-:W-:Y:S01]  /*10c10*/  FFMA.FTZ R175, R10, UR4, -R181.reuse ;  /* 0x000000040aaf7c23 */ /* 0x100fe200080108b5 */
[--C-:B------:R-:W-:Y:S01]  /*10c20*/  FFMA.FTZ R179, R168, UR4, -R181.reuse ;  /* 0x00000004a8b37c23 */ /* 0x100fe200080108b5 */
[--C-:B------:R-:W-:Y:S01]  /*10c30*/  FFMA.FTZ R166, R170, UR4, -R181.reuse ;  /* 0x00000004aaa67c23 */ /* 0x100fe200080108b5 */
[----:B------:R-:W-:Y:S01]  /*10c40*/  FMUL.FTZ R8, R0, UR4 ;  /* 0x0000000400087c20 */ /* 0x000fe20008410000 */
[----:B------:R-:W2:Y:S01]  /*10c50*/  MUFU.EX2 R2, R6 ;  /* 0x0000000600027308 */ /* 0x000ea20000000800 */
[--C-:B------:R-:W-:Y:S01]  /*10c60*/  FFMA.FTZ R183, R183, UR4, -R184.reuse ;  /* 0x00000004b7b77c23 */ /* 0x100fe200080108b8 */
[--C-:B------:R-:W-:Y:S01]  /*10c70*/  FFMA.FTZ R195, R202, UR4, -R181.reuse ;  /* 0x00000004cac37c23 */ /* 0x100fe200080108b5 */
[--C-:B------:R-:W-:Y:S01]  /*10c80*/  FFMA.FTZ R202, R203, UR4, -R184.reuse ;  /* 0x00000004cbca7c23 */ /* 0x100fe200080108b8 */
[----:B-1----:R-:W-:Y:S01]  /*10c90*/  F2FP.F16.F32.PACK_AB R168, R174, R177 ;  /* 0x000000b1aea8723e */ /* 0x002fe200000000ff */
[--C-:B------:R-:W-:Y:S01]  /*10ca0*/  FFMA.FTZ R200, R200, UR4, -R181.reuse ;  /* 0x00000004c8c87c23 */ /* 0x100fe200080108b5 */
[--C-:B------:R-:W-:Y:S01]  /*10cb0*/  FFMA.FTZ R203, R198, UR4, -R181.reuse ;  /* 0x00000004c6cb7c23 */ /* 0x100fe200080108b5 */
[--C-:B------:R-:W-:Y:S03]  /*10cc0*/  FFMA.FTZ R198, R185, UR4, -R184.reuse ;  /* 0x00000004b9c67c23 */ /* 0x100fe600080108b8 */
[----:B------:R-:W1:Y:S01]  /*10cd0*/  MUFU.EX2 R0, R8 ;  /* 0x0000000800007308 */ /* 0x000e620000000800 */
[----:B------:R-:W-:Y:S01]  /*10ce0*/  FFMA.FTZ R184, R182, UR4, -R184 ;  /* 0x00000004b6b87c23 */ /* 0x000fe200080108b8 */
[--C-:B------:R-:W-:Y:S01]  /*10cf0*/  FFMA.FTZ R185, R176, UR4, -R181.reuse ;  /* 0x00000004b0b97c23 */ /* 0x100fe200080108b5 */
[----:B------:R-:W3:Y:S01]  /*10d00*/  LDL.LU R182, [R1+0x14] ;  /* 0x0000140001b67983 */ /* 0x000ee20000300800 */
[--C-:B------:R-:W-:Y:S01]  /*10d10*/  FFMA.FTZ R176, R178, UR4, -R181.reuse ;  /* 0x00000004b2b07c23 */ /* 0x100fe200080108b5 */
[--C-:B------:R-:W-:Y:S01]  /*10d20*/  FFMA.FTZ R196, R196, UR4, -R181.reuse ;  /* 0x00000004c4c47c23 */ /* 0x100fe200080108b5 */
[--C-:B------:R-:W-:Y:S01]  /*10d30*/  FFMA.FTZ R194, R194, UR4, -R181.reuse ;  /* 0x00000004c2c27c23 */ /* 0x100fe200080108b5 */
[----:B------:R-:W4:Y:S03]  /*10d40*/  LDL.LU R178, [R1+0x28] ;  /* 0x0000280001b27983 */ /* 0x000f260000300800 */
        /* <DEDUP_REMOVED lines=9> */
[C---:B-1----:R-:W-:Y:S01]  /*10de0*/  FMUL.FTZ R6, R0.reuse, R162 ;  /* 0x000000a200067220 */ /* 0x042fe20000410000 */
[----:B------:R-:W-:Y:S01]  /*10df0*/  FMUL.FTZ R7, R0, R163 ;  /* 0x000000a300077220 */ /* 0x000fe20000410000 */
[----:B------:R-:W-:Y:S01]  /*10e00*/  FMUL.FTZ R8, R2, R156 ;  /* 0x0000009c02087220 */ /* 0x000fe20000410000 */
[C---:B------:R-:W-:Y:S01]  /*10e10*/  FMUL.FTZ R10, R0.reuse, R158 ;  /* 0x0000009e000a7220 */ /* 0x040fe20000410000 */
[C---:B------:R-:W-:Y:S01]  /*10e20*/  FMUL.FTZ R11, R0.reuse, R159 ;  /* 0x0000009f000b7220 */ /* 0x040fe20000410000 */
[----:B------:R-:W1:Y:S01]  /*10e30*/  LDSM.16.MT88.4 R160, [R220+0x10000] ;  /* 0x01000000dca0783b */ /* 0x000e620000004200 */
[C---:B------:R-:W-:Y:S03]  /*10e40*/  FMUL.FTZ R14, R0.reuse, R154 ;  /* 0x0000009a000e7220 */ /* 0x040fe60000410000 */
[----:B------:R-:W-:Y:S01]  /*10e50*/  MUFU.EX2 R179, R179 ;  /* 0x000000b300b37308 */ /* 0x000fe20000000800 */
[C---:B------:R-:W-:Y:S01]  /*10e60*/  FMUL.FTZ R15, R0.reuse, R155 ;  /* 0x0000009b000f7220 */ /* 0x040fe20000410000 */
[C---:B------:R-:W-:Y:S01]  /*10e70*/  FMUL.FTZ R22, R0.reuse, R146 ;  /* 0x0000009200167220 */ /* 0x040fe20000410000 */
[----:B------:R-:W-:Y:S01]  /*10e80*/  FMUL.FTZ R23, R0, R147 ;  /* 0x0000009300177220 */ /* 0x000fe20000410000 */
[C---:B------:R-:W-:Y:S01]  /*10e90*/  FMUL.FTZ R28, R2.reuse, R136 ;  /* 0x00000088021c7220 */ /* 0x040fe20000410000 */
[----:B------:R-:W-:Y:S01]  /*10ea0*/  FMUL.FTZ R29, R2, R137 ;  /* 0x00000089021d7220 */ /* 0x000fe20000410000 */
[----:B------:R-:W5:Y:S01]  /*10eb0*/  LDSM.16.MT88.4 R152, [R224+0x12000] ;  /* 0x01200000e098783b */ /* 0x000f620000004200 */
[----:B------:R-:W-:Y:S03]  /*10ec0*/  FMUL.FTZ R30, R0, R138 ;  /* 0x0000008a001e7220 */ /* 0x000fe60000410000 */
[----:B------:R-:W1:Y:S01]  /*10ed0*/  MUFU.EX2 R167, R167 ;  /* 0x000000a700a77308 */ /* 0x000e620000000800 */
[----:B--2---:R-:W-:Y:S01]  /*10ee0*/  F2FP.F16.F32.PACK_AB R170, R172, R173 ;  /* 0x000000adacaa723e */ /* 0x004fe200000000ff */
[----:B------:R-:W-:Y:S01]  /*10ef0*/  FMUL.FTZ R31, R0, R139 ;  /* 0x0000008b001f7220 */ /* 0x000fe20000410000 */
[C---:B------:R-:W-:Y:S01]  /*10f00*/  FMUL.FTZ R36, R2.reuse, R36 ;  /* 0x0000002402247220 */ /* 0x040fe20000410000 */
[----:B------:R-:W-:Y:S01]  /*10f10*/  FMUL.FTZ R37, R2, R37 ;  /* 0x0000002502257220 */ /* 0x000fe20000410000 */
[C---:B------:R-:W-:Y:S01]  /*10f20*/  FMUL.FTZ R38, R0.reuse, R38 ;  /* 0x0000002600267220 */ /* 0x040fe20000410000 */
[----:B------:R-:W2:Y:S01]  /*10f30*/  LDSM.16.MT88.4 R144, [R222+0x12000] ;  /* 0x01200000de90783b */ /* 0x000ea20000004200 */
[----:B------:R-:W-:Y:S03]  /*10f40*/  FMUL.FTZ R39, R0, R39 ;  /* 0x0000002700277220 */ /* 0x000fe60000410000 */
[----:B------:R-:W-:Y:S01]  /*10f50*/  MUFU.EX2 R166, R166 ;  /* 0x000000a600a67308 */ /* 0x000fe20000000800 */
[C---:B------:R-:W-:Y:S01]  /*10f60*/  FMUL.FTZ R40, R2.reuse, R40 ;  /* 0x0000002802287220 */ /* 0x040fe20000410000 */
[C---:B------:R-:W-:Y:S01]  /*10f70*/  FMUL.FTZ R41, R2.reuse, R41 ;  /* 0x0000002902297220 */ /* 0x040fe20000410000 */
[C---:B------:R-:W-:Y:S01]  /*10f80*/  FMUL.FTZ R44, R2.reuse, R44 ;  /* 0x0000002c022c7220 */ /* 0x040fe20000410000 */
[----:B------:R-:W-:Y:S01]  /*10f90*/  FMUL.FTZ R45, R2, R45 ;  /* 0x0000002d022d7220 */ /* 0x000fe20000410000 */
[C---:B------:R-:W-:Y:S01]  /*10fa0*/  FMUL.FTZ R46, R0.reuse, R46 ;  /* 0x0000002e002e7220 */ /* 0x040fe20000410000 */
[----:B------:R-:W2:Y:S01]  /*10fb0*/  LDSM.16.MT88.4 R136, [R221+0x12000] ;  /* 0x01200000dd88783b */ /* 0x000ea20000004200 */
[----:B------:R-:W-:Y:S03]  /*10fc0*/  FMUL.FTZ R47, R0, R47 ;  /* 0x0000002f002f7220 */ /* 0x000fe60000410000 */
[----:B------:R-:W5:Y:S01]  /*10fd0*/  MUFU.EX2 R175, R175 ;  /* 0x000000af00af7308 */ /* 0x000f620000000800 */
[----:B-1----:R-:W-:Y:S01]  /*10fe0*/  F2FP.F16.F32.PACK_AB R169, R167, R179 ;  /* 0x000000b3a7a9723e */ /* 0x002fe200000000ff */
[C---:B------:R-:W-:Y:S01]  /*10ff0*/  FMUL.FTZ R48, R2.reuse, R48 ;  /* 0x0000003002307220 */ /* 0x040fe20000410000 */
[----:B------:R-:W-:Y:S01]  /*11000*/  FMUL.FTZ R49, R2, R49 ;  /* 0x0000003102317220 */ /* 0x000fe20000410000 */
[C---:B------:R-:W-:Y:S01]  /*11010*/  FMUL.FTZ R50, R0.reuse, R50 ;  /* 0x0000003200327220 */ /* 0x040fe20000410000 */
[----:B------:R-:W-:Y:S01]  /*11020*/  FMUL.FTZ R51, R0, R51 ;  /* 0x0000003300337220 */ /* 0x000fe20000410000 */
[----:B------:R-:W-:Y:S01]  /*11030*/  LDSM.16.MT88.4 R156, [R224+0x11800] ;  /* 0x01180000e09c783b */ /* 0x000fe20000004200 */
        /* <DEDUP_REMOVED lines=10> */
[----:B-----5:R-:W-:Y:S01]  /*110e0*/  F2FP.F16.F32.PACK_AB R171, R175, R166 ;  /* 0x000000a6afab723e */ /* 0x020fe200000000ff */
[C---:B------:R-:W-:Y:S01]  /*110f0*/  FMUL.FTZ R62, R0.reuse, R62 ;  /* 0x0000003e003e7220 */ /* 0x040fe20000410000 */
[----:B------:R-:W-:Y:S01]  /*11100*/  FMUL.FTZ R63, R0, R63 ;  /* 0x0000003f003f7220 */ /* 0x000fe20000410000 */
[C---:B------:R-:W-:Y:S01]  /*11110*/  FMUL.FTZ R64, R2.reuse, R64 ;  /* 0x0000004002407220 */ /* 0x040fe20000410000 */
[----:B------:R-:W-:Y:S01]  /*11120*/  FMUL.FTZ R65, R2, R65 ;  /* 0x0000004102417220 */ /* 0x000fe20000410000 */
[C---:B------:R-:W-:Y:S01]  /*11130*/  FMUL.FTZ R66, R0.reuse, R66 ;  /* 0x0000004200427220 */ /* 0x040fe20000410000 */
[----:B------:R-:W-:Y:S01]  /*11140*/  FMUL.FTZ R67, R0, R67 ;  /* 0x0000004300437220 */ /* 0x000fe20000410000 */
[C---:B------:R-:W-:Y:S01]  /*11150*/  HMMA.16816.F32 R4, R168.reuse, R16, R4 ;  /* 0x00000010a804723c */ /* 0x040fe20000001804 */
[----:B------:R-:W-:Y:S01]  /*11160*/  MUFU.EX2 R202, R202 ;  /* 0x000000ca00ca7308 */ /* 0x000fe20000000800 */
[----:B------:R-:W-:Y:S03]  /*11170*/  PLOP3.LUT P0, PT, PT, PT, UP0, 0x80, 0x0 ;  /* 0x000000000000781c */ /* 0x000fe60003f0f008 */
[C---:B------:R-:W-:Y:S01]  /*11180*/  FMUL.FTZ R68, R2.reuse, R68 ;  /* 0x0000004402447220 */ /* 0x040fe20000410000 */
[C---:B------:R-:W-:Y:S05]  /*11190*/  HMMA.16816.F32 R8, R168.reuse, R18, R8 ;  /* 0x00000012a808723c */ /* 0x040fea0000001808 */
[----:B------:R-:W-:Y:S01]  /*111a0*/  MUFU.EX2 R199, R199 ;  /* 0x000000c700c77308 */ /* 0x000fe20000000800 */
[C---:B------:R-:W-:Y:S01]  /*111b0*/  FMUL.FTZ R16, R2.reuse, R148 ;  /* 0x0000009402107220 */ /* 0x040fe20000410000 */
[C---:B------:R-:W-:Y:S04]  /*111c0*/  HMMA.16816.F32 R12, R168.reuse, R24, R12 ;  /* 0x00000018a80c723c */ /* 0x040fe8000000180c */
[----:B------:R-:W-:Y:S01]  /*111d0*/  FMUL.FTZ R17, R2, R149 ;  /* 0x0000009502117220 */ /* 0x000fe20000410000 */
[C---:B------:R-:W-:Y:S01]  /*111e0*/  FMUL.FTZ R18, R0.reuse, R150 ;  /* 0x0000009600127220 */ /* 0x040fe20000410000 */
[----:B------:R-:W-:Y:S01]  /*111f0*/  FMUL.FTZ R19, R0, R151 ;  /* 0x0000009700137220 */ /* 0x000fe20000410000 */
[C---:B------:R-:W-:Y:S01]  /*11200*/  FMUL.FTZ R24, R2.reuse, R140 ;  /* 0x0000008c02187220 */ /* 0x040fe20000410000 */
[----:B------:R-:W-:Y:S01]  /*11210*/  LDSM.16.MT88.4 R148, [R220+0x10800] ;  /* 0x01080000dc94783b */ /* 0x000fe20000004200 */
[----:B------:R-:W-:Y:S02]  /*11220*/  MUFU.EX2 R201, R201 ;  /* 0x000000c900c97308 */ /* 0x000fe40000000800 */
[C---:B------:R-:W-:Y:S01]  /*11230*/  FMUL.FTZ R25, R2.reuse, R141 ;  /* 0x0000008d02197220 */ /* 0x040fe20000410000 */
[----:B------:R-:W-:Y:S01]  /*11240*/  FMUL.FTZ R69, R2, R69 ;  /* 0x0000004502457220 */ /* 0x000fe20000410000 */
[C---:B------:R-:W-:Y:S01]  /*11250*/  FMUL.FTZ R70, R0.reuse, R70 ;  /* 0x0000004600467220 */ /* 0x040fe20000410000 */
[C---:B------:R-:W-:Y:S03]  /*11260*/  HMMA.16816.F32 R16, R168.reuse, R26, R16 ;  /* 0x0000001aa810723c */ /* 0x040fe60000001810 */
[----:B------:R-:W-:Y:S01]  /*11270*/  FMUL.FTZ R71, R0, R71 ;  /* 0x0000004700477220 */ /* 0x000fe20000410000 */
[C---:B------:R-:W-:Y:S01]  /*11280*/  FMUL.FTZ R72, R2.reuse, R72 ;  /* 0x0000004802487220 */ /* 0x040fe20000410000 */
[----:B------:R-:W-:Y:S01]  /*11290*/  FMUL.FTZ R73, R2, R73 ;  /* 0x0000004902497220 */ /* 0x000fe20000410000 */
[C---:B------:R-:W-:Y:S01]  /*112a0*/  HMMA.16816.F32 R20, R168.reuse, R32, R20 ;  /* 0x00000020a814723c */ /* 0x040fe20000001814 */
[----:B------:R-:W-:Y:S04]  /*112b0*/  MUFU.EX2 R197, R197 ;  /* 0x000000c500c57308 */ /* 0x000fe80000000800 */
[C---:B------:R-:W-:Y:S01]  /*112c0*/  FMUL.FTZ R26, R0.reuse, R142 ;  /* 0x0000008e001a7220 */ /* 0x040fe20000410000 */
[----:B------:R-:W-:Y:S01]  /*112d0*/  FMUL.FTZ R27, R0, R143 ;  /* 0x0000008f001b7220 */ /* 0x000fe20000410000 */
[C---:B------:R-:W-:Y:S01]  /*112e0*/  FMUL.FTZ R32, R2.reuse, R132 ;  /* 0x0000008402207220 */ /* 0x040fe20000410000 */
[----:B------:R-:W-:Y:S03]  /*112f0*/  LDSM.16.MT88.4 R140, [R224+0x14000] ;  /* 0x01400000e08c783b */ /* 0x000fe60000004200 */
[----:B------:R-:W-:Y:S01]  /*11300*/  MUFU.EX2 R200, R200 ;  /* 0x000000c800c87308 */ /* 0x000fe20000000800 */
        /* <DEDUP_REMOVED lines=9> */
[C---:B------:R-:W-:Y:S01]  /*113a0*/  FMUL.FTZ R35, R0.reuse, R135 ;  /* 0x0000008700237220 */ /* 0x040fe20000410000 */
[C---:B------:R-:W-:Y:S01]  /*113b0*/  FMUL.FTZ R78, R0.reuse, R78 ;  /* 0x0000004e004e7220 */ /* 0x040fe20000410000 */
[----:B------:R-:W1:Y:S03]  /*113c0*/  LDSM.16.MT88.4 R132, [R220+0x12000] ;  /* 0x01200000dc84783b */ /* 0x000e660000004200 */
[----:B------:R-:W-:Y:S01]  /*113d0*/  MUFU.EX2 R196, R196 ;  /* 0x000000c400c47308 */ /* 0x000fe20000000800 */
[----:B------:R-:W-:Y:S01]  /*113e0*/  FMUL.FTZ R79, R0, R79 ;  /* 0x0000004f004f7220 */ /* 0x000fe20000410000 */
[----:B------:R-:W-:Y:S01]  /*113f0*/  FMUL.FTZ R80, R2, R80 ;  /* 0x0000005002507220 */ /* 0x000fe20000410000 */
[C---:B------:R-:W-:Y:S03]  /*11400*/  HMMA.16816.F32 R32, R168.reuse, R162, R32 ;  /* 0x000000a2a820723c */ /* 0x040fe60000001820 */
[C---:B------:R-:W-:Y:S01]  /*11410*/  FMUL.FTZ R42, R0.reuse, R42 ;  /* 0x0000002a002a7220 */ /* 0x040fe20000410000 */
[----:B------:R-:W-:Y:S01]  /*11420*/  FMUL.FTZ R43, R0, R43 ;  /* 0x0000002b002b7220 */ /* 0x000fe20000410000 */
[----:B------:R-:W-:Y:S01]  /*11430*/  FMUL.FTZ R81, R2, R81 ;  /* 0x0000005102517220 */ /* 0x000fe20000410000 */
[C---:B------:R-:W-:Y:S01]  /*11440*/  HMMA.16816.F32 R36, R168.reuse, R152, R36 ;  /* 0x00000098a824723c */ /* 0x040fe20000001824 */
[----:B------:R-:W-:Y:S04]  /*11450*/  MUFU.EX2 R194, R194 ;  /* 0x000000c200c27308 */ /* 0x000fe80000000800 */
[C---:B------:R-:W-:Y:S01]  /*11460*/  FMUL.FTZ R82, R0.reuse, R82 ;  /* 0x0000005200527220 */ /* 0x040fe20000410000 */
[C---:B------:R-:W-:Y:S05]  /*11470*/  HMMA.16816.F32 R40, R168.reuse, R154, R40 ;  /* 0x0000009aa828723c */ /* 0x040fea0000001828 */
[----:B------:R-:W-:Y:S01]  /*11480*/  MUFU.EX2 R184, R184 ;  /* 0x000000b800b87308 */ /* 0x000fe20000000800 */
[----:B------:R-:W-:Y:S01]  /*11490*/  FMUL.FTZ R83, R0, R83 ;  /* 0x0000005300537220 */ /* 0x000fe20000410000 */
[C---:B--2---:R-:W-:Y:S04]  /*114a0*/  HMMA.16816.F32 R44, R168.reuse, R144, R44 ;  /* 0x00000090a82c723c */ /* 0x044fe8000000182c */
[C---:B------:R-:W-:Y:S02]  /*114b0*/  FMUL.FTZ R84, R2.reuse, R84 ;  /* 0x0000005402547220 */ /* 0x040fe40000410000 */
[C---:B------:R-:W-:Y:S01]  /*114c0*/  HMMA.16816.F32 R48, R168.reuse, R146, R48 ;  /* 0x00000092a830723c */ /* 0x040fe20000001830 */
[----:B------:R-:W2:Y:S01]  /*114d0*/  LDSM.16.MT88.4 R144, [R222+0x14000] ;  /* 0x01400000de90783b */ /* 0x000ea20000004200 */
[----:B------:R-:W-:Y:S03]  /*114e0*/  MUFU.EX2 R186, R186 ;  /* 0x000000ba00ba7308 */ /* 0x000fe60000000800 */
[----:B------:R-:W-:Y:S01]  /*114f0*/  FMUL.FTZ R85, R2, R85 ;  /* 0x0000005502557220 */ /* 0x000fe20000410000 */
[C---:B------:R-:W-:Y:S06]  /*11500*/  HMMA.16816.F32 R52, R168.reuse, R136, R52 ;  /* 0x00000088a834723c */ /* 0x040fec0000001834 */
[----:B------:R-:W5:Y:S01]  /*11510*/  MUFU.EX2 R189, R189 ;  /* 0x000000bd00bd7308 */ /* 0x000f620000000800 */
[C---:B------:R-:W-:Y:S01]  /*11520*/  FMUL.FTZ R86, R0.reuse, R86 ;  /* 0x0000005600567220 */ /* 0x040fe20000410000 */
[C---:B------:R-:W-:Y:S01]  /*11530*/  HMMA.16816.F32 R56, R168.reuse, R138, R56 ;  /* 0x0000008aa838723c */ /* 0x040fe20000001838 */
[----:B------:R-:W5:Y:S02]  /*11540*/  LDSM.16.MT88.4 R136, [R221+0x14000] ;  /* 0x01400000dd88783b */ /* 0x000f640000004200 */
[----:B------:R-:W-:Y:S03]  /*11550*/  FMUL.FTZ R87, R0, R87 ;  /* 0x0000005700577220 */ /* 0x000fe60000410000 */
[C---:B-1----:R-:W-:Y:S02]  /*11560*/  HMMA.16816.F32 R60, R168.reuse, R132, R60 ;  /* 0x00000084a83c723c */ /* 0x042fe4000000183c */
[----:B------:R-:W-:Y:S03]  /*11570*/  MUFU.EX2 R188, R188 ;  /* 0x000000bc00bc7308 */ /* 0x000fe60000000800 */
[C---:B------:R-:W-:Y:S01]  /*11580*/  FMUL.FTZ R88, R2.reuse, R88 ;  /* 0x0000005802587220 */ /* 0x040fe20000410000 */
[C---:B------:R-:W-:Y:S01]  /*11590*/  HMMA.16816.F32 R64, R168.reuse, R134, R64 ;  /* 0x00000086a840723c */ /* 0x040fe20000001840 */
[----:B------:R-:W1:Y:S05]  /*115a0*/  LDSM.16.MT88.4 R132, [R220+0x14000] ;  /* 0x01400000dc84783b */ /* 0x000e6a0000004200 */
[----:B------:R-:W-:Y:S01]  /*115b0*/  MUFU.EX2 R191, R191 ;  /* 0x000000bf00bf7308 */ /* 0x000fe20000000800 */
[----:B------:R-:W-:Y:S01]  /*115c0*/  FMUL.FTZ R89, R2, R89 ;  /* 0x0000005902597220 */ /* 0x000fe20000410000 */
[C---:B------:R-:W-:Y:S03]  /*115d0*/  HMMA.16816.F32 R68, R168.reuse, R140, R68 ;  /* 0x0000008ca844723c */ /* 0x040fe60000001844 */
[C---:B------:R-:W-:Y:S03]  /*115e0*/  FMUL.FTZ R90, R0.reuse, R90 ;  /* 0x0000005a005a7220 */ /* 0x040fe60000410000 */
[C---:B------:R-:W-:Y:S01]  /*115f0*/  HMMA.16816.F32 R72, R168.reuse, R142, R72 ;  /* 0x0000008ea848723c */ /* 0x040fe20000001848 */
[----:B------:R-:W1:Y:S01]  /*11600*/  LDSM.16.MT88.4 R140, [R224+0x16000] ;  /* 0x01600000e08c783b */ /* 0x000e620000004200 */
[----:B------:R-:W-:Y:S03]  /*11610*/  MUFU.EX2 R195, R195 ;  /* 0x000000c300c37308 */ /* 0x000fe60000000800 */
[----:B------:R-:W-:Y:S01]  /*11620*/  FMUL.FTZ R91, R0, R91 ;  /* 0x0000005b005b7220 */ /* 0x000fe20000410000 */
[C---:B--2---:R-:W-:Y:S06]  /*11630*/  HMMA.16816.F32 R76, R168.reuse, R144, R76 ;  /* 0x00000090a84c723c */ /* 0x044fec000000184c */
[----:B------:R-:W-:Y:S01]  /*11640*/  MUFU.EX2 R187, R187 ;  /* 0x000000bb00bb7308 */ /* 0x000fe20000000800 */
[C---:B------:R-:W-:Y:S01]  /*11650*/  FMUL.FTZ R92, R2.reuse, R92 ;  /* 0x0000005c025c7220 */ /* 0x040fe20000410000 */
[C---:B------:R-:W-:Y:S01]  /*11660*/  HMMA.16816.F32 R80, R168.reuse, R146, R80 ;  /* 0x00000092a850723c */ /* 0x040fe20000001850 */
[----:B------:R-:W-:Y:S02]  /*11670*/  LDSM.16.MT88.4 R144, [R221+0x16000] ;  /* 0x01600000dd90783b */ /* 0x000fe40000004200 */
[----:B------:R-:W-:Y:S03]  /*11680*/  FMUL.FTZ R93, R2, R93 ;  /* 0x0000005d025d7220 */ /* 0x000fe60000410000 */
[C---:B-----5:R-:W-:Y:S02]  /*11690*/  HMMA.16816.F32 R84, R168.reuse, R136, R84 ;  /* 0x00000088a854723c */ /* 0x060fe40000001854 */
[----:B------:R-:W-:Y:S03]  /*116a0*/  MUFU.EX2 R198, R198 ;  /* 0x000000c600c67308 */ /* 0x000fe60000000800 */
[C---:B------:R-:W-:Y:S01]  /*116b0*/  FMUL.FTZ R94, R0.reuse, R94 ;  /* 0x0000005e005e7220 */ /* 0x040fe20000410000 */
[C---:B------:R-:W-:Y:S01]  /*116c0*/  HMMA.16816.F32 R88, R168.reuse, R138, R88 ;  /* 0x0000008aa858723c */ /* 0x040fe20000001858 */
[----:B------:R-:W2:Y:S05]  /*116d0*/  LDSM.16.MT88.4 R136, [R222+0x16000] ;  /* 0x01600000de88783b */ /* 0x000eaa0000004200 */
[----:B------:R-:W-:Y:S01]  /*116e0*/  MUFU.EX2 R183, R183 ;  /* 0x000000b700b77308 */ /* 0x000fe20000000800 */
[----:B------:R-:W-:Y:S01]  /*116f0*/  FMUL.FTZ R95, R0, R95 ;  /* 0x0000005f005f7220 */ /* 0x000fe20000410000 */
[C---:B------:R-:W-:Y:S03]  /*11700*/  FMUL.FTZ R96, R2.reuse, R96 ;  /* 0x0000006002607220 */ /* 0x040fe60000410000 */
[----:B------:R-:W-:Y:S01]  /*11710*/  FMUL.FTZ R97, R2, R97 ;  /* 0x0000006102617220 */ /* 0x000fe20000410000 */
[C---:B------:R-:W-:Y:S01]  /*11720*/  FMUL.FTZ R98, R0.reuse, R98 ;  /* 0x0000006200627220 */ /* 0x040fe20000410000 */
[----:B------:R-:W-:Y:S01]  /*11730*/  FMUL.FTZ R99, R0, R99 ;  /* 0x0000006300637220 */ /* 0x000fe20000410000 */
[C---:B-1----:R-:W-:Y:S02]  /*11740*/  HMMA.16816.F32 R92, R168.reuse, R132, R92 ;  /* 0x00000084a85c723c */ /* 0x042fe4000000185c */
[----:B------:R-:W-:Y:S01]  /*11750*/  MUFU.EX2 R185, R185 ;  /* 0x000000b900b97308 */ /* 0x000fe20000000800 */
[C---:B------:R-:W-:Y:S01]  /*11760*/  FMUL.FTZ R100, R2.reuse, R100 ;  /* 0x0000006402647220 */ /* 0x040fe20000410000 */
[----:B------:R-:W-:Y:S01]  /*11770*/  FMUL.FTZ R101, R2, R101 ;  /* 0x0000006502657220 */ /* 0x000fe20000410000 */
[C---:B------:R-:W-:Y:S01]  /*11780*/  FMUL.FTZ R102, R0.reuse, R102 ;  /* 0x0000006600667220 */ /* 0x040fe20000410000 */
[C---:B------:R-:W-:Y:S01]  /*11790*/  HMMA.16816.F32 R96, R168.reuse, R134, R96 ;  /* 0x00000086a860723c */ /* 0x040fe20000001860 */
[----:B------:R-:W1:Y:S05]  /*117a0*/  LDSM.16.MT88.4 R132, [R220+0x16000] ;  /* 0x01600000dc84783b */ /* 0x000e6a0000004200 */
[----:B------:R-:W-:Y:S01]  /*117b0*/  MUFU.EX2 R176, R176 ;  /* 0x000000b000b07308 */ /* 0x000fe20000000800 */
[----:B------:R-:W-:Y:S01]  /*117c0*/  FMUL.FTZ R103, R0, R103 ;  /* 0x0000006700677220 */ /* 0x000fe20000410000 */
[C---:B------:R-:W-:Y:S03]  /*117d0*/  FMUL.FTZ R104, R2.reuse, R104 ;  /* 0x0000006802687220 */ /* 0x040fe60000410000 */
[----:B------:R-:W-:Y:S01]  /*117e0*/  FMUL.FTZ R105, R2, R105 ;  /* 0x0000006902697220 */ /* 0x000fe20000410000 */
[C---:B------:R-:W-:Y:S01]  /*117f0*/  FMUL.FTZ R106, R0.reuse, R106 ;  /* 0x0000006a006a7220 */ /* 0x040fe20000410000 */
[----:B------:R-:W-:Y:S01]  /*11800*/  FMUL.FTZ R107, R0, R107 ;  /* 0x0000006b006b7220 */ /* 0x000fe20000410000 */
[C---:B------:R-:W-:Y:S03]  /*11810*/  HMMA.16816.F32 R100, R168.reuse, R140, R100 ;  /* 0x0000008ca864723c */ /* 0x040fe60000001864 */
        /* <DEDUP_REMOVED lines=21> */
[C---:B------:R-:W-:Y:S03]  /*11970*/  HMMA.16816.F32 R116, R168.reuse, R144, R116 ;  /* 0x00000090a874723c */ /* 0x040fe60000001874 */
[--C-:B------:R-:W-:Y:S01]  /*11980*/  FFMA.FTZ R190, R190, UR4, -R181.reuse ;  /* 0x00000004bebe7c23 */ /* 0x100fe200080108b5 */
[--C-:B------:R-:W-:Y:S01]  /*11990*/  FFMA.FTZ R193, R193, UR4, -R181.reuse ;  /* 0x00000004c1c17c23 */ /* 0x100fe200080108b5 */
[----:B------:R-:W-:Y:S01]  /*119a0*/  FFMA.FTZ R192, R192, UR4, -R181 ;  /* 0x00000004c0c07c23 */ /* 0x000fe200080108b5 */
[C---:B------:R-:W-:Y:S01]  /*119b0*/  HMMA.16816.F32 R120, R168.reuse, R146, R120 ;  /* 0x00000092a878723c */ /* 0x040fe20000001878 */
[----:B------:R-:W5:Y:S02]  /*119c0*/  LDSM.16.MT88.4 R144, [R221+0x10800] ;  /* 0x01080000dd90783b */ /* 0x000f640000004200 */
[----:B------:R-:W-:Y:S02]  /*119d0*/  MUFU.EX2 R190, R190 ;  /* 0x000000be00be7308 */ /* 0x000fe40000000800 */
[C---:B------:R-:W-:Y:S01]  /*119e0*/  FMUL.FTZ R124, R2.reuse, R124 ;  /* 0x0000007c027c7220 */ /* 0x040fe20000410000 */
[----:B------:R-:W-:Y:S01]  /*119f0*/  FMUL.FTZ R125, R2, R125 ;  /* 0x0000007d027d7220 */ /* 0x000fe20000410000 */
[C---:B------:R-:W-:Y:S01]  /*11a00*/  FMUL.FTZ R126, R0.reuse, R126 ;  /* 0x0000007e007e7220 */ /* 0x040fe20000410000 */
[----:B------:R-:W-:Y:S05]  /*11a10*/  FMUL.FTZ R127, R0, R127 ;  /* 0x0000007f007f7220 */ /* 0x000fea0000410000 */
[----:B------:R-:W3:Y:S01]  /*11a20*/  MUFU.EX2 R193, R193 ;  /* 0x000000c100c17308 */ /* 0x000ee20000000800 */
[C---:B------:R-:W-:Y:S01]  /*11a30*/  FMUL.FTZ R128, R2.reuse, R128 ;  /* 0x0000008002807220 */ /* 0x040fe20000410000 */
[----:B------:R-:W-:Y:S01]  /*11a40*/  FMUL.FTZ R129, R2, R129 ;  /* 0x0000008102817220 */ /* 0x000fe20000410000 */
[C---:B------:R-:W-:Y:S01]  /*11a50*/  FMUL.FTZ R130, R0.reuse, R130 ;  /* 0x0000008200827220 */ /* 0x040fe20000410000 */
[C---:B-1----:R-:W-:Y:S03]  /*11a60*/  HMMA.16816.F32 R124, R168.reuse, R132, R124 ;  /* 0x00000084a87c723c */ /* 0x042fe6000000187c */
[----:B------:R-:W-:Y:S03]  /*11a70*/  FMUL.FTZ R131, R0, R131 ;  /* 0x0000008300837220 */ /* 0x000fe60000410000 */
[----:B------:R-:W1:Y:S01]  /*11a80*/  MUFU.EX2 R192, R192 ;  /* 0x000000c000c07308 */ /* 0x000e620000000800 */
[----:B----4-:R-:W-:Y:S01]  /*11a90*/  FFMA.FTZ R177, R2, R178, R177 ;  /* 0x000000b202b17223 */ /* 0x010fe200000100b1 */
[--C-:B------:R-:W-:Y:S03]  /*11aa0*/  FFMA.FTZ R180, R180, UR4, -R181.reuse ;  /* 0x00000004b4b47c23 */ /* 0x100fe600080108b5 */
[----:B------:R-:W-:Y:S01]  /*11ab0*/  F2FP.F16.F32.PACK_AB R132, R189, R186 ;  /* 0x000000babd84723e */ /* 0x000fe200000000ff */
[----:B------:R-:W-:Y:S01]  /*11ac0*/  FFMA.FTZ R181, R165, UR4, -R181 ;  /* 0x00000004a5b57c23 */ /* 0x000fe200080108b5 */
[----:B------:R-:W-:Y:S03]  /*11ad0*/  HMMA.16816.F32 R128, R168, R134, R128 ;  /* 0x00000086a880723c */ /* 0x000fe60000001880 */
[----:B------:R-:W4:Y:S01]  /*11ae0*/  MUFU.EX2 R180, R180 ;  /* 0x000000b400b47308 */ /* 0x000f220000000800 */
[----:B---3--:R-:W-:Y:S01]  /*11af0*/  F2FP.F16.F32.PACK_AB R133, R193, R190 ;  /* 0x000000bec185723e */ /* 0x008fe200000000ff */
[----:B------:R-:W-:Y:S01]  /*11b00*/  FFMA.FTZ R179, R0, R182, R179 ;  /* 0x000000b600b37223 */ /* 0x000fe200000100b3 */
[----:B------:R-:W-:Y:S01]  /*11b10*/  FADD.FTZ R174, R174, R177 ;  /* 0x000000b1aeae7221 */ /* 0x000fe20000010000 */
[----:B------:R-:W-:Y:S04]  /*11b20*/  F2FP.F16.F32.PACK_AB R134, R191, R188 ;  /* 0x000000bcbf86723e */ /* 0x000fe800000000ff */
[----:B------:R-:W-:Y:S02]  /*11b30*/  FADD.FTZ R179, R167, R179 ;  /* 0x000000b3a7b37221 */ /* 0x000fe40000010000 */
[----:B------:R-:W3:Y:S01]  /*11b40*/  MUFU.EX2 R181, R181 ;  /* 0x000000b500b57308 */ /* 0x000ee20000000800 */
[----:B-1----:R-:W-:Y:S01]  /*11b50*/  F2FP.F16.F32.PACK_AB R135, R195, R192 ;  /* 0x000000c0c387723e */ /* 0x002fe200000000ff */
[----:B------:R-:W-:Y:S01]  /*11b60*/  FADD.FTZ R173, R173, R174 ;  /* 0x000000aeadad7221 */ /* 0x000fe20000010000 */
[----:B------:R-:W-:Y:S01]  /*11b70*/  F2FP.F16.F32.PACK_AB R168, R198, R187 ;  /* 0x000000bbc6a8723e */ /* 0x000fe200000000ff */
[----:B------:R-:W-:Y:S01]  /*11b80*/  FADD.FTZ R166, R166, R179 ;  /* 0x000000b3a6a67221 */ /* 0x000fe20000010000 */
[----:B------:R-:W-:Y:S01]  /*11b90*/  F2FP.F16.F32.PACK_AB R170, R184, R183 ;  /* 0x000000b7b8aa723e */ /* 0x000fe200000000ff */
[----:B------:R-:W-:Y:S02]  /*11ba0*/  FADD.FTZ R173, R172, R173 ;  /* 0x000000adacad7221 */ /* 0x000fe40000010000 */
[C---:B--2---:R-:W-:Y:S05]  /*11bb0*/  HMMA.16816.F32 R4, R132.reuse, R136, R4 ;  /* 0x000000888404723c */ /* 0x044fea0000001804 */
[----:B----4-:R-:W-:Y:S01]  /*11bc0*/  F2FP.F16.F32.PACK_AB R169, R185, R180 ;  /* 0x000000b4b9a9723e */ /* 0x010fe200000000ff */
[C---:B------:R-:W-:Y:S01]  /*11bd0*/  HMMA.16816.F32 R8, R132.reuse, R138, R8 ;  /* 0x0000008a8408723c */ /* 0x040fe20000001808 */
[----:B------:R-:W1:Y:S04]  /*11be0*/  LDSM.16.MT88.4 R136, [R224+0x12800] ;  /* 0x01280000e088783b */ /* 0x000e680000004200 */
[----:B---3--:R-:W-:Y:S01]  /*11bf0*/  F2FP.F16.F32.PACK_AB R171, R181, R176 ;  /* 0x000000b0b5ab723e */ /* 0x008fe200000000ff */
[C---:B------:R-:W-:Y:S05]  /*11c00*/  HMMA.16816.F32 R12, R132.reuse, R140, R12 ;  /* 0x0000008c840c723c */ /* 0x040fea000000180c */
[----:B------:R-:W-:Y:S01]  /*11c10*/  FADD.FTZ R186, R186, R173 ;  /* 0x000000adbaba7221 */ /* 0x000fe20000010000 */
[C---:B------:R-:W-:Y:S01]  /*11c20*/  HMMA.16816.F32 R16, R132.reuse, R142, R16 ;  /* 0x0000008e8410723c */ /* 0x040fe20000001810 */
[----:B------:R-:W2:Y:S04]  /*11c30*/  LDSM.16.MT88.4 R140, [R222+0x12800] ;  /* 0x01280000de8c783b */ /* 0x000ea80000004200 */
[----:B------:R-:W-:Y:S01]  /*11c40*/  FADD.FTZ R189, R189, R186 ;  /* 0x000000babdbd7221 */ /* 0x000fe20000010000 */
[C---:B-----5:R-:W-:Y:S05]  /*11c50*/  HMMA.16816.F32 R20, R132.reuse, R144, R20 ;  /* 0x000000908414723c */ /* 0x060fea0000001814 */
[----:B------:R-:W-:Y:S01]  /*11c60*/  FADD.FTZ R188, R188, R189 ;  /* 0x000000bdbcbc7221 */ /* 0x000fe20000010000 */
[C---:B------:R-:W-:Y:S01]  /*11c70*/  HMMA.16816.F32 R24, R132.reuse, R146, R24 ;  /* 0x000000928418723c */ /* 0x040fe20000001818 */
[----:B------:R-:W3:Y:S04]  /*11c80*/  LDSM.16.MT88.4 R144, [R221+0x12800] ;  /* 0x01280000dd90783b */ /* 0x000ee80000004200 */
[----:B------:R-:W-:Y:S01]  /*11c90*/  FADD.FTZ R191, R191, R188 ;  /* 0x000000bcbfbf7221 */ /* 0x000fe20000010000 */
[C---:B------:R-:W-:Y:S05]  /*11ca0*/  HMMA.16816.F32 R28, R132.reuse, R148, R28 ;  /* 0x00000094841c723c */ /* 0x040fea000000181c */
[----:B------:R-:W-:Y:S01]  /*11cb0*/  FADD.FTZ R175, R175, R166 ;  /* 0x000000a6afaf7221 */ /* 0x000fe20000010000 */
[C---:B------:R-:W-:Y:S01]  /*11cc0*/  HMMA.16816.F32 R32, R132.reuse, R150, R32 ;  /* 0x000000968420723c */ /* 0x040fe20000001820 */
[----:B------:R-:W4:Y:S04]  /*11cd0*/  LDSM.16.MT88.4 R148, [R220+0x12800] ;  /* 0x01280000dc94783b */ /* 0x000f280000004200 */
[----:B------:R-:W-:Y:S01]  /*11ce0*/  FADD.FTZ R190, R190, R175 ;  /* 0x000000afbebe7221 */ /* 0x000fe20000010000 */
        /* <DEDUP_REMOVED lines=37> */
[----:B------:R-:W-:Y:S01]  /*11f40*/  HMMA.16816.F32 R128, R132, R150, R128 ;  /* 0x000000968480723c */ /* 0x000fe20000001880 */
[----:B------:R-:W4:Y:S06]  /*11f50*/  LDSM.16.MT88.4 R148, [R220+0x11000] ;  /* 0x01100000dc94783b */ /* 0x000f2c0000004200 */
[----:B------:R-:W-:Y:S01]  /*11f60*/  F2FP.F16.F32.PACK_AB R132, R199, R202 ;  /* 0x000000cac784723e */ /* 0x000fe200000000ff */
[----:B------:R-:W-:Y:S03]  /*11f70*/  FADD.FTZ R202, R202, R191 ;  /* 0x000000bfcaca7221 */ /* 0x000fe60000010000 */
[----:B------:R-:W-:Y:S01]  /*11f80*/  F2FP.F16.F32.PACK_AB R134, R197, R201 ;  /* 0x000000c9c586723e */ /* 0x000fe200000000ff */
[----:B------:R-:W-:Y:S01]  /*11f90*/  FADD.FTZ R202, R199, R202 ;  /* 0x000000cac7ca7221 */ /* 0x000fe20000010000 */
[----:B------:R-:W-:Y:S01]  /*11fa0*/  F2FP.F16.F32.PACK_AB R133, R203, R200 ;  /* 0x000000c8cb85723e */ /* 0x000fe200000000ff */
[----:B------:R-:W-:Y:S01]  /*11fb0*/  FADD.FTZ R200, R200, R195 ;  /* 0x000000c3c8c87221 */ /* 0x000fe20000010000 */
[----:B------:R-:W-:Y:S01]  /*11fc0*/  F2FP.F16.F32.PACK_AB R135, R194, R196 ;  /* 0x000000c4c287723e */ /* 0x000fe200000000ff */
[----:B------:R-:W-:Y:S02]  /*11fd0*/  FADD.FTZ R0, R201, R202 ;  /* 0x000000cac9007221 */ /* 0x000fe40000010000 */
[----:B------:R-:W-:Y:S02]  /*11fe0*/  FADD.FTZ R203, R203, R200 ;  /* 0x000000c8cbcb7221 */ /* 0x000fe40000010000 */
[----:B------:R-:W-:Y:S02]  /*11ff0*/  FADD.FTZ R0, R197, R0 ;  /* 0x00000000c5007221 */ /* 0x000fe40000010000 */
[C---:B-1----:R-:W-:Y:S03]  /*12000*/  HMMA.16816.F32 R4, R132.reuse, R136, R4 ;  /* 0x000000888404723c */ /* 0x042fe60000001804 */
[----:B------:R-:W-:Y:S01]  /*12010*/  FADD.FTZ R187, R187, R0 ;  /* 0x00000000bbbb7221 */ /* 0x000fe20000010000 */
[----:B------:R-:W-:Y:S02]  /*12020*/  FADD.FTZ R203, R196, R203 ;  /* 0x000000cbc4cb7221 */ /* 0x000fe40000010000 */
        /* <DEDUP_REMOVED lines=8> */
[C---:B---3--:R-:W-:Y:S04]  /*120b0*/  HMMA.16816.F32 R20, R132.reuse, R144, R20 ;  /* 0x000000908414723c */ /* 0x048fe80000001814 */
[----:B------:R3:W-:Y:S01]  /*120c0*/  STL [R1+0x28], R2 ;  /* 0x0000280201007387 */ /* 0x0007e20000100800 */
[----:B------:R-:W-:Y:S01]  /*120d0*/  FADD.FTZ R203, R194, R203 ;  /* 0x000000cbc2cb7221 */ /* 0x000fe20000010000 */
[C---:B------:R-:W-:Y:S02]  /*120e0*/  HMMA.16816.F32 R24, R132.reuse, R146, R24 ;  /* 0x000000928418723c */ /* 0x040fe40000001818 */
[----:B------:R-:W5:Y:S03]  /*120f0*/  LDSM.16.MT88.4 R144, [R221+0x13000] ;  /* 0x01300000dd90783b */ /* 0x000f660000004200 */
[----:B------:R-:W-:Y:S01]  /*12100*/  FADD.FTZ R180, R180, R203 ;  /* 0x000000cbb4b47221 */ /* 0x000fe20000010000 */
[C---:B----4-:R-:W-:Y:S05]  /*12110*/  HMMA.16816.F32 R28, R132.reuse, R148, R28 ;  /* 0x00000094841c723c */ /* 0x050fea000000181c */
        /* <DEDUP_REMOVED lines=8> */
[----:B---3--:R-:W-:Y:S01]  /*121a0*/  MOV R2, R3 ;  /* 0x0000000300027202 */ /* 0x008fe20000000f00 */
[C---:B--2---:R-:W-:Y:S03]  /*121b0*/  HMMA.16816.F32 R44, R132.reuse, R140, R44 ;  /* 0x0000008c842c723c */ /* 0x044fe6000000182c */
[----:B------:R2:W-:Y:S03]  /*121c0*/  STL [R1+0x14], R0 ;  /* 0x0000140001007387 */ /* 0x0005e60000100800 */
[C---:B------:R-:W-:Y:S01]  /*121d0*/  HMMA.16816.F32 R48, R132.reuse, R142, R48 ;  /* 0x0000008e8430723c */ /* 0x040fe20000001830 */
[----:B------:R-:W3:Y:S05]  /*121e0*/  LDSM.16.MT88.4 R140, [R222+0x15000] ;  /* 0x01500000de8c783b */ /* 0x000eea0000004200 */
[C---:B-----5:R-:W-:Y:S06]  /*121f0*/  HMMA.16816.F32 R52, R132.reuse, R144, R52 ;  /* 0x000000908434723c */ /* 0x060fec0000001834 */
[C---:B------:R-:W-:Y:S01]  /*12200*/  HMMA.16816.F32 R56, R132.reuse, R146, R56 ;  /* 0x000000928438723c */ /* 0x040fe20000001838 */
[----:B------:R-:W5:Y:S05]  /*12210*/  LDSM.16.MT88.4 R144, [R221+0x15000] ;  /* 0x01500000dd90783b */ /* 0x000f6a0000004200 */
[C---:B----4-:R-:W-:Y:S05]  /*12220*/  HMMA.16816.F32 R60, R132.reuse, R148, R60 ;  /* 0x00000094843c723c */ /* 0x050fea000000183c */
[----:B--2---:R-:W-:Y:S01]  /*12230*/  MOV R0, R164 ;  /* 0x000000a400007202 */ /* 0x004fe20000000f00 */
        /* <DEDUP_REMOVED lines=8> */
[C---:B-----5:R-:W-:Y:S06]  /*122c0*/  HMMA.16816.F32 R84, R132.reuse, R144, R84 ;  /* 0x000000908454723c */ /* 0x060fec0000001854 */
        /* <DEDUP_REMOVED lines=12> */
[C---:B------:R-:W-:Y:S06]  /*12390*/  HMMA.16816.F32 R120, R132.reuse, R146, R120 ;  /* 0x000000928478723c */ /* 0x040fec0000001878 */
[C---:B--2---:R-:W-:Y:S06]  /*123a0*/  HMMA.16816.F32 R124, R132.reuse, R148, R124 ;  /* 0x00000094847c723c */ /* 0x044fec000000187c */
[----:B------:R-:W-:Y:S01]  /*123b0*/  HMMA.16816.F32 R128, R132, R150, R128 ;  /* 0x000000968480723c */ /* 0x000fe20000001880 */
[----:B------:R-:W2:Y:S05]  /*123c0*/  LDSM.16.MT88.4 R132, [R220+0x11800] ;  /* 0x01180000dc84783b */ /* 0x000eaa0000004200 */
[C---:B------:R-:W-:Y:S03]  /*123d0*/  HMMA.16816.F32 R160, R168.reuse, R156, R4 ;  /* 0x0000009ca8a0723c */ /* 0x040fe60000001804 */
[----:B------:R-:W4:Y:S03]  /*123e0*/  LDSM.16.MT88.4 R4, [R224+0x13800] ;  /* 0x01380000e004783b */ /* 0x000f260000004200 */
[C---:B------:R-:W-:Y:S05]  /*123f0*/  HMMA.16816.F32 R156, R168.reuse, R158, R8 ;  /* 0x0000009ea89c723c */ /* 0x040fea0000001808 */
[----:B------:R-:W5:Y:S01]  /*12400*/  LDSM.16.MT88.4 R8, [R222+0x13800] ;  /* 0x01380000de08783b */ /* 0x000f620000004200 */
[C---:B-1----:R-:W-:Y:S06]  /*12410*/  HMMA.16816.F32 R152, R168.reuse, R136, R12 ;  /* 0x00000088a898723c */ /* 0x042fec000000180c */
[C---:B------:R-:W-:Y:S01]  /*12420*/  HMMA.16816.F32 R148, R168.reuse, R138, R16 ;  /* 0x0000008aa894723c */ /* 0x040fe20000001810 */
[----:B------:R-:W1:Y:S05]  /*12430*/  LDSM.16.MT88.4 R12, [R221+0x13800] ;  /* 0x01380000dd0c783b */ /* 0x000e6a0000004200 */
[C---:B---3--:R-:W-:Y:S03]  /*12440*/  HMMA.16816.F32 R144, R168.reuse, R140, R20 ;  /* 0x0000008ca890723c */ /* 0x048fe60000001814 */
[----:B------:R-:W3:Y:S03]  /*12450*/  LDSM.16.MT88.4 R16, [R220+0x13800] ;  /* 0x01380000dc10783b */ /* 0x000ee60000004200 */
[C---:B------:R-:W-:Y:S06]  /*12460*/  HMMA.16816.F32 R140, R168.reuse, R142, R24 ;  /* 0x0000008ea88c723c */ /* 0x040fec0000001818 */
[C---:B--2---:R-:W-:Y:S06]  /*12470*/  HMMA.16816.F32 R136, R168.reuse, R132, R28 ;  /* 0x00000084a888723c */ /* 0x044fec000000181c */
[C---:B------:R-:W-:Y:S06]  /*12480*/  HMMA.16816.F32 R132, R168.reuse, R134, R32 ;  /* 0x00000086a884723c */ /* 0x040fec0000001820 */
[C---:B----4-:R-:W-:Y:S06]  /*12490*/  HMMA.16816.F32 R36, R168.reuse, R4, R36 ;  /* 0x00000004a824723c */ /* 0x050fec0000001824 */
[C---:B------:R-:W-:Y:S01]  /*124a0*/  HMMA.16816.F32 R40, R168.reuse, R6, R40 ;  /* 0x00000006a828723c */ /* 0x040fe20000001828 */
[----:B------:R-:W2:Y:S05]  /*124b0*/  LDSM.16.MT88.4 R4, [R224+0x15800] ;  /* 0x01580000e004783b */ /* 0x000eaa0000004200 */
[C---:B-----5:R-:W-:Y:S06]  /*124c0*/  HMMA.16816.F32 R44, R168.reuse, R8, R44 ;  /* 0x00000008a82c723c */ /* 0x060fec000000182c */
[C---:B------:R-:W-:Y:S01]  /*124d0*/  HMMA.16816.F32 R48, R168.reuse, R10, R48 ;  /* 0x0000000aa830723c */ /* 0x040fe20000001830 */
[----:B------:R-:W4:Y:S05]  /*124e0*/  LDSM.16.MT88.4 R8, [R222+0x15800] ;  /* 0x01580000de08783b */ /* 0x000f2a0000004200 */
[C---:B-1----:R-:W-:Y:S06]  /*124f0*/  HMMA.16816.F32 R52, R168.reuse, R12, R52 ;  /* 0x0000000ca834723c */ /* 0x042fec0000001834 */
[C---:B------:R-:W-:Y:S01]  /*12500*/  HMMA.16816.F32 R56, R168.reuse, R14, R56 ;  /* 0x0000000ea838723c */ /* 0x040fe20000001838 */
[----:B------:R-:W1:Y:S05]  /*12510*/  LDSM.16.MT88.4 R12, [R221+0x15800] ;  /* 0x01580000dd0c783b */ /* 0x000e6a0000004200 */
[C---:B---3--:R-:W-:Y:S06]  /*12520*/  HMMA.16816.F32 R60, R168.reuse, R16, R60 ;  /* 0x00000010a83c723c */ /* 0x048fec000000183c */
[C---:B------:R-:W-:Y:S01]  /*12530*/  HMMA.16816.F32 R64, R168.reuse, R18, R64 ;  /* 0x00000012a840723c */ /* 0x040fe20000001840 */
[----:B------:R-:W3:Y:S05]  /*12540*/  LDSM.16.MT88.4 R16, [R220+0x15800] ;  /* 0x01580000dc10783b */ /* 0x000eea0000004200 */
[C---:B--2---:R-:W-:Y:S06]  /*12550*/  HMMA.16816.F32 R68, R168.reuse, R4, R68 ;  /* 0x00000004a844723c */ /* 0x044fec0000001844 */
[C---:B------:R-:W-:Y:S01]  /*12560*/  HMMA.16816.F32 R72, R168.reuse, R6, R72 ;  /* 0x00000006a848723c */ /* 0x040fe20000001848 */
[----:B------:R-:W2:Y:S05]  /*12570*/  LDSM.16.MT88.4 R4, [R224+0x17800] ;  /* 0x01780000e004783b */ /* 0x000eaa0000004200 */
[C---:B----4-:R-:W-:Y:S06]  /*12580*/  HMMA.16816.F32 R76, R168.reuse, R8, R76 ;  /* 0x00000008a84c723c */ /* 0x050fec000000184c */
        /* <DEDUP_REMOVED lines=9> */
[C---:B------:R-:W-:Y:S06]  /*12620*/  HMMA.16816.F32 R104, R168.reuse, R6, R104 ;  /* 0x00000006a868723c */ /* 0x040fec0000001868 */
[C---:B----4-:R-:W-:Y:S06]  /*12630*/  HMMA.16816.F32 R108, R168.reuse, R8, R108 ;  /* 0x00000008a86c723c */ /* 0x050fec000000186c */
[C---:B------:R-:W-:Y:S06]  /*12640*/  HMMA.16816.F32 R112, R168.reuse, R10, R112 ;  /* 0x0000000aa870723c */ /* 0x040fec0000001870 */
[C---:B-1----:R-:W-:Y:S06]  /*12650*/  HMMA.16816.F32 R116, R168.reuse, R12, R116 ;  /* 0x0000000ca874723c */ /* 0x042fec0000001874 */
[C---:B------:R-:W-:Y:S06]  /*12660*/  HMMA.16816.F32 R120, R168.reuse, R14, R120 ;  /* 0x0000000ea878723c */ /* 0x040fec0000001878 */
[C---:B---3--:R-:W-:Y:S06]  /*12670*/  HMMA.16816.F32 R124, R168.reuse, R16, R124 ;  /* 0x00000010a87c723c */ /* 0x048fec000000187c */
[----:B------:R-:W-:Y:S01]  /*12680*/  HMMA.16816.F32 R128, R168, R18, R128 ;  /* 0x00000012a880723c */ /* 0x000fe20000001880 */
[----:B------:R-:W-:Y:S11]  /*12690*/  @!UPT UIADD3 URZ, URZ, URZ, URZ ;  /* 0x0000003f3f3ff290 */ /* 0x000ff6000fffe03f */
[----:B------:R-:W-:Y:S01]  /*126a0*/  @!UPT UIADD3 URZ, URZ, URZ, URZ ;  /* 0x0000003f3f3ff290 */ /* 0x000fe2000fffe03f */
[----:B------:R-:W-:Y:S11]  /*126b0*/  @P0 BRA `(.L_x_310) ;  /* 0xffffffb400e80947 */ /* 0x000ff6000383ffff */
.L_x_309:
[----:B------:R-:W2:Y:S04]  /*126c0*/  LDL.LU R10, [R1+0x28] ;  /* 0x00002800010a7983 */ /* 0x000ea80000300800 */
[----:B------:R-:W3:Y:S01]  /*126d0*/  LDL.LU R6, [R1+0x14] ;  /* 0x0000140001067983 */ /* 0x000ee20000300800 */
[----:B------:R-:W1:Y:S01]  /*126e0*/  S2UR UR6, SR_CgaCtaId ;  /* 0x00000000000679c3 */ /* 0x000e620000008800 */
[----:B------:R-:W-:Y:S01]  /*126f0*/  UISETP.NE.AND UP0, UPT, UR14, -0x1, UPT ;  /* 0xffffffff0e00788c */ /* 0x000fe2000bf05270 */
[----:B------:R-:W4:Y:S05]  /*12700*/  S2R R2, SR_TID.X ;  /* 0x0000000000027919 */ /* 0x000f2a0000002100 */
[----:B------:R-:W-:-:S05]  /*12710*/  PLOP3.LUT P0, PT, PT, PT, UP0, 0x80, 0x0 ;  /* 0x000000000000781c */ /* 0x000fca0003f0f008 */
[----:B------:R-:W-:Y:S02]  /*12720*/  @UP0 ULDC.64 UR4, c[0x0][0x298] ;  /* 0x0000a60000040ab9 */ /* 0x000fe40000000a00 */
[----:B------:R-:W-:-:S03]  /*12730*/  @UP0 UIMAD.WIDE.U32 UR8, UR14, UR4, URZ ;  /* 0x000000040e0802a5 */ /* 0x000fc6000f8e003f */
[----:B------:R-:W-:Y:S01]  /*12740*/  UMOV UR4, 0x400 ;  /* 0x0000040000047882 */ /* 0x000fe20000000000 */
[----:B------:R-:W-:Y:S02]  /*12750*/  @UP0 UIMAD UR7, UR14, UR5, UR9 ;  /* 0x000000050e0702a4 */ /* 0x000fe4000f8e0209 */
[----:B-1----:R-:W-:Y:S01]  /*12760*/  ULEA UR6, UR6, UR4, 0x18 ;  /* 0x0000000406067291 */ /* 0x002fe2000f8ec03f */
[----:B----4-:R-:W-:-:S04]  /*12770*/  SHF.R.S32.HI R5, RZ, 0x1f, R2 ;  /* 0x0000001fff057819 */ /* 0x010fc80000011402 */
        /* <DEDUP_REMOVED lines=10> */
[----:B------:R-:W-:Y:S02]  /*12820*/  IMAD.IADD R4, R7, 0x1, -R4 ;  /* 0x0000000107047824 */ /* 0x000fe400078e0a04 */
[----:B------:R-:W-:Y:S02]  /*12830*/  IMAD.MOV.U32 R9, RZ, RZ, 0x40 ;  /* 0x00000040ff097424 */ /* 0x000fe400078e00ff */
[C---:B------:R-:W-:Y:S01]  /*12840*/  IMAD.SHL.U32 R7, R4.reuse, 0x40, RZ ;  /* 0x0000004004077824 */ /* 0x040fe200078e00ff */
[----:B------:R-:W-:-:S04]  /*12850*/  R2P PR, R4, 0x6 ;  /* 0x0000000604007804 */ /* 0x000fc80000000000 */
[----:B------:R-:W-:Y:S02]  /*12860*/  LOP3.LUT R7, R7, 0x1c0, RZ, 0xc0, !PT ;  /* 0x000001c007077812 */ /* 0x000fe400078ec0ff */
[----:B------:R-:W-:Y:S02]  /*12870*/  SEL R9, R9, 0xffffffc0, !P2 ;  /* 0xffffffc009097807 */ /* 0x000fe40005000000 */
[----:B------:R-:W-:-:S05]  /*12880*/  LEA.HI R7, R7, R7, RZ, 0x1d ;  /* 0x0000000707077211 */ /* 0x000fca00078fe8ff */
[----:B------:R-:W-:-:S05]  /*12890*/  IMAD.U32 R12, R12, 0x2, R7 ;  /* 0x000000020c0c7824 */ /* 0x000fca00078e0007 */
[----:B------:R-:W-:Y:S01]  /*128a0*/  LEA R12, R12, UR6, 0x1 ;  /* 0x000000060c0c7c11 */ /* 0x000fe2000f8e08ff */
[----:B--2---:R-:W1:Y:S04]  /*128b0*/  SHFL.BFLY PT, R8, R10, 0x2, 0x1f ;  /* 0x0c401f000a087f89 */ /* 0x004e6800000e0000 */
[----:B---3--:R-:W2:Y:S01]  /*128c0*/  SHFL.BFLY PT, R14, R6, 0x2, 0x1f ;  /* 0x0c401f00060e7f89 */ /* 0x008ea200000e0000 */
[----:B-1----:R-:W-:Y:S01]  /*128d0*/  FADD.FTZ R8, R8, R10 ;  /* 0x0000000a08087221 */ /* 0x002fe20000010000 */
[----:B------:R-:W-:Y:S02]  /*128e0*/  IMAD.MOV.U32 R10, RZ, RZ, 0x20 ;  /* 0x00000020ff0a7424 */ /* 0x000fe400078e00ff */
[----:B--2---:R-:W-:Y:S02]  /*128f0*/  FADD.FTZ R14, R14, R6 ;  /* 0x000000060e0e7221 */ /* 0x004fe40000010000 */
[----:B------:R1:W2:Y:S01]  /*12900*/  SHFL.BFLY PT, R11, R8, 0x1, 0x1f ;  /* 0x0c201f00080b7f89 */ /* 0x0002a200000e0000 */
[----:B------:R-:W-:-:S03]  /*12910*/  SEL R10, R10, 0xffffffe0, !P1 ;  /* 0xffffffe00a0a7807 */ /* 0x000fc60004800000 */
        /* <DEDUP_REMOVED lines=9> */
.L_x_313:
        /* <DEDUP_REMOVED lines=14> */
.L_x_314:
[----:B-12---:R-:W-:Y:S01]  /*12a90*/  FADD.FTZ R8, R8, R11 ;  /* 0x0000000b08087221 */ /* 0x006fe20000010000 */
[----:B---3--:R-:W-:Y:S01]  /*12aa0*/  FADD.FTZ R7, R14, R7 ;  /* 0x000000070e077221 */ /* 0x008fe20000010000 */
[----:B------:R-:W-:Y:S01]  /*12ab0*/  LOP3.LUT R15, R15, 0xffffffe0, RZ, 0xc0, !PT ;  /* 0xffffffe00f0f7812 */ /* 0x000fe200078ec0ff */
[----:B------:R-:W1:Y:S01]  /*12ac0*/  S2UR UR4, SR_CTAID.X ;  /* 0x00000000000479c3 */ /* 0x000e620000002500 */
[----:B------:R-:W-:Y:S01]  /*12ad0*/  LEA.HI R5, R5, R2, RZ, 0x3 ;  /* 0x0000000205057211 */ /* 0x000fe200078f18ff */
[----:B------:R-:W2:Y:S01]  /*12ae0*/  S2R R24, SR_CTAID.Z ;  /* 0x0000000000187919 */ /* 0x000ea20000002700 */
[----:B------:R-:W-:Y:S01]  /*12af0*/  FSETP.NE.FTZ.AND P5, PT, R8, RZ, PT ;  /* 0x000000ff0800720b */ /* 0x000fe20003fb5000 */
[----:B------:R-:W-:Y:S01]  /*12b00*/  BSSY B0, `(.L_x_315) ;  /* 0x000015f000007945 */ /* 0x000fe20003800000 */
[----:B------:R-:W-:Y:S02]  /*12b10*/  FSETP.NE.FTZ.AND P4, PT, R7, RZ, PT ;  /* 0x000000ff0700720b */ /* 0x000fe40003f95000 */
[----:B------:R-:W-:-:S02]  /*12b20*/  IADD3 R2, R2, -R15, RZ ;  /* 0x8000000f02027210 */ /* 0x000fc40007ffe0ff */
[----:B------:R-:W-:Y:S02]  /*12b30*/  MOV R13, 0x3f800000 ;  /* 0x3f800000000d7802 */ /* 0x000fe40000000f00 */
[----:B------:R-:W-:Y:S02]  /*12b40*/  MOV R15, 0x3f800000 ;  /* 0x3f800000000f7802 */ /* 0x000fe40000000f00 */
[----:B------:R-:W-:Y:S02]  /*12b50*/  LOP3.LUT R4, R4, 0x1, RZ, 0xc0, !PT ;  /* 0x0000000104047812 */ /* 0x000fe400078ec0ff */
[----:B------:R-:W-:Y:S01]  /*12b60*/  ISETP.NE.AND P1, PT, RZ, UR6, PT ;  /* 0x00000006ff007c0c */ /* 0x000fe2000bf25270 */
[----:B------:R-:W3:Y:S01]  /*12b70*/  @P5 MUFU.RCP R13, R8 ;  /* 0x00000008000d5308 */ /* 0x000ee20000001000 */
[----:B------:R-:W-:Y:S02]  /*12b80*/  ISETP.NE.U32.AND P2, PT, R4, 0x1, PT ;  /* 0x000000010400780c */ /* 0x000fe40003f45070 */
[----:B------:R-:W-:-:S02]  /*12b90*/  IADD3 R11, R12, -0x10, RZ ;  /* 0xfffffff00c0b7810 */ /* 0x000fc40007ffe0ff */
[C---:B------:R-:W-:Y:S02]  /*12ba0*/  IADD3 R21, R12.reuse, R9, RZ ;  /* 0x000000090c157210 */ /* 0x040fe40007ffe0ff */
[----:B------:R-:W-:Y:S01]  /*12bb0*/  PLOP3.LUT P0, PT, PT, PT, PT, 0x8, 0x0 ;  /* 0x000000000000781c */ /* 0x000fe20003f0e170 */
[----:B------:R-:W4:Y:S01]  /*12bc0*/  @P4 MUFU.RCP R15, R7 ;  /* 0x00000007000f4308 */ /* 0x000f220000001000 */
[----:B-1----:R-:W-:Y:S01]  /*12bd0*/  UIMAD UR6, UR4, -0x40, UR16 ;  /* 0xffffffc0040678a4 */ /* 0x002fe2000f8e0210 */
[----:B------:R-:W-:Y:S02]  /*12be0*/  SHF.R.S32.HI R4, RZ, 0x3, R5 ;  /* 0x00000003ff047819 */ /* 0x000fe40000011405 */
[----:B------:R-:W1:Y:S01]  /*12bf0*/  @!P1 LDC R6, c[0x0][0x2c4] ;  /* 0x0000b100ff069b82 */ /* 0x000e620000000800 */
[----:B------:R-:W-:Y:S02]  /*12c00*/  @!P1 PLOP3.LUT P0, PT, P3, PT, PT, 0x80, 0x0 ;  /* 0x000000000000981c */ /* 0x000fe40001f0f070 */
[C---:B------:R-:W-:Y:S01]  /*12c10*/  @P2 IADD3 R11, R12.reuse, 0x10, RZ ;  /* 0x000000100c0b2810 */ /* 0x040fe20007ffe0ff */
[----:B------:R-:W-:Y:S01]  /*12c20*/  @P5 MUFU.LG2 R8, R8 ;  /* 0x0000000800085308 */ /* 0x000fe20000000c00 */
[C---:B---3--:R-:W-:Y:S01]  /*12c30*/  FMUL.FTZ R160, R13.reuse, R160 ;  /* 0x000000a00da07220 */ /* 0x048fe20000410000 */
        /* <DEDUP_REMOVED lines=80> */
[----:B------:R-:W-:Y:S01]  /*13140*/  FMUL.FTZ R132, R13, R132 ;  /* 0x000000840d847220 */ /* 0x000fe20000410000 */
[----:B------:R-:W-:Y:S01]  /*13150*/  F2FP.F16.F32.PACK_AB R158, R159, R158 ;  /* 0x0000009e9f9e723e */ /* 0x000fe200000000ff */
[----:B------:R-:W-:Y:S01]  /*13160*/  FMUL.FTZ R133, R13, R133 ;  /* 0x000000850d857220 */ /* 0x000fe20000410000 */
[----:B------:R-:W-:Y:S01]  /*13170*/  F2FP.F16.F32.PACK_AB R152, R153, R152 ;  /* 0x000000989998723e */ /* 0x000fe200000000ff */
[----:B------:R-:W-:Y:S01]  /*13180*/  FMUL.FTZ R36, R13, R36 ;  /* 0x000000240d247220 */ /* 0x000fe20000410000 */
[----:B------:R-:W-:Y:S01]  /*13190*/  F2FP.F16.F32.PACK_AB R154, R155, R154 ;  /* 0x0000009a9b9a723e */ /* 0x000fe200000000ff */
[C---:B------:R-:W-:Y:S01]  /*131a0*/  FMUL.FTZ R37, R13.reuse, R37 ;  /* 0x000000250d257220 */ /* 0x040fe20000410000 */
[----:B------:R-:W-:Y:S01]  /*131b0*/  IADD3 R15, R12, R10, RZ ;  /* 0x0000000a0c0f7210 */ /* 0x000fe20007ffe0ff */
        /* <DEDUP_REMOVED lines=8> */
[----:B------:R-:W-:Y:S01]  /*13240*/  STS [R12], R161 ;  /* 0x000000a10c007388 */ /* 0x000fe20000000800 */
[----:B------:R-:W-:Y:S01]  /*13250*/  F2FP.F16.F32.PACK_AB R146, R147, R146 ;  /* 0x000000929392723e */ /* 0x000fe200000000ff */
[----:B------:R-:W-:Y:S01]  /*13260*/  FMUL.FTZ R48, R13, R48 ;  /* 0x000000300d307220 */ /* 0x000fe20000410000 */
[----:B------:R-:W-:Y:S01]  /*13270*/  F2FP.F16.F32.PACK_AB R140, R141, R140 ;  /* 0x0000008c8d8c723e */ /* 0x000fe200000000ff */
[----:B------:R-:W-:Y:S01]  /*13280*/  STS [R12+0x400], R163 ;  /* 0x000400a30c007388 */ /* 0x000fe20000000800 */
[----:B------:R-:W-:Y:S01]  /*13290*/  F2FP.F16.F32.PACK_AB R142, R143, R142 ;  /* 0x0000008e8f8e723e */ /* 0x000fe200000000ff */
[----:B------:R-:W-:Y:S01]  /*132a0*/  FMUL.FTZ R49, R13, R49 ;  /* 0x000000310d317220 */ /* 0x000fe20000410000 */
[----:B------:R-:W-:Y:S01]  /*132b0*/  IADD3 R23, R9, R11, RZ ;  /* 0x0000000b09177210 */ /* 0x000fe20007ffe0ff */
[----:B------:R-:W-:Y:S01]  /*132c0*/  STS [R11], R156 ;  /* 0x0000009c0b007388 */ /* 0x000fe20000000800 */
[----:B------:R-:W-:Y:S01]  /*132d0*/  F2FP.F16.F32.PACK_AB R136, R137, R136 ;  /* 0x000000888988723e */ /* 0x000fe200000000ff */
[----:B------:R-:W-:Y:S01]  /*132e0*/  FMUL.FTZ R52, R13, R52 ;  /* 0x000000340d347220 */ /* 0x000fe20000410000 */
[----:B------:R-:W-:Y:S01]  /*132f0*/  F2FP.F16.F32.PACK_AB R138, R139, R138 ;  /* 0x0000008a8b8a723e */ /* 0x000fe200000000ff */
[----:B------:R-:W-:Y:S01]  /*13300*/  STS [R11+0x400], R158 ;  /* 0x0004009e0b007388 */ /* 0x000fe20000000800 */
[----:B------:R-:W-:Y:S01]  /*13310*/  IADD3 R25, R15, R9, RZ ;  /* 0x000000090f197210 */ /* 0x000fe20007ffe0ff */
        /* <DEDUP_REMOVED lines=8> */
[----:B------:R-:W-:Y:S01]  /*133a0*/  F2FP.F16.F32.PACK_AB R37, R37, R36 ;  /* 0x000000242525723e */ /* 0x000fe200000000ff */
[----:B------:R-:W-:Y:S01]  /*133b0*/  FMUL.FTZ R60, R13, R60 ;  /* 0x0000003c0d3c7220 */ /* 0x000fe20000410000 */
[----:B------:R-:W-:Y:S01]  /*133c0*/  F2FP.F16.F32.PACK_AB R39, R39, R38 ;  /* 0x000000262727723e */ /* 0x000fe200000000ff */
[----:B------:R-:W-:Y:S01]  /*133d0*/  STS [R19], R148 ;  /* 0x0000009413007388 */ /* 0x000fe20000000800 */
[----:B------:R-:W-:Y:S01]  /*133e0*/  FMUL.FTZ R61, R13, R61 ;  /* 0x0000003d0d3d7220 */ /* 0x000fe20000410000 */
[----:B------:R-:W-:Y:S01]  /*133f0*/  F2FP.F16.F32.PACK_AB R40, R41, R40 ;  /* 0x000000282928723e */ /* 0x000fe200000000ff */
[----:B------:R-:W-:Y:S01]  /*13400*/  FMUL.FTZ R64, R13, R64 ;  /* 0x000000400d407220 */ /* 0x000fe20000410000 */
[----:B------:R-:W-:Y:S01]  /*13410*/  STS [R19+0x400], R150 ;  /* 0x0004009613007388 */ /* 0x000fe20000000800 */
[----:B------:R-:W-:Y:S01]  /*13420*/  F2FP.F16.F32.PACK_AB R42, R43, R42 ;  /* 0x0000002a2b2a723e */ /* 0x000fe200000000ff */
[----:B------:R-:W-:Y:S01]  /*13430*/  FMUL.FTZ R65, R13, R65 ;  /* 0x000000410d417220 */ /* 0x000fe20000410000 */
[----:B------:R-:W-:Y:S01]  /*13440*/  F2FP.F16.F32.PACK_AB R44, R45, R44 ;  /* 0x0000002c2d2c723e */ /* 0x000fe200000000ff */
[----:B------:R-:W-:Y:S01]  /*13450*/  STS [R21], R144 ;  /* 0x0000009015007388 */ /* 0x000fe20000000800 */
[----:B------:R-:W-:Y:S01]  /*13460*/  F2FP.F16.F32.PACK_AB R46, R47, R46 ;  /* 0x0000002e2f2e723e */ /* 0x000fe200000000ff */
[C---:B------:R-:W-:Y:S01]  /*13470*/  FMUL.FTZ R68, R13.reuse, R68 ;  /* 0x000000440d447220 */ /* 0x040fe20000410000 */
[----:B------:R-:W-:Y:S01]  /*13480*/  FMUL.FTZ R69, R13, R69 ;  /* 0x000000450d457220 */ /* 0x000fe20000410000 */
[----:B------:R-:W-:Y:S01]  /*13490*/  STS [R21+0x400], R146 ;  /* 0x0004009215007388 */ /* 0x000fe20000000800 */
        /* <DEDUP_REMOVED lines=27> */
[----:B------:R-:W-:Y:S01]  /*13650*/  STS [R12+0x2000], R37 ;  /* 0x002000250c007388 */ /* 0x000fe20000000800 */
[----:B------:R-:W-:Y:S01]  /*13660*/  F2FP.F16.F32.PACK_AB R71, R71, R70 ;  /* 0x000000464747723e */ /* 0x000fe200000000ff */
[C---:B------:R-:W-:Y:S01]  /*13670*/  FMUL.FTZ R92, R13.reuse, R92 ;  /* 0x0000005c0d5c7220 */ /* 0x040fe20000410000 */
[----:B------:R-:W-:Y:S01]  /*13680*/  FMUL.FTZ R93, R13, R93 ;  /* 0x0000005d0d5d7220 */ /* 0x000fe20000410000 */
[----:B------:R-:W-:Y:S01]  /*13690*/  STS [R12+0x2400], R39 ;  /* 0x002400270c007388 */ /* 0x000fe20000000800 */
[----:B------:R-:W-:Y:S01]  /*136a0*/  F2FP.F16.F32.PACK_AB R72, R73, R72 ;  /* 0x000000484948723e */ /* 0x000fe200000000ff */
[----:B------:R-:W-:Y:S01]  /*136b0*/  FMUL.FTZ R96, R13, R96 ;  /* 0x000000600d607220 */ /* 0x000fe20000410000 */
[----:B------:R-:W-:Y:S01]  /*136c0*/  F2FP.F16.F32.PACK_AB R74, R75, R74 ;  /* 0x0000004a4b4a723e */ /* 0x000fe200000000ff */
[----:B------:R-:W-:Y:S01]  /*136d0*/  STS [R11+0x2000], R40 ;  /* 0x002000280b007388 */ /* 0x000fe20000000800 */
        /* <DEDUP_REMOVED lines=32> */
[----:B------:R-:W-:Y:S01]  /*138e0*/  ISETP.GE.AND P3, PT, R4, UR6, PT ;  /* 0x0000000604007c0c */ /* 0x000fe2000bf66270 */
[----:B------:R-:W-:Y:S01]  /*138f0*/  FMUL.FTZ R121, R13, R121 ;  /* 0x000000790d797220 */ /* 0x000fe20000410000 */
[----:B------:R-:W-:Y:S01]  /*13900*/  F2FP.F16.F32.PACK_AB R101, R101, R100 ;  /* 0x000000646565723e */ /* 0x000fe200000000ff */
[----:B------:R-:W-:Y:S01]  /*13910*/  STS [R23+0x2400], R58 ;  /* 0x0024003a17007388 */ /* 0x000fe20000000800 */
[----:B------:R-:W-:Y:S01]  /*13920*/  F2FP.F16.F32.PACK_AB R103, R103, R102 ;  /* 0x000000666767723e */ /* 0x000fe200000000ff */
[----:B------:R-:W-:Y:S01]  /*13930*/  FMUL.FTZ R124, R13, R124 ;  /* 0x0000007c0d7c7220 */ /* 0x000fe20000410000 */
[----:B------:R-:W-:Y:S01]  /*13940*/  LEA.HI.SX32 R4, R5, 0x20, 0x1d ;  /* 0x0000002005047811 */ /* 0x000fe200078feaff */
[----:B------:R-:W-:Y:S01]  /*13950*/  STS [R25+0x2000], R60 ;  /* 0x0020003c19007388 */ /* 0x000fe20000000800 */
[C---:B------:R-:W-:Y:S01]  /*13960*/  FMUL.FTZ R125, R13.reuse, R125 ;  /* 0x0000007d0d7d7220 */ /* 0x040fe20000410000 */
[----:B------:R-:W-:Y:S01]  /*13970*/  FMUL.FTZ R128, R13, R128 ;  /* 0x000000800d807220 */ /* 0x000fe20000410000 */
[----:B------:R-:W-:Y:S01]  /*13980*/  F2FP.F16.F32.PACK_AB R104, R105, R104 ;  /* 0x000000686968723e */ /* 0x000fe200000000ff */
[----:B------:R-:W-:Y:S01]  /*13990*/  STS [R25+0x2400], R62 ;  /* 0x0024003e19007388 */ /* 0x000fe20000000800 */
[----:B------:R-:W-:Y:S01]  /*139a0*/  F2FP.F16.F32.PACK_AB R106, R107, R106 ;  /* 0x0000006a6b6a723e */ /* 0x000fe200000000ff */
[----:B------:R-:W-:Y:S01]  /*139b0*/  FMUL.FTZ R13, R13, R129 ;  /* 0x000000810d0d7220 */ /* 0x000fe20000410000 */
[----:B------:R-:W-:Y:S01]  /*139c0*/  F2FP.F16.F32.PACK_AB R108, R109, R108 ;  /* 0x0000006c6d6c723e */ /* 0x000fe200000000ff */
[----:B------:R-:W-:Y:S01]  /*139d0*/  STS [R9+0x2000], R64 ;  /* 0x0020004009007388 */ /* 0x000fe20000000800 */
[----:B------:R-:W-:Y:S01]  /*139e0*/  F2FP.F16.F32.PACK_AB R110, R111, R110 ;  /* 0x0000006e6f6e723e */ /* 0x000fe200000000ff */
[----:B-1----:R-:W1:Y:S01]  /*139f0*/  @P0 LDC R6, c[0x0][0x2e4] ;  /* 0x0000b900ff060b82 */ /* 0x002e620000000800 */
[----:B------:R-:W-:Y:S01]  /*13a00*/  F2FP.F16.F32.PACK_AB R112, R113, R112 ;  /* 0x000000707170723e */ /* 0x000fe200000000ff */
[----:B------:R-:W-:Y:S01]  /*13a10*/  STS [R9+0x2400], R66 ;  /* 0x0024004209007388 */ /* 0x000fe20000000800 */
[----:B------:R-:W-:Y:S01]  /*13a20*/  F2FP.F16.F32.PACK_AB R114, R115, R114 ;  /* 0x000000727372723e */ /* 0x000fe200000000ff */
[----:B------:R-:W3:Y:S01]  /*13a30*/  @P4 MUFU.LG2 R7, R7 ;  /* 0x0000000700074308 */ /* 0x000ee20000000c00 */
[----:B------:R-:W-:Y:S01]  /*13a40*/  F2FP.F16.F32.PACK_AB R116, R117, R116 ;  /* 0x000000747574723e */ /* 0x000fe200000000ff */
[----:B------:R-:W-:Y:S01]  /*13a50*/  STS [R12+0x4000], R69 ;  /* 0x004000450c007388 */ /* 0x000fe20000000800 */
[----:B------:R-:W-:Y:S01]  /*13a60*/  F2FP.F16.F32.PACK_AB R118, R119, R118 ;  /* 0x000000767776723e */ /* 0x000fe200000000ff */
[----:B------:R-:W4:Y:S01]  /*13a70*/  @!P1 LDC R29, c[0x0][0x270] ;  /* 0x00009c00ff1d9b82 */ /* 0x000f220000000800 */
[----:B------:R-:W-:Y:S01]  /*13a80*/  F2FP.F16.F32.PACK_AB R120, R121, R120 ;  /* 0x000000787978723e */ /* 0x000fe200000000ff */
[----:B------:R-:W-:Y:S01]  /*13a90*/  STS [R12+0x4400], R71 ;  /* 0x004400470c007388 */ /* 0x000fe20000000800 */
[----:B------:R-:W-:-:S02]  /*13aa0*/  F2FP.F16.F32.PACK_AB R122, R123, R122 ;  /* 0x0000007a7b7a723e */ /* 0x000fc400000000ff */
[----:B------:R-:W-:Y:S01]  /*13ab0*/  ISETP.GE.AND P0, PT, R4, UR6, PT ;  /* 0x0000000604007c0c */ /* 0x000fe2000bf06270 */
[----:B------:R-:W-:Y:S01]  /*13ac0*/  STS [R11+0x4000], R72 ;  /* 0x004000480b007388 */ /* 0x000fe20000000800 */
[----:B------:R-:W-:Y:S01]  /*13ad0*/  F2FP.F16.F32.PACK_AB R124, R125, R124 ;  /* 0x0000007c7d7c723e */ /* 0x000fe200000000ff */
[----:B------:R-:W5:Y:S01]  /*13ae0*/  @P1 LDC.64 R26, c[0x0][0x2c0] ;  /* 0x0000b000ff1a1b82 */ /* 0x000f620000000a00 */
[----:B------:R-:W-:Y:S01]  /*13af0*/  F2FP.F16.F32.PACK_AB R126, R127, R126 ;  /* 0x0000007e7f7e723e */ /* 0x000fe200000000ff */
[----:B------:R-:W-:Y:S01]  /*13b00*/  STS [R11+0x4400], R74 ;  /* 0x0044004a0b007388 */ /* 0x000fe20000000800 */
[----:B------:R-:W-:Y:S02]  /*13b10*/  F2FP.F16.F32.PACK_AB R13, R13, R128 ;  /* 0x000000800d0d723e */ /* 0x000fe400000000ff */
[----:B------:R-:W-:Y:S01]  /*13b20*/  F2FP.F16.F32.PACK_AB R130, R131, R130 ;  /* 0x000000828382723e */ /* 0x000fe200000000ff */
[----:B------:R-:W-:Y:S01]  /*13b30*/  STS [R15+0x4000], R76 ;  /* 0x0040004c0f007388 */ /* 0x000fe20000000800 */
[----:B------:R-:W-:-:S03]  /*13b40*/  LEA.HI.SX32 R14, R5, 0x10, 0x1d ;  /* 0x00000010050e7811 */ /* 0x000fc600078feaff */
[----:B------:R-:W-:Y:S01]  /*13b50*/  STS [R15+0x4400], R78 ;  /* 0x0044004e0f007388 */ /* 0x000fe20000000800 */
[----:B------:R-:W-:-:S03]  /*13b60*/  ISETP.GE.AND P2, PT, R14, UR6, PT ;  /* 0x000000060e007c0c */ /* 0x000fc6000bf46270 */
[----:B------:R-:W-:Y:S04]  /*13b70*/  STS [R19+0x4000], R80 ;  /* 0x0040005013007388 */ /* 0x000fe80000000800 */
[----:B------:R-:W-:Y:S04]  /*13b80*/  STS [R19+0x4400], R82 ;  /* 0x0044005213007388 */ /* 0x000fe80000000800 */
[----:B------:R-:W-:Y:S01]  /*13b90*/  STS [R21+0x4000], R84 ;  /* 0x0040005415007388 */ /* 0x000fe20000000800 */
[----:B-----5:R-:W-:Y:S01]  /*13ba0*/  @P1 IMAD R27, R27, R26, RZ ;  /* 0x0000001a1b1b1224 */ /* 0x020fe200078e02ff */
[----:B-1----:R-:W-:-:S02]  /*13bb0*/  @!P1 MOV R27, R6 ;  /* 0x00000006001b9202 */ /* 0x002fc40000000f00 */
        /* <DEDUP_REMOVED lines=10> */
[----:B------:R5:W-:Y:S01]  /*13c60*/  STS [R11+0x6400], R106 ;  /* 0x0064006a0b007388 */ /* 0x000be20000000800 */
[----:B------:R-:W2:Y:S03]  /*13c70*/  S2R R4, SR_TID.X ;  /* 0x0000000000047919 */ /* 0x000ea60000002100 */
[----:B------:R-:W-:Y:S04]  /*13c80*/  STS [R15+0x6000], R108 ;  /* 0x0060006c0f007388 */ /* 0x000fe80000000800 */
[----:B------:R2:W-:Y:S04]  /*13c90*/  STS [R15+0x6400], R110 ;  /* 0x0064006e0f007388 */ /* 0x0005e80000000800 */
[----:B------:R-:W-:Y:S01]  /*13ca0*/  STS [R19+0x6000], R112 ;  /* 0x0060007013007388 */ /* 0x000fe20000000800 */
[----:B-1----:R-:W1:Y:S03]  /*13cb0*/  @P1 LDC R12, c[0x0][0x2c0] ;  /* 0x0000b000ff0c1b82 */ /* 0x002e660000000800 */
[----:B------:R1:W-:Y:S04]  /*13cc0*/  STS [R19+0x6400], R114 ;  /* 0x0064007213007388 */ /* 0x0003e80000000800 */
[----:B------:R-:W-:Y:S01]  /*13cd0*/  STS [R21+0x6000], R116 ;  /* 0x0060007415007388 */ /* 0x000fe20000000800 */
[----:B-----5:R-:W-:Y:S01]  /*13ce0*/  @P1 MOV R11, 0x1 ;  /* 0x00000001000b1802 */ /* 0x020fe20000000f00 */
[----:B----4-:R-:W-:-:S02]  /*13cf0*/  @!P1 IMAD R11, R6, R29, RZ ;  /* 0x0000001d060b9224 */ /* 0x010fc400078e02ff */
[----:B---3--:R-:W-:Y:S01]  /*13d00*/  @P4 FMUL.FTZ R6, R7, 0.69314718246459960938 ;  /* 0x3f31721807064820 */ /* 0x008fe20000410000 */
[----:B------:R-:W-:Y:S04]  /*13d10*/  STS [R21+0x6400], R118 ;  /* 0x0064007615007388 */ /* 0x000fe80000000800 */
[----:B------:R-:W-:Y:S04]  /*13d20*/  STS [R23+0x6000], R120 ;  /* 0x0060007817007388 */ /* 0x000fe80000000800 */
[----:B------:R-:W-:Y:S01]  /*13d30*/  STS [R23+0x6400], R122 ;  /* 0x0064007a17007388 */ /* 0x000fe20000000800 */
[----:B--2---:R-:W-:-:S03]  /*13d40*/  SHF.R.S32.HI R15, RZ, 0x1f, R4 ;  /* 0x0000001fff0f7819 */ /* 0x004fc60000011404 */
[----:B------:R-:W-:Y:S01]  /*13d50*/  STS [R25+0x6000], R124 ;  /* 0x0060007c19007388 */ /* 0x000fe20000000800 */
[CC--:B------:R-:W-:Y:S02]  /*13d60*/  LEA.HI R14, R15.reuse, R4.reuse, RZ, 0x5 ;  /* 0x000000040f0e7211 */ /* 0x0c0fe400078f28ff */
[----:B------:R-:W-:Y:S01]  /*13d70*/  @!P1 MOV R12, 0x1 ;  /* 0x00000001000c9802 */ /* 0x000fe20000000f00 */
[----:B------:R-:W-:Y:S01]  /*13d80*/  STS [R25+0x6400], R126 ;  /* 0x0064007e19007388 */ /* 0x000fe20000000800 */
[----:B-1----:R-:W1:Y:S01]  /*13d90*/  @P5 LDC R19, c[0x0][0x2e8] ;  /* 0x0000ba00ff135b82 */ /* 0x002e620000000800 */
[----:B------:R-:W-:Y:S01]  /*13da0*/  LOP3.LUT R29, R14, 0xffffffe0, RZ, 0xc0, !PT ;  /* 0xffffffe00e1d7812 */ /* 0x000fe200078ec0ff */
[----:B------:R-:W2:Y:S01]  /*13db0*/  S2R R10, SR_CTAID.Y ;  /* 0x00000000000a7919 */ /* 0x000ea20000002600 */
[----:B------:R-:W-:Y:S02]  /*13dc0*/  LEA.HI R15, R15, R4, RZ, 0x3 ;  /* 0x000000040f0f7211 */ /* 0x000fe400078f18ff */
[----:B------:R-:W-:Y:S01]  /*13dd0*/  IADD3 R29, R4, -R29, RZ ;  /* 0x8000001d041d7210 */ /* 0x000fe20007ffe0ff */
[----:B------:R3:W-:Y:S02]  /*13de0*/  STS [R9+0x6000], R13 ;  /* 0x0060000d09007388 */ /* 0x0007e40000000800 */
[----:B------:R-:W4:Y:S02]  /*13df0*/  @P4 LDC R14, c[0x0][0x2e8] ;  /* 0x0000ba00ff0e4b82 */ /* 0x000f240000000800 */
[----:B------:R5:W-:Y:S06]  /*13e00*/  STS [R9+0x6400], R130 ;  /* 0x0064008209007388 */ /* 0x000bec0000000800 */
[----:B------:R-:W-:Y:S01]  /*13e10*/  BAR.SYNC.DEFER_BLOCKING 0x0 ;  /* 0x0000000000007b1d */ /* 0x000fe20000010000 */
[----:B---3--:R-:W-:Y:S01]  /*13e20*/  @P5 FMUL.FTZ R13, R8, 0.69314718246459960938 ;  /* 0x3f317218080d5820 */ /* 0x008fe20000410000 */
[----:B------:R-:W-:Y:S01]  /*13e30*/  MOV R8, 0x7f800000 ;  /* 0x7f80000000087802 */ /* 0x000fe20000000f00 */
[----:B----4-:R-:W-:Y:S01]  /*13e40*/  @P4 FFMA.FTZ R8, R3, R14, R6 ;  /* 0x0000000e03084223 */ /* 0x010fe20000010006 */
[----:B--2---:R-:W-:Y:S01]  /*13e50*/  IMAD R10, R10, R11, RZ ;  /* 0x0000000b0a0a7224 */ /* 0x004fe200078e02ff */
[----:B------:R-:W-:-:S02]  /*13e60*/  SHF.R.S32.HI R11, RZ, 0x1f, R0 ;  /* 0x0000001fff0b7819 */ /* 0x000fc40000011400 */
[----:B-----5:R-:W-:Y:S01]  /*13e70*/  MOV R9, 0x7f800000 ;  /* 0x7f80000000097802 */ /* 0x020fe20000000f00 */
[----:B------:R2:W3:Y:S01]  /*13e80*/  LDS.128 R20, [R242+0x1800] ;  /* 0x00180000f2147984 */ /* 0x0004e20000000c00 */
[----:B------:R-:W-:Y:S01]  /*13e90*/  LEA.HI R11, R11, R0, RZ, 0x2 ;  /* 0x000000000b0b7211 */ /* 0x000fe200078f10ff */
[----:B-1----:R-:W-:Y:S01]  /*13ea0*/  @P5 FFMA.FTZ R9, R164, R19, R13 ;  /* 0x00000013a4095223 */ /* 0x002fe2000001000d */
[----:B------:R-:W-:Y:S02]  /*13eb0*/  SEL R10, R10, RZ, !P6 ;  /* 0x000000ff0a0a7207 */ /* 0x000fe40007000000 */
[----:B------:R-:W-:Y:S02]  /*13ec0*/  LOP3.LUT R11, R11, 0xffffffc, RZ, 0xc0, !PT ;  /* 0x0ffffffc0b0b7812 */ /* 0x000fe400078ec0ff */
[----:B------:R-:W-:Y:S01]  /*13ed0*/  LOP3.LUT P6, RZ, R2, 0x3, RZ, 0xc0, !PT ;  /* 0x0000000302ff7812 */ /* 0x000fe200078cc0ff */
[----:B------:R-:W-:Y:S01]  /*13ee0*/  IMAD R27, R24, R27, R10 ;  /* 0x0000001b181b7224 */ /* 0x000fe200078e020a */
[----:B------:R-:W-:Y:S01]  /*13ef0*/  IADD3 R11, R0, -R11, RZ ;  /* 0x8000000b000b7210 */ /* 0x000fe20007ffe0ff */
[----:B------:R-:W-:Y:S01]  /*13f00*/  IMAD R0, R12, UR4, RZ ;  /* 0x000000040c007c24 */ /* 0x000fe2000f8e02ff */
[----:B------:R-:W-:-:S02]  /*13f10*/  SHF.R.S32.HI R2, RZ, 0x1f, R29 ;  /* 0x0000001fff027819 */ /* 0x000fc4000001141d */
[----:B------:R-:W-:Y:S02]  /*13f20*/  LOP3.LUT R13, R15, 0xfffffff8, RZ, 0xc0, !PT ;  /* 0xfffffff80f0d7812 */ /* 0x000fe400078ec0ff */
[----:B------:R-:W-:Y:S02]  /*13f30*/  SHF.L.U32 R0, R0, 0x6, RZ ;  /* 0x0000000600007819 */ /* 0x000fe400000006ff */
[----:B------:R-:W-:Y:S02]  /*13f40*/  LEA.HI R2, R2, R29, RZ, 0x2 ;  /* 0x0000001d02027211 */ /* 0x000fe400078f10ff */
[----:B------:R-:W-:Y:S02]  /*13f50*/  SHF.R.S32.HI R7, RZ, 0x1f, R0 ;  /* 0x0000001fff077819 */ /* 0x000fe40000011400 */
[----:B------:R-:W-:Y:S02]  /*13f60*/  IADD3 R0, P5, P1, R0, R16, R27 ;  /* 0x0000001000007210 */ /* 0x000fe400079be01b */
[----:B------:R-:W-:-:S02]  /*13f70*/  SHF.R.S32.HI R2, RZ, 0x2, R2 ;  /* 0x00000002ff027819 */ /* 0x000fc40000011402 */
[----:B------:R-:W-:Y:S02]  /*13f80*/  SHF.R.S32.HI R16, RZ, 0x1f, R27 ;  /* 0x0000001fff107819 */ /* 0x000fe4000001141b */
[----:B------:R-:W-:Y:S02]  /*13f90*/  IADD3 R4, -R13, R4, RZ ;  /* 0x000000040d047210 */ /* 0x000fe40007ffe1ff */
[----:B------:R-:W-:Y:S02]  /*13fa0*/  LEA R11, R11, R2, 0x4 ;  /* 0x000000020b0b7211 */ /* 0x000fe400078e20ff */
[----:B------:R-:W-:Y:S01]  /*13fb0*/  IADD3.X R16, R7, R17, R16, P5, P1 ;  /* 0x0000001107107210 */ /* 0x000fe20002fe2410 */
[----:B--2---:R-:W-:Y:S06]  /*13fc0*/  @P6 BRA `(.L_x_316) ;  /* 0x0000000000486947 */ /* 0x004fec0003800000 */
        /* <DEDUP_REMOVED lines=18> */
.L_x_316:
[----:B------:R-:W-:Y:S05]  /*140f0*/  BSYNC B0 ;  /* 0x0000000000007941 */ /* 0x000fea0003800000 */
.L_x_315:
        /* <DEDUP_REMOVED lines=12> */
[----:B------:R1:W4:Y:S01]  /*141c0*/  LDS.128 R12, [R242+0x2000] ;  /* 0x00200000f20c7984 */ /* 0x0003220000000c00 */
[----:B------:R-:W-:Y:S01]  /*141d0*/  IADD3.X R7, R4, UR7, RZ, P1, !PT ;  /* 0x0000000704077c10 */ /* 0x000fe20008ffe4ff */
[----:B------:R-:W-:Y:S01]  /*141e0*/  BSSY B0, `(.L_x_317) ;  /* 0x000001a000007945 */ /* 0x000fe20003800000 */
[----:B------:R-:W-:Y:S01]  /*141f0*/  ISETP.GE.AND P1, PT, R5, UR6, PT ;  /* 0x0000000605007c0c */ /* 0x000fe2000bf26270 */
[----:B------:R-:W-:-:S02]  /*14200*/  IMAD.WIDE R2, R2, 0x40, R8 ;  /* 0x0000004002027825 */ /* 0x000fc400078e0208 */
[----:B------:R1:W1:Y:S02]  /*14210*/  LDS.128 R8, [R242+0x4000] ;  /* 0x00400000f2087984 */ /* 0x0002640000000c00 */
        /* <DEDUP_REMOVED lines=19> */
[----:B----4-:R2:W-:Y:S04]  /*14350*/  @!P5 STG.E.128 desc[UR34][R32.64+0x80], R12 ;  /* 0x0000800c2000d986 */ /* 0x0105e8000c101d22 */
[----:B-1----:R2:W-:Y:S04]  /*14360*/  @!P4 STG.E.128 desc[UR34][R32.64+0x100], R8 ;  /* 0x000100082000c986 */ /* 0x0025e8000c101d22 */
[----:B------:R2:W-:Y:S02]  /*14370*/  @!P3 STG.E.128 desc[UR34][R32.64+0x180], R4 ;  /* 0x000180042000b986 */ /* 0x0005e4000c101d22 */
.L_x_318:
[----:B------:R-:W-:Y:S05]  /*14380*/  BSYNC B0 ;  /* 0x0000000000007941 */ /* 0x000fea0003800000 */
.L_x_317:
[----:B--2---:R2:W2:Y:S01]  /*14390*/  LDS.128 R16, [R242+0x800] ;  /* 0x00080000f2107984 */ /* 0x0044a20000000c00 */
[----:B------:R-:W-:Y:S03]  /*143a0*/  BSSY B0, `(.L_x_319) ;  /* 0x000001a000007945 */ /* 0x000fe60003800000 */
[----:B----4-:R4:W2:Y:S04]  /*143b0*/  LDS.128 R12, [R242+0x2800] ;  /* 0x00280000f20c7984 */ /* 0x0108a80000000c00 */
[----:B-1----:R4:W1:Y:S04]  /*143c0*/  LDS.128 R8, [R242+0x4800] ;  /* 0x00480000f2087984 */ /* 0x0028680000000c00 */
[----:B------:R4:W1:Y:S01]  /*143d0*/  LDS.128 R4, [R242+0x6800] ;  /* 0x00680000f2047984 */ /* 0x0008620000000c00 */
        /* <DEDUP_REMOVED lines=20> */
[----:B-1----:R2:W-:Y:S04]  /*14520*/  @!P3 STG.E.128 desc[UR34][R32.64+0x100], R8 ;  /* 0x000100082000b986 */ /* 0x0025e8000c101d22 */
[----:B------:R2:W-:Y:S02]  /*14530*/  @!P2 STG.E.128 desc[UR34][R32.64+0x180], R4 ;  /* 0x000180042000a986 */ /* 0x0005e4000c101d22 */
.L_x_320:
[----:B------:R-:W-:Y:S05]  /*14540*/  BSYNC B0 ;  /* 0x0000000000007941 */ /* 0x000fea0003800000 */
.L_x_319:
[----:B--2---:R2:W2:Y:S01]  /*14550*/  LDS.128 R16, [R242+0x1000] ;  /* 0x00100000f2107984 */ /* 0x0044a20000000c00 */
[----:B------:R-:W-:Y:S03]  /*14560*/  BSSY B0, `(.L_x_321) ;  /* 0x000001a000007945 */ /* 0x000fe60003800000 */
[----:B------:R2:W2:Y:S04]  /*14570*/  LDS.128 R12, [R242+0x3000] ;  /* 0x00300000f20c7984 */ /* 0x0004a80000000c00 */
        /* <DEDUP_REMOVED lines=24> */
.L_x_322:
[----:B------:R-:W-:Y:S05]  /*14700*/  BSYNC B0 ;  /* 0x0000000000007941 */ /* 0x000fea0003800000 */
.L_x_321:
[----:B-12---:R1:W2:Y:S04]  /*14710*/  LDS.128 R8, [R242+0x3800] ;  /* 0x00380000f2087984 */ /* 0x0062a80000000c00 */
[----:B------:R1:W1:Y:S04]  /*14720*/  LDS.128 R4, [R242+0x5800] ;  /* 0x00580000f2047984 */ /* 0x0002680000000c00 */
        /* <DEDUP_REMOVED lines=19> */
[----:B---3--:R3:W-:Y:S04]  /*14860*/  @!P3 STG.E.128 desc[UR34][R2.64], R20 ;  /* 0x000000140200b986 */ /* 0x0087e8000c101d22 */
[----:B--2---:R3:W-:Y:S04]  /*14870*/  @!P2 STG.E.128 desc[UR34][R2.64+0x80], R8 ;  /* 0x000080080200a986 */ /* 0x0047e8000c101d22 */
[----:B-1----:R3:W-:Y:S02]  /*14880*/  @!P1 STG.E.128 desc[UR34][R2.64+0x100], R4 ;  /* 0x0001000402009986 */ /* 0x0027e4000c101d22 */
[----:B------:R-:W-:Y:S05]  /*14890*/  @P0 EXIT ;  /* 0x000000000000094d */ /* 0x000fea0003800000 */
[----:B------:R-:W-:Y:S01]  /*148a0*/  STG.E.128 desc[UR34][R2.64+0x180], R12 ;  /* 0x0001800c02007986 */ /* 0x000fe2000c101d22 */
[----:B------:R-:W-:Y:S05]  /*148b0*/  EXIT ;  /* 0x000000000000794d */ /* 0x000fea0003800000 */
.L_x_323:
        /* <DEDUP_REMOVED lines=12> */
.L_x_2392:


//--------------------- .text._ZN5flash16flash_fwd_kernelI23Flash_fwd_kernel_traitsILi256ELi128ELi64ELi8ELb0ELb0EN7cutlass6half_tE19Flash_kernel_traitsILi256ELi128ELi64ELi8ES3_EELb0ELb0ELb0ELb0ELb0ELb1ELb0ELb0EEEvNS_16Flash_fwd_paramsE --------------------------
	.section	.text._ZN5flash16flash_fwd_kernelI23Flash_fwd_kernel_traitsILi256ELi128ELi64ELi8ELb0ELb0EN7cutlass6half_tE19Flash_kernel_traitsILi256ELi128ELi64ELi8ES3_EELb0ELb0ELb0ELb0ELb0ELb1ELb0ELb0EEEvNS_16Flash_fwd_paramsE,"ax",@progbits
	.align	128
        .global         _ZN5flash16flash_fwd_kernelI23Flash_fwd_kernel_traitsILi256ELi128ELi64ELi8ELb0ELb0EN7cutlass6half_tE19Flash_kernel_traitsILi256ELi128ELi64ELi8ES3_EELb0ELb0ELb0ELb0ELb0ELb1ELb0ELb0EEEvNS_16Flash_fwd_paramsE
        .type           _ZN5flash16flash_fwd_kernelI23Flash_fwd_kernel_traitsILi256ELi128ELi64ELi8ELb0ELb0EN7cutlass6half_tE19Flash_kernel_traitsILi256ELi128ELi64ELi8ES3_EELb0ELb0ELb0ELb0ELb0ELb1ELb0ELb0EEEvNS_16Flash_fwd_paramsE,@function
        .size           _ZN5flash16flash_fwd_kernelI23Flash_fwd_kernel_traitsILi256ELi128ELi64ELi8ELb0ELb0EN7cutlass6half_tE19Flash_kernel_traitsILi256ELi128ELi64ELi8ES3_EELb0ELb0ELb0ELb0ELb0ELb1ELb0ELb0EEEvNS_16Flash_fwd_paramsE,(.L_x_2393 - _ZN5flash16flash_fwd_kernelI23Flash_fwd_kernel_traitsILi256ELi128ELi64ELi8ELb0ELb0EN7cutlass6half_tE19Flash_kernel_traitsILi256ELi128ELi64ELi8ES3_EELb0ELb0ELb0ELb0ELb0ELb1ELb0ELb0EEEvNS_16Flash_fwd_paramsE)
        .other          _ZN5flash16flash_fwd_kernelI23Flash_fwd_kernel_traitsILi256ELi128ELi64ELi8ELb0ELb0EN7cutlass6half_tE19Flash_kernel_traitsILi256ELi128ELi64ELi8ES3_EELb0ELb0ELb0ELb0ELb0ELb1ELb0ELb0EEEvNS_16Flash_fwd_paramsE,@"STO_CUDA_ENTRY STV_DEFAULT"
_ZN5flash16flash_fwd_kernelI23Flash_fwd_kernel_traitsILi256ELi128ELi64ELi8ELb0ELb0EN7cutlass6half_tE19Flash_kernel_traitsILi256ELi128ELi64ELi8ES3_EELb0ELb0ELb0ELb0ELb0ELb1ELb0ELb0EEEvNS_16Flash_fwd_paramsE:
.text._ZN5flash16flash_fwd_kernelI23Flash_fwd_kernel_traitsILi256ELi128ELi64ELi8ELb0ELb0EN7cutlass6half_tE19Flash_kernel_traitsILi256ELi128ELi64ELi8ES3_EELb0ELb0ELb0ELb0ELb0ELb1ELb0ELb0EEEvNS_16Flash_fwd_paramsE:
        /* <DEDUP_REMOVED lines=55> */
.L_x_324:
[----:B------:R-:W-:-:S05]  /*0370*/  ULDC UR7, c[0x0][0x2c8] ;  /* 0x0000b20000077ab9 */ /* 0x000fca0000000800 */
.L_x_325:
        /* <DEDUP_REMOVED lines=28> */
[----:B------:R-:W2:Y:S01]  /*0540*/  S2R R4, SR_CTAID.Z ;  /* 0x0000000000047919 */ /* 0x000ea20000002700 */
[----:B------:R-:W-:Y:S01]  /*0550*/  UISETP.NE.AND UP0, UPT, UR15, -0x1, UPT ;  /* 0xffffffff0f00788c */ /* 0x000fe2000bf05270 */
[----:B------:R-:W-:Y:S01]  /*0560*/  SHF.R.S32.HI R10, RZ, 0x1f, R3 ;  /* 0x0000001fff0a7819 */ /* 0x000fe20000011403 */
[----:B------:R-:W-:Y:S01]  /*0570*/  ULEA.HI.SX32 UR13, UR12, 0xffffffff, 0x1a ;  /* 0xffffffff0c0d7891 */ /* 0x000fe2000f8fd23f */
[----:B------:R-:W-:Y:S02]  /*0580*/  IMAD.U32 R17, RZ, RZ, UR16 ;  /* 0x00000010ff117e24 */ /* 0x000fe4000f8e00ff */
[----:B------:R-:W-:Y:S01]  /*0590*/  LEA.HI R25, R10, R3, RZ, 0x6 ;  /* 0x000000030a197211 */ /* 0x000fe200078f30ff */
[----:B------:R-:W-:-:S04]  /*05a0*/  UIMAD UR14, UR13, -0x40, UR21 ;  /* 0xffffffc00d0e78a4 */ /* 0x000fc8000f8e0215 */
[----:B------:R-:W-:Y:S01]  /*05b0*/  IMAD.SHL.U32 R25, R25, 0x8, RZ ;  /* 0x0000000819197824 */ /* 0x000fe200078e00ff */
[----:B------:R-:W-:Y:S01]  /*05c0*/  @UP0 ULDC.64 UR4, c[0x0][0x240] ;  /* 0x0000900000040ab9 */ /* 0x000fe20000000a00 */
[----:B------:R-:W-:Y:S02]  /*05d0*/  @!UP0 USHF.R.S32.HI UR9, URZ, 0x1f, UR20 ;  /* 0x0000001f3f098899 */ /* 0x000fe40008011414 */
[----:B------:R-:W-:-:S04]  /*05e0*/  @UP0 UIMAD.WIDE.U32 UR10, UR15, UR4, URZ ;  /* 0x000000040f0a02a5 */ /* 0x000fc8000f8e003f */
[----:B------:R-:W-:Y:S02]  /*05f0*/  @UP0 UIMAD UR4, UR15, UR5, UR11 ;  /* 0x000000050f0402a4 */ /* 0x000fe4000f8e020b */
[----:B------:R-:W-:Y:S01]  /*0600*/  UIADD3 UR5, -UR6, UR17, URZ ;  /* 0x0000001106057290 */ /* 0x000fe2000fffe13f */
[----:B-1----:R-:W-:Y:S02]  /*0610*/  IABS R9, R19 ;  /* 0x0000001300097213 */ /* 0x002fe40000000000 */
[----:B------:R-:W-:Y:S01]  /*0620*/  @!UP0 ULDC.64 UR6, c[0x0][0x228] ;  /* 0x00008a0000068ab9 */ /* 0x000fe20000000a00 */
[----:B------:R-:W-:Y:S01]  /*0630*/  USHF.R.S32.HI UR11, URZ, 0x1f, UR8 ;  /* 0x0000001f3f0b7899 */ /* 0x000fe20008011408 */
[----:B------:R-:W1:Y:S01]  /*0640*/  I2F.RP R2, R9 ;  /* 0x0000000900027306 */ /* 0x000e620000209400 */
[----:B------:R-:W-:Y:S02]  /*0650*/  @!UP0 UIMAD UR9, UR9, UR6, URZ ;  /* 0x00000006090982a4 */ /* 0x000fe4000f8e023f */
[----:B------:R-:W-:Y:S01]  /*0660*/  @!UP0 UIMAD.WIDE.U32 UR26, UR20, UR6, URZ ;  /* 0x00000006141a82a5 */ /* 0x000fe2000f8e003f */
[----:B--2---:R-:W-:Y:S01]  /*0670*/  IABS R4, R4 ;  /* 0x0000000400047213 */ /* 0x004fe20000000000 */
[----:B------:R-:W-:-:S03]  /*0680*/  @!UP0 UIMAD UR9, UR20, UR7, UR9 ;  /* 0x00000007140982a4 */ /* 0x000fc6000f8e0209 */
[----:B------:R-:W-:Y:S01]  /*0690*/  ULDC.64 UR6, c[0x0][0x258] ;  /* 0x0000960000067ab9 */ /* 0x000fe20000000a00 */
[----:B------:R-:W-:Y:S01]  /*06a0*/  @!UP0 UIADD3 UR4, UR27, UR9, URZ ;  /* 0x000000091b048290 */ /* 0x000fe2000fffe03f */
[----:B------:R-:W-:Y:S01]  /*06b0*/  IMAD.U32 R20, RZ, RZ, UR6 ;  /* 0x00000006ff147e24 */ /* 0x000fe2000f8e00ff */
[----:B------:R-:W-:Y:S01]  /*06c0*/  @!UP0 UMOV UR10, UR26 ;  /* 0x0000001a000a8c82 */ /* 0x000fe20008000000 */
[----:B------:R-:W-:Y:S01]  /*06d0*/  UIMAD UR11, UR11, UR6, URZ ;  /* 0x000000060b0b72a4 */ /* 0x000fe2000f8e023f */
[----:B-1----:R-:W1:Y:S02]  /*06e0*/  MUFU.RCP R6, R2 ;  /* 0x0000000200067308 */ /* 0x002e640000001000 */
[----:B------:R-:W-:Y:S01]  /*06f0*/  UMOV UR6, 0x400 ;  /* 0x0000040000067882 */ /* 0x000fe20000000000 */
[----:B------:R-:W-:Y:S02]  /*0700*/  UIMAD UR7, UR8, UR7, UR11 ;  /* 0x00000007080772a4 */ /* 0x000fe4000f8e020b */
[----:B------:R-:W-:-:S11]  /*0710*/  UISETP.NE.AND UP0, UPT, UR25, -0x1, UPT ;  /* 0xffffffff1900788c */ /* 0x000fd6000bf05270 */
[----:B------:R-:W-:Y:S01]  /*0720*/  @UP0 UIADD3 UR23, UR22, UR25, URZ ;  /* 0x0000001916170290 */ /* 0x000fe2000fffe03f */
[----:B-1----:R-:W-:Y:S01]  /*0730*/  VIADD R6, R6, 0xffffffe ;  /* 0x0ffffffe06067836 */ /* 0x002fe20000000000 */
[----:B------:R-:W-:-:S03]  /*0740*/  @UP0 UIADD3 UR25, UR22, UR25, URZ ;  /* 0x0000001916190290 */ /* 0x000fc6000fffe03f */
[----:B------:R-:W1:Y:S02]  /*0750*/  F2I.FTZ.U32.TRUNC.NTZ R7, R6 ;  /* 0x0000000600077305 */ /* 0x000e64000021f000 */
[----:B-1----:R-:W-:Y:S02]  /*0760*/  IMAD.MOV R0, RZ, RZ, -R7 ;  /* 0x000000ffff007224 */ /* 0x002fe400078e0a07 */
[----:B------:R-:W-:Y:S02]  /*0770*/  IMAD.MOV.U32 R6, RZ, RZ, RZ ;  /* 0x000000ffff067224 */ /* 0x000fe400078e00ff */
[----:B------:R-:W-:Y:S01]  /*0780*/  IMAD R5, R0, R9, RZ ;  /* 0x0000000900057224 */ /* 0x000fe200078e02ff */
[----:B------:R-:W-:-:S03]  /*0790*/  LEA.HI R0, R10, R3, RZ, 0x3 ;  /* 0x000000030a007211 */ /* 0x000fc600078f18ff */
[----:B------:R-:W-:Y:S01]  /*07a0*/  IMAD.HI.U32 R5, R7, R5, R6 ;  /* 0x0000000507057227 */ /* 0x000fe200078e0006 */
[----:B------:R-:W-:Y:S02]  /*07b0*/  SHF.R.S32.HI R32, RZ, 0x3, R0 ;  /* 0x00000003ff207819 */ /* 0x000fe40000011400 */
[----:B------:R-:W-:Y:S02]  /*07c0*/  LOP3.LUT R0, R0, 0xfffffff8, RZ, 0xc0, !PT ;  /* 0xfffffff800007812 */ /* 0x000fe400078ec0ff */
[C---:B------:R-:W-:Y:S01]  /*07d0*/  ISETP.GE.AND P3, PT, R32.reuse, UR5, PT ;  /* 0x0000000520007c0c */ /* 0x040fe2000bf66270 */
[----:B------:R-:W-:Y:S01]  /*07e0*/  IMAD.HI.U32 R2, R5, R4, RZ ;  /* 0x0000000405027227 */ /* 0x000fe200078e00ff */
[----:B------:R-:W-:Y:S02]  /*07f0*/  ISETP.GE.AND P6, PT, R32, UR14, PT ;  /* 0x0000000e20007c0c */ /* 0x000fe4000bfc6270 */
[----:B------:R-:W-:Y:S01]  /*0800*/  SHF.R.S32.HI R33, RZ, 0x1f, R32 ;  /* 0x0000001fff217819 */ /* 0x000fe20000011420 */
[----:B------:R-:W-:-:S02]  /*0810*/  IMAD.MOV R14, RZ, RZ, -R2 ;  /* 0x000000ffff0e7224 */ /* 0x000fc400078e0a02 */
[----:B------:R-:W-:Y:S02]  /*0820*/  IMAD.IADD R0, R3, 0x1, -R0 ;  /* 0x0000000103007824 */ /* 0x000fe400078e0a00 */
[C---:B------:R-:W-:Y:S02]  /*0830*/  IMAD R14, R9.reuse, R14, R4 ;  /* 0x0000000e090e7224 */ /* 0x040fe400078e0204 */
[----:B------:R-:W-:Y:S02]  /*0840*/  IMAD.SHL.U32 R30, R0, 0x8, RZ ;  /* 0x00000008001e7824 */ /* 0x000fe400078e00ff */
[----:B------:R-:W1:Y:S01]  /*0850*/  @!P3 LDC.64 R6, c[0x0][0x240] ;  /* 0x00009000ff06bb82 */ /* 0x000e620000000a00 */
[----:B------:R-:W-:Y:S01]  /*0860*/  ISETP.GT.U32.AND P5, PT, R9, R14, PT ;  /* 0x0000000e0900720c */ /* 0x000fe20003fa4070 */
[----:B------:R-:W-:Y:S01]  /*0870*/  VIADD R8, R32, 0x20 ;  /* 0x0000002020087836 */ /* 0x000fe20000000000 */
[----:B------:R-:W-:Y:S01]  /*0880*/  SHF.R.S32.HI R31, RZ, 0x1f, R30 ;  /* 0x0000001fff1f7819 */ /* 0x000fe2000001141e */
[----:B------:R-:W2:Y:S01]  /*0890*/  @!P6 S2R R13, SR_CgaCtaId ;  /* 0x00000000000de919 */ /* 0x000ea20000008800 */
[----:B------:R-:W-:Y:S01]  /*08a0*/  IADD3 R22, P0, R30, UR10, RZ ;  /* 0x0000000a1e167c10 */ /* 0x000fe2000ff1e0ff */
[----:B------:R-:W-:Y:S01]  /*08b0*/  IMAD.WIDE R16, R17, 0x80, R32 ;  /* 0x0000008011107825 */ /* 0x000fe200078e0220 */
[----:B------:R-:W-:Y:S01]  /*08c0*/  ISETP.GE.AND P2, PT, R8, UR5, PT ;  /* 0x0000000508007c0c */ /* 0x000fe2000bf46270 */
[----:B------:R-:W3:Y:S01]  /*08d0*/  @!P3 LDC.64 R4, c[0x0][0x210] ;  /* 0x00008400ff04bb82 */ /* 0x000ee20000000a00 */
[----:B------:R-:W-:Y:S01]  /*08e0*/  IADD3.X R23, R31, UR4, RZ, P0, !PT ;  /* 0x000000041f177c10 */ /* 0x000fe200087fe4ff */
[----:B------:R-:W-:Y:S01]  /*08f0*/  VIADD R12, R32, 0x40 ;  /* 0x00000040200c7836 */ /* 0x000fe20000000000 */
[----:B------:R-:W-:Y:S01]  /*0900*/  @UP0 ULDC.64 UR10, c[0x0][0x248] ;  /* 0x00009200000a0ab9 */ /* 0x000fe20000000a00 */
[----:B------:R-:W-:-:S02]  /*0910*/  IMAD.SHL.U32 R237, R0, 0x40, RZ ;  /* 0x0000004000ed7824 */ /* 0x000fc400078e00ff */
[----:B------:R-:W-:Y:S01]  /*0920*/  @!P5 IMAD.IADD R14, R14, 0x1, -R9 ;  /* 0x000000010e0ed824 */ /* 0x000fe200078e0a09 */
[----:B------:R-:W-:Y:S01]  /*0930*/  ISETP.GE.AND P1, PT, R12, UR5, PT ;  /* 0x000000050c007c0c */ /* 0x000fe2000bf26270 */
[----:B------:R-:W-:Y:S01]  /*0940*/  IMAD.WIDE.U32 R20, R20, UR8, R22 ;  /* 0x0000000814147c25 */ /* 0x000fe2000f8e0016 */
[----:B------:R-:W4:Y:S01]  /*0950*/  S2UR UR4, SR_CgaCtaId ;  /* 0x00000000000479c3 */ /* 0x000f220000008800 */
[----:B------:R-:W-:Y:S02]  /*0960*/  LOP3.LUT R237, R237, 0x1c0, RZ, 0xc0, !PT ;  /* 0x000001c0eded7812 */ /* 0x000fe400078ec0ff */
[----:B------:R-:W-:Y:S01]  /*0970*/  ISETP.GE.U32.AND P4, PT, R14, R9, PT ;  /* 0x000000090e00720c */ /* 0x000fe20003f86070 */
[----:B------:R-:W-:Y:S01]  /*0980*/  VIADD R9, R32, 0x60 ;  /* 0x0000006020097836 */ /* 0x000fe20000000000 */
[----:B------:R-:W-:Y:S01]  /*0990*/  @!P2 MOV R24, 0x400 ;  /* 0x000004000018a802 */ /* 0x000fe20000000f00 */
[----:B------:R-:W-:Y:S02]  /*09a0*/  VIADD R23, R21, UR7 ;  /* 0x0000000715177c36 */ /* 0x000fe40008000000 */
[----:B-1----:R-:W-:Y:S01]  /*09b0*/  @!P3 IMAD R11, R17, R6, RZ ;  /* 0x00000006110bb224 */ /* 0x002fe200078e02ff */
[----:B------:R-:W-:Y:S01]  /*09c0*/  ISETP.GE.AND P0, PT, R9, UR5, PT ;  /* 0x0000000509007c0c */ /* 0x000fe2000bf06270 */
[----:B------:R-:W-:Y:S01]  /*09d0*/  @!P3 IMAD.MOV.U32 R22, RZ, RZ, R20 ;  /* 0x000000ffff16b224 */ /* 0x000fe200078e0014 */
[----:B------:R-:W1:Y:S01]  /*09e0*/  @!P2 S2R R9, SR_CgaCtaId ;  /* 0x000000000009a919 */ /* 0x000e620000008800 */
[----:B------:R-:W-:-:S02]  /*09f0*/  @!P3 IMAD R7, R16, R7, R11 ;  /* 0x000000071007b224 */ /* 0x000fc400078e020b */
[----:B------:R-:W-:Y:S01]  /*0a00*/  @!P3 IMAD.WIDE.U32 R14, R16, R6, R22 ;  /* 0x00000006100eb225 */ /* 0x000fe200078e0016 */
[----:B------:R-:W5:Y:S03]  /*0a10*/  @!P1 S2R R29, SR_CgaCtaId ;  /* 0x00000000001d9919 */ /* 0x000f660000008800 */
[----:B------:R-:W-:Y:S02]  /*0a20*/  @!P3 IMAD.IADD R12, R15, 0x1, R7 ;  /* 0x000000010f0cb824 */ /* 0x000fe400078e0207 */
[----:B------:R-:W-:Y:S01]  /*0a30*/  @!P5 VIADD R2, R2, 0x1 ;  /* 0x000000010202d836 */ /* 0x000fe20000000000 */
[----:B------:R-:W5:Y:S01]  /*0a40*/  @!P2 LDC.64 R6, c[0x0][0x240] ;  /* 0x00009000ff06ab82 */ /* 0x000f620000000a00 */
[----:B---3--:R-:W-:Y:S01]  /*0a50*/  @!P3 LEA R34, P5, R14, R4, 0x1 ;  /* 0x000000040e22b211 */ /* 0x008fe200078a08ff */
[----:B------:R-:W3:Y:S01]  /*0a60*/  @!P0 S2R R27, SR_CgaCtaId ;  /* 0x00000000001b8919 */ /* 0x000ee20000008800 */
[----:B------:R-:W-:Y:S01]  /*0a70*/  @!P6 MOV R4, 0x400 ;  /* 0x000004000004e802 */ /* 0x000fe20000000f00 */
[----:B------:R-:W-:Y:S01]  /*0a80*/  @P4 VIADD R2, R2, 0x1 ;  /* 0x0000000102024836 */ /* 0x000fe20000000000 */
[----:B------:R-:W-:Y:S01]  /*0a90*/  @!P3 LEA.HI.X R35, R14, R5, R12, 0x1, P5 ;  /* 0x000000050e23b211 */ /* 0x000fe200028f0c0c */
[----:B------:R-:W-:Y:S01]  /*0aa0*/  IMAD.SHL.U32 R5, R32, 0x40, RZ ;  /* 0x0000004020057824 */ /* 0x000fe200078e00ff */
[----:B------:R-:W-:Y:S01]  /*0ab0*/  @!P2 IADD3 R11, P4, R16, 0x20, RZ ;  /* 0x00000020100ba810 */ /* 0x000fe20007f9e0ff */
[----:B----4-:R-:W-:Y:S01]  /*0ac0*/  ULEA UR4, UR4, UR6, 0x18 ;  /* 0x0000000604047291 */ /* 0x010fe2000f8ec03f */
[----:B------:R-:W-:Y:S01]  /*0ad0*/  ISETP.GE.AND P5, PT, R8, UR14, PT ;  /* 0x0000000e08007c0c */ /* 0x000fe2000bfa6270 */
[----:B------:R-:W-:Y:S01]  /*0ae0*/  @UP0 UIMAD.WIDE.U32 UR6, UR23, UR10, URZ ;  /* 0x0000000a170602a5 */ /* 0x000fe2000f8e003f */
[----:B------:R-:W-:Y:S01]  /*0af0*/  LOP3.LUT R5, R5, 0x1c0, RZ, 0xc0, !PT ;  /* 0x000001c005057812 */ /* 0x000fe200078ec0ff */
[----:B------:R-:W-:Y:S01]  /*0b00*/  @!P2 IMAD.X R37, RZ, RZ, R17, P4 ;  /* 0x000000ffff25a224 */ /* 0x000fe200020e0611 */
[----:B--2---:R-:W-:Y:S01]  /*0b10*/  @!P6 LEA R13, R13, R4, 0x18 ;  /* 0x000000040d0de211 */ /* 0x004fe200078ec0ff */
[----:B------:R-:W-:Y:S01]  /*0b20*/  @UP0 UIMAD UR23, UR23, UR11, URZ ;  /* 0x0000000b171702a4 */ /* 0x000fe2000f8e023f */
[----:B------:R-:W-:Y:S01]  /*0b30*/  LOP3.LUT R39, R5, 0x38, R30, 0xf8, !PT ;  /* 0x0000003805277812 */ /* 0x000fe200078ef81e */
[----:B------:R-:W-:Y:S01]  /*0b40*/  IMAD.SHL.U32 R26, R32, 0x8, RZ ;  /* 0x00000008201a7824 */ /* 0x000fe200078e00ff */
[----:B------:R-:W-:Y:S01]  /*0b50*/  SHF.R.U32.HI R18, RZ, 0x3, R5 ;  /* 0x00000003ff127819 */ /* 0x000fe20000011605 */
[----:B------:R-:W-:Y:S01]  /*0b60*/  @UP0 UIADD3 UR23, UR7, UR23, URZ ;  /* 0x0000001707170290 */ /* 0x000fe2000fffe03f */
[----:B------:R-:W2:Y:S01]  /*0b70*/  @!P2 LDC.64 R4, c[0x0][0x210] ;  /* 0x00008400ff04ab82 */ /* 0x000ea20000000a00 */
[----:B------:R-:W-:Y:S01]  /*0b80*/  LEA.HI R12, R10, R3, RZ, 0x4 ;  /* 0x000000030a0c7211 */ /* 0x000fe200078f20ff */
[----:B------:R-:W-:Y:S01]  /*0b90*/  @UP0 UMOV UR24, UR6 ;  /* 0x0000000600180c82 */ /* 0x000fe20008000000 */
[----:B------:R-:W-:-:S02]  /*0ba0*/  LOP3.LUT R18, R39, R18, RZ, 0x3c, !PT ;  /* 0x0000001227127212 */ /* 0x000fc400078e3cff */
[----:B-1----:R-:W-:Y:S01]  /*0bb0*/  @!P2 LEA R9, R9, R24, 0x18 ;  /* 0x000000180909a211 */ /* 0x002fe200078ec0ff */
[-C--:B-----5:R-:W-:Y:S01]  /*0bc0*/  @!P2 IMAD R14, R37, R6.reuse, RZ ;  /* 0x00000006250ea224 */ /* 0x0a0fe200078e02ff */
[----:B------:R-:W-:Y:S01]  /*0bd0*/  LOP3.LUT R18, R18, 0xfffffe00, R25, 0xf8, !PT ;  /* 0xfffffe0012127812 */ /* 0x000fe200078ef819 */
[----:B------:R-:W-:Y:S01]  /*0be0*/  @!P2 IMAD.MOV.U32 R24, RZ, RZ, R20 ;  /* 0x000000ffff18a224 */ /* 0x000fe200078e0014 */
[----:B------:R-:W-:Y:S01]  /*0bf0*/  SHF.R.S32.HI R15, RZ, 0x4, R12 ;  /* 0x00000004ff0f7819 */ /* 0x000fe2000001140c */
[----:B------:R-:W-:Y:S01]  /*0c00*/  @!P2 IMAD.MOV.U32 R25, RZ, RZ, R23 ;  /* 0x000000ffff19a224 */ /* 0x000fe200078e0017 */
[----:B------:R-:W-:Y:S01]  /*0c10*/  LEA R240, R18, UR4, 0x1 ;  /* 0x0000000412f07c11 */ /* 0x000fe2000f8e08ff */
[C---:B------:R-:W-:Y:S01]  /*0c20*/  @!P2 IMAD R7, R11.reuse, R7, R14 ;  /* 0x000000070b07a224 */ /* 0x040fe200078e020e */
[----:B------:R-:W-:Y:S01]  /*0c30*/  ISETP.GE.AND P4, PT, R8, UR14, PT ;  /* 0x0000000e08007c0c */ /* 0x000fe2000bf86270 */
[----:B------:R-:W-:Y:S01]  /*0c40*/  @!P2 IMAD.WIDE.U32 R24, R11, R6, R24 ;  /* 0x000000060b18a225 */ /* 0x000fe200078e0018 */
[C---:B------:R-:W-:Y:S01]  /*0c50*/  LEA.HI R8, R12.reuse, R15, RZ, 0x1 ;  /* 0x0000000f0c087211 */ /* 0x040fe200078f08ff */
[----:B------:R-:W1:Y:S01]  /*0c60*/  @!P5 S2R R11, SR_CgaCtaId ;  /* 0x00000000000bd919 */ /* 0x000e620000008800 */
[----:B------:R-:W-:Y:S01]  /*0c70*/  @!P1 MOV R6, 0x400 ;  /* 0x0000040000069802 */ /* 0x000fe20000000f00 */
[----:B------:R-:W-:Y:S01]  /*0c80*/  @!P2 IMAD.IADD R14, R25, 0x1, R7 ;  /* 0x00000001190ea824 */ /* 0x000fe200078e0207 */
[----:B------:R-:W-:Y:S01]  /*0c90*/  LOP3.LUT R12, R12, 0xfffffff0, RZ, 0xc0, !PT ;  /* 0xfffffff00c0c7812 */ /* 0x000fe200078ec0ff */
[----:B------:R-:W-:Y:S01]  /*0ca0*/  @!PT LDS RZ, [RZ] ;  /* 0x00000000fffff984 */ /* 0x000fe20000000800 */
[----:B------:R-:W-:Y:S01]  /*0cb0*/  @!PT LDS RZ, [RZ] ;  /* 0x00000000fffff984 */ /* 0x000fe20000000800 */
[----:B------:R-:W-:Y:S01]  /*0cc0*/  @!PT LDS RZ, [RZ] ;  /* 0x00000000fffff984 */ /* 0x000fe20000000800 */
[----:B------:R-:W-:Y:S01]  /*0cd0*/  @!P3 LDGSTS.E.BYPASS.LTC128B.128 [R240], desc[UR18][R34.64] ;  /* 0x0000000022f0bfae */ /* 0x000fe2000b901d52 */
[----:B------:R-:W-:Y:S01]  /*0ce0*/  @!P1 LEA R29, R29, R6, 0x18 ;  /* 0x000000061d1d9211 */ /* 0x000fe200078ec0ff */
[----:B------:R-:W-:Y:S01]  /*0cf0*/  @!P2 IMAD R7, R18, 0x2, R9 ;  /* 0x000000021207a824 */ /* 0x000fe200078e0209 */
[----:B------:R-:W-:Y:S01]  /*0d00*/  LOP3.LUT R6, R19, UR8, RZ, 0x3c, !PT ;  /* 0x0000000813067c12 */ /* 0x000fe2000f8e3cff */
[----:B------:R-:W-:Y:S01]  /*0d10*/  @!P3 LDGSTS.E.BYPASS.LTC128B.128 [R240+0x4000], desc[UR18][R34.64+0x80] ;  /* 0x0400008022f0bfae */ /* 0x000fe2000b901d52 */
[----:B------:R-:W-:Y:S01]  /*0d20*/  IMAD.IADD R12, R3, 0x1, -R12 ;  /* 0x00000001030c7824 */ /* 0x000fe200078e0a0c */
[----:B------:R-:W-:Y:S01]  /*0d30*/  LOP3.LUT R8, R8, 0xfffffffe, RZ, 0xc0, !PT ;  /* 0xfffffffe08087812 */ /* 0x000fe200078ec0ff */
[----:B------:R-:W-:Y:S01]  /*0d40*/  @UP0 ULDC.64 UR8, c[0x0][0x250] ;  /* 0x0000940000080ab9 */ /* 0x000fe20000000a00 */
[----:B------:R-:W-:Y:S01]  /*0d50*/  @!P3 LDGSTS.E.BYPASS.LTC128B.128 [R240+0x8000], desc[UR18][R34.64+0x100] ;  /* 0x0800010022f0bfae */ /* 0x000fe2000b901d52 */
[----:B------:R-:W-:Y:S01]  /*0d60*/  @UP0 UIMAD.WIDE.U32 UR26, UR25, UR8, URZ ;  /* 0x00000008191a02a5 */ /* 0x000fe2000f8e003f */
[----:B------:R-:W-:Y:S01]  /*0d70*/  SHF.R.S32.HI R9, RZ, 0x1f, R12 ;  /* 0x0000001fff097819 */ /* 0x000fe2000001140c */
[----:B------:R-:W-:Y:S01]  /*0d80*/  IMAD.IADD R8, R15, 0x1, -R8 ;  /* 0x000000010f087824 */ /* 0x000fe200078e0a08 */
[----:B------:R-:W-:Y:S01]  /*0d90*/  @!P3 LDGSTS.E.BYPASS.LTC128B.128 [R240+0xc000], desc[UR18][R34.64+0x180] ;  /* 0x0c00018022f0bfae */ /* 0x000fe2000b901d52 */
[----:B--2---:R-:W-:Y:S01]  /*0da0*/  @!P2 LEA R36, P3, R24, R4, 0x1 ;  /* 0x000000041824a211 */ /* 0x004fe200078608ff */
[----:B------:R-:W-:Y:S01]  /*0db0*/  @UP0 UIMAD UR25, UR25, UR9, URZ ;  /* 0x00000009191902a4 */ /* 0x000fe2000f8e023f */
[----:B------:R-:W-:-:S02]  /*0dc0*/  @!P0 MOV R4, 0x400 ;  /* 0x0000040000048802 */ /* 0x000fc40000000f00 */
[----:B------:R-:W-:Y:S01]  /*0dd0*/  @!P2 LEA.HI.X R37, R24, R5, R14, 0x1, P3 ;  /* 0x000000051825a211 */ /* 0x000fe200018f0c0e */
[----:B------:R-:W-:Y:S01]  /*0de0*/  @UP0 UIADD3 UR25, UR27, UR25, URZ ;  /* 0x000000191b190290 */ /* 0x000fe2000fffe03f */
[----:B------:R-:W-:Y:S01]  /*0df0*/  ISETP.GE.AND P3, PT, R6, RZ, PT ;  /* 0x000000ff0600720c */ /* 0x000fe20003f66270 */
[----:B------:R-:W2:Y:S01]  /*0e00*/  @!P1 LDC.64 R14, c[0x0][0x240] ;  /* 0x00009000ff0e9b82 */ /* 0x000ea20000000a00 */
[----:B------:R-:W-:Y:S01]  /*0e10*/  LEA.HI R9, R9, R12, RZ, 0x3 ;  /* 0x0000000c09097211 */ /* 0x000fe200078f18ff */
[----:B------:R-:W-:Y:S01]  /*0e20*/  @!P2 LDGSTS.E.BYPASS.LTC128B.128 [R7+0x1000], desc[UR18][R36.64] ;  /* 0x010000002407afae */ /* 0x000fe2000b901d52 */
[----:B---3--:R-:W-:Y:S02]  /*0e30*/  @!P0 LEA R27, R27, R4, 0x18 ;  /* 0x000000041b1b8211 */ /* 0x008fe400078ec0ff */
[----:B------:R-:W-:Y:S01]  /*0e40*/  @!P5 MOV R4, 0x400 ;  /* 0x000004000004d802 */ /* 0x000fe20000000f00 */
[----:B------:R-:W-:Y:S01]  /*0e50*/  @!P2 LDGSTS.E.BYPASS.LTC128B.128 [R7+0x5000], desc[UR18][R36.64+0x80] ;  /* 0x050000802407afae */ /* 0x000fe2000b901d52 */
[----:B------:R-:W-:-:S02]  /*0e60*/  LOP3.LUT R5, R9, 0xfffffff8, RZ, 0xc0, !PT ;  /* 0xfffffff809057812 */ /* 0x000fc400078ec0ff */
[----:B-1----:R-:W-:Y:S01]  /*0e70*/  @!P5 LEA R11, R11, R4, 0x18 ;  /* 0x000000040b0bd211 */ /* 0x002fe200078ec0ff */
[----:B------:R-:W-:Y:S02]  /*0e80*/  @!P2 LDGSTS.E.BYPASS.LTC128B.128 [R7+0x9000], desc[UR18][R36.64+0x100] ;  /* 0x090001002407afae */ /* 0x000fe4000b901d52 */
[----:B------:R-:W-:Y:S01]  /*0e90*/  @!P3 IMAD.MOV R2, RZ, RZ, -R2 ;  /* 0x000000ffff02b224 */ /* 0x000fe200078e0a02 */
[C---:B------:R-:W-:Y:S01]  /*0ea0*/  @!P1 IADD3 R24, P3, R16.reuse, 0x40, RZ ;  /* 0x0000004010189810 */ /* 0x040fe20007f7e0ff */
[----:B------:R1:W-:Y:S01]  /*0eb0*/  @!P2 LDGSTS.E.BYPASS.LTC128B.128 [R7+0xd000], desc[UR18][R36.64+0x180] ;  /* 0x0d0001802407afae */ /* 0x0003e2000b901d52 */
[----:B------:R-:W-:Y:S01]  /*0ec0*/  @!P0 IADD3 R16, P2, R16, 0x60, RZ ;  /* 0x0000006010108810 */ /* 0x000fe20007f5e0ff */
[----:B------:R-:W-:Y:S02]  /*0ed0*/  IMAD.IADD R12, R12, 0x1, -R5 ;  /* 0x000000010c0c7824 */ /* 0x000fe400078e0a05 */
[----:B------:R-:W3:Y:S01]  /*0ee0*/  @!P1 LDC.64 R4, c[0x0][0x210] ;  /* 0x00008400ff049b82 */ /* 0x000ee20000000a00 */
[--C-:B------:R-:W-:Y:S01]  /*0ef0*/  @!P1 IMAD.X R25, RZ, RZ, R17.reuse, P3 ;  /* 0x000000ffff199224 */ /* 0x100fe200018e0611 */
[----:B------:R-:W-:Y:S01]  /*0f00*/  ISETP.NE.AND P3, PT, R19, RZ, PT ;  /* 0x000000ff1300720c */ /* 0x000fe20003f65270 */
[----:B------:R-:W-:Y:S01]  /*0f10*/  @!P0 IMAD.X R17, RZ, RZ, R17, P2 ;  /* 0x000000ffff118224 */ /* 0x000fe200010e0611 */
[----:B------:R-:W-:Y:S01]  /*0f20*/  PLOP3.LUT P2, PT, PT, PT, UP0, 0x80, 0x0 ;  /* 0x000000000000781c */ /* 0x000fe20003f4f008 */
[----:B--2---:R-:W-:-:S04]  /*0f30*/  @!P1 IMAD R25, R25, R14, RZ ;  /* 0x0000000e19199224 */ /* 0x004fc800078e02ff */
[----:B------:R-:W-:-:S06]  /*0f40*/  @!P1 IMAD R15, R24, R15, R25 ;  /* 0x0000000f180f9224 */ /* 0x000fcc00078e0219 */
[----:B------:R-:W-:Y:S01]  /*0f50*/  @!P3 LOP3.LUT R2, RZ, R19, RZ, 0x33, !PT ;  /* 0x00000013ff02b212 */ /* 0x000fe200078e33ff */
[----:B-1----:R-:W1:Y:S01]  /*0f60*/  @!P0 LDC.64 R6, c[0x0][0x240] ;  /* 0x00009000ff068b82 */ /* 0x002e620000000a00 */
[----:B------:R-:W-:Y:S02]  /*0f70*/  @!P1 IMAD.MOV.U32 R36, RZ, RZ, R20 ;  /* 0x000000ffff249224 */ /* 0x000fe400078e0014 */
[----:B------:R-:W-:Y:S02]  /*0f80*/  @!P1 IMAD.MOV.U32 R37, RZ, RZ, R23 ;  /* 0x000000ffff259224 */ /* 0x000fe400078e0017 */
[----:B------:R-:W-:Y:S01]  /*0f90*/  @!P1 IMAD.WIDE.U32 R36, R24, R14, R36 ;  /* 0x0000000e18249225 */ /* 0x000fe200078e0024 */
[----:B------:R-:W-:Y:S06]  /*0fa0*/  @P2 BRA `(.L_x_327) ;  /* 0x0000000000342947 */ /* 0x000fec0003800000 */
        /* <DEDUP_REMOVED lines=12> */
[----:B------:R-:W-:Y:S02]  /*1070*/  UMOV UR24, UR28 ;  /* 0x0000001c00187c82 */ /* 0x000fe40008000000 */
.L_x_327:
[----:B------:R-:W-:Y:S02]  /*1080*/  LOP3.LUT R26, R237, 0x8, R26, 0xf8, !PT ;  /* 0x00000008ed1a7812 */ /* 0x000fe400078ef81a */
[----:B------:R-:W-:Y:S01]  /*1090*/  SHF.R.U32.HI R237, RZ, 0x3, R237 ;  /* 0x00000003ffed7819 */ /* 0x000fe200000116ed */
[----:B------:R-:W-:Y:S06]  /*10a0*/  @P2 BRA `(.L_x_328) ;  /* 0x0000000000302947 */ /* 0x000fec0003800000 */
        /* <DEDUP_REMOVED lines=11> */
[----:B------:R-:W-:-:S12]  /*1160*/  UIADD3 UR25, UR27, UR7, URZ ;  /* 0x000000071b197290 */ /* 0x000fd8000fffe03f */
.L_x_328:
[----:B------:R-:W-:Y:S01]  /*1170*/  @!P1 IMAD.IADD R14, R37, 0x1, R15 ;  /* 0x00000001250e9824 */ /* 0x000fe200078e020f */
[----:B---3--:R-:W-:Y:S01]  /*1180*/  @!P1 LEA R24, P2, R36, R4, 0x1 ;  /* 0x0000000424189211 */ /* 0x008fe200078408ff */
[----:B------:R-:W-:Y:S01]  /*1190*/  IMAD R15, R33, UR10, RZ ;  /* 0x0000000a210f7c24 */ /* 0x000fe2000f8e02ff */
[----:B------:R-:W-:Y:S01]  /*11a0*/  ULDC.64 UR6, c[0x0][0x260] ;  /* 0x0000980000067ab9 */ /* 0x000fe20000000a00 */
[----:B------:R-:W-:Y:S01]  /*11b0*/  IMAD.WIDE.U32 R34, R32, UR10, R30 ;  /* 0x0000000a20227c25 */ /* 0x000fe2000f8e001e */
[----:B------:R-:W-:Y:S01]  /*11c0*/  @!P1 LEA.HI.X R25, R36, R5, R14, 0x1, P2 ;  /* 0x0000000524199211 */ /* 0x000fe200010f0c0e */
[----:B------:R-:W-:Y:S01]  /*11d0*/  USHF.R.S32.HI UR22, URZ, 0x1f, UR13 ;  /* 0x0000001f3f167899 */ /* 0x000fe2000801140d */
[C---:B------:R-:W-:Y:S01]  /*11e0*/  ISETP.GE.AND P2, PT, R32.reuse, UR14, PT ;  /* 0x0000000e20007c0c */ /* 0x040fe2000bf46270 */
[----:B------:R-:W-:Y:S01]  /*11f0*/  IMAD R4, R32, UR11, R15 ;  /* 0x0000000b20047c24 */ /* 0x000fe2000f8e020f */
[----:B------:R-:W-:Y:S01]  /*1200*/  IADD3 R244, P3, R34, UR24, RZ ;  /* 0x0000001822f47c10 */ /* 0x000fe2000ff7e0ff */
[C---:B------:R-:W-:Y:S01]  /*1210*/  @!P1 IMAD R15, R18.reuse, 0x2, R29 ;  /* 0x00000002120f9824 */ /* 0x040fe200078e021d */
[----:B------:R-:W-:Y:S01]  /*1220*/  USHF.L.U64.HI UR14, UR10, 0x6, UR11 ;  /* 0x000000060a0e7899 */ /* 0x000fe2000801020b */
[-C--:B-1----:R-:W-:Y:S01]  /*1230*/  @!P0 IMAD R17, R17, R6.reuse, RZ ;  /* 0x0000000611118224 */ /* 0x082fe200078e02ff */
[----:B------:R-:W-:Y:S01]  /*1240*/  IADD3.X R245, R35, UR23, R4, P3, !PT ;  /* 0x0000001723f57c10 */ /* 0x000fe20009ffe404 */
[----:B------:R-:W-:Y:S01]  /*1250*/  @!P0 IMAD.MOV.U32 R21, RZ, RZ, R23 ;  /* 0x000000ffff158224 */ /* 0x000fe200078e0017 */
[----:B------:R-:W1:Y:S01]  /*1260*/  @!P0 LDC.64 R4, c[0x0][0x210] ;  /* 0x00008400ff048b82 */ /* 0x000e620000000a00 */
[C---:B------:R-:W-:Y:S01]  /*1270*/  @!P0 IMAD R14, R18.reuse, 0x2, R27 ;  /* 0x00000002120e8824 */ /* 0x040fe200078e021b */
[----:B------:R-:W-:Y:S01]  /*1280*/  @!PT LDS RZ, [RZ] ;  /* 0x00000000fffff984 */ /* 0x000fe20000000800 */
[----:B------:R-:W-:Y:S01]  /*1290*/  @!PT LDS RZ, [RZ] ;  /* 0x00000000fffff984 */ /* 0x000fe20000000800 */
[----:B------:R-:W-:Y:S01]  /*12a0*/  @!PT LDS RZ, [RZ] ;  /* 0x00000000fffff984 */ /* 0x000fe20000000800 */
[----:B------:R-:W-:Y:S01]  /*12b0*/  @!P1 LDGSTS.E.BYPASS.LTC128B.128 [R15+0x2000], desc[UR18][R24.64] ;  /* 0x02000000180f9fae */ /* 0x000fe2000b901d52 */
[C---:B------:R-:W-:Y:S01]  /*12c0*/  @!P6 IMAD R13, R18.reuse, 0x2, R13 ;  /* 0x00000002120de824 */ /* 0x040fe200078e020d */
[----:B------:R-:W-:Y:S01]  /*12d0*/  USHF.L.U32 UR20, UR10, 0x6, URZ ;  /* 0x000000060a147899 */ /* 0x000fe2000800063f */
[----:B------:R-:W-:Y:S01]  /*12e0*/  @!P5 IMAD R11, R18, 0x2, R11 ;  /* 0x00000002120bd824 */ /* 0x000fe200078e020b */
[----:B------:R-:W-:Y:S01]  /*12f0*/  @!P1 LDGSTS.E.BYPASS.LTC128B.128 [R15+0x6000], desc[UR18][R24.64+0x80] ;  /* 0x06000080180f9fae */ /* 0x000fe2000b901d52 */
[C---:B------:R-:W-:Y:S01]  /*1300*/  @!P0 IMAD R18, R16.reuse, R7, R17 ;  /* 0x0000000710128224 */ /* 0x040fe200078e0211 */
[----:B------:R-:W-:Y:S01]  /*1310*/  SHF.R.S32.HI R17, RZ, 0x1f, R2 ;  /* 0x0000001fff117819 */ /* 0x000fe20000011402 */
[----:B------:R-:W-:Y:S01]  /*1320*/  @!P0 IMAD.WIDE.U32 R20, R16, R6, R20 ;  /* 0x0000000610148225 */ /* 0x000fe200078e0014 */
[----:B------:R-:W-:Y:S01]  /*1330*/  @!P1 LDGSTS.E.BYPASS.LTC128B.128 [R15+0xa000], desc[UR18][R24.64+0x100] ;  /* 0x0a000100180f9fae */ /* 0x000fe2000b901d52 */
[----:B------:R-:W2:Y:S01]  /*1340*/  @!P6 LDC.64 R6, c[0x0][0x218] ;  /* 0x00008600ff06eb82 */ /* 0x000ea20000000a00 */
[----:B------:R-:W-:Y:S01]  /*1350*/  UIMAD UR24, UR14, UR13, URZ ;  /* 0x0000000d0e1872a4 */ /* 0x000fe2000f8e023f */
[----:B------:R-:W-:Y:S01]  /*1360*/  IMAD R19, R33, UR8, RZ ;  /* 0x0000000821137c24 */ /* 0x000fe2000f8e02ff */
[----:B------:R3:W-:Y:S01]  /*1370*/  @!P1 LDGSTS.E.BYPASS.LTC128B.128 [R15+0xe000], desc[UR18][R24.64+0x180] ;  /* 0x0e000180180f9fae */ /* 0x0007e2000b901d52 */
[----:B------:R-:W-:Y:S01]  /*1380*/  IMAD.WIDE.U32 R30, R32, UR8, R30 ;  /* 0x00000008201e7c25 */ /* 0x000fe2000f8e001e */
[----:B------:R-:W-:Y:S01]  /*1390*/  UIMAD UR24, UR22, UR20, UR24 ;  /* 0x00000014161872a4 */ /* 0x000fe2000f8e0218 */
[----:B------:R-:W-:Y:S01]  /*13a0*/  LOP3.LUT R237, R26, R237, RZ, 0x3c, !PT ;  /* 0x000000ed1aed7212 */ /* 0x000fe200078e3cff */
[----:B------:R-:W-:Y:S01]  /*13b0*/  USHF.L.U32 UR23, UR10, 0x5, URZ ;  /* 0x000000050a177899 */ /* 0x000fe2000800063f */
[----:B------:R-:W-:Y:S01]  /*13c0*/  @!P0 IMAD.IADD R18, R21, 0x1, R18 ;  /* 0x0000000115128824 */ /* 0x000fe200078e0212 */
[----:B------:R-:W-:Y:S01]  /*13d0*/  IADD3 R242, P3, R30, UR26, RZ ;  /* 0x0000001a1ef27c10 */ /* 0x000fe2000ff7e0ff */
[----:B------:R-:W-:Y:S01]  /*13e0*/  IMAD R19, R32, UR9, R19 ;  /* 0x0000000920137c24 */ /* 0x000fe2000f8e0213 */
[----:B------:R-:W-:Y:S01]  /*13f0*/  USHF.L.U64.HI UR10, UR10, 0x5, UR11 ;  /* 0x000000050a0a7899 */ /* 0x000fe2000801020b */
[----:B------:R-:W-:Y:S01]  /*1400*/  IMAD.WIDE.U32 R244, R2, UR6, R244 ;  /* 0x0000000602f47c25 */ /* 0x000fe2000f8e00f4 */
[C---:B-1----:R-:W-:Y:S01]  /*1410*/  @!P0 LEA R22, P1, R20.reuse, R4, 0x1 ;  /* 0x0000000414168211 */ /* 0x042fe200078208ff */
[----:B------:R-:W-:Y:S01]  /*1420*/  UISETP.GE.AND UP0, UPT, UR21, 0x41, UPT ;  /* 0x000000411500788c */ /* 0x000fe2000bf06270 */
[----:B------:R-:W-:Y:S01]  /*1430*/  IADD3.X R243, R31, UR25, R19, P3, !PT ;  /* 0x000000191ff37c10 */ /* 0x000fe20009ffe413 */
[C---:B------:R-:W-:Y:S01]  /*1440*/  IMAD R19, R17.reuse, UR6, RZ ;  /* 0x0000000611137c24 */ /* 0x040fe2000f8e02ff */
[----:B------:R-:W-:Y:S01]  /*1450*/  @!P0 LEA.HI.X R23, R20, R5, R18, 0x1, P1 ;  /* 0x0000000514178211 */ /* 0x000fe200008f0c12 */
[----:B------:R-:W-:Y:S01]  /*1460*/  IMAD.MOV.U32 R246, RZ, RZ, R244 ;  /* 0x000000fffff67224 */ /* 0x000fe200078e00f4 */
[----:B------:R-:W1:Y:S01]  /*1470*/  @!P5 LDC.64 R4, c[0x0][0x218] ;  /* 0x00008600ff04db82 */ /* 0x000e620000000a00 */
[----:B------:R-:W-:Y:S01]  /*1480*/  IMAD R19, R2, UR7, R19 ;  /* 0x0000000702137c24 */ /* 0x000fe2000f8e0213 */
[----:B------:R-:W-:Y:S01]  /*1490*/  ULDC.64 UR6, c[0x0][0x268] ;  /* 0x00009a0000067ab9 */ /* 0x000fe20000000a00 */
[----:B------:R-:W-:Y:S01]  /*14a0*/  @!P0 LDGSTS.E.BYPASS.LTC128B.128 [R14+0x3000], desc[UR18][R22.64] ;  /* 0x03000000160e8fae */ /* 0x000fe2000b901d52 */
[----:B------:R-:W-:-:S02]  /*14b0*/  IMAD R239, R17, UR6, RZ ;  /* 0x0000000611ef7c24 */ /* 0x000fc4000f8e02ff */
[----:B------:R-:W-:Y:S01]  /*14c0*/  IMAD.IADD R247, R245, 0x1, R19 ;  /* 0x00000001f5f77824 */ /* 0x000fe200078e0213 */
[----:B------:R-:W-:Y:S01]  /*14d0*/  @!P0 LDGSTS.E.BYPASS.LTC128B.128 [R14+0x7000], desc[UR18][R22.64+0x80] ;  /* 0x07000080160e8fae */ /* 0x000fe2000b901d52 */
[----:B------:R-:W-:Y:S02]  /*14e0*/  IMAD.U32 R19, RZ, RZ, UR13 ;  /* 0x0000000dff137e24 */ /* 0x000fe4000f8e00ff */
[----:B------:R-:W-:Y:S01]  /*14f0*/  IMAD.WIDE.U32 R242, R2, UR6, R242 ;  /* 0x0000000602f27c25 */ /* 0x000fe2000f8e00f2 */
[----:B------:R-:W-:Y:S01]  /*1500*/  @!P0 LDGSTS.E.BYPASS.LTC128B.128 [R14+0xb000], desc[UR18][R22.64+0x100] ;  /* 0x0b000100160e8fae */ /* 0x000fe2000b901d52 */
[----:B------:R-:W-:Y:S02]  /*1510*/  UIMAD UR6, UR22, UR8, URZ ;  /* 0x00000008160672a4 */ /* 0x000fe4000f8e023f */
[----:B------:R-:W-:Y:S01]  /*1520*/  IMAD.WIDE.U32 R18, R19, UR20, R246 ;  /* 0x0000001413127c25 */ /* 0x000fe2000f8e00f6 */
[----:B------:R4:W-:Y:S01]  /*1530*/  @!P0 LDGSTS.E.BYPASS.LTC128B.128 [R14+0xf000], desc[UR18][R22.64+0x180] ;  /* 0x0f000180160e8fae */ /* 0x0009e2000b901d52 */
[----:B------:R-:W-:-:S02]  /*1540*/  UIMAD UR6, UR13, UR9, UR6 ;  /* 0x000000090d0672a4 */ /* 0x000fc4000f8e0206 */
[----:B------:R-:W-:Y:S01]  /*1550*/  VIADD R16, R19, UR24 ;  /* 0x0000001813107c36 */ /* 0x000fe20008000000 */
[----:B--2---:R-:W-:Y:S01]  /*1560*/  @!P6 LEA R20, P3, R18, R6, 0x1 ;  /* 0x000000061214e211 */ /* 0x004fe200078608ff */
[----:B------:R-:W-:Y:S01]  /*1570*/  IMAD R239, R2, UR7, R239 ;  /* 0x0000000702ef7c24 */ /* 0x000fe2000f8e02ef */
[C---:B------:R-:W-:Y:S01]  /*1580*/  @!P5 IADD3 R2, P1, R18.reuse, UR23, RZ ;  /* 0x000000171202dc10 */ /* 0x040fe2000ff3e0ff */
[----:B------:R-:W-:Y:S01]  /*1590*/  UIMAD.WIDE.U32 UR24, UR13, UR8, URZ ;  /* 0x000000080d1872a5 */ /* 0x000fe2000f8e003f */
[----:B------:R-:W-:Y:S01]  /*15a0*/  @!P6 LEA.HI.X R21, R18, R7, R16, 0x1, P3 ;  /* 0x000000071215e211 */ /* 0x000fe200018f0c10 */
[----:B------:R-:W-:Y:S01]  /*15b0*/  IMAD.SHL.U32 R18, R12, 0x40, RZ ;  /* 0x000000400c127824 */ /* 0x000fe200078e00ff */
[----:B------:R-:W-:Y:S01]  /*15c0*/  @!P5 IADD3.X R17, R16, UR10, RZ, P1, !PT ;  /* 0x0000000a1011dc10 */ /* 0x000fe20008ffe4ff */
[----:B------:R-:W2:Y:S01]  /*15d0*/  @!P2 LDC.64 R6, c[0x0][0x220] ;  /* 0x00008800ff06ab82 */ /* 0x000ea20000000a00 */
[----:B-1----:R-:W-:Y:S01]  /*15e0*/  @!P5 LEA R16, P0, R2, R4, 0x1 ;  /* 0x000000040210d211 */ /* 0x002fe200078008ff */
[----:B------:R-:W-:Y:S01]  /*15f0*/  @!P6 LDGSTS.E.BYPASS.LTC128B.128 [R13+0x10000], desc[UR18][R20.64] ;  /* 0x10000000140defae */ /* 0x000fe2000b901d52 */
[----:B---3--:R-:W-:Y:S01]  /*1600*/  IMAD.SHL.U32 R15, R8, 0x8, RZ ;  /* 0x00000008080f7824 */ /* 0x008fe200078e00ff */
[----:B------:R-:W-:Y:S01]  /*1610*/  UIADD3 UR6, UR25, UR6, URZ ;  /* 0x0000000619067290 */ /* 0x000fe2000fffe03f */
[----:B------:R-:W-:Y:S01]  /*1620*/  @!P5 LEA.HI.X R17, R2, R5, R17, 0x1, P0 ;  /* 0x000000050211d211 */ /* 0x000fe200000f0c11 */
[----:B------:R-:W-:Y:S01]  /*1630*/  @!P6 LDGSTS.E.BYPASS.LTC128B.128 [R13+0x12000], desc[UR18][R20.64+0x80] ;  /* 0x12000080140defae */ /* 0x000fe2000b901d52 */
[----:B------:R-:W-:Y:S01]  /*1640*/  IMAD.IADD R239, R243, 0x1, R239 ;  /* 0x00000001f3ef7824 */ /* 0x000fe200078e02ef */
[----:B------:R-:W1:Y:S01]  /*1650*/  @!P4 LDC.64 R4, c[0x0][0x220] ;  /* 0x00008800ff04cb82 */ /* 0x000e620000000a00 */
[----:B------:R-:W-:Y:S01]  /*1660*/  IMAD.SHL.U32 R85, R9, 0x40, RZ ;  /* 0x0000004009557824 */ /* 0x000fe200078e00ff */
[----:B------:R-:W-:Y:S01]  /*1670*/  @!P6 LDGSTS.E.BYPASS.LTC128B.128 [R13+0x14000], desc[UR18][R20.64+0x100] ;  /* 0x14000100140defae */ /* 0x000fe2000b901d52 */
[----:B------:R-:W-:-:S02]  /*1680*/  IMAD R237, R8, 0x200, R237 ;  /* 0x0000020008ed7824 */ /* 0x000fc400078e02ed */
[----:B------:R-:W-:Y:S01]  /*1690*/  IMAD.U32 R19, RZ, RZ, UR25 ;  /* 0x00000019ff137e24 */ /* 0x000fe2000f8e00ff */
[----:B------:R3:W-:Y:S01]  /*16a0*/  @!P6 LDGSTS.E.BYPASS.LTC128B.128 [R13+0x16000], desc[UR18][R20.64+0x180] ;  /* 0x16000180140defae */ /* 0x0007e2000b901d52 */
[----:B------:R-:W-:Y:S02]  /*16b0*/  LOP3.LUT R85, R85, 0xfffffe00, RZ, 0xc0, !PT ;  /* 0xfffffe0055557812 */ /* 0x000fe400078ec0ff */
[----:B----4-:R-:W-:Y:S01]  /*16c0*/  LOP3.LUT R14, R18, 0x1c0, RZ, 0xc0, !PT ;  /* 0x000001c0120e7812 */ /* 0x010fe200078ec0ff */
[----:B------:R-:W-:Y:S01]  /*16d0*/  @!P5 LDGSTS.E.BYPASS.LTC128B.128 [R11+0x11000], desc[UR18][R16.64] ;  /* 0x11000000100bdfae */ /* 0x000fe2000b901d52 */
[----:B------:R-:W-:Y:S01]  /*16e0*/  IMAD.U32 R18, RZ, RZ, UR24 ;  /* 0x00000018ff127e24 */ /* 0x000fe2000f8e00ff */
[----:B------:R-:W-:Y:S02]  /*16f0*/  LEA R237, R237, UR4, 0x1 ;  /* 0x00000004eded7c11 */ /* 0x000fe4000f8e08ff */
[----:B------:R-:W-:Y:S01]  /*1700*/  @!P5 LDGSTS.E.BYPASS.LTC128B.128 [R11+0x13000], desc[UR18][R16.64+0x80] ;  /* 0x13000080100bdfae */ /* 0x000fe2000b901d52 */
[----:B------:R-:W-:-:S02]  /*1710*/  LOP3.LUT R15, R14, 0x8, R15, 0xf8, !PT ;  /* 0x000000080e0f7812 */ /* 0x000fc400078ef80f */
[----:B------:R-:W-:Y:S01]  /*1720*/  SHF.R.U32.HI R2, RZ, 0x3, R14 ;  /* 0x00000003ff027819 */ /* 0x000fe2000001160e */
[----:B------:R-:W-:Y:S01]  /*1730*/  @!P5 LDGSTS.E.BYPASS.LTC128B.128 [R11+0x15000], desc[UR18][R16.64+0x100] ;  /* 0x15000100100bdfae */ /* 0x000fe2000b901d52 */
[----:B------:R-:W-:Y:S02]  /*1740*/  IMAD.U32 R14, RZ, RZ, UR6 ;  /* 0x00000006ff0e7e24 */ /* 0x000fe4000f8e00ff */
[----:B------:R-:W-:Y:S01]  /*1750*/  LOP3.LUT R2, R15, R2, RZ, 0x3c, !PT ;  /* 0x000000020f027212 */ /* 0x000fe200078e3cff */
[----:B------:R4:W-:Y:S01]  /*1760*/  @!P5 LDGSTS.E.BYPASS.LTC128B.128 [R11+0x17000], desc[UR18][R16.64+0x180] ;  /* 0x17000180100bdfae */ /* 0x0009e2000b901d52 */
[----:B------:R-:W-:Y:S02]  /*1770*/  IMAD.U32 R15, RZ, RZ, UR9 ;  /* 0x00000009ff0f7e24 */ /* 0x000fe4000f8e00ff */
[----:B------:R-:W-:Y:S01]  /*1780*/  VIADD R235, R237, 0x10020 ;  /* 0x00010020edeb7836 */ /* 0x000fe20000000000 */
[----:B------:R-:W0:Y:S01]  /*1790*/  LDGDEPBAR ;  /* 0x00000000000079af */ /* 0x000e220000000000 */
[----:B---3--:R-:W-:Y:S01]  /*17a0*/  LEA R13, P0, R18, R242, 0x6 ;  /* 0x000000f2120d7211 */ /* 0x008fe200078030ff */
[----:B------:R-:W-:-:S03]  /*17b0*/  IMAD.U32 R20, RZ, RZ, UR8 ;  /* 0x00000008ff147e24 */ /* 0x000fc6000f8e00ff */
[----:B------:R-:W-:Y:S02]  /*17c0*/  LEA.HI.X R14, R18, R239, R14, 0x6, P0 ;  /* 0x000000ef120e7211 */ /* 0x000fe400000f340e */
[----:B------:R-:W-:Y:S01]  /*17d0*/  LEA.HI R18, R10, R3, RZ, 0x5 ;  /* 0x000000030a127211 */ /* 0x000fe200078f28ff */
[----:B------:R-:W-:Y:S01]  /*17e0*/  IMAD.U32 R10, RZ, RZ, UR8 ;  /* 0x00000008ff0a7e24 */ /* 0x000fe2000f8e00ff */
[----:B------:R-:W-:Y:S01]  /*17f0*/  @!P4 LEA R9, P0, R20, R13, 0x5 ;  /* 0x0000000d1409c211 */ /* 0x000fe200078028ff */
[----:B------:R-:W-:Y:S01]  /*1800*/  IMAD.SHL.U32 R3, R3, 0x2, RZ ;  /* 0x0000000203037824 */ /* 0x000fe200078e00ff */
[----:B------:R-:W-:Y:S02]  /*1810*/  SHF.R.S32.HI R18, RZ, 0x5, R18 ;  /* 0x00000005ff127819 */ /* 0x000fe40000011412 */
[----:B--2---:R-:W-:Y:S02]  /*1820*/  @!P2 LEA R6, P1, R13, R6, 0x1 ;  /* 0x000000060d06a211 */ /* 0x004fe400078208ff */
[----:B------:R-:W-:-:S02]  /*1830*/  @!P4 LEA.HI.X R10, R10, R14, R15, 0x5, P0 ;  /* 0x0000000e0a0ac211 */ /* 0x000fc400000f2c0f */
[----:B------:R-:W-:Y:S01]  /*1840*/  @!P2 LEA.HI.X R7, R13, R7, R14, 0x1, P1 ;  /* 0x000000070d07a211 */ /* 0x000fe200008f0c0e */
[----:B------:R-:W-:-:S04]  /*1850*/  DEPBAR.LE SB0, 0x0 ;  /* 0x000080000000791a */ /* 0x000fc80000000000 */
[----:B------:R-:W-:Y:S01]  /*1860*/  BAR.SYNC.DEFER_BLOCKING 0x0 ;  /* 0x0000000000007b1d */ /* 0x000fe20000010000 */
[----:B----4-:R-:W-:Y:S01]  /*1870*/  IMAD R11, R18, 0x400, R85 ;  /* 0x00000400120b7824 */ /* 0x010fe200078e0255 */
[----:B-1----:R-:W-:-:S03]  /*1880*/  @!P4 LEA R14, P0, R9, R4, 0x1 ;  /* 0x00000004090ec211 */ /* 0x002fc600078008ff */
        /* <DEDUP_REMOVED lines=15> */
[----:B------:R-:W-:-:S03]  /*1980*/  R2P PR, R12, 0x6 ;  /* 0x000000060c007804 */ /* 0x000fc60000000000 */
[----:B------:R-:W-:Y:S02]  /*1990*/  @P4 STS.128 [R240+0x19000], RZ ;  /* 0x019000fff0004388 */ /* 0x000fe40000000c00 */
[----:B------:R-:W-:Y:S02]  /*19a0*/  SEL R5, R5, 0xffffffe0, !P2 ;  /* 0xffffffe005057807 */ /* 0x000fe40005000000 */
[----:B------:R-:W-:Y:S03]  /*19b0*/  @P4 STS.128 [R240+0x1b000], RZ ;  /* 0x01b000fff0004388 */ /* 0x000fe60000000c00 */
[----:B------:R-:W-:Y:S01]  /*19c0*/  IMAD R234, R5, 0x2, R238 ;  /* 0x0000000205ea7824 */ /* 0x000fe200078e02ee */
[----:B------:R-:W-:Y:S04]  /*19d0*/  @P4 STS.128 [R240+0x1d000], RZ ;  /* 0x01d000fff0004388 */ /* 0x000fe80000000c00 */
[----:B------:R-:W-:Y:S04]  /*19e0*/  @P4 STS.128 [R240+0x1f000], RZ ;  /* 0x01f000fff0004388 */ /* 0x000fe80000000c00 */
[----:B------:R-:W-:Y:S01]  /*19f0*/  @!PT LDS RZ, [RZ] ;  /* 0x00000000fffff984 */ /* 0x000fe20000000800 */
[----:B------:R-:W-:Y:S01]  /*1a00*/  @!PT LDS RZ, [RZ] ;  /* 0x00000000fffff984 */ /* 0x000fe20000000800 */
[----:B------:R-:W-:Y:S01]  /*1a10*/  @!PT LDS RZ, [RZ] ;  /* 0x00000000fffff984 */ /* 0x000fe20000000800 */
[----:B------:R-:W-:Y:S04]  /*1a20*/  @!P4 LDGSTS.E.BYPASS.LTC128B.128 [R240+0x19000], desc[UR18][R14.64] ;  /* 0x190000000ef0cfae */ /* 0x000fe8000b901d52 */
[----:B------:R-:W-:Y:S01]  /*1a30*/  @!P4 LDGSTS.E.BYPASS.LTC128B.128 [R240+0x1b000], desc[UR18][R14.64+0x80] ;  /* 0x1b0000800ef0cfae */ /* 0x000fe2000b901d52 */
[----:B-1----:R-:W-:-:S03]  /*1a40*/  IMAD.MOV.U32 R7, RZ, RZ, 0x10 ;  /* 0x00000010ff077424 */ /* 0x002fc600078e00ff */
[----:B------:R-:W-:Y:S04]  /*1a50*/  @!P4 LDGSTS.E.BYPASS.LTC128B.128 [R240+0x1d000], desc[UR18][R14.64+0x100] ;  /* 0x1d0001000ef0cfae */ /* 0x000fe8000b901d52 */
[----:B------:R1:W-:Y:S01]  /*1a60*/  @!P4 LDGSTS.E.BYPASS.LTC128B.128 [R240+0x1f000], desc[UR18][R14.64+0x180] ;  /* 0x1f0001800ef0cfae */ /* 0x0003e2000b901d52 */
[----:B------:R-:W-:Y:S02]  /*1a70*/  SEL R7, R7, 0xfffffff0, !P1 ;  /* 0xfffffff007077807 */ /* 0x000fe40004800000 */
[----:B------:R-:W-:Y:S01]  /*1a80*/  R2P PR, R0, 0x6 ;  /* 0x0000000600007804 */ /* 0x000fe20000000000 */
[----:B------:R-:W-:Y:S01]  /*1a90*/  LDSM.16.M88.4 R28, [R238] ;  /* 0x00000000ee1c783b */ /* 0x000fe20000000200 */
[----:B------:R-:W-:Y:S02]  /*1aa0*/  VIADD R0, R237, 0x10000 ;  /* 0x00010000ed007836 */ /* 0x000fe40000000000 */
[----:B------:R-:W-:Y:S01]  /*1ab0*/  IMAD R236, R7, 0x2, R238 ;  /* 0x0000000207ec7824 */ /* 0x000fe200078e02ee */
[----:B------:R-:W1:Y:S03]  /*1ac0*/  LDSM.16.M88.4 R8, [R237+0x10000] ;  /* 0x01000000ed08783b */ /* 0x000e660000000200 */
[----:B------:R-:W-:Y:S01]  /*1ad0*/  IMAD R233, R5, 0x2, R236 ;  /* 0x0000000205e97824 */ /* 0x000fe200078e02ec */
[----:B------:R-:W2:Y:S04]  /*1ae0*/  LDSM.16.M88.4 R44, [R237+0x10800] ;  /* 0x01080000ed2c783b */ /* 0x000ea80000000200 */
[----:B------:R-:W-:Y:S01]  /*1af0*/  @P1 VIADD R235, R0, 0xffffffe0 ;  /* 0xffffffe000eb1836 */ /* 0x000fe20000000000 */
[----:B------:R-:W3:Y:S01]  /*1b00*/  LDSM.16.M88.4 R36, [R237+0x11000] ;  /* 0x01100000ed24783b */ /* 0x000ee20000000200 */
[----:B------:R-:W-:-:S03]  /*1b10*/  IMAD.MOV.U32 R0, RZ, RZ, 0x40 ;  /* 0x00000040ff007424 */ /* 0x000fc600078e00ff */
[----:B------:R-:W4:Y:S02]  /*1b20*/  LDSM.16.M88.4 R68, [R237+0x11800] ;  /* 0x01180000ed44783b */ /* 0x000f240000000200 */
[----:B------:R-:W-:Y:S02]  /*1b30*/  SEL R0, R0, 0xffffffc0, !P2 ;  /* 0xffffffc000007807 */ /* 0x000fe40005000000 */
[----:B------:R-:W-:Y:S03]  /*1b40*/  LDSM.16.M88.4 R64, [R236] ;  /* 0x00000000ec40783b */ /* 0x000fe60000000200 */
[----:B------:R-:W-:Y:S01]  /*1b50*/  IMAD.IADD R231, R237, 0x1, R0 ;  /* 0x00000001ede77824 */ /* 0x000fe200078e0200 */
[----:B------:R-:W5:Y:S01]  /*1b60*/  LDSM.16.M88.4 R16, [R235] ;  /* 0x00000000eb10783b */ /* 0x000f620000000200 */
[----:B------:R-:W-:Y:S01]  /*1b70*/  IMAD.IADD R224, R0, 0x1, R235 ;  /* 0x0000000100e07824 */ /* 0x000fe200078e02eb */
[----:B------:R-:W-:Y:S01]  /*1b80*/  LOP3.LUT R0, R3, 0x6, RZ, 0xc0, !PT ;  /* 0x0000000603007812 */ /* 0x000fe200078ec0ff */
[----:B------:R-:W-:Y:S01]  /*1b90*/  IMAD.U32 R3, RZ, RZ, UR13 ;  /* 0x0000000dff037e24 */ /* 0x000fe2000f8e00ff */
[----:B------:R-:W5:Y:S03]  /*1ba0*/  LDSM.16.M88.4 R60, [R235+0x800] ;  /* 0x00080000eb3c783b */ /* 0x000f660000000200 */
[----:B------:R-:W-:Y:S01]  /*1bb0*/  IMAD R3, R3, 0x40, R0 ;  /* 0x0000004003037824 */ /* 0x000fe200078e0200 */
[----:B------:R-:W5:Y:S03]  /*1bc0*/  LDSM.16.M88.4 R56, [R235+0x1000] ;  /* 0x00100000eb38783b */ /* 0x000f660000000200 */
[C---:B------:R-:W-:Y:S01]  /*1bd0*/  VIADD R0, R3.reuse, 0x8 ;  /* 0x0000000803007836 */ /* 0x040fe20000000000 */
[----:B------:R-:W5:Y:S01]  /*1be0*/  LDSM.16.M88.4 R52, [R235+0x1800] ;  /* 0x00180000eb34783b */ /* 0x000f620000000200 */
[C---:B------:R-:W-:Y:S01]  /*1bf0*/  VIADD R4, R3.reuse, 0x1 ;  /* 0x0000000103047836 */ /* 0x040fe20000000000 */
[C---:B------:R-:W-:Y:S01]  /*1c00*/  ISETP.GE.AND P1, PT, R3.reuse, UR21, PT ;  /* 0x0000001503007c0c */ /* 0x040fe2000bf26270 */
[C---:B------:R-:W-:Y:S01]  /*1c10*/  VIADD R6, R3.reuse, 0x9 ;  /* 0x0000000903067836 */ /* 0x040fe20000000000 */
[----:B------:R-:W-:Y:S01]  /*1c20*/  LDSM.16.M88.4 R24, [R234] ;  /* 0x00000000ea18783b */ /* 0x000fe20000000200 */
[----:B------:R-:W-:Y:S01]  /*1c30*/  ISETP.GE.AND P6, PT, R0, UR21, PT ;  /* 0x0000001500007c0c */ /* 0x000fe2000bfc6270 */
[C---:B------:R-:W-:Y:S01]  /*1c40*/  VIADD R0, R3.reuse, 0x11 ;  /* 0x0000001103007836 */ /* 0x040fe20000000000 */
[C---:B-1----:R-:W-:Y:S01]  /*1c50*/  HMMA.16816.F32 R12, R28.reuse, R8, RZ ;  /* 0x000000081c0c723c */ /* 0x042fe200000018ff */
[----:B------:R-:W1:Y:S01]  /*1c60*/  LDSM.16.M88.4 R20, [R231+0x10000] ;  /* 0x01000000e714783b */ /* 0x000e620000000200 */
[----:B------:R-:W-:Y:S01]  /*1c70*/  ISETP.GE.AND P0, PT, R4, UR21, PT ;  /* 0x0000001504007c0c */ /* 0x000fe2000bf06270 */
[C---:B------:R-:W-:Y:S01]  /*1c80*/  VIADD R4, R3.reuse, 0x10 ;  /* 0x0000001003047836 */ /* 0x040fe20000000000 */
[----:B------:R-:W-:Y:S01]  /*1c90*/  ISETP.GE.AND P3, PT, R0, UR21, PT ;  /* 0x0000001500007c0c */ /* 0x000fe2000bf66270 */
[----:B------:R-:W-:Y:S01]  /*1ca0*/  LDSM.16.M88.4 R80, [R231+0x11000] ;  /* 0x01100000e750783b */ /* 0x000fe20000000200 */
[C---:B------:R-:W-:Y:S01]  /*1cb0*/  HMMA.16816.F32 R8, R28.reuse, R10, RZ ;  /* 0x0000000a1c08723c */ /* 0x040fe200000018ff */
[C---:B------:R-:W-:Y:S01]  /*1cc0*/  VIADD R0, R3.reuse, 0x18 ;  /* 0x0000001803007836 */ /* 0x040fe20000000000 */
[----:B------:R-:W-:Y:S01]  /*1cd0*/  ISETP.GE.AND P5, PT, R6, UR21, PT ;  /* 0x0000001506007c0c */ /* 0x000fe2000bfa6270 */
[----:B------:R-:W-:Y:S01]  /*1ce0*/  LDSM.16.M88.4 R76, [R231+0x11800] ;  /* 0x01180000e74c783b */ /* 0x000fe20000000200 */
[C---:B------:R-:W-:Y:S01]  /*1cf0*/  VIADD R6, R3.reuse, 0x19 ;  /* 0x0000001903067836 */ /* 0x040fe20000000000 */
[----:B------:R-:W-:Y:S01]  /*1d00*/  ISETP.GE.AND P4, PT, R4, UR21, PT ;  /* 0x0000001504007c0c */ /* 0x000fe2000bf86270 */
[----:B--2---:R-:W-:Y:S01]  /*1d10*/  HMMA.16816.F32 R48, R28, R44, RZ ;  /* 0x0000002c1c30723c */ /* 0x004fe200000018ff */
[----:B------:R-:W-:Y:S01]  /*1d20*/  LDSM.16.M88.4 R72, [R233] ;  /* 0x00000000e948783b */ /* 0x000fe20000000200 */
[----:B------:R-:W-:Y:S01]  /*1d30*/  ISETP.GE.AND P2, PT, R0, UR21, PT ;  /* 0x0000001500007c0c */ /* 0x000fe2000bf46270 */
[----:B------:R-:W-:-:S02]  /*1d40*/  VIADD R0, R3, 0x21 ;  /* 0x0000002103007836 */ /* 0x000fc40000000000 */
[----:B------:R-:W0:Y:S01]  /*1d50*/  LDGDEPBAR ;  /* 0x00000000000079af */ /* 0x000e220000000000 */
[C---:B---3--:R-:W-:Y:S06]  /*1d60*/  HMMA.16816.F32 R40, R28.reuse, R36, RZ ;  /* 0x000000241c28723c */ /* 0x048fec00000018ff */
[C---:B------:R-:W-:Y:S06]  /*1d70*/  HMMA.16816.F32 R44, R28.reuse, R46, RZ ;  /* 0x0000002e1c2c723c */ /* 0x040fec00000018ff */
[C---:B------:R-:W-:Y:S06]  /*1d80*/  HMMA.16816.F32 R36, R28.reuse, R38, RZ ;  /* 0x000000261c24723c */ /* 0x040fec00000018ff */
[C---:B----4-:R-:W-:Y:S06]  /*1d90*/  HMMA.16816.F32 R32, R28.reuse, R68, RZ ;  /* 0x000000441c20723c */ /* 0x050fec00000018ff */
[----:B------:R-:W-:Y:S01]  /*1da0*/  HMMA.16816.F32 R28, R28, R70, RZ ;  /* 0x000000461c1c723c */ /* 0x000fe200000018ff */
[----:B------:R-:W-:Y:S05]  /*1db0*/  LDSM.16.M88.4 R68, [R224] ;  /* 0x00000000e044783b */ /* 0x000fea0000000200 */
[C---:B-----5:R-:W-:Y:S06]  /*1dc0*/  HMMA.16816.F32 R12, R64.reuse, R16, R12 ;  /* 0x00000010400c723c */ /* 0x060fec000000180c */
[C---:B------:R-:W-:Y:S01]  /*1dd0*/  HMMA.16816.F32 R8, R64.reuse, R18, R8 ;  /* 0x000000124008723c */ /* 0x040fe20000001808 */
[----:B------:R-:W2:Y:S05]  /*1de0*/  LDSM.16.M88.4 R16, [R231+0x10800] ;  /* 0x01080000e710783b */ /* 0x000eaa0000000200 */
        /* <DEDUP_REMOVED lines=9> */
[C---:B-1----:R-:W-:Y:S06]  /*1e80*/  HMMA.16816.F32 R12, R24.reuse, R20, R12 ;  /* 0x00000014180c723c */ /* 0x042fec000000180c */
[C---:B------:R-:W-:Y:S01]  /*1e90*/  HMMA.16816.F32 R56, R24.reuse, R22, R8 ;  /* 0x000000161838723c */ /* 0x040fe20000001808 */
[----:B------:R-:W-:Y:S04]  /*1ea0*/  LDSM.16.M88.4 R20, [R238+0x4000] ;  /* 0x00400000ee14783b */ /* 0x000fe80000000200 */
[----:B------:R-:W1:Y:S01]  /*1eb0*/  LDSM.16.M88.4 R8, [R237+0x12000] ;  /* 0x01200000ed08783b */ /* 0x000e620000000200 */
[C---:B--2---:R-:W-:Y:S06]  /*1ec0*/  HMMA.16816.F32 R48, R24.reuse, R16, R48 ;  /* 0x000000101830723c */ /* 0x044fec0000001830 */
[C---:B------:R-:W-:Y:S01]  /*1ed0*/  HMMA.16816.F32 R44, R24.reuse, R18, R44 ;  /* 0x00000012182c723c */ /* 0x040fe2000000182c */
[----:B------:R-:W2:Y:S05]  /*1ee0*/  LDSM.16.M88.4 R16, [R237+0x12800] ;  /* 0x01280000ed10783b */ /* 0x000eaa0000000200 */
        /* <DEDUP_REMOVED lines=20> */
[C---:B-1----:R-:W-:Y:S06]  /*2030*/  HMMA.16816.F32 R12, R20.reuse, R8, R12 ;  /* 0x00000008140c723c */ /* 0x042fec000000180c */
[C---:B------:R-:W-:Y:S01]  /*2040*/  HMMA.16816.F32 R68, R20.reuse, R10, R68 ;  /* 0x0000000a1444723c */ /* 0x040fe20000001844 */
[----:B------:R-:W1:Y:S05]  /*2050*/  LDSM.16.M88.4 R8, [R231+0x12000] ;  /* 0x01200000e708783b */ /* 0x000e6a0000000200 */
[C---:B--2---:R-:W-:Y:S06]  /*2060*/  HMMA.16816.F32 R48, R20.reuse, R16, R48 ;  /* 0x000000101430723c */ /* 0x044fec0000001830 */
[C---:B------:R-:W-:Y:S01]  /*2070*/  HMMA.16816.F32 R44, R20.reuse, R18, R44 ;  /* 0x00000012142c723c */ /* 0x040fe2000000182c */
[----:B------:R-:W2:Y:S05]  /*2080*/  LDSM.16.M88.4 R16, [R231+0x12800] ;  /* 0x01280000e710783b */ /* 0x000eaa0000000200 */
        /* <DEDUP_REMOVED lines=117> */
[----:B-1----:R-:W-:Y:S06]  /*27e0*/  HMMA.16816.F32 R12, R64, R8, R12 ;  /* 0x00000008400c723c */ /* 0x002fec000000180c */
[----:B------:R-:W-:Y:S06]  /*27f0*/  HMMA.16816.F32 R44, R52, R58, R44 ;  /* 0x0000003a342c723c */ /* 0x000fec000000182c */
[----:B------:R-:W-:Y:S01]  /*2800*/  HMMA.16816.F32 R76, R64, R10, R76 ;  /* 0x0000000a404c723c */ /* 0x000fe2000000184c */
[----:B------:R-:W-:Y:S05]  /*2810*/  LDSM.16.M88.4 R8, [R224+0x7000] ;  /* 0x00700000e008783b */ /* 0x000fea0000000200 */
[C---:B------:R-:W-:Y:S06]  /*2820*/  HMMA.16816.F32 R32, R52.reuse, R72, R32 ;  /* 0x000000483420723c */ /* 0x040fec0000001820 */
[----:B------:R-:W-:Y:S01]  /*2830*/  HMMA.16816.F32 R60, R52, R74, R60 ;  /* 0x0000004a343c723c */ /* 0x000fe2000000183c */
[----:B------:R-:W1:Y:S05]  /*2840*/  LDSM.16.M88.4 R52, [R231+0x17800] ;  /* 0x01780000e734783b */ /* 0x000e6a0000000200 */
[----:B--2---:R-:W-:Y:S06]  /*2850*/  HMMA.16816.F32 R48, R64, R16, R48 ;  /* 0x000000104030723c */ /* 0x004fec0000001830 */
[----:B----4-:R-:W-:Y:S06]  /*2860*/  HMMA.16816.F32 R12, R68, R20, R12 ;  /* 0x00000014440c723c */ /* 0x010fec000000180c */
[----:B------:R-:W-:Y:S01]  /*2870*/  HMMA.16816.F32 R44, R64, R18, R44 ;  /* 0x00000012402c723c */ /* 0x000fe2000000182c */
[----:B------:R-:W2:Y:S01]  /*2880*/  LDSM.16.M88.4 R16, [R224+0x7800] ;  /* 0x00780000e010783b */ /* 0x000ea20000000200 */
[----:B------:R-:W-:-:S04]  /*2890*/  DEPBAR.LE SB0, 0x0 ;  /* 0x000080000000791a */ /* 0x000fc80000000000 */
[----:B------:R-:W-:Y:S06]  /*28a0*/  HMMA.16816.F32 R76, R68, R22, R76 ;  /* 0x00000016444c723c */ /* 0x000fec000000184c */
[----:B------:R-:W-:Y:S06]  /*28b0*/  HMMA.16816.F32 R40, R64, R28, R40 ;  /* 0x0000001c4028723c */ /* 0x000fec0000001828 */
[----:B---3--:R-:W-:Y:S01]  /*28c0*/  HMMA.16816.F32 R48, R68, R24, R48 ;  /* 0x000000184430723c */ /* 0x008fe20000001830 */
[----:B------:R-:W-:Y:S01]  /*28d0*/  FSEL R21, R12, -INF , !P1 ;  /* 0xff8000000c157808 */ /* 0x000fe20004800000 */
[----:B------:R-:W-:Y:S01]  /*28e0*/  VIADD R12, R3, 0x20 ;  /* 0x00000020030c7836 */ /* 0x000fe20000000000 */
[----:B------:R-:W-:-:S02]  /*28f0*/  FSEL R4, R14, -INF , !P1 ;  /* 0xff8000000e047808 */ /* 0x000fc40004800000 */
[----:B------:R-:W-:Y:S01]  /*2900*/  ISETP.GE.AND P1, PT, R6, UR21, PT ;  /* 0x0000001506007c0c */ /* 0x000fe2000bf26270 */
[C---:B------:R-:W-:Y:S01]  /*2910*/  HMMA.16816.F32 R36, R64.reuse, R30, R36 ;  /* 0x0000001e4024723c */ /* 0x040fe20000001824 */
[----:B------:R-:W-:Y:S02]  /*2920*/  FSEL R6, R15, -INF , !P0 ;  /* 0xff8000000f067808 */ /* 0x000fe40004000000 */
[----:B------:R-:W-:Y:S02]  /*2930*/  FSEL R23, R13, -INF , !P0 ;  /* 0xff8000000d177808 */ /* 0x000fe40004000000 */
[----:B------:R-:W-:Y:S01]  /*2940*/  ISETP.GE.AND P0, PT, R12, UR21, PT ;  /* 0x000000150c007c0c */ /* 0x000fe2000bf06270 */
[----:B-1----:R-:W-:Y:S01]  /*2950*/  HMMA.16816.F32 R32, R64, R52, R32 ;  /* 0x000000344020723c */ /* 0x002fe20000001820 */
[----:B------:R-:W-:Y:S01]  /*2960*/  FSEL R78, R78, -INF , !P6 ;  /* 0xff8000004e4e7808 */ /* 0x000fe20007000000 */
[----:B------:R-:W-:Y:S01]  /*2970*/  VIADD R12, R3, 0x28 ;  /* 0x00000028030c7836 */ /* 0x000fe20000000000 */
[----:B------:R-:W-:-:S02]  /*2980*/  FSEL R25, R76, -INF , !P6 ;  /* 0xff8000004c197808 */ /* 0x000fc40007000000 */
[----:B------:R-:W-:Y:S01]  /*2990*/  ISETP.GE.AND P6, PT, R0, UR21, PT ;  /* 0x0000001500007c0c */ /* 0x000fe2000bfc6270 */
[C---:B------:R-:W-:Y:S01]  /*29a0*/  HMMA.16816.F32 R44, R68.reuse, R26, R44 ;  /* 0x0000001a442c723c */ /* 0x040fe2000000182c */
[----:B------:R-:W-:Y:S01]  /*29b0*/  VIADD R0, R3, 0x29 ;  /* 0x0000002903007836 */ /* 0x000fe20000000000 */
[----:B------:R-:W-:Y:S02]  /*29c0*/  FSEL R20, R79, -INF , !P5 ;  /* 0xff8000004f147808 */ /* 0x000fe40006800000 */
[----:B------:R-:W-:Y:S02]  /*29d0*/  FSEL R77, R77, -INF , !P5 ;  /* 0xff8000004d4d7808 */ /* 0x000fe40006800000 */
[----:B------:R-:W-:Y:S01]  /*29e0*/  ISETP.GE.AND P5, PT, R12, UR21, PT ;  /* 0x000000150c007c0c */ /* 0x000fe2000bfa6270 */
[----:B------:R-:W-:Y:S01]  /*29f0*/  HMMA.16816.F32 R40, R68, R8, R40 ;  /* 0x000000084428723c */ /* 0x000fe20000001828 */
[----:B------:R-:W-:Y:S02]  /*2a00*/  FSEL R12, R50, -INF , !P4 ;  /* 0xff800000320c7808 */ /* 0x000fe40006000000 */
[----:B------:R-:W-:-:S02]  /*2a10*/  FSEL R15, R48, -INF , !P4 ;  /* 0xff800000300f7808 */ /* 0x000fc40006000000 */
[----:B------:R-:W-:Y:S01]  /*2a20*/  ISETP.GE.AND P4, PT, R0, UR21, PT ;  /* 0x0000001500007c0c */ /* 0x000fe2000bf86270 */
[----:B------:R-:W-:Y:S01]  /*2a30*/  HMMA.16816.F32 R60, R64, R54, R60 ;  /* 0x00000036403c723c */ /* 0x000fe2000000183c */
[----:B------:R-:W-:Y:S01]  /*2a40*/  VIADD R8, R3, 0x30 ;  /* 0x0000003003087836 */ /* 0x000fe20000000000 */
[----:B------:R-:W-:Y:S01]  /*2a50*/  FMNMX.FTZ R0, R21, R23, !PT ;  /* 0x0000001715007209 */ /* 0x000fe20007810000 */
[----:B------:R-:W-:Y:S01]  /*2a60*/  VIADD R9, R3, 0x31 ;  /* 0x0000003103097836 */ /* 0x000fe20000000000 */
[----:B------:R-:W-:Y:S02]  /*2a70*/  FSEL R14, R51, -INF , !P3 ;  /* 0xff800000330e7808 */ /* 0x000fe40005800000 */
[----:B------:R-:W-:Y:S01]  /*2a80*/  FSEL R13, R49, -INF , !P3 ;  /* 0xff800000310d7808 */ /* 0x000fe20005800000 */
[----:B------:R-:W-:Y:S01]  /*2a90*/  HMMA.16816.F32 R36, R68, R10, R36 ;  /* 0x0000000a4424723c */ /* 0x000fe20000001824 */
[----:B------:R-:W-:Y:S02]  /*2aa0*/  ISETP.GE.AND P3, PT, R8, UR21, PT ;  /* 0x0000001508007c0c */ /* 0x000fe4000bf66270 */
[----:B------:R-:W-:-:S02]  /*2ab0*/  FMNMX.FTZ R8, R25, R0, !PT ;  /* 0x0000000019087209 */ /* 0x000fc40007810000 */
[----:B------:R-:W-:Y:S01]  /*2ac0*/  FSEL R0, R46, -INF , !P2 ;  /* 0xff8000002e007808 */ /* 0x000fe20005000000 */
[----:B--2---:R-:W-:Y:S01]  /*2ad0*/  HMMA.16816.F32 R32, R68, R16, R32 ;  /* 0x000000104420723c */ /* 0x004fe20000001820 */
[----:B------:R-:W-:Y:S01]  /*2ae0*/  FMNMX.FTZ R8, R77, R8, !PT ;  /* 0x000000084d087209 */ /* 0x000fe20007810000 */
[----:B------:R-:W-:Y:S01]  /*2af0*/  VIADD R10, R3, 0x38 ;  /* 0x00000038030a7836 */ /* 0x000fe20000000000 */
[----:B------:R-:W-:Y:S02]  /*2b00*/  FSEL R11, R44, -INF , !P2 ;  /* 0xff8000002c0b7808 */ /* 0x000fe40005000000 */
[----:B------:R-:W-:Y:S02]  /*2b10*/  ISETP.GE.AND P2, PT, R9, UR21, PT ;  /* 0x0000001509007c0c */ /* 0x000fe4000bf46270 */
[----:B------:R-:W-:Y:S02]  /*2b20*/  FMNMX.FTZ R16, R15, R8, !PT ;  /* 0x000000080f107209 */ /* 0x000fe40007810000 */
[----:B------:R-:W-:-:S02]  /*2b30*/  FSEL R8, R47, -INF , !P1 ;  /* 0xff8000002f087808 */ /* 0x000fc40004800000 */
[----:B------:R-:W-:Y:S01]  /*2b40*/  FSEL R9, R45, -INF , !P1 ;  /* 0xff8000002d097808 */ /* 0x000fe20004800000 */
[----:B------:R-:W-:Y:S01]  /*2b50*/  HMMA.16816.F32 R60, R68, R18, R60 ;  /* 0x00000012443c723c */ /* 0x000fe2000000183c */
[----:B------:R-:W-:Y:S02]  /*2b60*/  ISETP.GE.AND P1, PT, R10, UR21, PT ;  /* 0x000000150a007c0c */ /* 0x000fe4000bf26270 */
[----:B------:R-:W-:Y:S01]  /*2b70*/  FMNMX.FTZ R10, R13, R16, !PT ;  /* 0x000000100d0a7209 */ /* 0x000fe20007810000 */
[----:B------:R-:W-:Y:S01]  /*2b80*/  VIADD R16, R3, 0x39 ;  /* 0x0000003903107836 */ /* 0x000fe20000000000 */
[----:B------:R-:W-:Y:S02]  /*2b90*/  FMNMX.FTZ R3, R4, R6, !PT ;  /* 0x0000000604037209 */ /* 0x000fe40007810000 */
[----:B------:R-:W-:Y:S02]  /*2ba0*/  FMNMX.FTZ R10, R11, R10, !PT ;  /* 0x0000000a0b0a7209 */ /* 0x000fe40007810000 */
[----:B------:R-:W-:-:S02]  /*2bb0*/  FMNMX.FTZ R3, R78, R3, !PT ;  /* 0x000000034e037209 */ /* 0x000fc40007810000 */
[----:B------:R-:W-:Y:S02]  /*2bc0*/  FSEL R203, R40, -INF , !P0 ;  /* 0xff80000028cb7808 */ /* 0x000fe40004000000 */
[----:B------:R-:W-:Y:S02]  /*2bd0*/  FMNMX.FTZ R10, R9, R10, !PT ;  /* 0x0000000a090a7209 */ /* 0x000fe40007810000 */
[----:B------:R-:W-:Y:S02]  /*2be0*/  FMNMX.FTZ R3, R20, R3, !PT ;  /* 0x0000000314037209 */ /* 0x000fe40007810000 */
[----:B------:R-:W-:Y:S02]  /*2bf0*/  FSEL R197, R41, -INF , !P6 ;  /* 0xff80000029c57808 */ /* 0x000fe40007000000 */
        /* <DEDUP_REMOVED lines=10> */
[----:B------:R-:W-:Y:S02]  /*2ca0*/  FSEL R212, R39, -INF , !P4 ;  /* 0xff80000027d47808 */ /* 0x000fe40006000000 */
[----:B------:R-:W-:Y:S02]  /*2cb0*/  PLOP3.LUT P4, PT, PT, PT, UP0, 0x80, 0x0 ;  /* 0x000000000000781c */ /* 0x000fe40003f8f008 */
[----:B------:R-:W-:Y:S02]  /*2cc0*/  FSEL R198, R42, -INF , !P0 ;  /* 0xff8000002ac67808 */ /* 0x000fe40004000000 */
[----:B------:R-:W-:-:S02]  /*2cd0*/  FMNMX.FTZ R3, R8, R3, !PT ;  /* 0x0000000308037209 */ /* 0x000fc40007810000 */
[----:B------:R-:W-:Y:S02]  /*2ce0*/  FSEL R211, R33, -INF , !P2 ;  /* 0xff80000021d37808 */ /* 0x000fe40005000000 */
[----:B------:R-:W-:Y:S02]  /*2cf0*/  FMNMX.FTZ R10, R213, R10, !PT ;  /* 0x0000000ad50a7209 */ /* 0x000fe40007810000 */
[----:B------:R-:W-:Y:S02]  /*2d00*/  FSEL R214, R43, -INF , !P6 ;  /* 0xff8000002bd67808 */ /* 0x000fe40007000000 */
[----:B------:R-:W-:Y:S01]  /*2d10*/  FMNMX.FTZ R3, R198, R3, !PT ;  /* 0x00000003c6037209 */ /* 0x000fe20007810000 */
[----:B------:R-:W-:Y:S01]  /*2d20*/  BAR.SYNC.DEFER_BLOCKING 0x0 ;  /* 0x0000000000007b1d */ /* 0x000fe20000010000 */
[----:B------:R-:W-:Y:S02]  /*2d30*/  ISETP.GE.AND P0, PT, R16, UR21, PT ;  /* 0x0000001510007c0c */ /* 0x000fe4000bf06270 */
[----:B------:R-:W-:-:S02]  /*2d40*/  FSEL R209, R60, -INF , !P1 ;  /* 0xff8000003cd17808 */ /* 0x000fc40004800000 */
[----:B------:R-:W-:Y:S02]  /*2d50*/  FMNMX.FTZ R10, R211, R10, !PT ;  /* 0x0000000ad30a7209 */ /* 0x000fe40007810000 */
[----:B------:R-:W-:Y:S02]  /*2d60*/  FSEL R200, R38, -INF , !P5 ;  /* 0xff80000026c87808 */ /* 0x000fe40006800000 */
[----:B------:R-:W-:Y:S02]  /*2d70*/  FMNMX.FTZ R3, R214, R3, !PT ;  /* 0x00000003d6037209 */ /* 0x000fe40007810000 */
[----:B------:R-:W-:Y:S02]  /*2d80*/  FSEL R207, R61, -INF , !P0 ;  /* 0xff8000003dcf7808 */ /* 0x000fe40004000000 */
[----:B------:R-:W-:Y:S02]  /*2d90*/  FMNMX.FTZ R10, R209, R10, !PT ;  /* 0x0000000ad10a7209 */ /* 0x000fe40007810000 */
[----:B------:R-:W-:-:S02]  /*2da0*/  FMNMX.FTZ R17, R200, R3, !PT ;  /* 0x00000003c8117209 */ /* 0x000fc40007810000 */
[----:B------:R-:W-:Y:S01]  /*2db0*/  FMNMX.FTZ R3, R207, R10, !PT ;  /* 0x0000000acf037209 */ /* 0x000fe20007810000 */
[----:B------:R-:W-:Y:S06]  /*2dc0*/  @!P4 BRA `(.L_x_329) ;  /* 0x000000000068c947 */ /* 0x000fec0003800000 */
[----:B------:R-:W-:Y:S01]  /*2dd0*/  ULEA.HI.SX32 UR7, UR12, 0xfffffffe, 0x1a ;  /* 0xfffffffe0c077891 */ /* 0x000fe2000f8fd23f */
[----:B------:R-:W-:-:S03]  /*2de0*/  IMAD.U32 R10, RZ, RZ, UR10 ;  /* 0x0000000aff0a7e24 */ /* 0x000fc6000f8e00ff */
[----:B------:R-:W-:Y:S02]  /*2df0*/  USHF.R.S32.HI UR6, URZ, 0x1f, UR7 ;  /* 0x0000001f3f067899 */ /* 0x000fe40008011407 */
[----:B------:R-:W-:Y:S01]  /*2e00*/  UIMAD UR11, UR14, UR7, URZ ;  /* 0x000000070e0b72a4 */ /* 0x000fe2000f8e023f */
[----:B------:R-:W-:-:S03]  /*2e10*/  IMAD.U32 R19, RZ, RZ, UR7 ;  /* 0x00000007ff137e24 */ /* 0x000fc6000f8e00ff */
[----:B------:R-:W-:Y:S01]  /*2e20*/  UIMAD UR11, UR6, UR20, UR11 ;  /* 0x00000014060b72a4 */ /* 0x000fe2000f8e020b */
[----:B------:R-:W-:Y:S02]  /*2e30*/  IMAD.WIDE.U32 R18, R19, UR20, R246 ;  /* 0x0000001413127c25 */ /* 0x000fe4000f8e00f6 */
[----:B------:R-:W-:-:S03]  /*2e40*/  ULDC.64 UR6, c[0x0][0x218] ;  /* 0x0000860000067ab9 */ /* 0x000fc60000000a00 */
[----:B------:R-:W-:Y:S01]  /*2e50*/  VIADD R16, R19, UR11 ;  /* 0x0000000b13107c36 */ /* 0x000fe20008000000 */
[C---:B------:R-:W-:Y:S02]  /*2e60*/  LEA R26, P5, R18.reuse, UR6, 0x1 ;  /* 0x00000006121a7c11 */ /* 0x040fe4000f8a08ff */
[----:B------:R-:W-:Y:S02]  /*2e70*/  MOV R19, UR23 ;  /* 0x0000001700137c02 */ /* 0x000fe40008000f00 */
[----:B------:R-:W-:Y:S02]  /*2e80*/  LEA.HI.X R27, R18, UR7, R16, 0x1, P5 ;  /* 0x00000007121b7c11 */ /* 0x000fe4000a8f0c10 */
[----:B------:R-:W-:-:S03]  /*2e90*/  LEA R18, P5, R19, R26, 0x1 ;  /* 0x0000001a13127211 */ /* 0x000fc600078a08ff */
[----:B------:R-:W-:Y:S01]  /*2ea0*/  @!PT LDS RZ, [RZ] ;  /* 0x00000000fffff984 */ /* 0x000fe20000000800 */
[----:B------:R-:W-:Y:S01]  /*2eb0*/  @!PT LDS RZ, [RZ] ;  /* 0x00000000fffff984 */ /* 0x000fe20000000800 */
[----:B------:R-:W-:Y:S01]  /*2ec0*/  @!PT LDS RZ, [RZ] ;  /* 0x00000000fffff984 */ /* 0x000fe20000000800 */
[----:B------:R1:W-:Y:S01]  /*2ed0*/  LDGSTS.E.BYPASS.LTC128B.128 [R240+0x10000], desc[UR18][R26.64] ;  /* 0x100000001af07fae */ /* 0x0003e2000b901d52 */
[----:B------:R-:W-:-:S03]  /*2ee0*/  LEA.HI.X R19, R19, R27, R10, 0x1, P5 ;  /* 0x0000001b13137211 */ /* 0x000fc600028f0c0a */
        /* <DEDUP_REMOVED lines=8> */
.L_x_329:
        /* <DEDUP_REMOVED lines=348> */
[----:B------:R-:W-:Y:S01]  /*4530*/  MOV R0, R3 ;  /* 0x0000000300007202 */ /* 0x000fe20000000f00 */
[----:B------:R-:W-:Y:S01]  /*4540*/  USHF.L.U64.HI UR21, UR8, 0x6, UR9 ;  /* 0x0000000608157899 */ /* 0x000fe20008010209 */
[----:B------:R-:W-:Y:S01]  /*4550*/  MOV R165, R164 ;  /* 0x000000a400a57202 */ /* 0x000fe20000000f00 */
[----:B------:R-:W-:Y:S02]  /*4560*/  USHF.L.U32 UR22, UR8, 0x6, URZ ;  /* 0x0000000608167899 */ /* 0x000fe4000800063f */
[----:B------:R-:W-:Y:S01]  /*4570*/  ULEA.HI.SX32 UR25, UR12, 0xfffffffe, 0x1a ;  /* 0xfffffffe0c197891 */ /* 0x000fe2000f8fd23f */
[----:B------:R-:W-:Y:S02]  /*4580*/  ULDC UR4, c[0x0][0x2ec] ;  /* 0x0000bb0000047ab9 */ /* 0x000fe40000000800 */
[----:B------:R-:W-:Y:S01]  /*4590*/  ULDC.64 UR12, c[0x0][0x250] ;  /* 0x00009400000c7ab9 */ /* 0x000fe20000000a00 */
[----:B------:R-:W-:Y:S01]  /*45a0*/  ULDC.64 UR6, c[0x0][0x218] ;  /* 0x0000860000067ab9 */ /* 0x000fe20000000a00 */
[----:B------:R-:W-:Y:S01]  /*45b0*/  ULDC.64 UR8, c[0x0][0x248] ;  /* 0x0000920000087ab9 */ /* 0x000fe20000000a00 */
[----:B------:R-:W-:Y:S01]  /*45c0*/  ULDC.64 UR10, c[0x0][0x220] ;  /* 0x00008800000a7ab9 */ /* 0x000fe20000000a00 */
[----:B------:R-:W-:Y:S05]  /*45d0*/  BRA `(.L_x_331) ;  /* 0x0000000000707947 */ /* 0x000fea0003800000 */
.L_x_333:
        /* <DEDUP_REMOVED lines=13> */
[----:B------:R-:W-:Y:S04]  /*46b0*/  LEA.HI.X R167, R164, UR7, R3, 0x1, P2 ;  /* 0x00000007a4a77c11 */ /* 0x000fe800090f0c03 */
[----:B------:R-:W-:Y:S01]  /*46c0*/  IADD3.X R169, R167, UR14, RZ, P1, !PT ;  /* 0x0000000ea7a97c10 */ /* 0x000fe20008ffe4ff */
[----:B------:R-:W-:Y:S01]  /*46d0*/  @!PT LDS RZ, [RZ] ;  /* 0x00000000fffff984 */ /* 0x000fe20000000800 */
[----:B------:R-:W-:Y:S01]  /*46e0*/  @!PT LDS RZ, [RZ] ;  /* 0x00000000fffff984 */ /* 0x000fe20000000800 */
[----:B------:R-:W-:Y:S01]  /*46f0*/  @!PT LDS RZ, [RZ] ;  /* 0x00000000fffff984 */ /* 0x000fe20000000800 */
        /* <DEDUP_REMOVED lines=10> */
.L_x_331:
        /* <DEDUP_REMOVED lines=14> */
[----:B------:R-:W-:Y:S04]  /*4880*/  LEA.HI.X R167, R3, UR11, R2, 0x1, P1 ;  /* 0x0000000b03a77c11 */ /* 0x000fe800088f0c02 */
[----:B------:R-:W-:Y:S01]  /*4890*/  IADD3.X R251, R167, UR21, RZ, P0, !PT ;  /* 0x00000015a7fb7c10 */ /* 0x000fe200087fe4ff */
[----:B------:R-:W-:Y:S01]  /*48a0*/  @!PT LDS RZ, [RZ] ;  /* 0x00000000fffff984 */ /* 0x000fe20000000800 */
[----:B------:R-:W-:Y:S01]  /*48b0*/  @!PT LDS RZ, [RZ] ;  /* 0x00000000fffff984 */ /* 0x000fe20000000800 */
[----:B------:R-:W-:Y:S01]  /*48c0*/  @!PT LDS RZ, [RZ] ;  /* 0x00000000fffff984 */ /* 0x000fe20000000800 */
[----:B------:R-:W-:Y:S01]  /*48d0*/  LDGSTS.E.BYPASS.LTC128B.128 [R240+0x18000], desc[UR18][R166.64] ;  /* 0x18000000a6f07fae */ /* 0x000fe2000b901d52 */
[----:B------:R-:W-:Y:S03]  /*48e0*/  ISETP.LT.AND P0, PT, RZ, UR25, PT ;  /* 0x00000019ff007c0c */ /* 0x000fe6000bf01270 */
[----:B------:R-:W-:Y:S04]  /*48f0*/  LDGSTS.E.BYPASS.LTC128B.128 [R240+0x1a000], desc[UR18][R166.64+0x80] ;  /* 0x1a000080a6f07fae */ /* 0x000fe8000b901d52 */
[----:B------:R-:W-:Y:S04]  /*4900*/  LDGSTS.E.BYPASS.LTC128B.128 [R240+0x1c000], desc[UR18][R166.64+0x100] ;  /* 0x1c000100a6f07fae */ /* 0x000fe8000b901d52 */
[----:B------:R1:W-:Y:S04]  /*4910*/  LDGSTS.E.BYPASS.LTC128B.128 [R240+0x1e000], desc[UR18][R166.64+0x180] ;  /* 0x1e000180a6f07fae */ /* 0x0003e8000b901d52 */
[----:B------:R2:W-:Y:S04]  /*4920*/  LDGSTS.E.BYPASS.LTC128B.128 [R240+0x19000], desc[UR18][R250.64] ;  /* 0x19000000faf07fae */ /* 0x0005e8000b901d52 */
[----:B------:R2:W-:Y:S04]  /*4930*/  LDGSTS.E.BYPASS.LTC128B.128 [R240+0x1b000], desc[UR18][R250.64+0x80] ;  /* 0x1b000080faf07fae */ /* 0x0005e8000b901d52 */
[----:B------:R2:W-:Y:S04]  /*4940*/  LDGSTS.E.BYPASS.LTC128B.128 [R240+0x1d000], desc[UR18][R250.64+0x100] ;  /* 0x1d000100faf07fae */ /* 0x0005e8000b901d52 */
[----:B------:R2:W-:Y:S04]  /*4950*/  LDGSTS.E.BYPASS.LTC128B.128 [R240+0x1f000], desc[UR18][R250.64+0x180] ;  /* 0x1f000180faf07fae */ /* 0x0005e8000b901d52 */
[----:B------:R-:W-:Y:S04]  /*4960*/  LDSM.16.M88.4 R168, [R238] ;  /* 0x00000000eea8783b */ /* 0x000fe80000000200 */
[----:B------:R-:W3:Y:S04]  /*4970*/  LDSM.16.M88.4 R172, [R237+0x10000] ;  /* 0x01000000edac783b */ /* 0x000ee80000000200 */
[----:B------:R-:W4:Y:S04]  /*4980*/  LDSM.16.M88.4 R176, [R237+0x10800] ;  /* 0x01080000edb0783b */ /* 0x000f280000000200 */
[----:B------:R-:W5:Y:S04]  /*4990*/  LDSM.16.M88.4 R180, [R237+0x11000] ;  /* 0x01100000edb4783b */ /* 0x000f680000000200 */
[----:B------:R-:W1:Y:S04]  /*49a0*/  LDSM.16.M88.4 R184, [R237+0x11800] ;  /* 0x01180000edb8783b */ /* 0x000e680000000200 */
        /* <DEDUP_REMOVED lines=10> */
[C---:B----4-:R-:W-:Y:S06]  /*4a50*/  HMMA.16816.F32 R12, R168.reuse, R176, RZ ;  /* 0x000000b0a80c723c */ /* 0x050fec00000018ff */
[C---:B------:R-:W-:Y:S01]  /*4a60*/  HMMA.16816.F32 R16, R168.reuse, R178, RZ ;  /* 0x000000b2a810723c */ /* 0x040fe200000018ff */
[----:B------:R-:W4:Y:S05]  /*4a70*/  LDSM.16.M88.4 R176, [R234] ;  /* 0x00000000eab0783b */ /* 0x000f2a0000000200 */
[C---:B-----5:R-:W-:Y:S06]  /*4a80*/  HMMA.16816.F32 R20, R168.reuse, R180, RZ ;  /* 0x000000b4a814723c */ /* 0x060fec00000018ff */
[C---:B------:R-:W-:Y:S01]  /*4a90*/  HMMA.16816.F32 R24, R168.reuse, R182, RZ ;  /* 0x000000b6a818723c */ /* 0x040fe200000018ff */
[----:B------:R-:W5:Y:S05]  /*4aa0*/  LDSM.16.M88.4 R180, [R231+0x11000] ;  /* 0x01100000e7b4783b */ /* 0x000f6a0000000200 */
[C---:B-1----:R-:W-:Y:S06]  /*4ab0*/  HMMA.16816.F32 R28, R168.reuse, R184, RZ ;  /* 0x000000b8a81c723c */ /* 0x042fec00000018ff */
[----:B------:R-:W-:Y:S01]  /*4ac0*/  HMMA.16816.F32 R32, R168, R186, RZ ;  /* 0x000000baa820723c */ /* 0x000fe200000018ff */
[----:B------:R-:W1:Y:S04]  /*4ad0*/  LDSM.16.M88.4 R168, [R231+0x11800] ;  /* 0x01180000e7a8783b */ /* 0x000e680000000200 */
        /* <DEDUP_REMOVED lines=17> */
[C---:B------:R-:W-:Y:S06]  /*4bf0*/  HMMA.16816.F32 R12, R176.reuse, R208, R12 ;  /* 0x000000d0b00c723c */ /* 0x040fec000000180c */
[C---:B------:R-:W-:Y:S01]  /*4c00*/  HMMA.16816.F32 R16, R176.reuse, R210, R16 ;  /* 0x000000d2b010723c */ /* 0x040fe20000001810 */
[----:B------:R-:W4:Y:S05]  /*4c10*/  LDSM.16.M88.4 R208, [R237+0x12800] ;  /* 0x01280000edd0783b */ /* 0x000f2a0000000200 */
[C---:B-----5:R-:W-:Y:S06]  /*4c20*/  HMMA.16816.F32 R20, R176.reuse, R180, R20 ;  /* 0x000000b4b014723c */ /* 0x060fec0000001814 */
[C---:B------:R-:W-:Y:S01]  /*4c30*/  HMMA.16816.F32 R24, R176.reuse, R182, R24 ;  /* 0x000000b6b018723c */ /* 0x040fe20000001818 */
[----:B------:R-:W5:Y:S05]  /*4c40*/  LDSM.16.M88.4 R180, [R237+0x13000] ;  /* 0x01300000edb4783b */ /* 0x000f6a0000000200 */
[C---:B-1----:R-:W-:Y:S06]  /*4c50*/  HMMA.16816.F32 R28, R176.reuse, R168, R28 ;  /* 0x000000a8b01c723c */ /* 0x042fec000000181c */
[----:B------:R-:W-:Y:S01]  /*4c60*/  HMMA.16816.F32 R32, R176, R170, R32 ;  /* 0x000000aab020723c */ /* 0x000fe20000001820 */
[----:B------:R-:W1:Y:S04]  /*4c70*/  LDSM.16.M88.4 R168, [R237+0x13800] ;  /* 0x01380000eda8783b */ /* 0x000e680000000200 */
        /* <DEDUP_REMOVED lines=94> */
[----:B------:R-:W-:Y:S05]  /*5260*/  LDSM.16.M88.4 R204, [R237+0x16800] ;  /* 0x01680000edcc783b */ /* 0x000fea0000000200 */
[C---:B------:R-:W-:Y:S06]  /*5270*/  HMMA.16816.F32 R12, R188.reuse, R208, R12 ;  /* 0x000000d0bc0c723c */ /* 0x040fec000000180c */
[C---:B------:R-:W-:Y:S01]  /*5280*/  HMMA.16816.F32 R16, R188.reuse, R210, R16 ;  /* 0x000000d2bc10723c */ /* 0x040fe20000001810 */
[----:B------:R-:W-:Y:S05]  /*5290*/  LDSM.16.M88.4 R208, [R231+0x16000] ;  /* 0x01600000e7d0783b */ /* 0x000fea0000000200 */
[C---:B-----5:R-:W-:Y:S06]  /*52a0*/  HMMA.16816.F32 R20, R188.reuse, R180, R20 ;  /* 0x000000b4bc14723c */ /* 0x060fec0000001814 */
[C---:B------:R-:W-:Y:S01]  /*52b0*/  HMMA.16816.F32 R24, R188.reuse, R182, R24 ;  /* 0x000000b6bc18723c */ /* 0x040fe20000001818 */
[----:B------:R-:W4:Y:S05]  /*52c0*/  LDSM.16.M88.4 R180, [R238+0xc000] ;  /* 0x00c00000eeb4783b */ /* 0x000f2a0000000200 */
[C---:B-1----:R-:W-:Y:S06]  /*52d0*/  HMMA.16816.F32 R28, R188.reuse, R168, R28 ;  /* 0x000000a8bc1c723c */ /* 0x042fec000000181c */
[----:B------:R-:W-:Y:S01]  /*52e0*/  HMMA.16816.F32 R32, R188, R170, R32 ;  /* 0x000000aabc20723c */ /* 0x000fe20000001820 */
[----:B------:R-:W1:Y:S04]  /*52f0*/  LDSM.16.M88.4 R168, [R237+0x17000] ;  /* 0x01700000eda8783b */ /* 0x000e680000000200 */
        /* <DEDUP_REMOVED lines=14> */
[C---:B----4-:R-:W-:Y:S06]  /*53e0*/  HMMA.16816.F32 R4, R180.reuse, R184, R4 ;  /* 0x000000b8b404723c */ /* 0x050fec0000001804 */
[C---:B------:R-:W-:Y:S01]  /*53f0*/  HMMA.16816.F32 R8, R180.reuse, R186, R8 ;  /* 0x000000bab408723c */ /* 0x040fe20000001808 */
[----:B------:R-:W4:Y:S05]  /*5400*/  LDSM.16.M88.4 R184, [R234+0xc000] ;  /* 0x00c00000eab8783b */ /* 0x000f2a0000000200 */
[C---:B------:R-:W-:Y:S06]  /*5410*/  HMMA.16816.F32 R12, R180.reuse, R204, R12 ;  /* 0x000000ccb40c723c */ /* 0x040fec000000180c */
[C---:B------:R-:W-:Y:S01]  /*5420*/  HMMA.16816.F32 R16, R180.reuse, R206, R16 ;  /* 0x000000ceb410723c */ /* 0x040fe20000001810 */
[----:B------:R-:W-:Y:S05]  /*5430*/  LDSM.16.M88.4 R204, [R224+0x6000] ;  /* 0x00600000e0cc783b */ /* 0x000fea0000000200 */
[C---:B-1----:R-:W-:Y:S06]  /*5440*/  HMMA.16816.F32 R20, R180.reuse, R168, R20 ;  /* 0x000000a8b414723c */ /* 0x042fec0000001814 */
[C---:B------:R-:W-:Y:S01]  /*5450*/  HMMA.16816.F32 R24, R180.reuse, R170, R24 ;  /* 0x000000aab418723c */ /* 0x040fe20000001818 */
[----:B------:R-:W1:Y:S05]  /*5460*/  LDSM.16.M88.4 R168, [R231+0x16800] ;  /* 0x01680000e7a8783b */ /* 0x000e6a0000000200 */
        /* <DEDUP_REMOVED lines=15> */
[C---:B----4-:R-:W-:Y:S06]  /*5560*/  HMMA.16816.F32 R4, R184.reuse, R208, R4 ;  /* 0x000000d0b804723c */ /* 0x050fec0000001804 */
[C---:B------:R-:W-:Y:S06]  /*5570*/  HMMA.16816.F32 R8, R184.reuse, R210, R8 ;  /* 0x000000d2b808723c */ /* 0x040fec0000001808 */
[C---:B-1----:R-:W-:Y:S06]  /*5580*/  HMMA.16816.F32 R12, R184.reuse, R168, R12 ;  /* 0x000000a8b80c723c */ /* 0x042fec000000180c */
        /* <DEDUP_REMOVED lines=48> */
.L_x_332:
        /* <DEDUP_REMOVED lines=459> */
.L_x_330:
        /* <DEDUP_REMOVED lines=277> */
.L_x_334:
        /* <DEDUP_REMOVED lines=24> */
.L_x_335:
        /* <DEDUP_REMOVED lines=114> */
.L_x_337:
[----:B------:R-:W-:Y:S05]  /*8f30*/  BSYNC B0 ;  /* 0x0000000000007941 */ /* 0x000fea0003800000 */
.L_x_336:
        /* <DEDUP_REMOVED lines=32> */
.L_x_339:
[----:B------:R-:W-:Y:S05]  /*9140*/  BSYNC B0 ;  /* 0x0000000000007941 */ /* 0x000fea0003800000 */
.L_x_338:
        /* <DEDUP_REMOVED lines=22> */
.L_x_341:
[----:B------:R-:W-:Y:S05]  /*92b0*/  BSYNC B0 ;  /* 0x0000000000007941 */ /* 0x000fea0003800000 */
.L_x_340:
        /* <DEDUP_REMOVED lines=22> */
.L_x_343:
[----:B------:R-:W-:Y:S05]  /*9420*/  BSYNC B0 ;  /* 0x0000000000007941 */ /* 0x000fea0003800000 */
.L_x_342:
        /* <DEDUP_REMOVED lines=21> */
.L_x_326:
[----:B------:R-:W-:Y:S01]  /*9580*/  UISETP.NE.AND UP0, UPT, UR15, -0x1, UPT ;  /* 0xffffffff0f00788c */ /* 0x000fe2000bf05270 */
[----:B------:R-:W-:Y:S01]  /*9590*/  SHF.R.S32.HI R8, RZ, 0x1f, R3 ;  /* 0x0000001fff087819 */ /* 0x000fe20000011403 */
[----:B------:R-:W-:Y:S01]  /*95a0*/  ULDC.U8 UR7, c[0x0][0x3d9] ;  /* 0x0000f64000077ab9 */ /* 0x000fe20000000000 */
[----:B------:R-:W-:Y:S01]  /*95b0*/  UIADD3 UR17, -UR6, UR17, URZ ;  /* 0x0000001106117290 */ /* 0x000fe2000fffe13f */
[C---:B------:R-:W-:Y:S01]  /*95c0*/  LOP3.LUT P3, RZ, R3.reuse, 0x7, RZ, 0xc0, !PT ;  /* 0x0000000703ff7812 */ /* 0x040fe2000786c0ff */
        /* <DEDUP_REMOVED lines=17> */
[--C-:B------:R-:W-:Y:S01]  /*96e0*/  SHF.R.S32.HI R9, RZ, 0x1f, R8.reuse ;  /* 0x0000001fff097819 */ /* 0x100fe20000011408 */
[----:B------:R-:W-:Y:S01]  /*96f0*/  @UP0 UIMAD UR11, UR15, UR11, UR13 ;  /* 0x0000000b0f0b02a4 */ /* 0x000fe2000f8e020d */
[----:B------:R-:W-:Y:S01]  /*9700*/  BSSY B0, `(.L_x_344) ;  /* 0x000003e000007945 */ /* 0x000fe20003800000 */
[----:B------:R-:W-:Y:S01]  /*9710*/  @!UP0 UIADD3 UR11, UR23, UR9, URZ ;  /* 0x00000009170b8290 */ /* 0x000fe2000fffe03f */
[----:B------:R-:W-:Y:S01]  /*9720*/  ISETP.GE.OR P6, PT, R8, UR17, P3 ;  /* 0x0000001108007c0c */ /* 0x000fe20009fc6670 */
[----:B------:R-:W-:Y:S01]  /*9730*/  ULDC.U8 UR13, c[0x0][0x3d8] ;  /* 0x0000f600000d7ab9 */ /* 0x000fe20000000000 */
[----:B------:R-:W-:Y:S01]  /*9740*/  @!UP0 UMOV UR12, UR22 ;  /* 0x00000016000c8c82 */ /* 0x000fe20008000000 */
[----:B------:R-:W-:Y:S01]  /*9750*/  UISETP.NE.AND UP0, UPT, UR13, URZ, !UP2 ;  /* 0x0000003f0d00728c */ /* 0x000fe2000d705270 */
[C---:B------:R-:W-:Y:S01]  /*9760*/  IADD3 R4, P0, R0.reuse, UR12, RZ ;  /* 0x0000000c00047c10 */ /* 0x040fe2000ff1e0ff */
[----:B------:R-:W-:Y:S01]  /*9770*/  UISETP.NE.AND UP3, UPT, UR13, URZ, UPT ;  /* 0x0000003f0d00728c */ /* 0x000fe2000bf65270 */
[----:B------:R-:W-:Y:S01]  /*9780*/  IMAD.WIDE R6, R7, 0x80, R8 ;  /* 0x0000008007067825 */ /* 0x000fe200078e0208 */
[----:B------:R-:W-:Y:S01]  /*9790*/  @UP2 ULDC.64 UR4, c[0x0][0x2c0] ;  /* 0x0000b00000042ab9 */ /* 0x000fe20000000a00 */
[----:B------:R-:W-:Y:S01]  /*97a0*/  USHF.R.S32.HI UR10, URZ, 0x1f, UR8 ;  /* 0x0000001f3f0a7899 */ /* 0x000fe20008011408 */
[----:B------:R-:W-:Y:S01]  /*97b0*/  LEA.HI.X.SX32 R5, R0, UR11, 0x1, P0 ;  /* 0x0000000b00057c11 */ /* 0x000fe200080f0eff */
[----:B------:R-:W-:Y:S01]  /*97c0*/  UISETP.NE.OR UP3, UPT, UR7, URZ, !UP3 ;  /* 0x0000003f0700728c */ /* 0x000fe2000df65670 */
[----:B------:R-:W-:Y:S01]  /*97d0*/  VIADD R0, R8, 0x60 ;  /* 0x0000006008007836 */ /* 0x000fe20000000000 */
[----:B------:R-:W-:-:S02]  /*97e0*/  @UP2 UIMAD UR14, UR5, UR4, URZ ;  /* 0x00000004050e22a4 */ /* 0x000fc4000f8e023f */
[----:B------:R-:W-:Y:S01]  /*97f0*/  UISETP.NE.OR UP1, UPT, UR15, -0x1, UP3 ;  /* 0xffffffff0f00788c */ /* 0x000fe20009f25670 */
[----:B------:R-:W-:Y:S01]  /*9800*/  ULDC.64 UR4, c[0x0][0x2a0] ;  /* 0x0000a80000047ab9 */ /* 0x000fe20000000a00 */
[----:B------:R-:W-:Y:S01]  /*9810*/  @!UP2 ULDC UR9, c[0x0][0x270] ;  /* 0x00009c000009aab9 */ /* 0x000fe20000000800 */
[----:B------:R-:W-:Y:S01]  /*9820*/  UIMAD UR10, UR10, UR4, URZ ;  /* 0x000000040a0a72a4 */ /* 0x000fe2000f8e023f */
[----:B------:R-:W-:Y:S01]  /*9830*/  IMAD.U32 R10, RZ, RZ, UR4 ;  /* 0x00000004ff0a7e24 */ /* 0x000fe2000f8e00ff */
[----:B------:R-:W-:Y:S01]  /*9840*/  @UP2 UMOV UR11, 0x1 ;  /* 0x00000001000b2882 */ /* 0x000fe20000000000 */
[----:B------:R-:W-:Y:S01]  /*9850*/  @!UP2 ULDC UR4, c[0x0][0x2c4] ;  /* 0x0000b1000004aab9 */ /* 0x000fe20000000800 */
[----:B------:R-:W-:Y:S01]  /*9860*/  @UP0 ULDC UR4, c[0x0][0x2e4] ;  /* 0x0000b90000040ab9 */ /* 0x000fe20000000800 */
[----:B------:R-:W-:Y:S01]  /*9870*/  UIMAD UR5, UR8, UR5, UR10 ;  /* 0x00000005080572a4 */ /* 0x000fe2000f8e020a */
[----:B------:R-:W-:Y:S01]  /*9880*/  IMAD.WIDE.U32 R10, R10, UR8, R4 ;  /* 0x000000080a0a7c25 */ /* 0x000fe2000f8e0004 */
[----:B------:R-:W-:Y:S01]  /*9890*/  @!UP2 UIMAD UR11, UR4, UR9, URZ ;  /* 0x00000009040ba2a4 */ /* 0x000fe2000f8e023f */
[----:B------:R-:W-:Y:S01]  /*98a0*/  ISETP.GE.AND P1, PT, R0, UR17, PT ;  /* 0x0000001100007c0c */ /* 0x000fe2000bf26270 */
[----:B------:R-:W-:Y:S01]  /*98b0*/  @!UP3 ULDC UR10, c[0x0][0x2c4] ;  /* 0x0000b100000abab9 */ /* 0x000fe20000000800 */
[----:B------:R-:W-:Y:S01]  /*98c0*/  @UP2 ULDC UR7, c[0x0][0x2c0] ;  /* 0x0000b00000072ab9 */ /* 0x000fe20000000800 */
[----:B------:R-:W-:Y:S01]  /*98d0*/  UIMAD UR11, UR20, UR11, URZ ;  /* 0x0000000b140b72a4 */ /* 0x000fe2000f8e023f */
[C---:B------:R-:W-:Y:S01]  /*98e0*/  VIADD R5, R8.reuse, 0x20 ;  /* 0x0000002008057836 */ /* 0x040fe20000000000 */
[----:B------:R-:W-:Y:S01]  /*98f0*/  @!UP1 UIMAD UR15, UR20, UR10, URZ ;  /* 0x0000000a140f92a4 */ /* 0x000fe2000f8e023f */
[----:B------:R-:W-:Y:S01]  /*9900*/  VIADD R4, R8, 0x40 ;  /* 0x0000004008047836 */ /* 0x000fe20000000000 */
[----:B------:R-:W-:Y:S01]  /*9910*/  USEL UR11, UR11, URZ, UP3 ;  /* 0x0000003f0b0b7287 */ /* 0x000fe20009800000 */
[----:B------:R-:W-:Y:S01]  /*9920*/  VIADD R13, R11, UR5 ;  /* 0x000000050b0d7c36 */ /* 0x000fe20008000000 */
[----:B------:R-:W-:Y:S01]  /*9930*/  @!UP2 UMOV UR7, 0x1 ;  /* 0x000000010007a882 */ /* 0x000fe20000000000 */
[----:B------:R-:W-:Y:S01]  /*9940*/  @!UP2 UMOV UR14, UR4 ;  /* 0x00000004000eac82 */ /* 0x000fe20008000000 */
[----:B------:R-:W-:Y:S01]  /*9950*/  UIMAD UR6, UR6, UR7, URZ ;  /* 0x00000007060672a4 */ /* 0x000fe2000f8e023f */
[C---:B------:R-:W-:Y:S01]  /*9960*/  ISETP.GE.AND P0, PT, R5.reuse, UR17, PT ;  /* 0x0000001105007c0c */ /* 0x040fe2000bf06270 */
[----:B------:R-:W-:Y:S01]  /*9970*/  UIMAD UR14, UR8, UR14, UR11 ;  /* 0x0000000e080e72a4 */ /* 0x000fe2000f8e020b */
[----:B------:R-:W-:Y:S01]  /*9980*/  ISETP.GE.AND P2, PT, R4, UR17, PT ;  /* 0x0000001104007c0c */ /* 0x000fe2000bf46270 */
[----:B------:R-:W-:Y:S01]  /*9990*/  @!UP3 UMOV UR24, UR15 ;  /* 0x0000000f0018bc82 */ /* 0x000fe20008000000 */
[----:B------:R-:W-:Y:S01]  /*99a0*/  USHF.R.S32.HI UR4, URZ, 0x1f, UR6 ;  /* 0x0000001f3f047899 */ /* 0x000fe20008011406 */
[----:B------:R-:W-:Y:S01]  /*99b0*/  ISETP.GE.OR P5, PT, R5, UR17, P3 ;  /* 0x0000001105007c0c */ /* 0x000fe20009fa6670 */
[----:B------:R-:W-:-:S02]  /*99c0*/  @!UP3 USHF.R.S32.HI UR25, URZ, 0x1f, UR15 ;  /* 0x0000001f3f19b899 */ /* 0x000fc4000801140f */
        /* <DEDUP_REMOVED lines=17> */
.L_x_345:
[----:B------:R-:W-:Y:S05]  /*9ae0*/  BSYNC B0 ;  /* 0x0000000000007941 */ /* 0x000fea0003800000 */
.L_x_344:
        /* <DEDUP_REMOVED lines=20> */
.L_x_347:
[----:B------:R-:W-:Y:S05]  /*9c30*/  BSYNC B0 ;  /* 0x0000000000007941 */ /* 0x000fea0003800000 */
.L_x_346:
        /* <DEDUP_REMOVED lines=18> */
.L_x_349:
[----:B------:R-:W-:Y:S05]  /*9d60*/  BSYNC B0 ;  /* 0x0000000000007941 */ /* 0x000fea0003800000 */
.L_x_348:
        /* <DEDUP_REMOVED lines=18> */
.L_x_351:
[----:B------:R-:W-:Y:S05]  /*9e90*/  BSYNC B0 ;  /* 0x0000000000007941 */ /* 0x000fea0003800000 */
.L_x_350:
        /* <DEDUP_REMOVED lines=10> */
.L_x_353:
[----:B------:R-:W-:Y:S05]  /*9f40*/  BSYNC B0 ;  /* 0x0000000000007941 */ /* 0x000fea0003800000 */
.L_x_352:
        /* <DEDUP_REMOVED lines=10> */
.L_x_355:
[----:B------:R-:W-:Y:S05]  /*9ff0*/  BSYNC B0 ;  /* 0x0000000000007941 */ /* 0x000fea0003800000 */
.L_x_354:
        /* <DEDUP_REMOVED lines=10> */
.L_x_357:
[----:B------:R-:W-:Y:S05]  /*a0a0*/  BSYNC B0 ;  /* 0x0000000000007941 */ /* 0x000fea0003800000 */
.L_x_356:
        /* <DEDUP_REMOVED lines=10> */
.L_x_358:
        /* <DEDUP_REMOVED lines=11> */
.L_x_2393:


//--------------------- .text._ZN5flash16flash_fwd_kernelI23Flash_fwd_kernel_traitsILi256ELi128ELi64ELi8ELb0ELb0EN7cutlass6half_tE19Flash_kernel_traitsILi256ELi128ELi64ELi8ES3_EELb0ELb0ELb0ELb0ELb0ELb0ELb0ELb0EEEvNS_16Flash_fwd_paramsE --------------------------
	.section	.text._ZN5flash16flash_fwd_kernelI23Flash_fwd_kernel_traitsILi256ELi128ELi64ELi8ELb0ELb0EN7cutlass6half_tE19Flash_kernel_traitsILi256ELi128ELi64ELi8ES3_EELb0ELb0ELb0ELb0ELb0ELb0ELb0ELb0EEEvNS_16Flash_fwd_paramsE,"ax",@progbits
	.align	128
        .global         _ZN5flash16flash_fwd_kernelI23Flash_fwd_kernel_traitsILi256ELi128ELi64ELi8ELb0ELb0EN7cutlass6half_tE19Flash_kernel_traitsILi256ELi128ELi64ELi8ES3_EELb0ELb0ELb0ELb0ELb0ELb0ELb0ELb0EEEvNS_16Flash_fwd_paramsE
        .type           _ZN5flash16flash_fwd_kernelI23Flash_fwd_kernel_traitsILi256ELi128ELi64ELi8ELb0ELb0EN7cutlass6half_tE19Flash_kernel_traitsILi256ELi128ELi64ELi8ES3_EELb0ELb0ELb0ELb0ELb0ELb0ELb0ELb0EEEvNS_16Flash_fwd_paramsE,@function
        .size           _ZN5flash16flash_fwd_kernelI23Flash_fwd_kernel_traitsILi256ELi128ELi64ELi8ELb0ELb0EN7cutlass6half_tE19Flash_kernel_traitsILi256ELi128ELi64ELi8ES3_EELb0ELb0ELb0ELb0ELb0ELb0ELb0ELb0EEEvNS_16Flash_fwd_paramsE,(.L_x_2394 - _ZN5flash16flash_fwd_kernelI23Flash_fwd_kernel_traitsILi256ELi128ELi64ELi8ELb0ELb0EN7cutlass6half_tE19Flash_kernel_traitsILi256ELi128ELi64ELi8ES3_EELb0ELb0ELb0ELb0ELb0ELb0ELb0ELb0EEEvNS_16Flash_fwd_paramsE)
        .other          _ZN5flash16flash_fwd_kernelI23Flash_fwd_kernel_traitsILi256ELi128ELi64ELi8ELb0ELb0EN7cutlass6half_tE19Flash_kernel_traitsILi256ELi128ELi64ELi8ES3_EELb0ELb0ELb0ELb0ELb0ELb0ELb0ELb0EEEvNS_16Flash_fwd_paramsE,@"STO_CUDA_ENTRY STV_DEFAULT"
_ZN5flash16flash_fwd_kernelI23Flash_fwd_kernel_traitsILi256ELi128ELi64ELi8ELb0ELb0EN7cutlass6half_tE19Flash_kernel_traitsILi256ELi128ELi64ELi8ES3_EELb0ELb0ELb0ELb0ELb0ELb0ELb0ELb0EEEvNS_16Flash_fwd_paramsE:
.text._ZN5flash16flash_fwd_kernelI23Flash_fwd_kernel_traitsILi256ELi128ELi64ELi8ELb0ELb0EN7cutlass6half_tE19Flash_kernel_traitsILi256ELi128ELi64ELi8ES3_EELb0ELb0ELb0ELb0ELb0ELb0ELb0ELb0EEEvNS_16Flash_fwd_paramsE:
        /* <DEDUP_REMOVED lines=16> */
[----:B------:R-:W-:-:S03]  /*0100*/  @UP1 ULDC.64 UR10, c[0x0][0x300] ;  /* 0x0000c000000a1ab9 */ /* 0x000fc60000000a00 */
[----:B------:R-:W-:Y:S02]  /*0110*/  UISETP.EQ.OR.EX UP0, UPT, UR5, URZ, !UP3, UP0 ;  /* 0x0000003f0500728c */ /* 0x000fe4000df02700 */
[----:B-1----:R-:W-:Y:S02]  /*0120*/  UIMAD.WIDE UR8, UR7, 0x4, UR8 ;  /* 0x00000004070878a5 */ /* 0x002fe4000f8e0208 */
[----:B------:R-:W-:-:S04]  /*0130*/  @UP1 UIMAD.WIDE UR10, UR7, 0x4, UR10 ;  /* 0x00000004070a18a5 */ /* 0x000fc8000f8e020a */
[----:B------:R-:W-:Y:S02]  /*0140*/  IMAD.U32 R2, RZ, RZ, UR8 ;  /* 0x00000008ff027e24 */ /* 0x000fe4000f8e00ff */
[----:B------:R-:W-:Y:S01]  /*0150*/  IMAD.U32 R3, RZ, RZ, UR9 ;  /* 0x00000009ff037e24 */ /* 0x000fe2000f8e00ff */
[----:B------:R-:W-:-:S04]  /*0160*/  ULDC.64 UR8, c[0x0][0x2f8] ;  /* 0x0000be0000087ab9 */ /* 0x000fc80000000a00 */
        /* <DEDUP_REMOVED lines=32> */
.L_x_359:
[----:B------:R-:W-:-:S05]  /*0370*/  ULDC UR8, c[0x0][0x2c8] ;  /* 0x0000b20000087ab9 */ /* 0x000fca0000000800 */
.L_x_360:
        /* <DEDUP_REMOVED lines=41> */
[----:B------:R-:W-:Y:S01]  /*0610*/  @!UP1 UIMAD UR5, UR7, UR5, UR4 ;  /* 0x00000005070592a4 */ /* 0x000fe2000f8e0204 */
[----:B------:R-:W-:Y:S01]  /*0620*/  @UP1 UMOV UR28, UR30 ;  /* 0x0000001e001c1c82 */ /* 0x000fe20008000000 */
        /* <DEDUP_REMOVED lines=16> */
[----:B------:R-:W-:-:S12]  /*0730*/  UIADD3 UR21, UR23, UR5, URZ ;  /* 0x0000000517157290 */ /* 0x000fd8000fffe03f */
.L_x_362:
[----:B------:R-:W-:Y:S01]  /*0740*/  ULDC UR4, c[0x0][0x278] ;  /* 0x00009e0000047ab9 */ /* 0x000fe20000000800 */
[----:B------:R-:W1:Y:S01]  /*0750*/  S2R R2, SR_CTAID.Z ;  /* 0x0000000000027919 */ /* 0x000e620000002700 */
[----:B------:R-:W-:Y:S01]  /*0760*/  IMAD.U32 R0, RZ, RZ, UR4 ;  /* 0x00000004ff007e24 */ /* 0x000fe2000f8e00ff */
[----:B------:R-:W-:Y:S01]  /*0770*/  SHF.R.S32.HI R14, RZ, 0x1f, R6 ;  /* 0x0000001fff0e7819 */ /* 0x000fe20000011406 */
[----:B------:R-:W-:-:S03]  /*0780*/  IMAD.U32 R22, RZ, RZ, UR17 ;  /* 0x00000011ff167e24 */ /* 0x000fc6000f8e00ff */
[----:B------:R-:W-:Y:S02]  /*0790*/  IABS R0, R0 ;  /* 0x0000000000007213 */ /* 0x000fe40000000000 */
[-C--:B------:R-:W-:Y:S02]  /*07a0*/  LEA.HI R7, R14, R6.reuse, RZ, 0x3 ;  /* 0x000000060e077211 */ /* 0x080fe400078f18ff */
[----:B------:R-:W-:Y:S02]  /*07b0*/  R2UR UR11, R0 ;  /* 0x00000000000b72ca */ /* 0x000fe400000e0000 */
[----:B------:R-:W-:Y:S02]  /*07c0*/  SHF.R.S32.HI R240, RZ, 0x3, R7 ;  /* 0x00000003fff07819 */ /* 0x000fe40000011407 */
[----:B------:R-:W-:Y:S02]  /*07d0*/  LOP3.LUT R7, R7, 0xfffffff8, RZ, 0xc0, !PT ;  /* 0xfffffff807077812 */ /* 0x000fe400078ec0ff */
[----:B------:R-:W-:Y:S01]  /*07e0*/  SHF.R.S32.HI R241, RZ, 0x1f, R240 ;  /* 0x0000001ffff17819 */ /* 0x000fe200000114f0 */
[----:B------:R-:W-:Y:S01]  /*07f0*/  IMAD.SHL.U32 R230, R240, 0x40, RZ ;  /* 0x00000040f0e67824 */ /* 0x000fe200078e00ff */
[----:B------:R-:W-:Y:S01]  /*0800*/  LEA.HI R3, R14, R6, RZ, 0x6 ;  /* 0x000000060e037211 */ /* 0x000fe200078f30ff */
[----:B------:R-:W-:-:S02]  /*0810*/  IMAD.IADD R7, R6, 0x1, -R7 ;  /* 0x0000000106077824 */ /* 0x000fc400078e0a07 */
[----:B------:R-:W-:Y:S01]  /*0820*/  IMAD.WIDE R22, R22, 0x80, R240 ;  /* 0x0000008016167825 */ /* 0x000fe200078e02f0 */
[----:B------:R-:W-:Y:S01]  /*0830*/  LOP3.LUT R230, R230, 0x1c0, RZ, 0xc0, !PT ;  /* 0x000001c0e6e67812 */ /* 0x000fe200078ec0ff */
[----:B------:R-:W2:Y:S02]  /*0840*/  I2F.RP R0, UR11 ;  /* 0x0000000b00007d06 */ /* 0x000ea40008209400 */
[----:B------:R-:W-:Y:S02]  /*0850*/  IMAD.SHL.U32 R168, R7, 0x8, RZ ;  /* 0x0000000807a87824 */ /* 0x000fe400078e00ff */
[----:B------:R-:W-:-:S03]  /*0860*/  IMAD.SHL.U32 R3, R3, 0x8, RZ ;  /* 0x0000000803037824 */ /* 0x000fc600078e00ff */
[----:B------:R-:W-:Y:S02]  /*0870*/  SHF.R.S32.HI R169, RZ, 0x1f, R168 ;  /* 0x0000001fffa97819 */ /* 0x000fe400000114a8 */
[----:B-1----:R-:W-:-:S04]  /*0880*/  IABS R2, R2 ;  /* 0x0000000200027213 */ /* 0x002fc80000000000 */
[----:B------:R-:W-:Y:S01]  /*0890*/  R2UR UR5, R2 ;  /* 0x00000000020572ca */ /* 0x000fe200000e0000 */
[----:B--2---:R-:W1:Y:S01]  /*08a0*/  MUFU.RCP R0, R0 ;  /* 0x0000000000007308 */ /* 0x004e620000001000 */
[----:B------:R-:W-:Y:S01]  /*08b0*/  LEA.HI R2, R14, R6, RZ, 0x4 ;  /* 0x000000060e027211 */ /* 0x000fe200078f20ff */
[----:B-1----:R-:W-:-:S06]  /*08c0*/  VIADD R0, R0, 0xffffffe ;  /* 0x0ffffffe00007836 */ /* 0x002fcc0000000000 */
[----:B------:R-:W1:Y:S02]  /*08d0*/  F2I.FTZ.U32.TRUNC.NTZ R0, R0 ;  /* 0x0000000000007305 */ /* 0x000e64000021f000 */
[----:B-1----:R-:W-:Y:S02]  /*08e0*/  R2UR UR15, R0 ;  /* 0x00000000000f72ca */ /* 0x002fe400000e0000 */
[----:B------:R-:W-:-:S04]  /*08f0*/  SHF.R.S32.HI R0, RZ, 0x4, R2 ;  /* 0x00000004ff007819 */ /* 0x000fc80000011402 */
[C---:B------:R-:W-:Y:S02]  /*0900*/  LEA.HI R221, R2.reuse, R0, RZ, 0x1 ;  /* 0x0000000002dd7211 */ /* 0x040fe400078f08ff */
[----:B------:R-:W-:Y:S02]  /*0910*/  LOP3.LUT R2, R2, 0xfffffff0, RZ, 0xc0, !PT ;  /* 0xfffffff002027812 */ /* 0x000fe400078ec0ff */
[----:B------:R-:W-:-:S03]  /*0920*/  LOP3.LUT R221, R221, 0xfffffffe, RZ, 0xc0, !PT ;  /* 0xfffffffedddd7812 */ /* 0x000fc600078ec0ff */
[----:B------:R-:W-:Y:S01]  /*0930*/  UIADD3 UR14, URZ, -UR15, URZ ;  /* 0x8000000f3f0e7290 */ /* 0x000fe2000fffe03f */
[----:B------:R-:W-:Y:S02]  /*0940*/  IMAD.IADD R2, R6, 0x1, -R2 ;  /* 0x0000000106027824 */ /* 0x000fe400078e0a02 */
[----:B------:R-:W-:Y:S01]  /*0950*/  IMAD.IADD R221, R0, 0x1, -R221 ;  /* 0x0000000100dd7824 */ /* 0x000fe200078e0add */
[----:B------:R-:W-:Y:S01]  /*0960*/  UIMAD UR19, UR14, UR11, URZ ;  /* 0x0000000b0e1372a4 */ /* 0x000fe2000f8e023f */
[----:B------:R-:W-:Y:S02]  /*0970*/  LOP3.LUT R0, R230, 0x38, R168, 0xf8, !PT ;  /* 0x00000038e6007812 */ /* 0x000fe400078ef8a8 */
[----:B------:R-:W-:Y:S01]  /*0980*/  UMOV UR14, URZ ;  /* 0x0000003f000e7c82 */ /* 0x000fe20008000000 */
[----:B------:R-:W-:Y:S01]  /*0990*/  SHF.R.S32.HI R13, RZ, 0x1f, R2 ;  /* 0x0000001fff0d7819 */ /* 0x000fe20000011402 */
[----:B------:R-:W-:Y:S01]  /*09a0*/  UIMAD.WIDE.U32 UR14, UR15, UR19, UR14 ;  /* 0x000000130f0e72a5 */ /* 0x000fe2000f8e000e */
[----:B------:R-:W-:-:S02]  /*09b0*/  SHF.R.U32.HI R230, RZ, 0x3, R230 ;  /* 0x00000003ffe67819 */ /* 0x000fc400000116e6 */
[----:B------:R-:W-:Y:S01]  /*09c0*/  LEA.HI R13, R13, R2, RZ, 0x3 ;  /* 0x000000020d0d7211 */ /* 0x000fe200078f18ff */
[----:B------:R-:W-:Y:S01]  /*09d0*/  UIMAD.WIDE.U32 UR14, UR15, UR5, URZ ;  /* 0x000000050f0e72a5 */ /* 0x000fe2000f8e003f */
[----:B------:R-:W-:Y:S02]  /*09e0*/  LOP3.LUT R230, R0, R230, RZ, 0x3c, !PT ;  /* 0x000000e600e67212 */ /* 0x000fe400078e3cff */
[----:B------:R-:W-:-:S04]  /*09f0*/  LOP3.LUT R0, R13, 0xfffffff8, RZ, 0xc0, !PT ;  /* 0xfffffff80d007812 */ /* 0x000fc800078ec0ff */
[----:B------:R-:W-:Y:S01]  /*0a00*/  UMOV UR19, UR15 ;  /* 0x0000000f00137c82 */ /* 0x000fe20008000000 */
[----:B------:R-:W-:Y:S01]  /*0a10*/  USHF.R.S32.HI UR15, URZ, 0x1f, UR9 ;  /* 0x0000001f3f0f7899 */ /* 0x000fe20008011409 */
[----:B------:R-:W-:Y:S01]  /*0a20*/  IMAD.IADD R0, R2, 0x1, -R0 ;  /* 0x0000000102007824 */ /* 0x000fe200078e0a00 */
[----:B------:R-:W-:Y:S01]  /*0a30*/  UIADD3 UR14, -UR19, URZ, URZ ;  /* 0x0000003f130e7290 */ /* 0x000fe2000fffe13f */
[----:B------:R-:W-:-:S03]  /*0a40*/  VIADD R2, R240, 0x40 ;  /* 0x00000040f0027836 */ /* 0x000fc60000000000 */
[----:B------:R-:W-:-:S04]  /*0a50*/  UIMAD UR5, UR11, UR14, UR5 ;  /* 0x0000000e0b0572a4 */ /* 0x000fc8000f8e0205 */
        /* <DEDUP_REMOVED lines=31> */
.L_x_363:
[----:B------:R-:W1:Y:S01]  /*0c50*/  S2UR UR4, SR_CgaCtaId ;  /* 0x00000000000479c3 */ /* 0x000e620000008800 */
[----:B------:R-:W-:Y:S01]  /*0c60*/  UIADD3 UR5, -UR6, UR18, URZ ;  /* 0x0000001206057290 */ /* 0x000fe2000fffe13f */
[----:B------:R-:W-:Y:S01]  /*0c70*/  IADD3 R4, P0, R168, UR28, RZ ;  /* 0x0000001ca8047c10 */ /* 0x000fe2000ff1e0ff */
[----:B------:R-:W-:Y:S01]  /*0c80*/  UMOV UR30, 0x400 ;  /* 0x00000400001e7882 */ /* 0x000fe20000000000 */
[----:B------:R-:W-:Y:S01]  /*0c90*/  ULDC.64 UR6, c[0x0][0x258] ;  /* 0x0000960000067ab9 */ /* 0x000fe20000000a00 */
[C---:B------:R-:W-:Y:S01]  /*0ca0*/  IMAD.WIDE.U32 R24, R240.reuse, UR12, R168 ;  /* 0x0000000cf0187c25 */ /* 0x040fe2000f8e00a8 */
[----:B------:R-:W-:Y:S01]  /*0cb0*/  IADD3.X R5, R169, UR8, RZ, P0, !PT ;  /* 0x00000008a9057c10 */ /* 0x000fe200087fe4ff */
[----:B------:R-:W-:Y:S01]  /*0cc0*/  UIMAD UR15, UR15, UR6, URZ ;  /* 0x000000060f0f72a4 */ /* 0x000fe2000f8e023f */
[----:B------:R-:W-:Y:S01]  /*0cd0*/  ISETP.GE.AND P1, PT, R240, UR5, PT ;  /* 0x00000005f0007c0c */ /* 0x000fe2000bf26270 */
[----:B------:R-:W-:Y:S01]  /*0ce0*/  IMAD.U32 R10, RZ, RZ, UR6 ;  /* 0x00000006ff0a7e24 */ /* 0x000fe2000f8e00ff */
[----:B------:R-:W-:Y:S01]  /*0cf0*/  LOP3.LUT R230, R230, 0xfffffe00, R3, 0xf8, !PT ;  /* 0xfffffe00e6e67812 */ /* 0x000fe200078ef803 */
[----:B------:R-:W-:Y:S01]  /*0d00*/  UIMAD UR15, UR9, UR7, UR15 ;  /* 0x00000007090f72a4 */ /* 0x000fe2000f8e020f */
[----:B------:R-:W-:Y:S01]  /*0d10*/  IMAD R16, R241, UR12, RZ ;  /* 0x0000000cf1107c24 */ /* 0x000fe2000f8e02ff */
[----:B------:R-:W-:Y:S01]  /*0d20*/  BSSY B0, `(.L_x_364) ;  /* 0x0000042000007945 */ /* 0x000fe20003800000 */
[----:B------:R-:W-:Y:S01]  /*0d30*/  IMAD.WIDE.U32 R10, R10, UR9, R4 ;  /* 0x000000090a0a7c25 */ /* 0x000fe2000f8e0004 */
[----:B------:R-:W-:Y:S01]  /*0d40*/  ULDC.64 UR8, c[0x0][0x260] ;  /* 0x0000980000087ab9 */ /* 0x000fe20000000a00 */
[----:B------:R-:W-:Y:S01]  /*0d50*/  ULDC.64 UR6, c[0x0][0x268] ;  /* 0x00009a0000067ab9 */ /* 0x000fe20000000a00 */
[----:B------:R-:W-:Y:S01]  /*0d60*/  UIMAD UR29, UR14, UR8, URZ ;  /* 0x000000080e1d72a4 */ /* 0x000fe2000f8e023f */
[----:B------:R-:W-:Y:S01]  /*0d70*/  ISETP.GE.AND P5, PT, R2, UR5, PT ;  /* 0x0000000502007c0c */ /* 0x000fe2000bfa6270 */
[----:B------:R-:W-:Y:S01]  /*0d80*/  UIMAD UR28, UR14, UR6, URZ ;  /* 0x000000060e1c72a4 */ /* 0x000fe2000f8e023f */
[----:B------:R-:W-:Y:S01]  /*0d90*/  IADD3 R19, R11, UR15, RZ ;  /* 0x0000000f0b137c10 */ /* 0x000fe2000fffe0ff */
[----:B------:R-:W-:Y:S01]  /*0da0*/  UIMAD UR9, UR19, UR9, UR29 ;  /* 0x00000009130972a4 */ /* 0x000fe2000f8e021d */
[C---:B------:R-:W-:Y:S01]  /*0db0*/  VIADD R12, R240.reuse, 0x20 ;  /* 0x00000020f00c7836 */ /* 0x040fe20000000000 */
[----:B------:R-:W-:Y:S01]  /*0dc0*/  UIMAD UR28, UR19, UR7, UR28 ;  /* 0x00000007131c72a4 */ /* 0x000fe2000f8e021c */
[----:B------:R-:W-:Y:S01]  /*0dd0*/  IADD3 R17, R240, 0x60, RZ ;  /* 0x00000060f0117810 */ /* 0x000fe20007ffe0ff */
[----:B-1----:R-:W-:Y:S01]  /*0de0*/  ULEA UR4, UR4, UR30, 0x18 ;  /* 0x0000001e04047291 */ /* 0x002fe2000f8ec03f */
[C---:B------:R-:W-:Y:S01]  /*0df0*/  VIADD R233, R168.reuse, 0x40 ;  /* 0x00000040a8e97836 */ /* 0x040fe20000000000 */
[C---:B------:R-:W-:Y:S01]  /*0e00*/  IADD3 R232, R168.reuse, 0x80, RZ ;  /* 0x00000080a8e87810 */ /* 0x040fe20007ffe0ff */
[----:B------:R-:W-:Y:S01]  /*0e10*/  VIADD R231, R168, 0xc0 ;  /* 0x000000c0a8e77836 */ /* 0x000fe20000000000 */
[----:B------:R-:W-:Y:S01]  /*0e20*/  IADD3 R236, P0, R24, UR22, RZ ;  /* 0x0000001618ec7c10 */ /* 0x000fe2000ff1e0ff */
        /* <DEDUP_REMOVED lines=49> */
.L_x_365:
[----:B------:R-:W-:Y:S05]  /*1140*/  BSYNC B0 ;  /* 0x0000000000007941 */ /* 0x000fea0003800000 */
.L_x_364:
[----:B------:R-:W-:Y:S01]  /*1150*/  ISETP.GE.AND P1, PT, R12, UR5, PT ;  /* 0x000000050c007c0c */ /* 0x000fe2000bf26270 */
[----:B------:R-:W-:Y:S01]  /*1160*/  IMAD.SHL.U32 R21, R7, 0x40, RZ ;  /* 0x0000004007157824 */ /* 0x000fe200078e00ff */
[----:B------:R-:W-:Y:S01]  /*1170*/  BSSY B0, `(.L_x_366) ;  /* 0x0000038000007945 */ /* 0x000fe20003800000 */
[----:B------:R-:W-:Y:S01]  /*1180*/  IMAD R15, R241, UR10, RZ ;  /* 0x0000000af10f7c24 */ /* 0x000fe2000f8e02ff */
[----:B------:R-:W-:Y:S02]  /*1190*/  ISETP.GE.AND P6, PT, R17, UR5, PT ;  /* 0x0000000511007c0c */ /* 0x000fe4000bfc6270 */
[----:B------:R-:W-:Y:S01]  /*11a0*/  IADD3.X R237, R25, UR21, R16, P0, !PT ;  /* 0x0000001519ed7c10 */ /* 0x000fe200087fe410 */
[C---:B------:R-:W-:Y:S01]  /*11b0*/  IMAD.WIDE.U32 R16, R240.reuse, UR10, R168 ;  /* 0x0000000af0107c25 */ /* 0x040fe2000f8e00a8 */
[C---:B------:R-:W-:Y:S02]  /*11c0*/  SHF.L.U32 R20, R240.reuse, 0x3, RZ ;  /* 0x00000003f0147819 */ /* 0x040fe400000006ff */
[----:B------:R-:W-:Y:S01]  /*11d0*/  LOP3.LUT R21, R21, 0x1c0, RZ, 0xc0, !PT ;  /* 0x000001c015157812 */ /* 0x000fe200078ec0ff */
[----:B------:R-:W-:-:S02]  /*11e0*/  IMAD R15, R240, UR11, R15 ;  /* 0x0000000bf00f7c24 */ /* 0x000fc4000f8e020f */
        /* <DEDUP_REMOVED lines=48> */
.L_x_367:
[----:B------:R-:W-:Y:S05]  /*14f0*/  BSYNC B0 ;  /* 0x0000000000007941 */ /* 0x000fea0003800000 */
.L_x_366:
        /* <DEDUP_REMOVED lines=49> */
.L_x_369:
[----:B------:R-:W-:Y:S05]  /*1810*/  BSYNC B0 ;  /* 0x0000000000007941 */ /* 0x000fea0003800000 */
.L_x_368:
        /* <DEDUP_REMOVED lines=49> */
.L_x_371:
[----:B------:R-:W-:Y:S05]  /*1b30*/  BSYNC B0 ;  /* 0x0000000000007941 */ /* 0x000fea0003800000 */
.L_x_370:
[----:B------:R-:W-:Y:S01]  /*1b40*/  ULEA.HI.SX32 UR8, UR20, 0xffffffff, 0x1a ;  /* 0xffffffff14087891 */ /* 0x000fe2000f8fd23f */
[----:B------:R-:W-:Y:S01]  /*1b50*/  IMAD.WIDE.U32 R236, R166, UR19, R236 ;  /* 0x00000013a6ec7c25 */ /* 0x000fe2000f8e00ec */
[----:B------:R-:W-:Y:S01]  /*1b60*/  USHF.L.U32 UR15, UR12, 0x6, URZ ;  /* 0x000000060c0f7899 */ /* 0x000fe2000800063f */
[----:B------:R-:W-:Y:S01]  /*1b70*/  LOP3.LUT R18, R21, 0x8, R20, 0xf8, !PT ;  /* 0x0000000815127812 */ /* 0x000fe200078ef814 */
[----:B------:R-:W-:Y:S01]  /*1b80*/  UIMAD UR29, UR8, -0x40, UR25 ;  /* 0xffffffc0081d78a4 */ /* 0x000fe2000f8e0219 */
[----:B--23--:R-:W-:Y:S01]  /*1b90*/  IMAD.SHL.U32 R4, R0, 0x40, RZ ;  /* 0x0000004000047824 */ /* 0x00cfe200078e00ff */
[----:B------:R-:W-:Y:S01]  /*1ba0*/  USHF.L.U64.HI UR14, UR12, 0x6, UR13 ;  /* 0x000000060c0e7899 */ /* 0x000fe2000801020d */
[----:B------:R-:W-:Y:S01]  /*1bb0*/  VIADD R239, R237, UR9 ;  /* 0x00000009edef7c36 */ /* 0x000fe20008000000 */
[----:B------:R-:W-:Y:S01]  /*1bc0*/  USHF.R.S32.HI UR30, URZ, 0x1f, UR8 ;  /* 0x0000001f3f1e7899 */ /* 0x000fe20008011408 */
[----:B------:R-:W-:Y:S01]  /*1bd0*/  IMAD.U32 R5, RZ, RZ, UR15 ;  /* 0x0000000fff057e24 */ /* 0x000fe2000f8e00ff */
[----:B------:R-:W-:Y:S01]  /*1be0*/  ISETP.GE.AND P0, PT, R240, UR29, PT ;  /* 0x0000001df0007c0c */ /* 0x000fe2000bf06270 */
[----:B------:R-:W-:Y:S01]  /*1bf0*/  UIMAD UR6, UR14, UR8, URZ ;  /* 0x000000080e0672a4 */ /* 0x000fe2000f8e023f */
[----:B------:R-:W-:Y:S01]  /*1c00*/  IMAD.MOV.U32 R238, RZ, RZ, R236 ;  /* 0x000000ffffee7224 */ /* 0x000fe200078e00ec */
[----:B------:R-:W-:Y:S01]  /*1c10*/  LOP3.LUT R4, R4, 0x1c0, RZ, 0xc0, !PT ;  /* 0x000001c004047812 */ /* 0x000fe200078ec0ff */
[----:B-1--4-:R-:W-:Y:S01]  /*1c20*/  IMAD.SHL.U32 R3, R221, 0x8, RZ ;  /* 0x00000008dd037824 */ /* 0x012fe200078e00ff */
[----:B------:R-:W-:Y:S01]  /*1c30*/  UIMAD UR6, UR30, UR15, UR6 ;  /* 0x0000000f1e0672a4 */ /* 0x000fe2000f8e0206 */
[----:B------:R-:W-:Y:S01]  /*1c40*/  SHF.R.U32.HI R2, RZ, 0x3, R21 ;  /* 0x00000003ff027819 */ /* 0x000fe20000011615 */
[----:B------:R-:W-:Y:S01]  /*1c50*/  IMAD.WIDE.U32 R20, R5, UR8, R238 ;  /* 0x0000000805147c25 */ /* 0x000fe2000f8e00ee */
[----:B------:R-:W-:Y:S01]  /*1c60*/  BSSY B0, `(.L_x_372) ;  /* 0x000002f000007945 */ /* 0x000fe20003800000 */
[----:B------:R-:W-:-:S02]  /*1c70*/  LOP3.LUT R3, R4, 0x8, R3, 0xf8, !PT ;  /* 0x0000000804037812 */ /* 0x000fc400078ef803 */
[----:B------:R-:W-:Y:S01]  /*1c80*/  SHF.R.U32.HI R4, RZ, 0x3, R4 ;  /* 0x00000003ff047819 */ /* 0x000fe20000011604 */
[----:B------:R-:W-:Y:S01]  /*1c90*/  VIADD R19, R21, UR6 ;  /* 0x0000000615137c36 */ /* 0x000fe20008000000 */
[----:B------:R-:W-:Y:S02]  /*1ca0*/  IADD3 R234, P5, R16, UR24, RZ ;  /* 0x0000001810ea7c10 */ /* 0x000fe4000ffbe0ff */
[----:B------:R-:W-:Y:S02]  /*1cb0*/  ISETP.GE.AND P6, PT, R12, UR29, PT ;  /* 0x0000001d0c007c0c */ /* 0x000fe4000bfc6270 */
[----:B------:R-:W-:Y:S02]  /*1cc0*/  LOP3.LUT R18, R18, R2, RZ, 0x3c, !PT ;  /* 0x0000000212127212 */ /* 0x000fe400078e3cff */
[----:B------:R-:W-:Y:S01]  /*1cd0*/  LOP3.LUT R4, R3, R4, RZ, 0x3c, !PT ;  /* 0x0000000403047212 */ /* 0x000fe200078e3cff */
[----:B------:R-:W-:Y:S08]  /*1ce0*/  @P0 BRA `(.L_x_373) ;  /* 0x0000000000980947 */ /* 0x000ff00003800000 */
        /* <DEDUP_REMOVED lines=38> */
.L_x_373:
[----:B------:R-:W-:Y:S05]  /*1f50*/  BSYNC B0 ;  /* 0x0000000000007941 */ /* 0x000fea0003800000 */
.L_x_372:
[----:B------:R-:W-:Y:S01]  /*1f60*/  USHF.L.U64.HI UR13, UR12, 0x5, UR13 ;  /* 0x000000050c0d7899 */ /* 0x000fe2000801020d */
[----:B------:R-:W-:Y:S01]  /*1f70*/  BSSY B0, `(.L_x_374) ;  /* 0x000002c000007945 */ /* 0x000fe20003800000 */
[----:B------:R-:W-:Y:S01]  /*1f80*/  USHF.L.U32 UR12, UR12, 0x5, URZ ;  /* 0x000000050c0c7899 */ /* 0x000fe2000800063f */
[----:B------:R-:W-:Y:S02]  /*1f90*/  IADD3.X R235, R17, UR23, R15, P5, !PT ;  /* 0x0000001711eb7c10 */ /* 0x000fe4000affe40f */
[----:B------:R-:W-:Y:S09]  /*1fa0*/  @P6 BRA `(.L_x_375) ;  /* 0x0000000000a06947 */ /* 0x000ff20003800000 */
[----:B------:R-:W-:Y:S01]  /*1fb0*/  ULDC UR6, c[0x0][0x2d0] ;  /* 0x0000b40000067ab9 */ /* 0x000fe20000000800 */
[----:B------:R-:W-:Y:S02]  /*1fc0*/  IADD3 R20, P0, R20, UR12, RZ ;  /* 0x0000000c14147c10 */ /* 0x000fe4000ff1e0ff */
[----:B------:R-:W-:Y:S02]  /*1fd0*/  ISETP.GE.AND P5, PT, R168, UR6, PT ;  /* 0x00000006a8007c0c */ /* 0x000fe4000bfa6270 */
[----:B------:R-:W-:Y:S02]  /*1fe0*/  ISETP.GE.AND P4, PT, R233, UR6, PT ;  /* 0x00000006e9007c0c */ /* 0x000fe4000bf86270 */
[----:B------:R-:W-:Y:S02]  /*1ff0*/  ISETP.GE.AND P2, PT, R232, UR6, PT ;  /* 0x00000006e8007c0c */ /* 0x000fe4000bf46270 */
[----:B------:R-:W-:-:S07]  /*2000*/  IADD3.X R19, R19, UR13, RZ, P0, !PT ;  /* 0x0000000d13137c10 */ /* 0x000fce00087fe4ff */
[----:B--2---:R-:W2:Y:S01]  /*2010*/  @!P5 LDC.64 R10, c[0x0][0x218] ;  /* 0x00008600ff0adb82 */ /* 0x004ea20000000a00 */
[----:B------:R3:W-:Y:S07]  /*2020*/  @P5 STS.128 [R230+0x11000], RZ ;  /* 0x011000ffe6005388 */ /* 0x0007ee0000000c00 */
        /* <DEDUP_REMOVED lines=32> */
.L_x_375:
[----:B------:R-:W-:Y:S05]  /*2230*/  BSYNC B0 ;  /* 0x0000000000007941 */ /* 0x000fea0003800000 */
.L_x_374:
[----:B------:R-:W0:Y:S01]  /*2240*/  LDGDEPBAR ;  /* 0x00000000000079af */ /* 0x000e220000000000 */
[----:B------:R-:W-:Y:S01]  /*2250*/  ISETP.GE.AND P1, PT, R240, UR29, PT ;  /* 0x0000001df0007c0c */ /* 0x000fe2000bf26270 */
[----:B------:R-:W-:Y:S01]  /*2260*/  UIMAD UR6, UR30, UR10, URZ ;  /* 0x0000000a1e0672a4 */ /* 0x000fe2000f8e023f */
[----:B------:R-:W-:Y:S01]  /*2270*/  IMAD.SHL.U32 R13, R13, 0x40, RZ ;  /* 0x000000400d0d7824 */ /* 0x000fe200078e00ff */
[----:B------:R-:W-:Y:S01]  /*2280*/  UIMAD.WIDE.U32 UR30, UR8, UR10, URZ ;  /* 0x0000000a081e72a5 */ /* 0x000fe2000f8e003f */
[----:B------:R-:W-:Y:S01]  /*2290*/  LEA.HI R14, R14, R6, RZ, 0x5 ;  /* 0x000000060e0e7211 */ /* 0x000fe200078f28ff */
[----:B------:R-:W-:Y:S01]  /*22a0*/  UIMAD UR6, UR8, UR11, UR6 ;  /* 0x0000000b080672a4 */ /* 0x000fe2000f8e0206 */
[----:B------:R-:W-:Y:S01]  /*22b0*/  IMAD.WIDE.U32 R234, R165, UR19, R234 ;  /* 0x00000013a5ea7c25 */ /* 0x000fe2000f8e00ea */
[----:B------:R-:W-:Y:S01]  /*22c0*/  LOP3.LUT R4, R4, 0xfffffe00, R13, 0xf8, !PT ;  /* 0xfffffe0004047812 */ /* 0x000fe200078ef80d */
[----:B------:R-:W-:Y:S01]  /*22d0*/  BSSY B0, `(.L_x_376) ;  /* 0x000003b000007945 */ /* 0x000fe20003800000 */
[----:B------:R-:W-:Y:S01]  /*22e0*/  UIADD3 UR6, UR31, UR6, URZ ;  /* 0x000000061f067290 */ /* 0x000fe2000fffe03f */
[----:B------:R-:W-:Y:S01]  /*22f0*/  SHF.R.S32.HI R14, RZ, 0x5, R14 ;  /* 0x00000005ff0e7819 */ /* 0x000fe2000001140e */
[----:B--23--:R-:W-:Y:S01]  /*2300*/  IMAD.U32 R8, RZ, RZ, UR30 ;  /* 0x0000001eff087e24 */ /* 0x00cfe2000f8e00ff */
[----:B------:R-:W-:Y:S01]  /*2310*/  ISETP.GE.AND P6, PT, R12, UR29, PT ;  /* 0x0000001d0c007c0c */ /* 0x000fe2000bfc6270 */
[----:B------:R-:W-:-:S02]  /*2320*/  VIADD R223, R235, UR28 ;  /* 0x0000001cebdf7c36 */ /* 0x000fc40008000000 */
[----:B-1--4-:R-:W-:Y:S01]  /*2330*/  IMAD.U32 R2, RZ, RZ, UR6 ;  /* 0x00000006ff027e24 */ /* 0x012fe2000f8e00ff */
[----:B------:R-:W-:Y:S01]  /*2340*/  LEA R13, P0, R8, R234, 0x6 ;  /* 0x000000ea080d7211 */ /* 0x000fe200078030ff */
[----:B------:R-:W-:Y:S02]  /*2350*/  IMAD R222, R14, 0x400, R4 ;  /* 0x000004000ede7824 */ /* 0x000fe400078e0204 */
[----:B------:R-:W-:Y:S01]  /*2360*/  IMAD R221, R221, 0x200, R18 ;  /* 0x00000200dddd7824 */ /* 0x000fe200078e0212 */
[----:B------:R-:W-:Y:S01]  /*2370*/  LEA.HI.X R12, R8, R223, R2, 0x6, P0 ;  /* 0x000000df080c7211 */ /* 0x000fe200000f3402 */
[----:B------:R-:W-:Y:S01]  /*2380*/  IMAD.U32 R9, RZ, RZ, UR31 ;  /* 0x0000001fff097e24 */ /* 0x000fe2000f8e00ff */
[----:B------:R-:W-:Y:S01]  /*2390*/  LEA R222, R222, UR4, 0x1 ;  /* 0x00000004dede7c11 */ /* 0x000fe2000f8e08ff */
[----:B------:R-:W-:-:S04]  /*23a0*/  DEPBAR.LE SB0, 0x0 ;  /* 0x000080000000791a */ /* 0x000fc80000000000 */
[----:B------:R-:W-:Y:S01]  /*23b0*/  BAR.SYNC.DEFER_BLOCKING 0x0 ;  /* 0x0000000000007b1d */ /* 0x000fe20000010000 */
[----:B------:R-:W-:-:S05]  /*23c0*/  LEA R221, R221, UR4, 0x1 ;  /* 0x00000004dddd7c11 */ /* 0x000fca000f8e08ff */
        /* <DEDUP_REMOVED lines=9> */
[----:B------:R-:W2:Y:S01]  /*2460*/  @!P5 LDC.64 R10, c[0x0][0x220] ;  /* 0x00008800ff0adb82 */ /* 0x000ea20000000a00 */
[----:B------:R3:W-:Y:S07]  /*2470*/  @P5 STS.128 [R230+0x18000], RZ ;  /* 0x018000ffe6005388 */ /* 0x0007ee0000000c00 */
[----:B------:R-:W4:Y:S08]  /*2480*/  @!P4 LDC.64 R8, c[0x0][0x220] ;  /* 0x00008800ff08cb82 */ /* 0x000f300000000a00 */
[----:B------:R-:W5:Y:S01]  /*2490*/  @!P2 LDC.64 R2, c[0x0][0x220] ;  /* 0x00008800ff02ab82 */ /* 0x000f620000000a00 */
[----:B--2---:R-:W-:-:S04]  /*24a0*/  @!P5 LEA R10, P0, R13, R10, 0x1 ;  /* 0x0000000a0d0ad211 */ /* 0x004fc800078008ff */
[--C-:B------:R-:W-:Y:S02]  /*24b0*/  @!P5 LEA.HI.X R11, R13, R11, R12.reuse, 0x1, P0 ;  /* 0x0000000b0d0bd211 */ /* 0x100fe400000f0c0c */
        /* <DEDUP_REMOVED lines=28> */
.L_x_377:
[----:B------:R-:W-:Y:S05]  /*2680*/  BSYNC B0 ;  /* 0x0000000000007941 */ /* 0x000fea0003800000 */
.L_x_376:
[----:B------:R4:W-:Y:S01]  /*2690*/  @P6 STS.128 [R230+0x19000], RZ ;  /* 0x019000ffe6006388 */ /* 0x0009e20000000c00 */
[----:B------:R-:W-:Y:S03]  /*26a0*/  BSSY B0, `(.L_x_378) ;  /* 0x0000030000007945 */ /* 0x000fe60003800000 */
[----:B------:R4:W-:Y:S04]  /*26b0*/  @P6 STS.128 [R230+0x1b000], RZ ;  /* 0x01b000ffe6006388 */ /* 0x0009e80000000c00 */
[----:B------:R4:W-:Y:S04]  /*26c0*/  @P6 STS.128 [R230+0x1d000], RZ ;  /* 0x01d000ffe6006388 */ /* 0x0009e80000000c00 */
[----:B------:R4:W-:Y:S01]  /*26d0*/  @P6 STS.128 [R230+0x1f000], RZ ;  /* 0x01f000ffe6006388 */ /* 0x0009e20000000c00 */
[----:B------:R-:W-:Y:S05]  /*26e0*/  @P6 BRA `(.L_x_379) ;  /* 0x0000000000ac6947 */ /* 0x000fea0003800000 */
[----:B------:R-:W-:Y:S01]  /*26f0*/  ULDC UR6, c[0x0][0x2d0] ;  /* 0x0000b40000067ab9 */ /* 0x000fe20000000800 */
[----:B------:R-:W-:Y:S01]  /*2700*/  UIMAD.WIDE.U32 UR30, UR10, 0x20, URZ ;  /* 0x000000200a1e78a5 */ /* 0x000fe2000f8e003f */
[----:B------:R-:W-:Y:S01]  /*2710*/  ISETP.GE.AND P5, PT, R168, UR6, PT ;  /* 0x00000006a8007c0c */ /* 0x000fe2000bfa6270 */
[----:B------:R-:W-:Y:S01]  /*2720*/  USHF.L.U32 UR7, UR11, 0x5, URZ ;  /* 0x000000050b077899 */ /* 0x000fe2000800063f */
[----:B------:R-:W-:Y:S02]  /*2730*/  ISETP.GE.AND P4, PT, R233, UR6, PT ;  /* 0x00000006e9007c0c */ /* 0x000fe4000bf86270 */
[----:B------:R-:W-:Y:S02]  /*2740*/  ISETP.GE.AND P2, PT, R232, UR6, PT ;  /* 0x00000006e8007c0c */ /* 0x000fe4000bf46270 */
[----:B------:R-:W-:Y:S01]  /*2750*/  IADD3 R14, P0, R13, UR30, RZ ;  /* 0x0000001e0d0e7c10 */ /* 0x000fe2000ff1e0ff */
[----:B------:R-:W-:-:S05]  /*2760*/  IMAD.U32 R13, RZ, RZ, UR7 ;  /* 0x00000007ff0d7e24 */ /* 0x000fca000f8e00ff */
[----:B------:R-:W-:Y:S01]  /*2770*/  IADD3.X R13, R12, UR31, R13, P0, !PT ;  /* 0x0000001f0c0d7c10 */ /* 0x000fe200087fe40d */
[----:B---3--:R-:W3:Y:S01]  /*2780*/  @!P5 LDC.64 R10, c[0x0][0x220] ;  /* 0x00008800ff0adb82 */ /* 0x008ee20000000a00 */
[----:B------:R1:W-:Y:S07]  /*2790*/  @P5 STS.128 [R230+0x19000], RZ ;  /* 0x019000ffe6005388 */ /* 0x0003ee0000000c00 */
[----:B------:R-:W5:Y:S08]  /*27a0*/  @!P4 LDC.64 R8, c[0x0][0x220] ;  /* 0x00008800ff08cb82 */ /* 0x000f700000000a00 */
[----:B--2---:R-:W2:Y:S01]  /*27b0*/  @!P2 LDC.64 R2, c[0x0][0x220] ;  /* 0x00008800ff02ab82 */ /* 0x004ea20000000a00 */
[----:B---3--:R-:W-:-:S04]  /*27c0*/  @!P5 LEA R10, P0, R14, R10, 0x1 ;  /* 0x0000000a0e0ad211 */ /* 0x008fc800078008ff */
        /* <DEDUP_REMOVED lines=29> */
.L_x_379:
[----:B------:R-:W-:Y:S05]  /*29a0*/  BSYNC B0 ;  /* 0x0000000000007941 */ /* 0x000fea0003800000 */
.L_x_378:
        /* <DEDUP_REMOVED lines=43> */
[C---:B------:R-:W-:Y:S01]  /*2c60*/  VIADD R7, R3.reuse, 0x10 ;  /* 0x0000001003077836 */ /* 0x040fe20000000000 */
[----:B------:R-:W-:Y:S01]  /*2c70*/  ISETP.GE.AND P6, PT, R6, UR25, PT ;  /* 0x0000001906007c0c */ /* 0x000fe2000bfc6270 */
[----:B------:R-:W-:Y:S01]  /*2c80*/  LDSM.16.M88.4 R72, [R215+0x11800] ;  /* 0x01180000d748783b */ /* 0x000fe20000000200 */
[----:B------:R-:W-:Y:S01]  /*2c90*/  HMMA.16816.F32 R36, R56, R38, RZ ;  /* 0x000000263824723c */ /* 0x000fe200000018ff */
[----:B------:R-:W-:Y:S01]  /*2ca0*/  VIADD R6, R3, 0x11 ;  /* 0x0000001103067836 */ /* 0x000fe20000000000 */
[----:B------:R-:W-:Y:S01]  /*2cb0*/  ISETP.GE.AND P4, PT, R7, UR25, PT ;  /* 0x0000001907007c0c */ /* 0x000fe2000bf86270 */
[----:B------:R-:W-:Y:S01]  /*2cc0*/  LDSM.16.M88.4 R76, [R219+0x3800] ;  /* 0x00380000db4c783b */ /* 0x000fe20000000200 */
[----:B------:R-:W-:-:S02]  /*2cd0*/  VIADD R7, R3, 0x19 ;  /* 0x0000001903077836 */ /* 0x000fc40000000000 */
[C---:B--2---:R-:W-:Y:S01]  /*2ce0*/  HMMA.16816.F32 R32, R56.reuse, R28, RZ ;  /* 0x0000001c3820723c */ /* 0x044fe200000018ff */
[----:B------:R-:W-:Y:S01]  /*2cf0*/  ISETP.GE.AND P3, PT, R6, UR25, PT ;  /* 0x0000001906007c0c */ /* 0x000fe2000bf66270 */
[----:B------:R-:W-:Y:S01]  /*2d00*/  VIADD R6, R3, 0x18 ;  /* 0x0000001803067836 */ /* 0x000fe20000000000 */
[----:B------:R-:W0:Y:S01]  /*2d10*/  LDGDEPBAR ;  /* 0x00000000000079af */ /* 0x000e220000000000 */
[----:B------:R-:W-:Y:S02]  /*2d20*/  VIADD R206, R219, 0x2800 ;  /* 0x00002800dbce7836 */ /* 0x000fe40000000000 */
[----:B------:R-:W-:Y:S01]  /*2d30*/  HMMA.16816.F32 R28, R56, R30, RZ ;  /* 0x0000001e381c723c */ /* 0x000fe200000018ff */
[----:B------:R-:W-:Y:S01]  /*2d40*/  ISETP.GE.AND P2, PT, R6, UR25, PT ;  /* 0x0000001906007c0c */ /* 0x000fe2000bf46270 */
[----:B------:R-:W-:Y:S02]  /*2d50*/  VIADD R6, R3, 0x21 ;  /* 0x0000002103067836 */ /* 0x000fe40000000000 */
[----:B------:R-:W-:-:S02]  /*2d60*/  VIADD R205, R219, 0x3000 ;  /* 0x00003000dbcd7836 */ /* 0x000fc40000000000 */
[C---:B---3--:R-:W-:Y:S01]  /*2d70*/  HMMA.16816.F32 R24, R56.reuse, R20, RZ ;  /* 0x000000143818723c */ /* 0x048fe200000018ff */
[C---:B------:R-:W-:Y:S02]  /*2d80*/  VIADD R204, R219.reuse, 0x3800 ;  /* 0x00003800dbcc7836 */ /* 0x040fe40000000000 */
        /* <DEDUP_REMOVED lines=8> */
[C---:B------:R-:W-:Y:S02]  /*2e10*/  VIADD R197, R219.reuse, 0x7000 ;  /* 0x00007000dbc57836 */ /* 0x040fe40000000000 */
[----:B------:R-:W-:Y:S01]  /*2e20*/  VIADD R196, R219, 0x7800 ;  /* 0x00007800dbc47836 */ /* 0x000fe20000000000 */
        /* <DEDUP_REMOVED lines=181> */
[----:B------:R-:W-:Y:S06]  /*3980*/  HMMA.16816.F32 R76, R72, R44, R76 ;  /* 0x0000002c484c723c */ /* 0x000fec000000184c */
[C---:B------:R-:W-:Y:S06]  /*3990*/  HMMA.16816.F32 R36, R60.reuse, R50, R36 ;  /* 0x000000323c24723c */ /* 0x040fec0000001824 */
[C---:B-1----:R-:W-:Y:S06]  /*39a0*/  HMMA.16816.F32 R32, R60.reuse, R56, R32 ;  /* 0x000000383c20723c */ /* 0x042fec0000001820 */
[----:B------:R-:W-:Y:S01]  /*39b0*/  HMMA.16816.F32 R28, R60, R58, R28 ;  /* 0x0000003a3c1c723c */ /* 0x000fe2000000181c */
[----:B------:R-:W-:-:S02]  /*39c0*/  FSEL R42, R42, -INF , !P1 ;  /* 0xff8000002a2a7808 */ /* 0x000fc40004800000 */
[----:B------:R-:W-:Y:S02]  /*39d0*/  FSEL R40, R40, -INF , !P1 ;  /* 0xff80000028287808 */ /* 0x000fe40004800000 */
[----:B------:R-:W-:Y:S01]  /*39e0*/  ISETP.GE.AND P1, PT, R7, UR25, PT ;  /* 0x0000001907007c0c */ /* 0x000fe2000bf26270 */
[----:B------:R-:W-:Y:S01]  /*39f0*/  HMMA.16816.F32 R20, R72, R46, R20 ;  /* 0x0000002e4814723c */ /* 0x000fe20000001814 */
[----:B------:R-:W-:Y:S01]  /*3a00*/  VIADD R7, R3, 0x20 ;  /* 0x0000002003077836 */ /* 0x000fe20000000000 */
[----:B------:R-:W-:Y:S02]  /*3a10*/  FSEL R43, R43, -INF , !P0 ;  /* 0xff8000002b2b7808 */ /* 0x000fe40004000000 */
[----:B------:R-:W-:Y:S02]  /*3a20*/  FSEL R41, R41, -INF , !P0 ;  /* 0xff80000029297808 */ /* 0x000fe40004000000 */
[----:B--2---:R-:W-:Y:S01]  /*3a30*/  HMMA.16816.F32 R76, R60, R12, R76 ;  /* 0x0000000c3c4c723c */ /* 0x004fe2000000184c */
[----:B------:R-:W-:Y:S01]  /*3a40*/  ISETP.GE.AND P0, PT, R7, UR25, PT ;  /* 0x0000001907007c0c */ /* 0x000fe2000bf06270 */
[----:B------:R-:W-:Y:S01]  /*3a50*/  VIADD R7, R3, 0x28 ;  /* 0x0000002803077836 */ /* 0x000fe20000000000 */
[----:B------:R-:W-:-:S02]  /*3a60*/  FSEL R38, R38, -INF , !P6 ;  /* 0xff80000026267808 */ /* 0x000fc40007000000 */
[----:B------:R-:W-:Y:S01]  /*3a70*/  FSEL R36, R36, -INF , !P6 ;  /* 0xff80000024247808 */ /* 0x000fe20007000000 */
[C---:B---3--:R-:W-:Y:S01]  /*3a80*/  HMMA.16816.F32 R64, R60.reuse, R10, R64 ;  /* 0x0000000a3c40723c */ /* 0x048fe20000001840 */
[----:B------:R-:W-:Y:S01]  /*3a90*/  ISETP.GE.AND P6, PT, R6, UR25, PT ;  /* 0x0000001906007c0c */ /* 0x000fe2000bfc6270 */
[----:B------:R-:W-:Y:S01]  /*3aa0*/  VIADD R6, R3, 0x29 ;  /* 0x0000002903067836 */ /* 0x000fe20000000000 */
[----:B------:R-:W-:Y:S02]  /*3ab0*/  FSEL R39, R39, -INF , !P5 ;  /* 0xff80000027277808 */ /* 0x000fe40006800000 */
[----:B------:R-:W-:Y:S01]  /*3ac0*/  FSEL R37, R37, -INF , !P5 ;  /* 0xff80000025257808 */ /* 0x000fe20006800000 */
[----:B------:R-:W-:Y:S01]  /*3ad0*/  HMMA.16816.F32 R68, R60, R8, R68 ;  /* 0x000000083c44723c */ /* 0x000fe20000001844 */
[----:B------:R-:W-:Y:S02]  /*3ae0*/  ISETP.GE.AND P5, PT, R7, UR25, PT ;  /* 0x0000001907007c0c */ /* 0x000fe4000bfa6270 */
[----:B------:R-:W-:-:S02]  /*3af0*/  FSEL R7, R34, -INF , !P4 ;  /* 0xff80000022077808 */ /* 0x000fc40006000000 */
[----:B------:R-:W-:Y:S01]  /*3b00*/  FSEL R32, R32, -INF , !P4 ;  /* 0xff80000020207808 */ /* 0x000fe20006000000 */
[----:B------:R-:W-:Y:S01]  /*3b10*/  HMMA.16816.F32 R20, R60, R14, R20 ;  /* 0x0000000e3c14723c */ /* 0x000fe20000001814 */
[----:B------:R-:W-:Y:S01]  /*3b20*/  ISETP.GE.AND P4, PT, R6, UR25, PT ;  /* 0x0000001906007c0c */ /* 0x000fe2000bf86270 */
[----:B------:R-:W-:Y:S01]  /*3b30*/  VIADD R6, R3, 0x30 ;  /* 0x0000003003067836 */ /* 0x000fe20000000000 */
[----:B------:R-:W-:Y:S01]  /*3b40*/  FSEL R8, R35, -INF , !P3 ;  /* 0xff80000023087808 */ /* 0x000fe20005800000 */
[----:B------:R-:W-:Y:S01]  /*3b50*/  VIADD R9, R3, 0x31 ;  /* 0x0000003103097836 */ /* 0x000fe20000000000 */
[----:B------:R-:W-:Y:S02]  /*3b60*/  FSEL R33, R33, -INF , !P3 ;  /* 0xff80000021217808 */ /* 0x000fe40005800000 */
[----:B------:R-:W-:Y:S02]  /*3b70*/  ISETP.GE.AND P3, PT, R6, UR25, PT ;  /* 0x0000001906007c0c */ /* 0x000fe4000bf66270 */
[----:B------:R-:W-:-:S02]  /*3b80*/  FSEL R6, R30, -INF , !P2 ;  /* 0xff8000001e067808 */ /* 0x000fc40005000000 */
[----:B------:R-:W-:Y:S02]  /*3b90*/  FSEL R28, R28, -INF , !P2 ;  /* 0xff8000001c1c7808 */ /* 0x000fe40005000000 */
[----:B------:R-:W-:Y:S01]  /*3ba0*/  ISETP.GE.AND P2, PT, R9, UR25, PT ;  /* 0x0000001909007c0c */ /* 0x000fe2000bf46270 */
[C---:B------:R-:W-:Y:S01]  /*3bb0*/  VIADD R9, R3.reuse, 0x38 ;  /* 0x0000003803097836 */ /* 0x040fe20000000000 */
[----:B------:R-:W-:Y:S01]  /*3bc0*/  FSEL R187, R78, -INF , !P0 ;  /* 0xff8000004ebb7808 */ /* 0x000fe20004000000 */
[----:B------:R-:W-:Y:S01]  /*3bd0*/  VIADD R3, R3, 0x39 ;  /* 0x0000003903037836 */ /* 0x000fe20000000000 */
[----:B------:R-:W-:Y:S02]  /*3be0*/  FSEL R183, R76, -INF , !P0 ;  /* 0xff8000004cb77808 */ /* 0x000fe40004000000 */
[----:B------:R-:W-:Y:S02]  /*3bf0*/  FSEL R12, R31, -INF , !P1 ;  /* 0xff8000001f0c7808 */ /* 0x000fe40004800000 */
[----:B------:R-:W-:-:S02]  /*3c00*/  ISETP.GE.AND P0, PT, R3, UR25, PT ;  /* 0x0000001903007c0c */ /* 0x000fc4000bf06270 */
[----:B------:R-:W-:Y:S02]  /*3c10*/  FSEL R29, R29, -INF , !P1 ;  /* 0xff8000001d1d7808 */ /* 0x000fe40004800000 */
[----:B------:R-:W-:Y:S02]  /*3c20*/  FSEL R191, R67, -INF , !P0 ;  /* 0xff80000043bf7808 */ /* 0x000fe40004000000 */
[----:B------:R-:W-:Y:S02]  /*3c30*/  FSEL R224, R65, -INF , !P0 ;  /* 0xff80000041e07808 */ /* 0x000fe40004000000 */
[----:B------:R-:W-:Y:S02]  /*3c40*/  PLOP3.LUT P0, PT, PT, PT, UP0, 0x80, 0x0 ;  /* 0x000000000000781c */ /* 0x000fe40003f0f008 */
[----:B------:R-:W-:Y:S02]  /*3c50*/  ISETP.GE.AND P1, PT, R9, UR25, PT ;  /* 0x0000001909007c0c */ /* 0x000fe4000bf26270 */
        /* <DEDUP_REMOVED lines=53> */
[----:B------:R-:W-:-:S02]  /*3fb0*/  IADD3.X R3, R3, UR13, RZ, P2, !PT ;  /* 0x0000000d03037c10 */ /* 0x000fc400097fe4ff */
        /* <DEDUP_REMOVED lines=39> */
.L_x_382:
[----:B------:R-:W-:Y:S05]  /*4230*/  BSYNC B0 ;  /* 0x0000000000007941 */ /* 0x000fea0003800000 */
.L_x_381:
[----:B------:R-:W0:Y:S02]  /*4240*/  LDGDEPBAR ;  /* 0x00000000000079af */ /* 0x000e240000000000 */
.L_x_380:
        /* <DEDUP_REMOVED lines=64> */
[--C-:B------:R-:W-:Y:S01]  /*4650*/  FFMA.FTZ R175, R37, UR6, -R225.reuse ;  /* 0x0000000625af7c23 */ /* 0x100fe200080108e1 */
        /* <DEDUP_REMOVED lines=10> */
[--C-:B------:R-:W-:Y:S01]  /*4700*/  FFMA.FTZ R172, R33, UR6, -R225.reuse ;  /* 0x0000000621ac7c23 */ /* 0x100fe200080108e1 */
[--C-:B------:R-:W-:Y:S01]  /*4710*/  FFMA.FTZ R171, R28, UR6, -R225.reuse ;  /* 0x000000061cab7c23 */ /* 0x100fe200080108e1 */
[----:B------:R-:W3:Y:S01]  /*4720*/  LDSM.16.MT88.4 R16, [R212+0x1e000] ;  /* 0x01e00000d410783b */ /* 0x000ee20000004200 */
[--C-:B------:R-:W-:Y:S01]  /*4730*/  FFMA.FTZ R2, R29, UR6, -R225.reuse ;  /* 0x000000061d027c23 */ /* 0x100fe200080108e1 */
[----:B------:R-:W4:Y:S01]  /*4740*/  MUFU.EX2 R179, R179 ;  /* 0x000000b300b37308 */ /* 0x000f220000000800 */
[--C-:B------:R-:W-:Y:S01]  /*4750*/  FFMA.FTZ R173, R7, UR6, -R192.reuse ;  /* 0x0000000607ad7c23 */ /* 0x100fe200080108c0 */
[----:B------:R-:W5:Y:S01]  /*4760*/  LDSM.16.MT88.4 R8, [R214+0x18800] ;  /* 0x01880000d608783b */ /* 0x000f620000004200 */
[--C-:B------:R-:W-:Y:S01]  /*4770*/  FFMA.FTZ R167, R6, UR6, -R192.reuse ;  /* 0x0000000606a77c23 */ /* 0x100fe200080108c0 */
[--C-:B------:R-:W-:Y:S01]  /*4780*/  FFMA.FTZ R0, R12, UR6, -R192.reuse ;  /* 0x000000060c007c23 */ /* 0x100fe200080108c0 */
[--C-:B------:R-:W-:Y:S01]  /*4790*/  FFMA.FTZ R183, R183, UR6, -R225.reuse ;  /* 0x00000006b7b77c23 */ /* 0x100fe200080108e1 */
[----:B------:R-:W5:Y:S01]  /*47a0*/  LDSM.16.MT88.4 R20, [R213+0x18800] ;  /* 0x01880000d514783b */ /* 0x000f620000004200 */
[--C-:B------:R-:W-:Y:S01]  /*47b0*/  FFMA.FTZ R184, R184, UR6, -R225.reuse ;  /* 0x00000006b8b87c23 */ /* 0x100fe200080108e1 */
[----:B------:R-:W-:Y:S01]  /*47c0*/  MUFU.EX2 R177, R177 ;  /* 0x000000b100b17308 */ /* 0x000fe20000000800 */
[--C-:B------:R-:W-:Y:S01]  /*47d0*/  FFMA.FTZ R185, R185, UR6, -R225.reuse ;  /* 0x00000006b9b97c23 */ /* 0x100fe200080108e1 */
[----:B------:R-:W5:Y:S01]  /*47e0*/  LDSM.16.MT88.4 R4, [R212+0x18800] ;  /* 0x01880000d404783b */ /* 0x000f620000004200 */
[--C-:B------:R-:W-:Y:S01]  /*47f0*/  FFMA.FTZ R186, R186, UR6, -R225.reuse ;  /* 0x00000006baba7c23 */ /* 0x100fe200080108e1 */
[--C-:B------:R-:W-:Y:S01]  /*4800*/  FFMA.FTZ R187, R187, UR6, -R192.reuse ;  /* 0x00000006bbbb7c23 */ /* 0x100fe200080108c0 */
[--C-:B------:R-:W-:Y:S01]  /*4810*/  FFMA.FTZ R188, R188, UR6, -R192.reuse ;  /* 0x00000006bcbc7c23 */ /* 0x100fe200080108c0 */
[----:B------:R-:W5:Y:S01]  /*4820*/  LDSM.16.MT88.4 R12, [R216+0x1a800] ;  /* 0x01a80000d80c783b */ /* 0x000f620000004200 */
[--C-:B------:R-:W-:Y:S01]  /*4830*/  FFMA.FTZ R189, R189, UR6, -R192.reuse ;  /* 0x00000006bdbd7c23 */ /* 0x100fe200080108c0 */
[----:B------:R-:W1:Y:S01]  /*4840*/  MUFU.EX2 R175, R175 ;  /* 0x000000af00af7308 */ /* 0x000e620000000800 */
[----:B----4-:R-:W-:Y:S01]  /*4850*/  F2FP.F16.F32.PACK_AB R144, R179, R180 ;  /* 0x000000b4b390723e */ /* 0x010fe200000000ff */
[----:B------:R-:W-:Y:S01]  /*4860*/  LDSM.16.MT88.4 R24, [R216+0x18800] ;  /* 0x01880000d818783b */ /* 0x000fe20000004200 */
[--C-:B------:R-:W-:Y:S01]  /*4870*/  FFMA.FTZ R190, R190, UR6, -R192.reuse ;  /* 0x00000006bebe7c23 */ /* 0x100fe200080108c0 */
        /* <DEDUP_REMOVED lines=96> */
[----:B------:R-:W-:Y:S05]  /*4e80*/  LDSM.16.MT88.4 R20, [R213+0x1c800] ;  /* 0x01c80000d514783b */ /* 0x000fea0000004200 */
[C---:B------:R-:W-:Y:S06]  /*4e90*/  HMMA.16816.F32 R52, R16.reuse, R4, R52 ;  /* 0x000000041034723c */ /* 0x040fec0000001834 */
[C---:B------:R-:W-:Y:S01]  /*4ea0*/  HMMA.16816.F32 R56, R16.reuse, R6, R56 ;  /* 0x000000061038723c */ /* 0x040fe20000001838 */
[----:B------:R-:W3:Y:S05]  /*4eb0*/  LDSM.16.MT88.4 R4, [R214+0x1c800] ;  /* 0x01c80000d604783b */ /* 0x000eea0000004200 */
[C---:B------:R-:W-:Y:S06]  /*4ec0*/  HMMA.16816.F32 R60, R16.reuse, R12, R60 ;  /* 0x0000000c103c723c */ /* 0x040fec000000183c */
[C---:B------:R-:W-:Y:S01]  /*4ed0*/  HMMA.16816.F32 R64, R16.reuse, R14, R64 ;  /* 0x0000000e1040723c */ /* 0x040fe20000001840 */
[----:B------:R-:W5:Y:S05]  /*4ee0*/  LDSM.16.MT88.4 R12, [R212+0x1c800] ;  /* 0x01c80000d40c783b */ /* 0x000f6a0000004200 */
        /* <DEDUP_REMOVED lines=9> */
[C---:B---3--:R-:W-:Y:S06]  /*4f80*/  HMMA.16816.F32 R100, R16.reuse, R4, R100 ;  /* 0x000000041064723c */ /* 0x048fec0000001864 */
[C---:B------:R-:W-:Y:S01]  /*4f90*/  HMMA.16816.F32 R104, R16.reuse, R6, R104 ;  /* 0x000000061068723c */ /* 0x040fe20000001868 */
[----:B------:R-:W3:Y:S05]  /*4fa0*/  LDSM.16.MT88.4 R4, [R214+0x1e800] ;  /* 0x01e80000d604783b */ /* 0x000eea0000004200 */
[C---:B------:R-:W-:Y:S06]  /*4fb0*/  HMMA.16816.F32 R108, R16.reuse, R20, R108 ;  /* 0x00000014106c723c */ /* 0x040fec000000186c */
        /* <DEDUP_REMOVED lines=14> */
[C---:B---3--:R-:W-:Y:S06]  /*50a0*/  HMMA.16816.F32 R132, R16.reuse, R4, R132 ;  /* 0x000000041084723c */ /* 0x048fec0000001884 */
[C---:B------:R-:W-:Y:S01]  /*50b0*/  HMMA.16816.F32 R152, R16.reuse, R6, R152 ;  /* 0x000000061098723c */ /* 0x040fe20000001898 */
[----:B------:R-:W2:Y:S05]  /*50c0*/  LDSM.16.MT88.4 R4, [R212+0x19000] ;  /* 0x01900000d404783b */ /* 0x000eaa0000004200 */
[C---:B----4-:R-:W-:Y:S06]  /*50d0*/  HMMA.16816.F32 R136, R16.reuse, R20, R136 ;  /* 0x000000141088723c */ /* 0x050fec0000001888 */
[C---:B------:R-:W-:Y:S01]  /*50e0*/  HMMA.16816.F32 R140, R16.reuse, R22, R140 ;  /* 0x00000016108c723c */ /* 0x040fe2000000188c */
[----:B------:R-:W3:Y:S05]  /*50f0*/  LDSM.16.MT88.4 R20, [R216+0x1b000] ;  /* 0x01b00000d814783b */ /* 0x000eea0000004200 */
        /* <DEDUP_REMOVED lines=13> */
[----:B-----5:R-:W-:Y:S01]  /*51d0*/  HMMA.16816.F32 R36, R16, R12, R36 ;  /* 0x0000000c1024723c */ /* 0x020fe20000001824 */
[----:B------:R-:W-:Y:S01]  /*51e0*/  FADD.FTZ R185, R186, R185 ;  /* 0x000000b9bab97221 */ /* 0x000fe20000010000 */
[----:B------:R-:W-:-:S03]  /*51f0*/  FADD.FTZ R189, R190, R189 ;  /* 0x000000bdbebd7221 */ /* 0x000fc60000010000 */
[----:B------:R-:W-:Y:S01]  /*5200*/  FADD.FTZ R185, R228, R185 ;  /* 0x000000b9e4b97221 */ /* 0x000fe20000010000 */
[----:B------:R-:W-:Y:S01]  /*5210*/  HMMA.16816.F32 R40, R16, R14, R40 ;  /* 0x0000000e1028723c */ /* 0x000fe20000001828 */
[----:B------:R-:W4:Y:S01]  /*5220*/  LDSM.16.MT88.4 R12, [R213+0x1b000] ;  /* 0x01b00000d50c783b */ /* 0x000f220000004200 */
        /* <DEDUP_REMOVED lines=52> */
[C---:B---3--:R-:W-:Y:S06]  /*5570*/  HMMA.16816.F32 R148, R16.reuse, R20, R148 ;  /* 0x000000141094723c */ /* 0x048fec0000001894 */
[----:B------:R-:W-:Y:S01]  /*5580*/  HMMA.16816.F32 R144, R16, R22, R144 ;  /* 0x000000161090723c */ /* 0x000fe20000001890 */
[----:B------:R-:W3:Y:S04]  /*5590*/  LDSM.16.MT88.4 R20, [R214+0x1b800] ;  /* 0x01b80000d614783b */ /* 0x000ee80000004200 */
[----:B------:R-:W3:Y:S01]  /*55a0*/  LDSM.16.MT88.4 R16, [R213+0x1b800] ;  /* 0x01b80000d510783b */ /* 0x000ee20000004200 */
        /* <DEDUP_REMOVED lines=33> */
[C---:B---3--:R-:W-:Y:S06]  /*57c0*/  HMMA.16816.F32 R124, R4.reuse, R20, R124 ;  /* 0x00000014047c723c */ /* 0x048fec000000187c */
[C---:B------:R-:W-:Y:S06]  /*57d0*/  HMMA.16816.F32 R128, R4.reuse, R22, R128 ;  /* 0x000000160480723c */ /* 0x040fec0000001880 */
[C---:B------:R-:W-:Y:S06]  /*57e0*/  HMMA.16816.F32 R132, R4.reuse, R16, R132 ;  /* 0x000000100484723c */ /* 0x040fec0000001884 */
[C---:B------:R-:W-:Y:S06]  /*57f0*/  HMMA.16816.F32 R152, R4.reuse, R18, R152 ;  /* 0x000000120498723c */ /* 0x040fec0000001898 */
[C---:B----4-:R-:W-:Y:S06]  /*5800*/  HMMA.16816.F32 R136, R4.reuse, R12, R136 ;  /* 0x0000000c0488723c */ /* 0x050fec0000001888 */
[C---:B------:R-:W-:Y:S06]  /*5810*/  HMMA.16816.F32 R140, R4.reuse, R14, R140 ;  /* 0x0000000e048c723c */ /* 0x040fec000000188c */
[C---:B-1----:R-:W-:Y:S06]  /*5820*/  HMMA.16816.F32 R148, R4.reuse, R8, R148 ;  /* 0x000000080494723c */ /* 0x042fec0000001894 */
[----:B------:R-:W-:Y:S01]  /*5830*/  HMMA.16816.F32 R144, R4, R10, R144 ;  /* 0x0000000a0490723c */ /* 0x000fe20000001890 */
[----:B------:R-:W-:-:S08]  /*5840*/  NOP ;  /* 0x0000000000007918 */ /* 0x000fd00000000000 */
[----:B------:R-:W-:-:S15]  /*5850*/  @!P0 BRA `(.L_x_383) ;  /* 0x0000003800e88947 */ /* 0x000fde0003800000 */
[----:B------:R-:W-:Y:S01]  /*5860*/  ULDC UR4, c[0x0][0x2d0] ;  /* 0x0000b40000047ab9 */ /* 0x000fe20000000800 */
[--C-:B------:R-:W-:Y:S01]  /*5870*/  SHF.R.S32.HI R5, RZ, 0x1f, R168.reuse ;  /* 0x0000001fff057819 */ /* 0x100fe200000114a8 */
[----:B------:R-:W-:Y:S01]  /*5880*/  IMAD.MOV.U32 R4, RZ, RZ, R168 ;  /* 0x000000ffff047224 */ /* 0x000fe200078e00a8 */
[----:B------:R-:W-:Y:S01]  /*5890*/  ISETP.GE.AND P4, PT, R168, UR4, PT ;  /* 0x00000004a8007c0c */ /* 0x000fe2000bf86270 */
[----:B------:R-:W-:Y:S01]  /*58a0*/  IMAD.U32 R2, RZ, RZ, UR21 ;  /* 0x00000015ff027e24 */ /* 0x000fe2000f8e00ff */
[----:B------:R-:W1:Y:S01]  /*58b0*/  LDC.64 R228, c[0x0][0x250] ;  /* 0x00009400ffe47b82 */ /* 0x000e620000000a00 */
[----:B------:R-:W-:Y:S01]  /*58c0*/  IMAD.WIDE.U32 R166, R166, UR19, R4 ;  /* 0x00000013a6a67c25 */ /* 0x000fe2000f8e0004 */
[----:B------:R-:W-:Y:S01]  /*58d0*/  ULDC.64 UR6, c[0x0][0x218] ;  /* 0x0000860000067ab9 */ /* 0x000fe20000000a00 */
[----:B------:R-:W-:Y:S01]  /*58e0*/  SHF.R.S32.HI R249, RZ, 0x1f, R240 ;  /* 0x0000001ffff97819 */ /* 0x000fe200000114f0 */
[----:B------:R-:W-:Y:S01]  /*58f0*/  UMOV UR14, URZ ;  /* 0x0000003f000e7c82 */ /* 0x000fe20008000000 */
[----:B------:R-:W-:Y:S01]  /*5900*/  IMAD.WIDE.U32 R4, R165, UR19, R4 ;  /* 0x00000013a5047c25 */ /* 0x000fe2000f8e0004 */
[----:B------:R-:W-:Y:S01]  /*5910*/  IADD3 R244, P0, R166, UR22, RZ ;  /* 0x00000016a6f47c10 */ /* 0x000fe2000ff1e0ff */
[----:B------:R-:W-:Y:S01]  /*5920*/  ULDC UR10, c[0x0][0x2d0] ;  /* 0x0000b400000a7ab9 */ /* 0x000fe20000000800 */
[----:B------:R-:W-:Y:S01]  /*5930*/  ULDC UR4, c[0x0][0x2ec] ;  /* 0x0000bb0000047ab9 */ /* 0x000fe20000000800 */
[----:B------:R-:W-:Y:S01]  /*5940*/  IMAD.U32 R242, RZ, RZ, UR23 ;  /* 0x00000017fff27e24 */ /* 0x000fe2000f8e00ff */
[----:B------:R-:W-:Y:S01]  /*5950*/  IADD3.X R2, R2, UR9, R167, P0, !PT ;  /* 0x0000000902027c10 */ /* 0x000fe200087fe4a7 */
[----:B------:R-:W2:Y:S01]  /*5960*/  @!P4 LDC.64 R226, c[0x0][0x220] ;  /* 0x00008800ffe2cb82 */ /* 0x000ea20000000a00 */
[----:B------:R-:W-:Y:S01]  /*5970*/  IADD3 R0, P0, R4, UR24, RZ ;  /* 0x0000001804007c10 */ /* 0x000fe2000ff1e0ff */
[----:B------:R-:W-:Y:S01]  /*5980*/  ULDC.64 UR8, c[0x0][0x220] ;  /* 0x0000880000087ab9 */ /* 0x000fe20000000a00 */
[----:B------:R-:W-:Y:S01]  /*5990*/  LEA R245, P1, R244, UR6, 0x1 ;  /* 0x00000006f4f57c11 */ /* 0x000fe2000f8208ff */
[----:B------:R-:W-:Y:S01]  /*59a0*/  IMAD.MOV.U32 R248, RZ, RZ, R240 ;  /* 0x000000fffff87224 */ /* 0x000fe200078e00f0 */
[----:B------:R-:W-:-:S02]  /*59b0*/  IADD3.X R242, R242, UR28, R5, P0, !PT ;  /* 0x0000001cf2f27c10 */ /* 0x000fc400087fe405 */
[----:B------:R-:W-:Y:S01]  /*59c0*/  LEA R243, P0, R0, UR8, 0x1 ;  /* 0x0000000800f37c11 */ /* 0x000fe2000f8008ff */
[----:B------:R-:W3:Y:S01]  /*59d0*/  @!P4 LDC.64 R224, c[0x0][0x220] ;  /* 0x00008800ffe0cb82 */ /* 0x000ee20000000a00 */
[----:B------:R-:W-:Y:S01]  /*59e0*/  LEA.HI.X R244, R244, UR7, R2, 0x1, P1 ;  /* 0x00000007f4f47c11 */ /* 0x000fe200088f0c02 */
[----:B------:R-:W-:Y:S01]  /*59f0*/  IMAD.MOV.U32 R2, RZ, RZ, R164 ;  /* 0x000000ffff027224 */ /* 0x000fe200078e00a4 */
[----:B------:R-:W-:Y:S01]  /*5a00*/  LEA.HI.X R242, R0, UR9, R242, 0x1, P0 ;  /* 0x0000000900f27c11 */ /* 0x000fe200080f0cf2 */
[----:B------:R-:W-:Y:S01]  /*5a10*/  IMAD.MOV.U32 R0, RZ, RZ, R3 ;  /* 0x000000ffff007224 */ /* 0x000fe200078e0003 */
[----:B------:R-:W-:Y:S01]  /*5a20*/  IADD3 R250, P0, R240, 0x20, RZ ;  /* 0x00000020f0fa7810 */ /* 0x000fe20007f1e0ff */
[----:B------:R-:W-:Y:S02]  /*5a30*/  ULEA.HI.SX32 UR8, UR20, 0xfffffffe, 0x1a ;  /* 0xfffffffe14087891 */ /* 0x000fe4000f8fd23f */
[----:B------:R-:W-:Y:S02]  /*5a40*/  ULEA.HI.SX32 UR20, UR20, 0xfffffffd, 0x1a ;  /* 0xfffffffd14147891 */ /* 0x000fe4000f8fd23f */
[----:B------:R-:W-:Y:S01]  /*5a50*/  IMAD.X R251, RZ, RZ, R249, P0 ;  /* 0x000000fffffb7224 */ /* 0x000fe200000e06f9 */
[----:B------:R-:W-:Y:S01]  /*5a60*/  ULDC.64 UR6, c[0x0][0x248] ;  /* 0x0000920000067ab9 */ /* 0x000fe20000000a00 */
[----:B------:R-:W-:Y:S08]  /*5a70*/  BRA `(.L_x_384) ;  /* 0x0000000400287947 */ /* 0x000ff00003800000 */
.L_x_386:
[----:B------:R1:W-:Y:S01]  /*5a80*/  @P4 STS.128 [R230+0x10000], RZ ;  /* 0x010000ffe6004388 */ /* 0x0003e20000000c00 */
[----:B------:R-:W-:Y:S01]  /*5a90*/  VOTEU.ALL UP0, P4 ;  /* 0x00000000003f7886 */ /* 0x000fe20002000000 */
[----:B------:R-:W2:Y:S01]  /*5aa0*/  @!P4 LDC.64 R166, c[0x0][0x218] ;  /* 0x00008600ffa6cb82 */ /* 0x000ea20000000a00 */
[----:B------:R-:W-:Y:S03]  /*5ab0*/  IMAD.U32 R170, RZ, RZ, UR7 ;  /* 0x00000007ffaa7e24 */ /* 0x000fe6000f8e00ff */
[----:B------:R-:W-:Y:S02]  /*5ac0*/  @!UP0 UIADD3 UR11, UR8, -0x1, -UR14 ;  /* 0xffffffff080b8890 */ /* 0x000fe4000fffe80e */
[----:B------:R-:W-:Y:S02]  /*5ad0*/  @!UP0 UIADD3 UR9, UR8, -0x1, -UR14 ;  /* 0xffffffff08098890 */ /* 0x000fe4000fffe80e */
[----:B------:R-:W-:Y:S01]  /*5ae0*/  @!UP0 UIMAD.WIDE.U32 UR24, UR11, UR6, URZ ;  /* 0x000000060b1882a5 */ /* 0x000fe2000f8e003f */
[----:B------:R-:W3:Y:S01]  /*5af0*/  @!P4 LDC.64 R164, c[0x0][0x218] ;  /* 0x00008600ffa4cb82 */ /* 0x000ee20000000a00 */
[----:B------:R-:W-:Y:S01]  /*5b00*/  IMAD.U32 R171, RZ, RZ, UR11 ;  /* 0x0000000bffab7e24 */ /* 0x000fe2000f8e00ff */
[----:B------:R-:W-:Y:S01]  /*5b10*/  @!UP0 UIMAD.WIDE.U32 UR22, UR9, UR6, URZ ;  /* 0x00000006091682a5 */ /* 0x000fe2000f8e003f */
[----:B------:R-:W-:Y:S02]  /*5b20*/  IMAD.U32 R169, RZ, RZ, UR9 ;  /* 0x00000009ffa97e24 */ /* 0x000fe4000f8e00ff */
[----:B------:R-:W-:Y:S01]  /*5b30*/  IMAD.U32 R180, RZ, RZ, UR24 ;  /* 0x00000018ffb47e24 */ /* 0x000fe2000f8e00ff */
[----:B------:R-:W-:Y:S01]  /*5b40*/  @!P4 SHF.R.S32.HI R171, RZ, 0x1f, R171 ;  /* 0x0000001fffabc819 */ /* 0x000fe200000114ab */
[----:B------:R-:W-:Y:S01]  /*5b50*/  IMAD.U32 R181, RZ, RZ, UR25 ;  /* 0x00000019ffb57e24 */ /* 0x000fe2000f8e00ff */
[----:B------:R-:W-:Y:S01]  /*5b60*/  @!P4 SHF.R.S32.HI R169, RZ, 0x1f, R169 ;  /* 0x0000001fffa9c819 */ /* 0x000fe200000114a9 */
[----:B------:R-:W-:Y:S01]  /*5b70*/  IMAD.U32 R178, RZ, RZ, UR22 ;  /* 0x00000016ffb27e24 */ /* 0x000fe2000f8e00ff */
[-C--:B------:R-:W-:Y:S01]  /*5b80*/  @!P4 LEA R172, P6, R180, R236.reuse, 0x6 ;  /* 0x000000ecb4acc211 */ /* 0x080fe200078c30ff */
[----:B------:R-:W-:Y:S01]  /*5b90*/  @!P4 IMAD R171, R171, UR6, RZ ;  /* 0x00000006ababcc24 */ /* 0x000fe2000f8e02ff */
[----:B------:R-:W-:Y:S01]  /*5ba0*/  MOV R179, UR23 ;  /* 0x0000001700b37c02 */ /* 0x000fe20008000f00 */
[----:B------:R-:W-:Y:S02]  /*5bb0*/  @!P4 IMAD R169, R169, UR6, RZ ;  /* 0x00000006a9a9cc24 */ /* 0x000fe4000f8e02ff */
[C---:B------:R-:W-:Y:S02]  /*5bc0*/  @!P4 IMAD R171, R170.reuse, UR11, R171 ;  /* 0x0000000baaabcc24 */ /* 0x040fe4000f8e02ab */
[----:B------:R-:W-:Y:S01]  /*5bd0*/  @!P4 IMAD R169, R170, UR9, R169 ;  /* 0x00000009aaa9cc24 */ /* 0x000fe2000f8e02a9 */
[----:B------:R-:W-:Y:S01]  /*5be0*/  @!P4 LEA R170, P0, R178, R236, 0x6 ;  /* 0x000000ecb2aac211 */ /* 0x000fe200078030ff */
[----:B------:R-:W-:Y:S03]  /*5bf0*/  @!P4 VIADD R171, R171, UR25 ;  /* 0x00000019ababcc36 */ /* 0x000fe60008000000 */
[----:B------:R-:W-:Y:S02]  /*5c00*/  @!P4 IADD3 R169, R169, UR23, RZ ;  /* 0x00000017a9a9cc10 */ /* 0x000fe4000fffe0ff */
[-C--:B------:R-:W-:Y:S02]  /*5c10*/  @!P4 LEA.HI.X R171, R180, R239.reuse, R171, 0x6, P6 ;  /* 0x000000efb4abc211 */ /* 0x080fe400030f34ab */
[----:B--2---:R-:W-:Y:S02]  /*5c20*/  @!P4 LEA R166, P6, R172, R166, 0x1 ;  /* 0x000000a6aca6c211 */ /* 0x004fe400078c08ff */
[----:B------:R-:W-:Y:S02]  /*5c30*/  @!P4 LEA.HI.X R169, R178, R239, R169, 0x6, P0 ;  /* 0x000000efb2a9c211 */ /* 0x000fe400000f34a9 */
[----:B------:R-:W-:Y:S02]  /*5c40*/  @!P4 LEA.HI.X R167, R172, R167, R171, 0x1, P6 ;  /* 0x000000a7aca7c211 */ /* 0x000fe400030f0cab */
[----:B------:R-:W-:Y:S03]  /*5c50*/  @!P4 IADD3 R170, P0, R170, UR12, RZ ;  /* 0x0000000caaaacc10 */ /* 0x000fe6000ff1e0ff */
[----:B------:R-:W-:Y:S01]  /*5c60*/  @!PT LDS RZ, [RZ] ;  /* 0x00000000fffff984 */ /* 0x000fe20000000800 */
[----:B------:R-:W-:Y:S01]  /*5c70*/  @!PT LDS RZ, [RZ] ;  /* 0x00000000fffff984 */ /* 0x000fe20000000800 */
[----:B------:R-:W-:Y:S01]  /*5c80*/  @!PT LDS RZ, [RZ] ;  /* 0x00000000fffff984 */ /* 0x000fe20000000800 */
[----:B------:R1:W-:Y:S01]  /*5c90*/  @!P4 LDGSTS.E.BYPASS.LTC128B.128 [R230+0x10000], desc[UR26][R166.64] ;  /* 0x10000000a6e6cfae */ /* 0x0003e2000b901d5a */
[----:B------:R-:W-:Y:S02]  /*5ca0*/  @!P4 IADD3.X R169, R169, UR13, RZ, P0, !PT ;  /* 0x0000000da9a9cc10 */ /* 0x000fe400087fe4ff */
[C---:B---3--:R-:W-:Y:S01]  /*5cb0*/  @!P4 LEA R164, P0, R170.reuse, R164, 0x1 ;  /* 0x000000a4aaa4c211 */ /* 0x048fe200078008ff */
        /* <DEDUP_REMOVED lines=38> */
.L_x_384:
[----:B------:R-:W-:Y:S01]  /*5f20*/  UIADD3 UR11, UR8, -UR14, URZ ;  /* 0x8000000e080b7290 */ /* 0x000fe2000fffe03f */
[----:B------:R-:W-:Y:S04]  /*5f30*/  DEPBAR.LE SB0, 0x0 ;  /* 0x000080000000791a */ /* 0x000fe80000000000 */
[----:B------:R-:W-:Y:S01]  /*5f40*/  USHF.R.S32.HI UR9, URZ, 0x1f, UR11 ;  /* 0x0000001f3f097899 */ /* 0x000fe2000801140b */
[----:B------:R-:W-:Y:S01]  /*5f50*/  IMAD.U32 R20, RZ, RZ, UR11 ;  /* 0x0000000bff147e24 */ /* 0x000fe2000f8e00ff */
[----:B------:R-:W-:Y:S01]  /*5f60*/  BAR.SYNC.DEFER_BLOCKING 0x0 ;  /* 0x0000000000007b1d */ /* 0x000fe20000010000 */
[----:B------:R-:W-:Y:S02]  /*5f70*/  IMAD.U32 R5, RZ, RZ, UR11 ;  /* 0x0000000bff057e24 */ /* 0x000fe4000f8e00ff */
[----:B------:R-:W-:Y:S01]  /*5f80*/  IMAD.U32 R18, RZ, RZ, UR11 ;  /* 0x0000000bff127e24 */ /* 0x000fe2000f8e00ff */
[----:B------:R-:W-:Y:S01]  /*5f90*/  LEA R20, P1, R20, R248, 0x6 ;  /* 0x000000f814147211 */ /* 0x000fe200078230ff */
[----:B------:R-:W-:Y:S02]  /*5fa0*/  IMAD.U32 R4, RZ, RZ, UR11 ;  /* 0x0000000bff047e24 */ /* 0x000fe4000f8e00ff */
[C---:B-1----:R-:W-:Y:S01]  /*5fb0*/  IMAD R3, R228.reuse, UR9, RZ ;  /* 0x00000009e4037c24 */ /* 0x042fe2000f8e02ff */
[----:B------:R-:W-:Y:S01]  /*5fc0*/  LEA.HI.X.SX32 R21, R5, R249, 0x6, P1 ;  /* 0x000000f905157211 */ /* 0x000fe200008f36ff */
[----:B------:R-:W-:Y:S01]  /*5fd0*/  IMAD.WIDE.U32 R10, R228, UR11, RZ ;  /* 0x0000000be40a7c25 */ /* 0x000fe2000f8e00ff */
[----:B------:R-:W-:Y:S01]  /*5fe0*/  LEA R18, P0, R18, R250, 0x6 ;  /* 0x000000fa12127211 */ /* 0x000fe200078030ff */
[----:B------:R-:W-:Y:S02]  /*5ff0*/  UIADD3 UR9, UR20, -UR14, URZ ;  /* 0x8000000e14097290 */ /* 0x000fe4000fffe03f */
[----:B------:R-:W-:Y:S01]  /*6000*/  IMAD R8, R21, R228, RZ ;  /* 0x000000e415087224 */ /* 0x000fe200078e02ff */
[----:B------:R-:W-:Y:S01]  /*6010*/  LEA.HI.X.SX32 R19, R4, R251, 0x6, P0 ;  /* 0x000000fb04137211 */ /* 0x000fe200000f36ff */
[----:B------:R-:W-:Y:S01]  /*6020*/  IMAD R3, R229, UR11, R3 ;  /* 0x0000000be5037c24 */ /* 0x000fe2000f8e0203 */
[----:B------:R-:W-:Y:S01]  /*6030*/  LEA R6, P0, R10, R234, 0x6 ;  /* 0x000000ea0a067211 */ /* 0x000fe200078030ff */
[C---:B------:R-:W-:Y:S02]  /*6040*/  IMAD R8, R20.reuse, R229, R8 ;  /* 0x000000e514087224 */ /* 0x040fe400078e0208 */
[----:B------:R-:W-:Y:S01]  /*6050*/  IMAD.WIDE.U32 R20, R20, R228, RZ ;  /* 0x000000e414147225 */ /* 0x000fe200078e00ff */
[----:B------:R-:W-:Y:S02]  /*6060*/  LEA R4, P2, R228, R6, 0x5 ;  /* 0x00000006e4047211 */ /* 0x000fe400078428ff */
[----:B--2---:R-:W-:Y:S01]  /*6070*/  @!P4 LEA R16, P1, R6, R226, 0x1 ;  /* 0x000000e20610c211 */ /* 0x004fe200078208ff */
[-C--:B------:R-:W-:Y:S01]  /*6080*/  IMAD R7, R19, R228.reuse, RZ ;  /* 0x000000e413077224 */ /* 0x080fe200078e02ff */
[----:B------:R-:W-:Y:S01]  /*6090*/  LEA R12, P3, R20, R243, 0x1 ;  /* 0x000000f3140c7211 */ /* 0x000fe200078608ff */
[----:B------:R-:W-:Y:S01]  /*60a0*/  IMAD.IADD R3, R11, 0x1, R3 ;  /* 0x000000010b037824 */ /* 0x000fe200078e0203 */
[----:B------:R-:W-:Y:S01]  /*60b0*/  @P4 STS.128 [R230+0x18000], RZ ;  /* 0x018000ffe6004388 */ /* 0x000fe20000000c00 */
[----:B------:R-:W-:Y:S02]  /*60c0*/  IMAD.IADD R8, R21, 0x1, R8 ;  /* 0x0000000115087824 */ /* 0x000fe400078e0208 */
[----:B------:R-:W-:Y:S01]  /*60d0*/  IMAD R7, R18, R229, R7 ;  /* 0x000000e512077224 */ /* 0x000fe200078e0207 */
[----:B------:R-:W-:Y:S01]  /*60e0*/  LEA.HI.X R5, R10, R223, R3, 0x6, P0 ;  /* 0x000000df0a057211 */ /* 0x000fe200000f3403 */
[----:B------:R-:W-:Y:S01]  /*60f0*/  IMAD.WIDE.U32 R18, R18, R228, RZ ;  /* 0x000000e412127225 */ /* 0x000fe200078e00ff */
[-C--:B------:R-:W-:Y:S02]  /*6100*/  LEA.HI.X R13, R20, R242.reuse, R8, 0x1, P3 ;  /* 0x000000f2140d7211 */ /* 0x080fe400018f0c08 */
[----:B------:R-:W-:Y:S01]  /*6110*/  ISETP.GE.AND P3, PT, R233, UR10, PT ;  /* 0x0000000ae9007c0c */ /* 0x000fe2000bf66270 */
[----:B------:R-:W-:Y:S01]  /*6120*/  IMAD.IADD R7, R19, 0x1, R7 ;  /* 0x0000000113077824 */ /* 0x000fe200078e0207 */
[----:B------:R-:W-:Y:S02]  /*6130*/  LEA.HI.X R3, R228, R5, R229, 0x5, P2 ;  /* 0x00000005e4037211 */ /* 0x000fe400010f2ce5 */
[----:B------:R-:W-:Y:S02]  /*6140*/  LEA R10, P2, R18, R243, 0x1 ;  /* 0x000000f3120a7211 */ /* 0x000fe400078408ff */
[----:B------:R-:W-:Y:S02]  /*6150*/  @!P4 LEA.HI.X R17, R6, R227, R5, 0x1, P1 ;  /* 0x000000e30611c211 */ /* 0x000fe400008f0c05 */
[----:B------:R-:W-:Y:S02]  /*6160*/  LEA.HI.X R11, R18, R242, R7, 0x1, P2 ;  /* 0x000000f2120b7211 */ /* 0x000fe400010f0c07 */
[----:B------:R-:W-:Y:S01]  /*6170*/  ISETP.GE.AND P2, PT, R232, UR10, PT ;  /* 0x0000000ae8007c0c */ /* 0x000fe2000bf46270 */
[----:B------:R-:W-:Y:S01]  /*6180*/  @!PT LDS RZ, [RZ] ;  /* 0x00000000fffff984 */ /* 0x000fe20000000800 */
[----:B------:R-:W-:Y:S01]  /*6190*/  @!PT LDS RZ, [RZ] ;  /* 0x00000000fffff984 */ /* 0x000fe20000000800 */
[----:B------:R-:W-:Y:S01]  /*61a0*/  @!PT LDS RZ, [RZ] ;  /* 0x00000000fffff984 */ /* 0x000fe20000000800 */
[----:B------:R1:W-:Y:S01]  /*61b0*/  @!P4 LDGSTS.E.BYPASS.LTC128B.128 [R230+0x18000], desc[UR26][R16.64] ;  /* 0x1800000010e6cfae */ /* 0x0003e2000b901d5a */
[----:B------:R-:W-:Y:S02]  /*61c0*/  ISETP.GE.AND P1, PT, R231, UR10, PT ;  /* 0x0000000ae7007c0c */ /* 0x000fe4000bf26270 */
[C---:B---3--:R-:W-:Y:S01]  /*61d0*/  @!P4 LEA R14, P0, R4.reuse, R224, 0x1 ;  /* 0x000000e0040ec211 */ /* 0x048fe200078008ff */
        /* <DEDUP_REMOVED lines=47> */
[----:B------:R-:W-:Y:S04]  /*64d0*/  LDSM.16.M88.4 R188, [R215+0x10000] ;  /* 0x01000000d7bc783b */ /* 0x000fe80000000200 */
        /* <DEDUP_REMOVED lines=12> */
[----:B------:R-:W5:Y:S05]  /*65a0*/  LDSM.16.M88.4 R172, [R215+0x11000] ;  /* 0x01100000d7ac783b */ /* 0x000f6a0000000200 */
[C---:B--2---:R-:W-:Y:S06]  /*65b0*/  HMMA.16816.F32 R12, R168.reuse, R176, R12 ;  /* 0x000000b0a80c723c */ /* 0x044fec000000180c */
[C---:B------:R-:W-:Y:S01]  /*65c0*/  HMMA.16816.F32 R16, R168.reuse, R178, R16 ;  /* 0x000000b2a810723c */ /* 0x040fe20000001810 */
[----:B------:R-:W-:Y:S05]  /*65d0*/  LDSM.16.M88.4 R176, [R217] ;  /* 0x00000000d9b0783b */ /* 0x000fea0000000200 */
[C---:B---3--:R-:W-:Y:S06]  /*65e0*/  HMMA.16816.F32 R20, R168.reuse, R180, R20 ;  /* 0x000000b4a814723c */ /* 0x048fec0000001814 */
[C---:B------:R-:W-:Y:S01]  /*65f0*/  HMMA.16816.F32 R24, R168.reuse, R182, R24 ;  /* 0x000000b6a818723c */ /* 0x040fe20000001818 */
[----:B------:R-:W-:Y:S05]  /*6600*/  LDSM.16.M88.4 R180, [R208] ;  /* 0x00000000d0b4783b */ /* 0x000fea0000000200 */
[C---:B----4-:R-:W-:Y:S06]  /*6610*/  HMMA.16816.F32 R28, R168.reuse, R184, R28 ;  /* 0x000000b8a81c723c */ /* 0x050fec000000181c */
[----:B------:R-:W-:Y:S01]  /*6620*/  HMMA.16816.F32 R32, R168, R186, R32 ;  /* 0x000000baa820723c */ /* 0x000fe20000001820 */
[----:B------:R-:W2:Y:S04]  /*6630*/  LDSM.16.M88.4 R168, [R215+0x11800] ;  /* 0x01180000d7a8783b */ /* 0x000ea80000000200 */
[----:B------:R-:W3:Y:S01]  /*6640*/  LDSM.16.M88.4 R184, [R208+0x800] ;  /* 0x00080000d0b8783b */ /* 0x000ee20000000200 */
[C---:B-1----:R-:W-:Y:S06]  /*6650*/  HMMA.16816.F32 R4, R164.reuse, R188, R4 ;  /* 0x000000bca404723c */ /* 0x042fec0000001804 */
[C---:B------:R-:W-:Y:S01]  /*6660*/  HMMA.16816.F32 R8, R164.reuse, R190, R8 ;  /* 0x000000bea408723c */ /* 0x040fe20000001808 */
[----:B------:R-:W1:Y:S05]  /*6670*/  LDSM.16.M88.4 R188, [R208+0x1000] ;  /* 0x00100000d0bc783b */ /* 0x000e6a0000000200 */
[C---:B------:R-:W-:Y:S06]  /*6680*/  HMMA.16816.F32 R12, R164.reuse, R192, R12 ;  /* 0x000000c0a40c723c */ /* 0x040fec000000180c */
[C---:B------:R-:W-:Y:S01]  /*6690*/  HMMA.16816.F32 R16, R164.reuse, R194, R16 ;  /* 0x000000c2a410723c */ /* 0x040fe20000001810 */
[----:B------:R-:W4:Y:S05]  /*66a0*/  LDSM.16.M88.4 R192, [R208+0x1800] ;  /* 0x00180000d0c0783b */ /* 0x000f2a0000000200 */
[C---:B-----5:R-:W-:Y:S06]  /*66b0*/  HMMA.16816.F32 R20, R164.reuse, R172, R20 ;  /* 0x000000aca414723c */ /* 0x060fec0000001814 */
[C---:B------:R-:W-:Y:S01]  /*66c0*/  HMMA.16816.F32 R24, R164.reuse, R174, R24 ;  /* 0x000000aea418723c */ /* 0x040fe20000001818 */
[----:B------:R-:W-:Y:S05]  /*66d0*/  LDSM.16.M88.4 R172, [R221+0x12800] ;  /* 0x01280000ddac783b */ /* 0x000fea0000000200 */
[C---:B--2---:R-:W-:Y:S06]  /*66e0*/  HMMA.16816.F32 R28, R164.reuse, R168, R28 ;  /* 0x000000a8a41c723c */ /* 0x044fec000000181c */
[----:B------:R-:W-:Y:S01]  /*66f0*/  HMMA.16816.F32 R32, R164, R170, R32 ;  /* 0x000000aaa420723c */ /* 0x000fe20000001820 */
[----:B------:R-:W-:Y:S04]  /*6700*/  LDSM.16.M88.4 R164, [R222+0x4000] ;  /* 0x00400000dea4783b */ /* 0x000fe80000000200 */
[----:B------:R-:W2:Y:S01]  /*6710*/  LDSM.16.M88.4 R168, [R221+0x12000] ;  /* 0x01200000dda8783b */ /* 0x000ea20000000200 */
[C---:B------:R-:W-:Y:S06]  /*6720*/  HMMA.16816.F32 R4, R176.reuse, R180, R4 ;  /* 0x000000b4b004723c */ /* 0x040fec0000001804 */
[C---:B------:R-:W-:Y:S01]  /*6730*/  HMMA.16816.F32 R8, R176.reuse, R182, R8 ;  /* 0x000000b6b008723c */ /* 0x040fe20000001808 */
[----:B------:R-:W5:Y:S05]  /*6740*/  LDSM.16.M88.4 R180, [R221+0x13000] ;  /* 0x01300000ddb4783b */ /* 0x000f6a0000000200 */
[C---:B---3--:R-:W-:Y:S06]  /*6750*/  HMMA.16816.F32 R12, R176.reuse, R184, R12 ;  /* 0x000000b8b00c723c */ /* 0x048fec000000180c */
[C---:B------:R-:W-:Y:S01]  /*6760*/  HMMA.16816.F32 R16, R176.reuse, R186, R16 ;  /* 0x000000bab010723c */ /* 0x040fe20000001810 */
[----:B------:R-:W3:Y:S05]  /*6770*/  LDSM.16.M88.4 R184, [R221+0x13800] ;  /* 0x01380000ddb8783b */ /* 0x000eea0000000200 */
[C---:B-1----:R-:W-:Y:S06]  /*6780*/  HMMA.16816.F32 R20, R176.reuse, R188, R20 ;  /* 0x000000bcb014723c */ /* 0x042fec0000001814 */
[C---:B------:R-:W-:Y:S01]  /*6790*/  HMMA.16816.F32 R24, R176.reuse, R190, R24 ;  /* 0x000000beb018723c */ /* 0x040fe20000001818 */
[----:B------:R-:W-:Y:S05]  /*67a0*/  LDSM.16.M88.4 R188, [R207] ;  /* 0x00000000cfbc783b */ /* 0x000fea0000000200 */
[C---:B----4-:R-:W-:Y:S06]  /*67b0*/  HMMA.16816.F32 R28, R176.reuse, R192, R28 ;  /* 0x000000c0b01c723c */ /* 0x050fec000000181c */
[----:B------:R-:W-:Y:S01]  /*67c0*/  HMMA.16816.F32 R32, R176, R194, R32 ;  /* 0x000000c2b020723c */ /* 0x000fe20000001820 */
[----:B------:R-:W1:Y:S04]  /*67d0*/  LDSM.16.M88.4 R176, [R220+0x4000] ;  /* 0x00400000dcb0783b */ /* 0x000e680000000200 */
[----:B------:R-:W4:Y:S01]  /*67e0*/  LDSM.16.M88.4 R192, [R206] ;  /* 0x00000000cec0783b */ /* 0x000f220000000200 */
[C---:B--2---:R-:W-:Y:S06]  /*67f0*/  HMMA.16816.F32 R4, R164.reuse, R168, R4 ;  /* 0x000000a8a404723c */ /* 0x044fec0000001804 */
[C---:B------:R-:W-:Y:S01]  /*6800*/  HMMA.16816.F32 R8, R164.reuse, R170, R8 ;  /* 0x000000aaa408723c */ /* 0x040fe20000001808 */
[----:B------:R-:W2:Y:S05]  /*6810*/  LDSM.16.M88.4 R168, [R205] ;  /* 0x00000000cda8783b */ /* 0x000eaa0000000200 */
[C---:B------:R-:W-:Y:S06]  /*6820*/  HMMA.16816.F32 R12, R164.reuse, R172, R12 ;  /* 0x000000aca40c723c */ /* 0x040fec000000180c */
[C---:B------:R-:W-:Y:S01]  /*6830*/  HMMA.16816.F32 R16, R164.reuse, R174, R16 ;  /* 0x000000aea410723c */ /* 0x040fe20000001810 */
[----:B------:R-:W-:Y:S05]  /*6840*/  LDSM.16.M88.4 R172, [R218+0x4000] ;  /* 0x00400000daac783b */ /* 0x000fea0000000200 */
[C---:B-----5:R-:W-:Y:S06]  /*6850*/  HMMA.16816.F32 R20, R164.reuse, R180, R20 ;  /* 0x000000b4a414723c */ /* 0x060fec0000001814 */
[C---:B------:R-:W-:Y:S01]  /*6860*/  HMMA.16816.F32 R24, R164.reuse, R182, R24 ;  /* 0x000000b6a418723c */ /* 0x040fe20000001818 */
[----:B------:R-:W-:Y:S05]  /*6870*/  LDSM.16.M88.4 R180, [R215+0x12000] ;  /* 0x01200000d7b4783b */ /* 0x000fea0000000200 */
[C---:B---3--:R-:W-:Y:S06]  /*6880*/  HMMA.16816.F32 R28, R164.reuse, R184, R28 ;  /* 0x000000b8a41c723c */ /* 0x048fec000000181c */
[----:B------:R-:W-:Y:S01]  /*6890*/  HMMA.16816.F32 R32, R164, R186, R32 ;  /* 0x000000baa420723c */ /* 0x000fe20000001820 */
[----:B------:R-:W3:Y:S04]  /*68a0*/  LDSM.16.M88.4 R164, [R204] ;  /* 0x00000000cca4783b */ /* 0x000ee80000000200 */
[----:B------:R-:W5:Y:S01]  /*68b0*/  LDSM.16.M88.4 R184, [R215+0x12800] ;  /* 0x01280000d7b8783b */ /* 0x000f620000000200 */
[C---:B-1----:R-:W-:Y:S06]  /*68c0*/  HMMA.16816.F32 R4, R176.reuse, R188, R4 ;  /* 0x000000bcb004723c */ /* 0x042fec0000001804 */
[C---:B------:R-:W-:Y:S01]  /*68d0*/  HMMA.16816.F32 R8, R176.reuse, R190, R8 ;  /* 0x000000beb008723c */ /* 0x040fe20000001808 */
[----:B------:R-:W1:Y:S05]  /*68e0*/  LDSM.16.M88.4 R188, [R215+0x13000] ;  /* 0x01300000d7bc783b */ /* 0x000e6a0000000200 */
[C---:B----4-:R-:W-:Y:S06]  /*68f0*/  HMMA.16816.F32 R12, R176.reuse, R192, R12 ;  /* 0x000000c0b00c723c */ /* 0x050fec000000180c */
[C---:B------:R-:W-:Y:S01]  /*6900*/  HMMA.16816.F32 R16, R176.reuse, R194, R16 ;  /* 0x000000c2b010723c */ /* 0x040fe20000001810 */
[----:B------:R-:W4:Y:S05]  /*6910*/  LDSM.16.M88.4 R192, [R215+0x13800] ;  /* 0x01380000d7c0783b */ /* 0x000f2a0000000200 */
[C---:B--2---:R-:W-:Y:S06]  /*6920*/  HMMA.16816.F32 R20, R176.reuse, R168, R20 ;  /* 0x000000a8b014723c */ /* 0x044fec0000001814 */
[C---:B------:R-:W-:Y:S01]  /*6930*/  HMMA.16816.F32 R24, R176.reuse, R170, R24 ;  /* 0x000000aab018723c */ /* 0x040fe20000001818 */
[----:B------:R-:W-:Y:S05]  /*6940*/  LDSM.16.M88.4 R168, [R208+0x2000] ;  /* 0x00200000d0a8783b */ /* 0x000fea0000000200 */
[C---:B---3--:R-:W-:Y:S06]  /*6950*/  HMMA.16816.F32 R28, R176.reuse, R164, R28 ;  /* 0x000000a4b01c723c */ /* 0x048fec000000181c */
[----:B------:R-:W-:Y:S01]  /*6960*/  HMMA.16816.F32 R32, R176, R166, R32 ;  /* 0x000000a6b020723c */ /* 0x000fe20000001820 */
[----:B------:R-:W2:Y:S04]  /*6970*/  LDSM.16.M88.4 R164, [R217+0x4000] ;  /* 0x00400000d9a4783b */ /* 0x000ea80000000200 */
[----:B------:R-:W3:Y:S01]  /*6980*/  LDSM.16.M88.4 R176, [R208+0x2800] ;  /* 0x00280000d0b0783b */ /* 0x000ee20000000200 */
[C---:B------:R-:W-:Y:S06]  /*6990*/  HMMA.16816.F32 R4, R172.reuse, R180, R4 ;  /* 0x000000b4ac04723c */ /* 0x040fec0000001804 */
[C---:B------:R-:W-:Y:S01]  /*69a0*/  HMMA.16816.F32 R8, R172.reuse, R182, R8 ;  /* 0x000000b6ac08723c */ /* 0x040fe20000001808 */
[----:B------:R-:W3:Y:S05]  /*69b0*/  LDSM.16.M88.4 R180, [R208+0x3000] ;  /* 0x00300000d0b4783b */ /* 0x000eea0000000200 */
[C---:B-----5:R-:W-:Y:S06]  /*69c0*/  HMMA.16816.F32 R12, R172.reuse, R184, R12 ;  /* 0x000000b8ac0c723c */ /* 0x060fec000000180c */
[C---:B------:R-:W-:Y:S01]  /*69d0*/  HMMA.16816.F32 R16, R172.reuse, R186, R16 ;  /* 0x000000baac10723c */ /* 0x040fe20000001810 */
[----:B------:R-:W5:Y:S05]  /*69e0*/  LDSM.16.M88.4 R184, [R208+0x3800] ;  /* 0x00380000d0b8783b */ /* 0x000f6a0000000200 */
[C---:B-1----:R-:W-:Y:S06]  /*69f0*/  HMMA.16816.F32 R20, R172.reuse, R188, R20 ;  /* 0x000000bcac14723c */ /* 0x042fec0000001814 */
[C---:B------:R-:W-:Y:S01]  /*6a00*/  HMMA.16816.F32 R24, R172.reuse, R190, R24 ;  /* 0x000000beac18723c */ /* 0x040fe20000001818 */
[----:B------:R-:W-:Y:S05]  /*6a10*/  LDSM.16.M88.4 R188, [R221+0x14000] ;  /* 0x01400000ddbc783b */ /* 0x000fea0000000200 */
[C---:B----4-:R-:W-:Y:S06]  /*6a20*/  HMMA.16816.F32 R28, R172.reuse, R192, R28 ;  /* 0x000000c0ac1c723c */ /* 0x050fec000000181c */
[----:B------:R-:W-:Y:S01]  /*6a30*/  HMMA.16816.F32 R32, R172, R194, R32 ;  /* 0x000000c2ac20723c */ /* 0x000fe20000001820 */
[----:B------:R-:W1:Y:S04]  /*6a40*/  LDSM.16.M88.4 R172, [R222+0x8000] ;  /* 0x00800000deac783b */ /* 0x000e680000000200 */
[----:B------:R-:W4:Y:S01]  /*6a50*/  LDSM.16.M88.4 R192, [R221+0x14800] ;  /* 0x01480000ddc0783b */ /* 0x000f220000000200 */
[C---:B--2---:R-:W-:Y:S06]  /*6a60*/  HMMA.16816.F32 R4, R164.reuse, R168, R4 ;  /* 0x000000a8a404723c */ /* 0x044fec0000001804 */
[C---:B------:R-:W-:Y:S01]  /*6a70*/  HMMA.16816.F32 R8, R164.reuse, R170, R8 ;  /* 0x000000aaa408723c */ /* 0x040fe20000001808 */
[----:B------:R-:W2:Y:S05]  /*6a80*/  LDSM.16.M88.4 R168, [R221+0x15000] ;  /* 0x01500000dda8783b */ /* 0x000eaa0000000200 */
[C---:B---3--:R-:W-:Y:S06]  /*6a90*/  HMMA.16816.F32 R12, R164.reuse, R176, R12 ;  /* 0x000000b0a40c723c */ /* 0x048fec000000180c */
[C---:B------:R-:W-:Y:S01]  /*6aa0*/  HMMA.16816.F32 R16, R164.reuse, R178, R16 ;  /* 0x000000b2a410723c */ /* 0x040fe20000001810 */
[----:B------:R-:W-:Y:S05]  /*6ab0*/  LDSM.16.M88.4 R176, [R220+0x8000] ;  /* 0x00800000dcb0783b */ /* 0x000fea0000000200 */
[C---:B------:R-:W-:Y:S06]  /*6ac0*/  HMMA.16816.F32 R20, R164.reuse, R180, R20 ;  /* 0x000000b4a414723c */ /* 0x040fec0000001814 */
[C---:B------:R-:W-:Y:S01]  /*6ad0*/  HMMA.16816.F32 R24, R164.reuse, R182, R24 ;  /* 0x000000b6a418723c */ /* 0x040fe20000001818 */
[----:B------:R-:W-:Y:S05]  /*6ae0*/  LDSM.16.M88.4 R180, [R203] ;  /* 0x00000000cbb4783b */ /* 0x000fea0000000200 */
[C---:B-----5:R-:W-:Y:S06]  /*6af0*/  HMMA.16816.F32 R28, R164.reuse, R184, R28 ;  /* 0x000000b8a41c723c */ /* 0x060fec000000181c */
[----:B------:R-:W-:Y:S01]  /*6b00*/  HMMA.16816.F32 R32, R164, R186, R32 ;  /* 0x000000baa420723c */ /* 0x000fe20000001820 */
[----:B------:R-:W3:Y:S04]  /*6b10*/  LDSM.16.M88.4 R164, [R221+0x15800] ;  /* 0x01580000dda4783b */ /* 0x000ee80000000200 */
[----:B------:R-:W5:Y:S01]  /*6b20*/  LDSM.16.M88.4 R184, [R202] ;  /* 0x00000000cab8783b */ /* 0x000f620000000200 */
[C---:B-1----:R-:W-:Y:S06]  /*6b30*/  HMMA.16816.F32 R4, R172.reuse, R188, R4 ;  /* 0x000000bcac04723c */ /* 0x042fec0000001804 */
[C---:B------:R-:W-:Y:S01]  /*6b40*/  HMMA.16816.F32 R8, R172.reuse, R190, R8 ;  /* 0x000000beac08723c */ /* 0x040fe20000001808 */
[----:B------:R-:W1:Y:S05]  /*6b50*/  LDSM.16.M88.4 R188, [R201] ;  /* 0x00000000c9bc783b */ /* 0x000e6a0000000200 */
[C---:B----4-:R-:W-:Y:S06]  /*6b60*/  HMMA.16816.F32 R12, R172.reuse, R192, R12 ;  /* 0x000000c0ac0c723c */ /* 0x050fec000000180c */
[C---:B------:R-:W-:Y:S01]  /*6b70*/  HMMA.16816.F32 R16, R172.reuse, R194, R16 ;  /* 0x000000c2ac10723c */ /* 0x040fe20000001810 */
[----:B------:R-:W4:Y:S05]  /*6b80*/  LDSM.16.M88.4 R192, [R200] ;  /* 0x00000000c8c0783b */ /* 0x000f2a0000000200 */
        /* <DEDUP_REMOVED lines=28> */
[----:B------:R-:W-:Y:S05]  /*6d50*/  LDSM.16.M88.4 R180, [R221+0x16000] ;  /* 0x01600000ddb4783b */ /* 0x000fea0000000200 */
[C---:B-----5:R-:W-:Y:S06]  /*6d60*/  HMMA.16816.F32 R28, R164.reuse, R184, R28 ;  /* 0x000000b8a41c723c */ /* 0x060fec000000181c */
[----:B------:R-:W-:Y:S01]  /*6d70*/  HMMA.16816.F32 R32, R164, R186, R32 ;  /* 0x000000baa420723c */ /* 0x000fe20000001820 */
[----:B------:R-:W3:Y:S04]  /*6d80*/  LDSM.16.M88.4 R164, [R208+0x5800] ;  /* 0x00580000d0a4783b */ /* 0x000ee80000000200 */
        /* <DEDUP_REMOVED lines=9> */
[----:B------:R-:W-:Y:S05]  /*6e20*/  LDSM.16.M88.4 R168, [R199] ;  /* 0x00000000c7a8783b */ /* 0x000fea0000000200 */
[C---:B---3--:R-:W-:Y:S06]  /*6e30*/  HMMA.16816.F32 R28, R176.reuse, R164, R28 ;  /* 0x000000a4b01c723c */ /* 0x048fec000000181c */
[----:B------:R-:W-:Y:S01]  /*6e40*/  HMMA.16816.F32 R32, R176, R166, R32 ;  /* 0x000000a6b020723c */ /* 0x000fe20000001820 */
[----:B------:R-:W2:Y:S04]  /*6e50*/  LDSM.16.M88.4 R164, [R220+0xc000] ;  /* 0x00c00000dca4783b */ /* 0x000ea80000000200 */
[----:B------:R-:W3:Y:S01]  /*6e60*/  LDSM.16.M88.4 R176, [R198] ;  /* 0x00000000c6b0783b */ /* 0x000ee20000000200 */
[C---:B------:R-:W-:Y:S06]  /*6e70*/  HMMA.16816.F32 R4, R172.reuse, R180, R4 ;  /* 0x000000b4ac04723c */ /* 0x040fec0000001804 */
[C---:B------:R-:W-:Y:S01]  /*6e80*/  HMMA.16816.F32 R8, R172.reuse, R182, R8 ;  /* 0x000000b6ac08723c */ /* 0x040fe20000001808 */
[----:B------:R-:W3:Y:S05]  /*6e90*/  LDSM.16.M88.4 R180, [R197] ;  /* 0x00000000c5b4783b */ /* 0x000eea0000000200 */
[C---:B-----5:R-:W-:Y:S06]  /*6ea0*/  HMMA.16816.F32 R12, R172.reuse, R184, R12 ;  /* 0x000000b8ac0c723c */ /* 0x060fec000000180c */
[C---:B------:R-:W-:Y:S01]  /*6eb0*/  HMMA.16816.F32 R16, R172.reuse, R186, R16 ;  /* 0x000000baac10723c */ /* 0x040fe20000001810 */
[----:B------:R-:W5:Y:S05]  /*6ec0*/  LDSM.16.M88.4 R184, [R196] ;  /* 0x00000000c4b8783b */ /* 0x000f6a0000000200 */
[C---:B-1----:R-:W-:Y:S06]  /*6ed0*/  HMMA.16816.F32 R20, R172.reuse, R188, R20 ;  /* 0x000000bcac14723c */ /* 0x042fec0000001814 */
[C---:B------:R-:W-:Y:S01]  /*6ee0*/  HMMA.16816.F32 R24, R172.reuse, R190, R24 ;  /* 0x000000beac18723c */ /* 0x040fe20000001818 */
[----:B------:R-:W-:Y:S05]  /*6ef0*/  LDSM.16.M88.4 R188, [R215+0x16000] ;  /* 0x01600000d7bc783b */ /* 0x000fea0000000200 */
[C---:B----4-:R-:W-:Y:S06]  /*6f00*/  HMMA.16816.F32 R28, R172.reuse, R192, R28 ;  /* 0x000000c0ac1c723c */ /* 0x050fec000000181c */
[----:B------:R-:W-:Y:S01]  /*6f10*/  HMMA.16816.F32 R32, R172, R194, R32 ;  /* 0x000000c2ac20723c */ /* 0x000fe20000001820 */
[----:B------:R-:W1:Y:S04]  /*6f20*/  LDSM.16.M88.4 R172, [R218+0xc000] ;  /* 0x00c00000daac783b */ /* 0x000e680000000200 */
[----:B------:R-:W-:Y:S01]  /*6f30*/  LDSM.16.M88.4 R192, [R208+0x6800] ;  /* 0x00680000d0c0783b */ /* 0x000fe20000000200 */
        /* <DEDUP_REMOVED lines=8> */
[----:B------:R-:W4:Y:S05]  /*6fc0*/  LDSM.16.M88.4 R180, [R215+0x17800] ;  /* 0x01780000d7b4783b */ /* 0x000f2a0000000200 */
[C---:B-----5:R-:W-:Y:S06]  /*6fd0*/  HMMA.16816.F32 R28, R164.reuse, R184, R28 ;  /* 0x000000b8a41c723c */ /* 0x060fec000000181c */
[----:B------:R-:W-:Y:S01]  /*6fe0*/  HMMA.16816.F32 R32, R164, R186, R32 ;  /* 0x000000baa420723c */ /* 0x000fe20000001820 */
[----:B------:R-:W-:Y:S04]  /*6ff0*/  LDSM.16.M88.4 R164, [R217+0xc000] ;  /* 0x00c00000d9a4783b */ /* 0x000fe80000000200 */
[----:B------:R-:W5:Y:S01]  /*7000*/  LDSM.16.M88.4 R184, [R208+0x6000] ;  /* 0x00600000d0b8783b */ /* 0x000f620000000200 */
[C---:B-1----:R-:W-:Y:S06]  /*7010*/  HMMA.16816.F32 R4, R172.reuse, R188, R4 ;  /* 0x000000bcac04723c */ /* 0x042fec0000001804 */
[C---:B------:R-:W-:Y:S01]  /*7020*/  HMMA.16816.F32 R8, R172.reuse, R190, R8 ;  /* 0x000000beac08723c */ /* 0x040fe20000001808 */
[----:B------:R-:W1:Y:S05]  /*7030*/  LDSM.16.M88.4 R188, [R208+0x7000] ;  /* 0x00700000d0bc783b */ /* 0x000e6a0000000200 */
[C---:B--2---:R-:W-:Y:S06]  /*7040*/  HMMA.16816.F32 R12, R172.reuse, R168, R12 ;  /* 0x000000a8ac0c723c */ /* 0x044fec000000180c */
[C---:B------:R-:W-:Y:S01]  /*7050*/  HMMA.16816.F32 R16, R172.reuse, R170, R16 ;  /* 0x000000aaac10723c */ /* 0x040fe20000001810 */
[----:B------:R-:W2:Y:S01]  /*7060*/  LDSM.16.M88.4 R168, [R208+0x7800] ;  /* 0x00780000d0a8783b */ /* 0x000ea20000000200 */
[----:B------:R-:W-:Y:S04]  /*7070*/  DEPBAR.LE SB0, 0x0 ;  /* 0x000080000000791a */ /* 0x000fe80000000000 */
[C---:B---3--:R-:W-:Y:S01]  /*7080*/  HMMA.16816.F32 R20, R172.reuse, R176, R20 ;  /* 0x000000b0ac14723c */ /* 0x048fe20000001814 */
[----:B------:R-:W-:Y:S05]  /*7090*/  BAR.SYNC.DEFER_BLOCKING 0x0 ;  /* 0x0000000000007b1d */ /* 0x000fea0000010000 */
[C---:B------:R-:W-:Y:S06]  /*70a0*/  HMMA.16816.F32 R24, R172.reuse, R178, R24 ;  /* 0x000000b2ac18723c */ /* 0x040fec0000001818 */
[C---:B----4-:R-:W-:Y:S06]  /*70b0*/  HMMA.16816.F32 R28, R172.reuse, R180, R28 ;  /* 0x000000b4ac1c723c */ /* 0x050fec000000181c */
[----:B------:R-:W-:Y:S06]  /*70c0*/  HMMA.16816.F32 R32, R172, R182, R32 ;  /* 0x000000b6ac20723c */ /* 0x000fec0000001820 */
[C---:B-----5:R-:W-:Y:S06]  /*70d0*/  HMMA.16816.F32 R4, R164.reuse, R184, R4 ;  /* 0x000000b8a404723c */ /* 0x060fec0000001804 */
[C---:B------:R-:W-:Y:S06]  /*70e0*/  HMMA.16816.F32 R8, R164.reuse, R186, R8 ;  /* 0x000000baa408723c */ /* 0x040fec0000001808 */
[C---:B------:R-:W-:Y:S06]  /*70f0*/  HMMA.16816.F32 R12, R164.reuse, R192, R12 ;  /* 0x000000c0a40c723c */ /* 0x040fec000000180c */
[C---:B------:R-:W-:Y:S06]  /*7100*/  HMMA.16816.F32 R16, R164.reuse, R194, R16 ;  /* 0x000000c2a410723c */ /* 0x040fec0000001810 */
[----:B------:R-:W-:Y:S01]  /*7110*/  FMNMX.FTZ R3, R4, R2, !PT ;  /* 0x0000000204037209 */ /* 0x000fe20007810000 */
[C---:B-1----:R-:W-:Y:S04]  /*7120*/  HMMA.16816.F32 R20, R164.reuse, R188, R20 ;  /* 0x000000bca414723c */ /* 0x042fe80000001814 */
[----:B------:R-:W-:Y:S02]  /*7130*/  FMNMX.FTZ R172, R6, R0, !PT ;  /* 0x0000000006ac7209 */ /* 0x000fe40007810000 */
[----:B------:R-:W-:Y:S01]  /*7140*/  FMNMX.FTZ R173, R5, R3, !PT ;  /* 0x0000000305ad7209 */ /* 0x000fe20007810000 */
[----:B------:R-:W-:Y:S01]  /*7150*/  IMAD.U32 R3, RZ, RZ, UR9 ;  /* 0x00000009ff037e24 */ /* 0x000fe2000f8e00ff */
[----:B------:R-:W-:Y:S01]  /*7160*/  FMNMX.FTZ R172, R7, R172, !PT ;  /* 0x000000ac07ac7209 */ /* 0x000fe20007810000 */
[C---:B------:R-:W-:Y:S03]  /*7170*/  HMMA.16816.F32 R24, R164.reuse, R190, R24 ;  /* 0x000000bea418723c */ /* 0x040fe60000001818 */
[----:B------:R-:W-:Y:S02]  /*7180*/  FMNMX.FTZ R173, R8, R173, !PT ;  /* 0x000000ad08ad7209 */ /* 0x000fe40007810000 */
[C---:B------:R-:W-:Y:S01]  /*7190*/  LEA R174, P5, R3.reuse, R248, 0x6 ;  /* 0x000000f803ae7211 */ /* 0x040fe200078a30ff */
[C---:B--2---:R-:W-:Y:S05]  /*71a0*/  HMMA.16816.F32 R28, R164.reuse, R168, R28 ;  /* 0x000000a8a41c723c */ /* 0x044fea000000181c */
[----:B------:R-:W-:Y:S01]  /*71b0*/  LEA.HI.X.SX32 R175, R3, R249, 0x6, P5 ;  /* 0x000000f903af7211 */ /* 0x000fe200028f36ff */
[----:B------:R-:W-:Y:S05]  /*71c0*/  HMMA.16816.F32 R32, R164, R170, R32 ;  /* 0x000000aaa420723c */ /* 0x000fea0000001820 */
[----:B------:R-:W-:Y:S02]  /*71d0*/  FMNMX.FTZ R168, R10, R172, !PT ;  /* 0x000000ac0aa87209 */ /* 0x000fe40007810000 */
[----:B------:R-:W-:Y:S04]  /*71e0*/  FMNMX.FTZ R169, R9, R173, !PT ;  /* 0x000000ad09a97209 */ /* 0x000fe80007810000 */
[----:B------:R-:W-:Y:S01]  /*71f0*/  FMNMX.FTZ R168, R11, R168, !PT ;  /* 0x000000a80ba87209 */ /* 0x000fe20007810000 */
[----:B------:R-:W-:Y:S01]  /*7200*/  IMAD.WIDE.U32 R170, R174, UR6, RZ ;  /* 0x00000006aeaa7c25 */ /* 0x000fe2000f8e00ff */
[----:B------:R-:W-:Y:S02]  /*7210*/  FMNMX.FTZ R169, R12, R169, !PT ;  /* 0x000000a90ca97209 */ /* 0x000fe40007810000 */
[----:B------:R-:W-:Y:S02]  /*7220*/  FMNMX.FTZ R164, R14, R168, !PT ;  /* 0x000000a80ea47209 */ /* 0x000fe40007810000 */
[----:B------:R-:W-:Y:S02]  /*7230*/  FMNMX.FTZ R165, R13, R169, !PT ;  /* 0x000000a90da57209 */ /* 0x000fe40007810000 */
[----:B------:R-:W-:Y:S02]  /*7240*/  FMNMX.FTZ R164, R15, R164, !PT ;  /* 0x000000a40fa47209 */ /* 0x000fe40007810000 */
[----:B------:R-:W-:Y:S02]  /*7250*/  FMNMX.FTZ R165, R16, R165, !PT ;  /* 0x000000a510a57209 */ /* 0x000fe40007810000 */
[----:B------:R-:W-:Y:S02]  /*7260*/  LEA R172, P0, R3, R250, 0x6 ;  /* 0x000000fa03ac7211 */ /* 0x000fe400078030ff */
[----:B------:R-:W-:Y:S02]  /*7270*/  FMNMX.FTZ R164, R18, R164, !PT ;  /* 0x000000a412a47209 */ /* 0x000fe40007810000 */
[----:B------:R-:W-:Y:S01]  /*7280*/  FMNMX.FTZ R165, R17, R165, !PT ;  /* 0x000000a511a57209 */ /* 0x000fe20007810000 */
[----:B------:R-:W-:Y:S01]  /*7290*/  IMAD.WIDE.U32 R166, R172, UR6, RZ ;  /* 0x00000006aca67c25 */ /* 0x000fe2000f8e00ff */
        /* <DEDUP_REMOVED lines=8> */
[----:B------:R-:W-:Y:S01]  /*7320*/  IMAD R172, R172, UR7, R168 ;  /* 0x00000007acac7c24 */ /* 0x000fe2000f8e02a8 */
[----:B------:R-:W-:Y:S01]  /*7330*/  LEA R176, P5, R170, R245, 0x1 ;  /* 0x000000f5aab07211 */ /* 0x000fe200078a08ff */
[----:B------:R-:W-:Y:S01]  /*7340*/  IMAD.IADD R3, R171, 0x1, R3 ;  /* 0x00000001ab037824 */ /* 0x000fe200078e0203 */
[----:B------:R-:W-:Y:S01]  /*7350*/  FMNMX.FTZ R164, R23, R164, !PT ;  /* 0x000000a417a47209 */ /* 0x000fe20007810000 */
[----:B------:R-:W-:Y:S01]  /*7360*/  IMAD.IADD R172, R167, 0x1, R172 ;  /* 0x00000001a7ac7824 */ /* 0x000fe200078e02ac */
[----:B------:R-:W-:Y:S02]  /*7370*/  FMNMX.FTZ R165, R24, R165, !PT ;  /* 0x000000a518a57209 */ /* 0x000fe40007810000 */
[----:B------:R-:W-:Y:S02]  /*7380*/  FMNMX.FTZ R164, R26, R164, !PT ;  /* 0x000000a41aa47209 */ /* 0x000fe40007810000 */
[----:B------:R-:W-:Y:S02]  /*7390*/  FMNMX.FTZ R165, R25, R165, !PT ;  /* 0x000000a519a57209 */ /* 0x000fe40007810000 */
[----:B------:R-:W-:Y:S02]  /*73a0*/  LEA.HI.X R177, R170, R244, R3, 0x1, P5 ;  /* 0x000000f4aab17211 */ /* 0x000fe400028f0c03 */
[----:B------:R-:W-:Y:S02]  /*73b0*/  ISETP.LT.AND P5, PT, RZ, UR11, PT ;  /* 0x0000000bff007c0c */ /* 0x000fe4000bfa1270 */
[----:B------:R-:W-:Y:S02]  /*73c0*/  FMNMX.FTZ R164, R27, R164, !PT ;  /* 0x000000a41ba47209 */ /* 0x000fe40007810000 */
[----:B------:R-:W-:Y:S02]  /*73d0*/  FMNMX.FTZ R165, R28, R165, !PT ;  /* 0x000000a51ca57209 */ /* 0x000fe40007810000 */
[----:B------:R-:W-:Y:S02]  /*73e0*/  FMNMX.FTZ R3, R30, R164, !PT ;  /* 0x000000a41e037209 */ /* 0x000fe40007810000 */
[----:B------:R-:W-:Y:S02]  /*73f0*/  FMNMX.FTZ R165, R29, R165, !PT ;  /* 0x000000a51da57209 */ /* 0x000fe40007810000 */
[----:B------:R-:W-:Y:S02]  /*7400*/  LEA R174, P0, R166, R245, 0x1 ;  /* 0x000000f5a6ae7211 */ /* 0x000fe400078008ff */
[----:B------:R-:W-:Y:S02]  /*7410*/  FMNMX.FTZ R3, R31, R3, !PT ;  /* 0x000000031f037209 */ /* 0x000fe40007810000 */
[----:B------:R-:W-:Y:S02]  /*7420*/  FMNMX.FTZ R168, R32, R165, !PT ;  /* 0x000000a520a87209 */ /* 0x000fe40007810000 */
[----:B------:R-:W-:Y:S02]  /*7430*/  LEA.HI.X R175, R166, R244, R172, 0x1, P0 ;  /* 0x000000f4a6af7211 */ /* 0x000fe400000f0cac */
[----:B------:R-:W-:Y:S02]  /*7440*/  FMNMX.FTZ R3, R34, R3, !PT ;  /* 0x0000000322037209 */ /* 0x000fe40007810000 */
[----:B------:R-:W-:Y:S01]  /*7450*/  FMNMX.FTZ R168, R33, R168, !PT ;  /* 0x000000a821a87209 */ /* 0x000fe20007810000 */
[----:B------:R-:W-:Y:S06]  /*7460*/  @P5 BRA `(.L_x_386) ;  /* 0xffffffe400845947 */ /* 0x000fec000383ffff */
.L_x_385:
[----:B------:R-:W-:Y:S01]  /*7470*/  FMNMX.FTZ R3, R35, R3, !PT ;  /* 0x0000000323037209 */ /* 0x000fe20007810000 */
[----:B-1----:R-:W1:Y:S01]  /*7480*/  SHFL.BFLY PT, R164, R168, 0x2, 0x1f ;  /* 0x0c401f00a8a47f89 */ /* 0x002e6200000e0000 */
[----:B------:R-:W-:Y:S07]  /*7490*/  UIADD3 UR14, UR14, 0x1, URZ ;  /* 0x000000010e0e7890 */ /* 0x000fee000fffe03f */
[----:B------:R-:W2:Y:S08]  /*74a0*/  SHFL.BFLY PT, R165, R3, 0x2, 0x1f ;  /* 0x0c401f0003a57f89 */ /* 0x000eb000000e0000 */
[----:B------:R-:W-:Y:S08]  /*74b0*/  LDSM.16.MT88.4 R172, [R214+0x18000] ;  /* 0x01800000d6ac783b */ /* 0x000ff00000004200 */
[----:B------:R-:W-:Y:S08]  /*74c0*/  LDSM.16.MT88.4 R176, [R213+0x18000] ;  /* 0x01800000d5b0783b */ /* 0x000ff00000004200 */
[----:B------:R-:W-:Y:S01]  /*74d0*/  LDSM.16.MT88.4 R180, [R212+0x18000] ;  /* 0x01800000d4b4783b */ /* 0x000fe20000004200 */
[----:B-1----:R-:W-:Y:S02]  /*74e0*/  FMNMX.FTZ R168, R168, R164, !PT ;  /* 0x000000a4a8a87209 */ /* 0x002fe40007810000 */
[----:B--2---:R-:W-:Y:S05]  /*74f0*/  FMNMX.FTZ R165, R3, R165, !PT ;  /* 0x000000a503a57209 */ /* 0x004fea0007810000 */
        /* <DEDUP_REMOVED lines=36> */
[--C-:B------:R-:W-:Y:S01]  /*7740*/  FFMA.FTZ R252, R17, UR4, -R190.reuse ;  /* 0x0000000411fc7c23 */ /* 0x100fe200080108be */
[----:B------:R-:W-:Y:S04]  /*7750*/  FFMA.FTZ R24, R24, UR4, -R190 ;  /* 0x0000000418187c23 */ /* 0x000fe800080108be */
        /* <DEDUP_REMOVED lines=14> */
[----:B------:R-:W-:Y:S01]  /*7840*/  FMUL.FTZ R39, R0, R39 ;  /* 0x0000002700277220 */ /* 0x000fe20000410000 */
[----:B------:R-:W3:Y:S03]  /*7850*/  LDSM.16.MT88.4 R156, [R216+0x1a000] ;  /* 0x01a00000d89c783b */ /* 0x000ee60000004200 */
        /* <DEDUP_REMOVED lines=39> */
[----:B------:R-:W-:Y:S03]  /*7ad0*/  LDSM.16.MT88.4 R152, [R212+0x1e000] ;  /* 0x01e00000d498783b */ /* 0x000fe60000004200 */
[----:B------:R-:W4:Y:S01]  /*7ae0*/  MUFU.EX2 R188, R188 ;  /* 0x000000bc00bc7308 */ /* 0x000f220000000800 */
[----:B--2---:R-:W-:Y:S01]  /*7af0*/  F2FP.F16.F32.PACK_AB R162, R185, R167 ;  /* 0x000000a7b9a2723e */ /* 0x004fe200000000ff */
        /* <DEDUP_REMOVED lines=15> */
[----:B----4-:R-:W-:Y:S01]  /*7bf0*/  F2FP.F16.F32.PACK_AB R163, R188, R186 ;  /* 0x000000babca3723e */ /* 0x010fe200000000ff */
[C---:B------:R-:W-:Y:S01]  /*7c00*/  FMUL.FTZ R84, R2.reuse, R84 ;  /* 0x0000005402547220 */ /* 0x040fe20000410000 */
[----:B------:R-:W-:Y:S01]  /*7c10*/  FMUL.FTZ R85, R2, R85 ;  /* 0x0000005502557220 */ /* 0x000fe20000410000 */
[C---:B------:R-:W-:Y:S01]  /*7c20*/  FMUL.FTZ R86, R0.reuse, R86 ;  /* 0x0000005600567220 */ /* 0x040fe20000410000 */
[----:B------:R-:W-:Y:S01]  /*7c30*/  FMUL.FTZ R87, R0, R87 ;  /* 0x0000005700577220 */ /* 0x000fe20000410000 */
[C---:B------:R-:W-:Y:S01]  /*7c40*/  FMUL.FTZ R88, R2.reuse, R88 ;  /* 0x0000005802587220 */ /* 0x040fe20000410000 */
[----:B------:R-:W-:Y:S01]  /*7c50*/  FMUL.FTZ R89, R2, R89 ;  /* 0x0000005902597220 */ /* 0x000fe20000410000 */
[C---:B-1----:R-:W-:Y:S01]  /*7c60*/  HMMA.16816.F32 R4, R160.reuse, R168, R4 ;  /* 0x000000a8a004723c */ /* 0x042fe20000001804 */
[----:B------:R-:W-:Y:S04]  /*7c70*/  MUFU.EX2 R191, R191 ;  /* 0x000000bf00bf7308 */ /* 0x000fe80000000800 */
[C---:B------:R-:W-:Y:S01]  /*7c80*/  FMUL.FTZ R90, R0.reuse, R90 ;  /* 0x0000005a005a7220 */ /* 0x040fe20000410000 */
[C---:B------:R-:W-:Y:S01]  /*7c90*/  HMMA.16816.F32 R8, R160.reuse, R170, R8 ;  /* 0x000000aaa008723c */ /* 0x040fe20000001808 */
[----:B------:R-:W1:Y:S04]  /*7ca0*/  LDSM.16.MT88.4 R168, [R214+0x1a000] ;  /* 0x01a00000d6a8783b */ /* 0x000e680000004200 */
[----:B------:R-:W-:Y:S01]  /*7cb0*/  MUFU.EX2 R192, R192 ;  /* 0x000000c000c07308 */ /* 0x000fe20000000800 */
[----:B------:R-:W-:Y:S01]  /*7cc0*/  FMUL.FTZ R91, R0, R91 ;  /* 0x0000005b005b7220 */ /* 0x000fe20000410000 */
[C---:B------:R-:W-:Y:S04]  /*7cd0*/  HMMA.16816.F32 R36, R160.reuse, R172, R36 ;  /* 0x000000aca024723c */ /* 0x040fe80000001824 */
[C---:B------:R-:W-:Y:S02]  /*7ce0*/  FMUL.FTZ R92, R2.reuse, R92 ;  /* 0x0000005c025c7220 */ /* 0x040fe40000410000 */
[C---:B------:R-:W-:Y:S01]  /*7cf0*/  HMMA.16816.F32 R40, R160.reuse, R174, R40 ;  /* 0x000000aea028723c */ /* 0x040fe20000001828 */
[----:B------:R-:W2:Y:S01]  /*7d00*/  LDSM.16.MT88.4 R172, [R213+0x1a000] ;  /* 0x01a00000d5ac783b */ /* 0x000ea20000004200 */
[----:B------:R-:W-:Y:S03]  /*7d10*/  MUFU.EX2 R193, R193 ;  /* 0x000000c100c17308 */ /* 0x000fe60000000800 */
[----:B------:R-:W-:Y:S01]  /*7d20*/  FMUL.FTZ R93, R2, R93 ;  /* 0x0000005d025d7220 */ /* 0x000fe20000410000 */
[C---:B------:R-:W-:Y:S06]  /*7d30*/  HMMA.16816.F32 R44, R160.reuse, R176, R44 ;  /* 0x000000b0a02c723c */ /* 0x040fec000000182c */
[----:B------:R-:W-:Y:S01]  /*7d40*/  MUFU.EX2 R194, R194 ;  /* 0x000000c200c27308 */ /* 0x000fe20000000800 */
[C---:B------:R-:W-:Y:S01]  /*7d50*/  FMUL.FTZ R94, R0.reuse, R94 ;  /* 0x0000005e005e7220 */ /* 0x040fe20000410000 */
[C---:B------:R-:W-:Y:S01]  /*7d60*/  HMMA.16816.F32 R48, R160.reuse, R178, R48 ;  /* 0x000000b2a030723c */ /* 0x040fe20000001830 */
[----:B------:R-:W4:Y:S02]  /*7d70*/  LDSM.16.MT88.4 R176, [R212+0x1a000] ;  /* 0x01a00000d4b0783b */ /* 0x000f240000004200 */
[----:B------:R-:W-:Y:S03]  /*7d80*/  FMUL.FTZ R95, R0, R95 ;  /* 0x0000005f005f7220 */ /* 0x000fe60000410000 */
[C---:B------:R-:W-:Y:S02]  /*7d90*/  HMMA.16816.F32 R52, R160.reuse, R180, R52 ;  /* 0x000000b4a034723c */ /* 0x040fe40000001834 */
[----:B------:R-:W-:Y:S03]  /*7da0*/  MUFU.EX2 R195, R195 ;  /* 0x000000c300c37308 */ /* 0x000fe60000000800 */
[C---:B------:R-:W-:Y:S01]  /*7db0*/  FMUL.FTZ R96, R2.reuse, R96 ;  /* 0x0000006002607220 */ /* 0x040fe20000410000 */
[C---:B------:R-:W-:Y:S01]  /*7dc0*/  HMMA.16816.F32 R56, R160.reuse, R182, R56 ;  /* 0x000000b6a038723c */ /* 0x040fe20000001838 */
[----:B------:R-:W-:Y:S05]  /*7dd0*/  LDSM.16.MT88.4 R180, [R216+0x1a800] ;  /* 0x01a80000d8b4783b */ /* 0x000fea0000004200 */
[----:B------:R-:W-:Y:S01]  /*7de0*/  MUFU.EX2 R252, R252 ;  /* 0x000000fc00fc7308 */ /* 0x000fe20000000800 */
[----:B------:R-:W-:Y:S01]  /*7df0*/  FMUL.FTZ R97, R2, R97 ;  /* 0x0000006102617220 */ /* 0x000fe20000410000 */
[C---:B---3--:R-:W-:Y:S03]  /*7e00*/  HMMA.16816.F32 R60, R160.reuse, R156, R60 ;  /* 0x0000009ca03c723c */ /* 0x048fe6000000183c */
[C---:B------:R-:W-:Y:S03]  /*7e10*/  FMUL.FTZ R98, R0.reuse, R98 ;  /* 0x0000006200627220 */ /* 0x040fe60000410000 */
[C---:B------:R-:W-:Y:S01]  /*7e20*/  HMMA.16816.F32 R64, R160.reuse, R158, R64 ;  /* 0x0000009ea040723c */ /* 0x040fe20000001840 */
[----:B------:R-:W3:Y:S01]  /*7e30*/  LDSM.16.MT88.4 R156, [R216+0x1c000] ;  /* 0x01c00000d89c783b */ /* 0x000ee20000004200 */
[----:B------:R-:W5:Y:S03]  /*7e40*/  MUFU.EX2 R18, R18 ;  /* 0x0000001200127308 */ /* 0x000f660000000800 */
[----:B------:R-:W-:Y:S01]  /*7e50*/  FMUL.FTZ R99, R0, R99 ;  /* 0x0000006300637220 */ /* 0x000fe20000410000 */
[C---:B-1----:R-:W-:Y:S05]  /*7e60*/  HMMA.16816.F32 R68, R160.reuse, R168, R68 ;  /* 0x000000a8a044723c */ /* 0x042fea0000001844 */
[C---:B------:R-:W-:Y:S01]  /*7e70*/  FMUL.FTZ R100, R2.reuse, R100 ;  /* 0x0000006402647220 */ /* 0x040fe20000410000 */
[C---:B------:R-:W-:Y:S01]  /*7e80*/  HMMA.16816.F32 R72, R160.reuse, R170, R72 ;  /* 0x000000aaa048723c */ /* 0x040fe20000001848 */
[----:B------:R-:W1:Y:S04]  /*7e90*/  LDSM.16.MT88.4 R168, [R214+0x1c000] ;  /* 0x01c00000d6a8783b */ /* 0x000e680000004200 */
[----:B------:R-:W-:Y:S01]  /*7ea0*/  FMUL.FTZ R101, R2, R101 ;  /* 0x0000006502657220 */ /* 0x000fe20000410000 */
[C---:B--2---:R-:W-:Y:S05]  /*7eb0*/  HMMA.16816.F32 R76, R160.reuse, R172, R76 ;  /* 0x000000aca04c723c */ /* 0x044fea000000184c */
[C---:B------:R-:W-:Y:S01]  /*7ec0*/  FMUL.FTZ R102, R0.reuse, R102 ;  /* 0x0000006600667220 */ /* 0x040fe20000410000 */
[C---:B------:R-:W-:Y:S01]  /*7ed0*/  HMMA.16816.F32 R80, R160.reuse, R174, R80 ;  /* 0x000000aea050723c */ /* 0x040fe20000001850 */
[----:B------:R-:W2:Y:S04]  /*7ee0*/  LDSM.16.MT88.4 R172, [R213+0x1c000] ;  /* 0x01c00000d5ac783b */ /* 0x000ea80000004200 */
[----:B------:R-:W-:Y:S01]  /*7ef0*/  FMUL.FTZ R103, R0, R103 ;  /* 0x0000006700677220 */ /* 0x000fe20000410000 */
[C---:B----4-:R-:W-:Y:S05]  /*7f00*/  HMMA.16816.F32 R84, R160.reuse, R176, R84 ;  /* 0x000000b0a054723c */ /* 0x050fea0000001854 */
[C---:B------:R-:W-:Y:S01]  /*7f10*/  FMUL.FTZ R104, R2.reuse, R104 ;  /* 0x0000006802687220 */ /* 0x040fe20000410000 */
[C---:B------:R-:W-:Y:S01]  /*7f20*/  HMMA.16816.F32 R88, R160.reuse, R178, R88 ;  /* 0x000000b2a058723c */ /* 0x040fe20000001858 */
[----:B------:R-:W4:Y:S04]  /*7f30*/  LDSM.16.MT88.4 R176, [R212+0x1c000] ;  /* 0x01c00000d4b0783b */ /* 0x000f280000004200 */
[----:B------:R-:W-:Y:S01]  /*7f40*/  FMUL.FTZ R105, R2, R105 ;  /* 0x0000006902697220 */ /* 0x000fe20000410000 */
[C---:B---3--:R-:W-:Y:S05]  /*7f50*/  HMMA.16816.F32 R92, R160.reuse, R156, R92 ;  /* 0x0000009ca05c723c */ /* 0x048fea000000185c */
[C---:B------:R-:W-:Y:S01]  /*7f60*/  FMUL.FTZ R106, R0.reuse, R106 ;  /* 0x0000006a006a7220 */ /* 0x040fe20000410000 */
[C---:B------:R-:W-:Y:S01]  /*7f70*/  HMMA.16816.F32 R96, R160.reuse, R158, R96 ;  /* 0x0000009ea060723c */ /* 0x040fe20000001860 */
[----:B------:R-:W3:Y:S04]  /*7f80*/  LDSM.16.MT88.4 R156, [R216+0x1e000] ;  /* 0x01e00000d89c783b */ /* 0x000ee80000004200 */
        /* <DEDUP_REMOVED lines=42> */
[C---:B------:R-:W-:Y:S01]  /*8230*/  FMUL.FTZ R136, R2.reuse, R136 ;  /* 0x0000008802887220 */ /* 0x040fe20000410000 */
[----:B------:R4:W3:Y:S03]  /*8240*/  MUFU.EX2 R148, R19 ;  /* 0x0000001300947308 */ /* 0x0008e60000000800 */
        /* <DEDUP_REMOVED lines=8> */
[C---:B--2---:R-:W-:Y:S05]  /*82d0*/  HMMA.16816.F32 R136, R160.reuse, R172, R136 ;  /* 0x000000aca088723c */ /* 0x044fea0000001888 */
[C---:B------:R-:W-:Y:S01]  /*82e0*/  FMUL.FTZ R142, R0.reuse, R142 ;  /* 0x0000008e008e7220 */ /* 0x040fe20000410000 */
[----:B------:R-:W-:Y:S01]  /*82f0*/  FMUL.FTZ R143, R0, R143 ;  /* 0x0000008f008f7220 */ /* 0x000fe20000410000 */
[----:B------:R-:W-:Y:S01]  /*8300*/  FMUL.FTZ R17, R2, R149 ;  /* 0x0000009502117220 */ /* 0x000fe20000410000 */
[----:B-----5:R-:W-:Y:S03]  /*8310*/  MOV R149, R18 ;  /* 0x0000001200957202 */ /* 0x020fe60000000f00 */
[C---:B------:R-:W-:Y:S01]  /*8320*/  FMUL.FTZ R18, R0.reuse, R150 ;  /* 0x0000009600127220 */ /* 0x040fe20000410000 */
[----:B----4-:R-:W-:Y:S01]  /*8330*/  FMUL.FTZ R19, R0, R151 ;  /* 0x0000009700137220 */ /* 0x010fe20000410000 */
[C---:B------:R-:W-:Y:S01]  /*8340*/  HMMA.16816.F32 R140, R160.reuse, R174, R140 ;  /* 0x000000aea08c723c */ /* 0x040fe2000000188c */
[----:B------:R-:W2:Y:S02]  /*8350*/  LDSM.16.MT88.4 R172, [R212+0x18800] ;  /* 0x01880000d4ac783b */ /* 0x000ea40000004200 */
[C---:B------:R-:W-:Y:S01]  /*8360*/  FMUL.FTZ R144, R2.reuse, R144 ;  /* 0x0000009002907220 */ /* 0x040fe20000410000 */
[----:B------:R-:W-:Y:S01]  /*8370*/  FMUL.FTZ R145, R2, R145 ;  /* 0x0000009102917220 */ /* 0x000fe20000410000 */
[C---:B------:R-:W-:Y:S01]  /*8380*/  FMUL.FTZ R146, R0.reuse, R146 ;  /* 0x0000009200927220 */ /* 0x040fe20000410000 */
[C---:B------:R-:W-:Y:S05]  /*8390*/  HMMA.16816.F32 R16, R160.reuse, R152, R16 ;  /* 0x00000098a010723c */ /* 0x040fea0000001810 */
[----:B------:R-:W-:Y:S01]  /*83a0*/  FMUL.FTZ R147, R0, R147 ;  /* 0x0000009300937220 */ /* 0x000fe20000410000 */
[----:B------:R-:W-:Y:S01]  /*83b0*/  F2FP.F16.F32.PACK_AB R150, R252, R195 ;  /* 0x000000c3fc96723e */ /* 0x000fe200000000ff */
[----:B------:R-:W-:Y:S01]  /*83c0*/  FFMA.FTZ R184, R2, R247, R184 ;  /* 0x000000f702b87223 */ /* 0x000fe200000100b8 */
[----:B------:R-:W-:Y:S03]  /*83d0*/  MOV R2, R164 ;  /* 0x000000a400027202 */ /* 0x000fe60000000f00 */
[----:B------:R-:W-:Y:S01]  /*83e0*/  FFMA.FTZ R187, R0, R246, R187 ;  /* 0x000000f600bb7223 */ /* 0x000fe200000100bb */
[----:B------:R-:W-:Y:S01]  /*83f0*/  HMMA.16816.F32 R144, R160, R154, R144 ;  /* 0x0000009aa090723c */ /* 0x000fe20000001890 */
[----:B------:R-:W4:Y:S02]  /*8400*/  LDSM.16.MT88.4 R152, [R214+0x1a800] ;  /* 0x01a80000d698783b */ /* 0x000f240000004200 */
[----:B------:R-:W-:Y:S01]  /*8410*/  FADD.FTZ R184, R165, R184 ;  /* 0x000000b8a5b87221 */ /* 0x000fe20000010000 */
[----:B------:R-:W-:Y:S01]  /*8420*/  FADD.FTZ R187, R166, R187 ;  /* 0x000000bba6bb7221 */ /* 0x000fe20000010000 */
[----:B------:R-:W-:Y:S02]  /*8430*/  MOV R0, R3 ;  /* 0x0000000300007202 */ /* 0x000fe40000000f00 */
[----:B------:R-:W-:Y:S01]  /*8440*/  MOV R162, R149 ;  /* 0x0000009500a27202 */ /* 0x000fe20000000f00 */
[----:B------:R-:W-:Y:S03]  /*8450*/  FADD.FTZ R184, R167, R184 ;  /* 0x000000b8a7b87221 */ /* 0x000fe60000010000 */
[----:B---3--:R-:W-:Y:S01]  /*8460*/  MOV R163, R148 ;  /* 0x0000009400a37202 */ /* 0x008fe20000000f00 */
[----:B------:R-:W-:Y:S01]  /*8470*/  FADD.FTZ R187, R186, R187 ;  /* 0x000000bbbabb7221 */ /* 0x000fe20000010000 */
[----:B------:R-:W-:Y:S01]  /*8480*/  F2FP.F16.F32.PACK_AB R148, R192, R191 ;  /* 0x000000bfc094723e */ /* 0x000fe200000000ff */
[----:B------:R-:W-:Y:S01]  /*8490*/  FADD.FTZ R184, R185, R184 ;  /* 0x000000b8b9b87221 */ /* 0x000fe20000010000 */
[----:B------:R-:W-:Y:S01]  /*84a0*/  F2FP.F16.F32.PACK_AB R149, R194, R193 ;  /* 0x000000c1c295723e */ /* 0x000fe200000000ff */
[----:B------:R-:W-:Y:S01]  /*84b0*/  FADD.FTZ R187, R188, R187 ;  /* 0x000000bbbcbb7221 */ /* 0x000fe20000010000 */
[-C--:B------:R-:W-:Y:S01]  /*84c0*/  F2FP.F16.F32.PACK_AB R151, R163, R162.reuse ;  /* 0x000000a2a397723e */ /* 0x080fe200000000ff */
[----:B------:R-:W-:Y:S02]  /*84d0*/  FADD.FTZ R184, R191, R184 ;  /* 0x000000b8bfb87221 */ /* 0x000fe40000010000 */
[----:B------:R-:W-:Y:S02]  /*84e0*/  FADD.FTZ R187, R193, R187 ;  /* 0x000000bbc1bb7221 */ /* 0x000fe40000010000 */
[----:B------:R-:W-:Y:S02]  /*84f0*/  FADD.FTZ R184, R192, R184 ;  /* 0x000000b8c0b87221 */ /* 0x000fe40000010000 */
[C---:B------:R-:W-:Y:S05]  /*8500*/  HMMA.16816.F32 R4, R148.reuse, R156, R4 ;  /* 0x0000009c9404723c */ /* 0x040fea0000001804 */
[----:B------:R-:W-:Y:S01]  /*8510*/  FADD.FTZ R187, R194, R187 ;  /* 0x000000bbc2bb7221 */ /* 0x000fe20000010000 */
[C---:B------:R-:W-:Y:S01]  /*8520*/  HMMA.16816.F32 R8, R148.reuse, R158, R8 ;  /* 0x0000009e9408723c */ /* 0x040fe20000001808 */
[----:B------:R-:W3:Y:S04]  /*8530*/  LDSM.16.MT88.4 R156, [R213+0x1a800] ;  /* 0x01a80000d59c783b */ /* 0x000ee80000004200 */
[----:B------:R-:W-:Y:S01]  /*8540*/  FADD.FTZ R184, R195, R184 ;  /* 0x000000b8c3b87221 */ /* 0x000fe20000010000 */
[C---:B-1----:R-:W-:Y:S05]  /*8550*/  HMMA.16816.F32 R36, R148.reuse, R168, R36 ;  /* 0x000000a89424723c */ /* 0x042fea0000001824 */
[----:B------:R-:W-:Y:S01]  /*8560*/  FADD.FTZ R184, R252, R184 ;  /* 0x000000b8fcb87221 */ /* 0x000fe20000010000 */
[C---:B------:R-:W-:Y:S05]  /*8570*/  HMMA.16816.F32 R40, R148.reuse, R170, R40 ;  /* 0x000000aa9428723c */ /* 0x040fea0000001828 */
[----:B------:R-:W-:Y:S01]  /*8580*/  MOV R169, R162 ;  /* 0x000000a200a97202 */ /* 0x000fe20000000f00 */
[C---:B------:R-:W-:Y:S06]  /*8590*/  HMMA.16816.F32 R44, R148.reuse, R176, R44 ;  /* 0x000000b0942c723c */ /* 0x040fec000000182c */
[C---:B------:R-:W-:Y:S05]  /*85a0*/  HMMA.16816.F32 R48, R148.reuse, R178, R48 ;  /* 0x000000b29430723c */ /* 0x040fea0000001830 */
[----:B------:R-:W-:Y:S01]  /*85b0*/  MOV R177, R163 ;  /* 0x000000a300b17202 */ /* 0x000fe20000000f00 */
[C---:B--2---:R-:W-:Y:S01]  /*85c0*/  HMMA.16816.F32 R52, R148.reuse, R172, R52 ;  /* 0x000000ac9434723c */ /* 0x044fe20000001834 */
[----:B------:R-:W1:Y:S05]  /*85d0*/  LDSM.16.MT88.4 R160, [R212+0x1a800] ;  /* 0x01a80000d4a0783b */ /* 0x000e6a0000004200 */
[C---:B------:R-:W-:Y:S03]  /*85e0*/  HMMA.16816.F32 R56, R148.reuse, R174, R56 ;  /* 0x000000ae9438723c */ /* 0x040fe60000001838 */
[----:B------:R-:W-:Y:S03]  /*85f0*/  LDSM.16.MT88.4 R172, [R214+0x1c800] ;  /* 0x01c80000d6ac783b */ /* 0x000fe60000004200 */
[C---:B------:R-:W-:Y:S06]  /*8600*/  HMMA.16816.F32 R60, R148.reuse, R180, R60 ;  /* 0x000000b4943c723c */ /* 0x040fec000000183c */
[C---:B------:R-:W-:Y:S05]  /*8610*/  HMMA.16816.F32 R64, R148.reuse, R182, R64 ;  /* 0x000000b69440723c */ /* 0x040fea0000001840 */
[----:B------:R-:W-:Y:S01]  /*8620*/  MOV R181, R169 ;  /* 0x000000a900b57202 */ /* 0x000fe20000000f00 */
[C---:B----4-:R-:W-:Y:S01]  /*8630*/  HMMA.16816.F32 R68, R148.reuse, R152, R68 ;  /* 0x000000989444723c */ /* 0x050fe20000001844 */
[----:B------:R-:W2:Y:S04]  /*8640*/  LDSM.16.MT88.4 R168, [R216+0x1c800] ;  /* 0x01c80000d8a8783b */ /* 0x000ea80000004200 */
[----:B------:R-:W-:Y:S01]  /*8650*/  MOV R183, R177 ;  /* 0x000000b100b77202 */ /* 0x000fe20000000f00 */
[C---:B------:R-:W-:Y:S03]  /*8660*/  HMMA.16816.F32 R72, R148.reuse, R154, R72 ;  /* 0x0000009a9448723c */ /* 0x040fe60000001848 */
[----:B------:R-:W4:Y:S02]  /*8670*/  LDSM.16.MT88.4 R176, [R213+0x1c800] ;  /* 0x01c80000d5b0783b */ /* 0x000f240000004200 */
[--C-:B------:R-:W-:Y:S01]  /*8680*/  FFMA.FTZ R182, R22, UR4, -R189.reuse ;  /* 0x0000000416b67c23 */ /* 0x100fe200080108bd */
[C---:B---3--:R-:W-:Y:S01]  /*8690*/  HMMA.16816.F32 R76, R148.reuse, R156, R76 ;  /* 0x0000009c944c723c */ /* 0x048fe2000000184c */
[----:B------:R-:W-:Y:S04]  /*86a0*/  MUFU.EX2 R22, R24 ;  /* 0x0000001800167308 */ /* 0x000fe80000000800 */
[----:B------:R-:W3:Y:S01]  /*86b0*/  LDSM.16.MT88.4 R152, [R212+0x1c800] ;  /* 0x01c80000d498783b */ /* 0x000ee20000004200 */
[C---:B------:R-:W-:Y:S05]  /*86c0*/  HMMA.16816.F32 R80, R148.reuse, R158, R80 ;  /* 0x0000009e9450723c */ /* 0x040fea0000001850 */
[----:B------:R-:W-:Y:S01]  /*86d0*/  MUFU.EX2 R24, R25 ;  /* 0x0000001900187308 */ /* 0x000fe20000000800 */
[----:B------:R-:W-:Y:S01]  /*86e0*/  FFMA.FTZ R180, R20, UR4, -R190 ;  /* 0x0000000414b47c23 */ /* 0x000fe200080108be */
[C---:B-1----:R-:W-:Y:S01]  /*86f0*/  HMMA.16816.F32 R84, R148.reuse, R160, R84 ;  /* 0x000000a09454723c */ /* 0x042fe20000001854 */
[----:B------:R-:W1:Y:S03]  /*8700*/  LDSM.16.MT88.4 R156, [R216+0x1e800] ;  /* 0x01e80000d89c783b */ /* 0x000e660000004200 */
[--C-:B------:R-:W-:Y:S02]  /*8710*/  FFMA.FTZ R20, R27, UR4, -R189.reuse ;  /* 0x000000041b147c23 */ /* 0x100fe400080108bd */
[C---:B------:R-:W-:Y:S02]  /*8720*/  HMMA.16816.F32 R88, R148.reuse, R162, R88 ;  /* 0x000000a29458723c */ /* 0x040fe40000001858 */
[----:B------:R-:W5:Y:S01]  /*8730*/  MUFU.EX2 R180, R180 ;  /* 0x000000b400b47308 */ /* 0x000f620000000800 */
[----:B------:R-:W1:Y:S09]  /*8740*/  LDSM.16.MT88.4 R160, [R214+0x1e800] ;  /* 0x01e80000d6a0783b */ /* 0x000e720000004200 */
[----:B------:R-:W-:Y:S01]  /*8750*/  MUFU.EX2 R182, R182 ;  /* 0x000000b600b67308 */ /* 0x000fe20000000800 */
[C---:B--2---:R-:W-:Y:S06]  /*8760*/  HMMA.16816.F32 R92, R148.reuse, R168, R92 ;  /* 0x000000a8945c723c */ /* 0x044fec000000185c */
[C---:B------:R-:W-:Y:S01]  /*8770*/  HMMA.16816.F32 R96, R148.reuse, R170, R96 ;  /* 0x000000aa9460723c */ /* 0x040fe20000001860 */
[----:B------:R-:W2:Y:S04]  /*8780*/  LDSM.16.MT88.4 R168, [R213+0x1e800] ;  /* 0x01e80000d5a8783b */ /* 0x000ea80000004200 */
[----:B-----5:R-:W-:Y:S01]  /*8790*/  FADD.FTZ R184, R180, R184 ;  /* 0x000000b8b4b87221 */ /* 0x020fe20000010000 */
[C---:B------:R-:W-:Y:S06]  /*87a0*/  HMMA.16816.F32 R100, R148.reuse, R172, R100 ;  /* 0x000000ac9464723c */ /* 0x040fec0000001864 */
[C---:B------:R-:W-:Y:S01]  /*87b0*/  HMMA.16816.F32 R104, R148.reuse, R174, R104 ;  /* 0x000000ae9468723c */ /* 0x040fe20000001868 */
[----:B------:R-:W5:Y:S05]  /*87c0*/  LDSM.16.MT88.4 R172, [R212+0x1e800] ;  /* 0x01e80000d4ac783b */ /* 0x000f6a0000004200 */
[C---:B----4-:R-:W-:Y:S06]  /*87d0*/  HMMA.16816.F32 R108, R148.reuse, R176, R108 ;  /* 0x000000b0946c723c */ /* 0x050fec000000186c */
[C---:B------:R-:W-:Y:S05]  /*87e0*/  HMMA.16816.F32 R112, R148.reuse, R178, R112 ;  /* 0x000000b29470723c */ /* 0x040fea0000001870 */
[----:B------:R-:W-:Y:S01]  /*87f0*/  MOV R177, R181 ;  /* 0x000000b500b17202 */ /* 0x000fe20000000f00 */
[C---:B---3--:R-:W-:Y:S05]  /*8800*/  HMMA.16816.F32 R116, R148.reuse, R152, R116 ;  /* 0x000000989474723c */ /* 0x048fea0000001874 */
[----:B------:R-:W-:Y:S01]  /*8810*/  FFMA.FTZ R181, R21, UR4, -R190 ;  /* 0x0000000415b57c23 */ /* 0x000fe200080108be */
[C---:B------:R-:W-:Y:S01]  /*8820*/  HMMA.16816.F32 R120, R148.reuse, R154, R120 ;  /* 0x0000009a9478723c */ /* 0x040fe20000001878 */
[----:B------:R-:W3:Y:S04]  /*8830*/  LDSM.16.MT88.4 R152, [R216+0x19000] ;  /* 0x01900000d898783b */ /* 0x000ee80000004200 */
[----:B------:R-:W-:Y:S01]  /*8840*/  MOV R21, R183 ;  /* 0x000000b700157202 */ /* 0x000fe20000000f00 */
[C---:B-1----:R-:W-:Y:S01]  /*8850*/  HMMA.16816.F32 R124, R148.reuse, R156, R124 ;  /* 0x0000009c947c723c */ /* 0x042fe2000000187c */
[----:B------:R-:W1:Y:S04]  /*8860*/  MUFU.EX2 R181, R181 ;  /* 0x000000b500b57308 */ /* 0x000e680000000800 */
[--C-:B------:R-:W-:Y:S01]  /*8870*/  FFMA.FTZ R183, R23, UR4, -R189.reuse ;  /* 0x0000000417b77c23 */ /* 0x100fe200080108bd */
[C---:B------:R-:W-:Y:S01]  /*8880*/  HMMA.16816.F32 R128, R148.reuse, R158, R128 ;  /* 0x0000009e9480723c */ /* 0x040fe20000001880 */
[----:B------:R-:W4:Y:S04]  /*8890*/  LDSM.16.MT88.4 R156, [R214+0x19000] ;  /* 0x01900000d69c783b */ /* 0x000f280000004200 */
[----:B------:R-:W-:Y:S01]  /*88a0*/  MOV R23, R177 ;  /* 0x000000b100177202 */ /* 0x000fe20000000f00 */
[C---:B------:R-:W-:Y:S01]  /*88b0*/  HMMA.16816.F32 R132, R148.reuse, R160, R132 ;  /* 0x000000a09484723c */ /* 0x040fe20000001884 */
[----:B------:R5:W-:Y:S02]  /*88c0*/  MUFU.EX2 R161, R26 ;  /* 0x0000001a00a17308 */ /* 0x000be40000000800 */
[----:B------:R-:W4:Y:S03]  /*88d0*/  LDSM.16.MT88.4 R176, [R213+0x19000] ;  /* 0x01900000d5b0783b */ /* 0x000f260000004200 */
[C---:B------:R-:W-:Y:S05]  /*88e0*/  HMMA.16816.F32 R12, R148.reuse, R162, R12 ;  /* 0x000000a2940c723c */ /* 0x040fea000000180c */
[----:B------:R-:W3:Y:S01]  /*88f0*/  MUFU.EX2 R160, R20 ;  /* 0x0000001400a07308 */ /* 0x000ee20000000800 */
[C---:B-1----:R-:W-:Y:S01]  /*8900*/  FADD.FTZ R184, R181.reuse, R184 ;  /* 0x000000b8b5b87221 */ /* 0x042fe20000010000 */
[C---:B--2---:R-:W-:Y:S04]  /*8910*/  HMMA.16816.F32 R136, R148.reuse, R168, R136 ;  /* 0x000000a89488723c */ /* 0x044fe80000001888 */
[----:B------:R-:W-:Y:S02]  /*8920*/  MOV R163, R24 ;  /* 0x0000001800a37202 */ /* 0x000fe40000000f00 */
[C---:B------:R-:W-:Y:S01]  /*8930*/  HMMA.16816.F32 R140, R148.reuse, R170, R140 ;  /* 0x000000aa948c723c */ /* 0x040fe2000000188c */
[----:B-----5:R-:W1:Y:S01]  /*8940*/  LDSM.16.MT88.4 R24, [R212+0x19000] ;  /* 0x01900000d418783b */ /* 0x020e620000004200 */
[----:B------:R-:W2:Y:S03]  /*8950*/  MUFU.EX2 R183, R183 ;  /* 0x000000b700b77308 */ /* 0x000ea60000000800 */
[----:B------:R-:W-:Y:S01]  /*8960*/  MOV R168, R163 ;  /* 0x000000a300a87202 */ /* 0x000fe20000000f00 */
[C---:B------:R-:W-:Y:S05]  /*8970*/  HMMA.16816.F32 R16, R148.reuse, R172, R16 ;  /* 0x000000ac9410723c */ /* 0x040fea0000001810 */
[----:B---3--:R-:W-:Y:S01]  /*8980*/  MOV R169, R160 ;  /* 0x000000a000a97202 */ /* 0x008fe20000000f00 */
[----:B------:R-:W-:Y:S01]  /*8990*/  HMMA.16816.F32 R144, R148, R174, R144 ;  /* 0x000000ae9490723c */ /* 0x000fe20000001890 */
[----:B------:R-:W-:Y:S04]  /*89a0*/  LDSM.16.MT88.4 R148, [R214+0x1b000] ;  /* 0x01b00000d694783b */ /* 0x000fe80000004200 */
[----:B------:R-:W-:Y:S02]  /*89b0*/  MOV R172, R161 ;  /* 0x000000a100ac7202 */ /* 0x000fe40000000f00 */
[----:B------:R-:W-:Y:S02]  /*89c0*/  MOV R174, R22 ;  /* 0x0000001600ae7202 */ /* 0x000fe40000000f00 */
[----:B------:R-:W3:Y:S02]  /*89d0*/  LDSM.16.MT88.4 R160, [R216+0x1b000] ;  /* 0x01b00000d8a0783b */ /* 0x000ee40000004200 */
[----:B------:R-:W-:Y:S02]  /*89e0*/  MOV R175, R21 ;  /* 0x0000001500af7202 */ /* 0x000fe40000000f00 */
[----:B------:R-:W-:Y:S02]  /*89f0*/  MOV R173, R23 ;  /* 0x0000001700ad7202 */ /* 0x000fe40000000f00 */
[----:B------:R-:W-:Y:S02]  /*8a00*/  F2FP.F16.F32.PACK_AB R20, R181, R180 ;  /* 0x000000b4b514723e */ /* 0x000fe400000000ff */
[----:B--2---:R-:W-:Y:S02]  /*8a10*/  F2FP.F16.F32.PACK_AB R21, R183, R182 ;  /* 0x000000b6b715723e */ /* 0x004fe400000000ff */
[----:B------:R-:W-:Y:S02]  /*8a20*/  F2FP.F16.F32.PACK_AB R22, R168, R174 ;  /* 0x000000aea816723e */ /* 0x000fe400000000ff */
[----:B------:R-:W-:Y:S07]  /*8a30*/  F2FP.F16.F32.PACK_AB R23, R169, R172 ;  /* 0x000000aca917723e */ /* 0x000fee00000000ff */
[C---:B------:R-:W-:Y:S06]  /*8a40*/  HMMA.16816.F32 R4, R20.reuse, R152, R4 ;  /* 0x000000981404723c */ /* 0x040fec0000001804 */
[C---:B------:R-:W-:Y:S01]  /*8a50*/  HMMA.16816.F32 R8, R20.reuse, R154, R8 ;  /* 0x0000009a1408723c */ /* 0x040fe20000001808 */
[----:B------:R-:W2:Y:S05]  /*8a60*/  LDSM.16.MT88.4 R152, [R213+0x1b000] ;  /* 0x01b00000d598783b */ /* 0x000eaa0000004200 */
[C---:B----4-:R-:W-:Y:S06]  /*8a70*/  HMMA.16816.F32 R36, R20.reuse, R156, R36 ;  /* 0x0000009c1424723c */ /* 0x050fec0000001824 */
[C---:B------:R-:W-:Y:S01]  /*8a80*/  HMMA.16816.F32 R40, R20.reuse, R158, R40 ;  /* 0x0000009e1428723c */ /* 0x040fe20000001828 */
[----:B------:R-:W4:Y:S05]  /*8a90*/  LDSM.16.MT88.4 R156, [R212+0x1b000] ;  /* 0x01b00000d49c783b */ /* 0x000f2a0000004200 */
[C---:B------:R-:W-:Y:S06]  /*8aa0*/  HMMA.16816.F32 R44, R20.reuse, R176, R44 ;  /* 0x000000b0142c723c */ /* 0x040fec000000182c */
[C---:B------:R-:W-:Y:S05]  /*8ab0*/  HMMA.16816.F32 R48, R20.reuse, R178, R48 ;  /* 0x000000b21430723c */ /* 0x040fea0000001830 */
[--C-:B------:R-:W-:Y:S01]  /*8ac0*/  FFMA.FTZ R176, R28, UR4, -R190.reuse ;  /* 0x000000041cb07c23 */ /* 0x100fe200080108be */
[C---:B-1----:R-:W-:Y:S05]  /*8ad0*/  HMMA.16816.F32 R52, R20.reuse, R24, R52 ;  /* 0x000000181434723c */ /* 0x042fea0000001834 */
[----:B------:R-:W-:Y:S01]  /*8ae0*/  MOV R178, R168 ;  /* 0x000000a800b27202 */ /* 0x000fe20000000f00 */
[C---:B------:R-:W-:Y:S01]  /*8af0*/  HMMA.16816.F32 R56, R20.reuse, R26, R56 ;  /* 0x0000001a1438723c */ /* 0x040fe20000001838 */
[----:B------:R-:W-:Y:S01]  /*8b00*/  LDSM.16.MT88.4 R24, [R214+0x1d000] ;  /* 0x01d00000d618783b */ /* 0x000fe20000004200 */
[----:B------:R-:W-:Y:S03]  /*8b10*/  MUFU.EX2 R176, R176 ;  /* 0x000000b000b07308 */ /* 0x000fe60000000800 */
[----:B------:R-:W-:Y:S01]  /*8b20*/  MOV R179, R169 ;  /* 0x000000a900b37202 */ /* 0x000fe20000000f00 */
[C---:B---3--:R-:W-:Y:S03]  /*8b30*/  HMMA.16816.F32 R60, R20.reuse, R160, R60 ;  /* 0x000000a0143c723c */ /* 0x048fe6000000183c */
[----:B------:R-:W1:Y:S02]  /*8b40*/  LDSM.16.MT88.4 R168, [R216+0x1d000] ;  /* 0x01d00000d8a8783b */ /* 0x000e640000004200 */
[--C-:B------:R-:W-:Y:S01]  /*8b50*/  FFMA.FTZ R177, R29, UR4, -R190.reuse ;  /* 0x000000041db17c23 */ /* 0x100fe200080108be */
[C---:B------:R-:W-:Y:S05]  /*8b60*/  HMMA.16816.F32 R64, R20.reuse, R162, R64 ;  /* 0x000000a21440723c */ /* 0x040fea0000001840 */
[----:B------:R-:W3:Y:S01]  /*8b70*/  LDSM.16.MT88.4 R160, [R213+0x1d000] ;  /* 0x01d00000d5a0783b */ /* 0x000ee20000004200 */
[C---:B------:R-:W-:Y:S01]  /*8b80*/  HMMA.16816.F32 R68, R20.reuse, R148, R68 ;  /* 0x000000941444723c */ /* 0x040fe20000001844 */
[----:B------:R-:W5:Y:S04]  /*8b90*/  MUFU.EX2 R177, R177 ;  /* 0x000000b100b17308 */ /* 0x000f680000000800 */
[----:B------:R-:W-:Y:S01]  /*8ba0*/  FFMA.FTZ R190, R33, UR4, -R190 ;  /* 0x0000000421be7c23 */ /* 0x000fe200080108be */
[C---:B------:R-:W-:Y:S01]  /*8bb0*/  HMMA.16816.F32 R72, R20.reuse, R150, R72 ;  /* 0x000000961448723c */ /* 0x040fe20000001848 */
[----:B------:R-:W5:Y:S04]  /*8bc0*/  LDSM.16.MT88.4 R148, [R212+0x1d000] ;  /* 0x01d00000d494783b */ /* 0x000f680000004200 */
[----:B------:R-:W-:Y:S01]  /*8bd0*/  MUFU.EX2 R190, R190 ;  /* 0x000000be00be7308 */ /* 0x000fe20000000800 */
        /* <DEDUP_REMOVED lines=8> */
[----:B------:R-:W-:Y:S05]  /*8c60*/  LDSM.16.MT88.4 R168, [R212+0x19800] ;  /* 0x01980000d4a8783b */ /* 0x000fea0000004200 */
[C---:B------:R-:W-:Y:S06]  /*8c70*/  HMMA.16816.F32 R100, R20.reuse, R24, R100 ;  /* 0x000000181464723c */ /* 0x040fec0000001864 */
[C---:B------:R-:W-:Y:S01]  /*8c80*/  HMMA.16816.F32 R104, R20.reuse, R26, R104 ;  /* 0x0000001a1468723c */ /* 0x040fe20000001868 */
[----:B------:R-:W1:Y:S05]  /*8c90*/  LDSM.16.MT88.4 R24, [R213+0x1f000] ;  /* 0x01f00000d518783b */ /* 0x000e6a0000004200 */
[C---:B---3--:R-:W-:Y:S06]  /*8ca0*/  HMMA.16816.F32 R108, R20.reuse, R160, R108 ;  /* 0x000000a0146c723c */ /* 0x048fec000000186c */
[C---:B------:R-:W-:Y:S05]  /*8cb0*/  HMMA.16816.F32 R112, R20.reuse, R162, R112 ;  /* 0x000000a21470723c */ /* 0x040fea0000001870 */
[----:B------:R-:W-:Y:S01]  /*8cc0*/  MOV R161, R178 ;  /* 0x000000b200a17202 */ /* 0x000fe20000000f00 */
[C---:B-----5:R-:W-:Y:S05]  /*8cd0*/  HMMA.16816.F32 R116, R20.reuse, R148, R116 ;  /* 0x000000941474723c */ /* 0x060fea0000001874 */
[----:B------:R-:W-:Y:S01]  /*8ce0*/  MOV R160, R179 ;  /* 0x000000b300a07202 */ /* 0x000fe20000000f00 */
[C---:B------:R-:W-:Y:S01]  /*8cf0*/  HMMA.16816.F32 R120, R20.reuse, R150, R120 ;  /* 0x000000961478723c */ /* 0x040fe20000001878 */
[----:B------:R-:W-:Y:S04]  /*8d00*/  LDSM.16.MT88.4 R148, [R216+0x19800] ;  /* 0x01980000d894783b */ /* 0x000fe80000004200 */
[--C-:B------:R-:W-:Y:S01]  /*8d10*/  FFMA.FTZ R178, R30, UR4, -R189.reuse ;  /* 0x000000041eb27c23 */ /* 0x100fe200080108bd */
[C---:B--2---:R-:W-:Y:S05]  /*8d20*/  HMMA.16816.F32 R124, R20.reuse, R152, R124 ;  /* 0x00000098147c723c */ /* 0x044fea000000187c */
[--C-:B------:R-:W-:Y:S01]  /*8d30*/  FFMA.FTZ R179, R31, UR4, -R189.reuse ;  /* 0x000000041fb37c23 */ /* 0x100fe200080108bd */
[C---:B------:R-:W-:Y:S01]  /*8d40*/  HMMA.16816.F32 R128, R20.reuse, R154, R128 ;  /* 0x0000009a1480723c */ /* 0x040fe20000001880 */
[----:B------:R-:W2:Y:S01]  /*8d50*/  LDSM.16.MT88.4 R28, [R212+0x1f000] ;  /* 0x01f00000d41c783b */ /* 0x000ea20000004200 */
[----:B------:R-:W-:Y:S03]  /*8d60*/  MUFU.EX2 R178, R178 ;  /* 0x000000b200b27308 */ /* 0x000fe60000000800 */
[----:B------:R-:W-:Y:S01]  /*8d70*/  FFMA.FTZ R189, R35, UR4, -R189 ;  /* 0x0000000423bd7c23 */ /* 0x000fe200080108bd */
[C---:B----4-:R-:W-:Y:S03]  /*8d80*/  HMMA.16816.F32 R132, R20.reuse, R156, R132 ;  /* 0x0000009c1484723c */ /* 0x050fe60000001884 */
[----:B------:R-:W3:Y:S03]  /*8d90*/  LDSM.16.MT88.4 R152, [R214+0x19800] ;  /* 0x01980000d698783b */ /* 0x000ee60000004200 */
[----:B------:R-:W4:Y:S01]  /*8da0*/  MUFU.EX2 R179, R179 ;  /* 0x000000b300b37308 */ /* 0x000f220000000800 */
[----:B------:R-:W-:Y:S01]  /*8db0*/  MOV R163, R174 ;  /* 0x000000ae00a37202 */ /* 0x000fe20000000f00 */
[C---:B------:R-:W-:Y:S03]  /*8dc0*/  HMMA.16816.F32 R12, R20.reuse, R158, R12 ;  /* 0x0000009e140c723c */ /* 0x040fe6000000180c */
[----:B------:R-:W-:Y:S03]  /*8dd0*/  MOV R162, R172 ;  /* 0x000000ac00a27202 */ /* 0x000fe60000000f00 */
[C---:B-1----:R-:W-:Y:S02]  /*8de0*/  HMMA.16816.F32 R136, R20.reuse, R24, R136 ;  /* 0x000000181488723c */ /* 0x042fe40000001888 */
[----:B------:R-:W-:Y:S03]  /*8df0*/  MUFU.EX2 R172, R32 ;  /* 0x0000002000ac7308 */ /* 0x000fe60000000800 */
[----:B------:R-:W-:Y:S01]  /*8e00*/  MOV R157, R173 ;  /* 0x000000ad009d7202 */ /* 0x000fe20000000f00 */
[C---:B------:R-:W-:Y:S06]  /*8e10*/  HMMA.16816.F32 R140, R20.reuse, R26, R140 ;  /* 0x0000001a148c723c */ /* 0x040fec000000188c */
[----:B------:R1:W5:Y:S01]  /*8e20*/  MUFU.EX2 R173, R34 ;  /* 0x0000002200ad7308 */ /* 0x0003620000000800 */
[----:B------:R-:W-:Y:S04]  /*8e30*/  MOV R156, R175 ;  /* 0x000000af009c7202 */ /* 0x000fe80000000f00 */
[----:B------:R-:W-:Y:S05]  /*8e40*/  F2FP.F16.F32.PACK_AB R24, R177, R176 ;  /* 0x000000b0b118723e */ /* 0x000fea00000000ff */
[----:B------:R-:W3:Y:S01]  /*8e50*/  MUFU.EX2 R189, R189 ;  /* 0x000000bd00bd7308 */ /* 0x000ee20000000800 */
[----:B----4-:R-:W-:Y:S01]  /*8e60*/  F2FP.F16.F32.PACK_AB R25, R179, R178 ;  /* 0x000000b2b319723e */ /* 0x010fe200000000ff */
[C---:B--2---:R-:W-:Y:S01]  /*8e70*/  HMMA.16816.F32 R16, R20.reuse, R28, R16 ;  /* 0x0000001c1410723c */ /* 0x044fe20000001810 */
[----:B-1----:R-:W1:Y:S05]  /*8e80*/  LDSM.16.MT88.4 R32, [R213+0x19800] ;  /* 0x01980000d520783b */ /* 0x002e6a0000004200 */
[----:B------:R-:W-:Y:S05]  /*8e90*/  HMMA.16816.F32 R144, R20, R30, R144 ;  /* 0x0000001e1490723c */ /* 0x000fea0000001890 */
[----:B-----5:R-:W-:Y:S02]  /*8ea0*/  MOV R28, R173 ;  /* 0x000000ad001c7202 */ /* 0x020fe40000000f00 */
[----:B------:R-:W-:Y:S02]  /*8eb0*/  MOV R29, R172 ;  /* 0x000000ac001d7202 */ /* 0x000fe40000000f00 */
[----:B------:R-:W2:Y:S02]  /*8ec0*/  LDSM.16.MT88.4 R172, [R216+0x1b800] ;  /* 0x01b80000d8ac783b */ /* 0x000ea40000004200 */
[----:B------:R-:W-:Y:S02]  /*8ed0*/  F2FP.F16.F32.PACK_AB R26, R190, R29 ;  /* 0x0000001dbe1a723e */ /* 0x000fe400000000ff */
[----:B---3--:R-:W-:Y:S02]  /*8ee0*/  F2FP.F16.F32.PACK_AB R27, R189, R28 ;  /* 0x0000001cbd1b723e */ /* 0x008fe400000000ff */
[----:B------:R-:W-:Y:S02]  /*8ef0*/  MOV R22, R162 ;  /* 0x000000a200167202 */ /* 0x000fe40000000f00 */
[----:B------:R-:W-:Y:S02]  /*8f00*/  MOV R23, R163 ;  /* 0x000000a300177202 */ /* 0x000fe40000000f00 */
[----:B------:R-:W-:Y:S02]  /*8f10*/  MOV R30, R160 ;  /* 0x000000a0001e7202 */ /* 0x000fe40000000f00 */
[----:B------:R-:W-:Y:S02]  /*8f20*/  MOV R31, R161 ;  /* 0x000000a1001f7202 */ /* 0x000fe40000000f00 */
[C---:B------:R-:W-:Y:S01]  /*8f30*/  HMMA.16816.F32 R160, R24.reuse, R148, R4 ;  /* 0x0000009418a0723c */ /* 0x040fe20000001804 */
[----:B------:R-:W3:Y:S06]  /*8f40*/  LDSM.16.MT88.4 R4, [R214+0x1b800] ;  /* 0x01b80000d604783b */ /* 0x000eec0000004200 */
[----:B------:R-:W-:Y:S04]  /*8f50*/  MOV R148, R156 ;  /* 0x0000009c00947202 */ /* 0x000fe80000000f00 */
[----:B------:R-:W-:Y:S02]  /*8f60*/  MOV R149, R157 ;  /* 0x0000009d00957202 */ /* 0x000fe40000000f00 */
[C---:B------:R-:W-:Y:S01]  /*8f70*/  HMMA.16816.F32 R156, R24.reuse, R150, R8 ;  /* 0x00000096189c723c */ /* 0x040fe20000001808 */
[----:B------:R-:W4:Y:S05]  /*8f80*/  LDSM.16.MT88.4 R8, [R213+0x1b800] ;  /* 0x01b80000d508783b */ /* 0x000f2a0000004200 */
[C---:B------:R-:W-:Y:S05]  /*8f90*/  HMMA.16816.F32 R36, R24.reuse, R152, R36 ;  /* 0x000000981824723c */ /* 0x040fea0000001824 */
[----:B------:R-:W-:Y:S01]  /*8fa0*/  MOV R150, R22 ;  /* 0x0000001600967202 */ /* 0x000fe20000000f00 */
[C---:B------:R-:W-:Y:S05]  /*8fb0*/  HMMA.16816.F32 R40, R24.reuse, R154, R40 ;  /* 0x0000009a1828723c */ /* 0x040fea0000001828 */
[----:B------:R-:W-:Y:S01]  /*8fc0*/  MOV R151, R23 ;  /* 0x0000001700977202 */ /* 0x000fe20000000f00 */
[C---:B-1----:R-:W-:Y:S01]  /*8fd0*/  HMMA.16816.F32 R44, R24.reuse, R32, R44 ;  /* 0x00000020182c723c */ /* 0x042fe2000000182c */
[----:B------:R-:W1:Y:S04]  /*8fe0*/  LDSM.16.MT88.4 R20, [R212+0x1b800] ;  /* 0x01b80000d414783b */ /* 0x000e680000004200 */
[----:B------:R-:W-:Y:S01]  /*8ff0*/  MOV R152, R30 ;  /* 0x0000001e00987202 */ /* 0x000fe20000000f00 */
[C---:B------:R-:W-:Y:S03]  /*9000*/  HMMA.16816.F32 R48, R24.reuse, R34, R48 ;  /* 0x000000221830723c */ /* 0x040fe60000001830 */
[----:B------:R-:W-:Y:S02]  /*9010*/  LDSM.16.MT88.4 R32, [R214+0x1d800] ;  /* 0x01d80000d620783b */ /* 0x000fe40000004200 */
[----:B------:R-:W-:Y:S01]  /*9020*/  MOV R153, R31 ;  /* 0x0000001f00997202 */ /* 0x000fe20000000f00 */
[C---:B------:R-:W-:Y:S05]  /*9030*/  HMMA.16816.F32 R52, R24.reuse, R168, R52 ;  /* 0x000000a81834723c */ /* 0x040fea0000001834 */
[----:B------:R-:W-:Y:S01]  /*9040*/  MOV R154, R28 ;  /* 0x0000001c009a7202 */ /* 0x000fe20000000f00 */
[C---:B------:R-:W-:Y:S05]  /*9050*/  HMMA.16816.F32 R56, R24.reuse, R170, R56 ;  /* 0x000000aa1838723c */ /* 0x040fea0000001838 */
[----:B------:R-:W-:Y:S01]  /*9060*/  MOV R155, R29 ;  /* 0x0000001d009b7202 */ /* 0x000fe20000000f00 */
[C---:B--2---:R-:W-:Y:S01]  /*9070*/  HMMA.16816.F32 R60, R24.reuse, R172, R60 ;  /* 0x000000ac183c723c */ /* 0x044fe2000000183c */
[----:B------:R-:W2:Y:S04]  /*9080*/  LDSM.16.MT88.4 R28, [R216+0x1d800] ;  /* 0x01d80000d81c783b */ /* 0x000ea80000004200 */
[----:B------:R-:W-:Y:S01]  /*9090*/  MOV R169, R154 ;  /* 0x0000009a00a97202 */ /* 0x000fe20000000f00 */
[C---:B------:R-:W-:Y:S05]  /*90a0*/  HMMA.16816.F32 R64, R24.reuse, R174, R64 ;  /* 0x000000ae1840723c */ /* 0x040fea0000001840 */
[----:B------:R-:W-:Y:S01]  /*90b0*/  MOV R173, R150 ;  /* 0x0000009600ad7202 */ /* 0x000fe20000000f00 */
[C---:B---3--:R-:W-:Y:S05]  /*90c0*/  HMMA.16816.F32 R68, R24.reuse, R4, R68 ;  /* 0x000000041844723c */ /* 0x048fea0000001844 */
[----:B------:R-:W-:Y:S01]  /*90d0*/  MOV R172, R151 ;  /* 0x0000009700ac7202 */ /* 0x000fe20000000f00 */
[C---:B------:R-:W-:Y:S01]  /*90e0*/  HMMA.16816.F32 R72, R24.reuse, R6, R72 ;  /* 0x000000061848723c */ /* 0x040fe20000001848 */
[----:B------:R-:W-:Y:S04]  /*90f0*/  LDSM.16.MT88.4 R4, [R212+0x1d800] ;  /* 0x01d80000d404783b */ /* 0x000fe80000004200 */
[----:B------:R-:W-:Y:S01]  /*9100*/  MOV R175, R148 ;  /* 0x0000009400af7202 */ /* 0x000fe20000000f00 */
[C---:B----4-:R-:W-:Y:S05]  /*9110*/  HMMA.16816.F32 R76, R24.reuse, R8, R76 ;  /* 0x00000008184c723c */ /* 0x050fea000000184c */
[----:B------:R-:W-:Y:S01]  /*9120*/  MOV R174, R149 ;  /* 0x0000009500ae7202 */ /* 0x000fe20000000f00 */
[C---:B------:R-:W-:Y:S01]  /*9130*/  HMMA.16816.F32 R80, R24.reuse, R10, R80 ;  /* 0x0000000a1850723c */ /* 0x040fe20000001850 */
[----:B------:R-:W3:Y:S04]  /*9140*/  LDSM.16.MT88.4 R148, [R213+0x1d800] ;  /* 0x01d80000d594783b */ /* 0x000ee80000004200 */
[----:B------:R-:W-:Y:S01]  /*9150*/  MOV R168, R155 ;  /* 0x0000009b00a87202 */ /* 0x000fe20000000f00 */
[C---:B-1----:R-:W-:Y:S03]  /*9160*/  HMMA.16816.F32 R84, R24.reuse, R20, R84 ;  /* 0x000000141854723c */ /* 0x042fe60000001854 */
[----:B------:R-:W1:Y:S02]  /*9170*/  LDSM.16.MT88.4 R8, [R216+0x1f800] ;  /* 0x01f80000d808783b */ /* 0x000e640000004200 */
[----:B------:R-:W-:Y:S01]  /*9180*/  MOV R171, R152 ;  /* 0x0000009800ab7202 */ /* 0x000fe20000000f00 */
[C---:B------:R-:W-:Y:S05]  /*9190*/  HMMA.16816.F32 R88, R24.reuse, R22, R88 ;  /* 0x000000161858723c */ /* 0x040fea0000001858 */
[----:B------:R-:W-:Y:S01]  /*91a0*/  LDSM.16.MT88.4 R20, [R213+0x1f800] ;  /* 0x01f80000d514783b */ /* 0x000fe20000004200 */
[C---:B--2---:R-:W-:Y:S05]  /*91b0*/  HMMA.16816.F32 R92, R24.reuse, R28, R92 ;  /* 0x0000001c185c723c */ /* 0x044fea000000185c */
[----:B------:R-:W-:Y:S01]  /*91c0*/  MOV R170, R153 ;  /* 0x0000009900aa7202 */ /* 0x000fe20000000f00 */
[C---:B------:R-:W-:Y:S01]  /*91d0*/  HMMA.16816.F32 R96, R24.reuse, R30, R96 ;  /* 0x0000001e1860723c */ /* 0x040fe20000001860 */
[----:B------:R-:W2:Y:S04]  /*91e0*/  LDSM.16.MT88.4 R152, [R214+0x1f800] ;  /* 0x01f80000d698783b */ /* 0x000ea80000004200 */
[----:B------:R-:W-:Y:S01]  /*91f0*/  FADD.FTZ R187, R174, R187 ;  /* 0x000000bbaebb7221 */ /* 0x000fe20000010000 */
[C---:B------:R-:W-:Y:S03]  /*9200*/  HMMA.16816.F32 R100, R24.reuse, R32, R100 ;  /* 0x000000201864723c */ /* 0x040fe60000001864 */
[----:B------:R-:W4:Y:S02]  /*9210*/  LDSM.16.MT88.4 R28, [R212+0x1f800] ;  /* 0x01f80000d41c783b */ /* 0x000f240000004200 */
[----:B------:R-:W-:Y:S01]  /*9220*/  FADD.FTZ R187, R175, R187 ;  /* 0x000000bbafbb7221 */ /* 0x000fe20000010000 */
[C---:B------:R-:W-:Y:S05]  /*9230*/  HMMA.16816.F32 R104, R24.reuse, R34, R104 ;  /* 0x000000221868723c */ /* 0x040fea0000001868 */
[----:B------:R-:W-:Y:S01]  /*9240*/  FADD.FTZ R187, R182, R187 ;  /* 0x000000bbb6bb7221 */ /* 0x000fe20000010000 */
[C---:B---3--:R-:W-:Y:S05]  /*9250*/  HMMA.16816.F32 R108, R24.reuse, R148, R108 ;  /* 0x00000094186c723c */ /* 0x048fea000000186c */
        /* <DEDUP_REMOVED lines=11> */
[C---:B--2---:R-:W-:Y:S05]  /*9310*/  HMMA.16816.F32 R132, R24.reuse, R152, R132 ;  /* 0x000000981884723c */ /* 0x044fea0000001884 */
[----:B------:R-:W-:Y:S01]  /*9320*/  FADD.FTZ R187, R178, R187 ;  /* 0x000000bbb2bb7221 */ /* 0x000fe20000010000 */
[C---:B------:R-:W-:Y:S05]  /*9330*/  HMMA.16816.F32 R152, R24.reuse, R154, R12 ;  /* 0x0000009a1898723c */ /* 0x040fea000000180c */
[----:B------:R-:W-:Y:S01]  /*9340*/  FADD.FTZ R184, R177, R184 ;  /* 0x000000b8b1b87221 */ /* 0x000fe20000010000 */
[C---:B------:R-:W-:Y:S05]  /*9350*/  HMMA.16816.F32 R136, R24.reuse, R20, R136 ;  /* 0x000000141888723c */ /* 0x040fea0000001888 */
[----:B------:R-:W-:Y:S01]  /*9360*/  FADD.FTZ R187, R179, R187 ;  /* 0x000000bbb3bb7221 */ /* 0x000fe20000010000 */
[C---:B------:R-:W-:Y:S05]  /*9370*/  HMMA.16816.F32 R140, R24.reuse, R22, R140 ;  /* 0x00000016188c723c */ /* 0x040fea000000188c */
[----:B------:R-:W-:Y:S01]  /*9380*/  FADD.FTZ R184, R168, R184 ;  /* 0x000000b8a8b87221 */ /* 0x000fe20000010000 */
[C---:B----4-:R-:W-:Y:S05]  /*9390*/  HMMA.16816.F32 R148, R24.reuse, R28, R16 ;  /* 0x0000001c1894723c */ /* 0x050fea0000001810 */
[----:B------:R-:W-:Y:S01]  /*93a0*/  FADD.FTZ R187, R169, R187 ;  /* 0x000000bba9bb7221 */ /* 0x000fe20000010000 */
[----:B------:R-:W-:Y:S05]  /*93b0*/  HMMA.16816.F32 R144, R24, R30, R144 ;  /* 0x0000001e1890723c */ /* 0x000fea0000001890 */
[----:B------:R-:W-:Y:S01]  /*93c0*/  FADD.FTZ R247, R190, R184 ;  /* 0x000000b8bef77221 */ /* 0x000fe20000010000 */
[----:B------:R-:W-:Y:S01]  /*93d0*/  FADD.FTZ R246, R189, R187 ;  /* 0x000000bbbdf67221 */ /* 0x000fe20000010000 */
[----:B------:R-:W-:Y:S06]  /*93e0*/  @!UPT UIADD3 URZ, URZ, URZ, URZ ;  /* 0x0000003f3f3ff290 */ /* 0x000fec000fffe03f */
[----:B------:R-:W-:Y:S11]  /*93f0*/  @P5 BRA `(.L_x_384) ;  /* 0xffffffc800c85947 */ /* 0x000ff6000383ffff */
.L_x_383:
[----:B------:R-:W1:Y:S01]  /*9400*/  SHFL.BFLY PT, R0, R247, 0x2, 0x1f ;  /* 0x0c401f00f7007f89 */ /* 0x000e6200000e0000 */
[----:B------:R-:W2:Y:S01]  /*9410*/  S2UR UR4, SR_CgaCtaId ;  /* 0x00000000000479c3 */ /* 0x000ea20000008800 */
[----:B------:R-:W-:Y:S01]  /*9420*/  MOV R9, 0x3f800000 ;  /* 0x3f80000000097802 */ /* 0x000fe20000000f00 */
[----:B------:R-:W-:Y:S01]  /*9430*/  UMOV UR6, 0x400 ;  /* 0x0000040000067882 */ /* 0x000fe20000000000 */
[----:B------:R-:W3:Y:S01]  /*9440*/  SHFL.BFLY PT, R2, R246, 0x2, 0x1f ;  /* 0x0c401f00f6027f89 */ /* 0x000ee200000e0000 */
[----:B------:R-:W-:Y:S01]  /*9450*/  MOV R13, 0x3f800000 ;  /* 0x3f800000000d7802 */ /* 0x000fe20000000f00 */
[----:B------:R-:W-:Y:S01]  /*9460*/  UISETP.NE.AND UP0, UPT, UR16, -0x1, UPT ;  /* 0xffffffff1000788c */ /* 0x000fe2000bf05270 */
[----:B------:R-:W-:Y:S01]  /*9470*/  ISETP.GE.AND P3, PT, R240, UR5, PT ;  /* 0x00000005f0007c0c */ /* 0x000fe2000bf66270 */
[----:B------:R-:W4:Y:S01]  /*9480*/  S2R R4, SR_TID.X ;  /* 0x0000000000047919 */ /* 0x000f220000002100 */
[----:B-1----:R-:W-:Y:S01]  /*9490*/  FADD.FTZ R247, R0, R247 ;  /* 0x000000f700f77221 */ /* 0x002fe20000010000 */
[----:B--2---:R-:W-:Y:S01]  /*94a0*/  ULEA UR4, UR4, UR6, 0x18 ;  /* 0x0000000604047291 */ /* 0x004fe2000f8ec03f */
[----:B------:R-:W1:Y:S01]  /*94b0*/  S2R R0, SR_TID.X ;  /* 0x0000000000007919 */ /* 0x000e620000002100 */
[----:B---3--:R-:W-:-:S05]  /*94c0*/  FADD.FTZ R246, R2, R246 ;  /* 0x000000f602f67221 */ /* 0x008fca0000010000 */
[----:B------:R-:W-:Y:S01]  /*94d0*/  @UP0 ULDC.64 UR6, c[0x0][0x298] ;  /* 0x0000a60000060ab9 */ /* 0x000fe20000000a00 */
[----:B------:R-:W2:Y:S01]  /*94e0*/  SHFL.BFLY PT, R7, R247, 0x1, 0x1f ;  /* 0x0c201f00f7077f89 */ /* 0x000ea200000e0000 */
[----:B------:R-:W-:-:S03]  /*94f0*/  @UP0 UIMAD.WIDE.U32 UR10, UR16, UR6, URZ ;  /* 0x00000006100a02a5 */ /* 0x000fc6000f8e003f */
[----:B------:R-:W3:Y:S01]  /*9500*/  SHFL.BFLY PT, R6, R246, 0x1, 0x1f ;  /* 0x0c201f00f6067f89 */ /* 0x000ee200000e0000 */
[----:B----4-:R-:W-:-:S04]  /*9510*/  SHF.R.S32.HI R2, RZ, 0x1f, R4 ;  /* 0x0000001fff027819 */ /* 0x010fc80000011404 */
[----:B------:R-:W-:-:S04]  /*9520*/  LEA.HI R2, R2, R4, RZ, 0x3 ;  /* 0x0000000402027211 */ /* 0x000fc800078f18ff */
[----:B------:R-:W-:-:S04]  /*9530*/  LOP3.LUT R10, R2, 0xfffffff8, RZ, 0xc0, !PT ;  /* 0xfffffff8020a7812 */ /* 0x000fc800078ec0ff */
[----:B------:R-:W-:Y:S01]  /*9540*/  IADD3 R4, -R10, R4, RZ ;  /* 0x000000040a047210 */ /* 0x000fe20007ffe1ff */
[----:B--2---:R-:W-:Y:S01]  /*9550*/  FADD.FTZ R7, R247, R7 ;  /* 0x00000007f7077221 */ /* 0x004fe20000010000 */
[----:B-1----:R-:W-:Y:S01]  /*9560*/  SHF.R.S32.HI R5, RZ, 0x1f, R0 ;  /* 0x0000001fff057819 */ /* 0x002fe20000011400 */
[----:B---3--:R-:W-:-:S03]  /*9570*/  FADD.FTZ R6, R246, R6 ;  /* 0x00000006f6067221 */ /* 0x008fc60000010000 */
[----:B------:R-:W-:Y:S02]  /*9580*/  FSETP.NE.FTZ.AND P4, PT, R7, RZ, PT ;  /* 0x000000ff0700720b */ /* 0x000fe40003f95000 */
[----:B------:R-:W-:Y:S02]  /*9590*/  LEA.HI R8, R5, R0, RZ, 0x2 ;  /* 0x0000000005087211 */ /* 0x000fe400078f10ff */
[----:B------:R-:W-:Y:S02]  /*95a0*/  FSETP.NE.FTZ.AND P0, PT, R6, RZ, PT ;  /* 0x000000ff0600720b */ /* 0x000fe40003f15000 */
[----:B------:R-:W-:Y:S02]  /*95b0*/  LOP3.LUT R12, R8, 0x3ffffffc, RZ, 0xc0, !PT ;  /* 0x3ffffffc080c7812 */ /* 0x000fe400078ec0ff */
[--C-:B------:R-:W-:Y:S02]  /*95c0*/  SHF.R.S32.HI R10, RZ, 0x2, R8.reuse ;  /* 0x00000002ff0a7819 */ /* 0x100fe40000011408 */
[----:B------:R-:W-:-:S02]  /*95d0*/  SHF.R.S32.HI R8, RZ, 0x1f, R8 ;  /* 0x0000001fff087819 */ /* 0x000fc40000011408 */
[----:B------:R-:W-:Y:S01]  /*95e0*/  LEA.HI R5, R5, R0, RZ, 0x5 ;  /* 0x0000000005057211 */ /* 0x000fe200078f28ff */
[----:B------:R-:W1:Y:S01]  /*95f0*/  @P4 MUFU.RCP R9, R7 ;  /* 0x0000000700094308 */ /* 0x000e620000001000 */
[----:B------:R-:W-:Y:S02]  /*9600*/  LEA.HI R8, R8, R10, RZ, 0x3 ;  /* 0x0000000a08087211 */ /* 0x000fe400078f18ff */
[----:B------:R-:W-:Y:S02]  /*9610*/  LOP3.LUT R11, R5, 0xffffffe0, RZ, 0xc0, !PT ;  /* 0xffffffe0050b7812 */ /* 0x000fe400078ec0ff */
[----:B------:R-:W-:Y:S02]  /*9620*/  LOP3.LUT R8, R8, 0xfffffff8, RZ, 0xc0, !PT ;  /* 0xfffffff808087812 */ /* 0x000fe400078ec0ff */
[----:B------:R-:W-:Y:S01]  /*9630*/  IADD3 R12, -R12, R0, RZ ;  /* 0x000000000c0c7210 */ /* 0x000fe20007ffe1ff */
[----:B------:R-:W2:Y:S01]  /*9640*/  @P0 MUFU.RCP R13, R6 ;  /* 0x00000006000d0308 */ /* 0x000ea20000001000 */
[----:B------:R-:W-:-:S02]  /*9650*/  IADD3 R8, R10, -R8, RZ ;  /* 0x800000080a087210 */ /* 0x000fc40007ffe0ff */
[----:B------:R-:W-:Y:S02]  /*9660*/  IADD3 R0, -R11, R0, RZ ;  /* 0x000000000b007210 */ /* 0x000fe40007ffe1ff */
[----:B------:R-:W-:Y:S02]  /*9670*/  SHF.L.U32 R10, R8, 0x6, RZ ;  /* 0x00000006080a7819 */ /* 0x000fe400000006ff */
[----:B------:R-:W-:Y:S02]  /*9680*/  SHF.R.S32.HI R5, RZ, 0x5, R5 ;  /* 0x00000005ff057819 */ /* 0x000fe40000011405 */
[----:B------:R-:W-:Y:S01]  /*9690*/  LOP3.LUT R10, R10, 0x1c0, RZ, 0xc0, !PT ;  /* 0x000001c00a0a7812 */ /* 0x000fe200078ec0ff */
[C---:B-1----:R-:W-:Y:S01]  /*96a0*/  FMUL.FTZ R160, R9.reuse, R160 ;  /* 0x000000a009a07220 */ /* 0x042fe20000410000 */
[----:B------:R-:W-:Y:S01]  /*96b0*/  LOP3.LUT R11, R8, 0x1, RZ, 0xc0, !PT ;  /* 0x00000001080b7812 */ /* 0x000fe200078ec0ff */
[----:B------:R-:W-:Y:S01]  /*96c0*/  FMUL.FTZ R161, R9, R161 ;  /* 0x000000a109a17220 */ /* 0x000fe20000410000 */
[----:B------:R-:W-:Y:S01]  /*96d0*/  LEA R12, R5, R12, 0x9 ;  /* 0x0000000c050c7211 */ /* 0x000fe200078e48ff */
[C---:B------:R-:W-:Y:S01]  /*96e0*/  FMUL.FTZ R156, R9.reuse, R156 ;  /* 0x0000009c099c7220 */ /* 0x040fe20000410000 */
[----:B------:R-:W-:Y:S01]  /*96f0*/  LEA.HI R10, R10, R10, RZ, 0x1d ;  /* 0x0000000a0a0a7211 */ /* 0x000fe200078fe8ff */
[----:B------:R-:W-:Y:S01]  /*9700*/  FMUL.FTZ R157, R9, R157 ;  /* 0x0000009d099d7220 */ /* 0x000fe20000410000 */
[----:B------:R-:W-:Y:S01]  /*9710*/  ISETP.NE.U32.AND P5, PT, R11, 0x1, PT ;  /* 0x000000010b00780c */ /* 0x000fe20003fa5070 */
[C---:B--2---:R-:W-:Y:S01]  /*9720*/  FMUL.FTZ R163, R13.reuse, R163 ;  /* 0x000000a30da37220 */ /* 0x044fe20000410000 */
[----:B------:R-:W-:Y:S01]  /*9730*/  LEA R10, R12, R10, 0x1 ;  /* 0x0000000a0c0a7211 */ /* 0x000fe200078e08ff */
[C---:B------:R-:W-:Y:S01]  /*9740*/  FMUL.FTZ R162, R13.reuse, R162 ;  /* 0x000000a20da27220 */ /* 0x040fe20000410000 */
[----:B------:R-:W-:Y:S01]  /*9750*/  R2P PR, R8, 0x6 ;  /* 0x0000000608007804 */ /* 0x000fe20000000000 */
[C---:B------:R-:W-:Y:S01]  /*9760*/  FMUL.FTZ R159, R13.reuse, R159 ;  /* 0x0000009f0d9f7220 */ /* 0x040fe20000410000 */
[----:B------:R-:W-:Y:S01]  /*9770*/  LEA R10, R10, UR4, 0x1 ;  /* 0x000000040a0a7c11 */ /* 0x000fe2000f8e08ff */
[----:B------:R-:W-:Y:S01]  /*9780*/  FMUL.FTZ R158, R13, R158 ;  /* 0x0000009e0d9e7220 */ /* 0x000fe20000410000 */
[----:B------:R-:W-:Y:S01]  /*9790*/  MOV R8, 0x20 ;  /* 0x0000002000087802 */ /* 0x000fe20000000f00 */
[C---:B------:R-:W-:Y:S01]  /*97a0*/  FMUL.FTZ R36, R9.reuse, R36 ;  /* 0x0000002409247220 */ /* 0x040fe20000410000 */
[----:B------:R-:W-:Y:S01]  /*97b0*/  MOV R12, 0x40 ;  /* 0x00000040000c7802 */ /* 0x000fe20000000f00 */
[----:B------:R-:W-:Y:S01]  /*97c0*/  FMUL.FTZ R37, R9, R37 ;  /* 0x0000002509257220 */ /* 0x000fe20000410000 */
[C---:B------:R-:W-:Y:S01]  /*97d0*/  FMUL.FTZ R39, R13.reuse, R39 ;  /* 0x000000270d277220 */ /* 0x040fe20000410000 */
[----:B------:R-:W-:Y:S01]  /*97e0*/  FMUL.FTZ R38, R13, R38 ;  /* 0x000000260d267220 */ /* 0x000fe20000410000 */
[C---:B------:R-:W-:Y:S01]  /*97f0*/  FMUL.FTZ R40, R9.reuse, R40 ;  /* 0x0000002809287220 */ /* 0x040fe20000410000 */
[----:B------:R-:W-:Y:S01]  /*9800*/  FMUL.FTZ R41, R9, R41 ;  /* 0x0000002909297220 */ /* 0x000fe20000410000 */
[C---:B------:R-:W-:Y:S01]  /*9810*/  FMUL.FTZ R43, R13.reuse, R43 ;  /* 0x0000002b0d2b7220 */ /* 0x040fe20000410000 */
[----:B------:R-:W-:Y:S01]  /*9820*/  FMUL.FTZ R42, R13, R42 ;  /* 0x0000002a0d2a7220 */ /* 0x000fe20000410000 */
[----:B------:R-:W-:Y:S01]  /*9830*/  IADD3 R11, R10, -0x10, RZ ;  /* 0xfffffff00a0b7810 */ /* 0x000fe20007ffe0ff */
[C---:B------:R-:W-:Y:S01]  /*9840*/  FMUL.FTZ R44, R9.reuse, R44 ;  /* 0x0000002c092c7220 */ /* 0x040fe20000410000 */
[----:B------:R-:W-:Y:S01]  /*9850*/  SEL R8, R8, 0xffffffe0, !P1 ;  /* 0xffffffe008087807 */ /* 0x000fe20004800000 */
[----:B------:R-:W-:Y:S01]  /*9860*/  FMUL.FTZ R45, R9, R45 ;  /* 0x0000002d092d7220 */ /* 0x000fe20000410000 */
[C---:B------:R-:W-:Y:S01]  /*9870*/  FMUL.FTZ R47, R13.reuse, R47 ;  /* 0x0000002f0d2f7220 */ /* 0x040fe20000410000 */
[----:B------:R-:W-:Y:S01]  /*9880*/  FMUL.FTZ R46, R13, R46 ;  /* 0x0000002e0d2e7220 */ /* 0x000fe20000410000 */
[----:B------:R-:W-:Y:S01]  /*9890*/  @P5 IADD3 R11, R10, 0x10, RZ ;  /* 0x000000100a0b5810 */ /* 0x000fe20007ffe0ff */
        /* <DEDUP_REMOVED lines=8> */
[----:B------:R-:W-:Y:S01]  /*9920*/  SEL R12, R12, 0xffffffc0, !P2 ;  /* 0xffffffc00c0c7807 */ /* 0x000fe20005000000 */
        /* <DEDUP_REMOVED lines=30> */
[----:B------:R1:W-:Y:S01]  /*9b10*/  STS [R10], R160 ;  /* 0x000000a00a007388 */ /* 0x0003e20000000800 */
[----:B------:R-:W-:Y:S01]  /*9b20*/  F2FP.F16.F32.PACK_AB R50, R51, R50 ;  /* 0x000000323332723e */ /* 0x000fe200000000ff */
[----:B------:R-:W-:Y:S01]  /*9b30*/  FMUL.FTZ R72, R9, R72 ;  /* 0x0000004809487220 */ /* 0x000fe20000410000 */
[----:B------:R-:W-:Y:S01]  /*9b40*/  IADD3 R16, R12, R11, RZ ;  /* 0x0000000b0c107210 */ /* 0x000fe20007ffe0ff */
[----:B------:R1:W-:Y:S01]  /*9b50*/  STS [R10+0x400], R162 ;  /* 0x000400a20a007388 */ /* 0x0003e20000000800 */
[----:B------:R-:W-:Y:S01]  /*9b60*/  F2FP.F16.F32.PACK_AB R52, R53, R52 ;  /* 0x000000343534723e */ /* 0x000fe200000000ff */
[----:B------:R-:W-:Y:S01]  /*9b70*/  FMUL.FTZ R73, R9, R73 ;  /* 0x0000004909497220 */ /* 0x000fe20000410000 */
[----:B------:R-:W-:Y:S01]  /*9b80*/  F2FP.F16.F32.PACK_AB R54, R55, R54 ;  /* 0x000000363736723e */ /* 0x000fe200000000ff */
[----:B------:R1:W-:Y:S01]  /*9b90*/  STS [R11], R156 ;  /* 0x0000009c0b007388 */ /* 0x0003e20000000800 */
[----:B------:R-:W-:Y:S01]  /*9ba0*/  IADD3 R17, R14, R12, RZ ;  /* 0x0000000c0e117210 */ /* 0x000fe20007ffe0ff */
[----:B------:R-:W-:Y:S01]  /*9bb0*/  FMUL.FTZ R76, R9, R76 ;  /* 0x0000004c094c7220 */ /* 0x000fe20000410000 */
[----:B------:R-:W-:Y:S01]  /*9bc0*/  F2FP.F16.F32.PACK_AB R56, R57, R56 ;  /* 0x000000383938723e */ /* 0x000fe200000000ff */
[----:B------:R1:W-:Y:S01]  /*9bd0*/  STS [R11+0x400], R158 ;  /* 0x0004009e0b007388 */ /* 0x0003e20000000800 */
[----:B------:R-:W-:Y:S01]  /*9be0*/  F2FP.F16.F32.PACK_AB R58, R59, R58 ;  /* 0x0000003a3b3a723e */ /* 0x000fe200000000ff */
[----:B------:R-:W-:Y:S01]  /*9bf0*/  FMUL.FTZ R77, R9, R77 ;  /* 0x0000004d094d7220 */ /* 0x000fe20000410000 */
[----:B------:R-:W-:Y:S01]  /*9c00*/  IADD3 R12, R8, R12, RZ ;  /* 0x0000000c080c7210 */ /* 0x000fe20007ffe0ff */
[----:B------:R1:W-:Y:S01]  /*9c10*/  STS [R14], R36 ;  /* 0x000000240e007388 */ /* 0x0003e20000000800 */
[----:B------:R-:W-:Y:S01]  /*9c20*/  F2FP.F16.F32.PACK_AB R60, R61, R60 ;  /* 0x0000003c3d3c723e */ /* 0x000fe200000000ff */
[----:B------:R-:W-:Y:S01]  /*9c30*/  FMUL.FTZ R80, R9, R80 ;  /* 0x0000005009507220 */ /* 0x000fe20000410000 */
[----:B------:R-:W-:Y:S01]  /*9c40*/  F2FP.F16.F32.PACK_AB R62, R63, R62 ;  /* 0x0000003e3f3e723e */ /* 0x000fe200000000ff */
[----:B------:R1:W-:Y:S01]  /*9c50*/  STS [R14+0x400], R38 ;  /* 0x000400260e007388 */ /* 0x0003e20000000800 */
[----:B------:R-:W-:Y:S01]  /*9c60*/  F2FP.F16.F32.PACK_AB R64, R65, R64 ;  /* 0x000000404140723e */ /* 0x000fe200000000ff */
[----:B------:R-:W-:Y:S01]  /*9c70*/  FMUL.FTZ R81, R9, R81 ;  /* 0x0000005109517220 */ /* 0x000fe20000410000 */
[----:B------:R-:W-:Y:S01]  /*9c80*/  F2FP.F16.F32.PACK_AB R66, R67, R66 ;  /* 0x000000424342723e */ /* 0x000fe200000000ff */
[----:B------:R1:W-:Y:S01]  /*9c90*/  STS [R8], R40 ;  /* 0x0000002808007388 */ /* 0x0003e20000000800 */
[----:B------:R-:W-:Y:S01]  /*9ca0*/  F2FP.F16.F32.PACK_AB R68, R69, R68 ;  /* 0x000000444544723e */ /* 0x000fe200000000ff */
[----:B------:R-:W-:Y:S01]  /*9cb0*/  FMUL.FTZ R84, R9, R84 ;  /* 0x0000005409547220 */ /* 0x000fe20000410000 */
[----:B------:R-:W-:Y:S01]  /*9cc0*/  F2FP.F16.F32.PACK_AB R70, R71, R70 ;  /* 0x000000464746723e */ /* 0x000fe200000000ff */
[----:B------:R1:W-:Y:S01]  /*9cd0*/  STS [R8+0x400], R42 ;  /* 0x0004002a08007388 */ /* 0x0003e20000000800 */
[----:B------:R-:W-:Y:S01]  /*9ce0*/  PLOP3.LUT P1, PT, PT, PT, UP0, 0x80, 0x0 ;  /* 0x000000000000781c */ /* 0x000fe20003f2f008 */
        /* <DEDUP_REMOVED lines=35> */
[----:B------:R-:W-:Y:S01]  /*9f20*/  FMUL.FTZ R153, R9, R153 ;  /* 0x0000009909997220 */ /* 0x000fe20000410000 */
        /* <DEDUP_REMOVED lines=37> */
[----:B------:R-:W-:Y:S01]  /*a180*/  @UP0 UIMAD UR4, UR16, UR7, UR11 ;  /* 0x00000007100402a4 */ /* 0x000fe2000f8e020b */
        /* <DEDUP_REMOVED lines=16> */
[----:B------:R-:W-:Y:S01]  /*a290*/  FMUL.FTZ R9, R9, R145 ;  /* 0x0000009109097220 */ /* 0x000fe20000410000 */
        /* <DEDUP_REMOVED lines=42> */
.L_x_387:
        /* <DEDUP_REMOVED lines=24> */
.L_x_388:
[----:B------:R-:W-:Y:S01]  /*a6c0*/  ISETP.NE.AND P5, PT, RZ, UR8, PT ;  /* 0x00000008ff007c0c */ /* 0x000fe2000bfa5270 */
[----:B------:R-:W-:Y:S01]  /*a6d0*/  STS [R8+0x4000], R72 ;  /* 0x0040004808007388 */ /* 0x000fe20000000800 */
[----:B------:R-:W-:Y:S01]  /*a6e0*/  PLOP3.LUT P1, PT, PT, PT, PT, 0x8, 0x0 ;  /* 0x000000000000781c */ /* 0x000fe20003f2e170 */
[----:B------:R-:W1:Y:S01]  /*a6f0*/  S2UR UR6, SR_CTAID.X ;  /* 0x00000000000679c3 */ /* 0x000e620000002500 */
[----:B------:R-:W2:Y:S01]  /*a700*/  @P4 MUFU.LG2 R7, R7 ;  /* 0x0000000700074308 */ /* 0x000ea20000000c00 */
[----:B------:R-:W-:Y:S01]  /*a710*/  STS [R8+0x4400], R74 ;  /* 0x0044004a08007388 */ /* 0x000fe20000000800 */
[----:B------:R-:W-:Y:S03]  /*a720*/  BSSY B0, `(.L_x_389) ;  /* 0x000006c000007945 */ /* 0x000fe60003800000 */
[----:B------:R-:W-:Y:S02]  /*a730*/  STS [R15+0x4000], R76 ;  /* 0x0040004c0f007388 */ /* 0x000fe40000000800 */
[----:B------:R-:W3:Y:S02]  /*a740*/  @P4 LDC R23, c[0x0][0x2e8] ;  /* 0x0000ba00ff174b82 */ /* 0x000ee40000000800 */
[----:B------:R-:W-:Y:S01]  /*a750*/  STS [R15+0x4400], R78 ;  /* 0x0044004e0f007388 */ /* 0x000fe20000000800 */
[----:B------:R-:W-:Y:S01]  /*a760*/  @!P5 PLOP3.LUT P1, PT, P2, PT, PT, 0x80, 0x0 ;  /* 0x000000000000d81c */ /* 0x000fe2000172f070 */
[----:B------:R-:W-:-:S02]  /*a770*/  @P5 IMAD.MOV.U32 R25, RZ, RZ, 0x1 ;  /* 0x00000001ff195424 */ /* 0x000fc400078e00ff */
[----:B------:R-:W-:Y:S02]  /*a780*/  STS [R16+0x4000], R80 ;  /* 0x0040005010007388 */ /* 0x000fe40000000800 */
[----:B------:R-:W4:Y:S02]  /*a790*/  @!P5 LDC R20, c[0x0][0x2c4] ;  /* 0x0000b100ff14db82 */ /* 0x000f240000000800 */
[----:B------:R-:W-:Y:S04]  /*a7a0*/  STS [R16+0x4400], R82 ;  /* 0x0044005210007388 */ /* 0x000fe80000000800 */
[----:B------:R-:W-:Y:S02]  /*a7b0*/  STS [R17+0x4000], R84 ;  /* 0x0040005411007388 */ /* 0x000fe40000000800 */
[----:B------:R-:W5:Y:S02]  /*a7c0*/  @!P5 LDC R22, c[0x0][0x270] ;  /* 0x00009c00ff16db82 */ /* 0x000f640000000800 */
[----:B------:R-:W-:Y:S04]  /*a7d0*/  STS [R17+0x4400], R86 ;  /* 0x0044005611007388 */ /* 0x000fe80000000800 */
[----:B------:R-:W-:Y:S04]  /*a7e0*/  STS [R12+0x4000], R88 ;  /* 0x004000580c007388 */ /* 0x000fe80000000800 */
[----:B------:R-:W-:Y:S04]  /*a7f0*/  STS [R12+0x4400], R90 ;  /* 0x0044005a0c007388 */ /* 0x000fe80000000800 */
[----:B------:R-:W-:Y:S01]  /*a800*/  STS [R10+0x8000], R92 ;  /* 0x0080005c0a007388 */ /* 0x000fe20000000800 */
[----:B----4-:R-:W5:Y:S03]  /*a810*/  @P1 LDC R20, c[0x0][0x2e4] ;  /* 0x0000b900ff141b82 */ /* 0x010f660000000800 */
[----:B------:R-:W-:Y:S04]  /*a820*/  STS [R10+0x8400], R94 ;  /* 0x0084005e0a007388 */ /* 0x000fe80000000800 */
[----:B------:R-:W-:Y:S04]  /*a830*/  STS [R11+0x8000], R96 ;  /* 0x008000600b007388 */ /* 0x000fe80000000800 */
[----:B------:R-:W-:Y:S04]  /*a840*/  STS [R11+0x8400], R98 ;  /* 0x008400620b007388 */ /* 0x000fe80000000800 */
[----:B------:R-:W-:Y:S04]  /*a850*/  STS [R14+0x8000], R100 ;  /* 0x008000640e007388 */ /* 0x000fe80000000800 */
[----:B------:R-:W-:Y:S04]  /*a860*/  STS [R14+0x8400], R102 ;  /* 0x008400660e007388 */ /* 0x000fe80000000800 */
[----:B------:R-:W-:Y:S01]  /*a870*/  STS [R8+0x8000], R104 ;  /* 0x0080006808007388 */ /* 0x000fe20000000800 */
[----:B-----5:R-:W-:-:S02]  /*a880*/  @!P5 IMAD R25, R20, R22, RZ ;  /* 0x000000161419d224 */ /* 0x020fc400078e02ff */
[----:B--2---:R-:W-:Y:S01]  /*a890*/  @P4 FMUL.FTZ R22, R7, 0.69314718246459960938 ;  /* 0x3f31721807164820 */ /* 0x004fe20000410000 */
        /* <DEDUP_REMOVED lines=16> */
[----:B------:R4:W-:Y:S04]  /*a9a0*/  STS [R8+0xc400], R154 ;  /* 0x00c4009a08007388 */ /* 0x0009e80000000800 */
[----:B------:R-:W-:Y:S04]  /*a9b0*/  STS [R15+0xc000], R136 ;  /* 0x00c000880f007388 */ /* 0x000fe80000000800 */
[----:B------:R-:W-:Y:S01]  /*a9c0*/  STS [R15+0xc400], R138 ;  /* 0x00c4008a0f007388 */ /* 0x000fe20000000800 */
[----:B--2---:R-:W2:Y:S03]  /*a9d0*/  @P5 LDC.64 R10, c[0x0][0x2c0] ;  /* 0x0000b000ff0a5b82 */ /* 0x004ea60000000a00 */
[----:B------:R-:W-:Y:S04]  /*a9e0*/  STS [R16+0xc000], R140 ;  /* 0x00c0008c10007388 */ /* 0x000fe80000000800 */
[----:B------:R5:W-:Y:S04]  /*a9f0*/  STS [R16+0xc400], R142 ;  /* 0x00c4008e10007388 */ /* 0x000be80000000800 */
[----:B------:R-:W-:Y:S04]  /*aa00*/  STS [R17+0xc000], R148 ;  /* 0x00c0009411007388 */ /* 0x000fe80000000800 */
[----:B------:R-:W-:Y:S01]  /*aa10*/  STS [R17+0xc400], R150 ;  /* 0x00c4009611007388 */ /* 0x000fe20000000800 */
[----:B----4-:R-:W1:Y:S03]  /*aa20*/  @P5 LDC R8, c[0x0][0x2c0] ;  /* 0x0000b000ff085b82 */ /* 0x010e660000000800 */
[----:B------:R4:W-:Y:S04]  /*aa30*/  STS [R12+0xc000], R9 ;  /* 0x00c000090c007388 */ /* 0x0009e80000000800 */
[----:B------:R1:W-:Y:S01]  /*aa40*/  STS [R12+0xc400], R13 ;  /* 0x00c4000d0c007388 */ /* 0x0003e20000000800 */
[----:B--2---:R-:W-:-:S02]  /*aa50*/  @P5 IMAD R10, R11, R10, RZ ;  /* 0x0000000a0b0a5224 */ /* 0x004fc400078e02ff */
[----:B------:R2:W3:Y:S01]  /*aa60*/  @P0 MUFU.LG2 R11, R6 ;  /* 0x00000006000b0308 */ /* 0x0004e20000000c00 */
[----:B------:R-:W-:Y:S01]  /*aa70*/  BAR.SYNC.DEFER_BLOCKING 0x0 ;  /* 0x0000000000007b1d */ /* 0x000fe20000010000 */
[----:B------:R-:W-:Y:S01]  /*aa80*/  @!P5 IMAD.MOV.U32 R10, RZ, RZ, R20 ;  /* 0x000000ffff0ad224 */ /* 0x000fe200078e0014 */
[----:B------:R-:W-:Y:S02]  /*aa90*/  SHF.R.S32.HI R20, RZ, 0x1f, R0 ;  /* 0x0000001fff147819 */ /* 0x000fe40000011400 */
[----:B-----5:R-:W-:Y:S02]  /*aaa0*/  SHF.R.S32.HI R16, RZ, 0x3, R2 ;  /* 0x00000003ff107819 */ /* 0x020fe40000011402 */
[----:B------:R-:W-:Y:S01]  /*aab0*/  LEA.HI R20, R20, R0, RZ, 0x2 ;  /* 0x0000000014147211 */ /* 0x000fe200078f10ff */
[----:B------:R-:W5:Y:S02]  /*aac0*/  S2R R21, SR_CTAID.Y ;  /* 0x0000000000157919 */ /* 0x000f640000002600 */
[----:B------:R-:W-:Y:S01]  /*aad0*/  VIADD R2, R16, 0x40 ;  /* 0x0000004010027836 */ /* 0x000fe20000000000 */
[----:B------:R-:W-:Y:S01]  /*aae0*/  SHF.R.S32.HI R20, RZ, 0x2, R20 ;  /* 0x00000002ff147819 */ /* 0x000fe20000011414 */
[----:B------:R-:W5:Y:S01]  /*aaf0*/  S2R R24, SR_CTAID.Z ;  /* 0x0000000000187919 */ /* 0x000f620000002700 */
[----:B------:R-:W-:-:S02]  /*ab00*/  @!P5 MOV R8, 0x1 ;  /* 0x000000010008d802 */ /* 0x000fc40000000f00 */
[----:B------:R-:W-:Y:S01]  /*ab10*/  ISETP.GE.AND P1, PT, R2, UR5, PT ;  /* 0x0000000502007c0c */ /* 0x000fe2000bf26270 */
[----:B--2---:R-:W-:Y:S01]  /*ab20*/  IMAD.MOV.U32 R6, RZ, RZ, 0x7f800000 ;  /* 0x7f800000ff067424 */ /* 0x004fe200078e00ff */
[----:B------:R-:W2:Y:S01]  /*ab30*/  @P0 LDC R2, c[0x0][0x2e8] ;  /* 0x0000ba00ff020b82 */ /* 0x000ea20000000800 */
[----:B----4-:R-:W-:Y:S01]  /*ab40*/  VIADD R9, R16, 0x20 ;  /* 0x0000002010097836 */ /* 0x010fe20000000000 */
[----:B------:R-:W-:Y:S01]  /*ab50*/  LOP3.LUT P5, RZ, R0, 0x3, RZ, 0xc0, !PT ;  /* 0x0000000300ff7812 */ /* 0x000fe200078ac0ff */
[----:B-1----:R-:W-:Y:S02]  /*ab60*/  IMAD R7, R8, UR6, RZ ;  /* 0x0000000608077c24 */ /* 0x002fe4000f8e02ff */
[----:B---3--:R-:W-:Y:S01]  /*ab70*/  @P4 FFMA.FTZ R6, R164, R23, R22 ;  /* 0x00000017a4064223 */ /* 0x008fe20000010016 */
[----:B------:R-:W-:Y:S01]  /*ab80*/  @P0 FMUL.FTZ R11, R11, 0.69314718246459960938 ;  /* 0x3f3172180b0b0820 */ /* 0x000fe20000410000 */
[----:B------:R-:W-:Y:S01]  /*ab90*/  ISETP.GE.AND P2, PT, R9, UR5, PT ;  /* 0x0000000509007c0c */ /* 0x000fe2000bf46270 */
[----:B------:R1:W3:Y:S01]  /*aba0*/  LDS.128 R12, [R230+0x3000] ;  /* 0x00300000e60c7984 */ /* 0x0002e20000000c00 */
[----:B------:R-:W-:Y:S01]  /*abb0*/  SHF.R.S32.HI R9, RZ, 0x1f, R5 ;  /* 0x0000001fff097819 */ /* 0x000fe20000011405 */
[----:B------:R-:W-:-:S03]  /*abc0*/  IMAD.SHL.U32 R0, R4, 0x8, RZ ;  /* 0x0000000804007824 */ /* 0x000fc600078e00ff */
[----:B------:R-:W-:-:S04]  /*abd0*/  LEA.HI R9, R9, R5, RZ, 0x3 ;  /* 0x0000000509097211 */ /* 0x000fc800078f18ff */
[----:B------:R-:W-:-:S05]  /*abe0*/  LOP3.LUT R9, R9, 0xffffff8, RZ, 0xc0, !PT ;  /* 0x0ffffff809097812 */ /* 0x000fca00078ec0ff */
[----:B------:R-:W-:Y:S02]  /*abf0*/  IMAD.IADD R9, R5, 0x1, -R9 ;  /* 0x0000000105097824 */ /* 0x000fe400078e0a09 */
[----:B-----5:R-:W-:-:S03]  /*ac00*/  IMAD R21, R21, R25, RZ ;  /* 0x0000001915157224 */ /* 0x020fc600078e02ff */
[----:B------:R-:W-:Y:S02]  /*ac10*/  LEA R9, R9, R20, 0x4 ;  /* 0x0000001409097211 */ /* 0x000fe400078e20ff */
[----:B------:R-:W-:-:S05]  /*ac20*/  SEL R21, R21, RZ, !P6 ;  /* 0x000000ff15157207 */ /* 0x000fca0007000000 */
[----:B------:R-:W-:Y:S02]  /*ac30*/  IMAD R21, R24, R10, R21 ;  /* 0x0000000a18157224 */ /* 0x000fe400078e0215 */
[----:B------:R-:W-:Y:S02]  /*ac40*/  IMAD.SHL.U32 R10, R7, 0x80, RZ ;  /* 0x00000080070a7824 */ /* 0x000fe400078e00ff */
[----:B------:R-:W-:Y:S02]  /*ac50*/  IMAD.MOV.U32 R7, RZ, RZ, 0x7f800000 ;  /* 0x7f800000ff077424 */ /* 0x000fe400078e00ff */
[----:B--2---:R-:W-:Y:S01]  /*ac60*/  @P0 FFMA.FTZ R7, R3, R2, R11 ;  /* 0x0000000203070223 */ /* 0x004fe2000001000b */
[----:B------:R-:W-:Y:S02]  /*ac70*/  SHF.R.S32.HI R5, RZ, 0x1f, R10 ;  /* 0x0000001fff057819 */ /* 0x000fe4000001140a */
[--C-:B------:R-:W-:Y:S02]  /*ac80*/  IADD3 R10, P6, P4, R10, R18, R21.reuse ;  /* 0x000000120a0a7210 */ /* 0x100fe40007cde015 */
[----:B------:R-:W-:-:S04]  /*ac90*/  SHF.R.S32.HI R21, RZ, 0x1f, R21 ;  /* 0x0000001fff157819 */ /* 0x000fc80000011415 */
[----:B------:R-:W-:Y:S01]  /*aca0*/  IADD3.X R21, R5, R19, R21, P6, P4 ;  /* 0x0000001305157210 */ /* 0x000fe200037e8415 */
[----:B-1-3--:R-:W-:Y:S06]  /*acb0*/  @P5 BRA `(.L_x_390) ;  /* 0x0000000000485947 */ /* 0x00afec0003800000 */
        /* <DEDUP_REMOVED lines=18> */
.L_x_390:
[----:B------:R-:W-:Y:S05]  /*ade0*/  BSYNC B0 ;  /* 0x0000000000007941 */ /* 0x000fea0003800000 */
.L_x_389:
[----:B-1----:R-:W-:Y:S01]  /*adf0*/  SHF.R.S32.HI R5, RZ, 0x1f, R24 ;  /* 0x0000001fff057819 */ /* 0x002fe20000011418 */
[----:B------:R-:W-:Y:S01]  /*ae00*/  ULDC.64 UR6, c[0x0][0x2a0] ;  /* 0x0000a80000067ab9 */ /* 0x000fe20000000a00 */
[----:B------:R-:W-:Y:S01]  /*ae10*/  SHF.R.S32.HI R4, RZ, 0x1f, R0 ;  /* 0x0000001fff047819 */ /* 0x000fe20000011400 */
[----:B------:R-:W-:Y:S01]  /*ae20*/  IMAD.U32 R2, RZ, RZ, UR17 ;  /* 0x00000011ff027e24 */ /* 0x000fe2000f8e00ff */
[----:B------:R-:W-:Y:S01]  /*ae30*/  IADD3 R6, P0, R0, UR10, RZ ;  /* 0x0000000a00067c10 */ /* 0x000fe2000ff1e0ff */
[----:B------:R-:W-:Y:S01]  /*ae40*/  IMAD R5, R5, UR6, RZ ;  /* 0x0000000605057c24 */ /* 0x000fe2000f8e02ff */
[----:B------:R-:W-:Y:S01]  /*ae50*/  IADD3 R3, R16, 0x60, RZ ;  /* 0x0000006010037810 */ /* 0x000fe20007ffe0ff */
[----:B------:R1:W2:Y:S01]  /*ae60*/  LDS.128 R20, [R230] ;  /* 0x00000000e6147984 */ /* 0x0002a20000000c00 */
[--C-:B------:R-:W-:Y:S01]  /*ae70*/  SHF.R.S32.HI R17, RZ, 0x1f, R16.reuse ;  /* 0x0000001fff117819 */ /* 0x100fe20000011410 */
[----:B------:R-:W-:Y:S01]  /*ae80*/  IMAD R26, R24, UR7, R5 ;  /* 0x00000007181a7c24 */ /* 0x000fe2000f8e0205 */
[----:B------:R-:W-:Y:S01]  /*ae90*/  IADD3.X R7, R4, UR4, RZ, P0, !PT ;  /* 0x0000000404077c10 */ /* 0x000fe200087fe4ff */
[----:B------:R1:W3:Y:S01]  /*aea0*/  LDS.128 R8, [R230+0x8000] ;  /* 0x00800000e6087984 */ /* 0x0002e20000000c00 */
[----:B------:R-:W-:Y:S01]  /*aeb0*/  ISETP.GE.AND P0, PT, R3, UR5, PT ;  /* 0x0000000503007c0c */ /* 0x000fe2000bf06270 */
[----:B------:R-:W-:Y:S01]  /*aec0*/  IMAD.WIDE R2, R2, 0x80, R16 ;  /* 0x0000008002027825 */ /* 0x000fe200078e0210 */
[----:B------:R-:W-:Y:S01]  /*aed0*/  BSSY B0, `(.L_x_391) ;  /* 0x0000018000007945 */ /* 0x000fe20003800000 */
[----:B------:R1:W4:Y:S02]  /*aee0*/  LDS.128 R16, [R230+0x4000] ;  /* 0x00400000e6107984 */ /* 0x0003240000000c00 */
[----:B------:R-:W-:-:S02]  /*aef0*/  IMAD.WIDE.U32 R24, R24, UR6, R6 ;  /* 0x0000000618187c25 */ /* 0x000fc4000f8e0006 */
        /* <DEDUP_REMOVED lines=19> */
[----:B---3--:R2:W-:Y:S04]  /*b030*/  @!P4 STG.E.128 desc[UR26][R32.64+0x100], R8 ;  /* 0x000100082000c986 */ /* 0x0085e8000c101d1a */
[----:B-1----:R2:W-:Y:S02]  /*b040*/  @!P3 STG.E.128 desc[UR26][R32.64+0x180], R4 ;  /* 0x000180042000b986 */ /* 0x0025e4000c101d1a */
.L_x_392:
[----:B------:R-:W-:Y:S05]  /*b050*/  BSYNC B0 ;  /* 0x0000000000007941 */ /* 0x000fea0003800000 */
.L_x_391:
[----:B--2---:R2:W2:Y:S01]  /*b060*/  LDS.128 R20, [R230+0x1000] ;  /* 0x00100000e6147984 */ /* 0x0044a20000000c00 */
[----:B------:R-:W-:Y:S03]  /*b070*/  BSSY B0, `(.L_x_393) ;  /* 0x000001a000007945 */ /* 0x000fe60003800000 */
[----:B----4-:R4:W2:Y:S04]  /*b080*/  LDS.128 R16, [R230+0x5000] ;  /* 0x00500000e6107984 */ /* 0x0108a80000000c00 */
[----:B---3--:R4:W3:Y:S04]  /*b090*/  LDS.128 R8, [R230+0x9000] ;  /* 0x00900000e6087984 */ /* 0x0088e80000000c00 */
        /* <DEDUP_REMOVED lines=21> */
[----:B---3--:R2:W-:Y:S04]  /*b1f0*/  @!P3 STG.E.128 desc[UR26][R32.64+0x100], R8 ;  /* 0x000100082000b986 */ /* 0x0085e8000c101d1a */
[----:B-1----:R2:W-:Y:S02]  /*b200*/  @!P2 STG.E.128 desc[UR26][R32.64+0x180], R4 ;  /* 0x000180042000a986 */ /* 0x0025e4000c101d1a */
.L_x_394:
[----:B------:R-:W-:Y:S05]  /*b210*/  BSYNC B0 ;  /* 0x0000000000007941 */ /* 0x000fea0003800000 */
.L_x_393:
[----:B--2---:R2:W2:Y:S01]  /*b220*/  LDS.128 R20, [R230+0x2000] ;  /* 0x00200000e6147984 */ /* 0x0044a20000000c00 */
[----:B------:R-:W-:Y:S03]  /*b230*/  BSSY B0, `(.L_x_395) ;  /* 0x000001a000007945 */ /* 0x000fe60003800000 */
[----:B------:R2:W2:Y:S04]  /*b240*/  LDS.128 R16, [R230+0x6000] ;  /* 0x00600000e6107984 */ /* 0x0004a80000000c00 */
[----:B---3--:R3:W2:Y:S04]  /*b250*/  LDS.128 R8, [R230+0xa000] ;  /* 0x00a00000e6087984 */ /* 0x0086a80000000c00 */
        /* <DEDUP_REMOVED lines=23> */
.L_x_396:
[----:B------:R-:W-:Y:S05]  /*b3d0*/  BSYNC B0 ;  /* 0x0000000000007941 */ /* 0x000fea0003800000 */
.L_x_395:
        /* <DEDUP_REMOVED lines=27> */
.L_x_361:
        /* <DEDUP_REMOVED lines=17> */
[----:B------:R-:W-:Y:S01]  /*b6a0*/  @UP2 UMOV UR21, 0x1 ;  /* 0x0000000100152882 */ /* 0x000fe20000000000 */
[----:B------:R-:W-:Y:S01]  /*b6b0*/  @UP4 UIMAD UR11, UR16, UR11, UR13 ;  /* 0x0000000b100b42a4 */ /* 0x000fe2000f8e020d */
[----:B------:R-:W-:Y:S01]  /*b6c0*/  IMAD.SHL.U32 R9, R6, 0x8, RZ ;  /* 0x0000000806097824 */ /* 0x000fe200078e00ff */
[----:B------:R-:W-:Y:S01]  /*b6d0*/  @!UP4 UIMAD UR10, UR14, UR4, URZ ;  /* 0x000000040e0ac2a4 */ /* 0x000fe2000f8e023f */
[C---:B------:R-:W-:Y:S01]  /*b6e0*/  ISETP.GE.AND P1, PT, R12.reuse, UR18, PT ;  /* 0x000000120c007c0c */ /* 0x040fe2000bf26270 */
[----:B------:R-:W-:Y:S01]  /*b6f0*/  ULDC.U8 UR13, c[0x0][0x3d8] ;  /* 0x0000f600000d7ab9 */ /* 0x000fe20000000000 */
[----:B------:R-:W-:Y:S01]  /*b700*/  @!UP4 UIMAD.WIDE.U32 UR14, UR7, UR4, URZ ;  /* 0x00000004070ec2a5 */ /* 0x000fe2000f8e003f */
[--C-:B------:R-:W-:Y:S01]  /*b710*/  SHF.R.S32.HI R13, RZ, 0x1f, R12.reuse ;  /* 0x0000001fff0d7819 */ /* 0x100fe2000001140c */
[----:B------:R-:W-:Y:S01]  /*b720*/  UISETP.NE.AND UP0, UPT, UR13, URZ, !UP2 ;  /* 0x0000003f0d00728c */ /* 0x000fe2000d705270 */
[----:B------:R-:W-:Y:S01]  /*b730*/  VIADD R5, R12, 0x20 ;  /* 0x000000200c057836 */ /* 0x000fe20000000000 */
[----:B------:R-:W-:Y:S01]  /*b740*/  UISETP.NE.AND UP3, UPT, UR13, URZ, UPT ;  /* 0x0000003f0d00728c */ /* 0x000fe2000bf65270 */
[----:B------:R-:W-:Y:S01]  /*b750*/  ISETP.NE.AND P3, PT, R6, RZ, PT ;  /* 0x000000ff0600720c */ /* 0x000fe20003f65270 */
[----:B------:R-:W-:Y:S01]  /*b760*/  @!UP4 UIMAD UR10, UR7, UR5, UR10 ;  /* 0x00000005070ac2a4 */ /* 0x000fe2000f8e020a */
[----:B------:R-:W-:Y:S01]  /*b770*/  IMAD.WIDE R10, R10, 0x80, R12 ;  /* 0x000000800a0a7825 */ /* 0x000fe200078e020c */
[----:B------:R-:W-:Y:S01]  /*b780*/  UISETP.NE.OR UP3, UPT, UR8, URZ, !UP3 ;  /* 0x0000003f0800728c */ /* 0x000fe2000df65670 */
[----:B------:R-:W-:Y:S01]  /*b790*/  IADD3 R4, R12, 0x40, RZ ;  /* 0x000000400c047810 */ /* 0x000fe20007ffe0ff */
[----:B------:R-:W-:Y:S01]  /*b7a0*/  @!UP2 ULDC UR13, c[0x0][0x270] ;  /* 0x00009c00000daab9 */ /* 0x000fe20000000800 */
[----:B------:R-:W-:Y:S01]  /*b7b0*/  @!UP2 ULDC UR8, c[0x0][0x2c4] ;  /* 0x0000b1000008aab9 */ /* 0x000fe20000000800 */
[----:B------:R-:W-:Y:S01]  /*b7c0*/  UISETP.NE.OR UP1, UPT, UR16, -0x1, UP3 ;  /* 0xffffffff1000788c */ /* 0x000fe20009f25670 */
[C---:B------:R-:W-:Y:S01]  /*b7d0*/  VIADD R8, R9.reuse, 0x40 ;  /* 0x0000004009087836 */ /* 0x040fe20000000000 */
[----:B------:R-:W-:Y:S01]  /*b7e0*/  @UP0 ULDC UR8, c[0x0][0x2e4] ;  /* 0x0000b90000080ab9 */ /* 0x000fe20000000800 */
[----:B------:R-:W-:Y:S01]  /*b7f0*/  @UP2 ULDC.64 UR4, c[0x0][0x2c0] ;  /* 0x0000b00000042ab9 */ /* 0x000fe20000000a00 */
[----:B------:R-:W-:Y:S01]  /*b800*/  @!UP2 UIMAD UR21, UR8, UR13, URZ ;  /* 0x0000000d0815a2a4 */ /* 0x000fe2000f8e023f */
[C---:B------:R-:W-:Y:S01]  /*b810*/  VIADD R7, R9.reuse, 0x80 ;  /* 0x0000008009077836 */ /* 0x040fe20000000000 */
[----:B------:R-:W-:Y:S01]  /*b820*/  @UP2 UIMAD UR19, UR5, UR4, URZ ;  /* 0x00000004051322a4 */ /* 0x000fe2000f8e023f */
[----:B------:R-:W-:Y:S01]  /*b830*/  IADD3 R6, R9, 0xc0, RZ ;  /* 0x000000c009067810 */ /* 0x000fe20007ffe0ff */
[----:B------:R-:W-:Y:S01]  /*b840*/  UIMAD UR21, UR7, UR21, URZ ;  /* 0x00000015071572a4 */ /* 0x000fe2000f8e023f */
[----:B------:R-:W-:Y:S01]  /*b850*/  ULDC.64 UR4, c[0x0][0x2a0] ;  /* 0x0000a80000047ab9 */ /* 0x000fe20000000a00 */
[----:B------:R-:W-:Y:S01]  /*b860*/  @!UP4 UIADD3 UR11, UR15, UR10, URZ ;  /* 0x0000000a0f0bc290 */ /* 0x000fe2000fffe03f */
[----:B------:R-:W-:Y:S01]  /*b870*/  IMAD.U32 R14, RZ, RZ, UR4 ;  /* 0x00000004ff0e7e24 */ /* 0x000fe2000f8e00ff */
[----:B------:R-:W-:Y:S01]  /*b880*/  UIMAD UR20, UR20, UR4, URZ ;  /* 0x00000004141472a4 */ /* 0x000fe2000f8e023f */
[----:B------:R-:W-:-:S02]  /*b890*/  @!UP4 UMOV UR12, UR14 ;  /* 0x0000000e000ccc82 */ /* 0x000fc40008000000 */
        /* <DEDUP_REMOVED lines=12> */
[----:B------:R-:W-:Y:S01]  /*b960*/  UIMAD UR5, UR9, UR5, UR20 ;  /* 0x00000005090572a4 */ /* 0x000fe2000f8e0214 */
[----:B------:R-:W-:Y:S01]  /*b970*/  @!UP3 UMOV UR24, UR16 ;  /* 0x000000100018bc82 */ /* 0x000fe20008000000 */
[----:B------:R-:W-:Y:S01]  /*b980*/  UMOV UR25, URZ ;  /* 0x0000003f00197c82 */ /* 0x000fe20008000000 */
        /* <DEDUP_REMOVED lines=25> */
.L_x_398:
[----:B------:R-:W-:Y:S05]  /*bb20*/  BSYNC B0 ;  /* 0x0000000000007941 */ /* 0x000fea0003800000 */
.L_x_397:
        /* <DEDUP_REMOVED lines=25> */
.L_x_400:
[----:B------:R-:W-:Y:S05]  /*bcc0*/  BSYNC B0 ;  /* 0x0000000000007941 */ /* 0x000fea0003800000 */
.L_x_399:
        /* <DEDUP_REMOVED lines=24> */
.L_x_402:
[----:B------:R-:W-:Y:S05]  /*be50*/  BSYNC B0 ;  /* 0x0000000000007941 */ /* 0x000fea0003800000 */
.L_x_401:
        /* <DEDUP_REMOVED lines=12> */
[----:B------:R-:W-:Y:S01]  /*bf20*/  IMAD.MOV.U32 R11, RZ, RZ, R17 ;  /* 0x000000ffff0b7224 */ /* 0x000fe200078e0011 */
[----:B------:R-:W-:Y:S01]  /*bf30*/  ISETP.GE.AND P2, PT, R8, UR7, PT ;  /* 0x0000000708007c0c */ /* 0x000fe2000bf46270 */
[----:B------:R-:W-:Y:S02]  /*bf40*/  IMAD R3, R3, UR4, RZ ;  /* 0x0000000403037c24 */ /* 0x000fe4000f8e02ff */
[----:B------:R-:W-:-:S04]  /*bf50*/  IMAD.WIDE.U32 R10, R2, UR4, R10 ;  /* 0x00000004020a7c25 */ /* 0x000fc8000f8e000a */
        /* <DEDUP_REMOVED lines=11> */
.L_x_404:
[----:B------:R-:W-:Y:S05]  /*c010*/  BSYNC B0 ;  /* 0x0000000000007941 */ /* 0x000fea0003800000 */
.L_x_403:
        /* <DEDUP_REMOVED lines=10> */
.L_x_406:
[----:B------:R-:W-:Y:S05]  /*c0c0*/  BSYNC B0 ;  /* 0x0000000000007941 */ /* 0x000fea0003800000 */
.L_x_405:
        /* <DEDUP_REMOVED lines=10> */
.L_x_408:
[----:B------:R-:W-:Y:S05]  /*c170*/  BSYNC B0 ;  /* 0x0000000000007941 */ /* 0x000fea0003800000 */
.L_x_407:
        /* <DEDUP_REMOVED lines=10> */
.L_x_410:
[----:B------:R-:W-:Y:S05]  /*c220*/  BSYNC B0 ;  /* 0x0000000000007941 */ /* 0x000fea0003800000 */
.L_x_409:
[----:B------:R-:W-:Y:S05]  /*c230*/  @P3 EXIT ;  /* 0x000000000000394d */ /* 0x000fea0003800000 */
[----:B------:R-:W-:Y:S01]  /*c240*/  IMAD R0, R0, UR22, RZ ;  /* 0x0000001600007c24 */ /* 0x000fe2000f8e02ff */
[----:B------:R-:W-:-:S04]  /*c250*/  ULDC.64 UR4, c[0x0][0x2b0] ;  /* 0x0000ac0000047ab9 */ /* 0x000fc80000000a00 */
[----:B----4-:R-:W-:-:S04]  /*c260*/  IADD3 R2, P0, R0, UR6, RZ ;  /* 0x0000000600027c10 */ /* 0x010fc8000ff1e0ff */
[----:B------:R-:W-:Y:S02]  /*c270*/  LEA.HI.X.SX32 R0, R0, UR24, 0x1, P0 ;  /* 0x0000001800007c11 */ /* 0x000fe400080f0eff */
[----:B------:R-:W-:-:S04]  /*c280*/  LEA R4, P0, R2, UR4, 0x2 ;  /* 0x0000000402047c11 */ /* 0x000fc8000f8010ff */
[----:B------:R-:W-:Y:S01]  /*c290*/  LEA.HI.X R5, R2, UR5, R0, 0x2, P0 ;  /* 0x0000000502057c11 */ /* 0x000fe200080f1400 */
[----:B------:R-:W-:-:S05]  /*c2a0*/  IMAD.MOV.U32 R0, RZ, RZ, 0x7f800000 ;  /* 0x7f800000ff007424 */ /* 0x000fca00078e00ff */
[----:B------:R-:W-:Y:S01]  /*c2b0*/  STG.E desc[UR26][R4.64], R0 ;  /* 0x0000000004007986 */ /* 0x000fe2000c10191a */
[----:B------:R-:W-:Y:S05]  /*c2c0*/  EXIT ;  /* 0x000000000000794d */ /* 0x000fea0003800000 */
.L_x_411:
        /* <DEDUP_REMOVED lines=11> */
.L_x_2394:


//--------------------- .text._ZN5flash16flash_fwd_kernelI23Flash_fwd_kernel_traitsILi256ELi128ELi64ELi8ELb0ELb0EN7cutlass6half_tE19Flash_kernel_traitsILi256ELi128ELi64ELi8ES3_EELb0ELb0ELb0ELb1ELb0ELb0ELb0ELb0EEEvNS_16Flash_fwd_paramsE --------------------------
	.section	.text._ZN5flash16flash_fwd_kernelI23Flash_fwd_kernel_traitsILi256ELi128ELi64ELi8ELb0ELb0EN7cutlass6half_tE19Flash_kernel_traitsILi256ELi128ELi64ELi8ES3_EELb0ELb0ELb0ELb1ELb0ELb0ELb0ELb0EEEvNS_16Flash_fwd_paramsE,"ax",@progbits
	.align	128
        .global         _ZN5flash16flash_fwd_kernelI23Flash_fwd_kernel_traitsILi256ELi128ELi64ELi8ELb0ELb0EN7cutlass6half_tE19Flash_kernel_traitsILi256ELi128ELi64ELi8ES3_EELb0ELb0ELb0ELb1ELb0ELb0ELb0ELb0EEEvNS_16Flash_fwd_paramsE
        .type           _ZN5flash16flash_fwd_kernelI23Flash_fwd_kernel_traitsILi256ELi128ELi64ELi8ELb0ELb0EN7cutlass6half_tE19Flash_kernel_traitsILi256ELi128ELi64ELi8ES3_EELb0ELb0ELb0ELb1ELb0ELb0ELb0ELb0EEEvNS_16Flash_fwd_paramsE,@function
        .size           _ZN5flash16flash_fwd_kernelI23Flash_fwd_kernel_traitsILi256ELi128ELi64ELi8ELb0ELb0EN7cutlass6half_tE19Flash_kernel_traitsILi256ELi128ELi64ELi8ES3_EELb0ELb0ELb0ELb1ELb0ELb0ELb0ELb0EEEvNS_16Flash_fwd_paramsE,(.L_x_2395 - _ZN5flash16flash_fwd_kernelI23Flash_fwd_kernel_traitsILi256ELi128ELi64ELi8ELb0ELb0EN7cutlass6half_tE19Flash_kernel_traitsILi256ELi128ELi64ELi8ES3_EELb0ELb0ELb0ELb1ELb0ELb0ELb0ELb0EEEvNS_16Flash_fwd_paramsE)
        .other          _ZN5flash16flash_fwd_kernelI23Flash_fwd_kernel_traitsILi256ELi128ELi64ELi8ELb0ELb0EN7cutlass6half_tE19Flash_kernel_traitsILi256ELi128ELi64ELi8ES3_EELb0ELb0ELb0ELb1ELb0ELb0ELb0ELb0EEEvNS_16Flash_fwd_paramsE,@"STO_CUDA_ENTRY STV_DEFAULT"
_ZN5flash16flash_fwd_kernelI23Flash_fwd_kernel_traitsILi256ELi128ELi64ELi8ELb0ELb0EN7cutlass6half_tE19Flash_kernel_traitsILi256ELi128ELi64ELi8ES3_EELb0ELb0ELb0ELb1ELb0ELb0ELb0ELb0EEEvNS_16Flash_fwd_paramsE:
.text._ZN5flash16flash_fwd_kernelI23Flash_fwd_kernel_traitsILi256ELi128ELi64ELi8ELb0ELb0EN7cutlass6half_tE19Flash_kernel_traitsILi256ELi128ELi64ELi8ES3_EELb0ELb0ELb0ELb1ELb0ELb0ELb0ELb0EEEvNS_16Flash_fwd_paramsE:
        /* <DEDUP_REMOVED lines=56> */
.L_x_412:
[----:B------:R-:W-:-:S05]  /*0380*/  ULDC UR7, c[0x0][0x2c8] ;  /* 0x0000b20000077ab9 */ /* 0x000fca0000000800 */
.L_x_413:
        /* <DEDUP_REMOVED lines=60> */
.L_x_415:
[----:B------:R-:W-:Y:S01]  /*0750*/  ULDC UR4, c[0x0][0x278] ;  /* 0x00009e0000047ab9 */ /* 0x000fe20000000800 */
[----:B------:R-:W1:Y:S01]  /*0760*/  S2R R2, SR_CTAID.Z ;  /* 0x0000000000027919 */ /* 0x000e620000002700 */
[----:B------:R-:W-:Y:S01]  /*0770*/  IMAD.U32 R0, RZ, RZ, UR4 ;  /* 0x00000004ff007e24 */ /* 0x000fe2000f8e00ff */
[----:B------:R-:W-:Y:S01]  /*0780*/  UMOV UR14, URZ ;  /* 0x0000003f000e7c82 */ /* 0x000fe20008000000 */
[----:B------:R-:W-:Y:S01]  /*0790*/  SHF.R.S32.HI R84, RZ, 0x1f, R6 ;  /* 0x0000001fff547819 */ /* 0x000fe20000011406 */
[----:B------:R-:W-:Y:S01]  /*07a0*/  UIADD3 UR16, -UR25, UR19, URZ ;  /* 0x0000001319107290 */ /* 0x000fe2000fffe13f */
[----:B------:R-:W-:Y:S01]  /*07b0*/  IMAD.U32 R18, RZ, RZ, UR18 ;  /* 0x00000012ff127e24 */ /* 0x000fe2000f8e00ff */
[----:B------:R-:W-:Y:S02]  /*07c0*/  IABS R0, R0 ;  /* 0x0000000000007213 */ /* 0x000fe40000000000 */
[----:B------:R-:W-:Y:S02]  /*07d0*/  LEA.HI R12, R84, R6, RZ, 0x3 ;  /* 0x00000006540c7211 */ /* 0x000fe400078f18ff */
[----:B------:R-:W-:-:S02]  /*07e0*/  R2UR UR5, R0 ;  /* 0x00000000000572ca */ /* 0x000fc400000e0000 */
[----:B------:R-:W-:Y:S02]  /*07f0*/  SHF.R.S32.HI R240, RZ, 0x3, R12 ;  /* 0x00000003fff07819 */ /* 0x000fe4000001140c */
[----:B------:R-:W-:Y:S02]  /*0800*/  LOP3.LUT R12, R12, 0xfffffff8, RZ, 0xc0, !PT ;  /* 0xfffffff80c0c7812 */ /* 0x000fe400078ec0ff */
[----:B------:R-:W-:Y:S01]  /*0810*/  SHF.R.S32.HI R241, RZ, 0x1f, R240 ;  /* 0x0000001ffff17819 */ /* 0x000fe200000114f0 */
[----:B------:R-:W-:Y:S02]  /*0820*/  IMAD.SHL.U32 R230, R240, 0x40, RZ ;  /* 0x00000040f0e67824 */ /* 0x000fe400078e00ff */
[----:B------:R-:W-:-:S03]  /*0830*/  IMAD.IADD R12, R6, 0x1, -R12 ;  /* 0x00000001060c7824 */ /* 0x000fc600078e0a0c */
[----:B------:R-:W-:Y:S01]  /*0840*/  LOP3.LUT R230, R230, 0x1c0, RZ, 0xc0, !PT ;  /* 0x000001c0e6e67812 */ /* 0x000fe200078ec0ff */
[----:B------:R-:W2:Y:S01]  /*0850*/  I2F.RP R0, UR5 ;  /* 0x0000000500007d06 */ /* 0x000ea20008209400 */
[----:B------:R-:W-:-:S05]  /*0860*/  IMAD.SHL.U32 R168, R12, 0x8, RZ ;  /* 0x000000080ca87824 */ /* 0x000fca00078e00ff */
[----:B------:R-:W-:Y:S02]  /*0870*/  SHF.R.S32.HI R169, RZ, 0x1f, R168 ;  /* 0x0000001fffa97819 */ /* 0x000fe400000114a8 */
[----:B-1----:R-:W-:-:S04]  /*0880*/  IABS R2, R2 ;  /* 0x0000000200027213 */ /* 0x002fc80000000000 */
[----:B------:R-:W-:Y:S01]  /*0890*/  R2UR UR7, R2 ;  /* 0x00000000020772ca */ /* 0x000fe200000e0000 */
[----:B--2---:R-:W1:Y:S01]  /*08a0*/  MUFU.RCP R0, R0 ;  /* 0x0000000000007308 */ /* 0x004e620000001000 */
[----:B------:R-:W-:Y:S02]  /*08b0*/  LOP3.LUT R2, R230, 0x38, R168, 0xf8, !PT ;  /* 0x00000038e6027812 */ /* 0x000fe400078ef8a8 */
[----:B------:R-:W-:-:S04]  /*08c0*/  SHF.R.U32.HI R230, RZ, 0x3, R230 ;  /* 0x00000003ffe67819 */ /* 0x000fc800000116e6 */
[----:B------:R-:W-:Y:S01]  /*08d0*/  LOP3.LUT R230, R2, R230, RZ, 0x3c, !PT ;  /* 0x000000e602e67212 */ /* 0x000fe200078e3cff */
[----:B-1----:R-:W-:-:S06]  /*08e0*/  VIADD R0, R0, 0xffffffe ;  /* 0x0ffffffe00007836 */ /* 0x002fcc0000000000 */
[----:B------:R-:W1:Y:S02]  /*08f0*/  F2I.FTZ.U32.TRUNC.NTZ R0, R0 ;  /* 0x0000000000007305 */ /* 0x000e64000021f000 */
[----:B-1----:R-:W-:Y:S01]  /*0900*/  R2UR UR15, R0 ;  /* 0x00000000000f72ca */ /* 0x002fe200000e0000 */
[----:B------:R-:W-:-:S05]  /*0910*/  VIADD R0, R240, 0x40 ;  /* 0x00000040f0007836 */ /* 0x000fca0000000000 */
[----:B------:R-:W-:Y:S01]  /*0920*/  ISETP.GE.AND P5, PT, R0, UR16, PT ;  /* 0x0000001000007c0c */ /* 0x000fe2000bfa6270 */
[----:B------:R-:W-:-:S05]  /*0930*/  VIADD R0, R240, 0x60 ;  /* 0x00000060f0007836 */ /* 0x000fca0000000000 */
[----:B------:R-:W-:Y:S01]  /*0940*/  ISETP.GE.AND P6, PT, R0, UR16, PT ;  /* 0x0000001000007c0c */ /* 0x000fe2000bfc6270 */
[----:B------:R-:W-:Y:S01]  /*0950*/  UIADD3 UR9, URZ, -UR15, URZ ;  /* 0x8000000f3f097290 */ /* 0x000fe2000fffe03f */
[----:B------:R-:W-:-:S03]  /*0960*/  LEA.HI R0, R84, R6, RZ, 0x6 ;  /* 0x0000000654007211 */ /* 0x000fc600078f30ff */
[----:B------:R-:W-:-:S04]  /*0970*/  UIMAD UR9, UR9, UR5, URZ ;  /* 0x00000005090972a4 */ /* 0x000fc8000f8e023f */
[----:B------:R-:W-:-:S07]  /*0980*/  UIMAD.WIDE.U32 UR14, UR15, UR9, UR14 ;  /* 0x000000090f0e72a5 */ /* 0x000fce000f8e000e */
[----:B------:R-:W-:Y:S02]  /*0990*/  UMOV UR9, UR15 ;  /* 0x0000000f00097c82 */ /* 0x000fe40008000000 */
[----:B------:R-:W-:-:S07]  /*09a0*/  UIMAD.WIDE.U32 UR14, UR9, UR7, URZ ;  /* 0x00000007090e72a5 */ /* 0x000fce000f8e003f */
[----:B------:R-:W-:Y:S02]  /*09b0*/  UMOV UR20, UR15 ;  /* 0x0000000f00147c82 */ /* 0x000fe40008000000 */
[----:B------:R-:W-:-:S04]  /*09c0*/  UIADD3 UR9, -UR20, URZ, URZ ;  /* 0x0000003f14097290 */ /* 0x000fc8000fffe13f */
[----:B------:R-:W-:Y:S02]  /*09d0*/  UIMAD UR7, UR5, UR9, UR7 ;  /* 0x00000009050772a4 */ /* 0x000fe4000f8e0207 */
[----:B------:R-:W-:Y:S02]  /*09e0*/  @UP0 UIADD3 UR9, UR8, UR6, URZ ;  /* 0x0000000608090290 */ /* 0x000fe4000fffe03f */
[----:B------:R-:W-:Y:S02]  /*09f0*/  UISETP.GT.U32.AND UP1, UPT, UR5, UR7, UPT ;  /* 0x000000070500728c */ /* 0x000fe4000bf24070 */
[----:B------:R-:W-:-:S09]  /*0a00*/  ULOP3.LUT UR6, UR32, UR4, URZ, 0x3c, !UPT ;  /* 0x0000000420067292 */ /* 0x000fd2000f8e3c3f */
[----:B------:R-:W-:Y:S02]  /*0a10*/  @!UP1 UIADD3 UR7, UR7, -UR5, URZ ;  /* 0x8000000507079290 */ /* 0x000fe4000fffe03f */
[----:B------:R-:W-:Y:S02]  /*0a20*/  @!UP1 UIADD3 UR20, UR20, 0x1, URZ ;  /* 0x0000000114149890 */ /* 0x000fe4000fffe03f */
[----:B------:R-:W-:Y:S02]  /*0a30*/  UISETP.GE.U32.AND UP2, UPT, UR7, UR5, UPT ;  /* 0x000000050700728c */ /* 0x000fe4000bf46070 */
[----:B------:R-:W-:Y:S02]  /*0a40*/  UISETP.GE.AND UP1, UPT, UR6, URZ, UPT ;  /* 0x0000003f0600728c */ /* 0x000fe4000bf26270 */
[----:B------:R-:W-:Y:S01]  /*0a50*/  USHF.R.S32.HI UR5, URZ, 0x1f, UR32 ;  /* 0x0000001f3f057899 */ /* 0x000fe20008011420 */
[----:B------:R-:W-:Y:S02]  /*0a60*/  @UP0 ULDC.64 UR6, c[0x0][0x250] ;  /* 0x0000940000060ab9 */ /* 0x000fe40000000a00 */
[----:B------:R-:W-:-:S02]  /*0a70*/  @UP0 UIMAD.WIDE.U32 UR14, UR9, UR6, URZ ;  /* 0x00000006090e02a5 */ /* 0x000fc4000f8e003f */
[----:B------:R-:W-:Y:S02]  /*0a80*/  @UP0 UIMAD UR9, UR9, UR7, URZ ;  /* 0x00000007090902a4 */ /* 0x000fe4000f8e023f */
[----:B------:R-:W-:Y:S02]  /*0a90*/  @UP2 UIADD3 UR20, UR20, 0x1, URZ ;  /* 0x0000000114142890 */ /* 0x000fe4000fffe03f */
[----:B------:R-:W-:Y:S02]  /*0aa0*/  UISETP.NE.AND UP2, UPT, UR4, URZ, UPT ;  /* 0x0000003f0400728c */ /* 0x000fe4000bf45270 */
[----:B------:R-:W-:Y:S01]  /*0ab0*/  @!UP1 UIADD3 UR20, -UR20, URZ, URZ ;  /* 0x0000003f14149290 */ /* 0x000fe2000fffe13f */
[----:B------:R-:W-:Y:S01]  /*0ac0*/  @UP0 UMOV UR26, UR14 ;  /* 0x0000000e001a0c82 */ /* 0x000fe20008000000 */
[----:B------:R-:W-:-:S07]  /*0ad0*/  @UP0 UIADD3 UR23, UR15, UR9, URZ ;  /* 0x000000090f170290 */ /* 0x000fce000fffe03f */
[----:B------:R-:W-:-:S04]  /*0ae0*/  @!UP2 ULOP3.LUT UR20, URZ, UR4, URZ, 0x33, !UPT ;  /* 0x000000043f14a292 */ /* 0x000fc8000f8e333f */
        /* <DEDUP_REMOVED lines=15> */
.L_x_416:
[----:B------:R-:W1:Y:S01]  /*0be0*/  S2UR UR4, SR_CgaCtaId ;  /* 0x00000000000479c3 */ /* 0x000e620000008800 */
[----:B------:R-:W-:Y:S01]  /*0bf0*/  IADD3 R2, P0, R168, UR34, RZ ;  /* 0x00000022a8027c10 */ /* 0x000fe2000ff1e0ff */
[----:B------:R-:W-:Y:S01]  /*0c00*/  ULDC.64 UR8, c[0x0][0x258] ;  /* 0x0000960000087ab9 */ /* 0x000fe20000000a00 */
[----:B------:R-:W-:Y:S01]  /*0c10*/  IMAD.SHL.U32 R0, R0, 0x8, RZ ;  /* 0x0000000800007824 */ /* 0x000fe200078e00ff */
[----:B------:R-:W-:Y:S01]  /*0c20*/  UIMAD UR15, UR5, UR8, URZ ;  /* 0x00000008050f72a4 */ /* 0x000fe2000f8e023f */
[----:B------:R-:W-:Y:S01]  /*0c30*/  IADD3.X R3, R169, UR10, RZ, P0, !PT ;  /* 0x0000000aa9037c10 */ /* 0x000fe200087fe4ff */
[----:B------:R-:W-:Y:S01]  /*0c40*/  ULDC.64 UR10, c[0x0][0x260] ;  /* 0x00009800000a7ab9 */ /* 0x000fe20000000a00 */
[----:B------:R-:W-:Y:S01]  /*0c50*/  ISETP.GE.AND P0, PT, R240, UR16, PT ;  /* 0x00000010f0007c0c */ /* 0x000fe2000bf06270 */
[----:B------:R-:W-:Y:S01]  /*0c60*/  UIMAD UR15, UR32, UR9, UR15 ;  /* 0x00000009200f72a4 */ /* 0x000fe2000f8e020f */
[----:B------:R-:W-:Y:S01]  /*0c70*/  MOV R10, UR8 ;  /* 0x00000008000a7c02 */ /* 0x000fe20008000f00 */
[----:B------:R-:W-:Y:S01]  /*0c80*/  UMOV UR33, 0x400 ;  /* 0x0000040000217882 */ /* 0x000fe20000000000 */
[----:B------:R-:W-:Y:S01]  /*0c90*/  ULDC.64 UR8, c[0x0][0x268] ;  /* 0x00009a0000087ab9 */ /* 0x000fe20000000a00 */
[----:B------:R-:W-:Y:S01]  /*0ca0*/  UIMAD UR31, UR14, UR10, URZ ;  /* 0x0000000a0e1f72a4 */ /* 0x000fe2000f8e023f */
[----:B------:R-:W-:Y:S01]  /*0cb0*/  LOP3.LUT R230, R230, 0xfffffe00, R0, 0xf8, !PT ;  /* 0xfffffe00e6e67812 */ /* 0x000fe200078ef800 */
[----:B------:R-:W-:Y:S01]  /*0cc0*/  IMAD.WIDE.U32 R10, R10, UR32, R2 ;  /* 0x000000200a0a7c25 */ /* 0x000fe2000f8e0002 */
[----:B------:R-:W-:Y:S01]  /*0cd0*/  UIMAD UR14, UR14, UR8, URZ ;  /* 0x000000080e0e72a4 */ /* 0x000fe2000f8e023f */
[----:B------:R-:W-:Y:S01]  /*0ce0*/  BSSY B0, `(.L_x_417) ;  /* 0x000003c000007945 */ /* 0x000fe20003800000 */
[----:B------:R-:W-:Y:S01]  /*0cf0*/  UIMAD UR11, UR20, UR11, UR31 ;  /* 0x0000000b140b72a4 */ /* 0x000fe2000f8e021f */
[----:B------:R-:W-:Y:S01]  /*0d00*/  VIADD R17, R11, UR15 ;  /* 0x0000000f0b117c36 */ /* 0x000fe20008000000 */
[----:B------:R-:W-:Y:S01]  /*0d10*/  UIMAD UR31, UR20, UR9, UR14 ;  /* 0x00000009141f72a4 */ /* 0x000fe2000f8e020e */
[----:B------:R-:W-:Y:S01]  /*0d20*/  IMAD.WIDE R18, R18, 0x80, R240 ;  /* 0x0000008012127825 */ /* 0x000fe200078e02f0 */
[----:B------:R-:W-:-:S02]  /*0d30*/  IADD3 R233, R168, 0x40, RZ ;  /* 0x00000040a8e97810 */ /* 0x000fc40007ffe0ff */
[----:B------:R-:W-:Y:S01]  /*0d40*/  IADD3 R231, R168, 0xc0, RZ ;  /* 0x000000c0a8e77810 */ /* 0x000fe20007ffe0ff */
[----:B-1----:R-:W-:Y:S01]  /*0d50*/  ULEA UR4, UR4, UR33, 0x18 ;  /* 0x0000002104047291 */ /* 0x002fe2000f8ec03f */
[----:B------:R-:W-:Y:S01]  /*0d60*/  VIADD R13, R240, 0x20 ;  /* 0x00000020f00d7836 */ /* 0x000fe20000000000 */
[----:B------:R-:W-:Y:S01]  /*0d70*/  MOV R165, UR8 ;  /* 0x0000000800a57c02 */ /* 0x000fe20008000f00 */
[----:B------:R-:W-:Y:S02]  /*0d80*/  VIADD R232, R168, 0x80 ;  /* 0x00000080a8e87836 */ /* 0x000fe40000000000 */
[----:B------:R-:W-:Y:S01]  /*0d90*/  IMAD R7, R241, UR12, RZ ;  /* 0x0000000cf1077c24 */ /* 0x000fe2000f8e02ff */
[----:B------:R-:W-:Y:S01]  /*0da0*/  LEA R230, R230, UR4, 0x1 ;  /* 0x00000004e6e67c11 */ /* 0x000fe2000f8e08ff */
[----:B------:R-:W-:-:S04]  /*0db0*/  IMAD.WIDE.U32 R20, R240, UR12, R168 ;  /* 0x0000000cf0147c25 */ /* 0x000fc8000f8e00a8 */
        /* <DEDUP_REMOVED lines=46> */
.L_x_418:
[----:B------:R-:W-:Y:S05]  /*10a0*/  BSYNC B0 ;  /* 0x0000000000007941 */ /* 0x000fea0003800000 */
.L_x_417:
[----:B------:R-:W-:Y:S01]  /*10b0*/  ISETP.GE.AND P0, PT, R13, UR16, PT ;  /* 0x000000100d007c0c */ /* 0x000fe2000bf06270 */
[----:B------:R-:W-:Y:S01]  /*10c0*/  IMAD R0, R240, UR13, R7 ;  /* 0x0000000df0007c24 */ /* 0x000fe2000f8e0207 */
[----:B------:R-:W-:Y:S01]  /*10d0*/  IADD3 R236, P1, R20, UR24, RZ ;  /* 0x0000001814ec7c10 */ /* 0x000fe2000ff3e0ff */
[----:B------:R-:W-:Y:S01]  /*10e0*/  IMAD R7, R241, UR6, RZ ;  /* 0x00000006f1077c24 */ /* 0x000fe2000f8e02ff */
[----:B------:R-:W-:Y:S01]  /*10f0*/  BSSY B0, `(.L_x_419) ;  /* 0x0000034000007945 */ /* 0x000fe20003800000 */
[----:B------:R-:W-:Y:S01]  /*1100*/  IMAD.WIDE.U32 R14, R240, UR6, R168 ;  /* 0x00000006f00e7c25 */ /* 0x000fe2000f8e00a8 */
[----:B------:R-:W-:-:S03]  /*1110*/  IADD3.X R237, R21, UR22, R0, P1, !PT ;  /* 0x0000001615ed7c10 */ /* 0x000fc60008ffe400 */
[----:B------:R-:W-:-:S04]  /*1120*/  IMAD R7, R240, UR7, R7 ;  /* 0x00000007f0077c24 */ /* 0x000fc8000f8e0207 */
        /* <DEDUP_REMOVED lines=48> */
.L_x_420:
[----:B------:R-:W-:Y:S05]  /*1430*/  BSYNC B0 ;  /* 0x0000000000007941 */ /* 0x000fea0003800000 */
.L_x_419:
        /* <DEDUP_REMOVED lines=49> */
.L_x_422:
[----:B------:R-:W-:Y:S05]  /*1750*/  BSYNC B0 ;  /* 0x0000000000007941 */ /* 0x000fea0003800000 */
.L_x_421:
        /* <DEDUP_REMOVED lines=50> */
.L_x_424:
[----:B------:R-:W-:Y:S05]  /*1a80*/  BSYNC B0 ;  /* 0x0000000000007941 */ /* 0x000fea0003800000 */
.L_x_423:
[----:B------:R-:W-:Y:S01]  /*1a90*/  ULEA.HI.SX32 UR14, UR21, 0xffffffff, 0x1a ;  /* 0xffffffff150e7891 */ /* 0x000fe2000f8fd23f */
[----:B------:R-:W-:Y:S01]  /*1aa0*/  MOV R238, R236 ;  /* 0x000000ec00ee7202 */ /* 0x000fe20000000f00 */
[----:B------:R-:W-:Y:S01]  /*1ab0*/  USHF.L.U64.HI UR15, UR12, 0x6, UR13 ;  /* 0x000000060c0f7899 */ /* 0x000fe2000801020d */
[----:B------:R-:W-:Y:S01]  /*1ac0*/  VIADD R239, R237, UR11 ;  /* 0x0000000bedef7c36 */ /* 0x000fe20008000000 */
[----:B------:R-:W-:Y:S01]  /*1ad0*/  UIMAD UR33, UR14, -0x40, UR27 ;  /* 0xffffffc00e2178a4 */ /* 0x000fe2000f8e021b */
[----:B--23--:R-:W-:Y:S01]  /*1ae0*/  IMAD.U32 R5, RZ, RZ, UR10 ;  /* 0x0000000aff057e24 */ /* 0x00cfe2000f8e00ff */
[----:B------:R-:W-:Y:S01]  /*1af0*/  USHF.R.S32.HI UR36, URZ, 0x1f, UR14 ;  /* 0x0000001f3f247899 */ /* 0x000fe2000801140e */
[----:B------:R-:W-:Y:S01]  /*1b00*/  BSSY B0, `(.L_x_425) ;  /* 0x000002e000007945 */ /* 0x000fe20003800000 */
[----:B------:R-:W-:Y:S01]  /*1b10*/  UIMAD UR8, UR15, UR14, URZ ;  /* 0x0000000e0f0872a4 */ /* 0x000fe2000f8e023f */
[----:B------:R-:W-:Y:S01]  /*1b20*/  IMAD.WIDE.U32 R16, R5, UR14, R238 ;  /* 0x0000000e05107c25 */ /* 0x000fe2000f8e00ee */
[----:B------:R-:W-:-:S02]  /*1b30*/  ISETP.GE.AND P0, PT, R240, UR33, PT ;  /* 0x00000021f0007c0c */ /* 0x000fc4000bf06270 */
[----:B------:R-:W-:Y:S01]  /*1b40*/  UIMAD UR8, UR36, UR10, UR8 ;  /* 0x0000000a240872a4 */ /* 0x000fe2000f8e0208 */
[----:B------:R-:W-:-:S05]  /*1b50*/  ISETP.GE.AND P6, PT, R13, UR33, PT ;  /* 0x000000210d007c0c */ /* 0x000fca000bfc6270 */
[----:B------:R-:W-:-:S05]  /*1b60*/  IADD3 R0, R17, UR8, RZ ;  /* 0x0000000811007c10 */ /* 0x000fca000fffe0ff */
[----:B------:R-:W-:Y:S05]  /*1b70*/  @P0 BRA `(.L_x_426) ;  /* 0x0000000000980947 */ /* 0x000fea0003800000 */
[----:B------:R-:W-:Y:S02]  /*1b80*/  ULDC UR8, c[0x0][0x2d0] ;  /* 0x0000b40000087ab9 */ /* 0x000fe40000000800 */
[----:B------:R-:W-:Y:S02]  /*1b90*/  ISETP.GE.AND P5, PT, R168, UR8, PT ;  /* 0x00000008a8007c0c */ /* 0x000fe4000bfa6270 */
[----:B------:R-:W-:Y:S02]  /*1ba0*/  ISETP.GE.AND P4, PT, R233, UR8, PT ;  /* 0x00000008e9007c0c */ /* 0x000fe4000bf86270 */
[----:B------:R-:W-:-:S09]  /*1bb0*/  ISETP.GE.AND P2, PT, R232, UR8, PT ;  /* 0x00000008e8007c0c */ /* 0x000fd2000bf46270 */
[----:B------:R-:W2:Y:S01]  /*1bc0*/  @!P5 LDC.64 R10, c[0x0][0x218] ;  /* 0x00008600ff0adb82 */ /* 0x000ea20000000a00 */
        /* <DEDUP_REMOVED lines=33> */
.L_x_426:
[----:B------:R-:W-:Y:S05]  /*1de0*/  BSYNC B0 ;  /* 0x0000000000007941 */ /* 0x000fea0003800000 */
.L_x_425:
[----:B------:R-:W-:Y:S01]  /*1df0*/  USHF.L.U64.HI UR34, UR12, 0x5, UR13 ;  /* 0x000000050c227899 */ /* 0x000fe2000801020d */
[----:B------:R-:W-:Y:S01]  /*1e00*/  BSSY B0, `(.L_x_427) ;  /* 0x000002b000007945 */ /* 0x000fe20003800000 */
[----:B------:R-:W-:-:S03]  /*1e10*/  USHF.L.U32 UR35, UR12, 0x5, URZ ;  /* 0x000000050c237899 */ /* 0x000fc6000800063f */
[----:B------:R-:W-:Y:S09]  /*1e20*/  @P6 BRA `(.L_x_428) ;  /* 0x0000000000a06947 */ /* 0x000ff20003800000 */
[----:B------:R-:W-:Y:S01]  /*1e30*/  ULDC UR8, c[0x0][0x2d0] ;  /* 0x0000b40000087ab9 */ /* 0x000fe20000000800 */
[----:B------:R-:W-:Y:S02]  /*1e40*/  IADD3 R16, P0, R16, UR35, RZ ;  /* 0x0000002310107c10 */ /* 0x000fe4000ff1e0ff */
[----:B------:R-:W-:Y:S02]  /*1e50*/  ISETP.GE.AND P5, PT, R168, UR8, PT ;  /* 0x00000008a8007c0c */ /* 0x000fe4000bfa6270 */
[----:B------:R-:W-:Y:S02]  /*1e60*/  ISETP.GE.AND P4, PT, R233, UR8, PT ;  /* 0x00000008e9007c0c */ /* 0x000fe4000bf86270 */
[----:B------:R-:W-:Y:S02]  /*1e70*/  ISETP.GE.AND P2, PT, R232, UR8, PT ;  /* 0x00000008e8007c0c */ /* 0x000fe4000bf46270 */
[----:B------:R-:W-:-:S07]  /*1e80*/  IADD3.X R0, R0, UR34, RZ, P0, !PT ;  /* 0x0000002200007c10 */ /* 0x000fce00087fe4ff */
[----:B---3--:R-:W3:Y:S01]  /*1e90*/  @!P5 LDC.64 R10, c[0x0][0x218] ;  /* 0x00008600ff0adb82 */ /* 0x008ee20000000a00 */
[----:B------:R3:W-:Y:S07]  /*1ea0*/  @P5 STS.128 [R230+0x11000], RZ ;  /* 0x011000ffe6005388 */ /* 0x0007ee0000000c00 */
[----:B------:R-:W5:Y:S08]  /*1eb0*/  @!P4 LDC.64 R8, c[0x0][0x218] ;  /* 0x00008600ff08cb82 */ /* 0x000f700000000a00 */
[----:B-12-4-:R-:W1:Y:S01]  /*1ec0*/  @!P2 LDC.64 R2, c[0x0][0x218] ;  /* 0x00008600ff02ab82 */ /* 0x016e620000000a00 */
        /* <DEDUP_REMOVED lines=30> */
.L_x_428:
[----:B------:R-:W-:Y:S05]  /*20b0*/  BSYNC B0 ;  /* 0x0000000000007941 */ /* 0x000fea0003800000 */
.L_x_427:
        /* <DEDUP_REMOVED lines=10> */
[----:B--23--:R-:W-:Y:S01]  /*2160*/  LEA.HI R10, R84, R6, RZ, 0x4 ;  /* 0x00000006540a7211 */ /* 0x00cfe200078f20ff */
        /* <DEDUP_REMOVED lines=8> */
[----:B-1--4-:R-:W-:-:S05]  /*21f0*/  IMAD.U32 R2, RZ, RZ, UR12 ;  /* 0x0000000cff027e24 */ /* 0x012fca000f8e00ff */
[----:B------:R-:W-:-:S06]  /*2200*/  IMAD.U32 R3, RZ, RZ, UR13 ;  /* 0x0000000dff037e24 */ /* 0x000fcc000f8e00ff */
[----:B------:R1:W2:Y:S01]  /*2210*/  @P0 LDG.E R3, desc[UR28][R2.64] ;  /* 0x0000001c02030981 */ /* 0x0002a2000c1e1900 */
[----:B------:R-:W-:Y:S01]  /*2220*/  LOP3.LUT R8, R10, 0xfffffff0, RZ, 0xc0, !PT ;  /* 0xfffffff00a087812 */ /* 0x000fe200078ec0ff */
[----:B------:R-:W-:Y:S01]  /*2230*/  UIMAD.WIDE.U32 UR8, UR14, UR6, URZ ;  /* 0x000000060e0872a5 */ /* 0x000fe2000f8e003f */
[----:B------:R-:W-:Y:S01]  /*2240*/  SHF.R.S32.HI R4, RZ, 0x4, R10 ;  /* 0x00000004ff047819 */ /* 0x000fe2000001140a */
[----:B------:R-:W-:Y:S01]  /*2250*/  BSSY B0, `(.L_x_429) ;  /* 0x000005b000007945 */ /* 0x000fe20003800000 */
[----:B------:R-:W-:Y:S01]  /*2260*/  BAR.SYNC.DEFER_BLOCKING 0x0 ;  /* 0x0000000000007b1d */ /* 0x000fe20000010000 */
[----:B------:R-:W-:Y:S01]  /*2270*/  IMAD.IADD R8, R6, 0x1, -R8 ;  /* 0x0000000106087824 */ /* 0x000fe200078e0a08 */
[----:B------:R-:W-:Y:S02]  /*2280*/  LEA.HI R10, R10, R4, RZ, 0x1 ;  /* 0x000000040a0a7211 */ /* 0x000fe400078f08ff */
[----:B------:R-:W-:Y:S02]  /*2290*/  ISETP.GE.AND P2, PT, R240, UR33, PT ;  /* 0x00000021f0007c0c */ /* 0x000fe4000bf46270 */
[----:B------:R-:W-:-:S02]  /*22a0*/  SHF.R.S32.HI R9, RZ, 0x1f, R8 ;  /* 0x0000001fff097819 */ /* 0x000fc40000011408 */
[----:B------:R-:W-:Y:S02]  /*22b0*/  LOP3.LUT R10, R10, 0xfffffffe, RZ, 0xc0, !PT ;  /* 0xfffffffe0a0a7812 */ /* 0x000fe400078ec0ff */
[----:B------:R-:W-:Y:S02]  /*22c0*/  LEA.HI R9, R9, R8, RZ, 0x3 ;  /* 0x0000000809097211 */ /* 0x000fe400078f18ff */
[----:B------:R-:W-:Y:S01]  /*22d0*/  IADD3 R234, P1, R14, UR26, RZ ;  /* 0x0000001a0eea7c10 */ /* 0x000fe2000ff3e0ff */
[----:B------:R-:W-:Y:S01]  /*22e0*/  IMAD.IADD R10, R4, 0x1, -R10 ;  /* 0x00000001040a7824 */ /* 0x000fe200078e0a0a */
[C---:B------:R-:W-:Y:S01]  /*22f0*/  LOP3.LUT R0, R9.reuse, 0xfffffff8, RZ, 0xc0, !PT ;  /* 0xfffffff809007812 */ /* 0x040fe200078ec0ff */
[----:B------:R-:W-:Y:S01]  /*2300*/  IMAD.SHL.U32 R9, R9, 0x40, RZ ;  /* 0x0000004009097824 */ /* 0x000fe200078e00ff */
[----:B------:R-:W-:Y:S02]  /*2310*/  IADD3.X R235, R15, UR23, R7, P1, !PT ;  /* 0x000000170feb7c10 */ /* 0x000fe40008ffe407 */
[----:B------:R-:W-:Y:S01]  /*2320*/  LEA.HI R84, R84, R6, RZ, 0x5 ;  /* 0x0000000654547211 */ /* 0x000fe200078f28ff */
[----:B------:R-:W-:Y:S01]  /*2330*/  IMAD.IADD R0, R8, 0x1, -R0 ;  /* 0x0000000108007824 */ /* 0x000fe200078e0a00 */
[----:B------:R-:W-:Y:S01]  /*2340*/  ISETP.GE.AND P6, PT, R13, UR33, PT ;  /* 0x000000210d007c0c */ /* 0x000fe2000bfc6270 */
[----:B-1----:R-:W-:Y:S01]  /*2350*/  IMAD.SHL.U32 R2, R12, 0x40, RZ ;  /* 0x000000400c027824 */ /* 0x002fe200078e00ff */
[----:B------:R-:W-:Y:S01]  /*2360*/  SHF.R.S32.HI R7, RZ, 0x5, R84 ;  /* 0x00000005ff077819 */ /* 0x000fe20000011454 */
[----:B------:R-:W-:Y:S01]  /*2370*/  IMAD.SHL.U32 R4, R0, 0x40, RZ ;  /* 0x0000004000047824 */ /* 0x000fe200078e00ff */
[----:B------:R1:W-:Y:S01]  /*2380*/  @P2 STS.128 [R230+0x18000], RZ ;  /* 0x018000ffe6002388 */ /* 0x0003e20000000c00 */
[----:B------:R-:W-:Y:S01]  /*2390*/  IMAD.SHL.U32 R8, R10, 0x8, RZ ;  /* 0x000000080a087824 */ /* 0x000fe200078e00ff */
[----:B------:R-:W-:Y:S01]  /*23a0*/  LOP3.LUT R2, R2, 0x1c0, RZ, 0xc0, !PT ;  /* 0x000001c002027812 */ /* 0x000fe200078ec0ff */
[----:B------:R-:W-:Y:S01]  /*23b0*/  IMAD.WIDE.U32 R234, R165, UR20, R234 ;  /* 0x00000014a5ea7c25 */ /* 0x000fe2000f8e00ea */
[----:B------:R-:W-:Y:S01]  /*23c0*/  LOP3.LUT R4, R4, 0x1c0, RZ, 0xc0, !PT ;  /* 0x000001c004047812 */ /* 0x000fe200078ec0ff */
[----:B------:R1:W-:Y:S01]  /*23d0*/  @P2 STS.128 [R230+0x1a000], RZ ;  /* 0x01a000ffe6002388 */ /* 0x0003e20000000c00 */
[----:B------:R-:W-:Y:S01]  /*23e0*/  LOP3.LUT R221, R2, 0x8, R221, 0xf8, !PT ;  /* 0x0000000802dd7812 */ /* 0x000fe200078ef8dd */
[----:B------:R-:W-:Y:S01]  /*23f0*/  VIADD R223, R235, UR31 ;  /* 0x0000001febdf7c36 */ /* 0x000fe20008000000 */
[----:B------:R-:W-:Y:S01]  /*2400*/  SHF.R.U32.HI R2, RZ, 0x3, R2 ;  /* 0x00000003ff027819 */ /* 0x000fe20000011602 */
[----:B------:R1:W-:Y:S01]  /*2410*/  @P2 STS.128 [R230+0x1c000], RZ ;  /* 0x01c000ffe6002388 */ /* 0x0003e20000000c00 */
[----:B------:R-:W-:-:S02]  /*2420*/  LOP3.LUT R8, R4, 0x8, R8, 0xf8, !PT ;  /* 0x0000000804087812 */ /* 0x000fc400078ef808 */
[----:B------:R-:W-:Y:S01]  /*2430*/  LOP3.LUT R221, R221, R2, RZ, 0x3c, !PT ;  /* 0x00000002dddd7212 */ /* 0x000fe200078e3cff */
[----:B------:R1:W-:Y:S01]  /*2440*/  @P2 STS.128 [R230+0x1e000], RZ ;  /* 0x01e000ffe6002388 */ /* 0x0003e20000000c00 */
[----:B------:R-:W2:Y:S01]  /*2450*/  @P0 MUFU.RCP R2, UR5 ;  /* 0x0000000500020d08 */ /* 0x000ea20008001000 */
[----:B------:R-:W-:Y:S01]  /*2460*/  SHF.R.U32.HI R4, RZ, 0x3, R4 ;  /* 0x00000003ff047819 */ /* 0x000fe20000011604 */
[----:B------:R-:W-:Y:S01]  /*2470*/  UIMAD UR5, UR36, UR6, URZ ;  /* 0x00000006240572a4 */ /* 0x000fe2000f8e023f */
[----:B------:R-:W-:Y:S02]  /*2480*/  IMAD R221, R10, 0x200, R221 ;  /* 0x000002000add7824 */ /* 0x000fe400078e02dd */
[----:B------:R-:W-:Y:S01]  /*2490*/  LOP3.LUT R4, R8, R4, RZ, 0x3c, !PT ;  /* 0x0000000408047212 */ /* 0x000fe200078e3cff */
[----:B------:R-:W-:Y:S01]  /*24a0*/  IMAD.U32 R8, RZ, RZ, UR8 ;  /* 0x00000008ff087e24 */ /* 0x000fe2000f8e00ff */
[----:B------:R-:W-:Y:S01]  /*24b0*/  UIMAD UR5, UR14, UR7, UR5 ;  /* 0x000000070e0572a4 */ /* 0x000fe2000f8e0205 */
[----:B------:R-:W-:-:S02]  /*24c0*/  LEA R221, R221, UR4, 0x1 ;  /* 0x00000004dddd7c11 */ /* 0x000fc4000f8e08ff */
[----:B------:R-:W-:Y:S01]  /*24d0*/  LOP3.LUT R4, R4, 0xfffffe00, R9, 0xf8, !PT ;  /* 0xfffffe0004047812 */ /* 0x000fe200078ef809 */
[----:B------:R-:W-:Y:S01]  /*24e0*/  UIADD3 UR5, UR9, UR5, URZ ;  /* 0x0000000509057290 */ /* 0x000fe2000fffe03f */
[----:B------:R-:W-:Y:S01]  /*24f0*/  LEA R14, P1, R8, R234, 0x6 ;  /* 0x000000ea080e7211 */ /* 0x000fe200078230ff */
[----:B------:R-:W-:Y:S02]  /*2500*/  IMAD.U32 R9, RZ, RZ, UR9 ;  /* 0x00000009ff097e24 */ /* 0x000fe4000f8e00ff */
[----:B------:R-:W-:-:S05]  /*2510*/  IMAD R222, R7, 0x400, R4 ;  /* 0x0000040007de7824 */ /* 0x000fca00078e0204 */
[----:B------:R-:W-:Y:S01]  /*2520*/  LEA R222, R222, UR4, 0x1 ;  /* 0x00000004dede7c11 */ /* 0x000fe2000f8e08ff */
        /* <DEDUP_REMOVED lines=11> */
[----:B------:R-:W1:Y:S01]  /*25e0*/  @!P5 LDC.64 R10, c[0x0][0x220] ;  /* 0x00008800ff0adb82 */ /* 0x000e620000000a00 */
[----:B------:R2:W-:Y:S07]  /*25f0*/  @P5 STS.128 [R230+0x18000], RZ ;  /* 0x018000ffe6005388 */ /* 0x0005ee0000000c00 */
[----:B------:R-:W3:Y:S08]  /*2600*/  @!P4 LDC.64 R8, c[0x0][0x220] ;  /* 0x00008800ff08cb82 */ /* 0x000ef00000000a00 */
[----:B------:R-:W4:Y:S01]  /*2610*/  @!P2 LDC.64 R2, c[0x0][0x220] ;  /* 0x00008800ff02ab82 */ /* 0x000f220000000a00 */
[----:B-1----:R-:W-:-:S04]  /*2620*/  @!P5 LEA R10, P0, R14, R10, 0x1 ;  /* 0x0000000a0e0ad211 */ /* 0x002fc800078008ff */
[C-C-:B------:R-:W-:Y:S02]  /*2630*/  @!P5 LEA.HI.X R11, R14.reuse, R11, R13.reuse, 0x1, P0 ;  /* 0x0000000b0e0bd211 */ /* 0x140fe400000f0c0d */
        /* <DEDUP_REMOVED lines=28> */
.L_x_430:
[----:B------:R-:W-:Y:S05]  /*2800*/  BSYNC B0 ;  /* 0x0000000000007941 */ /* 0x000fea0003800000 */
.L_x_429:
        /* <DEDUP_REMOVED lines=15> */
[----:B--2---:R-:W2:Y:S01]  /*2900*/  @!P5 LDC.64 R10, c[0x0][0x220] ;  /* 0x00008800ff0adb82 */ /* 0x004ea20000000a00 */
        /* <DEDUP_REMOVED lines=33> */
.L_x_432:
[----:B------:R-:W-:Y:S05]  /*2b20*/  BSYNC B0 ;  /* 0x0000000000007941 */ /* 0x000fea0003800000 */
.L_x_431:
        /* <DEDUP_REMOVED lines=227> */
[C---:B------:R-:W-:Y:S06]  /*3960*/  HMMA.16816.F32 R64, R76.reuse, R72, R64 ;  /* 0x000000484c40723c */ /* 0x040fec0000001840 */
        /* <DEDUP_REMOVED lines=12> */
[C---:B------:R-:W-:Y:S01]  /*3a30*/  HMMA.16816.F32 R60, R48.reuse, R38, R60 ;  /* 0x00000026303c723c */ /* 0x040fe2000000183c */
        /* <DEDUP_REMOVED lines=9> */
[----:B------:R-:W-:Y:S01]  /*3ad0*/  ISETP.GE.AND P2, PT, R6, UR27, PT ;  /* 0x0000001b06007c0c */ /* 0x000fe2000bf46270 */
[C---:B------:R-:W-:Y:S01]  /*3ae0*/  IMAD.IADD R38, R7.reuse, 0x1, -R32 ;  /* 0x0000000107267824 */ /* 0x040fe200078e0a20 */
[----:B------:R-:W-:Y:S01]  /*3af0*/  ISETP.GE.AND P3, PT, R32, UR27, PT ;  /* 0x0000001b20007c0c */ /* 0x000fe2000bf66270 */
[----:B------:R-:W-:Y:S01]  /*3b00*/  IMAD.IADD R36, R7, 0x1, -R3 ;  /* 0x0000000107247824 */ /* 0x000fe200078e0a03 */
[----:B------:R-:W-:Y:S01]  /*3b10*/  HMMA.16816.F32 R16, R48, R42, R16 ;  /* 0x0000002a3010723c */ /* 0x000fe20000001810 */
[----:B------:R-:W-:Y:S01]  /*3b20*/  ISETP.GE.AND P6, PT, R3, UR27, PT ;  /* 0x0000001b03007c0c */ /* 0x000fe2000bfc6270 */
[C---:B------:R-:W-:Y:S01]  /*3b30*/  VIADD R39, R6.reuse, 0x29 ;  /* 0x0000002906277836 */ /* 0x040fe20000000000 */
[----:B------:R-:W-:Y:S01]  /*3b40*/  IABS R38, R38 ;  /* 0x0000002600267213 */ /* 0x000fe20000000000 */
[C---:B------:R-:W-:Y:S01]  /*3b50*/  VIADD R40, R6.reuse, 0x39 ;  /* 0x0000003906287836 */ /* 0x040fe20000000000 */
[----:B------:R-:W-:Y:S01]  /*3b60*/  IABS R36, R36 ;  /* 0x0000002400247213 */ /* 0x000fe20000000000 */
[----:B--2---:R-:W-:Y:S01]  /*3b70*/  HMMA.16816.F32 R60, R8, R26, R60 ;  /* 0x0000001a083c723c */ /* 0x004fe2000000183c */
[----:B------:R-:W-:Y:S01]  /*3b80*/  I2FP.F32.S32 R38, R38 ;  /* 0x0000002600267245 */ /* 0x000fe20000201400 */
[----:B------:R-:W-:Y:S01]  /*3b90*/  VIADD R42, R6, 0x38 ;  /* 0x00000038062a7836 */ /* 0x000fe20000000000 */
[----:B------:R-:W-:-:S03]  /*3ba0*/  I2FP.F32.S32 R36, R36 ;  /* 0x0000002400247245 */ /* 0x000fc60000201400 */
[C---:B------:R-:W-:Y:S01]  /*3bb0*/  HMMA.16816.F32 R64, R8.reuse, R24, R64 ;  /* 0x000000180840723c */ /* 0x040fe20000001840 */
[----:B------:R-:W-:Y:S02]  /*3bc0*/  VIADD R26, R6, 0x1 ;  /* 0x00000001061a7836 */ /* 0x000fe40000000000 */
[----:B------:R-:W-:Y:S01]  /*3bd0*/  FFMA.FTZ R36, R36, -UR5, R45 ;  /* 0x8000000524247c23 */ /* 0x000fe2000801002d */
[----:B------:R-:W-:Y:S02]  /*3be0*/  VIADD R27, R6, 0x19 ;  /* 0x00000019061b7836 */ /* 0x000fe40000000000 */
[C---:B------:R-:W-:Y:S01]  /*3bf0*/  IMAD.IADD R33, R7.reuse, 0x1, -R26 ;  /* 0x0000000107217824 */ /* 0x040fe200078e0a1a */
[C---:B----4-:R-:W-:Y:S01]  /*3c00*/  HMMA.16816.F32 R20, R8.reuse, R52, R20 ;  /* 0x000000340814723c */ /* 0x050fe20000001814 */
[C---:B------:R-:W-:Y:S01]  /*3c10*/  IMAD.IADD R24, R7.reuse, 0x1, -R6 ;  /* 0x0000000107187824 */ /* 0x040fe200078e0a06 */
[----:B------:R-:W-:Y:S01]  /*3c20*/  ISETP.GE.AND P1, PT, R26, UR27, PT ;  /* 0x0000001b1a007c0c */ /* 0x000fe2000bf26270 */
[C---:B------:R-:W-:Y:S01]  /*3c30*/  VIADD R25, R6.reuse, 0x8 ;  /* 0x0000000806197836 */ /* 0x040fe20000000000 */
[----:B------:R-:W-:Y:S01]  /*3c40*/  IABS R33, R33 ;  /* 0x0000002100217213 */ /* 0x000fe20000000000 */
[----:B------:R-:W-:Y:S01]  /*3c50*/  VIADD R45, R6, 0x30 ;  /* 0x00000030062d7836 */ /* 0x000fe20000000000 */
[----:B------:R-:W-:Y:S01]  /*3c60*/  IABS R24, R24 ;  /* 0x0000001800187213 */ /* 0x000fe20000000000 */
[----:B------:R-:W-:Y:S01]  /*3c70*/  HMMA.16816.F32 R16, R8, R54, R16 ;  /* 0x000000360810723c */ /* 0x000fe20000001810 */
[----:B------:R-:W-:Y:S01]  /*3c80*/  I2FP.F32.S32 R33, R33 ;  /* 0x0000002100217245 */ /* 0x000fe20000201400 */
[----:B------:R-:W-:Y:S01]  /*3c90*/  IMAD.IADD R37, R7, 0x1, -R25 ;  /* 0x0000000107257824 */ /* 0x000fe200078e0a19 */
[----:B------:R-:W-:Y:S01]  /*3ca0*/  I2FP.F32.S32 R24, R24 ;  /* 0x0000001800187245 */ /* 0x000fe20000201400 */
[----:B------:R-:W-:Y:S01]  /*3cb0*/  BAR.SYNC.DEFER_BLOCKING 0x0 ;  /* 0x0000000000007b1d */ /* 0x000fe20000010000 */
[----:B------:R-:W-:Y:S01]  /*3cc0*/  ISETP.GE.AND P0, PT, R25, UR27, PT ;  /* 0x0000001b19007c0c */ /* 0x000fe2000bf06270 */
[----:B------:R-:W-:Y:S01]  /*3cd0*/  HMMA.16816.F32 R68, R48, R34, R68 ;  /* 0x000000223044723c */ /* 0x000fe20000001844 */
[----:B------:R-:W-:Y:S01]  /*3ce0*/  FFMA.FTZ R33, R33, -UR5, R29 ;  /* 0x8000000521217c23 */ /* 0x000fe2000801001d */
[----:B------:R-:W-:Y:S01]  /*3cf0*/  IMAD.IADD R29, R7, 0x1, -R27 ;  /* 0x00000001071d7824 */ /* 0x000fe200078e0a1b */
[----:B------:R-:W-:-:S02]  /*3d00*/  IABS R37, R37 ;  /* 0x0000002500257213 */ /* 0x000fc40000000000 */
[----:B------:R-:W-:Y:S01]  /*3d10*/  FSEL R36, R36, -INF , !P6 ;  /* 0xff80000024247808 */ /* 0x000fe20007000000 */
[----:B-1----:R-:W-:Y:S01]  /*3d20*/  HMMA.16816.F32 R56, R8, R12, R56 ;  /* 0x0000000c0838723c */ /* 0x002fe20000001838 */
[C---:B------:R-:W-:Y:S01]  /*3d30*/  VIADD R35, R6.reuse, 0x10 ;  /* 0x0000001006237836 */ /* 0x040fe20000000000 */
[----:B------:R-:W-:Y:S01]  /*3d40*/  IABS R29, R29 ;  /* 0x0000001d001d7213 */ /* 0x000fe20000000000 */
[----:B------:R-:W-:Y:S01]  /*3d50*/  VIADD R34, R6, 0x11 ;  /* 0x0000001106227836 */ /* 0x000fe20000000000 */
[----:B------:R-:W-:Y:S02]  /*3d60*/  I2FP.F32.S32 R37, R37 ;  /* 0x0000002500257245 */ /* 0x000fe40000201400 */
[----:B------:R-:W-:Y:S01]  /*3d70*/  I2FP.F32.S32 R29, R29 ;  /* 0x0000001d001d7245 */ /* 0x000fe20000201400 */
[----:B------:R-:W-:Y:S01]  /*3d80*/  FFMA.FTZ R13, R24, -UR5, R28 ;  /* 0x80000005180d7c23 */ /* 0x000fe2000801001c */
[----:B------:R-:W-:Y:S01]  /*3d90*/  IMAD.IADD R12, R7, 0x1, -R35 ;  /* 0x00000001070c7824 */ /* 0x000fe200078e0a23 */
[----:B------:R-:W-:Y:S01]  /*3da0*/  ISETP.GE.AND P5, PT, R35, UR27, PT ;  /* 0x0000001b23007c0c */ /* 0x000fe2000bfa6270 */
[C---:B------:R-:W-:Y:S01]  /*3db0*/  IMAD.IADD R28, R7.reuse, 0x1, -R34 ;  /* 0x00000001071c7824 */ /* 0x040fe200078e0a22 */
[----:B------:R-:W-:Y:S01]  /*3dc0*/  ISETP.GE.AND P4, PT, R34, UR27, PT ;  /* 0x0000001b22007c0c */ /* 0x000fe2000bf86270 */
[----:B------:R-:W-:Y:S01]  /*3dd0*/  VIADD R24, R7, 0x8 ;  /* 0x0000000807187836 */ /* 0x000fe20000000000 */
[----:B------:R-:W-:Y:S01]  /*3de0*/  IABS R12, R12 ;  /* 0x0000000c000c7213 */ /* 0x000fe20000000000 */
[----:B------:R-:W-:Y:S01]  /*3df0*/  FFMA.FTZ R37, R37, -UR5, R44 ;  /* 0x8000000525257c23 */ /* 0x000fe2000801002c */
[----:B------:R-:W-:Y:S01]  /*3e00*/  IABS R28, R28 ;  /* 0x0000001c001c7213 */ /* 0x000fe20000000000 */
[C---:B------:R-:W-:Y:S01]  /*3e10*/  IMAD.IADD R26, R24.reuse, 0x1, -R26 ;  /* 0x00000001181a7824 */ /* 0x040fe200078e0a1a */
[----:B------:R-:W-:Y:S01]  /*3e20*/  I2FP.F32.S32 R12, R12 ;  /* 0x0000000c000c7245 */ /* 0x000fe20000201400 */
[C---:B------:R-:W-:Y:S01]  /*3e30*/  IMAD.IADD R25, R24.reuse, 0x1, -R25 ;  /* 0x0000000118197824 */ /* 0x040fe200078e0a19 */
[----:B------:R-:W-:Y:S01]  /*3e40*/  I2FP.F32.S32 R28, R28 ;  /* 0x0000001c001c7245 */ /* 0x000fe20000201400 */
[----:B------:R-:W-:Y:S01]  /*3e50*/  IMAD.IADD R35, R24, 0x1, -R35 ;  /* 0x0000000118237824 */ /* 0x000fe200078e0a23 */
[----:B------:R-:W-:Y:S01]  /*3e60*/  IABS R26, R26 ;  /* 0x0000001a001a7213 */ /* 0x000fe20000000000 */
[----:B------:R-:W-:Y:S01]  /*3e70*/  FFMA.FTZ R12, R12, -UR5, R20 ;  /* 0x800000050c0c7c23 */ /* 0x000fe20008010014 */
[----:B------:R-:W-:Y:S01]  /*3e80*/  FFMA.FTZ R20, R38, -UR5, R16 ;  /* 0x8000000526147c23 */ /* 0x000fe20008010010 */
[----:B------:R-:W-:Y:S01]  /*3e90*/  FFMA.FTZ R21, R28, -UR5, R21 ;  /* 0x800000051c157c23 */ /* 0x000fe20008010015 */
[----:B------:R-:W-:-:S02]  /*3ea0*/  IMAD.IADD R28, R24, 0x1, -R6 ;  /* 0x00000001181c7824 */ /* 0x000fc400078e0a06 */
[----:B------:R-:W-:Y:S01]  /*3eb0*/  FFMA.FTZ R16, R29, -UR5, R17 ;  /* 0x800000051d107c23 */ /* 0x000fe20008010011 */
[----:B------:R-:W-:Y:S01]  /*3ec0*/  VIADD R17, R6, 0x20 ;  /* 0x0000002006117836 */ /* 0x000fe20000000000 */
[----:B------:R-:W-:Y:S01]  /*3ed0*/  I2FP.F32.S32 R26, R26 ;  /* 0x0000001a001a7245 */ /* 0x000fe20000201400 */
[C---:B------:R-:W-:Y:S01]  /*3ee0*/  IMAD.IADD R29, R24.reuse, 0x1, -R3 ;  /* 0x00000001181d7824 */ /* 0x040fe200078e0a03 */
[----:B------:R-:W-:Y:S01]  /*3ef0*/  IABS R28, R28 ;  /* 0x0000001c001c7213 */ /* 0x000fe20000000000 */
[----:B------:R-:W-:Y:S01]  /*3f00*/  IMAD.IADD R38, R7, 0x1, -R17 ;  /* 0x0000000107267824 */ /* 0x000fe200078e0a11 */
[----:B------:R-:W-:Y:S01]  /*3f10*/  IABS R25, R25 ;  /* 0x0000001900197213 */ /* 0x000fe20000000000 */
[----:B------:R-:W-:Y:S01]  /*3f20*/  IMAD.IADD R32, R24, 0x1, -R32 ;  /* 0x0000000118207824 */ /* 0x000fe200078e0a20 */
[----:B------:R-:W-:Y:S01]  /*3f30*/  I2FP.F32.S32 R28, R28 ;  /* 0x0000001c001c7245 */ /* 0x000fe20000201400 */
[----:B------:R-:W-:Y:S01]  /*3f40*/  FFMA.FTZ R26, R26, -UR5, R31 ;  /* 0x800000051a1a7c23 */ /* 0x000fe2000801001f */
[----:B------:R-:W-:Y:S01]  /*3f50*/  IABS R3, R38 ;  /* 0x0000002600037213 */ /* 0x000fe20000000000 */
[----:B------:R-:W-:Y:S01]  /*3f60*/  IMAD.IADD R34, R24, 0x1, -R34 ;  /* 0x0000000118227824 */ /* 0x000fe200078e0a22 */
[----:B------:R-:W-:Y:S01]  /*3f70*/  IABS R29, R29 ;  /* 0x0000001d001d7213 */ /* 0x000fe20000000000 */
[----:B------:R-:W-:Y:S01]  /*3f80*/  FFMA.FTZ R30, R28, -UR5, R30 ;  /* 0x800000051c1e7c23 */ /* 0x000fe2000801001e */
[----:B------:R-:W-:Y:S01]  /*3f90*/  I2FP.F32.S32 R3, R3 ;  /* 0x0000000300037245 */ /* 0x000fe20000201400 */
[----:B------:R-:W-:Y:S01]  /*3fa0*/  HMMA.16816.F32 R68, R8, R14, R68 ;  /* 0x0000000e0844723c */ /* 0x000fe20000001844 */
[----:B------:R-:W-:Y:S01]  /*3fb0*/  I2FP.F32.S32 R38, R25 ;  /* 0x0000001900267245 */ /* 0x000fe20000201400 */
[----:B------:R-:W-:Y:S01]  /*3fc0*/  VIADD R44, R6, 0x31 ;  /* 0x00000031062c7836 */ /* 0x000fe20000000000 */
[----:B------:R-:W-:Y:S01]  /*3fd0*/  IABS R35, R35 ;  /* 0x0000002300237213 */ /* 0x000fe20000000000 */
[----:B------:R-:W-:Y:S01]  /*3fe0*/  FFMA.FTZ R64, R3, -UR5, R64 ;  /* 0x8000000503407c23 */ /* 0x000fe20008010040 */
[----:B------:R-:W-:-:S02]  /*3ff0*/  IABS R32, R32 ;  /* 0x0000002000207213 */ /* 0x000fc40000000000 */
[----:B------:R-:W-:Y:S02]  /*4000*/  FSEL R31, R30, -INF , !P2 ;  /* 0xff8000001e1f7808 */ /* 0x000fe40005000000 */
[----:B------:R-:W-:Y:S02]  /*4010*/  FSEL R33, R33, -INF , !P1 ;  /* 0xff80000021217808 */ /* 0x000fe40004800000 */
[----:B------:R-:W-:Y:S01]  /*4020*/  FSEL R30, R26, -INF , !P1 ;  /* 0xff8000001a1e7808 */ /* 0x000fe20004800000 */
[----:B------:R-:W-:Y:S01]  /*4030*/  IMAD.IADD R26, R7, 0x1, -R39 ;  /* 0x00000001071a7824 */ /* 0x000fe200078e0a27 */
[----:B------:R-:W-:Y:S01]  /*4040*/  I2FP.F32.S32 R25, R29 ;  /* 0x0000001d00197245 */ /* 0x000fe20000201400 */
[----:B------:R-:W-:Y:S01]  /*4050*/  FFMA.FTZ R29, R38, -UR5, R46 ;  /* 0x80000005261d7c23 */ /* 0x000fe2000801002e */
[----:B------:R-:W-:Y:S01]  /*4060*/  FSEL R3, R13, -INF , !P2 ;  /* 0xff8000000d037808 */ /* 0x000fe20005000000 */
[----:B------:R-:W-:Y:S01]  /*4070*/  IMAD.IADD R38, R7, 0x1, -R40 ;  /* 0x0000000107267824 */ /* 0x000fe200078e0a28 */
[----:B------:R-:W-:Y:S01]  /*4080*/  ISETP.GE.AND P1, PT, R17, UR27, PT ;  /* 0x0000001b11007c0c */ /* 0x000fe2000bf26270 */
[C---:B------:R-:W-:Y:S01]  /*4090*/  IMAD.IADD R17, R24.reuse, 0x1, -R17 ;  /* 0x0000000118117824 */ /* 0x040fe200078e0a11 */
[----:B------:R-:W-:Y:S01]  /*40a0*/  ISETP.GE.AND P2, PT, R27, UR27, PT ;  /* 0x0000001b1b007c0c */ /* 0x000fe2000bf46270 */
[----:B------:R-:W-:Y:S01]  /*40b0*/  IMAD.IADD R27, R24, 0x1, -R27 ;  /* 0x00000001181b7824 */ /* 0x000fe200078e0a1b */
        /* <DEDUP_REMOVED lines=8> */
[----:B------:R-:W-:Y:S01]  /*4140*/  I2FP.F32.S32 R34, R34 ;  /* 0x0000002200227245 */ /* 0x000fe20000201400 */
[----:B------:R-:W-:Y:S01]  /*4150*/  IMAD.IADD R32, R7, 0x1, -R35 ;  /* 0x0000000107207824 */ /* 0x000fe200078e0a23 */
[----:B------:R-:W-:Y:S01]  /*4160*/  FSEL R37, R37, -INF , !P0 ;  /* 0xff80000025257808 */ /* 0x000fe20004000000 */
[----:B------:R-:W-:Y:S01]  /*4170*/  IMAD.IADD R22, R7, 0x1, -R42 ;  /* 0x0000000107167824 */ /* 0x000fe200078e0a2a */
[----:B------:R-:W-:-:S02]  /*4180*/  FSEL R29, R29, -INF , !P0 ;  /* 0xff8000001d1d7808 */ /* 0x000fc40004000000 */
[----:B------:R-:W-:Y:S02]  /*4190*/  IABS R27, R27 ;  /* 0x0000001b001b7213 */ /* 0x000fe40000000000 */
[----:B------:R-:W-:Y:S01]  /*41a0*/  ISETP.GE.AND P0, PT, R35, UR27, PT ;  /* 0x0000001b23007c0c */ /* 0x000fe2000bf06270 */
[----:B------:R-:W-:Y:S01]  /*41b0*/  IMAD.IADD R35, R24, 0x1, -R35 ;  /* 0x0000000118237824 */ /* 0x000fe200078e0a23 */
[----:B------:R-:W-:Y:S01]  /*41c0*/  I2FP.F32.S32 R25, R17 ;  /* 0x0000001100197245 */ /* 0x000fe20000201400 */
[----:B------:R-:W-:Y:S01]  /*41d0*/  FFMA.FTZ R17, R34, -UR5, R23 ;  /* 0x8000000522117c23 */ /* 0x000fe20008010017 */
[----:B------:R-:W-:Y:S01]  /*41e0*/  I2FP.F32.S32 R27, R27 ;  /* 0x0000001b001b7245 */ /* 0x000fe20000201400 */
[----:B------:R-:W-:Y:S01]  /*41f0*/  VIADD R34, R6, 0x28 ;  /* 0x0000002806227836 */ /* 0x000fe20000000000 */
[----:B------:R-:W-:Y:S01]  /*4200*/  IABS R32, R32 ;  /* 0x0000002000207213 */ /* 0x000fe20000000000 */
[----:B------:R-:W-:Y:S01]  /*4210*/  FFMA.FTZ R66, R25, -UR5, R66 ;  /* 0x8000000519427c23 */ /* 0x000fe20008010042 */
[----:B------:R-:W-:Y:S01]  /*4220*/  IABS R35, R35 ;  /* 0x0000002300237213 */ /* 0x000fe20000000000 */
[----:B------:R-:W-:Y:S01]  /*4230*/  FFMA.FTZ R41, R27, -UR5, R19 ;  /* 0x800000051b297c23 */ /* 0x000fe20008010013 */
[----:B------:R-:W-:Y:S01]  /*4240*/  FSEL R28, R28, -INF , !P6 ;  /* 0xff8000001c1c7808 */ /* 0x000fe20007000000 */
[C-C-:B------:R-:W-:Y:S01]  /*4250*/  IMAD.IADD R27, R7.reuse, 0x1, -R34.reuse ;  /* 0x00000001071b7824 */ /* 0x140fe200078e0a22 */
[----:B------:R-:W-:Y:S01]  /*4260*/  ISETP.GE.AND P6, PT, R34, UR27, PT ;  /* 0x0000001b22007c0c */ /* 0x000fe2000bfc6270 */
[----:B------:R-:W-:Y:S01]  /*4270*/  IMAD.IADD R34, R24, 0x1, -R34 ;  /* 0x0000000118227824 */ /* 0x000fe200078e0a22 */
[----:B------:R-:W-:Y:S01]  /*4280*/  I2FP.F32.S32 R32, R32 ;  /* 0x0000002000207245 */ /* 0x000fe20000201400 */
[C---:B------:R-:W-:Y:S01]  /*4290*/  IMAD.IADD R25, R7.reuse, 0x1, -R45 ;  /* 0x0000000107197824 */ /* 0x040fe200078e0a2d */
[----:B------:R-:W-:Y:S01]  /*42a0*/  I2FP.F32.S32 R35, R35 ;  /* 0x0000002300237245 */ /* 0x000fe20000201400 */
[----:B------:R-:W-:Y:S01]  /*42b0*/  IMAD.IADD R23, R7, 0x1, -R44 ;  /* 0x0000000107177824 */ /* 0x000fe200078e0a2c */
[----:B------:R-:W-:Y:S01]  /*42c0*/  FSEL R19, R12, -INF , !P5 ;  /* 0xff8000000c137808 */ /* 0x000fe20006800000 */
[----:B------:R-:W-:Y:S01]  /*42d0*/  FFMA.FTZ R65, R32, -UR5, R65 ;  /* 0x8000000520417c23 */ /* 0x000fe20008010041 */
[----:B------:R-:W-:Y:S01]  /*42e0*/  FSEL R13, R13, -INF , !P5 ;  /* 0xff8000000d0d7808 */ /* 0x000fe20006800000 */
[----:B------:R-:W-:Y:S01]  /*42f0*/  FFMA.FTZ R67, R35, -UR5, R67 ;  /* 0x8000000523437c23 */ /* 0x000fe20008010043 */
[----:B------:R-:W-:-:S02]  /*4300*/  FSEL R12, R17, -INF , !P4 ;  /* 0xff800000110c7808 */ /* 0x000fc40006000000 */
[----:B------:R-:W-:Y:S02]  /*4310*/  FSEL R16, R16, -INF , !P2 ;  /* 0xff80000010107808 */ /* 0x000fe40005000000 */
[----:B------:R-:W-:Y:S02]  /*4320*/  FSEL R6, R41, -INF , !P2 ;  /* 0xff80000029067808 */ /* 0x000fe40005000000 */
[----:B------:R-:W-:Y:S01]  /*4330*/  ISETP.GE.AND P5, PT, R39, UR27, PT ;  /* 0x0000001b27007c0c */ /* 0x000fe2000bfa6270 */
[C---:B------:R-:W-:Y:S01]  /*4340*/  IMAD.IADD R39, R24.reuse, 0x1, -R39 ;  /* 0x0000000118277824 */ /* 0x040fe200078e0a27 */
[----:B------:R-:W-:Y:S01]  /*4350*/  FSEL R18, R21, -INF , !P4 ;  /* 0xff80000015127808 */ /* 0x000fe20006000000 */
[----:B------:R-:W-:Y:S01]  /*4360*/  IMAD.IADD R21, R24, 0x1, -R45 ;  /* 0x0000000118157824 */ /* 0x000fe200078e0a2d */
[----:B------:R-:W-:Y:S01]  /*4370*/  FSEL R17, R20, -INF , !P3 ;  /* 0xff80000014117808 */ /* 0x000fe20005800000 */
[----:B------:R-:W-:Y:S01]  /*4380*/  IMAD.IADD R20, R24, 0x1, -R44 ;  /* 0x0000000118147824 */ /* 0x000fe200078e0a2c */
[----:B------:R-:W-:Y:S01]  /*4390*/  ISETP.GE.AND P2, PT, R42, UR27, PT ;  /* 0x0000001b2a007c0c */ /* 0x000fe2000bf46270 */
[C---:B------:R-:W-:Y:S01]  /*43a0*/  IMAD.IADD R42, R24.reuse, 0x1, -R42 ;  /* 0x00000001182a7824 */ /* 0x040fe200078e0a2a */
[----:B------:R-:W-:Y:S01]  /*43b0*/  IABS R34, R34 ;  /* 0x0000002200227213 */ /* 0x000fe20000000000 */
[----:B------:R-:W-:Y:S01]  /*43c0*/  IMAD.IADD R24, R24, 0x1, -R40 ;  /* 0x0000000118187824 */ /* 0x000fe200078e0a28 */
[----:B------:R-:W-:-:S02]  /*43d0*/  FSEL R185, R65, -INF , !P0 ;  /* 0xff80000041b97808 */ /* 0x000fc40004000000 */
[----:B------:R-:W-:Y:S02]  /*43e0*/  I2FP.F32.S32 R34, R34 ;  /* 0x0000002200227245 */ /* 0x000fe40000201400 */
[----:B------:R-:W-:Y:S02]  /*43f0*/  FSEL R189, R67, -INF , !P0 ;  /* 0xff80000043bd7808 */ /* 0x000fe40004000000 */
[----:B------:R-:W-:Y:S01]  /*4400*/  PLOP3.LUT P0, PT, PT, PT, UP0, 0x80, 0x0 ;  /* 0x000000000000781c */ /* 0x000fe20003f0f008 */
[----:B------:R-:W-:Y:S01]  /*4410*/  FFMA.FTZ R62, R34, -UR5, R62 ;  /* 0x80000005223e7c23 */ /* 0x000fe2000801003e */
        /* <DEDUP_REMOVED lines=36> */
[----:B------:R-:W-:Y:S02]  /*4660*/  ISETP.GE.AND P4, PT, R45, UR27, PT ;  /* 0x0000001b2d007c0c */ /* 0x000fe4000bf86270 */
[----:B------:R-:W-:Y:S02]  /*4670*/  ISETP.GE.AND P3, PT, R44, UR27, PT ;  /* 0x0000001b2c007c0c */ /* 0x000fe4000bf66270 */
[----:B------:R-:W-:Y:S02]  /*4680*/  ISETP.GE.AND P1, PT, R40, UR27, PT ;  /* 0x0000001b28007c0c */ /* 0x000fe4000bf26270 */
        /* <DEDUP_REMOVED lines=11> */
[----:B------:R-:W-:Y:S01]  /*4740*/  FSEL R32, R32, -INF , !P1 ;  /* 0xff80000020207808 */ /* 0x000fe20004800000 */
[----:B------:R-:W-:Y:S06]  /*4750*/  @!P0 BRA `(.L_x_433) ;  /* 0x0000000400448947 */ /* 0x000fec0003800000 */
        /* <DEDUP_REMOVED lines=29> */
[----:B------:R-:W-:-:S03]  /*4930*/  @!P5 LEA.HI.X R21, R38, R21, R5, 0x1, P2 ;  /* 0x000000152615d211 */ /* 0x000fc600010f0c05 */
[----:B------:R-:W4:Y:S01]  /*4940*/  @!P4 LDC.64 R24, c[0x0][0x218] ;  /* 0x00008600ff18cb82 */ /* 0x000f220000000a00 */
[C---:B-----5:R-:W-:Y:S01]  /*4950*/  @!P3 LEA R40, P1, R38.reuse, R10, 0x1 ;  /* 0x0000000a2628b211 */ /* 0x060fe200078208ff */
        /* <DEDUP_REMOVED lines=47> */
.L_x_435:
[----:B------:R-:W-:Y:S05]  /*4c50*/  BSYNC B0 ;  /* 0x0000000000007941 */ /* 0x000fea0003800000 */
.L_x_434:
[----:B------:R-:W0:Y:S02]  /*4c60*/  LDGDEPBAR ;  /* 0x00000000000079af */ /* 0x000e240000000000 */
.L_x_433:
[----:B------:R-:W-:Y:S01]  /*4c70*/  FMNMX.FTZ R10, R3, R33, !PT ;  /* 0x00000021030a7209 */ /* 0x000fe20007810000 */
        /* <DEDUP_REMOVED lines=31> */
[----:B-12---:R-:W1:Y:S03]  /*4e70*/  SHFL.BFLY PT, R9, R10, 0x2, 0x1f ;  /* 0x0c401f000a097f89 */ /* 0x006e6600000e0000 */
        /* <DEDUP_REMOVED lines=14> */
[----:B------:R-:W-:Y:S04]  /*4f60*/  LDSM.16.MT88.4 R120, [R212+0x1c000] ;  /* 0x01c00000d478783b */ /* 0x000fe80000004200 */
[----:B------:R-:W-:Y:S04]  /*4f70*/  LDSM.16.MT88.4 R20, [R213+0x18800] ;  /* 0x01880000d514783b */ /* 0x000fe80000004200 */
[----:B------:R-:W-:Y:S01]  /*4f80*/  LDSM.16.MT88.4 R64, [R216+0x1a000] ;  /* 0x01a00000d840783b */ /* 0x000fe20000004200 */
[----:B-1----:R-:W-:-:S03]  /*4f90*/  FMNMX.FTZ R164, R9, R164, !PT ;  /* 0x000000a409a47209 */ /* 0x002fc60007810000 */
[----:B------:R-:W-:Y:S01]  /*4fa0*/  LDSM.16.MT88.4 R96, [R216+0x1c000] ;  /* 0x01c00000d860783b */ /* 0x000fe20000004200 */
[C---:B------:R-:W-:Y:S01]  /*4fb0*/  FSETP.NEU.FTZ.AND P1, PT, R164.reuse, -INF , PT ;  /* 0xff800000a400780b */ /* 0x040fe20003f3d000 */
[----:B------:R-:W-:Y:S02]  /*4fc0*/  FMUL.FTZ R194, R164, UR6 ;  /* 0x00000006a4c27c20 */ /* 0x000fe40008410000 */
[----:B------:R-:W-:Y:S03]  /*4fd0*/  LDSM.16.MT88.4 R104, [R214+0x1c000] ;  /* 0x01c00000d668783b */ /* 0x000fe60000004200 */
[----:B------:R-:W-:Y:S01]  /*4fe0*/  FSEL R194, R194, RZ, P1 ;  /* 0x000000ffc2c27208 */ /* 0x000fe20000800000 */
[----:B------:R-:W-:Y:S04]  /*4ff0*/  LDSM.16.MT88.4 R88, [R212+0x1a000] ;  /* 0x01a00000d458783b */ /* 0x000fe80000004200 */
[--C-:B------:R-:W-:Y:S01]  /*5000*/  FFMA.FTZ R181, R3, UR6, -R194.reuse ;  /* 0x0000000603b57c23 */ /* 0x100fe200080108c2 */
[----:B--2---:R-:W-:Y:S01]  /*5010*/  FMNMX.FTZ R3, R8, R5, !PT ;  /* 0x0000000508037209 */ /* 0x004fe20007810000 */
[--C-:B------:R-:W-:Y:S01]  /*5020*/  FFMA.FTZ R180, R33, UR6, -R194.reuse ;  /* 0x0000000621b47c23 */ /* 0x100fe200080108c2 */
[--C-:B------:R-:W-:Y:S01]  /*5030*/  FFMA.FTZ R178, R37, UR6, -R194.reuse ;  /* 0x0000000625b27c23 */ /* 0x100fe200080108c2 */
[--C-:B------:R-:W-:Y:S01]  /*5040*/  FFMA.FTZ R176, R36, UR6, -R194.reuse ;  /* 0x0000000624b07c23 */ /* 0x100fe200080108c2 */
[C---:B------:R-:W-:Y:S01]  /*5050*/  FSETP.NEU.FTZ.AND P1, PT, R3.reuse, -INF , PT ;  /* 0xff8000000300780b */ /* 0x040fe20003f3d000 */
[----:B------:R-:W-:Y:S01]  /*5060*/  FMUL.FTZ R33, R3, UR6 ;  /* 0x0000000603217c20 */ /* 0x000fe20008410000 */
[----:B------:R-:W-:Y:S01]  /*5070*/  MUFU.EX2 R181, R181 ;  /* 0x000000b500b57308 */ /* 0x000fe20000000800 */
[----:B------:R-:W1:Y:S01]  /*5080*/  LDSM.16.MT88.4 R8, [R216+0x18800] ;  /* 0x01880000d808783b */ /* 0x000e620000004200 */
[--C-:B------:R-:W-:Y:S01]  /*5090*/  FFMA.FTZ R175, R19, UR6, -R194.reuse ;  /* 0x0000000613af7c23 */ /* 0x100fe200080108c2 */
[--C-:B------:R-:W-:Y:S01]  /*50a0*/  FFMA.FTZ R173, R18, UR6, -R194.reuse ;  /* 0x0000000612ad7c23 */ /* 0x100fe200080108c2 */
[----:B------:R-:W-:Y:S01]  /*50b0*/  FSEL R33, R33, RZ, P1 ;  /* 0x000000ff21217208 */ /* 0x000fe20000800000 */
[--C-:B------:R-:W-:Y:S01]  /*50c0*/  FFMA.FTZ R172, R17, UR6, -R194.reuse ;  /* 0x0000000611ac7c23 */ /* 0x100fe200080108c2 */
[--C-:B------:R-:W-:Y:S01]  /*50d0*/  FFMA.FTZ R2, R16, UR6, -R194.reuse ;  /* 0x0000000610027c23 */ /* 0x100fe200080108c2 */
[----:B------:R-:W-:Y:S01]  /*50e0*/  LDSM.16.MT88.4 R112, [R213+0x1c000] ;  /* 0x01c00000d570783b */ /* 0x000fe20000004200 */
[----:B------:R-:W2:Y:S01]  /*50f0*/  MUFU.EX2 R180, R180 ;  /* 0x000000b400b47308 */ /* 0x000ea20000000800 */
[--C-:B------:R-:W-:Y:S01]  /*5100*/  FFMA.FTZ R182, R31, UR6, -R33.reuse ;  /* 0x000000061fb67c23 */ /* 0x100fe20008010821 */
        /* <DEDUP_REMOVED lines=8> */
[----:B------:R-:W4:Y:S01]  /*5190*/  LDSM.16.MT88.4 R12, [R214+0x18800] ;  /* 0x01880000d60c783b */ /* 0x000f220000004200 */
[--C-:B------:R-:W-:Y:S01]  /*51a0*/  FFMA.FTZ R184, R184, UR6, -R194.reuse ;  /* 0x00000006b8b87c23 */ /* 0x100fe200080108c2 */
[--C-:B------:R-:W-:Y:S01]  /*51b0*/  FFMA.FTZ R185, R185, UR6, -R194.reuse ;  /* 0x00000006b9b97c23 */ /* 0x100fe200080108c2 */
[--C-:B------:R-:W-:Y:S01]  /*51c0*/  FFMA.FTZ R186, R186, UR6, -R194.reuse ;  /* 0x00000006baba7c23 */ /* 0x100fe200080108c2 */
[----:B------:R-:W-:Y:S01]  /*51d0*/  LDSM.16.MT88.4 R16, [R212+0x18800] ;  /* 0x01880000d410783b */ /* 0x000fe20000004200 */
[--C-:B------:R-:W-:Y:S01]  /*51e0*/  FFMA.FTZ R187, R187, UR6, -R194.reuse ;  /* 0x00000006bbbb7c23 */ /* 0x100fe200080108c2 */
[----:B------:R-:W5:Y:S01]  /*51f0*/  MUFU.EX2 R176, R176 ;  /* 0x000000b000b07308 */ /* 0x000f620000000800 */
[----:B--2---:R-:W-:Y:S01]  /*5200*/  F2FP.F16.F32.PACK_AB R144, R180, R181 ;  /* 0x000000b5b490723e */ /* 0x004fe200000000ff */
[----:B------:R-:W-:Y:S01]  /*5210*/  LDSM.16.MT88.4 R128, [R216+0x1e000] ;  /* 0x01e00000d880783b */ /* 0x000fe20000004200 */
[--C-:B------:R-:W-:Y:S01]  /*5220*/  FFMA.FTZ R188, R188, UR6, -R33.reuse ;  /* 0x00000006bcbc7c23 */ /* 0x100fe20008010821 */
[--C-:B------:R-:W-:Y:S01]  /*5230*/  FFMA.FTZ R189, R189, UR6, -R33.reuse ;  /* 0x00000006bdbd7c23 */ /* 0x100fe20008010821 */
[--C-:B------:R-:W-:Y:S01]  /*5240*/  FFMA.FTZ R190, R190, UR6, -R33.reuse ;  /* 0x00000006bebe7c23 */ /* 0x100fe20008010821 */
[----:B------:R-:W-:Y:S01]  /*5250*/  LDSM.16.MT88.4 R136, [R214+0x1e000] ;  /* 0x01e00000d688783b */ /* 0x000fe20000004200 */
[--C-:B------:R-:W-:Y:S01]  /*5260*/  FFMA.FTZ R191, R191, UR6, -R33.reuse ;  /* 0x00000006bfbf7c23 */ /* 0x100fe20008010821 */
[----:B------:R-:W-:Y:S01]  /*5270*/  MUFU.EX2 R182, R182 ;  /* 0x000000b600b67308 */ /* 0x000fe20000000800 */
[--C-:B------:R-:W-:Y:S01]  /*5280*/  FFMA.FTZ R225, R225, UR6, -R194.reuse ;  /* 0x00000006e1e17c23 */ /* 0x100fe200080108c2 */
[----:B------:R-:W-:Y:S01]  /*5290*/  LDSM.16.MT88.4 R152, [R213+0x1e000] ;  /* 0x01e00000d598783b */ /* 0x000fe20000004200 */
[--C-:B------:R-:W-:Y:S01]  /*52a0*/  FFMA.FTZ R224, R224, UR6, -R194.reuse ;  /* 0x00000006e0e07c23 */ /* 0x100fe200080108c2 */
[--C-:B------:R-:W-:Y:S01]  /*52b0*/  FFMA.FTZ R195, R195, UR6, -R194.reuse ;  /* 0x00000006c3c37c23 */ /* 0x100fe200080108c2 */
[----:B------:R-:W-:Y:S01]  /*52c0*/  FFMA.FTZ R248, R193, UR6, -R194 ;  /* 0x00000006c1f87c23 */ /* 0x000fe200080108c2 */
[----:B------:R-:W-:Y:S01]  /*52d0*/  LDSM.16.MT88.4 R28, [R212+0x1e000] ;  /* 0x01e00000d41c783b */ /* 0x000fe20000004200 */
[--C-:B------:R-:W-:Y:S01]  /*52e0*/  FFMA.FTZ R192, R192, UR6, -R33.reuse ;  /* 0x00000006c0c07c23 */ /* 0x100fe20008010821 */
[----:B------:R-:W2:Y:S01]  /*52f0*/  MUFU.EX2 R183, R183 ;  /* 0x000000b700b77308 */ /* 0x000ea20000000800 */
[----:B-----5:R-:W-:Y:S01]  /*5300*/  F2FP.F16.F32.PACK_AB R146, R176, R178 ;  /* 0x000000b2b092723e */ /* 0x020fe200000000ff */
[----:B------:R-:W-:Y:S01]  /*5310*/  LDSM.16.MT88.4 R24, [R216+0x1a800] ;  /* 0x01a80000d818783b */ /* 0x000fe20000004200 */
[--C-:B------:R-:W-:Y:S01]  /*5320*/  FFMA.FTZ R193, R35, UR6, -R33.reuse ;  /* 0x0000000623c17c23 */ /* 0x100fe20008010821 */
[--C-:B------:R-:W-:Y:S01]  /*5330*/  FFMA.FTZ R194, R34, UR6, -R33.reuse ;  /* 0x0000000622c27c23 */ /* 0x100fe20008010821 */
[----:B------:R-:W-:Y:S01]  /*5340*/  FFMA.FTZ R247, R32, UR6, -R33 ;  /* 0x0000000620f77c23 */ /* 0x000fe20008010821 */
[----:B------:R-:W-:Y:S01]  /*5350*/  FADD.FTZ R180, R181, R180 ;  /* 0x000000b4b5b47221 */ /* 0x000fe20000010000 */
[----:B------:R-:W-:Y:S01]  /*5360*/  LDSM.16.MT88.4 R32, [R214+0x19800] ;  /* 0x01980000d620783b */ /* 0x000fe20000004200 */
[----:B------:R-:W5:Y:S02]  /*5370*/  MUFU.EX2 R179, R179 ;  /* 0x000000b300b37308 */ /* 0x000f640000000800 */
[----:B------:R-:W-:-:S04]  /*5380*/  FADD.FTZ R180, R178, R180 ;  /* 0x000000b4b2b47221 */ /* 0x000fc80000010000 */
[----:B------:R-:W-:Y:S02]  /*5390*/  FADD.FTZ R180, R176, R180 ;  /* 0x000000b4b0b47221 */ /* 0x000fe40000010000 */
[----:B------:R-:W3:Y:S01]  /*53a0*/  MUFU.EX2 R177, R177 ;  /* 0x000000b100b17308 */ /* 0x000ee20000000800 */
[----:B--2---:R-:W-:Y:S01]  /*53b0*/  F2FP.F16.F32.PACK_AB R145, R183, R182 ;  /* 0x000000b6b791723e */ /* 0x004fe200000000ff */
[----:B------:R-:W-:-:S06]  /*53c0*/  FADD.FTZ R182, R182, R183 ;  /* 0x000000b7b6b67221 */ /* 0x000fcc0000010000 */
[----:B------:R-:W2:Y:S01]  /*53d0*/  MUFU.EX2 R175, R175 ;  /* 0x000000af00af7308 */ /* 0x000ea20000000800 */
[----:B-----5:R-:W-:-:S07]  /*53e0*/  FADD.FTZ R182, R179, R182 ;  /* 0x000000b6b3b67221 */ /* 0x020fce0000010000 */
[----:B------:R-:W5:Y:S01]  /*53f0*/  MUFU.EX2 R173, R173 ;  /* 0x000000ad00ad7308 */ /* 0x000f620000000800 */
[C---:B---3--:R-:W-:Y:S01]  /*5400*/  F2FP.F16.F32.PACK_AB R147, R177.reuse, R179 ;  /* 0x000000b3b193723e */ /* 0x048fe200000000ff */
[----:B------:R-:W-:-:S06]  /*5410*/  FADD.FTZ R182, R177, R182 ;  /* 0x000000b6b1b67221 */ /* 0x000fcc0000010000 */
[----:B------:R-:W-:Y:S01]  /*5420*/  HMMA.16816.F32 R160, R144, R156, RZ ;  /* 0x0000009c90a0723c */ /* 0x000fe200000018ff */
[----:B------:R-:W-:Y:S01]  /*5430*/  MUFU.EX2 R172, R172 ;  /* 0x000000ac00ac7308 */ /* 0x000fe20000000800 */
[----:B--2---:R-:W-:-:S04]  /*5440*/  FADD.FTZ R180, R175, R180 ;  /* 0x000000b4afb47221 */ /* 0x004fc80000010000 */
[C---:B------:R-:W-:Y:S03]  /*5450*/  HMMA.16816.F32 R156, R144.reuse, R158, RZ ;  /* 0x0000009e909c723c */ /* 0x040fe600000018ff */
[----:B------:R-:W2:Y:S01]  /*5460*/  MUFU.EX2 R2, R2 ;  /* 0x0000000200027308 */ /* 0x000ea20000000800 */
[C---:B-----5:R-:W-:Y:S01]  /*5470*/  F2FP.F16.F32.PACK_AB R4, R173.reuse, R175 ;  /* 0x000000afad04723e */ /* 0x060fe200000000ff */
[----:B------:R-:W-:Y:S01]  /*5480*/  FADD.FTZ R180, R173, R180 ;  /* 0x000000b4adb47221 */ /* 0x000fe20000010000 */
[C---:B------:R-:W-:Y:S05]  /*5490*/  HMMA.16816.F32 R36, R144.reuse, R40, RZ ;  /* 0x000000289024723c */ /* 0x040fea00000018ff */
[----:B------:R-:W3:Y:S01]  /*54a0*/  MUFU.EX2 R174, R174 ;  /* 0x000000ae00ae7308 */ /* 0x000ee20000000800 */
[C---:B------:R-:W-:Y:S06]  /*54b0*/  HMMA.16816.F32 R68, R144.reuse, R72, RZ ;  /* 0x000000489044723c */ /* 0x040fec00000018ff */
[----:B------:R-:W-:Y:S01]  /*54c0*/  HMMA.16816.F32 R40, R144, R42, RZ ;  /* 0x0000002a9028723c */ /* 0x000fe200000018ff */
[----:B------:R-:W5:Y:S01]  /*54d0*/  MUFU.EX2 R171, R171 ;  /* 0x000000ab00ab7308 */ /* 0x000f620000000800 */
[----:B--2---:R-:W-:Y:S01]  /*54e0*/  F2FP.F16.F32.PACK_AB R6, R2, R172 ;  /* 0x000000ac0206723e */ /* 0x004fe200000000ff */
[----:B------:R-:W-:-:S03]  /*54f0*/  FADD.FTZ R172, R172, R180 ;  /* 0x000000b4acac7221 */ /* 0x000fc60000010000 */
[C---:B------:R-:W-:Y:S01]  /*5500*/  HMMA.16816.F32 R72, R144.reuse, R74, RZ ;  /* 0x0000004a9048723c */ /* 0x040fe200000018ff */
[----:B------:R-:W-:Y:S02]  /*5510*/  FADD.FTZ R172, R2, R172 ;  /* 0x000000ac02ac7221 */ /* 0x000fe40000010000 */
[----:B------:R-:W-:Y:S01]  /*5520*/  MUFU.EX2 R170, R170 ;  /* 0x000000aa00aa7308 */ /* 0x000fe20000000800 */
[----:B---3--:R-:W-:Y:S02]  /*5530*/  FADD.FTZ R182, R174, R182 ;  /* 0x000000b6aeb67221 */ /* 0x008fe40000010000 */
[C---:B------:R-:W-:Y:S05]  /*5540*/  HMMA.16816.F32 R44, R144.reuse, R48, RZ ;  /* 0x00000030902c723c */ /* 0x040fea00000018ff */
[----:B------:R-:W2:Y:S01]  /*5550*/  MUFU.EX2 R0, R0 ;  /* 0x0000000000007308 */ /* 0x000ea20000000800 */
[C---:B-----5:R-:W-:Y:S01]  /*5560*/  F2FP.F16.F32.PACK_AB R5, R171.reuse, R174 ;  /* 0x000000aeab05723e */ /* 0x060fe200000000ff */
[----:B------:R-:W-:Y:S01]  /*5570*/  HMMA.16816.F32 R52, R144, R56, RZ ;  /* 0x000000389034723c */ /* 0x000fe200000018ff */
[----:B------:R-:W-:-:S05]  /*5580*/  FADD.FTZ R182, R171, R182 ;  /* 0x000000b6abb67221 */ /* 0x000fca0000010000 */
[C---:B------:R-:W-:Y:S01]  /*5590*/  HMMA.16816.F32 R48, R144.reuse, R50, RZ ;  /* 0x000000329030723c */ /* 0x040fe200000018ff */
[----:B------:R-:W-:Y:S05]  /*55a0*/  MUFU.EX2 R184, R184 ;  /* 0x000000b800b87308 */ /* 0x000fea0000000800 */
[----:B------:R-:W-:Y:S01]  /*55b0*/  HMMA.16816.F32 R56, R144, R58, RZ ;  /* 0x0000003a9038723c */ /* 0x000fe200000018ff */
[----:B--2---:R-:W-:Y:S02]  /*55c0*/  F2FP.F16.F32.PACK_AB R7, R0, R170 ;  /* 0x000000aa0007723e */ /* 0x004fe400000000ff */
[----:B------:R-:W2:Y:S01]  /*55d0*/  MUFU.EX2 R185, R185 ;  /* 0x000000b900b97308 */ /* 0x000ea20000000800 */
[----:B------:R-:W-:-:S02]  /*55e0*/  FADD.FTZ R170, R170, R182 ;  /* 0x000000b6aaaa7221 */ /* 0x000fc40000010000 */
[----:B------:R-:W-:Y:S02]  /*55f0*/  HMMA.16816.F32 R76, R144, R80, RZ ;  /* 0x00000050904c723c */ /* 0x000fe400000018ff */
[----:B------:R-:W-:-:S04]  /*5600*/  FADD.FTZ R170, R0, R170 ;  /* 0x000000aa00aa7221 */ /* 0x000fc80000010000 */
[C---:B-1----:R-:W-:Y:S01]  /*5610*/  HMMA.16816.F32 R160, R4.reuse, R8, R160 ;  /* 0x0000000804a0723c */ /* 0x042fe200000018a0 */
[----:B------:R-:W-:Y:S05]  /*5620*/  MUFU.EX2 R186, R186 ;  /* 0x000000ba00ba7308 */ /* 0x000fea0000000800 */
[C---:B------:R-:W-:Y:S01]  /*5630*/  HMMA.16816.F32 R156, R4.reuse, R10, R156 ;  /* 0x0000000a049c723c */ /* 0x040fe2000000189c */
[----:B------:R-:W1:Y:S02]  /*5640*/  LDSM.16.MT88.4 R8, [R214+0x1a800] ;  /* 0x01a80000d608783b */ /* 0x000e640000004200 */
[----:B------:R-:W-:Y:S03]  /*5650*/  MUFU.EX2 R187, R187 ;  /* 0x000000bb00bb7308 */ /* 0x000fe60000000800 */
[C---:B----4-:R-:W-:Y:S05]  /*5660*/  HMMA.16816.F32 R36, R4.reuse, R12, R36 ;  /* 0x0000000c0424723c */ /* 0x050fea0000001824 */
[----:B------:R-:W-:Y:S01]  /*5670*/  MUFU.EX2 R188, R188 ;  /* 0x000000bc00bc7308 */ /* 0x000fe20000000800 */
[----:B------:R-:W-:Y:S01]  /*5680*/  HMMA.16816.F32 R40, R4, R14, R40 ;  /* 0x0000000e0428723c */ /* 0x000fe20000001828 */
[----:B------:R-:W3:Y:S05]  /*5690*/  LDSM.16.MT88.4 R12, [R213+0x1a800] ;  /* 0x01a80000d50c783b */ /* 0x000eea0000004200 */
[C---:B------:R-:W-:Y:S01]  /*56a0*/  HMMA.16816.F32 R116, R144.reuse, R120, RZ ;  /* 0x000000789074723c */ /* 0x040fe200000018ff */
[----:B------:R-:W4:Y:S05]  /*56b0*/  MUFU.EX2 R189, R189 ;  /* 0x000000bd00bd7308 */ /* 0x000f2a0000000800 */
[C---:B------:R-:W-:Y:S03]  /*56c0*/  HMMA.16816.F32 R80, R144.reuse, R82, RZ ;  /* 0x000000529050723c */ /* 0x040fe600000018ff */
[----:B------:R-:W-:Y:S03]  /*56d0*/  MUFU.EX2 R190, R190 ;  /* 0x000000be00be7308 */ /* 0x000fe60000000800 */
[----:B------:R-:W-:Y:S05]  /*56e0*/  HMMA.16816.F32 R120, R144, R122, RZ ;  /* 0x0000007a9078723c */ /* 0x000fea00000018ff */
[----:B------:R-:W5:Y:S01]  /*56f0*/  MUFU.EX2 R191, R191 ;  /* 0x000000bf00bf7308 */ /* 0x000f620000000800 */
[C---:B------:R-:W-:Y:S06]  /*5700*/  HMMA.16816.F32 R44, R4.reuse, R20, R44 ;  /* 0x00000014042c723c */ /* 0x040fec000000182c */
[C---:B-1----:R-:W-:Y:S01]  /*5710*/  HMMA.16816.F32 R68, R4.reuse, R8, R68 ;  /* 0x000000080444723c */ /* 0x042fe20000001844 */
[----:B------:R-:W1:Y:S05]  /*5720*/  MUFU.EX2 R225, R225 ;  /* 0x000000e100e17308 */ /* 0x000e6a0000000800 */
[C---:B------:R-:W-:Y:S01]  /*5730*/  HMMA.16816.F32 R72, R4.reuse, R10, R72 ;  /* 0x0000000a0448723c */ /* 0x040fe20000001848 */
[----:B------:R-:W2:Y:S02]  /*5740*/  LDSM.16.MT88.4 R8, [R212+0x1c800] ;  /* 0x01c80000d408783b */ /* 0x000ea40000004200 */
[----:B------:R-:W-:Y:S03]  /*5750*/  MUFU.EX2 R224, R224 ;  /* 0x000000e000e07308 */ /* 0x000fe60000000800 */
[C---:B------:R-:W-:Y:S01]  /*5760*/  HMMA.16816.F32 R48, R4.reuse, R22, R48 ;  /* 0x000000160430723c */ /* 0x040fe20000001830 */
[----:B------:R-:W4:Y:S04]  /*5770*/  LDSM.16.MT88.4 R20, [R216+0x1c800] ;  /* 0x01c80000d814783b */ /* 0x000f280000004200 */
[----:B------:R-:W-:Y:S01]  /*5780*/  MUFU.EX2 R195, R195 ;  /* 0x000000c300c37308 */ /* 0x000fe20000000800 */
[C---:B------:R-:W-:Y:S06]  /*5790*/  HMMA.16816.F32 R52, R4.reuse, R16, R52 ;  /* 0x000000100434723c */ /* 0x040fec0000001834 */
[C---:B------:R-:W-:Y:S01]  /*57a0*/  HMMA.16816.F32 R56, R4.reuse, R18, R56 ;  /* 0x000000120438723c */ /* 0x040fe20000001838 */
[----:B------:R-:W5:Y:S01]  /*57b0*/  LDSM.16.MT88.4 R16, [R214+0x1c800] ;  /* 0x01c80000d610783b */ /* 0x000f620000004200 */
[----:B------:R-:W-:Y:S04]  /*57c0*/  MUFU.EX2 R248, R248 ;  /* 0x000000f800f87308 */ /* 0x000fe80000000800 */
[C---:B---3--:R-:W-:Y:S04]  /*57d0*/  HMMA.16816.F32 R76, R4.reuse, R12, R76 ;  /* 0x0000000c044c723c */ /* 0x048fe8000000184c */
[----:B------:R-:W3:Y:S02]  /*57e0*/  MUFU.EX2 R192, R192 ;  /* 0x000000c000c07308 */ /* 0x000ee40000000800 */
[----:B------:R-:W-:Y:S01]  /*57f0*/  HMMA.16816.F32 R80, R4, R14, R80 ;  /* 0x0000000e0450723c */ /* 0x000fe20000001850 */
[----:B------:R-:W1:Y:S05]  /*5800*/  LDSM.16.MT88.4 R12, [R216+0x1e800] ;  /* 0x01e80000d80c783b */ /* 0x000e6a0000004200 */
[----:B------:R-:W-:Y:S01]  /*5810*/  HMMA.16816.F32 R60, R144, R64, RZ ;  /* 0x00000040903c723c */ /* 0x000fe200000018ff */
[----:B------:R-:W3:Y:S05]  /*5820*/  MUFU.EX2 R193, R193 ;  /* 0x000000c100c17308 */ /* 0x000eea0000000800 */
[C---:B--2---:R-:W-:Y:S03]  /*5830*/  HMMA.16816.F32 R116, R4.reuse, R8, R116 ;  /* 0x000000080474723c */ /* 0x044fe60000001874 */
[----:B------:R-:W2:Y:S03]  /*5840*/  MUFU.EX2 R194, R194 ;  /* 0x000000c200c27308 */ /* 0x000ea60000000800 */
[----:B------:R-:W-:Y:S01]  /*5850*/  HMMA.16816.F32 R120, R4, R10, R120 ;  /* 0x0000000a0478723c */ /* 0x000fe20000001878 */
[----:B------:R-:W3:Y:S04]  /*5860*/  LDSM.16.MT88.4 R8, [R212+0x1e800] ;  /* 0x01e80000d408783b */ /* 0x000ee80000004200 */
[----:B------:R-:W2:Y:S01]  /*5870*/  MUFU.EX2 R247, R247 ;  /* 0x000000f700f77308 */ /* 0x000ea20000000800 */
        /* <DEDUP_REMOVED lines=16> */
[----:B------:R-:W-:Y:S01]  /*5980*/  HMMA.16816.F32 R144, R144, R30, RZ ;  /* 0x0000001e9090723c */ /* 0x000fe200000018ff */
[----:B------:R-:W2:Y:S05]  /*5990*/  LDSM.16.MT88.4 R28, [R212+0x1a800] ;  /* 0x01a80000d41c783b */ /* 0x000eaa0000004200 */
[C---:B------:R-:W-:Y:S06]  /*59a0*/  HMMA.16816.F32 R60, R4.reuse, R24, R60 ;  /* 0x00000018043c723c */ /* 0x040fec000000183c */
[C---:B------:R-:W-:Y:S01]  /*59b0*/  HMMA.16816.F32 R64, R4.reuse, R26, R64 ;  /* 0x0000001a0440723c */ /* 0x040fe20000001840 */
[----:B------:R-:W2:Y:S05]  /*59c0*/  LDSM.16.MT88.4 R24, [R213+0x1c800] ;  /* 0x01c80000d518783b */ /* 0x000eaa0000004200 */
        /* <DEDUP_REMOVED lines=22> */
[----:B------:R-:W-:Y:S01]  /*5b30*/  HMMA.16816.F32 R152, R4, R18, R152 ;  /* 0x000000120498723c */ /* 0x000fe20000001898 */
[----:B------:R-:W4:Y:S06]  /*5b40*/  LDSM.16.MT88.4 R16, [R216+0x1b000] ;  /* 0x01b00000d810783b */ /* 0x000f2c0000004200 */
        /* <DEDUP_REMOVED lines=39> */
[C---:B------:R-:W-:Y:S06]  /*5dc0*/  HMMA.16816.F32 R52, R4.reuse, R24, R52 ;  /* 0x000000180434723c */ /* 0x040fec0000001834 */
[C---:B------:R-:W-:Y:S01]  /*5dd0*/  HMMA.16816.F32 R56, R4.reuse, R26, R56 ;  /* 0x0000001a0438723c */ /* 0x040fe20000001838 */
[----:B------:R-:W5:Y:S05]  /*5de0*/  LDSM.16.MT88.4 R24, [R214+0x1d000] ;  /* 0x01d00000d618783b */ /* 0x000f6a0000004200 */
        /* <DEDUP_REMOVED lines=22> */
[----:B------:R-:W-:Y:S01]  /*5f50*/  HMMA.16816.F32 R152, R4, R18, R152 ;  /* 0x000000120498723c */ /* 0x000fe20000001898 */
[----:B------:R-:W4:Y:S06]  /*5f60*/  LDSM.16.MT88.4 R16, [R213+0x1b800] ;  /* 0x01b80000d510783b */ /* 0x000f2c0000004200 */
        /* <DEDUP_REMOVED lines=35> */
[C---:B-----5:R-:W-:Y:S06]  /*61a0*/  HMMA.16816.F32 R100, R4.reuse, R28, R100 ;  /* 0x0000001c0464723c */ /* 0x060fec0000001864 */
[C---:B------:R-:W-:Y:S06]  /*61b0*/  HMMA.16816.F32 R104, R4.reuse, R30, R104 ;  /* 0x0000001e0468723c */ /* 0x040fec0000001868 */
[C---:B------:R-:W-:Y:S06]  /*61c0*/  HMMA.16816.F32 R116, R4.reuse, R24, R116 ;  /* 0x000000180474723c */ /* 0x040fec0000001874 */
[C---:B------:R-:W-:Y:S06]  /*61d0*/  HMMA.16816.F32 R120, R4.reuse, R26, R120 ;  /* 0x0000001a0478723c */ /* 0x040fec0000001878 */
        /* <DEDUP_REMOVED lines=11> */
[--C-:B------:R-:W-:Y:S01]  /*6290*/  SHF.R.S32.HI R7, RZ, 0x1f, R168.reuse ;  /* 0x0000001fff077819 */ /* 0x100fe200000114a8 */
[----:B------:R-:W-:Y:S01]  /*62a0*/  IMAD.MOV.U32 R6, RZ, RZ, R168 ;  /* 0x000000ffff067224 */ /* 0x000fe200078e00a8 */
[----:B------:R-:W-:Y:S01]  /*62b0*/  ULDC.64 UR6, c[0x0][0x220] ;  /* 0x0000880000067ab9 */ /* 0x000fe20000000a00 */
[----:B------:R-:W-:Y:S01]  /*62c0*/  ULDC UR4, c[0x0][0x2d0] ;  /* 0x0000b40000047ab9 */ /* 0x000fe20000000800 */
[----:B------:R-:W-:Y:S01]  /*62d0*/  SHF.R.S32.HI R251, RZ, 0x1f, R240 ;  /* 0x0000001ffffb7819 */ /* 0x000fe200000114f0 */
[--C-:B------:R-:W-:Y:S01]  /*62e0*/  IMAD.WIDE.U32 R8, R166, UR20, R6.reuse ;  /* 0x00000014a6087c25 */ /* 0x100fe2000f8e0006 */
[----:B------:R-:W-:Y:S01]  /*62f0*/  ISETP.GE.AND P4, PT, R168, UR4, PT ;  /* 0x00000004a8007c0c */ /* 0x000fe2000bf86270 */
[----:B------:R-:W2:Y:S01]  /*6300*/  LDC.64 R228, c[0x0][0x250] ;  /* 0x00009400ffe47b82 */ /* 0x000ea20000000a00 */
[----:B------:R-:W-:Y:S01]  /*6310*/  UIADD3 UR4, UR27, 0x3f, URZ ;  /* 0x0000003f1b047890 */ /* 0x000fe2000fffe03f */
[----:B------:R-:W-:Y:S01]  /*6320*/  IMAD.WIDE.U32 R6, R165, UR20, R6 ;  /* 0x00000014a5067c25 */ /* 0x000fe2000f8e0006 */
[----:B------:R-:W-:Y:S01]  /*6330*/  IADD3 R244, P1, R8, UR24, RZ ;  /* 0x0000001808f47c10 */ /* 0x000fe2000ff3e0ff */
[----:B------:R-:W-:Y:S01]  /*6340*/  ULDC.64 UR8, c[0x0][0x218] ;  /* 0x0000860000087ab9 */ /* 0x000fe20000000a00 */
[----:B------:R-:W-:Y:S01]  /*6350*/  UMOV UR13, URZ ;  /* 0x0000003f000d7c82 */ /* 0x000fe20008000000 */
[----:B------:R-:W-:Y:S01]  /*6360*/  IMAD.MOV.U32 R5, RZ, RZ, R11 ;  /* 0x000000ffff057224 */ /* 0x000fe200078e000b */
[----:B------:R-:W-:Y:S01]  /*6370*/  IADD3 R242, P0, R6, UR26, RZ ;  /* 0x0000001a06f27c10 */ /* 0x000fe2000ff1e0ff */
[----:B------:R-:W-:-:S02]  /*6380*/  IMAD.U32 R2, RZ, RZ, UR22 ;  /* 0x00000016ff027e24 */ /* 0x000fc4000f8e00ff */
[----:B------:R-:W-:Y:S02]  /*6390*/  IMAD.U32 R246, RZ, RZ, UR27 ;  /* 0x0000001bfff67e24 */ /* 0x000fe4000f8e00ff */
[----:B------:R-:W3:Y:S01]  /*63a0*/  @!P4 LDC.64 R226, c[0x0][0x220] ;  /* 0x00008800ffe2cb82 */ /* 0x000ee20000000a00 */
[----:B------:R-:W-:Y:S01]  /*63b0*/  IADD3.X R2, R2, UR11, R9, P1, !PT ;  /* 0x0000000b02027c10 */ /* 0x000fe20008ffe409 */
[----:B------:R-:W-:Y:S01]  /*63c0*/  IMAD.MOV.U32 R250, RZ, RZ, R240 ;  /* 0x000000fffffa7224 */ /* 0x000fe200078e00f0 */
[----:B------:R-:W-:Y:S01]  /*63d0*/  LEA R245, P1, R244, UR8, 0x1 ;  /* 0x00000008f4f57c11 */ /* 0x000fe2000f8208ff */
[----:B------:R-:W-:-:S03]  /*63e0*/  USHF.R.S32.HI UR8, URZ, 0x1f, UR4 ;  /* 0x0000001f3f087899 */ /* 0x000fc60008011404 */
[----:B------:R-:W-:Y:S01]  /*63f0*/  LEA.HI.X R244, R244, UR9, R2, 0x1, P1 ;  /* 0x00000009f4f47c11 */ /* 0x000fe200088f0c02 */
[----:B------:R-:W4:Y:S01]  /*6400*/  @!P4 LDC.64 R224, c[0x0][0x220] ;  /* 0x00008800ffe0cb82 */ /* 0x000f220000000a00 */
[----:B------:R-:W-:Y:S01]  /*6410*/  ULEA.HI UR8, UR8, UR4, URZ, 0x6 ;  /* 0x0000000408087291 */ /* 0x000fe2000f8f303f */
[----:B------:R-:W-:Y:S01]  /*6420*/  IMAD.MOV.U32 R2, RZ, RZ, R3 ;  /* 0x000000ffff027224 */ /* 0x000fe200078e0003 */
[----:B------:R-:W-:Y:S01]  /*6430*/  ULDC UR9, c[0x0][0x2d0] ;  /* 0x0000b40000097ab9 */ /* 0x000fe20000000800 */
[----:B-1----:R-:W-:Y:S01]  /*6440*/  LOP3.LUT R4, R0, 0x3, RZ, 0xc0, !PT ;  /* 0x0000000300047812 */ /* 0x002fe200078ec0ff */
[----:B------:R-:W-:Y:S01]  /*6450*/  IMAD.U32 R0, RZ, RZ, UR23 ;  /* 0x00000017ff007e24 */ /* 0x000fe2000f8e00ff */
[----:B------:R-:W-:Y:S02]  /*6460*/  ULEA.HI.SX32 UR10, UR8, 0xfffffffe, 0x1a ;  /* 0xfffffffe080a7891 */ /* 0x000fe4000f8fd23f */
[----:B------:R-:W-:Y:S01]  /*6470*/  ULEA.HI.SX32 UR11, UR8, 0xfffffffd, 0x1a ;  /* 0xfffffffd080b7891 */ /* 0x000fe2000f8fd23f */
[----:B------:R-:W-:Y:S01]  /*6480*/  IMAD R167, R4, -0x2, R167 ;  /* 0xfffffffe04a77824 */ /* 0x000fe200078e02a7 */
[----:B------:R-:W-:Y:S01]  /*6490*/  IADD3.X R0, R0, UR31, R7, P0, !PT ;  /* 0x0000001f00007c10 */ /* 0x000fe200087fe407 */
[----:B------:R-:W-:Y:S01]  /*64a0*/  ULDC UR4, c[0x0][0x2ec] ;  /* 0x0000bb0000047ab9 */ /* 0x000fe20000000800 */
[----:B------:R-:W-:-:S02]  /*64b0*/  LEA R243, P0, R242, UR6, 0x1 ;  /* 0x00000006f2f37c11 */ /* 0x000fc4000f8008ff */
[----:B------:R-:W-:Y:S02]  /*64c0*/  IADD3 R246, R246, -UR19, R167 ;  /* 0x80000013f6f67c10 */ /* 0x000fe4000fffe0a7 */
[----:B------:R-:W-:Y:S01]  /*64d0*/  LEA.HI.X R242, R242, UR7, R0, 0x1, P0 ;  /* 0x00000007f2f27c11 */ /* 0x000fe200080f0c00 */
[----:B------:R-:W-:Y:S01]  /*64e0*/  IMAD.MOV.U32 R0, RZ, RZ, R164 ;  /* 0x000000ffff007224 */ /* 0x000fe200078e00a4 */
[----:B------:R-:W-:Y:S01]  /*64f0*/  IADD3 R10, P0, R240, 0x20, RZ ;  /* 0x00000020f00a7810 */ /* 0x000fe20007f1e0ff */
[----:B------:R-:W-:-:S04]  /*6500*/  ULDC.64 UR6, c[0x0][0x248] ;  /* 0x0000920000067ab9 */ /* 0x000fc80000000a00 */
[----:B------:R-:W-:Y:S01]  /*6510*/  IMAD.X R5, RZ, RZ, R251, P0 ;  /* 0x000000ffff057224 */ /* 0x000fe200000e06fb */
[----:B------:R1:W-:Y:S01]  /*6520*/  STL [R1], R10 ;  /* 0x0000000a01007387 */ /* 0x0003e20000100800 */
[----:B------:R-:W-:-:S03]  /*6530*/  IMAD.MOV.U32 R4, RZ, RZ, R10 ;  /* 0x000000ffff047224 */ /* 0x000fc600078e000a */
[----:B------:R1:W-:Y:S01]  /*6540*/  STL [R1+0x4], R5 ;  /* 0x0000040501007387 */ /* 0x0003e20000100800 */
[----:B--2---:R-:W-:Y:S05]  /*6550*/  BRA `(.L_x_437) ;  /* 0x0000000400287947 */ /* 0x004fea0003800000 */
.L_x_439:
        /* <DEDUP_REMOVED lines=74> */
.L_x_437:
[----:B------:R2:W-:Y:S01]  /*6a00*/  STL.64 [R1+0x8], R36 ;  /* 0x0000082401007387 */ /* 0x0005e20000100a00 */
[----:B------:R-:W-:Y:S01]  /*6a10*/  UIADD3 UR12, UR10, -UR13, URZ ;  /* 0x8000000d0a0c7290 */ /* 0x000fe2000fffe03f */
[----:B------:R-:W-:Y:S04]  /*6a20*/  DEPBAR.LE SB0, 0x0 ;  /* 0x000080000000791a */ /* 0x000fe80000000000 */
[----:B------:R-:W-:Y:S01]  /*6a30*/  USHF.R.S32.HI UR8, URZ, 0x1f, UR12 ;  /* 0x0000001f3f087899 */ /* 0x000fe2000801140c */
[----:B------:R-:W-:Y:S01]  /*6a40*/  IMAD.U32 R20, RZ, RZ, UR12 ;  /* 0x0000000cff147e24 */ /* 0x000fe2000f8e00ff */
[----:B------:R-:W-:Y:S01]  /*6a50*/  BAR.SYNC.DEFER_BLOCKING 0x0 ;  /* 0x0000000000007b1d */ /* 0x000fe20000010000 */
[----:B-1----:R-:W-:Y:S02]  /*6a60*/  IMAD.U32 R5, RZ, RZ, UR12 ;  /* 0x0000000cff057e24 */ /* 0x002fe4000f8e00ff */
[----:B------:R-:W-:Y:S01]  /*6a70*/  IMAD.U32 R18, RZ, RZ, UR12 ;  /* 0x0000000cff127e24 */ /* 0x000fe2000f8e00ff */
[----:B------:R-:W-:Y:S01]  /*6a80*/  LEA R20, P1, R20, R250, 0x6 ;  /* 0x000000fa14147211 */ /* 0x000fe200078230ff */
[C---:B------:R-:W-:Y:S01]  /*6a90*/  IMAD R3, R228.reuse, UR8, RZ ;  /* 0x00000008e4037c24 */ /* 0x040fe2000f8e02ff */
[----:B------:R-:W-:Y:S01]  /*6aa0*/  UIADD3 UR8, UR11, -UR13, URZ ;  /* 0x8000000d0b087290 */ /* 0x000fe2000fffe03f */
[----:B------:R-:W-:Y:S01]  /*6ab0*/  IMAD.U32 R4, RZ, RZ, UR12 ;  /* 0x0000000cff047e24 */ /* 0x000fe2000f8e00ff */
[----:B------:R-:W-:Y:S01]  /*6ac0*/  LEA.HI.X.SX32 R21, R5, R251, 0x6, P1 ;  /* 0x000000fb05157211 */ /* 0x000fe200008f36ff */
[----:B------:R-:W-:Y:S04]  /*6ad0*/  IMAD.WIDE.U32 R10, R228, UR12, RZ ;  /* 0x0000000ce40a7c25 */ /* 0x000fe8000f8e00ff */
[----:B------:R-:W-:Y:S02]  /*6ae0*/  IMAD R3, R229, UR12, R3 ;  /* 0x0000000ce5037c24 */ /* 0x000fe4000f8e0203 */
[-C--:B------:R-:W-:Y:S02]  /*6af0*/  IMAD R8, R21, R228.reuse, RZ ;  /* 0x000000e415087224 */ /* 0x080fe400078e02ff */
[----:B------:R-:W-:Y:S02]  /*6b00*/  IMAD.IADD R3, R11, 0x1, R3 ;  /* 0x000000010b037824 */ /* 0x000fe400078e0203 */
[C---:B------:R-:W-:Y:S02]  /*6b10*/  IMAD R8, R20.reuse, R229, R8 ;  /* 0x000000e514087224 */ /* 0x040fe400078e0208 */
[----:B------:R-:W-:Y:S01]  /*6b20*/  IMAD.WIDE.U32 R20, R20, R228, RZ ;  /* 0x000000e414147225 */ /* 0x000fe200078e00ff */
[----:B------:R-:W-:Y:S03]  /*6b30*/  @P4 STS.128 [R230+0x18000], RZ ;  /* 0x018000ffe6004388 */ /* 0x000fe60000000c00 */
[----:B------:R-:W-:Y:S01]  /*6b40*/  IMAD.IADD R8, R21, 0x1, R8 ;  /* 0x0000000115087824 */ /* 0x000fe200078e0208 */
[----:B--2---:R-:W2:Y:S02]  /*6b50*/  LDL.64 R36, [R1] ;  /* 0x0000000001247983 */ /* 0x004ea40000100a00 */
[----:B--2---:R-:W-:Y:S04]  /*6b60*/  LEA R18, P0, R18, R36, 0x6 ;  /* 0x0000002412127211 */ /* 0x004fe800078030ff */
[----:B------:R-:W-:Y:S02]  /*6b70*/  LEA.HI.X.SX32 R19, R4, R37, 0x6, P0 ;  /* 0x0000002504137211 */ /* 0x000fe400000f36ff */
[C---:B------:R-:W-:Y:S03]  /*6b80*/  LEA R6, P0, R10.reuse, R234, 0x6 ;  /* 0x000000ea0a067211 */ /* 0x040fe600078030ff */
[----:B------:R-:W-:Y:S01]  /*6b90*/  IMAD R7, R19, R228, RZ ;  /* 0x000000e413077224 */ /* 0x000fe200078e02ff */
[----:B------:R-:W-:Y:S02]  /*6ba0*/  LEA.HI.X R5, R10, R223, R3, 0x6, P0 ;  /* 0x000000df0a057211 */ /* 0x000fe400000f3403 */
[----:B------:R-:W-:Y:S01]  /*6bb0*/  LEA R10, P3, R20, R243, 0x1 ;  /* 0x000000f3140a7211 */ /* 0x000fe200078608ff */
[----:B------:R-:W-:Y:S01]  /*6bc0*/  IMAD R7, R18, R229, R7 ;  /* 0x000000e512077224 */ /* 0x000fe200078e0207 */
[----:B------:R-:W-:Y:S01]  /*6bd0*/  LEA R4, P2, R228, R6, 0x5 ;  /* 0x00000006e4047211 */ /* 0x000fe200078428ff */
[----:B------:R-:W-:Y:S01]  /*6be0*/  IMAD.WIDE.U32 R18, R18, R228, RZ ;  /* 0x000000e412127225 */ /* 0x000fe200078e00ff */
[----:B------:R-:W-:Y:S02]  /*6bf0*/  LEA.HI.X R11, R20, R242, R8, 0x1, P3 ;  /* 0x000000f2140b7211 */ /* 0x000fe400018f0c08 */
[----:B---3--:R-:W-:Y:S01]  /*6c00*/  @!P4 LEA R16, P1, R6, R226, 0x1 ;  /* 0x000000e20610c211 */ /* 0x008fe200078208ff */
[----:B------:R-:W-:Y:S01]  /*6c10*/  IMAD.IADD R7, R19, 0x1, R7 ;  /* 0x0000000113077824 */ /* 0x000fe200078e0207 */
[----:B------:R-:W-:Y:S02]  /*6c20*/  ISETP.GE.AND P3, PT, R233, UR9, PT ;  /* 0x00000009e9007c0c */ /* 0x000fe4000bf66270 */
        /* <DEDUP_REMOVED lines=9> */
[----:B------:R-:W-:Y:S02]  /*6cc0*/  ISETP.GE.AND P1, PT, R231, UR9, PT ;  /* 0x00000009e7007c0c */ /* 0x000fe4000bf26270 */
[C---:B----4-:R-:W-:Y:S01]  /*6cd0*/  @!P4 LEA R14, P0, R4.reuse, R224, 0x1 ;  /* 0x000000e0040ec211 */ /* 0x050fe200078008ff */
[----:B------:R-:W-:Y:S03]  /*6ce0*/  @P3 STS.128 [R230+0x1a000], RZ ;  /* 0x01a000ffe6003388 */ /* 0x000fe60000000c00 */
[----:B------:R-:W-:Y:S01]  /*6cf0*/  @!P4 LEA.HI.X R15, R4, R225, R3, 0x1, P0 ;  /* 0x000000e1040fc211 */ /* 0x000fe200000f0c03 */
[----:B------:R-:W-:Y:S01]  /*6d00*/  @!PT LDS RZ, [RZ] ;  /* 0x00000000fffff984 */ /* 0x000fe20000000800 */
[----:B------:R-:W-:Y:S01]  /*6d10*/  @!PT LDS RZ, [RZ] ;  /* 0x00000000fffff984 */ /* 0x000fe20000000800 */
[----:B------:R-:W-:Y:S01]  /*6d20*/  @!PT LDS RZ, [RZ] ;  /* 0x00000000fffff984 */ /* 0x000fe20000000800 */
[----:B------:R-:W-:Y:S01]  /*6d30*/  @!P3 LDGSTS.E.BYPASS.LTC128B.128 [R230+0x1a000], desc[UR28][R10.64+0x80] ;  /* 0x1a0000800ae6bfae */ /* 0x000fe2000b901d5c */
[----:B------:R-:W-:Y:S03]  /*6d40*/  IMAD.U32 R3, RZ, RZ, UR12 ;  /* 0x0000000cff037e24 */ /* 0x000fe6000f8e00ff */
[----:B------:R-:W-:Y:S01]  /*6d50*/  @P2 STS.128 [R230+0x1c000], RZ ;  /* 0x01c000ffe6002388 */ /* 0x000fe20000000c00 */
[----:B------:R-:W-:Y:S03]  /*6d60*/  IMAD R3, R3, -0x40, R246 ;  /* 0xffffffc003037824 */ /* 0x000fe600078e02f6 */
[----:B------:R-:W-:Y:S01]  /*6d70*/  @!PT LDS RZ, [RZ] ;  /* 0x00000000fffff984 */ /* 0x000fe20000000800 */
[----:B------:R-:W-:Y:S01]  /*6d80*/  @!PT LDS RZ, [RZ] ;  /* 0x00000000fffff984 */ /* 0x000fe20000000800 */
[----:B------:R-:W-:Y:S01]  /*6d90*/  @!PT LDS RZ, [RZ] ;  /* 0x00000000fffff984 */ /* 0x000fe20000000800 */
[----:B------:R-:W-:Y:S01]  /*6da0*/  @!P2 LDGSTS.E.BYPASS.LTC128B.128 [R230+0x1c000], desc[UR28][R10.64+0x100] ;  /* 0x1c0001000ae6afae */ /* 0x000fe2000b901d5c */
[----:B------:R-:W-:Y:S03]  /*6db0*/  VIADD R249, R3, 0x7 ;  /* 0x0000000703f97836 */ /* 0x000fe60000000000 */
        /* <DEDUP_REMOVED lines=27> */
[----:B------:R-:W2:Y:S04]  /*6f70*/  LDSM.16.M88.4 R16, [R221+0x10800] ;  /* 0x01080000dd10783b */ /* 0x000ea80000000200 */
[----:B------:R-:W3:Y:S04]  /*6f80*/  LDSM.16.M88.4 R24, [R221+0x11000] ;  /* 0x01100000dd18783b */ /* 0x000ee80000000200 */
[----:B------:R-:W4:Y:S04]  /*6f90*/  LDSM.16.M88.4 R164, [R221+0x11800] ;  /* 0x01180000dda4783b */ /* 0x000f280000000200 */
[----:B------:R-:W0:Y:S04]  /*6fa0*/  LDGDEPBAR ;  /* 0x00000000000079af */ /* 0x000e280000000000 */
[----:B------:R-:W-:Y:S04]  /*6fb0*/  LDSM.16.M88.4 R168, [R220] ;  /* 0x00000000dca8783b */ /* 0x000fe80000000200 */
[----:B------:R-:W4:Y:S04]  /*6fc0*/  LDSM.16.M88.4 R172, [R219] ;  /* 0x00000000dbac783b */ /* 0x000f280000000200 */
[----:B------:R-:W4:Y:S04]  /*6fd0*/  LDSM.16.M88.4 R176, [R211] ;  /* 0x00000000d3b0783b */ /* 0x000f280000000200 */
[----:B------:R-:W4:Y:S04]  /*6fe0*/  LDSM.16.M88.4 R180, [R210] ;  /* 0x00000000d2b4783b */ /* 0x000f280000000200 */
[----:B------:R-:W4:Y:S01]  /*6ff0*/  LDSM.16.M88.4 R184, [R209] ;  /* 0x00000000d1b8783b */ /* 0x000f220000000200 */
[C---:B-1----:R-:W-:Y:S03]  /*7000*/  HMMA.16816.F32 R4, R32.reuse, R8, RZ ;  /* 0x000000082004723c */ /* 0x042fe600000018ff */
[----:B------:R-:W-:Y:S04]  /*7010*/  LDSM.16.M88.4 R188, [R218] ;  /* 0x00000000dabc783b */ /* 0x000fe80000000200 */
[----:B------:R-:W1:Y:S01]  /*7020*/  LDSM.16.M88.4 R192, [R215+0x10000] ;  /* 0x01000000d7c0783b */ /* 0x000e620000000200 */
[C---:B------:R-:W-:Y:S06]  /*7030*/  HMMA.16816.F32 R8, R32.reuse, R10, RZ ;  /* 0x0000000a2008723c */ /* 0x040fec00000018ff */
[C---:B--2---:R-:W-:Y:S06]  /*7040*/  HMMA.16816.F32 R12, R32.reuse, R16, RZ ;  /* 0x00000010200c723c */ /* 0x044fec00000018ff */
[C---:B------:R-:W-:Y:S06]  /*7050*/  HMMA.16816.F32 R16, R32.reuse, R18, RZ ;  /* 0x000000122010723c */ /* 0x040fec00000018ff */
[C---:B---3--:R-:W-:Y:S06]  /*7060*/  HMMA.16816.F32 R20, R32.reuse, R24, RZ ;  /* 0x000000182014723c */ /* 0x048fec00000018ff */
[C---:B------:R-:W-:Y:S06]  /*7070*/  HMMA.16816.F32 R24, R32.reuse, R26, RZ ;  /* 0x0000001a2018723c */ /* 0x040fec00000018ff */
[C---:B----4-:R-:W-:Y:S06]  /*7080*/  HMMA.16816.F32 R28, R32.reuse, R164, RZ ;  /* 0x000000a4201c723c */ /* 0x050fec00000018ff */
[----:B------:R-:W-:Y:S01]  /*7090*/  HMMA.16816.F32 R32, R32, R166, RZ ;  /* 0x000000a62020723c */ /* 0x000fe200000018ff */
[----:B------:R-:W2:Y:S05]  /*70a0*/  LDSM.16.M88.4 R164, [R215+0x10800] ;  /* 0x01080000d7a4783b */ /* 0x000eaa0000000200 */
[C---:B------:R-:W-:Y:S06]  /*70b0*/  HMMA.16816.F32 R4, R168.reuse, R172, R4 ;  /* 0x000000aca804723c */ /* 0x040fec0000001804 */
[C---:B------:R-:W-:Y:S01]  /*70c0*/  HMMA.16816.F32 R8, R168.reuse, R174, R8 ;  /* 0x000000aea808723c */ /* 0x040fe20000001808 */
[----:B------:R-:W3:Y:S05]  /*70d0*/  LDSM.16.M88.4 R172, [R215+0x11000] ;  /* 0x01100000d7ac783b */ /* 0x000eea0000000200 */
[C---:B------:R-:W-:Y:S06]  /*70e0*/  HMMA.16816.F32 R12, R168.reuse, R176, R12 ;  /* 0x000000b0a80c723c */ /* 0x040fec000000180c */
[C---:B------:R-:W-:Y:S01]  /*70f0*/  HMMA.16816.F32 R16, R168.reuse, R178, R16 ;  /* 0x000000b2a810723c */ /* 0x040fe20000001810 */
[----:B------:R-:W4:Y:S05]  /*7100*/  LDSM.16.M88.4 R176, [R215+0x11800] ;  /* 0x01180000d7b0783b */ /* 0x000f2a0000000200 */
[C---:B------:R-:W-:Y:S06]  /*7110*/  HMMA.16816.F32 R20, R168.reuse, R180, R20 ;  /* 0x000000b4a814723c */ /* 0x040fec0000001814 */
[C---:B------:R-:W-:Y:S01]  /*7120*/  HMMA.16816.F32 R24, R168.reuse, R182, R24 ;  /* 0x000000b6a818723c */ /* 0x040fe20000001818 */
[----:B------:R-:W-:Y:S05]  /*7130*/  LDSM.16.M88.4 R180, [R208] ;  /* 0x00000000d0b4783b */ /* 0x000fea0000000200 */
[C---:B------:R-:W-:Y:S06]  /*7140*/  HMMA.16816.F32 R28, R168.reuse, R184, R28 ;  /* 0x000000b8a81c723c */ /* 0x040fec000000181c */
[----:B------:R-:W-:Y:S01]  /*7150*/  HMMA.16816.F32 R32, R168, R186, R32 ;  /* 0x000000baa820723c */ /* 0x000fe20000001820 */
[----:B------:R-:W4:Y:S04]  /*7160*/  LDSM.16.M88.4 R168, [R217] ;  /* 0x00000000d9a8783b */ /* 0x000f280000000200 */
[----:B------:R-:W4:Y:S01]  /*7170*/  LDSM.16.M88.4 R184, [R208+0x800] ;  /* 0x00080000d0b8783b */ /* 0x000f220000000200 */
        /* <DEDUP_REMOVED lines=8> */
[----:B------:R-:W-:Y:S05]  /*7200*/  LDSM.16.M88.4 R172, [R222+0x4000] ;  /* 0x00400000deac783b */ /* 0x000fea0000000200 */
[C---:B----4-:R-:W-:Y:S06]  /*7210*/  HMMA.16816.F32 R28, R188.reuse, R176, R28 ;  /* 0x000000b0bc1c723c */ /* 0x050fec000000181c */
[----:B------:R-:W-:Y:S01]  /*7220*/  HMMA.16816.F32 R32, R188, R178, R32 ;  /* 0x000000b2bc20723c */ /* 0x000fe20000001820 */
[----:B------:R-:W3:Y:S04]  /*7230*/  LDSM.16.M88.4 R176, [R221+0x12000] ;  /* 0x01200000ddb0783b */ /* 0x000ee80000000200 */
[----:B------:R-:W-:Y:S01]  /*7240*/  LDSM.16.M88.4 R188, [R207] ;  /* 0x00000000cfbc783b */ /* 0x000fe20000000200 */
[C---:B------:R-:W-:Y:S06]  /*7250*/  HMMA.16816.F32 R4, R168.reuse, R180, R4 ;  /* 0x000000b4a804723c */ /* 0x040fec0000001804 */
[C---:B------:R-:W-:Y:S01]  /*7260*/  HMMA.16816.F32 R8, R168.reuse, R182, R8 ;  /* 0x000000b6a808723c */ /* 0x040fe20000001808 */
[----:B------:R-:W4:Y:S05]  /*7270*/  LDSM.16.M88.4 R180, [R221+0x12800] ;  /* 0x01280000ddb4783b */ /* 0x000f2a0000000200 */
        /* <DEDUP_REMOVED lines=12> */
[----:B------:R-:W3:Y:S05]  /*7340*/  LDSM.16.M88.4 R176, [R205] ;  /* 0x00000000cdb0783b */ /* 0x000eea0000000200 */
[C---:B----4-:R-:W-:Y:S06]  /*7350*/  HMMA.16816.F32 R12, R172.reuse, R180, R12 ;  /* 0x000000b4ac0c723c */ /* 0x050fec000000180c */
[C---:B------:R-:W-:Y:S01]  /*7360*/  HMMA.16816.F32 R16, R172.reuse, R182, R16 ;  /* 0x000000b6ac10723c */ /* 0x040fe20000001810 */
[----:B------:R-:W4:Y:S05]  /*7370*/  LDSM.16.M88.4 R180, [R204] ;  /* 0x00000000ccb4783b */ /* 0x000f2a0000000200 */
[C---:B------:R-:W-:Y:S06]  /*7380*/  HMMA.16816.F32 R20, R172.reuse, R184, R20 ;  /* 0x000000b8ac14723c */ /* 0x040fec0000001814 */
[C---:B------:R-:W-:Y:S01]  /*7390*/  HMMA.16816.F32 R24, R172.reuse, R186, R24 ;  /* 0x000000baac18723c */ /* 0x040fe20000001818 */
[----:B------:R-:W-:Y:S05]  /*73a0*/  LDSM.16.M88.4 R184, [R215+0x12800] ;  /* 0x01280000d7b8783b */ /* 0x000fea0000000200 */
        /* <DEDUP_REMOVED lines=26> */
[C---:B------:R-:W-:Y:S06]  /*7550*/  HMMA.16816.F32 R28, R164.reuse, R192, R28 ;  /* 0x000000c0a41c723c */ /* 0x040fec000000181c */
[----:B------:R-:W-:Y:S01]  /*7560*/  HMMA.16816.F32 R32, R164, R194, R32 ;  /* 0x000000c2a420723c */ /* 0x000fe20000001820 */
[----:B------:R-:W2:Y:S04]  /*7570*/  LDSM.16.M88.4 R164, [R208+0x3800] ;  /* 0x00380000d0a4783b */ /* 0x000ea80000000200 */
[----:B------:R-:W4:Y:S01]  /*7580*/  LDSM.16.M88.4 R192, [R221+0x14800] ;  /* 0x01480000ddc0783b */ /* 0x000f220000000200 */
[C---:B---3--:R-:W-:Y:S06]  /*7590*/  HMMA.16816.F32 R4, R168.reuse, R176, R4 ;  /* 0x000000b0a804723c */ /* 0x048fec0000001804 */
[C---:B------:R-:W-:Y:S01]  /*75a0*/  HMMA.16816.F32 R8, R168.reuse, R178, R8 ;  /* 0x000000b2a808723c */ /* 0x040fe20000001808 */
[----:B------:R-:W3:Y:S05]  /*75b0*/  LDSM.16.M88.4 R176, [R221+0x15000] ;  /* 0x01500000ddb0783b */ /* 0x000eea0000000200 */
        /* <DEDUP_REMOVED lines=8> */
[----:B------:R-:W-:Y:S04]  /*7640*/  LDSM.16.M88.4 R164, [R220+0x8000] ;  /* 0x00800000dca4783b */ /* 0x000fe80000000200 */
[----:B------:R-:W2:Y:S01]  /*7650*/  LDSM.16.M88.4 R168, [R203] ;  /* 0x00000000cba8783b */ /* 0x000ea20000000200 */
[C---:B------:R-:W-:Y:S06]  /*7660*/  HMMA.16816.F32 R4, R184.reuse, R188, R4 ;  /* 0x000000bcb804723c */ /* 0x040fec0000001804 */
[C---:B------:R-:W-:Y:S01]  /*7670*/  HMMA.16816.F32 R8, R184.reuse, R190, R8 ;  /* 0x000000beb808723c */ /* 0x040fe20000001808 */
[----:B------:R-:W2:Y:S05]  /*7680*/  LDSM.16.M88.4 R188, [R201] ;  /* 0x00000000c9bc783b */ /* 0x000eaa0000000200 */
[C---:B----4-:R-:W-:Y:S06]  /*7690*/  HMMA.16816.F32 R12, R184.reuse, R192, R12 ;  /* 0x000000c0b80c723c */ /* 0x050fec000000180c */
[C---:B------:R-:W-:Y:S01]  /*76a0*/  HMMA.16816.F32 R16, R184.reuse, R194, R16 ;  /* 0x000000c2b810723c */ /* 0x040fe20000001810 */
[----:B------:R-:W4:Y:S05]  /*76b0*/  LDSM.16.M88.4 R192, [R200] ;  /* 0x00000000c8c0783b */ /* 0x000f2a0000000200 */
[C---:B---3--:R-:W-:Y:S06]  /*76c0*/  HMMA.16816.F32 R20, R184.reuse, R176, R20 ;  /* 0x000000b0b814723c */ /* 0x048fec0000001814 */
[C---:B------:R-:W-:Y:S01]  /*76d0*/  HMMA.16816.F32 R24, R184.reuse, R178, R24 ;  /* 0x000000b2b818723c */ /* 0x040fe20000001818 */
[----:B------:R-:W-:Y:S05]  /*76e0*/  LDSM.16.M88.4 R176, [R215+0x14000] ;  /* 0x01400000d7b0783b */ /* 0x000fea0000000200 */
        /* <DEDUP_REMOVED lines=9> */
[----:B------:R-:W3:Y:S05]  /*7780*/  LDSM.16.M88.4 R180, [R215+0x15000] ;  /* 0x01500000d7b4783b */ /* 0x000eea0000000200 */
[C---:B------:R-:W-:Y:S06]  /*7790*/  HMMA.16816.F32 R20, R164.reuse, R188, R20 ;  /* 0x000000bca414723c */ /* 0x040fec0000001814 */
[C---:B------:R-:W-:Y:S01]  /*77a0*/  HMMA.16816.F32 R24, R164.reuse, R190, R24 ;  /* 0x000000bea418723c */ /* 0x040fe20000001818 */
[----:B------:R-:W-:Y:S05]  /*77b0*/  LDSM.16.M88.4 R188, [R208+0x4000] ;  /* 0x00400000d0bc783b */ /* 0x000fea0000000200 */
[C---:B----4-:R-:W-:Y:S06]  /*77c0*/  HMMA.16816.F32 R28, R164.reuse, R192, R28 ;  /* 0x000000c0a41c723c */ /* 0x050fec000000181c */
[----:B------:R-:W-:Y:S01]  /*77d0*/  HMMA.16816.F32 R32, R164, R194, R32 ;  /* 0x000000c2a420723c */ /* 0x000fe20000001820 */
[----:B------:R-:W4:Y:S04]  /*77e0*/  LDSM.16.M88.4 R164, [R215+0x15800] ;  /* 0x01580000d7a4783b */ /* 0x000f280000000200 */
        /* <DEDUP_REMOVED lines=12> */
[----:B------:R-:W-:Y:S04]  /*78b0*/  LDSM.16.M88.4 R164, [R222+0xc000] ;  /* 0x00c00000dea4783b */ /* 0x000fe80000000200 */
[----:B------:R-:W3:Y:S01]  /*78c0*/  LDSM.16.M88.4 R172, [R221+0x16000] ;  /* 0x01600000ddac783b */ /* 0x000ee20000000200 */
        /* <DEDUP_REMOVED lines=12> */
[----:B------:R-:W-:Y:S01]  /*7990*/  LDSM.16.M88.4 R184, [R218+0xc000] ;  /* 0x00c00000dab8783b */ /* 0x000fe20000000200 */
[C---:B---3--:R-:W-:Y:S06]  /*79a0*/  HMMA.16816.F32 R4, R164.reuse, R172, R4 ;  /* 0x000000aca404723c */ /* 0x048fec0000001804 */
[C---:B------:R-:W-:Y:S01]  /*79b0*/  HMMA.16816.F32 R8, R164.reuse, R174, R8 ;  /* 0x000000aea408723c */ /* 0x040fe20000001808 */
[----:B------:R-:W2:Y:S05]  /*79c0*/  LDSM.16.M88.4 R172, [R198] ;  /* 0x00000000c6ac783b */ /* 0x000eaa0000000200 */
[C---:B------:R-:W-:Y:S06]  /*79d0*/  HMMA.16816.F32 R12, R164.reuse, R180, R12 ;  /* 0x000000b4a40c723c */ /* 0x040fec000000180c */
[C---:B------:R-:W-:Y:S01]  /*79e0*/  HMMA.16816.F32 R16, R164.reuse, R182, R16 ;  /* 0x000000b6a410723c */ /* 0x040fe20000001810 */
[----:B------:R-:W3:Y:S05]  /*79f0*/  LDSM.16.M88.4 R180, [R197] ;  /* 0x00000000c5b4783b */ /* 0x000eea0000000200 */
[C---:B----4-:R-:W-:Y:S06]  /*7a00*/  HMMA.16816.F32 R20, R164.reuse, R188, R20 ;  /* 0x000000bca414723c */ /* 0x050fec0000001814 */
[C---:B------:R-:W-:Y:S01]  /*7a10*/  HMMA.16816.F32 R24, R164.reuse, R190, R24 ;  /* 0x000000bea418723c */ /* 0x040fe20000001818 */
[----:B------:R-:W-:Y:S05]  /*7a20*/  LDSM.16.M88.4 R188, [R215+0x16000] ;  /* 0x01600000d7bc783b */ /* 0x000fea0000000200 */
        /* <DEDUP_REMOVED lines=12> */
[----:B------:R-:W-:Y:S05]  /*7af0*/  IMAD.U32 R180, RZ, RZ, UR8 ;  /* 0x00000008ffb47e24 */ /* 0x000fea000f8e00ff */
[C---:B----4-:R-:W-:Y:S06]  /*7b00*/  HMMA.16816.F32 R28, R168.reuse, R164, R28 ;  /* 0x000000a4a81c723c */ /* 0x050fec000000181c */
[----:B------:R-:W-:Y:S01]  /*7b10*/  HMMA.16816.F32 R32, R168, R166, R32 ;  /* 0x000000a6a820723c */ /* 0x000fe20000001820 */
[----:B------:R-:W2:Y:S04]  /*7b20*/  LDSM.16.M88.4 R164, [R215+0x17800] ;  /* 0x01780000d7a4783b */ /* 0x000ea80000000200 */
[----:B------:R-:W3:Y:S01]  /*7b30*/  LDSM.16.M88.4 R168, [R217+0xc000] ;  /* 0x00c00000d9a8783b */ /* 0x000ee20000000200 */
[C---:B------:R-:W-:Y:S06]  /*7b40*/  HMMA.16816.F32 R4, R184.reuse, R188, R4 ;  /* 0x000000bcb804723c */ /* 0x040fec0000001804 */
[C---:B------:R-:W-:Y:S05]  /*7b50*/  HMMA.16816.F32 R8, R184.reuse, R190, R8 ;  /* 0x000000beb808723c */ /* 0x040fea0000001808 */
[C---:B------:R-:W-:Y:S01]  /*7b60*/  LEA R188, P0, R180.reuse, R250, 0x6 ;  /* 0x000000fab4bc7211 */ /* 0x040fe200078030ff */
[C---:B------:R-:W-:Y:S05]  /*7b70*/  HMMA.16816.F32 R12, R184.reuse, R192, R12 ;  /* 0x000000c0b80c723c */ /* 0x040fea000000180c */
[C---:B------:R-:W-:Y:S01]  /*7b80*/  LEA.HI.X.SX32 R189, R180.reuse, R251, 0x6, P0 ;  /* 0x000000fbb4bd7211 */ /* 0x040fe200000f36ff */
[C---:B------:R-:W-:Y:S05]  /*7b90*/  HMMA.16816.F32 R16, R184.reuse, R194, R16 ;  /* 0x000000c2b810723c */ /* 0x040fea0000001810 */
[C---:B------:R-:W-:Y:S01]  /*7ba0*/  LEA R182, P0, R180.reuse, R36, 0x6 ;  /* 0x00000024b4b67211 */ /* 0x040fe200078030ff */
[C---:B-1----:R-:W-:Y:S05]  /*7bb0*/  HMMA.16816.F32 R20, R184.reuse, R176, R20 ;  /* 0x000000b0b814723c */ /* 0x042fea0000001814 */
[----:B------:R-:W-:Y:S01]  /*7bc0*/  LEA.HI.X.SX32 R183, R180, R37, 0x6, P0 ;  /* 0x00000025b4b77211 */ /* 0x000fe200000f36ff */
[C---:B------:R-:W-:Y:S01]  /*7bd0*/  HMMA.16816.F32 R24, R184.reuse, R178, R24 ;  /* 0x000000b2b818723c */ /* 0x040fe20000001818 */
[----:B------:R1:W5:Y:S04]  /*7be0*/  LDL.LU.64 R36, [R1+0x8] ;  /* 0x0000080001247983 */ /* 0x0003680000300a00 */
[----:B------:R-:W-:Y:S01]  /*7bf0*/  IMAD R177, R189, UR6, RZ ;  /* 0x00000006bdb17c24 */ /* 0x000fe2000f8e02ff */
[C---:B--2---:R-:W-:Y:S05]  /*7c00*/  HMMA.16816.F32 R28, R184.reuse, R164, R28 ;  /* 0x000000a4b81c723c */ /* 0x044fea000000181c */
[C---:B------:R-:W-:Y:S01]  /*7c10*/  IMAD R177, R188.reuse, UR7, R177 ;  /* 0x00000007bcb17c24 */ /* 0x040fe2000f8e02b1 */
[----:B------:R-:W-:Y:S01]  /*7c20*/  HMMA.16816.F32 R32, R184, R166, R32 ;  /* 0x000000a6b820723c */ /* 0x000fe20000001820 */
[----:B------:R-:W2:Y:S04]  /*7c30*/  LDSM.16.M88.4 R164, [R208+0x6800] ;  /* 0x00680000d0a4783b */ /* 0x000ea80000000200 */
[----:B------:R-:W-:Y:S01]  /*7c40*/  IMAD.WIDE.U32 R180, R188, UR6, RZ ;  /* 0x00000006bcb47c25 */ /* 0x000fe2000f8e00ff */
[C---:B---3--:R-:W-:Y:S05]  /*7c50*/  HMMA.16816.F32 R4, R168.reuse, R172, R4 ;  /* 0x000000aca804723c */ /* 0x048fea0000001804 */
[-C--:B------:R-:W-:Y:S01]  /*7c60*/  LEA R176, P0, R180, R245.reuse, 0x1 ;  /* 0x000000f5b4b07211 */ /* 0x080fe200078008ff */
[C---:B------:R-:W-:Y:S01]  /*7c70*/  HMMA.16816.F32 R8, R168.reuse, R174, R8 ;  /* 0x000000aea808723c */ /* 0x040fe20000001808 */
[----:B------:R-:W3:Y:S04]  /*7c80*/  LDSM.16.M88.4 R172, [R208+0x7000] ;  /* 0x00700000d0ac783b */ /* 0x000ee80000000200 */
[C---:B------:R-:W-:Y:S02]  /*7c90*/  VIADD R189, R3.reuse, 0x8 ;  /* 0x0000000803bd7836 */ /* 0x040fe40000000000 */
[----:B------:R-:W-:Y:S03]  /*7ca0*/  VIADD R188, R3, 0xffffffff ;  /* 0xffffffff03bc7836 */ /* 0x000fe60000000000 */
[----:B------:R-:W-:Y:S01]  /*7cb0*/  ISETP.GE.AND P5, PT, R189, RZ, PT ;  /* 0x000000ffbd00720c */ /* 0x000fe20003fa6270 */
[----:B------:R-:W-:Y:S01]  /*7cc0*/  IMAD R179, R183, UR6, RZ ;  /* 0x00000006b7b37c24 */ /* 0x000fe2000f8e02ff */
[----:B------:R-:W-:Y:S01]  /*7cd0*/  ISETP.GE.AND P6, PT, R188, RZ, PT ;  /* 0x000000ffbc00720c */ /* 0x000fe20003fc6270 */
[----:B------:R-:W-:Y:S02]  /*7ce0*/  IMAD.IADD R177, R181, 0x1, R177 ;  /* 0x00000001b5b17824 */ /* 0x000fe400078e02b1 */
[C---:B------:R-:W-:Y:S02]  /*7cf0*/  IMAD R179, R182.reuse, UR7, R179 ;  /* 0x00000007b6b37c24 */ /* 0x040fe4000f8e02b3 */
[----:B------:R-:W-:Y:S01]  /*7d00*/  IMAD.WIDE.U32 R182, R182, UR6, RZ ;  /* 0x00000006b6b67c25 */ /* 0x000fe2000f8e00ff */
[-C--:B------:R-:W-:Y:S03]  /*7d10*/  LEA.HI.X R177, R180, R244.reuse, R177, 0x1, P0 ;  /* 0x000000f4b4b17211 */ /* 0x080fe600000f0cb1 */
[----:B------:R-:W-:Y:S01]  /*7d20*/  IMAD.IADD R179, R183, 0x1, R179 ;  /* 0x00000001b7b37824 */ /* 0x000fe200078e02b3 */
[C---:B------:R-:W-:Y:S01]  /*7d30*/  LEA R178, P0, R182.reuse, R245, 0x1 ;  /* 0x000000f5b6b27211 */ /* 0x040fe200078008ff */
[C---:B------:R-:W-:Y:S01]  /*7d40*/  VIADD R195, R3.reuse, 0xfffffff8 ;  /* 0xfffffff803c37836 */ /* 0x040fe20000000000 */
[C---:B------:R-:W-:Y:S01]  /*7d50*/  @!P5 IADD3 R189, -R3.reuse, -0x8, RZ ;  /* 0xfffffff803bdd810 */ /* 0x040fe20007ffe1ff */
[C---:B------:R-:W-:Y:S01]  /*7d60*/  VIADD R194, R3.reuse, 0xfffffff7 ;  /* 0xfffffff703c27836 */ /* 0x040fe20000000000 */
[----:B------:R-:W-:Y:S01]  /*7d70*/  LEA.HI.X R179, R182, R244, R179, 0x1, P0 ;  /* 0x000000f4b6b37211 */ /* 0x000fe200000f0cb3 */
[C---:B------:R-:W-:Y:S01]  /*7d80*/  VIADD R190, R3.reuse, 0xfffffff0 ;  /* 0xfffffff003be7836 */ /* 0x040fe20000000000 */
[----:B------:R-:W-:Y:S01]  /*7d90*/  @!P6 IADD3 R188, -R3, 0x1, RZ ;  /* 0x0000000103bce810 */ /* 0x000fe20007ffe1ff */
[C---:B--2---:R-:W-:Y:S03]  /*7da0*/  HMMA.16816.F32 R12, R168.reuse, R164, R12 ;  /* 0x000000a4a80c723c */ /* 0x044fe6000000180c */
[----:B------:R-:W-:Y:S01]  /*7db0*/  ISETP.GE.AND P0, PT, R195, RZ, PT ;  /* 0x000000ffc300720c */ /* 0x000fe20003f06270 */
[C---:B------:R-:W-:Y:S01]  /*7dc0*/  VIADD R193, R3.reuse, 0xffffffef ;  /* 0xffffffef03c17836 */ /* 0x040fe20000000000 */
[----:B------:R-:W-:Y:S01]  /*7dd0*/  ISETP.GE.AND P5, PT, R194, RZ, PT ;  /* 0x000000ffc200720c */ /* 0x000fe20003fa6270 */
[C---:B------:R-:W-:Y:S01]  /*7de0*/  HMMA.16816.F32 R16, R168.reuse, R166, R16 ;  /* 0x000000a6a810723c */ /* 0x040fe20000001810 */
[----:B------:R-:W2:Y:S01]  /*7df0*/  LDSM.16.M88.4 R164, [R208+0x7800] ;  /* 0x00780000d0a4783b */ /* 0x000ea20000000200 */
[----:B------:R-:W-:Y:S04]  /*7e00*/  DEPBAR.LE SB0, 0x0 ;  /* 0x000080000000791a */ /* 0x000fe80000000000 */
[----:B------:R-:W-:Y:S01]  /*7e10*/  ISETP.GE.AND P6, PT, R190, RZ, PT ;  /* 0x000000ffbe00720c */ /* 0x000fe20003fc6270 */
[----:B------:R-:W-:Y:S01]  /*7e20*/  BAR.SYNC.DEFER_BLOCKING 0x0 ;  /* 0x0000000000007b1d */ /* 0x000fe20000010000 */
[----:B------:R-:W-:Y:S01]  /*7e30*/  I2FP.F32.S32 R189, R189 ;  /* 0x000000bd00bd7245 */ /* 0x000fe20000201400 */
[C---:B---3--:R-:W-:Y:S05]  /*7e40*/  HMMA.16816.F32 R20, R168.reuse, R172, R20 ;  /* 0x000000aca814723c */ /* 0x048fea0000001814 */
[C---:B------:R-:W-:Y:S01]  /*7e50*/  @!P0 IADD3 R195, -R3.reuse, 0x8, RZ ;  /* 0x0000000803c38810 */ /* 0x040fe20007ffe1ff */
[C---:B------:R-:W-:Y:S01]  /*7e60*/  VIADD R192, R3.reuse, 0xffffffe8 ;  /* 0xffffffe803c07836 */ /* 0x040fe20000000000 */
[C---:B------:R-:W-:Y:S01]  /*7e70*/  @!P5 IADD3 R194, -R3.reuse, 0x9, RZ ;  /* 0x0000000903c2d810 */ /* 0x040fe20007ffe1ff */
[----:B------:R-:W-:Y:S01]  /*7e80*/  VIADD R191, R3, 0xffffffe7 ;  /* 0xffffffe703bf7836 */ /* 0x000fe20000000000 */
[----:B------:R-:W-:Y:S01]  /*7e90*/  ISETP.GE.AND P0, PT, R193, RZ, PT ;  /* 0x000000ffc100720c */ /* 0x000fe20003f06270 */
[C---:B------:R-:W-:Y:S03]  /*7ea0*/  HMMA.16816.F32 R24, R168.reuse, R174, R24 ;  /* 0x000000aea818723c */ /* 0x040fe60000001818 */
[C---:B------:R-:W-:Y:S01]  /*7eb0*/  @!P6 IADD3 R190, -R3.reuse, 0x10, RZ ;  /* 0x0000001003bee810 */ /* 0x040fe20007ffe1ff */
[C---:B------:R-:W-:Y:S01]  /*7ec0*/  VIADD R187, R3.reuse, 0xffffffe0 ;  /* 0xffffffe003bb7836 */ /* 0x040fe20000000000 */
[----:B------:R-:W-:Y:S01]  /*7ed0*/  ISETP.GE.AND P5, PT, R192, RZ, PT ;  /* 0x000000ffc000720c */ /* 0x000fe20003fa6270 */
[----:B------:R-:W-:Y:S01]  /*7ee0*/  VIADD R186, R3, 0xffffffdf ;  /* 0xffffffdf03ba7836 */ /* 0x000fe20000000000 */
[----:B------:R-:W-:Y:S01]  /*7ef0*/  ISETP.GE.AND P6, PT, R191, RZ, PT ;  /* 0x000000ffbf00720c */ /* 0x000fe20003fc6270 */
[C---:B------:R-:W-:Y:S03]  /*7f00*/  VIADD R180, R3.reuse, 0xffffffd8 ;  /* 0xffffffd803b47836 */ /* 0x040fe60000000000 */
[----:B------:R-:W-:Y:S01]  /*7f10*/  IABS R172, R3 ;  /* 0x0000000300ac7213 */ /* 0x000fe20000000000 */
[C---:B------:R-:W-:Y:S01]  /*7f20*/  VIADD R185, R3.reuse, 0xffffffd7 ;  /* 0xffffffd703b97836 */ /* 0x040fe20000000000 */
[C---:B------:R-:W-:Y:S01]  /*7f30*/  @!P0 IADD3 R193, -R3.reuse, 0x11, RZ ;  /* 0x0000001103c18810 */ /* 0x040fe20007ffe1ff */
[----:B------:R-:W-:Y:S01]  /*7f40*/  VIADD R182, R3, 0xffffffd0 ;  /* 0xffffffd003b67836 */ /* 0x000fe20000000000 */
[----:B------:R-:W-:Y:S01]  /*7f50*/  ISETP.GE.AND P0, PT, R187, RZ, PT ;  /* 0x000000ffbb00720c */ /* 0x000fe20003f06270 */
[C---:B------:R-:W-:Y:S01]  /*7f60*/  VIADD R181, R3.reuse, 0xffffffcf ;  /* 0xffffffcf03b57836 */ /* 0x040fe20000000000 */
[----:B------:R-:W-:Y:S01]  /*7f70*/  I2FP.F32.S32 R188, R188 ;  /* 0x000000bc00bc7245 */ /* 0x000fe20000201400 */
[C---:B------:R-:W-:Y:S01]  /*7f80*/  VIADD R184, R3.reuse, 0xffffffc8 ;  /* 0xffffffc803b87836 */ /* 0x040fe20000000000 */
[C---:B------:R-:W-:Y:S01]  /*7f90*/  @!P5 IADD3 R192, -R3.reuse, 0x18, RZ ;  /* 0x0000001803c0d810 */ /* 0x040fe20007ffe1ff */
[C---:B------:R-:W-:Y:S01]  /*7fa0*/  VIADD R183, R3.reuse, 0xffffffc7 ;  /* 0xffffffc703b77836 */ /* 0x040fe20000000000 */
[----:B------:R-:W-:Y:S01]  /*7fb0*/  @!P6 IADD3 R191, -R3, 0x19, RZ ;  /* 0x0000001903bfe810 */ /* 0x000fe20007ffe1ff */
[----:B------:R-:W-:Y:S01]  /*7fc0*/  FFMA.FTZ R6, R189, -UR5, R6 ;  /* 0x80000005bd067c23 */ /* 0x000fe20008010006 */
[----:B------:R-:W-:Y:S01]  /*7fd0*/  ISETP.GE.AND P5, PT, R186, RZ, PT ;  /* 0x000000ffba00720c */ /* 0x000fe20003fa6270 */
[----:B------:R-:W-:Y:S01]  /*7fe0*/  FFMA.FTZ R5, R188, -UR5, R5 ;  /* 0x80000005bc057c23 */ /* 0x000fe20008010005 */
[----:B------:R-:W-:Y:S01]  /*7ff0*/  ISETP.GE.AND P6, PT, R180, RZ, PT ;  /* 0x000000ffb400720c */ /* 0x000fe20003fc6270 */
[----:B------:R-:W-:Y:S01]  /*8000*/  FFMA.FTZ R11, R188, -UR5, R11 ;  /* 0x80000005bc0b7c23 */ /* 0x000fe2000801000b */
[----:B------:R-:W-:Y:S01]  /*8010*/  I2FP.F32.S32 R195, R195 ;  /* 0x000000c300c37245 */ /* 0x000fe20000201400 */
[C---:B--2---:R-:W-:Y:S03]  /*8020*/  HMMA.16816.F32 R28, R168.reuse, R164, R28 ;  /* 0x000000a4a81c723c */ /* 0x044fe6000000181c */
[----:B------:R-:W-:Y:S01]  /*8030*/  @!P0 IADD3 R187, -R3, 0x20, RZ ;  /* 0x0000002003bb8810 */ /* 0x000fe20007ffe1ff */
[----:B------:R-:W-:Y:S01]  /*8040*/  FFMA.FTZ R8, R195, -UR5, R8 ;  /* 0x80000005c3087c23 */ /* 0x000fe20008010008 */
[----:B------:R-:W-:Y:S01]  /*8050*/  ISETP.GE.AND P0, PT, R185, RZ, PT ;  /* 0x000000ffb900720c */ /* 0x000fe20003f06270 */
[----:B------:R-:W-:Y:S01]  /*8060*/  FFMA.FTZ R14, R195, -UR5, R14 ;  /* 0x80000005c30e7c23 */ /* 0x000fe2000801000e */
[----:B------:R-:W-:Y:S01]  /*8070*/  I2FP.F32.S32 R194, R194 ;  /* 0x000000c200c27245 */ /* 0x000fe20000201400 */
[----:B------:R-:W-:Y:S03]  /*8080*/  HMMA.16816.F32 R32, R168, R166, R32 ;  /* 0x000000a6a820723c */ /* 0x000fe60000001820 */
[C---:B------:R-:W-:Y:S01]  /*8090*/  @!P5 IADD3 R186, -R3.reuse, 0x21, RZ ;  /* 0x0000002103bad810 */ /* 0x040fe20007ffe1ff */
[C---:B------:R-:W-:Y:S01]  /*80a0*/  FFMA.FTZ R9, R194.reuse, -UR5, R9 ;  /* 0x80000005c2097c23 */ /* 0x040fe20008010009 */
[----:B------:R-:W-:Y:S01]  /*80b0*/  @!P6 IADD3 R180, -R3, 0x28, RZ ;  /* 0x0000002803b4e810 */ /* 0x000fe20007ffe1ff */
[----:B------:R-:W-:Y:S01]  /*80c0*/  FFMA.FTZ R15, R194, -UR5, R15 ;  /* 0x80000005c20f7c23 */ /* 0x000fe2000801000f */
[----:B------:R-:W-:Y:S02]  /*80d0*/  ISETP.GE.AND P5, PT, R182, RZ, PT ;  /* 0x000000ffb600720c */ /* 0x000fe40003fa6270 */
[----:B------:R-:W-:Y:S02]  /*80e0*/  ISETP.GE.AND P6, PT, R181, RZ, PT ;  /* 0x000000ffb500720c */ /* 0x000fe40003fc6270 */
[C---:B------:R-:W-:Y:S02]  /*80f0*/  @!P0 IADD3 R185, -R3.reuse, 0x29, RZ ;  /* 0x0000002903b98810 */ /* 0x040fe40007ffe1ff */
[----:B------:R-:W-:Y:S02]  /*8100*/  ISETP.GE.AND P0, PT, R184, RZ, PT ;  /* 0x000000ffb800720c */ /* 0x000fe40003f06270 */
[----:B------:R-:W-:Y:S02]  /*8110*/  I2FP.F32.S32 R190, R190 ;  /* 0x000000be00be7245 */ /* 0x000fe40000201400 */
[----:B------:R-:W-:Y:S02]  /*8120*/  I2FP.F32.S32 R193, R193 ;  /* 0x000000c100c17245 */ /* 0x000fe40000201400 */
[----:B------:R-:W-:Y:S01]  /*8130*/  I2FP.F32.S32 R192, R192 ;  /* 0x000000c000c07245 */ /* 0x000fe20000201400 */
[C---:B------:R-:W-:Y:S01]  /*8140*/  FFMA.FTZ R12, R190.reuse, -UR5, R12 ;  /* 0x80000005be0c7c23 */ /* 0x040fe2000801000c */
[----:B------:R-:W-:Y:S01]  /*8150*/  @!P5 IADD3 R182, -R3, 0x30, RZ ;  /* 0x0000003003b6d810 */ /* 0x000fe20007ffe1ff */
[----:B------:R-:W-:Y:S01]  /*8160*/  FFMA.FTZ R13, R193, -UR5, R13 ;  /* 0x80000005c10d7c23 */ /* 0x000fe2000801000d */
[----:B------:R-:W-:Y:S01]  /*8170*/  @!P6 IADD3 R181, -R3, 0x31, RZ ;  /* 0x0000003103b5e810 */ /* 0x000fe20007ffe1ff */
[----:B------:R-:W-:Y:S01]  /*8180*/  FFMA.FTZ R18, R190, -UR5, R18 ;  /* 0x80000005be127c23 */ /* 0x000fe20008010012 */
[----:B------:R-:W-:Y:S01]  /*8190*/  ISETP.GE.AND P5, PT, R183, RZ, PT ;  /* 0x000000ffb700720c */ /* 0x000fe20003fa6270 */
[C---:B------:R-:W-:Y:S01]  /*81a0*/  FFMA.FTZ R16, R192.reuse, -UR5, R16 ;  /* 0x80000005c0107c23 */ /* 0x040fe20008010010 */
[----:B------:R-:W-:Y:S01]  /*81b0*/  ISETP.GE.AND P6, PT, R249, RZ, PT ;  /* 0x000000fff900720c */ /* 0x000fe20003fc6270 */
[----:B------:R-:W-:Y:S01]  /*81c0*/  FFMA.FTZ R19, R193, -UR5, R19 ;  /* 0x80000005c1137c23 */ /* 0x000fe20008010013 */
[----:B------:R-:W-:Y:S01]  /*81d0*/  @!P0 IADD3 R184, -R3, 0x38, RZ ;  /* 0x0000003803b88810 */ /* 0x000fe20007ffe1ff */
[----:B------:R-:W-:Y:S01]  /*81e0*/  FFMA.FTZ R22, R192, -UR5, R22 ;  /* 0x80000005c0167c23 */ /* 0x000fe20008010016 */
[----:B------:R-:W-:Y:S02]  /*81f0*/  I2FP.F32.S32 R191, R191 ;  /* 0x000000bf00bf7245 */ /* 0x000fe40000201400 */
[----:B------:R-:W-:Y:S02]  /*8200*/  I2FP.F32.S32 R187, R187 ;  /* 0x000000bb00bb7245 */ /* 0x000fe40000201400 */
[----:B------:R-:W-:Y:S01]  /*8210*/  I2FP.F32.S32 R186, R186 ;  /* 0x000000ba00ba7245 */ /* 0x000fe20000201400 */
[----:B------:R-:W-:Y:S01]  /*8220*/  FFMA.FTZ R17, R191, -UR5, R17 ;  /* 0x80000005bf117c23 */ /* 0x000fe20008010011 */
[----:B------:R-:W-:Y:S01]  /*8230*/  I2FP.F32.S32 R180, R180 ;  /* 0x000000b400b47245 */ /* 0x000fe20000201400 */
[----:B------:R-:W-:Y:S01]  /*8240*/  FFMA.FTZ R20, R187, -UR5, R20 ;  /* 0x80000005bb147c23 */ /* 0x000fe20008010014 */
[----:B------:R-:W-:Y:S01]  /*8250*/  @!P5 IADD3 R183, -R3, 0x39, RZ ;  /* 0x0000003903b7d810 */ /* 0x000fe20007ffe1ff */
[----:B------:R-:W-:Y:S01]  /*8260*/  FFMA.FTZ R23, R191, -UR5, R23 ;  /* 0x80000005bf177c23 */ /* 0x000fe20008010017 */
[----:B------:R-:W-:Y:S01]  /*8270*/  @!P6 IADD3 R249, -R3, -0x7, RZ ;  /* 0xfffffff903f9e810 */ /* 0x000fe20007ffe1ff */
        /* <DEDUP_REMOVED lines=9> */
[----:B------:R-:W-:Y:S01]  /*8310*/  ISETP.LT.AND P5, PT, RZ, UR12, PT ;  /* 0x0000000cff007c0c */ /* 0x000fe2000bfa1270 */
[----:B------:R-:W-:Y:S01]  /*8320*/  FFMA.FTZ R10, R3, -UR5, R10 ;  /* 0x80000005030a7c23 */ /* 0x000fe2000801000a */
[----:B------:R-:W-:Y:S01]  /*8330*/  FMNMX.FTZ R3, R6, R2, !PT ;  /* 0x0000000206037209 */ /* 0x000fe20007810000 */
        /* <DEDUP_REMOVED lines=44> */
[----:B-1----:R-:W-:Y:S06]  /*8600*/  @P5 BRA `(.L_x_439) ;  /* 0xffffffdc00d45947 */ /* 0x002fec000383ffff */
.L_x_438:
        /* <DEDUP_REMOVED lines=14> */
[----:B------:R-:W1:Y:S01]  /*86f0*/  LDSM.16.MT88.4 R168, [R216+0x18000] ;  /* 0x01800000d8a8783b */ /* 0x000e620000004200 */
[----:B------:R-:W-:Y:S01]  /*8700*/  FADD.FTZ R2, -R3, R2 ;  /* 0x0000000203027221 */ /* 0x000fe20000010100 */
        /* <DEDUP_REMOVED lines=24> */
[----:B------:R-:W-:Y:S01]  /*8890*/  FFMA.FTZ R194, R19, UR4, -R190 ;  /* 0x0000000413c27c23 */ /* 0x000fe200080108be */
[--C-:B------:R-:W-:Y:S01]  /*88a0*/  FFMA.FTZ R249, R16, UR4, -R189.reuse ;  /* 0x0000000410f97c23 */ /* 0x100fe200080108bd */
[--C-:B------:R-:W-:Y:S01]  /*88b0*/  FFMA.FTZ R20, R20, UR4, -R189.reuse ;  /* 0x0000000414147c23 */ /* 0x100fe200080108bd */
[----:B------:R-:W-:Y:S06]  /*88c0*/  FFMA.FTZ R21, R21, UR4, -R189 ;  /* 0x0000000415157c23 */ /* 0x000fec00080108bd */
        /* <DEDUP_REMOVED lines=54> */
[----:B------:R-:W-:Y:S01]  /*8c30*/  FMUL.FTZ R70, R0, R70 ;  /* 0x0000004600467220 */ /* 0x000fe20000410000 */
        /* <DEDUP_REMOVED lines=39> */
[----:B------:R-:W4:Y:S01]  /*8eb0*/  MUFU.EX2 R194, R194 ;  /* 0x000000c200c27308 */ /* 0x000f220000000800 */
        /* <DEDUP_REMOVED lines=9> */
[----:B------:R-:W4:Y:S01]  /*8f50*/  MUFU.EX2 R252, R252 ;  /* 0x000000fc00fc7308 */ /* 0x000f220000000800 */
[----:B------:R-:W-:Y:S01]  /*8f60*/  FMUL.FTZ R99, R0, R99 ;  /* 0x0000006300637220 */ /* 0x000fe20000410000 */
[C---:B---3--:R-:W-:Y:S03]  /*8f70*/  HMMA.16816.F32 R60, R160.reuse, R156, R60 ;  /* 0x0000009ca03c723c */ /* 0x048fe6000000183c */
[C---:B------:R-:W-:Y:S03]  /*8f80*/  FMUL.FTZ R96, R2.reuse, R96 ;  /* 0x0000006002607220 */ /* 0x040fe60000410000 */
[C---:B------:R-:W-:Y:S01]  /*8f90*/  HMMA.16816.F32 R64, R160.reuse, R158, R64 ;  /* 0x0000009ea040723c */ /* 0x040fe20000001840 */
[----:B------:R-:W3:Y:S01]  /*8fa0*/  LDSM.16.MT88.4 R156, [R216+0x1c000] ;  /* 0x01c00000d89c783b */ /* 0x000ee20000004200 */
[----:B------:R-:W-:Y:S03]  /*8fb0*/  MUFU.EX2 R249, R249 ;  /* 0x000000f900f97308 */ /* 0x000fe60000000800 */
        /* <DEDUP_REMOVED lines=63> */
[----:B------:R-:W-:Y:S01]  /*93b0*/  FMUL.FTZ R139, R0, R139 ;  /* 0x0000008b008b7220 */ /* 0x000fe20000410000 */
[----:B------:R4:W3:Y:S02]  /*93c0*/  MUFU.EX2 R150, R17 ;  /* 0x0000001100967308 */ /* 0x0008e40000000800 */
[C---:B------:R-:W-:Y:S01]  /*93d0*/  FMUL.FTZ R136, R2.reuse, R136 ;  /* 0x0000008802887220 */ /* 0x040fe20000410000 */
[C---:B-1----:R-:W-:Y:S03]  /*93e0*/  HMMA.16816.F32 R132, R160.reuse, R168, R132 ;  /* 0x000000a8a084723c */ /* 0x042fe60000001884 */
[----:B------:R-:W-:Y:S01]  /*93f0*/  FMUL.FTZ R137, R2, R137 ;  /* 0x0000008902897220 */ /* 0x000fe20000410000 */
[C---:B------:R-:W-:Y:S01]  /*9400*/  FMUL.FTZ R142, R0.reuse, R142 ;  /* 0x0000008e008e7220 */ /* 0x040fe20000410000 */
[----:B------:R-:W-:Y:S01]  /*9410*/  FMUL.FTZ R143, R0, R143 ;  /* 0x0000008f008f7220 */ /* 0x000fe20000410000 */
[C---:B------:R-:W-:Y:S01]  /*9420*/  FMUL.FTZ R140, R2.reuse, R140 ;  /* 0x0000008c028c7220 */ /* 0x040fe20000410000 */
[----:B------:R-:W-:Y:S01]  /*9430*/  FMUL.FTZ R141, R2, R141 ;  /* 0x0000008d028d7220 */ /* 0x000fe20000410000 */
[----:B------:R-:W-:Y:S02]  /*9440*/  FMUL.FTZ R19, R0, R151 ;  /* 0x0000009700137220 */ /* 0x000fe40000410000 */
[C---:B------:R-:W-:Y:S01]  /*9450*/  HMMA.16816.F32 R136, R160.reuse, R170, R136 ;  /* 0x000000aaa088723c */ /* 0x040fe20000001888 */
[----:B------:R-:W1:Y:S02]  /*9460*/  LDSM.16.MT88.4 R168, [R216+0x18800] ;  /* 0x01880000d8a8783b */ /* 0x000e640000004200 */
[----:B------:R-:W-:Y:S01]  /*9470*/  F2FP.F16.F32.PACK_AB R151, R194, R193 ;  /* 0x000000c1c297723e */ /* 0x000fe200000000ff */
[----:B------:R-:W-:Y:S01]  /*9480*/  FMUL.FTZ R16, R2, R148 ;  /* 0x0000009402107220 */ /* 0x000fe20000410000 */
[----:B------:R-:W-:Y:S01]  /*9490*/  F2FP.F16.F32.PACK_AB R148, R252, R195 ;  /* 0x000000c3fc94723e */ /* 0x000fe200000000ff */
[C---:B--2---:R-:W-:Y:S05]  /*94a0*/  HMMA.16816.F32 R140, R160.reuse, R172, R140 ;  /* 0x000000aca08c723c */ /* 0x044fea000000188c */
[----:B----4-:R-:W-:Y:S01]  /*94b0*/  FMUL.FTZ R17, R2, R149 ;  /* 0x0000009502117220 */ /* 0x010fe20000410000 */
[C---:B------:R-:W-:Y:S01]  /*94c0*/  HMMA.16816.F32 R12, R160.reuse, R174, R12 ;  /* 0x000000aea00c723c */ /* 0x040fe2000000180c */
[----:B------:R-:W2:Y:S04]  /*94d0*/  LDSM.16.MT88.4 R172, [R212+0x18800] ;  /* 0x01880000d4ac783b */ /* 0x000ea80000004200 */
[C---:B------:R-:W-:Y:S01]  /*94e0*/  FMUL.FTZ R146, R0.reuse, R146 ;  /* 0x0000009200927220 */ /* 0x040fe20000410000 */
[----:B------:R-:W-:Y:S01]  /*94f0*/  FMUL.FTZ R147, R0, R147 ;  /* 0x0000009300937220 */ /* 0x000fe20000410000 */
[C---:B---3--:R-:W-:Y:S04]  /*9500*/  HMMA.16816.F32 R16, R160.reuse, R156, R16 ;  /* 0x0000009ca010723c */ /* 0x048fe80000001810 */
[C---:B------:R-:W-:Y:S01]  /*9510*/  FMUL.FTZ R144, R2.reuse, R144 ;  /* 0x0000009002907220 */ /* 0x040fe20000410000 */
[----:B------:R-:W-:Y:S01]  /*9520*/  FMUL.FTZ R145, R2, R145 ;  /* 0x0000009102917220 */ /* 0x000fe20000410000 */
[----:B------:R-:W-:Y:S01]  /*9530*/  F2FP.F16.F32.PACK_AB R149, R192, R191 ;  /* 0x000000bfc095723e */ /* 0x000fe200000000ff */
[----:B------:R-:W-:Y:S01]  /*9540*/  FFMA.FTZ R187, R0, R247, R187 ;  /* 0x000000f700bb7223 */ /* 0x000fe200000100bb */
[----:B------:R-:W-:Y:S03]  /*9550*/  MOV R0, R164 ;  /* 0x000000a400007202 */ /* 0x000fe60000000f00 */
[----:B------:R-:W-:Y:S01]  /*9560*/  FFMA.FTZ R188, R2, R248, R188 ;  /* 0x000000f802bc7223 */ /* 0x000fe200000100bc */
[----:B------:R-:W-:Y:S01]  /*9570*/  HMMA.16816.F32 R144, R160, R158, R144 ;  /* 0x0000009ea090723c */ /* 0x000fe20000001890 */
[----:B------:R-:W3:Y:S02]  /*9580*/  LDSM.16.MT88.4 R156, [R214+0x1a800] ;  /* 0x01a80000d69c783b */ /* 0x000ee40000004200 */
[----:B------:R-:W-:Y:S01]  /*9590*/  FADD.FTZ R187, R167, R187 ;  /* 0x000000bba7bb7221 */ /* 0x000fe20000010000 */
[----:B------:R-:W-:Y:S01]  /*95a0*/  FADD.FTZ R188, R186, R188 ;  /* 0x000000bcbabc7221 */ /* 0x000fe20000010000 */
[----:B------:R-:W-:Y:S02]  /*95b0*/  MOV R2, R3 ;  /* 0x0000000300027202 */ /* 0x000fe40000000f00 */
[----:B------:R-:W-:Y:S01]  /*95c0*/  MOV R163, R150 ;  /* 0x0000009600a37202 */ /* 0x000fe20000000f00 */
[----:B------:R-:W-:Y:S03]  /*95d0*/  FADD.FTZ R187, R166, R187 ;  /* 0x000000bba6bb7221 */ /* 0x000fe60000010000 */
[----:B------:R-:W-:Y:S01]  /*95e0*/  F2FP.F16.F32.PACK_AB R150, R163, R249 ;  /* 0x000000f9a396723e */ /* 0x000fe200000000ff */
[----:B------:R-:W-:Y:S01]  /*95f0*/  FADD.FTZ R188, R185, R188 ;  /* 0x000000bcb9bc7221 */ /* 0x000fe20000010000 */
[----:B------:R-:W-:Y:S03]  /*9600*/  FADD.FTZ R187, R165, R187 ;  /* 0x000000bba5bb7221 */ /* 0x000fe60000010000 */
[----:B------:R-:W-:Y:S01]  /*9610*/  FADD.FTZ R188, R184, R188 ;  /* 0x000000bcb8bc7221 */ /* 0x000fe20000010000 */
[----:B------:R-:W-:Y:S01]  /*9620*/  FADD.FTZ R187, R191, R187 ;  /* 0x000000bbbfbb7221 */ /* 0x000fe20000010000 */
[C---:B-1----:R-:W-:Y:S05]  /*9630*/  HMMA.16816.F32 R4, R148.reuse, R168, R4 ;  /* 0x000000a89404723c */ /* 0x042fea0000001804 */
[----:B------:R-:W-:Y:S01]  /*9640*/  FADD.FTZ R188, R195, R188 ;  /* 0x000000bcc3bc7221 */ /* 0x000fe20000010000 */
[C---:B------:R-:W-:Y:S01]  /*9650*/  HMMA.16816.F32 R8, R148.reuse, R170, R8 ;  /* 0x000000aa9408723c */ /* 0x040fe20000001808 */
[----:B------:R-:W-:Y:S04]  /*9660*/  LDSM.16.MT88.4 R168, [R216+0x1c800] ;  /* 0x01c80000d8a8783b */ /* 0x000fe80000004200 */
[----:B------:R-:W-:Y:S01]  /*9670*/  FADD.FTZ R187, R192, R187 ;  /* 0x000000bbc0bb7221 */ /* 0x000fe20000010000 */
[C---:B------:R-:W-:Y:S05]  /*9680*/  HMMA.16816.F32 R36, R148.reuse, R176, R36 ;  /* 0x000000b09424723c */ /* 0x040fea0000001824 */
[----:B------:R-:W-:Y:S01]  /*9690*/  FADD.FTZ R188, R252, R188 ;  /* 0x000000bcfcbc7221 */ /* 0x000fe20000010000 */
[C---:B------:R-:W-:Y:S05]  /*96a0*/  HMMA.16816.F32 R40, R148.reuse, R178, R40 ;  /* 0x000000b29428723c */ /* 0x040fea0000001828 */
[----:B------:R-:W-:Y:S01]  /*96b0*/  MOV R177, R163 ;  /* 0x000000a300b17202 */ /* 0x000fe20000000f00 */
[C---:B------:R-:W-:Y:S01]  /*96c0*/  HMMA.16816.F32 R44, R148.reuse, R152, R44 ;  /* 0x00000098942c723c */ /* 0x040fe2000000182c */
[----:B------:R-:W-:Y:S04]  /*96d0*/  LDSM.16.MT88.4 R160, [R212+0x1a800] ;  /* 0x01a80000d4a0783b */ /* 0x000fe80000004200 */
[----:B------:R-:W-:Y:S01]  /*96e0*/  FADD.FTZ R187, R193, R187 ;  /* 0x000000bbc1bb7221 */ /* 0x000fe20000010000 */
[C---:B------:R-:W-:Y:S03]  /*96f0*/  HMMA.16816.F32 R48, R148.reuse, R154, R48 ;  /* 0x0000009a9430723c */ /* 0x040fe60000001830 */
[----:B------:R-:W1:Y:S02]  /*9700*/  LDSM.16.MT88.4 R152, [R213+0x1a800] ;  /* 0x01a80000d598783b */ /* 0x000e640000004200 */
[----:B------:R-:W-:Y:S01]  /*9710*/  FADD.FTZ R188, R249, R188 ;  /* 0x000000bcf9bc7221 */ /* 0x000fe20000010000 */
[C---:B--2---:R-:W-:Y:S05]  /*9720*/  HMMA.16816.F32 R52, R148.reuse, R172, R52 ;  /* 0x000000ac9434723c */ /* 0x044fea0000001834 */
[----:B------:R-:W-:Y:S01]  /*9730*/  FADD.FTZ R187, R194, R187 ;  /* 0x000000bbc2bb7221 */ /* 0x000fe20000010000 */
[C---:B------:R-:W-:Y:S01]  /*9740*/  HMMA.16816.F32 R56, R148.reuse, R174, R56 ;  /* 0x000000ae9438723c */ /* 0x040fe20000001838 */
[----:B------:R-:W2:Y:S05]  /*9750*/  LDSM.16.MT88.4 R172, [R214+0x1c800] ;  /* 0x01c80000d6ac783b */ /* 0x000eaa0000004200 */
[C---:B------:R-:W-:Y:S06]  /*9760*/  HMMA.16816.F32 R60, R148.reuse, R180, R60 ;  /* 0x000000b4943c723c */ /* 0x040fec000000183c */
[C---:B------:R-:W-:Y:S05]  /*9770*/  HMMA.16816.F32 R64, R148.reuse, R182, R64 ;  /* 0x000000b69440723c */ /* 0x040fea0000001840 */
[--C-:B------:R-:W-:Y:S01]  /*9780*/  FFMA.FTZ R180, R22, UR4, -R190.reuse ;  /* 0x0000000416b47c23 */ /* 0x100fe200080108be */
[C---:B---3--:R-:W-:Y:S01]  /*9790*/  HMMA.16816.F32 R68, R148.reuse, R156, R68 ;  /* 0x0000009c9444723c */ /* 0x048fe20000001844 */
[----:B------:R-:W-:Y:S04]  /*97a0*/  MUFU.EX2 R22, R21 ;  /* 0x0000001500167308 */ /* 0x000fe80000000800 */
[----:B------:R-:W-:Y:S01]  /*97b0*/  MOV R183, R177 ;  /* 0x000000b100b77202 */ /* 0x000fe20000000f00 */
[C---:B------:R-:W-:Y:S01]  /*97c0*/  HMMA.16816.F32 R72, R148.reuse, R158, R72 ;  /* 0x0000009e9448723c */ /* 0x040fe20000001848 */
[----:B------:R-:W3:Y:S04]  /*97d0*/  LDSM.16.MT88.4 R176, [R213+0x1c800] ;  /* 0x01c80000d5b0783b */ /* 0x000ee80000004200 */
[----:B------:R-:W4:Y:S01]  /*97e0*/  MUFU.EX2 R180, R180 ;  /* 0x000000b400b47308 */ /* 0x000f220000000800 */
[--C-:B------:R-:W-:Y:S01]  /*97f0*/  FFMA.FTZ R182, R26, UR4, -R190.reuse ;  /* 0x000000041ab67c23 */ /* 0x100fe200080108be */
[--C-:B------:R-:W-:Y:S01]  /*9800*/  FFMA.FTZ R181, R23, UR4, -R190.reuse ;  /* 0x0000000417b57c23 */ /* 0x100fe200080108be */
[C---:B-1----:R-:W-:Y:S01]  /*9810*/  HMMA.16816.F32 R76, R148.reuse, R152, R76 ;  /* 0x00000098944c723c */ /* 0x042fe2000000184c */
[----:B------:R-:W1:Y:S02]  /*9820*/  LDSM.16.MT88.4 R156, [R212+0x1c800] ;  /* 0x01c80000d49c783b */ /* 0x000e640000004200 */
[----:B------:R-:W-:Y:S01]  /*9830*/  MOV R23, R183 ;  /* 0x000000b700177202 */ /* 0x000fe20000000f00 */
[--C-:B------:R-:W-:Y:S02]  /*9840*/  FFMA.FTZ R183, R27, UR4, -R190.reuse ;  /* 0x000000041bb77c23 */ /* 0x100fe400080108be */
[C---:B------:R-:W-:Y:S01]  /*9850*/  HMMA.16816.F32 R80, R148.reuse, R154, R80 ;  /* 0x0000009a9450723c */ /* 0x040fe20000001850 */
[----:B------:R-:W2:Y:S02]  /*9860*/  MUFU.EX2 R181, R181 ;  /* 0x000000b500b57308 */ /* 0x000ea40000000800 */
[----:B------:R-:W1:Y:S03]  /*9870*/  LDSM.16.MT88.4 R152, [R216+0x1e800] ;  /* 0x01e80000d898783b */ /* 0x000e660000004200 */
[C---:B------:R-:W-:Y:S05]  /*9880*/  HMMA.16816.F32 R84, R148.reuse, R160, R84 ;  /* 0x000000a09454723c */ /* 0x040fea0000001854 */
[----:B------:R-:W3:Y:S01]  /*9890*/  MUFU.EX2 R182, R182 ;  /* 0x000000b600b67308 */ /* 0x000ee20000000800 */
[----:B----4-:R-:W-:Y:S01]  /*98a0*/  FADD.FTZ R187, R180, R187 ;  /* 0x000000bbb4bb7221 */ /* 0x010fe20000010000 */
[C---:B------:R-:W-:Y:S01]  /*98b0*/  HMMA.16816.F32 R88, R148.reuse, R162, R88 ;  /* 0x000000a29458723c */ /* 0x040fe20000001858 */
[----:B------:R-:W4:Y:S07]  /*98c0*/  LDSM.16.MT88.4 R160, [R214+0x1e800] ;  /* 0x01e80000d6a0783b */ /* 0x000f2e0000004200 */
[----:B------:R-:W1:Y:S01]  /*98d0*/  MUFU.EX2 R183, R183 ;  /* 0x000000b700b77308 */ /* 0x000e620000000800 */
[C---:B------:R-:W-:Y:S03]  /*98e0*/  HMMA.16816.F32 R92, R148.reuse, R168, R92 ;  /* 0x000000a8945c723c */ /* 0x040fe6000000185c */
[----:B--2---:R-:W-:Y:S03]  /*98f0*/  FADD.FTZ R187, R181, R187 ;  /* 0x000000bbb5bb7221 */ /* 0x004fe60000010000 */
[C---:B------:R-:W-:Y:S01]  /*9900*/  HMMA.16816.F32 R96, R148.reuse, R170, R96 ;  /* 0x000000aa9460723c */ /* 0x040fe20000001860 */
[----:B------:R-:W2:Y:S04]  /*9910*/  LDSM.16.MT88.4 R168, [R213+0x1e800] ;  /* 0x01e80000d5a8783b */ /* 0x000ea80000004200 */
[----:B---3--:R-:W-:Y:S01]  /*9920*/  FADD.FTZ R187, R182, R187 ;  /* 0x000000bbb6bb7221 */ /* 0x008fe20000010000 */
[C---:B------:R-:W-:Y:S05]  /*9930*/  HMMA.16816.F32 R100, R148.reuse, R172, R100 ;  /* 0x000000ac9464723c */ /* 0x040fea0000001864 */
[----:B-1----:R-:W-:Y:S01]  /*9940*/  FADD.FTZ R187, R183, R187 ;  /* 0x000000bbb7bb7221 */ /* 0x002fe20000010000 */
[C---:B------:R-:W-:Y:S01]  /*9950*/  HMMA.16816.F32 R104, R148.reuse, R174, R104 ;  /* 0x000000ae9468723c */ /* 0x040fe20000001868 */
[----:B------:R-:W1:Y:S05]  /*9960*/  LDSM.16.MT88.4 R172, [R212+0x1e800] ;  /* 0x01e80000d4ac783b */ /* 0x000e6a0000004200 */
[C---:B------:R-:W-:Y:S01]  /*9970*/  HMMA.16816.F32 R108, R148.reuse, R176, R108 ;  /* 0x000000b0946c723c */ /* 0x040fe2000000186c */
[----:B------:R3:W4:Y:S05]  /*9980*/  MUFU.EX2 R176, R20 ;  /* 0x0000001400b07308 */ /* 0x00072a0000000800 */
[C---:B------:R-:W-:Y:S06]  /*9990*/  HMMA.16816.F32 R112, R148.reuse, R178, R112 ;  /* 0x000000b29470723c */ /* 0x040fec0000001870 */
[C---:B------:R-:W-:Y:S06]  /*99a0*/  HMMA.16816.F32 R116, R148.reuse, R156, R116 ;  /* 0x0000009c9474723c */ /* 0x040fec0000001874 */
[C---:B------:R-:W-:Y:S01]  /*99b0*/  HMMA.16816.F32 R120, R148.reuse, R158, R120 ;  /* 0x0000009e9478723c */ /* 0x040fe20000001878 */
[----:B------:R-:W-:Y:S04]  /*99c0*/  LDSM.16.MT88.4 R156, [R214+0x19000] ;  /* 0x01900000d69c783b */ /* 0x000fe80000004200 */
[--C-:B---3--:R-:W-:Y:S01]  /*99d0*/  FFMA.FTZ R20, R25, UR4, -R189.reuse ;  /* 0x0000000419147c23 */ /* 0x108fe200080108bd */
[C---:B------:R-:W-:Y:S05]  /*99e0*/  HMMA.16816.F32 R124, R148.reuse, R152, R124 ;  /* 0x00000098947c723c */ /* 0x040fea000000187c */
[----:B----4-:R-:W-:Y:S01]  /*99f0*/  MOV R21, R176 ;  /* 0x000000b000157202 */ /* 0x010fe20000000f00 */
[C---:B------:R-:W-:Y:S01]  /*9a00*/  HMMA.16816.F32 R128, R148.reuse, R154, R128 ;  /* 0x0000009a9480723c */ /* 0x040fe20000001880 */
[----:B------:R-:W3:Y:S05]  /*9a10*/  LDSM.16.MT88.4 R152, [R216+0x19000] ;  /* 0x01900000d898783b */ /* 0x000eea0000004200 */
[C---:B------:R-:W-:Y:S01]  /*9a20*/  HMMA.16816.F32 R132, R148.reuse, R160, R132 ;  /* 0x000000a09484723c */ /* 0x040fe20000001884 */
[----:B------:R4:W1:Y:S02]  /*9a30*/  MUFU.EX2 R161, R24 ;  /* 0x0000001800a17308 */ /* 0x0008640000000800 */
[----:B------:R-:W3:Y:S03]  /*9a40*/  LDSM.16.MT88.4 R176, [R213+0x19000] ;  /* 0x01900000d5b0783b */ /* 0x000ee60000004200 */
[C---:B------:R-:W-:Y:S05]  /*9a50*/  HMMA.16816.F32 R136, R148.reuse, R162, R136 ;  /* 0x000000a29488723c */ /* 0x040fea0000001888 */
[----:B------:R-:W1:Y:S01]  /*9a60*/  MUFU.EX2 R160, R20 ;  /* 0x0000001400a07308 */ /* 0x000e620000000800 */
[C---:B--2---:R-:W-:Y:S06]  /*9a70*/  HMMA.16816.F32 R140, R148.reuse, R168, R140 ;  /* 0x000000a8948c723c */ /* 0x044fec000000188c */
[C---:B------:R-:W-:Y:S01]  /*9a80*/  HMMA.16816.F32 R12, R148.reuse, R170, R12 ;  /* 0x000000aa940c723c */ /* 0x040fe2000000180c */
[----:B----4-:R-:W2:Y:S04]  /*9a90*/  LDSM.16.MT88.4 R24, [R212+0x19000] ;  /* 0x01900000d418783b */ /* 0x010ea80000004200 */
[----:B-1----:R-:W-:Y:S01]  /*9aa0*/  MOV R169, R161 ;  /* 0x000000a100a97202 */ /* 0x002fe20000000f00 */
[C---:B------:R-:W-:Y:S05]  /*9ab0*/  HMMA.16816.F32 R16, R148.reuse, R172, R16 ;  /* 0x000000ac9410723c */ /* 0x040fea0000001810 */
[----:B------:R-:W-:Y:S01]  /*9ac0*/  MOV R168, R160 ;  /* 0x000000a000a87202 */ /* 0x000fe20000000f00 */
[----:B------:R-:W-:Y:S01]  /*9ad0*/  HMMA.16816.F32 R144, R148, R174, R144 ;  /* 0x000000ae9490723c */ /* 0x000fe20000001890 */
[----:B------:R-:W1:Y:S04]  /*9ae0*/  LDSM.16.MT88.4 R160, [R216+0x1b000] ;  /* 0x01b00000d8a0783b */ /* 0x000e680000004200 */
[----:B------:R-:W-:Y:S02]  /*9af0*/  MOV R172, R21 ;  /* 0x0000001500ac7202 */ /* 0x000fe40000000f00 */
[----:B------:R-:W-:Y:S01]  /*9b00*/  MOV R175, R22 ;  /* 0x0000001600af7202 */ /* 0x000fe20000000f00 */
[--C-:B------:R-:W-:Y:S01]  /*9b10*/  FFMA.FTZ R174, R34, UR4, -R190.reuse ;  /* 0x0000000422ae7c23 */ /* 0x100fe200080108be */
[----:B------:R-:W4:Y:S02]  /*9b20*/  LDSM.16.MT88.4 R148, [R214+0x1b000] ;  /* 0x01b00000d694783b */ /* 0x000f240000004200 */
[----:B------:R-:W-:Y:S02]  /*9b30*/  MOV R173, R23 ;  /* 0x0000001700ad7202 */ /* 0x000fe40000000f00 */
[----:B------:R-:W-:Y:S01]  /*9b40*/  F2FP.F16.F32.PACK_AB R20, R175, R172 ;  /* 0x000000acaf14723e */ /* 0x000fe200000000ff */
[----:B------:R-:W-:Y:S01]  /*9b50*/  MUFU.EX2 R174, R174 ;  /* 0x000000ae00ae7308 */ /* 0x000fe20000000800 */
[-C--:B------:R-:W-:Y:S02]  /*9b60*/  F2FP.F16.F32.PACK_AB R22, R168, R169.reuse ;  /* 0x000000a9a816723e */ /* 0x080fe400000000ff */
[----:B------:R-:W-:Y:S02]  /*9b70*/  F2FP.F16.F32.PACK_AB R21, R181, R180 ;  /* 0x000000b4b515723e */ /* 0x000fe400000000ff */
[----:B------:R-:W-:Y:S07]  /*9b80*/  F2FP.F16.F32.PACK_AB R23, R183, R182 ;  /* 0x000000b6b717723e */ /* 0x000fee00000000ff */
[C---:B---3--:R-:W-:Y:S06]  /*9b90*/  HMMA.16816.F32 R4, R20.reuse, R152, R4 ;  /* 0x000000981404723c */ /* 0x048fec0000001804 */
[C---:B------:R-:W-:Y:S01]  /*9ba0*/  HMMA.16816.F32 R8, R20.reuse, R154, R8 ;  /* 0x0000009a1408723c */ /* 0x040fe20000001808 */
[----:B------:R-:W3:Y:S05]  /*9bb0*/  LDSM.16.MT88.4 R152, [R213+0x1b000] ;  /* 0x01b00000d598783b */ /* 0x000eea0000004200 */
[C---:B------:R-:W-:Y:S06]  /*9bc0*/  HMMA.16816.F32 R36, R20.reuse, R156, R36 ;  /* 0x0000009c1424723c */ /* 0x040fec0000001824 */
[C---:B------:R-:W-:Y:S01]  /*9bd0*/  HMMA.16816.F32 R40, R20.reuse, R158, R40 ;  /* 0x0000009e1428723c */ /* 0x040fe20000001828 */
[----:B------:R-:W3:Y:S05]  /*9be0*/  LDSM.16.MT88.4 R156, [R212+0x1b000] ;  /* 0x01b00000d49c783b */ /* 0x000eea0000004200 */
[C---:B------:R-:W-:Y:S06]  /*9bf0*/  HMMA.16816.F32 R44, R20.reuse, R176, R44 ;  /* 0x000000b0142c723c */ /* 0x040fec000000182c */
[C---:B------:R-:W-:Y:S05]  /*9c00*/  HMMA.16816.F32 R48, R20.reuse, R178, R48 ;  /* 0x000000b21430723c */ /* 0x040fea0000001830 */
[--C-:B------:R-:W-:Y:S01]  /*9c10*/  FFMA.FTZ R176, R29, UR4, -R189.reuse ;  /* 0x000000041db07c23 */ /* 0x100fe200080108bd */
[C---:B--2---:R-:W-:Y:S05]  /*9c20*/  HMMA.16816.F32 R52, R20.reuse, R24, R52 ;  /* 0x000000181434723c */ /* 0x044fea0000001834 */
[----:B------:R-:W-:Y:S01]  /*9c30*/  MOV R179, R168 ;  /* 0x000000a800b37202 */ /* 0x000fe20000000f00 */
[C---:B------:R-:W-:Y:S01]  /*9c40*/  HMMA.16816.F32 R56, R20.reuse, R26, R56 ;  /* 0x0000001a1438723c */ /* 0x040fe20000001838 */
[----:B------:R-:W-:Y:S01]  /*9c50*/  LDSM.16.MT88.4 R24, [R214+0x1d000] ;  /* 0x01d00000d618783b */ /* 0x000fe20000004200 */
[----:B------:R-:W-:Y:S03]  /*9c60*/  MUFU.EX2 R176, R176 ;  /* 0x000000b000b07308 */ /* 0x000fe60000000800 */
[----:B------:R-:W-:Y:S01]  /*9c70*/  MOV R178, R169 ;  /* 0x000000a900b27202 */ /* 0x000fe20000000f00 */
[C---:B-1----:R-:W-:Y:S03]  /*9c80*/  HMMA.16816.F32 R60, R20.reuse, R160, R60 ;  /* 0x000000a0143c723c */ /* 0x042fe6000000183c */
[----:B------:R-:W1:Y:S02]  /*9c90*/  LDSM.16.MT88.4 R168, [R216+0x1d000] ;  /* 0x01d00000d8a8783b */ /* 0x000e640000004200 */
[--C-:B------:R-:W-:Y:S01]  /*9ca0*/  FFMA.FTZ R177, R32, UR4, -R189.reuse ;  /* 0x0000000420b17c23 */ /* 0x100fe200080108bd */
[C---:B------:R-:W-:Y:S05]  /*9cb0*/  HMMA.16816.F32 R64, R20.reuse, R162, R64 ;  /* 0x000000a21440723c */ /* 0x040fea0000001840 */
[----:B------:R-:W2:Y:S01]  /*9cc0*/  LDSM.16.MT88.4 R160, [R213+0x1d000] ;  /* 0x01d00000d5a0783b */ /* 0x000ea20000004200 */
[C---:B----4-:R-:W-:Y:S01]  /*9cd0*/  HMMA.16816.F32 R68, R20.reuse, R148, R68 ;  /* 0x000000941444723c */ /* 0x050fe20000001844 */
[----:B------:R-:W-:Y:S05]  /*9ce0*/  MUFU.EX2 R177, R177 ;  /* 0x000000b100b17308 */ /* 0x000fea0000000800 */
        /* <DEDUP_REMOVED lines=9> */
[C---:B------:R-:W-:Y:S05]  /*9d80*/  HMMA.16816.F32 R96, R20.reuse, R170, R96 ;  /* 0x000000aa1460723c */ /* 0x040fea0000001860 */
[----:B------:R-:W-:Y:S01]  /*9d90*/  MOV R168, R175 ;  /* 0x000000af00a87202 */ /* 0x000fe20000000f00 */
[C---:B------:R-:W-:Y:S05]  /*9da0*/  HMMA.16816.F32 R100, R20.reuse, R24, R100 ;  /* 0x000000181464723c */ /* 0x040fea0000001864 */
[----:B------:R-:W-:Y:S01]  /*9db0*/  MOV R169, R172 ;  /* 0x000000ac00a97202 */ /* 0x000fe20000000f00 */
[C---:B------:R-:W-:Y:S01]  /*9dc0*/  HMMA.16816.F32 R104, R20.reuse, R26, R104 ;  /* 0x0000001a1468723c */ /* 0x040fe20000001868 */
[----:B------:R-:W1:Y:S04]  /*9dd0*/  LDSM.16.MT88.4 R24, [R213+0x1f000] ;  /* 0x01f00000d518783b */ /* 0x000e680000004200 */
[----:B------:R-:W-:Y:S01]  /*9de0*/  MOV R171, R173 ;  /* 0x000000ad00ab7202 */ /* 0x000fe20000000f00 */
[C---:B--2---:R-:W-:Y:S05]  /*9df0*/  HMMA.16816.F32 R108, R20.reuse, R160, R108 ;  /* 0x000000a0146c723c */ /* 0x044fea000000186c */
[--C-:B------:R-:W-:Y:S01]  /*9e00*/  FFMA.FTZ R172, R30, UR4, -R190.reuse ;  /* 0x000000041eac7c23 */ /* 0x100fe200080108be */
[C---:B------:R-:W-:Y:S01]  /*9e10*/  HMMA.16816.F32 R112, R20.reuse, R162, R112 ;  /* 0x000000a21470723c */ /* 0x040fe20000001870 */
[----:B------:R-:W2:Y:S04]  /*9e20*/  LDSM.16.MT88.4 R160, [R212+0x1f000] ;  /* 0x01f00000d4a0783b */ /* 0x000ea80000004200 */
[--C-:B------:R-:W-:Y:S01]  /*9e30*/  FFMA.FTZ R173, R31, UR4, -R190.reuse ;  /* 0x000000041fad7c23 */ /* 0x100fe200080108be */
[C---:B----4-:R-:W-:Y:S01]  /*9e40*/  HMMA.16816.F32 R116, R20.reuse, R148, R116 ;  /* 0x000000941474723c */ /* 0x050fe20000001874 */
[----:B------:R-:W4:Y:S04]  /*9e50*/  MUFU.EX2 R172, R172 ;  /* 0x000000ac00ac7308 */ /* 0x000f280000000800 */
[--C-:B------:R-:W-:Y:S01]  /*9e60*/  FFMA.FTZ R175, R28, UR4, -R189.reuse ;  /* 0x000000041caf7c23 */ /* 0x100fe200080108bd */
[C---:B------:R-:W-:Y:S01]  /*9e70*/  HMMA.16816.F32 R120, R20.reuse, R150, R120 ;  /* 0x000000961478723c */ /* 0x040fe20000001878 */
[----:B------:R-:W2:Y:S04]  /*9e80*/  LDSM.16.MT88.4 R28, [R216+0x19800] ;  /* 0x01980000d81c783b */ /* 0x000ea80000004200 */
[----:B------:R-:W2:Y:S01]  /*9e90*/  MUFU.EX2 R173, R173 ;  /* 0x000000ad00ad7308 */ /* 0x000ea20000000800 */
[----:B------:R-:W-:Y:S01]  /*9ea0*/  FFMA.FTZ R190, R35, UR4, -R190 ;  /* 0x0000000423be7c23 */ /* 0x000fe200080108be */
[C---:B---3--:R-:W-:Y:S02]  /*9eb0*/  HMMA.16816.F32 R124, R20.reuse, R152, R124 ;  /* 0x00000098147c723c */ /* 0x048fe4000000187c */
[----:B------:R-:W3:Y:S02]  /*9ec0*/  LDSM.16.MT88.4 R148, [R214+0x19800] ;  /* 0x01980000d694783b */ /* 0x000ee40000004200 */
[----:B------:R-:W-:Y:S02]  /*9ed0*/  FFMA.FTZ R189, R33, UR4, -R189 ;  /* 0x0000000421bd7c23 */ /* 0x000fe400080108bd */
[C---:B------:R-:W-:Y:S02]  /*9ee0*/  HMMA.16816.F32 R128, R20.reuse, R154, R128 ;  /* 0x0000009a1480723c */ /* 0x040fe40000001880 */
[----:B------:R-:W2:Y:S02]  /*9ef0*/  MUFU.EX2 R190, R190 ;  /* 0x000000be00be7308 */ /* 0x000ea40000000800 */
[----:B------:R-:W3:Y:S02]  /*9f00*/  LDSM.16.MT88.4 R32, [R213+0x19800] ;  /* 0x01980000d520783b */ /* 0x000ee40000004200 */
[C---:B------:R-:W-:Y:S06]  /*9f10*/  HMMA.16816.F32 R132, R20.reuse, R156, R132 ;  /* 0x0000009c1484723c */ /* 0x040fec0000001884 */
[----:B------:R-:W2:Y:S01]  /*9f20*/  MUFU.EX2 R175, R175 ;  /* 0x000000af00af7308 */ /* 0x000ea20000000800 */
[----:B----4-:R-:W-:Y:S01]  /*9f30*/  FADD.FTZ R187, R172, R187 ;  /* 0x000000bbacbb7221 */ /* 0x010fe20000010000 */
[C---:B------:R-:W-:Y:S01]  /*9f40*/  HMMA.16816.F32 R136, R20.reuse, R158, R136 ;  /* 0x0000009e1488723c */ /* 0x040fe20000001888 */
[----:B------:R-:W4:Y:S02]  /*9f50*/  LDSM.16.MT88.4 R152, [R212+0x19800] ;  /* 0x01980000d498783b */ /* 0x000f240000004200 */
[----:B------:R-:W-:Y:S03]  /*9f60*/  MOV R156, R171 ;  /* 0x000000ab009c7202 */ /* 0x000fe60000000f00 */
[C---:B-1----:R-:W-:Y:S02]  /*9f70*/  HMMA.16816.F32 R140, R20.reuse, R24, R140 ;  /* 0x00000018148c723c */ /* 0x042fe4000000188c */
[----:B------:R-:W1:Y:S03]  /*9f80*/  MUFU.EX2 R189, R189 ;  /* 0x000000bd00bd7308 */ /* 0x000e660000000800 */
[----:B------:R-:W-:Y:S01]  /*9f90*/  MOV R157, R168 ;  /* 0x000000a8009d7202 */ /* 0x000fe20000000f00 */
[C---:B------:R-:W-:Y:S05]  /*9fa0*/  HMMA.16816.F32 R12, R20.reuse, R26, R12 ;  /* 0x0000001a140c723c */ /* 0x040fea000000180c */
[----:B------:R-:W-:Y:S01]  /*9fb0*/  MOV R159, R169 ;  /* 0x000000a9009f7202 */ /* 0x000fe20000000f00 */
[C---:B--2---:R-:W-:Y:S01]  /*9fc0*/  HMMA.16816.F32 R16, R20.reuse, R160, R16 ;  /* 0x000000a01410723c */ /* 0x044fe20000001810 */
[----:B------:R-:W2:Y:S04]  /*9fd0*/  LDSM.16.MT88.4 R168, [R216+0x1b800] ;  /* 0x01b80000d8a8783b */ /* 0x000ea80000004200 */
[C---:B------:R-:W-:Y:S01]  /*9fe0*/  F2FP.F16.F32.PACK_AB R25, R173.reuse, R172 ;  /* 0x000000acad19723e */ /* 0x040fe200000000ff */
[----:B------:R-:W-:Y:S05]  /*9ff0*/  HMMA.16816.F32 R144, R20, R162, R144 ;  /* 0x000000a21490723c */ /* 0x000fea0000001890 */
[----:B------:R-:W-:Y:S01]  /*a000*/  F2FP.F16.F32.PACK_AB R27, R190, R174 ;  /* 0x000000aebe1b723e */ /* 0x000fe200000000ff */
[----:B------:R-:W-:Y:S01]  /*a010*/  FADD.FTZ R187, R173, R187 ;  /* 0x000000bbadbb7221 */ /* 0x000fe20000010000 */
[----:B------:R-:W-:Y:S04]  /*a020*/  F2FP.F16.F32.PACK_AB R24, R176, R175 ;  /* 0x000000afb018723e */ /* 0x000fe800000000ff */
[----:B-1----:R-:W-:Y:S01]  /*a030*/  F2FP.F16.F32.PACK_AB R26, R189, R177 ;  /* 0x000000b1bd1a723e */ /* 0x002fe200000000ff */
[----:B------:R-:W-:Y:S01]  /*a040*/  FADD.FTZ R187, R174, R187 ;  /* 0x000000bbaebb7221 */ /* 0x000fe20000010000 */
[----:B------:R-:W-:Y:S02]  /*a050*/  MOV R21, R159 ;  /* 0x0000009f00157202 */ /* 0x000fe40000000f00 */
[----:B------:R-:W-:Y:S01]  /*a060*/  MOV R22, R156 ;  /* 0x0000009c00167202 */ /* 0x000fe20000000f00 */
[----:B------:R-:W-:Y:S01]  /*a070*/  FADD.FTZ R247, R190, R187 ;  /* 0x000000bbbef77221 */ /* 0x000fe20000010000 */
[----:B------:R-:W-:Y:S01]  /*a080*/  MOV R23, R157 ;  /* 0x0000009d00177202 */ /* 0x000fe20000000f00 */
[C---:B------:R-:W-:Y:S01]  /*a090*/  HMMA.16816.F32 R160, R24.reuse, R28, R4 ;  /* 0x0000001c18a0723c */ /* 0x040fe20000001804 */
[----:B------:R-:W1:Y:S05]  /*a0a0*/  LDSM.16.MT88.4 R4, [R214+0x1b800] ;  /* 0x01b80000d604783b */ /* 0x000e6a0000004200 */
[C---:B------:R-:W-:Y:S03]  /*a0b0*/  HMMA.16816.F32 R156, R24.reuse, R30, R8 ;  /* 0x0000001e189c723c */ /* 0x040fe60000001808 */
[----:B------:R-:W1:Y:S03]  /*a0c0*/  LDSM.16.MT88.4 R8, [R213+0x1b800] ;  /* 0x01b80000d508783b */ /* 0x000e660000004200 */
[C---:B---3--:R-:W-:Y:S05]  /*a0d0*/  HMMA.16816.F32 R36, R24.reuse, R148, R36 ;  /* 0x000000941824723c */ /* 0x048fea0000001824 */
[----:B------:R-:W-:Y:S01]  /*a0e0*/  LDSM.16.MT88.4 R28, [R216+0x1d800] ;  /* 0x01d80000d81c783b */ /* 0x000fe20000004200 */
[C---:B------:R-:W-:Y:S05]  /*a0f0*/  HMMA.16816.F32 R40, R24.reuse, R150, R40 ;  /* 0x000000961828723c */ /* 0x040fea0000001828 */
[----:B------:R-:W-:Y:S01]  /*a100*/  MOV R148, R21 ;  /* 0x0000001500947202 */ /* 0x000fe20000000f00 */
[C---:B------:R-:W-:Y:S05]  /*a110*/  HMMA.16816.F32 R44, R24.reuse, R32, R44 ;  /* 0x00000020182c723c */ /* 0x040fea000000182c */
[----:B------:R-:W-:Y:S01]  /*a120*/  MOV R149, R22 ;  /* 0x0000001600957202 */ /* 0x000fe20000000f00 */
[C---:B------:R-:W-:Y:S01]  /*a130*/  HMMA.16816.F32 R48, R24.reuse, R34, R48 ;  /* 0x000000221830723c */ /* 0x040fe20000001830 */
[----:B------:R-:W-:Y:S04]  /*a140*/  LDSM.16.MT88.4 R32, [R214+0x1d800] ;  /* 0x01d80000d620783b */ /* 0x000fe80000004200 */
[----:B------:R-:W-:Y:S01]  /*a150*/  MOV R151, R23 ;  /* 0x0000001700977202 */ /* 0x000fe20000000f00 */
[C---:B----4-:R-:W-:Y:S03]  /*a160*/  HMMA.16816.F32 R52, R24.reuse, R152, R52 ;  /* 0x000000981834723c */ /* 0x050fe60000001834 */
[----:B------:R-:W3:Y:S03]  /*a170*/  LDSM.16.MT88.4 R20, [R212+0x1b800] ;  /* 0x01b80000d414783b */ /* 0x000ee60000004200 */
[C---:B------:R-:W-:Y:S05]  /*a180*/  HMMA.16816.F32 R56, R24.reuse, R154, R56 ;  /* 0x0000009a1838723c */ /* 0x040fea0000001838 */
[----:B------:R-:W-:Y:S01]  /*a190*/  LDSM.16.MT88.4 R152, [R213+0x1f800] ;  /* 0x01f80000d598783b */ /* 0x000fe20000004200 */
[C---:B--2---:R-:W-:Y:S06]  /*a1a0*/  HMMA.16816.F32 R60, R24.reuse, R168, R60 ;  /* 0x000000a8183c723c */ /* 0x044fec000000183c */
[C---:B------:R-:W-:Y:S05]  /*a1b0*/  HMMA.16816.F32 R64, R24.reuse, R170, R64 ;  /* 0x000000aa1840723c */ /* 0x040fea0000001840 */
[----:B------:R-:W-:Y:S01]  /*a1c0*/  MOV R169, R151 ;  /* 0x0000009700a97202 */ /* 0x000fe20000000f00 */
[C---:B-1----:R-:W-:Y:S05]  /*a1d0*/  HMMA.16816.F32 R68, R24.reuse, R4, R68 ;  /* 0x000000041844723c */ /* 0x042fea0000001844 */
[----:B------:R-:W-:Y:S01]  /*a1e0*/  MOV R168, R148 ;  /* 0x0000009400a87202 */ /* 0x000fe20000000f00 */
[C---:B------:R-:W-:Y:S01]  /*a1f0*/  HMMA.16816.F32 R72, R24.reuse, R6, R72 ;  /* 0x000000061848723c */ /* 0x040fe20000001848 */
[----:B------:R-:W-:Y:S04]  /*a200*/  LDSM.16.MT88.4 R4, [R212+0x1d800] ;  /* 0x01d80000d404783b */ /* 0x000fe80000004200 */
[----:B------:R-:W-:Y:S01]  /*a210*/  MOV R171, R149 ;  /* 0x0000009500ab7202 */ /* 0x000fe20000000f00 */
[C---:B------:R-:W-:Y:S03]  /*a220*/  HMMA.16816.F32 R76, R24.reuse, R8, R76 ;  /* 0x00000008184c723c */ /* 0x040fe6000000184c */
[----:B------:R-:W1:Y:S02]  /*a230*/  LDSM.16.MT88.4 R148, [R213+0x1d800] ;  /* 0x01d80000d594783b */ /* 0x000e640000004200 */
[----:B------:R-:W-:Y:S01]  /*a240*/  FADD.FTZ R188, R171, R188 ;  /* 0x000000bcabbc7221 */ /* 0x000fe20000010000 */
[C---:B------:R-:W-:Y:S05]  /*a250*/  HMMA.16816.F32 R80, R24.reuse, R10, R80 ;  /* 0x0000000a1850723c */ /* 0x040fea0000001850 */
[----:B------:R-:W2:Y:S01]  /*a260*/  LDSM.16.MT88.4 R8, [R216+0x1f800] ;  /* 0x01f80000d808783b */ /* 0x000ea20000004200 */
        /* <DEDUP_REMOVED lines=18> */
[C---:B------:R-:W-:Y:S06]  /*a390*/  HMMA.16816.F32 R116, R24.reuse, R4, R116 ;  /* 0x000000041874723c */ /* 0x040fec0000001874 */
[C---:B------:R-:W-:Y:S06]  /*a3a0*/  HMMA.16816.F32 R120, R24.reuse, R6, R120 ;  /* 0x000000061878723c */ /* 0x040fec0000001878 */
[C---:B--2---:R-:W-:Y:S06]  /*a3b0*/  HMMA.16816.F32 R124, R24.reuse, R8, R124 ;  /* 0x00000008187c723c */ /* 0x044fec000000187c */
[C---:B------:R-:W-:Y:S06]  /*a3c0*/  HMMA.16816.F32 R128, R24.reuse, R10, R128 ;  /* 0x0000000a1880723c */ /* 0x040fec0000001880 */
[C---:B---3--:R-:W-:Y:S06]  /*a3d0*/  HMMA.16816.F32 R132, R24.reuse, R20, R132 ;  /* 0x000000141884723c */ /* 0x048fec0000001884 */
[C---:B------:R-:W-:Y:S06]  /*a3e0*/  HMMA.16816.F32 R136, R24.reuse, R22, R136 ;  /* 0x000000161888723c */ /* 0x040fec0000001888 */
[C---:B------:R-:W-:Y:S06]  /*a3f0*/  HMMA.16816.F32 R140, R24.reuse, R152, R140 ;  /* 0x00000098188c723c */ /* 0x040fec000000188c */
[C---:B------:R-:W-:Y:S06]  /*a400*/  HMMA.16816.F32 R152, R24.reuse, R154, R12 ;  /* 0x0000009a1898723c */ /* 0x040fec000000180c */
[C---:B----4-:R-:W-:Y:S06]  /*a410*/  HMMA.16816.F32 R148, R24.reuse, R28, R16 ;  /* 0x0000001c1894723c */ /* 0x050fec0000001810 */
[----:B------:R-:W-:Y:S01]  /*a420*/  HMMA.16816.F32 R144, R24, R30, R144 ;  /* 0x0000001e1890723c */ /* 0x000fe20000001890 */
[----:B------:R-:W-:Y:S11]  /*a430*/  @!UPT UIADD3 URZ, URZ, URZ, URZ ;  /* 0x0000003f3f3ff290 */ /* 0x000ff6000fffe03f */
[----:B------:R-:W-:Y:S01]  /*a440*/  @!UPT UIADD3 URZ, URZ, URZ, URZ ;  /* 0x0000003f3f3ff290 */ /* 0x000fe2000fffe03f */
[----:B------:R-:W-:Y:S11]  /*a450*/  @P5 BRA `(.L_x_437) ;  /* 0xffffffc400685947 */ /* 0x000ff6000383ffff */
.L_x_436:
        /* <DEDUP_REMOVED lines=8> */
[----:B-1----:R-:W-:Y:S01]  /*a4e0*/  FADD.FTZ R247, R2, R247 ;  /* 0x000000f702f77221 */ /* 0x002fe20000010000 */
[----:B--2---:R-:W-:Y:S01]  /*a4f0*/  ULEA UR4, UR4, UR5, 0x18 ;  /* 0x0000000504047291 */ /* 0x004fe2000f8ec03f */
[----:B------:R-:W1:Y:S01]  /*a500*/  S2R R2, SR_TID.X ;  /* 0x0000000000027919 */ /* 0x000e620000002100 */
[----:B---3--:R-:W-:-:S02]  /*a510*/  FADD.FTZ R248, R0, R248 ;  /* 0x000000f800f87221 */ /* 0x008fc40000010000 */
[----:B------:R-:W2:Y:S03]  /*a520*/  S2R R0, SR_TID.X ;  /* 0x0000000000007919 */ /* 0x000ea60000002100 */
[----:B------:R-:W3:Y:S04]  /*a530*/  SHFL.BFLY PT, R4, R248, 0x1, 0x1f ;  /* 0x0c201f00f8047f89 */ /* 0x000ee800000e0000 */
[----:B------:R-:W4:Y:S01]  /*a540*/  SHFL.BFLY PT, R11, R247, 0x1, 0x1f ;  /* 0x0c201f00f70b7f89 */ /* 0x000f2200000e0000 */
[----:B-1----:R-:W-:Y:S01]  /*a550*/  SHF.R.S32.HI R7, RZ, 0x1f, R2 ;  /* 0x0000001fff077819 */ /* 0x002fe20000011402 */
[----:B---3--:R-:W-:-:S03]  /*a560*/  FADD.FTZ R4, R248, R4 ;  /* 0x00000004f8047221 */ /* 0x008fc60000010000 */
[-C--:B------:R-:W-:Y:S01]  /*a570*/  LEA.HI R8, R7, R2.reuse, RZ, 0x5 ;  /* 0x0000000207087211 */ /* 0x080fe200078f28ff */
[----:B----4-:R-:W-:Y:S01]  /*a580*/  FADD.FTZ R11, R247, R11 ;  /* 0x0000000bf70b7221 */ /* 0x010fe20000010000 */
[----:B------:R-:W-:Y:S02]  /*a590*/  LEA.HI R7, R7, R2, RZ, 0x3 ;  /* 0x0000000207077211 */ /* 0x000fe400078f18ff */
[----:B--2---:R-:W-:Y:S02]  /*a5a0*/  SHF.R.S32.HI R10, RZ, 0x1f, R0 ;  /* 0x0000001fff0a7819 */ /* 0x004fe40000011400 */
[----:B------:R-:W-:Y:S02]  /*a5b0*/  LOP3.LUT R8, R8, 0xffffffe0, RZ, 0xc0, !PT ;  /* 0xffffffe008087812 */ /* 0x000fe400078ec0ff */
[----:B------:R-:W-:Y:S02]  /*a5c0*/  LOP3.LUT R6, R7, 0xfffffff8, RZ, 0xc0, !PT ;  /* 0xfffffff807067812 */ /* 0x000fe400078ec0ff */
[----:B------:R-:W-:-:S02]  /*a5d0*/  LEA.HI R13, R10, R0, RZ, 0x2 ;  /* 0x000000000a0d7211 */ /* 0x000fc400078f10ff */
[----:B------:R-:W-:Y:S02]  /*a5e0*/  IADD3 R8, R2, -R8, RZ ;  /* 0x8000000802087210 */ /* 0x000fe40007ffe0ff */
[----:B------:R-:W-:Y:S02]  /*a5f0*/  IADD3 R2, -R6, R2, RZ ;  /* 0x0000000206027210 */ /* 0x000fe40007ffe1ff */
[----:B------:R-:W-:Y:S02]  /*a600*/  LOP3.LUT R12, R13, 0x3ffffffc, RZ, 0xc0, !PT ;  /* 0x3ffffffc0d0c7812 */ /* 0x000fe400078ec0ff */
[--C-:B------:R-:W-:Y:S02]  /*a610*/  SHF.R.S32.HI R6, RZ, 0x2, R13.reuse ;  /* 0x00000002ff067819 */ /* 0x100fe4000001140d */
[----:B------:R-:W-:Y:S02]  /*a620*/  SHF.R.S32.HI R13, RZ, 0x1f, R13 ;  /* 0x0000001fff0d7819 */ /* 0x000fe4000001140d */
[----:B------:R-:W-:-:S02]  /*a630*/  FSETP.NE.FTZ.AND P4, PT, R4, RZ, PT ;  /* 0x000000ff0400720b */ /* 0x000fc40003f95000 */
[----:B------:R-:W-:Y:S02]  /*a640*/  FSETP.NE.FTZ.AND P0, PT, R11, RZ, PT ;  /* 0x000000ff0b00720b */ /* 0x000fe40003f15000 */
[----:B------:R-:W-:Y:S02]  /*a650*/  LEA.HI R13, R13, R6, RZ, 0x3 ;  /* 0x000000060d0d7211 */ /* 0x000fe400078f18ff */
[-C--:B------:R-:W-:Y:S02]  /*a660*/  LEA.HI R10, R10, R0.reuse, RZ, 0x5 ;  /* 0x000000000a0a7211 */ /* 0x080fe400078f28ff */
[----:B------:R-:W-:Y:S02]  /*a670*/  LOP3.LUT R13, R13, 0xfffffff8, RZ, 0xc0, !PT ;  /* 0xfffffff80d0d7812 */ /* 0x000fe400078ec0ff */
[----:B------:R-:W-:Y:S02]  /*a680*/  LOP3.LUT R9, R10, 0xffffffe0, RZ, 0xc0, !PT ;  /* 0xffffffe00a097812 */ /* 0x000fe400078ec0ff */
[----:B------:R-:W-:Y:S01]  /*a690*/  IADD3 R13, R6, -R13, RZ ;  /* 0x8000000d060d7210 */ /* 0x000fe20007ffe0ff */
[----:B------:R-:W1:Y:S01]  /*a6a0*/  @P4 MUFU.RCP R5, R4 ;  /* 0x0000000400054308 */ /* 0x000e620000001000 */
[----:B------:R-:W-:-:S02]  /*a6b0*/  IADD3 R12, -R12, R0, RZ ;  /* 0x000000000c0c7210 */ /* 0x000fc40007ffe1ff */
[C---:B------:R-:W-:Y:S02]  /*a6c0*/  SHF.L.U32 R6, R13.reuse, 0x6, RZ ;  /* 0x000000060d067819 */ /* 0x040fe400000006ff */
[----:B------:R-:W-:Y:S02]  /*a6d0*/  IADD3 R0, R0, -R9, RZ ;  /* 0x8000000900007210 */ /* 0x000fe40007ffe0ff */
[----:B------:R-:W-:Y:S01]  /*a6e0*/  SHF.R.S32.HI R10, RZ, 0x5, R10 ;  /* 0x00000005ff0a7819 */ /* 0x000fe2000001140a */
[----:B------:R-:W2:Y:S01]  /*a6f0*/  @P0 MUFU.RCP R14, R11 ;  /* 0x0000000b000e0308 */ /* 0x000ea20000001000 */
[----:B------:R-:W-:Y:S02]  /*a700*/  LOP3.LUT R6, R6, 0x1c0, RZ, 0xc0, !PT ;  /* 0x000001c006067812 */ /* 0x000fe400078ec0ff */
[----:B------:R-:W-:Y:S02]  /*a710*/  LOP3.LUT R9, R13, 0x1, RZ, 0xc0, !PT ;  /* 0x000000010d097812 */ /* 0x000fe400078ec0ff */
[----:B------:R-:W-:-:S02]  /*a720*/  LEA R12, R10, R12, 0x9 ;  /* 0x0000000c0a0c7211 */ /* 0x000fc400078e48ff */
[----:B------:R-:W-:Y:S02]  /*a730*/  LEA.HI R6, R6, R6, RZ, 0x1d ;  /* 0x0000000606067211 */ /* 0x000fe400078fe8ff */
[----:B------:R-:W-:Y:S01]  /*a740*/  ISETP.NE.U32.AND P5, PT, R9, 0x1, PT ;  /* 0x000000010900780c */ /* 0x000fe20003fa5070 */
[C---:B-1----:R-:W-:Y:S01]  /*a750*/  FMUL.FTZ R160, R5.reuse, R160 ;  /* 0x000000a005a07220 */ /* 0x042fe20000410000 */
[----:B------:R-:W-:Y:S01]  /*a760*/  LEA R6, R12, R6, 0x1 ;  /* 0x000000060c067211 */ /* 0x000fe200078e08ff */
[----:B------:R-:W-:Y:S01]  /*a770*/  FMUL.FTZ R161, R5, R161 ;  /* 0x000000a105a17220 */ /* 0x000fe20000410000 */
[----:B------:R-:W-:Y:S01]  /*a780*/  R2P PR, R13, 0x6 ;  /* 0x000000060d007804 */ /* 0x000fe20000000000 */
[C---:B------:R-:W-:Y:S01]  /*a790*/  FMUL.FTZ R156, R5.reuse, R156 ;  /* 0x0000009c059c7220 */ /* 0x040fe20000410000 */
[----:B------:R-:W-:Y:S01]  /*a7a0*/  LEA R6, R6, UR4, 0x1 ;  /* 0x0000000406067c11 */ /* 0x000fe2000f8e08ff */
[C---:B------:R-:W-:Y:S01]  /*a7b0*/  FMUL.FTZ R157, R5.reuse, R157 ;  /* 0x0000009d059d7220 */ /* 0x040fe20000410000 */
[----:B------:R-:W-:Y:S01]  /*a7c0*/  MOV R9, 0x20 ;  /* 0x0000002000097802 */ /* 0x000fe20000000f00 */
[C---:B--2---:R-:W-:Y:S01]  /*a7d0*/  FMUL.FTZ R163, R14.reuse, R163 ;  /* 0x000000a30ea37220 */ /* 0x044fe20000410000 */
[C---:B------:R-:W-:Y:S01]  /*a7e0*/  FMUL.FTZ R162, R14.reuse, R162 ;  /* 0x000000a20ea27220 */ /* 0x040fe20000410000 */
[C---:B------:R-:W-:Y:S01]  /*a7f0*/  FMUL.FTZ R159, R14.reuse, R159 ;  /* 0x0000009f0e9f7220 */ /* 0x040fe20000410000 */
[C---:B------:R-:W-:Y:S01]  /*a800*/  FMUL.FTZ R158, R14.reuse, R158 ;  /* 0x0000009e0e9e7220 */ /* 0x040fe20000410000 */
[----:B------:R-:W-:Y:S01]  /*a810*/  MOV R13, 0x40 ;  /* 0x00000040000d7802 */ /* 0x000fe20000000f00 */
        /* <DEDUP_REMOVED lines=16> */
[----:B------:R-:W-:Y:S01]  /*a920*/  FMUL.FTZ R49, R5, R49 ;  /* 0x0000003105317220 */ /* 0x000fe20000410000 */
[C---:B------:R-:W-:Y:S01]  /*a930*/  FMUL.FTZ R51, R14.reuse, R51 ;  /* 0x000000330e337220 */ /* 0x040fe20000410000 */
[C---:B------:R-:W-:Y:S01]  /*a940*/  FMUL.FTZ R50, R14.reuse, R50 ;  /* 0x000000320e327220 */ /* 0x040fe20000410000 */
[----:B------:R-:W-:Y:S01]  /*a950*/  F2FP.F16.F32.PACK_AB R160, R161, R160 ;  /* 0x000000a0a1a0723e */ /* 0x000fe200000000ff */
[----:B------:R-:W-:Y:S01]  /*a960*/  FMUL.FTZ R52, R5, R52 ;  /* 0x0000003405347220 */ /* 0x000fe20000410000 */
[----:B------:R-:W-:Y:S01]  /*a970*/  F2FP.F16.F32.PACK_AB R162, R163, R162 ;  /* 0x000000a2a3a2723e */ /* 0x000fe200000000ff */
[----:B------:R-:W-:Y:S01]  /*a980*/  FMUL.FTZ R53, R5, R53 ;  /* 0x0000003505357220 */ /* 0x000fe20000410000 */
[----:B------:R-:W-:Y:S01]  /*a990*/  SEL R13, R13, 0xffffffc0, !P2 ;  /* 0xffffffc00d0d7807 */ /* 0x000fe20005000000 */
[C---:B------:R-:W-:Y:S01]  /*a9a0*/  FMUL.FTZ R55, R14.reuse, R55 ;  /* 0x000000370e377220 */ /* 0x040fe20000410000 */
[C---:B------:R-:W-:Y:S01]  /*a9b0*/  FMUL.FTZ R54, R14.reuse, R54 ;  /* 0x000000360e367220 */ /* 0x040fe20000410000 */
[----:B------:R-:W-:Y:S01]  /*a9c0*/  F2FP.F16.F32.PACK_AB R156, R157, R156 ;  /* 0x0000009c9d9c723e */ /* 0x000fe200000000ff */
[----:B------:R-:W-:Y:S01]  /*a9d0*/  FMUL.FTZ R56, R5, R56 ;  /* 0x0000003805387220 */ /* 0x000fe20000410000 */
[----:B------:R-:W-:Y:S01]  /*a9e0*/  F2FP.F16.F32.PACK_AB R158, R159, R158 ;  /* 0x0000009e9f9e723e */ /* 0x000fe200000000ff */
[----:B------:R-:W-:Y:S01]  /*a9f0*/  FMUL.FTZ R57, R5, R57 ;  /* 0x0000003905397220 */ /* 0x000fe20000410000 */
[C---:B------:R-:W-:Y:S01]  /*aa00*/  FMUL.FTZ R59, R14.reuse, R59 ;  /* 0x0000003b0e3b7220 */ /* 0x040fe20000410000 */
[----:B------:R-:W-:Y:S01]  /*aa10*/  FMUL.FTZ R58, R14, R58 ;  /* 0x0000003a0e3a7220 */ /* 0x000fe20000410000 */
[----:B------:R-:W-:Y:S01]  /*aa20*/  F2FP.F16.F32.PACK_AB R36, R37, R36 ;  /* 0x000000242524723e */ /* 0x000fe200000000ff */
[----:B------:R1:W-:Y:S01]  /*aa30*/  STS [R6], R160 ;  /* 0x000000a006007388 */ /* 0x0003e20000000800 */
[----:B------:R-:W-:Y:S01]  /*aa40*/  F2FP.F16.F32.PACK_AB R38, R39, R38 ;  /* 0x000000262726723e */ /* 0x000fe200000000ff */
[----:B------:R-:W-:Y:S01]  /*aa50*/  @UP0 ULDC.64 UR4, c[0x0][0x298] ;  /* 0x0000a60000040ab9 */ /* 0x000fe20000000a00 */
[C---:B------:R-:W-:Y:S01]  /*aa60*/  IADD3 R15, R6.reuse, R9, RZ ;  /* 0x00000009060f7210 */ /* 0x040fe20007ffe0ff */
[----:B------:R1:W-:Y:S01]  /*aa70*/  STS [R6+0x400], R162 ;  /* 0x000400a206007388 */ /* 0x0003e20000000800 */
[----:B------:R-:W-:Y:S01]  /*aa80*/  F2FP.F16.F32.PACK_AB R40, R41, R40 ;  /* 0x000000282928723e */ /* 0x000fe200000000ff */
[----:B------:R-:W-:Y:S01]  /*aa90*/  @UP0 UIMAD.WIDE.U32 UR8, UR17, UR4, URZ ;  /* 0x00000004110802a5 */ /* 0x000fe2000f8e003f */
        /* <DEDUP_REMOVED lines=14> */
[----:B------:R-:W-:Y:S01]  /*ab80*/  IADD3 R17, R13, R12, RZ ;  /* 0x0000000c0d117210 */ /* 0x000fe20007ffe0ff */
        /* <DEDUP_REMOVED lines=13> */
[----:B------:R-:W-:Y:S01]  /*ac60*/  PLOP3.LUT P1, PT, PT, PT, UP0, 0x80, 0x0 ;  /* 0x000000000000781c */ /* 0x000fe20003f2f008 */
        /* <DEDUP_REMOVED lines=144> */
.L_x_440:
        /* <DEDUP_REMOVED lines=24> */
.L_x_441:
[----:B------:R-:W-:Y:S01]  /*b6f0*/  ISETP.NE.AND P6, PT, RZ, UR7, PT ;  /* 0x00000007ff007c0c */ /* 0x000fe2000bfc5270 */
[----:B------:R-:W-:Y:S01]  /*b700*/  STS [R6+0x4000], R60 ;  /* 0x0040003c06007388 */ /* 0x000fe20000000800 */
[----:B------:R-:W-:Y:S01]  /*b710*/  PLOP3.LUT P2, PT, PT, PT, PT, 0x8, 0x0 ;  /* 0x000000000000781c */ /* 0x000fe20003f4e170 */
[----:B------:R-:W1:Y:S01]  /*b720*/  S2UR UR4, SR_CTAID.X ;  /* 0x00000000000479c3 */ /* 0x000e620000002500 */
[----:B------:R-:W-:Y:S01]  /*b730*/  @P4 MUFU.LG2 R4, R4 ;  /* 0x0000000400044308 */ /* 0x000fe20000000c00 */
[----:B------:R-:W-:Y:S01]  /*b740*/  STS [R6+0x4400], R62 ;  /* 0x0044003e06007388 */ /* 0x000fe20000000800 */
[----:B------:R-:W-:Y:S01]  /*b750*/  BSSY B0, `(.L_x_442) ;  /* 0x0000072000007945 */ /* 0x000fe20003800000 */
[----:B------:R-:W-:Y:S02]  /*b760*/  IMAD.SHL.U32 R2, R2, 0x8, RZ ;  /* 0x0000000802027824 */ /* 0x000fe400078e00ff */
[----:B------:R-:W-:Y:S03]  /*b770*/  STS [R12+0x4000], R64 ;  /* 0x004000400c007388 */ /* 0x000fe60000000800 */
[----:B------:R-:W2:Y:S01]  /*b780*/  @P0 MUFU.LG2 R11, R11 ;  /* 0x0000000b000b0308 */ /* 0x000ea20000000c00 */
[----:B------:R-:W-:Y:S01]  /*b790*/  STS [R12+0x4400], R66 ;  /* 0x004400420c007388 */ /* 0x000fe20000000800 */
[----:B------:R-:W3:Y:S01]  /*b7a0*/  @!P6 LDC R19, c[0x0][0x2c4] ;  /* 0x0000b100ff13eb82 */ /* 0x000ee20000000800 */
[----:B------:R-:W-:-:S02]  /*b7b0*/  @!P6 PLOP3.LUT P2, PT, P5, PT, PT, 0x80, 0x0 ;  /* 0x000000000000e81c */ /* 0x000fc40002f4f070 */
[----:B------:R-:W-:Y:S01]  /*b7c0*/  STS [R15+0x4000], R68 ;  /* 0x004000440f007388 */ /* 0x000fe20000000800 */
[----:B------:R-:W-:-:S03]  /*b7d0*/  LOP3.LUT P5, RZ, R0, 0x3, RZ, 0xc0, !PT ;  /* 0x0000000300ff7812 */ /* 0x000fc600078ac0ff */
[----:B------:R-:W-:Y:S01]  /*b7e0*/  STS [R15+0x4400], R70 ;  /* 0x004400460f007388 */ /* 0x000fe20000000800 */
[----:B------:R-:W4:Y:S03]  /*b7f0*/  @!P6 LDC R25, c[0x0][0x270] ;  /* 0x00009c00ff19eb82 */ /* 0x000f260000000800 */
[----:B------:R-:W-:Y:S04]  /*b800*/  STS [R9+0x4000], R72 ;  /* 0x0040004809007388 */ /* 0x000fe80000000800 */
[----:B------:R-:W-:Y:S01]  /*b810*/  STS [R9+0x4400], R74 ;  /* 0x0044004a09007388 */ /* 0x000fe20000000800 */
[----:B------:R-:W5:Y:S01]  /*b820*/  @P6 LDC.64 R22, c[0x0][0x2c0] ;  /* 0x0000b000ff166b82 */ /* 0x000f620000000a00 */
[----:B--2---:R-:W-:-:S02]  /*b830*/  @P0 FMUL.FTZ R11, R11, 0.69314718246459960938 ;  /* 0x3f3172180b0b0820 */ /* 0x004fc40000410000 */
[----:B------:R-:W-:Y:S04]  /*b840*/  STS [R16+0x4000], R76 ;  /* 0x0040004c10007388 */ /* 0x000fe80000000800 */
[----:B------:R-:W-:Y:S01]  /*b850*/  STS [R16+0x4400], R78 ;  /* 0x0044004e10007388 */ /* 0x000fe20000000800 */
[----:B---3--:R-:W2:Y:S03]  /*b860*/  @P2 LDC R19, c[0x0][0x2e4] ;  /* 0x0000b900ff132b82 */ /* 0x008ea60000000800 */
[----:B------:R-:W-:Y:S04]  /*b870*/  STS [R17+0x4000], R80 ;  /* 0x0040005011007388 */ /* 0x000fe80000000800 */
[----:B------:R-:W-:Y:S04]  /*b880*/  STS [R17+0x4400], R82 ;  /* 0x0044005211007388 */ /* 0x000fe80000000800 */
[----:B------:R-:W-:Y:S04]  /*b890*/  STS [R18+0x4000], R84 ;  /* 0x0040005412007388 */ /* 0x000fe80000000800 */
[----:B------:R-:W-:Y:S01]  /*b8a0*/  STS [R18+0x4400], R86 ;  /* 0x0044005612007388 */ /* 0x000fe20000000800 */
[----:B-----5:R-:W-:-:S02]  /*b8b0*/  @P6 IMAD R22, R23, R22, RZ ;  /* 0x0000001617166224 */ /* 0x020fc400078e02ff */
[----:B------:R-:W-:Y:S01]  /*b8c0*/  @P4 FMUL.FTZ R23, R4, 0.69314718246459960938 ;  /* 0x3f31721804174820 */ /* 0x000fe20000410000 */
[----:B------:R-:W-:Y:S04]  /*b8d0*/  STS [R13+0x4000], R88 ;  /* 0x004000580d007388 */ /* 0x000fe80000000800 */
[----:B------:R-:W-:Y:S01]  /*b8e0*/  STS [R13+0x4400], R90 ;  /* 0x0044005a0d007388 */ /* 0x000fe20000000800 */
[----:B--2---:R-:W-:-:S03]  /*b8f0*/  @!P6 IMAD.MOV.U32 R22, RZ, RZ, R19 ;  /* 0x000000ffff16e224 */ /* 0x004fc600078e0013 */
        /* <DEDUP_REMOVED lines=24> */
[----:B--2---:R-:W1:Y:S03]  /*ba80*/  @P6 LDC R6, c[0x0][0x2c0] ;  /* 0x0000b000ff066b82 */ /* 0x004e660000000800 */
[----:B------:R-:W-:Y:S04]  /*ba90*/  STS [R16+0xc000], R140 ;  /* 0x00c0008c10007388 */ /* 0x000fe80000000800 */
[----:B------:R2:W-:Y:S04]  /*baa0*/  STS [R16+0xc400], R142 ;  /* 0x00c4008e10007388 */ /* 0x0005e80000000800 */
[----:B------:R-:W-:Y:S04]  /*bab0*/  STS [R17+0xc000], R152 ;  /* 0x00c0009811007388 */ /* 0x000fe80000000800 */
[----:B------:R-:W-:Y:S04]  /*bac0*/  STS [R17+0xc400], R154 ;  /* 0x00c4009a11007388 */ /* 0x000fe80000000800 */
[----:B------:R-:W-:Y:S04]  /*bad0*/  STS [R18+0xc000], R148 ;  /* 0x00c0009412007388 */ /* 0x000fe80000000800 */
[----:B------:R5:W-:Y:S01]  /*bae0*/  STS [R18+0xc400], R150 ;  /* 0x00c4009612007388 */ /* 0x000be20000000800 */
[----:B---3--:R-:W-:-:S02]  /*baf0*/  @P6 IMAD.MOV.U32 R9, RZ, RZ, 0x1 ;  /* 0x00000001ff096424 */ /* 0x008fc400078e00ff */
[----:B----4-:R-:W-:Y:S01]  /*bb00*/  @!P6 IMAD R9, R19, R25, RZ ;  /* 0x000000191309e224 */ /* 0x010fe200078e02ff */
[----:B------:R3:W-:Y:S01]  /*bb10*/  STS [R13+0xc000], R5 ;  /* 0x00c000050d007388 */ /* 0x0007e20000000800 */
[----:B------:R-:W-:-:S03]  /*bb20*/  @!P6 IMAD.MOV.U32 R6, RZ, RZ, 0x1 ;  /* 0x00000001ff06e424 */ /* 0x000fc600078e00ff */
[----:B------:R4:W-:Y:S01]  /*bb30*/  STS [R13+0xc400], R14 ;  /* 0x00c4000e0d007388 */ /* 0x0009e20000000800 */
[----:B--2---:R-:W-:Y:S01]  /*bb40*/  SHF.R.S32.HI R16, RZ, 0x3, R7 ;  /* 0x00000003ff107819 */ /* 0x004fe20000011407 */
[----:B-1----:R-:W-:Y:S01]  /*bb50*/  IMAD R4, R6, UR4, RZ ;  /* 0x0000000406047c24 */ /* 0x002fe2000f8e02ff */
[----:B------:R-:W1:Y:S08]  /*bb60*/  @P4 LDC R7, c[0x0][0x2e8] ;  /* 0x0000ba00ff074b82 */ /* 0x000e700000000800 */
[----:B------:R-:W-:Y:S01]  /*bb70*/  BAR.SYNC.DEFER_BLOCKING 0x0 ;  /* 0x0000000000007b1d */ /* 0x000fe20000010000 */
[----:B------:R-:W-:-:S05]  /*bb80*/  VIADD R0, R16, 0x40 ;  /* 0x0000004010007836 */ /* 0x000fca0000000000 */
[----:B------:R-:W2:Y:S01]  /*bb90*/  S2R R24, SR_CTAID.Y ;  /* 0x0000000000187919 */ /* 0x000ea20000002600 */
[----:B------:R-:W4:Y:S01]  /*bba0*/  S2R R26, SR_CTAID.Z ;  /* 0x00000000001a7919 */ /* 0x000f220000002700 */
[----:B-----5:R-:W-:Y:S01]  /*bbb0*/  SHF.R.S32.HI R18, RZ, 0x1f, R10 ;  /* 0x0000001fff127819 */ /* 0x020fe2000001140a */
[----:B---3--:R-:W-:-:S03]  /*bbc0*/  VIADD R5, R16, 0x20 ;  /* 0x0000002010057836 */ /* 0x008fc60000000000 */
[----:B------:R-:W-:Y:S02]  /*bbd0*/  LEA.HI R19, R18, R10, RZ, 0x3 ;  /* 0x0000000a12137211 */ /* 0x000fe400078f18ff */
[----:B------:R-:W-:Y:S02]  /*bbe0*/  SHF.R.S32.HI R18, RZ, 0x1f, R8 ;  /* 0x0000001fff127819 */ /* 0x000fe40000011408 */
[----:B------:R-:W-:Y:S01]  /*bbf0*/  ISETP.GE.AND P2, PT, R5, UR16, PT ;  /* 0x0000001005007c0c */ /* 0x000fe2000bf46270 */
[----:B------:R3:W3:Y:S01]  /*bc00*/  LDS.128 R12, [R230+0x3000] ;  /* 0x00300000e60c7984 */ /* 0x0006e20000000c00 */
[----:B------:R-:W5:Y:S01]  /*bc10*/  @P0 LDC R5, c[0x0][0x2e8] ;  /* 0x0000ba00ff050b82 */ /* 0x000f620000000800 */
[----:B------:R-:W-:Y:S02]  /*bc20*/  LOP3.LUT R19, R19, 0xffffff8, RZ, 0xc0, !PT ;  /* 0x0ffffff813137812 */ /* 0x000fe400078ec0ff */
[----:B------:R-:W-:-:S03]  /*bc30*/  LEA.HI R18, R18, R8, RZ, 0x2 ;  /* 0x0000000812127211 */ /* 0x000fc600078f10ff */
[----:B------:R-:W-:Y:S01]  /*bc40*/  IMAD.IADD R19, R10, 0x1, -R19 ;  /* 0x000000010a137824 */ /* 0x000fe200078e0a13 */
[----:B------:R-:W-:Y:S01]  /*bc50*/  SHF.R.S32.HI R18, RZ, 0x2, R18 ;  /* 0x00000002ff127819 */ /* 0x000fe20000011412 */
[----:B------:R-:W-:-:S03]  /*bc60*/  IMAD.SHL.U32 R10, R4, 0x80, RZ ;  /* 0x00000080040a7824 */ /* 0x000fc600078e00ff */
[----:B------:R-:W-:Y:S02]  /*bc70*/  LEA R19, R19, R18, 0x4 ;  /* 0x0000001213137211 */ /* 0x000fe400078e20ff */
[----:B------:R-:W-:Y:S01]  /*bc80*/  SHF.R.S32.HI R4, RZ, 0x1f, R10 ;  /* 0x0000001fff047819 */ /* 0x000fe2000001140a */
[----:B--2---:R-:W-:-:S05]  /*bc90*/  IMAD R9, R24, R9, RZ ;  /* 0x0000000918097224 */ /* 0x004fca00078e02ff */
[----:B------:R-:W-:Y:S02]  /*bca0*/  SEL R9, R9, RZ, !P1 ;  /* 0x000000ff09097207 */ /* 0x000fe40004800000 */
[----:B------:R-:W-:Y:S02]  /*bcb0*/  ISETP.GE.AND P1, PT, R0, UR16, PT ;  /* 0x0000001000007c0c */ /* 0x000fe4000bf26270 */
[----:B------:R-:W-:Y:S01]  /*bcc0*/  MOV R0, 0x7f800000 ;  /* 0x7f80000000007802 */ /* 0x000fe20000000f00 */
[----:B----4-:R-:W-:Y:S02]  /*bcd0*/  IMAD R9, R26, R22, R9 ;  /* 0x000000161a097224 */ /* 0x010fe400078e0209 */
[----:B-1----:R-:W-:Y:S01]  /*bce0*/  @P4 FFMA.FTZ R0, R164, R7, R23 ;  /* 0x00000007a4004223 */ /* 0x002fe20000010017 */
[----:B------:R-:W-:Y:S02]  /*bcf0*/  IMAD.MOV.U32 R7, RZ, RZ, 0x7f800000 ;  /* 0x7f800000ff077424 */ /* 0x000fe400078e00ff */
[----:B-----5:R-:W-:Y:S01]  /*bd00*/  @P0 FFMA.FTZ R7, R3, R5, R11 ;  /* 0x0000000503070223 */ /* 0x020fe2000001000b */
[----:B------:R-:W-:-:S02]  /*bd10*/  IADD3 R10, P6, P4, R10, R20, R9 ;  /* 0x000000140a0a7210 */ /* 0x000fc40007cde009 */
[----:B------:R-:W-:-:S04]  /*bd20*/  SHF.R.S32.HI R9, RZ, 0x1f, R9 ;  /* 0x0000001fff097819 */ /* 0x000fc80000011409 */
[----:B------:R-:W-:Y:S01]  /*bd30*/  IADD3.X R20, R4, R21, R9, P6, P4 ;  /* 0x0000001504147210 */ /* 0x000fe200037e8409 */
[----:B---3--:R-:W-:Y:S06]  /*bd40*/  @P5 BRA `(.L_x_443) ;  /* 0x0000000000485947 */ /* 0x008fec0003800000 */
        /* <DEDUP_REMOVED lines=18> */
.L_x_443:
[----:B------:R-:W-:Y:S05]  /*be70*/  BSYNC B0 ;  /* 0x0000000000007941 */ /* 0x000fea0003800000 */
.L_x_442:
[----:B-1----:R-:W-:Y:S01]  /*be80*/  SHF.R.S32.HI R4, RZ, 0x1f, R26 ;  /* 0x0000001fff047819 */ /* 0x002fe2000001141a */
[----:B------:R-:W-:Y:S01]  /*be90*/  ULDC.64 UR4, c[0x0][0x2a0] ;  /* 0x0000a80000047ab9 */ /* 0x000fe20000000a00 */
[----:B------:R-:W-:Y:S01]  /*bea0*/  SHF.R.S32.HI R3, RZ, 0x1f, R2 ;  /* 0x0000001fff037819 */ /* 0x000fe20000011402 */
[----:B------:R-:W-:Y:S01]  /*beb0*/  IMAD.U32 R24, RZ, RZ, UR18 ;  /* 0x00000012ff187e24 */ /* 0x000fe2000f8e00ff */
[----:B------:R-:W-:Y:S01]  /*bec0*/  IADD3 R6, P0, R2, UR8, RZ ;  /* 0x0000000802067c10 */ /* 0x000fe2000ff1e0ff */
[----:B------:R-:W-:Y:S01]  /*bed0*/  IMAD R4, R4, UR4, RZ ;  /* 0x0000000404047c24 */ /* 0x000fe2000f8e02ff */
[----:B------:R-:W-:Y:S01]  /*bee0*/  SHF.R.S32.HI R17, RZ, 0x1f, R16 ;  /* 0x0000001fff117819 */ /* 0x000fe20000011410 */
[----:B------:R1:W2:Y:S01]  /*bef0*/  LDS.128 R20, [R230] ;  /* 0x00000000e6147984 */ /* 0x0002a20000000c00 */
[----:B------:R-:W-:Y:S01]  /*bf00*/  IADD3.X R7, R3, UR6, RZ, P0, !PT ;  /* 0x0000000603077c10 */ /* 0x000fe200087fe4ff */
[----:B------:R-:W-:Y:S01]  /*bf10*/  IMAD R28, R26, UR5, R4 ;  /* 0x000000051a1c7c24 */ /* 0x000fe2000f8e0204 */
[----:B------:R-:W-:Y:S01]  /*bf20*/  IADD3 R0, R16, 0x60, RZ ;  /* 0x0000006010007810 */ /* 0x000fe20007ffe0ff */
[----:B------:R-:W-:Y:S01]  /*bf30*/  IMAD.WIDE R24, R24, 0x80, R16 ;  /* 0x0000008018187825 */ /* 0x000fe200078e0210 */
[----:B------:R1:W3:Y:S01]  /*bf40*/  LDS.128 R8, [R230+0x8000] ;  /* 0x00800000e6087984 */ /* 0x0002e20000000c00 */
[----:B------:R-:W-:Y:S01]  /*bf50*/  BSSY B0, `(.L_x_444) ;  /* 0x0000019000007945 */ /* 0x000fe20003800000 */
[----:B------:R-:W-:Y:S01]  /*bf60*/  ISETP.GE.AND P0, PT, R0, UR16, PT ;  /* 0x0000001000007c0c */ /* 0x000fe2000bf06270 */
[----:B------:R-:W-:Y:S01]  /*bf70*/  IMAD.WIDE.U32 R26, R26, UR4, R6 ;  /* 0x000000041a1a7c25 */ /* 0x000fe2000f8e0006 */
[----:B------:R1:W4:Y:S03]  /*bf80*/  LDS.128 R16, [R230+0x4000] ;  /* 0x00400000e6107984 */ /* 0x0003260000000c00 */
[----:B------:R-:W-:Y:S01]  /*bf90*/  IMAD.IADD R29, R27, 0x1, R28 ;  /* 0x000000011b1d7824 */ /* 0x000fe200078e021c */
[----:B------:R1:W1:Y:S01]  /*bfa0*/  LDS.128 R4, [R230+0xc000] ;  /* 0x00c00000e6047984 */ /* 0x0002620000000c00 */
        /* <DEDUP_REMOVED lines=19> */
.L_x_445:
[----:B------:R-:W-:Y:S05]  /*c0e0*/  BSYNC B0 ;  /* 0x0000000000007941 */ /* 0x000fea0003800000 */
.L_x_444:
        /* <DEDUP_REMOVED lines=27> */
.L_x_447:
[----:B------:R-:W-:Y:S05]  /*c2a0*/  BSYNC B0 ;  /* 0x0000000000007941 */ /* 0x000fea0003800000 */
.L_x_446:
        /* <DEDUP_REMOVED lines=27> */
.L_x_449:
[----:B------:R-:W-:Y:S05]  /*c460*/  BSYNC B0 ;  /* 0x0000000000007941 */ /* 0x000fea0003800000 */
.L_x_448:
[----:B--2---:R2:W2:Y:S04]  /*c470*/  LDS.128 R8, [R230+0x7000] ;  /* 0x00700000e6087984 */ /* 0x0044a80000000c00 */
[----:B-1----:R1:W1:Y:S04]  /*c480*/  LDS.128 R4, [R230+0xb000] ;  /* 0x00b00000e6047984 */ /* 0x0022680000000c00 */
[----:B------:R1:W1:Y:S01]  /*c490*/  LDS.128 R16, [R230+0xf000] ;  /* 0x00f00000e6107984 */ /* 0x0002620000000c00 */
[----:B------:R-:W-:Y:S05]  /*c4a0*/  @P0 EXIT ;  /* 0x000000000000094d */ /* 0x000fea0003800000 */
[----:B------:R-:W-:Y:S01]  /*c4b0*/  IADD3 R0, P0, R24, 0x60, RZ ;  /* 0x0000006018007810 */ /* 0x000fe20007f1e0ff */
[----:B------:R-:W-:Y:S01]  /*c4c0*/  ULDC.64 UR4, c[0x0][0x298] ;  /* 0x0000a60000047ab9 */ /* 0x000fe20000000a00 */
[----:B------:R-:W-:Y:S01]  /*c4d0*/  IMAD.MOV.U32 R27, RZ, RZ, R29 ;  /* 0x000000ffff1b7224 */ /* 0x000fe200078e001d */
[----:B------:R-:W-:Y:S02]  /*c4e0*/  ULDC UR6, c[0x0][0x2d0] ;  /* 0x0000b40000067ab9 */ /* 0x000fe40000000800 */
        /* <DEDUP_REMOVED lines=18> */
.L_x_414:
        /* <DEDUP_REMOVED lines=37> */
[C---:B------:R-:W-:Y:S01]  /*c860*/  ISETP.GE.AND P1, PT, R12.reuse, UR19, PT ;  /* 0x000000130c007c0c */ /* 0x040fe2000bf26270 */
        /* <DEDUP_REMOVED lines=13> */
[----:B------:R-:W-:Y:S01]  /*c940*/  VIADD R5, R12, 0x20 ;  /* 0x000000200c057836 */ /* 0x000fe20000000000 */
[----:B------:R-:W-:Y:S01]  /*c950*/  @!UP2 UMOV UR16, 0x1 ;  /* 0x000000010010a882 */ /* 0x000fe20000000000 */
[----:B------:R-:W-:Y:S01]  /*c960*/  @!UP2 UMOV UR11, UR14 ;  /* 0x0000000e000bac82 */ /* 0x000fe20008000000 */
[----:B------:R-:W-:Y:S01]  /*c970*/  LEA.HI.X.SX32 R3, R9, UR7, 0x1, P0 ;  /* 0x0000000709037c11 */ /* 0x000fe200080f0eff */
[----:B------:R-:W-:Y:S01]  /*c980*/  UIMAD UR6, UR25, UR16, URZ ;  /* 0x00000010190672a4 */ /* 0x000fe2000f8e023f */
[----:B------:R-:W-:Y:S01]  /*c990*/  IMAD.WIDE R10, R10, 0x80, R12 ;  /* 0x000000800a0a7825 */ /* 0x000fe200078e020c */
[----:B------:R-:W-:Y:S01]  /*c9a0*/  UIMAD UR11, UR32, UR11, UR15 ;  /* 0x0000000b200b72a4 */ /* 0x000fe2000f8e020f */
[----:B------:R-:W-:Y:S01]  /*c9b0*/  IADD3 R4, R12, 0x40, RZ ;  /* 0x000000400c047810 */ /* 0x000fe20007ffe0ff */
[----:B------:R-:W-:Y:S01]  /*c9c0*/  @!UP3 UMOV UR20, UR17 ;  /* 0x000000110014bc82 */ /* 0x000fe20008000000 */
[----:B------:R-:W-:Y:S01]  /*c9d0*/  USHF.R.S32.HI UR4, URZ, 0x1f, UR6 ;  /* 0x0000001f3f047899 */ /* 0x000fe20008011406 */
[----:B------:R-:W-:Y:S01]  /*c9e0*/  IMAD.WIDE.U32 R14, R14, UR32, R2 ;  /* 0x000000200e0e7c25 */ /* 0x000fe2000f8e0002 */
[----:B------:R-:W-:Y:S01]  /*c9f0*/  @!UP3 USHF.R.S32.HI UR21, URZ, 0x1f, UR17 ;  /* 0x0000001f3f15b899 */ /* 0x000fe20008011411 */
[----:B------:R-:W-:Y:S01]  /*ca00*/  ISETP.GE.AND P0, PT, R5, UR19, PT ;  /* 0x0000001305007c0c */ /* 0x000fe2000bf06270 */
[----:B------:R-:W-:Y:S01]  /*ca10*/  USHF.R.S32.HI UR7, URZ, 0x1f, UR11 ;  /* 0x0000001f3f077899 */ /* 0x000fe2000801140b */
[----:B------:R-:W-:Y:S01]  /*ca20*/  VIADD R17, R15, UR5 ;  /* 0x000000050f117c36 */ /* 0x000fe20008000000 */
[----:B------:R-:W-:Y:S01]  /*ca30*/  UIADD3 UR6, UP1, UP0, UR6, UR20, UR11 ;  /* 0x0000001406067290 */ /* 0x000fe2000f83e00b */
[C---:B------:R-:W-:Y:S01]  /*ca40*/  VIADD R8, R9.reuse, 0x40 ;  /* 0x0000004009087836 */ /* 0x040fe20000000000 */
[C---:B------:R-:W-:Y:S01]  /*ca50*/  IADD3 R6, R9.reuse, 0xc0, RZ ;  /* 0x000000c009067810 */ /* 0x040fe20007ffe0ff */
[----:B------:R-:W-:Y:S01]  /*ca60*/  VIADD R7, R9, 0x80 ;  /* 0x0000008009077836 */ /* 0x000fe20000000000 */
        /* <DEDUP_REMOVED lines=20> */
.L_x_451:
[----:B------:R-:W-:Y:S05]  /*cbb0*/  BSYNC B0 ;  /* 0x0000000000007941 */ /* 0x000fea0003800000 */
.L_x_450:
        /* <DEDUP_REMOVED lines=25> */
.L_x_453:
[----:B------:R-:W-:Y:S05]  /*cd50*/  BSYNC B0 ;  /* 0x0000000000007941 */ /* 0x000fea0003800000 */
.L_x_452:
        /* <DEDUP_REMOVED lines=24> */
.L_x_455:
[----:B------:R-:W-:Y:S05]  /*cee0*/  BSYNC B0 ;  /* 0x0000000000007941 */ /* 0x000fea0003800000 */
.L_x_454:
        /* <DEDUP_REMOVED lines=27> */
.L_x_457:
[----:B------:R-:W-:Y:S05]  /*d0a0*/  BSYNC B0 ;  /* 0x0000000000007941 */ /* 0x000fea0003800000 */
.L_x_456:
        /* <DEDUP_REMOVED lines=10> */
.L_x_459:
[----:B------:R-:W-:Y:S05]  /*d150*/  BSYNC B0 ;  /* 0x0000000000007941 */ /* 0x000fea0003800000 */
.L_x_458:
        /* <DEDUP_REMOVED lines=10> */
.L_x_461:
[----:B------:R-:W-:Y:S05]  /*d200*/  BSYNC B0 ;  /* 0x0000000000007941 */ /* 0x000fea0003800000 */
.L_x_460:
        /* <DEDUP_REMOVED lines=10> */
.L_x_463:
[----:B------:R-:W-:Y:S05]  /*d2b0*/  BSYNC B0 ;  /* 0x0000000000007941 */ /* 0x000fea0003800000 */
.L_x_462:
        /* <DEDUP_REMOVED lines=10> */
.L_x_464:
        /* <DEDUP_REMOVED lines=10> */
.L_x_2395:


//--------------------- .text._ZN5flash16flash_fwd_kernelI23Flash_fwd_kernel_traitsILi256ELi128ELi64ELi8ELb0ELb0EN7cutlass6half_tE19Flash_kernel_traitsILi256ELi128ELi64ELi8ES3_EELb0ELb0ELb1ELb0ELb0ELb1ELb0ELb0EEEvNS_16Flash_fwd_paramsE --------------------------
	.section	.text._ZN5flash16flash_fwd_kernelI23Flash_fwd_kernel_traitsILi256ELi128ELi64ELi8ELb0ELb0EN7cutlass6half_tE19Flash_kernel_traitsILi256ELi128ELi64ELi8ES3_EELb0ELb0ELb1ELb0ELb0ELb1ELb0ELb0EEEvNS_16Flash_fwd_paramsE,"ax",@progbits
	.align	128
        .global         _ZN5flash16flash_fwd_kernelI23Flash_fwd_kernel_traitsILi256ELi128ELi64ELi8ELb0ELb0EN7cutlass6half_tE19Flash_kernel_traitsILi256ELi128ELi64ELi8ES3_EELb0ELb0ELb1ELb0ELb0ELb1ELb0ELb0EEEvNS_16Flash_fwd_paramsE
        .type           _ZN5flash16flash_fwd_kernelI23Flash_fwd_kernel_traitsILi256ELi128ELi64ELi8ELb0ELb0EN7cutlass6half_tE19Flash_kernel_traitsILi256ELi128ELi64ELi8ES3_EELb0ELb0ELb1ELb0ELb0ELb1ELb0ELb0EEEvNS_16Flash_fwd_paramsE,@function
        .size           _ZN5flash16flash_fwd_kernelI23Flash_fwd_kernel_traitsILi256ELi128ELi64ELi8ELb0ELb0EN7cutlass6half_tE19Flash_kernel_traitsILi256ELi128ELi64ELi8ES3_EELb0ELb0ELb1ELb0ELb0ELb1ELb0ELb0EEEvNS_16Flash_fwd_paramsE,(.L_x_2396 - _ZN5flash16flash_fwd_kernelI23Flash_fwd_kernel_traitsILi256ELi128ELi64ELi8ELb0ELb0EN7cutlass6half_tE19Flash_kernel_traitsILi256ELi128ELi64ELi8ES3_EELb0ELb0ELb1ELb0ELb0ELb1ELb0ELb0EEEvNS_16Flash_fwd_paramsE)
        .other          _ZN5flash16flash_fwd_kernelI23Flash_fwd_kernel_traitsILi256ELi128ELi64ELi8ELb0ELb0EN7cutlass6half_tE19Flash_kernel_traitsILi256ELi128ELi64ELi8ES3_EELb0ELb0ELb1ELb0ELb0ELb1ELb0ELb0EEEvNS_16Flash_fwd_paramsE,@"STO_CUDA_ENTRY STV_DEFAULT"
_ZN5flash16flash_fwd_kernelI23Flash_fwd_kernel_traitsILi256ELi128ELi64ELi8ELb0ELb0EN7cutlass6half_tE19Flash_kernel_traitsILi256ELi128ELi64ELi8ES3_EELb0ELb0ELb1ELb0ELb0ELb1ELb0ELb0EEEvNS_16Flash_fwd_paramsE:
.text._ZN5flash16flash_fwd_kernelI23Flash_fwd_kernel_traitsILi256ELi128ELi64ELi8ELb0ELb0EN7cutlass6half_tE19Flash_kernel_traitsILi256ELi128ELi64ELi8ES3_EELb0ELb0ELb1ELb0ELb0ELb1ELb0ELb0EEEvNS_16Flash_fwd_paramsE:
        /* <DEDUP_REMOVED lines=55> */
.L_x_465:
[----:B------:R-:W-:-:S03]  /*0370*/  ULDC UR6, c[0x0][0x2c8] ;  /* 0x0000b20000067ab9 */ /* 0x000fc60000000800 */
.L_x_466:
        /* <DEDUP_REMOVED lines=47> */
[----:B------:R-:W-:Y:S01]  /*0670*/  USHF.R.S32.HI UR17, URZ, 0x1f, UR8 ;  /* 0x0000001f3f117899 */ /* 0x000fe20008011408 */
[C---:B------:R-:W-:Y:S01]  /*0680*/  LOP3.LUT P3, RZ, R3.reuse, 0x7, RZ, 0xc0, !PT ;  /* 0x0000000703ff7812 */ /* 0x040fe2000786c0ff */
[----:B------:R-:W-:Y:S01]  /*0690*/  UISETP.NE.AND UP2, UPT, UR9, URZ, UPT ;  /* 0x0000003f0900728c */ /* 0x000fe2000bf45270 */
[----:B------:R-:W-:Y:S01]  /*06a0*/  LEA.HI R12, R12, R3, RZ, 0x3 ;  /* 0x000000030c0c7211 */ /* 0x000fe200078f18ff */
[----:B------:R-:W-:Y:S01]  /*06b0*/  UIADD3 UR16, -UR25, UR16, URZ ;  /* 0x0000001019107290 */ /* 0x000fe2000fffe13f */
[----:B------:R-:W-:Y:S01]  /*06c0*/  IMAD.U32 R11, RZ, RZ, UR15 ;  /* 0x0000000fff0b7e24 */ /* 0x000fe2000f8e00ff */
        /* <DEDUP_REMOVED lines=12> */
[--C-:B------:R-:W-:Y:S01]  /*0790*/  SHF.R.S32.HI R13, RZ, 0x1f, R12.reuse ;  /* 0x0000001fff0d7819 */ /* 0x100fe2000001140c */
[----:B------:R-:W-:Y:S01]  /*07a0*/  @!UP1 UIMAD.WIDE.U32 UR12, UR20, UR4, URZ ;  /* 0x00000004140c92a5 */ /* 0x000fe2000f8e003f */
[C---:B------:R-:W-:Y:S01]  /*07b0*/  VIADD R2, R12.reuse, 0x60 ;  /* 0x000000600c027836 */ /* 0x040fe20000000000 */
[----:B------:R-:W-:Y:S01]  /*07c0*/  ULDC.U8 UR11, c[0x0][0x3d8] ;  /* 0x0000f600000b7ab9 */ /* 0x000fe20000000000 */
[----:B------:R-:W-:Y:S01]  /*07d0*/  @!UP1 UIMAD UR6, UR20, UR5, UR6 ;  /* 0x00000005140692a4 */ /* 0x000fe2000f8e0206 */
[----:B------:R-:W-:Y:S01]  /*07e0*/  BSSY B0, `(.L_x_468) ;  /* 0x000003c000007945 */ /* 0x000fe20003800000 */
[----:B------:R-:W-:Y:S01]  /*07f0*/  UISETP.NE.AND UP3, UPT, UR11, URZ, UPT ;  /* 0x0000003f0b00728c */ /* 0x000fe2000bf65270 */
[----:B------:R-:W-:Y:S01]  /*0800*/  ISETP.GE.OR P6, PT, R12, UR16, P3 ;  /* 0x000000100c007c0c */ /* 0x000fe20009fc6670 */
[----:B------:R-:W-:Y:S01]  /*0810*/  UISETP.NE.AND UP0, UPT, UR11, URZ, !UP2 ;  /* 0x0000003f0b00728c */ /* 0x000fe2000d705270 */
[----:B------:R-:W-:Y:S01]  /*0820*/  ISETP.GE.AND P1, PT, R2, UR16, PT ;  /* 0x0000001002007c0c */ /* 0x000fe2000bf26270 */
[----:B------:R-:W-:Y:S01]  /*0830*/  @!UP1 UIADD3 UR7, UR13, UR6, URZ ;  /* 0x000000060d079290 */ /* 0x000fe2000fffe03f */
[----:B------:R-:W-:Y:S01]  /*0840*/  IMAD.WIDE R10, R11, 0x80, R12 ;  /* 0x000000800b0a7825 */ /* 0x000fe200078e020c */
[----:B------:R-:W-:Y:S01]  /*0850*/  @!UP1 UMOV UR10, UR12 ;  /* 0x0000000c000a9c82 */ /* 0x000fe20008000000 */
[----:B------:R-:W-:Y:S01]  /*0860*/  UISETP.NE.OR UP3, UPT, UR9, URZ, !UP3 ;  /* 0x0000003f0900728c */ /* 0x000fe2000df65670 */
[C---:B------:R-:W-:Y:S01]  /*0870*/  IADD3 R4, P0, R0.reuse, UR10, RZ ;  /* 0x0000000a00047c10 */ /* 0x040fe2000ff1e0ff */
[----:B------:R-:W-:Y:S01]  /*0880*/  @UP2 ULDC.64 UR4, c[0x0][0x2c0] ;  /* 0x0000b00000042ab9 */ /* 0x000fe20000000a00 */
[----:B------:R-:W-:Y:S01]  /*0890*/  @UP2 UMOV UR9, 0x1 ;  /* 0x0000000100092882 */ /* 0x000fe20000000000 */
[----:B------:R-:W-:Y:S01]  /*08a0*/  @UP2 UIMAD UR21, UR5, UR4, URZ ;  /* 0x00000004051522a4 */ /* 0x000fe2000f8e023f */
[----:B------:R-:W-:Y:S01]  /*08b0*/  LEA.HI.X.SX32 R5, R0, UR7, 0x1, P0 ;  /* 0x0000000700057c11 */ /* 0x000fe200080f0eff */
[----:B------:R-:W-:Y:S01]  /*08c0*/  @!UP2 ULDC UR7, c[0x0][0x2c4] ;  /* 0x0000b1000007aab9 */ /* 0x000fe20000000800 */
[----:B------:R-:W-:Y:S01]  /*08d0*/  ULDC.64 UR4, c[0x0][0x2a0] ;  /* 0x0000a80000047ab9 */ /* 0x000fe20000000a00 */
[----:B------:R-:W-:Y:S01]  /*08e0*/  @UP0 ULDC UR7, c[0x0][0x2e4] ;  /* 0x0000b90000070ab9 */ /* 0x000fe20000000800 */
[----:B------:R-:W-:Y:S01]  /*08f0*/  UIMAD UR17, UR17, UR4, URZ ;  /* 0x00000004111172a4 */ /* 0x000fe2000f8e023f */
[----:B------:R-:W-:Y:S01]  /*0900*/  IMAD.U32 R6, RZ, RZ, UR4 ;  /* 0x00000004ff067e24 */ /* 0x000fe2000f8e00ff */
[----:B------:R-:W-:Y:S01]  /*0910*/  @!UP3 ULDC UR6, c[0x0][0x2c4] ;  /* 0x0000b1000006bab9 */ /* 0x000fe20000000800 */
[----:B------:R-:W-:Y:S01]  /*0920*/  @!UP2 ULDC UR4, c[0x0][0x270] ;  /* 0x00009c000004aab9 */ /* 0x000fe20000000800 */
[----:B------:R-:W-:Y:S01]  /*0930*/  @!UP3 UIMAD UR6, UR20, UR6, URZ ;  /* 0x000000061406b2a4 */ /* 0x000fe2000f8e023f */
[----:B------:R-:W-:Y:S01]  /*0940*/  IMAD.WIDE.U32 R6, R6, UR8, R4 ;  /* 0x0000000806067c25 */ /* 0x000fe2000f8e0004 */
[----:B------:R-:W-:-:S02]  /*0950*/  @!UP2 UIMAD UR9, UR7, UR4, URZ ;  /* 0x000000040709a2a4 */ /* 0x000fc4000f8e023f */
[----:B------:R-:W-:Y:S01]  /*0960*/  @!UP3 USEL UR6, UR6, UR14, !UP1 ;  /* 0x0000000e0606b287 */ /* 0x000fe2000c800000 */
[C---:B------:R-:W-:Y:S01]  /*0970*/  VIADD R5, R12.reuse, 0x20 ;  /* 0x000000200c057836 */ /* 0x040fe20000000000 */
[----:B------:R-:W-:Y:S01]  /*0980*/  UIMAD UR9, UR20, UR9, URZ ;  /* 0x00000009140972a4 */ /* 0x000fe2000f8e023f */
[----:B------:R-:W-:Y:S01]  /*0990*/  VIADD R4, R12, 0x40 ;  /* 0x000000400c047836 */ /* 0x000fe20000000000 */
[----:B------:R-:W-:Y:S01]  /*09a0*/  @UP2 ULDC UR10, c[0x0][0x2c0] ;  /* 0x0000b000000a2ab9 */ /* 0x000fe20000000800 */
[----:B------:R-:W-:Y:S01]  /*09b0*/  @!UP2 UMOV UR10, 0x1 ;  /* 0x00000001000aa882 */ /* 0x000fe20000000000 */
[----:B------:R-:W-:Y:S01]  /*09c0*/  USEL UR9, UR9, URZ, UP3 ;  /* 0x0000003f09097287 */ /* 0x000fe20009800000 */
[C---:B------:R-:W-:Y:S01]  /*09d0*/  ISETP.GE.AND P0, PT, R5.reuse, UR16, PT ;  /* 0x0000001005007c0c */ /* 0x040fe2000bf06270 */
[----:B------:R-:W-:Y:S01]  /*09e0*/  @!UP2 UMOV UR21, UR7 ;  /* 0x000000070015ac82 */ /* 0x000fe20008000000 */
[----:B------:R-:W-:Y:S01]  /*09f0*/  UIMAD UR25, UR25, UR10, URZ ;  /* 0x0000000a191972a4 */ /* 0x000fe2000f8e023f */
[----:B------:R-:W-:Y:S01]  /*0a00*/  ISETP.GE.AND P2, PT, R4, UR16, PT ;  /* 0x0000001004007c0c */ /* 0x000fe2000bf46270 */
[----:B------:R-:W-:Y:S01]  /*0a10*/  UIMAD UR21, UR8, UR21, UR9 ;  /* 0x00000015081572a4 */ /* 0x000fe2000f8e0209 */
[----:B------:R-:W-:Y:S01]  /*0a20*/  ISETP.GE.OR P5, PT, R5, UR16, P3 ;  /* 0x0000001005007c0c */ /* 0x000fe20009fa6670 */
[----:B------:R-:W-:Y:S01]  /*0a30*/  UMOV UR23, URZ ;  /* 0x0000003f00177c82 */ /* 0x000fe20008000000 */
[----:B------:R-:W-:Y:S01]  /*0a40*/  UIMAD UR5, UR8, UR5, UR17 ;  /* 0x00000005080572a4 */ /* 0x000fe2000f8e0211 */
[----:B------:R-:W-:Y:S01]  /*0a50*/  @!UP3 UMOV UR22, UR6 ;  /* 0x000000060016bc82 */ /* 0x000fe20008000000 */
[----:B------:R-:W-:-:S02]  /*0a60*/  @!UP3 USHF.R.S32.HI UR23, URZ, 0x1f, UR6 ;  /* 0x0000001f3f17b899 */ /* 0x000fc40008011406 */
        /* <DEDUP_REMOVED lines=19> */
.L_x_469:
[----:B------:R-:W-:Y:S05]  /*0ba0*/  BSYNC B0 ;  /* 0x0000000000007941 */ /* 0x000fea0003800000 */
.L_x_468:
        /* <DEDUP_REMOVED lines=20> */
.L_x_471:
[----:B------:R-:W-:Y:S05]  /*0cf0*/  BSYNC B0 ;  /* 0x0000000000007941 */ /* 0x000fea0003800000 */
.L_x_470:
        /* <DEDUP_REMOVED lines=18> */
.L_x_473:
[----:B------:R-:W-:Y:S05]  /*0e20*/  BSYNC B0 ;  /* 0x0000000000007941 */ /* 0x000fea0003800000 */
.L_x_472:
        /* <DEDUP_REMOVED lines=17> */
.L_x_475:
[----:B------:R-:W-:Y:S05]  /*0f40*/  BSYNC B0 ;  /* 0x0000000000007941 */ /* 0x000fea0003800000 */
.L_x_474:
        /* <DEDUP_REMOVED lines=10> */
.L_x_477:
[----:B------:R-:W-:Y:S05]  /*0ff0*/  BSYNC B0 ;  /* 0x0000000000007941 */ /* 0x000fea0003800000 */
.L_x_476:
        /* <DEDUP_REMOVED lines=10> */
.L_x_479:
[----:B------:R-:W-:Y:S05]  /*10a0*/  BSYNC B0 ;  /* 0x0000000000007941 */ /* 0x000fea0003800000 */
.L_x_478:
        /* <DEDUP_REMOVED lines=10> */
.L_x_481:
[----:B------:R-:W-:Y:S05]  /*1150*/  BSYNC B0 ;  /* 0x0000000000007941 */ /* 0x000fea0003800000 */
.L_x_480:
        /* <DEDUP_REMOVED lines=10> */
.L_x_467:
[----:B------:R-:W1:Y:S01]  /*1200*/  LDC R7, c[0x0][0x278] ;  /* 0x00009e00ff077b82 */ /* 0x000e620000000800 */
[----:B------:R-:W2:Y:S01]  /*1210*/  S2R R5, SR_CTAID.Z ;  /* 0x0000000000057919 */ /* 0x000ea20000002700 */
[----:B------:R-:W-:Y:S01]  /*1220*/  SHF.R.S32.HI R6, RZ, 0x1f, R3 ;  /* 0x0000001fff067819 */ /* 0x000fe20000011403 */
[----:B------:R-:W-:Y:S01]  /*1230*/  UISETP.NE.AND UP0, UPT, UR14, -0x1, UPT ;  /* 0xffffffff0e00788c */ /* 0x000fe2000bf05270 */
[----:B------:R-:W-:Y:S01]  /*1240*/  IMAD.U32 R15, RZ, RZ, UR15 ;  /* 0x0000000fff0f7e24 */ /* 0x000fe2000f8e00ff */
[----:B------:R-:W-:Y:S01]  /*1250*/  UIADD3 UR12, -UR25, UR16, URZ ;  /* 0x00000010190c7290 */ /* 0x000fe2000fffe13f */
[CC--:B------:R-:W-:Y:S01]  /*1260*/  LEA.HI R4, R6.reuse, R3.reuse, RZ, 0x3 ;  /* 0x0000000306047211 */ /* 0x0c0fe200078f18ff */
[----:B------:R-:W-:Y:S01]  /*1270*/  UIADD3 UR22, UR17, -0x1, URZ ;  /* 0xffffffff11167890 */ /* 0x000fe2000fffe03f */
[----:B------:R-:W3:Y:S01]  /*1280*/  S2UR UR11, SR_CgaCtaId ;  /* 0x00000000000b79c3 */ /* 0x000ee20000008800 */
[----:B------:R-:W-:Y:S02]  /*1290*/  LEA.HI R20, R6, R3, RZ, 0x6 ;  /* 0x0000000306147211 */ /* 0x000fe400078f30ff */
[----:B------:R-:W-:-:S03]  /*12a0*/  SHF.R.S32.HI R22, RZ, 0x3, R4 ;  /* 0x00000003ff167819 */ /* 0x000fc60000011404 */
[----:B------:R-:W-:Y:S01]  /*12b0*/  @UP0 ULDC.64 UR4, c[0x0][0x240] ;  /* 0x0000900000040ab9 */ /* 0x000fe20000000a00 */
[C---:B------:R-:W-:Y:S01]  /*12c0*/  ISETP.GE.AND P0, PT, R22.reuse, UR12, PT ;  /* 0x0000000c16007c0c */ /* 0x040fe2000bf06270 */
[----:B------:R-:W-:Y:S01]  /*12d0*/  @UP0 UIMAD.WIDE.U32 UR6, UR14, UR4, URZ ;  /* 0x000000040e0602a5 */ /* 0x000fe2000f8e003f */
[----:B------:R-:W-:Y:S01]  /*12e0*/  IMAD.SHL.U32 R19, R22, 0x40, RZ ;  /* 0x0000004016137824 */ /* 0x000fe200078e00ff */
[--C-:B------:R-:W-:Y:S01]  /*12f0*/  SHF.R.S32.HI R23, RZ, 0x1f, R22.reuse ;  /* 0x0000001fff177819 */ /* 0x100fe20000011416 */
[----:B------:R-:W-:Y:S01]  /*1300*/  IMAD.SHL.U32 R20, R20, 0x8, RZ ;  /* 0x0000000814147824 */ /* 0x000fe200078e00ff */
[----:B------:R-:W-:Y:S02]  /*1310*/  @UP0 UIMAD UR9, UR14, UR5, UR7 ;  /* 0x000000050e0902a4 */ /* 0x000fe4000f8e0207 */
[----:B------:R-:W-:Y:S01]  /*1320*/  @!UP0 USHF.R.S32.HI UR7, URZ, 0x1f, UR20 ;  /* 0x0000001f3f078899 */ /* 0x000fe20008011414 */
[----:B------:R-:W-:Y:S01]  /*1330*/  LOP3.LUT R19, R19, 0x1c0, RZ, 0xc0, !PT ;  /* 0x000001c013137812 */ /* 0x000fe200078ec0ff */
[----:B------:R-:W-:Y:S01]  /*1340*/  @!UP0 ULDC.64 UR4, c[0x0][0x228] ;  /* 0x00008a0000048ab9 */ /* 0x000fe20000000a00 */
[----:B-1----:R-:W-:Y:S01]  /*1350*/  IABS R8, R7 ;  /* 0x0000000700087213 */ /* 0x002fe20000000000 */
[----:B------:R-:W-:Y:S01]  /*1360*/  @!UP0 UIMAD UR7, UR7, UR4, URZ ;  /* 0x00000004070782a4 */ /* 0x000fe2000f8e023f */
[----:B------:R-:W-:Y:S01]  /*1370*/  IMAD.WIDE R14, R15, 0x80, R22 ;  /* 0x000000800f0e7825 */ /* 0x000fe200078e0216 */
[----:B------:R-:W-:Y:S01]  /*1380*/  @!UP0 UIMAD.WIDE.U32 UR28, UR20, UR4, URZ ;  /* 0x00000004141c82a5 */ /* 0x000fe2000f8e003f */
[----:B------:R-:W1:Y:S01]  /*1390*/  I2F.RP R2, R8 ;  /* 0x0000000800027306 */ /* 0x000e620000209400 */
[----:B------:R-:W-:-:S02]  /*13a0*/  @!UP0 UIMAD UR7, UR20, UR5, UR7 ;  /* 0x00000005140782a4 */ /* 0x000fc4000f8e0207 */
[----:B------:R-:W-:Y:S01]  /*13b0*/  USHF.R.S32.HI UR4, URZ, 0x1f, UR8 ;  /* 0x0000001f3f047899 */ /* 0x000fe20008011408 */
[----:B--2---:R-:W-:Y:S01]  /*13c0*/  IABS R5, R5 ;  /* 0x0000000500057213 */ /* 0x004fe20000000000 */
[----:B------:R-:W-:Y:S01]  /*13d0*/  @!UP0 UIADD3 UR9, UR29, UR7, URZ ;  /* 0x000000071d098290 */ /* 0x000fe2000fffe03f */
[----:B------:R-:W-:Y:S01]  /*13e0*/  @!UP0 UMOV UR6, UR28 ;  /* 0x0000001c00068c82 */ /* 0x000fe20008000000 */
[----:B------:R-:W-:Y:S02]  /*13f0*/  UIMAD UR5, UR22, -0x40, UR26 ;  /* 0xffffffc0160578a4 */ /* 0x000fe4000f8e021a */
[----:B------:R-:W-:Y:S01]  /*1400*/  UISETP.NE.AND UP0, UPT, UR10, -0x1, UPT ;  /* 0xffffffff0a00788c */ /* 0x000fe2000bf05270 */
[----:B-1----:R-:W1:Y:S10]  /*1410*/  MUFU.RCP R10, R2 ;  /* 0x00000002000a7308 */ /* 0x002e740000001000 */
[----:B------:R-:W-:-:S02]  /*1420*/  @UP0 UIADD3 UR27, UR21, UR10, URZ ;  /* 0x0000000a151b0290 */ /* 0x000fc4000fffe03f */
[----:B------:R-:W-:Y:S01]  /*1430*/  @UP0 UIADD3 UR10, UR21, UR10, URZ ;  /* 0x0000000a150a0290 */ /* 0x000fe2000fffe03f */
[----:B-1----:R-:W-:Y:S02]  /*1440*/  VIADD R10, R10, 0xffffffe ;  /* 0x0ffffffe0a0a7836 */ /* 0x002fe40000000000 */
[----:B------:R-:W-:Y:S02]  /*1450*/  VIADD R2, R22, 0x40 ;  /* 0x0000004016027836 */ /* 0x000fe40000000000 */
[----:B------:R-:W1:Y:S03]  /*1460*/  F2I.FTZ.U32.TRUNC.NTZ R11, R10 ;  /* 0x0000000a000b7305 */ /* 0x000e66000021f000 */
[----:B------:R-:W-:Y:S02]  /*1470*/  ISETP.GE.AND P2, PT, R2, UR12, PT ;  /* 0x0000000c02007c0c */ /* 0x000fe4000bf46270 */
[----:B------:R-:W-:-:S04]  /*1480*/  LOP3.LUT R2, R7, UR8, RZ, 0x3c, !PT ;  /* 0x0000000807027c12 */ /* 0x000fc8000f8e3cff */
[----:B------:R-:W-:Y:S01]  /*1490*/  ISETP.GE.AND P4, PT, R2, RZ, PT ;  /* 0x000000ff0200720c */ /* 0x000fe20003f86270 */
[----:B------:R-:W-:Y:S02]  /*14a0*/  VIADD R2, R22, 0x20 ;  /* 0x0000002016027836 */ /* 0x000fe40000000000 */
[----:B-1----:R-:W-:-:S03]  /*14b0*/  IMAD.MOV R0, RZ, RZ, -R11 ;  /* 0x000000ffff007224 */ /* 0x002fc600078e0a0b */
[----:B------:R-:W-:Y:S01]  /*14c0*/  ISETP.GE.AND P3, PT, R2, UR12, PT ;  /* 0x0000000c02007c0c */ /* 0x000fe2000bf66270 */
[----:B------:R-:W-:Y:S02]  /*14d0*/  IMAD.MOV.U32 R10, RZ, RZ, RZ ;  /* 0x000000ffff0a7224 */ /* 0x000fe400078e00ff */
[----:B------:R-:W-:-:S04]  /*14e0*/  IMAD R0, R0, R8, RZ ;  /* 0x0000000800007224 */ /* 0x000fc800078e02ff */
[----:B------:R-:W-:-:S06]  /*14f0*/  IMAD.HI.U32 R0, R11, R0, R10 ;  /* 0x000000000b007227 */ /* 0x000fcc00078e000a */
[----:B------:R-:W-:Y:S01]  /*1500*/  IMAD.HI.U32 R239, R0, R5, RZ ;  /* 0x0000000500ef7227 */ /* 0x000fe200078e00ff */
[----:B------:R-:W1:Y:S01]  /*1510*/  @!P3 LDC.64 R32, c[0x0][0x210] ;  /* 0x00008400ff20bb82 */ /* 0x000e620000000a00 */
[----:B------:R-:W2:Y:S02]  /*1520*/  @!P3 S2R R30, SR_CgaCtaId ;  /* 0x00000000001eb919 */ /* 0x000ea40000008800 */
[----:B------:R-:W-:Y:S02]  /*1530*/  IMAD.MOV R9, RZ, RZ, -R239 ;  /* 0x000000ffff097224 */ /* 0x000fe400078e0aef */
[----:B------:R-:W-:Y:S02]  /*1540*/  VIADD R0, R22, 0x60 ;  /* 0x0000006016007836 */ /* 0x000fe40000000000 */
[----:B------:R-:W-:-:S03]  /*1550*/  IMAD R9, R8, R9, R5 ;  /* 0x0000000908097224 */ /* 0x000fc600078e0205 */
[----:B------:R-:W-:Y:S02]  /*1560*/  ISETP.GE.AND P1, PT, R0, UR12, PT ;  /* 0x0000000c00007c0c */ /* 0x000fe4000bf26270 */
[----:B------:R-:W-:Y:S02]  /*1570*/  LOP3.LUT R0, R4, 0xfffffff8, RZ, 0xc0, !PT ;  /* 0xfffffff804007812 */ /* 0x000fe400078ec0ff */
[----:B------:R-:W-:Y:S01]  /*1580*/  ISETP.GT.U32.AND P6, PT, R8, R9, PT ;  /* 0x000000090800720c */ /* 0x000fe20003fc4070 */
[----:B------:R-:W4:Y:S02]  /*1590*/  @!P0 LDC.64 R4, c[0x0][0x240] ;  /* 0x00009000ff048b82 */ /* 0x000f240000000a00 */
[----:B------:R-:W-:-:S04]  /*15a0*/  IMAD.IADD R0, R3, 0x1, -R0 ;  /* 0x0000000103007824 */ /* 0x000fc800078e0a00 */
[----:B------:R-:W-:-:S05]  /*15b0*/  IMAD.SHL.U32 R26, R0, 0x8, RZ ;  /* 0x00000008001a7824 */ /* 0x000fca00078e00ff */
[----:B------:R-:W-:Y:S01]  /*15c0*/  LOP3.LUT R10, R19, 0x38, R26, 0xf8, !PT ;  /* 0x00000038130a7812 */ /* 0x000fe200078ef81a */
[----:B------:R-:W-:Y:S01]  /*15d0*/  @!P6 IMAD.IADD R9, R9, 0x1, -R8 ;  /* 0x000000010909e824 */ /* 0x000fe200078e0a08 */
[----:B------:R-:W-:Y:S01]  /*15e0*/  SHF.R.U32.HI R19, RZ, 0x3, R19 ;  /* 0x00000003ff137819 */ /* 0x000fe20000011613 */
[----:B------:R-:W-:Y:S01]  /*15f0*/  @!P6 VIADD R239, R239, 0x1 ;  /* 0x00000001efefe836 */ /* 0x000fe20000000000 */
[----:B------:R-:W-:Y:S02]  /*1600*/  SHF.R.S32.HI R27, RZ, 0x1f, R26 ;  /* 0x0000001fff1b7819 */ /* 0x000fe4000001141a */
[----:B------:R-:W-:Y:S02]  /*1610*/  LOP3.LUT R19, R10, R19, RZ, 0x3c, !PT ;  /* 0x000000130a137212 */ /* 0x000fe400078e3cff */
[----:B------:R-:W-:Y:S01]  /*1620*/  ISETP.GE.U32.AND P5, PT, R9, R8, PT ;  /* 0x000000080900720c */ /* 0x000fe20003fa6070 */
[----:B------:R-:W5:Y:S01]  /*1630*/  @!P0 LDC.64 R10, c[0x0][0x210] ;  /* 0x00008400ff0a8b82 */ /* 0x000f620000000a00 */
[----:B------:R-:W-:Y:S01]  /*1640*/  IADD3 R12, P6, R26, UR6, RZ ;  /* 0x000000061a0c7c10 */ /* 0x000fe2000ffde0ff */
[----:B------:R-:W-:-:S02]  /*1650*/  ULDC.64 UR6, c[0x0][0x258] ;  /* 0x0000960000067ab9 */ /* 0x000fc40000000a00 */
[----:B------:R-:W-:Y:S01]  /*1660*/  UIMAD UR4, UR4, UR6, URZ ;  /* 0x00000006040472a4 */ /* 0x000fe2000f8e023f */
[----:B------:R-:W-:Y:S01]  /*1670*/  IADD3.X R13, R27, UR9, RZ, P6, !PT ;  /* 0x000000091b0d7c10 */ /* 0x000fe2000b7fe4ff */
[----:B------:R-:W-:Y:S01]  /*1680*/  IMAD.U32 R28, RZ, RZ, UR6 ;  /* 0x00000006ff1c7e24 */ /* 0x000fe2000f8e00ff */
[----:B------:R-:W-:Y:S01]  /*1690*/  ISETP.GE.AND P6, PT, R22, UR5, PT ;  /* 0x0000000516007c0c */ /* 0x000fe2000bfc6270 */
[----:B------:R-:W2:Y:S01]  /*16a0*/  @!P3 LDC.64 R8, c[0x0][0x240] ;  /* 0x00009000ff08bb82 */ /* 0x000ea20000000a00 */
[----:B------:R-:W-:Y:S01]  /*16b0*/  UIMAD UR4, UR8, UR7, UR4 ;  /* 0x00000007080472a4 */ /* 0x000fe2000f8e0204 */
[----:B------:R-:W-:Y:S02]  /*16c0*/  IMAD.WIDE.U32 R28, R28, UR8, R12 ;  /* 0x000000081c1c7c25 */ /* 0x000fe4000f8e000c */
[----:B------:R-:W-:Y:S01]  /*16d0*/  @UP0 ULDC.64 UR8, c[0x0][0x248] ;  /* 0x0000920000080ab9 */ /* 0x000fe20000000a00 */
[----:B------:R-:W-:Y:S01]  /*16e0*/  @UP0 ULDC.64 UR6, c[0x0][0x250] ;  /* 0x0000940000060ab9 */ /* 0x000fe20000000a00 */
[----:B------:R-:W-:Y:S01]  /*16f0*/  @P5 VIADD R239, R239, 0x1 ;  /* 0x00000001efef5836 */ /* 0x000fe20000000000 */
[----:B------:R-:W-:Y:S01]  /*1700*/  ISETP.NE.AND P5, PT, R7, RZ, PT ;  /* 0x000000ff0700720c */ /* 0x000fe20003fa5270 */
[-C--:B----4-:R-:W-:Y:S01]  /*1710*/  @!P0 IMAD R18, R15, R4.reuse, RZ ;  /* 0x000000040f128224 */ /* 0x090fe200078e02ff */
[----:B------:R-:W-:Y:S01]  /*1720*/  @UP0 UIMAD.WIDE.U32 UR32, UR27, UR8, URZ ;  /* 0x000000081b2002a5 */ /* 0x000fe2000f8e003f */
[----:B------:R-:W-:Y:S01]  /*1730*/  VIADD R13, R29, UR4 ;  /* 0x000000041d0d7c36 */ /* 0x000fe20008000000 */
[----:B------:R-:W-:Y:S01]  /*1740*/  UMOV UR4, 0x400 ;  /* 0x0000040000047882 */ /* 0x000fe20000000000 */
[----:B------:R-:W-:Y:S01]  /*1750*/  @!P0 IMAD.MOV.U32 R12, RZ, RZ, R28 ;  /* 0x000000ffff0c8224 */ /* 0x000fe200078e001c */
[----:B---3--:R-:W-:Y:S01]  /*1760*/  ULEA UR4, UR11, UR4, 0x18 ;  /* 0x000000040b047291 */ /* 0x008fe2000f8ec03f */
[----:B------:R-:W-:Y:S01]  /*1770*/  @!P4 IMAD.MOV R239, RZ, RZ, -R239 ;  /* 0x000000ffffefc224 */ /* 0x000fe200078e0aef */
[C---:B------:R-:W-:Y:S01]  /*1780*/  @!P3 IADD3 R17, P4, R14.reuse, 0x20, RZ ;  /* 0x000000200e11b810 */ /* 0x040fe20007f9e0ff */
[C---:B------:R-:W-:Y:S01]  /*1790*/  @!P0 IMAD R18, R14.reuse, R5, R18 ;  /* 0x000000050e128224 */ /* 0x040fe200078e0212 */
[----:B------:R-:W-:Y:S01]  /*17a0*/  LOP3.LUT R5, R19, 0xfffffe00, R20, 0xf8, !PT ;  /* 0xfffffe0013057812 */ /* 0x000fe200078ef814 */
[----:B------:R-:W-:Y:S01]  /*17b0*/  @!P0 IMAD.WIDE.U32 R24, R14, R4, R12 ;  /* 0x000000040e188225 */ /* 0x000fe200078e000c */
[----:B------:R-:W3:Y:S01]  /*17c0*/  @!P6 S2R R16, SR_CgaCtaId ;  /* 0x000000000010e919 */ /* 0x000ee20000008800 */
[----:B------:R-:W-:Y:S01]  /*17d0*/  @!P5 LOP3.LUT R239, RZ, R7, RZ, 0x33, !PT ;  /* 0x00000007ffefd212 */ /* 0x000fe200078e33ff */
[----:B------:R-:W-:Y:S01]  /*17e0*/  @UP0 UIMAD.WIDE.U32 UR30, UR10, UR6, URZ ;  /* 0x000000060a1e02a5 */ /* 0x000fe2000f8e003f */
[----:B------:R-:W-:Y:S01]  /*17f0*/  @!P3 IMAD.X R21, RZ, RZ, R15, P4 ;  /* 0x000000ffff15b224 */ /* 0x000fe200020e060f */
[----:B-----5:R-:W-:Y:S01]  /*1800*/  @!P0 LEA R20, P4, R24, R10, 0x1 ;  /* 0x0000000a18148211 */ /* 0x020fe200078808ff */
[----:B------:R-:W-:Y:S01]  /*1810*/  @!P0 IMAD.IADD R18, R25, 0x1, R18 ;  /* 0x0000000119128824 */ /* 0x000fe200078e0212 */
[----:B------:R-:W-:Y:S01]  /*1820*/  LEA R235, R5, UR4, 0x1 ;  /* 0x0000000405eb7c11 */ /* 0x000fe2000f8e08ff */
[-C--:B--2---:R-:W-:Y:S01]  /*1830*/  @!P3 IMAD R4, R21, R8.reuse, RZ ;  /* 0x000000081504b224 */ /* 0x084fe200078e02ff */
[----:B------:R-:W-:Y:S01]  /*1840*/  ISETP.GE.AND P5, PT, R2, UR5, PT ;  /* 0x0000000502007c0c */ /* 0x000fe2000bfa6270 */
[----:B------:R-:W-:Y:S01]  /*1850*/  @!P3 IMAD.MOV.U32 R19, RZ, RZ, R13 ;  /* 0x000000ffff13b224 */ /* 0x000fe200078e000d */
[----:B------:R-:W-:Y:S01]  /*1860*/  @!P0 LEA.HI.X R21, R24, R11, R18, 0x1, P4 ;  /* 0x0000000b18158211 */ /* 0x000fe200020f0c12 */
[----:B------:R-:W-:Y:S01]  /*1870*/  @!P3 IMAD.MOV.U32 R18, RZ, RZ, R28 ;  /* 0x000000ffff12b224 */ /* 0x000fe200078e001c */
[----:B------:R-:W-:Y:S01]  /*1880*/  LEA.HI R7, R6, R3, RZ, 0x4 ;  /* 0x0000000306077211 */ /* 0x000fe200078f20ff */
[C---:B------:R-:W-:Y:S01]  /*1890*/  @!P3 IMAD R10, R17.reuse, R9, R4 ;  /* 0x00000009110ab224 */ /* 0x040fe200078e0204 */
[----:B------:R-:W-:Y:S01]  /*18a0*/  ISETP.GE.AND P4, PT, R2, UR5, PT ;  /* 0x0000000502007c0c */ /* 0x000fe2000bf86270 */
[----:B------:R-:W-:Y:S01]  /*18b0*/  @!P3 IMAD.WIDE.U32 R18, R17, R8, R18 ;  /* 0x000000081112b225 */ /* 0x000fe200078e0012 */
[----:B------:R-:W-:Y:S01]  /*18c0*/  @!PT LDS RZ, [RZ] ;  /* 0x00000000fffff984 */ /* 0x000fe20000000800 */
[----:B------:R-:W-:Y:S01]  /*18d0*/  @!PT LDS RZ, [RZ] ;  /* 0x00000000fffff984 */ /* 0x000fe20000000800 */
[----:B------:R-:W-:Y:S01]  /*18e0*/  @!PT LDS RZ, [RZ] ;  /* 0x00000000fffff984 */ /* 0x000fe20000000800 */
[----:B------:R-:W-:Y:S01]  /*18f0*/  @!P0 LDGSTS.E.BYPASS.LTC128B.128 [R235], desc[UR18][R20.64] ;  /* 0x0000000014eb8fae */ /* 0x000fe2000b901d52 */
[----:B------:R-:W-:Y:S01]  /*1900*/  @!P6 MOV R9, 0x400 ;  /* 0x000004000009e802 */ /* 0x000fe20000000f00 */
[----:B------:R-:W-:Y:S01]  /*1910*/  @UP0 UIMAD UR27, UR27, UR9, URZ ;  /* 0x000000091b1b02a4 */ /* 0x000fe2000f8e023f */
[----:B------:R-:W-:Y:S01]  /*1920*/  @!P3 IMAD.IADD R10, R19, 0x1, R10 ;  /* 0x00000001130ab824 */ /* 0x000fe200078e020a */
[----:B------:R-:W-:Y:S01]  /*1930*/  @!P0 LDGSTS.E.BYPASS.LTC128B.128 [R235+0x4000], desc[UR18][R20.64+0x80] ;  /* 0x0400008014eb8fae */ /* 0x000fe2000b901d52 */
[----:B------:R-:W-:-:S02]  /*1940*/  @UP0 UIMAD UR10, UR10, UR7, URZ ;  /* 0x000000070a0a02a4 */ /* 0x000fc4000f8e023f */
[----:B------:R-:W-:Y:S01]  /*1950*/  @UP0 UIADD3 UR27, UR33, UR27, URZ ;  /* 0x0000001b211b0290 */ /* 0x000fe2000fffe03f */
[----:B------:R-:W-:Y:S01]  /*1960*/  @!P0 LDGSTS.E.BYPASS.LTC128B.128 [R235+0x8000], desc[UR18][R20.64+0x100] ;  /* 0x0800010014eb8fae */ /* 0x000fe2000b901d52 */
[----:B------:R-:W-:Y:S01]  /*1970*/  @UP0 UIADD3 UR29, UR31, UR10, URZ ;  /* 0x0000000a1f1d0290 */ /* 0x000fe2000fffe03f */
[----:B------:R-:W-:Y:S02]  /*1980*/  @UP0 UMOV UR28, UR32 ;  /* 0x00000020001c0c82 */ /* 0x000fe40008000000 */
[----:B------:R2:W-:Y:S01]  /*1990*/  @!P0 LDGSTS.E.BYPASS.LTC128B.128 [R235+0xc000], desc[UR18][R20.64+0x180] ;  /* 0x0c00018014eb8fae */ /* 0x0005e2000b901d52 */
[C---:B-1----:R-:W-:Y:S01]  /*19a0*/  @!P3 LEA R32, P0, R18.reuse, R32, 0x1 ;  /* 0x000000201220b211 */ /* 0x042fe200078008ff */
[----:B------:R-:W1:Y:S03]  /*19b0*/  @!P2 S2R R4, SR_CgaCtaId ;  /* 0x000000000004a919 */ /* 0x000e660000008800 */
[----:B------:R-:W-:-:S02]  /*19c0*/  @!P3 LEA.HI.X R33, R18, R33, R10, 0x1, P0 ;  /* 0x000000211221b211 */ /* 0x000fc400000f0c0a */
[----:B------:R-:W-:Y:S01]  /*19d0*/  @!P2 IADD3 R24, P0, R14, 0x40, RZ ;  /* 0x000000400e18a810 */ /* 0x000fe20007f1e0ff */
[----:B------:R-:W4:Y:S01]  /*19e0*/  @!P1 S2R R18, SR_CgaCtaId ;  /* 0x0000000000129919 */ /* 0x000f220000008800 */
[----:B------:R-:W-:Y:S02]  /*19f0*/  SHF.R.S32.HI R10, RZ, 0x4, R7 ;  /* 0x00000004ff0a7819 */ /* 0x000fe40000011407 */
[----:B---3--:R-:W-:Y:S01]  /*1a00*/  @!P6 LEA R8, R16, R9, 0x18 ;  /* 0x000000091008e211 */ /* 0x008fe200078ec0ff */
[----:B------:R-:W-:Y:S01]  /*1a10*/  @!P2 IMAD.X R25, RZ, RZ, R15, P0 ;  /* 0x000000ffff19a224 */ /* 0x000fe200000e060f */
[----:B------:R-:W3:Y:S01]  /*1a20*/  @!P5 S2R R2, SR_CgaCtaId ;  /* 0x000000000002d919 */ /* 0x000ee20000008800 */
[----:B------:R-:W-:Y:S02]  /*1a30*/  LEA.HI R233, R7, R10, RZ, 0x1 ;  /* 0x0000000a07e97211 */ /* 0x000fe400078f08ff */
[----:B------:R-:W-:Y:S02]  /*1a40*/  @!P3 MOV R9, 0x400 ;  /* 0x000004000009b802 */ /* 0x000fe40000000f00 */
[----:B------:R-:W-:-:S02]  /*1a50*/  LOP3.LUT R233, R233, 0xfffffffe, RZ, 0xc0, !PT ;  /* 0xfffffffee9e97812 */ /* 0x000fc400078ec0ff */
[----:B------:R-:W-:-:S03]  /*1a60*/  @!P3 LEA R30, R30, R9, 0x18 ;  /* 0x000000091e1eb211 */ /* 0x000fc600078ec0ff */
[----:B------:R-:W-:Y:S01]  /*1a70*/  IMAD.IADD R233, R10, 0x1, -R233 ;  /* 0x000000010ae97824 */ /* 0x000fe200078e0ae9 */
[----:B------:R-:W-:Y:S02]  /*1a80*/  LOP3.LUT R10, R7, 0xfffffff0, RZ, 0xc0, !PT ;  /* 0xfffffff0070a7812 */ /* 0x000fe400078ec0ff */
[----:B------:R-:W-:Y:S02]  /*1a90*/  @!P2 MOV R7, 0x400 ;  /* 0x000004000007a802 */ /* 0x000fe40000000f00 */
[----:B--2---:R-:W-:Y:S01]  /*1aa0*/  @!P1 IADD3 R20, P0, R14, 0x60, RZ ;  /* 0x000000600e149810 */ /* 0x004fe20007f1e0ff */
[----:B------:R-:W-:-:S04]  /*1ab0*/  IMAD.IADD R10, R3, 0x1, -R10 ;  /* 0x00000001030a7824 */ /* 0x000fc800078e0a0a */
[----:B------:R-:W-:Y:S01]  /*1ac0*/  @!P1 IMAD.X R21, RZ, RZ, R15, P0 ;  /* 0x000000ffff159224 */ /* 0x000fe200000e060f */
[----:B------:R-:W-:Y:S02]  /*1ad0*/  PLOP3.LUT P0, PT, PT, PT, UP0, 0x80, 0x0 ;  /* 0x000000000000781c */ /* 0x000fe40003f0f008 */
[----:B-1----:R-:W-:Y:S02]  /*1ae0*/  @!P2 LEA R4, R4, R7, 0x18 ;  /* 0x000000070404a211 */ /* 0x002fe400078ec0ff */
[----:B------:R-:W-:-:S09]  /*1af0*/  SHF.R.S32.HI R7, RZ, 0x1f, R10 ;  /* 0x0000001fff077819 */ /* 0x000fd2000001140a */
[----:B---34-:R-:W-:Y:S05]  /*1b00*/  @P0 BRA `(.L_x_482) ;  /* 0x0000000000340947 */ /* 0x018fea0003800000 */
        /* <DEDUP_REMOVED lines=13> */
.L_x_482:
[----:B------:R-:W-:Y:S01]  /*1be0*/  LEA.HI R16, R7, R10, RZ, 0x3 ;  /* 0x0000000a07107211 */ /* 0x000fe200078f18ff */
        /* <DEDUP_REMOVED lines=13> */
.L_x_483:
[----:B------:R-:W-:Y:S01]  /*1cc0*/  IMAD R9, R23, UR8, RZ ;  /* 0x0000000817097c24 */ /* 0x000fe2000f8e02ff */
[----:B------:R-:W-:Y:S01]  /*1cd0*/  @!P5 MOV R11, 0x400 ;  /* 0x00000400000bd802 */ /* 0x000fe20000000f00 */
[----:B------:R-:W-:Y:S01]  /*1ce0*/  IMAD.WIDE.U32 R34, R22, UR8, R26 ;  /* 0x0000000816227c25 */ /* 0x000fe2000f8e001a */
[----:B------:R-:W-:Y:S01]  /*1cf0*/  LOP3.LUT R7, R16, 0xfffffff8, RZ, 0xc0, !PT ;  /* 0xfffffff810077812 */ /* 0x000fe200078ec0ff */
[----:B------:R-:W-:Y:S01]  /*1d00*/  ULDC.64 UR10, c[0x0][0x260] ;  /* 0x00009800000a7ab9 */ /* 0x000fe20000000a00 */
[----:B------:R-:W-:Y:S01]  /*1d10*/  @!P1 MOV R15, 0x400 ;  /* 0x00000400000f9802 */ /* 0x000fe20000000f00 */
[----:B------:R-:W-:Y:S01]  /*1d20*/  IMAD R9, R22, UR9, R9 ;  /* 0x0000000916097c24 */ /* 0x000fe2000f8e0209 */
[----:B------:R-:W-:Y:S01]  /*1d30*/  IADD3 R236, P0, R34, UR28, RZ ;  /* 0x0000001c22ec7c10 */ /* 0x000fe2000ff1e0ff */
[----:B------:R-:W-:Y:S01]  /*1d40*/  IMAD.IADD R7, R10, 0x1, -R7 ;  /* 0x000000010a077824 */ /* 0x000fe200078e0a07 */
[----:B------:R-:W-:Y:S01]  /*1d50*/  @!P5 LEA R2, R2, R11, 0x18 ;  /* 0x0000000b0202d211 */ /* 0x000fe200078ec0ff */
[----:B------:R-:W-:Y:S01]  /*1d60*/  IMAD.WIDE.U32 R26, R22, UR6, R26 ;  /* 0x00000006161a7c25 */ /* 0x000fe2000f8e001a */
[----:B------:R-:W-:Y:S01]  /*1d70*/  IADD3.X R237, R35, UR27, R9, P0, !PT ;  /* 0x0000001b23ed7c10 */ /* 0x000fe200087fe409 */
[----:B------:R-:W1:Y:S01]  /*1d80*/  @!P2 LDC.64 R10, c[0x0][0x240] ;  /* 0x00009000ff0aab82 */ /* 0x000e620000000a00 */
[----:B------:R-:W-:Y:S01]  /*1d90*/  @!P1 LEA R18, R18, R15, 0x18 ;  /* 0x0000000f12129211 */ /* 0x000fe200078ec0ff */
[----:B------:R-:W-:Y:S01]  /*1da0*/  IMAD R9, R23, UR6, RZ ;  /* 0x0000000617097c24 */ /* 0x000fe2000f8e02ff */
[----:B------:R-:W-:Y:S01]  /*1db0*/  IADD3 R34, P0, R26, UR30, RZ ;  /* 0x0000001e1a227c10 */ /* 0x000fe2000ff1e0ff */
[C---:B------:R-:W-:Y:S01]  /*1dc0*/  @!P2 IMAD R19, R5.reuse, 0x2, R4 ;  /* 0x000000020513a824 */ /* 0x040fe200078e0204 */
[----:B------:R-:W-:Y:S01]  /*1dd0*/  SHF.R.S32.HI R26, RZ, 0x1f, R239 ;  /* 0x0000001fff1a7819 */ /* 0x000fe200000114ef */
[----:B------:R-:W-:Y:S01]  /*1de0*/  IMAD R4, R22, UR7, R9 ;  /* 0x0000000716047c24 */ /* 0x000fe2000f8e0209 */
[----:B------:R-:W-:Y:S01]  /*1df0*/  USHF.L.U64.HI UR20, UR8, 0x6, UR9 ;  /* 0x0000000608147899 */ /* 0x000fe20008010209 */
[C---:B------:R-:W-:Y:S01]  /*1e00*/  @!P3 IMAD R23, R5.reuse, 0x2, R30 ;  /* 0x000000020517b824 */ /* 0x040fe200078e021e */
[----:B------:R-:W2:Y:S01]  /*1e10*/  @!P1 LDC.64 R14, c[0x0][0x240] ;  /* 0x00009000ff0e9b82 */ /* 0x000ea20000000a00 */
[----:B------:R-:W-:Y:S01]  /*1e20*/  @!P1 IMAD R18, R5, 0x2, R18 ;  /* 0x0000000205129824 */ /* 0x000fe200078e0212 */
[----:B------:R-:W-:Y:S01]  /*1e30*/  IADD3.X R35, R27, UR29, R4, P0, !PT ;  /* 0x0000001d1b237c10 */ /* 0x000fe200087fe404 */
[C---:B------:R-:W-:Y:S01]  /*1e40*/  @!P6 IMAD R17, R5.reuse, 0x2, R8 ;  /* 0x000000020511e824 */ /* 0x040fe200078e0208 */
[----:B------:R-:W-:Y:S01]  /*1e50*/  USHF.L.U32 UR21, UR8, 0x6, URZ ;  /* 0x0000000608157899 */ /* 0x000fe2000800063f */
[----:B------:R-:W-:Y:S01]  /*1e60*/  @!P5 IMAD R2, R5, 0x2, R2 ;  /* 0x000000020502d824 */ /* 0x000fe200078e0202 */
[----:B------:R-:W-:Y:S01]  /*1e70*/  @!PT LDS RZ, [RZ] ;  /* 0x00000000fffff984 */ /* 0x000fe20000000800 */
[----:B------:R-:W-:Y:S01]  /*1e80*/  @!PT LDS RZ, [RZ] ;  /* 0x00000000fffff984 */ /* 0x000fe20000000800 */
[----:B------:R-:W-:Y:S01]  /*1e90*/  @!PT LDS RZ, [RZ] ;  /* 0x00000000fffff984 */ /* 0x000fe20000000800 */
[----:B------:R-:W-:Y:S01]  /*1ea0*/  @!P3 LDGSTS.E.BYPASS.LTC128B.128 [R23+0x1000], desc[UR18][R32.64] ;  /* 0x010000002017bfae */ /* 0x000fe2000b901d52 */
[--C-:B------:R-:W-:Y:S01]  /*1eb0*/  @!P2 IMAD.MOV.U32 R31, RZ, RZ, R13.reuse ;  /* 0x000000ffff1fa224 */ /* 0x100fe200078e000d */
[----:B------:R-:W3:Y:S01]  /*1ec0*/  @!P2 LDC.64 R4, c[0x0][0x210] ;  /* 0x00008400ff04ab82 */ /* 0x000ee20000000a00 */
[----:B------:R-:W-:Y:S01]  /*1ed0*/  @!P1 IMAD.MOV.U32 R29, RZ, RZ, R13 ;  /* 0x000000ffff1d9224 */ /* 0x000fe200078e000d */
[----:B------:R-:W-:Y:S01]  /*1ee0*/  @!P3 LDGSTS.E.BYPASS.LTC128B.128 [R23+0x5000], desc[UR18][R32.64+0x80] ;  /* 0x050000802017bfae */ /* 0x000fe2000b901d52 */
[----:B------:R-:W-:Y:S01]  /*1ef0*/  @!P2 IMAD.MOV.U32 R30, RZ, RZ, R28 ;  /* 0x000000ffff1ea224 */ /* 0x000fe200078e001c */
[----:B------:R-:W-:Y:S01]  /*1f00*/  USHF.L.U32 UR28, UR8, 0x5, URZ ;  /* 0x00000005081c7899 */ /* 0x000fe2000800063f */
[----:B------:R-:W-:Y:S01]  /*1f10*/  IMAD R8, R26, UR10, RZ ;  /* 0x0000000a1a087c24 */ /* 0x000fe2000f8e02ff */
[----:B------:R-:W-:Y:S01]  /*1f20*/  @!P3 LDGSTS.E.BYPASS.LTC128B.128 [R23+0x9000], desc[UR18][R32.64+0x100] ;  /* 0x090001002017bfae */ /* 0x000fe2000b901d52 */
[-C--:B-1----:R-:W-:Y:S01]  /*1f30*/  @!P2 IMAD R25, R25, R10.reuse, RZ ;  /* 0x0000000a1919a224 */ /* 0x082fe200078e02ff */
[----:B------:R-:W1:Y:S01]  /*1f40*/  @!P1 LDC.64 R12, c[0x0][0x210] ;  /* 0x00008400ff0c9b82 */ /* 0x000e620000000a00 */
[----:B------:R-:W-:Y:S01]  /*1f50*/  @!P2 IMAD.WIDE.U32 R30, R24, R10, R30 ;  /* 0x0000000a181ea225 */ /* 0x000fe200078e001e */
[----:B------:R4:W-:Y:S01]  /*1f60*/  @!P3 LDGSTS.E.BYPASS.LTC128B.128 [R23+0xd000], desc[UR18][R32.64+0x180] ;  /* 0x0d0001802017bfae */ /* 0x0009e2000b901d52 */
[----:B------:R-:W-:Y:S01]  /*1f70*/  USHF.L.U64.HI UR27, UR8, 0x5, UR9 ;  /* 0x00000005081b7899 */ /* 0x000fe20008010209 */
[----:B------:R-:W-:Y:S01]  /*1f80*/  LEA.HI R6, R6, R3, RZ, 0x5 ;  /* 0x0000000306067211 */ /* 0x000fe200078f28ff */
[----:B------:R-:W-:Y:S01]  /*1f90*/  @!P2 IMAD R25, R24, R11, R25 ;  /* 0x0000000b1819a224 */ /* 0x000fe200078e0219 */
[----:B------:R-:W-:Y:S01]  /*1fa0*/  UIMAD.WIDE.U32 UR30, UR22, UR6, URZ ;  /* 0x00000006161e72a5 */ /* 0x000fe2000f8e003f */
[----:B------:R-:W-:Y:S01]  /*1fb0*/  IMAD.WIDE.U32 R236, R239, UR10, R236 ;  /* 0x0000000aefec7c25 */ /* 0x000fe2000f8e00ec */
[----:B------:R-:W5:Y:S01]  /*1fc0*/  @!P6 LDC.64 R10, c[0x0][0x218] ;  /* 0x00008600ff0aeb82 */ /* 0x000f620000000a00 */
[----:B------:R-:W-:-:S02]  /*1fd0*/  UIADD3 UR24, UR26, -UR24, -UR16 ;  /* 0x800000181a187290 */ /* 0x000fc4000fffe810 */
[----:B------:R-:W-:Y:S01]  /*1fe0*/  @!P2 IMAD.IADD R25, R31, 0x1, R25 ;  /* 0x000000011f19a824 */ /* 0x000fe200078e0219 */
[----:B------:R-:W-:Y:S01]  /*1ff0*/  UISETP.GT.AND UP0, UPT, UR22, UR13, UPT ;  /* 0x0000000d1600728c */ /* 0x000fe2000bf04270 */
[----:B------:R-:W-:Y:S01]  /*2000*/  IMAD R245, R239, UR11, R8 ;  /* 0x0000000beff57c24 */ /* 0x000fe2000f8e0208 */
[----:B------:R-:W-:Y:S01]  /*2010*/  ULDC.64 UR10, c[0x0][0x268] ;  /* 0x00009a00000a7ab9 */ /* 0x000fe20000000a00 */
[----:B--2---:R-:W-:Y:S01]  /*2020*/  @!P1 IMAD R21, R21, R14, RZ ;  /* 0x0000000e15159224 */ /* 0x004fe200078e02ff */
[----:B---3--:R-:W-:Y:S01]  /*2030*/  @!P2 LEA R24, P0, R30, R4, 0x1 ;  /* 0x000000041e18a211 */ /* 0x008fe200078008ff */
[----:B------:R-:W-:Y:S02]  /*2040*/  IMAD R26, R26, UR10, RZ ;  /* 0x0000000a1a1a7c24 */ /* 0x000fe4000f8e02ff */
[----:B------:R-:W-:Y:S01]  /*2050*/  @!P1 IMAD R15, R20, R15, R21 ;  /* 0x0000000f140f9224 */ /* 0x000fe200078e0215 */
[----:B------:R-:W-:Y:S01]  /*2060*/  @!P2 LEA.HI.X R25, R30, R5, R25, 0x1, P0 ;  /* 0x000000051e19a211 */ /* 0x000fe200000f0c19 */
[----:B------:R-:W-:Y:S01]  /*2070*/  @!P1 IMAD.WIDE.U32 R28, R20, R14, R28 ;  /* 0x0000000e141c9225 */ /* 0x000fe200078e001c */
[----:B------:R-:W2:Y:S03]  /*2080*/  @!P5 LDC.64 R4, c[0x0][0x218] ;  /* 0x00008600ff04db82 */ /* 0x000ea60000000a00 */
[C---:B------:R-:W-:Y:S01]  /*2090*/  IMAD.WIDE.U32 R8, R239.reuse, UR10, R34 ;  /* 0x0000000aef087c25 */ /* 0x040fe2000f8e0022 */
[----:B------:R-:W-:Y:S01]  /*20a0*/  USHF.R.S32.HI UR10, URZ, 0x1f, UR22 ;  /* 0x0000001f3f0a7899 */ /* 0x000fe20008011416 */
[C---:B-1----:R-:W-:Y:S01]  /*20b0*/  @!P1 LEA R20, P0, R28.reuse, R12, 0x1 ;  /* 0x0000000c1c149211 */ /* 0x042fe200078008ff */
[----:B------:R-:W-:Y:S01]  /*20c0*/  @!P2 LDGSTS.E.BYPASS.LTC128B.128 [R19+0x2000], desc[UR18][R24.64] ;  /* 0x020000001813afae */ /* 0x000fe2000b901d52 */
[----:B------:R-:W-:Y:S01]  /*20d0*/  IMAD R239, R239, UR11, R26 ;  /* 0x0000000befef7c24 */ /* 0x000fe2000f8e021a */
[----:B------:R-:W-:Y:S01]  /*20e0*/  UIMAD UR11, UR20, UR22, URZ ;  /* 0x00000016140b72a4 */ /* 0x000fe2000f8e023f */
[----:B------:R-:W-:Y:S01]  /*20f0*/  @!P1 IMAD.IADD R14, R29, 0x1, R15 ;  /* 0x000000011d0e9824 */ /* 0x000fe200078e020f */
[----:B------:R-:W-:Y:S01]  /*2100*/  @!P2 LDGSTS.E.BYPASS.LTC128B.128 [R19+0x6000], desc[UR18][R24.64+0x80] ;  /* 0x060000801813afae */ /* 0x000fe2000b901d52 */
[----:B------:R-:W-:Y:S01]  /*2110*/  IMAD.IADD R245, R237, 0x1, R245 ;  /* 0x00000001edf57824 */ /* 0x000fe200078e02f5 */
[----:B------:R-:W-:Y:S01]  /*2120*/  UIMAD UR11, UR10, UR21, UR11 ;  /* 0x000000150a0b72a4 */ /* 0x000fe2000f8e020b */
[----:B------:R-:W-:Y:S01]  /*2130*/  IMAD.U32 R15, RZ, RZ, UR22 ;  /* 0x00000016ff0f7e24 */ /* 0x000fe2000f8e00ff */
[----:B------:R-:W-:Y:S01]  /*2140*/  @!P1 LEA.HI.X R21, R28, R13, R14, 0x1, P0 ;  /* 0x0000000d1c159211 */ /* 0x000fe200000f0c0e */
[----:B------:R-:W-:Y:S01]  /*2150*/  IMAD.MOV.U32 R244, RZ, RZ, R236 ;  /* 0x000000fffff47224 */ /* 0x000fe200078e00ec */
[----:B------:R-:W-:Y:S01]  /*2160*/  @!P2 LDGSTS.E.BYPASS.LTC128B.128 [R19+0xa000], desc[UR18][R24.64+0x100] ;  /* 0x0a0001001813afae */ /* 0x000fe2000b901d52 */
[----:B------:R-:W-:Y:S01]  /*2170*/  UIMAD UR10, UR10, UR6, URZ ;  /* 0x000000060a0a72a4 */ /* 0x000fe2000f8e023f */
[----:B----4-:R-:W-:-:S02]  /*2180*/  IMAD.SHL.U32 R23, R22, 0x8, RZ ;  /* 0x0000000816177824 */ /* 0x010fc400078e00ff */
[----:B------:R-:W-:Y:S01]  /*2190*/  IMAD.WIDE.U32 R14, R15, UR21, R244 ;  /* 0x000000150f0e7c25 */ /* 0x000fe2000f8e00f4 */
[----:B------:R-:W-:Y:S01]  /*21a0*/  @!P2 LDGSTS.E.BYPASS.LTC128B.128 [R19+0xe000], desc[UR18][R24.64+0x180] ;  /* 0x0e0001801813afae */ /* 0x000fe2000b901d52 */
[----:B------:R-:W-:Y:S02]  /*21b0*/  UIMAD UR10, UR22, UR7, UR10 ;  /* 0x00000007160a72a4 */ /* 0x000fe4000f8e020a */
[----:B------:R-:W-:Y:S01]  /*21c0*/  VIADD R12, R15, UR11 ;  /* 0x0000000b0f0c7c36 */ /* 0x000fe20008000000 */
[C---:B-----5:R-:W-:Y:S01]  /*21d0*/  @!P6 LEA R26, P0, R14.reuse, R10, 0x1 ;  /* 0x0000000a0e1ae211 */ /* 0x060fe200078008ff */
[----:B------:R-:W-:Y:S01]  /*21e0*/  @!P1 LDGSTS.E.BYPASS.LTC128B.128 [R18+0x3000], desc[UR18][R20.64] ;  /* 0x0300000014129fae */ /* 0x000fe2000b901d52 */
[C---:B------:R-:W-:Y:S01]  /*21f0*/  @!P5 IADD3 R10, P2, R14.reuse, UR28, RZ ;  /* 0x0000001c0e0adc10 */ /* 0x040fe2000ff5e0ff */
[----:B------:R-:W-:Y:S01]  /*2200*/  UIADD3 UR10, UR31, UR10, URZ ;  /* 0x0000000a1f0a7290 */ /* 0x000fe2000fffe03f */
[----:B------:R-:W-:Y:S01]  /*2210*/  @!P6 LEA.HI.X R27, R14, R11, R12, 0x1, P0 ;  /* 0x0000000b0e1be211 */ /* 0x000fe200000f0c0c */
[----:B------:R-:W-:Y:S01]  /*2220*/  @!P1 LDGSTS.E.BYPASS.LTC128B.128 [R18+0x7000], desc[UR18][R20.64+0x80] ;  /* 0x0700008014129fae */ /* 0x000fe2000b901d52 */
[----:B------:R-:W-:Y:S01]  /*2230*/  @!P5 IADD3.X R12, R12, UR27, RZ, P2, !PT ;  /* 0x0000001b0c0cdc10 */ /* 0x000fe200097fe4ff */
[----:B------:R-:W-:Y:S01]  /*2240*/  IMAD.SHL.U32 R11, R233, 0x8, RZ ;  /* 0x00000008e90b7824 */ /* 0x000fe200078e00ff */
[----:B--2---:R-:W-:Y:S01]  /*2250*/  @!P5 LEA R14, P0, R10, R4, 0x1 ;  /* 0x000000040a0ed211 */ /* 0x004fe200078008ff */
[----:B------:R-:W-:Y:S01]  /*2260*/  @!P1 LDGSTS.E.BYPASS.LTC128B.128 [R18+0xb000], desc[UR18][R20.64+0x100] ;  /* 0x0b00010014129fae */ /* 0x000fe2000b901d52 */
[----:B------:R-:W-:-:S02]  /*2270*/  IMAD.IADD R239, R9, 0x1, R239 ;  /* 0x0000000109ef7824 */ /* 0x000fc400078e02ef */
[----:B------:R-:W-:Y:S01]  /*2280*/  @!P5 LEA.HI.X R15, R10, R5, R12, 0x1, P0 ;  /* 0x000000050a0fd211 */ /* 0x000fe200000f0c0c */
[----:B------:R1:W-:Y:S01]  /*2290*/  @!P1 LDGSTS.E.BYPASS.LTC128B.128 [R18+0xf000], desc[UR18][R20.64+0x180] ;  /* 0x0f00018014129fae */ /* 0x0003e2000b901d52 */
[----:B------:R-:W-:Y:S01]  /*22a0*/  ISETP.GE.AND P0, PT, R22, UR5, PT ;  /* 0x0000000516007c0c */ /* 0x000fe2000bf06270 */
[----:B------:R-:W-:Y:S01]  /*22b0*/  IMAD.SHL.U32 R10, R0, 0x40, RZ ;  /* 0x00000040000a7824 */ /* 0x000fe200078e00ff */
[----:B------:R-:W2:Y:S01]  /*22c0*/  @!P4 LDC.64 R12, c[0x0][0x220] ;  /* 0x00008800ff0ccb82 */ /* 0x000ea20000000a00 */
[----:B------:R-:W-:Y:S01]  /*22d0*/  @!P6 LDGSTS.E.BYPASS.LTC128B.128 [R17+0x10000], desc[UR18][R26.64] ;  /* 0x100000001a11efae */ /* 0x000fe2000b901d52 */
[----:B------:R-:W-:Y:S01]  /*22e0*/  USHF.L.U32 UR5, UR7, 0x5, URZ ;  /* 0x0000000507057899 */ /* 0x000fe2000800063f */
[----:B------:R-:W-:Y:S02]  /*22f0*/  IMAD.SHL.U32 R246, R3, 0x2, RZ ;  /* 0x0000000203f67824 */ /* 0x000fe400078e00ff */
[----:B------:R-:W-:Y:S01]  /*2300*/  @!P6 LDGSTS.E.BYPASS.LTC128B.128 [R17+0x12000], desc[UR18][R26.64+0x80] ;  /* 0x120000801a11efae */ /* 0x000fe2000b901d52 */
[----:B------:R-:W-:-:S02]  /*2310*/  IMAD.U32 R242, RZ, RZ, UR26 ;  /* 0x0000001afff27e24 */ /* 0x000fc4000f8e00ff */
[----:B------:R-:W-:Y:S01]  /*2320*/  LOP3.LUT R246, R246, 0x6, RZ, 0xc0, !PT ;  /* 0x00000006f6f67812 */ /* 0x000fe200078ec0ff */
[----:B------:R-:W-:Y:S02]  /*2330*/  @!P6 LDGSTS.E.BYPASS.LTC128B.128 [R17+0x14000], desc[UR18][R26.64+0x100] ;  /* 0x140001001a11efae */ /* 0x000fe4000b901d52 */
[----:B------:R-:W3:Y:S02]  /*2340*/  @!P0 LDC.64 R4, c[0x0][0x220] ;  /* 0x00008800ff048b82 */ /* 0x000ee40000000a00 */
[----:B------:R4:W-:Y:S04]  /*2350*/  @!P6 LDGSTS.E.BYPASS.LTC128B.128 [R17+0x16000], desc[UR18][R26.64+0x180] ;  /* 0x160001801a11efae */ /* 0x0009e8000b901d52 */
[----:B------:R-:W-:Y:S04]  /*2360*/  @!P5 LDGSTS.E.BYPASS.LTC128B.128 [R2+0x11000], desc[UR18][R14.64] ;  /* 0x110000000e02dfae */ /* 0x000fe8000b901d52 */
[----:B------:R-:W-:Y:S01]  /*2370*/  @!P5 LDGSTS.E.BYPASS.LTC128B.128 [R2+0x13000], desc[UR18][R14.64+0x80] ;  /* 0x130000800e02dfae */ /* 0x000fe2000b901d52 */
[----:B-1----:R-:W-:-:S03]  /*2380*/  LOP3.LUT R18, R10, 0x1c0, RZ, 0xc0, !PT ;  /* 0x000001c00a127812 */ /* 0x002fc600078ec0ff */
[----:B------:R-:W-:Y:S01]  /*2390*/  @!P5 LDGSTS.E.BYPASS.LTC128B.128 [R2+0x15000], desc[UR18][R14.64+0x100] ;  /* 0x150001000e02dfae */ /* 0x000fe2000b901d52 */
[----:B------:R-:W-:-:S03]  /*23a0*/  IMAD.SHL.U32 R10, R7, 0x40, RZ ;  /* 0x00000040070a7824 */ /* 0x000fc600078e00ff */
[----:B------:R1:W-:Y:S04]  /*23b0*/  @!P5 LDGSTS.E.BYPASS.LTC128B.128 [R2+0x17000], desc[UR18][R14.64+0x180] ;  /* 0x170001800e02dfae */ /* 0x0003e8000b901d52 */
[----:B------:R-:W0:Y:S01]  /*23c0*/  LDGDEPBAR ;  /* 0x00000000000079af */ /* 0x000e220000000000 */
[----:B----4-:R-:W-:Y:S02]  /*23d0*/  LOP3.LUT R17, R18, 0x8, R23, 0xf8, !PT ;  /* 0x0000000812117812 */ /* 0x010fe400078ef817 */
[----:B------:R-:W-:-:S04]  /*23e0*/  SHF.R.U32.HI R18, RZ, 0x3, R18 ;  /* 0x00000003ff127819 */ /* 0x000fc80000011612 */
[----:B------:R-:W-:Y:S01]  /*23f0*/  LOP3.LUT R18, R17, R18, RZ, 0x3c, !PT ;  /* 0x0000001211127212 */ /* 0x000fe200078e3cff */
[----:B------:R-:W-:Y:S01]  /*2400*/  IMAD.U32 R17, RZ, RZ, UR5 ;  /* 0x00000005ff117e24 */ /* 0x000fe2000f8e00ff */
[----:B------:R-:W-:-:S03]  /*2410*/  UIADD3 UR5, UR26, 0x1, -UR16 ;  /* 0x000000011a057890 */ /* 0x000fc6000fffe810 */
[----:B------:R-:W-:-:S03]  /*2420*/  IMAD R233, R233, 0x200, R18 ;  /* 0x00000200e9e97824 */ /* 0x000fc600078e0212 */
[----:B------:R-:W-:Y:S01]  /*2430*/  IMAD.U32 R240, RZ, RZ, UR5 ;  /* 0x00000005fff07e24 */ /* 0x000fe2000f8e00ff */
[----:B------:R-:W-:Y:S01]  /*2440*/  UIADD3 UR5, UR5, UR23, URZ ;  /* 0x0000001705057290 */ /* 0x000fe2000fffe03f */
[----:B-1----:R-:W-:Y:S01]  /*2450*/  LOP3.LUT R2, R10, 0x1c0, RZ, 0xc0, !PT ;  /* 0x000001c00a027812 */ /* 0x002fe200078ec0ff */
[----:B------:R-:W-:-:S04]  /*2460*/  DEPBAR.LE SB0, 0x0 ;  /* 0x000080000000791a */ /* 0x000fc80000000000 */
[----:B------:R-:W-:Y:S01]  /*2470*/  IMAD.U32 R14, RZ, RZ, UR30 ;  /* 0x0000001eff0e7e24 */ /* 0x000fe2000f8e00ff */
[----:B------:R-:W-:Y:S01]  /*2480*/  BAR.SYNC.DEFER_BLOCKING 0x0 ;  /* 0x0000000000007b1d */ /* 0x000fe20000010000 */
[----:B------:R-:W-:Y:S01]  /*2490*/  IMAD.U32 R15, RZ, RZ, UR31 ;  /* 0x0000001fff0f7e24 */ /* 0x000fe2000f8e00ff */
[----:B------:R-:W-:Y:S01]  /*24a0*/  LOP3.LUT R15, R2, 0x8, R11, 0xf8, !PT ;  /* 0x00000008020f7812 */ /* 0x000fe200078ef80b */
[----:B------:R-:W-:Y:S01]  /*24b0*/  IMAD.U32 R11, RZ, RZ, UR10 ;  /* 0x0000000aff0b7e24 */ /* 0x000fe2000f8e00ff */
[C---:B------:R-:W-:Y:S01]  /*24c0*/  LEA R10, P1, R14.reuse, R8, 0x6 ;  /* 0x000000080e0a7211 */ /* 0x040fe200078230ff */
[----:B------:R-:W-:Y:S01]  /*24d0*/  UIMAD.WIDE.U32 UR10, UR6, 0x20, URZ ;  /* 0x00000020060a78a5 */ /* 0x000fe2000f8e003f */
[----:B------:R-:W-:Y:S02]  /*24e0*/  SHF.R.U32.HI R2, RZ, 0x3, R2 ;  /* 0x00000003ff027819 */ /* 0x000fe40000011602 */
[----:B------:R-:W-:Y:S01]  /*24f0*/  LEA.HI.X R14, R14, R239, R11, 0x6, P1 ;  /* 0x000000ef0e0e7211 */ /* 0x000fe200008f340b */
[----:B------:R-:W-:Y:S01]  /*2500*/  IMAD.SHL.U32 R11, R16, 0x40, RZ ;  /* 0x00000040100b7824 */ /* 0x000fe200078e00ff */
[----:B---3--:R-:W-:-:S02]  /*2510*/  @!P0 LEA R20, P2, R10, R4, 0x1 ;  /* 0x000000040a148211 */ /* 0x008fc400078408ff */
[----:B------:R-:W-:Y:S02]  /*2520*/  LOP3.LUT R2, R15, R2, RZ, 0x3c, !PT ;  /* 0x000000020f027212 */ /* 0x000fe400078e3cff */
[----:B------:R-:W-:Y:S02]  /*2530*/  SHF.R.S32.HI R4, RZ, 0x5, R6 ;  /* 0x00000005ff047819 */ /* 0x000fe40000011406 */
[----:B------:R-:W-:Y:S02]  /*2540*/  LOP3.LUT R11, R11, 0xfffffe00, RZ, 0xc0, !PT ;  /* 0xfffffe000b0b7812 */ /* 0x000fe400078ec0ff */
[C---:B------:R-:W-:Y:S02]  /*2550*/  @!P4 IADD3 R15, P1, R10.reuse, UR10, RZ ;  /* 0x0000000a0a0fcc10 */ /* 0x040fe4000ff3e0ff */
[----:B------:R-:W-:Y:S01]  /*2560*/  @!P0 LEA.HI.X R21, R10, R5, R14, 0x1, P2 ;  /* 0x000000050a158211 */ /* 0x000fe200010f0c0e */
[----:B------:R-:W-:Y:S01]  /*2570*/  IMAD R5, R4, 0x400, R11 ;  /* 0x0000040004057824 */ /* 0x000fe200078e020b */
[----:B------:R-:W-:-:S02]  /*2580*/  @!P4 IADD3.X R16, R14, UR11, R17, P1, !PT ;  /* 0x0000000b0e10cc10 */ /* 0x000fc40008ffe411 */
[----:B--2---:R-:W-:Y:S01]  /*2590*/  @!P4 LEA R12, P1, R15, R12, 0x1 ;  /* 0x0000000c0f0cc211 */ /* 0x004fe200078208ff */
[----:B------:R-:W-:Y:S01]  /*25a0*/  IMAD.IADD R234, R2, 0x1, R5 ;  /* 0x0000000102ea7824 */ /* 0x000fe200078e0205 */
[----:B------:R-:W-:Y:S01]  /*25b0*/  @P0 STS.128 [R235+0x18000], RZ ;  /* 0x018000ffeb000388 */ /* 0x000fe20000000c00 */
[----:B------:R-:W-:Y:S01]  /*25c0*/  LEA R233, R233, UR4, 0x1 ;  /* 0x00000004e9e97c11 */ /* 0x000fe2000f8e08ff */
[----:B------:R-:W-:Y:S01]  /*25d0*/  IMAD.MOV.U32 R5, RZ, RZ, 0x20 ;  /* 0x00000020ff057424 */ /* 0x000fe200078e00ff */
[----:B------:R-:W-:Y:S01]  /*25e0*/  @!P4 LEA.HI.X R13, R15, R13, R16, 0x1, P1 ;  /* 0x0000000d0f0dc211 */ /* 0x000fe200008f0c10 */
[----:B------:R-:W-:Y:S01]  /*25f0*/  @P0 STS.128 [R235+0x1a000], RZ ;  /* 0x01a000ffeb000388 */ /* 0x000fe20000000c00 */
[----:B------:R-:W-:Y:S01]  /*2600*/  LEA R234, R234, UR4, 0x1 ;  /* 0x00000004eaea7c11 */ /* 0x000fe2000f8e08ff */
[----:B------:R-:W-:Y:S01]  /*2610*/  VIADD R231, R233, 0x10020 ;  /* 0x00010020e9e77836 */ /* 0x000fe20000000000 */
[----:B------:R-:W-:Y:S01]  /*2620*/  R2P PR, R7, 0x6 ;  /* 0x0000000607007804 */ /* 0x000fe20000000000 */
[----:B------:R-:W-:Y:S01]  /*2630*/  @P0 STS.128 [R235+0x1c000], RZ ;  /* 0x01c000ffeb000388 */ /* 0x000fe20000000c00 */
[----:B------:R-:W-:Y:S01]  /*2640*/  IMAD.MOV.U32 R7, RZ, RZ, 0x10 ;  /* 0x00000010ff077424 */ /* 0x000fe200078e00ff */
[----:B------:R-:W-:-:S02]  /*2650*/  LOP3.LUT R6, R6, 0xffffffe0, RZ, 0xc0, !PT ;  /* 0xffffffe006067812 */ /* 0x000fc400078ec0ff */
[----:B------:R-:W-:Y:S01]  /*2660*/  @P0 STS.128 [R235+0x1e000], RZ ;  /* 0x01e000ffeb000388 */ /* 0x000fe20000000c00 */
[----:B------:R-:W-:Y:S02]  /*2670*/  SEL R5, R5, 0xffffffe0, !P2 ;  /* 0xffffffe005057807 */ /* 0x000fe40005000000 */
[----:B------:R-:W-:Y:S01]  /*2680*/  SEL R7, R7, 0xfffffff0, !P1 ;  /* 0xfffffff007077807 */ /* 0x000fe20004800000 */
[----:B------:R-:W-:Y:S01]  /*2690*/  @!PT LDS RZ, [RZ] ;  /* 0x00000000fffff984 */ /* 0x000fe20000000800 */
[----:B------:R-:W-:Y:S01]  /*26a0*/  @!PT LDS RZ, [RZ] ;  /* 0x00000000fffff984 */ /* 0x000fe20000000800 */
[----:B------:R-:W-:Y:S01]  /*26b0*/  @!PT LDS RZ, [RZ] ;  /* 0x00000000fffff984 */ /* 0x000fe20000000800 */
[----:B------:R-:W-:Y:S01]  /*26c0*/  @!P0 LDGSTS.E.BYPASS.LTC128B.128 [R235+0x18000], desc[UR18][R20.64] ;  /* 0x1800000014eb8fae */ /* 0x000fe2000b901d52 */
[----:B------:R-:W-:Y:S01]  /*26d0*/  R2P PR, R0, 0x6 ;  /* 0x0000000600007804 */ /* 0x000fe20000000000 */
[----:B------:R-:W-:Y:S01]  /*26e0*/  VIADD R0, R233, 0x10000 ;  /* 0x00010000e9007836 */ /* 0x000fe20000000000 */
[----:B------:R-:W-:Y:S01]  /*26f0*/  LEA R243, R4, UR25, 0x4 ;  /* 0x0000001904f37c11 */ /* 0x000fe2000f8e20ff */
[----:B------:R-:W-:Y:S01]  /*2700*/  @!P0 LDGSTS.E.BYPASS.LTC128B.128 [R235+0x1a000], desc[UR18][R20.64+0x80] ;  /* 0x1a00008014eb8fae */ /* 0x000fe2000b901d52 */
[--C-:B------:R-:W-:Y:S02]  /*2710*/  IMAD R232, R7, 0x2, R234.reuse ;  /* 0x0000000207e87824 */ /* 0x100fe400078e02ea */
[C---:B------:R-:W-:Y:S01]  /*2720*/  IMAD R230, R5.reuse, 0x2, R234 ;  /* 0x0000000205e67824 */ /* 0x040fe200078e02ea */
[----:B------:R-:W-:Y:S01]  /*2730*/  @!P0 LDGSTS.E.BYPASS.LTC128B.128 [R235+0x1c000], desc[UR18][R20.64+0x100] ;  /* 0x1c00010014eb8fae */ /* 0x000fe2000b901d52 */
[----:B------:R-:W-:-:S02]  /*2740*/  IMAD R229, R5, 0x2, R232 ;  /* 0x0000000205e57824 */ /* 0x000fc400078e02e8 */
[----:B------:R-:W-:Y:S01]  /*2750*/  IMAD.IADD R6, R3, 0x1, -R6 ;  /* 0x0000000103067824 */ /* 0x000fe200078e0a06 */
[----:B------:R1:W-:Y:S01]  /*2760*/  @!P0 LDGSTS.E.BYPASS.LTC128B.128 [R235+0x1e000], desc[UR18][R20.64+0x180] ;  /* 0x1e00018014eb8fae */ /* 0x0003e2000b901d52 */
[----:B------:R-:W-:Y:S02]  /*2770*/  IMAD.U32 R3, RZ, RZ, UR22 ;  /* 0x00000016ff037e24 */ /* 0x000fe4000f8e00ff */
[----:B------:R-:W-:Y:S01]  /*2780*/  @P1 VIADD R231, R0, 0xffffffe0 ;  /* 0xffffffe000e71836 */ /* 0x000fe20000000000 */
[----:B------:R-:W-:Y:S01]  /*2790*/  @P4 STS.128 [R235+0x19000], RZ ;  /* 0x019000ffeb004388 */ /* 0x000fe20000000c00 */
[----:B------:R-:W-:Y:S02]  /*27a0*/  IMAD.MOV.U32 R0, RZ, RZ, 0x40 ;  /* 0x00000040ff007424 */ /* 0x000fe400078e00ff */
[----:B------:R-:W-:Y:S01]  /*27b0*/  IMAD R3, R3, 0x40, R246 ;  /* 0x0000004003037824 */ /* 0x000fe200078e02f6 */
[----:B------:R-:W-:Y:S02]  /*27c0*/  @P4 STS.128 [R235+0x1b000], RZ ;  /* 0x01b000ffeb004388 */ /* 0x000fe40000000c00 */
[----:B------:R-:W-:Y:S01]  /*27d0*/  SEL R0, R0, 0xffffffc0, !P2 ;  /* 0xffffffc000007807 */ /* 0x000fe20005000000 */
[----:B------:R-:W-:Y:S01]  /*27e0*/  VIADD R4, R3, 0x8 ;  /* 0x0000000803047836 */ /* 0x000fe20000000000 */
[----:B------:R-:W-:Y:S03]  /*27f0*/  @P4 STS.128 [R235+0x1d000], RZ ;  /* 0x01d000ffeb004388 */ /* 0x000fe60000000c00 */
[----:B------:R-:W-:Y:S01]  /*2800*/  IMAD.IADD R227, R233, 0x1, R0 ;  /* 0x00000001e9e37824 */ /* 0x000fe200078e0200 */
[----:B------:R-:W-:Y:S01]  /*2810*/  @P4 STS.128 [R235+0x1f000], RZ ;  /* 0x01f000ffeb004388 */ /* 0x000fe20000000c00 */
[----:B------:R-:W-:-:S02]  /*2820*/  IMAD.IADD R220, R0, 0x1, R231 ;  /* 0x0000000100dc7824 */ /* 0x000fc400078e02e7 */
[----:B------:R-:W-:Y:S01]  /*2830*/  VIADD R0, R3, 0x1 ;  /* 0x0000000103007836 */ /* 0x000fe20000000000 */
[----:B------:R-:W-:Y:S01]  /*2840*/  @!PT LDS RZ, [RZ] ;  /* 0x00000000fffff984 */ /* 0x000fe20000000800 */
[----:B------:R-:W-:Y:S01]  /*2850*/  @!PT LDS RZ, [RZ] ;  /* 0x00000000fffff984 */ /* 0x000fe20000000800 */
[----:B------:R-:W-:Y:S01]  /*2860*/  @!PT LDS RZ, [RZ] ;  /* 0x00000000fffff984 */ /* 0x000fe20000000800 */
[----:B------:R-:W-:Y:S04]  /*2870*/  @!P4 LDGSTS.E.BYPASS.LTC128B.128 [R235+0x19000], desc[UR18][R12.64] ;  /* 0x190000000cebcfae */ /* 0x000fe8000b901d52 */
[----:B------:R-:W-:Y:S04]  /*2880*/  @!P4 LDGSTS.E.BYPASS.LTC128B.128 [R235+0x1b000], desc[UR18][R12.64+0x80] ;  /* 0x1b0000800cebcfae */ /* 0x000fe8000b901d52 */
[----:B------:R-:W-:Y:S04]  /*2890*/  @!P4 LDGSTS.E.BYPASS.LTC128B.128 [R235+0x1d000], desc[UR18][R12.64+0x100] ;  /* 0x1d0001000cebcfae */ /* 0x000fe8000b901d52 */
[----:B------:R2:W-:Y:S04]  /*28a0*/  @!P4 LDGSTS.E.BYPASS.LTC128B.128 [R235+0x1f000], desc[UR18][R12.64+0x180] ;  /* 0x1f0001800cebcfae */ /* 0x0005e8000b901d52 */
[----:B------:R-:W-:Y:S04]  /*28b0*/  LDSM.16.M88.4 R52, [R234] ;  /* 0x00000000ea34783b */ /* 0x000fe80000000200 */
[----:B------:R-:W3:Y:S04]  /*28c0*/  LDSM.16.M88.4 R40, [R233+0x10000] ;  /* 0x01000000e928783b */ /* 0x000ee80000000200 */
[----:B------:R-:W4:Y:S04]  /*28d0*/  LDSM.16.M88.4 R32, [R233+0x10800] ;  /* 0x01080000e920783b */ /* 0x000f280000000200 */
[----:B------:R-:W5:Y:S04]  /*28e0*/  LDSM.16.M88.4 R24, [R233+0x11000] ;  /* 0x01100000e918783b */ /* 0x000f680000000200 */
[----:B------:R-:W5:Y:S04]  /*28f0*/  LDSM.16.M88.4 R56, [R233+0x11800] ;  /* 0x01180000e938783b */ /* 0x000f680000000200 */
[----:B------:R-:W-:Y:S04]  /*2900*/  LDSM.16.M88.4 R64, [R232] ;  /* 0x00000000e840783b */ /* 0x000fe80000000200 */
[----:B------:R-:W5:Y:S04]  /*2910*/  LDSM.16.M88.4 R16, [R231] ;  /* 0x00000000e710783b */ /* 0x000f680000000200 */
[----:B------:R-:W5:Y:S04]  /*2920*/  LDSM.16.M88.4 R48, [R231+0x800] ;  /* 0x00080000e730783b */ /* 0x000f680000000200 */
[----:B-1----:R-:W1:Y:S04]  /*2930*/  LDSM.16.M88.4 R20, [R231+0x1000] ;  /* 0x00100000e714783b */ /* 0x002e680000000200 */
[----:B------:R-:W1:Y:S04]  /*2940*/  LDSM.16.M88.4 R76, [R231+0x1800] ;  /* 0x00180000e74c783b */ /* 0x000e680000000200 */
[----:B------:R-:W-:Y:S01]  /*2950*/  LDSM.16.M88.4 R68, [R230] ;  /* 0x00000000e644783b */ /* 0x000fe20000000200 */
[C---:B---3--:R-:W-:Y:S03]  /*2960*/  HMMA.16816.F32 R44, R52.reuse, R40, RZ ;  /* 0x00000028342c723c */ /* 0x048fe600000018ff */
[----:B--2---:R-:W2:Y:S04]  /*2970*/  LDSM.16.M88.4 R12, [R227+0x10000] ;  /* 0x01000000e30c783b */ /* 0x004ea80000000200 */
[----:B------:R-:W-:Y:S01]  /*2980*/  LDSM.16.M88.4 R60, [R227+0x11800] ;  /* 0x01180000e33c783b */ /* 0x000fe20000000200 */
[C---:B------:R-:W-:Y:S03]  /*2990*/  HMMA.16816.F32 R40, R52.reuse, R42, RZ ;  /* 0x0000002a3428723c */ /* 0x040fe600000018ff */
[----:B------:R-:W-:Y:S03]  /*29a0*/  LDSM.16.M88.4 R80, [R231+0x3800] ;  /* 0x00380000e750783b */ /* 0x000fe60000000200 */
[C---:B----4-:R-:W-:Y:S01]  /*29b0*/  HMMA.16816.F32 R36, R52.reuse, R32, RZ ;  /* 0x000000203424723c */ /* 0x050fe200000018ff */
[----:B------:R-:W0:Y:S05]  /*29c0*/  LDGDEPBAR ;  /* 0x00000000000079af */ /* 0x000e2a0000000000 */
[C---:B-----5:R-:W-:Y:S06]  /*29d0*/  HMMA.16816.F32 R28, R52.reuse, R24, RZ ;  /* 0x00000018341c723c */ /* 0x060fec00000018ff */
[C---:B------:R-:W-:Y:S06]  /*29e0*/  HMMA.16816.F32 R32, R52.reuse, R34, RZ ;  /* 0x000000223420723c */ /* 0x040fec00000018ff */
[C---:B------:R-:W-:Y:S06]  /*29f0*/  HMMA.16816.F32 R24, R52.reuse, R26, RZ ;  /* 0x0000001a3418723c */ /* 0x040fec00000018ff */
[C---:B------:R-:W-:Y:S06]  /*2a00*/  HMMA.16816.F32 R72, R52.reuse, R56, RZ ;  /* 0x000000383448723c */ /* 0x040fec00000018ff */
[----:B------:R-:W-:Y:S01]  /*2a10*/  HMMA.16816.F32 R52, R52, R58, RZ ;  /* 0x0000003a3434723c */ /* 0x000fe200000018ff */
[----:B------:R-:W3:Y:S05]  /*2a20*/  LDSM.16.M88.4 R56, [R227+0x10800] ;  /* 0x01080000e338783b */ /* 0x000eea0000000200 */
[C---:B------:R-:W-:Y:S06]  /*2a30*/  HMMA.16816.F32 R44, R64.reuse, R16, R44 ;  /* 0x00000010402c723c */ /* 0x040fec000000182c */
[C---:B------:R-:W-:Y:S01]  /*2a40*/  HMMA.16816.F32 R40, R64.reuse, R18, R40 ;  /* 0x000000124028723c */ /* 0x040fe20000001828 */
[----:B------:R-:W4:Y:S05]  /*2a50*/  LDSM.16.M88.4 R16, [R227+0x11000] ;  /* 0x01100000e310783b */ /* 0x000f2a0000000200 */
[C---:B------:R-:W-:Y:S06]  /*2a60*/  HMMA.16816.F32 R36, R64.reuse, R48, R36 ;  /* 0x000000304024723c */ /* 0x040fec0000001824 */
[C---:B------:R-:W-:Y:S01]  /*2a70*/  HMMA.16816.F32 R32, R64.reuse, R50, R32 ;  /* 0x000000324020723c */ /* 0x040fe20000001820 */
[----:B------:R-:W-:Y:S05]  /*2a80*/  LDSM.16.M88.4 R48, [R220] ;  /* 0x00000000dc30783b */ /* 0x000fea0000000200 */
[C---:B-1----:R-:W-:Y:S06]  /*2a90*/  HMMA.16816.F32 R28, R64.reuse, R20, R28 ;  /* 0x00000014401c723c */ /* 0x042fec000000181c */
[C---:B------:R-:W-:Y:S01]  /*2aa0*/  HMMA.16816.F32 R24, R64.reuse, R22, R24 ;  /* 0x000000164018723c */ /* 0x040fe20000001818 */
[----:B------:R-:W1:Y:S05]  /*2ab0*/  LDSM.16.M88.4 R20, [R229] ;  /* 0x00000000e514783b */ /* 0x000e6a0000000200 */
[C---:B------:R-:W-:Y:S06]  /*2ac0*/  HMMA.16816.F32 R72, R64.reuse, R76, R72 ;  /* 0x0000004c4048723c */ /* 0x040fec0000001848 */
[----:B------:R-:W-:Y:S01]  /*2ad0*/  HMMA.16816.F32 R52, R64, R78, R52 ;  /* 0x0000004e4034723c */ /* 0x000fe20000001834 */
[----:B------:R-:W5:Y:S04]  /*2ae0*/  LDSM.16.M88.4 R64, [R220+0x800] ;  /* 0x00080000dc40783b */ /* 0x000f680000000200 */
        /* <DEDUP_REMOVED lines=17> */
[C---:B-----5:R-:W-:Y:S06]  /*2c00*/  HMMA.16816.F32 R36, R20.reuse, R64, R36 ;  /* 0x000000401424723c */ /* 0x060fec0000001824 */
[C---:B------:R-:W-:Y:S01]  /*2c10*/  HMMA.16816.F32 R32, R20.reuse, R66, R32 ;  /* 0x000000421420723c */ /* 0x040fe20000001820 */
[----:B------:R-:W-:Y:S05]  /*2c20*/  LDSM.16.M88.4 R64, [R232+0x4000] ;  /* 0x00400000e840783b */ /* 0x000fea0000000200 */
[C---:B--2---:R-:W-:Y:S06]  /*2c30*/  HMMA.16816.F32 R28, R20.reuse, R12, R28 ;  /* 0x0000000c141c723c */ /* 0x044fec000000181c */
[C---:B------:R-:W-:Y:S01]  /*2c40*/  HMMA.16816.F32 R24, R20.reuse, R14, R24 ;  /* 0x0000000e1418723c */ /* 0x040fe20000001818 */
[----:B------:R-:W2:Y:S05]  /*2c50*/  LDSM.16.M88.4 R12, [R231+0x2000] ;  /* 0x00200000e70c783b */ /* 0x000eaa0000000200 */
[C---:B------:R-:W-:Y:S06]  /*2c60*/  HMMA.16816.F32 R72, R20.reuse, R76, R72 ;  /* 0x0000004c1448723c */ /* 0x040fec0000001848 */
[----:B------:R-:W-:Y:S01]  /*2c70*/  HMMA.16816.F32 R68, R20, R78, R68 ;  /* 0x0000004e1444723c */ /* 0x000fe20000001844 */
[----:B------:R-:W5:Y:S04]  /*2c80*/  LDSM.16.M88.4 R20, [R231+0x2800] ;  /* 0x00280000e714783b */ /* 0x000f680000000200 */
[----:B------:R-:W-:Y:S01]  /*2c90*/  LDSM.16.M88.4 R76, [R227+0x13800] ;  /* 0x01380000e34c783b */ /* 0x000fe20000000200 */
[C---:B---3--:R-:W-:Y:S06]  /*2ca0*/  HMMA.16816.F32 R44, R56.reuse, R16, R44 ;  /* 0x00000010382c723c */ /* 0x048fec000000182c */
[C---:B------:R-:W-:Y:S01]  /*2cb0*/  HMMA.16816.F32 R40, R56.reuse, R18, R40 ;  /* 0x000000123828723c */ /* 0x040fe20000001828 */
[----:B------:R-:W3:Y:S05]  /*2cc0*/  LDSM.16.M88.4 R16, [R231+0x3000] ;  /* 0x00300000e710783b */ /* 0x000eea0000000200 */
[C---:B----4-:R-:W-:Y:S06]  /*2cd0*/  HMMA.16816.F32 R36, R56.reuse, R52, R36 ;  /* 0x000000343824723c */ /* 0x050fec0000001824 */
        /* <DEDUP_REMOVED lines=50> */
[----:B------:R-:W2:Y:S05]  /*3000*/  LDSM.16.M88.4 R60, [R231+0x5800] ;  /* 0x00580000e73c783b */ /* 0x000eaa0000000200 */
[C---:B----4-:R-:W-:Y:S06]  /*3010*/  HMMA.16816.F32 R36, R12.reuse, R52, R36 ;  /* 0x000000340c24723c */ /* 0x050fec0000001824 */
[C---:B------:R-:W-:Y:S01]  /*3020*/  HMMA.16816.F32 R32, R12.reuse, R54, R32 ;  /* 0x000000360c20723c */ /* 0x040fe20000001820 */
[----:B------:R-:W4:Y:S05]  /*3030*/  LDSM.16.M88.4 R52, [R227+0x14000] ;  /* 0x01400000e334783b */ /* 0x000f2a0000000200 */
[C---:B---3--:R-:W-:Y:S06]  /*3040*/  HMMA.16816.F32 R28, R12.reuse, R20, R28 ;  /* 0x000000140c1c723c */ /* 0x048fec000000181c */
[C---:B------:R-:W-:Y:S01]  /*3050*/  HMMA.16816.F32 R24, R12.reuse, R22, R24 ;  /* 0x000000160c18723c */ /* 0x040fe20000001818 */
[----:B------:R-:W3:Y:S05]  /*3060*/  LDSM.16.M88.4 R20, [R227+0x14800] ;  /* 0x01480000e314783b */ /* 0x000eea0000000200 */
[C---:B------:R-:W-:Y:S06]  /*3070*/  HMMA.16816.F32 R72, R12.reuse, R80, R72 ;  /* 0x000000500c48723c */ /* 0x040fec0000001848 */
[----:B------:R-:W-:Y:S01]  /*3080*/  HMMA.16816.F32 R68, R12, R82, R68 ;  /* 0x000000520c44723c */ /* 0x000fe20000001844 */
[----:B------:R-:W-:Y:S04]  /*3090*/  LDSM.16.M88.4 R12, [R227+0x15000] ;  /* 0x01500000e30c783b */ /* 0x000fe80000000200 */
[----:B------:R-:W-:Y:S01]  /*30a0*/  LDSM.16.M88.4 R80, [R234+0xc000] ;  /* 0x00c00000ea50783b */ /* 0x000fe20000000200 */
[C---:B-----5:R-:W-:Y:S06]  /*30b0*/  HMMA.16816.F32 R44, R56.reuse, R76, R44 ;  /* 0x0000004c382c723c */ /* 0x060fec000000182c */
[C---:B------:R-:W-:Y:S01]  /*30c0*/  HMMA.16816.F32 R40, R56.reuse, R78, R40 ;  /* 0x0000004e3828723c */ /* 0x040fe20000001828 */
[----:B------:R-:W5:Y:S05]  /*30d0*/  LDSM.16.M88.4 R76, [R227+0x15800] ;  /* 0x01580000e34c783b */ /* 0x000f6a0000000200 */
[C---:B-1----:R-:W-:Y:S06]  /*30e0*/  HMMA.16816.F32 R36, R56.reuse, R48, R36 ;  /* 0x000000303824723c */ /* 0x042fec0000001824 */
[C---:B------:R-:W-:Y:S01]  /*30f0*/  HMMA.16816.F32 R32, R56.reuse, R50, R32 ;  /* 0x000000323820723c */ /* 0x040fe20000001820 */
[----:B------:R-:W-:Y:S05]  /*3100*/  LDSM.16.M88.4 R48, [R229+0x8000] ;  /* 0x00800000e530783b */ /* 0x000fea0000000200 */
[C---:B------:R-:W-:Y:S06]  /*3110*/  HMMA.16816.F32 R28, R56.reuse, R16, R28 ;  /* 0x00000010381c723c */ /* 0x040fec000000181c */
[C---:B------:R-:W-:Y:S01]  /*3120*/  HMMA.16816.F32 R24, R56.reuse, R18, R24 ;  /* 0x000000123818723c */ /* 0x040fe20000001818 */
[----:B------:R-:W1:Y:S05]  /*3130*/  LDSM.16.M88.4 R16, [R220+0x4000] ;  /* 0x00400000dc10783b */ /* 0x000e6a0000000200 */
[C---:B--2---:R-:W-:Y:S06]  /*3140*/  HMMA.16816.F32 R72, R56.reuse, R60, R72 ;  /* 0x0000003c3848723c */ /* 0x044fec0000001848 */
[----:B------:R-:W-:Y:S01]  /*3150*/  HMMA.16816.F32 R68, R56, R62, R68 ;  /* 0x0000003e3844723c */ /* 0x000fe20000001844 */
[----:B------:R-:W2:Y:S04]  /*3160*/  LDSM.16.M88.4 R60, [R220+0x4800] ;  /* 0x00480000dc3c783b */ /* 0x000ea80000000200 */
[----:B------:R-:W-:Y:S01]  /*3170*/  LDSM.16.M88.4 R56, [R220+0x5000] ;  /* 0x00500000dc38783b */ /* 0x000fe20000000200 */
[C---:B----4-:R-:W-:Y:S06]  /*3180*/  HMMA.16816.F32 R44, R64.reuse, R52, R44 ;  /* 0x00000034402c723c */ /* 0x050fec000000182c */
[C---:B------:R-:W-:Y:S01]  /*3190*/  HMMA.16816.F32 R40, R64.reuse, R54, R40 ;  /* 0x000000364028723c */ /* 0x040fe20000001828 */
[----:B------:R-:W4:Y:S05]  /*31a0*/  LDSM.16.M88.4 R52, [R220+0x5800] ;  /* 0x00580000dc34783b */ /* 0x000f2a0000000200 */
[C---:B---3--:R-:W-:Y:S06]  /*31b0*/  HMMA.16816.F32 R36, R64.reuse, R20, R36 ;  /* 0x000000144024723c */ /* 0x048fec0000001824 */
[C---:B-----5:R-:W-:Y:S06]  /*31c0*/  HMMA.16816.F32 R72, R64.reuse, R76, R72 ;  /* 0x0000004c4048723c */ /* 0x060fec0000001848 */
[C---:B------:R-:W-:Y:S01]  /*31d0*/  HMMA.16816.F32 R68, R64.reuse, R78, R68 ;  /* 0x0000004e4044723c */ /* 0x040fe20000001844 */
[----:B------:R-:W-:Y:S05]  /*31e0*/  LDSM.16.M88.4 R76, [R233+0x17800] ;  /* 0x01780000e94c783b */ /* 0x000fea0000000200 */
[C---:B------:R-:W-:Y:S01]  /*31f0*/  HMMA.16816.F32 R32, R64.reuse, R22, R32 ;  /* 0x000000164020723c */ /* 0x040fe20000001820 */
[----:B------:R-:W-:Y:S05]  /*3200*/  LDSM.16.M88.4 R20, [R233+0x16000] ;  /* 0x01600000e914783b */ /* 0x000fea0000000200 */
[C---:B------:R-:W-:Y:S06]  /*3210*/  HMMA.16816.F32 R28, R64.reuse, R12, R28 ;  /* 0x0000000c401c723c */ /* 0x040fec000000181c */
[----:B------:R-:W-:Y:S01]  /*3220*/  HMMA.16816.F32 R24, R64, R14, R24 ;  /* 0x0000000e4018723c */ /* 0x000fe20000001818 */
[----:B------:R-:W3:Y:S04]  /*3230*/  LDSM.16.M88.4 R12, [R233+0x16800] ;  /* 0x01680000e90c783b */ /* 0x000ee80000000200 */
[----:B------:R-:W-:Y:S01]  /*3240*/  LDSM.16.M88.4 R64, [R232+0xc000] ;  /* 0x00c00000e840783b */ /* 0x000fe20000000200 */
[C---:B-1----:R-:W-:Y:S06]  /*3250*/  HMMA.16816.F32 R44, R48.reuse, R16, R44 ;  /* 0x00000010302c723c */ /* 0x042fec000000182c */
[C---:B------:R-:W-:Y:S01]  /*3260*/  HMMA.16816.F32 R40, R48.reuse, R18, R40 ;  /* 0x000000123028723c */ /* 0x040fe20000001828 */
[----:B------:R-:W1:Y:S05]  /*3270*/  LDSM.16.M88.4 R16, [R233+0x17000] ;  /* 0x01700000e910783b */ /* 0x000e6a0000000200 */
[C---:B--2---:R-:W-:Y:S06]  /*3280*/  HMMA.16816.F32 R36, R48.reuse, R60, R36 ;  /* 0x0000003c3024723c */ /* 0x044fec0000001824 */
[C---:B----4-:R-:W-:Y:S06]  /*3290*/  HMMA.16816.F32 R72, R48.reuse, R52, R72 ;  /* 0x000000343048723c */ /* 0x050fec0000001848 */
[C---:B------:R-:W-:Y:S01]  /*32a0*/  HMMA.16816.F32 R68, R48.reuse, R54, R68 ;  /* 0x000000363044723c */ /* 0x040fe20000001844 */
[----:B------:R-:W-:Y:S05]  /*32b0*/  LDSM.16.M88.4 R52, [R231+0x7000] ;  /* 0x00700000e734783b */ /* 0x000fea0000000200 */
[C---:B------:R-:W-:Y:S01]  /*32c0*/  HMMA.16816.F32 R32, R48.reuse, R62, R32 ;  /* 0x0000003e3020723c */ /* 0x040fe20000001820 */
[----:B------:R-:W-:Y:S05]  /*32d0*/  LDSM.16.M88.4 R60, [R231+0x6000] ;  /* 0x00600000e73c783b */ /* 0x000fea0000000200 */
[C---:B------:R-:W-:Y:S06]  /*32e0*/  HMMA.16816.F32 R28, R48.reuse, R56, R28 ;  /* 0x00000038301c723c */ /* 0x040fec000000181c */
[----:B------:R-:W-:Y:S01]  /*32f0*/  HMMA.16816.F32 R24, R48, R58, R24 ;  /* 0x0000003a3018723c */ /* 0x000fe20000001818 */
[----:B------:R-:W2:Y:S04]  /*3300*/  LDSM.16.M88.4 R56, [R231+0x6800] ;  /* 0x00680000e738783b */ /* 0x000ea80000000200 */
[----:B------:R-:W4:Y:S01]  /*3310*/  LDSM.16.M88.4 R48, [R231+0x7800] ;  /* 0x00780000e730783b */ /* 0x000f220000000200 */
[C---:B---3--:R-:W-:Y:S06]  /*3320*/  HMMA.16816.F32 R36, R80.reuse, R12, R36 ;  /* 0x0000000c5024723c */ /* 0x048fec0000001824 */
[C---:B------:R-:W-:Y:S06]  /*3330*/  HMMA.16816.F32 R44, R80.reuse, R20, R44 ;  /* 0x00000014502c723c */ /* 0x040fec000000182c */
[C---:B------:R-:W-:Y:S06]  /*3340*/  HMMA.16816.F32 R72, R80.reuse, R76, R72 ;  /* 0x0000004c5048723c */ /* 0x040fec0000001848 */
[C---:B------:R-:W-:Y:S01]  /*3350*/  HMMA.16816.F32 R40, R80.reuse, R22, R40 ;  /* 0x000000165028723c */ /* 0x040fe20000001828 */
[----:B------:R-:W-:Y:S05]  /*3360*/  LDSM.16.M88.4 R20, [R227+0x16000] ;  /* 0x01600000e314783b */ /* 0x000fea0000000200 */
[C---:B------:R-:W-:Y:S01]  /*3370*/  HMMA.16816.F32 R76, R80.reuse, R78, R68 ;  /* 0x0000004e504c723c */ /* 0x040fe20000001844 */
[----:B------:R-:W-:Y:S05]  /*3380*/  LDSM.16.M88.4 R68, [R227+0x17000] ;  /* 0x01700000e344783b */ /* 0x000fea0000000200 */
[C---:B------:R-:W-:Y:S01]  /*3390*/  HMMA.16816.F32 R32, R80.reuse, R14, R32 ;  /* 0x0000000e5020723c */ /* 0x040fe20000001820 */
[----:B------:R-:W-:Y:S05]  /*33a0*/  LDSM.16.M88.4 R12, [R230+0xc000] ;  /* 0x00c00000e60c783b */ /* 0x000fea0000000200 */
[C---:B-1----:R-:W-:Y:S06]  /*33b0*/  HMMA.16816.F32 R28, R80.reuse, R16, R28 ;  /* 0x00000010501c723c */ /* 0x042fec000000181c */
[----:B------:R-:W-:Y:S01]  /*33c0*/  HMMA.16816.F32 R24, R80, R18, R24 ;  /* 0x000000125018723c */ /* 0x000fe20000001818 */
[----:B------:R-:W1:Y:S05]  /*33d0*/  LDSM.16.M88.4 R16, [R227+0x16800] ;  /* 0x01680000e310783b */ /* 0x000e6a0000000200 */
[C---:B--2---:R-:W-:Y:S06]  /*33e0*/  HMMA.16816.F32 R36, R64.reuse, R56, R36 ;  /* 0x000000384024723c */ /* 0x044fec0000001824 */
[C---:B------:R-:W-:Y:S06]  /*33f0*/  HMMA.16816.F32 R44, R64.reuse, R60, R44 ;  /* 0x0000003c402c723c */ /* 0x040fec000000182c */
[C---:B------:R-:W-:Y:S06]  /*3400*/  HMMA.16816.F32 R40, R64.reuse, R62, R40 ;  /* 0x0000003e4028723c */ /* 0x040fec0000001828 */
[C---:B----4-:R-:W-:Y:S06]  /*3410*/  HMMA.16816.F32 R72, R64.reuse, R48, R72 ;  /* 0x000000304048723c */ /* 0x050fec0000001848 */
[C---:B------:R-:W-:Y:S01]  /*3420*/  HMMA.16816.F32 R76, R64.reuse, R50, R76 ;  /* 0x00000032404c723c */ /* 0x040fe2000000184c */
[----:B------:R-:W2:Y:S05]  /*3430*/  LDSM.16.M88.4 R48, [R227+0x17800] ;  /* 0x01780000e330783b */ /* 0x000eaa0000000200 */
[C---:B------:R-:W-:Y:S01]  /*3440*/  HMMA.16816.F32 R60, R64.reuse, R58, R32 ;  /* 0x0000003a403c723c */ /* 0x040fe20000001820 */
[----:B------:R-:W-:Y:S04]  /*3450*/  LDSM.16.M88.4 R32, [R229+0xc000] ;  /* 0x00c00000e520783b */ /* 0x000fe80000000200 */
[----:B------:R-:W3:Y:S01]  /*3460*/  LDSM.16.M88.4 R56, [R220+0x6000] ;  /* 0x00600000dc38783b */ /* 0x000ee20000000200 */
[C---:B------:R-:W-:Y:S06]  /*3470*/  HMMA.16816.F32 R28, R64.reuse, R52, R28 ;  /* 0x00000034401c723c */ /* 0x040fec000000181c */
[----:B------:R-:W-:Y:S06]  /*3480*/  HMMA.16816.F32 R24, R64, R54, R24 ;  /* 0x000000364018723c */ /* 0x000fec0000001818 */
[C---:B-1----:R-:W-:Y:S06]  /*3490*/  HMMA.16816.F32 R36, R12.reuse, R16, R36 ;  /* 0x000000100c24723c */ /* 0x042fec0000001824 */
[----:B------:R-:W-:Y:S01]  /*34a0*/  HMMA.16816.F32 R44, R12, R20, R44 ;  /* 0x000000140c2c723c */ /* 0x000fe2000000182c */
[----:B------:R-:W-:-:S04]  /*34b0*/  SHF.R.S32.HI R17, RZ, 0x1f, R6 ;  /* 0x0000001fff117819 */ /* 0x000fc80000011406 */
[----:B------:R-:W-:Y:S01]  /*34c0*/  LEA.HI R6, R17, R6, RZ, 0x2 ;  /* 0x0000000611067211 */ /* 0x000fe200078f10ff */
[----:B------:R-:W-:Y:S01]  /*34d0*/  HMMA.16816.F32 R60, R12, R18, R60 ;  /* 0x000000120c3c723c */ /* 0x000fe2000000183c */
[----:B------:R-:W1:Y:S02]  /*34e0*/  LDSM.16.M88.4 R16, [R220+0x6800] ;  /* 0x00680000dc10783b */ /* 0x000e640000000200 */
[----:B------:R-:W-:-:S03]  /*34f0*/  SHF.R.S32.HI R6, RZ, 0x2, R6 ;  /* 0x00000002ff067819 */ /* 0x000fc60000011406 */
[----:B------:R-:W-:Y:S02]  /*3500*/  HMMA.16816.F32 R40, R12, R22, R40 ;  /* 0x000000160c28723c */ /* 0x000fe40000001828 */
[----:B------:R-:W-:-:S04]  /*3510*/  IMAD.IADD R243, R6, 0x1, R243 ;  /* 0x0000000106f37824 */ /* 0x000fc800078e02f3 */
[C---:B------:R-:W-:Y:S01]  /*3520*/  HMMA.16816.F32 R28, R12.reuse, R68, R28 ;  /* 0x000000440c1c723c */ /* 0x040fe2000000181c */
[C---:B------:R-:W-:Y:S01]  /*3530*/  VIADD R241, R243.reuse, 0x8 ;  /* 0x00000008f3f17836 */ /* 0x040fe20000000000 */
[C---:B------:R-:W-:Y:S02]  /*3540*/  VIADDMNMX R242, R243.reuse, UR5, R242, PT ;  /* 0x00000005f3f27c46 */ /* 0x040fe4000b8001f2 */
[----:B------:R-:W-:Y:S02]  /*3550*/  VIADDMNMX R243, R243, UR24, RZ, !PT ;  /* 0x00000018f3f37c46 */ /* 0x000fe4000f8001ff */
[C---:B------:R-:W-:Y:S01]  /*3560*/  HMMA.16816.F32 R24, R12.reuse, R70, R24 ;  /* 0x000000460c18723c */ /* 0x040fe20000001818 */
[C---:B------:R-:W-:Y:S02]  /*3570*/  IADD3 R240, R241.reuse, UR23, R240 ;  /* 0x00000017f1f07c10 */ /* 0x040fe4000fffe0f0 */
[----:B------:R-:W-:Y:S02]  /*3580*/  VIADDMNMX R241, R241, UR24, RZ, !PT ;  /* 0x00000018f1f17c46 */ /* 0x000fe4000f8001ff */
[----:B------:R-:W-:Y:S01]  /*3590*/  VIMNMX R240, R240, UR26, PT ;  /* 0x0000001af0f07c48 */ /* 0x000fe2000bfe0100 */
[----:B--2---:R-:W-:Y:S01]  /*35a0*/  HMMA.16816.F32 R72, R12, R48, R72 ;  /* 0x000000300c48723c */ /* 0x004fe20000001848 */
[----:B------:R-:W-:-:S02]  /*35b0*/  ISETP.GE.AND P6, PT, R0, R242, PT ;  /* 0x000000f20000720c */ /* 0x000fc40003fc6270 */
[C---:B------:R-:W-:Y:S02]  /*35c0*/  ISETP.GE.AND P0, PT, R0.reuse, R240, PT ;  /* 0x000000f00000720c */ /* 0x040fe40003f06270 */
[C---:B------:R-:W-:Y:S01]  /*35d0*/  ISETP.GE.AND P5, PT, R3.reuse, R242, PT ;  /* 0x000000f20300720c */ /* 0x040fe20003fa6270 */
[----:B------:R-:W-:Y:S01]  /*35e0*/  HMMA.16816.F32 R76, R12, R50, R76 ;  /* 0x000000320c4c723c */ /* 0x000fe2000000184c */
[----:B------:R-:W2:Y:S01]  /*35f0*/  LDSM.16.M88.4 R12, [R220+0x7000] ;  /* 0x00700000dc0c783b */ /* 0x000ea20000000200 */
[C---:B------:R-:W-:Y:S02]  /*3600*/  ISETP.LT.OR P6, PT, R0.reuse, R243, P6 ;  /* 0x000000f30000720c */ /* 0x040fe400037c1670 */
[----:B------:R-:W-:Y:S01]  /*3610*/  ISETP.LT.OR P0, PT, R0, R241, P0 ;  /* 0x000000f10000720c */ /* 0x000fe20000701670 */
[C---:B------:R-:W-:Y:S01]  /*3620*/  VIADD R0, R3.reuse, 0x9 ;  /* 0x0000000903007836 */ /* 0x040fe20000000000 */
[----:B---3--:R-:W-:Y:S01]  /*3630*/  HMMA.16816.F32 R44, R32, R56, R44 ;  /* 0x00000038202c723c */ /* 0x008fe2000000182c */
        /* <DEDUP_REMOVED lines=17> */
[----:B------:R-:W-:Y:S02]  /*3750*/  ISETP.GE.AND P5, PT, R3, R240, PT ;  /* 0x000000f00300720c */ /* 0x000fe40003fa6270 */
        /* <DEDUP_REMOVED lines=10> */
[C---:B------:R-:W-:Y:S01]  /*3800*/  VIADD R12, R3.reuse, 0x20 ;  /* 0x00000020030c7836 */ /* 0x040fe20000000000 */
[----:B------:R-:W-:Y:S02]  /*3810*/  ISETP.GE.AND P3, PT, R0, R240, PT ;  /* 0x000000f00000720c */ /* 0x000fe40003f66270 */
[C---:B------:R-:W-:Y:S02]  /*3820*/  ISETP.LT.OR P0, PT, R4.reuse, R243, P0 ;  /* 0x000000f30400720c */ /* 0x040fe40000701670 */
[----:B------:R-:W-:Y:S01]  /*3830*/  ISETP.LT.OR P5, PT, R4, R241, P5 ;  /* 0x000000f10400720c */ /* 0x000fe20002fa1670 */
[C---:B------:R-:W-:Y:S01]  /*3840*/  VIADD R4, R3.reuse, 0x18 ;  /* 0x0000001803047836 */ /* 0x040fe20000000000 */
[C---:B------:R-:W-:Y:S01]  /*3850*/  ISETP.LT.OR P6, PT, R0.reuse, R243, P6 ;  /* 0x000000f30000720c */ /* 0x040fe200037c1670 */
[C---:B------:R-:W-:Y:S01]  /*3860*/  VIADD R14, R3.reuse, 0x28 ;  /* 0x00000028030e7836 */ /* 0x040fe20000000000 */
[----:B------:R-:W-:Y:S01]  /*3870*/  ISETP.LT.OR P3, PT, R0, R241, P3 ;  /* 0x000000f10000720c */ /* 0x000fe20001f61670 */
[----:B------:R-:W-:Y:S01]  /*3880*/  VIADD R0, R3, 0x19 ;  /* 0x0000001903007836 */ /* 0x000fe20000000000 */
        /* <DEDUP_REMOVED lines=58> */
[----:B------:R-:W-:Y:S01]  /*3c30*/  VIADD R12, R3, 0x38 ;  /* 0x00000038030c7836 */ /* 0x000fe20000000000 */
[----:B------:R-:W-:Y:S01]  /*3c40*/  ISETP.LT.OR P5, PT, R15, R243, P5 ;  /* 0x000000f30f00720c */ /* 0x000fe20002fa1670 */
        /* <DEDUP_REMOVED lines=22> */
[----:B------:R-:W-:Y:S02]  /*3db0*/  PLOP3.LUT P4, PT, PT, PT, UP0, 0x80, 0x0 ;  /* 0x000000000000781c */ /* 0x000fe40003f8f008 */
[----:B------:R-:W-:Y:S02]  /*3dc0*/  FSEL R214, R27, -INF , !P3 ;  /* 0xff8000001bd67808 */ /* 0x000fe40005800000 */
[----:B------:R-:W-:Y:S02]  /*3dd0*/  ISETP.GE.AND P3, PT, R3, R242, PT ;  /* 0x000000f20300720c */ /* 0x000fe40003f66270 */
[----:B------:R-:W-:-:S02]  /*3de0*/  FSEL R213, R73, -INF , !P5 ;  /* 0xff80000049d57808 */ /* 0x000fc40006800000 */
[----:B------:R-:W-:Y:S02]  /*3df0*/  FMNMX.FTZ R15, R0, R15, !PT ;  /* 0x0000000f000f7209 */ /* 0x000fe40007810000 */
[----:B------:R-:W-:Y:S02]  /*3e00*/  FMNMX.FTZ R12, R215, R12, !PT ;  /* 0x0000000cd70c7209 */ /* 0x000fe40007810000 */
[----:B------:R-:W-:Y:S02]  /*3e10*/  ISETP.LT.OR P3, PT, R3, R243, P3 ;  /* 0x000000f30300720c */ /* 0x000fe40001f61670 */
        /* <DEDUP_REMOVED lines=8> */
[----:B------:R-:W-:Y:S01]  /*3ea0*/  UIADD3 UR11, UR17, -0x2, URZ ;  /* 0xfffffffe110b7890 */ /* 0x000fe2000fffe03f */
[----:B------:R-:W-:-:S03]  /*3eb0*/  IMAD.U32 R14, RZ, RZ, UR27 ;  /* 0x0000001bff0e7e24 */ /* 0x000fc6000f8e00ff */
[----:B------:R-:W-:Y:S02]  /*3ec0*/  USHF.R.S32.HI UR10, URZ, 0x1f, UR11 ;  /* 0x0000001f3f0a7899 */ /* 0x000fe4000801140b */
[----:B------:R-:W-:Y:S01]  /*3ed0*/  UIMAD UR5, UR20, UR11, URZ ;  /* 0x0000000b140572a4 */ /* 0x000fe2000f8e023f */
[----:B------:R-:W-:-:S03]  /*3ee0*/  IMAD.U32 R17, RZ, RZ, UR11 ;  /* 0x0000000bff117e24 */ /* 0x000fc6000f8e00ff */
[----:B------:R-:W-:Y:S01]  /*3ef0*/  UIMAD UR5, UR10, UR21, UR5 ;  /* 0x000000150a0572a4 */ /* 0x000fe2000f8e0205 */
[----:B------:R-:W-:Y:S01]  /*3f00*/  IMAD.WIDE.U32 R18, R17, UR21, R244 ;  /* 0x0000001511127c25 */ /* 0x000fe2000f8e00f4 */
[----:B------:R-:W-:Y:S01]  /*3f10*/  MOV R17, UR28 ;  /* 0x0000001c00117c02 */ /* 0x000fe20008000f00 */
[----:B------:R-:W-:-:S03]  /*3f20*/  ULDC.64 UR10, c[0x0][0x218] ;  /* 0x00008600000a7ab9 */ /* 0x000fc60000000a00 */
[----:B------:R-:W-:Y:S01]  /*3f30*/  VIADD R16, R19, UR5 ;  /* 0x0000000513107c36 */ /* 0x000fe20008000000 */
[----:B------:R-:W-:-:S04]  /*3f40*/  LEA R24, P3, R18, UR10, 0x1 ;  /* 0x0000000a12187c11 */ /* 0x000fc8000f8608ff */
        /* <DEDUP_REMOVED lines=15> */
.L_x_484:
[----:B------:R-:W-:Y:S01]  /*4040*/  FSEL R210, R74, -INF , !P2 ;  /* 0xff8000004ad27808 */ /* 0x000fe20005000000 */
[----:B------:R-:W-:Y:S01]  /*4050*/  ULDC UR23, c[0x0][0x2ec] ;  /* 0x0000bb0000177ab9 */ /* 0x000fe20000000800 */
[----:B-1----:R-:W-:Y:S02]  /*4060*/  FMNMX.FTZ R17, R214, R15, !PT ;  /* 0x0000000fd6117209 */ /* 0x002fe40007810000 */
[----:B------:R-:W-:Y:S01]  /*4070*/  ISETP.GE.AND P2, PT, R3, R240, PT ;  /* 0x000000f00300720c */ /* 0x000fe20003f46270 */
[----:B------:R-:W1:Y:S01]  /*4080*/  SHFL.BFLY PT, R15, R12, 0x2, 0x1f ;  /* 0x0c401f000c0f7f89 */ /* 0x000e6200000e0000 */
        /* <DEDUP_REMOVED lines=8> */
[----:B------:R-:W-:-:S02]  /*4110*/  FMNMX.FTZ R14, R202, R17, !PT ;  /* 0x00000011ca0e7209 */ /* 0x000fc40007810000 */
[----:B------:R-:W-:Y:S02]  /*4120*/  LEA R228, R228, UR4, 0x1 ;  /* 0x00000004e4e47c11 */ /* 0x000fe4000f8e08ff */
[----:B------:R-:W-:Y:S01]  /*4130*/  IADD3 R223, R231, 0x800, RZ ;  /* 0x00000800e7df7810 */ /* 0x000fe20007ffe0ff */
[----:B------:R-:W2:Y:S01]  /*4140*/  SHFL.BFLY PT, R3, R14, 0x2, 0x1f ;  /* 0x0c401f000e037f89 */ /* 0x000ea200000e0000 */
[-C--:B------:R-:W-:Y:S02]  /*4150*/  LEA R226, R7, R228.reuse, 0x1 ;  /* 0x000000e407e27211 */ /* 0x080fe400078e08ff */
[----:B-1----:R-:W-:Y:S01]  /*4160*/  FMNMX.FTZ R15, R12, R15, !PT ;  /* 0x0000000f0c0f7209 */ /* 0x002fe20007810000 */
[----:B------:R-:W-:Y:S01]  /*4170*/  LDSM.16.MT88.4 R156, [R228+0x18000] ;  /* 0x01800000e49c783b */ /* 0x000fe20000004200 */
[C---:B------:R-:W-:Y:S02]  /*4180*/  LEA R225, R5.reuse, R228, 0x1 ;  /* 0x000000e405e17211 */ /* 0x040fe400078e08ff */
[----:B------:R-:W-:Y:S01]  /*4190*/  LEA R224, R5, R226, 0x1 ;  /* 0x000000e205e07211 */ /* 0x000fe200078e08ff */
[----:B------:R-:W1:Y:S01]  /*41a0*/  SHFL.BFLY PT, R164, R15, 0x1, 0x1f ;  /* 0x0c201f000fa47f89 */ /* 0x000e6200000e0000 */
        /* <DEDUP_REMOVED lines=9> */
[----:B--2---:R-:W-:-:S03]  /*4240*/  FMNMX.FTZ R12, R14, R3, !PT ;  /* 0x000000030e0c7209 */ /* 0x004fc60007810000 */
[----:B------:R-:W-:Y:S04]  /*4250*/  LDSM.16.MT88.4 R56, [R225+0x1a000] ;  /* 0x01a00000e138783b */ /* 0x000fe80000004200 */
[----:B------:R-:W2:Y:S01]  /*4260*/  SHFL.BFLY PT, R3, R12, 0x1, 0x1f ;  /* 0x0c201f000c037f89 */ /* 0x000ea200000e0000 */
        /* <DEDUP_REMOVED lines=13> */
[----:B--2---:R-:W-:Y:S01]  /*4340*/  FMNMX.FTZ R3, R12, R3, !PT ;  /* 0x000000030c037209 */ /* 0x004fe20007810000 */
[----:B------:R-:W-:Y:S01]  /*4350*/  LDSM.16.MT88.4 R88, [R225+0x1c000] ;  /* 0x01c00000e158783b */ /* 0x000fe20000004200 */
[----:B------:R-:W-:Y:S01]  /*4360*/  MUFU.EX2 R197, R197 ;  /* 0x000000c500c57308 */ /* 0x000fe20000000800 */
[--C-:B------:R-:W-:Y:S01]  /*4370*/  FFMA.FTZ R189, R23, UR23, -R212.reuse ;  /* 0x0000001717bd7c23 */ /* 0x100fe200080108d4 */
[C---:B------:R-:W-:Y:S01]  /*4380*/  FSETP.NEU.FTZ.AND P0, PT, R3.reuse, -INF , PT ;  /* 0xff8000000300780b */ /* 0x040fe20003f1d000 */
[----:B------:R-:W-:Y:S01]  /*4390*/  FMUL.FTZ R205, R3, UR23 ;  /* 0x0000001703cd7c20 */ /* 0x000fe20008410000 */
[----:B------:R-:W-:Y:S01]  /*43a0*/  LDSM.16.MT88.4 R96, [R224+0x1c000] ;  /* 0x01c00000e060783b */ /* 0x000fe20000004200 */
[--C-:B------:R-:W-:Y:S01]  /*43b0*/  FFMA.FTZ R165, R21, UR23, -R212.reuse ;  /* 0x0000001715a57c23 */ /* 0x100fe200080108d4 */
[--C-:B------:R-:W-:Y:S01]  /*43c0*/  FFMA.FTZ R166, R85, UR23, -R212.reuse ;  /* 0x0000001755a67c23 */ /* 0x100fe200080108d4 */
[--C-:B------:R-:W-:Y:S01]  /*43d0*/  FFMA.FTZ R196, R201, UR23, -R212.reuse ;  /* 0x00000017c9c47c23 */ /* 0x100fe200080108d4 */
[----:B------:R-:W-:Y:S01]  /*43e0*/  FSEL R205, R205, RZ, P0 ;  /* 0x000000ffcdcd7208 */ /* 0x000fe20000000000 */
[----:B------:R-:W-:Y:S01]  /*43f0*/  LDSM.16.MT88.4 R104, [R228+0x1e000] ;  /* 0x01e00000e468783b */ /* 0x000fe20000004200 */
        /* <DEDUP_REMOVED lines=8> */
[----:B------:R-:W2:Y:S01]  /*4480*/  LDSM.16.MT88.4 R40, [R228+0x1a000] ;  /* 0x01a00000e428783b */ /* 0x000ea20000004200 */
[----:B------:R-:W-:Y:S01]  /*4490*/  MUFU.EX2 R193, R193 ;  /* 0x000000c100c17308 */ /* 0x000fe20000000800 */
[--C-:B------:R-:W-:Y:S01]  /*44a0*/  FFMA.FTZ R167, R6, UR23, -R205.reuse ;  /* 0x0000001706a77c23 */ /* 0x100fe200080108cd */
[--C-:B------:R-:W-:Y:S01]  /*44b0*/  FFMA.FTZ R10, R4, UR23, -R205.reuse ;  /* 0x00000017040a7c23 */ /* 0x100fe200080108cd */
[----:B------:R-:W3:Y:S01]  /*44c0*/  LDSM.16.MT88.4 R120, [R225+0x1e000] ;  /* 0x01e00000e178783b */ /* 0x000ee20000004200 */
[--C-:B------:R-:W-:Y:S01]  /*44d0*/  FFMA.FTZ R11, R20, UR23, -R205.reuse ;  /* 0x00000017140b7c23 */ /* 0x100fe200080108cd */
[--C-:B------:R-:W-:Y:S01]  /*44e0*/  FFMA.FTZ R0, R0, UR23, -R205.reuse ;  /* 0x0000001700007c23 */ /* 0x100fe200080108cd */
[--C-:B------:R-:W-:Y:S01]  /*44f0*/  FFMA.FTZ R201, R185, UR23, -R212.reuse ;  /* 0x00000017b9c97c23 */ /* 0x100fe200080108d4 */
[----:B------:R-:W4:Y:S01]  /*4500*/  LDSM.16.MT88.4 R12, [R224+0x1e000] ;  /* 0x01e00000e00c783b */ /* 0x000f220000004200 */
[----:B------:R-:W5:Y:S01]  /*4510*/  MUFU.EX2 R188, R188 ;  /* 0x000000bc00bc7308 */ /* 0x000f620000000800 */
[----:B-1----:R-:W-:Y:S01]  /*4520*/  F2FP.F16.F32.PACK_AB R128, R194, R197 ;  /* 0x000000c5c280723e */ /* 0x002fe200000000ff */
[--C-:B------:R-:W-:Y:S01]  /*4530*/  FFMA.FTZ R200, R186, UR23, -R205.reuse ;  /* 0x00000017bac87c23 */ /* 0x100fe200080108cd */
[----:B------:R-:W1:Y:S01]  /*4540*/  LDSM.16.MT88.4 R4, [R228+0x18800] ;  /* 0x01880000e404783b */ /* 0x000e620000004200 */
[--C-:B------:R-:W-:Y:S01]  /*4550*/  FFMA.FTZ R203, R184, UR23, -R205.reuse ;  /* 0x00000017b8cb7c23 */ /* 0x100fe200080108cd */
[--C-:B------:R-:W-:Y:S01]  /*4560*/  FFMA.FTZ R204, R204, UR23, -R205.reuse ;  /* 0x00000017cccc7c23 */ /* 0x100fe200080108cd */
[----:B------:R-:W-:Y:S01]  /*4570*/  FFMA.FTZ R207, R214, UR23, -R205 ;  /* 0x00000017d6cf7c23 */ /* 0x000fe200080108cd */
[----:B------:R-:W1:Y:S01]  /*4580*/  LDSM.16.MT88.4 R20, [R224+0x18800] ;  /* 0x01880000e014783b */ /* 0x000e620000004200 */
[----:B------:R-:W-:Y:S01]  /*4590*/  MUFU.EX2 R191, R191 ;  /* 0x000000bf00bf7308 */ /* 0x000fe20000000800 */
[----:B------:R-:W-:Y:S01]  /*45a0*/  FFMA.FTZ R249, R209, UR23, -R212 ;  /* 0x00000017d1f97c23 */ /* 0x000fe200080108d4 */
[----:B------:R-:W-:Y:S01]  /*45b0*/  FADD.FTZ R194, R197, R194 ;  /* 0x000000c2c5c27221 */ /* 0x000fe20000010000 */
[----:B------:R-:W1:Y:S01]  /*45c0*/  LDSM.16.MT88.4 R24, [R225+0x1a800] ;  /* 0x01a80000e118783b */ /* 0x000e620000004200 */
[----:B------:R-:W-:-:S02]  /*45d0*/  IADD3 R214, R231, 0x4800, RZ ;  /* 0x00004800e7d67810 */ /* 0x000fc40007ffe0ff */
[----:B------:R-:W-:Y:S01]  /*45e0*/  IADD3 R209, R231, 0x7000, RZ ;  /* 0x00007000e7d17810 */ /* 0x000fe20007ffe0ff */
[----:B------:R-:W-:Y:S01]  /*45f0*/  LDSM.16.MT88.4 R168, [R226+0x1a800] ;  /* 0x01a80000e2a8783b */ /* 0x000fe20000004200 */
[----:B------:R-:W2:Y:S01]  /*4600*/  MUFU.EX2 R192, R192 ;  /* 0x000000c000c07308 */ /* 0x000ea20000000800 */
[C---:B-----5:R-:W-:Y:S01]  /*4610*/  F2FP.F16.F32.PACK_AB R130, R188.reuse, R193 ;  /* 0x000000c1bc82723e */ /* 0x060fe200000000ff */
[----:B------:R-:W-:Y:S01]  /*4620*/  FADD.FTZ R193, R193, R194 ;  /* 0x000000c2c1c17221 */ /* 0x000fe20000010000 */
[----:B------:R-:W-:Y:S03]  /*4630*/  LDSM.16.MT88.4 R28, [R228+0x1c800] ;  /* 0x01c80000e41c783b */ /* 0x000fe60000004200 */
[----:B------:R-:W-:Y:S01]  /*4640*/  FADD.FTZ R188, R188, R193 ;  /* 0x000000c1bcbc7221 */ /* 0x000fe20000010000 */
[----:B------:R-:W-:Y:S01]  /*4650*/  LDSM.16.MT88.4 R180, [R226+0x18800] ;  /* 0x01880000e2b4783b */ /* 0x000fe20000004200 */
[----:B------:R-:W-:Y:S03]  /*4660*/  MUFU.EX2 R195, R195 ;  /* 0x000000c300c37308 */ /* 0x000fe60000000800 */
[----:B------:R-:W-:Y:S04]  /*4670*/  LDSM.16.MT88.4 R176, [R225+0x18800] ;  /* 0x01880000e1b0783b */ /* 0x000fe80000004200 */
[----:B------:R-:W-:Y:S01]  /*4680*/  LDSM.16.MT88.4 R172, [R228+0x1a800] ;  /* 0x01a80000e4ac783b */ /* 0x000fe20000004200 */
[----:B------:R-:W5:Y:S01]  /*4690*/  MUFU.EX2 R190, R190 ;  /* 0x000000be00be7308 */ /* 0x000f620000000800 */
[----:B--2---:R-:W-:Y:S01]  /*46a0*/  F2FP.F16.F32.PACK_AB R129, R192, R191 ;  /* 0x000000bfc081723e */ /* 0x004fe200000000ff */
[----:B------:R-:W-:Y:S01]  /*46b0*/  FADD.FTZ R192, R191, R192 ;  /* 0x000000c0bfc07221 */ /* 0x000fe20000010000 */
[----:B------:R-:W-:Y:S04]  /*46c0*/  LDSM.16.MT88.4 R32, [R224+0x1a800] ;  /* 0x01a80000e020783b */ /* 0x000fe80000004200 */
[----:B------:R-:W-:Y:S01]  /*46d0*/  LDSM.16.MT88.4 R184, [R228+0x19000] ;  /* 0x01900000e4b8783b */ /* 0x000fe20000004200 */
[----:B------:R-:W-:Y:S08]  /*46e0*/  MUFU.EX2 R189, R189 ;  /* 0x000000bd00bd7308 */ /* 0x000ff00000000800 */
[----:B------:R-:W2:Y:S01]  /*46f0*/  MUFU.EX2 R166, R166 ;  /* 0x000000a600a67308 */ /* 0x000ea20000000800 */
[----:B-----5:R-:W-:Y:S01]  /*4700*/  F2FP.F16.F32.PACK_AB R131, R190, R195 ;  /* 0x000000c3be83723e */ /* 0x020fe200000000ff */
[----:B------:R-:W-:-:S04]  /*4710*/  FADD.FTZ R195, R195, R192 ;  /* 0x000000c0c3c37221 */ /* 0x000fc80000010000 */
[----:B------:R-:W-:Y:S02]  /*4720*/  FADD.FTZ R190, R190, R195 ;  /* 0x000000c3bebe7221 */ /* 0x000fe40000010000 */
[C---:B------:R-:W-:Y:S01]  /*4730*/  HMMA.16816.F32 R160, R128.reuse, R156, RZ ;  /* 0x0000009c80a0723c */ /* 0x040fe200000018ff */
[----:B------:R-:W-:Y:S05]  /*4740*/  MUFU.EX2 R165, R165 ;  /* 0x000000a500a57308 */ /* 0x000fea0000000800 */
[C---:B------:R-:W-:Y:S03]  /*4750*/  HMMA.16816.F32 R152, R128.reuse, R148, RZ ;  /* 0x000000948098723c */ /* 0x040fe600000018ff */
[----:B------:R-:W5:Y:S01]  /*4760*/  MUFU.EX2 R2, R2 ;  /* 0x0000000200027308 */ /* 0x000f620000000800 */
        /* <DEDUP_REMOVED lines=8> */
[----:B-----5:R-:W-:Y:S01]  /*47f0*/  F2FP.F16.F32.PACK_AB R18, R2, R165 ;  /* 0x000000a50212723e */ /* 0x020fe200000000ff */
[----:B------:R-:W-:-:S03]  /*4800*/  FADD.FTZ R165, R165, R166 ;  /* 0x000000a6a5a57221 */ /* 0x000fc60000010000 */
[C---:B------:R-:W-:Y:S01]  /*4810*/  HMMA.16816.F32 R44, R128.reuse, R48, RZ ;  /* 0x00000030802c723c */ /* 0x040fe200000018ff */
[----:B------:R-:W-:Y:S02]  /*4820*/  FADD.FTZ R165, R2, R165 ;  /* 0x000000a502a57221 */ /* 0x000fe40000010000 */
[----:B------:R-:W-:Y:S03]  /*4830*/  MUFU.EX2 R11, R11 ;  /* 0x0000000b000b7308 */ /* 0x000fe60000000800 */
[C---:B------:R-:W-:Y:S05]  /*4840*/  HMMA.16816.F32 R52, R128.reuse, R56, RZ ;  /* 0x000000388034723c */ /* 0x040fea00000018ff */
[----:B------:R-:W5:Y:S01]  /*4850*/  MUFU.EX2 R0, R0 ;  /* 0x0000000000007308 */ /* 0x000f620000000800 */
        /* <DEDUP_REMOVED lines=8> */
[C---:B-----5:R-:W-:Y:S01]  /*48e0*/  F2FP.F16.F32.PACK_AB R19, R0.reuse, R11 ;  /* 0x0000000b0013723e */ /* 0x060fe200000000ff */
        /* <DEDUP_REMOVED lines=9> */
[C---:B---3--:R-:W-:Y:S05]  /*4980*/  HMMA.16816.F32 R116, R128.reuse, R120, RZ ;  /* 0x000000788074723c */ /* 0x048fea00000018ff */
[----:B------:R-:W3:Y:S01]  /*4990*/  MUFU.EX2 R203, R203 ;  /* 0x000000cb00cb7308 */ /* 0x000ee20000000800 */
        /* <DEDUP_REMOVED lines=72> */
[----:B-----5:R-:W-:Y:S01]  /*4e20*/  F2FP.F16.F32.PACK_AB R7, R207, R204 ;  /* 0x000000cccf07723e */ /* 0x020fe200000000ff */
[----:B------:R-:W-:Y:S02]  /*4e30*/  FADD.FTZ R203, R203, R200 ;  /* 0x000000c8cbcb7221 */ /* 0x000fe40000010000 */
[----:B------:R-:W-:Y:S01]  /*4e40*/  HMMA.16816.F32 R128, R16, R22, R128 ;  /* 0x000000161080723c */ /* 0x000fe20000001880 */
[----:B------:R-:W1:Y:S01]  /*4e50*/  LDSM.16.MT88.4 R20, [R226+0x1d000] ;  /* 0x01d00000e214783b */ /* 0x000e620000004200 */
[----:B------:R-:W-:Y:S01]  /*4e60*/  FADD.FTZ R198, R198, R199 ;  /* 0x000000c7c6c67221 */ /* 0x000fe20000010000 */
[----:B------:R-:W-:Y:S02]  /*4e70*/  FADD.FTZ R204, R204, R203 ;  /* 0x000000cbcccc7221 */ /* 0x000fe40000010000 */
[----:B------:R-:W2:Y:S01]  /*4e80*/  LDSM.16.MT88.4 R16, [R225+0x1d000] ;  /* 0x01d00000e110783b */ /* 0x000ea20000004200 */
        /* <DEDUP_REMOVED lines=130> */
[----:B------:R-:W-:Y:S01]  /*56b0*/  UIMAD.WIDE.U32 UR24, UR6, 0x40, URZ ;  /* 0x00000040061878a5 */ /* 0x000fe2000f8e003f */
[----:B------:R-:W-:Y:S01]  /*56c0*/  IMAD.U32 R7, RZ, RZ, UR11 ;  /* 0x0000000bff077e24 */ /* 0x000fe2000f8e00ff */
[----:B------:R-:W-:Y:S01]  /*56d0*/  UIADD3 UR5, UR11, UR5, URZ ;  /* 0x000000050b057290 */ /* 0x000fe2000fffe03f */
[----:B------:R-:W-:Y:S01]  /*56e0*/  IMAD.U32 R0, RZ, RZ, UR4 ;  /* 0x00000004ff007e24 */ /* 0x000fe2000f8e00ff */
[----:B------:R-:W-:Y:S01]  /*56f0*/  BAR.SYNC.DEFER_BLOCKING 0x0 ;  /* 0x0000000000007b1d */ /* 0x000fe20000010000 */
[----:B------:R-:W-:Y:S01]  /*5700*/  LEA R5, P0, R6, R8, 0x6 ;  /* 0x0000000806057211 */ /* 0x000fe200078030ff */
[----:B------:R-:W-:-:S02]  /*5710*/  UISETP.GT.AND UP0, UPT, UR22, UR13, UPT ;  /* 0x0000000d1600728c */ /* 0x000fc4000bf04270 */
[----:B------:R-:W-:Y:S02]  /*5720*/  IMAD.U32 R7, RZ, RZ, UR5 ;  /* 0x00000005ff077e24 */ /* 0x000fe4000f8e00ff */
[----:B------:R-:W-:Y:S02]  /*5730*/  ULDC.64 UR10, c[0x0][0x220] ;  /* 0x00008800000a7ab9 */ /* 0x000fe40000000a00 */
[C---:B------:R-:W-:Y:S02]  /*5740*/  LEA R4, P1, R5.reuse, UR10, 0x1 ;  /* 0x0000000a05047c11 */ /* 0x040fe4000f8208ff */
[----:B------:R-:W-:Y:S02]  /*5750*/  LEA.HI.X R2, R6, R239, R7, 0x6, P0 ;  /* 0x000000ef06027211 */ /* 0x000fe400000f3407 */
[----:B------:R-:W-:Y:S02]  /*5760*/  IADD3 R6, P0, R4, UR24, RZ ;  /* 0x0000001804067c10 */ /* 0x000fe4000ff1e0ff */
[----:B------:R-:W-:-:S04]  /*5770*/  LEA.HI.X R5, R5, UR11, R2, 0x1, P1 ;  /* 0x0000000b05057c11 */ /* 0x000fc800088f0c02 */
[----:B------:R-:W-:Y:S01]  /*5780*/  IADD3.X R7, R5, UR25, R0, P0, !PT ;  /* 0x0000001905077c10 */ /* 0x000fe200087fe400 */
[----:B------:R-:W-:-:S04]  /*5790*/  IMAD R0, R11, 0x40, R246 ;  /* 0x000000400b007824 */ /* 0x000fc800078e02f6 */
[C---:B------:R-:W-:Y:S01]  /*57a0*/  VIADD R2, R0.reuse, 0x1 ;  /* 0x0000000100027836 */ /* 0x040fe20000000000 */
[----:B------:R-:W-:Y:S01]  /*57b0*/  @!PT LDS RZ, [RZ] ;  /* 0x00000000fffff984 */ /* 0x000fe20000000800 */
[----:B------:R-:W-:Y:S01]  /*57c0*/  @!PT LDS RZ, [RZ] ;  /* 0x00000000fffff984 */ /* 0x000fe20000000800 */
[----:B------:R-:W-:Y:S01]  /*57d0*/  @!PT LDS RZ, [RZ] ;  /* 0x00000000fffff984 */ /* 0x000fe20000000800 */
[----:B------:R-:W-:Y:S01]  /*57e0*/  LDGSTS.E.BYPASS.LTC128B.128 [R235+0x18000], desc[UR18][R4.64] ;  /* 0x1800000004eb7fae */ /* 0x000fe2000b901d52 */
[C---:B------:R-:W-:Y:S01]  /*57f0*/  ISETP.GE.AND P1, PT, R0.reuse, R242, PT ;  /* 0x000000f20000720c */ /* 0x040fe20003f26270 */
[C---:B------:R-:W-:Y:S01]  /*5800*/  VIADD R11, R0.reuse, 0x8 ;  /* 0x00000008000b7836 */ /* 0x040fe20000000000 */
[CC--:B------:R-:W-:Y:S01]  /*5810*/  ISETP.GE.AND P5, PT, R0.reuse, R240.reuse, PT ;  /* 0x000000f00000720c */ /* 0x0c0fe20003fa6270 */
[----:B------:R-:W-:Y:S01]  /*5820*/  LDGSTS.E.BYPASS.LTC128B.128 [R235+0x1a000], desc[UR18][R4.64+0x80] ;  /* 0x1a00008004eb7fae */ /* 0x000fe2000b901d52 */
[C---:B------:R-:W-:Y:S01]  /*5830*/  ISETP.LT.OR P1, PT, R0.reuse, R243, P1 ;  /* 0x000000f30000720c */ /* 0x040fe20000f21670 */
[----:B------:R-:W-:Y:S01]  /*5840*/  VIADD R165, R0, 0x19 ;  /* 0x0000001900a57836 */ /* 0x000fe20000000000 */
[----:B------:R-:W-:Y:S01]  /*5850*/  ISETP.GE.AND P0, PT, R2, R240, PT ;  /* 0x000000f00200720c */ /* 0x000fe20003f06270 */
[----:B------:R-:W-:Y:S01]  /*5860*/  LDGSTS.E.BYPASS.LTC128B.128 [R235+0x1c000], desc[UR18][R4.64+0x100] ;  /* 0x1c00010004eb7fae */ /* 0x000fe2000b901d52 */
[----:B------:R-:W-:-:S02]  /*5870*/  ISETP.GE.AND P3, PT, R11, R242, PT ;  /* 0x000000f20b00720c */ /* 0x000fc40003f66270 */
[C---:B------:R-:W-:Y:S01]  /*5880*/  ISETP.GE.AND P2, PT, R11.reuse, R240, PT ;  /* 0x000000f00b00720c */ /* 0x040fe20003f46270 */
[----:B------:R-:W-:Y:S01]  /*5890*/  LDGSTS.E.BYPASS.LTC128B.128 [R235+0x1e000], desc[UR18][R4.64+0x180] ;  /* 0x1e00018004eb7fae */ /* 0x000fe2000b901d52 */
[-C--:B------:R-:W-:Y:S02]  /*58a0*/  ISETP.LT.OR P0, PT, R2, R241.reuse, P0 ;  /* 0x000000f10200720c */ /* 0x080fe40000701670 */
[----:B------:R-:W-:Y:S01]  /*58b0*/  ISETP.LT.OR P5, PT, R0, R241, P5 ;  /* 0x000000f10000720c */ /* 0x000fe20002fa1670 */
[----:B------:R-:W-:Y:S01]  /*58c0*/  LDGSTS.E.BYPASS.LTC128B.128 [R235+0x19000], desc[UR18][R6.64] ;  /* 0x1900000006eb7fae */ /* 0x000fe2000b901d52 */
[----:B------:R-:W-:Y:S02]  /*58d0*/  ISETP.GE.AND P6, PT, R2, R242, PT ;  /* 0x000000f20200720c */ /* 0x000fe40003fc6270 */
[C---:B------:R-:W-:Y:S01]  /*58e0*/  ISETP.LT.OR P3, PT, R11.reuse, R243, P3 ;  /* 0x000000f30b00720c */ /* 0x040fe20001f61670 */
[----:B------:R-:W-:Y:S01]  /*58f0*/  LDGSTS.E.BYPASS.LTC128B.128 [R235+0x1b000], desc[UR18][R6.64+0x80] ;  /* 0x1b00008006eb7fae */ /* 0x000fe2000b901d52 */
[----:B------:R-:W-:-:S02]  /*5900*/  ISETP.LT.OR P2, PT, R11, R241, P2 ;  /* 0x000000f10b00720c */ /* 0x000fc40001741670 */
[----:B------:R-:W-:Y:S01]  /*5910*/  ISETP.LT.OR P6, PT, R2, R243, P6 ;  /* 0x000000f30200720c */ /* 0x000fe200037c1670 */
[----:B------:R-:W-:Y:S01]  /*5920*/  LDGSTS.E.BYPASS.LTC128B.128 [R235+0x1d000], desc[UR18][R6.64+0x100] ;  /* 0x1d00010006eb7fae */ /* 0x000fe2000b901d52 */
[----:B------:R-:W-:-:S03]  /*5930*/  VIADD R2, R0, 0x9 ;  /* 0x0000000900027836 */ /* 0x000fc60000000000 */
[----:B------:R1:W-:Y:S02]  /*5940*/  LDGSTS.E.BYPASS.LTC128B.128 [R235+0x1f000], desc[UR18][R6.64+0x180] ;  /* 0x1f00018006eb7fae */ /* 0x0003e4000b901d52 */
[C---:B------:R-:W-:Y:S02]  /*5950*/  ISETP.GE.AND P4, PT, R2.reuse, R242, PT ;  /* 0x000000f20200720c */ /* 0x040fe40003f86270 */
[----:B------:R-:W-:Y:S02]  /*5960*/  LDSM.16.M88.4 R188, [R234] ;  /* 0x00000000eabc783b */ /* 0x000fe40000000200 */
[----:B------:R-:W-:Y:S02]  /*5970*/  ISETP.LT.OR P4, PT, R2, R243, P4 ;  /* 0x000000f30200720c */ /* 0x000fe40002781670 */
[----:B------:R-:W1:Y:S04]  /*5980*/  LDSM.16.M88.4 R168, [R233+0x10000] ;  /* 0x01000000e9a8783b */ /* 0x000e680000000200 */
[----:B------:R-:W2:Y:S04]  /*5990*/  LDSM.16.M88.4 R28, [R233+0x10800] ;  /* 0x01080000e91c783b */ /* 0x000ea80000000200 */
[----:B------:R-:W3:Y:S04]  /*59a0*/  LDSM.16.M88.4 R20, [R233+0x11000] ;  /* 0x01100000e914783b */ /* 0x000ee80000000200 */
        /* <DEDUP_REMOVED lines=12> */
[C---:B--2---:R-:W-:Y:S06]  /*5a70*/  HMMA.16816.F32 R32, R188.reuse, R28, RZ ;  /* 0x0000001cbc20723c */ /* 0x044fec00000018ff */
[C---:B---3--:R-:W-:Y:S06]  /*5a80*/  HMMA.16816.F32 R24, R188.reuse, R20, RZ ;  /* 0x00000014bc18723c */ /* 0x048fec00000018ff */
        /* <DEDUP_REMOVED lines=85> */
[----:B------:R-:W2:Y:S05]  /*5fe0*/  LDSM.16.M88.4 R184, [R233+0x15000] ;  /* 0x01500000e9b8783b */ /* 0x000eaa0000000200 */
[C---:B------:R-:W-:Y:S06]  /*5ff0*/  HMMA.16816.F32 R32, R12.reuse, R180, R32 ;  /* 0x000000b40c20723c */ /* 0x040fec0000001820 */
[C---:B------:R-:W-:Y:S01]  /*6000*/  HMMA.16816.F32 R28, R12.reuse, R182, R28 ;  /* 0x000000b60c1c723c */ /* 0x040fe2000000181c */
[----:B------:R-:W5:Y:S05]  /*6010*/  LDSM.16.M88.4 R180, [R233+0x15800] ;  /* 0x01580000e9b4783b */ /* 0x000f6a0000000200 */
        /* <DEDUP_REMOVED lines=16> */
[C---:B-----5:R-:W-:Y:S06]  /*6120*/  HMMA.16816.F32 R192, R172.reuse, R180, R192 ;  /* 0x000000b4acc0723c */ /* 0x060fec00000018c0 */
        /* <DEDUP_REMOVED lines=40> */
[----:B------:R-:W2:Y:S04]  /*63b0*/  LDSM.16.M88.4 R172, [R211] ;  /* 0x00000000d3ac783b */ /* 0x000ea80000000200 */
[----:B------:R-:W3:Y:S01]  /*63c0*/  LDSM.16.M88.4 R16, [R210] ;  /* 0x00000000d210783b */ /* 0x000ee20000000200 */
[C---:B----4-:R-:W-:Y:S06]  /*63d0*/  HMMA.16816.F32 R32, R176.reuse, R12, R32 ;  /* 0x0000000cb020723c */ /* 0x050fec0000001820 */
[C---:B------:R-:W-:Y:S01]  /*63e0*/  HMMA.16816.F32 R28, R176.reuse, R14, R28 ;  /* 0x0000000eb01c723c */ /* 0x040fe2000000181c */
[----:B------:R-:W4:Y:S05]  /*63f0*/  LDSM.16.M88.4 R12, [R209] ;  /* 0x00000000d10c783b */ /* 0x000f2a0000000200 */
[C---:B------:R-:W-:Y:S06]  /*6400*/  HMMA.16816.F32 R4, R176.reuse, R184, R4 ;  /* 0x000000b8b004723c */ /* 0x040fec0000001804 */
[C---:B------:R-:W-:Y:S01]  /*6410*/  HMMA.16816.F32 R168, R176.reuse, R186, R168 ;  /* 0x000000bab0a8723c */ /* 0x040fe200000018a8 */
[----:B------:R-:W5:Y:S05]  /*6420*/  LDSM.16.M88.4 R184, [R230+0xc000] ;  /* 0x00c00000e6b8783b */ /* 0x000f6a0000000200 */
[C---:B-1----:R-:W-:Y:S06]  /*6430*/  HMMA.16816.F32 R24, R176.reuse, R196, R24 ;  /* 0x000000c4b018723c */ /* 0x042fec0000001818 */
[----:B------:R-:W-:Y:S01]  /*6440*/  HMMA.16816.F32 R20, R176, R198, R20 ;  /* 0x000000c6b014723c */ /* 0x000fe20000001814 */
[----:B------:R-:W1:Y:S05]  /*6450*/  LDSM.16.M88.4 R196, [R208] ;  /* 0x00000000d0c4783b */ /* 0x000e6a0000000200 */
[C---:B--2---:R-:W-:Y:S06]  /*6460*/  HMMA.16816.F32 R4, R200.reuse, R172, R4 ;  /* 0x000000acc804723c */ /* 0x044fec0000001804 */
[C---:B---3--:R-:W-:Y:S06]  /*6470*/  HMMA.16816.F32 R32, R200.reuse, R16, R32 ;  /* 0x00000010c820723c */ /* 0x048fec0000001820 */
[C---:B------:R-:W-:Y:S01]  /*6480*/  HMMA.16816.F32 R28, R200.reuse, R18, R28 ;  /* 0x00000012c81c723c */ /* 0x040fe2000000181c */
[----:B------:R-:W-:Y:S05]  /*6490*/  LDSM.16.M88.4 R16, [R229+0xc000] ;  /* 0x00c00000e510783b */ /* 0x000fea0000000200 */
[C---:B----4-:R-:W-:Y:S06]  /*64a0*/  HMMA.16816.F32 R24, R200.reuse, R12, R24 ;  /* 0x0000000cc818723c */ /* 0x050fec0000001818 */
[----:B------:R-:W-:Y:S01]  /*64b0*/  HMMA.16816.F32 R20, R200, R14, R20 ;  /* 0x0000000ec814723c */ /* 0x000fe20000001814 */
[----:B------:R-:W2:Y:S05]  /*64c0*/  LDSM.16.M88.4 R12, [R220+0x6000] ;  /* 0x00600000dc0c783b */ /* 0x000eaa0000000200 */
[C---:B------:R-:W-:Y:S06]  /*64d0*/  HMMA.16816.F32 R192, R176.reuse, R180, R192 ;  /* 0x000000b4b0c0723c */ /* 0x040fec00000018c0 */
[----:B------:R-:W-:Y:S01]  /*64e0*/  HMMA.16816.F32 R188, R176, R182, R188 ;  /* 0x000000b6b0bc723c */ /* 0x000fe200000018bc */
[----:B------:R-:W3:Y:S04]  /*64f0*/  LDSM.16.M88.4 R180, [R227+0x16800] ;  /* 0x01680000e3b4783b */ /* 0x000ee80000000200 */
[----:B------:R-:W-:Y:S01]  /*6500*/  LDSM.16.M88.4 R176, [R227+0x17000] ;  /* 0x01700000e3b0783b */ /* 0x000fe20000000200 */
[----:B------:R-:W-:Y:S03]  /*6510*/  HMMA.16816.F32 R168, R200, R174, R168 ;  /* 0x000000aec8a8723c */ /* 0x000fe600000018a8 */
[----:B------:R-:W4:Y:S03]  /*6520*/  LDSM.16.M88.4 R172, [R227+0x17800] ;  /* 0x01780000e3ac783b */ /* 0x000f260000000200 */
[----:B-----5:R-:W-:Y:S06]  /*6530*/  HMMA.16816.F32 R4, R184, R204, R4 ;  /* 0x000000ccb804723c */ /* 0x020fec0000001804 */
[C---:B-1----:R-:W-:Y:S06]  /*6540*/  HMMA.16816.F32 R192, R200.reuse, R196, R192 ;  /* 0x000000c4c8c0723c */ /* 0x042fec00000018c0 */
[----:B------:R-:W-:Y:S06]  /*6550*/  HMMA.16816.F32 R188, R200, R198, R188 ;  /* 0x000000c6c8bc723c */ /* 0x000fec00000018bc */
[----:B------:R-:W-:Y:S06]  /*6560*/  HMMA.16816.F32 R168, R184, R206, R168 ;  /* 0x000000ceb8a8723c */ /* 0x000fec00000018a8 */
[----:B--2---:R-:W-:Y:S06]  /*6570*/  HMMA.16816.F32 R4, R16, R12, R4 ;  /* 0x0000000c1004723c */ /* 0x004fec0000001804 */
[C---:B---3--:R-:W-:Y:S06]  /*6580*/  HMMA.16816.F32 R32, R184.reuse, R180, R32 ;  /* 0x000000b4b820723c */ /* 0x048fec0000001820 */
[----:B------:R-:W-:Y:S01]  /*6590*/  HMMA.16816.F32 R28, R184, R182, R28 ;  /* 0x000000b6b81c723c */ /* 0x000fe2000000181c */
[----:B------:R-:W1:Y:S05]  /*65a0*/  LDSM.16.M88.4 R180, [R220+0x6800] ;  /* 0x00680000dcb4783b */ /* 0x000e6a0000000200 */
[----:B------:R-:W-:Y:S01]  /*65b0*/  HMMA.16816.F32 R168, R16, R14, R168 ;  /* 0x0000000e10a8723c */ /* 0x000fe200000018a8 */
[----:B------:R-:W2:Y:S05]  /*65c0*/  LDSM.16.M88.4 R12, [R220+0x7000] ;  /* 0x00700000dc0c783b */ /* 0x000eaa0000000200 */
[----:B------:R-:W-:Y:S01]  /*65d0*/  FSEL R10, R4, -INF , !P1 ;  /* 0xff800000040a7808 */ /* 0x000fe20004800000 */
[----:B------:R-:W-:Y:S01]  /*65e0*/  VIADD R4, R0, 0x10 ;  /* 0x0000001000047836 */ /* 0x000fe20000000000 */
[----:B----4-:R-:W-:Y:S01]  /*65f0*/  HMMA.16816.F32 R192, R184, R172, R192 ;  /* 0x000000acb8c0723c */ /* 0x010fe200000018c0 */
[----:B------:R-:W-:-:S02]  /*6600*/  FSEL R11, R6, -INF , !P5 ;  /* 0xff800000060b7808 */ /* 0x000fc40006800000 */
[-C--:B------:R-:W-:Y:S02]  /*6610*/  ISETP.GE.AND P1, PT, R2, R240.reuse, PT ;  /* 0x000000f00200720c */ /* 0x080fe40003f26270 */
[C---:B------:R-:W-:Y:S01]  /*6620*/  ISETP.GE.AND P5, PT, R4.reuse, R240, PT ;  /* 0x000000f00400720c */ /* 0x040fe20003fa6270 */
[C---:B------:R-:W-:Y:S01]  /*6630*/  HMMA.16816.F32 R24, R184.reuse, R176, R24 ;  /* 0x000000b0b818723c */ /* 0x040fe20000001818 */
[----:B------:R-:W-:Y:S02]  /*6640*/  FSEL R173, R7, -INF , !P0 ;  /* 0xff80000007ad7808 */ /* 0x000fe40004000000 */
[C---:B------:R-:W-:Y:S02]  /*6650*/  ISETP.GE.AND P0, PT, R4.reuse, R242, PT ;  /* 0x000000f20400720c */ /* 0x040fe40003f06270 */
[C---:B------:R-:W-:Y:S01]  /*6660*/  ISETP.LT.OR P5, PT, R4.reuse, R241, P5 ;  /* 0x000000f10400720c */ /* 0x040fe20002fa1670 */
[----:B------:R-:W-:Y:S01]  /*6670*/  HMMA.16816.F32 R188, R184, R174, R188 ;  /* 0x000000aeb8bc723c */ /* 0x000fe200000018bc */
[----:B------:R-:W-:-:S02]  /*6680*/  ISETP.LT.OR P0, PT, R4, R243, P0 ;  /* 0x000000f30400720c */ /* 0x000fc40000701670 */
[----:B------:R-:W-:Y:S01]  /*6690*/  ISETP.LT.OR P1, PT, R2, R241, P1 ;  /* 0x000000f10200720c */ /* 0x000fe20000f21670 */
[----:B------:R-:W-:Y:S01]  /*66a0*/  VIADD R2, R0, 0x11 ;  /* 0x0000001100027836 */ /* 0x000fe20000000000 */
[----:B------:R-:W-:Y:S01]  /*66b0*/  FSEL R168, R168, -INF , !P3 ;  /* 0xff800000a8a87808 */ /* 0x000fe20005800000 */
[----:B------:R-:W-:Y:S01]  /*66c0*/  HMMA.16816.F32 R20, R184, R178, R20 ;  /* 0x000000b2b814723c */ /* 0x000fe20000001814 */
[----:B------:R-:W-:Y:S02]  /*66d0*/  FSEL R174, R5, -INF , !P6 ;  /* 0xff80000005ae7808 */ /* 0x000fe40007000000 */
[----:B------:R-:W3:Y:S01]  /*66e0*/  LDSM.16.M88.4 R4, [R220+0x7800] ;  /* 0x00780000dc04783b */ /* 0x000ee20000000200 */
[----:B------:R-:W-:Y:S01]  /*66f0*/  ISETP.GE.AND P6, PT, R2, R242, PT ;  /* 0x000000f20200720c */ /* 0x000fe20003fc6270 */
[----:B------:R-:W-:-:S04]  /*6700*/  DEPBAR.LE SB0, 0x0 ;  /* 0x000080000000791a */ /* 0x000fc80000000000 */
[C---:B-1----:R-:W-:Y:S01]  /*6710*/  HMMA.16816.F32 R32, R16.reuse, R180, R32 ;  /* 0x000000b41020723c */ /* 0x042fe20000001820 */
[C---:B------:R-:W-:Y:S02]  /*6720*/  ISETP.GE.AND P3, PT, R2.reuse, R240, PT ;  /* 0x000000f00200720c */ /* 0x040fe40003f66270 */
[C---:B------:R-:W-:Y:S02]  /*6730*/  ISETP.LT.OR P6, PT, R2.reuse, R243, P6 ;  /* 0x000000f30200720c */ /* 0x040fe400037c1670 */
[----:B------:R-:W-:Y:S01]  /*6740*/  ISETP.LT.OR P3, PT, R2, R241, P3 ;  /* 0x000000f10200720c */ /* 0x000fe20001f61670 */
[----:B------:R-:W-:Y:S01]  /*6750*/  HMMA.16816.F32 R28, R16, R182, R28 ;  /* 0x000000b6101c723c */ /* 0x000fe2000000181c */
[----:B------:R-:W-:Y:S01]  /*6760*/  VIADD R2, R0, 0x18 ;  /* 0x0000001800027836 */ /* 0x000fe20000000000 */
[----:B------:R-:W-:Y:S02]  /*6770*/  FSEL R187, R170, -INF , !P2 ;  /* 0xff800000aabb7808 */ /* 0x000fe40005000000 */
[----:B------:R-:W-:-:S02]  /*6780*/  FSEL R185, R171, -INF , !P1 ;  /* 0xff800000abb97808 */ /* 0x000fc40004800000 */
[C---:B--2---:R-:W-:Y:S01]  /*6790*/  HMMA.16816.F32 R24, R16.reuse, R12, R24 ;  /* 0x0000000c1018723c */ /* 0x044fe20000001818 */
[C---:B------:R-:W-:Y:S02]  /*67a0*/  ISETP.GE.AND P2, PT, R2.reuse, R242, PT ;  /* 0x000000f20200720c */ /* 0x040fe40003f46270 */
[C---:B------:R-:W-:Y:S02]  /*67b0*/  ISETP.GE.AND P1, PT, R2.reuse, R240, PT ;  /* 0x000000f00200720c */ /* 0x040fe40003f26270 */
[C---:B------:R-:W-:Y:S01]  /*67c0*/  ISETP.LT.OR P2, PT, R2.reuse, R243, P2 ;  /* 0x000000f30200720c */ /* 0x040fe20001741670 */
[----:B------:R-:W-:Y:S01]  /*67d0*/  HMMA.16816.F32 R20, R16, R14, R20 ;  /* 0x0000000e1014723c */ /* 0x000fe20000001814 */
[----:B------:R-:W-:Y:S01]  /*67e0*/  ISETP.LT.OR P1, PT, R2, R241, P1 ;  /* 0x000000f10200720c */ /* 0x000fe20000f21670 */
[C---:B------:R-:W-:Y:S01]  /*67f0*/  VIADD R2, R0.reuse, 0x21 ;  /* 0x0000002100027836 */ /* 0x040fe20000000000 */
[----:B------:R-:W-:Y:S01]  /*6800*/  FSEL R202, R169, -INF , !P4 ;  /* 0xff800000a9ca7808 */ /* 0x000fe20006000000 */
[----:B------:R-:W-:Y:S01]  /*6810*/  VIADD R12, R0, 0x20 ;  /* 0x00000020000c7836 */ /* 0x000fe20000000000 */
[----:B------:R-:W-:Y:S01]  /*6820*/  BAR.SYNC.DEFER_BLOCKING 0x0 ;  /* 0x0000000000007b1d */ /* 0x000fe20000010000 */
[----:B------:R-:W-:-:S02]  /*6830*/  FSEL R186, R32, -INF , !P0 ;  /* 0xff80000020ba7808 */ /* 0x000fc40004000000 */
[----:B------:R-:W-:Y:S02]  /*6840*/  FSEL R201, R34, -INF , !P5 ;  /* 0xff80000022c97808 */ /* 0x000fe40006800000 */
[----:B------:R-:W-:Y:S02]  /*6850*/  FSEL R34, R33, -INF , !P6 ;  /* 0xff80000021227808 */ /* 0x000fe40007000000 */
[----:B------:R-:W-:Y:S02]  /*6860*/  FSEL R32, R28, -INF , !P2 ;  /* 0xff8000001c207808 */ /* 0x000fe40005000000 */
[----:B------:R-:W-:Y:S02]  /*6870*/  FSEL R35, R35, -INF , !P3 ;  /* 0xff80000023237808 */ /* 0x000fe40005800000 */
[C---:B------:R-:W-:Y:S01]  /*6880*/  ISETP.GE.AND P6, PT, R2.reuse, R242, PT ;  /* 0x000000f20200720c */ /* 0x040fe20003fc6270 */
[----:B---3--:R-:W-:Y:S01]  /*6890*/  HMMA.16816.F32 R192, R16, R4, R192 ;  /* 0x0000000410c0723c */ /* 0x008fe200000018c0 */
[----:B------:R-:W-:-:S02]  /*68a0*/  ISETP.GE.AND P2, PT, R2, R240, PT ;  /* 0x000000f00200720c */ /* 0x000fc40003f46270 */
[C---:B------:R-:W-:Y:S02]  /*68b0*/  ISETP.GE.AND P0, PT, R165.reuse, R240, PT ;  /* 0x000000f0a500720c */ /* 0x040fe40003f06270 */
[----:B------:R-:W-:Y:S01]  /*68c0*/  ISETP.GE.AND P3, PT, R12, R242, PT ;  /* 0x000000f20c00720c */ /* 0x000fe20003f66270 */
[----:B------:R-:W-:Y:S01]  /*68d0*/  HMMA.16816.F32 R188, R16, R6, R188 ;  /* 0x0000000610bc723c */ /* 0x000fe200000018bc */
[----:B------:R-:W-:Y:S01]  /*68e0*/  ISETP.LT.OR P6, PT, R2, R243, P6 ;  /* 0x000000f30200720c */ /* 0x000fe200037c1670 */
[----:B------:R-:W-:Y:S01]  /*68f0*/  VIADD R4, R0, 0x31 ;  /* 0x0000003100047836 */ /* 0x000fe20000000000 */
[-C--:B------:R-:W-:Y:S01]  /*6900*/  ISETP.LT.OR P2, PT, R2, R241.reuse, P2 ;  /* 0x000000f10200720c */ /* 0x080fe20001741670 */
[----:B------:R-:W-:Y:S01]  /*6910*/  VIADD R2, R0, 0x29 ;  /* 0x0000002900027836 */ /* 0x000fe20000000000 */
[----:B------:R-:W-:Y:S02]  /*6920*/  ISETP.LT.OR P0, PT, R165, R241, P0 ;  /* 0x000000f1a500720c */ /* 0x000fe40000701670 */
[----:B------:R-:W-:-:S02]  /*6930*/  ISETP.LT.OR P3, PT, R12, R243, P3 ;  /* 0x000000f30c00720c */ /* 0x000fc40001f61670 */
[----:B------:R-:W-:Y:S02]  /*6940*/  FMNMX.FTZ R5, R164, R10, !PT ;  /* 0x0000000aa4057209 */ /* 0x000fe40007810000 */
[----:B------:R-:W-:Y:S02]  /*6950*/  FSEL R31, R31, -INF , !P0 ;  /* 0xff8000001f1f7808 */ /* 0x000fe40004000000 */
[----:B------:R-:W-:Y:S02]  /*6960*/  FSEL R198, R24, -INF , !P3 ;  /* 0xff80000018c67808 */ /* 0x000fe40005800000 */
[----:B------:R-:W-:Y:S02]  /*6970*/  FMNMX.FTZ R5, R174, R5, !PT ;  /* 0x00000005ae057209 */ /* 0x000fe40007810000 */
[C---:B------:R-:W-:Y:S02]  /*6980*/  ISETP.GE.AND P0, PT, R2.reuse, R242, PT ;  /* 0x000000f20200720c */ /* 0x040fe40003f06270 */
[----:B------:R-:W-:-:S02]  /*6990*/  ISETP.GE.AND P3, PT, R2, R240, PT ;  /* 0x000000f00200720c */ /* 0x000fc40003f66270 */
[----:B------:R-:W-:Y:S02]  /*69a0*/  ISETP.GE.AND P5, PT, R12, R240, PT ;  /* 0x000000f00c00720c */ /* 0x000fe40003fa6270 */
[----:B------:R-:W-:Y:S02]  /*69b0*/  FMNMX.FTZ R5, R168, R5, !PT ;  /* 0x00000005a8057209 */ /* 0x000fe40007810000 */
[----:B------:R-:W-:Y:S02]  /*69c0*/  ISETP.GE.AND P4, PT, R165, R242, PT ;  /* 0x000000f2a500720c */ /* 0x000fe40003f86270 */
[C---:B------:R-:W-:Y:S02]  /*69d0*/  ISETP.LT.OR P0, PT, R2.reuse, R243, P0 ;  /* 0x000000f30200720c */ /* 0x040fe40000701670 */
[-C--:B------:R-:W-:Y:S01]  /*69e0*/  ISETP.LT.OR P3, PT, R2, R241.reuse, P3 ;  /* 0x000000f10200720c */ /* 0x080fe20001f61670 */
[----:B------:R-:W-:Y:S01]  /*69f0*/  VIADD R2, R0, 0x30 ;  /* 0x0000003000027836 */ /* 0x000fe20000000000 */
[----:B------:R-:W-:Y:S01]  /*6a00*/  ISETP.LT.OR P5, PT, R12, R241, P5 ;  /* 0x000000f10c00720c */ /* 0x000fe20002fa1670 */
[----:B------:R-:W-:Y:S01]  /*6a10*/  VIADD R12, R0, 0x28 ;  /* 0x00000028000c7836 */ /* 0x000fe20000000000 */
[----:B------:R-:W-:-:S02]  /*6a20*/  FMNMX.FTZ R5, R202, R5, !PT ;  /* 0x00000005ca057209 */ /* 0x000fc40007810000 */
[----:B------:R-:W-:Y:S02]  /*6a30*/  ISETP.LT.OR P4, PT, R165, R243, P4 ;  /* 0x000000f3a500720c */ /* 0x000fe40002781670 */
[----:B------:R-:W-:Y:S02]  /*6a40*/  FSEL R196, R25, -INF , !P6 ;  /* 0xff80000019c47808 */ /* 0x000fe40007000000 */
[----:B------:R-:W-:Y:S02]  /*6a50*/  FSEL R165, R27, -INF , !P2 ;  /* 0xff8000001ba57808 */ /* 0x000fe40005000000 */
[C---:B------:R-:W-:Y:S02]  /*6a60*/  ISETP.GE.AND P6, PT, R2.reuse, R242, PT ;  /* 0x000000f20200720c */ /* 0x040fe40003fc6270 */
[----:B------:R-:W-:Y:S02]  /*6a70*/  ISETP.GE.AND P2, PT, R2, R240, PT ;  /* 0x000000f00200720c */ /* 0x000fe40003f46270 */
[----:B------:R-:W-:-:S02]  /*6a80*/  FSEL R33, R30, -INF , !P1 ;  /* 0xff8000001e217808 */ /* 0x000fc40004800000 */
[----:B------:R-:W-:Y:S02]  /*6a90*/  FMNMX.FTZ R5, R186, R5, !PT ;  /* 0x00000005ba057209 */ /* 0x000fe40007810000 */
[----:B------:R-:W-:Y:S02]  /*6aa0*/  ISETP.GE.AND P1, PT, R12, R242, PT ;  /* 0x000000f20c00720c */ /* 0x000fe40003f26270 */
[C---:B------:R-:W-:Y:S02]  /*6ab0*/  ISETP.LT.OR P6, PT, R2.reuse, R243, P6 ;  /* 0x000000f30200720c */ /* 0x040fe400037c1670 */
[----:B------:R-:W-:Y:S02]  /*6ac0*/  ISETP.LT.OR P2, PT, R2, R241, P2 ;  /* 0x000000f10200720c */ /* 0x000fe40001741670 */
[----:B------:R-:W-:Y:S02]  /*6ad0*/  FMNMX.FTZ R2, R3, R11, !PT ;  /* 0x0000000b03027209 */ /* 0x000fe40007810000 */
[----:B------:R-:W-:-:S02]  /*6ae0*/  FMNMX.FTZ R5, R34, R5, !PT ;  /* 0x0000000522057209 */ /* 0x000fc40007810000 */
[----:B------:R-:W-:Y:S02]  /*6af0*/  ISETP.LT.OR P1, PT, R12, R243, P1 ;  /* 0x000000f30c00720c */ /* 0x000fe40000f21670 */
[----:B------:R-:W-:Y:S02]  /*6b00*/  FSEL R28, R29, -INF , !P4 ;  /* 0xff8000001d1c7808 */ /* 0x000fe40006000000 */
[----:B------:R-:W-:Y:S02]  /*6b10*/  FMNMX.FTZ R2, R173, R2, !PT ;  /* 0x00000002ad027209 */ /* 0x000fe40007810000 */
[----:B------:R-:W-:Y:S02]  /*6b20*/  FMNMX.FTZ R5, R32, R5, !PT ;  /* 0x0000000520057209 */ /* 0x000fe40007810000 */
[----:B------:R-:W-:Y:S02]  /*6b30*/  FSEL R167, R26, -INF , !P5 ;  /* 0xff8000001aa77808 */ /* 0x000fe40006800000 */
[----:B------:R-:W-:-:S02]  /*6b40*/  FSEL R166, R20, -INF , !P1 ;  /* 0xff80000014a67808 */ /* 0x000fc40004800000 */
[C---:B------:R-:W-:Y:S02]  /*6b50*/  ISETP.GE.AND P5, PT, R4.reuse, R242, PT ;  /* 0x000000f20400720c */ /* 0x040fe40003fa6270 */
[-C--:B------:R-:W-:Y:S02]  /*6b60*/  ISETP.GE.AND P1, PT, R4, R240.reuse, PT ;  /* 0x000000f00400720c */ /* 0x080fe40003f26270 */
[----:B------:R-:W-:Y:S02]  /*6b70*/  ISETP.GE.AND P4, PT, R12, R240, PT ;  /* 0x000000f00c00720c */ /* 0x000fe40003f86270 */
[----:B------:R-:W-:Y:S02]  /*6b80*/  FMNMX.FTZ R2, R187, R2, !PT ;  /* 0x00000002bb027209 */ /* 0x000fe40007810000 */
[----:B------:R-:W-:Y:S02]  /*6b90*/  FMNMX.FTZ R5, R28, R5, !PT ;  /* 0x000000051c057209 */ /* 0x000fe40007810000 */
[----:B------:R-:W-:-:S02]  /*6ba0*/  ISETP.LT.OR P5, PT, R4, R243, P5 ;  /* 0x000000f30400720c */ /* 0x000fc40002fa1670 */
[-C--:B------:R-:W-:Y:S01]  /*6bb0*/  ISETP.LT.OR P1, PT, R4, R241.reuse, P1 ;  /* 0x000000f10400720c */ /* 0x080fe20000f21670 */
[----:B------:R-:W-:Y:S01]  /*6bc0*/  VIADD R4, R0, 0x38 ;  /* 0x0000003800047836 */ /* 0x000fe20000000000 */
[----:B------:R-:W-:Y:S01]  /*6bd0*/  ISETP.LT.OR P4, PT, R12, R241, P4 ;  /* 0x000000f10c00720c */ /* 0x000fe20002781670 */
[----:B------:R-:W-:Y:S01]  /*6be0*/  VIADD R0, R0, 0x39 ;  /* 0x0000003900007836 */ /* 0x000fe20000000000 */
[----:B------:R-:W-:Y:S02]  /*6bf0*/  FMNMX.FTZ R2, R185, R2, !PT ;  /* 0x00000002b9027209 */ /* 0x000fe40007810000 */
[----:B------:R-:W-:Y:S02]  /*6c00*/  FMNMX.FTZ R5, R198, R5, !PT ;  /* 0x00000005c6057209 */ /* 0x000fe40007810000 */
[----:B------:R-:W-:Y:S02]  /*6c10*/  FSEL R199, R22, -INF , !P4 ;  /* 0xff80000016c77808 */ /* 0x000fe40006000000 */
[----:B------:R-:W-:-:S02]  /*6c20*/  ISETP.GE.AND P4, PT, R4, R242, PT ;  /* 0x000000f20400720c */ /* 0x000fc40003f86270 */
[----:B------:R-:W-:Y:S02]  /*6c30*/  FMNMX.FTZ R2, R201, R2, !PT ;  /* 0x00000002c9027209 */ /* 0x000fe40007810000 */
[----:B------:R-:W-:Y:S02]  /*6c40*/  FMNMX.FTZ R5, R196, R5, !PT ;  /* 0x00000005c4057209 */ /* 0x000fe40007810000 */
[----:B------:R-:W-:Y:S02]  /*6c50*/  FSEL R200, R21, -INF , !P0 ;  /* 0xff80000015c87808 */ /* 0x000fe40004000000 */
[----:B------:R-:W-:Y:S02]  /*6c60*/  ISETP.LT.OR P4, PT, R4, R243, P4 ;  /* 0x000000f30400720c */ /* 0x000fe40002781670 */
[----:B------:R-:W-:Y:S02]  /*6c70*/  FMNMX.FTZ R2, R35, R2, !PT ;  /* 0x0000000223027209 */ /* 0x000fe40007810000 */
[----:B------:R-:W-:-:S02]  /*6c80*/  FMNMX.FTZ R5, R166, R5, !PT ;  /* 0x00000005a6057209 */ /* 0x000fc40007810000 */
[----:B------:R-:W-:Y:S02]  /*6c90*/  ISETP.GE.AND P0, PT, R4, R240, PT ;  /* 0x000000f00400720c */ /* 0x000fe40003f06270 */
[----:B------:R-:W-:Y:S02]  /*6ca0*/  FSEL R184, R192, -INF , !P6 ;  /* 0xff800000c0b87808 */ /* 0x000fe40007000000 */
[----:B------:R-:W-:Y:S02]  /*6cb0*/  FMNMX.FTZ R2, R33, R2, !PT ;  /* 0x0000000221027209 */ /* 0x000fe40007810000 */
[----:B------:R-:W-:Y:S02]  /*6cc0*/  FMNMX.FTZ R5, R200, R5, !PT ;  /* 0x00000005c8057209 */ /* 0x000fe40007810000 */
[----:B------:R-:W-:Y:S02]  /*6cd0*/  FSEL R180, R188, -INF , !P4 ;  /* 0xff800000bcb47808 */ /* 0x000fe40006000000 */
[----:B------:R-:W-:-:S02]  /*6ce0*/  PLOP3.LUT P4, PT, PT, PT, UP0, 0x80, 0x0 ;  /* 0x000000000000781c */ /* 0x000fc40003f8f008 */
[----:B------:R-:W-:Y:S02]  /*6cf0*/  ISETP.LT.OR P0, PT, R4, R241, P0 ;  /* 0x000000f10400720c */ /* 0x000fe40000701670 */
[----:B------:R-:W-:Y:S02]  /*6d00*/  FSEL R197, R23, -INF , !P3 ;  /* 0xff80000017c57808 */ /* 0x000fe40005800000 */
[----:B------:R-:W-:Y:S02]  /*6d10*/  ISETP.GE.AND P3, PT, R0, R242, PT ;  /* 0x000000f20000720c */ /* 0x000fe40003f66270 */
[----:B------:R-:W-:Y:S02]  /*6d20*/  FSEL R182, R193, -INF , !P5 ;  /* 0xff800000c1b67808 */ /* 0x000fe40006800000 */
[----:B------:R-:W-:Y:S02]  /*6d30*/  FMNMX.FTZ R4, R31, R2, !PT ;  /* 0x000000021f047209 */ /* 0x000fe40007810000 */
[----:B------:R-:W-:-:S02]  /*6d40*/  FMNMX.FTZ R5, R184, R5, !PT ;  /* 0x00000005b8057209 */ /* 0x000fc40007810000 */
[----:B------:R-:W-:Y:S02]  /*6d50*/  ISETP.LT.OR P3, PT, R0, R243, P3 ;  /* 0x000000f30000720c */ /* 0x000fe40001f61670 */
[----:B------:R-:W-:Y:S02]  /*6d60*/  FMNMX.FTZ R4, R167, R4, !PT ;  /* 0x00000004a7047209 */ /* 0x000fe40007810000 */
[----:B------:R-:W-:Y:S02]  /*6d70*/  FMNMX.FTZ R5, R182, R5, !PT ;  /* 0x00000005b6057209 */ /* 0x000fe40007810000 */
[----:B------:R-:W-:Y:S02]  /*6d80*/  FSEL R178, R189, -INF , !P3 ;  /* 0xff800000bdb27808 */ /* 0x000fe40005800000 */
[----:B------:R-:W-:Y:S02]  /*6d90*/  FMNMX.FTZ R4, R165, R4, !PT ;  /* 0x00000004a5047209 */ /* 0x000fe40007810000 */
[----:B------:R-:W-:-:S02]  /*6da0*/  FMNMX.FTZ R5, R180, R5, !PT ;  /* 0x00000005b4057209 */ /* 0x000fc40007810000 */
[----:B------:R-:W-:Y:S02]  /*6db0*/  FSEL R181, R194, -INF , !P2 ;  /* 0xff800000c2b57808 */ /* 0x000fe40005000000 */
        /* <DEDUP_REMOVED lines=11> */
[----:B------:R-:W-:-:S04]  /*6e70*/  LEA R2, P2, R12, R236, 0x6 ;  /* 0x000000ec0c027211 */ /* 0x000fc800078430ff */
[----:B------:R-:W-:Y:S01]  /*6e80*/  IMAD.U32 R7, RZ, RZ, UR4 ;  /* 0x00000004ff077e24 */ /* 0x000fe2000f8e00ff */
[----:B------:R-:W-:Y:S02]  /*6e90*/  ULDC.64 UR4, c[0x0][0x218] ;  /* 0x0000860000047ab9 */ /* 0x000fe40000000a00 */
[----:B------:R-:W-:Y:S02]  /*6ea0*/  LEA R6, P3, R2, UR4, 0x1 ;  /* 0x0000000402067c11 */ /* 0x000fe4000f8608ff */
[----:B------:R-:W-:Y:S02]  /*6eb0*/  LEA.HI.X R7, R12, R245, R7, 0x6, P2 ;  /* 0x000000f50c077211 */ /* 0x000fe400010f3407 */
[----:B------:R-:W-:Y:S02]  /*6ec0*/  IADD3 R12, P2, R6, UR21, RZ ;  /* 0x00000015060c7c10 */ /* 0x000fe4000ff5e0ff */
[----:B------:R-:W-:-:S04]  /*6ed0*/  LEA.HI.X R7, R2, UR5, R7, 0x1, P3 ;  /* 0x0000000502077c11 */ /* 0x000fc800098f0c07 */
        /* <DEDUP_REMOVED lines=13> */
.L_x_486:
[----:B------:R-:W-:Y:S01]  /*6fb0*/  FMNMX.FTZ R4, R197, R4, !PT ;  /* 0x00000004c5047209 */ /* 0x000fe20007810000 */
[----:B------:R-:W2:Y:S01]  /*6fc0*/  SHFL.BFLY PT, R2, R5, 0x2, 0x1f ;  /* 0x0c401f0005027f89 */ /* 0x000ea200000e0000 */
[C---:B------:R-:W-:Y:S02]  /*6fd0*/  ISETP.GE.AND P2, PT, R0.reuse, R240, PT ;  /* 0x000000f00000720c */ /* 0x040fe40003f46270 */
        /* <DEDUP_REMOVED lines=9> */
[----:B------:R-:W-:-:S04]  /*7070*/  FMNMX.FTZ R4, R177, R4, !PT ;  /* 0x00000004b1047209 */ /* 0x000fc80007810000 */
[----:B-1----:R-:W-:-:S05]  /*7080*/  FMNMX.FTZ R13, R175, R4, !PT ;  /* 0x00000004af0d7209 */ /* 0x002fca0007810000 */
[----:B------:R-:W1:Y:S01]  /*7090*/  SHFL.BFLY PT, R0, R13, 0x2, 0x1f ;  /* 0x0c401f000d007f89 */ /* 0x000e6200000e0000 */
[----:B--2---:R-:W-:-:S05]  /*70a0*/  FMNMX.FTZ R7, R5, R2, !PT ;  /* 0x0000000205077209 */ /* 0x004fca0007810000 */
[----:B------:R-:W2:Y:S01]  /*70b0*/  SHFL.BFLY PT, R2, R7, 0x1, 0x1f ;  /* 0x0c201f0007027f89 */ /* 0x000ea200000e0000 */
[----:B-1----:R-:W-:-:S03]  /*70c0*/  FMNMX.FTZ R5, R13, R0, !PT ;  /* 0x000000000d057209 */ /* 0x002fc60007810000 */
[----:B------:R-:W-:Y:S04]  /*70d0*/  LDSM.16.MT88.4 R12, [R226+0x18000] ;  /* 0x01800000e20c783b */ /* 0x000fe80000004200 */
[----:B------:R-:W1:Y:S01]  /*70e0*/  SHFL.BFLY PT, R0, R5, 0x1, 0x1f ;  /* 0x0c201f0005007f89 */ /* 0x000e6200000e0000 */
[----:B--2---:R-:W-:-:S04]  /*70f0*/  FMNMX.FTZ R2, R7, R2, !PT ;  /* 0x0000000207027209 */ /* 0x004fc80007810000 */
[C---:B------:R-:W-:Y:S01]  /*7100*/  FSETP.NEU.FTZ.AND P1, PT, R2.reuse, -INF , PT ;  /* 0xff8000000200780b */ /* 0x040fe20003f3d000 */
[----:B------:R-:W-:-:S05]  /*7110*/  FMUL.FTZ R183, R2, UR23 ;  /* 0x0000001702b77c20 */ /* 0x000fca0008410000 */
[----:B------:R-:W-:-:S05]  /*7120*/  FSEL R183, R183, RZ, P1 ;  /* 0x000000ffb7b77208 */ /* 0x000fca0000800000 */
        /* <DEDUP_REMOVED lines=10> */
[----:B------:R-:W-:Y:S01]  /*71d0*/  FSEL R5, R2, RZ, P1 ;  /* 0x000000ff02057208 */ /* 0x000fe20000800000 */
[----:B------:R-:W-:Y:S01]  /*71e0*/  FFMA.FTZ R195, R166, UR23, -R183 ;  /* 0x00000017a6c37c23 */ /* 0x000fe200080108b7 */
[C---:B------:R-:W-:Y:S01]  /*71f0*/  FSETP.NEU.FTZ.AND P0, PT, R0.reuse, -INF , PT ;  /* 0xff8000000000780b */ /* 0x040fe20003f1d000 */
[----:B------:R-:W-:Y:S01]  /*7200*/  FMUL.FTZ R176, R0, UR23 ;  /* 0x0000001700b07c20 */ /* 0x000fe20008410000 */
[----:B------:R-:W-:Y:S01]  /*7210*/  MUFU.EX2 R172, R172 ;  /* 0x000000ac00ac7308 */ /* 0x000fe20000000800 */
[----:B------:R-:W-:Y:S01]  /*7220*/  FADD.FTZ R4, R164, -R5 ;  /* 0x80000005a4047221 */ /* 0x000fe20000010000 */
[----:B------:R-:W-:Y:S01]  /*7230*/  FSEL R6, R0, RZ, P0 ;  /* 0x000000ff00067208 */ /* 0x000fe20000000000 */
[--C-:B------:R-:W-:Y:S01]  /*7240*/  FFMA.FTZ R184, R184, UR23, -R183.reuse ;  /* 0x00000017b8b87c23 */ /* 0x100fe200080108b7 */
[----:B------:R-:W-:Y:S01]  /*7250*/  FSEL R176, R176, RZ, P0 ;  /* 0x000000ffb0b07208 */ /* 0x000fe20000000000 */
[----:B------:R-:W-:Y:S01]  /*7260*/  FMUL.FTZ R174, R4, UR23 ;  /* 0x0000001704ae7c20 */ /* 0x000fe20008410000 */
[--C-:B------:R-:W-:Y:S01]  /*7270*/  FFMA.FTZ R180, R180, UR23, -R183.reuse ;  /* 0x00000017b4b47c23 */ /* 0x100fe200080108b7 */
[----:B------:R-:W-:Y:S01]  /*7280*/  FADD.FTZ R6, R3, -R6 ;  /* 0x8000000603067221 */ /* 0x000fe20000010000 */
[----:B------:R-:W1:Y:S01]  /*7290*/  MUFU.EX2 R171, R171 ;  /* 0x000000ab00ab7308 */ /* 0x000e620000000800 */
        /* <DEDUP_REMOVED lines=13> */
[----:B------:R-:W-:Y:S01]  /*7370*/  LDSM.16.MT88.4 R32, [R226+0x18800] ;  /* 0x01880000e220783b */ /* 0x000fe20000004200 */
[--C-:B------:R-:W-:Y:S01]  /*7380*/  FFMA.FTZ R198, R167, UR23, -R176.reuse ;  /* 0x00000017a7c67c23 */ /* 0x100fe200080108b0 */
[----:B------:R-:W-:Y:S01]  /*7390*/  MUFU.EX2 R168, R168 ;  /* 0x000000a800a87308 */ /* 0x000fe20000000800 */
[----:B-1----:R-:W-:Y:S01]  /*73a0*/  F2FP.F16.F32.PACK_AB R4, R171, R172 ;  /* 0x000000acab04723e */ /* 0x002fe200000000ff */
[----:B------:R-:W-:Y:S01]  /*73b0*/  LDSM.16.MT88.4 R28, [R225+0x18800] ;  /* 0x01880000e11c783b */ /* 0x000fe20000004200 */
[--C-:B------:R-:W-:Y:S01]  /*73c0*/  FFMA.FTZ R201, R165, UR23, -R176.reuse ;  /* 0x00000017a5c97c23 */ /* 0x100fe200080108b0 */
[--C-:B------:R-:W-:Y:S01]  /*73d0*/  FFMA.FTZ R199, R199, UR23, -R176.reuse ;  /* 0x00000017c7c77c23 */ /* 0x100fe200080108b0 */
[--C-:B------:R-:W-:Y:S01]  /*73e0*/  FFMA.FTZ R200, R197, UR23, -R176.reuse ;  /* 0x00000017c5c87c23 */ /* 0x100fe200080108b0 */
[----:B------:R-:W-:Y:S01]  /*73f0*/  LDSM.16.MT88.4 R164, [R228+0x19000] ;  /* 0x01900000e4a4783b */ /* 0x000fe20000004200 */
[--C-:B------:R-:W-:Y:S01]  /*7400*/  FFMA.FTZ R197, R182, UR23, -R183.reuse ;  /* 0x00000017b6c57c23 */ /* 0x100fe200080108b7 */
[----:B------:R-:W1:Y:S01]  /*7410*/  MUFU.EX2 R11, R11 ;  /* 0x0000000b000b7308 */ /* 0x000e620000000800 */
[----:B--2---:R-:W-:Y:S01]  /*7420*/  F2FP.F16.F32.PACK_AB R6, R169, R170 ;  /* 0x000000aaa906723e */ /* 0x004fe200000000ff */
[----:B------:R-:W-:Y:S01]  /*7430*/  FFMA.FTZ R183, R178, UR23, -R183 ;  /* 0x00000017b2b77c23 */ /* 0x000fe200080108b7 */
[--C-:B------:R-:W-:Y:S01]  /*7440*/  FFMA.FTZ R178, R181, UR23, -R176.reuse ;  /* 0x00000017b5b27c23 */ /* 0x100fe200080108b0 */
[--C-:B------:R-:W-:Y:S01]  /*7450*/  FFMA.FTZ R179, R179, UR23, -R176.reuse ;  /* 0x00000017b3b37c23 */ /* 0x100fe200080108b0 */
[--C-:B------:R-:W-:Y:S01]  /*7460*/  FFMA.FTZ R177, R177, UR23, -R176.reuse ;  /* 0x00000017b1b17c23 */ /* 0x100fe200080108b0 */
[----:B------:R-:W-:-:S02]  /*7470*/  FFMA.FTZ R176, R175, UR23, -R176 ;  /* 0x00000017afb07c23 */ /* 0x000fc400080108b0 */
        /* <DEDUP_REMOVED lines=190> */
[----:B------:R-:W-:Y:S01]  /*8060*/  MUFU.EX2 R194, R194 ;  /* 0x000000c200c27308 */ /* 0x000fe20000000800 */
        /* <DEDUP_REMOVED lines=8> */
[----:B------:R-:W2:Y:S08]  /*80f0*/  MUFU.EX2 R198, R198 ;  /* 0x000000c600c67308 */ /* 0x000eb00000000800 */
[----:B------:R-:W5:Y:S01]  /*8100*/  MUFU.EX2 R201, R201 ;  /* 0x000000c900c97308 */ /* 0x000f620000000800 */
[C---:B-1----:R-:W-:Y:S07]  /*8110*/  HMMA.16816.F32 R124, R4.reuse, R16, R124 ;  /* 0x00000010047c723c */ /* 0x042fee000000187c */
[----:B------:R-:W1:Y:S01]  /*8120*/  MUFU.EX2 R199, R199 ;  /* 0x000000c700c77308 */ /* 0x000e620000000800 */
        /* <DEDUP_REMOVED lines=19> */
[----:B------:R-:W3:Y:S02]  /*8260*/  LDSM.16.MT88.4 R20, [R225+0x1c800] ;  /* 0x01c80000e114783b */ /* 0x000ee40000004200 */
[----:B------:R-:W-:-:S03]  /*8270*/  FADD.FTZ R10, R198, R3 ;  /* 0x00000003c60a7221 */ /* 0x000fc60000010000 */
[----:B-----5:R-:W-:Y:S01]  /*8280*/  HMMA.16816.F32 R160, R4, R12, R160 ;  /* 0x0000000c04a0723c */ /* 0x020fe200000018a0 */
[----:B------:R-:W-:Y:S01]  /*8290*/  MUFU.EX2 R180, R180 ;  /* 0x000000b400b47308 */ /* 0x000fe20000000800 */
[----:B------:R-:W-:-:S04]  /*82a0*/  FADD.FTZ R10, R201, R10 ;  /* 0x0000000ac90a7221 */ /* 0x000fc80000010000 */
[C---:B------:R-:W-:Y:S01]  /*82b0*/  HMMA.16816.F32 R156, R4.reuse, R14, R156 ;  /* 0x0000000e049c723c */ /* 0x040fe2000000189c */
[----:B------:R-:W5:Y:S01]  /*82c0*/  LDSM.16.MT88.4 R12, [R225+0x1a800] ;  /* 0x01a80000e10c783b */ /* 0x000f620000004200 */
[----:B-1----:R-:W-:Y:S01]  /*82d0*/  FADD.FTZ R11, R199, R10 ;  /* 0x0000000ac70b7221 */ /* 0x002fe20000010000 */
[----:B------:R-:W-:Y:S03]  /*82e0*/  MUFU.EX2 R183, R183 ;  /* 0x000000b700b77308 */ /* 0x000fe60000000800 */
[----:B------:R-:W-:Y:S01]  /*82f0*/  HMMA.16816.F32 R136, R4, R24, R136 ;  /* 0x000000180488723c */ /* 0x000fe20000001888 */
[----:B----4-:R-:W-:-:S04]  /*8300*/  FADD.FTZ R11, R200, R11 ;  /* 0x0000000bc80b7221 */ /* 0x010fc80000010000 */
[----:B------:R-:W-:Y:S01]  /*8310*/  MUFU.EX2 R178, R178 ;  /* 0x000000b200b27308 */ /* 0x000fe20000000800 */
[C---:B------:R-:W-:Y:S01]  /*8320*/  HMMA.16816.F32 R132, R4.reuse, R26, R132 ;  /* 0x0000001a0484723c */ /* 0x040fe20000001884 */
[----:B------:R-:W1:Y:S05]  /*8330*/  LDSM.16.MT88.4 R24, [R226+0x1c800] ;  /* 0x01c80000e218783b */ /* 0x000e6a0000004200 */
[C---:B------:R-:W-:Y:S01]  /*8340*/  HMMA.16816.F32 R152, R4.reuse, R32, R152 ;  /* 0x000000200498723c */ /* 0x040fe20000001898 */
[----:B------:R-:W4:Y:S05]  /*8350*/  MUFU.EX2 R179, R179 ;  /* 0x000000b300b37308 */ /* 0x000f2a0000000800 */
[C---:B------:R-:W-:Y:S01]  /*8360*/  HMMA.16816.F32 R148, R4.reuse, R34, R148 ;  /* 0x000000220494723c */ /* 0x040fe20000001894 */
[----:B------:R-:W2:Y:S02]  /*8370*/  LDSM.16.MT88.4 R32, [R224+0x1a800] ;  /* 0x01a80000e020783b */ /* 0x000ea40000004200 */
[----:B------:R-:W-:Y:S03]  /*8380*/  MUFU.EX2 R177, R177 ;  /* 0x000000b100b17308 */ /* 0x000fe60000000800 */
[C---:B------:R-:W-:Y:S05]  /*8390*/  HMMA.16816.F32 R144, R4.reuse, R28, R144 ;  /* 0x0000001c0490723c */ /* 0x040fea0000001890 */
[----:B------:R-:W4:Y:S01]  /*83a0*/  MUFU.EX2 R176, R176 ;  /* 0x000000b000b07308 */ /* 0x000f220000000800 */
        /* <DEDUP_REMOVED lines=8> */
[C---:B-----5:R-:W-:Y:S06]  /*8430*/  HMMA.16816.F32 R52, R4.reuse, R12, R52 ;  /* 0x0000000c0434723c */ /* 0x060fec0000001834 */
[C---:B------:R-:W-:Y:S01]  /*8440*/  HMMA.16816.F32 R56, R4.reuse, R14, R56 ;  /* 0x0000000e0438723c */ /* 0x040fe20000001838 */
[----:B------:R-:W5:Y:S05]  /*8450*/  LDSM.16.MT88.4 R12, [R228+0x1e800] ;  /* 0x01e80000e40c783b */ /* 0x000f6a0000004200 */
        /* <DEDUP_REMOVED lines=9> */
[C---:B------:R-:W-:Y:S06]  /*84f0*/  HMMA.16816.F32 R92, R4.reuse, R16, R92 ;  /* 0x00000010045c723c */ /* 0x040fec000000185c */
[C---:B------:R-:W-:Y:S01]  /*8500*/  HMMA.16816.F32 R96, R4.reuse, R18, R96 ;  /* 0x000000120460723c */ /* 0x040fe20000001860 */
[----:B------:R-:W-:Y:S05]  /*8510*/  LDSM.16.MT88.4 R16, [R228+0x1b000] ;  /* 0x01b00000e410783b */ /* 0x000fea0000004200 */
        /* <DEDUP_REMOVED lines=14> */
[----:B------:R-:W-:-:S02]  /*8600*/  F2FP.F16.F32.PACK_AB R5, R201, R198 ;  /* 0x000000c6c905723e */ /* 0x000fc400000000ff */
[----:B------:R-:W-:Y:S01]  /*8610*/  F2FP.F16.F32.PACK_AB R6, R196, R195 ;  /* 0x000000c3c406723e */ /* 0x000fe200000000ff */
[----:B------:R-:W-:Y:S01]  /*8620*/  FADD.FTZ R194, R194, R193 ;  /* 0x000000c1c2c27221 */ /* 0x000fe20000010000 */
[----:B------:R-:W-:-:S03]  /*8630*/  F2FP.F16.F32.PACK_AB R7, R200, R199 ;  /* 0x000000c7c807723e */ /* 0x000fc600000000ff */
[----:B------:R-:W-:-:S04]  /*8640*/  FADD.FTZ R3, R195, R194 ;  /* 0x000000c2c3037221 */ /* 0x000fc80000010000 */
[----:B----4-:R-:W-:Y:S01]  /*8650*/  HMMA.16816.F32 R152, R4, R28, R152 ;  /* 0x0000001c0498723c */ /* 0x010fe20000001898 */
[----:B------:R-:W-:-:S05]  /*8660*/  FADD.FTZ R3, R196, R3 ;  /* 0x00000003c4037221 */ /* 0x000fca0000010000 */
        /* <DEDUP_REMOVED lines=37> */
[----:B------:R-:W-:Y:S05]  /*88c0*/  LDSM.16.MT88.4 R32, [R224+0x19800] ;  /* 0x01980000e020783b */ /* 0x000fea0000004200 */
[C---:B----4-:R-:W-:Y:S06]  /*88d0*/  HMMA.16816.F32 R100, R4.reuse, R28, R100 ;  /* 0x0000001c0464723c */ /* 0x050fec0000001864 */
[C---:B------:R-:W-:Y:S01]  /*88e0*/  HMMA.16816.F32 R104, R4.reuse, R30, R104 ;  /* 0x0000001e0468723c */ /* 0x040fe20000001868 */
[----:B------:R-:W2:Y:S05]  /*88f0*/  LDSM.16.MT88.4 R28, [R225+0x19800] ;  /* 0x01980000e11c783b */ /* 0x000eaa0000004200 */
[C---:B---3--:R-:W-:Y:S06]  /*8900*/  HMMA.16816.F32 R116, R4.reuse, R20, R116 ;  /* 0x000000140474723c */ /* 0x048fec0000001874 */
[C---:B------:R-:W-:Y:S01]  /*8910*/  HMMA.16816.F32 R120, R4.reuse, R22, R120 ;  /* 0x000000160478723c */ /* 0x040fe20000001878 */
[----:B------:R-:W3:Y:S05]  /*8920*/  LDSM.16.MT88.4 R20, [R226+0x1b800] ;  /* 0x01b80000e214783b */ /* 0x000eea0000004200 */
[C---:B------:R-:W-:Y:S06]  /*8930*/  HMMA.16816.F32 R124, R4.reuse, R16, R124 ;  /* 0x00000010047c723c */ /* 0x040fec000000187c */
        /* <DEDUP_REMOVED lines=13> */
[----:B-----5:R-:W-:Y:S01]  /*8a10*/  HMMA.16816.F32 R152, R4, R12, R152 ;  /* 0x0000000c0498723c */ /* 0x020fe20000001898 */
[----:B------:R-:W-:Y:S01]  /*8a20*/  FADD.FTZ R249, R183, R180 ;  /* 0x000000b4b7f97221 */ /* 0x000fe20000010000 */
[----:B------:R-:W-:-:S04]  /*8a30*/  FADD.FTZ R247, R176, R177 ;  /* 0x000000b1b0f77221 */ /* 0x000fc80000010000 */
        /* <DEDUP_REMOVED lines=26> */
[C---:B--2---:R-:W-:Y:S06]  /*8be0*/  HMMA.16816.F32 R68, R4.reuse, R28, R68 ;  /* 0x0000001c0444723c */ /* 0x044fec0000001844 */
[C---:B------:R-:W-:Y:S06]  /*8bf0*/  HMMA.16816.F32 R72, R4.reuse, R30, R72 ;  /* 0x0000001e0448723c */ /* 0x040fec0000001848 */
[C---:B------:R-:W-:Y:S06]  /*8c00*/  HMMA.16816.F32 R76, R4.reuse, R164, R76 ;  /* 0x000000a4044c723c */ /* 0x040fec000000184c */
[----:B------:R-:W-:Y:S01]  /*8c10*/  HMMA.16816.F32 R80, R4, R166, R80 ;  /* 0x000000a60450723c */ /* 0x000fe20000001850 */
[----:B------:R-:W-:-:S05]  /*8c20*/  MOV R164, R2 ;  /* 0x0000000200a47202 */ /* 0x000fca0000000f00 */
[C---:B------:R-:W-:Y:S06]  /*8c30*/  HMMA.16816.F32 R84, R4.reuse, R32, R84 ;  /* 0x000000200454723c */ /* 0x040fec0000001854 */
[C---:B------:R-:W-:Y:S06]  /*8c40*/  HMMA.16816.F32 R88, R4.reuse, R34, R88 ;  /* 0x000000220458723c */ /* 0x040fec0000001858 */
[C---:B---3--:R-:W-:Y:S06]  /*8c50*/  HMMA.16816.F32 R100, R4.reuse, R20, R100 ;  /* 0x000000140464723c */ /* 0x048fec0000001864 */
[C---:B------:R-:W-:Y:S06]  /*8c60*/  HMMA.16816.F32 R104, R4.reuse, R22, R104 ;  /* 0x000000160468723c */ /* 0x040fec0000001868 */
[C---:B----4-:R-:W-:Y:S06]  /*8c70*/  HMMA.16816.F32 R108, R4.reuse, R16, R108 ;  /* 0x00000010046c723c */ /* 0x050fec000000186c */
[C---:B------:R-:W-:Y:S06]  /*8c80*/  HMMA.16816.F32 R112, R4.reuse, R18, R112 ;  /* 0x000000120470723c */ /* 0x040fec0000001870 */
[C---:B-----5:R-:W-:Y:S06]  /*8c90*/  HMMA.16816.F32 R116, R4.reuse, R12, R116 ;  /* 0x0000000c0474723c */ /* 0x060fec0000001874 */
[C---:B------:R-:W-:Y:S06]  /*8ca0*/  HMMA.16816.F32 R120, R4.reuse, R14, R120 ;  /* 0x0000000e0478723c */ /* 0x040fec0000001878 */
[C---:B-1----:R-:W-:Y:S06]  /*8cb0*/  HMMA.16816.F32 R124, R4.reuse, R24, R124 ;  /* 0x00000018047c723c */ /* 0x042fec000000187c */
        /* <DEDUP_REMOVED lines=9> */
[----:B------:R-:W-:Y:S02]  /*8d50*/  UISETP.GT.AND UP0, UPT, UR22, UR13, UPT ;  /* 0x0000000d1600728c */ /* 0x000fe4000bf04270 */
[----:B------:R-:W-:Y:S01]  /*8d60*/  UIMAD UR4, UR22, UR7, UR4 ;  /* 0x00000007160472a4 */ /* 0x000fe2000f8e0204 */
[----:B------:R-:W-:Y:S02]  /*8d70*/  IMAD.U32 R4, RZ, RZ, UR24 ;  /* 0x00000018ff047e24 */ /* 0x000fe4000f8e00ff */
[----:B------:R-:W-:Y:S01]  /*8d80*/  IMAD.U32 R5, RZ, RZ, UR25 ;  /* 0x00000019ff057e24 */ /* 0x000fe2000f8e00ff */
[----:B------:R-:W-:Y:S01]  /*8d90*/  UIADD3 UR4, UR25, UR4, URZ ;  /* 0x0000000419047290 */ /* 0x000fe2000fffe03f */
[----:B------:R-:W-:Y:S01]  /*8da0*/  BAR.SYNC.DEFER_BLOCKING 0x0 ;  /* 0x0000000000007b1d */ /* 0x000fe20000010000 */
[----:B------:R-:W-:-:S04]  /*8db0*/  LEA R6, P1, R4, R8, 0x6 ;  /* 0x0000000804067211 */ /* 0x000fc800078230ff */
[----:B------:R-:W-:Y:S01]  /*8dc0*/  IMAD.U32 R5, RZ, RZ, UR4 ;  /* 0x00000004ff057e24 */ /* 0x000fe2000f8e00ff */
[----:B------:R-:W-:-:S04]  /*8dd0*/  LEA R10, P0, R6, UR10, 0x1 ;  /* 0x0000000a060a7c11 */ /* 0x000fc8000f8008ff */
[----:B------:R-:W-:Y:S01]  /*8de0*/  LEA.HI.X R5, R4, R239, R5, 0x6, P1 ;  /* 0x000000ef04057211 */ /* 0x000fe200008f3405 */
[----:B------:R-:W-:-:S03]  /*8df0*/  IMAD.U32 R4, RZ, RZ, UR6 ;  /* 0x00000006ff047e24 */ /* 0x000fc6000f8e00ff */
[----:B------:R-:W-:Y:S01]  /*8e00*/  LEA.HI.X R11, R6, UR11, R5, 0x1, P0 ;  /* 0x0000000b060b7c11 */ /* 0x000fe200080f0c05 */
[----:B------:R-:W-:Y:S01]  /*8e10*/  IMAD.U32 R6, RZ, RZ, UR7 ;  /* 0x00000007ff067e24 */ /* 0x000fe2000f8e00ff */
[----:B------:R-:W-:-:S04]  /*8e20*/  LEA R4, P0, R4, R10, 0x6 ;  /* 0x0000000a04047211 */ /* 0x000fc800078030ff */
[----:B------:R-:W-:Y:S01]  /*8e30*/  LEA.HI.X R5, R3, R11, R6, 0x6, P0 ;  /* 0x0000000b03057211 */ /* 0x000fe200000f3406 */
[----:B------:R-:W-:Y:S01]  /*8e40*/  IMAD.U32 R3, RZ, RZ, UR22 ;  /* 0x00000016ff037e24 */ /* 0x000fe2000f8e00ff */
[----:B------:R-:W-:Y:S01]  /*8e50*/  @!PT LDS RZ, [RZ] ;  /* 0x00000000fffff984 */ /* 0x000fe20000000800 */
[----:B------:R-:W-:Y:S01]  /*8e60*/  @!PT LDS RZ, [RZ] ;  /* 0x00000000fffff984 */ /* 0x000fe20000000800 */
[----:B------:R-:W-:Y:S01]  /*8e70*/  @!PT LDS RZ, [RZ] ;  /* 0x00000000fffff984 */ /* 0x000fe20000000800 */
[----:B------:R-:W-:Y:S03]  /*8e80*/  LDGSTS.E.BYPASS.LTC128B.128 [R235+0x18000], desc[UR18][R10.64] ;  /* 0x180000000aeb7fae */ /* 0x000fe6000b901d52 */
[----:B------:R-:W-:Y:S01]  /*8e90*/  IMAD R3, R3, 0x40, R246 ;  /* 0x0000004003037824 */ /* 0x000fe200078e02f6 */
[----:B------:R-:W-:Y:S04]  /*8ea0*/  LDGSTS.E.BYPASS.LTC128B.128 [R235+0x1a000], desc[UR18][R10.64+0x80] ;  /* 0x1a0000800aeb7fae */ /* 0x000fe8000b901d52 */
[C---:B------:R-:W-:Y:S01]  /*8eb0*/  ISETP.GE.AND P1, PT, R3.reuse, R242, PT ;  /* 0x000000f20300720c */ /* 0x040fe20003f26270 */
[----:B------:R-:W-:Y:S01]  /*8ec0*/  LDGSTS.E.BYPASS.LTC128B.128 [R235+0x1c000], desc[UR18][R10.64+0x100] ;  /* 0x1c0001000aeb7fae */ /* 0x000fe2000b901d52 */
[----:B------:R-:W-:-:S02]  /*8ed0*/  ISETP.GE.AND P5, PT, R3, R240, PT ;  /* 0x000000f00300720c */ /* 0x000fc40003fa6270 */
[C---:B------:R-:W-:Y:S01]  /*8ee0*/  ISETP.LT.OR P1, PT, R3.reuse, R243, P1 ;  /* 0x000000f30300720c */ /* 0x040fe20000f21670 */
[----:B------:R1:W-:Y:S01]  /*8ef0*/  LDGSTS.E.BYPASS.LTC128B.128 [R235+0x1e000], desc[UR18][R10.64+0x180] ;  /* 0x1e0001800aeb7fae */ /* 0x0003e2000b901d52 */
[----:B------:R-:W-:-:S03]  /*8f00*/  ISETP.LT.OR P5, PT, R3, R241, P5 ;  /* 0x000000f10300720c */ /* 0x000fc60002fa1670 */
[----:B------:R-:W-:Y:S04]  /*8f10*/  LDGSTS.E.BYPASS.LTC128B.128 [R235+0x19000], desc[UR18][R4.64] ;  /* 0x1900000004eb7fae */ /* 0x000fe8000b901d52 */
[----:B------:R-:W-:Y:S04]  /*8f20*/  LDGSTS.E.BYPASS.LTC128B.128 [R235+0x1b000], desc[UR18][R4.64+0x80] ;  /* 0x1b00008004eb7fae */ /* 0x000fe8000b901d52 */
[----:B------:R-:W-:Y:S04]  /*8f30*/  LDGSTS.E.BYPASS.LTC128B.128 [R235+0x1d000], desc[UR18][R4.64+0x100] ;  /* 0x1d00010004eb7fae */ /* 0x000fe8000b901d52 */
[----:B------:R2:W-:Y:S04]  /*8f40*/  LDGSTS.E.BYPASS.LTC128B.128 [R235+0x1f000], desc[UR18][R4.64+0x180] ;  /* 0x1f00018004eb7fae */ /* 0x0005e8000b901d52 */
[----:B------:R-:W-:Y:S04]  /*8f50*/  LDSM.16.M88.4 R184, [R234] ;  /* 0x00000000eab8783b */ /* 0x000fe80000000200 */
[----:B------:R-:W2:Y:S01]  /*8f60*/  LDSM.16.M88.4 R164, [R233+0x10000] ;  /* 0x01000000e9a4783b */ /* 0x000ea20000000200 */
[----:B-1----:R-:W-:-:S03]  /*8f70*/  VIADD R10, R3, 0x1 ;  /* 0x00000001030a7836 */ /* 0x002fc60000000000 */
[----:B------:R-:W1:Y:S01]  /*8f80*/  LDSM.16.M88.4 R28, [R233+0x10800] ;  /* 0x01080000e91c783b */ /* 0x000e620000000200 */
[----:B------:R-:W-:-:S03]  /*8f90*/  VIADD R11, R3, 0x9 ;  /* 0x00000009030b7836 */ /* 0x000fc60000000000 */
[----:B------:R-:W3:Y:S01]  /*8fa0*/  LDSM.16.M88.4 R20, [R233+0x11000] ;  /* 0x01100000e914783b */ /* 0x000ee20000000200 */
[C---:B------:R-:W-:Y:S02]  /*8fb0*/  ISETP.GE.AND P6, PT, R10.reuse, R242, PT ;  /* 0x000000f20a00720c */ /* 0x040fe40003fc6270 */
[C---:B------:R-:W-:Y:S01]  /*8fc0*/  ISETP.GE.AND P0, PT, R10.reuse, R240, PT ;  /* 0x000000f00a00720c */ /* 0x040fe20003f06270 */
[----:B------:R-:W4:Y:S01]  /*8fd0*/  LDSM.16.M88.4 R16, [R233+0x11800] ;  /* 0x01180000e910783b */ /* 0x000f220000000200 */
[C---:B------:R-:W-:Y:S02]  /*8fe0*/  ISETP.LT.OR P6, PT, R10.reuse, R243, P6 ;  /* 0x000000f30a00720c */ /* 0x040fe400037c1670 */
[----:B------:R-:W-:Y:S01]  /*8ff0*/  ISETP.LT.OR P0, PT, R10, R241, P0 ;  /* 0x000000f10a00720c */ /* 0x000fe20000701670 */
[----:B------:R-:W-:Y:S01]  /*9000*/  LDSM.16.M88.4 R12, [R232] ;  /* 0x00000000e80c783b */ /* 0x000fe20000000200 */
[----:B------:R-:W-:-:S03]  /*9010*/  ISETP.GE.AND P4, PT, R11, R242, PT ;  /* 0x000000f20b00720c */ /* 0x000fc60003f86270 */
[----:B------:R-:W5:Y:S01]  /*9020*/  LDSM.16.M88.4 R196, [R231] ;  /* 0x00000000e7c4783b */ /* 0x000f620000000200 */
[----:B------:R-:W-:-:S03]  /*9030*/  ISETP.LT.OR P4, PT, R11, R243, P4 ;  /* 0x000000f30b00720c */ /* 0x000fc60002781670 */
[----:B------:R-:W5:Y:S04]  /*9040*/  LDSM.16.M88.4 R176, [R223] ;  /* 0x00000000dfb0783b */ /* 0x000f680000000200 */
[----:B------:R-:W5:Y:S04]  /*9050*/  LDSM.16.M88.4 R172, [R222] ;  /* 0x00000000deac783b */ /* 0x000f680000000200 */
[----:B------:R-:W5:Y:S04]  /*9060*/  LDSM.16.M88.4 R168, [R221] ;  /* 0x00000000dda8783b */ /* 0x000f680000000200 */
[----:B------:R-:W-:Y:S01]  /*9070*/  LDSM.16.M88.4 R192, [R227+0x10000] ;  /* 0x01000000e3c0783b */ /* 0x000fe20000000200 */
[C---:B--2---:R-:W-:Y:S03]  /*9080*/  HMMA.16816.F32 R4, R184.reuse, R164, RZ ;  /* 0x000000a4b804723c */ /* 0x044fe600000018ff */
[----:B------:R-:W-:Y:S04]  /*9090*/  LDSM.16.M88.4 R180, [R227+0x10800] ;  /* 0x01080000e3b4783b */ /* 0x000fe80000000200 */
[----:B------:R-:W-:Y:S01]  /*90a0*/  LDSM.16.M88.4 R200, [R220+0x800] ;  /* 0x00080000dcc8783b */ /* 0x000fe20000000200 */
[C---:B------:R-:W-:Y:S03]  /*90b0*/  HMMA.16816.F32 R164, R184.reuse, R166, RZ ;  /* 0x000000a6b8a4723c */ /* 0x040fe600000018ff */
[----:B------:R-:W0:Y:S03]  /*90c0*/  LDGDEPBAR ;  /* 0x00000000000079af */ /* 0x000e260000000000 */
[C---:B-1----:R-:W-:Y:S06]  /*90d0*/  HMMA.16816.F32 R32, R184.reuse, R28, RZ ;  /* 0x0000001cb820723c */ /* 0x042fec00000018ff */
        /* <DEDUP_REMOVED lines=170> */
[----:B------:R-:W2:Y:S05]  /*9b80*/  LDSM.16.M88.4 R12, [R220+0x6000] ;  /* 0x00600000dc0c783b */ /* 0x000eaa0000000200 */
[C---:B------:R-:W-:Y:S06]  /*9b90*/  HMMA.16816.F32 R4, R180.reuse, R200, R4 ;  /* 0x000000c8b404723c */ /* 0x040fec0000001804 */
[C---:B------:R-:W-:Y:S06]  /*9ba0*/  HMMA.16816.F32 R164, R180.reuse, R202, R164 ;  /* 0x000000cab4a4723c */ /* 0x040fec00000018a4 */
[C---:B-1----:R-:W-:Y:S06]  /*9bb0*/  HMMA.16816.F32 R32, R180.reuse, R176, R32 ;  /* 0x000000b0b420723c */ /* 0x042fec0000001820 */
[----:B------:R-:W-:Y:S01]  /*9bc0*/  HMMA.16816.F32 R28, R180, R178, R28 ;  /* 0x000000b2b41c723c */ /* 0x000fe2000000181c */
[----:B------:R-:W1:Y:S05]  /*9bd0*/  LDSM.16.M88.4 R176, [R220+0x6800] ;  /* 0x00680000dcb0783b */ /* 0x000e6a0000000200 */
[C---:B------:R-:W-:Y:S06]  /*9be0*/  HMMA.16816.F32 R188, R196.reuse, R192, R188 ;  /* 0x000000c0c4bc723c */ /* 0x040fec00000018bc */
[----:B------:R-:W-:Y:S06]  /*9bf0*/  HMMA.16816.F32 R184, R196, R194, R184 ;  /* 0x000000c2c4b8723c */ /* 0x000fec00000018b8 */
[C---:B--2---:R-:W-:Y:S06]  /*9c00*/  HMMA.16816.F32 R4, R16.reuse, R12, R4 ;  /* 0x0000000c1004723c */ /* 0x044fec0000001804 */
[----:B------:R-:W-:Y:S01]  /*9c10*/  HMMA.16816.F32 R164, R16, R14, R164 ;  /* 0x0000000e10a4723c */ /* 0x000fe200000018a4 */
[----:B------:R-:W2:Y:S05]  /*9c20*/  LDSM.16.M88.4 R12, [R220+0x7000] ;  /* 0x00700000dc0c783b */ /* 0x000eaa0000000200 */
[C---:B------:R-:W-:Y:S06]  /*9c30*/  HMMA.16816.F32 R188, R180.reuse, R168, R188 ;  /* 0x000000a8b4bc723c */ /* 0x040fec00000018bc */
[----:B------:R-:W-:Y:S01]  /*9c40*/  HMMA.16816.F32 R24, R180, R172, R24 ;  /* 0x000000acb418723c */ /* 0x000fe20000001818 */
[----:B------:R-:W-:-:S05]  /*9c50*/  VIADD R168, R3, 0x8 ;  /* 0x0000000803a87836 */ /* 0x000fca0000000000 */
[----:B------:R-:W-:Y:S01]  /*9c60*/  ISETP.GE.AND P3, PT, R168, R242, PT ;  /* 0x000000f2a800720c */ /* 0x000fe20003f66270 */
[----:B------:R-:W-:Y:S01]  /*9c70*/  HMMA.16816.F32 R184, R180, R170, R184 ;  /* 0x000000aab4b8723c */ /* 0x000fe200000018b8 */
[----:B------:R-:W-:Y:S01]  /*9c80*/  FSEL R10, R4, -INF , !P1 ;  /* 0xff800000040a7808 */ /* 0x000fe20004800000 */
[----:B------:R-:W-:Y:S01]  /*9c90*/  VIADD R4, R3, 0x11 ;  /* 0x0000001103047836 */ /* 0x000fe20000000000 */
[----:B------:R-:W-:Y:S02]  /*9ca0*/  ISETP.LT.OR P3, PT, R168, R243, P3 ;  /* 0x000000f3a800720c */ /* 0x000fe40001f61670 */
[-C--:B------:R-:W-:Y:S01]  /*9cb0*/  ISETP.GE.AND P1, PT, R11, R240.reuse, PT ;  /* 0x000000f00b00720c */ /* 0x080fe20003f26270 */
[----:B-1----:R-:W-:Y:S01]  /*9cc0*/  HMMA.16816.F32 R32, R16, R176, R32 ;  /* 0x000000b01020723c */ /* 0x002fe20000001820 */
[----:B------:R-:W-:Y:S01]  /*9cd0*/  FSEL R171, R164, -INF , !P3 ;  /* 0xff800000a4ab7808 */ /* 0x000fe20005800000 */
[----:B------:R-:W-:Y:S01]  /*9ce0*/  VIADD R164, R3, 0x18 ;  /* 0x0000001803a47836 */ /* 0x000fe20000000000 */
[----:B------:R-:W-:-:S02]  /*9cf0*/  ISETP.GE.AND P3, PT, R4, R240, PT ;  /* 0x000000f00400720c */ /* 0x000fc40003f66270 */
[----:B------:R-:W-:Y:S01]  /*9d00*/  ISETP.LT.OR P1, PT, R11, R241, P1 ;  /* 0x000000f10b00720c */ /* 0x000fe20000f21670 */
[----:B------:R-:W-:Y:S01]  /*9d10*/  HMMA.16816.F32 R28, R16, R178, R28 ;  /* 0x000000b2101c723c */ /* 0x000fe2000000181c */
[----:B------:R-:W-:Y:S02]  /*9d20*/  FSEL R176, R5, -INF , !P6 ;  /* 0xff80000005b07808 */ /* 0x000fe40007000000 */
[----:B------:R-:W-:Y:S02]  /*9d30*/  ISETP.GE.AND P6, PT, R4, R242, PT ;  /* 0x000000f20400720c */ /* 0x000fe40003fc6270 */
[----:B------:R-:W-:Y:S01]  /*9d40*/  FSEL R202, R6, -INF , !P5 ;  /* 0xff80000006ca7808 */ /* 0x000fe20006800000 */
[----:B------:R-:W-:Y:S01]  /*9d50*/  HMMA.16816.F32 R20, R180, R174, R20 ;  /* 0x000000aeb414723c */ /* 0x000fe20000001814 */
[----:B------:R-:W-:Y:S02]  /*9d60*/  FSEL R11, R7, -INF , !P0 ;  /* 0xff800000070b7808 */ /* 0x000fe40004000000 */
[----:B------:R-:W-:-:S02]  /*9d70*/  ISETP.LT.OR P6, PT, R4, R243, P6 ;  /* 0x000000f30400720c */ /* 0x000fc400037c1670 */
[----:B------:R-:W-:Y:S01]  /*9d80*/  ISETP.LT.OR P3, PT, R4, R241, P3 ;  /* 0x000000f10400720c */ /* 0x000fe20001f61670 */
[----:B--2---:R-:W-:Y:S01]  /*9d90*/  HMMA.16816.F32 R24, R16, R12, R24 ;  /* 0x0000000c1018723c */ /* 0x004fe20000001818 */
[----:B------:R-:W1:Y:S01]  /*9da0*/  LDSM.16.M88.4 R4, [R220+0x7800] ;  /* 0x00780000dc04783b */ /* 0x000e620000000200 */
[----:B------:R-:W-:Y:S01]  /*9db0*/  ISETP.GE.AND P2, PT, R168, R240, PT ;  /* 0x000000f0a800720c */ /* 0x000fe20003f46270 */
[----:B------:R-:W-:-:S04]  /*9dc0*/  DEPBAR.LE SB0, 0x0 ;  /* 0x000080000000791a */ /* 0x000fc80000000000 */
[----:B------:R-:W-:Y:S01]  /*9dd0*/  BAR.SYNC.DEFER_BLOCKING 0x0 ;  /* 0x0000000000007b1d */ /* 0x000fe20000010000 */
[----:B------:R-:W-:Y:S01]  /*9de0*/  ISETP.LT.OR P2, PT, R168, R241, P2 ;  /* 0x000000f1a800720c */ /* 0x000fe20001741670 */
[----:B------:R-:W-:Y:S01]  /*9df0*/  VIADD R168, R3, 0x10 ;  /* 0x0000001003a87836 */ /* 0x000fe20000000000 */
[----:B------:R-:W-:Y:S01]  /*9e00*/  FSEL R196, R33, -INF , !P6 ;  /* 0xff80000021c47808 */ /* 0x000fe20007000000 */
[C---:B------:R-:W-:Y:S01]  /*9e10*/  VIADD R13, R3.reuse, 0x20 ;  /* 0x00000020030d7836 */ /* 0x040fe20000000000 */
[----:B------:R-:W-:Y:S01]  /*9e20*/  FSEL R173, R166, -INF , !P2 ;  /* 0xff800000a6ad7808 */ /* 0x000fe20005000000 */
[----:B------:R-:W-:Y:S01]  /*9e30*/  VIADD R12, R3, 0x21 ;  /* 0x00000021030c7836 */ /* 0x000fe20000000000 */
[C---:B------:R-:W-:Y:S02]  /*9e40*/  ISETP.GE.AND P0, PT, R168.reuse, R242, PT ;  /* 0x000000f2a800720c */ /* 0x040fe40003f06270 */
[----:B------:R-:W-:Y:S02]  /*9e50*/  ISETP.GE.AND P5, PT, R168, R240, PT ;  /* 0x000000f0a800720c */ /* 0x000fe40003fa6270 */
[----:B------:R-:W-:Y:S01]  /*9e60*/  ISETP.GE.AND P2, PT, R164, R242, PT ;  /* 0x000000f2a400720c */ /* 0x000fe20003f46270 */
[----:B------:R-:W-:Y:S01]  /*9e70*/  HMMA.16816.F32 R20, R16, R14, R20 ;  /* 0x0000000e1014723c */ /* 0x000fe20000001814 */
[----:B------:R-:W-:-:S02]  /*9e80*/  ISETP.LT.OR P0, PT, R168, R243, P0 ;  /* 0x000000f3a800720c */ /* 0x000fc40000701670 */
[----:B------:R-:W-:Y:S02]  /*9e90*/  ISETP.LT.OR P5, PT, R168, R241, P5 ;  /* 0x000000f1a800720c */ /* 0x000fe40002fa1670 */
[----:B------:R-:W-:Y:S01]  /*9ea0*/  FSEL R166, R165, -INF , !P4 ;  /* 0xff800000a5a67808 */ /* 0x000fe20006000000 */
[----:B------:R-:W-:Y:S01]  /*9eb0*/  VIADD R165, R3, 0x19 ;  /* 0x0000001903a57836 */ /* 0x000fe20000000000 */
[----:B------:R-:W-:Y:S02]  /*9ec0*/  ISETP.LT.OR P2, PT, R164, R243, P2 ;  /* 0x000000f3a400720c */ /* 0x000fe40001741670 */
[----:B------:R-:W-:Y:S02]  /*9ed0*/  FSEL R200, R32, -INF , !P0 ;  /* 0xff80000020c87808 */ /* 0x000fe40004000000 */
[----:B------:R-:W-:Y:S02]  /*9ee0*/  FSEL R34, R34, -INF , !P5 ;  /* 0xff80000022227808 */ /* 0x000fe40006800000 */
[----:B------:R-:W-:-:S02]  /*9ef0*/  FSEL R32, R35, -INF , !P3 ;  /* 0xff80000023207808 */ /* 0x000fc40005800000 */
[----:B------:R-:W-:Y:S02]  /*9f00*/  FSEL R198, R28, -INF , !P2 ;  /* 0xff8000001cc67808 */ /* 0x000fe40005000000 */
[----:B------:R-:W-:Y:S02]  /*9f10*/  FSEL R169, R167, -INF , !P1 ;  /* 0xff800000a7a97808 */ /* 0x000fe40004800000 */
[C---:B------:R-:W-:Y:S02]  /*9f20*/  ISETP.GE.AND P3, PT, R13.reuse, R242, PT ;  /* 0x000000f20d00720c */ /* 0x040fe40003f66270 */
[----:B------:R-:W-:Y:S02]  /*9f30*/  ISETP.GE.AND P5, PT, R13, R240, PT ;  /* 0x000000f00d00720c */ /* 0x000fe40003fa6270 */
[C---:B------:R-:W-:Y:S02]  /*9f40*/  ISETP.GE.AND P6, PT, R12.reuse, R242, PT ;  /* 0x000000f20c00720c */ /* 0x040fe40003fc6270 */
[----:B------:R-:W-:-:S02]  /*9f50*/  ISETP.GE.AND P2, PT, R12, R240, PT ;  /* 0x000000f00c00720c */ /* 0x000fc40003f46270 */
[----:B------:R-:W-:Y:S02]  /*9f60*/  ISETP.GE.AND P1, PT, R164, R240, PT ;  /* 0x000000f0a400720c */ /* 0x000fe40003f26270 */
[C---:B------:R-:W-:Y:S02]  /*9f70*/  ISETP.GE.AND P4, PT, R165.reuse, R242, PT ;  /* 0x000000f2a500720c */ /* 0x040fe40003f86270 */
[----:B------:R-:W-:Y:S02]  /*9f80*/  ISETP.GE.AND P0, PT, R165, R240, PT ;  /* 0x000000f0a500720c */ /* 0x000fe40003f06270 */
[C---:B------:R-:W-:Y:S02]  /*9f90*/  ISETP.LT.OR P3, PT, R13.reuse, R243, P3 ;  /* 0x000000f30d00720c */ /* 0x040fe40001f61670 */
[----:B------:R-:W-:Y:S01]  /*9fa0*/  ISETP.LT.OR P5, PT, R13, R241, P5 ;  /* 0x000000f10d00720c */ /* 0x000fe20002fa1670 */
[----:B------:R-:W-:Y:S01]  /*9fb0*/  VIADD R13, R3, 0x28 ;  /* 0x00000028030d7836 */ /* 0x000fe20000000000 */
[----:B------:R-:W-:-:S02]  /*9fc0*/  ISETP.LT.OR P6, PT, R12, R243, P6 ;  /* 0x000000f30c00720c */ /* 0x000fc400037c1670 */
[-C--:B------:R-:W-:Y:S01]  /*9fd0*/  ISETP.LT.OR P2, PT, R12, R241.reuse, P2 ;  /* 0x000000f10c00720c */ /* 0x080fe20001741670 */
[----:B------:R-:W-:Y:S01]  /*9fe0*/  VIADD R12, R3, 0x29 ;  /* 0x00000029030c7836 */ /* 0x000fe20000000000 */
[----:B------:R-:W-:Y:S02]  /*9ff0*/  ISETP.LT.OR P1, PT, R164, R241, P1 ;  /* 0x000000f1a400720c */ /* 0x000fe40000f21670 */
[C---:B------:R-:W-:Y:S02]  /*a000*/  ISETP.LT.OR P4, PT, R165.reuse, R243, P4 ;  /* 0x000000f3a500720c */ /* 0x040fe40002781670 */
[----:B------:R-:W-:Y:S02]  /*a010*/  ISETP.LT.OR P0, PT, R165, R241, P0 ;  /* 0x000000f1a500720c */ /* 0x000fe40000701670 */
        /* <DEDUP_REMOVED lines=8> */
[C---:B------:R-:W-:Y:S02]  /*a0a0*/  ISETP.LT.OR P1, PT, R13.reuse, R243, P1 ;  /* 0x000000f30d00720c */ /* 0x040fe40000f21670 */
[----:B------:R-:W-:Y:S02]  /*a0b0*/  ISETP.LT.OR P4, PT, R13, R241, P4 ;  /* 0x000000f10d00720c */ /* 0x000fe40002781670 */
[C---:B------:R-:W-:Y:S02]  /*a0c0*/  ISETP.LT.OR P0, PT, R12.reuse, R243, P0 ;  /* 0x000000f30c00720c */ /* 0x040fe40000701670 */
[----:B------:R-:W-:Y:S02]  /*a0d0*/  ISETP.LT.OR P3, PT, R12, R241, P3 ;  /* 0x000000f10c00720c */ /* 0x000fe40001f61670 */
[----:B-1----:R-:W-:Y:S01]  /*a0e0*/  HMMA.16816.F32 R12, R16, R4, R188 ;  /* 0x00000004100c723c */ /* 0x002fe200000018bc */
[----:B------:R-:W-:Y:S02]  /*a0f0*/  FSEL R250, R25, -INF , !P6 ;  /* 0xff80000019fa7808 */ /* 0x000fe40007000000 */
[----:B------:R-:W-:-:S02]  /*a100*/  FSEL R170, R26, -INF , !P5 ;  /* 0xff8000001aaa7808 */ /* 0x000fc40006800000 */
[----:B------:R-:W-:Y:S02]  /*a110*/  FSEL R168, R27, -INF , !P2 ;  /* 0xff8000001ba87808 */ /* 0x000fe40005000000 */
[----:B------:R-:W-:Y:S01]  /*a120*/  FMNMX.FTZ R5, R2, R10, !PT ;  /* 0x0000000a02057209 */ /* 0x000fe20007810000 */
[C---:B------:R-:W-:Y:S01]  /*a130*/  VIADD R4, R3.reuse, 0x30 ;  /* 0x0000003003047836 */ /* 0x040fe20000000000 */
[----:B------:R-:W-:Y:S02]  /*a140*/  FSEL R248, R20, -INF , !P1 ;  /* 0xff80000014f87808 */ /* 0x000fe40004800000 */
[----:B------:R-:W-:Y:S01]  /*a150*/  FMNMX.FTZ R24, R176, R5, !PT ;  /* 0x00000005b0187209 */ /* 0x000fe20007810000 */
[----:B------:R-:W-:Y:S01]  /*a160*/  VIADD R5, R3, 0x31 ;  /* 0x0000003103057836 */ /* 0x000fe20000000000 */
[----:B------:R-:W-:Y:S02]  /*a170*/  ISETP.GE.AND P6, PT, R4, R242, PT ;  /* 0x000000f20400720c */ /* 0x000fe40003fc6270 */
[----:B------:R-:W-:-:S02]  /*a180*/  FMNMX.FTZ R25, R171, R24, !PT ;  /* 0x00000018ab197209 */ /* 0x000fc40007810000 */
[----:B------:R-:W-:Y:S02]  /*a190*/  ISETP.GE.AND P2, PT, R4, R240, PT ;  /* 0x000000f00400720c */ /* 0x000fe40003f46270 */
[----:B------:R-:W-:Y:S02]  /*a1a0*/  FMNMX.FTZ R25, R166, R25, !PT ;  /* 0x00000019a6197209 */ /* 0x000fe40007810000 */
[C---:B------:R-:W-:Y:S02]  /*a1b0*/  ISETP.GE.AND P5, PT, R5.reuse, R242, PT ;  /* 0x000000f20500720c */ /* 0x040fe40003fa6270 */
[----:B------:R-:W-:Y:S02]  /*a1c0*/  ISETP.GE.AND P1, PT, R5, R240, PT ;  /* 0x000000f00500720c */ /* 0x000fe40003f26270 */
[----:B------:R-:W-:Y:S02]  /*a1d0*/  FMNMX.FTZ R25, R200, R25, !PT ;  /* 0x00000019c8197209 */ /* 0x000fe40007810000 */
[----:B------:R-:W-:-:S02]  /*a1e0*/  ISETP.LT.OR P6, PT, R4, R243, P6 ;  /* 0x000000f30400720c */ /* 0x000fc400037c1670 */
[----:B------:R-:W-:Y:S02]  /*a1f0*/  ISETP.LT.OR P2, PT, R4, R241, P2 ;  /* 0x000000f10400720c */ /* 0x000fe40001741670 */
[C---:B------:R-:W-:Y:S02]  /*a200*/  ISETP.LT.OR P5, PT, R5.reuse, R243, P5 ;  /* 0x000000f30500720c */ /* 0x040fe40002fa1670 */
[----:B------:R-:W-:Y:S02]  /*a210*/  ISETP.LT.OR P1, PT, R5, R241, P1 ;  /* 0x000000f10500720c */ /* 0x000fe40000f21670 */
[----:B------:R-:W-:Y:S01]  /*a220*/  HMMA.16816.F32 R4, R16, R6, R184 ;  /* 0x000000061004723c */ /* 0x000fe200000018b8 */
[----:B------:R-:W-:Y:S02]  /*a230*/  FMNMX.FTZ R25, R196, R25, !PT ;  /* 0x00000019c4197209 */ /* 0x000fe40007810000 */
[----:B------:R-:W-:Y:S02]  /*a240*/  FSEL R206, R22, -INF , !P4 ;  /* 0xff80000016ce7808 */ /* 0x000fe40006000000 */
[----:B------:R-:W-:-:S02]  /*a250*/  FMNMX.FTZ R25, R198, R25, !PT ;  /* 0x00000019c6197209 */ /* 0x000fc40007810000 */
[----:B------:R-:W-:Y:S01]  /*a260*/  FMNMX.FTZ R16, R0, R202, !PT ;  /* 0x000000ca00107209 */ /* 0x000fe20007810000 */
[C---:B------:R-:W-:Y:S01]  /*a270*/  VIADD R17, R3.reuse, 0x38 ;  /* 0x0000003803117836 */ /* 0x040fe20000000000 */
[----:B------:R-:W-:Y:S01]  /*a280*/  FMNMX.FTZ R19, R174, R25, !PT ;  /* 0x00000019ae137209 */ /* 0x000fe20007810000 */
[----:B------:R-:W-:Y:S01]  /*a290*/  VIADD R3, R3, 0x39 ;  /* 0x0000003903037836 */ /* 0x000fe20000000000 */
[----:B------:R-:W-:Y:S02]  /*a2a0*/  FMNMX.FTZ R16, R11, R16, !PT ;  /* 0x000000100b107209 */ /* 0x000fe40007810000 */
[----:B------:R-:W-:Y:S02]  /*a2b0*/  FSEL R252, R21, -INF , !P0 ;  /* 0xff80000015fc7808 */ /* 0x000fe40004000000 */
[----:B------:R-:W-:Y:S02]  /*a2c0*/  FMNMX.FTZ R16, R173, R16, !PT ;  /* 0x00000010ad107209 */ /* 0x000fe40007810000 */
[----:B------:R-:W-:-:S02]  /*a2d0*/  ISETP.GE.AND P4, PT, R17, R242, PT ;  /* 0x000000f21100720c */ /* 0x000fc40003f86270 */
[----:B------:R-:W-:Y:S02]  /*a2e0*/  ISETP.GE.AND P0, PT, R17, R240, PT ;  /* 0x000000f01100720c */ /* 0x000fe40003f06270 */
[----:B------:R-:W-:Y:S02]  /*a2f0*/  FMNMX.FTZ R21, R169, R16, !PT ;  /* 0x00000010a9157209 */ /* 0x000fe40007810000 */
[----:B------:R-:W-:Y:S02]  /*a300*/  FMNMX.FTZ R19, R172, R19, !PT ;  /* 0x00000013ac137209 */ /* 0x000fe40007810000 */
[C---:B------:R-:W-:Y:S02]  /*a310*/  ISETP.LT.OR P4, PT, R17.reuse, R243, P4 ;  /* 0x000000f31100720c */ /* 0x040fe40002781670 */
[----:B------:R-:W-:Y:S02]  /*a320*/  ISETP.LT.OR P0, PT, R17, R241, P0 ;  /* 0x000000f11100720c */ /* 0x000fe40000701670 */
[----:B------:R-:W-:-:S02]  /*a330*/  FMNMX.FTZ R17, R34, R21, !PT ;  /* 0x0000001522117209 */ /* 0x000fc40007810000 */
[----:B------:R-:W-:Y:S02]  /*a340*/  FMNMX.FTZ R19, R250, R19, !PT ;  /* 0x00000013fa137209 */ /* 0x000fe40007810000 */
[----:B------:R-:W-:Y:S02]  /*a350*/  FMNMX.FTZ R17, R32, R17, !PT ;  /* 0x0000001120117209 */ /* 0x000fe40007810000 */
[----:B------:R-:W-:Y:S02]  /*a360*/  FMNMX.FTZ R19, R248, R19, !PT ;  /* 0x00000013f8137209 */ /* 0x000fe40007810000 */
[----:B------:R-:W-:Y:S02]  /*a370*/  FSEL R194, R12, -INF , !P6 ;  /* 0xff8000000cc27808 */ /* 0x000fe40007000000 */
[----:B------:R-:W-:Y:S02]  /*a380*/  FMNMX.FTZ R17, R30, R17, !PT ;  /* 0x000000111e117209 */ /* 0x000fe40007810000 */
[----:B------:R-:W-:-:S02]  /*a390*/  FMNMX.FTZ R19, R252, R19, !PT ;  /* 0x00000013fc137209 */ /* 0x000fc40007810000 */
[----:B------:R-:W-:Y:S02]  /*a3a0*/  FSEL R190, R4, -INF , !P4 ;  /* 0xff80000004be7808 */ /* 0x000fe40006000000 */
[----:B------:R-:W-:Y:S02]  /*a3b0*/  PLOP3.LUT P4, PT, PT, PT, UP0, 0x80, 0x0 ;  /* 0x000000000000781c */ /* 0x000fe40003f8f008 */
[----:B------:R-:W-:Y:S02]  /*a3c0*/  FSEL R204, R23, -INF , !P3 ;  /* 0xff80000017cc7808 */ /* 0x000fe40005800000 */
[----:B------:R-:W-:Y:S02]  /*a3d0*/  ISETP.GE.AND P3, PT, R3, R242, PT ;  /* 0x000000f20300720c */ /* 0x000fe40003f66270 */
[----:B------:R-:W-:Y:S02]  /*a3e0*/  FSEL R192, R13, -INF , !P5 ;  /* 0xff8000000dc07808 */ /* 0x000fe40006800000 */
[----:B------:R-:W-:-:S02]  /*a3f0*/  FMNMX.FTZ R17, R28, R17, !PT ;  /* 0x000000111c117209 */ /* 0x000fc40007810000 */
[----:B------:R-:W-:Y:S02]  /*a400*/  FMNMX.FTZ R13, R194, R19, !PT ;  /* 0x00000013c20d7209 */ /* 0x000fe40007810000 */
[----:B------:R-:W-:Y:S02]  /*a410*/  ISETP.LT.OR P3, PT, R3, R243, P3 ;  /* 0x000000f30300720c */ /* 0x000fe40001f61670 */
[----:B------:R-:W-:Y:S02]  /*a420*/  FMNMX.FTZ R17, R170, R17, !PT ;  /* 0x00000011aa117209 */ /* 0x000fe40007810000 */
[----:B------:R-:W-:Y:S02]  /*a430*/  FMNMX.FTZ R13, R192, R13, !PT ;  /* 0x0000000dc00d7209 */ /* 0x000fe40007810000 */
[----:B------:R-:W-:Y:S02]  /*a440*/  FSEL R188, R5, -INF , !P3 ;  /* 0xff80000005bc7808 */ /* 0x000fe40005800000 */
[----:B------:R-:W-:-:S02]  /*a450*/  FMNMX.FTZ R17, R168, R17, !PT ;  /* 0x00000011a8117209 */ /* 0x000fc40007810000 */
[----:B------:R-:W-:Y:S02]  /*a460*/  FMNMX.FTZ R5, R190, R13, !PT ;  /* 0x0000000dbe057209 */ /* 0x000fe40007810000 */
        /* <DEDUP_REMOVED lines=32> */
.L_x_487:
        /* <DEDUP_REMOVED lines=13> */
[----:B------:R-:W-:Y:S02]  /*a740*/  FMNMX.FTZ R6, R180, R13, !PT ;  /* 0x0000000db4067209 */ /* 0x000fe40007810000 */
[----:B------:R-:W-:Y:S01]  /*a750*/  LDSM.16.MT88.4 R12, [R226+0x18000] ;  /* 0x01800000e20c783b */ /* 0x000fe20000004200 */
[----:B-1----:R-:W-:-:S03]  /*a760*/  FMNMX.FTZ R5, R5, R4, !PT ;  /* 0x0000000405057209 */ /* 0x002fc60007810000 */
[----:B------:R-:W1:Y:S04]  /*a770*/  SHFL.BFLY PT, R3, R6, 0x2, 0x1f ;  /* 0x0c401f0006037f89 */ /* 0x000e6800000e0000 */
[----:B------:R-:W2:Y:S01]  /*a780*/  SHFL.BFLY PT, R164, R5, 0x1, 0x1f ;  /* 0x0c201f0005a47f89 */ /* 0x000ea200000e0000 */
[----:B-1----:R-:W-:Y:S02]  /*a790*/  FMNMX.FTZ R4, R6, R3, !PT ;  /* 0x0000000306047209 */ /* 0x002fe40007810000 */
[----:B--2---:R-:W-:-:S03]  /*a7a0*/  FMNMX.FTZ R164, R5, R164, !PT ;  /* 0x000000a405a47209 */ /* 0x004fc60007810000 */
[----:B------:R-:W1:Y:S01]  /*a7b0*/  SHFL.BFLY PT, R3, R4, 0x1, 0x1f ;  /* 0x0c201f0004037f89 */ /* 0x000e6200000e0000 */
        /* <DEDUP_REMOVED lines=13> */
[--C-:B------:R-:W-:Y:S01]  /*a890*/  FFMA.FTZ R196, R196, UR23, -R181.reuse ;  /* 0x00000017c4c47c23 */ /* 0x100fe200080108b5 */
[--C-:B------:R-:W-:Y:S01]  /*a8a0*/  FFMA.FTZ R198, R174, UR23, -R181.reuse ;  /* 0x00000017aec67c23 */ /* 0x100fe200080108b5 */
[----:B-1----:R-:W-:Y:S01]  /*a8b0*/  FMNMX.FTZ R3, R4, R3, !PT ;  /* 0x0000000304037209 */ /* 0x002fe20007810000 */
[--C-:B------:R-:W-:Y:S01]  /*a8c0*/  FFMA.FTZ R191, R172, UR23, -R181.reuse ;  /* 0x00000017acbf7c23 */ /* 0x100fe200080108b5 */
[--C-:B------:R-:W-:Y:S01]  /*a8d0*/  FFMA.FTZ R193, R248, UR23, -R181.reuse ;  /* 0x00000017f8c17c23 */ /* 0x100fe200080108b5 */
[--C-:B------:R-:W-:Y:S01]  /*a8e0*/  FFMA.FTZ R248, R252, UR23, -R181.reuse ;  /* 0x00000017fcf87c23 */ /* 0x100fe200080108b5 */
[C---:B------:R-:W-:Y:S01]  /*a8f0*/  FSETP.NEU.FTZ.AND P0, PT, R3.reuse, -INF , PT ;  /* 0xff8000000300780b */ /* 0x040fe20003f1d000 */
[C---:B------:R-:W-:Y:S01]  /*a900*/  FMUL.FTZ R179, R3.reuse, UR23 ;  /* 0x0000001703b37c20 */ /* 0x040fe20008410000 */
[----:B------:R-:W1:Y:S01]  /*a910*/  MUFU.EX2 R167, R167 ;  /* 0x000000a700a77308 */ /* 0x000e620000000800 */
[--C-:B------:R-:W-:Y:S01]  /*a920*/  FFMA.FTZ R250, R250, UR23, -R181.reuse ;  /* 0x00000017fafa7c23 */ /* 0x100fe200080108b5 */
[----:B------:R-:W-:Y:S01]  /*a930*/  FSEL R5, R3, RZ, P0 ;  /* 0x000000ff03057208 */ /* 0x000fe20000000000 */
[----:B------:R-:W-:Y:S01]  /*a940*/  FFMA.FTZ R190, R190, UR23, -R181 ;  /* 0x00000017bebe7c23 */ /* 0x000fe200080108b5 */
[----:B------:R-:W-:-:S03]  /*a950*/  FSEL R179, R179, RZ, P0 ;  /* 0x000000ffb3b37208 */ /* 0x000fc60000000000 */
        /* <DEDUP_REMOVED lines=23> */
[----:B------:R-:W-:Y:S02]  /*aad0*/  LDSM.16.MT88.4 R168, [R228+0x19000] ;  /* 0x01900000e4a8783b */ /* 0x000fe40000004200 */
        /* <DEDUP_REMOVED lines=146> */
[----:B------:R-:W3:Y:S01]  /*b400*/  MUFU.EX2 R196, R196 ;  /* 0x000000c400c47308 */ /* 0x000ee20000000800 */
[-C--:B------:R-:W-:Y:S01]  /*b410*/  FMUL.FTZ R116, R116, R2.reuse ;  /* 0x0000000274747220 */ /* 0x080fe20000410000 */
[----:B------:R-:W-:Y:S01]  /*b420*/  FMUL.FTZ R117, R117, R2 ;  /* 0x0000000275757220 */ /* 0x000fe20000410000 */
[C---:B------:R-:W-:Y:S01]  /*b430*/  HMMA.16816.F32 R72, R4.reuse, R22, R72 ;  /* 0x000000160448723c */ /* 0x040fe20000001848 */
[----:B------:R-:W4:Y:S01]  /*b440*/  LDSM.16.MT88.4 R20, [R224+0x1c000] ;  /* 0x01c00000e014783b */ /* 0x000f220000004200 */
[-C--:B------:R-:W-:Y:S01]  /*b450*/  FMUL.FTZ R118, R118, R0.reuse ;  /* 0x0000000076767220 */ /* 0x080fe20000410000 */
[----:B------:R-:W-:Y:S01]  /*b460*/  FMUL.FTZ R119, R119, R0 ;  /* 0x0000000077777220 */ /* 0x000fe20000410000 */
[-C--:B------:R-:W-:Y:S01]  /*b470*/  FMUL.FTZ R120, R120, R2.reuse ;  /* 0x0000000278787220 */ /* 0x080fe20000410000 */
[----:B------:R-:W-:Y:S01]  /*b480*/  MUFU.EX2 R185, R185 ;  /* 0x000000b900b97308 */ /* 0x000fe20000000800 */
[----:B------:R-:W-:Y:S01]  /*b490*/  FMUL.FTZ R121, R121, R2 ;  /* 0x0000000279797220 */ /* 0x000fe20000410000 */
[-C--:B------:R-:W-:Y:S01]  /*b4a0*/  FMUL.FTZ R122, R122, R0.reuse ;  /* 0x000000007a7a7220 */ /* 0x080fe20000410000 */
[----:B------:R-:W-:Y:S01]  /*b4b0*/  FMUL.FTZ R123, R123, R0 ;  /* 0x000000007b7b7220 */ /* 0x000fe20000410000 */
[-C--:B------:R-:W-:Y:S01]  /*b4c0*/  FMUL.FTZ R124, R124, R2.reuse ;  /* 0x000000027c7c7220 */ /* 0x080fe20000410000 */
[-C--:B------:R-:W-:Y:S01]  /*b4d0*/  FMUL.FTZ R125, R125, R2.reuse ;  /* 0x000000027d7d7220 */ /* 0x080fe20000410000 */
[----:B------:R-:W-:Y:S01]  /*b4e0*/  FMUL.FTZ R128, R128, R2 ;  /* 0x0000000280807220 */ /* 0x000fe20000410000 */
[-C--:B------:R-:W-:Y:S01]  /*b4f0*/  FMUL.FTZ R126, R126, R0.reuse ;  /* 0x000000007e7e7220 */ /* 0x080fe20000410000 */
[----:B------:R-:W5:Y:S01]  /*b500*/  MUFU.EX2 R198, R198 ;  /* 0x000000c600c67308 */ /* 0x000f620000000800 */
[----:B------:R-:W-:Y:S01]  /*b510*/  FMUL.FTZ R127, R127, R0 ;  /* 0x000000007f7f7220 */ /* 0x000fe20000410000 */
[----:B------:R-:W-:Y:S01]  /*b520*/  FMUL.FTZ R129, R129, R2 ;  /* 0x0000000281817220 */ /* 0x000fe20000410000 */
[-C--:B------:R-:W-:Y:S01]  /*b530*/  FMUL.FTZ R130, R130, R0.reuse ;  /* 0x0000000082827220 */ /* 0x080fe20000410000 */
[C---:B-1----:R-:W-:Y:S01]  /*b540*/  HMMA.16816.F32 R76, R4.reuse, R16, R76 ;  /* 0x00000010044c723c */ /* 0x042fe2000000184c */
[----:B------:R-:W-:Y:S01]  /*b550*/  FMUL.FTZ R131, R131, R0 ;  /* 0x0000000083837220 */ /* 0x000fe20000410000 */
[----:B------:R-:W-:Y:S01]  /*b560*/  FFMA.FTZ R2, R249, R2, R178 ;  /* 0x00000002f9027223 */ /* 0x000fe200000100b2 */
[----:B------:R-:W-:Y:S01]  /*b570*/  FFMA.FTZ R0, R247, R0, R166 ;  /* 0x00000000f7007223 */ /* 0x000fe200000100a6 */
[----:B------:R-:W-:Y:S02]  /*b580*/  MUFU.EX2 R187, R187 ;  /* 0x000000bb00bb7308 */ /* 0x000fe40000000800 */
[----:B------:R-:W-:Y:S01]  /*b590*/  HMMA.16816.F32 R80, R4, R18, R80 ;  /* 0x000000120450723c */ /* 0x000fe20000001850 */
[----:B------:R-:W1:Y:S01]  /*b5a0*/  LDSM.16.MT88.4 R16, [R228+0x1e000] ;  /* 0x01e00000e410783b */ /* 0x000e620000004200 */
[----:B------:R-:W-:Y:S01]  /*b5b0*/  FADD.FTZ R167, R167, R2 ;  /* 0x00000002a7a77221 */ /* 0x000fe20000010000 */
[----:B------:R-:W-:-:S03]  /*b5c0*/  FADD.FTZ R11, R11, R0 ;  /* 0x000000000b0b7221 */ /* 0x000fc60000010000 */
[----:B--2---:R-:W-:Y:S01]  /*b5d0*/  HMMA.16816.F32 R84, R4, R12, R84 ;  /* 0x0000000c0454723c */ /* 0x004fe20000001854 */
[----:B------:R-:W2:Y:S01]  /*b5e0*/  MUFU.EX2 R200, R200 ;  /* 0x000000c800c87308 */ /* 0x000ea20000000800 */
[----:B------:R-:W-:Y:S01]  /*b5f0*/  FADD.FTZ R176, R176, R167 ;  /* 0x000000a7b0b07221 */ /* 0x000fe20000010000 */
[----:B------:R-:W-:-:S03]  /*b600*/  FADD.FTZ R10, R10, R11 ;  /* 0x0000000b0a0a7221 */ /* 0x000fc60000010000 */
[C---:B------:R-:W-:Y:S01]  /*b610*/  HMMA.16816.F32 R88, R4.reuse, R14, R88 ;  /* 0x0000000e0458723c */ /* 0x040fe20000001858 */
[----:B------:R-:W3:Y:S01]  /*b620*/  LDSM.16.MT88.4 R12, [R226+0x1e000] ;  /* 0x01e00000e20c783b */ /* 0x000ee20000004200 */
[----:B------:R-:W-:Y:S01]  /*b630*/  FADD.FTZ R176, R165, R176 ;  /* 0x000000b0a5b07221 */ /* 0x000fe20000010000 */
[----:B------:R-:W-:Y:S01]  /*b640*/  MUFU.EX2 R189, R189 ;  /* 0x000000bd00bd7308 */ /* 0x000fe20000000800 */
[----:B------:R-:W-:Y:S02]  /*b650*/  FADD.FTZ R10, R177, R10 ;  /* 0x0000000ab10a7221 */ /* 0x000fe40000010000 */
[C---:B----4-:R-:W-:Y:S05]  /*b660*/  HMMA.16816.F32 R92, R4.reuse, R20, R92 ;  /* 0x00000014045c723c */ /* 0x050fea000000185c */
[----:B------:R-:W4:Y:S01]  /*b670*/  MUFU.EX2 R202, R202 ;  /* 0x000000ca00ca7308 */ /* 0x000f220000000800 */
[C---:B------:R-:W-:Y:S01]  /*b680*/  HMMA.16816.F32 R96, R4.reuse, R22, R96 ;  /* 0x000000160460723c */ /* 0x040fe20000001860 */
[----:B------:R-:W5:Y:S06]  /*b690*/  LDSM.16.MT88.4 R20, [R225+0x1e000] ;  /* 0x01e00000e114783b */ /* 0x000f6c0000004200 */
[----:B------:R-:W-:Y:S08]  /*b6a0*/  MUFU.EX2 R191, R191 ;  /* 0x000000bf00bf7308 */ /* 0x000ff00000000800 */
[----:B------:R-:W4:Y:S01]  /*b6b0*/  MUFU.EX2 R250, R250 ;  /* 0x000000fa00fa7308 */ /* 0x000f220000000800 */
[C---:B-1----:R-:W-:Y:S06]  /*b6c0*/  HMMA.16816.F32 R100, R4.reuse, R16, R100 ;  /* 0x000000100464723c */ /* 0x042fec0000001864 */
[C---:B------:R-:W-:Y:S01]  /*b6d0*/  HMMA.16816.F32 R104, R4.reuse, R18, R104 ;  /* 0x000000120468723c */ /* 0x040fe20000001868 */
[----:B------:R-:W1:Y:S01]  /*b6e0*/  LDSM.16.MT88.4 R16, [R224+0x1e000] ;  /* 0x01e00000e010783b */ /* 0x000e620000004200 */
[----:B------:R-:W-:Y:S04]  /*b6f0*/  MUFU.EX2 R193, R193 ;  /* 0x000000c100c17308 */ /* 0x000fe80000000800 */
[C---:B---3--:R-:W-:Y:S04]  /*b700*/  HMMA.16816.F32 R108, R4.reuse, R12, R108 ;  /* 0x0000000c046c723c */ /* 0x048fe8000000186c */
[----:B------:R-:W3:Y:S02]  /*b710*/  MUFU.EX2 R248, R248 ;  /* 0x000000f800f87308 */ /* 0x000ee40000000800 */
[C---:B------:R-:W-:Y:S01]  /*b720*/  HMMA.16816.F32 R112, R4.reuse, R14, R112 ;  /* 0x0000000e0470723c */ /* 0x040fe20000001870 */
[----:B------:R-:W3:Y:S05]  /*b730*/  LDSM.16.MT88.4 R12, [R228+0x18800] ;  /* 0x01880000e40c783b */ /* 0x000eea0000004200 */
[C---:B-----5:R-:W-:Y:S01]  /*b740*/  HMMA.16816.F32 R116, R4.reuse, R20, R116 ;  /* 0x000000140474723c */ /* 0x060fe20000001874 */
[----:B------:R-:W-:Y:S05]  /*b750*/  MUFU.EX2 R195, R195 ;  /* 0x000000c300c37308 */ /* 0x000fea0000000800 */
[C---:B------:R-:W-:Y:S01]  /*b760*/  HMMA.16816.F32 R120, R4.reuse, R22, R120 ;  /* 0x000000160478723c */ /* 0x040fe20000001878 */
[----:B------:R-:W5:Y:S02]  /*b770*/  LDSM.16.MT88.4 R20, [R228+0x1a800] ;  /* 0x01a80000e414783b */ /* 0x000f640000004200 */
[----:B------:R-:W5:Y:S08]  /*b780*/  MUFU.EX2 R252, R252 ;  /* 0x000000fc00fc7308 */ /* 0x000f700000000800 */
[----:B------:R-:W-:Y:S01]  /*b790*/  MUFU.EX2 R190, R190 ;  /* 0x000000be00be7308 */ /* 0x000fe20000000800 */
[C---:B-1----:R-:W-:Y:S07]  /*b7a0*/  HMMA.16816.F32 R124, R4.reuse, R16, R124 ;  /* 0x00000010047c723c */ /* 0x042fee000000187c */
[----:B------:R-:W-:Y:S01]  /*b7b0*/  MUFU.EX2 R186, R186 ;  /* 0x000000ba00ba7308 */ /* 0x000fe20000000800 */
[----:B------:R-:W-:Y:S01]  /*b7c0*/  HMMA.16816.F32 R128, R4, R18, R128 ;  /* 0x000000120480723c */ /* 0x000fe20000001880 */
[----:B------:R-:W1:Y:S06]  /*b7d0*/  LDSM.16.MT88.4 R16, [R226+0x1a800] ;  /* 0x01a80000e210783b */ /* 0x000e6c0000004200 */
[----:B------:R-:W-:Y:S01]  /*b7e0*/  MUFU.EX2 R197, R197 ;  /* 0x000000c500c57308 */ /* 0x000fe20000000800 */
[----:B------:R-:W-:Y:S01]  /*b7f0*/  F2FP.F16.F32.PACK_AB R4, R196, R183 ;  /* 0x000000b7c404723e */ /* 0x000fe200000000ff */
[----:B------:R-:W-:Y:S01]  /*b800*/  FADD.FTZ R183, R183, R176 ;  /* 0x000000b0b7b77221 */ /* 0x000fe20000010000 */
[----:B------:R-:W-:-:S02]  /*b810*/  F2FP.F16.F32.PACK_AB R6, R198, R185 ;  /* 0x000000b9c606723e */ /* 0x000fc400000000ff */
[----:B--2---:R-:W-:-:S03]  /*b820*/  F2FP.F16.F32.PACK_AB R5, R200, R187 ;  /* 0x000000bbc805723e */ /* 0x004fc600000000ff */
[----:B------:R-:W-:Y:S01]  /*b830*/  MUFU.EX2 R182, R182 ;  /* 0x000000b600b67308 */ /* 0x000fe20000000800 */
[----:B----4-:R-:W-:Y:S01]  /*b840*/  F2FP.F16.F32.PACK_AB R7, R202, R189 ;  /* 0x000000bdca07723e */ /* 0x010fe200000000ff */
[----:B------:R-:W-:Y:S01]  /*b850*/  FADD.FTZ R187, R187, R10 ;  /* 0x0000000abbbb7221 */ /* 0x000fe20000010000 */
[----:B------:R-:W-:-:S03]  /*b860*/  FADD.FTZ R196, R196, R183 ;  /* 0x000000b7c4c47221 */ /* 0x000fc60000010000 */
[----:B------:R-:W-:Y:S01]  /*b870*/  FADD.FTZ R200, R200, R187 ;  /* 0x000000bbc8c87221 */ /* 0x000fe20000010000 */
[----:B------:R-:W-:Y:S01]  /*b880*/  FADD.FTZ R185, R185, R196 ;  /* 0x000000c4b9b97221 */ /* 0x000fe20000010000 */
[----:B---3--:R-:W-:Y:S02]  /*b890*/  HMMA.16816.F32 R160, R4, R12, R160 ;  /* 0x0000000c04a0723c */ /* 0x008fe400000018a0 */
[----:B------:R-:W-:Y:S01]  /*b8a0*/  FADD.FTZ R189, R189, R200 ;  /* 0x000000c8bdbd7221 */ /* 0x000fe20000010000 */
[----:B------:R-:W-:-:S03]  /*b8b0*/  FADD.FTZ R198, R198, R185 ;  /* 0x000000b9c6c67221 */ /* 0x000fc60000010000 */
[----:B------:R-:W-:Y:S01]  /*b8c0*/  HMMA.16816.F32 R156, R4, R14, R156 ;  /* 0x0000000e049c723c */ /* 0x000fe2000000189c */
[----:B------:R-:W2:Y:S01]  /*b8d0*/  LDSM.16.MT88.4 R12, [R225+0x1a800] ;  /* 0x01a80000e10c783b */ /* 0x000ea20000004200 */
[----:B------:R-:W-:-:S04]  /*b8e0*/  FADD.FTZ R202, R202, R189 ;  /* 0x000000bdcaca7221 */ /* 0x000fc80000010000 */
        /* <DEDUP_REMOVED lines=26> */
[----:B------:R-:W4:Y:S05]  /*ba90*/  LDSM.16.MT88.4 R28, [R226+0x19000] ;  /* 0x01900000e21c783b */ /* 0x000f2a0000004200 */
[C---:B------:R-:W-:Y:S01]  /*baa0*/  HMMA.16816.F32 R116, R4.reuse, R172, R116 ;  /* 0x000000ac0474723c */ /* 0x040fe20000001874 */
[----:B------:R-:W-:Y:S05]  /*bab0*/  MUFU.EX2 R172, R206 ;  /* 0x000000ce00ac7308 */ /* 0x000fea0000000800 */
[----:B-----5:R-:W-:Y:S01]  /*bac0*/  HMMA.16816.F32 R84, R4, R20, R84 ;  /* 0x000000140454723c */ /* 0x020fe20000001854 */
[--C-:B------:R-:W-:Y:S01]  /*bad0*/  FFMA.FTZ R173, R204, UR23, -R179.reuse ;  /* 0x00000017ccad7c23 */ /* 0x100fe200080108b3 */
[----:B------:R-:W-:-:S04]  /*bae0*/  FFMA.FTZ R179, R180, UR23, -R179 ;  /* 0x00000017b4b37c23 */ /* 0x000fc800080108b3 */
[C---:B------:R-:W-:Y:S01]  /*baf0*/  HMMA.16816.F32 R88, R4.reuse, R22, R88 ;  /* 0x000000160458723c */ /* 0x040fe20000001858 */
[----:B------:R-:W5:Y:S01]  /*bb00*/  MUFU.EX2 R173, R173 ;  /* 0x000000ad00ad7308 */ /* 0x000f620000000800 */
[----:B------:R-:W5:Y:S04]  /*bb10*/  LDSM.16.MT88.4 R20, [R225+0x19000] ;  /* 0x01900000e114783b */ /* 0x000f680000004200 */
[C---:B-1----:R-:W-:Y:S03]  /*bb20*/  HMMA.16816.F32 R92, R4.reuse, R16, R92 ;  /* 0x00000010045c723c */ /* 0x042fe6000000185c */
[----:B------:R-:W-:Y:S03]  /*bb30*/  MUFU.EX2 R179, R179 ;  /* 0x000000b300b37308 */ /* 0x000fe60000000800 */
        /* <DEDUP_REMOVED lines=8> */
[C---:B------:R-:W-:Y:S06]  /*bbc0*/  HMMA.16816.F32 R120, R4.reuse, R174, R120 ;  /* 0x000000ae0478723c */ /* 0x040fec0000001878 */
[----:B----4-:R-:W-:Y:S01]  /*bbd0*/  HMMA.16816.F32 R124, R4, R24, R124 ;  /* 0x00000018047c723c */ /* 0x010fe2000000187c */
[--C-:B------:R-:W-:Y:S01]  /*bbe0*/  FFMA.FTZ R174, R194, UR23, -R181.reuse ;  /* 0x00000017c2ae7c23 */ /* 0x100fe200080108b5 */
[--C-:B------:R-:W-:Y:S01]  /*bbf0*/  FFMA.FTZ R175, R192, UR23, -R181.reuse ;  /* 0x00000017c0af7c23 */ /* 0x100fe200080108b5 */
[----:B------:R-:W-:-:S03]  /*bc00*/  FFMA.FTZ R181, R188, UR23, -R181 ;  /* 0x00000017bcb57c23 */ /* 0x000fc600080108b5 */
[----:B------:R-:W-:Y:S01]  /*bc10*/  HMMA.16816.F32 R128, R4, R26, R128 ;  /* 0x0000001a0480723c */ /* 0x000fe20000001880 */
[----:B------:R-:W-:Y:S01]  /*bc20*/  LDSM.16.MT88.4 R24, [R225+0x1b000] ;  /* 0x01b00000e118783b */ /* 0x000fe20000004200 */
[----:B------:R-:W-:Y:S05]  /*bc30*/  MUFU.EX2 R174, R174 ;  /* 0x000000ae00ae7308 */ /* 0x000fea0000000800 */
[----:B------:R-:W-:Y:S01]  /*bc40*/  F2FP.F16.F32.PACK_AB R4, R250, R191 ;  /* 0x000000bffa04723e */ /* 0x000fe200000000ff */
[----:B------:R-:W-:Y:S01]  /*bc50*/  FADD.FTZ R191, R191, R198 ;  /* 0x000000c6bfbf7221 */ /* 0x000fe20000010000 */
[----:B------:R-:W-:Y:S01]  /*bc60*/  F2FP.F16.F32.PACK_AB R6, R248, R193 ;  /* 0x000000c1f806723e */ /* 0x000fe200000000ff */
[----:B------:R-:W3:Y:S01]  /*bc70*/  MUFU.EX2 R175, R175 ;  /* 0x000000af00af7308 */ /* 0x000ee20000000800 */
[----:B------:R-:W-:Y:S01]  /*bc80*/  F2FP.F16.F32.PACK_AB R5, R252, R195 ;  /* 0x000000c3fc05723e */ /* 0x000fe200000000ff */
[----:B------:R-:W-:Y:S01]  /*bc90*/  FADD.FTZ R195, R195, R202 ;  /* 0x000000cac3c37221 */ /* 0x000fe20000010000 */
[----:B-----5:R-:W-:Y:S01]  /*bca0*/  F2FP.F16.F32.PACK_AB R7, R173, R172 ;  /* 0x000000acad07723e */ /* 0x020fe200000000ff */
[----:B------:R-:W-:-:S02]  /*bcb0*/  FADD.FTZ R250, R250, R191 ;  /* 0x000000bffafa7221 */ /* 0x000fc40000010000 */
[----:B------:R-:W-:Y:S02]  /*bcc0*/  FADD.FTZ R195, R252, R195 ;  /* 0x000000c3fcc37221 */ /* 0x000fe40000010000 */
[----:B------:R-:W4:Y:S01]  /*bcd0*/  MUFU.EX2 R181, R181 ;  /* 0x000000b500b57308 */ /* 0x000f220000000800 */
[----:B------:R-:W-:Y:S01]  /*bce0*/  FADD.FTZ R193, R193, R250 ;  /* 0x000000fac1c17221 */ /* 0x000fe20000010000 */
[C---:B------:R-:W-:Y:S01]  /*bcf0*/  HMMA.16816.F32 R152, R4.reuse, R28, R152 ;  /* 0x0000001c0498723c */ /* 0x040fe20000001898 */
[----:B------:R-:W-:Y:S02]  /*bd00*/  FADD.FTZ R172, R172, R195 ;  /* 0x000000c3acac7221 */ /* 0x000fe40000010000 */
[----:B------:R-:W-:Y:S02]  /*bd10*/  FADD.FTZ R193, R248, R193 ;  /* 0x000000c1f8c17221 */ /* 0x000fe40000010000 */
[----:B------:R-:W-:Y:S01]  /*bd20*/  FADD.FTZ R173, R173, R172 ;  /* 0x000000acadad7221 */ /* 0x000fe20000010000 */
[C---:B------:R-:W-:Y:S01]  /*bd30*/  HMMA.16816.F32 R148, R4.reuse, R30, R148 ;  /* 0x0000001e0494723c */ /* 0x040fe20000001894 */
[----:B------:R-:W5:Y:S05]  /*bd40*/  LDSM.16.MT88.4 R28, [R224+0x1b000] ;  /* 0x01b00000e01c783b */ /* 0x000f6a0000004200 */
        /* <DEDUP_REMOVED lines=9> */
[C---:B-----5:R-:W-:Y:S06]  /*bde0*/  HMMA.16816.F32 R60, R4.reuse, R28, R60 ;  /* 0x0000001c043c723c */ /* 0x060fec000000183c */
[C---:B------:R-:W-:Y:S01]  /*bdf0*/  HMMA.16816.F32 R64, R4.reuse, R30, R64 ;  /* 0x0000001e0440723c */ /* 0x040fe20000001840 */
[----:B------:R-:W5:Y:S05]  /*be00*/  LDSM.16.MT88.4 R28, [R226+0x1f000] ;  /* 0x01f00000e21c783b */ /* 0x000f6a0000004200 */
        /* <DEDUP_REMOVED lines=27> */
[C---:B------:R-:W-:Y:S06]  /*bfc0*/  HMMA.16816.F32 R116, R4.reuse, R168, R116 ;  /* 0x000000a80474723c */ /* 0x040fec0000001874 */
[C---:B------:R-:W-:Y:S01]  /*bfd0*/  HMMA.16816.F32 R120, R4.reuse, R170, R120 ;  /* 0x000000aa0478723c */ /* 0x040fe20000001878 */
[----:B------:R-:W-:Y:S05]  /*bfe0*/  LDSM.16.MT88.4 R168, [R226+0x1d800] ;  /* 0x01d80000e2a8783b */ /* 0x000fea0000004200 */
[C---:B---3--:R-:W-:Y:S06]  /*bff0*/  HMMA.16816.F32 R124, R4.reuse, R20, R124 ;  /* 0x00000014047c723c */ /* 0x048fec000000187c */
[----:B------:R-:W-:Y:S01]  /*c000*/  HMMA.16816.F32 R128, R4, R22, R128 ;  /* 0x000000160480723c */ /* 0x000fe20000001880 */
[----:B------:R-:W3:Y:S06]  /*c010*/  LDSM.16.MT88.4 R20, [R226+0x1b800] ;  /* 0x01b80000e214783b */ /* 0x000eec0000004200 */
[----:B------:R-:W-:Y:S01]  /*c020*/  F2FP.F16.F32.PACK_AB R4, R175, R174 ;  /* 0x000000aeaf04723e */ /* 0x000fe200000000ff */
[----:B------:R-:W-:Y:S01]  /*c030*/  FADD.FTZ R174, R174, R193 ;  /* 0x000000c1aeae7221 */ /* 0x000fe20000010000 */
[----:B------:R-:W-:-:S02]  /*c040*/  F2FP.F16.F32.PACK_AB R6, R181, R190 ;  /* 0x000000beb506723e */ /* 0x000fc400000000ff */
[----:B------:R-:W-:Y:S01]  /*c050*/  F2FP.F16.F32.PACK_AB R5, R197, R186 ;  /* 0x000000bac505723e */ /* 0x000fe200000000ff */
[----:B------:R-:W-:Y:S01]  /*c060*/  FADD.FTZ R186, R186, R173 ;  /* 0x000000adbaba7221 */ /* 0x000fe20000010000 */
[----:B------:R-:W-:Y:S01]  /*c070*/  F2FP.F16.F32.PACK_AB R7, R179, R182 ;  /* 0x000000b6b307723e */ /* 0x000fe200000000ff */
[----:B------:R-:W-:Y:S02]  /*c080*/  FADD.FTZ R175, R175, R174 ;  /* 0x000000aeafaf7221 */ /* 0x000fe40000010000 */
[----:B------:R-:W-:Y:S02]  /*c090*/  FADD.FTZ R197, R197, R186 ;  /* 0x000000bac5c57221 */ /* 0x000fe40000010000 */
[----:B------:R-:W-:Y:S02]  /*c0a0*/  FADD.FTZ R190, R190, R175 ;  /* 0x000000afbebe7221 */ /* 0x000fe40000010000 */
        /* <DEDUP_REMOVED lines=39> */
[C---:B------:R-:W-:Y:S06]  /*c320*/  HMMA.16816.F32 R112, R4.reuse, R18, R112 ;  /* 0x000000120470723c */ /* 0x040fec0000001870 */
[C---:B--2---:R-:W-:Y:S06]  /*c330*/  HMMA.16816.F32 R116, R4.reuse, R12, R116 ;  /* 0x0000000c0474723c */ /* 0x044fec0000001874 */
[C---:B------:R-:W-:Y:S06]  /*c340*/  HMMA.16816.F32 R120, R4.reuse, R14, R120 ;  /* 0x0000000e0478723c */ /* 0x040fec0000001878 */
[C---:B-----5:R-:W-:Y:S06]  /*c350*/  HMMA.16816.F32 R124, R4.reuse, R28, R124 ;  /* 0x0000001c047c723c */ /* 0x060fec000000187c */
[----:B------:R-:W-:-:S15]  /*c360*/  HMMA.16816.F32 R128, R4, R30, R128 ;  /* 0x0000001e0480723c */ /* 0x000fde0000001880 */
[----:B------:R-:W-:-:S09]  /*c370*/  NOP ;  /* 0x0000000000007918 */ /* 0x000fd20000000000 */
.L_x_485:
[----:B------:R-:W-:-:S06]  /*c380*/  UISETP.GT.AND UP0, UPT, UR22, UR13, UPT ;  /* 0x0000000d1600728c */ /* 0x000fcc000bf04270 */
[----:B------:R-:W-:-:S13]  /*c390*/  PLOP3.LUT P0, PT, PT, PT, UP0, 0x80, 0x0 ;  /* 0x000000000000781c */ /* 0x000fda0003f0f008 */
[----:B------:R-:W-:Y:S05]  /*c3a0*/  @!P0 BRA `(.L_x_488) ;  /* 0x0000003800108947 */ /* 0x000fea0003800000 */
[----:B------:R-:W-:Y:S01]  /*c3b0*/  USHF.L.U64.HI UR24, UR6, 0x5, UR7 ;  /* 0x0000000506187899 */ /* 0x000fe20008010207 */
[----:B------:R-:W-:Y:S01]  /*c3c0*/  MOV R2, R3 ;  /* 0x0000000300027202 */ /* 0x000fe20000000f00 */
[----:B------:R-:W-:Y:S01]  /*c3d0*/  USHF.L.U32 UR25, UR6, 0x5, URZ ;  /* 0x0000000506197899 */ /* 0x000fe2000800063f */
[----:B------:R-:W-:Y:S01]  /*c3e0*/  MOV R0, R164 ;  /* 0x000000a400007202 */ /* 0x000fe20000000f00 */
[----:B------:R-:W-:Y:S01]  /*c3f0*/  USHF.L.U64.HI UR5, UR6, 0x6, UR7 ;  /* 0x0000000606057899 */ /* 0x000fe20008010207 */
[----:B------:R-:W-:Y:S01]  /*c400*/  MOV R238, R8 ;  /* 0x0000000800ee7202 */ /* 0x000fe20000000f00 */
        /* <DEDUP_REMOVED lines=8> */
.L_x_491:
        /* <DEDUP_REMOVED lines=28> */
.L_x_489:
        /* <DEDUP_REMOVED lines=19> */
[----:B------:R-:W-:Y:S03]  /*c780*/  IMAD R3, R3, 0x40, R246 ;  /* 0x0000004003037824 */ /* 0x000fe600078e02f6 */
[----:B------:R-:W-:Y:S01]  /*c790*/  LDGSTS.E.BYPASS.LTC128B.128 [R235+0x1a000], desc[UR18][R6.64+0x80] ;  /* 0x1a00008006eb7fae */ /* 0x000fe2000b901d52 */
[C---:B------:R-:W-:Y:S01]  /*c7a0*/  VIADD R248, R3.reuse, 0x8 ;  /* 0x0000000803f87836 */ /* 0x040fe20000000000 */
[CC--:B------:R-:W-:Y:S03]  /*c7b0*/  ISETP.GE.AND P0, PT, R3.reuse, R243.reuse, PT ;  /* 0x000000f30300720c */ /* 0x0c0fe60003f06270 */
[----:B------:R-:W-:Y:S01]  /*c7c0*/  LDGSTS.E.BYPASS.LTC128B.128 [R235+0x1c000], desc[UR18][R6.64+0x100] ;  /* 0x1c00010006eb7fae */ /* 0x000fe2000b901d52 */
[CC--:B------:R-:W-:Y:S04]  /*c7d0*/  ISETP.GE.OR P0, PT, R3.reuse, R242.reuse, !P0 ;  /* 0x000000f20300720c */ /* 0x0c0fe80004706670 */
[----:B------:R-:W-:Y:S01]  /*c7e0*/  LDGSTS.E.BYPASS.LTC128B.128 [R235+0x1e000], desc[UR18][R6.64+0x180] ;  /* 0x1e00018006eb7fae */ /* 0x000fe2000b901d52 */
[C---:B------:R-:W-:Y:S02]  /*c7f0*/  ISETP.GE.AND P4, PT, R248.reuse, R243, PT ;  /* 0x000000f3f800720c */ /* 0x040fe40003f86270 */
[C---:B------:R-:W-:Y:S02]  /*c800*/  ISETP.GE.AND P2, PT, R248.reuse, R241, PT ;  /* 0x000000f1f800720c */ /* 0x040fe40003f46270 */
[----:B------:R-:W-:Y:S01]  /*c810*/  LDGSTS.E.BYPASS.LTC128B.128 [R235+0x19000], desc[UR18][R250.64] ;  /* 0x19000000faeb7fae */ /* 0x000fe2000b901d52 */
[C---:B------:R-:W-:Y:S02]  /*c820*/  ISETP.GE.OR P4, PT, R248.reuse, R242, !P4 ;  /* 0x000000f2f800720c */ /* 0x040fe40006786670 */
[----:B------:R-:W-:Y:S02]  /*c830*/  ISETP.GE.OR P2, PT, R248, R240, !P2 ;  /* 0x000000f0f800720c */ /* 0x000fe40005746670 */
[----:B------:R-:W-:Y:S01]  /*c840*/  LDGSTS.E.BYPASS.LTC128B.128 [R235+0x1b000], desc[UR18][R250.64+0x80] ;  /* 0x1b000080faeb7fae */ /* 0x000fe2000b901d52 */
[C---:B------:R-:W-:Y:S04]  /*c850*/  VIADD R248, R3.reuse, 0x11 ;  /* 0x0000001103f87836 */ /* 0x040fe80000000000 */
[----:B------:R-:W-:Y:S05]  /*c860*/  LDGSTS.E.BYPASS.LTC128B.128 [R235+0x1d000], desc[UR18][R250.64+0x100] ;  /* 0x1d000100faeb7fae */ /* 0x000fea000b901d52 */
[----:B------:R1:W-:Y:S05]  /*c870*/  LDGSTS.E.BYPASS.LTC128B.128 [R235+0x1f000], desc[UR18][R250.64+0x180] ;  /* 0x1f000180faeb7fae */ /* 0x0003ea000b901d52 */
[----:B------:R-:W-:Y:S05]  /*c880*/  LDSM.16.M88.4 R164, [R234] ;  /* 0x00000000eaa4783b */ /* 0x000fea0000000200 */
[----:B------:R-:W2:Y:S05]  /*c890*/  LDSM.16.M88.4 R168, [R233+0x10000] ;  /* 0x01000000e9a8783b */ /* 0x000eaa0000000200 */
[----:B------:R-:W3:Y:S05]  /*c8a0*/  LDSM.16.M88.4 R172, [R233+0x10800] ;  /* 0x01080000e9ac783b */ /* 0x000eea0000000200 */
[----:B------:R-:W4:Y:S05]  /*c8b0*/  LDSM.16.M88.4 R176, [R233+0x11000] ;  /* 0x01100000e9b0783b */ /* 0x000f2a0000000200 */
[----:B------:R-:W5:Y:S01]  /*c8c0*/  LDSM.16.M88.4 R180, [R233+0x11800] ;  /* 0x01180000e9b4783b */ /* 0x000f620000000200 */
[C---:B-1----:R-:W-:Y:S04]  /*c8d0*/  VIADD R250, R3.reuse, 0x1 ;  /* 0x0000000103fa7836 */ /* 0x042fe80000000000 */
[----:B------:R-:W0:Y:S01]  /*c8e0*/  LDGDEPBAR ;  /* 0x00000000000079af */ /* 0x000e220000000000 */
[C---:B------:R-:W-:Y:S04]  /*c8f0*/  ISETP.GE.AND P6, PT, R250.reuse, R243, PT ;  /* 0x000000f3fa00720c */ /* 0x040fe80003fc6270 */
[----:B------:R-:W-:Y:S01]  /*c900*/  LDSM.16.M88.4 R184, [R232] ;  /* 0x00000000e8b8783b */ /* 0x000fe20000000200 */
[C---:B------:R-:W-:Y:S02]  /*c910*/  ISETP.GE.AND P5, PT, R250.reuse, R241, PT ;  /* 0x000000f1fa00720c */ /* 0x040fe40003fa6270 */
[C---:B------:R-:W-:Y:S02]  /*c920*/  ISETP.GE.OR P6, PT, R250.reuse, R242, !P6 ;  /* 0x000000f2fa00720c */ /* 0x040fe400077c6670 */
[----:B------:R-:W1:Y:S01]  /*c930*/  LDSM.16.M88.4 R188, [R231] ;  /* 0x00000000e7bc783b */ /* 0x000e620000000200 */
[----:B------:R-:W-:Y:S01]  /*c940*/  ISETP.GE.OR P5, PT, R250, R240, !P5 ;  /* 0x000000f0fa00720c */ /* 0x000fe20006fa6670 */
[C---:B------:R-:W-:Y:S03]  /*c950*/  VIADD R250, R3.reuse, 0x9 ;  /* 0x0000000903fa7836 */ /* 0x040fe60000000000 */
[----:B------:R-:W1:Y:S02]  /*c960*/  LDSM.16.M88.4 R192, [R223] ;  /* 0x00000000dfc0783b */ /* 0x000e640000000200 */
[C---:B------:R-:W-:Y:S02]  /*c970*/  ISETP.GE.AND P3, PT, R250.reuse, R243, PT ;  /* 0x000000f3fa00720c */ /* 0x040fe40003f66270 */
[CC--:B------:R-:W-:Y:S01]  /*c980*/  ISETP.GE.AND P1, PT, R250.reuse, R241.reuse, PT ;  /* 0x000000f1fa00720c */ /* 0x0c0fe20003f26270 */
[----:B------:R-:W1:Y:S01]  /*c990*/  LDSM.16.M88.4 R196, [R222] ;  /* 0x00000000dec4783b */ /* 0x000e620000000200 */
[C---:B--2---:R-:W-:Y:S03]  /*c9a0*/  HMMA.16816.F32 R4, R164.reuse, R168, RZ ;  /* 0x000000a8a404723c */ /* 0x044fe600000018ff */
[C---:B------:R-:W-:Y:S01]  /*c9b0*/  ISETP.GE.OR P3, PT, R250.reuse, R242, !P3 ;  /* 0x000000f2fa00720c */ /* 0x040fe20005f66670 */
[----:B------:R-:W2:Y:S01]  /*c9c0*/  LDSM.16.M88.4 R200, [R221] ;  /* 0x00000000ddc8783b */ /* 0x000ea20000000200 */
[-C--:B------:R-:W-:Y:S01]  /*c9d0*/  ISETP.GE.OR P1, PT, R250, R240.reuse, !P1 ;  /* 0x000000f0fa00720c */ /* 0x080fe20004f26670 */
[C---:B------:R-:W-:Y:S01]  /*c9e0*/  HMMA.16816.F32 R8, R164.reuse, R170, RZ ;  /* 0x000000aaa408723c */ /* 0x040fe200000018ff */
[C---:B------:R-:W-:Y:S02]  /*c9f0*/  VIADD R250, R3.reuse, 0x10 ;  /* 0x0000001003fa7836 */ /* 0x040fe40000000000 */
[----:B------:R-:W-:Y:S03]  /*ca00*/  LDSM.16.M88.4 R168, [R230] ;  /* 0x00000000e6a8783b */ /* 0x000fe60000000200 */
[C---:B---3--:R-:W-:Y:S02]  /*ca10*/  HMMA.16816.F32 R12, R164.reuse, R172, RZ ;  /* 0x000000aca40c723c */ /* 0x048fe400000018ff */
[----:B------:R-:W-:Y:S04]  /*ca20*/  LDSM.16.M88.4 R204, [R227+0x11000] ;  /* 0x01100000e3cc783b */ /* 0x000fe80000000200 */
[C---:B------:R-:W-:Y:S01]  /*ca30*/  HMMA.16816.F32 R16, R164.reuse, R174, RZ ;  /* 0x000000aea410723c */ /* 0x040fe200000018ff */
[----:B------:R-:W3:Y:S05]  /*ca40*/  LDSM.16.M88.4 R172, [R227+0x10000] ;  /* 0x01000000e3ac783b */ /* 0x000eea0000000200 */
[C---:B----4-:R-:W-:Y:S06]  /*ca50*/  HMMA.16816.F32 R20, R164.reuse, R176, RZ ;  /* 0x000000b0a414723c */ /* 0x050fec00000018ff */
[C---:B------:R-:W-:Y:S01]  /*ca60*/  HMMA.16816.F32 R24, R164.reuse, R178, RZ ;  /* 0x000000b2a418723c */ /* 0x040fe200000018ff */
[----:B------:R-:W4:Y:S05]  /*ca70*/  LDSM.16.M88.4 R176, [R227+0x10800] ;  /* 0x01080000e3b0783b */ /* 0x000f2a0000000200 */
[C---:B-----5:R-:W-:Y:S06]  /*ca80*/  HMMA.16816.F32 R28, R164.reuse, R180, RZ ;  /* 0x000000b4a41c723c */ /* 0x060fec00000018ff */
[----:B------:R-:W-:Y:S01]  /*ca90*/  HMMA.16816.F32 R32, R164, R182, RZ ;  /* 0x000000b6a420723c */ /* 0x000fe200000018ff */
[----:B------:R-:W5:Y:S05]  /*caa0*/  LDSM.16.M88.4 R164, [R227+0x11800] ;  /* 0x01180000e3a4783b */ /* 0x000f6a0000000200 */
[C---:B-1----:R-:W-:Y:S01]  /*cab0*/  HMMA.16816.F32 R4, R184.reuse, R188, R4 ;  /* 0x000000bcb804723c */ /* 0x042fe20000001804 */
[----:B------:R-:W-:Y:S05]  /*cac0*/  LDSM.16.M88.4 R180, [R229] ;  /* 0x00000000e5b4783b */ /* 0x000fea0000000200 */
[C---:B------:R-:W-:Y:S01]  /*cad0*/  HMMA.16816.F32 R8, R184.reuse, R190, R8 ;  /* 0x000000beb808723c */ /* 0x040fe20000001808 */
[----:B------:R-:W1:Y:S05]  /*cae0*/  LDSM.16.M88.4 R188, [R220] ;  /* 0x00000000dcbc783b */ /* 0x000e6a0000000200 */
[C---:B------:R-:W-:Y:S06]  /*caf0*/  HMMA.16816.F32 R12, R184.reuse, R192, R12 ;  /* 0x000000c0b80c723c */ /* 0x040fec000000180c */
[C---:B------:R-:W-:Y:S01]  /*cb00*/  HMMA.16816.F32 R16, R184.reuse, R194, R16 ;  /* 0x000000c2b810723c */ /* 0x040fe20000001810 */
[----:B------:R-:W1:Y:S05]  /*cb10*/  LDSM.16.M88.4 R192, [R220+0x800] ;  /* 0x00080000dcc0783b */ /* 0x000e6a0000000200 */
[C---:B------:R-:W-:Y:S06]  /*cb20*/  HMMA.16816.F32 R20, R184.reuse, R196, R20 ;  /* 0x000000c4b814723c */ /* 0x040fec0000001814 */
[C---:B------:R-:W-:Y:S01]  /*cb30*/  HMMA.16816.F32 R24, R184.reuse, R198, R24 ;  /* 0x000000c6b818723c */ /* 0x040fe20000001818 */
[----:B------:R-:W1:Y:S05]  /*cb40*/  LDSM.16.M88.4 R196, [R220+0x1000] ;  /* 0x00100000dcc4783b */ /* 0x000e6a0000000200 */
[C---:B--2---:R-:W-:Y:S06]  /*cb50*/  HMMA.16816.F32 R28, R184.reuse, R200, R28 ;  /* 0x000000c8b81c723c */ /* 0x044fec000000181c */
[----:B------:R-:W-:Y:S01]  /*cb60*/  HMMA.16816.F32 R32, R184, R202, R32 ;  /* 0x000000cab820723c */ /* 0x000fe20000001820 */
[----:B------:R-:W2:Y:S05]  /*cb70*/  LDSM.16.M88.4 R184, [R220+0x1800] ;  /* 0x00180000dcb8783b */ /* 0x000eaa0000000200 */
[C---:B---3--:R-:W-:Y:S01]  /*cb80*/  HMMA.16816.F32 R4, R168.reuse, R172, R4 ;  /* 0x000000aca804723c */ /* 0x048fe20000001804 */
[----:B------:R-:W-:Y:S05]  /*cb90*/  LDSM.16.M88.4 R200, [R233+0x12800] ;  /* 0x01280000e9c8783b */ /* 0x000fea0000000200 */
[C---:B------:R-:W-:Y:S01]  /*cba0*/  HMMA.16816.F32 R8, R168.reuse, R174, R8 ;  /* 0x000000aea808723c */ /* 0x040fe20000001808 */
[----:B------:R-:W-:Y:S05]  /*cbb0*/  LDSM.16.M88.4 R172, [R234+0x4000] ;  /* 0x00400000eaac783b */ /* 0x000fea0000000200 */
[C---:B----4-:R-:W-:Y:S06]  /*cbc0*/  HMMA.16816.F32 R12, R168.reuse, R176, R12 ;  /* 0x000000b0a80c723c */ /* 0x050fec000000180c */
[C---:B------:R-:W-:Y:S01]  /*cbd0*/  HMMA.16816.F32 R16, R168.reuse, R178, R16 ;  /* 0x000000b2a810723c */ /* 0x040fe20000001810 */
[----:B------:R-:W3:Y:S05]  /*cbe0*/  LDSM.16.M88.4 R176, [R233+0x12000] ;  /* 0x01200000e9b0783b */ /* 0x000eea0000000200 */
[C---:B------:R-:W-:Y:S06]  /*cbf0*/  HMMA.16816.F32 R20, R168.reuse, R204, R20 ;  /* 0x000000cca814723c */ /* 0x040fec0000001814 */
[C---:B------:R-:W-:Y:S01]  /*cc00*/  HMMA.16816.F32 R24, R168.reuse, R206, R24 ;  /* 0x000000cea818723c */ /* 0x040fe20000001818 */
[----:B------:R-:W4:Y:S05]  /*cc10*/  LDSM.16.M88.4 R204, [R233+0x13000] ;  /* 0x01300000e9cc783b */ /* 0x000f2a0000000200 */
[C---:B-----5:R-:W-:Y:S06]  /*cc20*/  HMMA.16816.F32 R28, R168.reuse, R164, R28 ;  /* 0x000000a4a81c723c */ /* 0x060fec000000181c */
[----:B------:R-:W-:Y:S01]  /*cc30*/  HMMA.16816.F32 R32, R168, R166, R32 ;  /* 0x000000a6a820723c */ /* 0x000fe20000001820 */
[----:B------:R-:W5:Y:S05]  /*cc40*/  LDSM.16.M88.4 R164, [R233+0x13800] ;  /* 0x01380000e9a4783b */ /* 0x000f6a0000000200 */
[C---:B-1----:R-:W-:Y:S01]  /*cc50*/  HMMA.16816.F32 R4, R180.reuse, R188, R4 ;  /* 0x000000bcb404723c */ /* 0x042fe20000001804 */
[----:B------:R-:W-:Y:S05]  /*cc60*/  LDSM.16.M88.4 R168, [R232+0x4000] ;  /* 0x00400000e8a8783b */ /* 0x000fea0000000200 */
[C---:B------:R-:W-:Y:S01]  /*cc70*/  HMMA.16816.F32 R8, R180.reuse, R190, R8 ;  /* 0x000000beb408723c */ /* 0x040fe20000001808 */
[----:B------:R-:W1:Y:S05]  /*cc80*/  LDSM.16.M88.4 R188, [R219] ;  /* 0x00000000dbbc783b */ /* 0x000e6a0000000200 */
[C---:B------:R-:W-:Y:S06]  /*cc90*/  HMMA.16816.F32 R12, R180.reuse, R192, R12 ;  /* 0x000000c0b40c723c */ /* 0x040fec000000180c */
[C---:B------:R-:W-:Y:S01]  /*cca0*/  HMMA.16816.F32 R16, R180.reuse, R194, R16 ;  /* 0x000000c2b410723c */ /* 0x040fe20000001810 */
[----:B------:R-:W1:Y:S05]  /*ccb0*/  LDSM.16.M88.4 R192, [R218] ;  /* 0x00000000dac0783b */ /* 0x000e6a0000000200 */
[C---:B------:R-:W-:Y:S06]  /*ccc0*/  HMMA.16816.F32 R20, R180.reuse, R196, R20 ;  /* 0x000000c4b414723c */ /* 0x040fec0000001814 */
[C---:B------:R-:W-:Y:S01]  /*ccd0*/  HMMA.16816.F32 R24, R180.reuse, R198, R24 ;  /* 0x000000c6b418723c */ /* 0x040fe20000001818 */
[----:B------:R-:W1:Y:S05]  /*cce0*/  LDSM.16.M88.4 R196, [R217] ;  /* 0x00000000d9c4783b */ /* 0x000e6a0000000200 */
[C---:B--2---:R-:W-:Y:S06]  /*ccf0*/  HMMA.16816.F32 R28, R180.reuse, R184, R28 ;  /* 0x000000b8b41c723c */ /* 0x044fec000000181c */
[----:B------:R-:W-:Y:S01]  /*cd00*/  HMMA.16816.F32 R32, R180, R186, R32 ;  /* 0x000000bab420723c */ /* 0x000fe20000001820 */
[----:B------:R-:W2:Y:S05]  /*cd10*/  LDSM.16.M88.4 R180, [R216] ;  /* 0x00000000d8b4783b */ /* 0x000eaa0000000200 */
[C---:B---3--:R-:W-:Y:S01]  /*cd20*/  HMMA.16816.F32 R4, R172.reuse, R176, R4 ;  /* 0x000000b0ac04723c */ /* 0x048fe20000001804 */
[----:B------:R-:W-:Y:S05]  /*cd30*/  LDSM.16.M88.4 R184, [R227+0x12000] ;  /* 0x01200000e3b8783b */ /* 0x000fea0000000200 */
        /* <DEDUP_REMOVED lines=14> */
[----:B------:R-:W1:Y:S05]  /*ce20*/  LDSM.16.M88.4 R188, [R220+0x2000] ;  /* 0x00200000dcbc783b */ /* 0x000e6a0000000200 */
        /* <DEDUP_REMOVED lines=105> */
[C---:B------:R-:W-:Y:S06]  /*d4c0*/  HMMA.16816.F32 R16, R172.reuse, R194, R16 ;  /* 0x000000c2ac10723c */ /* 0x040fec0000001810 */
[C---:B------:R-:W-:Y:S06]  /*d4d0*/  HMMA.16816.F32 R20, R172.reuse, R196, R20 ;  /* 0x000000c4ac14723c */ /* 0x040fec0000001814 */
[C---:B------:R-:W-:Y:S06]  /*d4e0*/  HMMA.16816.F32 R24, R172.reuse, R198, R24 ;  /* 0x000000c6ac18723c */ /* 0x040fec0000001818 */
[C---:B--2---:R-:W-:Y:S06]  /*d4f0*/  HMMA.16816.F32 R28, R172.reuse, R168, R28 ;  /* 0x000000a8ac1c723c */ /* 0x044fec000000181c */
[----:B------:R-:W-:Y:S01]  /*d500*/  HMMA.16816.F32 R32, R172, R170, R32 ;  /* 0x000000aaac20723c */ /* 0x000fe20000001820 */
[----:B------:R-:W2:Y:S05]  /*d510*/  LDSM.16.M88.4 R168, [R220+0x6800] ;  /* 0x00680000dca8783b */ /* 0x000eaa0000000200 */
[C---:B---3--:R-:W-:Y:S06]  /*d520*/  HMMA.16816.F32 R4, R180.reuse, R184, R4 ;  /* 0x000000b8b404723c */ /* 0x048fec0000001804 */
[C---:B------:R-:W-:Y:S06]  /*d530*/  HMMA.16816.F32 R8, R180.reuse, R186, R8 ;  /* 0x000000bab408723c */ /* 0x040fec0000001808 */
[C---:B------:R-:W-:Y:S06]  /*d540*/  HMMA.16816.F32 R12, R180.reuse, R200, R12 ;  /* 0x000000c8b40c723c */ /* 0x040fec000000180c */
[C---:B------:R-:W-:Y:S06]  /*d550*/  HMMA.16816.F32 R16, R180.reuse, R202, R16 ;  /* 0x000000cab410723c */ /* 0x040fec0000001810 */
[C---:B----4-:R-:W-:Y:S06]  /*d560*/  HMMA.16816.F32 R20, R180.reuse, R204, R20 ;  /* 0x000000ccb414723c */ /* 0x050fec0000001814 */
[C---:B------:R-:W-:Y:S06]  /*d570*/  HMMA.16816.F32 R24, R180.reuse, R206, R24 ;  /* 0x000000ceb418723c */ /* 0x040fec0000001818 */
[C---:B-----5:R-:W-:Y:S06]  /*d580*/  HMMA.16816.F32 R28, R180.reuse, R164, R28 ;  /* 0x000000a4b41c723c */ /* 0x060fec000000181c */
[----:B------:R-:W-:Y:S01]  /*d590*/  HMMA.16816.F32 R32, R180, R166, R32 ;  /* 0x000000a6b420723c */ /* 0x000fe20000001820 */
[----:B------:R-:W3:Y:S05]  /*d5a0*/  LDSM.16.M88.4 R164, [R220+0x7000] ;  /* 0x00700000dca4783b */ /* 0x000eea0000000200 */
[C---:B-1----:R-:W-:Y:S06]  /*d5b0*/  HMMA.16816.F32 R4, R176.reuse, R188, R4 ;  /* 0x000000bcb004723c */ /* 0x042fec0000001804 */
[C---:B------:R-:W-:Y:S06]  /*d5c0*/  HMMA.16816.F32 R8, R176.reuse, R190, R8 ;  /* 0x000000beb008723c */ /* 0x040fec0000001808 */
[C---:B--2---:R-:W-:Y:S06]  /*d5d0*/  HMMA.16816.F32 R12, R176.reuse, R168, R12 ;  /* 0x000000a8b00c723c */ /* 0x044fec000000180c */
[C---:B------:R-:W-:Y:S01]  /*d5e0*/  HMMA.16816.F32 R16, R176.reuse, R170, R16 ;  /* 0x000000aab010723c */ /* 0x040fe20000001810 */
[----:B------:R-:W1:Y:S01]  /*d5f0*/  LDSM.16.M88.4 R168, [R220+0x7800] ;  /* 0x00780000dca8783b */ /* 0x000e620000000200 */
        /* <DEDUP_REMOVED lines=8> */
[C---:B---3--:R-:W-:Y:S05]  /*d680*/  HMMA.16816.F32 R20, R176.reuse, R164, R20 ;  /* 0x000000a4b014723c */ /* 0x048fea0000001814 */
        /* <DEDUP_REMOVED lines=13> */
[C---:B-1----:R-:W-:Y:S03]  /*d760*/  HMMA.16816.F32 R28, R176.reuse, R168, R28 ;  /* 0x000000a8b01c723c */ /* 0x042fe6000000181c */
        /* <DEDUP_REMOVED lines=86> */
[----:B------:R-:W-:Y:S02]  /*dcd0*/  FMNMX.FTZ R250, R203, R250, !PT ;  /* 0x000000facbfa7209 */ /* 0x000fe40007810000 */
        /* <DEDUP_REMOVED lines=8> */
[----:B------:R-:W-:Y:S02]  /*dd60*/  FSEL R248, R30, -INF , !P3 ;  /* 0xff8000001ef87808 */ /* 0x000fe40005800000 */
[----:B------:R-:W-:Y:S02]  /*dd70*/  FMNMX.FTZ R6, R187, R6, !PT ;  /* 0x00000006bb067209 */ /* 0x000fe40007810000 */
[----:B------:R-:W-:Y:S01]  /*dd80*/  FMNMX.FTZ R11, R250, R11, !PT ;  /* 0x0000000bfa0b7209 */ /* 0x000fe20007810000 */
[----:B------:R-:W-:Y:S06]  /*dd90*/  @P1 BRA `(.L_x_491) ;  /* 0xffffffe400bc1947 */ /* 0x000fec000383ffff */
.L_x_490:
        /* <DEDUP_REMOVED lines=16> */
[----:B------:R-:W1:Y:S08]  /*dea0*/  SHFL.BFLY PT, R3, R6, 0x2, 0x1f ;  /* 0x0c401f0006037f89 */ /* 0x000e7000000e0000 */
[----:B------:R-:W-:Y:S01]  /*deb0*/  LDSM.16.MT88.4 R176, [R224+0x1c800] ;  /* 0x01c80000e0b0783b */ /* 0x000fe20000004200 */
[----:B--2---:R-:W-:Y:S07]  /*dec0*/  FMNMX.FTZ R11, R11, R4, !PT ;  /* 0x000000040b0b7209 */ /* 0x004fee0007810000 */
[----:B------:R-:W2:Y:S01]  /*ded0*/  SHFL.BFLY PT, R164, R11, 0x1, 0x1f ;  /* 0x0c201f000ba47f89 */ /* 0x000ea200000e0000 */
[----:B-1----:R-:W-:Y:S07]  /*dee0*/  FMNMX.FTZ R4, R6, R3, !PT ;  /* 0x0000000306047209 */ /* 0x002fee0007810000 */
[----:B------:R-:W1:Y:S01]  /*def0*/  SHFL.BFLY PT, R3, R4, 0x1, 0x1f ;  /* 0x0c201f0004037f89 */ /* 0x000e6200000e0000 */
[----:B--2---:R-:W-:Y:S04]  /*df00*/  FMNMX.FTZ R164, R11, R164, !PT ;  /* 0x000000a40ba47209 */ /* 0x004fe80007810000 */
[C---:B------:R-:W-:Y:S01]  /*df10*/  FSETP.NEU.FTZ.AND P1, PT, R164.reuse, -INF , PT ;  /* 0xff800000a400780b */ /* 0x040fe20003f3d000 */
[----:B------:R-:W-:Y:S05]  /*df20*/  FMUL.FTZ R183, R164, UR4 ;  /* 0x00000004a4b77c20 */ /* 0x000fea0008410000 */
[----:B------:R-:W-:Y:S05]  /*df30*/  FSEL R183, R183, RZ, P1 ;  /* 0x000000ffb7b77208 */ /* 0x000fea0000800000 */
[--C-:B------:R-:W-:Y:S01]  /*df40*/  FFMA.FTZ R188, R195, UR4, -R183.reuse ;  /* 0x00000004c3bc7c23 */ /* 0x100fe200080108b7 */
[--C-:B------:R-:W-:Y:S01]  /*df50*/  FFMA.FTZ R193, R190, UR4, -R183.reuse ;  /* 0x00000004bec17c23 */ /* 0x100fe200080108b7 */
[----:B-1----:R-:W-:Y:S01]  /*df60*/  FMNMX.FTZ R3, R4, R3, !PT ;  /* 0x0000000304037209 */ /* 0x002fe20007810000 */
[--C-:B------:R-:W-:Y:S01]  /*df70*/  FFMA.FTZ R190, R189, UR4, -R183.reuse ;  /* 0x00000004bdbe7c23 */ /* 0x100fe200080108b7 */
[--C-:B------:R-:W-:Y:S01]  /*df80*/  FFMA.FTZ R189, R191, UR4, -R183.reuse ;  /* 0x00000004bfbd7c23 */ /* 0x100fe200080108b7 */
[--C-:B------:R-:W-:Y:S01]  /*df90*/  FFMA.FTZ R186, R186, UR4, -R183.reuse ;  /* 0x00000004baba7c23 */ /* 0x100fe200080108b7 */
[C---:B------:R-:W-:Y:S01]  /*dfa0*/  FSETP.NEU.FTZ.AND P0, PT, R3.reuse, -INF , PT ;  /* 0xff8000000300780b */ /* 0x040fe20003f1d000 */
[----:B------:R-:W-:Y:S01]  /*dfb0*/  FMUL.FTZ R181, R3, UR4 ;  /* 0x0000000403b57c20 */ /* 0x000fe20008410000 */
        /* <DEDUP_REMOVED lines=17> */
[----:B------:R-:W-:Y:S01]  /*e0d0*/  MUFU.EX2 R189, R189 ;  /* 0x000000bd00bd7308 */ /* 0x000fe20000000800 */
        /* <DEDUP_REMOVED lines=8> */
[----:B------:R-:W2:Y:S01]  /*e160*/  MUFU.EX2 R188, R188 ;  /* 0x000000bc00bc7308 */ /* 0x000ea20000000800 */
[----:B-1----:R-:W-:Y:S01]  /*e170*/  F2FP.F16.F32.PACK_AB R168, R190, R193 ;  /* 0x000000c1bea8723e */ /* 0x002fe200000000ff */
[--C-:B------:R-:W-:Y:S01]  /*e180*/  FFMA.FTZ R198, R198, UR4, -R181.reuse ;  /* 0x00000004c6c67c23 */ /* 0x100fe200080108b5 */
[----:B------:R-:W-:Y:S01]  /*e190*/  FFMA.FTZ R203, R203, UR4, -R181 ;  /* 0x00000004cbcb7c23 */ /* 0x000fe200080108b5 */
[--C-:B------:R-:W-:Y:S01]  /*e1a0*/  FFMA.FTZ R207, R207, UR4, -R183.reuse ;  /* 0x00000004cfcf7c23 */ /* 0x100fe200080108b7 */
[----:B------:R-:W-:Y:S01]  /*e1b0*/  FFMA.FTZ R200, R200, UR4, -R183 ;  /* 0x00000004c8c87c23 */ /* 0x000fe200080108b7 */
[--C-:B------:R-:W-:Y:S01]  /*e1c0*/  FFMA.FTZ R206, R206, UR4, -R181.reuse ;  /* 0x00000004cece7c23 */ /* 0x100fe200080108b5 */
[----:B------:R-:W-:Y:S03]  /*e1d0*/  FFMA.FTZ R202, R202, UR4, -R181 ;  /* 0x00000004caca7c23 */ /* 0x000fe600080108b5 */
[----:B------:R-:W-:Y:S01]  /*e1e0*/  MUFU.EX2 R195, R195 ;  /* 0x000000c300c37308 */ /* 0x000fe20000000800 */
[--C-:B------:R-:W-:Y:S01]  /*e1f0*/  FFMA.FTZ R252, R252, UR4, -R183.reuse ;  /* 0x00000004fcfc7c23 */ /* 0x100fe200080108b7 */
[--C-:B------:R-:W-:Y:S01]  /*e200*/  FFMA.FTZ R251, R251, UR4, -R183.reuse ;  /* 0x00000004fbfb7c23 */ /* 0x100fe200080108b7 */
[----:B------:R-:W-:Y:S01]  /*e210*/  FFMA.FTZ R183, R250, UR4, -R183 ;  /* 0x00000004fab77c23 */ /* 0x000fe200080108b7 */
[----:B------:R-:W-:Y:S01]  /*e220*/  FFMA.FTZ R248, R248, UR4, -R181 ;  /* 0x00000004f8f87c23 */ /* 0x000fe200080108b5 */
[----:B------:R-:W-:Y:S05]  /*e230*/  PLOP3.LUT P0, PT, PT, PT, UP0, 0x80, 0x0 ;  /* 0x000000000000781c */ /* 0x000fea0003f0f008 */
        /* <DEDUP_REMOVED lines=27> */
[----:B------:R-:W2:Y:S01]  /*e3f0*/  LDSM.16.MT88.4 R152, [R228+0x1a000] ;  /* 0x01a00000e498783b */ /* 0x000ea20000004200 */
        /* <DEDUP_REMOVED lines=10> */
[----:B------:R-:W3:Y:S01]  /*e4a0*/  MUFU.EX2 R197, R197 ;  /* 0x000000c500c57308 */ /* 0x000ee20000000800 */
[----:B------:R-:W-:Y:S01]  /*e4b0*/  FMUL.FTZ R23, R0, R147 ;  /* 0x0000009300177220 */ /* 0x000fe20000410000 */
[C---:B------:R-:W-:Y:S01]  /*e4c0*/  FMUL.FTZ R24, R2.reuse, R140 ;  /* 0x0000008c02187220 */ /* 0x040fe20000410000 */
[C---:B------:R-:W-:Y:S01]  /*e4d0*/  FMUL.FTZ R25, R2.reuse, R141 ;  /* 0x0000008d02197220 */ /* 0x040fe20000410000 */
[C---:B------:R-:W-:Y:S03]  /*e4e0*/  HMMA.16816.F32 R16, R168.reuse, R26, R16 ;  /* 0x0000001aa810723c */ /* 0x040fe60000001810 */
[----:B------:R-:W4:Y:S01]  /*e4f0*/  LDSM.16.MT88.4 R144, [R226+0x1a000] ;  /* 0x01a00000e290783b */ /* 0x000f220000004200 */
[----:B------:R-:W-:Y:S01]  /*e500*/  FMUL.FTZ R29, R2, R137 ;  /* 0x00000089021d7220 */ /* 0x000fe20000410000 */
[C---:B------:R-:W-:Y:S01]  /*e510*/  FMUL.FTZ R30, R0.reuse, R138 ;  /* 0x0000008a001e7220 */ /* 0x040fe20000410000 */
[C---:B------:R-:W-:Y:S01]  /*e520*/  HMMA.16816.F32 R20, R168.reuse, R32, R20 ;  /* 0x00000020a814723c */ /* 0x040fe20000001814 */
[----:B------:R-:W-:Y:S04]  /*e530*/  MUFU.EX2 R194, R194 ;  /* 0x000000c200c27308 */ /* 0x000fe80000000800 */
[C---:B------:R-:W-:Y:S01]  /*e540*/  FMUL.FTZ R26, R0.reuse, R142 ;  /* 0x0000008e001a7220 */ /* 0x040fe20000410000 */
[C---:B------:R-:W-:Y:S01]  /*e550*/  FMUL.FTZ R27, R0.reuse, R143 ;  /* 0x0000008f001b7220 */ /* 0x040fe20000410000 */
[----:B------:R-:W-:Y:S01]  /*e560*/  FMUL.FTZ R31, R0, R139 ;  /* 0x0000008b001f7220 */ /* 0x000fe20000410000 */
[----:B------:R-:W-:Y:S03]  /*e570*/  LDSM.16.MT88.4 R140, [R228+0x1c000] ;  /* 0x01c00000e48c783b */ /* 0x000fe60000004200 */
[----:B------:R-:W5:Y:S01]  /*e580*/  MUFU.EX2 R199, R199 ;  /* 0x000000c700c77308 */ /* 0x000f620000000800 */
[C---:B------:R-:W-:Y:S01]  /*e590*/  FMUL.FTZ R32, R2.reuse, R132 ;  /* 0x0000008402207220 */ /* 0x040fe20000410000 */
[C---:B------:R-:W-:Y:S01]  /*e5a0*/  FMUL.FTZ R33, R2.reuse, R133 ;  /* 0x0000008502217220 */ /* 0x040fe20000410000 */
[C---:B------:R-:W-:Y:S02]  /*e5b0*/  HMMA.16816.F32 R24, R168.reuse, R34, R24 ;  /* 0x00000022a818723c */ /* 0x040fe40000001818 */
[----:B------:R-:W3:Y:S01]  /*e5c0*/  LDSM.16.MT88.4 R136, [R225+0x1a000] ;  /* 0x01a00000e188783b */ /* 0x000ee20000004200 */
        /* <DEDUP_REMOVED lines=9> */
[----:B------:R-:W5:Y:S01]  /*e660*/  MUFU.EX2 R201, R201 ;  /* 0x000000c900c97308 */ /* 0x000f620000000800 */
[C---:B------:R-:W-:Y:S01]  /*e670*/  FMUL.FTZ R40, R2.reuse, R40 ;  /* 0x0000002802287220 */ /* 0x040fe20000410000 */
[----:B------:R-:W-:Y:S01]  /*e680*/  FMUL.FTZ R41, R2, R41 ;  /* 0x0000002902297220 */ /* 0x000fe20000410000 */
[C---:B------:R-:W-:Y:S03]  /*e690*/  HMMA.16816.F32 R32, R168.reuse, R162, R32 ;  /* 0x000000a2a820723c */ /* 0x040fe60000001820 */
[C---:B------:R-:W-:Y:S01]  /*e6a0*/  FMUL.FTZ R42, R0.reuse, R42 ;  /* 0x0000002a002a7220 */ /* 0x040fe20000410000 */
[----:B------:R-:W-:Y:S01]  /*e6b0*/  FMUL.FTZ R43, R0, R43 ;  /* 0x0000002b002b7220 */ /* 0x000fe20000410000 */
[----:B------:R-:W-:Y:S01]  /*e6c0*/  LDSM.16.MT88.4 R160, [R226+0x1a800] ;  /* 0x01a80000e2a0783b */ /* 0x000fe20000004200 */
[C---:B--2---:R-:W-:Y:S01]  /*e6d0*/  HMMA.16816.F32 R36, R168.reuse, R152, R36 ;  /* 0x00000098a824723c */ /* 0x044fe20000001824 */
[----:B------:R-:W-:Y:S04]  /*e6e0*/  MUFU.EX2 R198, R198 ;  /* 0x000000c600c67308 */ /* 0x000fe80000000800 */
[C---:B------:R-:W-:Y:S01]  /*e6f0*/  FMUL.FTZ R44, R2.reuse, R44 ;  /* 0x0000002c022c7220 */ /* 0x040fe20000410000 */
[C---:B------:R-:W-:Y:S01]  /*e700*/  HMMA.16816.F32 R40, R168.reuse, R154, R40 ;  /* 0x0000009aa828723c */ /* 0x040fe20000001828 */
[----:B------:R-:W-:Y:S04]  /*e710*/  LDSM.16.MT88.4 R152, [R224+0x18800] ;  /* 0x01880000e098783b */ /* 0x000fe80000004200 */
[----:B------:R-:W2:Y:S01]  /*e720*/  MUFU.EX2 R203, R203 ;  /* 0x000000cb00cb7308 */ /* 0x000ea20000000800 */
[----:B------:R-:W-:Y:S01]  /*e730*/  FMUL.FTZ R45, R2, R45 ;  /* 0x0000002d022d7220 */ /* 0x000fe20000410000 */
[C---:B------:R-:W-:Y:S01]  /*e740*/  FMUL.FTZ R46, R0.reuse, R46 ;  /* 0x0000002e002e7220 */ /* 0x040fe20000410000 */
[----:B------:R-:W-:Y:S03]  /*e750*/  FMUL.FTZ R47, R0, R47 ;  /* 0x0000002f002f7220 */ /* 0x000fe60000410000 */
[C---:B------:R-:W-:Y:S01]  /*e760*/  FMUL.FTZ R48, R2.reuse, R48 ;  /* 0x0000003002307220 */ /* 0x040fe20000410000 */
[----:B------:R-:W-:Y:S01]  /*e770*/  FMUL.FTZ R49, R2, R49 ;  /* 0x0000003102317220 */ /* 0x000fe20000410000 */
[C---:B------:R-:W-:Y:S01]  /*e780*/  FMUL.FTZ R50, R0.reuse, R50 ;  /* 0x0000003200327220 */ /* 0x040fe20000410000 */
[----:B------:R-:W-:Y:S01]  /*e790*/  FMUL.FTZ R51, R0, R51 ;  /* 0x0000003300337220 */ /* 0x000fe20000410000 */
[C---:B----4-:R-:W-:Y:S01]  /*e7a0*/  HMMA.16816.F32 R44, R168.reuse, R144, R44 ;  /* 0x00000090a82c723c */ /* 0x050fe2000000182c */
[----:B------:R-:W-:Y:S02]  /*e7b0*/  MUFU.EX2 R204, R204 ;  /* 0x000000cc00cc7308 */ /* 0x000fe40000000800 */
[C---:B------:R-:W-:Y:S01]  /*e7c0*/  FMUL.FTZ R52, R2.reuse, R52 ;  /* 0x0000003402347220 */ /* 0x040fe20000410000 */
[----:B------:R-:W-:Y:S01]  /*e7d0*/  FMUL.FTZ R53, R2, R53 ;  /* 0x0000003502357220 */ /* 0x000fe20000410000 */
[C---:B------:R-:W-:Y:S01]  /*e7e0*/  FMUL.FTZ R54, R0.reuse, R54 ;  /* 0x0000003600367220 */ /* 0x040fe20000410000 */
[C---:B------:R-:W-:Y:S01]  /*e7f0*/  HMMA.16816.F32 R48, R168.reuse, R146, R48 ;  /* 0x00000092a830723c */ /* 0x040fe20000001830 */
[----:B------:R-:W4:Y:S04]  /*e800*/  LDSM.16.MT88.4 R144, [R226+0x1c000] ;  /* 0x01c00000e290783b */ /* 0x000f280000004200 */
[----:B------:R-:W-:Y:S01]  /*e810*/  MUFU.EX2 R205, R205 ;  /* 0x000000cd00cd7308 */ /* 0x000fe20000000800 */
[----:B------:R-:W-:Y:S01]  /*e820*/  FMUL.FTZ R55, R0, R55 ;  /* 0x0000003700377220 */ /* 0x000fe20000410000 */
[C---:B------:R-:W-:Y:S01]  /*e830*/  FMUL.FTZ R56, R2.reuse, R56 ;  /* 0x0000003802387220 */ /* 0x040fe20000410000 */
[----:B------:R-:W-:Y:S03]  /*e840*/  FMUL.FTZ R57, R2, R57 ;  /* 0x0000003902397220 */ /* 0x000fe60000410000 */
[C---:B------:R-:W-:Y:S01]  /*e850*/  FMUL.FTZ R58, R0.reuse, R58 ;  /* 0x0000003a003a7220 */ /* 0x040fe20000410000 */
[----:B------:R-:W-:Y:S01]  /*e860*/  FMUL.FTZ R59, R0, R59 ;  /* 0x0000003b003b7220 */ /* 0x000fe20000410000 */
[C---:B---3--:R-:W-:Y:S02]  /*e870*/  HMMA.16816.F32 R52, R168.reuse, R136, R52 ;  /* 0x00000088a834723c */ /* 0x048fe40000001834 */
        /* <DEDUP_REMOVED lines=18> */
[----:B------:R-:W5:Y:S05]  /*e9a0*/  LDSM.16.MT88.4 R132, [R224+0x1c000] ;  /* 0x01c00000e084783b */ /* 0x000f6a0000004200 */
        /* <DEDUP_REMOVED lines=85> */
[C---:B--2---:R-:W-:Y:S03]  /*ef00*/  HMMA.16816.F32 R124, R168.reuse, R140, R124 ;  /* 0x0000008ca87c723c */ /* 0x044fe6000000187c */
        /* <DEDUP_REMOVED lines=9> */
[----:B------:R-:W4:Y:S02]  /*efa0*/  LDSM.16.MT88.4 R168, [R224+0x1a800] ;  /* 0x01a80000e0a8783b */ /* 0x000f240000004200 */
[----:B------:R-:W-:Y:S01]  /*efb0*/  MOV R2, R3 ;  /* 0x0000000300027202 */ /* 0x000fe20000000f00 */
[----:B------:R-:W-:Y:S02]  /*efc0*/  FADD.FTZ R195, R167, R195 ;  /* 0x000000c3a7c37221 */ /* 0x000fe40000010000 */
        /* <DEDUP_REMOVED lines=29> */
[C---:B----4-:R-:W-:Y:S06]  /*f1a0*/  HMMA.16816.F32 R60, R132.reuse, R168, R60 ;  /* 0x000000a8843c723c */ /* 0x050fec000000183c */
[C---:B------:R-:W-:Y:S01]  /*f1b0*/  HMMA.16816.F32 R64, R132.reuse, R170, R64 ;  /* 0x000000aa8440723c */ /* 0x040fe20000001840 */
[----:B------:R-:W-:Y:S05]  /*f1c0*/  LDSM.16.MT88.4 R168, [R226+0x1b000] ;  /* 0x01b00000e2a8783b */ /* 0x000fea0000004200 */
[C---:B------:R-:W-:Y:S06]  /*f1d0*/  HMMA.16816.F32 R68, R132.reuse, R172, R68 ;  /* 0x000000ac8444723c */ /* 0x040fec0000001844 */
[C---:B------:R-:W-:Y:S01]  /*f1e0*/  HMMA.16816.F32 R72, R132.reuse, R174, R72 ;  /* 0x000000ae8448723c */ /* 0x040fe20000001848 */
[----:B------:R-:W-:Y:S05]  /*f1f0*/  LDSM.16.MT88.4 R172, [R225+0x1b000] ;  /* 0x01b00000e1ac783b */ /* 0x000fea0000004200 */
[C---:B---3--:R-:W-:Y:S06]  /*f200*/  HMMA.16816.F32 R76, R132.reuse, R136, R76 ;  /* 0x00000088844c723c */ /* 0x048fec000000184c */
        /* <DEDUP_REMOVED lines=158> */
.L_x_488:
        /* <DEDUP_REMOVED lines=11> */
[----:B------:R-:W1:Y:S04]  /*fca0*/  SHFL.BFLY PT, R9, R2, 0x1, 0x1f ;  /* 0x0c201f0002097f89 */ /* 0x000e6800000e0000 */
        /* <DEDUP_REMOVED lines=128> */
[----:B------:R-:W-:Y:S01]  /*104b0*/  F2FP.F16.F32.PACK_AB R152, R153, R152 ;  /* 0x000000989998723e */ /* 0x000fe200000000ff */
[----:B------:R1:W-:Y:S01]  /*104c0*/  STS [R5], R160 ;  /* 0x000000a005007388 */ /* 0x0003e20000000800 */
[----:B------:R-:W-:Y:S01]  /*104d0*/  F2FP.F16.F32.PACK_AB R154, R155, R154 ;  /* 0x0000009a9b9a723e */ /* 0x000fe200000000ff */
[----:B------:R-:W-:Y:S01]  /*104e0*/  @UP0 ULDC.64 UR4, c[0x0][0x298] ;  /* 0x0000a60000040ab9 */ /* 0x000fe20000000a00 */
[----:B------:R-:W-:Y:S01]  /*104f0*/  IADD3 R13, R5, R6, RZ ;  /* 0x00000006050d7210 */ /* 0x000fe20007ffe0ff */
[----:B------:R1:W-:Y:S01]  /*10500*/  STS [R5+0x400], R162 ;  /* 0x000400a205007388 */ /* 0x0003e20000000800 */
[----:B------:R-:W-:Y:S01]  /*10510*/  F2FP.F16.F32.PACK_AB R148, R149, R148 ;  /* 0x000000949594723e */ /* 0x000fe200000000ff */
[----:B------:R-:W-:Y:S01]  /*10520*/  @UP0 UIMAD.WIDE.U32 UR8, UR14, UR4, URZ ;  /* 0x000000040e0802a5 */ /* 0x000fe2000f8e003f */
        /* <DEDUP_REMOVED lines=124> */
.L_x_492:
        /* <DEDUP_REMOVED lines=23> */
.L_x_493:
        /* <DEDUP_REMOVED lines=122> */
.L_x_495:
[----:B------:R-:W-:Y:S05]  /*11600*/  BSYNC B0 ;  /* 0x0000000000007941 */ /* 0x000fea0003800000 */
.L_x_494:
        /* <DEDUP_REMOVED lines=32> */
.L_x_497:
[----:B------:R-:W-:Y:S05]  /*11810*/  BSYNC B0 ;  /* 0x0000000000007941 */ /* 0x000fea0003800000 */
.L_x_496:
        /* <DEDUP_REMOVED lines=22> */
.L_x_499:
[----:B------:R-:W-:Y:S05]  /*11980*/  BSYNC B0 ;  /* 0x0000000000007941 */ /* 0x000fea0003800000 */
.L_x_498:
        /* <DEDUP_REMOVED lines=22> */
.L_x_501:
[----:B------:R-:W-:Y:S05]  /*11af0*/  BSYNC B0 ;  /* 0x0000000000007941 */ /* 0x000fea0003800000 */
.L_x_500:
        /* <DEDUP_REMOVED lines=21> */
.L_x_502:
        /* <DEDUP_REMOVED lines=11> */
.L_x_2396:


//--------------------- .text._ZN5flash16flash_fwd_kernelI23Flash_fwd_kernel_traitsILi256ELi128ELi64ELi8ELb0ELb0EN7cutlass6half_tE19Flash_kernel_traitsILi256ELi128ELi64ELi8ES3_EELb0ELb0ELb1ELb0ELb0ELb0ELb0ELb0EEEvNS_16Flash_fwd_paramsE --------------------------
	.section	.text._ZN5flash16flash_fwd_kernelI23Flash_fwd_kernel_traitsILi256ELi128ELi64ELi8ELb0ELb0EN7cutlass6half_tE19Flash_kernel_traitsILi256ELi128ELi64ELi8ES3_EELb0ELb0ELb1ELb0ELb0ELb0ELb0ELb0EEEvNS_16Flash_fwd_paramsE,"ax",@progbits
	.align	128
        .global         _ZN5flash16flash_fwd_kernelI23Flash_fwd_kernel_traitsILi256ELi128ELi64ELi8ELb0ELb0EN7cutlass6half_tE19Flash_kernel_traitsILi256ELi128ELi64ELi8ES3_EELb0ELb0ELb1ELb0ELb0ELb0ELb0ELb0EEEvNS_16Flash_fwd_paramsE
        .type           _ZN5flash16flash_fwd_kernelI23Flash_fwd_kernel_traitsILi256ELi128ELi64ELi8ELb0ELb0EN7cutlass6half_tE19Flash_kernel_traitsILi256ELi128ELi64ELi8ES3_EELb0ELb0ELb1ELb0ELb0ELb0ELb0ELb0EEEvNS_16Flash_fwd_paramsE,@function
        .size           _ZN5flash16flash_fwd_kernelI23Flash_fwd_kernel_traitsILi256ELi128ELi64ELi8ELb0ELb0EN7cutlass6half_tE19Flash_kernel_traitsILi256ELi128ELi64ELi8ES3_EELb0ELb0ELb1ELb0ELb0ELb0ELb0ELb0EEEvNS_16Flash_fwd_paramsE,(.L_x_2397 - _ZN5flash16flash_fwd_kernelI23Flash_fwd_kernel_traitsILi256ELi128ELi64ELi8ELb0ELb0EN7cutlass6half_tE19Flash_kernel_traitsILi256ELi128ELi64ELi8ES3_EELb0ELb0ELb1ELb0ELb0ELb0ELb0ELb0EEEvNS_16Flash_fwd_paramsE)
        .other          _ZN5flash16flash_fwd_kernelI23Flash_fwd_kernel_traitsILi256ELi128ELi64ELi8ELb0ELb0EN7cutlass6half_tE19Flash_kernel_traitsILi256ELi128ELi64ELi8ES3_EELb0ELb0ELb1ELb0ELb0ELb0ELb0ELb0EEEvNS_16Flash_fwd_paramsE,@"STO_CUDA_ENTRY STV_DEFAULT"
_ZN5flash16flash_fwd_kernelI23Flash_fwd_kernel_traitsILi256ELi128ELi64ELi8ELb0ELb0EN7cutlass6half_tE19Flash_kernel_traitsILi256ELi128ELi64ELi8ES3_EELb0ELb0ELb1ELb0ELb0ELb0ELb0ELb0EEEvNS_16Flash_fwd_paramsE:
.text._ZN5flash16flash_fwd_kernelI23Flash_fwd_kernel_traitsILi256ELi128ELi64ELi8ELb0ELb0EN7cutlass6half_tE19Flash_kernel_traitsILi256ELi128ELi64ELi8ES3_EELb0ELb0ELb1ELb0ELb0ELb0ELb0ELb0EEEvNS_16Flash_fwd_paramsE:
        /* <DEDUP_REMOVED lines=55> */
.L_x_503:
[----:B------:R-:W-:Y:S01]  /*0370*/  ULDC UR8, c[0x0][0x2c8] ;  /* 0x0000b20000087ab9 */ /* 0x000fe20000000800 */
.L_x_504:
        /* <DEDUP_REMOVED lines=20> */
[----:B------:R-:W-:Y:S01]  /*04c0*/  @!UP2 UIADD3 UR32, UR4, UR8, -UR6 ;  /* 0x000000080420a290 */ /* 0x000fe2000fffe806 */
[----:B------:R-:W1:Y:S01]  /*04d0*/  S2R R6, SR_TID.X ;  /* 0x0000000000067919 */ /* 0x000e620000002100 */
        /* <DEDUP_REMOVED lines=22> */
[----:B-1----:R-:W-:Y:S05]  /*0640*/  @P0 BRA `(.L_x_505) ;  /* 0x0000000c00500947 */ /* 0x002fea0003800000 */
        /* <DEDUP_REMOVED lines=19> */
[----:B------:R-:W-:Y:S01]  /*0780*/  IMAD.SHL.U32 R9, R6, 0x8, RZ ;  /* 0x0000000806097824 */ /* 0x000fe200078e00ff */
[----:B------:R-:W-:Y:S01]  /*0790*/  @!UP1 UIMAD UR6, UR12, UR4, URZ ;  /* 0x000000040c0692a4 */ /* 0x000fe2000f8e023f */
[--C-:B------:R-:W-:Y:S01]  /*07a0*/  SHF.R.S32.HI R17, RZ, 0x1f, R16.reuse ;  /* 0x0000001fff117819 */ /* 0x100fe20000011410 */
[----:B------:R-:W-:Y:S01]  /*07b0*/  ULDC.U8 UR11, c[0x0][0x3d8] ;  /* 0x0000f600000b7ab9 */ /* 0x000fe20000000000 */
[----:B------:R-:W-:Y:S01]  /*07c0*/  @!UP1 UIMAD.WIDE.U32 UR20, UR9, UR4, URZ ;  /* 0x00000004091492a5 */ /* 0x000fe2000f8e003f */
[----:B------:R-:W-:Y:S01]  /*07d0*/  VIADD R5, R16, 0x20 ;  /* 0x0000002010057836 */ /* 0x000fe20000000000 */
[----:B------:R-:W-:Y:S01]  /*07e0*/  UISETP.NE.AND UP3, UPT, UR11, URZ, UPT ;  /* 0x0000003f0b00728c */ /* 0x000fe2000bf65270 */
[----:B------:R-:W-:Y:S01]  /*07f0*/  ISETP.NE.AND P3, PT, R6, RZ, PT ;  /* 0x000000ff0600720c */ /* 0x000fe20003f65270 */
[----:B------:R-:W-:Y:S01]  /*0800*/  UISETP.NE.AND UP0, UPT, UR11, URZ, !UP2 ;  /* 0x0000003f0b00728c */ /* 0x000fe2000d705270 */
[----:B------:R-:W-:Y:S01]  /*0810*/  IMAD.WIDE R14, R14, 0x80, R16 ;  /* 0x000000800e0e7825 */ /* 0x000fe200078e0210 */
[----:B------:R-:W-:Y:S01]  /*0820*/  UISETP.NE.OR UP3, UPT, UR8, URZ, !UP3 ;  /* 0x0000003f0800728c */ /* 0x000fe2000df65670 */
[----:B------:R-:W-:Y:S01]  /*0830*/  IADD3 R4, R16, 0x40, RZ ;  /* 0x0000004010047810 */ /* 0x000fe20007ffe0ff */
[----:B------:R-:W-:Y:S01]  /*0840*/  @!UP1 UIMAD UR6, UR9, UR5, UR6 ;  /* 0x00000005090692a4 */ /* 0x000fe2000f8e0206 */
[C---:B------:R-:W-:Y:S01]  /*0850*/  VIADD R8, R9.reuse, 0x40 ;  /* 0x0000004009087836 */ /* 0x040fe20000000000 */
[----:B------:R-:W-:Y:S01]  /*0860*/  USHF.R.S32.HI UR12, URZ, 0x1f, UR15 ;  /* 0x0000001f3f0c7899 */ /* 0x000fe2000801140f */
[C---:B------:R-:W-:Y:S01]  /*0870*/  VIADD R7, R9.reuse, 0x80 ;  /* 0x0000008009077836 */ /* 0x040fe20000000000 */
[----:B------:R-:W-:Y:S01]  /*0880*/  @UP2 ULDC.64 UR4, c[0x0][0x2c0] ;  /* 0x0000b00000042ab9 */ /* 0x000fe20000000a00 */
[----:B------:R-:W-:Y:S01]  /*0890*/  @!UP2 ULDC UR8, c[0x0][0x2c4] ;  /* 0x0000b1000008aab9 */ /* 0x000fe20000000800 */
[----:B------:R-:W-:Y:S01]  /*08a0*/  @UP2 UIMAD UR13, UR5, UR4, URZ ;  /* 0x00000004050d22a4 */ /* 0x000fe2000f8e023f */
[----:B------:R-:W-:Y:S01]  /*08b0*/  IADD3 R6, R9, 0xc0, RZ ;  /* 0x000000c009067810 */ /* 0x000fe20007ffe0ff */
[----:B------:R-:W-:Y:S01]  /*08c0*/  @UP0 ULDC UR8, c[0x0][0x2e4] ;  /* 0x0000b90000080ab9 */ /* 0x000fe20000000800 */
[----:B------:R-:W-:Y:S01]  /*08d0*/  ULDC.64 UR4, c[0x0][0x2a0] ;  /* 0x0000a80000047ab9 */ /* 0x000fe20000000a00 */
[----:B------:R-:W-:Y:S01]  /*08e0*/  @UP2 UMOV UR11, 0x1 ;  /* 0x00000001000b2882 */ /* 0x000fe20000000000 */
[----:B------:R-:W-:Y:S01]  /*08f0*/  UIMAD UR12, UR12, UR4, URZ ;  /* 0x000000040c0c72a4 */ /* 0x000fe2000f8e023f */
[----:B------:R-:W-:Y:S01]  /*0900*/  IMAD.U32 R10, RZ, RZ, UR4 ;  /* 0x00000004ff0a7e24 */ /* 0x000fe2000f8e00ff */
[----:B------:R-:W-:Y:S01]  /*0910*/  @UP1 UMOV UR14, UR10 ;  /* 0x0000000a000e1c82 */ /* 0x000fe20008000000 */
[----:B------:R-:W-:Y:S01]  /*0920*/  @!UP2 ULDC UR4, c[0x0][0x270] ;  /* 0x00009c000004aab9 */ /* 0x000fe20000000800 */
[----:B------:R-:W-:Y:S01]  /*0930*/  @!UP3 ULDC UR10, c[0x0][0x2c4] ;  /* 0x0000b100000abab9 */ /* 0x000fe20000000800 */
[----:B------:R-:W-:-:S02]  /*0940*/  @!UP2 UIMAD UR11, UR8, UR4, URZ ;  /* 0x00000004080ba2a4 */ /* 0x000fc4000f8e023f */
[----:B------:R-:W-:Y:S02]  /*0950*/  @!UP3 UIMAD UR10, UR9, UR10, URZ ;  /* 0x0000000a090ab2a4 */ /* 0x000fe4000f8e023f */
[----:B------:R-:W-:Y:S02]  /*0960*/  UIMAD UR11, UR9, UR11, URZ ;  /* 0x0000000b090b72a4 */ /* 0x000fe4000f8e023f */
[----:B------:R-:W-:Y:S01]  /*0970*/  @!UP1 UIADD3 UR7, UR21, UR6, URZ ;  /* 0x0000000615079290 */ /* 0x000fe2000fffe03f */
        /* <DEDUP_REMOVED lines=39> */
.L_x_507:
[----:B------:R-:W-:Y:S05]  /*0bf0*/  BSYNC B0 ;  /* 0x0000000000007941 */ /* 0x000fea0003800000 */
.L_x_506:
        /* <DEDUP_REMOVED lines=25> */
.L_x_509:
[----:B------:R-:W-:Y:S05]  /*0d90*/  BSYNC B0 ;  /* 0x0000000000007941 */ /* 0x000fea0003800000 */
.L_x_508:
        /* <DEDUP_REMOVED lines=24> */
.L_x_511:
[----:B------:R-:W-:Y:S05]  /*0f20*/  BSYNC B0 ;  /* 0x0000000000007941 */ /* 0x000fea0003800000 */
.L_x_510:
        /* <DEDUP_REMOVED lines=26> */
.L_x_513:
[----:B------:R-:W-:Y:S05]  /*10d0*/  BSYNC B0 ;  /* 0x0000000000007941 */ /* 0x000fea0003800000 */
.L_x_512:
        /* <DEDUP_REMOVED lines=10> */
.L_x_515:
[----:B------:R-:W-:Y:S05]  /*1180*/  BSYNC B0 ;  /* 0x0000000000007941 */ /* 0x000fea0003800000 */
.L_x_514:
[----:B------:R-:W-:Y:S04]  /*1190*/  BSSY B0, `(.L_x_516) ;  /* 0x000000a000007945 */ /* 0x000fe80003800000 */
[----:B------:R-:W-:Y:S05]  /*11a0*/  @P5 BRA `(.L_x_517) ;  /* 0x0000000000205947 */ /* 0x000fea0003800000 */
[----:B-1----:R-:W-:Y:S01]  /*11b0*/  IMAD R0, R5, UR12, RZ ;  /* 0x0000000c05007c24 */ /* 0x002fe2000f8e02ff */
[----:B------:R-:W-:-:S04]  /*11c0*/  ULDC.64 UR4, c[0x0][0x2b0] ;  /* 0x0000ac0000047ab9 */ /* 0x000fc80000000a00 */
[----:B------:R-:W-:-:S04]  /*11d0*/  IADD3 R2, P0, R0, UR6, RZ ;  /* 0x0000000600027c10 */ /* 0x000fc8000ff1e0ff */
[----:B------:R-:W-:Y:S02]  /*11e0*/  LEA.HI.X.SX32 R0, R0, UR22, 0x1, P0 ;  /* 0x0000001600007c11 */ /* 0x000fe400080f0eff */
[----:B------:R-:W-:-:S04]  /*11f0*/  LEA R6, P0, R2, UR4, 0x2 ;  /* 0x0000000402067c11 */ /* 0x000fc8000f8010ff */
[----:B------:R-:W-:Y:S01]  /*1200*/  LEA.HI.X R7, R2, UR5, R0, 0x2, P0 ;  /* 0x0000000502077c11 */ /* 0x000fe200080f1400 */
[----:B------:R-:W-:-:S05]  /*1210*/  IMAD.MOV.U32 R0, RZ, RZ, 0x7f800000 ;  /* 0x7f800000ff007424 */ /* 0x000fca00078e00ff */
[----:B------:R1:W-:Y:S03]  /*1220*/  STG.E desc[UR30][R6.64], R0 ;  /* 0x0000000006007986 */ /* 0x0003e6000c10191e */
.L_x_517:
[----:B------:R-:W-:Y:S05]  /*1230*/  BSYNC B0 ;  /* 0x0000000000007941 */ /* 0x000fea0003800000 */
.L_x_516:
        /* <DEDUP_REMOVED lines=10> */
.L_x_519:
[----:B------:R-:W-:Y:S05]  /*12e0*/  BSYNC B0 ;  /* 0x0000000000007941 */ /* 0x000fea0003800000 */
.L_x_518:
[----:B------:R-:W-:Y:S05]  /*12f0*/  @P3 EXIT ;  /* 0x000000000000394d */ /* 0x000fea0003800000 */
[----:B-1----:R-:W-:Y:S01]  /*1300*/  IMAD R0, R3, UR12, RZ ;  /* 0x0000000c03007c24 */ /* 0x002fe2000f8e02ff */
[----:B------:R-:W-:-:S04]  /*1310*/  ULDC.64 UR4, c[0x0][0x2b0] ;  /* 0x0000ac0000047ab9 */ /* 0x000fc80000000a00 */
[----:B------:R-:W-:-:S04]  /*1320*/  IADD3 R2, P0, R0, UR6, RZ ;  /* 0x0000000600027c10 */ /* 0x000fc8000ff1e0ff */
[----:B------:R-:W-:Y:S02]  /*1330*/  LEA.HI.X.SX32 R0, R0, UR22, 0x1, P0 ;  /* 0x0000001600007c11 */ /* 0x000fe400080f0eff */
[----:B------:R-:W-:-:S04]  /*1340*/  LEA R4, P0, R2, UR4, 0x2 ;  /* 0x0000000402047c11 */ /* 0x000fc8000f8010ff */
[----:B------:R-:W-:Y:S01]  /*1350*/  LEA.HI.X R5, R2, UR5, R0, 0x2, P0 ;  /* 0x0000000502057c11 */ /* 0x000fe200080f1400 */
[----:B------:R-:W-:-:S05]  /*1360*/  IMAD.MOV.U32 R0, RZ, RZ, 0x7f800000 ;  /* 0x7f800000ff007424 */ /* 0x000fca00078e00ff */
[----:B------:R-:W-:Y:S01]  /*1370*/  STG.E desc[UR30][R4.64], R0 ;  /* 0x0000000004007986 */ /* 0x000fe2000c10191e */
[----:B------:R-:W-:Y:S05]  /*1380*/  EXIT ;  /* 0x000000000000794d */ /* 0x000fea0003800000 */
.L_x_505:
        /* <DEDUP_REMOVED lines=31> */
.L_x_520:
[----:B------:R-:W-:Y:S01]  /*1580*/  ULDC UR4, c[0x0][0x278] ;  /* 0x00009e0000047ab9 */ /* 0x000fe20000000800 */
[----:B------:R-:W1:Y:S01]  /*1590*/  S2R R2, SR_CTAID.Z ;  /* 0x0000000000027919 */ /* 0x000e620000002700 */
[----:B------:R-:W-:Y:S01]  /*15a0*/  IMAD.U32 R0, RZ, RZ, UR4 ;  /* 0x00000004ff007e24 */ /* 0x000fe2000f8e00ff */
[----:B------:R-:W-:Y:S01]  /*15b0*/  UMOV UR20, URZ ;  /* 0x0000003f00147c82 */ /* 0x000fe20008000000 */
[----:B------:R-:W-:Y:S01]  /*15c0*/  SHF.R.S32.HI R88, RZ, 0x1f, R6 ;  /* 0x0000001fff587819 */ /* 0x000fe20000011406 */
[----:B------:R-:W-:Y:S02]  /*15d0*/  @UP0 UIADD3 UR7, UR6, UR7, URZ ;  /* 0x0000000706070290 */ /* 0x000fe4000fffe03f */
[----:B------:R-:W-:Y:S02]  /*15e0*/  IABS R0, R0 ;  /* 0x0000000000007213 */ /* 0x000fe40000000000 */
[----:B------:R-:W-:Y:S02]  /*15f0*/  LEA.HI R20, R88, R6, RZ, 0x3 ;  /* 0x0000000658147211 */ /* 0x000fe400078f18ff */
[----:B------:R-:W-:-:S02]  /*1600*/  R2UR UR10, R0 ;  /* 0x00000000000a72ca */ /* 0x000fc400000e0000 */
[----:B------:R-:W-:Y:S02]  /*1610*/  SHF.R.S32.HI R232, RZ, 0x3, R20 ;  /* 0x00000003ffe87819 */ /* 0x000fe40000011414 */
[----:B------:R-:W-:-:S03]  /*1620*/  LOP3.LUT R20, R20, 0xfffffff8, RZ, 0xc0, !PT ;  /* 0xfffffff814147812 */ /* 0x000fc600078ec0ff */
        /* <DEDUP_REMOVED lines=15> */
[----:B------:R-:W-:-:S12]  /*1720*/  VIADD R0, R232, 0x40 ;  /* 0x00000040e8007836 */ /* 0x000fd80000000000 */
[----:B------:R-:W-:-:S04]  /*1730*/  UIADD3 UR11, URZ, -UR21, URZ ;  /* 0x800000153f0b7290 */ /* 0x000fc8000fffe03f */
[----:B------:R-:W-:-:S04]  /*1740*/  UIMAD UR11, UR11, UR10, URZ ;  /* 0x0000000a0b0b72a4 */ /* 0x000fc8000f8e023f */
[----:B------:R-:W-:-:S07]  /*1750*/  UIMAD.WIDE.U32 UR20, UR21, UR11, UR20 ;  /* 0x0000000b151472a5 */ /* 0x000fce000f8e0014 */
[----:B------:R-:W-:Y:S02]  /*1760*/  UMOV UR11, UR21 ;  /* 0x00000015000b7c82 */ /* 0x000fe40008000000 */
[----:B------:R-:W-:Y:S02]  /*1770*/  UIMAD.WIDE.U32 UR20, UR11, UR5, URZ ;  /* 0x000000050b1472a5 */ /* 0x000fe4000f8e003f */
[----:B------:R-:W-:Y:S02]  /*1780*/  USHF.R.S32.HI UR20, URZ, 0x1f, UR15 ;  /* 0x0000001f3f147899 */ /* 0x000fe4000801140f */
[----:B------:R-:W-:-:S04]  /*1790*/  UIADD3 UR11, -UR21, URZ, URZ ;  /* 0x0000003f150b7290 */ /* 0x000fc8000fffe13f */
[----:B------:R-:W-:Y:S02]  /*17a0*/  UIMAD UR11, UR10, UR11, UR5 ;  /* 0x0000000b0a0b72a4 */ /* 0x000fe4000f8e0205 */
[----:B------:R-:W-:Y:S02]  /*17b0*/  UIADD3 UR5, -UR29, UR19, URZ ;  /* 0x000000131d057290 */ /* 0x000fe4000fffe13f */
[----:B------:R-:W-:-:S04]  /*17c0*/  UISETP.GT.U32.AND UP1, UPT, UR10, UR11, UPT ;  /* 0x0000000b0a00728c */ /* 0x000fc8000bf24070 */
[----:B------:R-:W-:Y:S01]  /*17d0*/  ISETP.GE.AND P4, PT, R0, UR5, PT ;  /* 0x0000000500007c0c */ /* 0x000fe2000bf86270 */
[----:B------:R-:W-:-:S05]  /*17e0*/  VIADD R0, R232, 0x60 ;  /* 0x00000060e8007836 */ /* 0x000fca0000000000 */
[----:B------:R-:W-:Y:S01]  /*17f0*/  ISETP.GE.AND P5, PT, R0, UR5, PT ;  /* 0x0000000500007c0c */ /* 0x000fe2000bfa6270 */
[----:B------:R-:W-:Y:S01]  /*1800*/  @!UP1 UIADD3 UR11, UR11, -UR10, URZ ;  /* 0x8000000a0b0b9290 */ /* 0x000fe2000fffe03f */
[----:B------:R-:W-:Y:S01]  /*1810*/  LEA.HI R0, R88, R6, RZ, 0x6 ;  /* 0x0000000658007211 */ /* 0x000fe200078f30ff */
[----:B------:R-:W-:Y:S02]  /*1820*/  @!UP1 UIADD3 UR21, UR21, 0x1, URZ ;  /* 0x0000000115159890 */ /* 0x000fe4000fffe03f */
[----:B------:R-:W-:Y:S02]  /*1830*/  UISETP.GE.U32.AND UP2, UPT, UR11, UR10, UPT ;  /* 0x0000000a0b00728c */ /* 0x000fe4000bf46070 */
[----:B------:R-:W-:-:S04]  /*1840*/  ULOP3.LUT UR10, UR15, UR4, URZ, 0x3c, !UPT ;  /* 0x000000040f0a7292 */ /* 0x000fc8000f8e3c3f */
[----:B------:R-:W-:-:S03]  /*1850*/  UISETP.GE.AND UP1, UPT, UR10, URZ, UPT ;  /* 0x0000003f0a00728c */ /* 0x000fc6000bf26270 */
[----:B------:R-:W-:Y:S02]  /*1860*/  @UP0 ULDC.64 UR10, c[0x0][0x250] ;  /* 0x00009400000a0ab9 */ /* 0x000fe40000000a00 */
[----:B------:R-:W-:Y:S02]  /*1870*/  @UP2 UIADD3 UR21, UR21, 0x1, URZ ;  /* 0x0000000115152890 */ /* 0x000fe4000fffe03f */
[----:B------:R-:W-:Y:S02]  /*1880*/  UISETP.NE.AND UP2, UPT, UR4, URZ, UPT ;  /* 0x0000003f0400728c */ /* 0x000fe4000bf45270 */
[----:B------:R-:W-:Y:S02]  /*1890*/  @UP0 UIMAD.WIDE.U32 UR36, UR7, UR10, URZ ;  /* 0x0000000a072402a5 */ /* 0x000fe4000f8e003f */
[----:B------:R-:W-:Y:S02]  /*18a0*/  @!UP1 UIADD3 UR21, -UR21, URZ, URZ ;  /* 0x0000003f15159290 */ /* 0x000fe4000fffe13f */
[----:B------:R-:W-:-:S03]  /*18b0*/  @UP0 UIMAD UR7, UR7, UR11, URZ ;  /* 0x0000000b070702a4 */ /* 0x000fc6000f8e023f */
[----:B------:R-:W-:Y:S01]  /*18c0*/  @UP0 UMOV UR28, UR36 ;  /* 0x00000024001c0c82 */ /* 0x000fe20008000000 */
[----:B------:R-:W-:Y:S02]  /*18d0*/  @UP0 UIADD3 UR27, UR37, UR7, URZ ;  /* 0x00000007251b0290 */ /* 0x000fe4000fffe03f */
        /* <DEDUP_REMOVED lines=16> */
.L_x_521:
[----:B------:R-:W1:Y:S01]  /*19e0*/  S2UR UR4, SR_CgaCtaId ;  /* 0x00000000000479c3 */ /* 0x000e620000008800 */
[----:B------:R-:W-:Y:S01]  /*19f0*/  IADD3 R2, P0, R14, UR34, RZ ;  /* 0x000000220e027c10 */ /* 0x000fe2000ff1e0ff */
[----:B------:R-:W-:Y:S01]  /*1a00*/  ULDC.64 UR6, c[0x0][0x258] ;  /* 0x0000960000067ab9 */ /* 0x000fe20000000a00 */
[----:B------:R-:W-:Y:S01]  /*1a10*/  IMAD.SHL.U32 R0, R0, 0x8, RZ ;  /* 0x0000000800007824 */ /* 0x000fe200078e00ff */
[----:B------:R-:W-:Y:S01]  /*1a20*/  UMOV UR35, 0x400 ;  /* 0x0000040000237882 */ /* 0x000fe20000000000 */
[----:B------:R-:W-:Y:S01]  /*1a30*/  IMAD.U32 R16, RZ, RZ, UR6 ;  /* 0x00000006ff107e24 */ /* 0x000fe2000f8e00ff */
[----:B------:R-:W-:Y:S01]  /*1a40*/  IADD3.X R3, R15, UR8, RZ, P0, !PT ;  /* 0x000000080f037c10 */ /* 0x000fe200087fe4ff */
[----:B------:R-:W-:Y:S01]  /*1a50*/  UIMAD UR6, UR20, UR6, URZ ;  /* 0x00000006140672a4 */ /* 0x000fe2000f8e023f */
[----:B------:R-:W-:Y:S01]  /*1a60*/  ISETP.GE.AND P0, PT, R232, UR5, PT ;  /* 0x00000005e8007c0c */ /* 0x000fe2000bf06270 */
[----:B------:R-:W-:Y:S01]  /*1a70*/  ULDC.64 UR8, c[0x0][0x260] ;  /* 0x0000980000087ab9 */ /* 0x000fe20000000a00 */
[----:B------:R-:W-:Y:S01]  /*1a80*/  UIADD3 UR20, UR22, -0x1, URZ ;  /* 0xffffffff16147890 */ /* 0x000fe2000fffe03f */
[----:B------:R-:W-:Y:S01]  /*1a90*/  IMAD.WIDE.U32 R16, R16, UR15, R2 ;  /* 0x0000000f10107c25 */ /* 0x000fe2000f8e0002 */
[----:B------:R-:W-:Y:S01]  /*1aa0*/  UIMAD UR15, UR15, UR7, UR6 ;  /* 0x000000070f0f72a4 */ /* 0x000fe2000f8e0206 */
[----:B------:R-:W-:Y:S01]  /*1ab0*/  MOV R10, UR18 ;  /* 0x00000012000a7c02 */ /* 0x000fe20008000f00 */
[----:B------:R-:W-:Y:S01]  /*1ac0*/  UIMAD UR34, UR14, UR8, URZ ;  /* 0x000000080e2272a4 */ /* 0x000fe2000f8e023f */
[----:B------:R-:W-:Y:S01]  /*1ad0*/  SHF.R.S32.HI R233, RZ, 0x1f, R232 ;  /* 0x0000001fffe97819 */ /* 0x000fe200000114e8 */
[----:B------:R-:W-:Y:S01]  /*1ae0*/  ULDC.64 UR6, c[0x0][0x268] ;  /* 0x00009a0000067ab9 */ /* 0x000fe20000000a00 */
[----:B------:R-:W-:Y:S01]  /*1af0*/  LOP3.LUT R230, R230, 0xfffffe00, R0, 0xf8, !PT ;  /* 0xfffffe00e6e67812 */ /* 0x000fe200078ef800 */
[----:B------:R-:W-:Y:S01]  /*1b00*/  UIMAD UR14, UR14, UR6, URZ ;  /* 0x000000060e0e72a4 */ /* 0x000fe2000f8e023f */
[----:B------:R-:W-:Y:S01]  /*1b10*/  VIADD R19, R17, UR15 ;  /* 0x0000000f11137c36 */ /* 0x000fe20008000000 */
[----:B------:R-:W-:Y:S01]  /*1b20*/  UIMAD UR9, UR21, UR9, UR34 ;  /* 0x00000009150972a4 */ /* 0x000fe2000f8e0222 */
[----:B------:R-:W-:Y:S01]  /*1b30*/  BSSY B0, `(.L_x_522) ;  /* 0x000003c000007945 */ /* 0x000fe20003800000 */
[----:B------:R-:W-:Y:S01]  /*1b40*/  UIMAD UR33, UR20, -0x40, UR32 ;  /* 0xffffffc0142178a4 */ /* 0x000fe2000f8e0220 */
[----:B------:R-:W-:Y:S01]  /*1b50*/  LEA.HI R7, R88, R6, RZ, 0x4 ;  /* 0x0000000658077211 */ /* 0x000fe200078f20ff */
[----:B-1----:R-:W-:Y:S01]  /*1b60*/  ULEA UR4, UR4, UR35, 0x18 ;  /* 0x0000002304047291 */ /* 0x002fe2000f8ec03f */
[----:B------:R-:W-:Y:S01]  /*1b70*/  VIADD R0, R232, 0x20 ;  /* 0x00000020e8007836 */ /* 0x000fe20000000000 */
[----:B------:R-:W-:Y:S01]  /*1b80*/  UIMAD UR34, UR21, UR7, UR14 ;  /* 0x00000007152272a4 */ /* 0x000fe2000f8e020e */
[C---:B------:R-:W-:Y:S01]  /*1b90*/  IADD3 R229, R14.reuse, 0x40, RZ ;  /* 0x000000400ee57810 */ /* 0x040fe20007ffe0ff */
[C---:B------:R-:W-:Y:S01]  /*1ba0*/  VIADD R228, R14.reuse, 0x80 ;  /* 0x000000800ee47836 */ /* 0x040fe20000000000 */
[----:B------:R-:W-:Y:S01]  /*1bb0*/  IADD3 R223, R14, 0xc0, RZ ;  /* 0x000000c00edf7810 */ /* 0x000fe20007ffe0ff */
[----:B------:R-:W-:Y:S01]  /*1bc0*/  IMAD.WIDE R10, R10, 0x80, R232 ;  /* 0x000000800a0a7825 */ /* 0x000fe200078e02e8 */
[----:B------:R-:W-:-:S02]  /*1bd0*/  MOV R12, UR6 ;  /* 0x00000006000c7c02 */ /* 0x000fc40008000f00 */
[----:B------:R-:W-:Y:S01]  /*1be0*/  LEA R230, R230, UR4, 0x1 ;  /* 0x00000004e6e67c11 */ /* 0x000fe2000f8e08ff */
[----:B------:R-:W-:Y:S02]  /*1bf0*/  IMAD R22, R233, UR12, RZ ;  /* 0x0000000ce9167c24 */ /* 0x000fe4000f8e02ff */
        /* <DEDUP_REMOVED lines=47> */
.L_x_523:
[----:B------:R-:W-:Y:S05]  /*1ef0*/  BSYNC B0 ;  /* 0x0000000000007941 */ /* 0x000fea0003800000 */
.L_x_522:
[----:B------:R-:W-:Y:S01]  /*1f00*/  ISETP.GE.AND P2, PT, R0, UR5, PT ;  /* 0x0000000500007c0c */ /* 0x000fe2000bf46270 */
[----:B------:R-:W-:Y:S01]  /*1f10*/  IMAD R22, R232, UR13, R22 ;  /* 0x0000000de8167c24 */ /* 0x000fe2000f8e0216 */
[C---:B------:R-:W-:Y:S01]  /*1f20*/  ISETP.GE.AND P0, PT, R0.reuse, UR33, PT ;  /* 0x0000002100007c0c */ /* 0x040fe2000bf06270 */
[----:B------:R-:W-:Y:S01]  /*1f30*/  BSSY B0, `(.L_x_524) ;  /* 0x0000036000007945 */ /* 0x000fe20003800000 */
[----:B------:R-:W-:Y:S02]  /*1f40*/  ISETP.GE.AND P6, PT, R0, UR33, PT ;  /* 0x0000002100007c0c */ /* 0x000fe4000bfc6270 */
[----:B------:R-:W-:Y:S02]  /*1f50*/  LOP3.LUT R0, R7, 0xfffffff0, RZ, 0xc0, !PT ;  /* 0xfffffff007007812 */ /* 0x000fe400078ec0ff */
[----:B------:R-:W-:-:S03]  /*1f60*/  IADD3 R234, P1, R26, UR26, RZ ;  /* 0x0000001a1aea7c10 */ /* 0x000fc6000ff3e0ff */
[----:B------:R-:W-:Y:S01]  /*1f70*/  IMAD.IADD R0, R6, 0x1, -R0 ;  /* 0x0000000106007824 */ /* 0x000fe200078e0a00 */
[----:B------:R-:W-:Y:S01]  /*1f80*/  IADD3.X R235, R27, UR25, R22, P1, !PT ;  /* 0x000000191beb7c10 */ /* 0x000fe20008ffe416 */
[----:B------:R-:W-:Y:S08]  /*1f90*/  @P2 BRA `(.L_x_525) ;  /* 0x0000000000bc2947 */ /* 0x000ff00003800000 */
[----:B------:R-:W-:Y:S01]  /*1fa0*/  ULDC UR8, c[0x0][0x2d0] ;  /* 0x0000b40000087ab9 */ /* 0x000fe20000000800 */
[----:B--2---:R-:W-:Y:S01]  /*1fb0*/  IADD3 R4, P2, R10, 0x20, RZ ;  /* 0x000000200a047810 */ /* 0x004fe20007f5e0ff */
        /* <DEDUP_REMOVED lines=8> */
[----:B-1----:R-:W1:Y:S01]  /*2040*/  @!P1 LDC.64 R2, c[0x0][0x210] ;  /* 0x00008400ff029b82 */ /* 0x002e620000000a00 */
[----:B------:R-:W-:Y:S01]  /*2050*/  IMAD R5, R4, UR7, R5 ;  /* 0x0000000704057c24 */ /* 0x000fe2000f8e0205 */
[----:B------:R3:W-:Y:S03]  /*2060*/  @P1 STS.128 [R230+0x1000], RZ ;  /* 0x001000ffe6001388 */ /* 0x0007e60000000c00 */
[----:B------:R-:W-:-:S03]  /*2070*/  IMAD.IADD R8, R23, 0x1, R5 ;  /* 0x0000000117087824 */ /* 0x000fc600078e0205 */
[----:B------:R-:W2:Y:S01]  /*2080*/  @!P3 LDC.64 R4, c[0x0][0x210] ;  /* 0x00008400ff04bb82 */ /* 0x000ea20000000a00 */
[----:B-1----:R-:W-:-:S04]  /*2090*/  @!P1 LEA R24, P2, R22, R2, 0x1 ;  /* 0x0000000216189211 */ /* 0x002fc800078408ff */
[----:B------:R-:W-:Y:S02]  /*20a0*/  @!P1 LEA.HI.X R25, R22, R3, R8, 0x1, P2 ;  /* 0x0000000316199211 */ /* 0x000fe400010f0c08 */
[----:B------:R-:W-:-:S03]  /*20b0*/  ISETP.GE.AND P2, PT, R228, UR8, PT ;  /* 0x00000008e4007c0c */ /* 0x000fc6000bf46270 */
[----:B------:R-:W-:Y:S01]  /*20c0*/  @!PT LDS RZ, [RZ] ;  /* 0x00000000fffff984 */ /* 0x000fe20000000800 */
[----:B------:R-:W-:Y:S01]  /*20d0*/  @!PT LDS RZ, [RZ] ;  /* 0x00000000fffff984 */ /* 0x000fe20000000800 */
[----:B------:R-:W-:Y:S01]  /*20e0*/  @!PT LDS RZ, [RZ] ;  /* 0x00000000fffff984 */ /* 0x000fe20000000800 */
[----:B------:R3:W-:Y:S01]  /*20f0*/  @!P1 LDGSTS.E.BYPASS.LTC128B.128 [R230+0x1000], desc[UR30][R24.64] ;  /* 0x0100000018e69fae */ /* 0x0007e2000b901d5e */
[----:B--2---:R-:W-:-:S03]  /*2100*/  @!P3 LEA R4, P1, R22, R4, 0x1 ;  /* 0x000000041604b211 */ /* 0x004fc600078208ff */
[----:B------:R3:W-:Y:S01]  /*2110*/  @P3 STS.128 [R230+0x5000], RZ ;  /* 0x005000ffe6003388 */ /* 0x0007e20000000c00 */
[----:B------:R-:W-:-:S05]  /*2120*/  @!P3 LEA.HI.X R5, R22, R5, R8, 0x1, P1 ;  /* 0x000000051605b211 */ /* 0x000fca00008f0c08 */
[----:B------:R-:W1:Y:S01]  /*2130*/  @!P2 LDC.64 R2, c[0x0][0x210] ;  /* 0x00008400ff02ab82 */ /* 0x000e620000000a00 */
[----:B------:R-:W-:Y:S01]  /*2140*/  @!PT LDS RZ, [RZ] ;  /* 0x00000000fffff984 */ /* 0x000fe20000000800 */
[----:B------:R-:W-:Y:S01]  /*2150*/  @!PT LDS RZ, [RZ] ;  /* 0x00000000fffff984 */ /* 0x000fe20000000800 */
[----:B------:R-:W-:Y:S01]  /*2160*/  @!PT LDS RZ, [RZ] ;  /* 0x00000000fffff984 */ /* 0x000fe20000000800 */
[----:B------:R3:W-:Y:S04]  /*2170*/  @!P3 LDGSTS.E.BYPASS.LTC128B.128 [R230+0x5000], desc[UR30][R4.64+0x80] ;  /* 0x0500008004e6bfae */ /* 0x0007e8000b901d5e */
[----:B------:R3:W-:Y:S01]  /*2180*/  @P2 STS.128 [R230+0x9000], RZ ;  /* 0x009000ffe6002388 */ /* 0x0007e20000000c00 */
[----:B-1----:R-:W-:-:S04]  /*2190*/  @!P2 LEA R2, P1, R22, R2, 0x1 ;  /* 0x000000021602a211 */ /* 0x002fc800078208ff */
        /* <DEDUP_REMOVED lines=15> */
.L_x_525:
[----:B------:R-:W-:Y:S05]  /*2290*/  BSYNC B0 ;  /* 0x0000000000007941 */ /* 0x000fea0003800000 */
.L_x_524:
[----:B------:R-:W-:Y:S04]  /*22a0*/  BSSY B0, `(.L_x_526) ;  /* 0x0000031000007945 */ /* 0x000fe80003800000 */
[----:B------:R-:W-:Y:S05]  /*22b0*/  @P4 BRA `(.L_x_527) ;  /* 0x0000000000bc4947 */ /* 0x000fea0003800000 */
[----:B------:R-:W-:Y:S01]  /*22c0*/  ULDC UR8, c[0x0][0x2d0] ;  /* 0x0000b40000087ab9 */ /* 0x000fe20000000800 */
[----:B------:R-:W-:Y:S01]  /*22d0*/  IADD3 R22, P1, R10, 0x40, RZ ;  /* 0x000000400a167810 */ /* 0x000fe20007f3e0ff */
[----:B------:R-:W-:Y:S01]  /*22e0*/  ULDC.64 UR6, c[0x0][0x240] ;  /* 0x0000900000067ab9 */ /* 0x000fe20000000a00 */
[----:B------:R-:W-:Y:S01]  /*22f0*/  ISETP.GE.AND P2, PT, R14, UR8, PT ;  /* 0x000000080e007c0c */ /* 0x000fe2000bf46270 */
[----:B---3--:R-:W-:Y:S01]  /*2300*/  IMAD.MOV.U32 R24, RZ, RZ, R16 ;  /* 0x000000ffff187224 */ /* 0x008fe200078e0010 */
        /* <DEDUP_REMOVED lines=10> */
[----:B------:R-:W5:Y:S08]  /*23b0*/  @!P4 LDC.64 R4, c[0x0][0x210] ;  /* 0x00008400ff04cb82 */ /* 0x000f700000000a00 */
[----:B-1--4-:R-:W1:Y:S01]  /*23c0*/  @!P3 LDC.64 R2, c[0x0][0x210] ;  /* 0x00008400ff02bb82 */ /* 0x012e620000000a00 */
[----:B--2---:R-:W-:-:S04]  /*23d0*/  @!P2 LEA R8, P1, R24, R8, 0x1 ;  /* 0x000000081808a211 */ /* 0x004fc800078208ff */
        /* <DEDUP_REMOVED lines=8> */
[----:B------:R-:W-:Y:S02]  /*2460*/  ISETP.GE.AND P1, PT, R223, UR8, PT ;  /* 0x00000008df007c0c */ /* 0x000fe4000bf26270 */
[C---:B-1----:R-:W-:Y:S01]  /*2470*/  @!P3 LEA R2, P2, R24.reuse, R2, 0x1 ;  /* 0x000000021802b211 */ /* 0x042fe200078408ff */
        /* <DEDUP_REMOVED lines=19> */
.L_x_527:
[----:B------:R-:W-:Y:S05]  /*25b0*/  BSYNC B0 ;  /* 0x0000000000007941 */ /* 0x000fea0003800000 */
.L_x_526:
        /* <DEDUP_REMOVED lines=48> */
.L_x_529:
[----:B------:R-:W-:Y:S05]  /*28c0*/  BSYNC B0 ;  /* 0x0000000000007941 */ /* 0x000fea0003800000 */
.L_x_528:
[----:B------:R-:W-:Y:S01]  /*28d0*/  USHF.L.U32 UR37, UR12, 0x6, URZ ;  /* 0x000000060c257899 */ /* 0x000fe2000800063f */
[----:B------:R-:W-:Y:S01]  /*28e0*/  IMAD.WIDE.U32 R234, R13, UR21, R234 ;  /* 0x000000150dea7c25 */ /* 0x000fe2000f8e00ea */
[----:B------:R-:W-:Y:S01]  /*28f0*/  USHF.L.U64.HI UR36, UR12, 0x6, UR13 ;  /* 0x000000060c247899 */ /* 0x000fe2000801020d */
[----:B------:R-:W-:Y:S01]  /*2900*/  ISETP.GE.AND P1, PT, R232, UR33, PT ;  /* 0x00000021e8007c0c */ /* 0x000fe2000bf26270 */
[----:B------:R-:W-:Y:S01]  /*2910*/  USHF.R.S32.HI UR38, URZ, 0x1f, UR20 ;  /* 0x0000001f3f267899 */ /* 0x000fe20008011414 */
[----:B--23--:R-:W-:Y:S01]  /*2920*/  SHF.R.S32.HI R4, RZ, 0x1f, R0 ;  /* 0x0000001fff047819 */ /* 0x00cfe20000011400 */
[----:B------:R-:W-:Y:S01]  /*2930*/  UIMAD UR6, UR36, UR20, URZ ;  /* 0x00000014240672a4 */ /* 0x000fe2000f8e023f */
[----:B------:R-:W-:Y:S01]  /*2940*/  VIADD R241, R235, UR9 ;  /* 0x00000009ebf17c36 */ /* 0x000fe20008000000 */
[----:B------:R-:W-:Y:S01]  /*2950*/  SHF.R.S32.HI R18, RZ, 0x4, R7 ;  /* 0x00000004ff127819 */ /* 0x000fe20000011407 */
[----:B------:R-:W-:Y:S01]  /*2960*/  IMAD.U32 R5, RZ, RZ, UR37 ;  /* 0x00000025ff057e24 */ /* 0x000fe2000f8e00ff */
[----:B------:R-:W-:Y:S01]  /*2970*/  UIMAD UR6, UR38, UR37, UR6 ;  /* 0x00000025260672a4 */ /* 0x000fe2000f8e0206 */
[----:B------:R-:W-:Y:S01]  /*2980*/  IMAD.MOV.U32 R240, RZ, RZ, R234 ;  /* 0x000000fffff07224 */ /* 0x000fe200078e00ea */
[----:B------:R-:W-:Y:S01]  /*2990*/  LEA.HI R4, R4, R0, RZ, 0x3 ;  /* 0x0000000004047211 */ /* 0x000fe200078f18ff */
[----:B------:R-:W-:Y:S01]  /*29a0*/  BSSY B0, `(.L_x_530) ;  /* 0x000002e000007945 */ /* 0x000fe20003800000 */
[----:B------:R-:W-:Y:S01]  /*29b0*/  LEA.HI R21, R7, R18, RZ, 0x1 ;  /* 0x0000001207157211 */ /* 0x000fe200078f08ff */
[----:B------:R-:W-:Y:S01]  /*29c0*/  IMAD.WIDE.U32 R16, R5, UR20, R240 ;  /* 0x0000001405107c25 */ /* 0x000fe2000f8e00f0 */
[----:B-1--4-:R-:W-:-:S03]  /*29d0*/  LOP3.LUT R2, R4, 0xfffffff8, RZ, 0xc0, !PT ;  /* 0xfffffff804027812 */ /* 0x012fc600078ec0ff */
[----:B------:R-:W-:Y:S01]  /*29e0*/  IMAD.SHL.U32 R19, R20, 0x40, RZ ;  /* 0x0000004014137824 */ /* 0x000fe200078e00ff */
[----:B------:R-:W-:Y:S02]  /*29f0*/  IADD3 R7, R17, UR6, RZ ;  /* 0x0000000611077c10 */ /* 0x000fe4000fffe0ff */
[----:B------:R-:W-:Y:S01]  /*2a00*/  IADD3 R0, R0, -R2, RZ ;  /* 0x8000000200007210 */ /* 0x000fe20007ffe0ff */
[----:B------:R-:W-:Y:S06]  /*2a10*/  @P1 BRA `(.L_x_531) ;  /* 0x0000000000981947 */ /* 0x000fec0003800000 */
        /* <DEDUP_REMOVED lines=38> */
.L_x_531:
[----:B------:R-:W-:Y:S05]  /*2c80*/  BSYNC B0 ;  /* 0x0000000000007941 */ /* 0x000fea0003800000 */
.L_x_530:
[----:B------:R-:W-:Y:S01]  /*2c90*/  LOP3.LUT R21, R21, 0xfffffffe, RZ, 0xc0, !PT ;  /* 0xfffffffe15157812 */ /* 0x000fe200078ec0ff */
[C---:B-12---:R-:W-:Y:S01]  /*2ca0*/  IMAD.SHL.U32 R3, R232.reuse, 0x8, RZ ;  /* 0x00000008e8037824 */ /* 0x046fe200078e00ff */
[----:B------:R-:W-:Y:S01]  /*2cb0*/  LOP3.LUT R19, R19, 0x1c0, RZ, 0xc0, !PT ;  /* 0x000001c013137812 */ /* 0x000fe200078ec0ff */
[----:B------:R-:W-:Y:S01]  /*2cc0*/  IMAD.WIDE.U32 R8, R232, UR10, R14 ;  /* 0x0000000ae8087c25 */ /* 0x000fe2000f8e000e */
[----:B------:R-:W-:Y:S01]  /*2cd0*/  USHF.L.U64.HI UR8, UR12, 0x5, UR13 ;  /* 0x000000050c087899 */ /* 0x000fe2000801020d */
[----:B------:R-:W-:Y:S01]  /*2ce0*/  BSSY B0, `(.L_x_532) ;  /* 0x0000037000007945 */ /* 0x000fe20003800000 */
[----:B------:R-:W-:Y:S01]  /*2cf0*/  LOP3.LUT R3, R19, 0x8, R3, 0xf8, !PT ;  /* 0x0000000813037812 */ /* 0x000fe200078ef803 */
[----:B------:R-:W-:Y:S01]  /*2d00*/  IMAD R2, R233, UR10, RZ ;  /* 0x0000000ae9027c24 */ /* 0x000fe2000f8e02ff */
[----:B------:R-:W-:Y:S01]  /*2d10*/  SHF.R.U32.HI R221, RZ, 0x3, R19 ;  /* 0x00000003ffdd7819 */ /* 0x000fe20000011613 */
[----:B------:R-:W-:Y:S01]  /*2d20*/  IMAD.IADD R18, R18, 0x1, -R21 ;  /* 0x0000000112127824 */ /* 0x000fe200078e0a15 */
[----:B------:R-:W-:Y:S01]  /*2d30*/  IADD3 R22, P1, R8, UR28, RZ ;  /* 0x0000001c08167c10 */ /* 0x000fe2000ff3e0ff */
[----:B------:R-:W-:Y:S01]  /*2d40*/  IMAD R2, R232, UR11, R2 ;  /* 0x0000000be8027c24 */ /* 0x000fe2000f8e0202 */
[----:B------:R-:W-:Y:S01]  /*2d50*/  USHF.L.U32 UR14, UR12, 0x5, URZ ;  /* 0x000000050c0e7899 */ /* 0x000fe2000800063f */
[----:B------:R-:W-:Y:S01]  /*2d60*/  IMAD.SHL.U32 R21, R0, 0x40, RZ ;  /* 0x0000004000157824 */ /* 0x000fe200078e00ff */
[----:B------:R-:W-:Y:S01]  /*2d70*/  ISETP.GE.AND P5, PT, R232, UR33, PT ;  /* 0x00000021e8007c0c */ /* 0x000fe2000bfa6270 */
[----:B------:R-:W-:Y:S01]  /*2d80*/  IMAD.SHL.U32 R19, R18, 0x8, RZ ;  /* 0x0000000812137824 */ /* 0x000fe200078e00ff */
[----:B------:R-:W-:-:S02]  /*2d90*/  LOP3.LUT R221, R3, R221, RZ, 0x3c, !PT ;  /* 0x000000dd03dd7212 */ /* 0x000fc400078e3cff */
[----:B------:R-:W-:Y:S02]  /*2da0*/  IADD3.X R23, R9, UR27, R2, P1, !PT ;  /* 0x0000001b09177c10 */ /* 0x000fe40008ffe402 */
[----:B------:R-:W-:Y:S01]  /*2db0*/  LOP3.LUT R21, R21, 0x1c0, RZ, 0xc0, !PT ;  /* 0x000001c015157812 */ /* 0x000fe200078ec0ff */
[----:B------:R-:W-:Y:S06]  /*2dc0*/  @P0 BRA `(.L_x_533) ;  /* 0x0000000000a00947 */ /* 0x000fec0003800000 */
[----:B------:R-:W-:Y:S01]  /*2dd0*/  ULDC UR6, c[0x0][0x2d0] ;  /* 0x0000b40000067ab9 */ /* 0x000fe20000000800 */
[----:B------:R-:W-:Y:S02]  /*2de0*/  IADD3 R16, P0, R16, UR14, RZ ;  /* 0x0000000e10107c10 */ /* 0x000fe4000ff1e0ff */
[----:B------:R-:W-:Y:S02]  /*2df0*/  ISETP.GE.AND P3, PT, R229, UR6, PT ;  /* 0x00000006e5007c0c */ /* 0x000fe4000bf66270 */
[----:B------:R-:W-:Y:S02]  /*2e00*/  ISETP.GE.AND P4, PT, R14, UR6, PT ;  /* 0x000000060e007c0c */ /* 0x000fe4000bf86270 */
[----:B------:R-:W-:Y:S02]  /*2e10*/  ISETP.GE.AND P2, PT, R228, UR6, PT ;  /* 0x00000006e4007c0c */ /* 0x000fe4000bf46270 */
[----:B------:R-:W-:-:S07]  /*2e20*/  IADD3.X R7, R7, UR8, RZ, P0, !PT ;  /* 0x0000000807077c10 */ /* 0x000fce00087fe4ff */
        /* <DEDUP_REMOVED lines=34> */
.L_x_533:
[----:B------:R-:W-:Y:S05]  /*3050*/  BSYNC B0 ;  /* 0x0000000000007941 */ /* 0x000fea0003800000 */
.L_x_532:
[----:B------:R-:W0:Y:S01]  /*3060*/  LDGDEPBAR ;  /* 0x00000000000079af */ /* 0x000e220000000000 */
[----:B------:R-:W-:Y:S01]  /*3070*/  USHF.L.U64.HI UR15, UR10, 0x6, UR11 ;  /* 0x000000060a0f7899 */ /* 0x000fe2000801020b */
[----:B--2---:R-:W-:Y:S01]  /*3080*/  IMAD.WIDE.U32 R8, R12, UR21, R22 ;  /* 0x000000150c087c25 */ /* 0x004fe2000f8e0016 */
[----:B------:R-:W-:Y:S01]  /*3090*/  LOP3.LUT R19, R21, 0x8, R19, 0xf8, !PT ;  /* 0x0000000815137812 */ /* 0x000fe200078ef813 */
[----:B------:R-:W-:Y:S01]  /*30a0*/  USHF.L.U32 UR35, UR10, 0x6, URZ ;  /* 0x000000060a237899 */ /* 0x000fe2000800063f */
[----:B------:R-:W-:Y:S01]  /*30b0*/  SHF.R.U32.HI R21, RZ, 0x3, R21 ;  /* 0x00000003ff157819 */ /* 0x000fe20000011615 */
[----:B------:R-:W-:Y:S01]  /*30c0*/  UIMAD UR6, UR15, UR20, URZ ;  /* 0x000000140f0672a4 */ /* 0x000fe2000f8e023f */
[----:B------:R-:W-:Y:S01]  /*30d0*/  MOV R22, UR20 ;  /* 0x0000001400167c02 */ /* 0x000fe20008000f00 */
[----:B------:R-:W-:Y:S01]  /*30e0*/  VIADD R11, R9, UR34 ;  /* 0x00000022090b7c36 */ /* 0x000fe20008000000 */
[----:B------:R-:W-:Y:S01]  /*30f0*/  LOP3.LUT R19, R19, R21, RZ, 0x3c, !PT ;  /* 0x0000001513137212 */ /* 0x000fe200078e3cff */
[----:B------:R-:W-:Y:S01]  /*3100*/  IMAD.MOV.U32 R10, RZ, RZ, R8 ;  /* 0x000000ffff0a7224 */ /* 0x000fe200078e0008 */
[----:B------:R-:W-:Y:S01]  /*3110*/  LEA.HI R88, R88, R6, RZ, 0x5 ;  /* 0x0000000658587211 */ /* 0x000fe200078f28ff */
[----:B------:R-:W-:Y:S01]  /*3120*/  IMAD.SHL.U32 R4, R4, 0x40, RZ ;  /* 0x0000004004047824 */ /* 0x000fe200078e00ff */
[----:B------:R-:W-:Y:S01]  /*3130*/  UIMAD UR6, UR38, UR35, UR6 ;  /* 0x00000023260672a4 */ /* 0x000fe2000f8e0206 */
[----:B------:R-:W-:Y:S01]  /*3140*/  IMAD.WIDE.U32 R22, R22, UR35, R10 ;  /* 0x0000002316167c25 */ /* 0x000fe2000f8e000a */
[----:B------:R-:W-:Y:S01]  /*3150*/  SHF.R.S32.HI R7, RZ, 0x5, R88 ;  /* 0x00000005ff077819 */ /* 0x000fe20000011458 */
[----:B------:R-:W-:Y:S01]  /*3160*/  BSSY B0, `(.L_x_534) ;  /* 0x0000033000007945 */ /* 0x000fe20003800000 */
[----:B------:R-:W-:Y:S01]  /*3170*/  LOP3.LUT R4, R19, 0xfffffe00, R4, 0xf8, !PT ;  /* 0xfffffe0013047812 */ /* 0x000fe200078ef804 */
[----:B------:R-:W-:Y:S01]  /*3180*/  IMAD R221, R18, 0x200, R221 ;  /* 0x0000020012dd7824 */ /* 0x000fe200078e02dd */
[----:B------:R-:W-:-:S03]  /*3190*/  IADD3 R21, R23, UR6, RZ ;  /* 0x0000000617157c10 */ /* 0x000fc6000fffe0ff */
[----:B------:R-:W-:Y:S01]  /*31a0*/  IMAD R222, R7, 0x400, R4 ;  /* 0x0000040007de7824 */ /* 0x000fe200078e0204 */
[----:B------:R-:W-:Y:S01]  /*31b0*/  LEA R221, R221, UR4, 0x1 ;  /* 0x00000004dddd7c11 */ /* 0x000fe2000f8e08ff */
        /* <DEDUP_REMOVED lines=11> */
[----:B------:R-:W3:Y:S01]  /*3270*/  @!P5 LDC.64 R18, c[0x0][0x220] ;  /* 0x00008800ff12db82 */ /* 0x000ee20000000a00 */
[----:B------:R4:W-:Y:S07]  /*3280*/  @P5 STS.128 [R230+0x18000], RZ ;  /* 0x018000ffe6005388 */ /* 0x0009ee0000000c00 */
[----:B------:R-:W5:Y:S08]  /*3290*/  @!P4 LDC.64 R16, c[0x0][0x220] ;  /* 0x00008800ff10cb82 */ /* 0x000f700000000a00 */
[----:B-1----:R-:W1:Y:S01]  /*32a0*/  @!P2 LDC.64 R2, c[0x0][0x220] ;  /* 0x00008800ff02ab82 */ /* 0x002e620000000a00 */
        /* <DEDUP_REMOVED lines=30> */
.L_x_535:
[----:B------:R-:W-:Y:S05]  /*3490*/  BSYNC B0 ;  /* 0x0000000000007941 */ /* 0x000fea0003800000 */
.L_x_534:
[----:B------:R1:W-:Y:S01]  /*34a0*/  @P6 STS.128 [R230+0x19000], RZ ;  /* 0x019000ffe6006388 */ /* 0x0003e20000000c00 */
[----:B------:R-:W-:Y:S01]  /*34b0*/  USHF.L.U64.HI UR33, UR10, 0x5, UR11 ;  /* 0x000000050a217899 */ /* 0x000fe2000801020b */
[----:B------:R-:W-:Y:S01]  /*34c0*/  BSSY B0, `(.L_x_536) ;  /* 0x000002f000007945 */ /* 0x000fe20003800000 */
[----:B------:R-:W-:Y:S01]  /*34d0*/  USHF.L.U32 UR38, UR10, 0x5, URZ ;  /* 0x000000050a267899 */ /* 0x000fe2000800063f */
[----:B------:R1:W-:Y:S01]  /*34e0*/  @P6 STS.128 [R230+0x1b000], RZ ;  /* 0x01b000ffe6006388 */ /* 0x0003e20000000c00 */
[----:B------:R-:W-:-:S03]  /*34f0*/  LEA R222, R222, UR4, 0x1 ;  /* 0x00000004dede7c11 */ /* 0x000fc6000f8e08ff */
[----:B------:R1:W-:Y:S04]  /*3500*/  @P6 STS.128 [R230+0x1d000], RZ ;  /* 0x01d000ffe6006388 */ /* 0x0003e80000000c00 */
        /* <DEDUP_REMOVED lines=8> */
[----:B----4-:R-:W4:Y:S01]  /*3590*/  @!P5 LDC.64 R18, c[0x0][0x220] ;  /* 0x00008800ff12db82 */ /* 0x010f220000000a00 */
[----:B------:R2:W-:Y:S07]  /*35a0*/  @P5 STS.128 [R230+0x19000], RZ ;  /* 0x019000ffe6005388 */ /* 0x0005ee0000000c00 */
[----:B------:R-:W5:Y:S08]  /*35b0*/  @!P4 LDC.64 R16, c[0x0][0x220] ;  /* 0x00008800ff10cb82 */ /* 0x000f700000000a00 */
[----:B-1-3--:R-:W1:Y:S01]  /*35c0*/  @!P2 LDC.64 R2, c[0x0][0x220] ;  /* 0x00008800ff02ab82 */ /* 0x00ae620000000a00 */
[----:B----4-:R-:W-:-:S04]  /*35d0*/  @!P5 LEA R18, P0, R22, R18, 0x1 ;  /* 0x000000121612d211 */ /* 0x010fc800078008ff */
        /* <DEDUP_REMOVED lines=29> */
.L_x_537:
[----:B------:R-:W-:Y:S05]  /*37b0*/  BSYNC B0 ;  /* 0x0000000000007941 */ /* 0x000fea0003800000 */
.L_x_536:
[----:B------:R-:W-:Y:S01]  /*37c0*/  LDSM.16.M88.4 R48, [R222] ;  /* 0x00000000de30783b */ /* 0x000fe20000000200 */
[----:B------:R-:W-:Y:S01]  /*37d0*/  R2P PR, R20, 0x6 ;  /* 0x0000000614007804 */ /* 0x000fe20000000000 */
[----:B-1234-:R-:W-:Y:S01]  /*37e0*/  IMAD.MOV.U32 R2, RZ, RZ, 0x10 ;  /* 0x00000010ff027424 */ /* 0x01efe200078e00ff */
[----:B------:R-:W-:Y:S01]  /*37f0*/  LOP3.LUT P0, RZ, R0, 0x2, RZ, 0xc0, !PT ;  /* 0x0000000200ff7812 */ /* 0x000fe2000780c0ff */
[----:B------:R-:W1:Y:S01]  /*3800*/  LDSM.16.M88.4 R32, [R221+0x10000] ;  /* 0x01000000dd20783b */ /* 0x000e620000000200 */
[C---:B------:R-:W-:Y:S01]  /*3810*/  VIADD R3, R221.reuse, 0x10000 ;  /* 0x00010000dd037836 */ /* 0x040fe20000000000 */
[----:B------:R-:W-:Y:S01]  /*3820*/  LOP3.LUT R88, R88, 0xffffffe0, RZ, 0xc0, !PT ;  /* 0xffffffe058587812 */ /* 0x000fe200078ec0ff */
[----:B------:R-:W-:Y:S01]  /*3830*/  VIADD R219, R221, 0x10020 ;  /* 0x00010020dddb7836 */ /* 0x000fe20000000000 */
[----:B------:R-:W2:Y:S01]  /*3840*/  LDSM.16.M88.4 R24, [R221+0x10800] ;  /* 0x01080000dd18783b */ /* 0x000ea20000000200 */
[----:B------:R-:W-:Y:S01]  /*3850*/  SEL R2, R2, 0xfffffff0, !P0 ;  /* 0xfffffff002027807 */ /* 0x000fe20004000000 */
[----:B------:R-:W-:Y:S01]  /*3860*/  IMAD.SHL.U32 R239, R6, 0x2, RZ ;  /* 0x0000000206ef7824 */ /* 0x000fe200078e00ff */
[----:B------:R-:W-:Y:S01]  /*3870*/  LOP3.LUT P0, RZ, R0, 0x4, RZ, 0xc0, !PT ;  /* 0x0000000400ff7812 */ /* 0x000fe2000780c0ff */
[----:B------:R-:W3:Y:S01]  /*3880*/  LDSM.16.M88.4 R68, [R221+0x11000] ;  /* 0x01100000dd44783b */ /* 0x000ee20000000200 */
[----:B------:R-:W-:Y:S01]  /*3890*/  IMAD.MOV.U32 R0, RZ, RZ, 0x20 ;  /* 0x00000020ff007424 */ /* 0x000fe200078e00ff */
[----:B------:R-:W-:Y:S01]  /*38a0*/  LEA R238, R7, UR29, 0x4 ;  /* 0x0000001d07ee7c11 */ /* 0x000fe2000f8e20ff */
[----:B------:R-:W-:Y:S01]  /*38b0*/  IMAD R220, R2, 0x2, R222 ;  /* 0x0000000202dc7824 */ /* 0x000fe200078e02de */
[----:B------:R-:W4:Y:S01]  /*38c0*/  LDSM.16.M88.4 R52, [R221+0x11800] ;  /* 0x01180000dd34783b */ /* 0x000f220000000200 */
[----:B------:R-:W-:Y:S01]  /*38d0*/  @P1 VIADD R219, R3, 0xffffffe0 ;  /* 0xffffffe003db1836 */ /* 0x000fe20000000000 */
[----:B------:R-:W-:Y:S01]  /*38e0*/  SEL R0, R0, 0xffffffe0, !P0 ;  /* 0xffffffe000007807 */ /* 0x000fe20004000000 */
[----:B------:R-:W-:Y:S01]  /*38f0*/  IMAD.MOV.U32 R3, RZ, RZ, 0x40 ;  /* 0x00000040ff037424 */ /* 0x000fe200078e00ff */
[----:B------:R-:W-:Y:S01]  /*3900*/  LDSM.16.M88.4 R56, [R220] ;  /* 0x00000000dc38783b */ /* 0x000fe20000000200 */
[----:B------:R-:W-:Y:S01]  /*3910*/  IMAD.IADD R88, R6, 0x1, -R88 ;  /* 0x0000000106587824 */ /* 0x000fe200078e0a58 */
[----:B------:R-:W-:Y:S01]  /*3920*/  UIADD3 UR6, UR32, 0x1, -UR19 ;  /* 0x0000000120067890 */ /* 0x000fe2000fffe813 */
[C---:B------:R-:W-:Y:S01]  /*3930*/  IMAD R218, R0.reuse, 0x2, R222 ;  /* 0x0000000200da7824 */ /* 0x040fe200078e02de */
[----:B------:R-:W5:Y:S01]  /*3940*/  LDSM.16.M88.4 R20, [R219] ;  /* 0x00000000db14783b */ /* 0x000f620000000200 */
[----:B------:R-:W-:Y:S01]  /*3950*/  SEL R3, R3, 0xffffffc0, !P2 ;  /* 0xffffffc003037807 */ /* 0x000fe20005000000 */
[----:B------:R-:W-:Y:S01]  /*3960*/  IMAD R217, R0, 0x2, R220 ;  /* 0x0000000200d97824 */ /* 0x000fe200078e02dc */
[----:B------:R-:W-:Y:S01]  /*3970*/  LOP3.LUT R239, R239, 0x6, RZ, 0xc0, !PT ;  /* 0x00000006efef7812 */ /* 0x000fe200078ec0ff */
[----:B------:R-:W5:Y:S01]  /*3980*/  LDSM.16.M88.4 R44, [R219+0x800] ;  /* 0x00080000db2c783b */ /* 0x000f620000000200 */
[----:B------:R-:W-:Y:S01]  /*3990*/  IMAD.U32 R231, RZ, RZ, UR6 ;  /* 0x00000006ffe77e24 */ /* 0x000fe2000f8e00ff */
[----:B------:R-:W-:Y:S01]  /*39a0*/  UIADD3 UR6, UR6, UR23, URZ ;  /* 0x0000001706067290 */ /* 0x000fe2000fffe03f */
[----:B------:R-:W-:Y:S01]  /*39b0*/  IMAD.IADD R215, R221, 0x1, R3 ;  /* 0x00000001ddd77824 */ /* 0x000fe200078e0203 */
[----:B------:R-:W5:Y:S01]  /*39c0*/  LDSM.16.M88.4 R40, [R219+0x1000] ;  /* 0x00100000db28783b */ /* 0x000f620000000200 */
[----:B------:R-:W-:Y:S01]  /*39d0*/  IMAD.IADD R208, R3, 0x1, R219 ;  /* 0x0000000103d07824 */ /* 0x000fe200078e02db */
[----:B------:R-:W-:Y:S01]  /*39e0*/  SHF.R.S32.HI R3, RZ, 0x1f, R88 ;  /* 0x0000001fff037819 */ /* 0x000fe20000011458 */
[----:B------:R-:W-:Y:S01]  /*39f0*/  IMAD.U32 R237, RZ, RZ, UR32 ;  /* 0x00000020ffed7e24 */ /* 0x000fe2000f8e00ff */
[----:B------:R-:W5:Y:S01]  /*3a00*/  LDSM.16.M88.4 R80, [R219+0x1800] ;  /* 0x00180000db50783b */ /* 0x000f620000000200 */
[----:B------:R-:W-:Y:S01]  /*3a10*/  UIADD3 UR24, UR32, -UR24, -UR19 ;  /* 0x8000001820187290 */ /* 0x000fe2000fffe813 */
[----:B------:R-:W-:Y:S01]  /*3a20*/  LEA.HI R88, R3, R88, RZ, 0x2 ;  /* 0x0000005803587211 */ /* 0x000fe200078f10ff */
[----:B------:R-:W-:Y:S01]  /*3a30*/  IMAD.U32 R3, RZ, RZ, UR20 ;  /* 0x00000014ff037e24 */ /* 0x000fe2000f8e00ff */
[----:B------:R-:W-:Y:S01]  /*3a40*/  LDSM.16.M88.4 R60, [R218] ;  /* 0x00000000da3c783b */ /* 0x000fe20000000200 */
[----:B------:R-:W-:Y:S01]  /*3a50*/  UISETP.GT.AND UP0, UPT, UR20, UR16, UPT ;  /* 0x000000101400728c */ /* 0x000fe2000bf04270 */
[----:B------:R-:W-:Y:S01]  /*3a60*/  SHF.R.S32.HI R88, RZ, 0x2, R88 ;  /* 0x00000002ff587819 */ /* 0x000fe20000011458 */
[----:B------:R-:W-:Y:S01]  /*3a70*/  IMAD R3, R3, 0x40, R239 ;  /* 0x0000004003037824 */ /* 0x000fe200078e02ef */
[----:B-1----:R-:W-:Y:S01]  /*3a80*/  HMMA.16816.F32 R36, R48, R32, RZ ;  /* 0x000000203024723c */ /* 0x002fe200000018ff */
[----:B------:R-:W1:Y:S01]  /*3a90*/  LDSM.16.M88.4 R16, [R215+0x10000] ;  /* 0x01000000d710783b */ /* 0x000e620000000200 */
[----:B------:R-:W-:-:S02]  /*3aa0*/  VIADD R211, R219, 0x800 ;  /* 0x00000800dbd37836 */ /* 0x000fc40000000000 */
[----:B------:R-:W-:Y:S01]  /*3ab0*/  IMAD.IADD R238, R88, 0x1, R238 ;  /* 0x0000000158ee7824 */ /* 0x000fe200078e02ee */
[----:B------:R-:W-:Y:S01]  /*3ac0*/  LDSM.16.M88.4 R76, [R215+0x11800] ;  /* 0x01180000d74c783b */ /* 0x000fe20000000200 */
[C---:B------:R-:W-:Y:S01]  /*3ad0*/  HMMA.16816.F32 R32, R48.reuse, R34, RZ ;  /* 0x000000223020723c */ /* 0x040fe200000018ff */
[C---:B------:R-:W-:Y:S02]  /*3ae0*/  VIADD R6, R3.reuse, 0x1 ;  /* 0x0000000103067836 */ /* 0x040fe40000000000 */
[----:B------:R-:W-:Y:S01]  /*3af0*/  LDSM.16.M88.4 R84, [R219+0x5800] ;  /* 0x00580000db54783b */ /* 0x000fe20000000200 */
[C---:B------:R-:W-:Y:S01]  /*3b00*/  VIADD R236, R238.reuse, 0x8 ;  /* 0x00000008eeec7836 */ /* 0x040fe20000000000 */
[C---:B------:R-:W-:Y:S01]  /*3b10*/  VIADDMNMX R237, R238.reuse, UR6, R237, PT ;  /* 0x00000006eeed7c46 */ /* 0x040fe2000b8001ed */
[C---:B--2---:R-:W-:Y:S01]  /*3b20*/  HMMA.16816.F32 R28, R48.reuse, R24, RZ ;  /* 0x00000018301c723c */ /* 0x044fe200000018ff */
[----:B------:R-:W-:Y:S01]  /*3b30*/  VIADDMNMX R238, R238, UR24, RZ, !PT ;  /* 0x00000018eeee7c46 */ /* 0x000fe2000f8001ff */
[----:B------:R-:W-:Y:S01]  /*3b40*/  VIADD R7, R3, 0x8 ;  /* 0x0000000803077836 */ /* 0x000fe20000000000 */
[C---:B------:R-:W-:Y:S01]  /*3b50*/  IADD3 R231, R236.reuse, UR23, R231 ;  /* 0x00000017ece77c10 */ /* 0x040fe2000fffe0e7 */
[----:B------:R-:W0:Y:S01]  /*3b60*/  LDGDEPBAR ;  /* 0x00000000000079af */ /* 0x000e220000000000 */
[----:B------:R-:W-:Y:S01]  /*3b70*/  VIADDMNMX R236, R236, UR24, RZ, !PT ;  /* 0x00000018ecec7c46 */ /* 0x000fe2000f8001ff */
[C---:B---3--:R-:W-:Y:S01]  /*3b80*/  HMMA.16816.F32 R72, R48.reuse, R68, RZ ;  /* 0x000000443048723c */ /* 0x048fe200000018ff */
[----:B------:R-:W-:Y:S01]  /*3b90*/  VIMNMX R231, R231, UR32, PT ;  /* 0x00000020e7e77c48 */ /* 0x000fe2000bfe0100 */
[C---:B------:R-:W-:Y:S01]  /*3ba0*/  VIADD R210, R219.reuse, 0x1000 ;  /* 0x00001000dbd27836 */ /* 0x040fe20000000000 */
[C---:B------:R-:W-:Y:S01]  /*3bb0*/  ISETP.GE.AND P6, PT, R6.reuse, R237, PT ;  /* 0x000000ed0600720c */ /* 0x040fe20003fc6270 */
[----:B------:R-:W-:Y:S01]  /*3bc0*/  VIADD R209, R219, 0x1800 ;  /* 0x00001800dbd17836 */ /* 0x000fe20000000000 */
[C---:B------:R-:W-:Y:S01]  /*3bd0*/  ISETP.GE.AND P2, PT, R6.reuse, R231, PT ;  /* 0x000000e70600720c */ /* 0x040fe20003f46270 */
[C---:B------:R-:W-:Y:S01]  /*3be0*/  HMMA.16816.F32 R24, R48.reuse, R26, RZ ;  /* 0x0000001a3018723c */ /* 0x040fe200000018ff */
[-C--:B------:R-:W-:Y:S01]  /*3bf0*/  ISETP.GE.AND P0, PT, R3, R237.reuse, PT ;  /* 0x000000ed0300720c */ /* 0x080fe20003f06270 */
[C---:B------:R-:W-:Y:S01]  /*3c00*/  VIADD R207, R219.reuse, 0x2000 ;  /* 0x00002000dbcf7836 */ /* 0x040fe20000000000 */
[C---:B------:R-:W-:Y:S01]  /*3c10*/  ISETP.LT.OR P6, PT, R6.reuse, R238, P6 ;  /* 0x000000ee0600720c */ /* 0x040fe200037c1670 */
[----:B------:R-:W-:Y:S01]  /*3c20*/  VIADD R206, R219, 0x2800 ;  /* 0x00002800dbce7836 */ /* 0x000fe20000000000 */
[----:B------:R-:W-:Y:S01]  /*3c30*/  ISETP.LT.OR P2, PT, R6, R236, P2 ;  /* 0x000000ec0600720c */ /* 0x000fe20001741670 */
[C---:B------:R-:W-:Y:S01]  /*3c40*/  HMMA.16816.F32 R68, R48.reuse, R70, RZ ;  /* 0x000000463044723c */ /* 0x040fe200000018ff */
[C---:B------:R-:W-:Y:S01]  /*3c50*/  VIADD R6, R3.reuse, 0x9 ;  /* 0x0000000903067836 */ /* 0x040fe20000000000 */
[-C--:B------:R-:W-:Y:S01]  /*3c60*/  ISETP.LT.OR P0, PT, R3, R238.reuse, P0 ;  /* 0x000000ee0300720c */ /* 0x080fe20000701670 */
[----:B------:R-:W-:Y:S01]  /*3c70*/  VIADD R205, R219, 0x3000 ;  /* 0x00003000dbcd7836 */ /* 0x000fe20000000000 */
[----:B------:R-:W-:Y:S01]  /*3c80*/  ISETP.GE.AND P1, PT, R7, R237, PT ;  /* 0x000000ed0700720c */ /* 0x000fe20003f26270 */
[----:B------:R-:W-:Y:S01]  /*3c90*/  VIADD R204, R219, 0x3800 ;  /* 0x00003800dbcc7836 */ /* 0x000fe20000000000 */
[C---:B----4-:R-:W-:Y:S01]  /*3ca0*/  HMMA.16816.F32 R64, R48.reuse, R52, RZ ;  /* 0x000000343040723c */ /* 0x050fe200000018ff */
[-C--:B------:R-:W-:Y:S01]  /*3cb0*/  ISETP.GE.AND P4, PT, R7, R231.reuse, PT ;  /* 0x000000e70700720c */ /* 0x080fe20003f86270 */
[----:B------:R-:W-:Y:S01]  /*3cc0*/  VIADD R203, R219, 0x4000 ;  /* 0x00004000dbcb7836 */ /* 0x000fe20000000000 */
[----:B------:R-:W-:Y:S01]  /*3cd0*/  ISETP.GE.AND P3, PT, R3, R231, PT ;  /* 0x000000e70300720c */ /* 0x000fe20003f66270 */
[----:B------:R-:W-:Y:S01]  /*3ce0*/  VIADD R202, R219, 0x4800 ;  /* 0x00004800dbca7836 */ /* 0x000fe20000000000 */
[C---:B------:R-:W-:Y:S01]  /*3cf0*/  ISETP.GE.AND P5, PT, R6.reuse, R237, PT ;  /* 0x000000ed0600720c */ /* 0x040fe20003fa6270 */
[----:B------:R-:W-:Y:S01]  /*3d00*/  HMMA.16816.F32 R48, R48, R54, RZ ;  /* 0x000000363030723c */ /* 0x000fe200000018ff */
[----:B------:R-:W2:Y:S01]  /*3d10*/  LDSM.16.M88.4 R52, [R215+0x10800] ;  /* 0x01080000d734783b */ /* 0x000ea20000000200 */
[----:B------:R-:W-:Y:S01]  /*3d20*/  ISETP.LT.OR P1, PT, R7, R238, P1 ;  /* 0x000000ee0700720c */ /* 0x000fe20000f21670 */
[----:B------:R-:W-:Y:S01]  /*3d30*/  VIADD R201, R219, 0x5000 ;  /* 0x00005000dbc97836 */ /* 0x000fe20000000000 */
[-C--:B------:R-:W-:Y:S01]  /*3d40*/  ISETP.LT.OR P4, PT, R7, R236.reuse, P4 ;  /* 0x000000ec0700720c */ /* 0x080fe20002781670 */
[C---:B------:R-:W-:Y:S01]  /*3d50*/  VIADD R7, R3.reuse, 0x10 ;  /* 0x0000001003077836 */ /* 0x040fe20000000000 */
[----:B-----5:R-:W-:Y:S01]  /*3d60*/  HMMA.16816.F32 R36, R56, R20, R36 ;  /* 0x000000143824723c */ /* 0x020fe20000001824 */
[----:B------:R-:W-:Y:S01]  /*3d70*/  ISETP.LT.OR P3, PT, R3, R236, P3 ;  /* 0x000000ec0300720c */ /* 0x000fe20001f61670 */
[C---:B------:R-:W-:Y:S01]  /*3d80*/  VIADD R200, R219.reuse, 0x5800 ;  /* 0x00005800dbc87836 */ /* 0x040fe20000000000 */
[----:B------:R-:W-:Y:S01]  /*3d90*/  ISETP.LT.OR P5, PT, R6, R238, P5 ;  /* 0x000000ee0600720c */ /* 0x000fe20002fa1670 */
[----:B------:R-:W-:-:S02]  /*3da0*/  VIADD R199, R219, 0x6000 ;  /* 0x00006000dbc77836 */ /* 0x000fc40000000000 */
[C---:B------:R-:W-:Y:S01]  /*3db0*/  HMMA.16816.F32 R32, R56.reuse, R22, R32 ;  /* 0x000000163820723c */ /* 0x040fe20000001820 */
[----:B------:R-:W3:Y:S01]  /*3dc0*/  LDSM.16.M88.4 R20, [R215+0x11000] ;  /* 0x01100000d714783b */ /* 0x000ee20000000200 */
[C---:B------:R-:W-:Y:S02]  /*3dd0*/  VIADD R198, R219.reuse, 0x6800 ;  /* 0x00006800dbc67836 */ /* 0x040fe40000000000 */
[C---:B------:R-:W-:Y:S02]  /*3de0*/  VIADD R197, R219.reuse, 0x7000 ;  /* 0x00007000dbc57836 */ /* 0x040fe40000000000 */
[----:B------:R-:W-:Y:S01]  /*3df0*/  HMMA.16816.F32 R28, R56, R44, R28 ;  /* 0x0000002c381c723c */ /* 0x000fe2000000181c */
[----:B------:R-:W-:-:S05]  /*3e00*/  VIADD R196, R219, 0x7800 ;  /* 0x00007800dbc47836 */ /* 0x000fca0000000000 */
        /* <DEDUP_REMOVED lines=73> */
[----:B------:R-:W4:Y:S01]  /*42a0*/  LDSM.16.M88.4 R44, [R221+0x15000] ;  /* 0x01500000dd2c783b */ /* 0x000f220000000200 */
        /* <DEDUP_REMOVED lines=16> */
[C---:B----4-:R-:W-:Y:S06]  /*43b0*/  HMMA.16816.F32 R28, R16.reuse, R76, R28 ;  /* 0x0000004c101c723c */ /* 0x050fec000000181c */
[C---:B------:R-:W-:Y:S01]  /*43c0*/  HMMA.16816.F32 R24, R16.reuse, R78, R24 ;  /* 0x0000004e1018723c */ /* 0x040fe20000001818 */
[----:B------:R-:W-:Y:S05]  /*43d0*/  LDSM.16.M88.4 R76, [R218+0x8000] ;  /* 0x00800000da4c783b */ /* 0x000fea0000000200 */
[C---:B------:R-:W-:Y:S06]  /*43e0*/  HMMA.16816.F32 R72, R16.reuse, R44, R72 ;  /* 0x0000002c1048723c */ /* 0x040fec0000001848 */
[C---:B------:R-:W-:Y:S01]  /*43f0*/  HMMA.16816.F32 R68, R16.reuse, R46, R68 ;  /* 0x0000002e1044723c */ /* 0x040fe20000001844 */
[----:B------:R-:W4:Y:S05]  /*4400*/  LDSM.16.M88.4 R44, [R215+0x14000] ;  /* 0x01400000d72c783b */ /* 0x000f2a0000000200 */
[C---:B--2---:R-:W-:Y:S06]  /*4410*/  HMMA.16816.F32 R64, R16.reuse, R20, R64 ;  /* 0x000000141040723c */ /* 0x044fec0000001840 */
[----:B------:R-:W-:Y:S01]  /*4420*/  HMMA.16816.F32 R60, R16, R22, R60 ;  /* 0x00000016103c723c */ /* 0x000fe2000000183c */
[----:B------:R-:W2:Y:S04]  /*4430*/  LDSM.16.M88.4 R20, [R215+0x14800] ;  /* 0x01480000d714783b */ /* 0x000ea80000000200 */
[----:B------:R-:W2:Y:S01]  /*4440*/  LDSM.16.M88.4 R16, [R215+0x15000] ;  /* 0x01500000d710783b */ /* 0x000ea20000000200 */
[C---:B---3--:R-:W-:Y:S06]  /*4450*/  HMMA.16816.F32 R36, R48.reuse, R56, R36 ;  /* 0x000000383024723c */ /* 0x048fec0000001824 */
[C---:B------:R-:W-:Y:S01]  /*4460*/  HMMA.16816.F32 R32, R48.reuse, R58, R32 ;  /* 0x0000003a3020723c */ /* 0x040fe20000001820 */
[----:B------:R-:W-:Y:S05]  /*4470*/  LDSM.16.M88.4 R56, [R208+0x4000] ;  /* 0x00400000d038783b */ /* 0x000fea0000000200 */
[C---:B-----5:R-:W-:Y:S06]  /*4480*/  HMMA.16816.F32 R28, R48.reuse, R40, R28 ;  /* 0x00000028301c723c */ /* 0x060fec000000181c */
[C---:B------:R-:W-:Y:S01]  /*4490*/  HMMA.16816.F32 R24, R48.reuse, R42, R24 ;  /* 0x0000002a3018723c */ /* 0x040fe20000001818 */
[----:B------:R-:W3:Y:S05]  /*44a0*/  LDSM.16.M88.4 R40, [R217+0x8000] ;  /* 0x00800000d928783b */ /* 0x000eea0000000200 */
[C---:B-1----:R-:W-:Y:S06]  /*44b0*/  HMMA.16816.F32 R72, R48.reuse, R52, R72 ;  /* 0x000000343048723c */ /* 0x042fec0000001848 */
[C---:B------:R-:W-:Y:S01]  /*44c0*/  HMMA.16816.F32 R68, R48.reuse, R54, R68 ;  /* 0x000000363044723c */ /* 0x040fe20000001844 */
[----:B------:R-:W1:Y:S05]  /*44d0*/  LDSM.16.M88.4 R52, [R208+0x4800] ;  /* 0x00480000d034783b */ /* 0x000e6a0000000200 */
[C---:B------:R-:W-:Y:S06]  /*44e0*/  HMMA.16816.F32 R64, R48.reuse, R84, R64 ;  /* 0x000000543040723c */ /* 0x040fec0000001840 */
[----:B------:R-:W-:Y:S01]  /*44f0*/  HMMA.16816.F32 R60, R48, R86, R60 ;  /* 0x00000056303c723c */ /* 0x000fe2000000183c */
[----:B------:R-:W-:Y:S04]  /*4500*/  LDSM.16.M88.4 R84, [R222+0xc000] ;  /* 0x00c00000de54783b */ /* 0x000fe80000000200 */
[----:B------:R-:W-:Y:S01]  /*4510*/  LDSM.16.M88.4 R48, [R208+0x5000] ;  /* 0x00500000d030783b */ /* 0x000fe20000000200 */
[C---:B----4-:R-:W-:Y:S06]  /*4520*/  HMMA.16816.F32 R36, R76.reuse, R44, R36 ;  /* 0x0000002c4c24723c */ /* 0x050fec0000001824 */
[C---:B------:R-:W-:Y:S01]  /*4530*/  HMMA.16816.F32 R32, R76.reuse, R46, R32 ;  /* 0x0000002e4c20723c */ /* 0x040fe20000001820 */
[----:B------:R-:W4:Y:S05]  /*4540*/  LDSM.16.M88.4 R44, [R208+0x5800] ;  /* 0x00580000d02c783b */ /* 0x000f2a0000000200 */
        /* <DEDUP_REMOVED lines=10> */
[C---:B---3--:R-:W-:Y:S06]  /*45f0*/  HMMA.16816.F32 R36, R40.reuse, R56, R36 ;  /* 0x000000382824723c */ /* 0x048fec0000001824 */
[C---:B------:R-:W-:Y:S01]  /*4600*/  HMMA.16816.F32 R32, R40.reuse, R58, R32 ;  /* 0x0000003a2820723c */ /* 0x040fe20000001820 */
[----:B------:R-:W-:Y:S05]  /*4610*/  LDSM.16.M88.4 R56, [R220+0xc000] ;  /* 0x00c00000dc38783b */ /* 0x000fea0000000200 */
[C---:B-1----:R-:W-:Y:S06]  /*4620*/  HMMA.16816.F32 R28, R40.reuse, R52, R28 ;  /* 0x00000034281c723c */ /* 0x042fec000000181c */
[C---:B------:R-:W-:Y:S01]  /*4630*/  HMMA.16816.F32 R24, R40.reuse, R54, R24 ;  /* 0x000000362818723c */ /* 0x040fe20000001818 */
[----:B------:R-:W1:Y:S05]  /*4640*/  LDSM.16.M88.4 R52, [R219+0x6000] ;  /* 0x00600000db34783b */ /* 0x000e6a0000000200 */
[C---:B----4-:R-:W-:Y:S06]  /*4650*/  HMMA.16816.F32 R64, R40.reuse, R44, R64 ;  /* 0x0000002c2840723c */ /* 0x050fec0000001840 */
[----:B------:R-:W-:Y:S01]  /*4660*/  HMMA.16816.F32 R60, R40, R46, R60 ;  /* 0x0000002e283c723c */ /* 0x000fe2000000183c */
[----:B------:R-:W-:Y:S05]  /*4670*/  LDSM.16.M88.4 R44, [R219+0x7000] ;  /* 0x00700000db2c783b */ /* 0x000fea0000000200 */
[----:B--2---:R-:W-:Y:S06]  /*4680*/  HMMA.16816.F32 R36, R84, R20, R36 ;  /* 0x000000145424723c */ /* 0x004fec0000001824 */
[C---:B------:R-:W-:Y:S06]  /*4690*/  HMMA.16816.F32 R72, R40.reuse, R48, R72 ;  /* 0x000000302848723c */ /* 0x040fec0000001848 */
[----:B------:R-:W-:Y:S01]  /*46a0*/  HMMA.16816.F32 R68, R40, R50, R68 ;  /* 0x000000322844723c */ /* 0x000fe20000001844 */
[----:B------:R-:W2:Y:S04]  /*46b0*/  LDSM.16.M88.4 R40, [R219+0x7800] ;  /* 0x00780000db28783b */ /* 0x000ea80000000200 */
[----:B------:R-:W-:Y:S01]  /*46c0*/  LDSM.16.M88.4 R48, [R219+0x6800] ;  /* 0x00680000db30783b */ /* 0x000fe20000000200 */
[C---:B------:R-:W-:Y:S03]  /*46d0*/  HMMA.16816.F32 R32, R84.reuse, R22, R32 ;  /* 0x000000165420723c */ /* 0x040fe60000001820 */
[----:B------:R-:W-:Y:S03]  /*46e0*/  LDSM.16.M88.4 R20, [R215+0x16000] ;  /* 0x01600000d714783b */ /* 0x000fe60000000200 */
[C---:B-----5:R-:W-:Y:S06]  /*46f0*/  HMMA.16816.F32 R28, R84.reuse, R16, R28 ;  /* 0x00000010541c723c */ /* 0x060fec000000181c */
[C---:B------:R-:W-:Y:S01]  /*4700*/  HMMA.16816.F32 R24, R84.reuse, R18, R24 ;  /* 0x000000125418723c */ /* 0x040fe20000001818 */
[----:B------:R-:W3:Y:S05]  /*4710*/  LDSM.16.M88.4 R16, [R218+0xc000] ;  /* 0x00c00000da10783b */ /* 0x000eea0000000200 */
[C---:B------:R-:W-:Y:S06]  /*4720*/  HMMA.16816.F32 R64, R84.reuse, R76, R64 ;  /* 0x0000004c5440723c */ /* 0x040fec0000001840 */
[----:B------:R-:W-:Y:S01]  /*4730*/  HMMA.16816.F32 R76, R84, R78, R60 ;  /* 0x0000004e544c723c */ /* 0x000fe2000000183c */
[----:B------:R-:W4:Y:S05]  /*4740*/  LDSM.16.M88.4 R60, [R215+0x16800] ;  /* 0x01680000d73c783b */ /* 0x000f2a0000000200 */
[----:B-1----:R-:W-:Y:S06]  /*4750*/  HMMA.16816.F32 R36, R56, R52, R36 ;  /* 0x000000343824723c */ /* 0x002fec0000001824 */
[C---:B------:R-:W-:Y:S06]  /*4760*/  HMMA.16816.F32 R72, R84.reuse, R80, R72 ;  /* 0x000000505448723c */ /* 0x040fec0000001848 */
[----:B------:R-:W-:Y:S06]  /*4770*/  HMMA.16816.F32 R68, R84, R82, R68 ;  /* 0x000000525444723c */ /* 0x000fec0000001844 */
[C---:B------:R-:W-:Y:S01]  /*4780*/  HMMA.16816.F32 R32, R56.reuse, R54, R32 ;  /* 0x000000363820723c */ /* 0x040fe20000001820 */
[----:B------:R-:W1:Y:S05]  /*4790*/  LDSM.16.M88.4 R52, [R215+0x17000] ;  /* 0x01700000d734783b */ /* 0x000e6a0000000200 */
[C---:B--2---:R-:W-:Y:S06]  /*47a0*/  HMMA.16816.F32 R64, R56.reuse, R40, R64 ;  /* 0x000000283840723c */ /* 0x044fec0000001840 */
[----:B------:R-:W-:Y:S06]  /*47b0*/  HMMA.16816.F32 R76, R56, R42, R76 ;  /* 0x0000002a384c723c */ /* 0x000fec000000184c */
[----:B---3--:R-:W-:Y:S01]  /*47c0*/  HMMA.16816.F32 R40, R16, R20, R36 ;  /* 0x000000141028723c */ /* 0x008fe20000001824 */
[----:B------:R-:W2:Y:S05]  /*47d0*/  LDSM.16.M88.4 R36, [R215+0x17800] ;  /* 0x01780000d724783b */ /* 0x000eaa0000000200 */
[C---:B------:R-:W-:Y:S06]  /*47e0*/  HMMA.16816.F32 R28, R56.reuse, R48, R28 ;  /* 0x00000030381c723c */ /* 0x040fec000000181c */
[C---:B------:R-:W-:Y:S01]  /*47f0*/  HMMA.16816.F32 R48, R56.reuse, R50, R24 ;  /* 0x000000323830723c */ /* 0x040fe20000001818 */
[----:B------:R-:W-:Y:S05]  /*4800*/  LDSM.16.M88.4 R24, [R217+0xc000] ;  /* 0x00c00000d918783b */ /* 0x000fea0000000200 */
[C---:B------:R-:W-:Y:S01]  /*4810*/  HMMA.16816.F32 R80, R56.reuse, R44, R72 ;  /* 0x0000002c3850723c */ /* 0x040fe20000001848 */
[----:B------:R-:W3:Y:S05]  /*4820*/  LDSM.16.M88.4 R72, [R208+0x6000] ;  /* 0x00600000d048783b */ /* 0x000eea0000000200 */
[----:B------:R-:W-:Y:S06]  /*4830*/  HMMA.16816.F32 R68, R56, R46, R68 ;  /* 0x0000002e3844723c */ /* 0x000fec0000001844 */
[C---:B------:R-:W-:Y:S01]  /*4840*/  HMMA.16816.F32 R32, R16.reuse, R22, R32 ;  /* 0x000000161020723c */ /* 0x040fe20000001820 */
[----:B------:R-:W5:Y:S05]  /*4850*/  LDSM.16.M88.4 R20, [R208+0x6800] ;  /* 0x00680000d014783b */ /* 0x000f6a0000000200 */
[C---:B----4-:R-:W-:Y:S06]  /*4860*/  HMMA.16816.F32 R28, R16.reuse, R60, R28 ;  /* 0x0000003c101c723c */ /* 0x050fec000000181c */
[C---:B------:R-:W-:Y:S06]  /*4870*/  HMMA.16816.F32 R48, R16.reuse, R62, R48 ;  /* 0x0000003e1030723c */ /* 0x040fec0000001830 */
[C---:B-1----:R-:W-:Y:S06]  /*4880*/  HMMA.16816.F32 R80, R16.reuse, R52, R80 ;  /* 0x000000341050723c */ /* 0x042fec0000001850 */
[C---:B------:R-:W-:Y:S06]  /*4890*/  HMMA.16816.F32 R68, R16.reuse, R54, R68 ;  /* 0x000000361044723c */ /* 0x040fec0000001844 */
[C---:B--2---:R-:W-:Y:S06]  /*48a0*/  HMMA.16816.F32 R64, R16.reuse, R36, R64 ;  /* 0x000000241040723c */ /* 0x044fec0000001840 */
[----:B------:R-:W-:Y:S01]  /*48b0*/  HMMA.16816.F32 R76, R16, R38, R76 ;  /* 0x00000026104c723c */ /* 0x000fe2000000184c */
[----:B------:R-:W1:Y:S05]  /*48c0*/  LDSM.16.M88.4 R16, [R208+0x7000] ;  /* 0x00700000d010783b */ /* 0x000e6a0000000200 */
[C---:B---3--:R-:W-:Y:S06]  /*48d0*/  HMMA.16816.F32 R40, R24.reuse, R72, R40 ;  /* 0x000000481828723c */ /* 0x048fec0000001828 */
[C---:B------:R-:W-:Y:S06]  /*48e0*/  HMMA.16816.F32 R32, R24.reuse, R74, R32 ;  /* 0x0000004a1820723c */ /* 0x040fec0000001820 */
[C---:B-----5:R-:W-:Y:S06]  /*48f0*/  HMMA.16816.F32 R28, R24.reuse, R20, R28 ;  /* 0x00000014181c723c */ /* 0x060fec000000181c */
[----:B------:R-:W-:Y:S01]  /*4900*/  HMMA.16816.F32 R48, R24, R22, R48 ;  /* 0x000000161830723c */ /* 0x000fe20000001830 */
[----:B------:R-:W2:Y:S01]  /*4910*/  LDSM.16.M88.4 R20, [R208+0x7800] ;  /* 0x00780000d014783b */ /* 0x000ea20000000200 */
[----:B------:R-:W-:-:S04]  /*4920*/  DEPBAR.LE SB0, 0x0 ;  /* 0x000080000000791a */ /* 0x000fc80000000000 */
[----:B------:R-:W-:Y:S02]  /*4930*/  FSEL R40, R40, -INF , !P0 ;  /* 0xff80000028287808 */ /* 0x000fe40004000000 */
[----:B------:R-:W-:Y:S02]  /*4940*/  ISETP.GE.AND P0, PT, R6, R231, PT ;  /* 0x000000e70600720c */ /* 0x000fe40003f06270 */
[----:B------:R-:W-:Y:S02]  /*4950*/  FSEL R42, R42, -INF , !P3 ;  /* 0xff8000002a2a7808 */ /* 0x000fe40005800000 */
[----:B------:R-:W-:Y:S01]  /*4960*/  ISETP.LT.OR P0, PT, R6, R236, P0 ;  /* 0x000000ec0600720c */ /* 0x000fe20000701670 */
[----:B------:R-:W-:Y:S01]  /*4970*/  VIADD R6, R3, 0x11 ;  /* 0x0000001103067836 */ /* 0x000fe20000000000 */
[----:B------:R-:W-:Y:S02]  /*4980*/  FSEL R43, R43, -INF , !P2 ;  /* 0xff8000002b2b7808 */ /* 0x000fe40005000000 */
[C---:B------:R-:W-:Y:S01]  /*4990*/  ISETP.GE.AND P2, PT, R7.reuse, R237, PT ;  /* 0x000000ed0700720c */ /* 0x040fe20003f46270 */
[----:B-1----:R-:W-:Y:S01]  /*49a0*/  HMMA.16816.F32 R80, R24, R16, R80 ;  /* 0x000000101850723c */ /* 0x002fe20000001850 */
[----:B------:R-:W-:-:S02]  /*49b0*/  ISETP.GE.AND P3, PT, R7, R231, PT ;  /* 0x000000e70700720c */ /* 0x000fc40003f66270 */
[----:B------:R-:W-:Y:S02]  /*49c0*/  FSEL R41, R41, -INF , !P6 ;  /* 0xff80000029297808 */ /* 0x000fe40007000000 */
[----:B------:R-:W-:Y:S01]  /*49d0*/  FSEL R39, R32, -INF , !P1 ;  /* 0xff80000020277808 */ /* 0x000fe20004800000 */
[----:B------:R-:W-:Y:S01]  /*49e0*/  HMMA.16816.F32 R68, R24, R18, R68 ;  /* 0x000000121844723c */ /* 0x000fe20000001844 */
[C---:B------:R-:W-:Y:S02]  /*49f0*/  ISETP.GE.AND P6, PT, R6.reuse, R237, PT ;  /* 0x000000ed0600720c */ /* 0x040fe40003fc6270 */
[C---:B------:R-:W-:Y:S02]  /*4a00*/  ISETP.GE.AND P1, PT, R6.reuse, R231, PT ;  /* 0x000000e70600720c */ /* 0x040fe40003f26270 */
        /* <DEDUP_REMOVED lines=11> */
[C---:B--2---:R-:W-:Y:S01]  /*4ac0*/  HMMA.16816.F32 R64, R24.reuse, R20, R64 ;  /* 0x000000141840723c */ /* 0x044fe20000001840 */
[C---:B------:R-:W-:Y:S02]  /*4ad0*/  ISETP.GE.AND P0, PT, R7.reuse, R237, PT ;  /* 0x000000ed0700720c */ /* 0x040fe40003f06270 */
[----:B------:R-:W-:Y:S02]  /*4ae0*/  ISETP.GE.AND P4, PT, R7, R231, PT ;  /* 0x000000e70700720c */ /* 0x000fe40003f86270 */
[----:B------:R-:W-:Y:S01]  /*4af0*/  FSEL R32, R28, -INF , !P2 ;  /* 0xff8000001c207808 */ /* 0x000fe20005000000 */
[----:B------:R-:W-:Y:S01]  /*4b00*/  HMMA.16816.F32 R76, R24, R22, R76 ;  /* 0x00000016184c723c */ /* 0x000fe2000000184c */
[----:B------:R-:W-:Y:S01]  /*4b10*/  BAR.SYNC.DEFER_BLOCKING 0x0 ;  /* 0x0000000000007b1d */ /* 0x000fe20000010000 */
[C---:B------:R-:W-:Y:S02]  /*4b20*/  ISETP.GE.AND P5, PT, R6.reuse, R237, PT ;  /* 0x000000ed0600720c */ /* 0x040fe40003fa6270 */
[----:B------:R-:W-:-:S02]  /*4b30*/  ISETP.GE.AND P2, PT, R6, R231, PT ;  /* 0x000000e70600720c */ /* 0x000fc40003f46270 */
[C---:B------:R-:W-:Y:S02]  /*4b40*/  ISETP.LT.OR P0, PT, R7.reuse, R238, P0 ;  /* 0x000000ee0700720c */ /* 0x040fe40000701670 */
[----:B------:R-:W-:Y:S01]  /*4b50*/  ISETP.LT.OR P4, PT, R7, R236, P4 ;  /* 0x000000ec0700720c */ /* 0x000fe20002781670 */
[C---:B------:R-:W-:Y:S01]  /*4b60*/  VIADD R7, R3.reuse, 0x20 ;  /* 0x0000002003077836 */ /* 0x040fe20000000000 */
[C---:B------:R-:W-:Y:S02]  /*4b70*/  ISETP.LT.OR P5, PT, R6.reuse, R238, P5 ;  /* 0x000000ee0600720c */ /* 0x040fe40002fa1670 */
[----:B------:R-:W-:Y:S01]  /*4b80*/  ISETP.LT.OR P2, PT, R6, R236, P2 ;  /* 0x000000ec0600720c */ /* 0x000fe20001741670 */
[----:B------:R-:W-:Y:S01]  /*4b90*/  VIADD R6, R3, 0x21 ;  /* 0x0000002103067836 */ /* 0x000fe20000000000 */
[----:B------:R-:W-:Y:S02]  /*4ba0*/  FSEL R31, R31, -INF , !P1 ;  /* 0xff8000001f1f7808 */ /* 0x000fe40004800000 */
[----:B------:R-:W-:-:S02]  /*4bb0*/  ISETP.GE.AND P1, PT, R7, R237, PT ;  /* 0x000000ed0700720c */ /* 0x000fc40003f26270 */
[----:B------:R-:W-:Y:S02]  /*4bc0*/  FSEL R17, R29, -INF , !P6 ;  /* 0xff8000001d117808 */ /* 0x000fe40007000000 */
[----:B------:R-:W-:Y:S02]  /*4bd0*/  FSEL R16, R48, -INF , !P0 ;  /* 0xff80000030107808 */ /* 0x000fe40004000000 */
[----:B------:R-:W-:Y:S02]  /*4be0*/  FSEL R30, R30, -INF , !P3 ;  /* 0xff8000001e1e7808 */ /* 0x000fe40005800000 */
[C---:B------:R-:W-:Y:S02]  /*4bf0*/  ISETP.GE.AND P6, PT, R6.reuse, R237, PT ;  /* 0x000000ed0600720c */ /* 0x040fe40003fc6270 */
[----:B------:R-:W-:Y:S02]  /*4c00*/  ISETP.GE.AND P0, PT, R6, R231, PT ;  /* 0x000000e70600720c */ /* 0x000fe40003f06270 */
[----:B------:R-:W-:-:S02]  /*4c10*/  ISETP.LT.OR P1, PT, R7, R238, P1 ;  /* 0x000000ee0700720c */ /* 0x000fc40000f21670 */
[----:B------:R-:W-:Y:S02]  /*4c20*/  ISETP.GE.AND P3, PT, R7, R231, PT ;  /* 0x000000e70700720c */ /* 0x000fe40003f66270 */
[C---:B------:R-:W-:Y:S02]  /*4c30*/  ISETP.LT.OR P6, PT, R6.reuse, R238, P6 ;  /* 0x000000ee0600720c */ /* 0x040fe400037c1670 */
[-C--:B------:R-:W-:Y:S02]  /*4c40*/  ISETP.LT.OR P0, PT, R6, R236.reuse, P0 ;  /* 0x000000ec0600720c */ /* 0x080fe40000701670 */
[----:B------:R-:W-:Y:S02]  /*4c50*/  FSEL R28, R49, -INF , !P5 ;  /* 0xff800000311c7808 */ /* 0x000fe40006800000 */
[----:B------:R-:W-:Y:S02]  /*4c60*/  FSEL R183, R80, -INF , !P1 ;  /* 0xff80000050b77808 */ /* 0x000fe40004800000 */
[----:B------:R-:W-:-:S02]  /*4c70*/  ISETP.LT.OR P3, PT, R7, R236, P3 ;  /* 0x000000ec0700720c */ /* 0x000fc40001f61670 */
[----:B------:R-:W-:Y:S02]  /*4c80*/  FSEL R6, R51, -INF , !P2 ;  /* 0xff80000033067808 */ /* 0x000fe40005000000 */
[C---:B------:R-:W-:Y:S02]  /*4c90*/  ISETP.GE.AND P5, PT, R18.reuse, R237, PT ;  /* 0x000000ed1200720c */ /* 0x040fe40003fa6270 */
[----:B------:R-:W-:Y:S02]  /*4ca0*/  ISETP.GE.AND P1, PT, R18, R231, PT ;  /* 0x000000e71200720c */ /* 0x000fe40003f26270 */
[----:B------:R-:W-:Y:S02]  /*4cb0*/  FSEL R7, R50, -INF , !P4 ;  /* 0xff80000032077808 */ /* 0x000fe40006000000 */
[C---:B------:R-:W-:Y:S02]  /*4cc0*/  ISETP.GE.AND P2, PT, R19.reuse, R237, PT ;  /* 0x000000ed1300720c */ /* 0x040fe40003f46270 */
[----:B------:R-:W-:-:S02]  /*4cd0*/  ISETP.GE.AND P4, PT, R19, R231, PT ;  /* 0x000000e71300720c */ /* 0x000fc40003f86270 */
[C---:B------:R-:W-:Y:S02]  /*4ce0*/  ISETP.LT.OR P5, PT, R18.reuse, R238, P5 ;  /* 0x000000ee1200720c */ /* 0x040fe40002fa1670 */
[----:B------:R-:W-:Y:S01]  /*4cf0*/  ISETP.LT.OR P1, PT, R18, R236, P1 ;  /* 0x000000ec1200720c */ /* 0x000fe20000f21670 */
[----:B------:R-:W-:Y:S01]  /*4d00*/  VIADD R18, R3, 0x31 ;  /* 0x0000003103127836 */ /* 0x000fe20000000000 */
[C---:B------:R-:W-:Y:S02]  /*4d10*/  ISETP.LT.OR P2, PT, R19.reuse, R238, P2 ;  /* 0x000000ee1300720c */ /* 0x040fe40001741670 */
[----:B------:R-:W-:Y:S01]  /*4d20*/  ISETP.LT.OR P4, PT, R19, R236, P4 ;  /* 0x000000ec1300720c */ /* 0x000fe20002781670 */
[----:B------:R-:W-:Y:S01]  /*4d30*/  VIADD R19, R3, 0x30 ;  /* 0x0000003003137836 */ /* 0x000fe20000000000 */
[----:B------:R-:W-:Y:S02]  /*4d40*/  FSEL R184, R81, -INF , !P6 ;  /* 0xff80000051b87808 */ /* 0x000fe40007000000 */
[----:B------:R-:W-:-:S02]  /*4d50*/  FSEL R171, R68, -INF , !P2 ;  /* 0xff80000044ab7808 */ /* 0x000fc40005000000 */
[C---:B------:R-:W-:Y:S02]  /*4d60*/  ISETP.GE.AND P6, PT, R18.reuse, R237, PT ;  /* 0x000000ed1200720c */ /* 0x040fe40003fc6270 */
[C---:B------:R-:W-:Y:S02]  /*4d70*/  ISETP.GE.AND P2, PT, R18.reuse, R231, PT ;  /* 0x000000e71200720c */ /* 0x040fe40003f46270 */
[----:B------:R-:W-:Y:S02]  /*4d80*/  FSEL R168, R83, -INF , !P0 ;  /* 0xff80000053a87808 */ /* 0x000fe40004000000 */
[----:B------:R-:W-:Y:S02]  /*4d90*/  ISETP.GE.AND P0, PT, R19, R237, PT ;  /* 0x000000ed1300720c */ /* 0x000fe40003f06270 */
[C---:B------:R-:W-:Y:S02]  /*4da0*/  ISETP.LT.OR P6, PT, R18.reuse, R238, P6 ;  /* 0x000000ee1200720c */ /* 0x040fe400037c1670 */
[----:B------:R-:W-:Y:S01]  /*4db0*/  ISETP.LT.OR P2, PT, R18, R236, P2 ;  /* 0x000000ec1200720c */ /* 0x000fe20001741670 */
[----:B------:R-:W-:Y:S01]  /*4dc0*/  VIADD R18, R3, 0x38 ;  /* 0x0000003803127836 */ /* 0x000fe20000000000 */
[----:B------:R-:W-:Y:S01]  /*4dd0*/  ISETP.LT.OR P0, PT, R19, R238, P0 ;  /* 0x000000ee1300720c */ /* 0x000fe20000701670 */
[----:B------:R-:W-:Y:S01]  /*4de0*/  VIADD R3, R3, 0x39 ;  /* 0x0000003903037836 */ /* 0x000fe20000000000 */
[----:B------:R-:W-:-:S02]  /*4df0*/  FSEL R169, R82, -INF , !P3 ;  /* 0xff80000052a97808 */ /* 0x000fc40005800000 */
[----:B------:R-:W-:Y:S02]  /*4e00*/  FSEL R242, R64, -INF , !P0 ;  /* 0xff80000040f27808 */ /* 0x000fe40004000000 */
[C---:B------:R-:W-:Y:S02]  /*4e10*/  ISETP.GE.AND P0, PT, R3.reuse, R231, PT ;  /* 0x000000e70300720c */ /* 0x040fe40003f06270 */
[----:B------:R-:W-:Y:S02]  /*4e20*/  FSEL R189, R70, -INF , !P4 ;  /* 0xff80000046bd7808 */ /* 0x000fe40006000000 */
[----:B------:R-:W-:Y:S02]  /*4e30*/  ISETP.LT.OR P0, PT, R3, R236, P0 ;  /* 0x000000ec0300720c */ /* 0x000fe40000701670 */
[----:B------:R-:W-:Y:S02]  /*4e40*/  FSEL R170, R69, -INF , !P5 ;  /* 0xff80000045aa7808 */ /* 0x000fe40006800000 */
[----:B------:R-:W-:-:S02]  /*4e50*/  FSEL R191, R79, -INF , !P0 ;  /* 0xff8000004fbf7808 */ /* 0x000fc40004000000 */
[----:B------:R-:W-:Y:S02]  /*4e60*/  PLOP3.LUT P0, PT, PT, PT, UP0, 0x80, 0x0 ;  /* 0x000000000000781c */ /* 0x000fe40003f0f008 */
[----:B------:R-:W-:Y:S02]  /*4e70*/  FSEL R190, R71, -INF , !P1 ;  /* 0xff80000047be7808 */ /* 0x000fe40004800000 */
[----:B------:R-:W-:Y:S02]  /*4e80*/  ISETP.GE.AND P3, PT, R19, R231, PT ;  /* 0x000000e71300720c */ /* 0x000fe40003f66270 */
[CC--:B------:R-:W-:Y:S02]  /*4e90*/  ISETP.GE.AND P5, PT, R18.reuse, R237.reuse, PT ;  /* 0x000000ed1200720c */ /* 0x0c0fe40003fa6270 */
[----:B------:R-:W-:Y:S02]  /*4ea0*/  ISETP.GE.AND P4, PT, R3, R237, PT ;  /* 0x000000ed0300720c */ /* 0x000fe40003f86270 */
[----:B------:R-:W-:-:S02]  /*4eb0*/  ISETP.GE.AND P1, PT, R18, R231, PT ;  /* 0x000000e71200720c */ /* 0x000fc40003f26270 */
[----:B------:R-:W-:Y:S02]  /*4ec0*/  ISETP.LT.OR P3, PT, R19, R236, P3 ;  /* 0x000000ec1300720c */ /* 0x000fe40001f61670 */
[C---:B------:R-:W-:Y:S02]  /*4ed0*/  ISETP.LT.OR P5, PT, R18.reuse, R238, P5 ;  /* 0x000000ee1200720c */ /* 0x040fe40002fa1670 */
[----:B------:R-:W-:Y:S02]  /*4ee0*/  ISETP.LT.OR P1, PT, R18, R236, P1 ;  /* 0x000000ec1200720c */ /* 0x000fe40000f21670 */
[----:B------:R-:W-:Y:S02]  /*4ef0*/  ISETP.LT.OR P4, PT, R3, R238, P4 ;  /* 0x000000ee0300720c */ /* 0x000fe40002781670 */
[----:B------:R-:W-:Y:S02]  /*4f00*/  FSEL R195, R66, -INF , !P3 ;  /* 0xff80000042c37808 */ /* 0x000fe40005800000 */
[----:B------:R-:W-:-:S02]  /*4f10*/  FSEL R227, R65, -INF , !P6 ;  /* 0xff80000041e37808 */ /* 0x000fc40007000000 */
[----:B------:R-:W-:Y:S02]  /*4f20*/  FSEL R194, R67, -INF , !P2 ;  /* 0xff80000043c27808 */ /* 0x000fe40005000000 */
        /* <DEDUP_REMOVED lines=83> */
.L_x_540:
[----:B------:R-:W-:Y:S05]  /*5460*/  BSYNC B0 ;  /* 0x0000000000007941 */ /* 0x000fea0003800000 */
.L_x_539:
[----:B------:R-:W0:Y:S02]  /*5470*/  LDGDEPBAR ;  /* 0x00000000000079af */ /* 0x000e240000000000 */
.L_x_538:
        /* <DEDUP_REMOVED lines=69> */
[----:B------:R-:W-:Y:S01]  /*58d0*/  FFMA.FTZ R176, R33, UR23, -R193 ;  /* 0x0000001721b07c23 */ /* 0x000fe200080108c1 */
[----:B------:R-:W1:Y:S01]  /*58e0*/  LDSM.16.MT88.4 R40, [R216+0x1a000] ;  /* 0x01a00000d828783b */ /* 0x000e620000004200 */
[--C-:B------:R-:W-:Y:S01]  /*58f0*/  FFMA.FTZ R172, R17, UR23, -R225.reuse ;  /* 0x0000001711ac7c23 */ /* 0x100fe200080108e1 */
[--C-:B------:R-:W-:Y:S01]  /*5900*/  FFMA.FTZ R167, R16, UR23, -R225.reuse ;  /* 0x0000001710a77c23 */ /* 0x100fe200080108e1 */
[----:B------:R-:W-:Y:S01]  /*5910*/  MUFU.EX2 R180, R180 ;  /* 0x000000b400b47308 */ /* 0x000fe20000000800 */
[----:B------:R-:W2:Y:S01]  /*5920*/  LDSM.16.MT88.4 R120, [R213+0x1e000] ;  /* 0x01e00000d578783b */ /* 0x000ea20000004200 */
[--C-:B------:R-:W-:Y:S01]  /*5930*/  FFMA.FTZ R174, R32, UR23, -R225.reuse ;  /* 0x0000001720ae7c23 */ /* 0x100fe200080108e1 */
[----:B------:R-:W-:Y:S01]  /*5940*/  FFMA.FTZ R2, R28, UR23, -R225 ;  /* 0x000000171c027c23 */ /* 0x000fe200080108e1 */
[--C-:B------:R-:W-:Y:S01]  /*5950*/  FFMA.FTZ R173, R30, UR23, -R193.reuse ;  /* 0x000000171ead7c23 */ /* 0x100fe200080108c1 */
[----:B------:R-:W3:Y:S01]  /*5960*/  LDSM.16.MT88.4 R16, [R212+0x1e000] ;  /* 0x01e00000d410783b */ /* 0x000ee20000004200 */
[--C-:B------:R-:W-:Y:S01]  /*5970*/  FFMA.FTZ R166, R31, UR23, -R193.reuse ;  /* 0x000000171fa67c23 */ /* 0x100fe200080108c1 */
[--C-:B------:R-:W-:Y:S01]  /*5980*/  FFMA.FTZ R165, R7, UR23, -R193.reuse ;  /* 0x0000001707a57c23 */ /* 0x100fe200080108c1 */
[----:B------:R-:W4:Y:S01]  /*5990*/  MUFU.EX2 R179, R179 ;  /* 0x000000b300b37308 */ /* 0x000f220000000800 */
[----:B------:R-:W5:Y:S01]  /*59a0*/  LDSM.16.MT88.4 R20, [R216+0x18800] ;  /* 0x01880000d814783b */ /* 0x000f620000004200 */
[----:B------:R-:W-:Y:S01]  /*59b0*/  FFMA.FTZ R0, R6, UR23, -R193 ;  /* 0x0000001706007c23 */ /* 0x000fe200080108c1 */
[--C-:B------:R-:W-:Y:S01]  /*59c0*/  FFMA.FTZ R183, R183, UR23, -R225.reuse ;  /* 0x00000017b7b77c23 */ /* 0x100fe200080108e1 */
[--C-:B------:R-:W-:Y:S01]  /*59d0*/  FFMA.FTZ R184, R184, UR23, -R225.reuse ;  /* 0x00000017b8b87c23 */ /* 0x100fe200080108e1 */
[----:B------:R-:W5:Y:S01]  /*59e0*/  LDSM.16.MT88.4 R4, [R212+0x18800] ;  /* 0x01880000d404783b */ /* 0x000f620000004200 */
[--C-:B------:R-:W-:Y:S01]  /*59f0*/  FFMA.FTZ R185, R171, UR23, -R225.reuse ;  /* 0x00000017abb97c23 */ /* 0x100fe200080108e1 */
[----:B------:R-:W-:Y:S01]  /*5a00*/  FFMA.FTZ R186, R170, UR23, -R225 ;  /* 0x00000017aaba7c23 */ /* 0x000fe200080108e1 */
[----:B------:R-:W-:Y:S01]  /*5a10*/  MUFU.EX2 R177, R177 ;  /* 0x000000b100b17308 */ /* 0x000fe20000000800 */
[----:B------:R-:W5:Y:S01]  /*5a20*/  LDSM.16.MT88.4 R32, [R214+0x18800] ;  /* 0x01880000d620783b */ /* 0x000f620000004200 */
[--C-:B------:R-:W-:Y:S01]  /*5a30*/  FFMA.FTZ R187, R169, UR23, -R193.reuse ;  /* 0x00000017a9bb7c23 */ /* 0x100fe200080108c1 */
[--C-:B------:R-:W-:Y:S01]  /*5a40*/  FFMA.FTZ R188, R168, UR23, -R193.reuse ;  /* 0x00000017a8bc7c23 */ /* 0x100fe200080108c1 */
[--C-:B------:R-:W-:Y:S01]  /*5a50*/  FFMA.FTZ R189, R189, UR23, -R193.reuse ;  /* 0x00000017bdbd7c23 */ /* 0x100fe200080108c1 */
[----:B------:R-:W5:Y:S01]  /*5a60*/  LDSM.16.MT88.4 R28, [R213+0x18800] ;  /* 0x01880000d51c783b */ /* 0x000f620000004200 */
[----:B------:R-:W-:Y:S01]  /*5a70*/  FFMA.FTZ R190, R190, UR23, -R193 ;  /* 0x00000017bebe7c23 */ /* 0x000fe200080108c1 */
[--C-:B------:R-:W-:Y:S01]  /*5a80*/  FFMA.FTZ R242, R242, UR23, -R225.reuse ;  /* 0x00000017f2f27c23 */ /* 0x100fe200080108e1 */
[----:B------:R-:W1:Y:S01]  /*5a90*/  MUFU.EX2 R175, R175 ;  /* 0x000000af00af7308 */ /* 0x000e620000000800 */
[----:B----4-:R-:W-:Y:S01]  /*5aa0*/  F2FP.F16.F32.PACK_AB R128, R179, R180 ;  /* 0x000000b4b380723e */ /* 0x010fe200000000ff */
[----:B------:R-:W4:Y:S01]  /*5ab0*/  LDSM.16.MT88.4 R24, [R216+0x1a800] ;  /* 0x01a80000d818783b */ /* 0x000f220000004200 */
        /* <DEDUP_REMOVED lines=10> */
[----:B------:R-:W2:Y:S01]  /*5b60*/  MUFU.EX2 R182, R182 ;  /* 0x000000b600b67308 */ /* 0x000ea20000000800 */
[----:B-1----:R-:W-:Y:S01]  /*5b70*/  F2FP.F16.F32.PACK_AB R130, R175, R177 ;  /* 0x000000b1af82723e */ /* 0x002fe200000000ff */
[----:B------:R-:W-:-:S04]  /*5b80*/  FADD.FTZ R179, R177, R179 ;  /* 0x000000b3b1b37221 */ /* 0x000fc80000010000 */
[----:B------:R-:W-:Y:S02]  /*5b90*/  FADD.FTZ R179, R175, R179 ;  /* 0x000000b3afb37221 */ /* 0x000fe40000010000 */
[----:B------:R-:W1:Y:S08]  /*5ba0*/  MUFU.EX2 R178, R178 ;  /* 0x000000b200b27308 */ /* 0x000e700000000800 */
[----:B------:R-:W3:Y:S01]  /*5bb0*/  MUFU.EX2 R176, R176 ;  /* 0x000000b000b07308 */ /* 0x000ee20000000800 */
[----:B--2---:R-:W-:Y:S01]  /*5bc0*/  F2FP.F16.F32.PACK_AB R129, R182, R181 ;  /* 0x000000b5b681723e */ /* 0x004fe200000000ff */
[----:B------:R-:W-:-:S06]  /*5bd0*/  FADD.FTZ R181, R181, R182 ;  /* 0x000000b6b5b57221 */ /* 0x000fcc0000010000 */
[----:B------:R-:W2:Y:S01]  /*5be0*/  MUFU.EX2 R174, R174 ;  /* 0x000000ae00ae7308 */ /* 0x000ea20000000800 */
[----:B-1----:R-:W-:-:S07]  /*5bf0*/  FADD.FTZ R181, R178, R181 ;  /* 0x000000b5b2b57221 */ /* 0x002fce0000010000 */
[----:B------:R-:W1:Y:S01]  /*5c00*/  MUFU.EX2 R172, R172 ;  /* 0x000000ac00ac7308 */ /* 0x000e620000000800 */
[C---:B---3--:R-:W-:Y:S01]  /*5c10*/  F2FP.F16.F32.PACK_AB R131, R176.reuse, R178 ;  /* 0x000000b2b083723e */ /* 0x048fe200000000ff */
[----:B------:R-:W-:-:S06]  /*5c20*/  FADD.FTZ R181, R176, R181 ;  /* 0x000000b5b0b57221 */ /* 0x000fcc0000010000 */
[----:B------:R-:W-:Y:S01]  /*5c30*/  HMMA.16816.F32 R160, R128, R156, RZ ;  /* 0x0000009c80a0723c */ /* 0x000fe200000018ff */
[----:B------:R-:W-:Y:S01]  /*5c40*/  MUFU.EX2 R167, R167 ;  /* 0x000000a700a77308 */ /* 0x000fe20000000800 */
[----:B--2---:R-:W-:-:S04]  /*5c50*/  FADD.FTZ R179, R174, R179 ;  /* 0x000000b3aeb37221 */ /* 0x004fc80000010000 */
        /* <DEDUP_REMOVED lines=34> */
[----:B------:R-:W3:Y:S01]  /*5e80*/  MUFU.EX2 R242, R242 ;  /* 0x000000f200f27308 */ /* 0x000ee20000000800 */
        /* <DEDUP_REMOVED lines=11> */
[----:B------:R-:W3:Y:S03]  /*5f40*/  MUFU.EX2 R194, R194 ;  /* 0x000000c200c27308 */ /* 0x000ee60000000800 */
[C---:B------:R-:W-:Y:S05]  /*5f50*/  HMMA.16816.F32 R96, R128.reuse, R98, RZ ;  /* 0x000000628060723c */ /* 0x040fea00000018ff */
[----:B------:R-:W3:Y:S01]  /*5f60*/  MUFU.EX2 R192, R192 ;  /* 0x000000c000c07308 */ /* 0x000ee20000000800 */
[C---:B------:R-:W-:Y:S06]  /*5f70*/  HMMA.16816.F32 R104, R128.reuse, R106, RZ ;  /* 0x0000006a8068723c */ /* 0x040fec00000018ff */
[C---:B------:R-:W-:Y:S01]  /*5f80*/  HMMA.16816.F32 R112, R128.reuse, R114, RZ ;  /* 0x000000728070723c */ /* 0x040fe200000018ff */
[----:B------:R-:W3:Y:S05]  /*5f90*/  MUFU.EX2 R248, R248 ;  /* 0x000000f800f87308 */ /* 0x000eea0000000800 */
        /* <DEDUP_REMOVED lines=16> */
[----:B------:R-:W5:Y:S05]  /*60a0*/  LDSM.16.MT88.4 R4, [R216+0x1c800] ;  /* 0x01c80000d804783b */ /* 0x000f6a0000004200 */
        /* <DEDUP_REMOVED lines=34> */
[----:B------:R-:W-:Y:S01]  /*62d0*/  HMMA.16816.F32 R112, R16, R30, R112 ;  /* 0x0000001e1070723c */ /* 0x000fe20000001870 */
[----:B------:R-:W-:Y:S01]  /*62e0*/  F2FP.F16.F32.PACK_AB R28, R184, R183 ;  /* 0x000000b7b81c723e */ /* 0x000fe200000000ff */
[----:B------:R-:W-:Y:S01]  /*62f0*/  FADD.FTZ R183, R183, R167 ;  /* 0x000000a7b7b77221 */ /* 0x000fe20000010000 */
[----:B------:R-:W-:Y:S01]  /*6300*/  F2FP.F16.F32.PACK_AB R29, R188, R187 ;  /* 0x000000bbbc1d723e */ /* 0x000fe200000000ff */
[----:B------:R-:W-:-:S02]  /*6310*/  FADD.FTZ R187, R187, R165 ;  /* 0x000000a5bbbb7221 */ /* 0x000fc40000010000 */
[C---:B----4-:R-:W-:Y:S01]  /*6320*/  HMMA.16816.F32 R116, R16.reuse, R24, R116 ;  /* 0x000000181074723c */ /* 0x050fe20000001874 */
[----:B------:R-:W-:Y:S01]  /*6330*/  F2FP.F16.F32.PACK_AB R30, R186, R185 ;  /* 0x000000b9ba1e723e */ /* 0x000fe200000000ff */
[----:B------:R-:W-:Y:S01]  /*6340*/  FADD.FTZ R183, R184, R183 ;  /* 0x000000b7b8b77221 */ /* 0x000fe20000010000 */
[----:B------:R-:W-:Y:S01]  /*6350*/  F2FP.F16.F32.PACK_AB R31, R190, R189 ;  /* 0x000000bdbe1f723e */ /* 0x000fe200000000ff */
[----:B------:R-:W-:Y:S02]  /*6360*/  FADD.FTZ R187, R188, R187 ;  /* 0x000000bbbcbb7221 */ /* 0x000fe40000010000 */
        /* <DEDUP_REMOVED lines=8> */
[----:B------:R-:W-:Y:S01]  /*63f0*/  HMMA.16816.F32 R128, R16, R22, R128 ;  /* 0x000000161080723c */ /* 0x000fe20000001880 */
[----:B------:R-:W1:Y:S01]  /*6400*/  LDSM.16.MT88.4 R16, [R213+0x19000] ;  /* 0x01900000d510783b */ /* 0x000e620000004200 */
[----:B------:R-:W-:Y:S01]  /*6410*/  FADD.FTZ R189, R195, R189 ;  /* 0x000000bdc3bd7221 */ /* 0x000fe20000010000 */
[----:B------:R-:W-:Y:S02]  /*6420*/  FADD.FTZ R185, R227, R185 ;  /* 0x000000b9e3b97221 */ /* 0x000fe40000010000 */
[----:B------:R-:W-:Y:S01]  /*6430*/  LDSM.16.MT88.4 R20, [R214+0x1b000] ;  /* 0x01b00000d614783b */ /* 0x000fe20000004200 */
[----:B-----5:R-:W-:Y:S01]  /*6440*/  HMMA.16816.F32 R152, R28, R4, R152 ;  /* 0x000000041c98723c */ /* 0x020fe20000001898 */
[----:B------:R-:W-:Y:S01]  /*6450*/  FADD.FTZ R189, R194, R189 ;  /* 0x000000bdc2bd7221 */ /* 0x000fe20000010000 */
[----:B------:R-:W-:-:S03]  /*6460*/  FADD.FTZ R185, R226, R185 ;  /* 0x000000b9e2b97221 */ /* 0x000fc60000010000 */
[----:B------:R-:W-:Y:S01]  /*6470*/  FADD.FTZ R189, R192, R189 ;  /* 0x000000bdc0bd7221 */ /* 0x000fe20000010000 */
[C---:B------:R-:W-:Y:S01]  /*6480*/  HMMA.16816.F32 R148, R28.reuse, R6, R148 ;  /* 0x000000061c94723c */ /* 0x040fe20000001894 */
[----:B------:R-:W4:Y:S05]  /*6490*/  LDSM.16.MT88.4 R4, [R213+0x1b000] ;  /* 0x01b00000d504783b */ /* 0x000f2a0000004200 */
[C---:B--2---:R-:W-:Y:S06]  /*64a0*/  HMMA.16816.F32 R136, R28.reuse, R32, R136 ;  /* 0x000000201c88723c */ /* 0x044fec0000001888 */
[C---:B------:R-:W-:Y:S01]  /*64b0*/  HMMA.16816.F32 R132, R28.reuse, R34, R132 ;  /* 0x000000221c84723c */ /* 0x040fe20000001884 */
[----:B------:R-:W-:Y:S05]  /*64c0*/  LDSM.16.MT88.4 R32, [R216+0x1d000] ;  /* 0x01d00000d820783b */ /* 0x000fea0000004200 */
[C---:B---3--:R-:W-:Y:S06]  /*64d0*/  HMMA.16816.F32 R36, R28.reuse, R24, R36 ;  /* 0x000000181c24723c */ /* 0x048fec0000001824 */
[C---:B------:R-:W-:Y:S01]  /*64e0*/  HMMA.16816.F32 R40, R28.reuse, R26, R40 ;  /* 0x0000001a1c28723c */ /* 0x040fe20000001828 */
[----:B------:R-:W-:Y:S05]  /*64f0*/  LDSM.16.MT88.4 R24, [R214+0x1d000] ;  /* 0x01d00000d618783b */ /* 0x000fea0000004200 */
[C---:B-1----:R-:W-:Y:S06]  /*6500*/  HMMA.16816.F32 R144, R28.reuse, R16, R144 ;  /* 0x000000101c90723c */ /* 0x042fec0000001890 */
[C---:B------:R-:W-:Y:S01]  /*6510*/  HMMA.16816.F32 R140, R28.reuse, R18, R140 ;  /* 0x000000121c8c723c */ /* 0x040fe2000000188c */
[----:B------:R-:W1:Y:S05]  /*6520*/  LDSM.16.MT88.4 R16, [R212+0x1b000] ;  /* 0x01b00000d410783b */ /* 0x000e6a0000004200 */
[C---:B----4-:R-:W-:Y:S06]  /*6530*/  HMMA.16816.F32 R52, R28.reuse, R4, R52 ;  /* 0x000000041c34723c */ /* 0x050fec0000001834 */
[C---:B------:R-:W-:Y:S01]  /*6540*/  HMMA.16816.F32 R56, R28.reuse, R6, R56 ;  /* 0x000000061c38723c */ /* 0x040fe20000001838 */
[----:B------:R-:W2:Y:S05]  /*6550*/  LDSM.16.MT88.4 R4, [R212+0x1d000] ;  /* 0x01d00000d404783b */ /* 0x000eaa0000004200 */
        /* <DEDUP_REMOVED lines=33> */
[----:B------:R-:W-:Y:S01]  /*6770*/  HMMA.16816.F32 R112, R28, R170, R112 ;  /* 0x000000aa1c70723c */ /* 0x000fe20000001870 */
[----:B------:R-:W-:Y:S05]  /*6780*/  LDSM.16.MT88.4 R168, [R212+0x19800] ;  /* 0x01980000d4a8783b */ /* 0x000fea0000004200 */
[C---:B-1----:R-:W-:Y:S06]  /*6790*/  HMMA.16816.F32 R160, R4.reuse, R16, R160 ;  /* 0x0000001004a0723c */ /* 0x042fec00000018a0 */
[----:B------:R-:W-:Y:S01]  /*67a0*/  HMMA.16816.F32 R156, R4, R18, R156 ;  /* 0x00000012049c723c */ /* 0x000fe2000000189c */
[----:B------:R-:W1:Y:S05]  /*67b0*/  LDSM.16.MT88.4 R16, [R214+0x1b800] ;  /* 0x01b80000d610783b */ /* 0x000e6a0000004200 */
[C---:B------:R-:W-:Y:S06]  /*67c0*/  HMMA.16816.F32 R124, R28.reuse, R32, R124 ;  /* 0x000000201c7c723c */ /* 0x040fec000000187c */
[----:B------:R-:W-:Y:S01]  /*67d0*/  HMMA.16816.F32 R128, R28, R34, R128 ;  /* 0x000000221c80723c */ /* 0x000fe20000001880 */
[----:B------:R-:W3:Y:S04]  /*67e0*/  LDSM.16.MT88.4 R32, [R216+0x1b800] ;  /* 0x01b80000d820783b */ /* 0x000ee80000004200 */
[----:B------:R-:W4:Y:S01]  /*67f0*/  LDSM.16.MT88.4 R28, [R213+0x1b800] ;  /* 0x01b80000d51c783b */ /* 0x000f220000004200 */
        /* <DEDUP_REMOVED lines=9> */
[C---:B------:R-:W-:Y:S06]  /*6890*/  HMMA.16816.F32 R136, R4.reuse, R168, R136 ;  /* 0x000000a80488723c */ /* 0x040fec0000001888 */
        /* <DEDUP_REMOVED lines=25> */
[C---:B--2---:R-:W-:Y:S06]  /*6a30*/  HMMA.16816.F32 R116, R4.reuse, R20, R116 ;  /* 0x000000140474723c */ /* 0x044fec0000001874 */
[C---:B------:R-:W-:Y:S06]  /*6a40*/  HMMA.16816.F32 R120, R4.reuse, R22, R120 ;  /* 0x000000160478723c */ /* 0x040fec0000001878 */
[C---:B-1----:R-:W-:Y:S06]  /*6a50*/  HMMA.16816.F32 R124, R4.reuse, R16, R124 ;  /* 0x00000010047c723c */ /* 0x042fec000000187c */
[----:B------:R-:W-:Y:S01]  /*6a60*/  HMMA.16816.F32 R128, R4, R18, R128 ;  /* 0x000000120480723c */ /* 0x000fe20000001880 */
[----:B------:R-:W-:-:S08]  /*6a70*/  NOP ;  /* 0x0000000000007918 */ /* 0x000fd00000000000 */
[----:B------:R-:W-:-:S15]  /*6a80*/  @!P0 BRA `(.L_x_541) ;  /* 0x00000078008c8947 */ /* 0x000fde0003800000 */
        /* <DEDUP_REMOVED lines=8> */
[----:B------:R-:W-:Y:S01]  /*6b10*/  ISETP.GE.AND P2, PT, R223, UR4, PT ;  /* 0x00000004df007c0c */ /* 0x000fe2000bf46270 */
[----:B------:R-:W-:Y:S01]  /*6b20*/  UIMAD UR4, UR15, UR20, URZ ;  /* 0x000000140f0472a4 */ /* 0x000fe2000f8e023f */
[----:B------:R-:W-:Y:S01]  /*6b30*/  IMAD.MOV.U32 R15, RZ, RZ, R11 ;  /* 0x000000ffff0f7224 */ /* 0x000fe200078e000b */
[----:B------:R-:W-:-:S04]  /*6b40*/  DEPBAR.LE SB0, 0x0 ;  /* 0x000080000000791a */ /* 0x000fc80000000000 */
[----:B------:R-:W1:Y:S01]  /*6b50*/  @!P5 LDC.64 R6, c[0x0][0x220] ;  /* 0x00008800ff06db82 */ /* 0x000e620000000a00 */
[----:B------:R-:W-:-:S07]  /*6b60*/  UIMAD UR4, UR6, UR35, UR4 ;  /* 0x00000023060472a4 */ /* 0x000fce000f8e0204 */
[----:B------:R-:W-:Y:S01]  /*6b70*/  BAR.SYNC.DEFER_BLOCKING 0x0 ;  /* 0x0000000000007b1d */ /* 0x000fe20000010000 */
[----:B------:R-:W-:Y:S01]  /*6b80*/  IMAD.WIDE.U32 R22, R22, UR35, R14 ;  /* 0x0000002316167c25 */ /* 0x000fe2000f8e000e */
[----:B------:R-:W-:-:S03]  /*6b90*/  UISETP.GT.AND UP0, UPT, UR20, UR16, UPT ;  /* 0x000000101400728c */ /* 0x000fc6000bf04270 */
[----:B------:R-:W-:-:S03]  /*6ba0*/  VIADD R0, R23, UR4 ;  /* 0x0000000417007c36 */ /* 0x000fc60008000000 */
[----:B------:R-:W2:Y:S08]  /*6bb0*/  @!P4 LDC.64 R4, c[0x0][0x220] ;  /* 0x00008800ff04cb82 */ /* 0x000eb00000000a00 */
[----:B------:R-:W3:Y:S08]  /*6bc0*/  @!P3 LDC.64 R20, c[0x0][0x220] ;  /* 0x00008800ff14bb82 */ /* 0x000ef00000000a00 */
[----:B------:R-:W4:Y:S01]  /*6bd0*/  @!P2 LDC.64 R18, c[0x0][0x220] ;  /* 0x00008800ff12ab82 */ /* 0x000f220000000a00 */
[C---:B-1----:R-:W-:Y:S01]  /*6be0*/  @!P5 LEA R26, P1, R22.reuse, R6, 0x1 ;  /* 0x00000006161ad211 */ /* 0x042fe200078208ff */
[----:B------:R-:W-:Y:S03]  /*6bf0*/  @P5 STS.128 [R230+0x18000], RZ ;  /* 0x018000ffe6005388 */ /* 0x000fe60000000c00 */
[----:B------:R-:W-:-:S02]  /*6c00*/  @!P5 LEA.HI.X R27, R22, R7, R0, 0x1, P1 ;  /* 0x00000007161bd211 */ /* 0x000fc400008f0c00 */
[C---:B------:R-:W-:Y:S01]  /*6c10*/  IADD3 R2, P1, R22.reuse, UR38, RZ ;  /* 0x0000002616027c10 */ /* 0x040fe2000ff3e0ff */
[----:B------:R-:W1:Y:S01]  /*6c20*/  @!P5 LDC.64 R16, c[0x0][0x220] ;  /* 0x00008800ff10db82 */ /* 0x000e620000000a00 */
[C---:B--2---:R-:W-:Y:S01]  /*6c30*/  @!P4 LEA R24, P0, R22.reuse, R4, 0x1 ;  /* 0x000000041618c211 */ /* 0x044fe200078008ff */
[----:B------:R-:W-:Y:S01]  /*6c40*/  @!PT LDS RZ, [RZ] ;  /* 0x00000000fffff984 */ /* 0x000fe20000000800 */
[----:B------:R-:W-:Y:S01]  /*6c50*/  @!PT LDS RZ, [RZ] ;  /* 0x00000000fffff984 */ /* 0x000fe20000000800 */
[----:B------:R-:W-:Y:S01]  /*6c60*/  @!PT LDS RZ, [RZ] ;  /* 0x00000000fffff984 */ /* 0x000fe20000000800 */
[----:B------:R-:W-:Y:S03]  /*6c70*/  @!P5 LDGSTS.E.BYPASS.LTC128B.128 [R230+0x18000], desc[UR30][R26.64] ;  /* 0x180000001ae6dfae */ /* 0x000fe6000b901d5e */
[C-C-:B------:R-:W-:Y:S01]  /*6c80*/  @!P4 LEA.HI.X R25, R22.reuse, R5, R0.reuse, 0x1, P0 ;  /* 0x000000051619c211 */ /* 0x140fe200000f0c00 */
[----:B------:R-:W-:Y:S02]  /*6c90*/  @P4 STS.128 [R230+0x1a000], RZ ;  /* 0x01a000ffe6004388 */ /* 0x000fe40000000c00 */
[----:B------:R-:W2:Y:S01]  /*6ca0*/  @!P4 LDC.64 R14, c[0x0][0x220] ;  /* 0x00008800ff0ecb82 */ /* 0x000ea20000000a00 */
[C---:B---3--:R-:W-:Y:S01]  /*6cb0*/  @!P3 LEA R20, P0, R22.reuse, R20, 0x1 ;  /* 0x000000141614b211 */ /* 0x048fe200078008ff */
[----:B------:R-:W-:Y:S01]  /*6cc0*/  @!PT LDS RZ, [RZ] ;  /* 0x00000000fffff984 */ /* 0x000fe20000000800 */
[----:B------:R-:W-:Y:S01]  /*6cd0*/  @!PT LDS RZ, [RZ] ;  /* 0x00000000fffff984 */ /* 0x000fe20000000800 */
[----:B------:R-:W-:Y:S01]  /*6ce0*/  @!PT LDS RZ, [RZ] ;  /* 0x00000000fffff984 */ /* 0x000fe20000000800 */
[----:B------:R4:W-:Y:S03]  /*6cf0*/  @!P4 LDGSTS.E.BYPASS.LTC128B.128 [R230+0x1a000], desc[UR30][R24.64+0x80] ;  /* 0x1a00008018e6cfae */ /* 0x0009e6000b901d5e */
[----:B------:R-:W-:Y:S01]  /*6d00*/  @!P3 LEA.HI.X R21, R22, R21, R0, 0x1, P0 ;  /* 0x000000151615b211 */ /* 0x000fe200000f0c00 */
[----:B------:R-:W-:Y:S02]  /*6d10*/  @P3 STS.128 [R230+0x1c000], RZ ;  /* 0x01c000ffe6003388 */ /* 0x000fe40000000c00 */
[----:B------:R-:W3:Y:S02]  /*6d20*/  @!P3 LDC.64 R6, c[0x0][0x220] ;  /* 0x00008800ff06bb82 */ /* 0x000ee40000000a00 */
[----:B------:R-:W-:Y:S01]  /*6d30*/  @!PT LDS RZ, [RZ] ;  /* 0x00000000fffff984 */ /* 0x000fe20000000800 */
[----:B------:R-:W-:Y:S01]  /*6d40*/  @!PT LDS RZ, [RZ] ;  /* 0x00000000fffff984 */ /* 0x000fe20000000800 */
[----:B------:R-:W-:Y:S01]  /*6d50*/  @!PT LDS RZ, [RZ] ;  /* 0x00000000fffff984 */ /* 0x000fe20000000800 */
[----:B------:R-:W-:Y:S04]  /*6d60*/  @!P3 LDGSTS.E.BYPASS.LTC128B.128 [R230+0x1c000], desc[UR30][R20.64+0x100] ;  /* 0x1c00010014e6bfae */ /* 0x000fe8000b901d5e */
[----:B------:R-:W-:Y:S02]  /*6d70*/  @P2 STS.128 [R230+0x1e000], RZ ;  /* 0x01e000ffe6002388 */ /* 0x000fe40000000c00 */
[----:B------:R-:W5:Y:S01]  /*6d80*/  @!P2 LDC.64 R4, c[0x0][0x220] ;  /* 0x00008800ff04ab82 */ /* 0x000f620000000a00 */
[----:B--2---:R-:W-:-:S02]  /*6d90*/  @!P4 LEA R14, P6, R2, R14, 0x1 ;  /* 0x0000000e020ec211 */ /* 0x004fc400078c08ff */
[----:B----4-:R-:W-:Y:S02]  /*6da0*/  @!P2 LEA R24, P0, R22, R18, 0x1 ;  /* 0x000000121618a211 */ /* 0x010fe400078008ff */
[----:B------:R-:W-:Y:S02]  /*6db0*/  IADD3.X R18, R0, UR33, RZ, P1, !PT ;  /* 0x0000002100127c10 */ /* 0x000fe40008ffe4ff */
[----:B-1----:R-:W-:Y:S02]  /*6dc0*/  @!P5 LEA R16, P1, R2, R16, 0x1 ;  /* 0x000000100210d211 */ /* 0x002fe400078208ff */
[----:B------:R-:W-:Y:S02]  /*6dd0*/  @!P2 LEA.HI.X R25, R22, R19, R0, 0x1, P0 ;  /* 0x000000131619a211 */ /* 0x000fe400000f0c00 */
[C---:B------:R-:W-:Y:S02]  /*6de0*/  @!P5 LEA.HI.X R17, R2.reuse, R17, R18, 0x1, P1 ;  /* 0x000000110211d211 */ /* 0x040fe400008f0c12 */
[C---:B---3--:R-:W-:Y:S01]  /*6df0*/  @!P3 LEA R6, P1, R2.reuse, R6, 0x1 ;  /* 0x000000060206b211 */ /* 0x048fe200078208ff */
[----:B------:R-:W-:Y:S01]  /*6e00*/  @!PT LDS RZ, [RZ] ;  /* 0x00000000fffff984 */ /* 0x000fe20000000800 */
[----:B------:R-:W-:Y:S01]  /*6e10*/  @!PT LDS RZ, [RZ] ;  /* 0x00000000fffff984 */ /* 0x000fe20000000800 */
[----:B------:R-:W-:Y:S01]  /*6e20*/  @!PT LDS RZ, [RZ] ;  /* 0x00000000fffff984 */ /* 0x000fe20000000800 */
[----:B------:R-:W-:Y:S01]  /*6e30*/  @!P2 LDGSTS.E.BYPASS.LTC128B.128 [R230+0x1e000], desc[UR30][R24.64+0x180] ;  /* 0x1e00018018e6afae */ /* 0x000fe2000b901d5e */
[----:B-----5:R-:W-:-:S02]  /*6e40*/  @!P2 LEA R4, P0, R2, R4, 0x1 ;  /* 0x000000040204a211 */ /* 0x020fc400078008ff */
[C-C-:B------:R-:W-:Y:S01]  /*6e50*/  @!P4 LEA.HI.X R15, R2.reuse, R15, R18.reuse, 0x1, P6 ;  /* 0x0000000f020fc211 */ /* 0x140fe200030f0c12 */
[----:B------:R-:W-:Y:S01]  /*6e60*/  @P5 STS.128 [R230+0x19000], RZ ;  /* 0x019000ffe6005388 */ /* 0x000fe20000000c00 */
[C-C-:B------:R-:W-:Y:S02]  /*6e70*/  @!P3 LEA.HI.X R7, R2.reuse, R7, R18.reuse, 0x1, P1 ;  /* 0x000000070207b211 */ /* 0x140fe400008f0c12 */
[----:B------:R-:W-:Y:S01]  /*6e80*/  @!P2 LEA.HI.X R5, R2, R5, R18, 0x1, P0 ;  /* 0x000000050205a211 */ /* 0x000fe200000f0c12 */
[----:B------:R-:W-:Y:S01]  /*6e90*/  @!PT LDS RZ, [RZ] ;  /* 0x00000000fffff984 */ /* 0x000fe20000000800 */
[----:B------:R-:W-:Y:S01]  /*6ea0*/  @!PT LDS RZ, [RZ] ;  /* 0x00000000fffff984 */ /* 0x000fe20000000800 */
[----:B------:R-:W-:Y:S01]  /*6eb0*/  @!PT LDS RZ, [RZ] ;  /* 0x00000000fffff984 */ /* 0x000fe20000000800 */
[----:B------:R-:W-:Y:S01]  /*6ec0*/  @!P5 LDGSTS.E.BYPASS.LTC128B.128 [R230+0x19000], desc[UR30][R16.64] ;  /* 0x1900000010e6dfae */ /* 0x000fe2000b901d5e */
[----:B------:R-:W-:-:S03]  /*6ed0*/  IMAD.U32 R2, RZ, RZ, UR20 ;  /* 0x00000014ff027e24 */ /* 0x000fc6000f8e00ff */
[----:B------:R-:W-:Y:S01]  /*6ee0*/  @P4 STS.128 [R230+0x1b000], RZ ;  /* 0x01b000ffe6004388 */ /* 0x000fe20000000c00 */
[----:B------:R-:W-:-:S03]  /*6ef0*/  IMAD R2, R2, 0x40, R239 ;  /* 0x0000004002027824 */ /* 0x000fc600078e02ef */
[----:B------:R-:W-:Y:S01]  /*6f00*/  @!PT LDS RZ, [RZ] ;  /* 0x00000000fffff984 */ /* 0x000fe20000000800 */
[----:B------:R-:W-:Y:S01]  /*6f10*/  @!PT LDS RZ, [RZ] ;  /* 0x00000000fffff984 */ /* 0x000fe20000000800 */
[----:B------:R-:W-:Y:S01]  /*6f20*/  @!PT LDS RZ, [RZ] ;  /* 0x00000000fffff984 */ /* 0x000fe20000000800 */
[----:B------:R1:W-:Y:S02]  /*6f30*/  @!P4 LDGSTS.E.BYPASS.LTC128B.128 [R230+0x1b000], desc[UR30][R14.64+0x80] ;  /* 0x1b0000800ee6cfae */ /* 0x0003e4000b901d5e */
[C---:B------:R-:W-:Y:S02]  /*6f40*/  ISETP.GE.AND P6, PT, R2.reuse, R237, PT ;  /* 0x000000ed0200720c */ /* 0x040fe40003fc6270 */
[----:B------:R-:W-:Y:S02]  /*6f50*/  @P3 STS.128 [R230+0x1d000], RZ ;  /* 0x01d000ffe6003388 */ /* 0x000fe40000000c00 */
[C---:B------:R-:W-:Y:S02]  /*6f60*/  ISETP.LT.OR P6, PT, R2.reuse, R238, P6 ;  /* 0x000000ee0200720c */ /* 0x040fe400037c1670 */
        /* <DEDUP_REMOVED lines=10> */
[----:B------:R-:W3:Y:S01]  /*7010*/  LDSM.16.M88.4 R28, [R221+0x10000] ;  /* 0x01000000dd1c783b */ /* 0x000ee20000000200 */
[----:B-1----:R-:W-:-:S03]  /*7020*/  VIADD R14, R2, 0x1 ;  /* 0x00000001020e7836 */ /* 0x002fc60000000000 */
[----:B------:R-:W1:Y:S01]  /*7030*/  LDSM.16.M88.4 R20, [R221+0x10800] ;  /* 0x01080000dd14783b */ /* 0x000e620000000200 */
[----:B------:R-:W-:-:S03]  /*7040*/  VIADD R15, R2, 0x8 ;  /* 0x00000008020f7836 */ /* 0x000fc60000000000 */
[----:B------:R-:W-:Y:S01]  /*7050*/  LDSM.16.M88.4 R172, [R221+0x11800] ;  /* 0x01180000ddac783b */ /* 0x000fe20000000200 */
[C---:B------:R-:W-:Y:S02]  /*7060*/  ISETP.GE.AND P1, PT, R14.reuse, R237, PT ;  /* 0x000000ed0e00720c */ /* 0x040fe40003f26270 */
[C---:B------:R-:W-:Y:S01]  /*7070*/  ISETP.GE.AND P0, PT, R14.reuse, R231, PT ;  /* 0x000000e70e00720c */ /* 0x040fe20003f06270 */
[----:B------:R-:W-:Y:S01]  /*7080*/  LDSM.16.M88.4 R176, [R220] ;  /* 0x00000000dcb0783b */ /* 0x000fe20000000200 */
[C---:B------:R-:W-:Y:S02]  /*7090*/  ISETP.LT.OR P1, PT, R14.reuse, R238, P1 ;  /* 0x000000ee0e00720c */ /* 0x040fe40000f21670 */
[----:B------:R-:W-:Y:S01]  /*70a0*/  ISETP.LT.OR P0, PT, R14, R236, P0 ;  /* 0x000000ec0e00720c */ /* 0x000fe20000701670 */
[----:B------:R-:W-:Y:S01]  /*70b0*/  LDSM.16.M88.4 R168, [R219] ;  /* 0x00000000dba8783b */ /* 0x000fe20000000200 */
[----:B------:R-:W-:-:S03]  /*70c0*/  VIADD R14, R2, 0x9 ;  /* 0x00000009020e7836 */ /* 0x000fc60000000000 */
[----:B--2---:R-:W2:Y:S04]  /*70d0*/  LDSM.16.M88.4 R4, [R221+0x11000] ;  /* 0x01100000dd04783b */ /* 0x004ea80000000200 */
[----:B------:R-:W4:Y:S04]  /*70e0*/  LDSM.16.M88.4 R180, [R210] ;  /* 0x00000000d2b4783b */ /* 0x000f280000000200 */
[----:B------:R-:W5:Y:S04]  /*70f0*/  LDSM.16.M88.4 R244, [R211] ;  /* 0x00000000d3f4783b */ /* 0x000f680000000200 */
[----:B------:R-:W5:Y:S04]  /*7100*/  LDSM.16.M88.4 R184, [R209] ;  /* 0x00000000d1b8783b */ /* 0x000f680000000200 */
[----:B------:R-:W-:Y:S01]  /*7110*/  LDSM.16.M88.4 R224, [R215+0x10800] ;  /* 0x01080000d7e0783b */ /* 0x000fe20000000200 */
[C---:B---3--:R-:W-:Y:S03]  /*7120*/  HMMA.16816.F32 R32, R188.reuse, R28, RZ ;  /* 0x0000001cbc20723c */ /* 0x048fe600000018ff */
[----:B------:R-:W0:Y:S03]  /*7130*/  LDGDEPBAR ;  /* 0x00000000000079af */ /* 0x000e260000000000 */
[C---:B------:R-:W-:Y:S06]  /*7140*/  HMMA.16816.F32 R28, R188.reuse, R30, RZ ;  /* 0x0000001ebc1c723c */ /* 0x040fec00000018ff */
[C---:B-1----:R-:W-:Y:S06]  /*7150*/  HMMA.16816.F32 R24, R188.reuse, R20, RZ ;  /* 0x00000014bc18723c */ /* 0x042fec00000018ff */
[C---:B------:R-:W-:Y:S06]  /*7160*/  HMMA.16816.F32 R20, R188.reuse, R22, RZ ;  /* 0x00000016bc14723c */ /* 0x040fec00000018ff */
[C---:B--2---:R-:W-:Y:S06]  /*7170*/  HMMA.16816.F32 R16, R188.reuse, R4, RZ ;  /* 0x00000004bc10723c */ /* 0x044fec00000018ff */
[C---:B------:R-:W-:Y:S06]  /*7180*/  HMMA.16816.F32 R4, R188.reuse, R6, RZ ;  /* 0x00000006bc04723c */ /* 0x040fec00000018ff */
[C---:B------:R-:W-:Y:S06]  /*7190*/  HMMA.16816.F32 R192, R188.reuse, R172, RZ ;  /* 0x000000acbcc0723c */ /* 0x040fec00000018ff */
[----:B------:R-:W-:Y:S01]  /*71a0*/  HMMA.16816.F32 R188, R188, R174, RZ ;  /* 0x000000aebcbc723c */ /* 0x000fe200000018ff */
[----:B------:R-:W-:Y:S05]  /*71b0*/  LDSM.16.M88.4 R172, [R218] ;  /* 0x00000000daac783b */ /* 0x000fea0000000200 */
[C---:B------:R-:W-:Y:S06]  /*71c0*/  HMMA.16816.F32 R32, R176.reuse, R168, R32 ;  /* 0x000000a8b020723c */ /* 0x040fec0000001820 */
[C---:B------:R-:W-:Y:S01]  /*71d0*/  HMMA.16816.F32 R28, R176.reuse, R170, R28 ;  /* 0x000000aab01c723c */ /* 0x040fe2000000181c */
[----:B------:R-:W1:Y:S05]  /*71e0*/  LDSM.16.M88.4 R168, [R215+0x10000] ;  /* 0x01000000d7a8783b */ /* 0x000e6a0000000200 */
[C---:B----4-:R-:W-:Y:S06]  /*71f0*/  HMMA.16816.F32 R16, R176.reuse, R180, R16 ;  /* 0x000000b4b010723c */ /* 0x050fec0000001810 */
[C---:B------:R-:W-:Y:S01]  /*7200*/  HMMA.16816.F32 R4, R176.reuse, R182, R4 ;  /* 0x000000b6b004723c */ /* 0x040fe20000001804 */
[----:B------:R-:W2:Y:S05]  /*7210*/  LDSM.16.M88.4 R180, [R215+0x11000] ;  /* 0x01100000d7b4783b */ /* 0x000eaa0000000200 */
[C---:B-----5:R-:W-:Y:S06]  /*7220*/  HMMA.16816.F32 R24, R176.reuse, R244, R24 ;  /* 0x000000f4b018723c */ /* 0x060fec0000001818 */
[C---:B------:R-:W-:Y:S01]  /*7230*/  HMMA.16816.F32 R20, R176.reuse, R246, R20 ;  /* 0x000000f6b014723c */ /* 0x040fe20000001814 */
[----:B------:R-:W-:Y:S05]  /*7240*/  LDSM.16.M88.4 R244, [R208+0x800] ;  /* 0x00080000d0f4783b */ /* 0x000fea0000000200 */
[C---:B------:R-:W-:Y:S06]  /*7250*/  HMMA.16816.F32 R192, R176.reuse, R184, R192 ;  /* 0x000000b8b0c0723c */ /* 0x040fec00000018c0 */
[----:B------:R-:W-:Y:S01]  /*7260*/  HMMA.16816.F32 R188, R176, R186, R188 ;  /* 0x000000bab0bc723c */ /* 0x000fe200000018bc */
[----:B------:R-:W3:Y:S04]  /*7270*/  LDSM.16.M88.4 R184, [R215+0x11800] ;  /* 0x01180000d7b8783b */ /* 0x000ee80000000200 */
[----:B------:R-:W-:Y:S01]  /*7280*/  LDSM.16.M88.4 R176, [R217] ;  /* 0x00000000d9b0783b */ /* 0x000fe20000000200 */
[C---:B-1----:R-:W-:Y:S06]  /*7290*/  HMMA.16816.F32 R32, R172.reuse, R168, R32 ;  /* 0x000000a8ac20723c */ /* 0x042fec0000001820 */
[C---:B------:R-:W-:Y:S01]  /*72a0*/  HMMA.16816.F32 R28, R172.reuse, R170, R28 ;  /* 0x000000aaac1c723c */ /* 0x040fe2000000181c */
[----:B------:R-:W1:Y:S05]  /*72b0*/  LDSM.16.M88.4 R168, [R208] ;  /* 0x00000000d0a8783b */ /* 0x000e6a0000000200 */
[C---:B--2---:R-:W-:Y:S06]  /*72c0*/  HMMA.16816.F32 R16, R172.reuse, R180, R16 ;  /* 0x000000b4ac10723c */ /* 0x044fec0000001810 */
[C---:B------:R-:W-:Y:S01]  /*72d0*/  HMMA.16816.F32 R4, R172.reuse, R182, R4 ;  /* 0x000000b6ac04723c */ /* 0x040fe20000001804 */
[----:B------:R-:W2:Y:S05]  /*72e0*/  LDSM.16.M88.4 R180, [R208+0x1000] ;  /* 0x00100000d0b4783b */ /* 0x000eaa0000000200 */
[C---:B------:R-:W-:Y:S06]  /*72f0*/  HMMA.16816.F32 R24, R172.reuse, R224, R24 ;  /* 0x000000e0ac18723c */ /* 0x040fec0000001818 */
[C---:B------:R-:W-:Y:S01]  /*7300*/  HMMA.16816.F32 R20, R172.reuse, R226, R20 ;  /* 0x000000e2ac14723c */ /* 0x040fe20000001814 */
[----:B------:R-:W-:Y:S05]  /*7310*/  LDSM.16.M88.4 R224, [R221+0x12800] ;  /* 0x01280000dde0783b */ /* 0x000fea0000000200 */
[C---:B---3--:R-:W-:Y:S06]  /*7320*/  HMMA.16816.F32 R192, R172.reuse, R184, R192 ;  /* 0x000000b8acc0723c */ /* 0x048fec00000018c0 */
        /* <DEDUP_REMOVED lines=11> */
[----:B------:R-:W-:Y:S05]  /*73e0*/  LDSM.16.M88.4 R244, [R206] ;  /* 0x00000000cef4783b */ /* 0x000fea0000000200 */
[C---:B---3--:R-:W-:Y:S06]  /*73f0*/  HMMA.16816.F32 R192, R176.reuse, R184, R192 ;  /* 0x000000b8b0c0723c */ /* 0x048fec00000018c0 */
[----:B------:R-:W-:Y:S01]  /*7400*/  HMMA.16816.F32 R188, R176, R186, R188 ;  /* 0x000000bab0bc723c */ /* 0x000fe200000018bc */
[----:B------:R-:W3:Y:S04]  /*7410*/  LDSM.16.M88.4 R184, [R221+0x13800] ;  /* 0x01380000ddb8783b */ /* 0x000ee80000000200 */
[----:B------:R-:W-:Y:S01]  /*7420*/  LDSM.16.M88.4 R176, [R220+0x4000] ;  /* 0x00400000dcb0783b */ /* 0x000fe20000000200 */
[C---:B-1----:R-:W-:Y:S06]  /*7430*/  HMMA.16816.F32 R32, R172.reuse, R168, R32 ;  /* 0x000000a8ac20723c */ /* 0x042fec0000001820 */
[C---:B------:R-:W-:Y:S01]  /*7440*/  HMMA.16816.F32 R28, R172.reuse, R170, R28 ;  /* 0x000000aaac1c723c */ /* 0x040fe2000000181c */
[----:B------:R-:W1:Y:S05]  /*7450*/  LDSM.16.M88.4 R168, [R207] ;  /* 0x00000000cfa8783b */ /* 0x000e6a0000000200 */
[C---:B--2---:R-:W-:Y:S06]  /*7460*/  HMMA.16816.F32 R16, R172.reuse, R180, R16 ;  /* 0x000000b4ac10723c */ /* 0x044fec0000001810 */
[C---:B------:R-:W-:Y:S01]  /*7470*/  HMMA.16816.F32 R4, R172.reuse, R182, R4 ;  /* 0x000000b6ac04723c */ /* 0x040fe20000001804 */
[----:B------:R-:W2:Y:S05]  /*7480*/  LDSM.16.M88.4 R180, [R205] ;  /* 0x00000000cdb4783b */ /* 0x000eaa0000000200 */
[C---:B------:R-:W-:Y:S06]  /*7490*/  HMMA.16816.F32 R24, R172.reuse, R224, R24 ;  /* 0x000000e0ac18723c */ /* 0x040fec0000001818 */
[C---:B------:R-:W-:Y:S01]  /*74a0*/  HMMA.16816.F32 R20, R172.reuse, R226, R20 ;  /* 0x000000e2ac14723c */ /* 0x040fe20000001814 */
[----:B------:R-:W-:Y:S05]  /*74b0*/  LDSM.16.M88.4 R224, [R218+0x4000] ;  /* 0x00400000dae0783b */ /* 0x000fea0000000200 */
[C---:B---3--:R-:W-:Y:S06]  /*74c0*/  HMMA.16816.F32 R192, R172.reuse, R184, R192 ;  /* 0x000000b8acc0723c */ /* 0x048fec00000018c0 */
[----:B------:R-:W-:Y:S01]  /*74d0*/  HMMA.16816.F32 R188, R172, R186, R188 ;  /* 0x000000baacbc723c */ /* 0x000fe200000018bc */
[----:B------:R-:W3:Y:S04]  /*74e0*/  LDSM.16.M88.4 R184, [R204] ;  /* 0x00000000ccb8783b */ /* 0x000ee80000000200 */
        /* <DEDUP_REMOVED lines=26> */
[----:B------:R-:W-:Y:S01]  /*7690*/  LDSM.16.M88.4 R244, [R203] ;  /* 0x00000000cbf4783b */ /* 0x000fe20000000200 */
        /* <DEDUP_REMOVED lines=11> */
[----:B------:R-:W2:Y:S04]  /*7750*/  LDSM.16.M88.4 R180, [R221+0x15800] ;  /* 0x01580000ddb4783b */ /* 0x000ea80000000200 */
[----:B------:R-:W5:Y:S01]  /*7760*/  LDSM.16.M88.4 R172, [R220+0x8000] ;  /* 0x00800000dcac783b */ /* 0x000f620000000200 */
[C---:B---3--:R-:W-:Y:S06]  /*7770*/  HMMA.16816.F32 R32, R176.reuse, R224, R32 ;  /* 0x000000e0b020723c */ /* 0x048fec0000001820 */
[C---:B------:R-:W-:Y:S01]  /*7780*/  HMMA.16816.F32 R28, R176.reuse, R226, R28 ;  /* 0x000000e2b01c723c */ /* 0x040fe2000000181c */
[----:B------:R-:W-:Y:S05]  /*7790*/  LDSM.16.M88.4 R224, [R215+0x14000] ;  /* 0x01400000d7e0783b */ /* 0x000fea0000000200 */
[C---:B-1----:R-:W-:Y:S06]  /*77a0*/  HMMA.16816.F32 R24, R176.reuse, R168, R24 ;  /* 0x000000a8b018723c */ /* 0x042fec0000001818 */
[C---:B------:R-:W-:Y:S01]  /*77b0*/  HMMA.16816.F32 R20, R176.reuse, R170, R20 ;  /* 0x000000aab014723c */ /* 0x040fe20000001814 */
[----:B------:R-:W1:Y:S05]  /*77c0*/  LDSM.16.M88.4 R168, [R202] ;  /* 0x00000000caa8783b */ /* 0x000e6a0000000200 */
[C---:B----4-:R-:W-:Y:S06]  /*77d0*/  HMMA.16816.F32 R16, R176.reuse, R184, R16 ;  /* 0x000000b8b010723c */ /* 0x050fec0000001810 */
[C---:B------:R-:W-:Y:S01]  /*77e0*/  HMMA.16816.F32 R4, R176.reuse, R186, R4 ;  /* 0x000000bab004723c */ /* 0x040fe20000001804 */
[----:B------:R-:W3:Y:S05]  /*77f0*/  LDSM.16.M88.4 R184, [R201] ;  /* 0x00000000c9b8783b */ /* 0x000eea0000000200 */
[C---:B--2---:R-:W-:Y:S06]  /*7800*/  HMMA.16816.F32 R192, R176.reuse, R180, R192 ;  /* 0x000000b4b0c0723c */ /* 0x044fec00000018c0 */
[----:B------:R-:W-:Y:S01]  /*7810*/  HMMA.16816.F32 R188, R176, R182, R188 ;  /* 0x000000b6b0bc723c */ /* 0x000fe200000018bc */
[----:B------:R-:W2:Y:S04]  /*7820*/  LDSM.16.M88.4 R180, [R200] ;  /* 0x00000000c8b4783b */ /* 0x000ea80000000200 */
[----:B------:R-:W4:Y:S01]  /*7830*/  LDSM.16.M88.4 R176, [R218+0x8000] ;  /* 0x00800000dab0783b */ /* 0x000f220000000200 */
[C---:B-----5:R-:W-:Y:S06]  /*7840*/  HMMA.16816.F32 R32, R172.reuse, R244, R32 ;  /* 0x000000f4ac20723c */ /* 0x060fec0000001820 */
[C---:B------:R-:W-:Y:S01]  /*7850*/  HMMA.16816.F32 R28, R172.reuse, R246, R28 ;  /* 0x000000f6ac1c723c */ /* 0x040fe2000000181c */
[----:B------:R-:W-:Y:S05]  /*7860*/  LDSM.16.M88.4 R244, [R215+0x15000] ;  /* 0x01500000d7f4783b */ /* 0x000fea0000000200 */
[C---:B-1----:R-:W-:Y:S06]  /*7870*/  HMMA.16816.F32 R24, R172.reuse, R168, R24 ;  /* 0x000000a8ac18723c */ /* 0x042fec0000001818 */
[C---:B------:R-:W-:Y:S01]  /*7880*/  HMMA.16816.F32 R20, R172.reuse, R170, R20 ;  /* 0x000000aaac14723c */ /* 0x040fe20000001814 */
[----:B------:R-:W1:Y:S05]  /*7890*/  LDSM.16.M88.4 R168, [R215+0x14800] ;  /* 0x01480000d7a8783b */ /* 0x000e6a0000000200 */
[C---:B---3--:R-:W-:Y:S06]  /*78a0*/  HMMA.16816.F32 R16, R172.reuse, R184, R16 ;  /* 0x000000b8ac10723c */ /* 0x048fec0000001810 */
[C---:B------:R-:W-:Y:S01]  /*78b0*/  HMMA.16816.F32 R4, R172.reuse, R186, R4 ;  /* 0x000000baac04723c */ /* 0x040fe20000001804 */
[----:B------:R-:W3:Y:S05]  /*78c0*/  LDSM.16.M88.4 R184, [R215+0x15800] ;  /* 0x01580000d7b8783b */ /* 0x000eea0000000200 */
[C---:B--2---:R-:W-:Y:S06]  /*78d0*/  HMMA.16816.F32 R192, R172.reuse, R180, R192 ;  /* 0x000000b4acc0723c */ /* 0x044fec00000018c0 */
[----:B------:R-:W-:Y:S01]  /*78e0*/  HMMA.16816.F32 R188, R172, R182, R188 ;  /* 0x000000b6acbc723c */ /* 0x000fe200000018bc */
[----:B------:R-:W-:Y:S04]  /*78f0*/  LDSM.16.M88.4 R180, [R217+0x8000] ;  /* 0x00800000d9b4783b */ /* 0x000fe80000000200 */
[----:B------:R-:W2:Y:S01]  /*7900*/  LDSM.16.M88.4 R172, [R208+0x4000] ;  /* 0x00400000d0ac783b */ /* 0x000ea20000000200 */
[C---:B----4-:R-:W-:Y:S06]  /*7910*/  HMMA.16816.F32 R32, R176.reuse, R224, R32 ;  /* 0x000000e0b020723c */ /* 0x050fec0000001820 */
[C---:B------:R-:W-:Y:S01]  /*7920*/  HMMA.16816.F32 R28, R176.reuse, R226, R28 ;  /* 0x000000e2b01c723c */ /* 0x040fe2000000181c */
[----:B------:R-:W-:Y:S05]  /*7930*/  LDSM.16.M88.4 R224, [R208+0x5000] ;  /* 0x00500000d0e0783b */ /* 0x000fea0000000200 */
[C---:B-1----:R-:W-:Y:S06]  /*7940*/  HMMA.16816.F32 R24, R176.reuse, R168, R24 ;  /* 0x000000a8b018723c */ /* 0x042fec0000001818 */
[C---:B------:R-:W-:Y:S01]  /*7950*/  HMMA.16816.F32 R20, R176.reuse, R170, R20 ;  /* 0x000000aab014723c */ /* 0x040fe20000001814 */
[----:B------:R-:W1:Y:S05]  /*7960*/  LDSM.16.M88.4 R168, [R208+0x4800] ;  /* 0x00480000d0a8783b */ /* 0x000e6a0000000200 */
[C---:B------:R-:W-:Y:S06]  /*7970*/  HMMA.16816.F32 R16, R176.reuse, R244, R16 ;  /* 0x000000f4b010723c */ /* 0x040fec0000001810 */
[C---:B------:R-:W-:Y:S01]  /*7980*/  HMMA.16816.F32 R4, R176.reuse, R246, R4 ;  /* 0x000000f6b004723c */ /* 0x040fe20000001804 */
[----:B------:R-:W-:Y:S05]  /*7990*/  LDSM.16.M88.4 R244, [R222+0xc000] ;  /* 0x00c00000def4783b */ /* 0x000fea0000000200 */
[C---:B---3--:R-:W-:Y:S06]  /*79a0*/  HMMA.16816.F32 R192, R176.reuse, R184, R192 ;  /* 0x000000b8b0c0723c */ /* 0x048fec00000018c0 */
        /* <DEDUP_REMOVED lines=9> */
[C---:B------:R-:W-:Y:S06]  /*7a40*/  HMMA.16816.F32 R16, R180.reuse, R224, R16 ;  /* 0x000000e0b410723c */ /* 0x040fec0000001810 */
[C---:B------:R-:W-:Y:S01]  /*7a50*/  HMMA.16816.F32 R4, R180.reuse, R226, R4 ;  /* 0x000000e2b404723c */ /* 0x040fe20000001804 */
[----:B------:R-:W4:Y:S05]  /*7a60*/  LDSM.16.M88.4 R224, [R221+0x17800] ;  /* 0x01780000dde0783b */ /* 0x000f2a0000000200 */
[C---:B---3--:R-:W-:Y:S06]  /*7a70*/  HMMA.16816.F32 R192, R180.reuse, R184, R192 ;  /* 0x000000b8b4c0723c */ /* 0x048fec00000018c0 */
[----:B------:R-:W-:Y:S01]  /*7a80*/  HMMA.16816.F32 R188, R180, R186, R188 ;  /* 0x000000bab4bc723c */ /* 0x000fe200000018bc */
[----:B------:R-:W-:Y:S04]  /*7a90*/  LDSM.16.M88.4 R184, [R220+0xc000] ;  /* 0x00c00000dcb8783b */ /* 0x000fe80000000200 */
[----:B------:R-:W3:Y:S01]  /*7aa0*/  LDSM.16.M88.4 R180, [R199] ;  /* 0x00000000c7b4783b */ /* 0x000ee20000000200 */
[C---:B--2---:R-:W-:Y:S06]  /*7ab0*/  HMMA.16816.F32 R24, R244.reuse, R172, R24 ;  /* 0x000000acf418723c */ /* 0x044fec0000001818 */
[C---:B------:R-:W-:Y:S01]  /*7ac0*/  HMMA.16816.F32 R20, R244.reuse, R174, R20 ;  /* 0x000000aef414723c */ /* 0x040fe20000001814 */
[----:B------:R-:W2:Y:S05]  /*7ad0*/  LDSM.16.M88.4 R172, [R197] ;  /* 0x00000000c5ac783b */ /* 0x000eaa0000000200 */
[C---:B------:R-:W-:Y:S06]  /*7ae0*/  HMMA.16816.F32 R32, R244.reuse, R176, R32 ;  /* 0x000000b0f420723c */ /* 0x040fec0000001820 */
[C---:B------:R-:W-:Y:S01]  /*7af0*/  HMMA.16816.F32 R28, R244.reuse, R178, R28 ;  /* 0x000000b2f41c723c */ /* 0x040fe2000000181c */
[----:B------:R-:W5:Y:S05]  /*7b00*/  LDSM.16.M88.4 R176, [R198] ;  /* 0x00000000c6b0783b */ /* 0x000f6a0000000200 */
[C---:B-1----:R-:W-:Y:S06]  /*7b10*/  HMMA.16816.F32 R16, R244.reuse, R168, R16 ;  /* 0x000000a8f410723c */ /* 0x042fec0000001810 */
[C---:B------:R-:W-:Y:S01]  /*7b20*/  HMMA.16816.F32 R4, R244.reuse, R170, R4 ;  /* 0x000000aaf404723c */ /* 0x040fe20000001804 */
[----:B------:R-:W1:Y:S05]  /*7b30*/  LDSM.16.M88.4 R168, [R196] ;  /* 0x00000000c4a8783b */ /* 0x000e6a0000000200 */
[C---:B----4-:R-:W-:Y:S06]  /*7b40*/  HMMA.16816.F32 R192, R244.reuse, R224, R192 ;  /* 0x000000e0f4c0723c */ /* 0x050fec00000018c0 */
[----:B------:R-:W-:Y:S01]  /*7b50*/  HMMA.16816.F32 R188, R244, R226, R188 ;  /* 0x000000e2f4bc723c */ /* 0x000fe200000018bc */
[----:B------:R-:W-:Y:S04]  /*7b60*/  LDSM.16.M88.4 R244, [R218+0xc000] ;  /* 0x00c00000daf4783b */ /* 0x000fe80000000200 */
[----:B------:R-:W4:Y:S01]  /*7b70*/  LDSM.16.M88.4 R224, [R215+0x16000] ;  /* 0x01600000d7e0783b */ /* 0x000f220000000200 */
[C---:B---3--:R-:W-:Y:S06]  /*7b80*/  HMMA.16816.F32 R32, R184.reuse, R180, R32 ;  /* 0x000000b4b820723c */ /* 0x048fec0000001820 */
[C---:B------:R-:W-:Y:S01]  /*7b90*/  HMMA.16816.F32 R28, R184.reuse, R182, R28 ;  /* 0x000000b6b81c723c */ /* 0x040fe2000000181c */
[----:B------:R-:W-:Y:S05]  /*7ba0*/  LDSM.16.M88.4 R180, [R217+0xc000] ;  /* 0x00c00000d9b4783b */ /* 0x000fea0000000200 */
[C---:B--2---:R-:W-:Y:S06]  /*7bb0*/  HMMA.16816.F32 R16, R184.reuse, R172, R16 ;  /* 0x000000acb810723c */ /* 0x044fec0000001810 */
[C---:B------:R-:W-:Y:S01]  /*7bc0*/  HMMA.16816.F32 R4, R184.reuse, R174, R4 ;  /* 0x000000aeb804723c */ /* 0x040fe20000001804 */
[----:B------:R-:W-:Y:S05]  /*7bd0*/  LDSM.16.M88.4 R172, [R208+0x6000] ;  /* 0x00600000d0ac783b */ /* 0x000fea0000000200 */
[C---:B-----5:R-:W-:Y:S06]  /*7be0*/  HMMA.16816.F32 R24, R184.reuse, R176, R24 ;  /* 0x000000b0b818723c */ /* 0x060fec0000001818 */
[C---:B------:R-:W-:Y:S01]  /*7bf0*/  HMMA.16816.F32 R20, R184.reuse, R178, R20 ;  /* 0x000000b2b814723c */ /* 0x040fe20000001814 */
[----:B------:R-:W2:Y:S05]  /*7c00*/  LDSM.16.M88.4 R176, [R215+0x16800] ;  /* 0x01680000d7b0783b */ /* 0x000eaa0000000200 */
[C---:B-1----:R-:W-:Y:S06]  /*7c10*/  HMMA.16816.F32 R192, R184.reuse, R168, R192 ;  /* 0x000000a8b8c0723c */ /* 0x042fec00000018c0 */
[----:B------:R-:W-:Y:S01]  /*7c20*/  HMMA.16816.F32 R188, R184, R170, R188 ;  /* 0x000000aab8bc723c */ /* 0x000fe200000018bc */
[----:B------:R-:W1:Y:S04]  /*7c30*/  LDSM.16.M88.4 R168, [R215+0x17000] ;  /* 0x01700000d7a8783b */ /* 0x000e680000000200 */
[----:B------:R-:W-:Y:S01]  /*7c40*/  LDSM.16.M88.4 R184, [R215+0x17800] ;  /* 0x01780000d7b8783b */ /* 0x000fe20000000200 */
[C---:B----4-:R-:W-:Y:S06]  /*7c50*/  HMMA.16816.F32 R32, R244.reuse, R224, R32 ;  /* 0x000000e0f420723c */ /* 0x050fec0000001820 */
[C---:B------:R-:W-:Y:S01]  /*7c60*/  HMMA.16816.F32 R28, R244.reuse, R226, R28 ;  /* 0x000000e2f41c723c */ /* 0x040fe2000000181c */
[----:B------:R-:W3:Y:S05]  /*7c70*/  LDSM.16.M88.4 R224, [R208+0x6800] ;  /* 0x00680000d0e0783b */ /* 0x000eea0000000200 */
[----:B--2---:R-:W-:-:S12]  /*7c80*/  HMMA.16816.F32 R24, R244, R176, R24 ;  /* 0x000000b0f418723c */ /* 0x004fd80000001818 */
[----:B------:R-:W-:Y:S06]  /*7c90*/  HMMA.16816.F32 R32, R180, R172, R32 ;  /* 0x000000acb420723c */ /* 0x000fec0000001820 */
[C---:B------:R-:W-:Y:S06]  /*7ca0*/  HMMA.16816.F32 R20, R244.reuse, R178, R20 ;  /* 0x000000b2f414723c */ /* 0x040fec0000001814 */
[C---:B-1----:R-:W-:Y:S06]  /*7cb0*/  HMMA.16816.F32 R16, R244.reuse, R168, R16 ;  /* 0x000000a8f410723c */ /* 0x042fec0000001810 */
[----:B------:R-:W-:Y:S01]  /*7cc0*/  HMMA.16816.F32 R4, R244, R170, R4 ;  /* 0x000000aaf404723c */ /* 0x000fe20000001804 */
[----:B------:R-:W1:Y:S05]  /*7cd0*/  LDSM.16.M88.4 R168, [R208+0x7000] ;  /* 0x00700000d0a8783b */ /* 0x000e6a0000000200 */
[----:B------:R-:W-:Y:S01]  /*7ce0*/  HMMA.16816.F32 R28, R180, R174, R28 ;  /* 0x000000aeb41c723c */ /* 0x000fe2000000181c */
[----:B------:R-:W-:-:S02]  /*7cf0*/  FSEL R0, R32, -INF , !P6 ;  /* 0xff80000020007808 */ /* 0x000fc40007000000 */
[CC--:B------:R-:W-:Y:S02]  /*7d00*/  ISETP.GE.AND P6, PT, R2.reuse, R231.reuse, PT ;  /* 0x000000e70200720c */ /* 0x0c0fe40003fc6270 */
[----:B------:R-:W-:Y:S01]  /*7d10*/  FSEL R167, R33, -INF , !P1 ;  /* 0xff80000021a77808 */ /* 0x000fe20004800000 */
[C---:B---3--:R-:W-:Y:S01]  /*7d20*/  HMMA.16816.F32 R24, R180.reuse, R224, R24 ;  /* 0x000000e0b418723c */ /* 0x048fe20000001818 */
[----:B------:R-:W-:Y:S02]  /*7d30*/  ISETP.LT.OR P6, PT, R2, R236, P6 ;  /* 0x000000ec0200720c */ /* 0x000fe400037c1670 */
[C---:B------:R-:W-:Y:S02]  /*7d40*/  ISETP.GE.AND P1, PT, R15.reuse, R231, PT ;  /* 0x000000e70f00720c */ /* 0x040fe40003f26270 */
[----:B------:R-:W-:Y:S01]  /*7d50*/  FSEL R173, R34, -INF , !P6 ;  /* 0xff80000022ad7808 */ /* 0x000fe20007000000 */
[----:B------:R-:W-:Y:S01]  /*7d60*/  HMMA.16816.F32 R20, R180, R226, R20 ;  /* 0x000000e2b414723c */ /* 0x000fe20000001814 */
[----:B------:R-:W-:-:S02]  /*7d70*/  ISETP.GE.AND P6, PT, R15, R237, PT ;  /* 0x000000ed0f00720c */ /* 0x000fc40003fc6270 */
[----:B------:R-:W-:Y:S02]  /*7d80*/  FSEL R174, R35, -INF , !P0 ;  /* 0xff80000023ae7808 */ /* 0x000fe40004000000 */
[----:B------:R-:W-:Y:S01]  /*7d90*/  ISETP.GE.AND P0, PT, R14, R237, PT ;  /* 0x000000ed0e00720c */ /* 0x000fe20003f06270 */
[----:B------:R-:W2:Y:S01]  /*7da0*/  LDSM.16.M88.4 R32, [R208+0x7800] ;  /* 0x00780000d020783b */ /* 0x000ea20000000200 */
[C---:B------:R-:W-:Y:S01]  /*7db0*/  ISETP.LT.OR P6, PT, R15.reuse, R238, P6 ;  /* 0x000000ee0f00720c */ /* 0x040fe200037c1670 */
[----:B------:R-:W-:Y:S01]  /*7dc0*/  HMMA.16816.F32 R192, R244, R184, R192 ;  /* 0x000000b8f4c0723c */ /* 0x000fe200000018c0 */
[----:B------:R-:W-:Y:S01]  /*7dd0*/  ISETP.LT.OR P1, PT, R15, R236, P1 ;  /* 0x000000ec0f00720c */ /* 0x000fe20000f21670 */
[----:B------:R-:W-:Y:S01]  /*7de0*/  VIADD R15, R2, 0x10 ;  /* 0x00000010020f7836 */ /* 0x000fe20000000000 */
[----:B------:R-:W-:Y:S01]  /*7df0*/  ISETP.LT.OR P0, PT, R14, R238, P0 ;  /* 0x000000ee0e00720c */ /* 0x000fe20000701670 */
[----:B------:R-:W-:-:S04]  /*7e00*/  DEPBAR.LE SB0, 0x0 ;  /* 0x000080000000791a */ /* 0x000fc80000000000 */
[----:B------:R-:W-:Y:S01]  /*7e10*/  FSEL R252, R28, -INF , !P6 ;  /* 0xff8000001cfc7808 */ /* 0x000fe20007000000 */
[----:B------:R-:W-:Y:S01]  /*7e20*/  HMMA.16816.F32 R188, R244, R186, R188 ;  /* 0x000000baf4bc723c */ /* 0x000fe200000018bc */
[----:B------:R-:W-:Y:S01]  /*7e30*/  BAR.SYNC.DEFER_BLOCKING 0x0 ;  /* 0x0000000000007b1d */ /* 0x000fe20000010000 */
[----:B------:R-:W-:Y:S02]  /*7e40*/  ISETP.GE.AND P6, PT, R14, R231, PT ;  /* 0x000000e70e00720c */ /* 0x000fe40003fc6270 */
[----:B------:R-:W-:Y:S02]  /*7e50*/  FSEL R250, R30, -INF , !P1 ;  /* 0xff8000001efa7808 */ /* 0x000fe40004800000 */
[----:B------:R-:W-:Y:S01]  /*7e60*/  FSEL R251, R29, -INF , !P0 ;  /* 0xff8000001dfb7808 */ /* 0x000fe20004000000 */
[----:B-1----:R-:W-:Y:S01]  /*7e70*/  HMMA.16816.F32 R16, R180, R168, R16 ;  /* 0x000000a8b410723c */ /* 0x002fe20000001810 */
[C---:B------:R-:W-:Y:S02]  /*7e80*/  ISETP.GE.AND P1, PT, R15.reuse, R237, PT ;  /* 0x000000ed0f00720c */ /* 0x040fe40003f26270 */
[----:B------:R-:W-:-:S02]  /*7e90*/  ISETP.GE.AND P0, PT, R15, R231, PT ;  /* 0x000000e70f00720c */ /* 0x000fc40003f06270 */
[----:B------:R-:W-:Y:S01]  /*7ea0*/  ISETP.LT.OR P6, PT, R14, R236, P6 ;  /* 0x000000ec0e00720c */ /* 0x000fe200037c1670 */
[C---:B------:R-:W-:Y:S01]  /*7eb0*/  VIADD R14, R2.reuse, 0x11 ;  /* 0x00000011020e7836 */ /* 0x040fe20000000000 */
[C---:B------:R-:W-:Y:S01]  /*7ec0*/  ISETP.LT.OR P1, PT, R15.reuse, R238, P1 ;  /* 0x000000ee0f00720c */ /* 0x040fe20000f21670 */
[----:B------:R-:W-:Y:S01]  /*7ed0*/  HMMA.16816.F32 R4, R180, R170, R4 ;  /* 0x000000aab404723c */ /* 0x000fe20000001804 */
[----:B------:R-:W-:Y:S01]  /*7ee0*/  ISETP.LT.OR P0, PT, R15, R236, P0 ;  /* 0x000000ec0f00720c */ /* 0x000fe20000701670 */
[----:B------:R-:W-:Y:S01]  /*7ef0*/  VIADD R15, R2, 0x18 ;  /* 0x00000018020f7836 */ /* 0x000fe20000000000 */
[----:B------:R-:W-:Y:S02]  /*7f00*/  FSEL R246, R31, -INF , !P6 ;  /* 0xff8000001ff67808 */ /* 0x000fe40007000000 */
[----:B------:R-:W-:Y:S02]  /*7f10*/  FSEL R186, R24, -INF , !P1 ;  /* 0xff80000018ba7808 */ /* 0x000fe40004800000 */
[----:B------:R-:W-:-:S02]  /*7f20*/  ISETP.GE.AND P6, PT, R14, R237, PT ;  /* 0x000000ed0e00720c */ /* 0x000fc40003fc6270 */
[----:B------:R-:W-:Y:S02]  /*7f30*/  ISETP.GE.AND P1, PT, R14, R231, PT ;  /* 0x000000e70e00720c */ /* 0x000fe40003f26270 */
[----:B------:R-:W-:Y:S02]  /*7f40*/  FSEL R29, R26, -INF , !P0 ;  /* 0xff8000001a1d7808 */ /* 0x000fe40004000000 */
[C---:B------:R-:W-:Y:S01]  /*7f50*/  ISETP.GE.AND P0, PT, R15.reuse, R237, PT ;  /* 0x000000ed0f00720c */ /* 0x040fe20003f06270 */
[C---:B--2---:R-:W-:Y:S01]  /*7f60*/  HMMA.16816.F32 R192, R180.reuse, R32, R192 ;  /* 0x00000020b4c0723c */ /* 0x044fe200000018c0 */
[C---:B------:R-:W-:Y:S02]  /*7f70*/  ISETP.LT.OR P6, PT, R14.reuse, R238, P6 ;  /* 0x000000ee0e00720c */ /* 0x040fe400037c1670 */
[----:B------:R-:W-:Y:S01]  /*7f80*/  ISETP.LT.OR P1, PT, R14, R236, P1 ;  /* 0x000000ec0e00720c */ /* 0x000fe20000f21670 */
[----:B------:R-:W-:Y:S01]  /*7f90*/  VIADD R14, R2, 0x19 ;  /* 0x00000019020e7836 */ /* 0x000fe20000000000 */
[----:B------:R-:W-:Y:S01]  /*7fa0*/  ISETP.LT.OR P0, PT, R15, R238, P0 ;  /* 0x000000ee0f00720c */ /* 0x000fe20000701670 */
[----:B------:R-:W-:Y:S01]  /*7fb0*/  HMMA.16816.F32 R188, R180, R34, R188 ;  /* 0x00000022b4bc723c */ /* 0x000fe200000018bc */
[----:B------:R-:W-:-:S02]  /*7fc0*/  FSEL R187, R25, -INF , !P6 ;  /* 0xff80000019bb7808 */ /* 0x000fc40007000000 */
[----:B------:R-:W-:Y:S02]  /*7fd0*/  FSEL R31, R27, -INF , !P1 ;  /* 0xff8000001b1f7808 */ /* 0x000fe40004800000 */
[C---:B------:R-:W-:Y:S02]  /*7fe0*/  ISETP.GE.AND P6, PT, R15.reuse, R231, PT ;  /* 0x000000e70f00720c */ /* 0x040fe40003fc6270 */
[----:B------:R-:W-:Y:S01]  /*7ff0*/  FSEL R184, R20, -INF , !P0 ;  /* 0xff80000014b87808 */ /* 0x000fe20004000000 */
[----:B------:R-:W-:Y:S01]  /*8000*/  VIADD R20, R2, 0x28 ;  /* 0x0000002802147836 */ /* 0x000fe20000000000 */
[C---:B------:R-:W-:Y:S02]  /*8010*/  ISETP.GE.AND P1, PT, R14.reuse, R237, PT ;  /* 0x000000ed0e00720c */ /* 0x040fe40003f26270 */
[----:B------:R-:W-:Y:S02]  /*8020*/  ISETP.GE.AND P0, PT, R14, R231, PT ;  /* 0x000000e70e00720c */ /* 0x000fe40003f06270 */
[----:B------:R-:W-:Y:S01]  /*8030*/  ISETP.LT.OR P6, PT, R15, R236, P6 ;  /* 0x000000ec0f00720c */ /* 0x000fe200037c1670 */
[----:B------:R-:W-:Y:S01]  /*8040*/  VIADD R15, R2, 0x20 ;  /* 0x00000020020f7836 */ /* 0x000fe20000000000 */
[----:B------:R-:W-:-:S02]  /*8050*/  ISETP.LT.OR P1, PT, R14, R238, P1 ;  /* 0x000000ee0e00720c */ /* 0x000fc40000f21670 */
[----:B------:R-:W-:Y:S01]  /*8060*/  ISETP.LT.OR P0, PT, R14, R236, P0 ;  /* 0x000000ec0e00720c */ /* 0x000fe20000701670 */
[----:B------:R-:W-:Y:S01]  /*8070*/  VIADD R14, R2, 0x21 ;  /* 0x00000021020e7836 */ /* 0x000fe20000000000 */
[----:B------:R-:W-:Y:S02]  /*8080*/  FSEL R30, R22, -INF , !P6 ;  /* 0xff800000161e7808 */ /* 0x000fe40007000000 */
[-C--:B------:R-:W-:Y:S02]  /*8090*/  ISETP.GE.AND P6, PT, R15, R237.reuse, PT ;  /* 0x000000ed0f00720c */ /* 0x080fe40003fc6270 */
[----:B------:R-:W-:Y:S02]  /*80a0*/  FSEL R28, R23, -INF , !P0 ;  /* 0xff800000171c7808 */ /* 0x000fe40004000000 */
[----:B------:R-:W-:Y:S02]  /*80b0*/  ISETP.GE.AND P0, PT, R14, R237, PT ;  /* 0x000000ed0e00720c */ /* 0x000fe40003f06270 */
[----:B------:R-:W-:-:S02]  /*80c0*/  ISETP.LT.OR P6, PT, R15, R238, P6 ;  /* 0x000000ee0f00720c */ /* 0x000fc400037c1670 */
[----:B------:R-:W-:Y:S02]  /*80d0*/  ISETP.LT.OR P0, PT, R14, R238, P0 ;  /* 0x000000ee0e00720c */ /* 0x000fe40000701670 */
[----:B------:R-:W-:Y:S02]  /*80e0*/  FSEL R185, R21, -INF , !P1 ;  /* 0xff80000015b97808 */ /* 0x000fe40004800000 */
[-C--:B------:R-:W-:Y:S02]  /*80f0*/  ISETP.GE.AND P1, PT, R15, R231.reuse, PT ;  /* 0x000000e70f00720c */ /* 0x080fe40003f26270 */
[----:B------:R-:W-:Y:S02]  /*8100*/  FSEL R245, R16, -INF , !P6 ;  /* 0xff80000010f57808 */ /* 0x000fe40007000000 */
[----:B------:R-:W-:Y:S02]  /*8110*/  ISETP.GE.AND P6, PT, R14, R231, PT ;  /* 0x000000e70e00720c */ /* 0x000fe40003fc6270 */
[----:B------:R-:W-:-:S02]  /*8120*/  FSEL R244, R17, -INF , !P0 ;  /* 0xff80000011f47808 */ /* 0x000fc40004000000 */
[----:B------:R-:W-:Y:S02]  /*8130*/  ISETP.GE.AND P0, PT, R20, R231, PT ;  /* 0x000000e71400720c */ /* 0x000fe40003f06270 */
[-C--:B------:R-:W-:Y:S01]  /*8140*/  ISETP.LT.OR P1, PT, R15, R236.reuse, P1 ;  /* 0x000000ec0f00720c */ /* 0x080fe20000f21670 */
[----:B------:R-:W-:Y:S01]  /*8150*/  VIADD R15, R2, 0x29 ;  /* 0x00000029020f7836 */ /* 0x000fe20000000000 */
[-C--:B------:R-:W-:Y:S01]  /*8160*/  ISETP.LT.OR P6, PT, R14, R236.reuse, P6 ;  /* 0x000000ec0e00720c */ /* 0x080fe200037c1670 */
[----:B------:R-:W-:Y:S01]  /*8170*/  VIADD R14, R2, 0x30 ;  /* 0x00000030020e7836 */ /* 0x000fe20000000000 */
[----:B------:R-:W-:Y:S02]  /*8180*/  ISETP.LT.OR P0, PT, R20, R236, P0 ;  /* 0x000000ec1400720c */ /* 0x000fe40000701670 */
[----:B------:R-:W-:Y:S02]  /*8190*/  FSEL R227, R18, -INF , !P1 ;  /* 0xff80000012e37808 */ /* 0x000fe40004800000 */
[----:B------:R-:W-:-:S02]  /*81a0*/  ISETP.GE.AND P1, PT, R20, R237, PT ;  /* 0x000000ed1400720c */ /* 0x000fc40003f26270 */
[----:B------:R-:W-:Y:S01]  /*81b0*/  FSEL R224, R6, -INF , !P0 ;  /* 0xff80000006e07808 */ /* 0x000fe20004000000 */
[----:B------:R-:W-:Y:S01]  /*81c0*/  VIADD R6, R2, 0x31 ;  /* 0x0000003102067836 */ /* 0x000fe20000000000 */
[----:B------:R-:W-:Y:S02]  /*81d0*/  ISETP.GE.AND P0, PT, R14, R237, PT ;  /* 0x000000ed0e00720c */ /* 0x000fe40003f06270 */
[-C--:B------:R-:W-:Y:S02]  /*81e0*/  ISETP.LT.OR P1, PT, R20, R238.reuse, P1 ;  /* 0x000000ee1400720c */ /* 0x080fe40000f21670 */
[----:B------:R-:W-:Y:S02]  /*81f0*/  ISETP.LT.OR P0, PT, R14, R238, P0 ;  /* 0x000000ee0e00720c */ /* 0x000fe40000701670 */
[----:B------:R-:W-:Y:S01]  /*8200*/  FSEL R243, R4, -INF , !P1 ;  /* 0xff80000004f37808 */ /* 0x000fe20004800000 */
[C---:B------:R-:W-:Y:S01]  /*8210*/  VIADD R4, R2.reuse, 0x38 ;  /* 0x0000003802047836 */ /* 0x040fe20000000000 */
[----:B------:R-:W-:Y:S01]  /*8220*/  ISETP.GE.AND P1, PT, R15, R231, PT ;  /* 0x000000e70f00720c */ /* 0x000fe20003f26270 */
[----:B------:R-:W-:Y:S01]  /*8230*/  VIADD R2, R2, 0x39 ;  /* 0x0000003902027836 */ /* 0x000fe20000000000 */
[----:B------:R-:W-:-:S02]  /*8240*/  FSEL R181, R192, -INF , !P0 ;  /* 0xff800000c0b57808 */ /* 0x000fc40004000000 */
[C---:B------:R-:W-:Y:S02]  /*8250*/  ISETP.GE.AND P0, PT, R6.reuse, R231, PT ;  /* 0x000000e70600720c */ /* 0x040fe40003f06270 */
[-C--:B------:R-:W-:Y:S02]  /*8260*/  ISETP.LT.OR P1, PT, R15, R236.reuse, P1 ;  /* 0x000000ec0f00720c */ /* 0x080fe40000f21670 */
[----:B------:R-:W-:Y:S02]  /*8270*/  ISETP.LT.OR P0, PT, R6, R236, P0 ;  /* 0x000000ec0600720c */ /* 0x000fe40000701670 */
[----:B------:R-:W-:Y:S02]  /*8280*/  FSEL R225, R19, -INF , !P6 ;  /* 0xff80000013e17808 */ /* 0x000fe40007000000 */
[----:B------:R-:W-:Y:S02]  /*8290*/  FSEL R226, R7, -INF , !P1 ;  /* 0xff80000007e27808 */ /* 0x000fe40004800000 */
[----:B------:R-:W-:-:S02]  /*82a0*/  ISETP.GE.AND P6, PT, R15, R237, PT ;  /* 0x000000ed0f00720c */ /* 0x000fc40003fc6270 */
[-C--:B------:R-:W-:Y:S02]  /*82b0*/  ISETP.GE.AND P1, PT, R14, R231.reuse, PT ;  /* 0x000000e70e00720c */ /* 0x080fe40003f26270 */
[----:B------:R-:W-:Y:S02]  /*82c0*/  FSEL R175, R195, -INF , !P0 ;  /* 0xff800000c3af7808 */ /* 0x000fe40004000000 */
[----:B------:R-:W-:Y:S02]  /*82d0*/  ISETP.GE.AND P0, PT, R4, R231, PT ;  /* 0x000000e70400720c */ /* 0x000fe40003f06270 */
[----:B------:R-:W-:Y:S02]  /*82e0*/  ISETP.LT.OR P6, PT, R15, R238, P6 ;  /* 0x000000ee0f00720c */ /* 0x000fe400037c1670 */
[-C--:B------:R-:W-:Y:S02]  /*82f0*/  ISETP.LT.OR P1, PT, R14, R236.reuse, P1 ;  /* 0x000000ec0e00720c */ /* 0x080fe40000f21670 */
[----:B------:R-:W-:-:S02]  /*8300*/  ISETP.LT.OR P0, PT, R4, R236, P0 ;  /* 0x000000ec0400720c */ /* 0x000fc40000701670 */
[----:B------:R-:W-:Y:S02]  /*8310*/  FSEL R242, R5, -INF , !P6 ;  /* 0xff80000005f27808 */ /* 0x000fe40007000000 */
[----:B------:R-:W-:Y:S02]  /*8320*/  FSEL R176, R194, -INF , !P1 ;  /* 0xff800000c2b07808 */ /* 0x000fe40004800000 */
[-C--:B------:R-:W-:Y:S02]  /*8330*/  ISETP.GE.AND P6, PT, R6, R237.reuse, PT ;  /* 0x000000ed0600720c */ /* 0x080fe40003fc6270 */
[----:B------:R-:W-:Y:S02]  /*8340*/  ISETP.GE.AND P1, PT, R4, R237, PT ;  /* 0x000000ed0400720c */ /* 0x000fe40003f26270 */
[----:B------:R-:W-:Y:S02]  /*8350*/  FSEL R166, R190, -INF , !P0 ;  /* 0xff800000bea67808 */ /* 0x000fe40004000000 */
[----:B------:R-:W-:-:S02]  /*8360*/  PLOP3.LUT P0, PT, PT, PT, UP0, 0x80, 0x0 ;  /* 0x000000000000781c */ /* 0x000fc40003f0f008 */
[-C--:B------:R-:W-:Y:S02]  /*8370*/  ISETP.LT.OR P6, PT, R6, R238.reuse, P6 ;  /* 0x000000ee0600720c */ /* 0x080fe400037c1670 */
[----:B------:R-:W-:Y:S02]  /*8380*/  ISETP.LT.OR P1, PT, R4, R238, P1 ;  /* 0x000000ee0400720c */ /* 0x000fe40000f21670 */
[----:B------:R-:W-:Y:S02]  /*8390*/  FSEL R180, R193, -INF , !P6 ;  /* 0xff800000c1b47808 */ /* 0x000fe40007000000 */
[----:B------:R-:W-:Y:S02]  /*83a0*/  FSEL R179, R188, -INF , !P1 ;  /* 0xff800000bcb37808 */ /* 0x000fe40004800000 */
[C---:B------:R-:W-:Y:S02]  /*83b0*/  ISETP.GE.AND P6, PT, R2.reuse, R237, PT ;  /* 0x000000ed0200720c */ /* 0x040fe40003fc6270 */
        /* <DEDUP_REMOVED lines=25> */
[C---:B------:R-:W-:Y:S02]  /*8550*/  @!P5 LEA.HI.X R23, R24.reuse, R23, R2, 0x1, P1 ;  /* 0x000000171817d211 */ /* 0x040fe400008f0c02 */
[----:B---3--:R-:W-:-:S03]  /*8560*/  @!P3 LEA R18, P1, R24, R18, 0x1 ;  /* 0x000000121812b211 */ /* 0x008fc600078208ff */
[----:B------:R-:W-:Y:S01]  /*8570*/  @!PT LDS RZ, [RZ] ;  /* 0x00000000fffff984 */ /* 0x000fe20000000800 */
[----:B------:R-:W-:Y:S01]  /*8580*/  @!PT LDS RZ, [RZ] ;  /* 0x00000000fffff984 */ /* 0x000fe20000000800 */
[----:B------:R-:W-:Y:S01]  /*8590*/  @!PT LDS RZ, [RZ] ;  /* 0x00000000fffff984 */ /* 0x000fe20000000800 */
[----:B------:R2:W-:Y:S01]  /*85a0*/  @!P5 LDGSTS.E.BYPASS.LTC128B.128 [R230+0x10000], desc[UR30][R22.64] ;  /* 0x1000000016e6dfae */ /* 0x0005e2000b901d5e */
[C-C-:B------:R-:W-:Y:S01]  /*85b0*/  @!P3 LEA.HI.X R19, R24.reuse, R19, R2.reuse, 0x1, P1 ;  /* 0x000000131813b211 */ /* 0x140fe200008f0c02 */
[----:B------:R-:W3:Y:S01]  /*85c0*/  @!P4 LDC.64 R6, c[0x0][0x218] ;  /* 0x00008600ff06cb82 */ /* 0x000ee20000000a00 */
[C---:B----4-:R-:W-:Y:S01]  /*85d0*/  @!P4 LEA R20, P6, R24.reuse, R20, 0x1 ;  /* 0x000000141814c211 */ /* 0x050fe200078c08ff */
[----:B------:R2:W-:Y:S03]  /*85e0*/  @P4 STS.128 [R230+0x12000], RZ ;  /* 0x012000ffe6004388 */ /* 0x0005e60000000c00 */
        /* <DEDUP_REMOVED lines=50> */
.L_x_544:
[----:B------:R-:W-:Y:S05]  /*8910*/  BSYNC B0 ;  /* 0x0000000000007941 */ /* 0x000fea0003800000 */
.L_x_543:
[----:B------:R-:W0:Y:S02]  /*8920*/  LDGDEPBAR ;  /* 0x00000000000079af */ /* 0x000e240000000000 */
.L_x_542:
[----:B------:R-:W-:Y:S01]  /*8930*/  FMNMX.FTZ R2, R164, R0, !PT ;  /* 0x00000000a4027209 */ /* 0x000fe20007810000 */
[----:B--2---:R-:W-:Y:S01]  /*8940*/  LDSM.16.MT88.4 R24, [R216+0x18000] ;  /* 0x01800000d818783b */ /* 0x004fe20000004200 */
[----:B-1----:R-:W-:Y:S02]  /*8950*/  FMNMX.FTZ R4, R3, R173, !PT ;  /* 0x000000ad03047209 */ /* 0x002fe40007810000 */
        /* <DEDUP_REMOVED lines=32> */
[----:B------:R-:W-:-:S03]  /*8b60*/  FMNMX.FTZ R4, R165, R4, !PT ;  /* 0x00000004a5047209 */ /* 0x000fc60007810000 */
[----:B------:R-:W1:Y:S04]  /*8b70*/  SHFL.BFLY PT, R6, R2, 0x2, 0x1f ;  /* 0x0c401f0002067f89 */ /* 0x000e6800000e0000 */
[----:B------:R-:W2:Y:S01]  /*8b80*/  SHFL.BFLY PT, R5, R4, 0x2, 0x1f ;  /* 0x0c401f0004057f89 */ /* 0x000ea200000e0000 */
[----:B-1----:R-:W-:Y:S02]  /*8b90*/  FMNMX.FTZ R6, R2, R6, !PT ;  /* 0x0000000602067209 */ /* 0x002fe40007810000 */
[----:B--2---:R-:W-:-:S03]  /*8ba0*/  FMNMX.FTZ R5, R4, R5, !PT ;  /* 0x0000000504057209 */ /* 0x004fc60007810000 */
[----:B------:R-:W1:Y:S04]  /*8bb0*/  SHFL.BFLY PT, R2, R6, 0x1, 0x1f ;  /* 0x0c201f0006027f89 */ /* 0x000e6800000e0000 */
[----:B------:R-:W2:Y:S01]  /*8bc0*/  SHFL.BFLY PT, R4, R5, 0x1, 0x1f ;  /* 0x0c201f0005047f89 */ /* 0x000ea200000e0000 */
[----:B-1----:R-:W-:-:S04]  /*8bd0*/  FMNMX.FTZ R2, R6, R2, !PT ;  /* 0x0000000206027209 */ /* 0x002fc80007810000 */
[C---:B------:R-:W-:Y:S01]  /*8be0*/  FSETP.NEU.FTZ.AND P6, PT, R2.reuse, -INF , PT ;  /* 0xff8000000200780b */ /* 0x040fe20003fdd000 */
[----:B------:R-:W-:-:S05]  /*8bf0*/  FMUL.FTZ R178, R2, UR23 ;  /* 0x0000001702b27c20 */ /* 0x000fca0008410000 */
[----:B------:R-:W-:-:S05]  /*8c00*/  FSEL R178, R178, RZ, P6 ;  /* 0x000000ffb2b27208 */ /* 0x000fca0003000000 */
[--C-:B------:R-:W-:Y:S01]  /*8c10*/  FFMA.FTZ R172, R0, UR23, -R178.reuse ;  /* 0x0000001700ac7c23 */ /* 0x100fe200080108b2 */
[----:B--2---:R-:W-:Y:S01]  /*8c20*/  FMNMX.FTZ R0, R5, R4, !PT ;  /* 0x0000000405007209 */ /* 0x004fe20007810000 */
[--C-:B------:R-:W-:Y:S01]  /*8c30*/  FFMA.FTZ R171, R167, UR23, -R178.reuse ;  /* 0x00000017a7ab7c23 */ /* 0x100fe200080108b2 */
[----:B------:R-:W-:Y:S01]  /*8c40*/  FSEL R4, R2, RZ, P6 ;  /* 0x000000ff02047208 */ /* 0x000fe20003000000 */
[--C-:B------:R-:W-:Y:S01]  /*8c50*/  FFMA.FTZ R170, R252, UR23, -R178.reuse ;  /* 0x00000017fcaa7c23 */ /* 0x100fe200080108b2 */
[C---:B------:R-:W-:Y:S01]  /*8c60*/  FSETP.NEU.FTZ.AND P1, PT, R0.reuse, -INF , PT ;  /* 0xff8000000000780b */ /* 0x040fe20003f3d000 */
[----:B------:R-:W-:Y:S01]  /*8c70*/  FMUL.FTZ R167, R0, UR23 ;  /* 0x0000001700a77c20 */ /* 0x000fe20008410000 */
[----:B------:R-:W-:Y:S01]  /*8c80*/  FFMA.FTZ R169, R251, UR23, -R178 ;  /* 0x00000017fba97c23 */ /* 0x000fe200080108b2 */
[----:B------:R-:W-:Y:S01]  /*8c90*/  FADD.FTZ R4, R164, -R4 ;  /* 0x80000004a4047221 */ /* 0x000fe20000010000 */
[----:B------:R-:W-:Y:S01]  /*8ca0*/  FSEL R5, R0, RZ, P1 ;  /* 0x000000ff00057208 */ /* 0x000fe20000800000 */
[----:B------:R-:W-:Y:S01]  /*8cb0*/  MUFU.EX2 R172, R172 ;  /* 0x000000ac00ac7308 */ /* 0x000fe20000000800 */
[----:B------:R-:W-:Y:S01]  /*8cc0*/  FSEL R167, R167, RZ, P1 ;  /* 0x000000ffa7a77208 */ /* 0x000fe20000800000 */
[----:B------:R-:W-:Y:S01]  /*8cd0*/  FMUL.FTZ R4, R4, UR23 ;  /* 0x0000001704047c20 */ /* 0x000fe20008410000 */
[--C-:B------:R-:W-:Y:S01]  /*8ce0*/  FFMA.FTZ R182, R186, UR23, -R178.reuse ;  /* 0x00000017bab67c23 */ /* 0x100fe200080108b2 */
[----:B------:R-:W-:Y:S01]  /*8cf0*/  FADD.FTZ R5, R3, -R5 ;  /* 0x8000000503057221 */ /* 0x000fe20000010000 */
[--C-:B------:R-:W-:Y:S01]  /*8d00*/  FFMA.FTZ R183, R187, UR23, -R178.reuse ;  /* 0x00000017bbb77c23 */ /* 0x100fe200080108b2 */
[--C-:B------:R-:W-:Y:S01]  /*8d10*/  FFMA.FTZ R168, R173, UR23, -R167.reuse ;  /* 0x00000017ada87c23 */ /* 0x100fe200080108a7 */
[--C-:B------:R-:W-:Y:S01]  /*8d20*/  FFMA.FTZ R15, R174, UR23, -R167.reuse ;  /* 0x00000017ae0f7c23 */ /* 0x100fe200080108a7 */
[--C-:B------:R-:W-:Y:S01]  /*8d30*/  FFMA.FTZ R14, R250, UR23, -R167.reuse ;  /* 0x00000017fa0e7c23 */ /* 0x100fe200080108a7 */
[--C-:B------:R-:W-:Y:S01]  /*8d40*/  FFMA.FTZ R173, R246, UR23, -R167.reuse ;  /* 0x00000017f6ad7c23 */ /* 0x100fe200080108a7 */
[----:B------:R-:W-:Y:S01]  /*8d50*/  FMUL.FTZ R3, R5, UR23 ;  /* 0x0000001705037c20 */ /* 0x000fe20008410000 */
[----:B------:R-:W-:Y:S01]  /*8d60*/  MUFU.EX2 R171, R171 ;  /* 0x000000ab00ab7308 */ /* 0x000fe20000000800 */
[--C-:B------:R-:W-:Y:S01]  /*8d70*/  FFMA.FTZ R186, R185, UR23, -R178.reuse ;  /* 0x00000017b9ba7c23 */ /* 0x100fe200080108b2 */
[--C-:B------:R-:W-:Y:S01]  /*8d80*/  FFMA.FTZ R185, R29, UR23, -R167.reuse ;  /* 0x000000171db97c23 */ /* 0x100fe200080108a7 */
[--C-:B------:R-:W-:Y:S01]  /*8d90*/  FFMA.FTZ R187, R31, UR23, -R167.reuse ;  /* 0x000000171fbb7c23 */ /* 0x100fe200080108a7 */
[--C-:B------:R-:W-:Y:S01]  /*8da0*/  FFMA.FTZ R188, R30, UR23, -R167.reuse ;  /* 0x000000171ebc7c23 */ /* 0x100fe200080108a7 */
[--C-:B------:R-:W-:Y:S01]  /*8db0*/  FFMA.FTZ R189, R28, UR23, -R167.reuse ;  /* 0x000000171cbd7c23 */ /* 0x100fe200080108a7 */
[--C-:B------:R-:W-:Y:S01]  /*8dc0*/  FFMA.FTZ R184, R184, UR23, -R178.reuse ;  /* 0x00000017b8b87c23 */ /* 0x100fe200080108b2 */
[----:B------:R-:W-:Y:S01]  /*8dd0*/  LDSM.16.MT88.4 R28, [R212+0x18800] ;  /* 0x01880000d41c783b */ /* 0x000fe20000004200 */
        /* <DEDUP_REMOVED lines=12> */
[--C-:B------:R-:W-:Y:S01]  /*8ea0*/  FFMA.FTZ R179, R179, UR23, -R178.reuse ;  /* 0x00000017b3b37c23 */ /* 0x100fe200080108b2 */
[----:B------:R-:W-:Y:S01]  /*8eb0*/  FFMA.FTZ R177, R177, UR23, -R178 ;  /* 0x00000017b1b17c23 */ /* 0x000fe200080108b2 */
[--C-:B------:R-:W-:Y:S01]  /*8ec0*/  FFMA.FTZ R176, R176, UR23, -R167.reuse ;  /* 0x00000017b0b07c23 */ /* 0x100fe200080108a7 */
[--C-:B------:R-:W-:Y:S01]  /*8ed0*/  FFMA.FTZ R175, R175, UR23, -R167.reuse ;  /* 0x00000017afaf7c23 */ /* 0x100fe200080108a7 */
[----:B------:R-:W-:Y:S01]  /*8ee0*/  MUFU.EX2 R168, R168 ;  /* 0x000000a800a87308 */ /* 0x000fe20000000800 */
[--C-:B------:R-:W-:Y:S01]  /*8ef0*/  FFMA.FTZ R178, R166, UR23, -R167.reuse ;  /* 0x00000017a6b27c23 */ /* 0x100fe200080108a7 */
[----:B------:R-:W-:-:S02]  /*8f00*/  FFMA.FTZ R226, R165, UR23, -R167 ;  /* 0x00000017a5e27c23 */ /* 0x000fc400080108a7 */
[----:B------:R-:W-:Y:S04]  /*8f10*/  LDSM.16.MT88.4 R164, [R213+0x1b800] ;  /* 0x01b80000d5a4783b */ /* 0x000fe80000004200 */
[----:B------:R-:W2:Y:S01]  /*8f20*/  MUFU.EX2 R15, R15 ;  /* 0x0000000f000f7308 */ /* 0x000ea20000000800 */
[----:B-1----:R-:W-:-:S07]  /*8f30*/  F2FP.F16.F32.PACK_AB R6, R169, R170 ;  /* 0x000000aaa906723e */ /* 0x002fce00000000ff */
[----:B------:R-:W-:Y:S08]  /*8f40*/  MUFU.EX2 R14, R14 ;  /* 0x0000000e000e7308 */ /* 0x000ff00000000800 */
[----:B------:R-:W1:Y:S01]  /*8f50*/  MUFU.EX2 R173, R173 ;  /* 0x000000ad00ad7308 */ /* 0x000e620000000800 */
[----:B--2---:R-:W-:-:S07]  /*8f60*/  F2FP.F16.F32.PACK_AB R5, R15, R168 ;  /* 0x000000a80f05723e */ /* 0x004fce00000000ff */
[----:B------:R2:W3:Y:S08]  /*8f70*/  MUFU.EX2 R174, R4 ;  /* 0x0000000400ae7308 */ /* 0x0004f00000000800 */
[----:B------:R-:W4:Y:S01]  /*8f80*/  MUFU.EX2 R3, R3 ;  /* 0x0000000300037308 */ /* 0x000f220000000800 */
[----:B-1----:R-:W-:-:S07]  /*8f90*/  F2FP.F16.F32.PACK_AB R7, R173, R14 ;  /* 0x0000000ead07723e */ /* 0x002fce00000000ff */
[----:B------:R-:W1:Y:S01]  /*8fa0*/  MUFU.EX2 R182, R182 ;  /* 0x000000b600b67308 */ /* 0x000e620000000800 */
[----:B--2---:R-:W-:Y:S01]  /*8fb0*/  F2FP.F16.F32.PACK_AB R4, R171, R172 ;  /* 0x000000acab04723e */ /* 0x004fe200000000ff */
[-C--:B---3--:R-:W-:Y:S01]  /*8fc0*/  FMUL.FTZ R160, R160, R174.reuse ;  /* 0x000000aea0a07220 */ /* 0x088fe20000410000 */
[-C--:B------:R-:W-:Y:S01]  /*8fd0*/  FMUL.FTZ R161, R161, R174.reuse ;  /* 0x000000aea1a17220 */ /* 0x080fe20000410000 */
[-C--:B------:R-:W-:Y:S01]  /*8fe0*/  FMUL.FTZ R156, R156, R174.reuse ;  /* 0x000000ae9c9c7220 */ /* 0x080fe20000410000 */
[-C--:B------:R-:W-:Y:S01]  /*8ff0*/  FMUL.FTZ R157, R157, R174.reuse ;  /* 0x000000ae9d9d7220 */ /* 0x080fe20000410000 */
[-C--:B------:R-:W-:Y:S01]  /*9000*/  FMUL.FTZ R152, R152, R174.reuse ;  /* 0x000000ae98987220 */ /* 0x080fe20000410000 */
[-C--:B------:R-:W-:Y:S01]  /*9010*/  FMUL.FTZ R153, R153, R174.reuse ;  /* 0x000000ae99997220 */ /* 0x080fe20000410000 */
[-C--:B------:R-:W-:Y:S01]  /*9020*/  FMUL.FTZ R148, R148, R174.reuse ;  /* 0x000000ae94947220 */ /* 0x080fe20000410000 */
[-C--:B----4-:R-:W-:Y:S01]  /*9030*/  FMUL.FTZ R162, R162, R3.reuse ;  /* 0x00000003a2a27220 */ /* 0x090fe20000410000 */
        /* <DEDUP_REMOVED lines=38> */
[----:B------:R-:W4:Y:S01]  /*92a0*/  LDSM.16.MT88.4 R16, [R214+0x1a000] ;  /* 0x01a00000d610783b */ /* 0x000f220000004200 */
        /* <DEDUP_REMOVED lines=39> */
[C---:B----4-:R-:W-:Y:S01]  /*9520*/  HMMA.16816.F32 R44, R4.reuse, R16, R44 ;  /* 0x00000010042c723c */ /* 0x050fe2000000182c */
        /* <DEDUP_REMOVED lines=69> */
[----:B--2---:R-:W-:Y:S01]  /*9980*/  HMMA.16816.F32 R76, R4, R24, R76 ;  /* 0x00000018044c723c */ /* 0x004fe2000000184c */
[-C--:B------:R-:W-:Y:S01]  /*9990*/  FMUL.FTZ R131, R131, R3.reuse ;  /* 0x0000000383837220 */ /* 0x080fe20000410000 */
[----:B------:R-:W-:Y:S01]  /*99a0*/  FFMA.FTZ R172, R249, R174, R172 ;  /* 0x000000aef9ac7223 */ /* 0x000fe200000100ac */
[----:B------:R-:W-:-:S03]  /*99b0*/  FFMA.FTZ R3, R248, R3, R168 ;  /* 0x00000003f8037223 */ /* 0x000fc600000100a8 */
[C---:B------:R-:W-:Y:S01]  /*99c0*/  HMMA.16816.F32 R80, R4.reuse, R26, R80 ;  /* 0x0000001a0450723c */ /* 0x040fe20000001850 */
[----:B------:R-:W2:Y:S01]  /*99d0*/  LDSM.16.MT88.4 R24, [R216+0x1e000] ;  /* 0x01e00000d818783b */ /* 0x000ea20000004200 */
[----:B------:R-:W-:Y:S01]  /*99e0*/  MUFU.EX2 R186, R186 ;  /* 0x000000ba00ba7308 */ /* 0x000fe20000000800 */
[----:B------:R-:W-:Y:S01]  /*99f0*/  FADD.FTZ R172, R171, R172 ;  /* 0x000000acabac7221 */ /* 0x000fe20000010000 */
[----:B------:R-:W-:Y:S02]  /*9a00*/  FADD.FTZ R3, R15, R3 ;  /* 0x000000030f037221 */ /* 0x000fe40000010000 */
[C---:B---3--:R-:W-:Y:S01]  /*9a10*/  HMMA.16816.F32 R84, R4.reuse, R20, R84 ;  /* 0x000000140454723c */ /* 0x048fe20000001854 */
[----:B------:R-:W-:Y:S01]  /*9a20*/  FADD.FTZ R172, R170, R172 ;  /* 0x000000acaaac7221 */ /* 0x000fe20000010000 */
[----:B------:R-:W-:Y:S02]  /*9a30*/  FADD.FTZ R3, R14, R3 ;  /* 0x000000030e037221 */ /* 0x000fe40000010000 */
[----:B------:R-:W3:Y:S01]  /*9a40*/  MUFU.EX2 R185, R185 ;  /* 0x000000b900b97308 */ /* 0x000ee20000000800 */
[----:B------:R-:W-:Y:S01]  /*9a50*/  FADD.FTZ R172, R169, R172 ;  /* 0x000000aca9ac7221 */ /* 0x000fe20000010000 */
[----:B------:R-:W-:Y:S01]  /*9a60*/  HMMA.16816.F32 R88, R4, R22, R88 ;  /* 0x000000160458723c */ /* 0x000fe20000001858 */
[----:B------:R-:W5:Y:S01]  /*9a70*/  LDSM.16.MT88.4 R20, [R214+0x1e000] ;  /* 0x01e00000d614783b */ /* 0x000f620000004200 */
[----:B------:R-:W-:Y:S01]  /*9a80*/  FADD.FTZ R3, R173, R3 ;  /* 0x00000003ad037221 */ /* 0x000fe20000010000 */
[----:B-1----:R-:W-:-:S03]  /*9a90*/  FADD.FTZ R172, R182, R172 ;  /* 0x000000acb6ac7221 */ /* 0x002fc60000010000 */
[C---:B----4-:R-:W-:Y:S01]  /*9aa0*/  HMMA.16816.F32 R92, R4.reuse, R16, R92 ;  /* 0x00000010045c723c */ /* 0x050fe2000000185c */
[----:B------:R-:W1:Y:S05]  /*9ab0*/  MUFU.EX2 R187, R187 ;  /* 0x000000bb00bb7308 */ /* 0x000e6a0000000800 */
[----:B------:R-:W-:Y:S01]  /*9ac0*/  HMMA.16816.F32 R96, R4, R18, R96 ;  /* 0x000000120460723c */ /* 0x000fe20000001860 */
[----:B------:R-:W4:Y:S02]  /*9ad0*/  LDSM.16.MT88.4 R16, [R213+0x1e000] ;  /* 0x01e00000d510783b */ /* 0x000f240000004200 */
[----:B------:R-:W-:Y:S01]  /*9ae0*/  MUFU.EX2 R188, R188 ;  /* 0x000000bc00bc7308 */ /* 0x000fe20000000800 */
[----:B---3--:R-:W-:-:S07]  /*9af0*/  FADD.FTZ R3, R185, R3 ;  /* 0x00000003b9037221 */ /* 0x008fce0000010000 */
[----:B------:R-:W3:Y:S01]  /*9b00*/  MUFU.EX2 R189, R189 ;  /* 0x000000bd00bd7308 */ /* 0x000ee20000000800 */
[C---:B--2---:R-:W-:Y:S07]  /*9b10*/  HMMA.16816.F32 R100, R4.reuse, R24, R100 ;  /* 0x000000180464723c */ /* 0x044fee0000001864 */
[----:B------:R-:W2:Y:S01]  /*9b20*/  MUFU.EX2 R190, R190 ;  /* 0x000000be00be7308 */ /* 0x000ea20000000800 */
[C---:B------:R-:W-:Y:S01]  /*9b30*/  HMMA.16816.F32 R104, R4.reuse, R26, R104 ;  /* 0x0000001a0468723c */ /* 0x040fe20000001868 */
[----:B------:R-:W1:Y:S06]  /*9b40*/  LDSM.16.MT88.4 R24, [R212+0x1e000] ;  /* 0x01e00000d418783b */ /* 0x000e6c0000004200 */
[----:B------:R-:W-:Y:S01]  /*9b50*/  MUFU.EX2 R191, R191 ;  /* 0x000000bf00bf7308 */ /* 0x000fe20000000800 */
[C---:B-----5:R-:W-:Y:S06]  /*9b60*/  HMMA.16816.F32 R108, R4.reuse, R20, R108 ;  /* 0x00000014046c723c */ /* 0x060fec000000186c */
[C---:B------:R-:W-:Y:S01]  /*9b70*/  HMMA.16816.F32 R112, R4.reuse, R22, R112 ;  /* 0x000000160470723c */ /* 0x040fe20000001870 */
[----:B------:R-:W5:Y:S01]  /*9b80*/  LDSM.16.MT88.4 R20, [R216+0x18800] ;  /* 0x01880000d814783b */ /* 0x000f620000004200 */
[----:B------:R-:W-:Y:S04]  /*9b90*/  MUFU.EX2 R192, R192 ;  /* 0x000000c000c07308 */ /* 0x000fe80000000800 */
[C---:B----4-:R-:W-:Y:S04]  /*9ba0*/  HMMA.16816.F32 R116, R4.reuse, R16, R116 ;  /* 0x000000100474723c */ /* 0x050fe80000001874 */
[----:B------:R-:W-:Y:S02]  /*9bb0*/  MUFU.EX2 R193, R193 ;  /* 0x000000c100c17308 */ /* 0x000fe40000000800 */
[C---:B------:R-:W-:Y:S01]  /*9bc0*/  HMMA.16816.F32 R120, R4.reuse, R18, R120 ;  /* 0x000000120478723c */ /* 0x040fe20000001878 */
[----:B------:R-:W4:Y:S05]  /*9bd0*/  LDSM.16.MT88.4 R16, [R214+0x18800] ;  /* 0x01880000d610783b */ /* 0x000f2a0000004200 */
[----:B------:R-:W2:Y:S08]  /*9be0*/  MUFU.EX2 R194, R194 ;  /* 0x000000c200c27308 */ /* 0x000eb00000000800 */
[----:B------:R-:W4:Y:S01]  /*9bf0*/  MUFU.EX2 R195, R195 ;  /* 0x000000c300c37308 */ /* 0x000f220000000800 */
[C---:B-1----:R-:W-:Y:S07]  /*9c00*/  HMMA.16816.F32 R124, R4.reuse, R24, R124 ;  /* 0x00000018047c723c */ /* 0x042fee000000187c */
[----:B------:R-:W-:Y:S01]  /*9c10*/  MUFU.EX2 R224, R224 ;  /* 0x000000e000e07308 */ /* 0x000fe20000000800 */
[----:B------:R-:W-:Y:S01]  /*9c20*/  HMMA.16816.F32 R128, R4, R26, R128 ;  /* 0x0000001a0480723c */ /* 0x000fe20000001880 */
[----:B------:R-:W1:Y:S06]  /*9c30*/  LDSM.16.MT88.4 R24, [R216+0x1a800] ;  /* 0x01a80000d818783b */ /* 0x000e6c0000004200 */
[----:B------:R-:W-:Y:S01]  /*9c40*/  F2FP.F16.F32.PACK_AB R4, R183, R182 ;  /* 0x000000b6b704723e */ /* 0x000fe200000000ff */
[----:B------:R-:W1:Y:S01]  /*9c50*/  MUFU.EX2 R225, R225 ;  /* 0x000000e100e17308 */ /* 0x000e620000000800 */
[----:B------:R-:W-:Y:S01]  /*9c60*/  F2FP.F16.F32.PACK_AB R5, R187, R185 ;  /* 0x000000b9bb05723e */ /* 0x000fe200000000ff */
[----:B------:R-:W-:Y:S01]  /*9c70*/  FADD.FTZ R183, R183, R172 ;  /* 0x000000acb7b77221 */ /* 0x000fe20000010000 */
[----:B------:R-:W-:Y:S01]  /*9c80*/  F2FP.F16.F32.PACK_AB R6, R186, R184 ;  /* 0x000000b8ba06723e */ /* 0x000fe200000000ff */
[----:B------:R-:W-:Y:S01]  /*9c90*/  FADD.FTZ R187, R187, R3 ;  /* 0x00000003bbbb7221 */ /* 0x000fe20000010000 */
[----:B---3--:R-:W-:Y:S01]  /*9ca0*/  F2FP.F16.F32.PACK_AB R7, R189, R188 ;  /* 0x000000bcbd07723e */ /* 0x008fe200000000ff */
[----:B------:R-:W-:Y:S01]  /*9cb0*/  FADD.FTZ R183, R184, R183 ;  /* 0x000000b7b8b77221 */ /* 0x000fe20000010000 */
[----:B------:R-:W-:Y:S01]  /*9cc0*/  MOV R3, R0 ;  /* 0x0000000000037202 */ /* 0x000fe20000000f00 */
[----:B------:R-:W3:Y:S01]  /*9cd0*/  MUFU.EX2 R181, R181 ;  /* 0x000000b500b57308 */ /* 0x000ee20000000800 */
[----:B------:R-:W-:Y:S01]  /*9ce0*/  FADD.FTZ R187, R188, R187 ;  /* 0x000000bbbcbb7221 */ /* 0x000fe20000010000 */
[----:B------:R-:W-:-:S02]  /*9cf0*/  FADD.FTZ R186, R186, R183 ;  /* 0x000000b7baba7221 */ /* 0x000fc40000010000 */
[C---:B-----5:R-:W-:Y:S01]  /*9d00*/  HMMA.16816.F32 R160, R4.reuse, R20, R160 ;  /* 0x0000001404a0723c */ /* 0x060fe200000018a0 */
[----:B------:R-:W-:Y:S01]  /*9d10*/  FADD.FTZ R189, R189, R187 ;  /* 0x000000bbbdbd7221 */ /* 0x000fe20000010000 */
[----:B--2---:R-:W-:Y:S02]  /*9d20*/  FADD.FTZ R186, R190, R186 ;  /* 0x000000babeba7221 */ /* 0x004fe40000010000 */
[----:B------:R-:W-:Y:S01]  /*9d30*/  MUFU.EX2 R180, R180 ;  /* 0x000000b400b47308 */ /* 0x000fe20000000800 */
[----:B------:R-:W-:Y:S01]  /*9d40*/  FADD.FTZ R189, R194, R189 ;  /* 0x000000bdc2bd7221 */ /* 0x000fe20000010000 */
[C---:B------:R-:W-:Y:S01]  /*9d50*/  HMMA.16816.F32 R156, R4.reuse, R22, R156 ;  /* 0x00000016049c723c */ /* 0x040fe2000000189c */
[----:B------:R-:W2:Y:S05]  /*9d60*/  LDSM.16.MT88.4 R20, [R214+0x1a800] ;  /* 0x01a80000d614783b */ /* 0x000eaa0000004200 */
[C---:B----4-:R-:W-:Y:S01]  /*9d70*/  HMMA.16816.F32 R152, R4.reuse, R16, R152 ;  /* 0x000000100498723c */ /* 0x050fe20000001898 */
[----:B------:R-:W-:Y:S05]  /*9d80*/  MUFU.EX2 R179, R179 ;  /* 0x000000b300b37308 */ /* 0x000fea0000000800 */
[C---:B------:R-:W-:Y:S01]  /*9d90*/  HMMA.16816.F32 R148, R4.reuse, R18, R148 ;  /* 0x000000120494723c */ /* 0x040fe20000001894 */
[----:B------:R-:W4:Y:S02]  /*9da0*/  LDSM.16.MT88.4 R16, [R213+0x1a800] ;  /* 0x01a80000d510783b */ /* 0x000f240000004200 */
[----:B------:R-:W-:Y:S03]  /*9db0*/  MUFU.EX2 R177, R177 ;  /* 0x000000b100b17308 */ /* 0x000fe60000000800 */
[C---:B------:R-:W-:Y:S05]  /*9dc0*/  HMMA.16816.F32 R136, R4.reuse, R28, R136 ;  /* 0x0000001c0488723c */ /* 0x040fea0000001888 */
[----:B------:R-:W5:Y:S01]  /*9dd0*/  MUFU.EX2 R176, R176 ;  /* 0x000000b000b07308 */ /* 0x000f620000000800 */
[C---:B------:R-:W-:Y:S01]  /*9de0*/  HMMA.16816.F32 R132, R4.reuse, R30, R132 ;  /* 0x0000001e0484723c */ /* 0x040fe20000001884 */
[----:B------:R-:W3:Y:S05]  /*9df0*/  LDSM.16.MT88.4 R28, [R216+0x1c800] ;  /* 0x01c80000d81c783b */ /* 0x000eea0000004200 */
[C---:B-1----:R-:W-:Y:S01]  /*9e00*/  HMMA.16816.F32 R36, R4.reuse, R24, R36 ;  /* 0x000000180424723c */ /* 0x042fe20000001824 */
[----:B------:R-:W1:Y:S05]  /*9e10*/  MUFU.EX2 R175, R175 ;  /* 0x000000af00af7308 */ /* 0x000e6a0000000800 */
[C---:B------:R-:W-:Y:S01]  /*9e20*/  HMMA.16816.F32 R40, R4.reuse, R26, R40 ;  /* 0x0000001a0428723c */ /* 0x040fe20000001828 */
[----:B------:R-:W5:Y:S02]  /*9e30*/  LDSM.16.MT88.4 R24, [R214+0x1c800] ;  /* 0x01c80000d618783b */ /* 0x000f640000004200 */
[----:B------:R-:W1:Y:S03]  /*9e40*/  MUFU.EX2 R178, R178 ;  /* 0x000000b200b27308 */ /* 0x000e660000000800 */
[C---:B--2---:R-:W-:Y:S05]  /*9e50*/  HMMA.16816.F32 R44, R4.reuse, R20, R44 ;  /* 0x00000014042c723c */ /* 0x044fea000000182c */
[----:B------:R-:W2:Y:S01]  /*9e60*/  MUFU.EX2 R226, R226 ;  /* 0x000000e200e27308 */ /* 0x000ea20000000800 */
[C---:B------:R-:W-:Y:S01]  /*9e70*/  HMMA.16816.F32 R48, R4.reuse, R22, R48 ;  /* 0x000000160430723c */ /* 0x040fe20000001830 */
[----:B------:R-:W1:Y:S05]  /*9e80*/  LDSM.16.MT88.4 R20, [R213+0x1c800] ;  /* 0x01c80000d514783b */ /* 0x000e6a0000004200 */
        /* <DEDUP_REMOVED lines=8> */
[----:B------:R-:W2:Y:S05]  /*9f10*/  LDSM.16.MT88.4 R32, [R212+0x1a800] ;  /* 0x01a80000d420783b */ /* 0x000eaa0000004200 */
[C---:B-----5:R-:W-:Y:S06]  /*9f20*/  HMMA.16816.F32 R76, R4.reuse, R24, R76 ;  /* 0x00000018044c723c */ /* 0x060fec000000184c */
[C---:B------:R-:W-:Y:S01]  /*9f30*/  HMMA.16816.F32 R80, R4.reuse, R26, R80 ;  /* 0x0000001a0450723c */ /* 0x040fe20000001850 */
[----:B------:R-:W5:Y:S05]  /*9f40*/  LDSM.16.MT88.4 R24, [R214+0x1e800] ;  /* 0x01e80000d618783b */ /* 0x000f6a0000004200 */
[C---:B-1----:R-:W-:Y:S06]  /*9f50*/  HMMA.16816.F32 R84, R4.reuse, R20, R84 ;  /* 0x000000140454723c */ /* 0x042fec0000001854 */
        /* <DEDUP_REMOVED lines=8> */
[C---:B--2---:R-:W-:Y:S06]  /*9fe0*/  HMMA.16816.F32 R60, R4.reuse, R32, R60 ;  /* 0x00000020043c723c */ /* 0x044fec000000183c */
[C---:B------:R-:W-:Y:S01]  /*9ff0*/  HMMA.16816.F32 R64, R4.reuse, R34, R64 ;  /* 0x000000220440723c */ /* 0x040fe20000001840 */
[----:B------:R-:W-:Y:S05]  /*a000*/  LDSM.16.MT88.4 R32, [R214+0x1b000] ;  /* 0x01b00000d620783b */ /* 0x000fea0000004200 */
[C---:B-----5:R-:W-:Y:S06]  /*a010*/  HMMA.16816.F32 R108, R4.reuse, R24, R108 ;  /* 0x00000018046c723c */ /* 0x060fec000000186c */
[C---:B------:R-:W-:Y:S01]  /*a020*/  HMMA.16816.F32 R112, R4.reuse, R26, R112 ;  /* 0x0000001a0470723c */ /* 0x040fe20000001870 */
[----:B------:R-:W2:Y:S05]  /*a030*/  LDSM.16.MT88.4 R24, [R214+0x19000] ;  /* 0x01900000d618783b */ /* 0x000eaa0000004200 */
[C---:B-1----:R-:W-:Y:S06]  /*a040*/  HMMA.16816.F32 R116, R4.reuse, R20, R116 ;  /* 0x000000140474723c */ /* 0x042fec0000001874 */
[C---:B------:R-:W-:Y:S01]  /*a050*/  HMMA.16816.F32 R120, R4.reuse, R22, R120 ;  /* 0x000000160478723c */ /* 0x040fe20000001878 */
[----:B------:R-:W1:Y:S05]  /*a060*/  LDSM.16.MT88.4 R20, [R213+0x19000] ;  /* 0x01900000d514783b */ /* 0x000e6a0000004200 */
[C---:B----4-:R-:W-:Y:S06]  /*a070*/  HMMA.16816.F32 R124, R4.reuse, R16, R124 ;  /* 0x00000010047c723c */ /* 0x050fec000000187c */
[----:B------:R-:W-:Y:S01]  /*a080*/  HMMA.16816.F32 R128, R4, R18, R128 ;  /* 0x000000120480723c */ /* 0x000fe20000001880 */
[----:B------:R-:W4:Y:S06]  /*a090*/  LDSM.16.MT88.4 R16, [R212+0x19000] ;  /* 0x01900000d410783b */ /* 0x000f2c0000004200 */
[C---:B------:R-:W-:Y:S01]  /*a0a0*/  F2FP.F16.F32.PACK_AB R4, R191.reuse, R190 ;  /* 0x000000bebf04723e */ /* 0x040fe200000000ff */
[----:B------:R-:W-:Y:S01]  /*a0b0*/  FADD.FTZ R191, R191, R186 ;  /* 0x000000babfbf7221 */ /* 0x000fe20000010000 */
[C---:B------:R-:W-:Y:S01]  /*a0c0*/  F2FP.F16.F32.PACK_AB R5, R195.reuse, R194 ;  /* 0x000000c2c305723e */ /* 0x040fe200000000ff */
        /* <DEDUP_REMOVED lines=15> */
[----:B--2---:R-:W-:Y:S01]  /*a1c0*/  HMMA.16816.F32 R152, R4, R24, R152 ;  /* 0x000000180498723c */ /* 0x004fe20000001898 */
[----:B------:R-:W-:Y:S01]  /*a1d0*/  FADD.FTZ R225, R178, R225 ;  /* 0x000000e1b2e17221 */ /* 0x000fe20000010000 */
[----:B------:R-:W-:-:S03]  /*a1e0*/  FADD.FTZ R249, R177, R193 ;  /* 0x000000c1b1f97221 */ /* 0x000fc60000010000 */
[----:B------:R-:W-:Y:S01]  /*a1f0*/  FADD.FTZ R248, R226, R225 ;  /* 0x000000e1e2f87221 */ /* 0x000fe20000010000 */
[C---:B------:R-:W-:Y:S01]  /*a200*/  HMMA.16816.F32 R148, R4.reuse, R26, R148 ;  /* 0x0000001a0494723c */ /* 0x040fe20000001894 */
[----:B------:R-:W2:Y:S05]  /*a210*/  LDSM.16.MT88.4 R24, [R213+0x1b000] ;  /* 0x01b00000d518783b */ /* 0x000eaa0000004200 */
        /* <DEDUP_REMOVED lines=40> */
[----:B------:R-:W-:Y:S01]  /*a4a0*/  HMMA.16816.F32 R128, R4, R34, R128 ;  /* 0x000000220480723c */ /* 0x000fe20000001880 */
[----:B------:R-:W5:Y:S06]  /*a4b0*/  LDSM.16.MT88.4 R32, [R216+0x1b800] ;  /* 0x01b80000d820783b */ /* 0x000f6c0000004200 */
[----:B------:R-:W-:-:S02]  /*a4c0*/  F2FP.F16.F32.PACK_AB R4, R180, R181 ;  /* 0x000000b5b404723e */ /* 0x000fc400000000ff */
[----:B------:R-:W-:Y:S02]  /*a4d0*/  F2FP.F16.F32.PACK_AB R5, R175, R176 ;  /* 0x000000b0af05723e */ /* 0x000fe400000000ff */
[----:B------:R-:W-:Y:S02]  /*a4e0*/  F2FP.F16.F32.PACK_AB R6, R177, R179 ;  /* 0x000000b3b106723e */ /* 0x000fe400000000ff */
[----:B------:R-:W-:-:S07]  /*a4f0*/  F2FP.F16.F32.PACK_AB R7, R226, R178 ;  /* 0x000000b2e207723e */ /* 0x000fce00000000ff */
        /* <DEDUP_REMOVED lines=31> */
[C---:B------:R-:W-:Y:S06]  /*a6f0*/  HMMA.16816.F32 R80, R4.reuse, R34, R80 ;  /* 0x000000220450723c */ /* 0x040fec0000001850 */
[C---:B--2---:R-:W-:Y:S06]  /*a700*/  HMMA.16816.F32 R84, R4.reuse, R164, R84 ;  /* 0x000000a40454723c */ /* 0x044fec0000001854 */
[----:B------:R-:W-:Y:S01]  /*a710*/  HMMA.16816.F32 R88, R4, R166, R88 ;  /* 0x000000a60458723c */ /* 0x000fe20000001858 */
[----:B------:R-:W-:-:S05]  /*a720*/  MOV R164, R2 ;  /* 0x0000000200a47202 */ /* 0x000fca0000000f00 */
[C---:B------:R-:W-:Y:S06]  /*a730*/  HMMA.16816.F32 R100, R4.reuse, R24, R100 ;  /* 0x000000180464723c */ /* 0x040fec0000001864 */
[C---:B------:R-:W-:Y:S06]  /*a740*/  HMMA.16816.F32 R104, R4.reuse, R26, R104 ;  /* 0x0000001a0468723c */ /* 0x040fec0000001868 */
[C---:B-1----:R-:W-:Y:S06]  /*a750*/  HMMA.16816.F32 R108, R4.reuse, R20, R108 ;  /* 0x00000014046c723c */ /* 0x042fec000000186c */
[C---:B------:R-:W-:Y:S06]  /*a760*/  HMMA.16816.F32 R112, R4.reuse, R22, R112 ;  /* 0x000000160470723c */ /* 0x040fec0000001870 */
[C---:B----4-:R-:W-:Y:S06]  /*a770*/  HMMA.16816.F32 R116, R4.reuse, R16, R116 ;  /* 0x000000100474723c */ /* 0x050fec0000001874 */
[C---:B------:R-:W-:Y:S06]  /*a780*/  HMMA.16816.F32 R120, R4.reuse, R18, R120 ;  /* 0x000000120478723c */ /* 0x040fec0000001878 */
[C---:B---3--:R-:W-:Y:S06]  /*a790*/  HMMA.16816.F32 R124, R4.reuse, R28, R124 ;  /* 0x0000001c047c723c */ /* 0x048fec000000187c */
[----:B------:R-:W-:Y:S01]  /*a7a0*/  HMMA.16816.F32 R128, R4, R30, R128 ;  /* 0x0000001e0480723c */ /* 0x000fe20000001880 */
[----:B------:R-:W-:-:S08]  /*a7b0*/  NOP ;  /* 0x0000000000007918 */ /* 0x000fd00000000000 */
[----:B------:R-:W-:-:S15]  /*a7c0*/  @!P0 BRA `(.L_x_541) ;  /* 0x0000003c003c8947 */ /* 0x000fde0003800000 */
[----:B------:R-:W-:Y:S01]  /*a7d0*/  UIADD3 UR20, UR22, -0x3, URZ ;  /* 0xfffffffd16147890 */ /* 0x000fe2000fffe03f */
[----:B------:R-:W1:Y:S01]  /*a7e0*/  @!P5 LDC.64 R6, c[0x0][0x220] ;  /* 0x00008800ff06db82 */ /* 0x000e620000000a00 */
[----:B------:R-:W-:-:S04]  /*a7f0*/  DEPBAR.LE SB0, 0x0 ;  /* 0x000080000000791a */ /* 0x000fc80000000000 */
[----:B------:R-:W-:-:S03]  /*a800*/  USHF.R.S32.HI UR4, URZ, 0x1f, UR20 ;  /* 0x0000001f3f047899 */ /* 0x000fc60008011414 */
[----:B------:R-:W-:Y:S01]  /*a810*/  BAR.SYNC.DEFER_BLOCKING 0x0 ;  /* 0x0000000000007b1d */ /* 0x000fe20000010000 */
[----:B------:R-:W-:Y:S02]  /*a820*/  UIMAD.WIDE.U32 UR6, UR20, UR10, URZ ;  /* 0x0000000a140672a5 */ /* 0x000fe4000f8e003f */
[----:B------:R-:W-:Y:S02]  /*a830*/  UIMAD UR4, UR4, UR10, URZ ;  /* 0x0000000a040472a4 */ /* 0x000fe4000f8e023f */
[----:B------:R-:W-:-:S03]  /*a840*/  UISETP.GT.AND UP0, UPT, UR20, UR16, UPT ;  /* 0x000000101400728c */ /* 0x000fc6000bf04270 */
[----:B------:R-:W2:Y:S01]  /*a850*/  @!P4 LDC.64 R4, c[0x0][0x220] ;  /* 0x00008800ff04cb82 */ /* 0x000ea20000000a00 */
[----:B------:R-:W-:Y:S01]  /*a860*/  UIMAD UR4, UR20, UR11, UR4 ;  /* 0x0000000b140472a4 */ /* 0x000fe2000f8e0204 */
[----:B------:R-:W-:Y:S02]  /*a870*/  IMAD.U32 R14, RZ, RZ, UR6 ;  /* 0x00000006ff0e7e24 */ /* 0x000fe4000f8e00ff */
[----:B------:R-:W-:Y:S01]  /*a880*/  IMAD.U32 R15, RZ, RZ, UR7 ;  /* 0x00000007ff0f7e24 */ /* 0x000fe2000f8e00ff */
[----:B------:R-:W-:Y:S02]  /*a890*/  UIADD3 UR4, UR7, UR4, URZ ;  /* 0x0000000407047290 */ /* 0x000fe4000fffe03f */
[----:B------:R-:W-:Y:S01]  /*a8a0*/  LEA R22, P0, R14, R8, 0x6 ;  /* 0x000000080e167211 */ /* 0x000fe200078030ff */
[----:B------:R-:W3:Y:S03]  /*a8b0*/  @!P3 LDC.64 R20, c[0x0][0x220] ;  /* 0x00008800ff14bb82 */ /* 0x000ee60000000a00 */
[----:B------:R-:W-:Y:S01]  /*a8c0*/  IMAD.U32 R3, RZ, RZ, UR4 ;  /* 0x00000004ff037e24 */ /* 0x000fe2000f8e00ff */
[----:B-1----:R-:W-:-:S04]  /*a8d0*/  @!P5 LEA R26, P1, R22, R6, 0x1 ;  /* 0x00000006161ad211 */ /* 0x002fc800078208ff */
[----:B------:R-:W1:Y:S01]  /*a8e0*/  @!P2 LDC.64 R18, c[0x0][0x220] ;  /* 0x00008800ff12ab82 */ /* 0x000e620000000a00 */
[----:B------:R-:W-:Y:S01]  /*a8f0*/  LEA.HI.X R3, R14, R11, R3, 0x6, P0 ;  /* 0x0000000b0e037211 */ /* 0x000fe200000f3403 */
[----:B------:R-:W-:Y:S03]  /*a900*/  @P5 STS.128 [R230+0x18000], RZ ;  /* 0x018000ffe6005388 */ /* 0x000fe60000000c00 */
[----:B------:R-:W-:-:S03]  /*a910*/  @!P5 LEA.HI.X R27, R22, R7, R3, 0x1, P1 ;  /* 0x00000007161bd211 */ /* 0x000fc600008f0c03 */
[----:B------:R-:W4:Y:S01]  /*a920*/  @!P5 LDC.64 R16, c[0x0][0x220] ;  /* 0x00008800ff10db82 */ /* 0x000f220000000a00 */
[C---:B--2---:R-:W-:Y:S01]  /*a930*/  @!P4 LEA R24, P0, R22.reuse, R4, 0x1 ;  /* 0x000000041618c211 */ /* 0x044fe200078008ff */
[----:B------:R-:W-:Y:S01]  /*a940*/  @!PT LDS RZ, [RZ] ;  /* 0x00000000fffff984 */ /* 0x000fe20000000800 */
[----:B------:R-:W-:Y:S01]  /*a950*/  @!PT LDS RZ, [RZ] ;  /* 0x00000000fffff984 */ /* 0x000fe20000000800 */
[----:B------:R-:W-:Y:S01]  /*a960*/  @!PT LDS RZ, [RZ] ;  /* 0x00000000fffff984 */ /* 0x000fe20000000800 */
[----:B------:R-:W-:Y:S03]  /*a970*/  @!P5 LDGSTS.E.BYPASS.LTC128B.128 [R230+0x18000], desc[UR30][R26.64] ;  /* 0x180000001ae6dfae */ /* 0x000fe6000b901d5e */
[C---:B------:R-:W-:Y:S01]  /*a980*/  @!P4 LEA.HI.X R25, R22.reuse, R5, R3, 0x1, P0 ;  /* 0x000000051619c211 */ /* 0x040fe200000f0c03 */
[----:B------:R-:W-:Y:S02]  /*a990*/  @P4 STS.128 [R230+0x1a000], RZ ;  /* 0x01a000ffe6004388 */ /* 0x000fe40000000c00 */
[----:B------:R-:W2:Y:S01]  /*a9a0*/  @!P4 LDC.64 R14, c[0x0][0x220] ;  /* 0x00008800ff0ecb82 */ /* 0x000ea20000000a00 */
[C---:B---3--:R-:W-:Y:S01]  /*a9b0*/  @!P3 LEA R28, P0, R22.reuse, R20, 0x1 ;  /* 0x00000014161cb211 */ /* 0x048fe200078008ff */
[----:B------:R-:W-:Y:S01]  /*a9c0*/  @!PT LDS RZ, [RZ] ;  /* 0x00000000fffff984 */ /* 0x000fe20000000800 */
[----:B------:R-:W-:Y:S01]  /*a9d0*/  @!PT LDS RZ, [RZ] ;  /* 0x00000000fffff984 */ /* 0x000fe20000000800 */
[----:B------:R-:W-:Y:S01]  /*a9e0*/  @!PT LDS RZ, [RZ] ;  /* 0x00000000fffff984 */ /* 0x000fe20000000800 */
[----:B------:R4:W-:Y:S01]  /*a9f0*/  @!P4 LDGSTS.E.BYPASS.LTC128B.128 [R230+0x1a000], desc[UR30][R24.64+0x80] ;  /* 0x1a00008018e6cfae */ /* 0x0009e2000b901d5e */
[----:B------:R-:W-:-:S02]  /*aa00*/  IADD3 R20, P6, R22, UR38, RZ ;  /* 0x0000002616147c10 */ /* 0x000fc4000ffde0ff */
[C-C-:B------:R-:W-:Y:S01]  /*aa10*/  @!P3 LEA.HI.X R29, R22.reuse, R21, R3.reuse, 0x1, P0 ;  /* 0x00000015161db211 */ /* 0x140fe200000f0c03 */
[----:B------:R-:W-:Y:S02]  /*aa20*/  @P3 STS.128 [R230+0x1c000], RZ ;  /* 0x01c000ffe6003388 */ /* 0x000fe40000000c00 */
[----:B------:R-:W3:Y:S01]  /*aa30*/  @!P3 LDC.64 R6, c[0x0][0x220] ;  /* 0x00008800ff06bb82 */ /* 0x000ee20000000a00 */
[C---:B-1----:R-:W-:Y:S01]  /*aa40*/  @!P2 LEA R18, P0, R22.reuse, R18, 0x1 ;  /* 0x000000121612a211 */ /* 0x042fe200078008ff */
[----:B------:R-:W-:Y:S01]  /*aa50*/  @!PT LDS RZ, [RZ] ;  /* 0x00000000fffff984 */ /* 0x000fe20000000800 */
[----:B------:R-:W-:Y:S01]  /*aa60*/  @!PT LDS RZ, [RZ] ;  /* 0x00000000fffff984 */ /* 0x000fe20000000800 */
[----:B------:R-:W-:Y:S01]  /*aa70*/  @!PT LDS RZ, [RZ] ;  /* 0x00000000fffff984 */ /* 0x000fe20000000800 */
[----:B------:R1:W-:Y:S03]  /*aa80*/  @!P3 LDGSTS.E.BYPASS.LTC128B.128 [R230+0x1c000], desc[UR30][R28.64+0x100] ;  /* 0x1c0001001ce6bfae */ /* 0x0003e6000b901d5e */
[----:B------:R-:W-:Y:S01]  /*aa90*/  @!P2 LEA.HI.X R19, R22, R19, R3, 0x1, P0 ;  /* 0x000000131613a211 */ /* 0x000fe200000f0c03 */
[----:B------:R-:W-:Y:S02]  /*aaa0*/  @P2 STS.128 [R230+0x1e000], RZ ;  /* 0x01e000ffe6002388 */ /* 0x000fe40000000c00 */
[----:B------:R-:W5:Y:S02]  /*aab0*/  @!P2 LDC.64 R4, c[0x0][0x220] ;  /* 0x00008800ff04ab82 */ /* 0x000f640000000a00 */
[----:B------:R-:W-:Y:S01]  /*aac0*/  @!PT LDS RZ, [RZ] ;  /* 0x00000000fffff984 */ /* 0x000fe20000000800 */
[----:B------:R-:W-:Y:S01]  /*aad0*/  @!PT LDS RZ, [RZ] ;  /* 0x00000000fffff984 */ /* 0x000fe20000000800 */
[----:B------:R-:W-:Y:S01]  /*aae0*/  @!PT LDS RZ, [RZ] ;  /* 0x00000000fffff984 */ /* 0x000fe20000000800 */
[----:B------:R-:W-:Y:S04]  /*aaf0*/  @!P2 LDGSTS.E.BYPASS.LTC128B.128 [R230+0x1e000], desc[UR30][R18.64+0x180] ;  /* 0x1e00018012e6afae */ /* 0x000fe8000b901d5e */
[----:B------:R-:W-:Y:S01]  /*ab00*/  @P5 STS.128 [R230+0x19000], RZ ;  /* 0x019000ffe6005388 */ /* 0x000fe20000000c00 */
[----:B----4-:R-:W-:-:S02]  /*ab10*/  @!P5 LEA R24, P1, R20, R16, 0x1 ;  /* 0x000000101418d211 */ /* 0x010fc400078208ff */
[----:B------:R-:W-:Y:S02]  /*ab20*/  IADD3.X R16, R3, UR33, RZ, P6, !PT ;  /* 0x0000002103107c10 */ /* 0x000fe4000b7fe4ff */
[C---:B--2---:R-:W-:Y:S02]  /*ab30*/  @!P4 LEA R14, P6, R20.reuse, R14, 0x1 ;  /* 0x0000000e140ec211 */ /* 0x044fe400078c08ff */
[C-C-:B------:R-:W-:Y:S02]  /*ab40*/  @!P5 LEA.HI.X R25, R20.reuse, R17, R16.reuse, 0x1, P1 ;  /* 0x000000111419d211 */ /* 0x140fe400008f0c10 */
[C---:B---3--:R-:W-:Y:S02]  /*ab50*/  @!P3 LEA R6, P1, R20.reuse, R6, 0x1 ;  /* 0x000000061406b211 */ /* 0x048fe400078208ff */
[C---:B------:R-:W-:Y:S01]  /*ab60*/  @!P4 LEA.HI.X R15, R20.reuse, R15, R16, 0x1, P6 ;  /* 0x0000000f140fc211 */ /* 0x040fe200030f0c10 */
[----:B------:R-:W-:Y:S01]  /*ab70*/  @!PT LDS RZ, [RZ] ;  /* 0x00000000fffff984 */ /* 0x000fe20000000800 */
[----:B------:R-:W-:Y:S01]  /*ab80*/  @!PT LDS RZ, [RZ] ;  /* 0x00000000fffff984 */ /* 0x000fe20000000800 */
[----:B------:R-:W-:Y:S01]  /*ab90*/  @!PT LDS RZ, [RZ] ;  /* 0x00000000fffff984 */ /* 0x000fe20000000800 */
[----:B------:R-:W-:Y:S01]  /*aba0*/  @!P5 LDGSTS.E.BYPASS.LTC128B.128 [R230+0x19000], desc[UR30][R24.64] ;  /* 0x1900000018e6dfae */ /* 0x000fe2000b901d5e */
[----:B-----5:R-:W-:-:S02]  /*abb0*/  @!P2 LEA R4, P0, R20, R4, 0x1 ;  /* 0x000000041404a211 */ /* 0x020fc400078008ff */
[C-C-:B------:R-:W-:Y:S01]  /*abc0*/  @!P3 LEA.HI.X R7, R20.reuse, R7, R16.reuse, 0x1, P1 ;  /* 0x000000071407b211 */ /* 0x140fe200008f0c10 */
[----:B------:R-:W-:Y:S01]  /*abd0*/  @P4 STS.128 [R230+0x1b000], RZ ;  /* 0x01b000ffe6004388 */ /* 0x000fe20000000c00 */
[----:B------:R-:W-:Y:S02]  /*abe0*/  @!P2 LEA.HI.X R5, R20, R5, R16, 0x1, P0 ;  /* 0x000000051405a211 */ /* 0x000fe400000f0c10 */
[----:B------:R-:W-:Y:S01]  /*abf0*/  PLOP3.LUT P0, PT, PT, PT, UP0, 0x80, 0x0 ;  /* 0x000000000000781c */ /* 0x000fe20003f0f008 */
        /* <DEDUP_REMOVED lines=16> */
[----:B------:R-:W3:Y:S04]  /*ad00*/  LDSM.16.M88.4 R20, [R221+0x10800] ;  /* 0x01080000dd14783b */ /* 0x000ee80000000200 */
[----:B------:R-:W-:Y:S04]  /*ad10*/  LDSM.16.M88.4 R164, [R221+0x11800] ;  /* 0x01180000dda4783b */ /* 0x000fe80000000200 */
[----:B------:R-:W-:Y:S04]  /*ad20*/  LDSM.16.M88.4 R172, [R220] ;  /* 0x00000000dcac783b */ /* 0x000fe80000000200 */
[----:B------:R-:W-:Y:S04]  /*ad30*/  LDSM.16.M88.4 R224, [R219] ;  /* 0x00000000dbe0783b */ /* 0x000fe80000000200 */
[----:B--2---:R-:W2:Y:S04]  /*ad40*/  LDSM.16.M88.4 R4, [R221+0x11000] ;  /* 0x01100000dd04783b */ /* 0x004ea80000000200 */
[----:B------:R-:W4:Y:S04]  /*ad50*/  LDSM.16.M88.4 R192, [R211] ;  /* 0x00000000d3c0783b */ /* 0x000f280000000200 */
[----:B------:R-:W5:Y:S04]  /*ad60*/  LDSM.16.M88.4 R180, [R210] ;  /* 0x00000000d2b4783b */ /* 0x000f680000000200 */
[----:B------:R-:W5:Y:S04]  /*ad70*/  LDSM.16.M88.4 R176, [R209] ;  /* 0x00000000d1b0783b */ /* 0x000f680000000200 */
[----:B------:R-:W-:Y:S01]  /*ad80*/  LDSM.16.M88.4 R168, [R218] ;  /* 0x00000000daa8783b */ /* 0x000fe20000000200 */
[C---:B-1----:R-:W-:Y:S03]  /*ad90*/  HMMA.16816.F32 R32, R184.reuse, R28, RZ ;  /* 0x0000001cb820723c */ /* 0x042fe600000018ff */
[----:B------:R-:W0:Y:S03]  /*ada0*/  LDGDEPBAR ;  /* 0x00000000000079af */ /* 0x000e260000000000 */
[C---:B------:R-:W-:Y:S06]  /*adb0*/  HMMA.16816.F32 R28, R184.reuse, R30, RZ ;  /* 0x0000001eb81c723c */ /* 0x040fec00000018ff */
[C---:B---3--:R-:W-:Y:S06]  /*adc0*/  HMMA.16816.F32 R24, R184.reuse, R20, RZ ;  /* 0x00000014b818723c */ /* 0x048fec00000018ff */
[C---:B------:R-:W-:Y:S06]  /*add0*/  HMMA.16816.F32 R20, R184.reuse, R22, RZ ;  /* 0x00000016b814723c */ /* 0x040fec00000018ff */
[C---:B--2---:R-:W-:Y:S06]  /*ade0*/  HMMA.16816.F32 R16, R184.reuse, R4, RZ ;  /* 0x00000004b810723c */ /* 0x044fec00000018ff */
[C---:B------:R-:W-:Y:S06]  /*adf0*/  HMMA.16816.F32 R4, R184.reuse, R6, RZ ;  /* 0x00000006b804723c */ /* 0x040fec00000018ff */
[C---:B------:R-:W-:Y:S06]  /*ae00*/  HMMA.16816.F32 R188, R184.reuse, R164, RZ ;  /* 0x000000a4b8bc723c */ /* 0x040fec00000018ff */
[----:B------:R-:W-:Y:S01]  /*ae10*/  HMMA.16816.F32 R184, R184, R166, RZ ;  /* 0x000000a6b8b8723c */ /* 0x000fe200000018ff */
[----:B------:R-:W1:Y:S05]  /*ae20*/  LDSM.16.M88.4 R164, [R215+0x10000] ;  /* 0x01000000d7a4783b */ /* 0x000e6a0000000200 */
[C---:B------:R-:W-:Y:S06]  /*ae30*/  HMMA.16816.F32 R32, R172.reuse, R224, R32 ;  /* 0x000000e0ac20723c */ /* 0x040fec0000001820 */
[C---:B------:R-:W-:Y:S01]  /*ae40*/  HMMA.16816.F32 R28, R172.reuse, R226, R28 ;  /* 0x000000e2ac1c723c */ /* 0x040fe2000000181c */
[----:B------:R-:W2:Y:S05]  /*ae50*/  LDSM.16.M88.4 R224, [R215+0x10800] ;  /* 0x01080000d7e0783b */ /* 0x000eaa0000000200 */
[C---:B----4-:R-:W-:Y:S06]  /*ae60*/  HMMA.16816.F32 R24, R172.reuse, R192, R24 ;  /* 0x000000c0ac18723c */ /* 0x050fec0000001818 */
[C---:B------:R-:W-:Y:S01]  /*ae70*/  HMMA.16816.F32 R20, R172.reuse, R194, R20 ;  /* 0x000000c2ac14723c */ /* 0x040fe20000001814 */
[----:B------:R-:W3:Y:S05]  /*ae80*/  LDSM.16.M88.4 R192, [R215+0x11000] ;  /* 0x01100000d7c0783b */ /* 0x000eea0000000200 */
[C---:B-----5:R-:W-:Y:S06]  /*ae90*/  HMMA.16816.F32 R16, R172.reuse, R180, R16 ;  /* 0x000000b4ac10723c */ /* 0x060fec0000001810 */
[C---:B------:R-:W-:Y:S01]  /*aea0*/  HMMA.16816.F32 R4, R172.reuse, R182, R4 ;  /* 0x000000b6ac04723c */ /* 0x040fe20000001804 */
[----:B------:R-:W4:Y:S05]  /*aeb0*/  LDSM.16.M88.4 R180, [R215+0x11800] ;  /* 0x01180000d7b4783b */ /* 0x000f2a0000000200 */
[C---:B------:R-:W-:Y:S06]  /*aec0*/  HMMA.16816.F32 R188, R172.reuse, R176, R188 ;  /* 0x000000b0acbc723c */ /* 0x040fec00000018bc */
[----:B------:R-:W-:Y:S01]  /*aed0*/  HMMA.16816.F32 R184, R172, R178, R184 ;  /* 0x000000b2acb8723c */ /* 0x000fe200000018b8 */
[----:B------:R-:W-:Y:S04]  /*aee0*/  LDSM.16.M88.4 R176, [R217] ;  /* 0x00000000d9b0783b */ /* 0x000fe80000000200 */
[----:B------:R-:W-:Y:S01]  /*aef0*/  LDSM.16.M88.4 R172, [R208+0x800] ;  /* 0x00080000d0ac783b */ /* 0x000fe20000000200 */
[C---:B-1----:R-:W-:Y:S06]  /*af00*/  HMMA.16816.F32 R32, R168.reuse, R164, R32 ;  /* 0x000000a4a820723c */ /* 0x042fec0000001820 */
[C---:B------:R-:W-:Y:S01]  /*af10*/  HMMA.16816.F32 R28, R168.reuse, R166, R28 ;  /* 0x000000a6a81c723c */ /* 0x040fe2000000181c */
[----:B------:R-:W1:Y:S05]  /*af20*/  LDSM.16.M88.4 R164, [R208] ;  /* 0x00000000d0a4783b */ /* 0x000e6a0000000200 */
        /* <DEDUP_REMOVED lines=21> */
[----:B------:R-:W-:Y:S05]  /*b080*/  LDSM.16.M88.4 R168, [R206] ;  /* 0x00000000cea8783b */ /* 0x000fea0000000200 */
[C---:B-1----:R-:W-:Y:S06]  /*b090*/  HMMA.16816.F32 R24, R192.reuse, R164, R24 ;  /* 0x000000a4c018723c */ /* 0x042fec0000001818 */
[----:B------:R-:W-:Y:S01]  /*b0a0*/  HMMA.16816.F32 R20, R192, R166, R20 ;  /* 0x000000a6c014723c */ /* 0x000fe20000001814 */
[----:B------:R-:W1:Y:S05]  /*b0b0*/  LDSM.16.M88.4 R164, [R220+0x4000] ;  /* 0x00400000dca4783b */ /* 0x000e6a0000000200 */
[C---:B------:R-:W-:Y:S06]  /*b0c0*/  HMMA.16816.F32 R188, R176.reuse, R180, R188 ;  /* 0x000000b4b0bc723c */ /* 0x040fec00000018bc */
[----:B------:R-:W-:Y:S01]  /*b0d0*/  HMMA.16816.F32 R184, R176, R182, R184 ;  /* 0x000000b6b0b8723c */ /* 0x000fe200000018b8 */
[----:B------:R-:W3:Y:S04]  /*b0e0*/  LDSM.16.M88.4 R180, [R207] ;  /* 0x00000000cfb4783b */ /* 0x000ee80000000200 */
[----:B------:R-:W5:Y:S01]  /*b0f0*/  LDSM.16.M88.4 R176, [R205] ;  /* 0x00000000cdb0783b */ /* 0x000f620000000200 */
[C---:B----4-:R-:W-:Y:S06]  /*b100*/  HMMA.16816.F32 R16, R192.reuse, R172, R16 ;  /* 0x000000acc010723c */ /* 0x050fec0000001810 */
[C---:B------:R-:W-:Y:S01]  /*b110*/  HMMA.16816.F32 R4, R192.reuse, R174, R4 ;  /* 0x000000aec004723c */ /* 0x040fe20000001804 */
[----:B------:R-:W4:Y:S05]  /*b120*/  LDSM.16.M88.4 R172, [R204] ;  /* 0x00000000ccac783b */ /* 0x000f2a0000000200 */
[C---:B--2---:R-:W-:Y:S06]  /*b130*/  HMMA.16816.F32 R188, R192.reuse, R224, R188 ;  /* 0x000000e0c0bc723c */ /* 0x044fec00000018bc */
[----:B------:R-:W-:Y:S01]  /*b140*/  HMMA.16816.F32 R184, R192, R226, R184 ;  /* 0x000000e2c0b8723c */ /* 0x000fe200000018b8 */
[----:B------:R-:W-:Y:S04]  /*b150*/  LDSM.16.M88.4 R224, [R215+0x12000] ;  /* 0x01200000d7e0783b */ /* 0x000fe80000000200 */
[----:B------:R-:W-:Y:S01]  /*b160*/  LDSM.16.M88.4 R192, [R215+0x12800] ;  /* 0x01280000d7c0783b */ /* 0x000fe20000000200 */
[C---:B-1----:R-:W-:Y:S06]  /*b170*/  HMMA.16816.F32 R24, R164.reuse, R168, R24 ;  /* 0x000000a8a418723c */ /* 0x042fec0000001818 */
[C---:B------:R-:W-:Y:S01]  /*b180*/  HMMA.16816.F32 R20, R164.reuse, R170, R20 ;  /* 0x000000aaa414723c */ /* 0x040fe20000001814 */
[----:B------:R-:W1:Y:S05]  /*b190*/  LDSM.16.M88.4 R168, [R218+0x4000] ;  /* 0x00400000daa8783b */ /* 0x000e6a0000000200 */
[C---:B---3--:R-:W-:Y:S06]  /*b1a0*/  HMMA.16816.F32 R32, R164.reuse, R180, R32 ;  /* 0x000000b4a420723c */ /* 0x048fec0000001820 */
[C---:B------:R-:W-:Y:S01]  /*b1b0*/  HMMA.16816.F32 R28, R164.reuse, R182, R28 ;  /* 0x000000b6a41c723c */ /* 0x040fe2000000181c */
[----:B------:R-:W2:Y:S05]  /*b1c0*/  LDSM.16.M88.4 R180, [R215+0x13000] ;  /* 0x01300000d7b4783b */ /* 0x000eaa0000000200 */
[C---:B-----5:R-:W-:Y:S06]  /*b1d0*/  HMMA.16816.F32 R16, R164.reuse, R176, R16 ;  /* 0x000000b0a410723c */ /* 0x060fec0000001810 */
        /* <DEDUP_REMOVED lines=27> */
[----:B------:R-:W-:Y:S05]  /*b390*/  LDSM.16.M88.4 R192, [R220+0x8000] ;  /* 0x00800000dcc0783b */ /* 0x000fea0000000200 */
[----:B--2---:R-:W-:Y:S06]  /*b3a0*/  HMMA.16816.F32 R188, R172, R180, R188 ;  /* 0x000000b4acbc723c */ /* 0x004fec00000018bc */
[C---:B---3--:R-:W-:Y:S06]  /*b3b0*/  HMMA.16816.F32 R32, R176.reuse, R168, R32 ;  /* 0x000000a8b020723c */ /* 0x048fec0000001820 */
[C---:B------:R-:W-:Y:S01]  /*b3c0*/  HMMA.16816.F32 R28, R176.reuse, R170, R28 ;  /* 0x000000aab01c723c */ /* 0x040fe2000000181c */
[----:B------:R-:W2:Y:S05]  /*b3d0*/  LDSM.16.M88.4 R168, [R203] ;  /* 0x00000000cba8783b */ /* 0x000eaa0000000200 */
[C---:B----4-:R-:W-:Y:S06]  /*b3e0*/  HMMA.16816.F32 R24, R176.reuse, R164, R24 ;  /* 0x000000a4b018723c */ /* 0x050fec0000001818 */
[----:B------:R-:W-:Y:S01]  /*b3f0*/  HMMA.16816.F32 R20, R176, R166, R20 ;  /* 0x000000a6b014723c */ /* 0x000fe20000001814 */
[----:B------:R-:W3:Y:S05]  /*b400*/  LDSM.16.M88.4 R164, [R202] ;  /* 0x00000000caa4783b */ /* 0x000eea0000000200 */
[----:B------:R-:W-:Y:S01]  /*b410*/  HMMA.16816.F32 R184, R172, R182, R184 ;  /* 0x000000b6acb8723c */ /* 0x000fe200000018b8 */
[----:B------:R-:W4:Y:S04]  /*b420*/  LDSM.16.M88.4 R180, [R221+0x15800] ;  /* 0x01580000ddb4783b */ /* 0x000f280000000200 */
[----:B------:R-:W5:Y:S01]  /*b430*/  LDSM.16.M88.4 R172, [R201] ;  /* 0x00000000c9ac783b */ /* 0x000f620000000200 */
[C---:B-1----:R-:W-:Y:S06]  /*b440*/  HMMA.16816.F32 R16, R176.reuse, R224, R16 ;  /* 0x000000e0b010723c */ /* 0x042fec0000001810 */
[----:B------:R-:W-:Y:S01]  /*b450*/  HMMA.16816.F32 R4, R176, R226, R4 ;  /* 0x000000e2b004723c */ /* 0x000fe20000001804 */
[----:B------:R-:W1:Y:S05]  /*b460*/  LDSM.16.M88.4 R224, [R200] ;  /* 0x00000000c8e0783b */ /* 0x000e6a0000000200 */
[C---:B--2---:R-:W-:Y:S06]  /*b470*/  HMMA.16816.F32 R32, R192.reuse, R168, R32 ;  /* 0x000000a8c020723c */ /* 0x044fec0000001820 */
[C---:B------:R-:W-:Y:S01]  /*b480*/  HMMA.16816.F32 R28, R192.reuse, R170, R28 ;  /* 0x000000aac01c723c */ /* 0x040fe2000000181c */
[----:B------:R-:W-:Y:S05]  /*b490*/  LDSM.16.M88.4 R168, [R215+0x14800] ;  /* 0x01480000d7a8783b */ /* 0x000fea0000000200 */
[C---:B---3--:R-:W-:Y:S06]  /*b4a0*/  HMMA.16816.F32 R24, R192.reuse, R164, R24 ;  /* 0x000000a4c018723c */ /* 0x048fec0000001818 */
[----:B------:R-:W-:Y:S01]  /*b4b0*/  HMMA.16816.F32 R20, R192, R166, R20 ;  /* 0x000000a6c014723c */ /* 0x000fe20000001814 */
[----:B------:R-:W2:Y:S05]  /*b4c0*/  LDSM.16.M88.4 R164, [R218+0x8000] ;  /* 0x00800000daa4783b */ /* 0x000eaa0000000200 */
[C---:B----4-:R-:W-:Y:S06]  /*b4d0*/  HMMA.16816.F32 R188, R176.reuse, R180, R188 ;  /* 0x000000b4b0bc723c */ /* 0x050fec00000018bc */
[----:B------:R-:W-:Y:S01]  /*b4e0*/  HMMA.16816.F32 R184, R176, R182, R184 ;  /* 0x000000b6b0b8723c */ /* 0x000fe200000018b8 */
[----:B------:R-:W3:Y:S04]  /*b4f0*/  LDSM.16.M88.4 R180, [R215+0x14000] ;  /* 0x01400000d7b4783b */ /* 0x000ee80000000200 */
[----:B------:R-:W4:Y:S01]  /*b500*/  LDSM.16.M88.4 R176, [R215+0x15000] ;  /* 0x01500000d7b0783b */ /* 0x000f220000000200 */
[C---:B-----5:R-:W-:Y:S06]  /*b510*/  HMMA.16816.F32 R16, R192.reuse, R172, R16 ;  /* 0x000000acc010723c */ /* 0x060fec0000001810 */
[C---:B------:R-:W-:Y:S01]  /*b520*/  HMMA.16816.F32 R4, R192.reuse, R174, R4 ;  /* 0x000000aec004723c */ /* 0x040fe20000001804 */
[----:B------:R-:W5:Y:S05]  /*b530*/  LDSM.16.M88.4 R172, [R215+0x15800] ;  /* 0x01580000d7ac783b */ /* 0x000f6a0000000200 */
[C---:B-1----:R-:W-:Y:S06]  /*b540*/  HMMA.16816.F32 R188, R192.reuse, R224, R188 ;  /* 0x000000e0c0bc723c */ /* 0x042fec00000018bc */
[----:B------:R-:W-:Y:S01]  /*b550*/  HMMA.16816.F32 R184, R192, R226, R184 ;  /* 0x000000e2c0b8723c */ /* 0x000fe200000018b8 */
[----:B------:R-:W-:Y:S04]  /*b560*/  LDSM.16.M88.4 R224, [R208+0x4000] ;  /* 0x00400000d0e0783b */ /* 0x000fe80000000200 */
[----:B------:R-:W-:Y:S01]  /*b570*/  LDSM.16.M88.4 R192, [R208+0x4800] ;  /* 0x00480000d0c0783b */ /* 0x000fe20000000200 */
[C---:B--2---:R-:W-:Y:S06]  /*b580*/  HMMA.16816.F32 R24, R164.reuse, R168, R24 ;  /* 0x000000a8a418723c */ /* 0x044fec0000001818 */
[C---:B------:R-:W-:Y:S01]  /*b590*/  HMMA.16816.F32 R20, R164.reuse, R170, R20 ;  /* 0x000000aaa414723c */ /* 0x040fe20000001814 */
[----:B------:R-:W1:Y:S05]  /*b5a0*/  LDSM.16.M88.4 R168, [R217+0x8000] ;  /* 0x00800000d9a8783b */ /* 0x000e6a0000000200 */
[C---:B---3--:R-:W-:Y:S06]  /*b5b0*/  HMMA.16816.F32 R32, R164.reuse, R180, R32 ;  /* 0x000000b4a420723c */ /* 0x048fec0000001820 */
[C---:B------:R-:W-:Y:S01]  /*b5c0*/  HMMA.16816.F32 R28, R164.reuse, R182, R28 ;  /* 0x000000b6a41c723c */ /* 0x040fe2000000181c */
[----:B------:R-:W2:Y:S05]  /*b5d0*/  LDSM.16.M88.4 R180, [R208+0x5000] ;  /* 0x00500000d0b4783b */ /* 0x000eaa0000000200 */
[C---:B----4-:R-:W-:Y:S06]  /*b5e0*/  HMMA.16816.F32 R16, R164.reuse, R176, R16 ;  /* 0x000000b0a410723c */ /* 0x050fec0000001810 */
[C---:B------:R-:W-:Y:S01]  /*b5f0*/  HMMA.16816.F32 R4, R164.reuse, R178, R4 ;  /* 0x000000b2a404723c */ /* 0x040fe20000001804 */
[----:B------:R-:W3:Y:S05]  /*b600*/  LDSM.16.M88.4 R176, [R208+0x5800] ;  /* 0x00580000d0b0783b */ /* 0x000eea0000000200 */
[C---:B-----5:R-:W-:Y:S06]  /*b610*/  HMMA.16816.F32 R188, R164.reuse, R172, R188 ;  /* 0x000000aca4bc723c */ /* 0x060fec00000018bc */
        /* <DEDUP_REMOVED lines=21> */
[----:B------:R-:W-:Y:S05]  /*b770*/  LDSM.16.M88.4 R224, [R218+0xc000] ;  /* 0x00c00000dae0783b */ /* 0x000fea0000000200 */
[C---:B-----5:R-:W-:Y:S06]  /*b780*/  HMMA.16816.F32 R16, R172.reuse, R192, R16 ;  /* 0x000000c0ac10723c */ /* 0x060fec0000001810 */
[C---:B------:R-:W-:Y:S01]  /*b790*/  HMMA.16816.F32 R4, R172.reuse, R194, R4 ;  /* 0x000000c2ac04723c */ /* 0x040fe20000001804 */
[----:B------:R-:W1:Y:S05]  /*b7a0*/  LDSM.16.M88.4 R192, [R197] ;  /* 0x00000000c5c0783b */ /* 0x000e6a0000000200 */
[C---:B--2---:R-:W-:Y:S06]  /*b7b0*/  HMMA.16816.F32 R188, R172.reuse, R180, R188 ;  /* 0x000000b4acbc723c */ /* 0x044fec00000018bc */
[----:B------:R-:W-:Y:S01]  /*b7c0*/  HMMA.16816.F32 R184, R172, R182, R184 ;  /* 0x000000b6acb8723c */ /* 0x000fe200000018b8 */
[----:B------:R-:W2:Y:S04]  /*b7d0*/  LDSM.16.M88.4 R180, [R196] ;  /* 0x00000000c4b4783b */ /* 0x000ea80000000200 */
[----:B------:R-:W5:Y:S01]  /*b7e0*/  LDSM.16.M88.4 R172, [R215+0x16000] ;  /* 0x01600000d7ac783b */ /* 0x000f620000000200 */
        /* <DEDUP_REMOVED lines=13> */
[C---:B-----5:R-:W-:Y:S06]  /*b8c0*/  HMMA.16816.F32 R32, R224.reuse, R172, R32 ;  /* 0x000000ace020723c */ /* 0x060fec0000001820 */
[C---:B------:R-:W-:Y:S01]  /*b8d0*/  HMMA.16816.F32 R28, R224.reuse, R174, R28 ;  /* 0x000000aee01c723c */ /* 0x040fe2000000181c */
[----:B------:R-:W5:Y:S05]  /*b8e0*/  LDSM.16.M88.4 R172, [R208+0x6800] ;  /* 0x00680000d0ac783b */ /* 0x000f6a0000000200 */
[C---:B---3--:R-:W-:Y:S06]  /*b8f0*/  HMMA.16816.F32 R24, R224.reuse, R168, R24 ;  /* 0x000000a8e018723c */ /* 0x048fec0000001818 */
[C---:B------:R-:W-:Y:S01]  /*b900*/  HMMA.16816.F32 R20, R224.reuse, R170, R20 ;  /* 0x000000aae014723c */ /* 0x040fe20000001814 */
[----:B------:R-:W3:Y:S05]  /*b910*/  LDSM.16.M88.4 R168, [R208+0x7000] ;  /* 0x00700000d0a8783b */ /* 0x000eea0000000200 */
[C---:B----4-:R-:W-:Y:S06]  /*b920*/  HMMA.16816.F32 R16, R224.reuse, R164, R16 ;  /* 0x000000a4e010723c */ /* 0x050fec0000001810 */
[----:B------:R-:W-:Y:S01]  /*b930*/  HMMA.16816.F32 R4, R224, R166, R4 ;  /* 0x000000a6e004723c */ /* 0x000fe20000001804 */
[----:B------:R-:W4:Y:S01]  /*b940*/  LDSM.16.M88.4 R164, [R208+0x7800] ;  /* 0x00780000d0a4783b */ /* 0x000f220000000200 */
[----:B------:R-:W-:-:S04]  /*b950*/  DEPBAR.LE SB0, 0x0 ;  /* 0x000080000000791a */ /* 0x000fc80000000000 */
[C---:B-1----:R-:W-:Y:S06]  /*b960*/  HMMA.16816.F32 R188, R224.reuse, R192, R188 ;  /* 0x000000c0e0bc723c */ /* 0x042fec00000018bc */
[----:B------:R-:W-:Y:S06]  /*b970*/  HMMA.16816.F32 R184, R224, R194, R184 ;  /* 0x000000c2e0b8723c */ /* 0x000fec00000018b8 */
[C---:B--2---:R-:W-:Y:S06]  /*b980*/  HMMA.16816.F32 R32, R180.reuse, R176, R32 ;  /* 0x000000b0b420723c */ /* 0x044fec0000001820 */
[C---:B------:R-:W-:Y:S06]  /*b990*/  HMMA.16816.F32 R28, R180.reuse, R178, R28 ;  /* 0x000000b2b41c723c */ /* 0x040fec000000181c */
[C---:B-----5:R-:W-:Y:S06]  /*b9a0*/  HMMA.16816.F32 R24, R180.reuse, R172, R24 ;  /* 0x000000acb418723c */ /* 0x060fec0000001818 */
[C---:B------:R-:W-:Y:S06]  /*b9b0*/  HMMA.16816.F32 R20, R180.reuse, R174, R20 ;  /* 0x000000aeb414723c */ /* 0x040fec0000001814 */
[C---:B---3--:R-:W-:Y:S06]  /*b9c0*/  HMMA.16816.F32 R16, R180.reuse, R168, R16 ;  /* 0x000000a8b410723c */ /* 0x048fec0000001810 */
[C---:B------:R-:W-:Y:S06]  /*b9d0*/  HMMA.16816.F32 R4, R180.reuse, R170, R4 ;  /* 0x000000aab404723c */ /* 0x040fec0000001804 */
[C---:B----4-:R-:W-:Y:S06]  /*b9e0*/  HMMA.16816.F32 R188, R180.reuse, R164, R188 ;  /* 0x000000a4b4bc723c */ /* 0x050fec00000018bc */
[----:B------:R-:W-:Y:S01]  /*b9f0*/  HMMA.16816.F32 R184, R180, R166, R184 ;  /* 0x000000a6b4b8723c */ /* 0x000fe200000018b8 */
[----:B------:R-:W-:Y:S06]  /*ba00*/  BAR.SYNC.DEFER_BLOCKING 0x0 ;  /* 0x0000000000007b1d */ /* 0x000fec0000010000 */
[----:B------:R-:W-:-:S02]  /*ba10*/  NOP ;  /* 0x0000000000007918 */ /* 0x000fc40000000000 */
[----:B------:R-:W-:-:S15]  /*ba20*/  @!P0 BRA `(.L_x_545) ;  /* 0x0000000400448947 */ /* 0x000fde0003800000 */
        /* <DEDUP_REMOVED lines=79> */
.L_x_547:
[----:B------:R-:W-:Y:S05]  /*bf20*/  BSYNC B0 ;  /* 0x0000000000007941 */ /* 0x000fea0003800000 */
.L_x_546:
[----:B------:R-:W0:Y:S02]  /*bf30*/  LDGDEPBAR ;  /* 0x00000000000079af */ /* 0x000e240000000000 */
.L_x_545:
[----:B--2---:R-:W-:-:S04]  /*bf40*/  MOV R164, UR20 ;  /* 0x0000001400a47c02 */ /* 0x004fc80008000f00 */
[----:B------:R-:W-:-:S04]  /*bf50*/  LEA R164, R164, R239, 0x6 ;  /* 0x000000efa4a47211 */ /* 0x000fc800078e30ff */
[C---:B-1----:R-:W-:Y:S02]  /*bf60*/  IADD3 R14, R164.reuse, 0x1, RZ ;  /* 0x00000001a40e7810 */ /* 0x042fe40007ffe0ff */
[C---:B------:R-:W-:Y:S02]  /*bf70*/  IADD3 R3, R164.reuse, 0x8, RZ ;  /* 0x00000008a4037810 */ /* 0x040fe40007ffe0ff */
[CC--:B------:R-:W-:Y:S02]  /*bf80*/  ISETP.GE.AND P2, PT, R164.reuse, R237.reuse, PT ;  /* 0x000000eda400720c */ /* 0x0c0fe40003f46270 */
[----:B------:R-:W-:Y:S02]  /*bf90*/  IADD3 R166, R164, 0x9, RZ ;  /* 0x00000009a4a67810 */ /* 0x000fe40007ffe0ff */
[-C--:B------:R-:W-:Y:S02]  /*bfa0*/  ISETP.GE.AND P1, PT, R14, R237.reuse, PT ;  /* 0x000000ed0e00720c */ /* 0x080fe40003f26270 */
[----:B------:R-:W-:-:S02]  /*bfb0*/  ISETP.GE.AND P0, PT, R3, R237, PT ;  /* 0x000000ed0300720c */ /* 0x000fc40003f06270 */
[-C--:B------:R-:W-:Y:S02]  /*bfc0*/  ISETP.GE.AND P3, PT, R3, R231.reuse, PT ;  /* 0x000000e70300720c */ /* 0x080fe40003f66270 */
[CC--:B------:R-:W-:Y:S02]  /*bfd0*/  ISETP.GE.AND P5, PT, R164.reuse, R231.reuse, PT ;  /* 0x000000e7a400720c */ /* 0x0c0fe40003fa6270 */
[-C--:B------:R-:W-:Y:S02]  /*bfe0*/  ISETP.LT.OR P2, PT, R164, R238.reuse, P2 ;  /* 0x000000eea400720c */ /* 0x080fe40001741670 */
[----:B------:R-:W-:Y:S02]  /*bff0*/  ISETP.GE.AND P4, PT, R14, R231, PT ;  /* 0x000000e70e00720c */ /* 0x000fe40003f86270 */
[----:B------:R-:W-:Y:S02]  /*c000*/  ISETP.GE.AND P6, PT, R166, R237, PT ;  /* 0x000000eda600720c */ /* 0x000fe40003fc6270 */
[----:B------:R-:W-:-:S02]  /*c010*/  ISETP.LT.OR P1, PT, R14, R238, P1 ;  /* 0x000000ee0e00720c */ /* 0x000fc40000f21670 */
[C---:B------:R-:W-:Y:S02]  /*c020*/  ISETP.LT.OR P0, PT, R3.reuse, R238, P0 ;  /* 0x000000ee0300720c */ /* 0x040fe40000701670 */
[-C--:B------:R-:W-:Y:S02]  /*c030*/  ISETP.LT.OR P3, PT, R3, R236.reuse, P3 ;  /* 0x000000ec0300720c */ /* 0x080fe40001f61670 */
[C---:B------:R-:W-:Y:S02]  /*c040*/  ISETP.LT.OR P5, PT, R164.reuse, R236, P5 ;  /* 0x000000eca400720c */ /* 0x040fe40002fa1670 */
[----:B------:R-:W-:Y:S02]  /*c050*/  IADD3 R15, R164, 0x10, RZ ;  /* 0x00000010a40f7810 */ /* 0x000fe40007ffe0ff */
[----:B------:R-:W-:Y:S02]  /*c060*/  FSEL R3, R32, -INF , !P2 ;  /* 0xff80000020037808 */ /* 0x000fe40005000000 */
[----:B------:R-:W-:-:S02]  /*c070*/  ISETP.GE.AND P2, PT, R166, R231, PT ;  /* 0x000000e7a600720c */ /* 0x000fc40003f46270 */
[----:B------:R-:W-:Y:S02]  /*c080*/  ISETP.LT.OR P4, PT, R14, R236, P4 ;  /* 0x000000ec0e00720c */ /* 0x000fe40002781670 */
[----:B------:R-:W-:Y:S02]  /*c090*/  ISETP.LT.OR P6, PT, R166, R238, P6 ;  /* 0x000000eea600720c */ /* 0x000fe400037c1670 */
[----:B------:R-:W-:Y:S02]  /*c0a0*/  FSEL R14, R34, -INF , !P5 ;  /* 0xff800000220e7808 */ /* 0x000fe40006800000 */
[----:B------:R-:W-:Y:S02]  /*c0b0*/  FSEL R165, R33, -INF , !P1 ;  /* 0xff80000021a57808 */ /* 0x000fe40004800000 */
[----:B------:R-:W-:Y:S02]  /*c0c0*/  IADD3 R32, R164, 0x18, RZ ;  /* 0x00000018a4207810 */ /* 0x000fe40007ffe0ff */
[----:B------:R-:W-:-:S02]  /*c0d0*/  ISETP.GE.AND P5, PT, R15, R237, PT ;  /* 0x000000ed0f00720c */ /* 0x000fc40003fa6270 */
[-C--:B------:R-:W-:Y:S02]  /*c0e0*/  ISETP.GE.AND P1, PT, R15, R231.reuse, PT ;  /* 0x000000e70f00720c */ /* 0x080fe40003f26270 */
[----:B------:R-:W-:Y:S02]  /*c0f0*/  ISETP.LT.OR P2, PT, R166, R236, P2 ;  /* 0x000000eca600720c */ /* 0x000fe40001741670 */
[----:B------:R-:W-:Y:S02]  /*c100*/  IADD3 R33, R164, 0x11, RZ ;  /* 0x00000011a4217810 */ /* 0x000fe40007ffe0ff */
[----:B------:R-:W-:Y:S02]  /*c110*/  FSEL R166, R29, -INF , !P6 ;  /* 0xff8000001da67808 */ /* 0x000fe40007000000 */
[----:B------:R-:W-:Y:S02]  /*c120*/  ISETP.GE.AND P6, PT, R32, R231, PT ;  /* 0x000000e72000720c */ /* 0x000fe40003fc6270 */
[----:B------:R-:W-:-:S02]  /*c130*/  ISETP.LT.OR P5, PT, R15, R238, P5 ;  /* 0x000000ee0f00720c */ /* 0x000fc40002fa1670 */
[-C--:B------:R-:W-:Y:S02]  /*c140*/  ISETP.LT.OR P1, PT, R15, R236.reuse, P1 ;  /* 0x000000ec0f00720c */ /* 0x080fe40000f21670 */
[----:B------:R-:W-:Y:S02]  /*c150*/  FSEL R15, R35, -INF , !P4 ;  /* 0xff800000230f7808 */ /* 0x000fe40006000000 */
[----:B------:R-:W-:Y:S02]  /*c160*/  FSEL R167, R28, -INF , !P0 ;  /* 0xff8000001ca77808 */ /* 0x000fe40004000000 */
[C---:B------:R-:W-:Y:S02]  /*c170*/  ISETP.GE.AND P4, PT, R33.reuse, R237, PT ;  /* 0x000000ed2100720c */ /* 0x040fe40003f86270 */
[----:B------:R-:W-:Y:S02]  /*c180*/  ISETP.GE.AND P0, PT, R33, R231, PT ;  /* 0x000000e72100720c */ /* 0x000fe40003f06270 */
[----:B------:R-:W-:-:S02]  /*c190*/  ISETP.LT.OR P6, PT, R32, R236, P6 ;  /* 0x000000ec2000720c */ /* 0x000fc400037c1670 */
[----:B------:R-:W-:Y:S02]  /*c1a0*/  IADD3 R28, R164, 0x20, RZ ;  /* 0x00000020a41c7810 */ /* 0x000fe40007ffe0ff */
[C---:B------:R-:W-:Y:S02]  /*c1b0*/  ISETP.LT.OR P4, PT, R33.reuse, R238, P4 ;  /* 0x000000ee2100720c */ /* 0x040fe40002781670 */
[----:B------:R-:W-:Y:S02]  /*c1c0*/  ISETP.LT.OR P0, PT, R33, R236, P0 ;  /* 0x000000ec2100720c */ /* 0x000fe40000701670 */
[----:B------:R-:W-:Y:S02]  /*c1d0*/  FSEL R34, R26, -INF , !P1 ;  /* 0xff8000001a227808 */ /* 0x000fe40004800000 */
[----:B------:R-:W-:Y:S02]  /*c1e0*/  ISETP.GE.AND P1, PT, R28, R237, PT ;  /* 0x000000ed1c00720c */ /* 0x000fe40003f26270 */
[----:B------:R-:W-:-:S02]  /*c1f0*/  FSEL R33, R22, -INF , !P6 ;  /* 0xff80000016217808 */ /* 0x000fc40007000000 */
[----:B------:R-:W-:Y:S02]  /*c200*/  FMNMX.FTZ R22, R2, R3, !PT ;  /* 0x0000000302167209 */ /* 0x000fe40007810000 */
[----:B------:R-:W-:Y:S02]  /*c210*/  FSEL R181, R30, -INF , !P3 ;  /* 0xff8000001eb57808 */ /* 0x000fe40005800000 */
[----:B------:R-:W-:Y:S02]  /*c220*/  IADD3 R29, R164, 0x19, RZ ;  /* 0x00000019a41d7810 */ /* 0x000fe40007ffe0ff */
[----:B------:R-:W-:Y:S02]  /*c230*/  ISETP.GE.AND P3, PT, R32, R237, PT ;  /* 0x000000ed2000720c */ /* 0x000fe40003f66270 */
[----:B------:R-:W-:Y:S02]  /*c240*/  ISETP.LT.OR P1, PT, R28, R238, P1 ;  /* 0x000000ee1c00720c */ /* 0x000fe40000f21670 */
[----:B------:R-:W-:-:S02]  /*c250*/  FMNMX.FTZ R22, R165, R22, !PT ;  /* 0x00000016a5167209 */ /* 0x000fc40007810000 */
[----:B------:R-:W-:Y:S02]  /*c260*/  FSEL R174, R31, -INF , !P2 ;  /* 0xff8000001fae7808 */ /* 0x000fe40005000000 */
[----:B------:R-:W-:Y:S02]  /*c270*/  FSEL R30, R24, -INF , !P5 ;  /* 0xff800000181e7808 */ /* 0x000fe40006800000 */
[C---:B------:R-:W-:Y:S02]  /*c280*/  ISETP.GE.AND P2, PT, R29.reuse, R237, PT ;  /* 0x000000ed1d00720c */ /* 0x040fe40003f46270 */
[----:B------:R-:W-:Y:S02]  /*c290*/  ISETP.GE.AND P5, PT, R29, R231, PT ;  /* 0x000000e71d00720c */ /* 0x000fe40003fa6270 */
[----:B------:R-:W-:Y:S02]  /*c2a0*/  FSEL R31, R25, -INF , !P4 ;  /* 0xff800000191f7808 */ /* 0x000fe40006000000 */
[----:B------:R-:W-:-:S02]  /*c2b0*/  ISETP.LT.OR P3, PT, R32, R238, P3 ;  /* 0x000000ee2000720c */ /* 0x000fc40001f61670 */
[----:B------:R-:W-:Y:S02]  /*c2c0*/  ISETP.GE.AND P4, PT, R28, R231, PT ;  /* 0x000000e71c00720c */ /* 0x000fe40003f86270 */
[----:B------:R-:W-:Y:S02]  /*c2d0*/  FSEL R226, R16, -INF , !P1 ;  /* 0xff80000010e27808 */ /* 0x000fe40004800000 */
[----:B------:R-:W-:Y:S02]  /*c2e0*/  IADD3 R24, R164, 0x21, RZ ;  /* 0x00000021a4187810 */ /* 0x000fe40007ffe0ff */
[----:B------:R-:W-:Y:S02]  /*c2f0*/  FMNMX.FTZ R16, R167, R22, !PT ;  /* 0x00000016a7107209 */ /* 0x000fe40007810000 */
[C---:B------:R-:W-:Y:S02]  /*c300*/  ISETP.LT.OR P2, PT, R29.reuse, R238, P2 ;  /* 0x000000ee1d00720c */ /* 0x040fe40001741670 */
[----:B------:R-:W-:-:S02]  /*c310*/  ISETP.LT.OR P5, PT, R29, R236, P5 ;  /* 0x000000ec1d00720c */ /* 0x000fc40002fa1670 */
[----:B------:R-:W-:Y:S02]  /*c320*/  ISETP.LT.OR P4, PT, R28, R236, P4 ;  /* 0x000000ec1c00720c */ /* 0x000fe40002781670 */
[----:B------:R-:W-:Y:S02]  /*c330*/  FSEL R29, R20, -INF , !P3 ;  /* 0xff800000141d7808 */ /* 0x000fe40005800000 */
[----:B------:R-:W-:Y:S02]  /*c340*/  ISETP.GE.AND P3, PT, R24, R231, PT ;  /* 0x000000e71800720c */ /* 0x000fe40003f66270 */
[----:B------:R-:W-:Y:S02]  /*c350*/  FMNMX.FTZ R16, R166, R16, !PT ;  /* 0x00000010a6107209 */ /* 0x000fe40007810000 */
[----:B------:R-:W-:Y:S02]  /*c360*/  FSEL R194, R18, -INF , !P4 ;  /* 0xff80000012c27808 */ /* 0x000fe40006000000 */
[----:B------:R-:W-:-:S02]  /*c370*/  IADD3 R25, R164, 0x28, RZ ;  /* 0x00000028a4197810 */ /* 0x000fc40007ffe0ff */
[----:B------:R-:W-:Y:S02]  /*c380*/  ISETP.LT.OR P3, PT, R24, R236, P3 ;  /* 0x000000ec1800720c */ /* 0x000fe40001f61670 */
[----:B------:R-:W-:Y:S02]  /*c390*/  FMNMX.FTZ R18, R30, R16, !PT ;  /* 0x000000101e127209 */ /* 0x000fe40007810000 */
[----:B------:R-:W-:Y:S02]  /*c3a0*/  FMNMX.FTZ R16, R0, R14, !PT ;  /* 0x0000000e00107209 */ /* 0x000fe40007810000 */
[----:B------:R-:W-:Y:S02]  /*c3b0*/  ISETP.GE.AND P6, PT, R25, R237, PT ;  /* 0x000000ed1900720c */ /* 0x000fe40003fc6270 */
[----:B------:R-:W-:Y:S02]  /*c3c0*/  FMNMX.FTZ R18, R31, R18, !PT ;  /* 0x000000121f127209 */ /* 0x000fe40007810000 */
[----:B------:R-:W-:-:S02]  /*c3d0*/  FSEL R192, R19, -INF , !P3 ;  /* 0xff80000013c07808 */ /* 0x000fc40005800000 */
[----:B------:R-:W-:Y:S02]  /*c3e0*/  FMNMX.FTZ R19, R15, R16, !PT ;  /* 0x000000100f137209 */ /* 0x000fe40007810000 */
[----:B------:R-:W-:Y:S02]  /*c3f0*/  FSEL R35, R27, -INF , !P0 ;  /* 0xff8000001b237808 */ /* 0x000fe40004000000 */
[----:B------:R-:W-:Y:S02]  /*c400*/  IADD3 R20, R164, 0x29, RZ ;  /* 0x00000029a4147810 */ /* 0x000fe40007ffe0ff */
[----:B------:R-:W-:Y:S02]  /*c410*/  ISETP.GE.AND P0, PT, R24, R237, PT ;  /* 0x000000ed1800720c */ /* 0x000fe40003f06270 */
[----:B------:R-:W-:Y:S02]  /*c420*/  FSEL R28, R21, -INF , !P2 ;  /* 0xff800000151c7808 */ /* 0x000fe40005000000 */
[----:B------:R-:W-:-:S02]  /*c430*/  ISETP.LT.OR P6, PT, R25, R238, P6 ;  /* 0x000000ee1900720c */ /* 0x000fc400037c1670 */
[----:B------:R-:W-:Y:S02]  /*c440*/  FMNMX.FTZ R18, R29, R18, !PT ;  /* 0x000000121d127209 */ /* 0x000fe40007810000 */
[----:B------:R-:W-:Y:S02]  /*c450*/  FMNMX.FTZ R19, R181, R19, !PT ;  /* 0x00000013b5137209 */ /* 0x000fe40007810000 */
[----:B------:R-:W-:Y:S02]  /*c460*/  FSEL R32, R23, -INF , !P5 ;  /* 0xff80000017207808 */ /* 0x000fe40006800000 */
[----:B------:R-:W-:Y:S02]  /*c470*/  ISETP.GE.AND P5, PT, R20, R237, PT ;  /* 0x000000ed1400720c */ /* 0x000fe40003fa6270 */
[----:B------:R-:W-:Y:S02]  /*c480*/  ISETP.LT.OR P0, PT, R24, R238, P0 ;  /* 0x000000ee1800720c */ /* 0x000fe40000701670 */
[----:B------:R-:W-:-:S02]  /*c490*/  FMNMX.FTZ R18, R28, R18, !PT ;  /* 0x000000121c127209 */ /* 0x000fc40007810000 */
[----:B------:R-:W-:Y:S02]  /*c4a0*/  FSEL R224, R4, -INF , !P6 ;  /* 0xff80000004e07808 */ /* 0x000fe40007000000 */
[----:B------:R-:W-:Y:S02]  /*c4b0*/  FMNMX.FTZ R4, R174, R19, !PT ;  /* 0x00000013ae047209 */ /* 0x000fe40007810000 */
[----:B------:R-:W-:Y:S02]  /*c4c0*/  ISETP.LT.OR P5, PT, R20, R238, P5 ;  /* 0x000000ee1400720c */ /* 0x000fe40002fa1670 */
[----:B------:R-:W-:Y:S02]  /*c4d0*/  IADD3 R21, R164, 0x30, RZ ;  /* 0x00000030a4157810 */ /* 0x000fe40007ffe0ff */
[----:B------:R-:W-:Y:S02]  /*c4e0*/  FSEL R225, R17, -INF , !P0 ;  /* 0xff80000011e17808 */ /* 0x000fe40004000000 */
[----:B------:R-:W-:-:S02]  /*c4f0*/  FMNMX.FTZ R18, R226, R18, !PT ;  /* 0x00000012e2127209 */ /* 0x000fc40007810000 */
[----:B------:R-:W-:Y:S02]  /*c500*/  FMNMX.FTZ R4, R34, R4, !PT ;  /* 0x0000000422047209 */ /* 0x000fe40007810000 */
[----:B------:R-:W-:Y:S02]  /*c510*/  FSEL R195, R5, -INF , !P5 ;  /* 0xff80000005c37808 */ /* 0x000fe40006800000 */
[----:B------:R-:W-:Y:S02]  /*c520*/  ISETP.GE.AND P4, PT, R21, R237, PT ;  /* 0x000000ed1500720c */ /* 0x000fe40003f86270 */
[----:B------:R-:W-:Y:S02]  /*c530*/  IADD3 R17, R164, 0x31, RZ ;  /* 0x00000031a4117810 */ /* 0x000fe40007ffe0ff */
[----:B------:R-:W-:Y:S02]  /*c540*/  FMNMX.FTZ R5, R225, R18, !PT ;  /* 0x00000012e1057209 */ /* 0x000fe40007810000 */
[----:B------:R-:W-:-:S02]  /*c550*/  FMNMX.FTZ R4, R35, R4, !PT ;  /* 0x0000000423047209 */ /* 0x000fc40007810000 */
[----:B------:R-:W-:Y:S02]  /*c560*/  ISETP.LT.OR P4, PT, R21, R238, P4 ;  /* 0x000000ee1500720c */ /* 0x000fe40002781670 */
[----:B------:R-:W-:Y:S02]  /*c570*/  IADD3 R16, R164, 0x38, RZ ;  /* 0x00000038a4107810 */ /* 0x000fe40007ffe0ff */
[----:B------:R-:W-:Y:S02]  /*c580*/  ISETP.GE.AND P3, PT, R17, R237, PT ;  /* 0x000000ed1100720c */ /* 0x000fe40003f66270 */
[----:B------:R-:W-:Y:S02]  /*c590*/  FMNMX.FTZ R5, R224, R5, !PT ;  /* 0x00000005e0057209 */ /* 0x000fe40007810000 */
[----:B------:R-:W-:Y:S02]  /*c5a0*/  FMNMX.FTZ R4, R33, R4, !PT ;  /* 0x0000000421047209 */ /* 0x000fe40007810000 */
[----:B------:R-:W-:-:S02]  /*c5b0*/  IADD3 R164, R164, 0x39, RZ ;  /* 0x00000039a4a47810 */ /* 0x000fc40007ffe0ff */
[----:B------:R-:W-:Y:S02]  /*c5c0*/  ISETP.GE.AND P6, PT, R16, R237, PT ;  /* 0x000000ed1000720c */ /* 0x000fe40003fc6270 */
[----:B------:R-:W-:Y:S02]  /*c5d0*/  ISETP.LT.OR P3, PT, R17, R238, P3 ;  /* 0x000000ee1100720c */ /* 0x000fe40001f61670 */
[----:B------:R-:W-:Y:S02]  /*c5e0*/  FSEL R180, R188, -INF , !P4 ;  /* 0xff800000bcb47808 */ /* 0x000fe40006000000 */
[----:B------:R-:W-:Y:S02]  /*c5f0*/  FMNMX.FTZ R5, R195, R5, !PT ;  /* 0x00000005c3057209 */ /* 0x000fe40007810000 */
[----:B------:R-:W-:Y:S02]  /*c600*/  ISETP.GE.AND P2, PT, R25, R231, PT ;  /* 0x000000e71900720c */ /* 0x000fe40003f46270 */
[----:B------:R-:W-:-:S02]  /*c610*/  FMNMX.FTZ R4, R32, R4, !PT ;  /* 0x0000000420047209 */ /* 0x000fc40007810000 */
[----:B------:R-:W-:Y:S02]  /*c620*/  ISETP.GE.AND P5, PT, R164, R237, PT ;  /* 0x000000eda400720c */ /* 0x000fe40003fa6270 */
[----:B------:R-:W-:Y:S02]  /*c630*/  ISETP.LT.OR P6, PT, R16, R238, P6 ;  /* 0x000000ee1000720c */ /* 0x000fe400037c1670 */
[----:B------:R-:W-:Y:S02]  /*c640*/  FSEL R171, R189, -INF , !P3 ;  /* 0xff800000bdab7808 */ /* 0x000fe40005800000 */
[----:B------:R-:W-:Y:S02]  /*c650*/  FMNMX.FTZ R5, R180, R5, !PT ;  /* 0x00000005b4057209 */ /* 0x000fe40007810000 */
[----:B------:R-:W-:Y:S02]  /*c660*/  ISETP.LT.OR P2, PT, R25, R236, P2 ;  /* 0x000000ec1900720c */ /* 0x000fe40001741670 */
[----:B------:R-:W-:Y:S01]  /*c670*/  ISETP.GE.AND P1, PT, R20, R231, PT ;  /* 0x000000e71400720c */ /* 0x000fe20003f26270 */
[----:B------:R-:W-:Y:S01]  /*c680*/  LDSM.16.MT88.4 R24, [R216+0x18000] ;  /* 0x01800000d818783b */ /* 0x000fe20000004200 */
[----:B------:R-:W-:-:S02]  /*c690*/  FMNMX.FTZ R4, R194, R4, !PT ;  /* 0x00000004c2047209 */ /* 0x000fc40007810000 */
[----:B------:R-:W-:Y:S02]  /*c6a0*/  ISETP.LT.OR P5, PT, R164, R238, P5 ;  /* 0x000000eea400720c */ /* 0x000fe40002fa1670 */
[----:B------:R-:W-:Y:S02]  /*c6b0*/  FSEL R170, R184, -INF , !P6 ;  /* 0xff800000b8aa7808 */ /* 0x000fe40007000000 */
[----:B------:R-:W-:Y:S02]  /*c6c0*/  FMNMX.FTZ R5, R171, R5, !PT ;  /* 0x00000005ab057209 */ /* 0x000fe40007810000 */
[----:B------:R-:W-:Y:S02]  /*c6d0*/  ISETP.GE.AND P0, PT, R21, R231, PT ;  /* 0x000000e71500720c */ /* 0x000fe40003f06270 */
[----:B------:R-:W-:Y:S02]  /*c6e0*/  ISETP.LT.OR P1, PT, R20, R236, P1 ;  /* 0x000000ec1400720c */ /* 0x000fe40000f21670 */
[----:B------:R-:W-:-:S02]  /*c6f0*/  FSEL R193, R6, -INF , !P2 ;  /* 0xff80000006c17808 */ /* 0x000fc40005000000 */
[----:B------:R-:W-:Y:S02]  /*c700*/  FMNMX.FTZ R4, R192, R4, !PT ;  /* 0x00000004c0047209 */ /* 0x000fe40007810000 */
[----:B------:R-:W-:Y:S02]  /*c710*/  FSEL R168, R185, -INF , !P5 ;  /* 0xff800000b9a87808 */ /* 0x000fe40006800000 */
[----:B------:R-:W-:Y:S02]  /*c720*/  FMNMX.FTZ R6, R170, R5, !PT ;  /* 0x00000005aa067209 */ /* 0x000fe40007810000 */
[----:B------:R-:W-:Y:S02]  /*c730*/  ISETP.LT.OR P0, PT, R21, R236, P0 ;  /* 0x000000ec1500720c */ /* 0x000fe40000701670 */
[----:B------:R-:W-:Y:S01]  /*c740*/  FSEL R189, R7, -INF , !P1 ;  /* 0xff80000007bd7808 */ /* 0x000fe20004800000 */
[----:B------:R-:W-:Y:S01]  /*c750*/  LDSM.16.MT88.4 R20, [R214+0x18000] ;  /* 0x01800000d614783b */ /* 0x000fe20000004200 */
[----:B------:R-:W-:-:S02]  /*c760*/  ISETP.GE.AND P2, PT, R17, R231, PT ;  /* 0x000000e71100720c */ /* 0x000fc40003f46270 */
[----:B------:R-:W-:Y:S02]  /*c770*/  FMNMX.FTZ R5, R193, R4, !PT ;  /* 0x00000004c1057209 */ /* 0x000fe40007810000 */
[----:B------:R-:W-:Y:S02]  /*c780*/  FMNMX.FTZ R4, R168, R6, !PT ;  /* 0x00000006a8047209 */ /* 0x000fe40007810000 */
[----:B------:R-:W-:Y:S02]  /*c790*/  ISETP.GE.AND P1, PT, R16, R231, PT ;  /* 0x000000e71000720c */ /* 0x000fe40003f26270 */
[----:B------:R-:W-:Y:S02]  /*c7a0*/  ISETP.LT.OR P2, PT, R17, R236, P2 ;  /* 0x000000ec1100720c */ /* 0x000fe40001741670 */
[----:B------:R-:W-:Y:S02]  /*c7b0*/  FSEL R179, R190, -INF , !P0 ;  /* 0xff800000beb37808 */ /* 0x000fe40004000000 */
[----:B------:R-:W-:-:S02]  /*c7c0*/  FMNMX.FTZ R6, R189, R5, !PT ;  /* 0x00000005bd067209 */ /* 0x000fc40007810000 */
[----:B------:R-:W-:Y:S01]  /*c7d0*/  ISETP.LT.OR P1, PT, R16, R236, P1 ;  /* 0x000000ec1000720c */ /* 0x000fe20000f21670 */
[----:B------:R-:W1:Y:S01]  /*c7e0*/  SHFL.BFLY PT, R5, R4, 0x2, 0x1f ;  /* 0x0c401f0004057f89 */ /* 0x000e6200000e0000 */
[C---:B------:R-:W-:Y:S02]  /*c7f0*/  ISETP.GE.AND P0, PT, R164.reuse, R231, PT ;  /* 0x000000e7a400720c */ /* 0x040fe40003f06270 */
[----:B------:R-:W-:Y:S02]  /*c800*/  FSEL R178, R191, -INF , !P2 ;  /* 0xff800000bfb27808 */ /* 0x000fe40005000000 */
[----:B------:R-:W-:Y:S02]  /*c810*/  FMNMX.FTZ R6, R179, R6, !PT ;  /* 0x00000006b3067209 */ /* 0x000fe40007810000 */
[----:B------:R-:W-:Y:S02]  /*c820*/  ISETP.LT.OR P0, PT, R164, R236, P0 ;  /* 0x000000eca400720c */ /* 0x000fe40000701670 */
[----:B------:R-:W-:-:S02]  /*c830*/  FSEL R177, R186, -INF , !P1 ;  /* 0xff800000bab17808 */ /* 0x000fc40004800000 */
[----:B------:R-:W-:Y:S02]  /*c840*/  FMNMX.FTZ R6, R178, R6, !PT ;  /* 0x00000006b2067209 */ /* 0x000fe40007810000 */
[----:B------:R-:W-:Y:S02]  /*c850*/  FSEL R176, R187, -INF , !P0 ;  /* 0xff800000bbb07808 */ /* 0x000fe40004000000 */
[----:B------:R-:W-:-:S04]  /*c860*/  FMNMX.FTZ R6, R177, R6, !PT ;  /* 0x00000006b1067209 */ /* 0x000fc80007810000 */
[----:B------:R-:W-:-:S05]  /*c870*/  FMNMX.FTZ R16, R176, R6, !PT ;  /* 0x00000006b0107209 */ /* 0x000fca0007810000 */
[----:B------:R-:W2:Y:S01]  /*c880*/  SHFL.BFLY PT, R6, R16, 0x2, 0x1f ;  /* 0x0c401f0010067f89 */ /* 0x000ea200000e0000 */
[----:B-1----:R-:W-:-:S05]  /*c890*/  FMNMX.FTZ R7, R4, R5, !PT ;  /* 0x0000000504077209 */ /* 0x002fca0007810000 */
[----:B------:R-:W1:Y:S01]  /*c8a0*/  SHFL.BFLY PT, R164, R7, 0x1, 0x1f ;  /* 0x0c201f0007a47f89 */ /* 0x000e6200000e0000 */
[----:B--2---:R-:W-:-:S03]  /*c8b0*/  FMNMX.FTZ R5, R16, R6, !PT ;  /* 0x0000000610057209 */ /* 0x004fc60007810000 */
[----:B------:R-:W-:Y:S04]  /*c8c0*/  LDSM.16.MT88.4 R16, [R213+0x18000] ;  /* 0x01800000d510783b */ /* 0x000fe80000004200 */
        /* <DEDUP_REMOVED lines=13> */
[----:B--2---:R-:W-:Y:S01]  /*c9a0*/  FMNMX.FTZ R3, R5, R4, !PT ;  /* 0x0000000405037209 */ /* 0x004fe20007810000 */
[--C-:B------:R-:W-:Y:S01]  /*c9b0*/  FFMA.FTZ R190, R226, UR23, -R169.reuse ;  /* 0x00000017e2be7c23 */ /* 0x100fe200080108a9 */
[----:B------:R-:W-:Y:S01]  /*c9c0*/  FSEL R4, R164, RZ, P1 ;  /* 0x000000ffa4047208 */ /* 0x000fe20000800000 */
[--C-:B------:R-:W-:Y:S01]  /*c9d0*/  FFMA.FTZ R191, R225, UR23, -R169.reuse ;  /* 0x00000017e1bf7c23 */ /* 0x100fe200080108a9 */
[C---:B------:R-:W-:Y:S01]  /*c9e0*/  FSETP.NEU.FTZ.AND P0, PT, R3.reuse, -INF , PT ;  /* 0xff8000000300780b */ /* 0x040fe20003f1d000 */
[C---:B------:R-:W-:Y:S01]  /*c9f0*/  FMUL.FTZ R175, R3.reuse, UR23 ;  /* 0x0000001703af7c20 */ /* 0x040fe20008410000 */
[----:B------:R-:W-:Y:S01]  /*ca00*/  MUFU.EX2 R172, R172 ;  /* 0x000000ac00ac7308 */ /* 0x000fe20000000800 */
[----:B------:R-:W-:Y:S01]  /*ca10*/  FADD.FTZ R4, R2, -R4 ;  /* 0x8000000402047221 */ /* 0x000fe20000010000 */
[----:B------:R-:W-:Y:S01]  /*ca20*/  FSEL R5, R3, RZ, P0 ;  /* 0x000000ff03057208 */ /* 0x000fe20000000000 */
[--C-:B------:R-:W-:Y:S01]  /*ca30*/  FFMA.FTZ R224, R224, UR23, -R169.reuse ;  /* 0x00000017e0e07c23 */ /* 0x100fe200080108a9 */
[----:B------:R-:W-:Y:S01]  /*ca40*/  FSEL R175, R175, RZ, P0 ;  /* 0x000000ffafaf7208 */ /* 0x000fe20000000000 */
[----:B------:R-:W-:Y:S01]  /*ca50*/  FMUL.FTZ R4, R4, UR23 ;  /* 0x0000001704047c20 */ /* 0x000fe20008410000 */
[----:B------:R-:W-:Y:S01]  /*ca60*/  FFMA.FTZ R195, R195, UR23, -R169 ;  /* 0x00000017c3c37c23 */ /* 0x000fe200080108a9 */
[----:B------:R-:W-:Y:S01]  /*ca70*/  FADD.FTZ R5, R0, -R5 ;  /* 0x8000000500057221 */ /* 0x000fe20000010000 */
[----:B------:R-:W-:Y:S01]  /*ca80*/  MUFU.EX2 R167, R167 ;  /* 0x000000a700a77308 */ /* 0x000fe20000000800 */
[--C-:B------:R-:W-:Y:S01]  /*ca90*/  FFMA.FTZ R165, R14, UR23, -R175.reuse ;  /* 0x000000170ea57c23 */ /* 0x100fe200080108af */
[--C-:B------:R-:W-:Y:S01]  /*caa0*/  FFMA.FTZ R15, R15, UR23, -R175.reuse ;  /* 0x000000170f0f7c23 */ /* 0x100fe200080108af */
[--C-:B------:R-:W-:Y:S01]  /*cab0*/  FFMA.FTZ R14, R181, UR23, -R175.reuse ;  /* 0x00000017b50e7c23 */ /* 0x100fe200080108af */
[----:B------:R-:W-:Y:S01]  /*cac0*/  FFMA.FTZ R2, R174, UR23, -R175 ;  /* 0x00000017ae027c23 */ /* 0x000fe200080108af */
[----:B------:R-:W-:Y:S01]  /*cad0*/  FMUL.FTZ R0, R5, UR23 ;  /* 0x0000001705007c20 */ /* 0x000fe20008410000 */
[----:B------:R-:W-:Y:S01]  /*cae0*/  FFMA.FTZ R181, R30, UR23, -R169 ;  /* 0x000000171eb57c23 */ /* 0x000fe200080108a9 */
[--C-:B------:R-:W-:Y:S01]  /*caf0*/  FFMA.FTZ R184, R34, UR23, -R175.reuse ;  /* 0x0000001722b87c23 */ /* 0x100fe200080108af */
[----:B------:R-:W1:Y:S01]  /*cb00*/  MUFU.EX2 R166, R166 ;  /* 0x000000a600a67308 */ /* 0x000e620000000800 */
[----:B------:R-:W-:Y:S01]  /*cb10*/  LDSM.16.MT88.4 R28, [R212+0x1e000] ;  /* 0x01e00000d41c783b */ /* 0x000fe20000004200 */
[--C-:B------:R-:W-:Y:S01]  /*cb20*/  FFMA.FTZ R186, R35, UR23, -R175.reuse ;  /* 0x0000001723ba7c23 */ /* 0x100fe200080108af */
[--C-:B------:R-:W-:Y:S01]  /*cb30*/  FFMA.FTZ R187, R33, UR23, -R175.reuse ;  /* 0x0000001721bb7c23 */ /* 0x100fe200080108af */
[--C-:B------:R-:W-:Y:S01]  /*cb40*/  FFMA.FTZ R188, R32, UR23, -R175.reuse ;  /* 0x0000001720bc7c23 */ /* 0x100fe200080108af */
[--C-:B------:R-:W-:Y:S01]  /*cb50*/  FFMA.FTZ R194, R194, UR23, -R175.reuse ;  /* 0x00000017c2c27c23 */ /* 0x100fe200080108af */
[----:B------:R-:W-:Y:S01]  /*cb60*/  LDSM.16.MT88.4 R32, [R212+0x18800] ;  /* 0x01880000d420783b */ /* 0x000fe20000004200 */
[--C-:B------:R-:W-:Y:S01]  /*cb70*/  FFMA.FTZ R192, R192, UR23, -R175.reuse ;  /* 0x00000017c0c07c23 */ /* 0x100fe200080108af */
[----:B------:R-:W-:Y:S01]  /*cb80*/  MUFU.EX2 R165, R165 ;  /* 0x000000a500a57308 */ /* 0x000fe20000000800 */
[--C-:B------:R-:W-:Y:S01]  /*cb90*/  FFMA.FTZ R193, R193, UR23, -R175.reuse ;  /* 0x00000017c1c17c23 */ /* 0x100fe200080108af */
[----:B------:R-:W-:Y:S01]  /*cba0*/  FFMA.FTZ R189, R189, UR23, -R175 ;  /* 0x00000017bdbd7c23 */ /* 0x000fe200080108af */
[--C-:B------:R-:W-:Y:S01]  /*cbb0*/  FFMA.FTZ R180, R180, UR23, -R169.reuse ;  /* 0x00000017b4b47c23 */ /* 0x100fe200080108a9 */
[--C-:B------:R-:W-:Y:S01]  /*cbc0*/  FFMA.FTZ R225, R171, UR23, -R169.reuse ;  /* 0x00000017abe17c23 */ /* 0x100fe200080108a9 */
[--C-:B------:R-:W-:Y:S01]  /*cbd0*/  FFMA.FTZ R226, R170, UR23, -R169.reuse ;  /* 0x00000017aae27c23 */ /* 0x100fe200080108a9 */
[----:B------:R-:W-:Y:S01]  /*cbe0*/  FFMA.FTZ R227, R168, UR23, -R169 ;  /* 0x00000017a8e37c23 */ /* 0x000fe200080108a9 */
[--C-:B------:R-:W-:Y:S01]  /*cbf0*/  FFMA.FTZ R179, R179, UR23, -R175.reuse ;  /* 0x00000017b3b37c23 */ /* 0x100fe200080108af */
[----:B------:R-:W2:Y:S01]  /*cc00*/  MUFU.EX2 R15, R15 ;  /* 0x0000000f000f7308 */ /* 0x000ea20000000800 */
[----:B-1----:R-:W-:Y:S01]  /*cc10*/  F2FP.F16.F32.PACK_AB R6, R166, R167 ;  /* 0x000000a7a606723e */ /* 0x002fe200000000ff */
[----:B------:R-:W-:Y:S01]  /*cc20*/  LDSM.16.MT88.4 R168, [R212+0x1f000] ;  /* 0x01f00000d4a8783b */ /* 0x000fe20000004200 */
[--C-:B------:R-:W-:Y:S01]  /*cc30*/  FFMA.FTZ R178, R178, UR23, -R175.reuse ;  /* 0x00000017b2b27c23 */ /* 0x100fe200080108af */
[--C-:B------:R-:W-:Y:S01]  /*cc40*/  FFMA.FTZ R177, R177, UR23, -R175.reuse ;  /* 0x00000017b1b17c23 */ /* 0x100fe200080108af */
[----:B------:R-:W-:-:S03]  /*cc50*/  FFMA.FTZ R175, R176, UR23, -R175 ;  /* 0x00000017b0af7c23 */ /* 0x000fc600080108af */
        /* <DEDUP_REMOVED lines=14> */
[----:B------:R-:W-:Y:S01]  /*cd40*/  FMUL.FTZ R148, R148, R174 ;  /* 0x000000ae94947220 */ /* 0x000fe20000410000 */
[-C--:B----4-:R-:W-:Y:S01]  /*cd50*/  FMUL.FTZ R162, R162, R0.reuse ;  /* 0x00000000a2a27220 */ /* 0x090fe20000410000 */
        /* <DEDUP_REMOVED lines=38> */
[----:B------:R-:W4:Y:S01]  /*cfc0*/  LDSM.16.MT88.4 R16, [R214+0x1a000] ;  /* 0x01a00000d610783b */ /* 0x000f220000004200 */
        /* <DEDUP_REMOVED lines=27> */
[C---:B---3--:R-:W-:Y:S01]  /*d180*/  HMMA.16816.F32 R36, R4.reuse, R20, R36 ;  /* 0x000000140424723c */ /* 0x048fe20000001824 */
        /* <DEDUP_REMOVED lines=11> */
[C---:B----4-:R-:W-:Y:S01]  /*d240*/  HMMA.16816.F32 R44, R4.reuse, R16, R44 ;  /* 0x00000010042c723c */ /* 0x050fe2000000182c */
[----:B------:R-:W-:Y:S01]  /*d250*/  FMUL.FTZ R75, R75, R0 ;  /* 0x000000004b4b7220 */ /* 0x000fe20000410000 */
[-C--:B------:R-:W-:Y:S01]  /*d260*/  FMUL.FTZ R76, R76, R174.reuse ;  /* 0x000000ae4c4c7220 */ /* 0x080fe20000410000 */
[-C--:B------:R-:W-:Y:S01]  /*d270*/  FMUL.FTZ R77, R77, R174.reuse ;  /* 0x000000ae4d4d7220 */ /* 0x080fe20000410000 */
[-C--:B------:R-:W-:Y:S01]  /*d280*/  FMUL.FTZ R80, R80, R174.reuse ;  /* 0x000000ae50507220 */ /* 0x080fe20000410000 */
[----:B------:R-:W-:Y:S01]  /*d290*/  FMUL.FTZ R81, R81, R174 ;  /* 0x000000ae51517220 */ /* 0x000fe20000410000 */
[C---:B------:R-:W-:Y:S01]  /*d2a0*/  HMMA.16816.F32 R48, R4.reuse, R18, R48 ;  /* 0x000000120430723c */ /* 0x040fe20000001830 */
[----:B------:R-:W4:Y:S01]  /*d2b0*/  LDSM.16.MT88.4 R16, [R216+0x1c000] ;  /* 0x01c00000d810783b */ /* 0x000f220000004200 */
        /* <DEDUP_REMOVED lines=32> */
[----:B------:R-:W-:Y:S01]  /*d4c0*/  MUFU.EX2 R182, R182 ;  /* 0x000000b600b67308 */ /* 0x000fe20000000800 */
[C---:B------:R-:W-:Y:S01]  /*d4d0*/  HMMA.16816.F32 R64, R4.reuse, R22, R64 ;  /* 0x000000160440723c */ /* 0x040fe20000001840 */
[----:B------:R-:W3:Y:S01]  /*d4e0*/  LDSM.16.MT88.4 R20, [R213+0x1c000] ;  /* 0x01c00000d514783b */ /* 0x000ee20000004200 */
[-C--:B------:R-:W-:Y:S01]  /*d4f0*/  FMUL.FTZ R108, R108, R174.reuse ;  /* 0x000000ae6c6c7220 */ /* 0x080fe20000410000 */
[----:B------:R-:W-:Y:S01]  /*d500*/  FMUL.FTZ R109, R109, R174 ;  /* 0x000000ae6d6d7220 */ /* 0x000fe20000410000 */
[-C--:B------:R-:W-:Y:S01]  /*d510*/  FMUL.FTZ R110, R110, R0.reuse ;  /* 0x000000006e6e7220 */ /* 0x080fe20000410000 */
[----:B------:R-:W-:Y:S01]  /*d520*/  FMUL.FTZ R111, R111, R0 ;  /* 0x000000006f6f7220 */ /* 0x000fe20000410000 */
[C---:B----4-:R-:W-:Y:S01]  /*d530*/  HMMA.16816.F32 R68, R4.reuse, R16, R68 ;  /* 0x000000100444723c */ /* 0x050fe20000001844 */
[----:B------:R-:W-:Y:S01]  /*d540*/  MUFU.EX2 R183, R183 ;  /* 0x000000b700b77308 */ /* 0x000fe20000000800 */
[-C--:B------:R-:W-:Y:S01]  /*d550*/  FMUL.FTZ R112, R112, R174.reuse ;  /* 0x000000ae70707220 */ /* 0x080fe20000410000 */
[----:B------:R-:W-:Y:S01]  /*d560*/  FMUL.FTZ R113, R113, R174 ;  /* 0x000000ae71717220 */ /* 0x000fe20000410000 */
[-C--:B------:R-:W-:Y:S01]  /*d570*/  FMUL.FTZ R114, R114, R0.reuse ;  /* 0x0000000072727220 */ /* 0x080fe20000410000 */
[----:B------:R-:W-:Y:S01]  /*d580*/  FMUL.FTZ R115, R115, R0 ;  /* 0x0000000073737220 */ /* 0x000fe20000410000 */
[C---:B------:R-:W-:Y:S01]  /*d590*/  HMMA.16816.F32 R72, R4.reuse, R18, R72 ;  /* 0x000000120448723c */ /* 0x040fe20000001848 */
[----:B------:R-:W4:Y:S01]  /*d5a0*/  LDSM.16.MT88.4 R16, [R212+0x1c000] ;  /* 0x01c00000d410783b */ /* 0x000f220000004200 */
[-C--:B------:R-:W-:Y:S01]  /*d5b0*/  FMUL.FTZ R116, R116, R174.reuse ;  /* 0x000000ae74747220 */ /* 0x080fe20000410000 */
[----:B------:R-:W-:Y:S01]  /*d5c0*/  MUFU.EX2 R185, R185 ;  /* 0x000000b900b97308 */ /* 0x000fe20000000800 */
[----:B------:R-:W-:Y:S01]  /*d5d0*/  FMUL.FTZ R117, R117, R174 ;  /* 0x000000ae75757220 */ /* 0x000fe20000410000 */
[-C--:B------:R-:W-:Y:S01]  /*d5e0*/  FMUL.FTZ R118, R118, R0.reuse ;  /* 0x0000000076767220 */ /* 0x080fe20000410000 */
[----:B------:R-:W-:Y:S01]  /*d5f0*/  FMUL.FTZ R119, R119, R0 ;  /* 0x0000000077777220 */ /* 0x000fe20000410000 */
[-C--:B------:R-:W-:Y:S01]  /*d600*/  FMUL.FTZ R120, R120, R174.reuse ;  /* 0x000000ae78787220 */ /* 0x080fe20000410000 */
[----:B------:R-:W-:Y:S01]  /*d610*/  FMUL.FTZ R121, R121, R174 ;  /* 0x000000ae79797220 */ /* 0x000fe20000410000 */
[-C--:B------:R-:W-:Y:S01]  /*d620*/  FMUL.FTZ R122, R122, R0.reuse ;  /* 0x000000007a7a7220 */ /* 0x080fe20000410000 */
[----:B------:R-:W-:Y:S01]  /*d630*/  FMUL.FTZ R123, R123, R0 ;  /* 0x000000007b7b7220 */ /* 0x000fe20000410000 */
[----:B------:R-:W5:Y:S01]  /*d640*/  MUFU.EX2 R184, R184 ;  /* 0x000000b800b87308 */ /* 0x000f620000000800 */
[-C--:B------:R-:W-:Y:S01]  /*d650*/  FMUL.FTZ R124, R124, R174.reuse ;  /* 0x000000ae7c7c7220 */ /* 0x080fe20000410000 */
[-C--:B------:R-:W-:Y:S01]  /*d660*/  FMUL.FTZ R125, R125, R174.reuse ;  /* 0x000000ae7d7d7220 */ /* 0x080fe20000410000 */
[----:B------:R-:W-:Y:S01]  /*d670*/  FMUL.FTZ R128, R128, R174 ;  /* 0x000000ae80807220 */ /* 0x000fe20000410000 */
[-C--:B------:R-:W-:Y:S01]  /*d680*/  FMUL.FTZ R126, R126, R0.reuse ;  /* 0x000000007e7e7220 */ /* 0x080fe20000410000 */
[----:B------:R-:W-:Y:S01]  /*d690*/  FMUL.FTZ R127, R127, R0 ;  /* 0x000000007f7f7220 */ /* 0x000fe20000410000 */
[C---:B--2---:R-:W-:Y:S01]  /*d6a0*/  HMMA.16816.F32 R76, R4.reuse, R24, R76 ;  /* 0x00000018044c723c */ /* 0x044fe2000000184c */
[----:B------:R-:W-:Y:S01]  /*d6b0*/  FMUL.FTZ R129, R129, R174 ;  /* 0x000000ae81817220 */ /* 0x000fe20000410000 */
[----:B------:R-:W2:Y:S01]  /*d6c0*/  MUFU.EX2 R186, R186 ;  /* 0x000000ba00ba7308 */ /* 0x000ea20000000800 */
[-C--:B------:R-:W-:Y:S01]  /*d6d0*/  FMUL.FTZ R130, R130, R0.reuse ;  /* 0x0000000082827220 */ /* 0x080fe20000410000 */
[----:B------:R-:W-:Y:S01]  /*d6e0*/  FMUL.FTZ R131, R131, R0 ;  /* 0x0000000083837220 */ /* 0x000fe20000410000 */
[----:B------:R-:W-:Y:S01]  /*d6f0*/  FFMA.FTZ R173, R249, R174, R173 ;  /* 0x000000aef9ad7223 */ /* 0x000fe200000100ad */
[C---:B------:R-:W-:Y:S01]  /*d700*/  HMMA.16816.F32 R80, R4.reuse, R26, R80 ;  /* 0x0000001a0450723c */ /* 0x040fe20000001850 */
[----:B------:R-:W2:Y:S01]  /*d710*/  LDSM.16.MT88.4 R24, [R216+0x1e000] ;  /* 0x01e00000d818783b */ /* 0x000ea20000004200 */
[----:B------:R-:W-:Y:S01]  /*d720*/  FFMA.FTZ R0, R248, R0, R165 ;  /* 0x00000000f8007223 */ /* 0x000fe200000100a5 */
[----:B------:R-:W-:Y:S01]  /*d730*/  FADD.FTZ R173, R172, R173 ;  /* 0x000000adacad7221 */ /* 0x000fe20000010000 */
[----:B------:R-:W-:Y:S02]  /*d740*/  MUFU.EX2 R187, R187 ;  /* 0x000000bb00bb7308 */ /* 0x000fe40000000800 */
[----:B---3--:R-:W-:Y:S01]  /*d750*/  HMMA.16816.F32 R84, R4, R20, R84 ;  /* 0x000000140454723c */ /* 0x008fe20000001854 */
[----:B------:R-:W-:Y:S01]  /*d760*/  FADD.FTZ R0, R15, R0 ;  /* 0x000000000f007221 */ /* 0x000fe20000010000 */
[----:B------:R-:W-:-:S03]  /*d770*/  FADD.FTZ R173, R167, R173 ;  /* 0x000000ada7ad7221 */ /* 0x000fc60000010000 */
[----:B------:R-:W-:Y:S01]  /*d780*/  FADD.FTZ R0, R14, R0 ;  /* 0x000000000e007221 */ /* 0x000fe20000010000 */
[C---:B------:R-:W-:Y:S01]  /*d790*/  HMMA.16816.F32 R88, R4.reuse, R22, R88 ;  /* 0x000000160458723c */ /* 0x040fe20000001858 */
[----:B------:R-:W3:Y:S01]  /*d7a0*/  LDSM.16.MT88.4 R20, [R214+0x1e000] ;  /* 0x01e00000d614783b */ /* 0x000ee20000004200 */
[----:B------:R-:W3:Y:S01]  /*d7b0*/  MUFU.EX2 R188, R188 ;  /* 0x000000bc00bc7308 */ /* 0x000ee20000000800 */
[----:B------:R-:W-:Y:S01]  /*d7c0*/  FADD.FTZ R173, R166, R173 ;  /* 0x000000ada6ad7221 */ /* 0x000fe20000010000 */
[----:B------:R-:W-:Y:S02]  /*d7d0*/  FADD.FTZ R0, R2, R0 ;  /* 0x0000000002007221 */ /* 0x000fe40000010000 */
[C---:B----4-:R-:W-:Y:S01]  /*d7e0*/  HMMA.16816.F32 R92, R4.reuse, R16, R92 ;  /* 0x00000010045c723c */ /* 0x050fe2000000185c */
[----:B-1----:R-:W-:Y:S01]  /*d7f0*/  FADD.FTZ R173, R181, R173 ;  /* 0x000000adb5ad7221 */ /* 0x002fe20000010000 */
[----:B-----5:R-:W-:Y:S02]  /*d800*/  FADD.FTZ R0, R184, R0 ;  /* 0x00000000b8007221 */ /* 0x020fe40000010000 */
[----:B------:R-:W-:Y:S01]  /*d810*/  MUFU.EX2 R190, R190 ;  /* 0x000000be00be7308 */ /* 0x000fe20000000800 */
[----:B------:R-:W-:Y:S01]  /*d820*/  FADD.FTZ R173, R182, R173 ;  /* 0x000000adb6ad7221 */ /* 0x000fe20000010000 */
[----:B------:R-:W-:Y:S01]  /*d830*/  HMMA.16816.F32 R96, R4, R18, R96 ;  /* 0x000000120460723c */ /* 0x000fe20000001860 */
[----:B------:R-:W1:Y:S01]  /*d840*/  LDSM.16.MT88.4 R16, [R213+0x1e000] ;  /* 0x01e00000d510783b */ /* 0x000e620000004200 */
[----:B--2---:R-:W-:-:S04]  /*d850*/  FADD.FTZ R0, R186, R0 ;  /* 0x00000000ba007221 */ /* 0x004fc80000010000 */
[C---:B------:R-:W-:Y:S01]  /*d860*/  HMMA.16816.F32 R124, R4.reuse, R28, R124 ;  /* 0x0000001c047c723c */ /* 0x040fe2000000187c */
[----:B------:R-:W2:Y:S05]  /*d870*/  MUFU.EX2 R191, R191 ;  /* 0x000000bf00bf7308 */ /* 0x000eaa0000000800 */
[C---:B------:R-:W-:Y:S01]  /*d880*/  HMMA.16816.F32 R128, R4.reuse, R30, R128 ;  /* 0x0000001e0480723c */ /* 0x040fe20000001880 */
[----:B------:R-:W-:Y:S02]  /*d890*/  LDSM.16.MT88.4 R28, [R213+0x1a800] ;  /* 0x01a80000d51c783b */ /* 0x000fe40000004200 */
[----:B------:R-:W-:Y:S03]  /*d8a0*/  MUFU.EX2 R224, R224 ;  /* 0x000000e000e07308 */ /* 0x000fe60000000800 */
[C---:B------:R-:W-:Y:S05]  /*d8b0*/  HMMA.16816.F32 R100, R4.reuse, R24, R100 ;  /* 0x000000180464723c */ /* 0x040fea0000001864 */
[----:B------:R-:W4:Y:S01]  /*d8c0*/  MUFU.EX2 R195, R195 ;  /* 0x000000c300c37308 */ /* 0x000f220000000800 */
[C---:B------:R-:W-:Y:S01]  /*d8d0*/  HMMA.16816.F32 R104, R4.reuse, R26, R104 ;  /* 0x0000001a0468723c */ /* 0x040fe20000001868 */
[----:B------:R-:W5:Y:S05]  /*d8e0*/  LDSM.16.MT88.4 R24, [R216+0x18800] ;  /* 0x01880000d818783b */ /* 0x000f6a0000004200 */
[C---:B---3--:R-:W-:Y:S01]  /*d8f0*/  HMMA.16816.F32 R108, R4.reuse, R20, R108 ;  /* 0x00000014046c723c */ /* 0x048fe2000000186c */
[----:B------:R-:W-:Y:S05]  /*d900*/  MUFU.EX2 R194, R194 ;  /* 0x000000c200c27308 */ /* 0x000fea0000000800 */
[C---:B------:R-:W-:Y:S01]  /*d910*/  HMMA.16816.F32 R112, R4.reuse, R22, R112 ;  /* 0x000000160470723c */ /* 0x040fe20000001870 */
[----:B------:R-:W3:Y:S02]  /*d920*/  LDSM.16.MT88.4 R20, [R214+0x18800] ;  /* 0x01880000d614783b */ /* 0x000ee40000004200 */
[----:B------:R-:W4:Y:S03]  /*d930*/  MUFU.EX2 R192, R192 ;  /* 0x000000c000c07308 */ /* 0x000f260000000800 */
[C---:B-1----:R-:W-:Y:S05]  /*d940*/  HMMA.16816.F32 R116, R4.reuse, R16, R116 ;  /* 0x000000100474723c */ /* 0x042fea0000001874 */
[----:B------:R-:W-:Y:S01]  /*d950*/  MUFU.EX2 R193, R193 ;  /* 0x000000c100c17308 */ /* 0x000fe20000000800 */
[----:B------:R-:W-:Y:S01]  /*d960*/  HMMA.16816.F32 R120, R4, R18, R120 ;  /* 0x000000120478723c */ /* 0x000fe20000001878 */
[----:B------:R-:W1:Y:S06]  /*d970*/  LDSM.16.MT88.4 R16, [R213+0x18800] ;  /* 0x01880000d510783b */ /* 0x000e6c0000004200 */
[----:B------:R-:W-:Y:S01]  /*d980*/  F2FP.F16.F32.PACK_AB R4, R182, R181 ;  /* 0x000000b5b604723e */ /* 0x000fe200000000ff */
[----:B------:R-:W4:Y:S01]  /*d990*/  MUFU.EX2 R189, R189 ;  /* 0x000000bd00bd7308 */ /* 0x000f220000000800 */
[----:B------:R-:W-:Y:S01]  /*d9a0*/  F2FP.F16.F32.PACK_AB R6, R185, R183 ;  /* 0x000000b7b906723e */ /* 0x000fe200000000ff */
[----:B------:R-:W-:Y:S01]  /*d9b0*/  FADD.FTZ R183, R183, R173 ;  /* 0x000000adb7b77221 */ /* 0x000fe20000010000 */
[----:B------:R-:W-:-:S02]  /*d9c0*/  F2FP.F16.F32.PACK_AB R5, R186, R184 ;  /* 0x000000b8ba05723e */ /* 0x000fc400000000ff */
[C---:B------:R-:W-:Y:S01]  /*d9d0*/  F2FP.F16.F32.PACK_AB R7, R188.reuse, R187 ;  /* 0x000000bbbc07723e */ /* 0x040fe200000000ff */
[----:B------:R-:W-:Y:S01]  /*d9e0*/  FADD.FTZ R187, R187, R0 ;  /* 0x00000000bbbb7221 */ /* 0x000fe20000010000 */
[----:B------:R-:W-:Y:S01]  /*d9f0*/  FADD.FTZ R183, R185, R183 ;  /* 0x000000b7b9b77221 */ /* 0x000fe20000010000 */
[----:B------:R-:W4:Y:S02]  /*da00*/  MUFU.EX2 R180, R180 ;  /* 0x000000b400b47308 */ /* 0x000f240000000800 */
[----:B------:R-:W-:Y:S02]  /*da10*/  FADD.FTZ R187, R188, R187 ;  /* 0x000000bbbcbb7221 */ /* 0x000fe40000010000 */
[C---:B-----5:R-:W-:Y:S04]  /*da20*/  HMMA.16816.F32 R160, R4.reuse, R24, R160 ;  /* 0x0000001804a0723c */ /* 0x060fe800000018a0 */
[----:B------:R-:W-:Y:S02]  /*da30*/  MUFU.EX2 R225, R225 ;  /* 0x000000e100e17308 */ /* 0x000fe40000000800 */
[C---:B------:R-:W-:Y:S01]  /*da40*/  HMMA.16816.F32 R156, R4.reuse, R26, R156 ;  /* 0x0000001a049c723c */ /* 0x040fe2000000189c */
[----:B------:R-:W5:Y:S05]  /*da50*/  LDSM.16.MT88.4 R24, [R216+0x1a800] ;  /* 0x01a80000d818783b */ /* 0x000f6a0000004200 */
[C---:B---3--:R-:W-:Y:S01]  /*da60*/  HMMA.16816.F32 R152, R4.reuse, R20, R152 ;  /* 0x000000140498723c */ /* 0x048fe20000001898 */
[----:B------:R-:W-:Y:S05]  /*da70*/  MUFU.EX2 R226, R226 ;  /* 0x000000e200e27308 */ /* 0x000fea0000000800 */
[C---:B------:R-:W-:Y:S01]  /*da80*/  HMMA.16816.F32 R148, R4.reuse, R22, R148 ;  /* 0x000000160494723c */ /* 0x040fe20000001894 */
[----:B------:R-:W3:Y:S02]  /*da90*/  LDSM.16.MT88.4 R20, [R214+0x1a800] ;  /* 0x01a80000d614783b */ /* 0x000ee40000004200 */
[----:B------:R-:W-:Y:S03]  /*daa0*/  MUFU.EX2 R227, R227 ;  /* 0x000000e300e37308 */ /* 0x000fe60000000800 */
[C---:B-1----:R-:W-:Y:S05]  /*dab0*/  HMMA.16816.F32 R144, R4.reuse, R16, R144 ;  /* 0x000000100490723c */ /* 0x042fea0000001890 */
[----:B------:R-:W1:Y:S01]  /*dac0*/  MUFU.EX2 R179, R179 ;  /* 0x000000b300b37308 */ /* 0x000e620000000800 */
[C---:B------:R-:W-:Y:S01]  /*dad0*/  HMMA.16816.F32 R140, R4.reuse, R18, R140 ;  /* 0x00000012048c723c */ /* 0x040fe2000000188c */
[----:B------:R-:W2:Y:S05]  /*dae0*/  LDSM.16.MT88.4 R16, [R212+0x1a800] ;  /* 0x01a80000d410783b */ /* 0x000eaa0000004200 */
[C---:B------:R-:W-:Y:S01]  /*daf0*/  HMMA.16816.F32 R52, R4.reuse, R28, R52 ;  /* 0x0000001c0434723c */ /* 0x040fe20000001834 */
[----:B------:R-:W1:Y:S05]  /*db00*/  MUFU.EX2 R178, R178 ;  /* 0x000000b200b27308 */ /* 0x000e6a0000000800 */
[C---:B------:R-:W-:Y:S01]  /*db10*/  HMMA.16816.F32 R56, R4.reuse, R30, R56 ;  /* 0x0000001e0438723c */ /* 0x040fe20000001838 */
[----:B------:R-:W-:Y:S02]  /*db20*/  LDSM.16.MT88.4 R28, [R216+0x1e800] ;  /* 0x01e80000d81c783b */ /* 0x000fe40000004200 */
[----:B------:R-:W1:Y:S03]  /*db30*/  MUFU.EX2 R176, R177 ;  /* 0x000000b100b07308 */ /* 0x000e660000000800 */
[C---:B-----5:R-:W-:Y:S05]  /*db40*/  HMMA.16816.F32 R36, R4.reuse, R24, R36 ;  /* 0x000000180424723c */ /* 0x060fea0000001824 */
[----:B------:R-:W5:Y:S01]  /*db50*/  MUFU.EX2 R175, R175 ;  /* 0x000000af00af7308 */ /* 0x000f620000000800 */
[C---:B------:R-:W-:Y:S01]  /*db60*/  HMMA.16816.F32 R40, R4.reuse, R26, R40 ;  /* 0x0000001a0428723c */ /* 0x040fe20000001828 */
[----:B------:R-:W4:Y:S05]  /*db70*/  LDSM.16.MT88.4 R24, [R216+0x1c800] ;  /* 0x01c80000d818783b */ /* 0x000f2a0000004200 */
[C---:B---3--:R-:W-:Y:S06]  /*db80*/  HMMA.16816.F32 R44, R4.reuse, R20, R44 ;  /* 0x00000014042c723c */ /* 0x048fec000000182c */
[C---:B------:R-:W-:Y:S01]  /*db90*/  HMMA.16816.F32 R48, R4.reuse, R22, R48 ;  /* 0x000000160430723c */ /* 0x040fe20000001830 */
[----:B------:R-:W3:Y:S05]  /*dba0*/  LDSM.16.MT88.4 R20, [R214+0x1c800] ;  /* 0x01c80000d614783b */ /* 0x000eea0000004200 */
[C---:B--2---:R-:W-:Y:S06]  /*dbb0*/  HMMA.16816.F32 R60, R4.reuse, R16, R60 ;  /* 0x00000010043c723c */ /* 0x044fec000000183c */
        /* <DEDUP_REMOVED lines=46> */
[----:B----4-:R-:W-:Y:S01]  /*dea0*/  HMMA.16816.F32 R152, R4, R24, R152 ;  /* 0x000000180498723c */ /* 0x010fe20000001898 */
[----:B------:R-:W-:Y:S01]  /*deb0*/  FADD.FTZ R224, R225, R224 ;  /* 0x000000e0e1e07221 */ /* 0x000fe20000010000 */
[----:B------:R-:W-:-:S03]  /*dec0*/  FADD.FTZ R193, R178, R193 ;  /* 0x000000c1b2c17221 */ /* 0x000fc60000010000 */
[----:B------:R-:W-:Y:S01]  /*ded0*/  FADD.FTZ R224, R226, R224 ;  /* 0x000000e0e2e07221 */ /* 0x000fe20000010000 */
[----:B------:R-:W-:Y:S01]  /*dee0*/  HMMA.16816.F32 R148, R4, R26, R148 ;  /* 0x0000001a0494723c */ /* 0x000fe20000001894 */
[----:B------:R-:W4:Y:S01]  /*def0*/  LDSM.16.MT88.4 R24, [R213+0x1b000] ;  /* 0x01b00000d518783b */ /* 0x000f220000004200 */
[----:B------:R-:W-:Y:S01]  /*df00*/  FADD.FTZ R193, R176, R193 ;  /* 0x000000c1b0c17221 */ /* 0x000fe20000010000 */
[----:B------:R-:W-:-:S03]  /*df10*/  FADD.FTZ R249, R227, R224 ;  /* 0x000000e0e3f97221 */ /* 0x000fc60000010000 */
[----:B---3--:R-:W-:Y:S01]  /*df20*/  HMMA.16816.F32 R144, R4, R20, R144 ;  /* 0x000000140490723c */ /* 0x008fe20000001890 */
[----:B-----5:R-:W-:-:S05]  /*df30*/  FADD.FTZ R248, R175, R193 ;  /* 0x000000c1aff87221 */ /* 0x020fca0000010000 */
        /* <DEDUP_REMOVED lines=28> */
[----:B------:R-:W-:Y:S05]  /*e100*/  LDSM.16.MT88.4 R20, [R213+0x19800] ;  /* 0x01980000d514783b */ /* 0x000fea0000004200 */
[C---:B--2---:R-:W-:Y:S06]  /*e110*/  HMMA.16816.F32 R100, R4.reuse, R16, R100 ;  /* 0x000000100464723c */ /* 0x044fec0000001864 */
[C---:B------:R-:W-:Y:S01]  /*e120*/  HMMA.16816.F32 R104, R4.reuse, R18, R104 ;  /* 0x000000120468723c */ /* 0x040fe20000001868 */
[----:B------:R-:W-:Y:S05]  /*e130*/  LDSM.16.MT88.4 R16, [R212+0x19800] ;  /* 0x01980000d410783b */ /* 0x000fea0000004200 */
[C---:B-1----:R-:W-:Y:S06]  /*e140*/  HMMA.16816.F32 R108, R4.reuse, R28, R108 ;  /* 0x0000001c046c723c */ /* 0x042fec000000186c */
[C---:B------:R-:W-:Y:S01]  /*e150*/  HMMA.16816.F32 R112, R4.reuse, R30, R112 ;  /* 0x0000001e0470723c */ /* 0x040fe20000001870 */
[----:B------:R-:W-:Y:S05]  /*e160*/  LDSM.16.MT88.4 R28, [R216+0x1b800] ;  /* 0x01b80000d81c783b */ /* 0x000fea0000004200 */
[C---:B----4-:R-:W-:Y:S06]  /*e170*/  HMMA.16816.F32 R116, R4.reuse, R24, R116 ;  /* 0x000000180474723c */ /* 0x050fec0000001874 */
[C---:B------:R-:W-:Y:S01]  /*e180*/  HMMA.16816.F32 R120, R4.reuse, R26, R120 ;  /* 0x0000001a0478723c */ /* 0x040fe20000001878 */
[----:B------:R-:W1:Y:S05]  /*e190*/  LDSM.16.MT88.4 R24, [R214+0x19800] ;  /* 0x01980000d618783b */ /* 0x000e6a0000004200 */
[C---:B------:R-:W-:Y:S06]  /*e1a0*/  HMMA.16816.F32 R124, R4.reuse, R168, R124 ;  /* 0x000000a8047c723c */ /* 0x040fec000000187c */
[----:B------:R-:W-:Y:S01]  /*e1b0*/  HMMA.16816.F32 R128, R4, R170, R128 ;  /* 0x000000aa0480723c */ /* 0x000fe20000001880 */
[----:B------:R-:W-:Y:S06]  /*e1c0*/  LDSM.16.MT88.4 R168, [R214+0x1b800] ;  /* 0x01b80000d6a8783b */ /* 0x000fec0000004200 */
[----:B------:R-:W-:-:S02]  /*e1d0*/  F2FP.F16.F32.PACK_AB R4, R225, R180 ;  /* 0x000000b4e104723e */ /* 0x000fc400000000ff */
[----:B------:R-:W-:Y:S02]  /*e1e0*/  F2FP.F16.F32.PACK_AB R6, R227, R226 ;  /* 0x000000e2e306723e */ /* 0x000fe400000000ff */
[----:B------:R-:W-:Y:S02]  /*e1f0*/  F2FP.F16.F32.PACK_AB R5, R178, R179 ;  /* 0x000000b3b205723e */ /* 0x000fe400000000ff */
[----:B------:R-:W-:-:S07]  /*e200*/  F2FP.F16.F32.PACK_AB R7, R175, R176 ;  /* 0x000000b0af07723e */ /* 0x000fce00000000ff */
[C---:B-----5:R-:W-:Y:S06]  /*e210*/  HMMA.16816.F32 R160, R4.reuse, R32, R160 ;  /* 0x0000002004a0723c */ /* 0x060fec00000018a0 */
        /* <DEDUP_REMOVED lines=14> */
[C---:B------:R-:W-:Y:S06]  /*e300*/  HMMA.16816.F32 R36, R4.reuse, R28, R36 ;  /* 0x0000001c0424723c */ /* 0x040fec0000001824 */
        /* <DEDUP_REMOVED lines=14> */
[C---:B------:R-:W-:Y:S06]  /*e3f0*/  HMMA.16816.F32 R44, R4.reuse, R168, R44 ;  /* 0x000000a8042c723c */ /* 0x040fec000000182c */
[C---:B------:R-:W-:Y:S06]  /*e400*/  HMMA.16816.F32 R48, R4.reuse, R170, R48 ;  /* 0x000000aa0430723c */ /* 0x040fec0000001830 */
[C---:B-----5:R-:W-:Y:S06]  /*e410*/  HMMA.16816.F32 R92, R4.reuse, R28, R92 ;  /* 0x0000001c045c723c */ /* 0x060fec000000185c */
[C---:B------:R-:W-:Y:S06]  /*e420*/  HMMA.16816.F32 R96, R4.reuse, R30, R96 ;  /* 0x0000001e0460723c */ /* 0x040fec0000001860 */
[C---:B-1----:R-:W-:Y:S06]  /*e430*/  HMMA.16816.F32 R100, R4.reuse, R24, R100 ;  /* 0x000000180464723c */ /* 0x042fec0000001864 */
[C---:B------:R-:W-:Y:S06]  /*e440*/  HMMA.16816.F32 R104, R4.reuse, R26, R104 ;  /* 0x0000001a0468723c */ /* 0x040fec0000001868 */
[C---:B---3--:R-:W-:Y:S06]  /*e450*/  HMMA.16816.F32 R108, R4.reuse, R20, R108 ;  /* 0x00000014046c723c */ /* 0x048fec000000186c */
[C---:B------:R-:W-:Y:S06]  /*e460*/  HMMA.16816.F32 R112, R4.reuse, R22, R112 ;  /* 0x000000160470723c */ /* 0x040fec0000001870 */
[C---:B----4-:R-:W-:Y:S06]  /*e470*/  HMMA.16816.F32 R116, R4.reuse, R16, R116 ;  /* 0x000000100474723c */ /* 0x050fec0000001874 */
[C---:B------:R-:W-:Y:S06]  /*e480*/  HMMA.16816.F32 R120, R4.reuse, R18, R120 ;  /* 0x000000120478723c */ /* 0x040fec0000001878 */
[C---:B--2---:R-:W-:Y:S06]  /*e490*/  HMMA.16816.F32 R124, R4.reuse, R32, R124 ;  /* 0x00000020047c723c */ /* 0x044fec000000187c */
[----:B------:R-:W-:-:S15]  /*e4a0*/  HMMA.16816.F32 R128, R4, R34, R128 ;  /* 0x000000220480723c */ /* 0x000fde0000001880 */
[----:B------:R-:W-:-:S09]  /*e4b0*/  NOP ;  /* 0x0000000000007918 */ /* 0x000fd20000000000 */
.L_x_541:
[----:B------:R-:W-:-:S06]  /*e4c0*/  UISETP.GT.AND UP0, UPT, UR20, UR16, UPT ;  /* 0x000000101400728c */ /* 0x000fcc000bf04270 */
[----:B------:R-:W-:-:S13]  /*e4d0*/  PLOP3.LUT P0, PT, PT, PT, UP0, 0x80, 0x0 ;  /* 0x000000000000781c */ /* 0x000fda0003f0f008 */
[----:B------:R-:W-:Y:S05]  /*e4e0*/  @!P0 BRA `(.L_x_548) ;  /* 0x00000044002c8947 */ /* 0x000fea0003800000 */
[----:B------:R-:W1:Y:S01]  /*e4f0*/  S2R R2, SR_TID.X ;  /* 0x0000000000027919 */ /* 0x000e620000002100 */
[----:B------:R-:W-:Y:S01]  /*e500*/  ULDC UR4, c[0x0][0x2d0] ;  /* 0x0000b40000047ab9 */ /* 0x000fe20000000800 */
[----:B------:R-:W-:Y:S01]  /*e510*/  IMAD.U32 R242, RZ, RZ, UR27 ;  /* 0x0000001bfff27e24 */ /* 0x000fe2000f8e00ff */
[----:B------:R-:W-:Y:S01]  /*e520*/  ULDC.64 UR6, c[0x0][0x220] ;  /* 0x0000880000067ab9 */ /* 0x000fe20000000a00 */
[----:B------:R-:W-:Y:S01]  /*e530*/  IMAD.U32 R244, RZ, RZ, UR25 ;  /* 0x00000019fff47e24 */ /* 0x000fe2000f8e00ff */
[----:B------:R-:W-:Y:S01]  /*e540*/  ULDC.64 UR10, c[0x0][0x218] ;  /* 0x00008600000a7ab9 */ /* 0x000fe20000000a00 */
[----:B------:R-:W-:Y:S01]  /*e550*/  IMAD.MOV.U32 R246, RZ, RZ, R8 ;  /* 0x000000fffff67224 */ /* 0x000fe200078e0008 */
[----:B------:R-:W-:Y:S01]  /*e560*/  UIADD3 UR13, UR20, -0x1, URZ ;  /* 0xffffffff140d7890 */ /* 0x000fe2000fffe03f */
[----:B------:R-:W-:Y:S01]  /*e570*/  IMAD.MOV.U32 R247, RZ, RZ, R11 ;  /* 0x000000fffff77224 */ /* 0x000fe200078e000b */
[----:B------:R-:W-:Y:S01]  /*e580*/  UMOV UR25, URZ ;  /* 0x0000003f00197c82 */ /* 0x000fe20008000000 */
[----:B-1----:R-:W-:-:S04]  /*e590*/  SHF.R.S32.HI R4, RZ, 0x1f, R2 ;  /* 0x0000001fff047819 */ /* 0x002fc80000011402 */
[----:B------:R-:W-:-:S04]  /*e5a0*/  LEA.HI R4, R4, R2, RZ, 0x3 ;  /* 0x0000000204047211 */ /* 0x000fc800078f18ff */
[----:B------:R-:W-:Y:S02]  /*e5b0*/  LOP3.LUT R0, R4, 0xfffffff8, RZ, 0xc0, !PT ;  /* 0xfffffff804007812 */ /* 0x000fe400078ec0ff */
[----:B------:R-:W-:-:S03]  /*e5c0*/  SHF.R.S32.HI R4, RZ, 0x3, R4 ;  /* 0x00000003ff047819 */ /* 0x000fc60000011404 */
[----:B------:R-:W-:-:S04]  /*e5d0*/  IMAD.IADD R0, R2, 0x1, -R0 ;  /* 0x0000000102007824 */ /* 0x000fc800078e0a00 */
[----:B------:R-:W-:-:S05]  /*e5e0*/  IMAD.SHL.U32 R14, R0, 0x8, RZ ;  /* 0x00000008000e7824 */ /* 0x000fca00078e00ff */
[----:B------:R-:W-:Y:S01]  /*e5f0*/  ISETP.GE.AND P2, PT, R14, UR4, PT ;  /* 0x000000040e007c0c */ /* 0x000fe2000bf46270 */
[----:B------:R-:W-:Y:S01]  /*e600*/  ULDC UR4, c[0x0][0x2ec] ;  /* 0x0000bb0000047ab9 */ /* 0x000fe20000000800 */
[----:B------:R-:W-:-:S03]  /*e610*/  SHF.R.S32.HI R15, RZ, 0x1f, R14 ;  /* 0x0000001fff0f7819 */ /* 0x000fc6000001140e */
[----:B------:R-:W-:-:S04]  /*e620*/  IMAD.WIDE.U32 R6, R13, UR21, R14 ;  /* 0x000000150d067c25 */ /* 0x000fc8000f8e000e */
[----:B------:R-:W-:Y:S01]  /*e630*/  IMAD.WIDE.U32 R12, R12, UR21, R14 ;  /* 0x000000150c0c7c25 */ /* 0x000fe2000f8e000e */
[----:B------:R-:W-:-:S03]  /*e640*/  IADD3 R2, P1, R6, UR26, RZ ;  /* 0x0000001a06027c10 */ /* 0x000fc6000ff3e0ff */
[----:B------:R-:W1:Y:S01]  /*e650*/  @!P2 LDC.64 R226, c[0x0][0x220] ;  /* 0x00008800ffe2ab82 */ /* 0x000e620000000a00 */
[----:B------:R-:W-:Y:S01]  /*e660*/  UIADD3 UR21, UR20, -0x2, URZ ;  /* 0xfffffffe14157890 */ /* 0x000fe2000fffe03f */
[----:B------:R-:W-:Y:S02]  /*e670*/  IADD3 R0, P0, R12, UR28, RZ ;  /* 0x0000001c0c007c10 */ /* 0x000fe4000ff1e0ff */
[----:B------:R-:W-:Y:S01]  /*e680*/  IADD3.X R244, R244, UR9, R7, P1, !PT ;  /* 0x00000009f4f47c10 */ /* 0x000fe20008ffe407 */
[----:B------:R-:W-:Y:S01]  /*e690*/  ULDC UR9, c[0x0][0x2d0] ;  /* 0x0000b40000097ab9 */ /* 0x000fe20000000800 */
[----:B------:R-:W-:Y:S02]  /*e6a0*/  IADD3.X R242, R242, UR34, R13, P0, !PT ;  /* 0x00000022f2f27c10 */ /* 0x000fe400087fe40d */
[----:B------:R-:W2:Y:S01]  /*e6b0*/  @!P2 LDC.64 R224, c[0x0][0x220] ;  /* 0x00008800ffe0ab82 */ /* 0x000ea20000000a00 */
[----:B------:R-:W-:Y:S02]  /*e6c0*/  LEA R243, P0, R0, UR6, 0x1 ;  /* 0x0000000600f37c11 */ /* 0x000fe4000f8008ff */
[----:B------:R-:W-:-:S02]  /*e6d0*/  LEA R245, P1, R2, UR10, 0x1 ;  /* 0x0000000a02f57c11 */ /* 0x000fc4000f8208ff */
[----:B------:R-:W-:Y:S01]  /*e6e0*/  LEA.HI.X R242, R0, UR7, R242, 0x1, P0 ;  /* 0x0000000700f27c11 */ /* 0x000fe200080f0cf2 */
[----:B------:R-:W-:Y:S01]  /*e6f0*/  IMAD.MOV.U32 R0, RZ, RZ, R164 ;  /* 0x000000ffff007224 */ /* 0x000fe200078e00a4 */
[----:B------:R-:W-:Y:S01]  /*e700*/  IADD3 R250, P0, R4, 0x20, RZ ;  /* 0x0000002004fa7810 */ /* 0x000fe20007f1e0ff */
[----:B------:R-:W-:Y:S01]  /*e710*/  ULDC.64 UR6, c[0x0][0x250] ;  /* 0x0000940000067ab9 */ /* 0x000fe20000000a00 */
[----:B------:R-:W-:Y:S02]  /*e720*/  SHF.R.S32.HI R4, RZ, 0x1f, R4 ;  /* 0x0000001fff047819 */ /* 0x000fe40000011404 */
[----:B------:R-:W-:Y:S01]  /*e730*/  LEA.HI.X R244, R2, UR11, R244, 0x1, P1 ;  /* 0x0000000b02f47c11 */ /* 0x000fe200088f0cf4 */
[----:B------:R-:W-:Y:S01]  /*e740*/  IMAD.MOV.U32 R2, RZ, RZ, R3 ;  /* 0x000000ffff027224 */ /* 0x000fe200078e0003 */
[----:B------:R-:W-:Y:S01]  /*e750*/  ULDC.64 UR10, c[0x0][0x248] ;  /* 0x00009200000a7ab9 */ /* 0x000fe20000000a00 */
[----:B------:R-:W-:Y:S01]  /*e760*/  IMAD.X R251, RZ, RZ, R4, P0 ;  /* 0x000000fffffb7224 */ /* 0x000fe200000e0604 */
[----:B------:R-:W-:Y:S06]  /*e770*/  BRA `(.L_x_549) ;  /* 0x0000000000f47947 */ /* 0x000fec0003800000 */
.L_x_551:
        /* <DEDUP_REMOVED lines=10> */
[----:B------:R-:W-:Y:S02]  /*e820*/  UIADD3 UR20, UR27, UR20, URZ ;  /* 0x000000141b147290 */ /* 0x000fe4000fffe03f */
[C---:B------:R-:W-:Y:S04]  /*e830*/  LEA R17, P0, R18.reuse, R234, 0x6 ;  /* 0x000000ea12117211 */ /* 0x040fe800078030ff */
[----:B------:R-:W-:Y:S05]  /*e840*/  IMAD.U32 R16, RZ, RZ, UR20 ;  /* 0x00000014ff107e24 */ /* 0x000fea000f8e00ff */
[----:B------:R-:W-:Y:S02]  /*e850*/  LEA.HI.X R16, R18, R241, R16, 0x6, P0 ;  /* 0x000000f112107211 */ /* 0x000fe400000f3410 */
[C---:B--2---:R-:W-:Y:S04]  /*e860*/  @!P2 LEA R6, P0, R17.reuse, R6, 0x1 ;  /* 0x000000061106a211 */ /* 0x044fe800078008ff */
[C---:B------:R-:W-:Y:S02]  /*e870*/  @!P2 LEA.HI.X R7, R17.reuse, R7, R16, 0x1, P0 ;  /* 0x000000071107a211 */ /* 0x040fe400000f0c10 */
[----:B------:R-:W-:Y:S03]  /*e880*/  IADD3 R17, P0, R17, UR14, RZ ;  /* 0x0000000e11117c10 */ /* 0x000fe6000ff1e0ff */
[----:B------:R-:W-:Y:S01]  /*e890*/  @!PT LDS RZ, [RZ] ;  /* 0x00000000fffff984 */ /* 0x000fe20000000800 */
[----:B------:R-:W-:Y:S01]  /*e8a0*/  @!PT LDS RZ, [RZ] ;  /* 0x00000000fffff984 */ /* 0x000fe20000000800 */
[----:B------:R-:W-:Y:S01]  /*e8b0*/  @!PT LDS RZ, [RZ] ;  /* 0x00000000fffff984 */ /* 0x000fe20000000800 */
[----:B------:R1:W-:Y:S01]  /*e8c0*/  @!P2 LDGSTS.E.BYPASS.LTC128B.128 [R230+0x10000], desc[UR30][R6.64] ;  /* 0x1000000006e6afae */ /* 0x0003e2000b901d5e */
[----:B------:R-:W-:Y:S02]  /*e8d0*/  IADD3.X R16, R16, UR8, RZ, P0, !PT ;  /* 0x0000000810107c10 */ /* 0x000fe400087fe4ff */
        /* <DEDUP_REMOVED lines=39> */
.L_x_549:
[----:B------:R-:W-:Y:S01]  /*eb50*/  UIADD3 UR24, UR13, -UR25, URZ ;  /* 0x800000190d187290 */ /* 0x000fe2000fffe03f */
[----:B------:R-:W-:Y:S04]  /*eb60*/  DEPBAR.LE SB0, 0x0 ;  /* 0x000080000000791a */ /* 0x000fe80000000000 */
[----:B------:R-:W-:Y:S01]  /*eb70*/  BAR.SYNC.DEFER_BLOCKING 0x0 ;  /* 0x0000000000007b1d */ /* 0x000fe20000010000 */
[----:B------:R-:W-:Y:S01]  /*eb80*/  IMAD.U32 R4, RZ, RZ, UR24 ;  /* 0x00000018ff047e24 */ /* 0x000fe2000f8e00ff */
[----:B------:R-:W-:Y:S01]  /*eb90*/  UIADD3 UR12, UR20, -0x1, URZ ;  /* 0xffffffff140c7890 */ /* 0x000fe2000fffe03f */
[----:B------:R-:W-:Y:S03]  /*eba0*/  ISETP.GE.AND P4, PT, R229, UR9, PT ;  /* 0x00000009e5007c0c */ /* 0x000fe6000bf86270 */
[C---:B------:R-:W-:Y:S01]  /*ebb0*/  LEA R10, P1, R4.reuse, R232, 0x6 ;  /* 0x000000e8040a7211 */ /* 0x040fe200078230ff */
[----:B------:R-:W-:Y:S01]  /*ebc0*/  USHF.R.S32.HI UR23, URZ, 0x1f, UR12 ;  /* 0x0000001f3f177899 */ /* 0x000fe2000801140c */
[----:B------:R-:W-:Y:S01]  /*ebd0*/  IMAD.U32 R3, RZ, RZ, UR12 ;  /* 0x0000000cff037e24 */ /* 0x000fe2000f8e00ff */
[----:B------:R-:W-:Y:S01]  /*ebe0*/  UIMAD UR22, UR15, UR12, URZ ;  /* 0x0000000c0f1672a4 */ /* 0x000fe2000f8e023f */
[C---:B------:R-:W-:Y:S01]  /*ebf0*/  LEA.HI.X.SX32 R11, R4.reuse, R233, 0x6, P1 ;  /* 0x000000e9040b7211 */ /* 0x040fe200008f36ff */
[----:B------:R-:W-:Y:S01]  /*ec00*/  UISETP.GT.AND UP0, UPT, UR12, UR16, UPT ;  /* 0x000000100c00728c */ /* 0x000fe2000bf04270 */
[----:B------:R-:W-:Y:S01]  /*ec10*/  IMAD.WIDE.U32 R14, R3, UR35, R246 ;  /* 0x00000023030e7c25 */ /* 0x000fe2000f8e00f6 */
[----:B------:R-:W-:Y:S02]  /*ec20*/  UIMAD UR22, UR23, UR35, UR22 ;  /* 0x00000023171672a4 */ /* 0x000fe4000f8e0216 */
[----:B------:R-:W-:Y:S01]  /*ec30*/  LEA R12, P0, R4, R250, 0x6 ;  /* 0x000000fa040c7211 */ /* 0x000fe200078030ff */
[----:B------:R-:W-:Y:S01]  /*ec40*/  IMAD R5, R11, UR6, RZ ;  /* 0x000000060b057c24 */ /* 0x000fe2000f8e02ff */
[----:B-1----:R-:W-:Y:S02]  /*ec50*/  @!P2 LEA R8, P1, R14, R226, 0x1 ;  /* 0x000000e20e08a211 */ /* 0x002fe400078208ff */
[----:B------:R-:W-:Y:S01]  /*ec60*/  VIADD R3, R15, UR22 ;  /* 0x000000160f037c36 */ /* 0x000fe20008000000 */
[----:B------:R-:W-:Y:S01]  /*ec70*/  LEA.HI.X.SX32 R13, R4, R251, 0x6, P0 ;  /* 0x000000fb040d7211 */ /* 0x000fe200000f36ff */
[----:B------:R-:W-:Y:S01]  /*ec80*/  IMAD R5, R10, UR7, R5 ;  /* 0x000000070a057c24 */ /* 0x000fe2000f8e0205 */
[----:B------:R-:W-:Y:S01]  /*ec90*/  @!P2 IADD3 R6, P0, R14, UR38, RZ ;  /* 0x000000260e06ac10 */ /* 0x000fe2000ff1e0ff */
[----:B------:R-:W-:Y:S01]  /*eca0*/  IMAD.WIDE.U32 R10, R10, UR6, RZ ;  /* 0x000000060a0a7c25 */ /* 0x000fe2000f8e00ff */
[----:B------:R-:W-:Y:S01]  /*ecb0*/  @!P2 LEA.HI.X R9, R14, R227, R3, 0x1, P1 ;  /* 0x000000e30e09a211 */ /* 0x000fe200008f0c03 */
[----:B------:R-:W-:Y:S01]  /*ecc0*/  @P2 STS.128 [R230+0x18000], RZ ;  /* 0x018000ffe6002388 */ /* 0x000fe20000000c00 */
[----:B--2---:R-:W-:Y:S01]  /*ecd0*/  @!P2 LEA R16, P1, R6, R224, 0x1 ;  /* 0x000000e00610a211 */ /* 0x004fe200078208ff */
[----:B------:R-:W-:Y:S01]  /*ece0*/  IMAD.IADD R5, R11, 0x1, R5 ;  /* 0x000000010b057824 */ /* 0x000fe200078e0205 */
[C---:B------:R-:W-:Y:S02]  /*ecf0*/  LEA R14, P3, R10.reuse, R243, 0x1 ;  /* 0x000000f30a0e7211 */ /* 0x040fe400078608ff */
[----:B------:R-:W-:Y:S01]  /*ed00*/  @!PT LDS RZ, [RZ] ;  /* 0x00000000fffff984 */ /* 0x000fe20000000800 */
[----:B------:R-:W-:Y:S01]  /*ed10*/  @!PT LDS RZ, [RZ] ;  /* 0x00000000fffff984 */ /* 0x000fe20000000800 */
[----:B------:R-:W-:Y:S01]  /*ed20*/  @!PT LDS RZ, [RZ] ;  /* 0x00000000fffff984 */ /* 0x000fe20000000800 */
[----:B------:R1:W-:Y:S01]  /*ed30*/  @!P2 LDGSTS.E.BYPASS.LTC128B.128 [R230+0x18000], desc[UR30][R8.64] ;  /* 0x1800000008e6afae */ /* 0x0003e2000b901d5e */
[----:B------:R-:W-:Y:S01]  /*ed40*/  @!P2 IADD3.X R3, R3, UR33, RZ, P0, !PT ;  /* 0x000000210303ac10 */ /* 0x000fe200087fe4ff */
[----:B------:R-:W-:Y:S01]  /*ed50*/  IMAD R4, R13, UR6, RZ ;  /* 0x000000060d047c24 */ /* 0x000fe2000f8e02ff */
[-C--:B------:R-:W-:Y:S02]  /*ed60*/  LEA.HI.X R15, R10, R242.reuse, R5, 0x1, P3 ;  /* 0x000000f20a0f7211 */ /* 0x080fe400018f0c05 */
[----:B------:R-:W-:Y:S01]  /*ed70*/  @P4 STS.128 [R230+0x1a000], RZ ;  /* 0x01a000ffe6004388 */ /* 0x000fe20000000c00 */
[----:B------:R-:W-:Y:S01]  /*ed80*/  ISETP.GE.AND P3, PT, R228, UR9, PT ;  /* 0x00000009e4007c0c */ /* 0x000fe2000bf66270 */
[----:B------:R-:W-:Y:S01]  /*ed90*/  IMAD R4, R12, UR7, R4 ;  /* 0x000000070c047c24 */ /* 0x000fe2000f8e0204 */
[----:B------:R-:W-:Y:S02]  /*eda0*/  @!P2 LEA.HI.X R17, R6, R225, R3, 0x1, P1 ;  /* 0x000000e10611a211 */ /* 0x000fe400008f0c03 */
[----:B------:R-:W-:Y:S01]  /*edb0*/  @!PT LDS RZ, [RZ] ;  /* 0x00000000fffff984 */ /* 0x000fe20000000800 */
[----:B------:R-:W-:Y:S01]  /*edc0*/  @!PT LDS RZ, [RZ] ;  /* 0x00000000fffff984 */ /* 0x000fe20000000800 */
[----:B------:R-:W-:Y:S01]  /*edd0*/  @!PT LDS RZ, [RZ] ;  /* 0x00000000fffff984 */ /* 0x000fe20000000800 */
[----:B------:R-:W-:Y:S01]  /*ede0*/  @!P4 LDGSTS.E.BYPASS.LTC128B.128 [R230+0x1a000], desc[UR30][R14.64+0x80] ;  /* 0x1a0000800ee6cfae */ /* 0x000fe2000b901d5e */
[----:B------:R-:W-:Y:S01]  /*edf0*/  ISETP.GE.AND P1, PT, R223, UR9, PT ;  /* 0x00000009df007c0c */ /* 0x000fe2000bf26270 */
[----:B------:R-:W-:Y:S01]  /*ee00*/  IMAD.WIDE.U32 R12, R12, UR6, RZ ;  /* 0x000000060c0c7c25 */ /* 0x000fe2000f8e00ff */
[----:B------:R-:W-:Y:S03]  /*ee10*/  UIADD3 UR22, UR21, -UR25, URZ ;  /* 0x8000001915167290 */ /* 0x000fe6000fffe03f */
[----:B------:R-:W-:Y:S01]  /*ee20*/  IMAD.IADD R4, R13, 0x1, R4 ;  /* 0x000000010d047824 */ /* 0x000fe200078e0204 */
[C---:B------:R-:W-:Y:S02]  /*ee30*/  LEA R18, P0, R12.reuse, R243, 0x1 ;  /* 0x000000f30c127211 */ /* 0x040fe400078008ff */
[----:B------:R-:W-:Y:S01]  /*ee40*/  IMAD.U32 R3, RZ, RZ, UR22 ;  /* 0x00000016ff037e24 */ /* 0x000fe2000f8e00ff */
[----:B------:R-:W-:Y:S01]  /*ee50*/  @P3 STS.128 [R230+0x1c000], RZ ;  /* 0x01c000ffe6003388 */ /* 0x000fe20000000c00 */
[----:B------:R-:W-:Y:S04]  /*ee60*/  LEA.HI.X R19, R12, R242, R4, 0x1, P0 ;  /* 0x000000f20c137211 */ /* 0x000fe800000f0c04 */
[----:B------:R-:W-:Y:S01]  /*ee70*/  @!PT LDS RZ, [RZ] ;  /* 0x00000000fffff984 */ /* 0x000fe20000000800 */
[----:B------:R-:W-:Y:S01]  /*ee80*/  @!PT LDS RZ, [RZ] ;  /* 0x00000000fffff984 */ /* 0x000fe20000000800 */
[----:B------:R-:W-:Y:S01]  /*ee90*/  @!PT LDS RZ, [RZ] ;  /* 0x00000000fffff984 */ /* 0x000fe20000000800 */
[----:B------:R-:W-:Y:S05]  /*eea0*/  @!P3 LDGSTS.E.BYPASS.LTC128B.128 [R230+0x1c000], desc[UR30][R14.64+0x100] ;  /* 0x1c0001000ee6bfae */ /* 0x000fea000b901d5e */
[----:B------:R-:W-:Y:S05]  /*eeb0*/  @P1 STS.128 [R230+0x1e000], RZ ;  /* 0x01e000ffe6001388 */ /* 0x000fea0000000c00 */
        /* <DEDUP_REMOVED lines=23> */
[----:B------:R2:W-:Y:S05]  /*f030*/  @!P1 LDGSTS.E.BYPASS.LTC128B.128 [R230+0x1f000], desc[UR30][R18.64+0x180] ;  /* 0x1f00018012e69fae */ /* 0x0005ea000b901d5e */
[----:B------:R-:W-:Y:S05]  /*f040*/  LDSM.16.M88.4 R32, [R222] ;  /* 0x00000000de20783b */ /* 0x000fea0000000200 */
[----:B-1----:R-:W1:Y:S05]  /*f050*/  LDSM.16.M88.4 R8, [R221+0x10000] ;  /* 0x01000000dd08783b */ /* 0x002e6a0000000200 */
[----:B------:R-:W-:Y:S05]  /*f060*/  LDSM.16.M88.4 R24, [R221+0x11000] ;  /* 0x01100000dd18783b */ /* 0x000fea0000000200 */
[----:B------:R-:W-:Y:S05]  /*f070*/  LDSM.16.M88.4 R164, [R221+0x11800] ;  /* 0x01180000dda4783b */ /* 0x000fea0000000200 */
[----:B------:R-:W0:Y:S05]  /*f080*/  LDGDEPBAR ;  /* 0x00000000000079af */ /* 0x000e2a0000000000 */
[----:B--2---:R-:W2:Y:S05]  /*f090*/  LDSM.16.M88.4 R16, [R221+0x10800] ;  /* 0x01080000dd10783b */ /* 0x004eaa0000000200 */
[----:B------:R-:W-:Y:S05]  /*f0a0*/  LDSM.16.M88.4 R168, [R220] ;  /* 0x00000000dca8783b */ /* 0x000fea0000000200 */
[----:B------:R-:W3:Y:S05]  /*f0b0*/  LDSM.16.M88.4 R172, [R219] ;  /* 0x00000000dbac783b */ /* 0x000eea0000000200 */
[----:B------:R-:W4:Y:S05]  /*f0c0*/  LDSM.16.M88.4 R176, [R211] ;  /* 0x00000000d3b0783b */ /* 0x000f2a0000000200 */
[----:B-----5:R-:W5:Y:S01]  /*f0d0*/  LDSM.16.M88.4 R180, [R210] ;  /* 0x00000000d2b4783b */ /* 0x020f620000000200 */
[C---:B-1----:R-:W-:Y:S04]  /*f0e0*/  HMMA.16816.F32 R4, R32.reuse, R8, RZ ;  /* 0x000000082004723c */ /* 0x042fe800000018ff */
[----:B------:R-:W1:Y:S02]  /*f0f0*/  LDSM.16.M88.4 R184, [R209] ;  /* 0x00000000d1b8783b */ /* 0x000e640000000200 */
[C---:B------:R-:W-:Y:S03]  /*f100*/  HMMA.16816.F32 R8, R32.reuse, R10, RZ ;  /* 0x0000000a2008723c */ /* 0x040fe600000018ff */
[----:B------:R-:W-:Y:S05]  /*f110*/  LDSM.16.M88.4 R188, [R215+0x10800] ;  /* 0x01080000d7bc783b */ /* 0x000fea0000000200 */
[----:B------:R-:W-:Y:S01]  /*f120*/  LDSM.16.M88.4 R192, [R215+0x11000] ;  /* 0x01100000d7c0783b */ /* 0x000fe20000000200 */
[C---:B--2---:R-:W-:Y:S06]  /*f130*/  HMMA.16816.F32 R12, R32.reuse, R16, RZ ;  /* 0x00000010200c723c */ /* 0x044fec00000018ff */
[C---:B------:R-:W-:Y:S06]  /*f140*/  HMMA.16816.F32 R16, R32.reuse, R18, RZ ;  /* 0x000000122010723c */ /* 0x040fec00000018ff */
[C---:B------:R-:W-:Y:S06]  /*f150*/  HMMA.16816.F32 R20, R32.reuse, R24, RZ ;  /* 0x000000182014723c */ /* 0x040fec00000018ff */
[C---:B------:R-:W-:Y:S06]  /*f160*/  HMMA.16816.F32 R24, R32.reuse, R26, RZ ;  /* 0x0000001a2018723c */ /* 0x040fec00000018ff */
[C---:B------:R-:W-:Y:S06]  /*f170*/  HMMA.16816.F32 R28, R32.reuse, R164, RZ ;  /* 0x000000a4201c723c */ /* 0x040fec00000018ff */
[----:B------:R-:W-:Y:S01]  /*f180*/  HMMA.16816.F32 R32, R32, R166, RZ ;  /* 0x000000a62020723c */ /* 0x000fe200000018ff */
[----:B------:R-:W-:Y:S05]  /*f190*/  LDSM.16.M88.4 R164, [R218] ;  /* 0x00000000daa4783b */ /* 0x000fea0000000200 */
[C---:B---3--:R-:W-:Y:S06]  /*f1a0*/  HMMA.16816.F32 R4, R168.reuse, R172, R4 ;  /* 0x000000aca804723c */ /* 0x048fec0000001804 */
[C---:B------:R-:W-:Y:S01]  /*f1b0*/  HMMA.16816.F32 R8, R168.reuse, R174, R8 ;  /* 0x000000aea808723c */ /* 0x040fe20000001808 */
[----:B------:R-:W2:Y:S05]  /*f1c0*/  LDSM.16.M88.4 R172, [R215+0x10000] ;  /* 0x01000000d7ac783b */ /* 0x000eaa0000000200 */
[C---:B----4-:R-:W-:Y:S06]  /*f1d0*/  HMMA.16816.F32 R12, R168.reuse, R176, R12 ;  /* 0x000000b0a80c723c */ /* 0x050fec000000180c */
[C---:B------:R-:W-:Y:S01]  /*f1e0*/  HMMA.16816.F32 R16, R168.reuse, R178, R16 ;  /* 0x000000b2a810723c */ /* 0x040fe20000001810 */
[----:B------:R-:W3:Y:S05]  /*f1f0*/  LDSM.16.M88.4 R176, [R215+0x11800] ;  /* 0x01180000d7b0783b */ /* 0x000eea0000000200 */
[C---:B-----5:R-:W-:Y:S06]  /*f200*/  HMMA.16816.F32 R20, R168.reuse, R180, R20 ;  /* 0x000000b4a814723c */ /* 0x060fec0000001814 */
[C---:B------:R-:W-:Y:S01]  /*f210*/  HMMA.16816.F32 R24, R168.reuse, R182, R24 ;  /* 0x000000b6a818723c */ /* 0x040fe20000001818 */
[----:B------:R-:W-:Y:S05]  /*f220*/  LDSM.16.M88.4 R180, [R208] ;  /* 0x00000000d0b4783b */ /* 0x000fea0000000200 */
[C---:B-1----:R-:W-:Y:S06]  /*f230*/  HMMA.16816.F32 R28, R168.reuse, R184, R28 ;  /* 0x000000b8a81c723c */ /* 0x042fec000000181c */
[----:B------:R-:W-:Y:S01]  /*f240*/  HMMA.16816.F32 R32, R168, R186, R32 ;  /* 0x000000baa820723c */ /* 0x000fe20000001820 */
[----:B------:R-:W1:Y:S05]  /*f250*/  LDSM.16.M88.4 R168, [R217] ;  /* 0x00000000d9a8783b */ /* 0x000e6a0000000200 */
[C---:B--2---:R-:W-:Y:S01]  /*f260*/  HMMA.16816.F32 R4, R164.reuse, R172, R4 ;  /* 0x000000aca404723c */ /* 0x044fe20000001804 */
[----:B------:R-:W2:Y:S05]  /*f270*/  LDSM.16.M88.4 R184, [R208+0x800] ;  /* 0x00080000d0b8783b */ /* 0x000eaa0000000200 */
[C---:B------:R-:W-:Y:S01]  /*f280*/  HMMA.16816.F32 R8, R164.reuse, R174, R8 ;  /* 0x000000aea408723c */ /* 0x040fe20000001808 */
[----:B------:R-:W4:Y:S05]  /*f290*/  LDSM.16.M88.4 R172, [R208+0x1000] ;  /* 0x00100000d0ac783b */ /* 0x000f2a0000000200 */
[C---:B------:R-:W-:Y:S06]  /*f2a0*/  HMMA.16816.F32 R12, R164.reuse, R188, R12 ;  /* 0x000000bca40c723c */ /* 0x040fec000000180c */
[C---:B------:R-:W-:Y:S01]  /*f2b0*/  HMMA.16816.F32 R16, R164.reuse, R190, R16 ;  /* 0x000000bea410723c */ /* 0x040fe20000001810 */
[----:B------:R-:W-:Y:S05]  /*f2c0*/  LDSM.16.M88.4 R188, [R221+0x12000] ;  /* 0x01200000ddbc783b */ /* 0x000fea0000000200 */
[C---:B------:R-:W-:Y:S06]  /*f2d0*/  HMMA.16816.F32 R20, R164.reuse, R192, R20 ;  /* 0x000000c0a414723c */ /* 0x040fec0000001814 */
[C---:B------:R-:W-:Y:S01]  /*f2e0*/  HMMA.16816.F32 R24, R164.reuse, R194, R24 ;  /* 0x000000c2a418723c */ /* 0x040fe20000001818 */
[----:B------:R-:W-:Y:S05]  /*f2f0*/  LDSM.16.M88.4 R192, [R221+0x12800] ;  /* 0x01280000ddc0783b */ /* 0x000fea0000000200 */
[C---:B---3--:R-:W-:Y:S06]  /*f300*/  HMMA.16816.F32 R28, R164.reuse, R176, R28 ;  /* 0x000000b0a41c723c */ /* 0x048fec000000181c */
[----:B------:R-:W-:Y:S01]  /*f310*/  HMMA.16816.F32 R32, R164, R178, R32 ;  /* 0x000000b2a420723c */ /* 0x000fe20000001820 */
[----:B------:R-:W3:Y:S05]  /*f320*/  LDSM.16.M88.4 R164, [R208+0x1800] ;  /* 0x00180000d0a4783b */ /* 0x000eea0000000200 */
[C---:B-1----:R-:W-:Y:S01]  /*f330*/  HMMA.16816.F32 R4, R168.reuse, R180, R4 ;  /* 0x000000b4a804723c */ /* 0x042fe20000001804 */
[----:B------:R-:W1:Y:S05]  /*f340*/  LDSM.16.M88.4 R176, [R222+0x4000] ;  /* 0x00400000deb0783b */ /* 0x000e6a0000000200 */
[C---:B------:R-:W-:Y:S01]  /*f350*/  HMMA.16816.F32 R8, R168.reuse, R182, R8 ;  /* 0x000000b6a808723c */ /* 0x040fe20000001808 */
[----:B------:R-:W5:Y:S05]  /*f360*/  LDSM.16.M88.4 R180, [R221+0x13000] ;  /* 0x01300000ddb4783b */ /* 0x000f6a0000000200 */
[C---:B--2---:R-:W-:Y:S06]  /*f370*/  HMMA.16816.F32 R12, R168.reuse, R184, R12 ;  /* 0x000000b8a80c723c */ /* 0x044fec000000180c */
[C---:B------:R-:W-:Y:S01]  /*f380*/  HMMA.16816.F32 R16, R168.reuse, R186, R16 ;  /* 0x000000baa810723c */ /* 0x040fe20000001810 */
[----:B------:R-:W2:Y:S05]  /*f390*/  LDSM.16.M88.4 R184, [R221+0x13800] ;  /* 0x01380000ddb8783b */ /* 0x000eaa0000000200 */
[C---:B----4-:R-:W-:Y:S06]  /*f3a0*/  HMMA.16816.F32 R20, R168.reuse, R172, R20 ;  /* 0x000000aca814723c */ /* 0x050fec0000001814 */
[C---:B------:R-:W-:Y:S01]  /*f3b0*/  HMMA.16816.F32 R24, R168.reuse, R174, R24 ;  /* 0x000000aea818723c */ /* 0x040fe20000001818 */
[----:B------:R-:W-:Y:S05]  /*f3c0*/  LDSM.16.M88.4 R172, [R206] ;  /* 0x00000000ceac783b */ /* 0x000fea0000000200 */
[C---:B---3--:R-:W-:Y:S06]  /*f3d0*/  HMMA.16816.F32 R28, R168.reuse, R164, R28 ;  /* 0x000000a4a81c723c */ /* 0x048fec000000181c */
[----:B------:R-:W-:Y:S01]  /*f3e0*/  HMMA.16816.F32 R32, R168, R166, R32 ;  /* 0x000000a6a820723c */ /* 0x000fe20000001820 */
[----:B------:R-:W-:Y:S05]  /*f3f0*/  LDSM.16.M88.4 R164, [R220+0x4000] ;  /* 0x00400000dca4783b */ /* 0x000fea0000000200 */
[C---:B-1----:R-:W-:Y:S01]  /*f400*/  HMMA.16816.F32 R4, R176.reuse, R188, R4 ;  /* 0x000000bcb004723c */ /* 0x042fe20000001804 */
[----:B------:R-:W1:Y:S05]  /*f410*/  LDSM.16.M88.4 R168, [R207] ;  /* 0x00000000cfa8783b */ /* 0x000e6a0000000200 */
[C---:B------:R-:W-:Y:S01]  /*f420*/  HMMA.16816.F32 R8, R176.reuse, R190, R8 ;  /* 0x000000beb008723c */ /* 0x040fe20000001808 */
[----:B------:R-:W3:Y:S05]  /*f430*/  LDSM.16.M88.4 R188, [R205] ;  /* 0x00000000cdbc783b */ /* 0x000eea0000000200 */
[C---:B------:R-:W-:Y:S06]  /*f440*/  HMMA.16816.F32 R12, R176.reuse, R192, R12 ;  /* 0x000000c0b00c723c */ /* 0x040fec000000180c */
[C---:B------:R-:W-:Y:S01]  /*f450*/  HMMA.16816.F32 R16, R176.reuse, R194, R16 ;  /* 0x000000c2b010723c */ /* 0x040fe20000001810 */
[----:B------:R-:W4:Y:S05]  /*f460*/  LDSM.16.M88.4 R192, [R204] ;  /* 0x00000000ccc0783b */ /* 0x000f2a0000000200 */
[C---:B-----5:R-:W-:Y:S06]  /*f470*/  HMMA.16816.F32 R20, R176.reuse, R180, R20 ;  /* 0x000000b4b014723c */ /* 0x060fec0000001814 */
[C---:B------:R-:W-:Y:S01]  /*f480*/  HMMA.16816.F32 R24, R176.reuse, R182, R24 ;  /* 0x000000b6b018723c */ /* 0x040fe20000001818 */
[----:B------:R-:W-:Y:S05]  /*f490*/  LDSM.16.M88.4 R180, [R215+0x12000] ;  /* 0x01200000d7b4783b */ /* 0x000fea0000000200 */
[C---:B--2---:R-:W-:Y:S06]  /*f4a0*/  HMMA.16816.F32 R28, R176.reuse, R184, R28 ;  /* 0x000000b8b01c723c */ /* 0x044fec000000181c */
[----:B------:R-:W-:Y:S01]  /*f4b0*/  HMMA.16816.F32 R32, R176, R186, R32 ;  /* 0x000000bab020723c */ /* 0x000fe20000001820 */
[----:B------:R-:W2:Y:S05]  /*f4c0*/  LDSM.16.M88.4 R176, [R218+0x4000] ;  /* 0x00400000dab0783b */ /* 0x000eaa0000000200 */
[C---:B-1----:R-:W-:Y:S01]  /*f4d0*/  HMMA.16816.F32 R4, R164.reuse, R168, R4 ;  /* 0x000000a8a404723c */ /* 0x042fe20000001804 */
[----:B------:R-:W1:Y:S05]  /*f4e0*/  LDSM.16.M88.4 R184, [R215+0x12800] ;  /* 0x01280000d7b8783b */ /* 0x000e6a0000000200 */
[C---:B------:R-:W-:Y:S01]  /*f4f0*/  HMMA.16816.F32 R8, R164.reuse, R170, R8 ;  /* 0x000000aaa408723c */ /* 0x040fe20000001808 */
[----:B------:R-:W5:Y:S05]  /*f500*/  LDSM.16.M88.4 R168, [R215+0x13000] ;  /* 0x01300000d7a8783b */ /* 0x000f6a0000000200 */
[C---:B------:R-:W-:Y:S06]  /*f510*/  HMMA.16816.F32 R12, R164.reuse, R172, R12 ;  /* 0x000000aca40c723c */ /* 0x040fec000000180c */
[C---:B------:R-:W-:Y:S01]  /*f520*/  HMMA.16816.F32 R16, R164.reuse, R174, R16 ;  /* 0x000000aea410723c */ /* 0x040fe20000001810 */
[----:B------:R-:W-:Y:S05]  /*f530*/  LDSM.16.M88.4 R172, [R217+0x4000] ;  /* 0x00400000d9ac783b */ /* 0x000fea0000000200 */
[C---:B---3--:R-:W-:Y:S06]  /*f540*/  HMMA.16816.F32 R20, R164.reuse, R188, R20 ;  /* 0x000000bca414723c */ /* 0x048fec0000001814 */
[C---:B------:R-:W-:Y:S01]  /*f550*/  HMMA.16816.F32 R24, R164.reuse, R190, R24 ;  /* 0x000000bea418723c */ /* 0x040fe20000001818 */
[----:B------:R-:W-:Y:S05]  /*f560*/  LDSM.16.M88.4 R188, [R208+0x2000] ;  /* 0x00200000d0bc783b */ /* 0x000fea0000000200 */
[C---:B----4-:R-:W-:Y:S06]  /*f570*/  HMMA.16816.F32 R28, R164.reuse, R192, R28 ;  /* 0x000000c0a41c723c */ /* 0x050fec000000181c */
[----:B------:R-:W-:Y:S01]  /*f580*/  HMMA.16816.F32 R32, R164, R194, R32 ;  /* 0x000000c2a420723c */ /* 0x000fe20000001820 */
[----:B------:R-:W3:Y:S05]  /*f590*/  LDSM.16.M88.4 R164, [R215+0x13800] ;  /* 0x01380000d7a4783b */ /* 0x000eea0000000200 */
[C---:B--2---:R-:W-:Y:S01]  /*f5a0*/  HMMA.16816.F32 R4, R176.reuse, R180, R4 ;  /* 0x000000b4b004723c */ /* 0x044fe20000001804 */
[----:B------:R-:W2:Y:S05]  /*f5b0*/  LDSM.16.M88.4 R192, [R208+0x2800] ;  /* 0x00280000d0c0783b */ /* 0x000eaa0000000200 */
        /* <DEDUP_REMOVED lines=10> */
[----:B------:R-:W3:Y:S05]  /*f660*/  LDSM.16.M88.4 R164, [R222+0x8000] ;  /* 0x00800000dea4783b */ /* 0x000eea0000000200 */
[C---:B------:R-:W-:Y:S01]  /*f670*/  HMMA.16816.F32 R4, R172.reuse, R188, R4 ;  /* 0x000000bcac04723c */ /* 0x040fe20000001804 */
[----:B------:R-:W5:Y:S05]  /*f680*/  LDSM.16.M88.4 R176, [R221+0x14800] ;  /* 0x01480000ddb0783b */ /* 0x000f6a0000000200 */
        /* <DEDUP_REMOVED lines=8> */
[C---:B-1----:R-:W-:Y:S06]  /*f710*/  HMMA.16816.F32 R28, R172.reuse, R184, R28 ;  /* 0x000000b8ac1c723c */ /* 0x042fec000000181c */
[----:B------:R-:W-:Y:S01]  /*f720*/  HMMA.16816.F32 R32, R172, R186, R32 ;  /* 0x000000baac20723c */ /* 0x000fe20000001820 */
[----:B------:R-:W1:Y:S05]  /*f730*/  LDSM.16.M88.4 R172, [R220+0x8000] ;  /* 0x00800000dcac783b */ /* 0x000e6a0000000200 */
[C---:B---3--:R-:W-:Y:S01]  /*f740*/  HMMA.16816.F32 R4, R164.reuse, R168, R4 ;  /* 0x000000a8a404723c */ /* 0x048fe20000001804 */
[----:B------:R-:W3:Y:S05]  /*f750*/  LDSM.16.M88.4 R184, [R202] ;  /* 0x00000000cab8783b */ /* 0x000eea0000000200 */
[C---:B------:R-:W-:Y:S01]  /*f760*/  HMMA.16816.F32 R8, R164.reuse, R170, R8 ;  /* 0x000000aaa408723c */ /* 0x040fe20000001808 */
[----:B------:R-:W4:Y:S05]  /*f770*/  LDSM.16.M88.4 R168, [R201] ;  /* 0x00000000c9a8783b */ /* 0x000f2a0000000200 */
[C---:B-----5:R-:W-:Y:S06]  /*f780*/  HMMA.16816.F32 R12, R164.reuse, R176, R12 ;  /* 0x000000b0a40c723c */ /* 0x060fec000000180c */
[C---:B------:R-:W-:Y:S01]  /*f790*/  HMMA.16816.F32 R16, R164.reuse, R178, R16 ;  /* 0x000000b2a410723c */ /* 0x040fe20000001810 */
[----:B------:R-:W-:Y:S05]  /*f7a0*/  LDSM.16.M88.4 R176, [R218+0x8000] ;  /* 0x00800000dab0783b */ /* 0x000fea0000000200 */
[C---:B------:R-:W-:Y:S06]  /*f7b0*/  HMMA.16816.F32 R20, R164.reuse, R188, R20 ;  /* 0x000000bca414723c */ /* 0x040fec0000001814 */
[C---:B------:R-:W-:Y:S01]  /*f7c0*/  HMMA.16816.F32 R24, R164.reuse, R190, R24 ;  /* 0x000000bea418723c */ /* 0x040fe20000001818 */
[----:B------:R-:W-:Y:S05]  /*f7d0*/  LDSM.16.M88.4 R188, [R215+0x14000] ;  /* 0x01400000d7bc783b */ /* 0x000fea0000000200 */
[C---:B--2---:R-:W-:Y:S06]  /*f7e0*/  HMMA.16816.F32 R28, R164.reuse, R192, R28 ;  /* 0x000000c0a41c723c */ /* 0x044fec000000181c */
[----:B------:R-:W-:Y:S01]  /*f7f0*/  HMMA.16816.F32 R32, R164, R194, R32 ;  /* 0x000000c2a420723c */ /* 0x000fe20000001820 */
[----:B------:R-:W2:Y:S05]  /*f800*/  LDSM.16.M88.4 R164, [R200] ;  /* 0x00000000c8a4783b */ /* 0x000eaa0000000200 */
[C---:B-1----:R-:W-:Y:S01]  /*f810*/  HMMA.16816.F32 R4, R172.reuse, R180, R4 ;  /* 0x000000b4ac04723c */ /* 0x042fe20000001804 */
[----:B------:R-:W1:Y:S05]  /*f820*/  LDSM.16.M88.4 R192, [R215+0x14800] ;  /* 0x01480000d7c0783b */ /* 0x000e6a0000000200 */
        /* <DEDUP_REMOVED lines=8> */
[C---:B--2---:R-:W-:Y:S06]  /*f8b0*/  HMMA.16816.F32 R28, R172.reuse, R164, R28 ;  /* 0x000000a4ac1c723c */ /* 0x044fec000000181c */
[----:B------:R-:W-:Y:S01]  /*f8c0*/  HMMA.16816.F32 R32, R172, R166, R32 ;  /* 0x000000a6ac20723c */ /* 0x000fe20000001820 */
[----:B------:R-:W2:Y:S05]  /*f8d0*/  LDSM.16.M88.4 R164, [R217+0x8000] ;  /* 0x00800000d9a4783b */ /* 0x000eaa0000000200 */
[C---:B------:R-:W-:Y:S01]  /*f8e0*/  HMMA.16816.F32 R4, R176.reuse, R188, R4 ;  /* 0x000000bcb004723c */ /* 0x040fe20000001804 */
[----:B------:R-:W4:Y:S05]  /*f8f0*/  LDSM.16.M88.4 R172, [R208+0x4800] ;  /* 0x00480000d0ac783b */ /* 0x000f2a0000000200 */
        /* <DEDUP_REMOVED lines=11> */
[C---:B--2---:R-:W-:Y:S01]  /*f9b0*/  HMMA.16816.F32 R4, R164.reuse, R168, R4 ;  /* 0x000000a8a404723c */ /* 0x044fe20000001804 */
[----:B------:R-:W2:Y:S05]  /*f9c0*/  LDSM.16.M88.4 R184, [R221+0x16800] ;  /* 0x01680000ddb8783b */ /* 0x000eaa0000000200 */
[C---:B------:R-:W-:Y:S01]  /*f9d0*/  HMMA.16816.F32 R8, R164.reuse, R170, R8 ;  /* 0x000000aaa408723c */ /* 0x040fe20000001808 */
[----:B------:R-:W5:Y:S05]  /*f9e0*/  LDSM.16.M88.4 R168, [R221+0x17000] ;  /* 0x01700000dda8783b */ /* 0x000f6a0000000200 */
[C---:B----4-:R-:W-:Y:S06]  /*f9f0*/  HMMA.16816.F32 R12, R164.reuse, R172, R12 ;  /* 0x000000aca40c723c */ /* 0x050fec000000180c */
[C---:B------:R-:W-:Y:S01]  /*fa00*/  HMMA.16816.F32 R16, R164.reuse, R174, R16 ;  /* 0x000000aea410723c */ /* 0x040fe20000001810 */
[----:B------:R-:W-:Y:S05]  /*fa10*/  LDSM.16.M88.4 R172, [R220+0xc000] ;  /* 0x00c00000dcac783b */ /* 0x000fea0000000200 */
[C---:B------:R-:W-:Y:S06]  /*fa20*/  HMMA.16816.F32 R20, R164.reuse, R188, R20 ;  /* 0x000000bca414723c */ /* 0x040fec0000001814 */
        /* <DEDUP_REMOVED lines=9> */
[C---:B--2---:R-:W-:Y:S06]  /*fac0*/  HMMA.16816.F32 R12, R176.reuse, R184, R12 ;  /* 0x000000b8b00c723c */ /* 0x044fec000000180c */
[C---:B------:R-:W-:Y:S01]  /*fad0*/  HMMA.16816.F32 R16, R176.reuse, R186, R16 ;  /* 0x000000bab010723c */ /* 0x040fe20000001810 */
[----:B------:R-:W2:Y:S05]  /*fae0*/  LDSM.16.M88.4 R184, [R196] ;  /* 0x00000000c4b8783b */ /* 0x000eaa0000000200 */
[C---:B-----5:R-:W-:Y:S06]  /*faf0*/  HMMA.16816.F32 R20, R176.reuse, R168, R20 ;  /* 0x000000a8b014723c */ /* 0x060fec0000001814 */
[C---:B------:R-:W-:Y:S01]  /*fb00*/  HMMA.16816.F32 R24, R176.reuse, R170, R24 ;  /* 0x000000aab018723c */ /* 0x040fe20000001818 */
[----:B------:R-:W-:Y:S05]  /*fb10*/  LDSM.16.M88.4 R168, [R215+0x16000] ;  /* 0x01600000d7a8783b */ /* 0x000fea0000000200 */
[C---:B-1----:R-:W-:Y:S06]  /*fb20*/  HMMA.16816.F32 R28, R176.reuse, R164, R28 ;  /* 0x000000a4b01c723c */ /* 0x042fec000000181c */
[----:B------:R-:W-:Y:S01]  /*fb30*/  HMMA.16816.F32 R32, R176, R166, R32 ;  /* 0x000000a6b020723c */ /* 0x000fe20000001820 */
[----:B------:R-:W1:Y:S05]  /*fb40*/  LDSM.16.M88.4 R164, [R218+0xc000] ;  /* 0x00c00000daa4783b */ /* 0x000e6a0000000200 */
[C---:B------:R-:W-:Y:S01]  /*fb50*/  HMMA.16816.F32 R4, R172.reuse, R188, R4 ;  /* 0x000000bcac04723c */ /* 0x040fe20000001804 */
[----:B------:R-:W5:Y:S05]  /*fb60*/  LDSM.16.M88.4 R176, [R215+0x16800] ;  /* 0x01680000d7b0783b */ /* 0x000f6a0000000200 */
        /* <DEDUP_REMOVED lines=11> */
[C---:B-1----:R-:W-:Y:S06]  /*fc20*/  HMMA.16816.F32 R4, R164.reuse, R168, R4 ;  /* 0x000000a8a404723c */ /* 0x042fec0000001804 */
[C---:B------:R-:W-:Y:S01]  /*fc30*/  HMMA.16816.F32 R8, R164.reuse, R170, R8 ;  /* 0x000000aaa408723c */ /* 0x040fe20000001808 */
[----:B------:R-:W1:Y:S05]  /*fc40*/  LDSM.16.M88.4 R168, [R208+0x6800] ;  /* 0x00680000d0a8783b */ /* 0x000e6a0000000200 */
[C---:B-----5:R-:W-:Y:S06]  /*fc50*/  HMMA.16816.F32 R12, R164.reuse, R176, R12 ;  /* 0x000000b0a40c723c */ /* 0x060fec000000180c */
[C---:B------:R-:W-:Y:S05]  /*fc60*/  HMMA.16816.F32 R16, R164.reuse, R178, R16 ;  /* 0x000000b2a410723c */ /* 0x040fea0000001810 */
[C---:B------:R-:W-:Y:S01]  /*fc70*/  LEA R176, P5, R3.reuse, R232, 0x6 ;  /* 0x000000e803b07211 */ /* 0x040fe200078a30ff */
[C---:B------:R-:W-:Y:S05]  /*fc80*/  HMMA.16816.F32 R20, R164.reuse, R188, R20 ;  /* 0x000000bca414723c */ /* 0x040fea0000001814 */
[C---:B------:R-:W-:Y:S01]  /*fc90*/  LEA.HI.X.SX32 R177, R3.reuse, R233, 0x6, P5 ;  /* 0x000000e903b17211 */ /* 0x040fe200028f36ff */
[C---:B------:R-:W-:Y:S05]  /*fca0*/  HMMA.16816.F32 R24, R164.reuse, R190, R24 ;  /* 0x000000bea418723c */ /* 0x040fea0000001818 */
[----:B------:R-:W-:Y:S01]  /*fcb0*/  IMAD.WIDE.U32 R178, R176, UR10, RZ ;  /* 0x0000000ab0b27c25 */ /* 0x000fe2000f8e00ff */
[C---:B---3--:R-:W-:Y:S05]  /*fcc0*/  HMMA.16816.F32 R28, R164.reuse, R192, R28 ;  /* 0x000000c0a41c723c */ /* 0x048fea000000181c */
[----:B------:R-:W-:Y:S01]  /*fcd0*/  LEA R190, P5, R178, R245, 0x1 ;  /* 0x000000f5b2be7211 */ /* 0x000fe200078a08ff */
[----:B------:R-:W-:Y:S06]  /*fce0*/  HMMA.16816.F32 R32, R164, R194, R32 ;  /* 0x000000c2a420723c */ /* 0x000fec0000001820 */
[C---:B--2---:R-:W-:Y:S05]  /*fcf0*/  HMMA.16816.F32 R4, R172.reuse, R180, R4 ;  /* 0x000000b4ac04723c */ /* 0x044fea0000001804 */
[----:B------:R-:W-:Y:S01]  /*fd00*/  LEA R166, P0, R3, R250, 0x6 ;  /* 0x000000fa03a67211 */ /* 0x000fe200078030ff */
[----:B------:R-:W-:Y:S01]  /*fd10*/  IMAD R165, R177, UR10, RZ ;  /* 0x0000000ab1a57c24 */ /* 0x000fe2000f8e02ff */
[C---:B------:R-:W-:Y:S04]  /*fd20*/  HMMA.16816.F32 R8, R172.reuse, R182, R8 ;  /* 0x000000b6ac08723c */ /* 0x040fe80000001808 */
[----:B------:R-:W-:Y:S01]  /*fd30*/  LEA.HI.X.SX32 R167, R3, R251, 0x6, P0 ;  /* 0x000000fb03a77211 */ /* 0x000fe200000f36ff */
[C---:B------:R-:W-:Y:S01]  /*fd40*/  IMAD.WIDE.U32 R180, R166.reuse, UR10, RZ ;  /* 0x0000000aa6b47c25 */ /* 0x040fe2000f8e00ff */
[C---:B-1----:R-:W-:Y:S05]  /*fd50*/  HMMA.16816.F32 R12, R172.reuse, R168, R12 ;  /* 0x000000a8ac0c723c */ /* 0x042fea000000180c */
[----:B------:R-:W-:Y:S01]  /*fd60*/  IMAD R164, R167, UR10, RZ ;  /* 0x0000000aa7a47c24 */ /* 0x000fe2000f8e02ff */
[C---:B------:R-:W-:Y:S01]  /*fd70*/  HMMA.16816.F32 R16, R172.reuse, R170, R16 ;  /* 0x000000aaac10723c */ /* 0x040fe20000001810 */
[----:B------:R-:W-:Y:S04]  /*fd80*/  IMAD.U32 R3, RZ, RZ, UR12 ;  /* 0x0000000cff037e24 */ /* 0x000fe8000f8e00ff */
[----:B------:R-:W-:Y:S02]  /*fd90*/  IMAD R164, R166, UR11, R164 ;  /* 0x0000000ba6a47c24 */ /* 0x000fe4000f8e02a4 */
[----:B------:R-:W-:Y:S01]  /*fda0*/  IMAD R165, R176, UR11, R165 ;  /* 0x0000000bb0a57c24 */ /* 0x000fe2000f8e02a5 */
[----:B------:R-:W-:Y:S03]  /*fdb0*/  LEA R176, P0, R180, R245, 0x1 ;  /* 0x000000f5b4b07211 */ /* 0x000fe600078008ff */
[----:B------:R-:W-:Y:S02]  /*fdc0*/  IMAD.IADD R165, R179, 0x1, R165 ;  /* 0x00000001b3a57824 */ /* 0x000fe400078e02a5 */
[----:B------:R-:W-:Y:S02]  /*fdd0*/  IMAD.IADD R164, R181, 0x1, R164 ;  /* 0x00000001b5a47824 */ /* 0x000fe400078e02a4 */
[----:B------:R-:W-:Y:S01]  /*fde0*/  IMAD R3, R3, 0x40, R239 ;  /* 0x0000004003037824 */ /* 0x000fe200078e02ef */
[-C--:B------:R-:W-:Y:S02]  /*fdf0*/  LEA.HI.X R191, R178, R244.reuse, R165, 0x1, P5 ;  /* 0x000000f4b2bf7211 */ /* 0x080fe400028f0ca5 */
[----:B------:R-:W-:Y:S01]  /*fe00*/  LEA.HI.X R177, R180, R244, R164, 0x1, P0 ;  /* 0x000000f4b4b17211 */ /* 0x000fe200000f0ca4 */
[C---:B------:R-:W-:Y:S01]  /*fe10*/  VIADD R178, R3.reuse, 0x1 ;  /* 0x0000000103b27836 */ /* 0x040fe20000000000 */
[CC--:B------:R-:W-:Y:S01]  /*fe20*/  ISETP.GE.AND P5, PT, R3.reuse, R238.reuse, PT ;  /* 0x000000ee0300720c */ /* 0x0c0fe20003fa6270 */
[----:B------:R-:W1:Y:S03]  /*fe30*/  LDSM.16.M88.4 R164, [R208+0x7000] ;  /* 0x00700000d0a4783b */ /* 0x000e660000000200 */
[CC--:B------:R-:W-:Y:S02]  /*fe40*/  ISETP.GE.OR P5, PT, R3.reuse, R237.reuse, !P5 ;  /* 0x000000ed0300720c */ /* 0x0c0fe40006fa6670 */
[C---:B------:R-:W-:Y:S02]  /*fe50*/  ISETP.GE.AND P6, PT, R178.reuse, R238, PT ;  /* 0x000000eeb200720c */ /* 0x040fe40003fc6270 */
[-C--:B------:R-:W-:Y:S02]  /*fe60*/  ISETP.GE.AND P0, PT, R178, R236.reuse, PT ;  /* 0x000000ecb200720c */ /* 0x080fe40003f06270 */
[----:B------:R-:W-:Y:S01]  /*fe70*/  FSEL R188, R4, -INF , !P5 ;  /* 0xff80000004bc7808 */ /* 0x000fe20006800000 */
[C---:B------:R-:W-:Y:S01]  /*fe80*/  VIADD R4, R3.reuse, 0x8 ;  /* 0x0000000803047836 */ /* 0x040fe20000000000 */
[C---:B------:R-:W-:Y:S02]  /*fe90*/  ISETP.GE.AND P5, PT, R3.reuse, R236, PT ;  /* 0x000000ec0300720c */ /* 0x040fe40003fa6270 */
[C---:B------:R-:W-:Y:S02]  /*fea0*/  ISETP.GE.OR P6, PT, R178.reuse, R237, !P6 ;  /* 0x000000edb200720c */ /* 0x040fe400077c6670 */
[-C--:B------:R-:W-:Y:S01]  /*feb0*/  ISETP.GE.OR P0, PT, R178, R231.reuse, !P0 ;  /* 0x000000e7b200720c */ /* 0x080fe20004706670 */
[C---:B------:R-:W-:Y:S01]  /*fec0*/  VIADD R178, R3.reuse, 0x9 ;  /* 0x0000000903b27836 */ /* 0x040fe20000000000 */
[----:B------:R-:W-:Y:S02]  /*fed0*/  ISETP.GE.OR P5, PT, R3, R231, !P5 ;  /* 0x000000e70300720c */ /* 0x000fe40006fa6670 */
[----:B------:R-:W-:Y:S01]  /*fee0*/  FSEL R189, R5, -INF , !P6 ;  /* 0xff80000005bd7808 */ /* 0x000fe20007000000 */
[----:B------:R-:W-:Y:S01]  /*fef0*/  VIADD R5, R3, 0x11 ;  /* 0x0000001103057836 */ /* 0x000fe20000000000 */
[----:B------:R-:W-:Y:S02]  /*ff00*/  FSEL R168, R7, -INF , !P0 ;  /* 0xff80000007a87808 */ /* 0x000fe40004000000 */
[----:B------:R-:W-:Y:S02]  /*ff10*/  FSEL R169, R6, -INF , !P5 ;  /* 0xff80000006a97808 */ /* 0x000fe40006800000 */
[C---:B------:R-:W-:Y:S02]  /*ff20*/  ISETP.GE.AND P0, PT, R4.reuse, R238, PT ;  /* 0x000000ee0400720c */ /* 0x040fe40003f06270 */
[----:B------:R-:W-:Y:S02]  /*ff30*/  ISETP.GE.AND P6, PT, R4, R236, PT ;  /* 0x000000ec0400720c */ /* 0x000fe40003fc6270 */
[----:B------:R-:W-:Y:S02]  /*ff40*/  ISETP.GE.AND P5, PT, R178, R238, PT ;  /* 0x000000eeb200720c */ /* 0x000fe40003fa6270 */
[C---:B------:R-:W-:Y:S02]  /*ff50*/  ISETP.GE.OR P0, PT, R4.reuse, R237, !P0 ;  /* 0x000000ed0400720c */ /* 0x040fe40004706670 */
[----:B------:R-:W-:Y:S01]  /*ff60*/  ISETP.GE.OR P6, PT, R4, R231, !P6 ;  /* 0x000000e70400720c */ /* 0x000fe200077c6670 */
[----:B------:R-:W-:Y:S01]  /*ff70*/  VIADD R4, R3, 0x10 ;  /* 0x0000001003047836 */ /* 0x000fe20000000000 */
[----:B------:R-:W-:Y:S02]  /*ff80*/  ISETP.GE.OR P5, PT, R178, R237, !P5 ;  /* 0x000000edb200720c */ /* 0x000fe40006fa6670 */
[----:B------:R-:W-:Y:S02]  /*ff90*/  FSEL R8, R8, -INF , !P0 ;  /* 0xff80000008087808 */ /* 0x000fe40004000000 */
[----:B------:R-:W-:Y:S01]  /*ffa0*/  FSEL R9, R9, -INF , !P5 ;  /* 0xff80000009097808 */ /* 0x000fe20006800000 */
[C---:B-1----:R-:W-:Y:S03]  /*ffb0*/  HMMA.16816.F32 R20, R172.reuse, R164, R20 ;  /* 0x000000a4ac14723c */ /* 0x042fe60000001814 */
[----:B------:R-:W-:Y:S02]  /*ffc0*/  ISETP.GE.AND P0, PT, R178, R236, PT ;  /* 0x000000ecb200720c */ /* 0x000fe40003f06270 */
[----:B------:R-:W-:Y:S01]  /*ffd0*/  ISETP.GE.AND P5, PT, R4, R238, PT ;  /* 0x000000ee0400720c */ /* 0x000fe20003fa6270 */
[C---:B------:R-:W-:Y:S03]  /*ffe0*/  HMMA.16816.F32 R24, R172.reuse, R166, R24 ;  /* 0x000000a6ac18723c */ /* 0x040fe60000001818 */
[----:B------:R-:W-:Y:S02]  /*fff0*/  ISETP.GE.OR P0, PT, R178, R231, !P0 ;  /* 0x000000e7b200720c */ /* 0x000fe40004706670 */
[-C--:B------:R-:W-:Y:S02]  /*10000*/  ISETP.GE.OR P5, PT, R4, R237.reuse, !P5 ;  /* 0x000000ed0400720c */ /* 0x080fe40006fa6670 */
[----:B------:R-:W-:Y:S02]  /*10010*/  FSEL R10, R10, -INF , !P6 ;  /* 0xff8000000a0a7808 */ /* 0x000fe40007000000 */
[----:B------:R-:W-:Y:S02]  /*10020*/  ISETP.GE.AND P6, PT, R4, R236, PT ;  /* 0x000000ec0400720c */ /* 0x000fe40003fc6270 */
[----:B------:R-:W-:Y:S02]  /*10030*/  FSEL R11, R11, -INF , !P0 ;  /* 0xff8000000b0b7808 */ /* 0x000fe40004000000 */
[----:B------:R-:W-:Y:S01]  /*10040*/  FSEL R195, R12, -INF , !P5 ;  /* 0xff8000000cc37808 */ /* 0x000fe20006800000 */
[----:B------:R-:W-:Y:S01]  /*10050*/  VIADD R12, R3, 0x18 ;  /* 0x00000018030c7836 */ /* 0x000fe20000000000 */
[C---:B------:R-:W-:Y:S02]  /*10060*/  ISETP.GE.AND P0, PT, R5.reuse, R238, PT ;  /* 0x000000ee0500720c */ /* 0x040fe40003f06270 */
[C---:B------:R-:W-:Y:S02]  /*10070*/  ISETP.GE.AND P5, PT, R5.reuse, R236, PT ;  /* 0x000000ec0500720c */ /* 0x040fe40003fa6270 */
[C---:B------:R-:W-:Y:S02]  /*10080*/  ISETP.GE.OR P0, PT, R5.reuse, R237, !P0 ;  /* 0x000000ed0500720c */ /* 0x040fe40004706670 */
[-C--:B------:R-:W-:Y:S02]  /*10090*/  ISETP.GE.OR P6, PT, R4, R231.reuse, !P6 ;  /* 0x000000e70400720c */ /* 0x080fe400077c6670 */
[----:B------:R-:W-:Y:S02]  /*100a0*/  ISETP.GE.OR P5, PT, R5, R231, !P5 ;  /* 0x000000e70500720c */ /* 0x000fe40006fa6670 */
[----:B------:R-:W-:Y:S01]  /*100b0*/  FSEL R194, R13, -INF , !P0 ;  /* 0xff8000000dc27808 */ /* 0x000fe20004000000 */
[----:B------:R-:W1:Y:S01]  /*100c0*/  LDSM.16.M88.4 R4, [R208+0x7800] ;  /* 0x00780000d004783b */ /* 0x000e620000000200 */
[CC--:B------:R-:W-:Y:S01]  /*100d0*/  ISETP.GE.AND P0, PT, R12.reuse, R238.reuse, PT ;  /* 0x000000ee0c00720c */ /* 0x0c0fe20003f06270 */
[----:B------:R-:W-:Y:S04]  /*100e0*/  DEPBAR.LE SB0, 0x0 ;  /* 0x000080000000791a */ /* 0x000fe80000000000 */
[----:B------:R-:W-:Y:S01]  /*100f0*/  BAR.SYNC.DEFER_BLOCKING 0x0 ;  /* 0x0000000000007b1d */ /* 0x000fe20000010000 */
[-C--:B------:R-:W-:Y:S01]  /*10100*/  ISETP.GE.OR P0, PT, R12, R237.reuse, !P0 ;  /* 0x000000ed0c00720c */ /* 0x080fe20004706670 */
[----:B------:R-:W-:Y:S01]  /*10110*/  VIADD R13, R3, 0x19 ;  /* 0x00000019030d7836 */ /* 0x000fe20000000000 */
[----:B------:R-:W-:Y:S02]  /*10120*/  FSEL R179, R14, -INF , !P6 ;  /* 0xff8000000eb37808 */ /* 0x000fe40007000000 */
[----:B------:R-:W-:Y:S02]  /*10130*/  FSEL R252, R16, -INF , !P0 ;  /* 0xff80000010fc7808 */ /* 0x000fe40004000000 */
[C---:B------:R-:W-:Y:S02]  /*10140*/  ISETP.GE.AND P6, PT, R13.reuse, R238, PT ;  /* 0x000000ee0d00720c */ /* 0x040fe40003fc6270 */
[CC--:B------:R-:W-:Y:S02]  /*10150*/  ISETP.GE.AND P0, PT, R13.reuse, R236.reuse, PT ;  /* 0x000000ec0d00720c */ /* 0x0c0fe40003f06270 */
[C---:B------:R-:W-:Y:S02]  /*10160*/  ISETP.GE.OR P6, PT, R13.reuse, R237, !P6 ;  /* 0x000000ed0d00720c */ /* 0x040fe400077c6670 */
[-C--:B------:R-:W-:Y:S01]  /*10170*/  ISETP.GE.OR P0, PT, R13, R231.reuse, !P0 ;  /* 0x000000e70d00720c */ /* 0x080fe20004706670 */
[----:B------:R-:W-:Y:S01]  /*10180*/  VIADD R13, R3, 0x20 ;  /* 0x00000020030d7836 */ /* 0x000fe20000000000 */
[----:B------:R-:W-:Y:S02]  /*10190*/  FSEL R193, R15, -INF , !P5 ;  /* 0xff8000000fc17808 */ /* 0x000fe40006800000 */
[C---:B------:R-:W-:Y:S02]  /*101a0*/  ISETP.GE.AND P5, PT, R12.reuse, R236, PT ;  /* 0x000000ec0c00720c */ /* 0x040fe40003fa6270 */
[----:B------:R-:W-:Y:S02]  /*101b0*/  FSEL R170, R19, -INF , !P0 ;  /* 0xff80000013aa7808 */ /* 0x000fe40004000000 */
[----:B------:R-:W-:Y:S02]  /*101c0*/  ISETP.GE.AND P0, PT, R13, R238, PT ;  /* 0x000000ee0d00720c */ /* 0x000fe40003f06270 */
[----:B------:R-:W-:Y:S01]  /*101d0*/  ISETP.GE.OR P5, PT, R12, R231, !P5 ;  /* 0x000000e70c00720c */ /* 0x000fe20006fa6670 */
[----:B------:R-:W-:Y:S01]  /*101e0*/  VIADD R12, R3, 0x21 ;  /* 0x00000021030c7836 */ /* 0x000fe20000000000 */
[----:B------:R-:W-:Y:S02]  /*101f0*/  ISETP.GE.OR P0, PT, R13, R237, !P0 ;  /* 0x000000ed0d00720c */ /* 0x000fe40004706670 */
[----:B------:R-:W-:Y:S02]  /*10200*/  FSEL R192, R18, -INF , !P5 ;  /* 0xff80000012c07808 */ /* 0x000fe40006800000 */
[----:B------:R-:W-:Y:S02]  /*10210*/  FSEL R185, R17, -INF , !P6 ;  /* 0xff80000011b97808 */ /* 0x000fe40007000000 */
[C---:B------:R-:W-:Y:S02]  /*10220*/  ISETP.GE.AND P5, PT, R13.reuse, R236, PT ;  /* 0x000000ec0d00720c */ /* 0x040fe40003fa6270 */
[----:B------:R-:W-:Y:S01]  /*10230*/  ISETP.GE.AND P6, PT, R12, R238, PT ;  /* 0x000000ee0c00720c */ /* 0x000fe20003fc6270 */
[C---:B-1----:R-:W-:Y:S05]  /*10240*/  HMMA.16816.F32 R28, R172.reuse, R4, R28 ;  /* 0x00000004ac1c723c */ /* 0x042fea000000181c */
[----:B------:R-:W-:Y:S01]  /*10250*/  FSEL R171, R20, -INF , !P0 ;  /* 0xff80000014ab7808 */ /* 0x000fe20004000000 */
[----:B------:R-:W-:Y:S03]  /*10260*/  HMMA.16816.F32 R32, R172, R6, R32 ;  /* 0x00000006ac20723c */ /* 0x000fe60000001820 */
[C---:B------:R-:W-:Y:S02]  /*10270*/  ISETP.GE.AND P0, PT, R12.reuse, R236, PT ;  /* 0x000000ec0c00720c */ /* 0x040fe40003f06270 */
[----:B------:R-:W-:Y:S01]  /*10280*/  ISETP.GE.OR P5, PT, R13, R231, !P5 ;  /* 0x000000e70d00720c */ /* 0x000fe20006fa6670 */
[C---:B------:R-:W-:Y:S01]  /*10290*/  VIADD R13, R3.reuse, 0x28 ;  /* 0x00000028030d7836 */ /* 0x040fe20000000000 */
[C---:B------:R-:W-:Y:S01]  /*102a0*/  ISETP.GE.OR P6, PT, R12.reuse, R237, !P6 ;  /* 0x000000ed0c00720c */ /* 0x040fe200077c6670 */
[----:B------:R-:W-:Y:S01]  /*102b0*/  VIADD R4, R3, 0x30 ;  /* 0x0000003003047836 */ /* 0x000fe20000000000 */
[----:B------:R-:W-:Y:S02]  /*102c0*/  ISETP.GE.OR P0, PT, R12, R231, !P0 ;  /* 0x000000e70c00720c */ /* 0x000fe40004706670 */
[----:B------:R-:W-:Y:S01]  /*102d0*/  FSEL R186, R21, -INF , !P6 ;  /* 0xff80000015ba7808 */ /* 0x000fe20007000000 */
[----:B------:R-:W-:Y:S01]  /*102e0*/  VIADD R12, R3, 0x29 ;  /* 0x00000029030c7836 */ /* 0x000fe20000000000 */
[----:B------:R-:W-:Y:S02]  /*102f0*/  ISETP.GE.AND P6, PT, R13, R238, PT ;  /* 0x000000ee0d00720c */ /* 0x000fe40003fc6270 */
[----:B------:R-:W-:Y:S02]  /*10300*/  FSEL R184, R22, -INF , !P5 ;  /* 0xff80000016b87808 */ /* 0x000fe40006800000 */
[----:B------:R-:W-:Y:S02]  /*10310*/  FSEL R183, R23, -INF , !P0 ;  /* 0xff80000017b77808 */ /* 0x000fe40004000000 */
[C---:B------:R-:W-:Y:S02]  /*10320*/  ISETP.GE.AND P5, PT, R13.reuse, R236, PT ;  /* 0x000000ec0d00720c */ /* 0x040fe40003fa6270 */
[----:B------:R-:W-:Y:S02]  /*10330*/  ISETP.GE.AND P0, PT, R12, R238, PT ;  /* 0x000000ee0c00720c */ /* 0x000fe40003f06270 */
[C---:B------:R-:W-:Y:S02]  /*10340*/  ISETP.GE.OR P6, PT, R13.reuse, R237, !P6 ;  /* 0x000000ed0d00720c */ /* 0x040fe400077c6670 */
[----:B------:R-:W-:Y:S02]  /*10350*/  FMNMX.FTZ R5, R188, R0, !PT ;  /* 0x00000000bc057209 */ /* 0x000fe40007810000 */
[----:B------:R-:W-:Y:S01]  /*10360*/  ISETP.GE.OR P5, PT, R13, R231, !P5 ;  /* 0x000000e70d00720c */ /* 0x000fe20006fa6670 */
[----:B------:R-:W-:Y:S01]  /*10370*/  VIADD R13, R3, 0x31 ;  /* 0x00000031030d7836 */ /* 0x000fe20000000000 */
[----:B------:R-:W-:Y:S02]  /*10380*/  ISETP.GE.OR P0, PT, R12, R237, !P0 ;  /* 0x000000ed0c00720c */ /* 0x000fe40004706670 */
[----:B------:R-:W-:Y:S01]  /*10390*/  FSEL R187, R24, -INF , !P6 ;  /* 0xff80000018bb7808 */ /* 0x000fe20007000000 */
[----:B------:R-:W-:Y:S01]  /*103a0*/  IMAD.MOV.U32 R24, RZ, RZ, R185 ;  /* 0x000000ffff187224 */ /* 0x000fe200078e00b9 */
[----:B------:R-:W-:Y:S02]  /*103b0*/  FMNMX.FTZ R5, R189, R5, !PT ;  /* 0x00000005bd057209 */ /* 0x000fe40007810000 */
[----:B------:R-:W-:Y:S01]  /*103c0*/  FSEL R185, R25, -INF , !P0 ;  /* 0xff80000019b97808 */ /* 0x000fe20004000000 */
[----:B------:R-:W-:Y:S01]  /*103d0*/  IMAD.MOV.U32 R25, RZ, RZ, R179 ;  /* 0x000000ffff197224 */ /* 0x000fe200078e00b3 */
[----:B------:R-:W-:Y:S02]  /*103e0*/  FSEL R182, R26, -INF , !P5 ;  /* 0xff8000001ab67808 */ /* 0x000fe40006800000 */
[C---:B------:R-:W-:Y:S02]  /*103f0*/  ISETP.GE.AND P0, PT, R4.reuse, R238, PT ;  /* 0x000000ee0400720c */ /* 0x040fe40003f06270 */
[-C--:B------:R-:W-:Y:S02]  /*10400*/  ISETP.GE.AND P5, PT, R4, R236.reuse, PT ;  /* 0x000000ec0400720c */ /* 0x080fe40003fa6270 */
[----:B------:R-:W-:Y:S02]  /*10410*/  FMNMX.FTZ R5, R8, R5, !PT ;  /* 0x0000000508057209 */ /* 0x000fe40007810000 */
[C---:B------:R-:W-:Y:S02]  /*10420*/  ISETP.GE.OR P0, PT, R4.reuse, R237, !P0 ;  /* 0x000000ed0400720c */ /* 0x040fe40004706670 */
[----:B------:R-:W-:Y:S02]  /*10430*/  ISETP.GE.OR P5, PT, R4, R231, !P5 ;  /* 0x000000e70400720c */ /* 0x000fe40006fa6670 */
[----:B------:R-:W-:Y:S02]  /*10440*/  FMNMX.FTZ R4, R9, R5, !PT ;  /* 0x0000000509047209 */ /* 0x000fe40007810000 */
[----:B------:R-:W-:Y:S02]  /*10450*/  ISETP.GE.AND P6, PT, R12, R236, PT ;  /* 0x000000ec0c00720c */ /* 0x000fe40003fc6270 */
[----:B------:R-:W-:Y:S02]  /*10460*/  FMNMX.FTZ R5, R195, R4, !PT ;  /* 0x00000004c3057209 */ /* 0x000fe40007810000 */
[----:B------:R-:W-:Y:S02]  /*10470*/  FMNMX.FTZ R4, R169, R2, !PT ;  /* 0x00000002a9047209 */ /* 0x000fe40007810000 */
[----:B------:R-:W-:Y:S02]  /*10480*/  FMNMX.FTZ R5, R194, R5, !PT ;  /* 0x00000005c2057209 */ /* 0x000fe40007810000 */
[----:B------:R-:W-:Y:S01]  /*10490*/  ISETP.GE.OR P6, PT, R12, R231, !P6 ;  /* 0x000000e70c00720c */ /* 0x000fe200077c6670 */
[C---:B------:R-:W-:Y:S01]  /*104a0*/  VIADD R12, R3.reuse, 0x38 ;  /* 0x00000038030c7836 */ /* 0x040fe20000000000 */
[----:B------:R-:W-:Y:S01]  /*104b0*/  FMNMX.FTZ R4, R168, R4, !PT ;  /* 0x00000004a8047209 */ /* 0x000fe20007810000 */
[----:B------:R-:W-:Y:S01]  /*104c0*/  VIADD R3, R3, 0x39 ;  /* 0x0000003903037836 */ /* 0x000fe20000000000 */
[----:B------:R-:W-:Y:S02]  /*104d0*/  FMNMX.FTZ R5, R252, R5, !PT ;  /* 0x00000005fc057209 */ /* 0x000fe40007810000 */
[----:B------:R-:W-:Y:S02]  /*104e0*/  FSEL R180, R28, -INF , !P0 ;  /* 0xff8000001cb47808 */ /* 0x000fe40004000000 */
[----:B------:R-:W-:Y:S02]  /*104f0*/  FMNMX.FTZ R4, R10, R4, !PT ;  /* 0x000000040a047209 */ /* 0x000fe40007810000 */
[----:B------:R-:W-:Y:S02]  /*10500*/  FMNMX.FTZ R5, R24, R5, !PT ;  /* 0x0000000518057209 */ /* 0x000fe40007810000 */
[C---:B------:R-:W-:Y:S02]  /*10510*/  ISETP.GE.AND P0, PT, R12.reuse, R238, PT ;  /* 0x000000ee0c00720c */ /* 0x040fe40003f06270 */
[----:B------:R-:W-:Y:S02]  /*10520*/  FMNMX.FTZ R4, R11, R4, !PT ;  /* 0x000000040b047209 */ /* 0x000fe40007810000 */
[----:B------:R-:W-:Y:S02]  /*10530*/  FMNMX.FTZ R5, R171, R5, !PT ;  /* 0x00000005ab057209 */ /* 0x000fe40007810000 */
[----:B------:R-:W-:Y:S02]  /*10540*/  ISETP.GE.OR P0, PT, R12, R237, !P0 ;  /* 0x000000ed0c00720c */ /* 0x000fe40004706670 */
[----:B------:R-:W-:Y:S02]  /*10550*/  FMNMX.FTZ R4, R25, R4, !PT ;  /* 0x0000000419047209 */ /* 0x000fe40007810000 */
[----:B------:R-:W-:Y:S02]  /*10560*/  FMNMX.FTZ R5, R186, R5, !PT ;  /* 0x00000005ba057209 */ /* 0x000fe40007810000 */
[----:B------:R-:W-:Y:S02]  /*10570*/  FSEL R178, R32, -INF , !P0 ;  /* 0xff80000020b27808 */ /* 0x000fe40004000000 */
[----:B------:R-:W-:Y:S02]  /*10580*/  PLOP3.LUT P0, PT, PT, PT, UP0, 0x80, 0x0 ;  /* 0x000000000000781c */ /* 0x000fe40003f0f008 */
[----:B------:R-:W-:Y:S02]  /*10590*/  FSEL R181, R27, -INF , !P6 ;  /* 0xff8000001bb57808 */ /* 0x000fe40007000000 */
[----:B------:R-:W-:Y:S02]  /*105a0*/  ISETP.GE.AND P6, PT, R13, R238, PT ;  /* 0x000000ee0d00720c */ /* 0x000fe40003fc6270 */
[----:B------:R-:W-:Y:S02]  /*105b0*/  FMNMX.FTZ R4, R193, R4, !PT ;  /* 0x00000004c1047209 */ /* 0x000fe40007810000 */
[----:B------:R-:W-:Y:S02]  /*105c0*/  FMNMX.FTZ R5, R187, R5, !PT ;  /* 0x00000005bb057209 */ /* 0x000fe40007810000 */
[----:B------:R-:W-:Y:S02]  /*105d0*/  ISETP.GE.OR P6, PT, R13, R237, !P6 ;  /* 0x000000ed0d00720c */ /* 0x000fe400077c6670 */
[----:B------:R-:W-:Y:S02]  /*105e0*/  FMNMX.FTZ R4, R192, R4, !PT ;  /* 0x00000004c0047209 */ /* 0x000fe40007810000 */
[----:B------:R-:W-:Y:S02]  /*105f0*/  FMNMX.FTZ R15, R185, R5, !PT ;  /* 0x00000005b90f7209 */ /* 0x000fe40007810000 */
[----:B------:R-:W-:Y:S02]  /*10600*/  FSEL R179, R29, -INF , !P6 ;  /* 0xff8000001db37808 */ /* 0x000fe40007000000 */
[C---:B------:R-:W-:Y:S02]  /*10610*/  ISETP.GE.AND P6, PT, R3.reuse, R238, PT ;  /* 0x000000ee0300720c */ /* 0x040fe40003fc6270 */
[----:B------:R-:W-:Y:S02]  /*10620*/  FMNMX.FTZ R14, R170, R4, !PT ;  /* 0x00000004aa0e7209 */ /* 0x000fe40007810000 */
[----:B------:R-:W-:Y:S02]  /*10630*/  FMNMX.FTZ R15, R180, R15, !PT ;  /* 0x0000000fb40f7209 */ /* 0x000fe40007810000 */
[----:B------:R-:W-:Y:S02]  /*10640*/  ISETP.GE.OR P6, PT, R3, R237, !P6 ;  /* 0x000000ed0300720c */ /* 0x000fe400077c6670 */
[----:B------:R-:W-:Y:S02]  /*10650*/  FMNMX.FTZ R14, R184, R14, !PT ;  /* 0x0000000eb80e7209 */ /* 0x000fe40007810000 */
[----:B------:R-:W-:Y:S01]  /*10660*/  FMNMX.FTZ R15, R179, R15, !PT ;  /* 0x0000000fb30f7209 */ /* 0x000fe20007810000 */
[----:B------:R-:W-:Y:S08]  /*10670*/  @P0 BRA `(.L_x_551) ;  /* 0xffffffe000400947 */ /* 0x000ff0000383ffff */
.L_x_550:
[----:B-1----:R-:W-:Y:S01]  /*10680*/  FMNMX.FTZ R4, R183, R14, !PT ;  /* 0x0000000eb7047209 */ /* 0x002fe20007810000 */
[----:B------:R-:W-:Y:S01]  /*10690*/  STL [R1+0x8], R198 ;  /* 0x000008c601007387 */ /* 0x000fe20000100800 */
[C---:B------:R-:W-:Y:S01]  /*106a0*/  ISETP.GE.AND P1, PT, R13.reuse, R236, PT ;  /* 0x000000ec0d00720c */ /* 0x040fe20003f26270 */
[----:B------:R-:W-:Y:S01]  /*106b0*/  UISETP.GT.AND UP0, UPT, UR12, UR16, UPT ;  /* 0x000000100c00728c */ /* 0x000fe2000bf04270 */
[----:B------:R-:W-:Y:S01]  /*106c0*/  FMNMX.FTZ R4, R182, R4, !PT ;  /* 0x00000004b6047209 */ /* 0x000fe20007810000 */
[----:B------:R1:W-:Y:S01]  /*106d0*/  STL [R1+0x4], R197 ;  /* 0x000004c501007387 */ /* 0x0003e20000100800 */
[----:B------:R-:W-:Y:S01]  /*106e0*/  ISETP.GE.AND P0, PT, R12, R236, PT ;  /* 0x000000ec0c00720c */ /* 0x000fe20003f06270 */
[----:B------:R-:W-:Y:S01]  /*106f0*/  UIADD3 UR25, UR25, 0x1, URZ ;  /* 0x0000000119197890 */ /* 0x000fe2000fffe03f */
[-C--:B------:R-:W-:Y:S01]  /*10700*/  ISETP.GE.OR P1, PT, R13, R231.reuse, !P1 ;  /* 0x000000e70d00720c */ /* 0x080fe20004f26670 */
[----:B------:R2:W-:Y:S01]  /*10710*/  STL [R1], R196 ;  /* 0x000000c401007387 */ /* 0x0005e20000100800 */
[----:B------:R-:W-:Y:S01]  /*10720*/  FSEL R175, R30, -INF , !P5 ;  /* 0xff8000001eaf7808 */ /* 0x000fe20006800000 */
[----:B------:R-:W-:Y:S01]  /*10730*/  UMOV UR20, UR12 ;  /* 0x0000000c00147c82 */ /* 0x000fe20008000000 */
[----:B------:R-:W-:Y:S01]  /*10740*/  FMNMX.FTZ R4, R181, R4, !PT ;  /* 0x00000004b5047209 */ /* 0x000fe20007810000 */
[----:B------:R-:W-:Y:S01]  /*10750*/  LDSM.16.MT88.4 R20, [R214+0x18000] ;  /* 0x01800000d614783b */ /* 0x000fe20000004200 */
[----:B------:R-:W-:Y:S02]  /*10760*/  ISETP.GE.AND P3, PT, R3, R236, PT ;  /* 0x000000ec0300720c */ /* 0x000fe40003f66270 */
[----:B------:R-:W-:Y:S02]  /*10770*/  ISETP.GE.OR P0, PT, R12, R231, !P0 ;  /* 0x000000e70c00720c */ /* 0x000fe40004706670 */
[----:B------:R-:W-:Y:S02]  /*10780*/  FSEL R174, R31, -INF , !P1 ;  /* 0xff8000001fae7808 */ /* 0x000fe40004800000 */
[----:B------:R-:W-:Y:S01]  /*10790*/  FMNMX.FTZ R4, R175, R4, !PT ;  /* 0x00000004af047209 */ /* 0x000fe20007810000 */
[----:B------:R-:W-:Y:S01]  /*107a0*/  LDSM.16.MT88.4 R28, [R213+0x18000] ;  /* 0x01800000d51c783b */ /* 0x000fe20000004200 */
[----:B------:R-:W-:Y:S02]  /*107b0*/  FMNMX.FTZ R5, R178, R15, !PT ;  /* 0x0000000fb2057209 */ /* 0x000fe40007810000 */
[----:B------:R-:W-:Y:S02]  /*107c0*/  FSEL R176, R33, -INF , !P6 ;  /* 0xff80000021b07808 */ /* 0x000fe40007000000 */
[----:B------:R-:W-:Y:S02]  /*107d0*/  ISETP.GE.OR P3, PT, R3, R231, !P3 ;  /* 0x000000e70300720c */ /* 0x000fe40005f66670 */
[----:B------:R-:W-:Y:S01]  /*107e0*/  FSEL R173, R34, -INF , !P0 ;  /* 0xff80000022ad7808 */ /* 0x000fe20004000000 */
[----:B------:R-:W-:Y:S01]  /*107f0*/  LDSM.16.MT88.4 R12, [R216+0x18000] ;  /* 0x01800000d80c783b */ /* 0x000fe20000004200 */
[----:B------:R-:W-:Y:S02]  /*10800*/  FMNMX.FTZ R3, R174, R4, !PT ;  /* 0x00000004ae037209 */ /* 0x000fe40007810000 */
[----:B------:R-:W-:Y:S02]  /*10810*/  FMNMX.FTZ R5, R176, R5, !PT ;  /* 0x00000005b0057209 */ /* 0x000fe40007810000 */
[----:B------:R-:W-:Y:S02]  /*10820*/  FSEL R165, R35, -INF , !P3 ;  /* 0xff80000023a57808 */ /* 0x000fe40005800000 */
[----:B------:R-:W-:Y:S01]  /*10830*/  FMNMX.FTZ R3, R173, R3, !PT ;  /* 0x00000003ad037209 */ /* 0x000fe20007810000 */
[----:B------:R-:W-:Y:S01]  /*10840*/  SHFL.BFLY PT, R6, R5, 0x2, 0x1f ;  /* 0x0c401f0005067f89 */ /* 0x000fe200000e0000 */
[----:B-1----:R-:W-:Y:S02]  /*10850*/  MOV R197, R192 ;  /* 0x000000c000c57202 */ /* 0x002fe40000000f00 */
[----:B------:R-:W-:Y:S02]  /*10860*/  FMNMX.FTZ R3, R165, R3, !PT ;  /* 0x00000003a5037209 */ /* 0x000fe40007810000 */
[----:B--2---:R-:W-:Y:S02]  /*10870*/  MOV R196, R193 ;  /* 0x000000c100c47202 */ /* 0x004fe40000000f00 */
[----:B------:R-:W-:Y:S01]  /*10880*/  MOV R198, R170 ;  /* 0x000000aa00c67202 */ /* 0x000fe20000000f00 */
[----:B------:R-:W1:Y:S01]  /*10890*/  SHFL.BFLY PT, R4, R3, 0x2, 0x1f ;  /* 0x0c401f0003047f89 */ /* 0x000e6200000e0000 */
[----:B------:R-:W-:Y:S02]  /*108a0*/  MOV R239, R171 ;  /* 0x000000ab00ef7202 */ /* 0x000fe40000000f00 */
[----:B-1----:R-:W-:Y:S02]  /*108b0*/  FMNMX.FTZ R4, R3, R4, !PT ;  /* 0x0000000403047209 */ /* 0x002fe40007810000 */
[----:B------:R-:W-:Y:S03]  /*108c0*/  FMNMX.FTZ R6, R5, R6, !PT ;  /* 0x0000000605067209 */ /* 0x000fe60007810000 */
[----:B------:R-:W1:Y:S08]  /*108d0*/  SHFL.BFLY PT, R3, R4, 0x1, 0x1f ;  /* 0x0c201f0004037f89 */ /* 0x000e7000000e0000 */
[----:B------:R-:W2:Y:S01]  /*108e0*/  SHFL.BFLY PT, R164, R6, 0x1, 0x1f ;  /* 0x0c201f0006a47f89 */ /* 0x000ea200000e0000 */
[----:B-1----:R-:W-:Y:S02]  /*108f0*/  FMNMX.FTZ R3, R4, R3, !PT ;  /* 0x0000000304037209 */ /* 0x002fe40007810000 */
[----:B--2---:R-:W-:Y:S03]  /*10900*/  FMNMX.FTZ R164, R6, R164, !PT ;  /* 0x000000a406a47209 */ /* 0x004fe60007810000 */
[C---:B------:R-:W-:Y:S01]  /*10910*/  FMUL.FTZ R172, R3.reuse, UR4 ;  /* 0x0000000403ac7c20 */ /* 0x040fe20008410000 */
[----:B------:R-:W-:Y:S02]  /*10920*/  FSETP.NEU.FTZ.AND P0, PT, R3, -INF , PT ;  /* 0xff8000000300780b */ /* 0x000fe40003f1d000 */
[C---:B------:R-:W-:Y:S01]  /*10930*/  FSETP.NEU.FTZ.AND P1, PT, R164.reuse, -INF , PT ;  /* 0xff800000a400780b */ /* 0x040fe20003f3d000 */
[----:B------:R-:W-:Y:S01]  /*10940*/  FMUL.FTZ R177, R164, UR4 ;  /* 0x00000004a4b17c20 */ /* 0x000fe20008410000 */
[----:B------:R-:W-:Y:S02]  /*10950*/  FSEL R172, R172, RZ, P0 ;  /* 0x000000ffacac7208 */ /* 0x000fe40000000000 */
[----:B------:R-:W-:Y:S02]  /*10960*/  FSEL R4, R164, RZ, P1 ;  /* 0x000000ffa4047208 */ /* 0x000fe40000800000 */
[----:B------:R-:W-:Y:S01]  /*10970*/  FSEL R177, R177, RZ, P1 ;  /* 0x000000ffb1b17208 */ /* 0x000fe20000800000 */
[--C-:B------:R-:W-:Y:S01]  /*10980*/  FFMA.FTZ R193, R169, UR4, -R172.reuse ;  /* 0x00000004a9c17c23 */ /* 0x100fe200080108ac */
[----:B------:R-:W-:Y:S01]  /*10990*/  FFMA.FTZ R167, R168, UR4, -R172 ;  /* 0x00000004a8a77c23 */ /* 0x000fe200080108ac */
[----:B------:R-:W-:Y:S01]  /*109a0*/  FADD.FTZ R4, -R4, R0 ;  /* 0x0000000004047221 */ /* 0x000fe20000010100 */
[----:B------:R-:W-:Y:S01]  /*109b0*/  FSEL R0, R3, RZ, P0 ;  /* 0x000000ff03007208 */ /* 0x000fe20000000000 */
[--C-:B------:R-:W-:Y:S01]  /*109c0*/  FFMA.FTZ R192, R188, UR4, -R177.reuse ;  /* 0x00000004bcc07c23 */ /* 0x100fe200080108b1 */
[--C-:B------:R-:W-:Y:S01]  /*109d0*/  FFMA.FTZ R190, R189, UR4, -R177.reuse ;  /* 0x00000004bdbe7c23 */ /* 0x100fe200080108b1 */
[--C-:B------:R-:W-:Y:S01]  /*109e0*/  FFMA.FTZ R166, R10, UR4, -R172.reuse ;  /* 0x000000040aa67c23 */ /* 0x100fe200080108ac */
[----:B------:R-:W-:Y:S01]  /*109f0*/  FFMA.FTZ R191, R11, UR4, -R172 ;  /* 0x000000040bbf7c23 */ /* 0x000fe200080108ac */
[----:B------:R-:W-:Y:S01]  /*10a00*/  FADD.FTZ R0, -R0, R2 ;  /* 0x0000000200007221 */ /* 0x000fe20000010100 */
[--C-:B------:R-:W-:Y:S01]  /*10a10*/  FFMA.FTZ R189, R8, UR4, -R177.reuse ;  /* 0x0000000408bd7c23 */ /* 0x100fe200080108b1 */
[--C-:B------:R-:W-:Y:S01]  /*10a20*/  FFMA.FTZ R188, R9, UR4, -R177.reuse ;  /* 0x0000000409bc7c23 */ /* 0x100fe200080108b1 */
[----:B------:R-:W-:Y:S01]  /*10a30*/  FMUL.FTZ R4, R4, UR4 ;  /* 0x0000000404047c20 */ /* 0x000fe20008410000 */
        /* <DEDUP_REMOVED lines=8> */
[--C-:B------:R-:W-:Y:S03]  /*10ac0*/  FFMA.FTZ R175, R175, UR4, -R172.reuse ;  /* 0x00000004afaf7c23 */ /* 0x100fe600080108ac */
[----:B------:R-:W1:Y:S01]  /*10ad0*/  MUFU.EX2 R2, R4 ;  /* 0x0000000400027308 */ /* 0x000e620000000800 */
[--C-:B------:R-:W-:Y:S01]  /*10ae0*/  FFMA.FTZ R173, R173, UR4, -R172.reuse ;  /* 0x00000004adad7c23 */ /* 0x100fe200080108ac */
[--C-:B------:R-:W-:Y:S01]  /*10af0*/  FFMA.FTZ R179, R179, UR4, -R177.reuse ;  /* 0x00000004b3b37c23 */ /* 0x100fe200080108b1 */
[--C-:B------:R-:W-:Y:S01]  /*10b00*/  FFMA.FTZ R165, R165, UR4, -R172.reuse ;  /* 0x00000004a5a57c23 */ /* 0x100fe200080108ac */
[--C-:B------:R-:W-:Y:S01]  /*10b10*/  FFMA.FTZ R174, R174, UR4, -R172.reuse ;  /* 0x00000004aeae7c23 */ /* 0x100fe200080108ac */
[--C-:B------:R-:W-:Y:S01]  /*10b20*/  FFMA.FTZ R252, R252, UR4, -R177.reuse ;  /* 0x00000004fcfc7c23 */ /* 0x100fe200080108b1 */
[--C-:B------:R-:W-:Y:S01]  /*10b30*/  FFMA.FTZ R186, R186, UR4, -R177.reuse ;  /* 0x00000004baba7c23 */ /* 0x100fe200080108b1 */
[--C-:B------:R-:W-:Y:S03]  /*10b40*/  FFMA.FTZ R187, R187, UR4, -R177.reuse ;  /* 0x00000004bbbb7c23 */ /* 0x100fe600080108b1 */
[----:B------:R-:W2:Y:S01]  /*10b50*/  MUFU.EX2 R0, R0 ;  /* 0x0000000000007308 */ /* 0x000ea20000000800 */
[--C-:B------:R-:W-:Y:S01]  /*10b60*/  FFMA.FTZ R185, R185, UR4, -R177.reuse ;  /* 0x00000004b9b97c23 */ /* 0x100fe200080108b1 */
[----:B------:R-:W-:Y:S08]  /*10b70*/  PLOP3.LUT P0, PT, PT, PT, UP0, 0x80, 0x0 ;  /* 0x000000000000781c */ /* 0x000ff00003f0f008 */
[----:B------:R-:W3:Y:S01]  /*10b80*/  MUFU.EX2 R190, R190 ;  /* 0x000000be00be7308 */ /* 0x000ee20000000800 */
[C---:B-1----:R-:W-:Y:S01]  /*10b90*/  FMUL.FTZ R4, R2.reuse, R160 ;  /* 0x000000a002047220 */ /* 0x042fe20000410000 */
[C---:B------:R-:W-:Y:S01]  /*10ba0*/  FMUL.FTZ R5, R2.reuse, R161 ;  /* 0x000000a102057220 */ /* 0x040fe20000410000 */
[C---:B------:R-:W-:Y:S01]  /*10bb0*/  FMUL.FTZ R8, R2.reuse, R156 ;  /* 0x0000009c02087220 */ /* 0x040fe20000410000 */
[C---:B------:R-:W-:Y:S01]  /*10bc0*/  FMUL.FTZ R9, R2.reuse, R157 ;  /* 0x0000009d02097220 */ /* 0x040fe20000410000 */
[C---:B------:R-:W-:Y:S01]  /*10bd0*/  FMUL.FTZ R16, R2.reuse, R148 ;  /* 0x0000009402107220 */ /* 0x040fe20000410000 */
[----:B------:R-:W-:Y:S01]  /*10be0*/  FMUL.FTZ R17, R2, R149 ;  /* 0x0000009502117220 */ /* 0x000fe20000410000 */
[----:B------:R-:W-:Y:S03]  /*10bf0*/  MOV R160, R25 ;  /* 0x0000001900a07202 */ /* 0x000fe60000000f00 */
[----:B------:R-:W-:Y:S01]  /*10c00*/  MUFU.EX2 R189, R189 ;  /* 0x000000bd00bd7308 */ /* 0x000fe20000000800 */
[C---:B--2---:R-:W-:Y:S01]  /*10c10*/  FMUL.FTZ R6, R0.reuse, R162 ;  /* 0x000000a200067220 */ /* 0x044fe20000410000 */
[C---:B------:R-:W-:Y:S01]  /*10c20*/  FMUL.FTZ R7, R0.reuse, R163 ;  /* 0x000000a300077220 */ /* 0x040fe20000410000 */
[C---:B------:R-:W-:Y:S01]  /*10c30*/  FMUL.FTZ R10, R0.reuse, R158 ;  /* 0x0000009e000a7220 */ /* 0x040fe20000410000 */
[C---:B------:R-:W-:Y:S01]  /*10c40*/  FMUL.FTZ R11, R0.reuse, R159 ;  /* 0x0000009f000b7220 */ /* 0x040fe20000410000 */
[C---:B------:R-:W-:Y:S01]  /*10c50*/  FMUL.FTZ R18, R0.reuse, R150 ;  /* 0x0000009600127220 */ /* 0x040fe20000410000 */
[----:B------:R-:W-:Y:S01]  /*10c60*/  FMUL.FTZ R19, R0, R151 ;  /* 0x0000009700137220 */ /* 0x000fe20000410000 */
[----:B------:R-:W1:Y:S03]  /*10c70*/  LDSM.16.MT88.4 R156, [R212+0x18000] ;  /* 0x01800000d49c783b */ /* 0x000e660000004200 */
[----:B------:R-:W2:Y:S01]  /*10c80*/  MUFU.EX2 R188, R188 ;  /* 0x000000bc00bc7308 */ /* 0x000ea20000000800 */
[----:B---3--:R-:W-:Y:S01]  /*10c90*/  F2FP.F16.F32.PACK_AB R168, R190, R192 ;  /* 0x000000c0bea8723e */ /* 0x008fe200000000ff */
[C---:B------:R-:W-:Y:S01]  /*10ca0*/  FMUL.FTZ R25, R2.reuse, R141 ;  /* 0x0000008d02197220 */ /* 0x040fe20000410000 */
[----:B------:R-:W-:Y:S01]  /*10cb0*/  MOV R161, R24 ;  /* 0x0000001800a17202 */ /* 0x000fe20000000f00 */
[----:B------:R-:W-:Y:S01]  /*10cc0*/  FMUL.FTZ R24, R2, R140 ;  /* 0x0000008c02187220 */ /* 0x000fe20000410000 */
[C---:B------:R-:W-:Y:S01]  /*10cd0*/  FMUL.FTZ R26, R0.reuse, R142 ;  /* 0x0000008e001a7220 */ /* 0x040fe20000410000 */
[----:B------:R-:W-:Y:S01]  /*10ce0*/  FMUL.FTZ R27, R0, R143 ;  /* 0x0000008f001b7220 */ /* 0x000fe20000410000 */
[----:B------:R-:W3:Y:S03]  /*10cf0*/  LDSM.16.MT88.4 R148, [R216+0x1a000] ;  /* 0x01a00000d894783b */ /* 0x000ee60000004200 */
[----:B------:R-:W-:Y:S01]  /*10d00*/  MUFU.EX2 R193, R193 ;  /* 0x000000c100c17308 */ /* 0x000fe20000000800 */
[C---:B------:R-:W-:Y:S01]  /*10d10*/  FMUL.FTZ R32, R2.reuse, R132 ;  /* 0x0000008402207220 */ /* 0x040fe20000410000 */
[----:B------:R-:W-:Y:S01]  /*10d20*/  FMUL.FTZ R33, R2, R133 ;  /* 0x0000008502217220 */ /* 0x000fe20000410000 */
[C---:B------:R-:W-:Y:S01]  /*10d30*/  FMUL.FTZ R34, R0.reuse, R134 ;  /* 0x0000008600227220 */ /* 0x040fe20000410000 */
[----:B------:R-:W-:Y:S01]  /*10d40*/  FMUL.FTZ R35, R0, R135 ;  /* 0x0000008700237220 */ /* 0x000fe20000410000 */
[C---:B------:R-:W-:Y:S01]  /*10d50*/  FMUL.FTZ R36, R2.reuse, R36 ;  /* 0x0000002402247220 */ /* 0x040fe20000410000 */
[----:B------:R-:W-:Y:S01]  /*10d60*/  FMUL.FTZ R37, R2, R37 ;  /* 0x0000002502257220 */ /* 0x000fe20000410000 */
[----:B------:R-:W4:Y:S03]  /*10d70*/  LDSM.16.MT88.4 R140, [R214+0x1a000] ;  /* 0x01a00000d68c783b */ /* 0x000f260000004200 */
[----:B------:R-:W1:Y:S01]  /*10d80*/  MUFU.EX2 R167, R167 ;  /* 0x000000a700a77308 */ /* 0x000e620000000800 */
[----:B--2---:R-:W-:Y:S01]  /*10d90*/  F2FP.F16.F32.PACK_AB R170, R188, R189 ;  /* 0x000000bdbcaa723e */ /* 0x004fe200000000ff */
[C---:B------:R-:W-:Y:S01]  /*10da0*/  FMUL.FTZ R38, R0.reuse, R38 ;  /* 0x0000002600267220 */ /* 0x040fe20000410000 */
[----:B------:R-:W-:Y:S01]  /*10db0*/  FMUL.FTZ R39, R0, R39 ;  /* 0x0000002700277220 */ /* 0x000fe20000410000 */
[C---:B------:R-:W-:Y:S01]  /*10dc0*/  FMUL.FTZ R40, R2.reuse, R40 ;  /* 0x0000002802287220 */ /* 0x040fe20000410000 */
[----:B------:R-:W-:Y:S01]  /*10dd0*/  FMUL.FTZ R41, R2, R41 ;  /* 0x0000002902297220 */ /* 0x000fe20000410000 */
[C---:B------:R-:W-:Y:S01]  /*10de0*/  FMUL.FTZ R42, R0.reuse, R42 ;  /* 0x0000002a002a7220 */ /* 0x040fe20000410000 */
[----:B------:R-:W2:Y:S03]  /*10df0*/  LDSM.16.MT88.4 R132, [R213+0x1a000] ;  /* 0x01a00000d584783b */ /* 0x000ea60000004200 */
        /* <DEDUP_REMOVED lines=9> */
[----:B-1----:R-:W-:Y:S01]  /*10e90*/  F2FP.F16.F32.PACK_AB R169, R167, R193 ;  /* 0x000000c1a7a9723e */ /* 0x002fe200000000ff */
        /* <DEDUP_REMOVED lines=15> */
[----:B---3--:R-:W-:Y:S01]  /*10f90*/  F2FP.F16.F32.PACK_AB R171, R191, R166 ;  /* 0x000000a6bfab723e */ /* 0x008fe200000000ff */
        /* <DEDUP_REMOVED lines=8> */
[----:B------:R-:W-:Y:S01]  /*11020*/  FMUL.FTZ R70, R0, R70 ;  /* 0x0000004600467220 */ /* 0x000fe20000410000 */
[C---:B------:R-:W-:Y:S08]  /*11030*/  HMMA.16816.F32 R8, R168.reuse, R14, R8 ;  /* 0x0000000ea808723c */ /* 0x040ff00000001808 */
[----:B------:R-:W-:Y:S03]  /*11040*/  MUFU.EX2 R165, R165 ;  /* 0x000000a500a57308 */ /* 0x000fe60000000800 */
[C---:B------:R-:W-:Y:S01]  /*11050*/  FMUL.FTZ R12, R2.reuse, R152 ;  /* 0x00000098020c7220 */ /* 0x040fe20000410000 */
[----:B------:R-:W-:Y:S01]  /*11060*/  FMUL.FTZ R13, R2, R153 ;  /* 0x00000099020d7220 */ /* 0x000fe20000410000 */
[C---:B------:R-:W-:Y:S01]  /*11070*/  FMUL.FTZ R14, R0.reuse, R154 ;  /* 0x0000009a000e7220 */ /* 0x040fe20000410000 */
[----:B------:R-:W-:Y:S01]  /*11080*/  FMUL.FTZ R15, R0, R155 ;  /* 0x0000009b000f7220 */ /* 0x000fe20000410000 */
[--C-:B------:R-:W-:Y:S01]  /*11090*/  FFMA.FTZ R152, R198, UR4, -R172.reuse ;  /* 0x00000004c6987c23 */ /* 0x100fe200080108ac */
[----:B------:R-:W-:Y:S02]  /*110a0*/  FMUL.FTZ R71, R0, R71 ;  /* 0x0000004700477220 */ /* 0x000fe40000410000 */
[----:B------:R-:W-:Y:S01]  /*110b0*/  MUFU.EX2 R198, R179 ;  /* 0x000000b300c67308 */ /* 0x000fe20000000800 */
[C---:B------:R-:W-:Y:S02]  /*110c0*/  FMUL.FTZ R72, R2.reuse, R72 ;  /* 0x0000004802487220 */ /* 0x040fe40000410000 */
        /* <DEDUP_REMOVED lines=9> */
[----:B------:R-:W-:Y:S03]  /*11160*/  FMUL.FTZ R23, R0, R147 ;  /* 0x0000009300177220 */ /* 0x000fe60000410000 */
[--C-:B------:R-:W-:Y:S01]  /*11170*/  FFMA.FTZ R145, R196, UR4, -R172.reuse ;  /* 0x00000004c4917c23 */ /* 0x100fe200080108ac */
[C---:B------:R-:W-:Y:S01]  /*11180*/  FMUL.FTZ R76, R2.reuse, R76 ;  /* 0x0000004c024c7220 */ /* 0x040fe20000410000 */
[----:B------:R-:W-:Y:S01]  /*11190*/  FMUL.FTZ R77, R2, R77 ;  /* 0x0000004d024d7220 */ /* 0x000fe20000410000 */
[C---:B------:R-:W-:Y:S01]  /*111a0*/  FMUL.FTZ R78, R0.reuse, R78 ;  /* 0x0000004e004e7220 */ /* 0x040fe20000410000 */
[C---:B------:R-:W-:Y:S01]  /*111b0*/  HMMA.16816.F32 R20, R168.reuse, R28, R20 ;  /* 0x0000001ca814723c */ /* 0x040fe20000001814 */
[----:B------:R-:W-:Y:S02]  /*111c0*/  MUFU.EX2 R154, R145 ;  /* 0x00000091009a7308 */ /* 0x000fe40000000800 */
[----:B------:R-:W-:Y:S01]  /*111d0*/  FMUL.FTZ R79, R0, R79 ;  /* 0x0000004f004f7220 */ /* 0x000fe20000410000 */
[C---:B------:R-:W-:Y:S01]  /*111e0*/  FMUL.FTZ R80, R2.reuse, R80 ;  /* 0x0000005002507220 */ /* 0x040fe20000410000 */
[C---:B------:R-:W-:Y:S01]  /*111f0*/  FMUL.FTZ R81, R2.reuse, R81 ;  /* 0x0000005102517220 */ /* 0x040fe20000410000 */
[C---:B------:R-:W-:Y:S05]  /*11200*/  HMMA.16816.F32 R24, R168.reuse, R30, R24 ;  /* 0x0000001ea818723c */ /* 0x040fea0000001818 */
[----:B------:R-:W-:Y:S01]  /*11210*/  MUFU.EX2 R196, R187 ;  /* 0x000000bb00c47308 */ /* 0x000fe20000000800 */
[C---:B------:R-:W-:Y:S01]  /*11220*/  FMUL.FTZ R28, R2.reuse, R136 ;  /* 0x00000088021c7220 */ /* 0x040fe20000410000 */
[----:B------:R-:W-:Y:S01]  /*11230*/  FMUL.FTZ R29, R2, R137 ;  /* 0x00000089021d7220 */ /* 0x000fe20000410000 */
[C---:B------:R-:W-:Y:S03]  /*11240*/  FMUL.FTZ R30, R0.reuse, R138 ;  /* 0x0000008a001e7220 */ /* 0x040fe60000410000 */
[C---:B------:R-:W-:Y:S02]  /*11250*/  FMUL.FTZ R31, R0.reuse, R139 ;  /* 0x0000008b001f7220 */ /* 0x040fe40000410000 */
[----:B------:R-:W1:Y:S02]  /*11260*/  LDSM.16.MT88.4 R136, [R212+0x1a000] ;  /* 0x01a00000d488783b */ /* 0x000e640000004200 */
[----:B------:R-:W-:Y:S01]  /*11270*/  MUFU.EX2 R187, R185 ;  /* 0x000000b900bb7308 */ /* 0x000fe20000000800 */
[C---:B------:R-:W-:Y:S01]  /*11280*/  FMUL.FTZ R82, R0.reuse, R82 ;  /* 0x0000005200527220 */ /* 0x040fe20000410000 */
[----:B------:R-:W-:Y:S01]  /*11290*/  FMUL.FTZ R83, R0, R83 ;  /* 0x0000005300537220 */ /* 0x000fe20000410000 */
[C---:B------:R-:W-:Y:S01]  /*112a0*/  FMUL.FTZ R84, R2.reuse, R84 ;  /* 0x0000005402547220 */ /* 0x040fe20000410000 */
[C---:B------:R-:W-:Y:S03]  /*112b0*/  HMMA.16816.F32 R28, R168.reuse, R156, R28 ;  /* 0x0000009ca81c723c */ /* 0x040fe6000000181c */
[----:B------:R-:W-:Y:S03]  /*112c0*/  FMUL.FTZ R85, R2, R85 ;  /* 0x0000005502557220 */ /* 0x000fe60000410000 */
[----:B------:R-:W-:Y:S01]  /*112d0*/  MUFU.EX2 R185, R181 ;  /* 0x000000b500b97308 */ /* 0x000fe20000000800 */
[C---:B------:R-:W-:Y:S01]  /*112e0*/  FMUL.FTZ R86, R0.reuse, R86 ;  /* 0x0000005600567220 */ /* 0x040fe20000410000 */
[C---:B------:R-:W-:Y:S01]  /*112f0*/  HMMA.16816.F32 R32, R168.reuse, R158, R32 ;  /* 0x0000009ea820723c */ /* 0x040fe20000001820 */
[----:B------:R-:W-:Y:S02]  /*11300*/  LDSM.16.MT88.4 R156, [R216+0x1c800] ;  /* 0x01c80000d89c783b */ /* 0x000fe40000004200 */
[----:B------:R-:W-:Y:S03]  /*11310*/  FMUL.FTZ R87, R0, R87 ;  /* 0x0000005700577220 */ /* 0x000fe60000410000 */
[C---:B------:R-:W-:Y:S05]  /*11320*/  HMMA.16816.F32 R36, R168.reuse, R148, R36 ;  /* 0x00000094a824723c */ /* 0x040fea0000001824 */
[C---:B------:R-:W-:Y:S01]  /*11330*/  FMUL.FTZ R88, R2.reuse, R88 ;  /* 0x0000005802587220 */ /* 0x040fe20000410000 */
[C---:B------:R-:W-:Y:S01]  /*11340*/  HMMA.16816.F32 R40, R168.reuse, R150, R40 ;  /* 0x00000096a828723c */ /* 0x040fe20000001828 */
[----:B------:R-:W-:Y:S04]  /*11350*/  LDSM.16.MT88.4 R148, [R212+0x18800] ;  /* 0x01880000d494783b */ /* 0x000fe80000004200 */
[----:B------:R-:W-:Y:S01]  /*11360*/  FMUL.FTZ R89, R2, R89 ;  /* 0x0000005902597220 */ /* 0x000fe20000410000 */
[C---:B----4-:R-:W-:Y:S05]  /*11370*/  HMMA.16816.F32 R44, R168.reuse, R140, R44 ;  /* 0x0000008ca82c723c */ /* 0x050fea000000182c */
        /* <DEDUP_REMOVED lines=39> */
[--C-:B------:R-:W-:Y:S01]  /*115f0*/  FFMA.FTZ R144, R195, UR4, -R177.reuse ;  /* 0x00000004c3907c23 */ /* 0x100fe200080108b1 */
[--C-:B------:R-:W-:Y:S01]  /*11600*/  FFMA.FTZ R195, R194, UR4, -R177.reuse ;  /* 0x00000004c2c37c23 */ /* 0x100fe200080108b1 */
[C---:B------:R-:W-:Y:S01]  /*11610*/  FMUL.FTZ R112, R2.reuse, R112 ;  /* 0x0000007002707220 */ /* 0x040fe20000410000 */
[----:B------:R-:W-:Y:S01]  /*11620*/  FMUL.FTZ R113, R2, R113 ;  /* 0x0000007102717220 */ /* 0x000fe20000410000 */
[----:B------:R4:W1:Y:S02]  /*11630*/  MUFU.EX2 R194, R144 ;  /* 0x0000009000c27308 */ /* 0x0008640000000800 */
[C---:B------:R-:W-:Y:S01]  /*11640*/  FMUL.FTZ R114, R0.reuse, R114 ;  /* 0x0000007200727220 */ /* 0x040fe20000410000 */
[----:B------:R-:W-:Y:S01]  /*11650*/  FMUL.FTZ R115, R0, R115 ;  /* 0x0000007300737220 */ /* 0x000fe20000410000 */
[C---:B------:R-:W-:Y:S01]  /*11660*/  FMUL.FTZ R116, R2.reuse, R116 ;  /* 0x0000007402747220 */ /* 0x040fe20000410000 */
[----:B------:R-:W-:Y:S01]  /*11670*/  FMUL.FTZ R117, R2, R117 ;  /* 0x0000007502757220 */ /* 0x000fe20000410000 */
[C---:B------:R-:W-:Y:S01]  /*11680*/  FMUL.FTZ R118, R0.reuse, R118 ;  /* 0x0000007600767220 */ /* 0x040fe20000410000 */
[----:B------:R-:W-:Y:S01]  /*11690*/  FMUL.FTZ R119, R0, R119 ;  /* 0x0000007700777220 */ /* 0x000fe20000410000 */
[C---:B---3--:R-:W-:Y:S02]  /*116a0*/  HMMA.16816.F32 R92, R168.reuse, R140, R92 ;  /* 0x0000008ca85c723c */ /* 0x048fe4000000185c */
[----:B------:R-:W3:Y:S01]  /*116b0*/  MUFU.EX2 R195, R195 ;  /* 0x000000c300c37308 */ /* 0x000ee20000000800 */
[C---:B------:R-:W-:Y:S01]  /*116c0*/  FMUL.FTZ R120, R2.reuse, R120 ;  /* 0x0000007802787220 */ /* 0x040fe20000410000 */
[----:B------:R-:W-:Y:S01]  /*116d0*/  FMUL.FTZ R121, R2, R121 ;  /* 0x0000007902797220 */ /* 0x000fe20000410000 */
[C---:B------:R-:W-:Y:S01]  /*116e0*/  FMUL.FTZ R122, R0.reuse, R122 ;  /* 0x0000007a007a7220 */ /* 0x040fe20000410000 */
[C---:B------:R-:W-:Y:S01]  /*116f0*/  HMMA.16816.F32 R96, R168.reuse, R142, R96 ;  /* 0x0000008ea860723c */ /* 0x040fe20000001860 */
[----:B------:R-:W3:Y:S04]  /*11700*/  LDSM.16.MT88.4 R140, [R213+0x1e000] ;  /* 0x01e00000d58c783b */ /* 0x000ee80000004200 */
[--C-:B----4-:R-:W-:Y:S01]  /*11710*/  FFMA.FTZ R144, R197, UR4, -R172.reuse ;  /* 0x00000004c5907c23 */ /* 0x110fe200080108ac */
[C---:B--2---:R-:W-:Y:S01]  /*11720*/  HMMA.16816.F32 R100, R168.reuse, R132, R100 ;  /* 0x00000084a864723c */ /* 0x044fe20000001864 */
[----:B------:R-:W-:Y:S04]  /*11730*/  MUFU.EX2 R197, R184 ;  /* 0x000000b800c57308 */ /* 0x000fe80000000800 */
[----:B------:R-:W-:Y:S01]  /*11740*/  FMUL.FTZ R123, R0, R123 ;  /* 0x0000007b007b7220 */ /* 0x000fe20000410000 */
[C---:B------:R-:W-:Y:S05]  /*11750*/  HMMA.16816.F32 R104, R168.reuse, R134, R104 ;  /* 0x00000086a868723c */ /* 0x040fea0000001868 */
[----:B------:R2:W-:Y:S01]  /*11760*/  MUFU.EX2 R163, R144 ;  /* 0x0000009000a37308 */ /* 0x0005e20000000800 */
[----:B------:R-:W-:Y:S01]  /*11770*/  FFMA.FTZ R132, R161, UR4, -R177 ;  /* 0x00000004a1847c23 */ /* 0x000fe200080108b1 */
[C---:B-1----:R-:W-:Y:S08]  /*11780*/  HMMA.16816.F32 R108, R168.reuse, R136, R108 ;  /* 0x00000088a86c723c */ /* 0x042ff0000000186c */
[----:B------:R1:W4:Y:S01]  /*11790*/  MUFU.EX2 R155, R132 ;  /* 0x00000084009b7308 */ /* 0x0003220000000800 */
[C---:B------:R-:W-:Y:S03]  /*117a0*/  HMMA.16816.F32 R112, R168.reuse, R138, R112 ;  /* 0x0000008aa870723c */ /* 0x040fe60000001870 */
[----:B------:R-:W-:Y:S01]  /*117b0*/  FFMA.FTZ R136, R160, UR4, -R172 ;  /* 0x00000004a0887c23 */ /* 0x000fe200080108ac */
[C---:B------:R-:W-:Y:S05]  /*117c0*/  FMUL.FTZ R124, R2.reuse, R124 ;  /* 0x0000007c027c7220 */ /* 0x040fea0000410000 */
[----:B------:R-:W-:Y:S01]  /*117d0*/  MUFU.EX2 R184, R183 ;  /* 0x000000b700b87308 */ /* 0x000fe20000000800 */
[----:B--2---:R-:W-:Y:S01]  /*117e0*/  LDSM.16.MT88.4 R144, [R214+0x18800] ;  /* 0x01880000d690783b */ /* 0x004fe20000004200 */
[----:B------:R-:W-:Y:S01]  /*117f0*/  FMUL.FTZ R125, R2, R125 ;  /* 0x0000007d027d7220 */ /* 0x000fe20000410000 */
[C---:B------:R-:W-:Y:S01]  /*11800*/  FMUL.FTZ R126, R0.reuse, R126 ;  /* 0x0000007e007e7220 */ /* 0x040fe20000410000 */
[----:B------:R-:W-:Y:S01]  /*11810*/  FMUL.FTZ R127, R0, R127 ;  /* 0x0000007f007f7220 */ /* 0x000fe20000410000 */
[C---:B------:R-:W-:Y:S05]  /*11820*/  FMUL.FTZ R128, R2.reuse, R128 ;  /* 0x0000008002807220 */ /* 0x040fea0000410000 */
[----:B------:R2:W4:Y:S01]  /*11830*/  MUFU.EX2 R161, R136 ;  /* 0x0000008800a17308 */ /* 0x0005220000000800 */
[----:B-1----:R-:W1:Y:S01]  /*11840*/  LDSM.16.MT88.4 R132, [R212+0x1e000] ;  /* 0x01e00000d484783b */ /* 0x002e620000004200 */
[C---:B---3--:R-:W-:Y:S03]  /*11850*/  HMMA.16816.F32 R116, R168.reuse, R140, R116 ;  /* 0x0000008ca874723c */ /* 0x048fe60000001874 */
[----:B------:R-:W-:Y:S01]  /*11860*/  FMUL.FTZ R129, R2, R129 ;  /* 0x0000008102817220 */ /* 0x000fe20000410000 */
[C---:B------:R-:W-:Y:S01]  /*11870*/  FMUL.FTZ R130, R0.reuse, R130 ;  /* 0x0000008200827220 */ /* 0x040fe20000410000 */
[----:B------:R-:W-:Y:S01]  /*11880*/  FMUL.FTZ R131, R0, R131 ;  /* 0x0000008300837220 */ /* 0x000fe20000410000 */
[C---:B------:R-:W-:Y:S01]  /*11890*/  HMMA.16816.F32 R120, R168.reuse, R142, R120 ;  /* 0x0000008ea878723c */ /* 0x040fe20000001878 */
[----:B------:R-:W-:Y:S01]  /*118a0*/  LDSM.16.MT88.4 R140, [R213+0x18800] ;  /* 0x01880000d58c783b */ /* 0x000fe20000004200 */
[----:B------:R-:W-:Y:S03]  /*118b0*/  MUFU.EX2 R160, R178 ;  /* 0x000000b200a07308 */ /* 0x000fe60000000800 */
[----:B------:R-:W-:Y:S01]  /*118c0*/  FFMA.FTZ R192, R2, R249, R192 ;  /* 0x000000f902c07223 */ /* 0x000fe200000100c0 */
[----:B------:R-:W-:Y:S03]  /*118d0*/  FFMA.FTZ R193, R0, R248, R193 ;  /* 0x000000f800c17223 */ /* 0x000fe600000100c1 */
[----:B--2---:R-:W2:Y:S02]  /*118e0*/  LDSM.16.MT88.4 R136, [R216+0x18800] ;  /* 0x01880000d888783b */ /* 0x004ea40000004200 */
[----:B------:R-:W-:Y:S01]  /*118f0*/  FADD.FTZ R192, R190, R192 ;  /* 0x000000c0bec07221 */ /* 0x000fe20000010000 */
[----:B------:R-:W-:Y:S03]  /*11900*/  FADD.FTZ R193, R167, R193 ;  /* 0x000000c1a7c17221 */ /* 0x000fe60000010000 */
[----:B------:R-:W-:Y:S01]  /*11910*/  FADD.FTZ R192, R189, R192 ;  /* 0x000000c0bdc07221 */ /* 0x000fe20000010000 */
[----:B------:R-:W-:Y:S03]  /*11920*/  FADD.FTZ R193, R166, R193 ;  /* 0x000000c1a6c17221 */ /* 0x000fe60000010000 */
[----:B------:R-:W-:Y:S01]  /*11930*/  FADD.FTZ R188, R188, R192 ;  /* 0x000000c0bcbc7221 */ /* 0x000fe20000010000 */
[----:B------:R-:W-:Y:S03]  /*11940*/  FADD.FTZ R0, R191, R193 ;  /* 0x000000c1bf007221 */ /* 0x000fe60000010000 */
[----:B------:R-:W-:Y:S04]  /*11950*/  FADD.FTZ R188, R194, R188 ;  /* 0x000000bcc2bc7221 */ /* 0x000fe80000010000 */
[C---:B------:R-:W-:Y:S01]  /*11960*/  FADD.FTZ R188, R195.reuse, R188 ;  /* 0x000000bcc3bc7221 */ /* 0x040fe20000010000 */
[C---:B-1----:R-:W-:Y:S06]  /*11970*/  HMMA.16816.F32 R124, R168.reuse, R132, R124 ;  /* 0x00000084a87c723c */ /* 0x042fec000000187c */
[----:B------:R-:W-:Y:S05]  /*11980*/  HMMA.16816.F32 R128, R168, R134, R128 ;  /* 0x00000086a880723c */ /* 0x000fea0000001880 */
[----:B------:R-:W-:Y:S02]  /*11990*/  F2FP.F16.F32.PACK_AB R132, R195, R194 ;  /* 0x000000c2c384723e */ /* 0x000fe400000000ff */
[----:B----4-:R-:W-:Y:S04]  /*119a0*/  MOV R169, R155 ;  /* 0x0000009b00a97202 */ /* 0x010fe80000000f00 */
[----:B------:R-:W-:Y:S02]  /*119b0*/  MOV R170, R154 ;  /* 0x0000009a00aa7202 */ /* 0x000fe40000000f00 */
[----:B------:R-:W-:Y:S02]  /*119c0*/  MOV R171, R153 ;  /* 0x0000009900ab7202 */ /* 0x000fe40000000f00 */
[----:B------:R-:W-:Y:S01]  /*119d0*/  F2FP.F16.F32.PACK_AB R134, R169, R252 ;  /* 0x000000fca986723e */ /* 0x000fe200000000ff */
[----:B------:R-:W1:Y:S01]  /*119e0*/  LDSM.16.MT88.4 R152, [R216+0x1a800] ;  /* 0x01a80000d898783b */ /* 0x000e620000004200 */
[----:B------:R-:W-:Y:S01]  /*119f0*/  F2FP.F16.F32.PACK_AB R133, R170, R161 ;  /* 0x000000a1aa85723e */ /* 0x000fe200000000ff */
[----:B------:R-:W-:Y:S01]  /*11a00*/  FADD.FTZ R252, R252, R188 ;  /* 0x000000bcfcfc7221 */ /* 0x000fe20000010000 */
[----:B------:R-:W-:Y:S07]  /*11a10*/  F2FP.F16.F32.PACK_AB R135, R171, R163 ;  /* 0x000000a3ab87723e */ /* 0x000fee00000000ff */
[C---:B--2---:R-:W-:Y:S06]  /*11a20*/  HMMA.16816.F32 R4, R132.reuse, R136, R4 ;  /* 0x000000888404723c */ /* 0x044fec0000001804 */
        /* <DEDUP_REMOVED lines=25> */
[----:B------:R-:W-:Y:S05]  /*11bc0*/  LDSM.16.MT88.4 R156, [R212+0x19000] ;  /* 0x01900000d49c783b */ /* 0x000fea0000004200 */
[C---:B------:R-:W-:Y:S06]  /*11bd0*/  HMMA.16816.F32 R76, R132.reuse, R148, R76 ;  /* 0x00000094844c723c */ /* 0x040fec000000184c */
[C---:B------:R-:W-:Y:S05]  /*11be0*/  HMMA.16816.F32 R80, R132.reuse, R150, R80 ;  /* 0x000000968450723c */ /* 0x040fea0000001850 */
[--C-:B------:R-:W-:Y:S01]  /*11bf0*/  FFMA.FTZ R148, R239, UR4, -R177.reuse ;  /* 0x00000004ef947c23 */ /* 0x100fe200080108b1 */
[C---:B-1----:R-:W-:Y:S01]  /*11c00*/  HMMA.16816.F32 R84, R132.reuse, R152, R84 ;  /* 0x000000988454723c */ /* 0x042fe20000001854 */
[----:B------:R-:W1:Y:S04]  /*11c10*/  MUFU.EX2 R152, R186 ;  /* 0x000000ba00987308 */ /* 0x000e680000000800 */
[----:B------:R-:W-:Y:S01]  /*11c20*/  FFMA.FTZ R177, R176, UR4, -R177 ;  /* 0x00000004b0b17c23 */ /* 0x000fe200080108b1 */
[C---:B------:R-:W-:Y:S05]  /*11c30*/  HMMA.16816.F32 R88, R132.reuse, R154, R88 ;  /* 0x0000009a8458723c */ /* 0x040fea0000001858 */
[----:B------:R4:W4:Y:S01]  /*11c40*/  MUFU.EX2 R168, R148 ;  /* 0x0000009400a87308 */ /* 0x0009220000000800 */
[C---:B--2---:R-:W-:Y:S09]  /*11c50*/  HMMA.16816.F32 R92, R132.reuse, R136, R92 ;  /* 0x00000088845c723c */ /* 0x044ff2000000185c */
[----:B------:R2:W-:Y:S01]  /*11c60*/  MUFU.EX2 R186, R180 ;  /* 0x000000b400ba7308 */ /* 0x0005e20000000800 */
[C---:B------:R-:W-:Y:S01]  /*11c70*/  HMMA.16816.F32 R96, R132.reuse, R138, R96 ;  /* 0x0000008a8460723c */ /* 0x040fe20000001860 */
[----:B------:R-:W-:Y:S02]  /*11c80*/  LDSM.16.MT88.4 R136, [R212+0x1e800] ;  /* 0x01e80000d488783b */ /* 0x000fe40000004200 */
[----:B-1----:R-:W-:Y:S03]  /*11c90*/  MOV R183, R152 ;  /* 0x0000009800b77202 */ /* 0x002fe60000000f00 */
[C---:B---3--:R-:W-:Y:S03]  /*11ca0*/  HMMA.16816.F32 R100, R132.reuse, R144, R100 ;  /* 0x000000908464723c */ /* 0x048fe60000001864 */
[----:B------:R-:W1:Y:S01]  /*11cb0*/  MUFU.EX2 R176, R175 ;  /* 0x000000af00b07308 */ /* 0x000e620000000800 */
[----:B----4-:R-:W3:Y:S02]  /*11cc0*/  LDSM.16.MT88.4 R148, [R213+0x1e800] ;  /* 0x01e80000d594783b */ /* 0x010ee40000004200 */
[C---:B------:R-:W-:Y:S07]  /*11cd0*/  HMMA.16816.F32 R104, R132.reuse, R146, R104 ;  /* 0x000000928468723c */ /* 0x040fee0000001868 */
[----:B------:R4:W-:Y:S01]  /*11ce0*/  MUFU.EX2 R239, R177 ;  /* 0x000000b100ef7308 */ /* 0x0009e20000000800 */
[----:B------:R-:W2:Y:S01]  /*11cf0*/  LDSM.16.MT88.4 R144, [R216+0x19000] ;  /* 0x01900000d890783b */ /* 0x000ea20000004200 */
[C---:B------:R-:W-:Y:S06]  /*11d00*/  HMMA.16816.F32 R108, R132.reuse, R140, R108 ;  /* 0x0000008c846c723c */ /* 0x040fec000000186c */
[C---:B------:R-:W-:Y:S01]  /*11d10*/  HMMA.16816.F32 R112, R132.reuse, R142, R112 ;  /* 0x0000008e8470723c */ /* 0x040fe20000001870 */
[----:B------:R-:W1:Y:S08]  /*11d20*/  LDSM.16.MT88.4 R152, [R214+0x19000] ;  /* 0x01900000d698783b */ /* 0x000e700000004200 */
[----:B------:R-:W4:Y:S01]  /*11d30*/  LDSM.16.MT88.4 R140, [R213+0x19000] ;  /* 0x01900000d58c783b */ /* 0x000f220000004200 */
[C---:B---3--:R-:W-:Y:S06]  /*11d40*/  HMMA.16816.F32 R116, R132.reuse, R148, R116 ;  /* 0x000000948474723c */ /* 0x048fec0000001874 */
[C---:B------:R-:W-:Y:S01]  /*11d50*/  HMMA.16816.F32 R120, R132.reuse, R150, R120 ;  /* 0x000000968478723c */ /* 0x040fe20000001878 */
[----:B------:R-:W3:Y:S05]  /*11d60*/  LDSM.16.MT88.4 R148, [R216+0x1b000] ;  /* 0x01b00000d894783b */ /* 0x000eea0000004200 */
[C---:B------:R-:W-:Y:S06]  /*11d70*/  HMMA.16816.F32 R124, R132.reuse, R136, R124 ;  /* 0x00000088847c723c */ /* 0x040fec000000187c */
[----:B------:R-:W-:Y:S01]  /*11d80*/  HMMA.16816.F32 R128, R132, R138, R128 ;  /* 0x0000008a8480723c */ /* 0x000fe20000001880 */
[----:B------:R-:W3:Y:S06]  /*11d90*/  LDSM.16.MT88.4 R136, [R214+0x1b000] ;  /* 0x01b00000d688783b */ /* 0x000eec0000004200 */
[----:B------:R-:W-:Y:S04]  /*11da0*/  F2FP.F16.F32.PACK_AB R132, R183, R168 ;  /* 0x000000a8b784723e */ /* 0x000fe800000000ff */
[----:B------:R-:W-:Y:S02]  /*11db0*/  F2FP.F16.F32.PACK_AB R134, R187, R196 ;  /* 0x000000c4bb86723e */ /* 0x000fe400000000ff */
[----:B------:R-:W-:Y:S02]  /*11dc0*/  F2FP.F16.F32.PACK_AB R133, R184, R197 ;  /* 0x000000c5b885723e */ /* 0x000fe400000000ff */
[----:B------:R-:W-:Y:S07]  /*11dd0*/  F2FP.F16.F32.PACK_AB R135, R185, R162 ;  /* 0x000000a2b987723e */ /* 0x000fee00000000ff */
        /* <DEDUP_REMOVED lines=26> */
[----:B------:R-:W-:Y:S05]  /*11f80*/  LDSM.16.MT88.4 R152, [R212+0x1f000] ;  /* 0x01f00000d498783b */ /* 0x000fea0000004200 */
[C---:B----4-:R-:W-:Y:S06]  /*11f90*/  HMMA.16816.F32 R76, R132.reuse, R156, R76 ;  /* 0x0000009c844c723c */ /* 0x050fec000000184c */
        /* <DEDUP_REMOVED lines=8> */
[C---:B--2---:R-:W-:Y:S06]  /*12020*/  HMMA.16816.F32 R100, R132.reuse, R144, R100 ;  /* 0x000000908464723c */ /* 0x044fec0000001864 */
[C---:B------:R-:W-:Y:S05]  /*12030*/  HMMA.16816.F32 R104, R132.reuse, R146, R104 ;  /* 0x000000928468723c */ /* 0x040fea0000001868 */
[----:B------:R-:W-:Y:S01]  /*12040*/  MOV R145, R183 ;  /* 0x000000b700917202 */ /* 0x000fe20000000f00 */
[C---:B-1----:R-:W-:Y:S01]  /*12050*/  HMMA.16816.F32 R108, R132.reuse, R140, R108 ;  /* 0x0000008c846c723c */ /* 0x042fe2000000186c */
[----:B------:R-:W-:Y:S04]  /*12060*/  LDSM.16.MT88.4 R180, [R214+0x1b800] ;  /* 0x01b80000d6b4783b */ /* 0x000fe80000004200 */
[----:B------:R-:W-:Y:S01]  /*12070*/  MOV R144, R184 ;  /* 0x000000b800907202 */ /* 0x000fe20000000f00 */
[C---:B------:R-:W-:Y:S03]  /*12080*/  HMMA.16816.F32 R112, R132.reuse, R142, R112 ;  /* 0x0000008e8470723c */ /* 0x040fe60000001870 */
[----:B------:R-:W1:Y:S02]  /*12090*/  LDSM.16.MT88.4 R140, [R213+0x19800] ;  /* 0x01980000d58c783b */ /* 0x000e640000004200 */
[----:B------:R-:W-:Y:S01]  /*120a0*/  MOV R146, R162 ;  /* 0x000000a200927202 */ /* 0x000fe20000000f00 */
[C---:B---3--:R-:W-:Y:S01]  /*120b0*/  HMMA.16816.F32 R116, R132.reuse, R148, R116 ;  /* 0x000000948474723c */ /* 0x048fe20000001874 */
[----:B------:R-:W2:Y:S04]  /*120c0*/  MUFU.EX2 R162, R173 ;  /* 0x000000ad00a27308 */ /* 0x000ea80000000800 */
[----:B------:R-:W-:Y:S01]  /*120d0*/  MOV R147, R196 ;  /* 0x000000c400937202 */ /* 0x000fe20000000f00 */
[C---:B------:R-:W-:Y:S05]  /*120e0*/  HMMA.16816.F32 R120, R132.reuse, R150, R120 ;  /* 0x000000968478723c */ /* 0x040fea0000001878 */
[----:B------:R3:W4:Y:S01]  /*120f0*/  MUFU.EX2 R196, R174 ;  /* 0x000000ae00c47308 */ /* 0x0007220000000800 */
[----:B------:R-:W-:Y:S01]  /*12100*/  MOV R148, R185 ;  /* 0x000000b900947202 */ /* 0x000fe20000000f00 */
[C---:B------:R-:W-:Y:S04]  /*12110*/  HMMA.16816.F32 R124, R132.reuse, R152, R124 ;  /* 0x00000098847c723c */ /* 0x040fe8000000187c */
[----:B------:R-:W-:Y:S02]  /*12120*/  MOV R150, R176 ;  /* 0x000000b000967202 */ /* 0x000fe40000000f00 */
[----:B------:R-:W-:Y:S01]  /*12130*/  HMMA.16816.F32 R128, R132, R154, R128 ;  /* 0x0000009a8480723c */ /* 0x000fe20000001880 */
[----:B------:R-:W-:Y:S04]  /*12140*/  LDSM.16.MT88.4 R176, [R216+0x1b800] ;  /* 0x01b80000d8b0783b */ /* 0x000fe80000004200 */
[----:B------:R-:W-:Y:S02]  /*12150*/  MOV R151, R186 ;  /* 0x000000ba00977202 */ /* 0x000fe40000000f00 */
[----:B--2---:R-:W-:Y:S02]  /*12160*/  MOV R134, R162 ;  /* 0x000000a200867202 */ /* 0x004fe40000000f00 */
[----:B---3--:R-:W2:Y:S02]  /*12170*/  LDSM.16.MT88.4 R172, [R212+0x19800] ;  /* 0x01980000d4ac783b */ /* 0x008ea40000004200 */
[----:B------:R-:W-:Y:S02]  /*12180*/  MOV R135, R160 ;  /* 0x000000a000877202 */ /* 0x000fe40000000f00 */
[----:B------:R-:W-:Y:S02]  /*12190*/  MOV R152, R169 ;  /* 0x000000a900987202 */ /* 0x000fe40000000f00 */
[----:B------:R-:W-:Y:S02]  /*121a0*/  MOV R153, R170 ;  /* 0x000000aa00997202 */ /* 0x000fe40000000f00 */
[----:B------:R-:W-:Y:S02]  /*121b0*/  MOV R154, R168 ;  /* 0x000000a8009a7202 */ /* 0x000fe40000000f00 */
[----:B------:R-:W-:Y:S02]  /*121c0*/  MOV R155, R171 ;  /* 0x000000ab009b7202 */ /* 0x000fe40000000f00 */
[----:B------:R-:W-:Y:S02]  /*121d0*/  F2FP.F16.F32.PACK_AB R168, R198, R151 ;  /* 0x00000097c6a8723e */ /* 0x000fe400000000ff */
[----:B----4-:R-:W-:Y:S02]  /*121e0*/  F2FP.F16.F32.PACK_AB R169, R196, R150 ;  /* 0x00000096c4a9723e */ /* 0x010fe400000000ff */
[----:B------:R-:W-:Y:S02]  /*121f0*/  F2FP.F16.F32.PACK_AB R170, R239, R135 ;  /* 0x00000087efaa723e */ /* 0x000fe400000000ff */
[----:B------:R-:W-:Y:S02]  /*12200*/  F2FP.F16.F32.PACK_AB R171, R165, R134 ;  /* 0x00000086a5ab723e */ /* 0x000fe400000000ff */
[----:B------:R-:W-:Y:S02]  /*12210*/  MOV R132, R163 ;  /* 0x000000a300847202 */ /* 0x000fe40000000f00 */
[----:B------:R-:W-:Y:S02]  /*12220*/  MOV R133, R161 ;  /* 0x000000a100857202 */ /* 0x000fe40000000f00 */
[----:B------:R-:W-:Y:S01]  /*12230*/  MOV R149, R187 ;  /* 0x000000bb00957202 */ /* 0x000fe20000000f00 */
[C---:B------:R-:W-:Y:S01]  /*12240*/  HMMA.16816.F32 R160, R168.reuse, R156, R4 ;  /* 0x0000009ca8a0723c */ /* 0x040fe20000001804 */
[----:B------:R-:W3:Y:S05]  /*12250*/  LDSM.16.MT88.4 R184, [R213+0x1b800] ;  /* 0x01b80000d5b8783b */ /* 0x000eea0000004200 */
[C---:B------:R-:W-:Y:S05]  /*12260*/  HMMA.16816.F32 R156, R168.reuse, R158, R8 ;  /* 0x0000009ea89c723c */ /* 0x040fea0000001808 */
[----:B------:R-:W-:Y:S02]  /*12270*/  MOV R5, R198 ;  /* 0x000000c600057202 */ /* 0x000fe40000000f00 */
[----:B------:R4:W5:Y:S01]  /*12280*/  LDL.LU R198, [R1+0x8] ;  /* 0x0000080001c67983 */ /* 0x0009620000300800 */
[----:B------:R-:W-:Y:S03]  /*12290*/  MOV R6, R197 ;  /* 0x000000c500067202 */ /* 0x000fe60000000f00 */
[----:B------:R4:W5:Y:S01]  /*122a0*/  LDL.LU R197, [R1+0x4] ;  /* 0x0000040001c57983 */ /* 0x0009620000300800 */
[----:B------:R-:W-:Y:S02]  /*122b0*/  MOV R7, R196 ;  /* 0x000000c400077202 */ /* 0x000fe40000000f00 */
[----:B------:R-:W-:Y:S01]  /*122c0*/  MOV R8, R154 ;  /* 0x0000009a00087202 */ /* 0x000fe20000000f00 */
[----:B------:R4:W5:Y:S01]  /*122d0*/  LDL.LU R196, [R1] ;  /* 0x0000000001c47983 */ /* 0x0009620000300800 */
[----:B------:R-:W-:Y:S02]  /*122e0*/  MOV R9, R155 ;  /* 0x0000009b00097202 */ /* 0x000fe40000000f00 */
[----:B------:R-:W-:Y:S02]  /*122f0*/  MOV R10, R152 ;  /* 0x00000098000a7202 */ /* 0x000fe40000000f00 */
[----:B------:R-:W-:Y:S02]  /*12300*/  MOV R11, R153 ;  /* 0x00000099000b7202 */ /* 0x000fe40000000f00 */
[C---:B------:R-:W-:Y:S07]  /*12310*/  HMMA.16816.F32 R152, R168.reuse, R136, R12 ;  /* 0x00000088a898723c */ /* 0x040fee000000180c */
[----:B------:R-:W-:Y:S04]  /*12320*/  MOV R12, R150 ;  /* 0x00000096000c7202 */ /* 0x000fe80000000f00 */
[----:B------:R-:W-:Y:S02]  /*12330*/  MOV R13, R151 ;  /* 0x00000097000d7202 */ /* 0x000fe40000000f00 */
[----:B------:R-:W-:Y:S02]  /*12340*/  MOV R14, R148 ;  /* 0x00000094000e7202 */ /* 0x000fe40000000f00 */
[----:B------:R-:W-:Y:S02]  /*12350*/  MOV R15, R149 ;  /* 0x00000095000f7202 */ /* 0x000fe40000000f00 */
[C---:B------:R-:W-:Y:S03]  /*12360*/  HMMA.16816.F32 R148, R168.reuse, R138, R16 ;  /* 0x0000008aa894723c */ /* 0x040fe60000001810 */
[----:B------:R-:W-:Y:S02]  /*12370*/  MOV R136, R5 ;  /* 0x0000000500887202 */ /* 0x000fe40000000f00 */
[----:B------:R-:W-:Y:S02]  /*12380*/  MOV R137, R6 ;  /* 0x0000000600897202 */ /* 0x000fe40000000f00 */
[----:B------:R-:W-:Y:S04]  /*12390*/  MOV R16, R146 ;  /* 0x0000009200107202 */ /* 0x000fe80000000f00 */
[----:B------:R-:W-:Y:S02]  /*123a0*/  MOV R17, R147 ;  /* 0x0000009300117202 */ /* 0x000fe40000000f00 */
[----:B------:R-:W-:Y:S02]  /*123b0*/  MOV R18, R144 ;  /* 0x0000009000127202 */ /* 0x000fe40000000f00 */
[----:B------:R-:W-:Y:S02]  /*123c0*/  MOV R19, R145 ;  /* 0x0000009100137202 */ /* 0x000fe40000000f00 */
[C---:B-1----:R-:W-:Y:S03]  /*123d0*/  HMMA.16816.F32 R144, R168.reuse, R140, R20 ;  /* 0x0000008ca890723c */ /* 0x042fe60000001814 */
[----:B------:R-:W-:Y:S02]  /*123e0*/  MOV R139, R7 ;  /* 0x00000007008b7202 */ /* 0x000fe40000000f00 */
[----:B------:R-:W1:Y:S01]  /*123f0*/  LDSM.16.MT88.4 R4, [R212+0x1b800] ;  /* 0x01b80000d404783b */ /* 0x000e620000004200 */
[C---:B------:R-:W-:Y:S05]  /*12400*/  HMMA.16816.F32 R140, R168.reuse, R142, R24 ;  /* 0x0000008ea88c723c */ /* 0x040fea0000001818 */
[----:B------:R-:W-:Y:S02]  /*12410*/  MOV R20, R139 ;  /* 0x0000008b00147202 */ /* 0x000fe40000000f00 */
[----:B------:R-:W-:Y:S04]  /*12420*/  MOV R21, R136 ;  /* 0x0000008800157202 */ /* 0x000fe80000000f00 */
[----:B------:R-:W-:Y:S02]  /*12430*/  MOV R22, R137 ;  /* 0x0000008900167202 */ /* 0x000fe40000000f00 */
[C---:B--2---:R-:W-:Y:S03]  /*12440*/  HMMA.16816.F32 R136, R168.reuse, R172, R28 ;  /* 0x000000aca888723c */ /* 0x044fe6000000181c */
[----:B------:R-:W-:Y:S02]  /*12450*/  MOV R27, R132 ;  /* 0x00000084001b7202 */ /* 0x000fe40000000f00 */
[----:B------:R-:W-:Y:S02]  /*12460*/  MOV R23, R8 ;  /* 0x0000000800177202 */ /* 0x000fe40000000f00 */
[----:B------:R-:W-:Y:S04]  /*12470*/  MOV R31, R133 ;  /* 0x00000085001f7202 */ /* 0x000fe80000000f00 */
[----:B------:R-:W-:Y:S02]  /*12480*/  MOV R173, R134 ;  /* 0x0000008600ad7202 */ /* 0x000fe40000000f00 */
[----:B------:R-:W-:Y:S02]  /*12490*/  MOV R172, R135 ;  /* 0x0000008700ac7202 */ /* 0x000fe40000000f00 */
[C---:B------:R-:W-:Y:S03]  /*124a0*/  HMMA.16816.F32 R132, R168.reuse, R174, R32 ;  /* 0x000000aea884723c */ /* 0x040fe60000001820 */
[----:B------:R-:W-:Y:S02]  /*124b0*/  MOV R24, R9 ;  /* 0x0000000900187202 */ /* 0x000fe40000000f00 */
[----:B------:R-:W-:Y:S01]  /*124c0*/  MOV R25, R10 ;  /* 0x0000000a00197202 */ /* 0x000fe20000000f00 */
[C---:B------:R-:W-:Y:S05]  /*124d0*/  HMMA.16816.F32 R36, R168.reuse, R176, R36 ;  /* 0x000000b0a824723c */ /* 0x040fea0000001824 */
[----:B------:R-:W-:Y:S01]  /*124e0*/  MOV R26, R11 ;  /* 0x0000000b001a7202 */ /* 0x000fe20000000f00 */
[C---:B------:R-:W-:Y:S01]  /*124f0*/  HMMA.16816.F32 R40, R168.reuse, R178, R40 ;  /* 0x000000b2a828723c */ /* 0x040fe20000001828 */
[----:B------:R-:W2:Y:S04]  /*12500*/  LDSM.16.MT88.4 R8, [R216+0x1d800] ;  /* 0x01d80000d808783b */ /* 0x000ea80000004200 */
[----:B------:R-:W-:Y:S01]  /*12510*/  MOV R33, R12 ;  /* 0x0000000c00217202 */ /* 0x000fe20000000f00 */
[C---:B------:R-:W-:Y:S05]  /*12520*/  HMMA.16816.F32 R44, R168.reuse, R180, R44 ;  /* 0x000000b4a82c723c */ /* 0x040fea000000182c */
[----:B------:R-:W-:Y:S01]  /*12530*/  MOV R32, R13 ;  /* 0x0000000d00207202 */ /* 0x000fe20000000f00 */
[C---:B------:R-:W-:Y:S05]  /*12540*/  HMMA.16816.F32 R48, R168.reuse, R182, R48 ;  /* 0x000000b6a830723c */ /* 0x040fea0000001830 */
[----:B------:R-:W-:Y:S01]  /*12550*/  MOV R175, R14 ;  /* 0x0000000e00af7202 */ /* 0x000fe20000000f00 */
[C---:B---3--:R-:W-:Y:S05]  /*12560*/  HMMA.16816.F32 R52, R168.reuse, R184, R52 ;  /* 0x000000b8a834723c */ /* 0x048fea0000001834 */
[----:B------:R-:W-:Y:S01]  /*12570*/  MOV R174, R15 ;  /* 0x0000000f00ae7202 */ /* 0x000fe20000000f00 */
[C---:B------:R-:W-:Y:S01]  /*12580*/  HMMA.16816.F32 R56, R168.reuse, R186, R56 ;  /* 0x000000baa838723c */ /* 0x040fe20000001838 */
[----:B------:R-:W3:Y:S04]  /*12590*/  LDSM.16.MT88.4 R12, [R214+0x1d800] ;  /* 0x01d80000d60c783b */ /* 0x000ee80000004200 */
[----:B------:R-:W-:Y:S01]  /*125a0*/  MOV R177, R16 ;  /* 0x0000001000b17202 */ /* 0x000fe20000000f00 */
[C---:B-1----:R-:W-:Y:S05]  /*125b0*/  HMMA.16816.F32 R60, R168.reuse, R4, R60 ;  /* 0x00000004a83c723c */ /* 0x042fea000000183c */
[----:B------:R-:W-:Y:S01]  /*125c0*/  MOV R176, R17 ;  /* 0x0000001100b07202 */ /* 0x000fe20000000f00 */
[C---:B------:R-:W-:Y:S01]  /*125d0*/  HMMA.16816.F32 R64, R168.reuse, R6, R64 ;  /* 0x00000006a840723c */ /* 0x040fe20000001840 */
[----:B------:R-:W-:Y:S04]  /*125e0*/  LDSM.16.MT88.4 R4, [R213+0x1f800] ;  /* 0x01f80000d504783b */ /* 0x000fe80000004200 */
[----:B------:R-:W-:Y:S01]  /*125f0*/  MOV R179, R18 ;  /* 0x0000001200b37202 */ /* 0x000fe20000000f00 */
[C---:B--2---:R-:W-:Y:S05]  /*12600*/  HMMA.16816.F32 R68, R168.reuse, R8, R68 ;  /* 0x00000008a844723c */ /* 0x044fea0000001844 */
[----:B------:R-:W-:Y:S01]  /*12610*/  MOV R178, R19 ;  /* 0x0000001300b27202 */ /* 0x000fe20000000f00 */
[C---:B------:R-:W-:Y:S01]  /*12620*/  HMMA.16816.F32 R72, R168.reuse, R10, R72 ;  /* 0x0000000aa848723c */ /* 0x040fe20000001848 */
[----:B------:R-:W1:Y:S04]  /*12630*/  LDSM.16.MT88.4 R16, [R213+0x1d800] ;  /* 0x01d80000d510783b */ /* 0x000e680000004200 */
[----:B------:R-:W-:Y:S02]  /*12640*/  MOV R35, R20 ;  /* 0x0000001400237202 */ /* 0x000fe40000000f00 */
[----:B------:R-:W-:Y:S02]  /*12650*/  MOV R34, R21 ;  /* 0x0000001500227202 */ /* 0x000fe40000000f00 */
[----:B------:R-:W-:Y:S02]  /*12660*/  LDSM.16.MT88.4 R8, [R212+0x1f800] ;  /* 0x01f80000d408783b */ /* 0x000fe40000004200 */
[----:B------:R-:W-:Y:S02]  /*12670*/  MOV R181, R22 ;  /* 0x0000001600b57202 */ /* 0x000fe40000000f00 */
[----:B------:R-:W-:Y:S02]  /*12680*/  MOV R180, R23 ;  /* 0x0000001700b47202 */ /* 0x000fe40000000f00 */
[----:B------:R-:W-:Y:S01]  /*12690*/  MOV R183, R24 ;  /* 0x0000001800b77202 */ /* 0x000fe20000000f00 */
[C---:B---3--:R-:W-:Y:S01]  /*126a0*/  HMMA.16816.F32 R76, R168.reuse, R12, R76 ;  /* 0x0000000ca84c723c */ /* 0x048fe2000000184c */
[----:B------:R-:W2:Y:S02]  /*126b0*/  LDSM.16.MT88.4 R20, [R212+0x1d800] ;  /* 0x01d80000d414783b */ /* 0x000ea40000004200 */
[----:B------:R-:W-:Y:S02]  /*126c0*/  MOV R182, R25 ;  /* 0x0000001900b67202 */ /* 0x000fe40000000f00 */
[----:B------:R-:W-:Y:S01]  /*126d0*/  MOV R184, R26 ;  /* 0x0000001a00b87202 */ /* 0x000fe20000000f00 */
[C---:B------:R-:W-:Y:S05]  /*126e0*/  HMMA.16816.F32 R80, R168.reuse, R14, R80 ;  /* 0x0000000ea850723c */ /* 0x040fea0000001850 */
[----:B------:R-:W-:Y:S01]  /*126f0*/  MOV R185, R27 ;  /* 0x0000001b00b97202 */ /* 0x000fe20000000f00 */
[----:B------:R-:W-:Y:S01]  /*12700*/  FADD.FTZ R252, R182, R252 ;  /* 0x000000fcb6fc7221 */ /* 0x000fe20000010000 */
[----:B------:R-:W3:Y:S01]  /*12710*/  LDSM.16.MT88.4 R24, [R216+0x1f800] ;  /* 0x01f80000d818783b */ /* 0x000ee20000004200 */
[----:B------:R-:W-:Y:S03]  /*12720*/  MOV R187, R31 ;  /* 0x0000001f00bb7202 */ /* 0x000fe60000000f00 */
[----:B------:R-:W-:Y:S02]  /*12730*/  FADD.FTZ R2, R180, R252 ;  /* 0x000000fcb4027221 */ /* 0x000fe40000010000 */
[----:B------:R-:W-:Y:S02]  /*12740*/  FADD.FTZ R0, R187, R0 ;  /* 0x00000000bb007221 */ /* 0x000fe40000010000 */
[----:B------:R-:W4:Y:S01]  /*12750*/  LDSM.16.MT88.4 R28, [R214+0x1f800] ;  /* 0x01f80000d61c783b */ /* 0x000f220000004200 */
[----:B------:R-:W-:Y:S01]  /*12760*/  FADD.FTZ R2, R178, R2 ;  /* 0x00000002b2027221 */ /* 0x000fe20000010000 */
[----:B------:R-:W-:Y:S01]  /*12770*/  FADD.FTZ R0, R184, R0 ;  /* 0x00000000b8007221 */ /* 0x000fe20000010000 */
[C---:B-1----:R-:W-:Y:S03]  /*12780*/  HMMA.16816.F32 R84, R168.reuse, R16, R84 ;  /* 0x00000010a854723c */ /* 0x042fe60000001854 */
[----:B------:R-:W-:Y:S01]  /*12790*/  FADD.FTZ R2, R176, R2 ;  /* 0x00000002b0027221 */ /* 0x000fe20000010000 */
[----:B------:R-:W-:Y:S02]  /*127a0*/  FADD.FTZ R0, R185, R0 ;  /* 0x00000000b9007221 */ /* 0x000fe40000010000 */
[C---:B------:R-:W-:Y:S05]  /*127b0*/  HMMA.16816.F32 R88, R168.reuse, R18, R88 ;  /* 0x00000012a858723c */ /* 0x040fea0000001858 */
[----:B------:R-:W-:Y:S01]  /*127c0*/  FADD.FTZ R2, R174, R2 ;  /* 0x00000002ae027221 */ /* 0x000fe20000010000 */
[----:B------:R-:W-:Y:S01]  /*127d0*/  FADD.FTZ R0, R183, R0 ;  /* 0x00000000b7007221 */ /* 0x000fe20000010000 */
[C---:B--2---:R-:W-:Y:S04]  /*127e0*/  HMMA.16816.F32 R92, R168.reuse, R20, R92 ;  /* 0x00000014a85c723c */ /* 0x044fe8000000185c */
[----:B------:R-:W-:Y:S01]  /*127f0*/  FADD.FTZ R2, R32, R2 ;  /* 0x0000000220027221 */ /* 0x000fe20000010000 */
[----:B------:R-:W-:Y:S01]  /*12800*/  FADD.FTZ R0, R181, R0 ;  /* 0x00000000b5007221 */ /* 0x000fe20000010000 */
[C---:B------:R-:W-:Y:S05]  /*12810*/  HMMA.16816.F32 R96, R168.reuse, R22, R96 ;  /* 0x00000016a860723c */ /* 0x040fea0000001860 */
[----:B------:R-:W-:Y:S01]  /*12820*/  FADD.FTZ R2, R34, R2 ;  /* 0x0000000222027221 */ /* 0x000fe20000010000 */
[C---:B---3--:R-:W-:Y:S05]  /*12830*/  HMMA.16816.F32 R100, R168.reuse, R24, R100 ;  /* 0x00000018a864723c */ /* 0x048fea0000001864 */
[----:B------:R-:W-:Y:S01]  /*12840*/  FADD.FTZ R2, R172, R2 ;  /* 0x00000002ac027221 */ /* 0x000fe20000010000 */
[C---:B------:R-:W-:Y:S05]  /*12850*/  HMMA.16816.F32 R104, R168.reuse, R26, R104 ;  /* 0x0000001aa868723c */ /* 0x040fea0000001868 */
[----:B------:R-:W-:Y:S01]  /*12860*/  FADD.FTZ R249, R239, R2 ;  /* 0x00000002eff97221 */ /* 0x000fe20000010000 */
[C---:B----4-:R-:W-:Y:S01]  /*12870*/  HMMA.16816.F32 R108, R168.reuse, R28, R108 ;  /* 0x0000001ca86c723c */ /* 0x050fe2000000186c */
[----:B------:R-:W1:Y:S04]  /*12880*/  S2R R239, SR_TID.X ;  /* 0x0000000000ef7919 */ /* 0x000e680000002100 */
[----:B------:R-:W-:Y:S01]  /*12890*/  MOV R2, R3 ;  /* 0x0000000300027202 */ /* 0x000fe20000000f00 */
        /* <DEDUP_REMOVED lines=8> */
[----:B------:R-:W-:Y:S05]  /*12920*/  HMMA.16816.F32 R128, R168, R10, R128 ;  /* 0x0000000aa880723c */ /* 0x000fea0000001880 */
[----:B-1----:R-:W-:Y:S01]  /*12930*/  SHF.L.U32 R239, R239, 0x1, RZ ;  /* 0x00000001efef7819 */ /* 0x002fe200000006ff */
[----:B------:R-:W-:Y:S05]  /*12940*/  FADD.FTZ R0, R35, R0 ;  /* 0x0000000023007221 */ /* 0x000fea0000010000 */
[----:B------:R-:W-:Y:S01]  /*12950*/  LOP3.LUT R239, R239, 0x6, RZ, 0xc0, !PT ;  /* 0x00000006efef7812 */ /* 0x000fe200078ec0ff */
[----:B------:R-:W-:Y:S04]  /*12960*/  FADD.FTZ R0, R173, R0 ;  /* 0x00000000ad007221 */ /* 0x000fe80000010000 */
[----:B------:R-:W-:Y:S01]  /*12970*/  FADD.FTZ R248, R165, R0 ;  /* 0x00000000a5f87221 */ /* 0x000fe20000010000 */
[----:B------:R-:W-:Y:S01]  /*12980*/  MOV R0, R164 ;  /* 0x000000a400007202 */ /* 0x000fe20000000f00 */
[----:B------:R-:W-:Y:S06]  /*12990*/  @P0 BRA `(.L_x_549) ;  /* 0xffffffc0006c0947 */ /* 0x000fec000383ffff */
.L_x_548:
[----:B------:R-:W1:Y:S01]  /*129a0*/  S2R R5, SR_TID.X ;  /* 0x0000000000057919 */ /* 0x000e620000002100 */
[----:B------:R-:W2:Y:S01]  /*129b0*/  S2UR UR4, SR_CgaCtaId ;  /* 0x00000000000479c3 */ /* 0x000ea20000008800 */
[----:B------:R-:W-:Y:S01]  /*129c0*/  UISETP.NE.AND UP0, UPT, UR17, -0x1, UPT ;  /* 0xffffffff1100788c */ /* 0x000fe2000bf05270 */
[----:B------:R-:W-:Y:S01]  /*129d0*/  IMAD.MOV.U32 R10, RZ, RZ, 0x20 ;  /* 0x00000020ff0a7424 */ /* 0x000fe200078e00ff */
[----:B------:R-:W3:Y:S04]  /*129e0*/  SHFL.BFLY PT, R8, R249, 0x2, 0x1f ;  /* 0x0c401f00f9087f89 */ /* 0x000ee800000e0000 */
[----:B------:R-:W4:Y:S01]  /*129f0*/  SHFL.BFLY PT, R9, R248, 0x2, 0x1f ;  /* 0x0c401f00f8097f89 */ /* 0x000f2200000e0000 */
[----:B------:R-:W-:-:S04]  /*12a00*/  PLOP3.LUT P0, PT, PT, PT, UP0, 0x80, 0x0 ;  /* 0x000000000000781c */ /* 0x000fc80003f0f008 */
[----:B------:R-:W-:Y:S02]  /*12a10*/  @UP0 ULDC.64 UR6, c[0x0][0x298] ;  /* 0x0000a60000060ab9 */ /* 0x000fe40000000a00 */
[----:B------:R-:W-:-:S03]  /*12a20*/  @UP0 UIMAD.WIDE.U32 UR10, UR17, UR6, URZ ;  /* 0x00000006110a02a5 */ /* 0x000fc6000f8e003f */
[----:B------:R-:W-:Y:S01]  /*12a30*/  UMOV UR6, 0x400 ;  /* 0x0000040000067882 */ /* 0x000fe20000000000 */
[----:B------:R-:W-:Y:S02]  /*12a40*/  @UP0 UIMAD UR8, UR17, UR7, UR11 ;  /* 0x00000007110802a4 */ /* 0x000fe4000f8e020b */
[----:B--2---:R-:W-:Y:S01]  /*12a50*/  ULEA UR4, UR4, UR6, 0x18 ;  /* 0x0000000604047291 */ /* 0x004fe2000f8ec03f */
[----:B---3--:R-:W-:Y:S02]  /*12a60*/  FADD.FTZ R8, R8, R249 ;  /* 0x000000f908087221 */ /* 0x008fe40000010000 */
[----:B------:R-:W-:Y:S01]  /*12a70*/  @UP0 UMOV UR6, UR10 ;  /* 0x0000000a00060c82 */ /* 0x000fe20008000000 */
[----:B-1----:R-:W-:Y:S01]  /*12a80*/  SHF.R.S32.HI R4, RZ, 0x1f, R5 ;  /* 0x0000001fff047819 */ /* 0x002fe20000011405 */
[----:B----4-:R-:W-:Y:S01]  /*12a90*/  FADD.FTZ R248, R9, R248 ;  /* 0x000000f809f87221 */ /* 0x010fe20000010000 */
[----:B------:R-:W-:Y:S02]  /*12aa0*/  IMAD.MOV.U32 R9, RZ, RZ, 0x40 ;  /* 0x00000040ff097424 */ /* 0x000fe400078e00ff */
[----:B------:R-:W-:-:S02]  /*12ab0*/  LEA.HI R11, R4, R5, RZ, 0x2 ;  /* 0x00000005040b7211 */ /* 0x000fc400078f10ff */
[----:B------:R-:W-:Y:S01]  /*12ac0*/  LEA.HI R2, R4, R5, RZ, 0x5 ;  /* 0x0000000504027211 */ /* 0x000fe200078f28ff */
[----:B------:R1:W2:Y:S01]  /*12ad0*/  SHFL.BFLY PT, R13, R248, 0x1, 0x1f ;  /* 0x0c201f00f80d7f89 */ /* 0x0002a200000e0000 */
        /* <DEDUP_REMOVED lines=24> */
[----:B------:R-:W-:Y:S01]  /*12c60*/  UIMAD UR4, UR8, UR7, UR4 ;  /* 0x00000007080472a4 */ /* 0x000fe2000f8e0204 */
[----:B------:R-:W-:-:S03]  /*12c70*/  UMOV UR6, UR10 ;  /* 0x0000000a00067c82 */ /* 0x000fc60008000000 */
[----:B------:R-:W-:-:S12]  /*12c80*/  UIADD3 UR8, UR11, UR4, URZ ;  /* 0x000000040b087290 */ /* 0x000fd8000fffe03f */
.L_x_552:
        /* <DEDUP_REMOVED lines=10> */
[----:B--2---:R-:W-:-:S04]  /*12d30*/  @!UP0 UIMAD UR17, UR7, UR4, URZ ;  /* 0x00000004071182a4 */ /* 0x004fc8000f8e023f */
[----:B------:R-:W-:Y:S02]  /*12d40*/  USHF.R.S32.HI UR4, URZ, 0x1f, UR17 ;  /* 0x0000001f3f047899 */ /* 0x000fe40008011411 */
[----:B------:R-:W-:-:S04]  /*12d50*/  IMAD.U32 R14, RZ, RZ, UR17 ;  /* 0x00000011ff0e7e24 */ /* 0x000fc8000f8e00ff */
[----:B------:R-:W-:-:S07]  /*12d60*/  MOV R15, UR4 ;  /* 0x00000004000f7c02 */ /* 0x000fce0008000f00 */
.L_x_553:
[----:B------:R-:W2:Y:S01]  /*12d70*/  S2UR UR7, SR_CTAID.X ;  /* 0x00000000000779c3 */ /* 0x000ea20000002500 */
[----:B------:R-:W-:Y:S01]  /*12d80*/  LOP3.LUT R7, R7, 0x1, RZ, 0xc0, !PT ;  /* 0x0000000107077812 */ /* 0x000fe200078ec0ff */
[----:B-1-3--:R-:W-:Y:S01]  /*12d90*/  FADD.FTZ R8, R8, R6 ;  /* 0x0000000608087221 */ /* 0x00afe20000010000 */
[----:B------:R-:W-:Y:S01]  /*12da0*/  ISETP.NE.AND P1, PT, RZ, UR9, PT ;  /* 0x00000009ff007c0c */ /* 0x000fe2000bf25270 */
[----:B------:R-:W1:Y:S01]  /*12db0*/  S2R R22, SR_CTAID.Y ;  /* 0x0000000000167919 */ /* 0x000e620000002600 */
[----:B------:R-:W-:Y:S01]  /*12dc0*/  ISETP.NE.U32.AND P2, PT, R7, 0x1, PT ;  /* 0x000000010700780c */ /* 0x000fe20003f45070 */
[----:B------:R-:W-:Y:S01]  /*12dd0*/  FADD.FTZ R7, R248, R13 ;  /* 0x0000000df8077221 */ /* 0x000fe20000010000 */
[----:B------:R-:W-:Y:S01]  /*12de0*/  LEA.HI R4, R4, R5, RZ, 0x3 ;  /* 0x0000000504047211 */ /* 0x000fe200078f18ff */
[----:B------:R-:W3:Y:S01]  /*12df0*/  S2R R19, SR_TID.X ;  /* 0x0000000000137919 */ /* 0x000ee20000002100 */
[----:B------:R-:W-:Y:S01]  /*12e00*/  FSETP.NE.FTZ.AND P5, PT, R8, RZ, PT ;  /* 0x000000ff0800720b */ /* 0x000fe20003fb5000 */
[----:B------:R-:W-:Y:S01]  /*12e10*/  BSSY B0, `(.L_x_554) ;  /* 0x000015c000007945 */ /* 0x000fe20003800000 */
[----:B------:R-:W-:Y:S01]  /*12e20*/  FSETP.NE.FTZ.AND P4, PT, R7, RZ, PT ;  /* 0x000000ff0700720b */ /* 0x000fe20003f95000 */
[----:B------:R-:W4:Y:S01]  /*12e30*/  S2R R24, SR_CTAID.Z ;  /* 0x0000000000187919 */ /* 0x000f220000002700 */
[----:B------:R-:W-:-:S02]  /*12e40*/  LOP3.LUT R13, R2, 0xffffffe0, RZ, 0xc0, !PT ;  /* 0xffffffe0020d7812 */ /* 0x000fc400078ec0ff */
[----:B------:R-:W-:Y:S01]  /*12e50*/  SHF.R.S32.HI R2, RZ, 0x3, R4 ;  /* 0x00000003ff027819 */ /* 0x000fe20000011404 */
[----:B------:R-:W1:Y:S01]  /*12e60*/  @!P1 LDC R6, c[0x0][0x2c4] ;  /* 0x0000b100ff069b82 */ /* 0x000e620000000800 */
[----:B------:R-:W-:Y:S02]  /*12e70*/  PLOP3.LUT P0, PT, PT, PT, PT, 0x8, 0x0 ;  /* 0x000000000000781c */ /* 0x000fe40003f0e170 */
[----:B------:R-:W-:Y:S02]  /*12e80*/  @!P1 PLOP3.LUT P0, PT, P3, PT, PT, 0x80, 0x0 ;  /* 0x000000000000981c */ /* 0x000fe40001f0f070 */
[----:B------:R-:W-:Y:S02]  /*12e90*/  MOV R12, 0x3f800000 ;  /* 0x3f800000000c7802 */ /* 0x000fe40000000f00 */
[----:B------:R-:W-:Y:S01]  /*12ea0*/  IADD3 R5, -R13, R5, RZ ;  /* 0x000000050d057210 */ /* 0x000fe20007ffe1ff */
[----:B--2---:R-:W-:Y:S01]  /*12eb0*/  UIMAD UR4, UR7, -0x80, UR19 ;  /* 0xffffff80070478a4 */ /* 0x004fe2000f8e0213 */
[C---:B------:R-:W-:Y:S01]  /*12ec0*/  LEA.HI.SX32 R13, R4.reuse, 0x20, 0x1d ;  /* 0x00000020040d7811 */ /* 0x040fe200078feaff */
[----:B------:R-:W2:Y:S01]  /*12ed0*/  @!P1 LDC R23, c[0x0][0x270] ;  /* 0x00009c00ff179b82 */ /* 0x000ea20000000800 */
[----:B------:R-:W3:Y:S01]  /*12ee0*/  @P5 MUFU.RCP R12, R8 ;  /* 0x00000008000c5308 */ /* 0x000ee20000001000 */
[----:B------:R-:W-:-:S02]  /*12ef0*/  LEA.HI.SX32 R4, R4, 0x40, 0x1d ;  /* 0x0000004004047811 */ /* 0x000fc400078feaff */
[----:B------:R-:W-:Y:S02]  /*12f00*/  ISETP.GE.AND P3, PT, R2, UR4, PT ;  /* 0x0000000402007c0c */ /* 0x000fe4000bf66270 */
[----:B------:R-:W-:Y:S02]  /*12f10*/  MOV R2, 0x3f800000 ;  /* 0x3f80000000027802 */ /* 0x000fe40000000f00 */
[C---:B------:R-:W-:Y:S01]  /*12f20*/  IADD3 R16, R11.reuse, -0x10, RZ ;  /* 0xfffffff00b107810 */ /* 0x040fe20007ffe0ff */
[----:B------:R-:W4:Y:S01]  /*12f30*/  @P1 LDC.64 R20, c[0x0][0x2c0] ;  /* 0x0000b000ff141b82 */ /* 0x000f220000000a00 */
[----:B------:R-:W-:Y:S02]  /*12f40*/  @P2 IADD3 R16, R11, 0x10, RZ ;  /* 0x000000100b102810 */ /* 0x000fe40007ffe0ff */
[----:B------:R-:W3:Y:S01]  /*12f50*/  @P4 MUFU.RCP R2, R7 ;  /* 0x0000000700024308 */ /* 0x000ee20000001000 */
[----:B------:R-:W-:Y:S02]  /*12f60*/  ISETP.GE.AND P2, PT, R13, UR4, PT ;  /* 0x000000040d007c0c */ /* 0x000fe4000bf46270 */
[----:B------:R-:W-:-:S02]  /*12f70*/  IADD3 R13, R11, R9, RZ ;  /* 0x000000090b0d7210 */ /* 0x000fc40007ffe0ff */
[----:B-1----:R-:W1:Y:S01]  /*12f80*/  @P0 LDC R6, c[0x0][0x2e4] ;  /* 0x0000b900ff060b82 */ /* 0x002e620000000800 */
[C---:B---3--:R-:W-:Y:S01]  /*12f90*/  FMUL.FTZ R160, R12.reuse, R160 ;  /* 0x000000a00ca07220 */ /* 0x048fe20000410000 */
        /* <DEDUP_REMOVED lines=23> */
[----:B------:R-:W-:Y:S01]  /*13110*/  F2FP.F16.F32.PACK_AB R160, R161, R160 ;  /* 0x000000a0a1a0723e */ /* 0x000fe200000000ff */
[C---:B------:R-:W-:Y:S01]  /*13120*/  FMUL.FTZ R136, R12.reuse, R136 ;  /* 0x000000880c887220 */ /* 0x040fe20000410000 */
[----:B------:R-:W-:Y:S01]  /*13130*/  F2FP.F16.F32.PACK_AB R162, R163, R162 ;  /* 0x000000a2a3a2723e */ /* 0x000fe200000000ff */
[----:B------:R-:W-:Y:S01]  /*13140*/  FMUL.FTZ R137, R12, R137 ;  /* 0x000000890c897220 */ /* 0x000fe20000410000 */
[----:B------:R-:W-:Y:S01]  /*13150*/  ISETP.GE.AND P0, PT, R4, UR4, PT ;  /* 0x0000000404007c0c */ /* 0x000fe2000bf06270 */
[C---:B------:R-:W-:Y:S01]  /*13160*/  FMUL.FTZ R139, R2.reuse, R139 ;  /* 0x0000008b028b7220 */ /* 0x040fe20000410000 */
[----:B------:R-:W-:Y:S01]  /*13170*/  FMUL.FTZ R138, R2, R138 ;  /* 0x0000008a028a7220 */ /* 0x000fe20000410000 */
[----:B------:R-:W-:Y:S01]  /*13180*/  F2FP.F16.F32.PACK_AB R156, R157, R156 ;  /* 0x0000009c9d9c723e */ /* 0x000fe200000000ff */
[C---:B------:R-:W-:Y:S01]  /*13190*/  FMUL.FTZ R132, R12.reuse, R132 ;  /* 0x000000840c847220 */ /* 0x040fe20000410000 */
[----:B------:R-:W-:Y:S01]  /*131a0*/  F2FP.F16.F32.PACK_AB R158, R159, R158 ;  /* 0x0000009e9f9e723e */ /* 0x000fe200000000ff */
[----:B------:R-:W-:Y:S01]  /*131b0*/  FMUL.FTZ R133, R12, R133 ;  /* 0x000000850c857220 */ /* 0x000fe20000410000 */
[C---:B------:R-:W-:Y:S01]  /*131c0*/  FMUL.FTZ R135, R2.reuse, R135 ;  /* 0x0000008702877220 */ /* 0x040fe20000410000 */
[----:B------:R-:W-:Y:S01]  /*131d0*/  FMUL.FTZ R134, R2, R134 ;  /* 0x0000008602867220 */ /* 0x000fe20000410000 */
[----:B------:R-:W-:Y:S01]  /*131e0*/  F2FP.F16.F32.PACK_AB R152, R153, R152 ;  /* 0x000000989998723e */ /* 0x000fe200000000ff */
[C---:B------:R-:W-:Y:S01]  /*131f0*/  FMUL.FTZ R36, R12.reuse, R36 ;  /* 0x000000240c247220 */ /* 0x040fe20000410000 */
[----:B------:R-:W-:Y:S01]  /*13200*/  F2FP.F16.F32.PACK_AB R154, R155, R154 ;  /* 0x0000009a9b9a723e */ /* 0x000fe200000000ff */
[----:B------:R-:W-:Y:S01]  /*13210*/  FMUL.FTZ R37, R12, R37 ;  /* 0x000000250c257220 */ /* 0x000fe20000410000 */
[----:B------:R-:W-:Y:S01]  /*13220*/  IADD3 R4, R11, R10, RZ ;  /* 0x0000000a0b047210 */ /* 0x000fe20007ffe0ff */
        /* <DEDUP_REMOVED lines=191> */
[----:B----4-:R-:W-:Y:S01]  /*13e20*/  @P1 IMAD R20, R21, R20, RZ ;  /* 0x0000001415141224 */ /* 0x010fe200078e02ff */
        /* <DEDUP_REMOVED lines=15> */
[----:B-1----:R-:W-:-:S03]  /*13f20*/  @!P1 MOV R20, R6 ;  /* 0x0000000600149202 */ /* 0x002fc60000000f00 */
        /* <DEDUP_REMOVED lines=9> */
[----:B------:R4:W-:Y:S01]  /*13fc0*/  STS [R13+0xc400], R118 ;  /* 0x00c400760d007388 */ /* 0x0009e20000000800 */
[----:B-1----:R-:W1:Y:S03]  /*13fd0*/  @P5 LDC R16, c[0x0][0x2e8] ;  /* 0x0000ba00ff105b82 */ /* 0x002e660000000800 */
[----:B------:R-:W-:Y:S04]  /*13fe0*/  STS [R17+0xc000], R120 ;  /* 0x00c0007811007388 */ /* 0x000fe80000000800 */
[----:B------:R4:W-:Y:S01]  /*13ff0*/  STS [R17+0xc400], R122 ;  /* 0x00c4007a11007388 */ /* 0x0009e20000000800 */
[----:B---3--:R-:W-:Y:S01]  /*14000*/  @P1 MOV R4, 0x1 ;  /* 0x0000000100041802 */ /* 0x008fe20000000f00 */
[----:B--2---:R-:W-:Y:S01]  /*14010*/  @!P1 IMAD R4, R6, R23, RZ ;  /* 0x0000001706049224 */ /* 0x004fe200078e02ff */
[----:B------:R-:W-:Y:S01]  /*14020*/  MOV R6, 0x7f800000 ;  /* 0x7f80000000067802 */ /* 0x000fe20000000f00 */
[----:B------:R-:W-:Y:S02]  /*14030*/  STS [R18+0xc000], R124 ;  /* 0x00c0007c12007388 */ /* 0x000fe40000000800 */
[----:B------:R-:W-:Y:S01]  /*14040*/  IMAD R22, R22, R4, RZ ;  /* 0x0000000416167224 */ /* 0x000fe200078e02ff */
[----:B------:R-:W-:Y:S01]  /*14050*/  SHF.R.S32.HI R4, RZ, 0x1f, R0 ;  /* 0x0000001fff047819 */ /* 0x000fe20000011400 */
[----:B------:R2:W-:Y:S03]  /*14060*/  STS [R18+0xc400], R126 ;  /* 0x00c4007e12007388 */ /* 0x0005e60000000800 */
[----:B------:R-:W-:Y:S01]  /*14070*/  SEL R22, R22, RZ, !P6 ;  /* 0x000000ff16167207 */ /* 0x000fe20007000000 */
[----:B------:R3:W-:Y:S01]  /*14080*/  STS [R9+0xc000], R12 ;  /* 0x00c0000c09007388 */ /* 0x0007e20000000800 */
[----:B------:R-:W-:-:S03]  /*14090*/  LOP3.LUT P6, RZ, R5, 0x3, RZ, 0xc0, !PT ;  /* 0x0000000305ff7812 */ /* 0x000fc600078cc0ff */
[----:B------:R1:W-:Y:S01]  /*140a0*/  STS [R9+0xc400], R2 ;  /* 0x00c4000209007388 */ /* 0x0003e20000000800 */
[----:B----4-:R-:W4:Y:S01]  /*140b0*/  @P1 LDC R13, c[0x0][0x2c0] ;  /* 0x0000b000ff0d1b82 */ /* 0x010f220000000800 */
[----:B------:R-:W-:Y:S01]  /*140c0*/  IMAD R20, R24, R20, R22 ;  /* 0x0000001418147224 */ /* 0x000fe200078e0216 */
[----:B------:R-:W1:Y:S06]  /*140d0*/  @P5 MUFU.LG2 R17, R8 ;  /* 0x0000000800115308 */ /* 0x000e6c0000000c00 */
[----:B------:R-:W-:Y:S01]  /*140e0*/  BAR.SYNC.DEFER_BLOCKING 0x0 ;  /* 0x0000000000007b1d */ /* 0x000fe20000010000 */
[----:B--2---:R-:W-:-:S07]  /*140f0*/  LEA.HI R18, R4, R0, RZ, 0x3 ;  /* 0x0000000004127211 */ /* 0x004fce00078f18ff */
[----:B------:R-:W2:Y:S01]  /*14100*/  @P4 LDC R4, c[0x0][0x2e8] ;  /* 0x0000ba00ff044b82 */ /* 0x000ea20000000800 */
[----:B---3--:R-:W-:Y:S02]  /*14110*/  SHF.R.S32.HI R12, RZ, 0x1f, R19 ;  /* 0x0000001fff0c7819 */ /* 0x008fe40000011413 */
[----:B------:R-:W-:Y:S02]  /*14120*/  LOP3.LUT R18, R18, 0xffffff8, RZ, 0xc0, !PT ;  /* 0x0ffffff812127812 */ /* 0x000fe400078ec0ff */
[-C--:B-1----:R-:W-:Y:S01]  /*14130*/  LEA.HI R2, R12, R19.reuse, RZ, 0x5 ;  /* 0x000000130c027211 */ /* 0x082fe200078f28ff */
[----:B------:R-:W-:Y:S01]  /*14140*/  @P5 FMUL.FTZ R17, R17, 0.69314718246459960938 ;  /* 0x3f31721811115820 */ /* 0x000fe20000410000 */
[----:B------:R-:W-:Y:S02]  /*14150*/  @!P1 MOV R13, 0x1 ;  /* 0x00000001000d9802 */ /* 0x000fe40000000f00 */
[----:B------:R-:W-:Y:S01]  /*14160*/  LOP3.LUT R2, R2, 0xffffffe0, RZ, 0xc0, !PT ;  /* 0xffffffe002027812 */ /* 0x000fe200078ec0ff */
[----:B------:R-:W-:Y:S01]  /*14170*/  @P5 FFMA.FTZ R6, R164, R16, R17 ;  /* 0x00000010a4065223 */ /* 0x000fe20000010011 */
[----:B------:R-:W-:Y:S01]  /*14180*/  IADD3 R18, R0, -R18, RZ ;  /* 0x8000001200127210 */ /* 0x000fe20007ffe0ff */
[----:B----4-:R-:W-:Y:S01]  /*14190*/  IMAD R0, R13, UR7, RZ ;  /* 0x000000070d007c24 */ /* 0x010fe2000f8e02ff */
[-C--:B------:R-:W-:Y:S01]  /*141a0*/  IADD3 R2, -R2, R19.reuse, RZ ;  /* 0x0000001302027210 */ /* 0x080fe20007ffe1ff */
[----:B------:R1:W3:Y:S01]  /*141b0*/  LDS.128 R8, [R230+0x3000] ;  /* 0x00300000e6087984 */ /* 0x0002e20000000c00 */
[----:B------:R-:W-:-:S02]  /*141c0*/  LEA.HI R12, R12, R19, RZ, 0x3 ;  /* 0x000000130c0c7211 */ /* 0x000fc400078f18ff */
[----:B------:R-:W-:Y:S02]  /*141d0*/  SHF.R.S32.HI R5, RZ, 0x1f, R2 ;  /* 0x0000001fff057819 */ /* 0x000fe40000011402 */
[----:B------:R-:W-:Y:S02]  /*141e0*/  SHF.L.U32 R0, R0, 0x7, RZ ;  /* 0x0000000700007819 */ /* 0x000fe400000006ff */
[----:B------:R-:W-:Y:S02]  /*141f0*/  LEA.HI R5, R5, R2, RZ, 0x2 ;  /* 0x0000000205057211 */ /* 0x000fe400078f10ff */
[----:B------:R-:W-:Y:S02]  /*14200*/  SHF.R.S32.HI R17, RZ, 0x1f, R0 ;  /* 0x0000001fff117819 */ /* 0x000fe40000011400 */
[----:B------:R-:W-:Y:S02]  /*14210*/  IADD3 R0, P5, P1, R0, R14, R20 ;  /* 0x0000000e00007210 */ /* 0x000fe400079be014 */
[----:B------:R-:W-:-:S02]  /*14220*/  LOP3.LUT R2, R12, 0xfffffff8, RZ, 0xc0, !PT ;  /* 0xfffffff80c027812 */ /* 0x000fc400078ec0ff */
[----:B------:R-:W-:Y:S02]  /*14230*/  SHF.R.S32.HI R5, RZ, 0x2, R5 ;  /* 0x00000002ff057819 */ /* 0x000fe40000011405 */
[----:B------:R-:W-:Y:S02]  /*14240*/  SHF.R.S32.HI R20, RZ, 0x1f, R20 ;  /* 0x0000001fff147819 */ /* 0x000fe40000011414 */
[----:B------:R-:W-:Y:S01]  /*14250*/  MOV R16, 0x7f800000 ;  /* 0x7f80000000107802 */ /* 0x000fe20000000f00 */
[----:B--2---:R-:W-:Y:S01]  /*14260*/  @P4 FFMA.FTZ R16, R3, R4, R7 ;  /* 0x0000000403104223 */ /* 0x004fe20000010007 */
[----:B------:R-:W-:Y:S02]  /*14270*/  IADD3 R19, -R2, R19, RZ ;  /* 0x0000001302137210 */ /* 0x000fe40007ffe1ff */
[----:B------:R-:W-:Y:S02]  /*14280*/  LEA R18, R18, R5, 0x4 ;  /* 0x0000000512127211 */ /* 0x000fe400078e20ff */
[----:B------:R-:W-:Y:S01]  /*14290*/  IADD3.X R17, R17, R15, R20, P5, P1 ;  /* 0x0000000f11117210 */ /* 0x000fe20002fe2414 */
[----:B-1----:R-:W-:Y:S06]  /*142a0*/  @P6 BRA `(.L_x_555) ;  /* 0x0000000000486947 */ /* 0x002fec0003800000 */
        /* <DEDUP_REMOVED lines=18> */
.L_x_555:
[----:B------:R-:W-:Y:S05]  /*143d0*/  BSYNC B0 ;  /* 0x0000000000007941 */ /* 0x000fea0003800000 */
.L_x_554:
[----:B------:R-:W-:Y:S01]  /*143e0*/  IMAD.SHL.U32 R0, R19, 0x8, RZ ;  /* 0x0000000813007824 */ /* 0x000fe200078e00ff */
[----:B------:R-:W-:Y:S01]  /*143f0*/  SHF.R.S32.HI R26, RZ, 0x1f, R24 ;  /* 0x0000001fff1a7819 */ /* 0x000fe20000011418 */
[----:B-1----:R-:W-:Y:S01]  /*14400*/  IMAD.U32 R2, RZ, RZ, UR18 ;  /* 0x00000012ff027e24 */ /* 0x002fe2000f8e00ff */
[----:B------:R-:W-:Y:S01]  /*14410*/  SHF.R.S32.HI R12, RZ, 0x3, R12 ;  /* 0x00000003ff0c7819 */ /* 0x000fe2000001140c */
[----:B------:R1:W2:Y:S01]  /*14420*/  LDS.128 R20, [R230] ;  /* 0x00000000e6147984 */ /* 0x0002a20000000c00 */
[----:B------:R-:W-:Y:S01]  /*14430*/  SHF.R.S32.HI R4, RZ, 0x1f, R0 ;  /* 0x0000001fff047819 */ /* 0x000fe20000011400 */
[----:B------:R-:W-:Y:S01]  /*14440*/  BSSY B0, `(.L_x_556) ;  /* 0x0000022000007945 */ /* 0x000fe20003800000 */
[----:B------:R-:W-:Y:S01]  /*14450*/  IADD3 R6, P1, R0, UR6, RZ ;  /* 0x0000000600067c10 */ /* 0x000fe2000ff3e0ff */
[----:B------:R-:W-:Y:S01]  /*14460*/  ULDC.64 UR6, c[0x0][0x2a0] ;  /* 0x0000a80000067ab9 */ /* 0x000fe20000000a00 */
[----:B------:R-:W-:Y:S01]  /*14470*/  IADD3 R3, R12, 0x60, RZ ;  /* 0x000000600c037810 */ /* 0x000fe20007ffe0ff */
[----:B------:R-:W-:Y:S01]  /*14480*/  IMAD R26, R26, UR6, RZ ;  /* 0x000000061a1a7c24 */ /* 0x000fe2000f8e02ff */
[----:B------:R-:W-:Y:S01]  /*14490*/  SHF.R.S32.HI R13, RZ, 0x1f, R12 ;  /* 0x0000001fff0d7819 */ /* 0x000fe2000001140c */
[----:B------:R1:W4:Y:S01]  /*144a0*/  LDS.128 R16, [R230+0x4000] ;  /* 0x00400000e6107984 */ /* 0x0003220000000c00 */
[----:B------:R-:W-:Y:S01]  /*144b0*/  IADD3.X R7, R4, UR8, RZ, P1, !PT ;  /* 0x0000000804077c10 */ /* 0x000fe20008ffe4ff */
[----:B------:R-:W-:Y:S01]  /*144c0*/  IMAD R26, R24, UR7, R26 ;  /* 0x00000007181a7c24 */ /* 0x000fe2000f8e021a */
        /* <DEDUP_REMOVED lines=25> */
.L_x_557:
[----:B------:R-:W-:Y:S05]  /*14660*/  BSYNC B0 ;  /* 0x0000000000007941 */ /* 0x000fea0003800000 */
.L_x_556:
        /* <DEDUP_REMOVED lines=27> */
.L_x_559:
[----:B------:R-:W-:Y:S05]  /*14820*/  BSYNC B0 ;  /* 0x0000000000007941 */ /* 0x000fea0003800000 */
.L_x_558:
        /* <DEDUP_REMOVED lines=27> */
.L_x_561:
[----:B------:R-:W-:Y:S05]  /*149e0*/  BSYNC B0 ;  /* 0x0000000000007941 */ /* 0x000fea0003800000 */
.L_x_560:
        /* <DEDUP_REMOVED lines=27> */
.L_x_562:
        /* <DEDUP_REMOVED lines=14> */
.L_x_2397:


//--------------------- .text._ZN5flash16flash_fwd_kernelI23Flash_fwd_kernel_traitsILi256ELi128ELi64ELi8ELb0ELb0EN7cutlass6half_tE19Flash_kernel_traitsILi256ELi128ELi64ELi8ES3_EELb0ELb0ELb1ELb1ELb0ELb0ELb0ELb0EEEvNS_16Flash_fwd_paramsE --------------------------
	.section	.text._ZN5flash16flash_fwd_kernelI23Flash_fwd_kernel_traitsILi256ELi128ELi64ELi8ELb0ELb0EN7cutlass6half_tE19Flash_kernel_traitsILi256ELi128ELi64ELi8ES3_EELb0ELb0ELb1ELb1ELb0ELb0ELb0ELb0EEEvNS_16Flash_fwd_paramsE,"ax",@progbits
	.align	128
        .global         _ZN5flash16flash_fwd_kernelI23Flash_fwd_kernel_traitsILi256ELi128ELi64ELi8ELb0ELb0EN7cutlass6half_tE19Flash_kernel_traitsILi256ELi128ELi64ELi8ES3_EELb0ELb0ELb1ELb1ELb0ELb0ELb0ELb0EEEvNS_16Flash_fwd_paramsE
        .type           _ZN5flash16flash_fwd_kernelI23Flash_fwd_kernel_traitsILi256ELi128ELi64ELi8ELb0ELb0EN7cutlass6half_tE19Flash_kernel_traitsILi256ELi128ELi64ELi8ES3_EELb0ELb0ELb1ELb1ELb0ELb0ELb0ELb0EEEvNS_16Flash_fwd_paramsE,@function
        .size           _ZN5flash16flash_fwd_kernelI23Flash_fwd_kernel_traitsILi256ELi128ELi64ELi8ELb0ELb0EN7cutlass6half_tE19Flash_kernel_traitsILi256ELi128ELi64ELi8ES3_EELb0ELb0ELb1ELb1ELb0ELb0ELb0ELb0EEEvNS_16Flash_fwd_paramsE,(.L_x_2398 - _ZN5flash16flash_fwd_kernelI23Flash_fwd_kernel_traitsILi256ELi128ELi64ELi8ELb0ELb0EN7cutlass6half_tE19Flash_kernel_traitsILi256ELi128ELi64ELi8ES3_EELb0ELb0ELb1ELb1ELb0ELb0ELb0ELb0EEEvNS_16Flash_fwd_paramsE)
        .other          _ZN5flash16flash_fwd_kernelI23Flash_fwd_kernel_traitsILi256ELi128ELi64ELi8ELb0ELb0EN7cutlass6half_tE19Flash_kernel_traitsILi256ELi128ELi64ELi8ES3_EELb0ELb0ELb1ELb1ELb0ELb0ELb0ELb0EEEvNS_16Flash_fwd_paramsE,@"STO_CUDA_ENTRY STV_DEFAULT"
_ZN5flash16flash_fwd_kernelI23Flash_fwd_kernel_traitsILi256ELi128ELi64ELi8ELb0ELb0EN7cutlass6half_tE19Flash_kernel_traitsILi256ELi128ELi64ELi8ES3_EELb0ELb0ELb1ELb1ELb0ELb0ELb0ELb0EEEvNS_16Flash_fwd_paramsE:
.text._ZN5flash16flash_fwd_kernelI23Flash_fwd_kernel_traitsILi256ELi128ELi64ELi8ELb0ELb0EN7cutlass6half_tE19Flash_kernel_traitsILi256ELi128ELi64ELi8ES3_EELb0ELb0ELb1ELb1ELb0ELb0ELb0ELb0EEEvNS_16Flash_fwd_paramsE:
        /* <DEDUP_REMOVED lines=55> */
.L_x_563:
[----:B------:R-:W-:-:S05]  /*0370*/  ULDC UR8, c[0x0][0x2c8] ;  /* 0x0000b20000087ab9 */ /* 0x000fca0000000800 */
.L_x_564:
        /* <DEDUP_REMOVED lines=65> */
[--C-:B------:R-:W-:Y:S01]  /*0790*/  SHF.R.S32.HI R11, RZ, 0x1f, R10.reuse ;  /* 0x0000001fff0b7819 */ /* 0x100fe2000001140a */
[----:B------:R-:W-:Y:S01]  /*07a0*/  ULDC.U8 UR9, c[0x0][0x3d8] ;  /* 0x0000f60000097ab9 */ /* 0x000fe20000000000 */
[----:B------:R-:W-:Y:S01]  /*07b0*/  @!UP1 UIMAD UR6, UR29, UR5, UR6 ;  /* 0x000000051d0692a4 */ /* 0x000fe2000f8e0206 */
[C---:B------:R-:W-:Y:S01]  /*07c0*/  ISETP.NE.AND P3, PT, R0.reuse, RZ, PT ;  /* 0x000000ff0000720c */ /* 0x040fe20003f65270 */
[----:B------:R-:W-:Y:S01]  /*07d0*/  UISETP.NE.AND UP3, UPT, UR9, URZ, UPT ;  /* 0x0000003f0900728c */ /* 0x000fe2000bf65270 */
[----:B------:R-:W-:Y:S01]  /*07e0*/  IMAD.SHL.U32 R0, R0, 0x8, RZ ;  /* 0x0000000800007824 */ /* 0x000fe200078e00ff */
[----:B------:R-:W-:Y:S01]  /*07f0*/  UISETP.NE.AND UP0, UPT, UR9, URZ, !UP2 ;  /* 0x0000003f0900728c */ /* 0x000fe2000d705270 */
[----:B------:R-:W-:Y:S01]  /*0800*/  VIADD R14, R10, 0x20 ;  /* 0x000000200a0e7836 */ /* 0x000fe20000000000 */
        /* <DEDUP_REMOVED lines=62> */
.L_x_567:
[----:B------:R-:W-:Y:S05]  /*0bf0*/  BSYNC B0 ;  /* 0x0000000000007941 */ /* 0x000fea0003800000 */
.L_x_566:
        /* <DEDUP_REMOVED lines=25> */
.L_x_569:
[----:B------:R-:W-:Y:S05]  /*0d90*/  BSYNC B0 ;  /* 0x0000000000007941 */ /* 0x000fea0003800000 */
.L_x_568:
        /* <DEDUP_REMOVED lines=24> */
.L_x_571:
[----:B------:R-:W-:Y:S05]  /*0f20*/  BSYNC B0 ;  /* 0x0000000000007941 */ /* 0x000fea0003800000 */
.L_x_570:
        /* <DEDUP_REMOVED lines=27> */
.L_x_573:
[----:B------:R-:W-:Y:S05]  /*10e0*/  BSYNC B0 ;  /* 0x0000000000007941 */ /* 0x000fea0003800000 */
.L_x_572:
        /* <DEDUP_REMOVED lines=10> */
.L_x_575:
[----:B------:R-:W-:Y:S05]  /*1190*/  BSYNC B0 ;  /* 0x0000000000007941 */ /* 0x000fea0003800000 */
.L_x_574:
        /* <DEDUP_REMOVED lines=10> */
.L_x_577:
[----:B------:R-:W-:Y:S05]  /*1240*/  BSYNC B0 ;  /* 0x0000000000007941 */ /* 0x000fea0003800000 */
.L_x_576:
        /* <DEDUP_REMOVED lines=10> */
.L_x_579:
[----:B------:R-:W-:Y:S05]  /*12f0*/  BSYNC B0 ;  /* 0x0000000000007941 */ /* 0x000fea0003800000 */
.L_x_578:
        /* <DEDUP_REMOVED lines=10> */
.L_x_565:
        /* <DEDUP_REMOVED lines=34> */
.L_x_580:
[----:B------:R-:W-:Y:S01]  /*15c0*/  ULDC UR4, c[0x0][0x278] ;  /* 0x00009e0000047ab9 */ /* 0x000fe20000000800 */
[----:B------:R-:W1:Y:S01]  /*15d0*/  S2R R2, SR_CTAID.Z ;  /* 0x0000000000027919 */ /* 0x000e620000002700 */
[----:B------:R-:W-:Y:S01]  /*15e0*/  IMAD.U32 R0, RZ, RZ, UR4 ;  /* 0x00000004ff007e24 */ /* 0x000fe2000f8e00ff */
[----:B------:R-:W-:Y:S01]  /*15f0*/  SHF.R.S32.HI R24, RZ, 0x1f, R103 ;  /* 0x0000001fff187819 */ /* 0x000fe20000011467 */
[----:B------:R-:W-:Y:S01]  /*1600*/  @UP0 UIADD3 UR7, UR6, UR7, URZ ;  /* 0x0000000706070290 */ /* 0x000fe2000fffe03f */
[----:B------:R-:W-:Y:S01]  /*1610*/  IMAD.MOV.U32 R27, RZ, RZ, R5 ;  /* 0x000000ffff1b7224 */ /* 0x000fe200078e0005 */
[----:B------:R-:W-:Y:S01]  /*1620*/  USHF.R.S32.HI UR21, URZ, 0x1f, UR32 ;  /* 0x0000001f3f157899 */ /* 0x000fe20008011420 */
[----:B------:R-:W-:Y:S02]  /*1630*/  IABS R0, R0 ;  /* 0x0000000000007213 */ /* 0x000fe40000000000 */
[----:B------:R-:W-:Y:S02]  /*1640*/  LEA.HI R6, R24, R103, RZ, 0x6 ;  /* 0x0000006718067211 */ /* 0x000fe400078f30ff */
[----:B------:R-:W-:-:S03]  /*1650*/  R2UR UR9, R0 ;  /* 0x00000000000972ca */ /* 0x000fc600000e0000 */
[----:B------:R-:W-:-:S10]  /*1660*/  IMAD.SHL.U32 R6, R6, 0x8, RZ ;  /* 0x0000000806067824 */ /* 0x000fd400078e00ff */
[----:B------:R-:W2:Y:S08]  /*1670*/  I2F.RP R0, UR9 ;  /* 0x0000000900007d06 */ /* 0x000eb00008209400 */
[----:B--2---:R-:W2:Y:S02]  /*1680*/  MUFU.RCP R0, R0 ;  /* 0x0000000000007308 */ /* 0x004ea40000001000 */
[----:B--2---:R-:W-:-:S06]  /*1690*/  VIADD R0, R0, 0xffffffe ;  /* 0x0ffffffe00007836 */ /* 0x004fcc0000000000 */
[----:B------:R-:W2:Y:S02]  /*16a0*/  F2I.FTZ.U32.TRUNC.NTZ R0, R0 ;  /* 0x0000000000007305 */ /* 0x000ea4000021f000 */
[----:B--2---:R-:W-:Y:S02]  /*16b0*/  R2UR UR11, R0 ;  /* 0x00000000000b72ca */ /* 0x004fe400000e0000 */
[----:B-1----:R-:W-:Y:S02]  /*16c0*/  IABS R0, R2 ;  /* 0x0000000200007213 */ /* 0x002fe40000000000 */
[----:B------:R-:W-:Y:S02]  /*16d0*/  LEA.HI R2, R24, R103, RZ, 0x3 ;  /* 0x0000006718027211 */ /* 0x000fe400078f18ff */
[----:B------:R-:W-:Y:S02]  /*16e0*/  R2UR UR5, R0 ;  /* 0x00000000000572ca */ /* 0x000fe400000e0000 */
[----:B------:R-:W-:-:S02]  /*16f0*/  SHF.R.S32.HI R4, RZ, 0x3, R2 ;  /* 0x00000003ff047819 */ /* 0x000fc40000011402 */
[----:B------:R-:W-:-:S03]  /*1700*/  LOP3.LUT R0, R2, 0xfffffff8, RZ, 0xc0, !PT ;  /* 0xfffffff802007812 */ /* 0x000fc600078ec0ff */
[----:B------:R-:W-:Y:S01]  /*1710*/  UIADD3 UR10, URZ, -UR11, URZ ;  /* 0x8000000b3f0a7290 */ /* 0x000fe2000fffe03f */
[----:B------:R1:W-:Y:S01]  /*1720*/  STL [R1+0x8], R4 ;  /* 0x0000080401007387 */ /* 0x0003e20000100800 */
[--C-:B------:R-:W-:Y:S02]  /*1730*/  IMAD.MOV.U32 R26, RZ, RZ, R4.reuse ;  /* 0x000000ffff1a7224 */ /* 0x100fe400078e0004 */
[----:B------:R-:W-:Y:S01]  /*1740*/  UIMAD UR14, UR10, UR9, URZ ;  /* 0x000000090a0e72a4 */ /* 0x000fe2000f8e023f */
[----:B------:R-:W-:Y:S02]  /*1750*/  IMAD.MOV.U32 R26, RZ, RZ, R4 ;  /* 0x000000ffff1a7224 */ /* 0x000fe400078e0004 */
[----:B------:R-:W-:Y:S01]  /*1760*/  UMOV UR10, URZ ;  /* 0x0000003f000a7c82 */ /* 0x000fe20008000000 */
[----:B------:R-:W-:Y:S01]  /*1770*/  IMAD.IADD R28, R103, 0x1, -R0 ;  /* 0x00000001671c7824 */ /* 0x000fe200078e0a00 */
[----:B------:R-:W-:Y:S01]  /*1780*/  UIMAD.WIDE.U32 UR10, UR11, UR14, UR10 ;  /* 0x0000000e0b0a72a5 */ /* 0x000fe2000f8e000a */
[----:B------:R-:W-:-:S02]  /*1790*/  IMAD.SHL.U32 R0, R26, 0x40, RZ ;  /* 0x000000401a007824 */ /* 0x000fc400078e00ff */
[----:B------:R-:W-:Y:S01]  /*17a0*/  VIADD R2, R26, 0x40 ;  /* 0x000000401a027836 */ /* 0x000fe20000000000 */
[----:B------:R-:W-:Y:S01]  /*17b0*/  UIMAD.WIDE.U32 UR10, UR11, UR5, URZ ;  /* 0x000000050b0a72a5 */ /* 0x000fe2000f8e003f */
[----:B------:R-:W-:Y:S01]  /*17c0*/  IMAD.SHL.U32 R134, R28, 0x8, RZ ;  /* 0x000000081c867824 */ /* 0x000fe200078e00ff */
[----:B------:R-:W-:-:S04]  /*17d0*/  LOP3.LUT R0, R0, 0x1c0, RZ, 0xc0, !PT ;  /* 0x000001c000007812 */ /* 0x000fc800078ec0ff */
[----:B------:R-:W-:Y:S01]  /*17e0*/  SHF.R.S32.HI R135, RZ, 0x1f, R134 ;  /* 0x0000001fff877819 */ /* 0x000fe20000011486 */
[----:B------:R-:W-:Y:S02]  /*17f0*/  UMOV UR22, UR11 ;  /* 0x0000000b00167c82 */ /* 0x000fe40008000000 */
[----:B------:R-:W-:-:S04]  /*1800*/  UIADD3 UR10, -UR22, URZ, URZ ;  /* 0x0000003f160a7290 */ /* 0x000fc8000fffe13f */
[----:B------:R-:W-:-:S03]  /*1810*/  UIMAD UR5, UR9, UR10, UR5 ;  /* 0x0000000a090572a4 */ /* 0x000fc6000f8e0205 */
[----:B------:R-:W-:Y:S01]  /*1820*/  @UP0 ULDC.64 UR10, c[0x0][0x250] ;  /* 0x00009400000a0ab9 */ /* 0x000fe20000000a00 */
[----:B------:R-:W-:Y:S02]  /*1830*/  UISETP.GT.U32.AND UP1, UPT, UR9, UR5, UPT ;  /* 0x000000050900728c */ /* 0x000fe4000bf24070 */
[----:B------:R-:W-:Y:S02]  /*1840*/  @UP0 UIMAD.WIDE.U32 UR14, UR7, UR10, URZ ;  /* 0x0000000a070e02a5 */ /* 0x000fe4000f8e003f */
[----:B------:R-:W-:-:S04]  /*1850*/  @UP0 UIMAD UR7, UR7, UR11, URZ ;  /* 0x0000000b070702a4 */ /* 0x000fc8000f8e023f */
[----:B------:R-:W-:Y:S01]  /*1860*/  @UP0 UIADD3 UR27, UR15, UR7, URZ ;  /* 0x000000070f1b0290 */ /* 0x000fe2000fffe03f */
[----:B------:R-:W-:Y:S02]  /*1870*/  @UP0 UMOV UR30, UR14 ;  /* 0x0000000e001e0c82 */ /* 0x000fe40008000000 */
[----:B------:R-:W-:Y:S02]  /*1880*/  @!UP1 UIADD3 UR5, UR5, -UR9, URZ ;  /* 0x8000000905059290 */ /* 0x000fe4000fffe03f */
[----:B------:R-:W-:Y:S02]  /*1890*/  @!UP1 UIADD3 UR22, UR22, 0x1, URZ ;  /* 0x0000000116169890 */ /* 0x000fe4000fffe03f */
[----:B------:R-:W-:Y:S02]  /*18a0*/  UISETP.GE.U32.AND UP2, UPT, UR5, UR9, UPT ;  /* 0x000000090500728c */ /* 0x000fe4000bf46070 */
[----:B------:R-:W-:Y:S02]  /*18b0*/  ULOP3.LUT UR9, UR32, UR4, URZ, 0x3c, !UPT ;  /* 0x0000000420097292 */ /* 0x000fe4000f8e3c3f */
[----:B------:R-:W-:-:S02]  /*18c0*/  UIADD3 UR5, -UR31, UR19, URZ ;  /* 0x000000131f057290 */ /* 0x000fc4000fffe13f */
[----:B------:R-:W-:-:S04]  /*18d0*/  UISETP.GE.AND UP1, UPT, UR9, URZ, UPT ;  /* 0x0000003f0900728c */ /* 0x000fc8000bf26270 */
[----:B------:R-:W-:Y:S01]  /*18e0*/  ISETP.GE.AND P4, PT, R2, UR5, PT ;  /* 0x0000000502007c0c */ /* 0x000fe2000bf86270 */
[----:B------:R-:W-:Y:S01]  /*18f0*/  @UP2 UIADD3 UR22, UR22, 0x1, URZ ;  /* 0x0000000116162890 */ /* 0x000fe2000fffe03f */
[----:B------:R-:W-:Y:S01]  /*1900*/  LOP3.LUT R2, R0, 0x38, R134, 0xf8, !PT ;  /* 0x0000003800027812 */ /* 0x000fe200078ef886 */
[----:B------:R-:W-:Y:S01]  /*1910*/  UISETP.NE.AND UP2, UPT, UR4, URZ, UPT ;  /* 0x0000003f0400728c */ /* 0x000fe2000bf45270 */
[----:B------:R-:W-:-:S03]  /*1920*/  SHF.R.U32.HI R0, RZ, 0x3, R0 ;  /* 0x00000003ff007819 */ /* 0x000fc60000011600 */
[----:B------:R-:W-:Y:S01]  /*1930*/  @!UP1 UIADD3 UR22, -UR22, URZ, URZ ;  /* 0x0000003f16169290 */ /* 0x000fe2000fffe13f */
[----:B------:R-:W-:-:S06]  /*1940*/  LOP3.LUT R5, R2, R0, RZ, 0x3c, !PT ;  /* 0x0000000002057212 */ /* 0x000fcc00078e3cff */
[----:B------:R-:W-:-:S04]  /*1950*/  @!UP2 ULOP3.LUT UR22, URZ, UR4, URZ, 0x33, !UPT ;  /* 0x000000043f16a292 */ /* 0x000fc8000f8e333f */
[----:B------:R-:W-:Y:S01]  /*1960*/  USHF.R.S32.HI UR14, URZ, 0x1f, UR22 ;  /* 0x0000001f3f0e7899 */ /* 0x000fe20008011416 */
[----:B-1----:R-:W-:Y:S11]  /*1970*/  @P0 BRA `(.L_x_581) ;  /* 0x0000000000340947 */ /* 0x002ff60003800000 */
        /* <DEDUP_REMOVED lines=13> */
.L_x_581:
[----:B------:R-:W-:Y:S01]  /*1a50*/  ULDC.64 UR6, c[0x0][0x258] ;  /* 0x0000960000067ab9 */ /* 0x000fe20000000a00 */
[C---:B------:R-:W-:Y:S01]  /*1a60*/  IADD3 R2, P0, R134.reuse, UR20, RZ ;  /* 0x0000001486027c10 */ /* 0x040fe2000ff1e0ff */
[----:B------:R-:W1:Y:S01]  /*1a70*/  S2UR UR4, SR_CgaCtaId ;  /* 0x00000000000479c3 */ /* 0x000e620000008800 */
[----:B------:R-:W-:Y:S01]  /*1a80*/  UIMAD UR15, UR21, UR6, URZ ;  /* 0x00000006150f72a4 */ /* 0x000fe2000f8e023f */
[----:B------:R-:W-:Y:S01]  /*1a90*/  SHF.R.S32.HI R27, RZ, 0x1f, R26 ;  /* 0x0000001fff1b7819 */ /* 0x000fe2000001141a */
[C---:B------:R-:W-:Y:S01]  /*1aa0*/  VIADD R108, R134.reuse, 0x40 ;  /* 0x00000040866c7836 */ /* 0x040fe20000000000 */
[----:B------:R-:W-:Y:S01]  /*1ab0*/  IADD3.X R3, R135, UR8, RZ, P0, !PT ;  /* 0x0000000887037c10 */ /* 0x000fe200087fe4ff */
[----:B------:R-:W-:Y:S01]  /*1ac0*/  IMAD.U32 R0, RZ, RZ, UR6 ;  /* 0x00000006ff007e24 */ /* 0x000fe2000f8e00ff */
[----:B------:R-:W-:Y:S01]  /*1ad0*/  UIMAD UR15, UR32, UR7, UR15 ;  /* 0x00000007200f72a4 */ /* 0x000fe2000f8e020f */
[C---:B------:R-:W-:Y:S01]  /*1ae0*/  IADD3 R107, R134.reuse, 0x80, RZ ;  /* 0x00000080866b7810 */ /* 0x040fe20007ffe0ff */
[----:B------:R-:W-:Y:S01]  /*1af0*/  ULDC.64 UR8, c[0x0][0x260] ;  /* 0x0000980000087ab9 */ /* 0x000fe20000000a00 */
[----:B------:R-:W-:Y:S01]  /*1b00*/  VIADD R106, R134, 0xc0 ;  /* 0x000000c0866a7836 */ /* 0x000fe20000000000 */
[----:B------:R-:W-:Y:S01]  /*1b10*/  ULDC.64 UR6, c[0x0][0x268] ;  /* 0x00009a0000067ab9 */ /* 0x000fe20000000a00 */
[----:B------:R-:W-:Y:S01]  /*1b20*/  MOV R29, UR8 ;  /* 0x00000008001d7c02 */ /* 0x000fe20008000f00 */
[----:B------:R2:W-:Y:S01]  /*1b30*/  STL [R1+0xc], R27 ;  /* 0x00000c1b01007387 */ /* 0x0005e20000100800 */
[----:B------:R-:W-:Y:S01]  /*1b40*/  IMAD.U32 R25, RZ, RZ, UR6 ;  /* 0x00000006ff197e24 */ /* 0x000fe2000f8e00ff */
[----:B------:R-:W-:Y:S01]  /*1b50*/  ISETP.GE.AND P0, PT, R26, UR5, PT ;  /* 0x000000051a007c0c */ /* 0x000fe2000bf06270 */
[----:B------:R-:W-:Y:S01]  /*1b60*/  UMOV UR37, 0x400 ;  /* 0x0000040000257882 */ /* 0x000fe20000000000 */
[----:B------:R2:W-:Y:S01]  /*1b70*/  STL [R1+0x44], R108 ;  /* 0x0000446c01007387 */ /* 0x0005e20000100800 */
[----:B------:R-:W-:Y:S01]  /*1b80*/  IMAD.WIDE.U32 R14, R0, UR32, R2 ;  /* 0x00000020000e7c25 */ /* 0x000fe2000f8e0002 */
[----:B------:R-:W-:Y:S01]  /*1b90*/  UIMAD UR36, UR14, UR8, URZ ;  /* 0x000000080e2472a4 */ /* 0x000fe2000f8e023f */
[----:B------:R-:W-:Y:S01]  /*1ba0*/  MOV R0, UR18 ;  /* 0x0000001200007c02 */ /* 0x000fe20008000f00 */
[----:B------:R2:W-:Y:S01]  /*1bb0*/  STL [R1+0x40], R107 ;  /* 0x0000406b01007387 */ /* 0x0005e20000100800 */
[----:B------:R-:W-:Y:S01]  /*1bc0*/  VIADD R4, R26, 0x60 ;  /* 0x000000601a047836 */ /* 0x000fe20000000000 */
[----:B------:R-:W-:Y:S01]  /*1bd0*/  LOP3.LUT R5, R5, 0xfffffe00, R6, 0xf8, !PT ;  /* 0xfffffe0005057812 */ /* 0x000fe200078ef806 */
[----:B------:R-:W-:Y:S01]  /*1be0*/  UIADD3 UR20, UR23, -0x1, URZ ;  /* 0xffffffff17147890 */ /* 0x000fe2000fffe03f */
[----:B------:R2:W-:Y:S01]  /*1bf0*/  STL [R1+0x48], R106 ;  /* 0x0000486a01007387 */ /* 0x0005e20000100800 */
[----:B-1----:R-:W-:Y:S01]  /*1c00*/  ULEA UR4, UR4, UR37, 0x18 ;  /* 0x0000002504047291 */ /* 0x002fe2000f8ec03f */
[----:B------:R-:W-:Y:S01]  /*1c10*/  IADD3 R13, R15, UR15, RZ ;  /* 0x0000000f0f0d7c10 */ /* 0x000fe2000fffe0ff */
[----:B------:R-:W-:Y:S01]  /*1c20*/  UIMAD UR37, UR14, UR6, URZ ;  /* 0x000000060e2572a4 */ /* 0x000fe2000f8e023f */
[----:B------:R2:W-:Y:S01]  /*1c30*/  STL [R1+0x60], R29 ;  /* 0x0000601d01007387 */ /* 0x0005e20000100800 */
[----:B------:R-:W-:Y:S01]  /*1c40*/  UIMAD UR36, UR22, UR9, UR36 ;  /* 0x00000009162472a4 */ /* 0x000fe2000f8e0224 */
[----:B------:R-:W-:Y:S01]  /*1c50*/  BSSY B0, `(.L_x_582) ;  /* 0x0000035000007945 */ /* 0x000fe20003800000 */
[----:B------:R-:W-:Y:S01]  /*1c60*/  UIMAD UR37, UR22, UR7, UR37 ;  /* 0x00000007162572a4 */ /* 0x000fe2000f8e0225 */
[----:B------:R2:W-:Y:S01]  /*1c70*/  STL [R1+0x78], R25 ;  /* 0x0000781901007387 */ /* 0x0005e20000100800 */
[----:B------:R-:W-:Y:S01]  /*1c80*/  ISETP.GE.AND P5, PT, R4, UR5, PT ;  /* 0x0000000504007c0c */ /* 0x000fe2000bfa6270 */
[----:B------:R-:W-:Y:S01]  /*1c90*/  VIADD R23, R26, 0x20 ;  /* 0x000000201a177836 */ /* 0x000fe20000000000 */
[----:B------:R-:W-:Y:S01]  /*1ca0*/  LEA R227, R5, UR4, 0x1 ;  /* 0x0000000405e37c11 */ /* 0x000fe2000f8e08ff */
[----:B------:R-:W-:-:S04]  /*1cb0*/  IMAD.WIDE R10, R0, 0x80, R26 ;  /* 0x00000080000a7825 */ /* 0x000fc800078e021a */
[----:B------:R-:W-:Y:S01]  /*1cc0*/  IMAD.WIDE.U32 R20, R26, UR12, R134 ;  /* 0x0000000c1a147c25 */ /* 0x000fe2000f8e0086 */
        /* <DEDUP_REMOVED lines=45> */
.L_x_583:
[----:B------:R-:W-:Y:S05]  /*1fa0*/  BSYNC B0 ;  /* 0x0000000000007941 */ /* 0x000fea0003800000 */
.L_x_582:
[----:B------:R-:W-:Y:S01]  /*1fb0*/  ISETP.GE.AND P0, PT, R23, UR5, PT ;  /* 0x0000000517007c0c */ /* 0x000fe2000bf06270 */
[----:B------:R-:W-:Y:S01]  /*1fc0*/  IMAD R0, R27, UR12, RZ ;  /* 0x0000000c1b007c24 */ /* 0x000fe2000f8e02ff */
[----:B------:R-:W-:Y:S01]  /*1fd0*/  UIMAD UR14, UR20, -0x40, UR33 ;  /* 0xffffffc0140e78a4 */ /* 0x000fe2000f8e0221 */
[----:B------:R-:W-:Y:S01]  /*1fe0*/  BSSY B0, `(.L_x_584) ;  /* 0x0000033000007945 */ /* 0x000fe20003800000 */
[----:B------:R-:W-:Y:S01]  /*1ff0*/  IADD3 R16, P6, R20, UR28, RZ ;  /* 0x0000001c14107c10 */ /* 0x000fe2000ffde0ff */
[----:B------:R-:W-:-:S08]  /*2000*/  IMAD R22, R26, UR13, R0 ;  /* 0x0000000d1a167c24 */ /* 0x000fd0000f8e0200 */
[----:B------:R-:W-:Y:S05]  /*2010*/  @P0 BRA `(.L_x_585) ;  /* 0x0000000000bc0947 */ /* 0x000fea0003800000 */
[----:B------:R-:W-:Y:S01]  /*2020*/  ULDC UR8, c[0x0][0x2d0] ;  /* 0x0000b40000087ab9 */ /* 0x000fe20000000800 */
[----:B---3--:R-:W-:Y:S01]  /*2030*/  IADD3 R4, P0, R10, 0x20, RZ ;  /* 0x000000200a047810 */ /* 0x008fe20007f1e0ff */
[----:B------:R-:W-:Y:S01]  /*2040*/  ULDC.64 UR6, c[0x0][0x240] ;  /* 0x0000900000067ab9 */ /* 0x000fe20000000a00 */
[----:B------:R-:W-:Y:S01]  /*2050*/  ISETP.GE.AND P1, PT, R134, UR8, PT ;  /* 0x0000000886007c0c */ /* 0x000fe2000bf26270 */
[----:B-1----:R-:W-:Y:S01]  /*2060*/  IMAD.MOV.U32 R2, RZ, RZ, R14 ;  /* 0x000000ffff027224 */ /* 0x002fe200078e000e */
        /* <DEDUP_REMOVED lines=11> */
[----:B------:R-:W5:Y:S01]  /*2120*/  @!P2 LDC.64 R18, c[0x0][0x210] ;  /* 0x00008400ff12ab82 */ /* 0x000f620000000a00 */
[----:B-1----:R-:W-:-:S04]  /*2130*/  @!P1 LEA R4, P0, R2, R6, 0x1 ;  /* 0x0000000602049211 */ /* 0x002fc800078008ff */
[C---:B------:R-:W-:Y:S02]  /*2140*/  @!P1 LEA.HI.X R5, R2.reuse, R7, R0, 0x1, P0 ;  /* 0x0000000702059211 */ /* 0x040fe400000f0c00 */
[----:B---3--:R-:W-:-:S03]  /*2150*/  @!P3 LEA R6, P0, R2, R8, 0x1 ;  /* 0x000000080206b211 */ /* 0x008fc600078008ff */
        /* <DEDUP_REMOVED lines=12> */
[----:B-----5:R-:W-:-:S04]  /*2220*/  @!P2 LEA R4, P1, R2, R18, 0x1 ;  /* 0x000000120204a211 */ /* 0x020fc800078208ff */
        /* <DEDUP_REMOVED lines=14> */
.L_x_585:
[----:B------:R-:W-:Y:S05]  /*2310*/  BSYNC B0 ;  /* 0x0000000000007941 */ /* 0x000fea0003800000 */
.L_x_584:
        /* <DEDUP_REMOVED lines=49> */
.L_x_587:
[----:B------:R-:W-:Y:S05]  /*2630*/  BSYNC B0 ;  /* 0x0000000000007941 */ /* 0x000fea0003800000 */
.L_x_586:
[----:B------:R-:W-:Y:S01]  /*2640*/  IADD3.X R17, R21, UR26, R22, P6, !PT ;  /* 0x0000001a15117c10 */ /* 0x000fe2000b7fe416 */
[----:B------:R-:W-:Y:S01]  /*2650*/  USHF.L.U64.HI UR15, UR12, 0x6, UR13 ;  /* 0x000000060c0f7899 */ /* 0x000fe2000801020d */
[----:B------:R-:W-:Y:S01]  /*2660*/  BSSY B0, `(.L_x_588) ;  /* 0x0000034000007945 */ /* 0x000fe20003800000 */
[----:B------:R-:W-:Y:S01]  /*2670*/  USHF.L.U32 UR38, UR12, 0x6, URZ ;  /* 0x000000060c267899 */ /* 0x000fe2000800063f */
[----:B------:R-:W-:-:S05]  /*2680*/  IMAD.WIDE.U32 R30, R29, UR22, R16 ;  /* 0x000000161d1e7c25 */ /* 0x000fca000f8e0010 */
[----:B------:R1:W-:Y:S01]  /*2690*/  STL.64 [R1+0x58], R30 ;  /* 0x0000581e01007387 */ /* 0x0003e20000100a00 */
        /* <DEDUP_REMOVED lines=48> */
.L_x_589:
[----:B------:R-:W-:Y:S05]  /*29a0*/  BSYNC B0 ;  /* 0x0000000000007941 */ /* 0x000fea0003800000 */
.L_x_588:
[----:B------:R-:W-:Y:S01]  /*29b0*/  VIADD R105, R31, UR36 ;  /* 0x000000241f697c36 */ /* 0x000fe20008000000 */
[----:B------:R-:W-:Y:S01]  /*29c0*/  MOV R104, R30 ;  /* 0x0000001e00687202 */ /* 0x000fe20000000f00 */
[----:B------:R-:W-:Y:S01]  /*29d0*/  USHF.R.S32.HI UR41, URZ, 0x1f, UR20 ;  /* 0x0000001f3f297899 */ /* 0x000fe20008011414 */
[----:B------:R-:W-:Y:S01]  /*29e0*/  ISETP.GE.AND P0, PT, R26, UR14, PT ;  /* 0x0000000e1a007c0c */ /* 0x000fe2000bf06270 */
[----:B------:R-:W-:Y:S01]  /*29f0*/  UIMAD UR6, UR15, UR20, URZ ;  /* 0x000000140f0672a4 */ /* 0x000fe2000f8e023f */
[----:B------:R-:W-:Y:S01]  /*2a00*/  IMAD.U32 R101, RZ, RZ, UR38 ;  /* 0x00000026ff657e24 */ /* 0x000fe2000f8e00ff */
[----:B------:R2:W-:Y:S01]  /*2a10*/  STL.64 [R1+0x50], R104 ;  /* 0x0000506801007387 */ /* 0x0005e20000100a00 */
[----:B------:R-:W-:Y:S01]  /*2a20*/  BSSY B0, `(.L_x_590) ;  /* 0x000002c000007945 */ /* 0x000fe20003800000 */
[----:B------:R-:W-:Y:S01]  /*2a30*/  UIMAD UR6, UR41, UR38, UR6 ;  /* 0x00000026290672a4 */ /* 0x000fe2000f8e0206 */
[----:B-1-3--:R-:W-:Y:S01]  /*2a40*/  IMAD.WIDE.U32 R2, R101, UR20, R104 ;  /* 0x0000001465027c25 */ /* 0x00afe2000f8e0068 */
[----:B------:R-:W-:-:S04]  /*2a50*/  ISETP.GE.AND P6, PT, R23, UR14, PT ;  /* 0x0000000e17007c0c */ /* 0x000fc8000bfc6270 */
[----:B------:R-:W-:Y:S02]  /*2a60*/  IADD3 R0, R3, UR6, RZ ;  /* 0x0000000603007c10 */ /* 0x000fe4000fffe0ff */
[----:B------:R-:W-:Y:S07]  /*2a70*/  @P0 BRA `(.L_x_591) ;  /* 0x0000000000980947 */ /* 0x000fee0003800000 */
[----:B------:R-:W-:Y:S02]  /*2a80*/  ULDC UR6, c[0x0][0x2d0] ;  /* 0x0000b40000067ab9 */ /* 0x000fe40000000800 */
[----:B------:R-:W-:Y:S02]  /*2a90*/  ISETP.GE.AND P5, PT, R134, UR6, PT ;  /* 0x0000000686007c0c */ /* 0x000fe4000bfa6270 */
[----:B------:R-:W-:Y:S02]  /*2aa0*/  ISETP.GE.AND P4, PT, R108, UR6, PT ;  /* 0x000000066c007c0c */ /* 0x000fe4000bf86270 */
[----:B------:R-:W-:-:S09]  /*2ab0*/  ISETP.GE.AND P2, PT, R107, UR6, PT ;  /* 0x000000066b007c0c */ /* 0x000fd2000bf46270 */
[----:B------:R-:W1:Y:S01]  /*2ac0*/  @!P5 LDC.64 R8, c[0x0][0x218] ;  /* 0x00008600ff08db82 */ /* 0x000e620000000a00 */
[----:B------:R3:W-:Y:S07]  /*2ad0*/  @P5 STS.128 [R227+0x10000], RZ ;  /* 0x010000ffe3005388 */ /* 0x0007ee0000000c00 */
[----:B----4-:R-:W4:Y:S08]  /*2ae0*/  @!P4 LDC.64 R6, c[0x0][0x218] ;  /* 0x00008600ff06cb82 */ /* 0x010f300000000a00 */
        /* <DEDUP_REMOVED lines=31> */
.L_x_591:
[----:B------:R-:W-:Y:S05]  /*2ce0*/  BSYNC B0 ;  /* 0x0000000000007941 */ /* 0x000fea0003800000 */
.L_x_590:
        /* <DEDUP_REMOVED lines=12> */
[----:B----4-:R-:W4:Y:S08]  /*2db0*/  @!P4 LDC.64 R6, c[0x0][0x218] ;  /* 0x00008600ff06cb82 */ /* 0x010f300000000a00 */
[----:B-1----:R-:W1:Y:S01]  /*2dc0*/  @!P2 LDC.64 R4, c[0x0][0x218] ;  /* 0x00008600ff04ab82 */ /* 0x002e620000000a00 */
[----:B---3--:R-:W-:-:S04]  /*2dd0*/  @!P5 LEA R8, P0, R2, R8, 0x1 ;  /* 0x000000080208d211 */ /* 0x008fc800078008ff */
        /* <DEDUP_REMOVED lines=29> */
.L_x_593:
[----:B------:R-:W-:Y:S05]  /*2fb0*/  BSYNC B0 ;  /* 0x0000000000007941 */ /* 0x000fea0003800000 */
.L_x_592:
        /* <DEDUP_REMOVED lines=11> */
[----:B--234-:R-:W-:Y:S01]  /*3070*/  IMAD.SHL.U32 R7, R28, 0x40, RZ ;  /* 0x000000401c077824 */ /* 0x01cfe200078e00ff */
[----:B------:R-:W-:Y:S01]  /*3080*/  @UP1 UIMAD UR7, UR29, UR7, UR42 ;  /* 0x000000071d0712a4 */ /* 0x000fe2000f8e022a */
[----:B-1----:R-:W-:Y:S01]  /*3090*/  IMAD.SHL.U32 R5, R26, 0x8, RZ ;  /* 0x000000081a057824 */ /* 0x002fe200078e00ff */
[----:B------:R-:W-:Y:S01]  /*30a0*/  @UP1 ULEA UR8, UP0, UR44, UR8, 0x2 ;  /* 0x000000082c081291 */ /* 0x000fe2000f80103f */
[----:B------:R-:W-:-:S04]  /*30b0*/  DEPBAR.LE SB0, 0x0 ;  /* 0x000080000000791a */ /* 0x000fc80000000000 */
[----:B------:R-:W-:Y:S01]  /*30c0*/  @UP1 UIADD3 UR7, UR45, UR7, URZ ;  /* 0x000000072d071290 */ /* 0x000fe2000fffe03f */
[----:B------:R-:W-:Y:S01]  /*30d0*/  IMAD.U32 R2, RZ, RZ, UR8 ;  /* 0x00000008ff027e24 */ /* 0x000fe2000f8e00ff */
[----:B------:R-:W-:Y:S02]  /*30e0*/  @UP1 ULDC UR6, c[0x0][0x2e8] ;  /* 0x0000ba0000061ab9 */ /* 0x000fe40000000800 */
[----:B------:R-:W-:-:S06]  /*30f0*/  @UP1 ULEA.HI.X UR9, UR44, UR9, UR7, 0x2, UP0 ;  /* 0x000000092c091291 */ /* 0x000fcc00080f1407 */
[----:B------:R-:W-:-:S05]  /*3100*/  IMAD.U32 R3, RZ, RZ, UR9 ;  /* 0x00000009ff037e24 */ /* 0x000fca000f8e00ff */
[----:B------:R1:W2:Y:S01]  /*3110*/  @P0 LDG.E R12, desc[UR34][R2.64] ;  /* 0x00000022020c0981 */ /* 0x0002a2000c1e1900 */
[----:B------:R-:W2:Y:S01]  /*3120*/  @P0 MUFU.RCP R11, UR6 ;  /* 0x00000006000b0d08 */ /* 0x000ea20008001000 */
[----:B------:R-:W-:Y:S01]  /*3130*/  USHF.L.U64.HI UR8, UR10, 0x6, UR11 ;  /* 0x000000060a087899 */ /* 0x000fe2000801020b */
[----:B------:R-:W-:Y:S01]  /*3140*/  LEA.HI R102, R24, R103, RZ, 0x5 ;  /* 0x0000006718667211 */ /* 0x000fe200078f28ff */
[----:B------:R-:W-:Y:S01]  /*3150*/  USHF.L.U32 UR9, UR10, 0x6, URZ ;  /* 0x000000060a097899 */ /* 0x000fe2000800063f */
[----:B------:R-:W-:Y:S01]  /*3160*/  BSSY B0, `(.L_x_594) ;  /* 0x000005d000007945 */ /* 0x000fe20003800000 */
[----:B------:R-:W-:Y:S01]  /*3170*/  UIMAD UR7, UR8, UR20, URZ ;  /* 0x00000014080772a4 */ /* 0x000fe2000f8e023f */
[----:B------:R-:W-:Y:S01]  /*3180*/  SHF.R.S32.HI R100, RZ, 0x5, R102 ;  /* 0x00000005ff647819 */ /* 0x000fe20000011466 */
[----:B------:R-:W-:Y:S01]  /*3190*/  UMOV UR21, URZ ;  /* 0x0000003f00157c82 */ /* 0x000fe20008000000 */
[----:B------:R-:W-:Y:S01]  /*31a0*/  BAR.SYNC.DEFER_BLOCKING 0x0 ;  /* 0x0000000000007b1d */ /* 0x000fe20000010000 */
[----:B------:R-:W-:Y:S01]  /*31b0*/  UIMAD UR41, UR41, UR9, UR7 ;  /* 0x00000009292972a4 */ /* 0x000fe2000f8e0207 */
[----:B------:R-:W-:-:S02]  /*31c0*/  ISETP.GE.AND P6, PT, R23, UR14, PT ;  /* 0x0000000e17007c0c */ /* 0x000fc4000bfc6270 */
[----:B-1----:R-:W-:-:S04]  /*31d0*/  LEA.HI R2, R24, R103, RZ, 0x4 ;  /* 0x0000006718027211 */ /* 0x002fc800078f20ff */
[----:B------:R-:W-:Y:S02]  /*31e0*/  LOP3.LUT R0, R2, 0xfffffff0, RZ, 0xc0, !PT ;  /* 0xfffffff002007812 */ /* 0x000fe400078ec0ff */
[----:B------:R-:W-:-:S03]  /*31f0*/  SHF.R.S32.HI R3, RZ, 0x4, R2 ;  /* 0x00000004ff037819 */ /* 0x000fc60000011402 */
[----:B------:R-:W-:Y:S01]  /*3200*/  IMAD.IADD R0, R103, 0x1, -R0 ;  /* 0x0000000167007824 */ /* 0x000fe200078e0a00 */
[----:B------:R-:W-:-:S04]  /*3210*/  LEA.HI R2, R2, R3, RZ, 0x1 ;  /* 0x0000000302027211 */ /* 0x000fc800078f08ff */
[----:B------:R-:W-:-:S04]  /*3220*/  SHF.R.S32.HI R4, RZ, 0x1f, R0 ;  /* 0x0000001fff047819 */ /* 0x000fc80000011400 */
[----:B------:R-:W-:Y:S02]  /*3230*/  LEA.HI R10, R4, R0, RZ, 0x3 ;  /* 0x00000000040a7211 */ /* 0x000fe400078f18ff */
[----:B------:R-:W-:Y:S02]  /*3240*/  LOP3.LUT R4, R2, 0xfffffffe, RZ, 0xc0, !PT ;  /* 0xfffffffe02047812 */ /* 0x000fe400078ec0ff */
[----:B------:R-:W-:Y:S02]  /*3250*/  LOP3.LUT R2, R7, 0x1c0, RZ, 0xc0, !PT ;  /* 0x000001c007027812 */ /* 0x000fe400078ec0ff */
[----:B------:R-:W-:Y:S01]  /*3260*/  LOP3.LUT R6, R10, 0xfffffff8, RZ, 0xc0, !PT ;  /* 0xfffffff80a067812 */ /* 0x000fe200078ec0ff */
[----:B------:R-:W-:Y:S01]  /*3270*/  IMAD.IADD R7, R3, 0x1, -R4 ;  /* 0x0000000103077824 */ /* 0x000fe200078e0a04 */
[----:B------:R-:W-:Y:S01]  /*3280*/  LOP3.LUT R9, R2, 0x8, R5, 0xf8, !PT ;  /* 0x0000000802097812 */ /* 0x000fe200078ef805 */
[----:B------:R-:W-:Y:S01]  /*3290*/  IMAD R4, R27, UR10, RZ ;  /* 0x0000000a1b047c24 */ /* 0x000fe2000f8e02ff */
[----:B------:R-:W-:Y:S01]  /*32a0*/  SHF.R.U32.HI R8, RZ, 0x3, R2 ;  /* 0x00000003ff087819 */ /* 0x000fe20000011602 */
[----:B------:R-:W-:-:S04]  /*32b0*/  IMAD.WIDE.U32 R2, R26, UR10, R134 ;  /* 0x0000000a1a027c25 */ /* 0x000fc8000f8e0086 */
[----:B------:R-:W-:Y:S01]  /*32c0*/  IMAD.IADD R40, R0, 0x1, -R6 ;  /* 0x0000000100287824 */ /* 0x000fe200078e0a06 */
[----:B------:R-:W-:Y:S01]  /*32d0*/  IADD3 R2, P1, R2, UR30, RZ ;  /* 0x0000001e02027c10 */ /* 0x000fe2000ff3e0ff */
[----:B------:R-:W-:Y:S02]  /*32e0*/  IMAD R4, R26, UR11, R4 ;  /* 0x0000000b1a047c24 */ /* 0x000fe4000f8e0204 */
[----:B------:R-:W-:Y:S02]  /*32f0*/  IMAD.SHL.U32 R0, R40, 0x40, RZ ;  /* 0x0000004028007824 */ /* 0x000fe400078e00ff */
[----:B------:R-:W-:Y:S01]  /*3300*/  IMAD.SHL.U32 R6, R7, 0x8, RZ ;  /* 0x0000000807067824 */ /* 0x000fe200078e00ff */
[----:B------:R-:W-:Y:S01]  /*3310*/  IADD3.X R3, R3, UR27, R4, P1, !PT ;  /* 0x0000001b03037c10 */ /* 0x000fe20008ffe404 */
[----:B------:R-:W-:Y:S01]  /*3320*/  IMAD.SHL.U32 R4, R10, 0x40, RZ ;  /* 0x000000400a047824 */ /* 0x000fe200078e00ff */
[----:B------:R-:W-:Y:S02]  /*3330*/  ISETP.GE.AND P1, PT, R26, UR14, PT ;  /* 0x0000000e1a007c0c */ /* 0x000fe4000bf26270 */
[----:B------:R-:W-:Y:S01]  /*3340*/  LOP3.LUT R0, R0, 0x1c0, RZ, 0xc0, !PT ;  /* 0x000001c000007812 */ /* 0x000fe200078ec0ff */
[----:B------:R-:W-:-:S03]  /*3350*/  IMAD.WIDE.U32 R14, R25, UR22, R2 ;  /* 0x00000016190e7c25 */ /* 0x000fc6000f8e0002 */
[----:B------:R-:W-:Y:S02]  /*3360*/  LOP3.LUT R6, R0, 0x8, R6, 0xf8, !PT ;  /* 0x0000000800067812 */ /* 0x000fe400078ef806 */
[----:B------:R-:W-:Y:S01]  /*3370*/  SHF.R.U32.HI R5, RZ, 0x3, R0 ;  /* 0x00000003ff057819 */ /* 0x000fe20000011600 */
[----:B------:R1:W-:Y:S01]  /*3380*/  STL.64 [R1+0x70], R14 ;  /* 0x0000700e01007387 */ /* 0x0003e20000100a00 */
[----:B------:R-:W-:Y:S01]  /*3390*/  LOP3.LUT R0, R9, R8, RZ, 0x3c, !PT ;  /* 0x0000000809007212 */ /* 0x000fe200078e3cff */
[----:B------:R-:W-:Y:S01]  /*33a0*/  VIADD R9, R15, UR37 ;  /* 0x000000250f097c36 */ /* 0x000fe20008000000 */
[----:B------:R-:W-:Y:S01]  /*33b0*/  LOP3.LUT R5, R6, R5, RZ, 0x3c, !PT ;  /* 0x0000000506057212 */ /* 0x000fe200078e3cff */
[----:B------:R-:W-:Y:S01]  /*33c0*/  IMAD.MOV.U32 R8, RZ, RZ, R14 ;  /* 0x000000ffff087224 */ /* 0x000fe200078e000e */
[----:B------:R1:W-:Y:S01]  /*33d0*/  @P1 STS.128 [R227+0x18000], RZ ;  /* 0x018000ffe3001388 */ /* 0x0003e20000000c00 */
[----:B------:R-:W-:Y:S01]  /*33e0*/  IMAD.U32 R6, RZ, RZ, UR20 ;  /* 0x00000014ff067e24 */ /* 0x000fe2000f8e00ff */
[----:B------:R-:W-:Y:S01]  /*33f0*/  LOP3.LUT R5, R5, 0xfffffe00, R4, 0xf8, !PT ;  /* 0xfffffe0005057812 */ /* 0x000fe200078ef804 */
[----:B------:R-:W-:Y:S01]  /*3400*/  IMAD R0, R7, 0x200, R0 ;  /* 0x0000020007007824 */ /* 0x000fe200078e0200 */
[----:B------:R1:W-:Y:S01]  /*3410*/  STL.64 [R1+0x68], R8 ;  /* 0x0000680801007387 */ /* 0x0003e20000100a00 */
[----:B------:R-:W-:-:S03]  /*3420*/  IMAD.WIDE.U32 R6, R6, UR9, R8 ;  /* 0x0000000906067c25 */ /* 0x000fc6000f8e0008 */
[----:B------:R1:W-:Y:S01]  /*3430*/  @P1 STS.128 [R227+0x1a000], RZ ;  /* 0x01a000ffe3001388 */ /* 0x0003e20000000c00 */
[----:B------:R-:W-:Y:S01]  /*3440*/  VIADD R3, R7, UR41 ;  /* 0x0000002907037c36 */ /* 0x000fe20008000000 */
[----:B------:R-:W-:Y:S02]  /*3450*/  LEA R200, R0, UR4, 0x1 ;  /* 0x0000000400c87c11 */ /* 0x000fe4000f8e08ff */
[----:B------:R1:W-:Y:S04]  /*3460*/  @P1 STS.128 [R227+0x1c000], RZ ;  /* 0x01c000ffe3001388 */ /* 0x0003e80000000c00 */
[----:B------:R1:W-:Y:S01]  /*3470*/  @P1 STS.128 [R227+0x1e000], RZ ;  /* 0x01e000ffe3001388 */ /* 0x0003e20000000c00 */
[----:B--2---:R-:W-:-:S05]  /*3480*/  @P0 FMUL.FTZ R2, R12, R11 ;  /* 0x0000000b0c020220 */ /* 0x004fca0000410000 */
[----:B------:R-:W-:Y:S01]  /*3490*/  @P0 R2UR UR6, R2 ;  /* 0x00000000020602ca */ /* 0x000fe200000e0000 */
[----:B------:R-:W-:-:S12]  /*34a0*/  IMAD R2, R100, 0x400, R5 ;  /* 0x0000040064027824 */ /* 0x000fd800078e0205 */
        /* <DEDUP_REMOVED lines=40> */
.L_x_595:
[----:B------:R-:W-:Y:S05]  /*3730*/  BSYNC B0 ;  /* 0x0000000000007941 */ /* 0x000fea0003800000 */
.L_x_594:
        /* <DEDUP_REMOVED lines=15> */
[----:B-12---:R-:W1:Y:S01]  /*3830*/  @!P5 LDC.64 R8, c[0x0][0x220] ;  /* 0x00008800ff08db82 */ /* 0x006e620000000a00 */
[----:B------:R4:W-:Y:S07]  /*3840*/  @P5 STS.128 [R227+0x19000], RZ ;  /* 0x019000ffe3005388 */ /* 0x0009ee0000000c00 */
[----:B------:R-:W2:Y:S08]  /*3850*/  @!P4 LDC.64 R10, c[0x0][0x220] ;  /* 0x00008800ff0acb82 */ /* 0x000eb00000000a00 */
[----:B------:R-:W5:Y:S01]  /*3860*/  @!P2 LDC.64 R12, c[0x0][0x220] ;  /* 0x00008800ff0cab82 */ /* 0x000f620000000a00 */
[----:B-1----:R-:W-:-:S04]  /*3870*/  @!P5 LEA R8, P0, R0, R8, 0x1 ;  /* 0x000000080008d211 */ /* 0x002fc800078008ff */
[--C-:B------:R-:W-:Y:S02]  /*3880*/  @!P5 LEA.HI.X R9, R0, R9, R4.reuse, 0x1, P0 ;  /* 0x000000090009d211 */ /* 0x100fe400000f0c04 */
        /* <DEDUP_REMOVED lines=28> */
.L_x_597:
[----:B------:R-:W-:Y:S05]  /*3a50*/  BSYNC B0 ;  /* 0x0000000000007941 */ /* 0x000fea0003800000 */
.L_x_596:
[----:B-12-4-:R-:W-:Y:S01]  /*3a60*/  LDSM.16.M88.4 R8, [R207] ;  /* 0x00000000cf08783b */ /* 0x016fe20000000200 */
[----:B------:R-:W-:Y:S01]  /*3a70*/  R2P PR, R28, 0x6 ;  /* 0x000000061c007804 */ /* 0x000fe20000000000 */
[----:B------:R-:W-:Y:S01]  /*3a80*/  IMAD.MOV.U32 R4, RZ, RZ, 0x10 ;  /* 0x00000010ff047424 */ /* 0x000fe200078e00ff */
[----:B------:R-:W-:Y:S01]  /*3a90*/  LOP3.LUT P0, RZ, R40, 0x2, RZ, 0xc0, !PT ;  /* 0x0000000228ff7812 */ /* 0x000fe2000780c0ff */
[----:B------:R-:W1:Y:S01]  /*3aa0*/  LDSM.16.M88.4 R16, [R200+0x11000] ;  /* 0x01100000c810783b */ /* 0x000e620000000200 */
[----:B------:R-:W-:Y:S01]  /*3ab0*/  VIADD R0, R200, 0x10000 ;  /* 0x00010000c8007836 */ /* 0x000fe20000000000 */
[----:B------:R-:W-:Y:S01]  /*3ac0*/  UIADD3 UR7, UR33, 0x1, -UR19 ;  /* 0x0000000121077890 */ /* 0x000fe2000fffe813 */
[----:B------:R-:W-:Y:S01]  /*3ad0*/  SEL R4, R4, 0xfffffff0, !P0 ;  /* 0xfffffff004047807 */ /* 0x000fe20004000000 */
[----:B------:R-:W2:Y:S01]  /*3ae0*/  LDSM.16.M88.4 R24, [R200+0x10000] ;  /* 0x01000000c818783b */ /* 0x000ea20000000200 */
[----:B------:R-:W-:Y:S01]  /*3af0*/  VIADD R211, R200, 0x10020 ;  /* 0x00010020c8d37836 */ /* 0x000fe20000000000 */
[----:B------:R-:W-:Y:S01]  /*3b00*/  LOP3.LUT P0, RZ, R40, 0x4, RZ, 0xc0, !PT ;  /* 0x0000000428ff7812 */ /* 0x000fe2000780c0ff */
[----:B------:R-:W-:Y:S01]  /*3b10*/  IMAD.MOV.U32 R2, RZ, RZ, 0x40 ;  /* 0x00000040ff027424 */ /* 0x000fe200078e00ff */
[----:B------:R-:W4:Y:S01]  /*3b20*/  LDSM.16.M88.4 R20, [R200+0x10800] ;  /* 0x01080000c814783b */ /* 0x000f220000000200 */
[----:B------:R-:W-:Y:S01]  /*3b30*/  IMAD R208, R4, 0x2, R207 ;  /* 0x0000000204d07824 */ /* 0x000fe200078e02cf */
[----:B------:R-:W-:Y:S01]  /*3b40*/  UIADD3 UR6, UR7, UR24, URZ ;  /* 0x0000001807067290 */ /* 0x000fe2000fffe03f */
[----:B------:R-:W-:Y:S01]  /*3b50*/  @P1 VIADD R211, R0, 0xffffffe0 ;  /* 0xffffffe000d31836 */ /* 0x000fe20000000000 */
[----:B------:R-:W5:Y:S01]  /*3b60*/  LDSM.16.M88.4 R28, [R200+0x11800] ;  /* 0x01180000c81c783b */ /* 0x000f620000000200 */
[----:B------:R-:W-:Y:S01]  /*3b70*/  IMAD.MOV.U32 R0, RZ, RZ, 0x20 ;  /* 0x00000020ff007424 */ /* 0x000fe200078e00ff */
[----:B------:R-:W-:Y:S01]  /*3b80*/  SEL R2, R2, 0xffffffc0, !P2 ;  /* 0xffffffc002027807 */ /* 0x000fe20005000000 */
[----:B------:R-:W-:Y:S01]  /*3b90*/  IMAD.U32 R7, RZ, RZ, UR33 ;  /* 0x00000021ff077e24 */ /* 0x000fe2000f8e00ff */
[----:B------:R-:W-:Y:S01]  /*3ba0*/  LDSM.16.M88.4 R12, [R208] ;  /* 0x00000000d00c783b */ /* 0x000fe20000000200 */
[----:B------:R-:W-:Y:S01]  /*3bb0*/  UISETP.GT.AND UP0, UPT, UR20, UR16, UPT ;  /* 0x000000101400728c */ /* 0x000fe2000bf04270 */
[----:B------:R-:W-:Y:S01]  /*3bc0*/  SEL R0, R0, 0xffffffe0, !P0 ;  /* 0xffffffe000007807 */ /* 0x000fe20004000000 */
[----:B------:R-:W-:Y:S01]  /*3bd0*/  IMAD.IADD R206, R200, 0x1, R2 ;  /* 0x00000001c8ce7824 */ /* 0x000fe200078e0202 */
[----:B------:R-:W3:Y:S01]  /*3be0*/  LDSM.16.M88.4 R44, [R211] ;  /* 0x00000000d32c783b */ /* 0x000ee20000000200 */
[----:B------:R-:W-:Y:S01]  /*3bf0*/  IMAD.IADD R205, R2, 0x1, R211 ;  /* 0x0000000102cd7824 */ /* 0x000fe200078e02d3 */
[----:B------:R-:W-:Y:S01]  /*3c00*/  LOP3.LUT R2, R102, 0xffffffe0, RZ, 0xc0, !PT ;  /* 0xffffffe066027812 */ /* 0x000fe200078ec0ff */
[C---:B------:R-:W-:Y:S01]  /*3c10*/  IMAD R210, R0.reuse, 0x2, R207 ;  /* 0x0000000200d27824 */ /* 0x040fe200078e02cf */
[----:B------:R-:W3:Y:S01]  /*3c20*/  LDSM.16.M88.4 R56, [R211+0x800] ;  /* 0x00080000d338783b */ /* 0x000ee20000000200 */
[----:B------:R-:W-:-:S02]  /*3c30*/  IMAD R209, R0, 0x2, R208 ;  /* 0x0000000200d17824 */ /* 0x000fc400078e02d0 */
[C---:B------:R-:W-:Y:S01]  /*3c40*/  IMAD.IADD R2, R103.reuse, 0x1, -R2 ;  /* 0x0000000167027824 */ /* 0x040fe200078e0a02 */
[----:B------:R-:W-:Y:S01]  /*3c50*/  LDSM.16.M88.4 R68, [R211+0x1800] ;  /* 0x00180000d344783b */ /* 0x000fe20000000200 */
[----:B------:R-:W-:Y:S02]  /*3c60*/  IMAD.SHL.U32 R103, R103, 0x2, RZ ;  /* 0x0000000267677824 */ /* 0x000fe400078e00ff */
[C---:B------:R-:W-:Y:S01]  /*3c70*/  VIADD R226, R211.reuse, 0x800 ;  /* 0x00000800d3e27836 */ /* 0x040fe20000000000 */
[----:B------:R-:W-:Y:S01]  /*3c80*/  LDSM.16.M88.4 R76, [R206+0x10000] ;  /* 0x01000000ce4c783b */ /* 0x000fe20000000200 */
[----:B------:R-:W-:Y:S01]  /*3c90*/  SHF.R.S32.HI R3, RZ, 0x1f, R2 ;  /* 0x0000001fff037819 */ /* 0x000fe20000011402 */
[----:B------:R-:W-:Y:S01]  /*3ca0*/  VIADD R225, R211, 0x1000 ;  /* 0x00001000d3e17836 */ /* 0x000fe20000000000 */
[----:B------:R-:W-:Y:S01]  /*3cb0*/  LOP3.LUT R109, R103, 0x6, RZ, 0xc0, !PT ;  /* 0x00000006676d7812 */ /* 0x000fe200078ec0ff */
[----:B------:R-:W-:Y:S01]  /*3cc0*/  LDSM.16.M88.4 R80, [R206+0x10800] ;  /* 0x01080000ce50783b */ /* 0x000fe20000000200 */
[----:B------:R-:W-:Y:S01]  /*3cd0*/  LEA.HI R3, R3, R2, RZ, 0x2 ;  /* 0x0000000203037211 */ /* 0x000fe200078f10ff */
[C---:B------:R-:W-:Y:S01]  /*3ce0*/  VIADD R224, R211.reuse, 0x1800 ;  /* 0x00001800d3e07836 */ /* 0x040fe20000000000 */
[----:B------:R-:W-:Y:S01]  /*3cf0*/  LEA R2, R100, UR31, 0x4 ;  /* 0x0000001f64027c11 */ /* 0x000fe2000f8e20ff */
[C---:B-1----:R-:W-:Y:S01]  /*3d00*/  HMMA.16816.F32 R48, R8.reuse, R16, RZ ;  /* 0x000000100830723c */ /* 0x042fe200000018ff */
[----:B------:R-:W-:Y:S01]  /*3d10*/  LDSM.16.M88.4 R72, [R206+0x11000] ;  /* 0x01100000ce48783b */ /* 0x000fe20000000200 */
[----:B------:R-:W-:Y:S01]  /*3d20*/  SHF.R.S32.HI R3, RZ, 0x2, R3 ;  /* 0x00000002ff037819 */ /* 0x000fe20000011403 */
[----:B------:R-:W-:Y:S01]  /*3d30*/  UIADD3 UR31, UR33, -UR19, URZ ;  /* 0x80000013211f7290 */ /* 0x000fe2000fffe03f */
[----:B------:R-:W-:Y:S01]  /*3d40*/  VIADD R223, R211, 0x2000 ;  /* 0x00002000d3df7836 */ /* 0x000fe20000000000 */
[----:B------:R-:W-:Y:S01]  /*3d50*/  LDSM.16.M88.4 R92, [R206+0x11800] ;  /* 0x01180000ce5c783b */ /* 0x000fe20000000200 */
[----:B------:R-:W-:Y:S01]  /*3d60*/  HMMA.16816.F32 R52, R8, R18, RZ ;  /* 0x000000120834723c */ /* 0x000fe200000018ff */
[----:B------:R-:W-:-:S02]  /*3d70*/  IMAD.IADD R3, R3, 0x1, R2 ;  /* 0x0000000103037824 */ /* 0x000fc400078e0202 */
[----:B------:R-:W1:Y:S01]  /*3d80*/  LDSM.16.M88.4 R16, [R211+0x1000] ;  /* 0x00100000d310783b */ /* 0x000e620000000200 */
[----:B------:R-:W-:Y:S02]  /*3d90*/  IMAD.U32 R2, RZ, RZ, UR20 ;  /* 0x00000014ff027e24 */ /* 0x000fe4000f8e00ff */
[C---:B--2---:R-:W-:Y:S01]  /*3da0*/  HMMA.16816.F32 R36, R8.reuse, R24, RZ ;  /* 0x000000180824723c */ /* 0x044fe200000018ff */
[----:B------:R-:W-:Y:S01]  /*3db0*/  LDSM.16.M88.4 R84, [R205+0x800] ;  /* 0x00080000cd54783b */ /* 0x000fe20000000200 */
[C---:B------:R-:W-:Y:S01]  /*3dc0*/  VIADD R6, R3.reuse, 0x8 ;  /* 0x0000000803067836 */ /* 0x040fe20000000000 */
[C---:B------:R-:W-:Y:S01]  /*3dd0*/  VIADDMNMX R233, R3.reuse, UR6, R7, PT ;  /* 0x0000000603e97c46 */ /* 0x040fe2000b800107 */
[----:B------:R-:W-:Y:S01]  /*3de0*/  IMAD R2, R2, 0x40, R109 ;  /* 0x0000004002027824 */ /* 0x000fe200078e026d */
[----:B------:R-:W-:Y:S01]  /*3df0*/  LDSM.16.M88.4 R88, [R200+0x12800] ;  /* 0x01280000c858783b */ /* 0x000fe20000000200 */
[----:B------:R-:W-:Y:S01]  /*3e00*/  HMMA.16816.F32 R24, R8, R26, RZ ;  /* 0x0000001a0818723c */ /* 0x000fe200000018ff */
[----:B------:R-:W-:-:S02]  /*3e10*/  VIADD R230, R3, UR31 ;  /* 0x0000001f03e67c36 */ /* 0x000fc40008000000 */
[----:B------:R-:W-:Y:S01]  /*3e20*/  LDSM.16.M88.4 R96, [R211+0x7000] ;  /* 0x00700000d360783b */ /* 0x000fe20000000200 */
[C---:B------:R-:W-:Y:S01]  /*3e30*/  VIADD R3, R2.reuse, 0x1 ;  /* 0x0000000102037836 */ /* 0x040fe20000000000 */
[-C--:B------:R-:W-:Y:S01]  /*3e40*/  ISETP.GE.AND P2, PT, R2, R233.reuse, PT ;  /* 0x000000e90200720c */ /* 0x080fe20003f46270 */
[C---:B----4-:R-:W-:Y:S01]  /*3e50*/  HMMA.16816.F32 R32, R8.reuse, R20, RZ ;  /* 0x000000140820723c */ /* 0x050fe200000018ff */
[----:B------:R-:W-:Y:S01]  /*3e60*/  VIADD R231, R6, UR31 ;  /* 0x0000001f06e77c36 */ /* 0x000fe20008000000 */
[----:B------:R-:W-:Y:S01]  /*3e70*/  VIADDMNMX R229, R230, -UR25, RZ, !PT ;  /* 0x80000019e6e57c46 */ /* 0x000fe2000f8001ff */
[----:B------:R-:W0:Y:S01]  /*3e80*/  LDGDEPBAR ;  /* 0x00000000000079af */ /* 0x000e220000000000 */
[----:B------:R-:W-:Y:S01]  /*3e90*/  ISETP.GE.AND P1, PT, R3, R233, PT ;  /* 0x000000e90300720c */ /* 0x000fe20003f26270 */
[----:B------:R-:W-:Y:S01]  /*3ea0*/  VIADD R222, R211, 0x2800 ;  /* 0x00002800d3de7836 */ /* 0x000fe20000000000 */
[C---:B------:R-:W-:Y:S01]  /*3eb0*/  HMMA.16816.F32 R20, R8.reuse, R22, RZ ;  /* 0x000000160814723c */ /* 0x040fe200000018ff */
[----:B------:R-:W-:Y:S01]  /*3ec0*/  VIADDMNMX R228, R231, -UR25, RZ, !PT ;  /* 0x80000019e7e47c46 */ /* 0x000fe2000f8001ff */
[----:B------:R-:W-:Y:S01]  /*3ed0*/  VIADD R221, R211, 0x3000 ;  /* 0x00003000d3dd7836 */ /* 0x000fe20000000000 */
[-C--:B------:R-:W-:Y:S01]  /*3ee0*/  ISETP.LT.OR P1, PT, R3, R229.reuse, P1 ;  /* 0x000000e50300720c */ /* 0x080fe20000f21670 */
[C---:B------:R-:W-:Y:S01]  /*3ef0*/  VIADD R220, R211.reuse, 0x3800 ;  /* 0x00003800d3dc7836 */ /* 0x040fe20000000000 */
[----:B------:R-:W-:Y:S01]  /*3f00*/  ISETP.LT.OR P2, PT, R2, R229, P2 ;  /* 0x000000e50200720c */ /* 0x000fe20001741670 */
[----:B-----5:R-:W-:Y:S01]  /*3f10*/  HMMA.16816.F32 R60, R8, R28, RZ ;  /* 0x0000001c083c723c */ /* 0x020fe200000018ff */
[----:B------:R-:W-:-:S02]  /*3f20*/  VIADD R219, R211, 0x4000 ;  /* 0x00004000d3db7836 */ /* 0x000fc40000000000 */
[C---:B------:R-:W-:Y:S02]  /*3f30*/  VIADD R218, R211.reuse, 0x4800 ;  /* 0x00004800d3da7836 */ /* 0x040fe40000000000 */
[C---:B------:R-:W-:Y:S01]  /*3f40*/  VIADD R217, R211.reuse, 0x5000 ;  /* 0x00005000d3d97836 */ /* 0x040fe20000000000 */
[----:B------:R-:W-:Y:S01]  /*3f50*/  HMMA.16816.F32 R64, R8, R30, RZ ;  /* 0x0000001e0840723c */ /* 0x000fe200000018ff */
[----:B------:R-:W2:Y:S01]  /*3f60*/  LDSM.16.M88.4 R8, [R210] ;  /* 0x00000000d208783b */ /* 0x000ea20000000200 */
[C---:B------:R-:W-:Y:S02]  /*3f70*/  VIADD R216, R211.reuse, 0x5800 ;  /* 0x00005800d3d87836 */ /* 0x040fe40000000000 */
[C---:B------:R-:W-:Y:S02]  /*3f80*/  VIADD R215, R211.reuse, 0x6000 ;  /* 0x00006000d3d77836 */ /* 0x040fe40000000000 */
[----:B---3--:R-:W-:Y:S01]  /*3f90*/  HMMA.16816.F32 R40, R12, R44, R36 ;  /* 0x0000002c0c28723c */ /* 0x008fe20000001824 */
[----:B------:R-:W-:-:S02]  /*3fa0*/  VIADD R214, R211, 0x6800 ;  /* 0x00006800d3d67836 */ /* 0x000fc40000000000 */
[C---:B------:R-:W-:Y:S02]  /*3fb0*/  VIADD R213, R211.reuse, 0x7000 ;  /* 0x00007000d3d57836 */ /* 0x040fe40000000000 */
[----:B------:R-:W-:Y:S01]  /*3fc0*/  VIADD R212, R211, 0x7800 ;  /* 0x00007800d3d47836 */ /* 0x000fe20000000000 */
[C---:B------:R-:W-:Y:S06]  /*3fd0*/  HMMA.16816.F32 R28, R12.reuse, R46, R24 ;  /* 0x0000002e0c1c723c */ /* 0x040fec0000001818 */
[C---:B------:R-:W-:Y:S06]  /*3fe0*/  HMMA.16816.F32 R24, R12.reuse, R56, R32 ;  /* 0x000000380c18723c */ /* 0x040fec0000001820 */
[C---:B------:R-:W-:Y:S06]  /*3ff0*/  HMMA.16816.F32 R20, R12.reuse, R58, R20 ;  /* 0x0000003a0c14723c */ /* 0x040fec0000001814 */
[C---:B-1----:R-:W-:Y:S06]  /*4000*/  HMMA.16816.F32 R32, R12.reuse, R16, R48 ;  /* 0x000000100c20723c */ /* 0x042fec0000001830 */
[C---:B------:R-:W-:Y:S01]  /*4010*/  HMMA.16816.F32 R36, R12.reuse, R18, R52 ;  /* 0x000000120c24723c */ /* 0x040fe20000001834 */
[----:B------:R-:W-:Y:S05]  /*4020*/  LDSM.16.M88.4 R16, [R209] ;  /* 0x00000000d110783b */ /* 0x000fea0000000200 */
[C---:B------:R-:W-:Y:S01]  /*4030*/  HMMA.16816.F32 R56, R12.reuse, R68, R60 ;  /* 0x000000440c38723c */ /* 0x040fe2000000183c */
[----:B------:R-:W1:Y:S05]  /*4040*/  LDSM.16.M88.4 R60, [R205] ;  /* 0x00000000cd3c783b */ /* 0x000e6a0000000200 */
[----:B------:R-:W-:Y:S01]  /*4050*/  HMMA.16816.F32 R44, R12, R70, R64 ;  /* 0x000000460c2c723c */ /* 0x000fe20000001840 */
[----:B------:R-:W3:Y:S04]  /*4060*/  LDSM.16.M88.4 R64, [R205+0x1000] ;  /* 0x00100000cd40783b */ /* 0x000ee80000000200 */
[----:B------:R-:W-:Y:S01]  /*4070*/  LDSM.16.M88.4 R12, [R207+0x4000] ;  /* 0x00400000cf0c783b */ /* 0x000fe20000000200 */
[C---:B--2---:R-:W-:Y:S03]  /*4080*/  HMMA.16816.F32 R52, R8.reuse, R76, R40 ;  /* 0x0000004c0834723c */ /* 0x044fe60000001828 */
[----:B------:R-:W-:Y:S03]  /*4090*/  LDSM.16.M88.4 R68, [R200+0x12000] ;  /* 0x01200000c844783b */ /* 0x000fe60000000200 */
[C---:B------:R-:W-:Y:S01]  /*40a0*/  HMMA.16816.F32 R48, R8.reuse, R78, R28 ;  /* 0x0000004e0830723c */ /* 0x040fe2000000181c */
[----:B------:R-:W2:Y:S05]  /*40b0*/  LDSM.16.M88.4 R76, [R205+0x1800] ;  /* 0x00180000cd4c783b */ /* 0x000eaa0000000200 */
[C---:B------:R-:W-:Y:S06]  /*40c0*/  HMMA.16816.F32 R40, R8.reuse, R80, R24 ;  /* 0x000000500828723c */ /* 0x040fec0000001818 */
[C---:B------:R-:W-:Y:S01]  /*40d0*/  HMMA.16816.F32 R24, R8.reuse, R82, R20 ;  /* 0x000000520818723c */ /* 0x040fe20000001814 */
[----:B------:R-:W-:Y:S05]  /*40e0*/  LDSM.16.M88.4 R80, [R211+0x2800] ;  /* 0x00280000d350783b */ /* 0x000fea0000000200 */
[C---:B------:R-:W-:Y:S06]  /*40f0*/  HMMA.16816.F32 R20, R8.reuse, R72, R32 ;  /* 0x000000480814723c */ /* 0x040fec0000001820 */
        /* <DEDUP_REMOVED lines=11> */
[----:B------:R-:W-:Y:S05]  /*41b0*/  LDSM.16.M88.4 R84, [R206+0x12800] ;  /* 0x01280000ce54783b */ /* 0x000fea0000000200 */
[C---:B---3--:R-:W-:Y:S06]  /*41c0*/  HMMA.16816.F32 R20, R16.reuse, R64, R20 ;  /* 0x000000401014723c */ /* 0x048fec0000001814 */
[C---:B------:R-:W-:Y:S01]  /*41d0*/  HMMA.16816.F32 R52, R16.reuse, R66, R32 ;  /* 0x000000421034723c */ /* 0x040fe20000001820 */
[----:B------:R-:W3:Y:S05]  /*41e0*/  LDSM.16.M88.4 R64, [R211+0x2000] ;  /* 0x00200000d340783b */ /* 0x000eea0000000200 */
[C---:B--2---:R-:W-:Y:S06]  /*41f0*/  HMMA.16816.F32 R56, R16.reuse, R76, R56 ;  /* 0x0000004c1038723c */ /* 0x044fec0000001838 */
[----:B------:R-:W-:Y:S01]  /*4200*/  HMMA.16816.F32 R24, R16, R78, R28 ;  /* 0x0000004e1018723c */ /* 0x000fe2000000181c */
[----:B------:R-:W-:Y:S04]  /*4210*/  LDSM.16.M88.4 R16, [R210+0x4000] ;  /* 0x00400000d210783b */ /* 0x000fe80000000200 */
[----:B------:R-:W-:Y:S01]  /*4220*/  LDSM.16.M88.4 R76, [R206+0x12000] ;  /* 0x01200000ce4c783b */ /* 0x000fe20000000200 */
[C---:B------:R-:W-:Y:S06]  /*4230*/  HMMA.16816.F32 R32, R12.reuse, R68, R36 ;  /* 0x000000440c20723c */ /* 0x040fec0000001824 */
[C---:B------:R-:W-:Y:S01]  /*4240*/  HMMA.16816.F32 R36, R12.reuse, R70, R48 ;  /* 0x000000460c24723c */ /* 0x040fe20000001830 */
[----:B------:R-:W2:Y:S04]  /*4250*/  LDSM.16.M88.4 R68, [R211+0x3800] ;  /* 0x00380000d344783b */ /* 0x000ea80000000200 */
[----:B------:R-:W5:Y:S01]  /*4260*/  LDSM.16.M88.4 R48, [R206+0x13000] ;  /* 0x01300000ce30783b */ /* 0x000f620000000200 */
[C---:B------:R-:W-:Y:S06]  /*4270*/  HMMA.16816.F32 R44, R12.reuse, R88, R44 ;  /* 0x000000580c2c723c */ /* 0x040fec000000182c */
[C---:B------:R-:W-:Y:S01]  /*4280*/  HMMA.16816.F32 R40, R12.reuse, R90, R40 ;  /* 0x0000005a0c28723c */ /* 0x040fe20000001828 */
[----:B------:R-:W-:Y:S05]  /*4290*/  LDSM.16.M88.4 R88, [R206+0x16800] ;  /* 0x01680000ce58783b */ /* 0x000fea0000000200 */
[C---:B----4-:R-:W-:Y:S06]  /*42a0*/  HMMA.16816.F32 R20, R12.reuse, R92, R20 ;  /* 0x0000005c0c14723c */ /* 0x050fec0000001814 */
[C---:B------:R-:W-:Y:S01]  /*42b0*/  HMMA.16816.F32 R28, R12.reuse, R94, R52 ;  /* 0x0000005e0c1c723c */ /* 0x040fe20000001834 */
[----:B------:R-:W-:Y:S05]  /*42c0*/  LDSM.16.M88.4 R92, [R211+0x6800] ;  /* 0x00680000d35c783b */ /* 0x000fea0000000200 */
[C---:B-1----:R-:W-:Y:S01]  /*42d0*/  HMMA.16816.F32 R52, R12.reuse, R60, R56 ;  /* 0x0000003c0c34723c */ /* 0x042fe20000001838 */
[----:B------:R-:W-:Y:S05]  /*42e0*/  LDSM.16.M88.4 R56, [R205+0x3000] ;  /* 0x00300000cd38783b */ /* 0x000fea0000000200 */
[----:B------:R-:W-:Y:S01]  /*42f0*/  HMMA.16816.F32 R24, R12, R62, R24 ;  /* 0x0000003e0c18723c */ /* 0x000fe20000001818 */
[----:B------:R-:W1:Y:S04]  /*4300*/  LDSM.16.M88.4 R60, [R206+0x13800] ;  /* 0x01380000ce3c783b */ /* 0x000e680000000200 */
        /* <DEDUP_REMOVED lines=10> */
[C---:B--2---:R-:W-:Y:S06]  /*43b0*/  HMMA.16816.F32 R52, R8.reuse, R68, R52 ;  /* 0x000000440834723c */ /* 0x044fec0000001834 */
[----:B------:R-:W-:Y:S01]  /*43c0*/  HMMA.16816.F32 R24, R8, R70, R24 ;  /* 0x000000460818723c */ /* 0x000fe20000001818 */
[----:B------:R-:W-:Y:S04]  /*43d0*/  LDSM.16.M88.4 R8, [R207+0x8000] ;  /* 0x00800000cf08783b */ /* 0x000fe80000000200 */
[----:B------:R-:W-:Y:S01]  /*43e0*/  LDSM.16.M88.4 R68, [R200+0x15800] ;  /* 0x01580000c844783b */ /* 0x000fe20000000200 */
[C---:B------:R-:W-:Y:S06]  /*43f0*/  HMMA.16816.F32 R32, R16.reuse, R76, R32 ;  /* 0x0000004c1020723c */ /* 0x040fec0000001820 */
[C---:B------:R-:W-:Y:S01]  /*4400*/  HMMA.16816.F32 R36, R16.reuse, R78, R36 ;  /* 0x0000004e1024723c */ /* 0x040fe20000001824 */
[----:B------:R-:W2:Y:S05]  /*4410*/  LDSM.16.M88.4 R76, [R205+0x3800] ;  /* 0x00380000cd4c783b */ /* 0x000eaa0000000200 */
[C---:B------:R-:W-:Y:S06]  /*4420*/  HMMA.16816.F32 R44, R16.reuse, R84, R44 ;  /* 0x00000054102c723c */ /* 0x040fec000000182c */
[C---:B------:R-:W-:Y:S01]  /*4430*/  HMMA.16816.F32 R40, R16.reuse, R86, R40 ;  /* 0x000000561028723c */ /* 0x040fe20000001828 */
[----:B------:R-:W2:Y:S05]  /*4440*/  LDSM.16.M88.4 R84, [R200+0x14000] ;  /* 0x01400000c854783b */ /* 0x000eaa0000000200 */
[C---:B-----5:R-:W-:Y:S06]  /*4450*/  HMMA.16816.F32 R20, R16.reuse, R48, R20 ;  /* 0x000000301014723c */ /* 0x060fec0000001814 */
[C---:B------:R-:W-:Y:S06]  /*4460*/  HMMA.16816.F32 R48, R16.reuse, R50, R28 ;  /* 0x000000321030723c */ /* 0x040fec000000181c */
[C---:B-1----:R-:W-:Y:S01]  /*4470*/  HMMA.16816.F32 R28, R16.reuse, R60, R52 ;  /* 0x0000003c101c723c */ /* 0x042fe20000001834 */
[----:B------:R-:W1:Y:S05]  /*4480*/  LDSM.16.M88.4 R52, [R200+0x15000] ;  /* 0x01500000c834783b */ /* 0x000e6a0000000200 */
[----:B------:R-:W-:Y:S01]  /*4490*/  HMMA.16816.F32 R24, R16, R62, R24 ;  /* 0x0000003e1018723c */ /* 0x000fe20000001818 */
[----:B------:R-:W-:Y:S04]  /*44a0*/  LDSM.16.M88.4 R16, [R208+0x8000] ;  /* 0x00800000d010783b */ /* 0x000fe80000000200 */
[----:B------:R-:W5:Y:S01]  /*44b0*/  LDSM.16.M88.4 R60, [R211+0x4000] ;  /* 0x00400000d33c783b */ /* 0x000f620000000200 */
[C---:B---3--:R-:W-:Y:S06]  /*44c0*/  HMMA.16816.F32 R32, R12.reuse, R64, R32 ;  /* 0x000000400c20723c */ /* 0x048fec0000001820 */
[C---:B------:R-:W-:Y:S01]  /*44d0*/  HMMA.16816.F32 R36, R12.reuse, R66, R36 ;  /* 0x000000420c24723c */ /* 0x040fe20000001824 */
[----:B------:R-:W3:Y:S05]  /*44e0*/  LDSM.16.M88.4 R64, [R211+0x4800] ;  /* 0x00480000d340783b */ /* 0x000eea0000000200 */
        /* <DEDUP_REMOVED lines=14> */
[C---:B------:R-:W-:Y:S01]  /*45d0*/  HMMA.16816.F32 R40, R8.reuse, R82, R40 ;  /* 0x000000520828723c */ /* 0x040fe20000001828 */
[----:B------:R-:W-:Y:S05]  /*45e0*/  LDSM.16.M88.4 R80, [R205+0x4800] ;  /* 0x00480000cd50783b */ /* 0x000fea0000000200 */
        /* <DEDUP_REMOVED lines=10> */
[C---:B---3--:R-:W-:Y:S06]  /*4690*/  HMMA.16816.F32 R44, R16.reuse, R64, R44 ;  /* 0x00000040102c723c */ /* 0x048fec000000182c */
[C---:B------:R-:W-:Y:S01]  /*46a0*/  HMMA.16816.F32 R40, R16.reuse, R66, R40 ;  /* 0x000000421028723c */ /* 0x040fe20000001828 */
[----:B------:R-:W3:Y:S05]  /*46b0*/  LDSM.16.M88.4 R64, [R206+0x15800] ;  /* 0x01580000ce40783b */ /* 0x000eea0000000200 */
[C---:B----4-:R-:W-:Y:S06]  /*46c0*/  HMMA.16816.F32 R20, R16.reuse, R56, R20 ;  /* 0x000000381014723c */ /* 0x050fec0000001814 */
[C---:B------:R-:W-:Y:S06]  /*46d0*/  HMMA.16816.F32 R48, R16.reuse, R58, R48 ;  /* 0x0000003a1030723c */ /* 0x040fec0000001830 */
[C---:B--2---:R-:W-:Y:S06]  /*46e0*/  HMMA.16816.F32 R56, R16.reuse, R76, R28 ;  /* 0x0000004c1038723c */ /* 0x044fec000000181c */
[----:B------:R-:W-:Y:S01]  /*46f0*/  HMMA.16816.F32 R16, R16, R78, R24 ;  /* 0x0000004e1010723c */ /* 0x000fe20000001818 */
[----:B------:R-:W-:Y:S05]  /*4700*/  LDSM.16.M88.4 R76, [R200+0x17000] ;  /* 0x01700000c84c783b */ /* 0x000fea0000000200 */
[C---:B-1----:R-:W-:Y:S06]  /*4710*/  HMMA.16816.F32 R32, R12.reuse, R52, R32 ;  /* 0x000000340c20723c */ /* 0x042fec0000001820 */
[C---:B------:R-:W-:Y:S01]  /*4720*/  HMMA.16816.F32 R36, R12.reuse, R54, R36 ;  /* 0x000000360c24723c */ /* 0x040fe20000001824 */
[----:B------:R-:W1:Y:S05]  /*4730*/  LDSM.16.M88.4 R52, [R205+0x5800] ;  /* 0x00580000cd34783b */ /* 0x000e6a0000000200 */
[C---:B------:R-:W-:Y:S06]  /*4740*/  HMMA.16816.F32 R44, R12.reuse, R72, R44 ;  /* 0x000000480c2c723c */ /* 0x040fec000000182c */
[C---:B------:R-:W-:Y:S01]  /*4750*/  HMMA.16816.F32 R40, R12.reuse, R74, R40 ;  /* 0x0000004a0c28723c */ /* 0x040fe20000001828 */
[----:B------:R-:W-:Y:S05]  /*4760*/  LDSM.16.M88.4 R72, [R200+0x16800] ;  /* 0x01680000c848783b */ /* 0x000fea0000000200 */
[C---:B------:R-:W-:Y:S01]  /*4770*/  HMMA.16816.F32 R28, R12.reuse, R68, R20 ;  /* 0x000000440c1c723c */ /* 0x040fe20000001814 */
[----:B------:R-:W-:Y:S05]  /*4780*/  LDSM.16.M88.4 R20, [R207+0xc000] ;  /* 0x00c00000cf14783b */ /* 0x000fea0000000200 */
[C---:B------:R-:W-:Y:S01]  /*4790*/  HMMA.16816.F32 R48, R12.reuse, R70, R48 ;  /* 0x000000460c30723c */ /* 0x040fe20000001830 */
[----:B------:R-:W2:Y:S05]  /*47a0*/  LDSM.16.M88.4 R68, [R200+0x16000] ;  /* 0x01600000c844783b */ /* 0x000eaa0000000200 */
[C---:B---3--:R-:W-:Y:S06]  /*47b0*/  HMMA.16816.F32 R56, R12.reuse, R64, R56 ;  /* 0x000000400c38723c */ /* 0x048fec0000001838 */
[----:B------:R-:W-:Y:S01]  /*47c0*/  HMMA.16816.F32 R24, R12, R66, R16 ;  /* 0x000000420c18723c */ /* 0x000fe20000001810 */
        /* <DEDUP_REMOVED lines=8> */
[C---:B------:R-:W-:Y:S06]  /*4850*/  HMMA.16816.F32 R32, R8.reuse, R84, R28 ;  /* 0x000000540820723c */ /* 0x040fec000000181c */
[C---:B------:R-:W-:Y:S01]  /*4860*/  HMMA.16816.F32 R48, R8.reuse, R86, R48 ;  /* 0x000000560830723c */ /* 0x040fe20000001830 */
[----:B------:R-:W-:Y:S05]  /*4870*/  LDSM.16.M88.4 R84, [R206+0x16000] ;  /* 0x01600000ce54783b */ /* 0x000fea0000000200 */
[C---:B-1----:R-:W-:Y:S06]  /*4880*/  HMMA.16816.F32 R56, R8.reuse, R52, R56 ;  /* 0x000000340838723c */ /* 0x042fec0000001838 */
[----:B------:R-:W-:Y:S01]  /*4890*/  HMMA.16816.F32 R28, R8, R54, R24 ;  /* 0x00000036081c723c */ /* 0x000fe20000001818 */
[----:B------:R-:W-:Y:S05]  /*48a0*/  LDSM.16.M88.4 R8, [R210+0xc000] ;  /* 0x00c00000d208783b */ /* 0x000fea0000000200 */
[C---:B--2---:R-:W-:Y:S06]  /*48b0*/  HMMA.16816.F32 R24, R20.reuse, R68, R12 ;  /* 0x000000441418723c */ /* 0x044fec000000180c */
[C---:B------:R-:W-:Y:S01]  /*48c0*/  HMMA.16816.F32 R12, R20.reuse, R70, R36 ;  /* 0x00000046140c723c */ /* 0x040fe20000001824 */
[----:B------:R-:W-:Y:S05]  /*48d0*/  LDSM.16.M88.4 R68, [R205+0x6000] ;  /* 0x00600000cd44783b */ /* 0x000fea0000000200 */
[C---:B------:R-:W-:Y:S06]  /*48e0*/  HMMA.16816.F32 R44, R20.reuse, R72, R44 ;  /* 0x00000048142c723c */ /* 0x040fec000000182c */
[C---:B------:R-:W-:Y:S01]  /*48f0*/  HMMA.16816.F32 R40, R20.reuse, R74, R40 ;  /* 0x0000004a1428723c */ /* 0x040fe20000001828 */
[----:B------:R-:W1:Y:S05]  /*4900*/  LDSM.16.M88.4 R72, [R211+0x7800] ;  /* 0x00780000d348783b */ /* 0x000e6a0000000200 */
[C---:B------:R-:W-:Y:S06]  /*4910*/  HMMA.16816.F32 R36, R20.reuse, R76, R32 ;  /* 0x0000004c1424723c */ /* 0x040fec0000001820 */
[C---:B------:R-:W-:Y:S01]  /*4920*/  HMMA.16816.F32 R52, R20.reuse, R78, R48 ;  /* 0x0000004e1434723c */ /* 0x040fe20000001830 */
[----:B------:R-:W-:Y:S05]  /*4930*/  LDSM.16.M88.4 R76, [R205+0x6800] ;  /* 0x00680000cd4c783b */ /* 0x000fea0000000200 */
[C---:B---3--:R-:W-:Y:S06]  /*4940*/  HMMA.16816.F32 R56, R20.reuse, R60, R56 ;  /* 0x0000003c1438723c */ /* 0x048fec0000001838 */
[----:B------:R-:W-:Y:S01]  /*4950*/  HMMA.16816.F32 R32, R20, R62, R28 ;  /* 0x0000003e1420723c */ /* 0x000fe2000000181c */
[----:B------:R-:W-:Y:S05]  /*4960*/  LDSM.16.M88.4 R60, [R205+0x7000] ;  /* 0x00700000cd3c783b */ /* 0x000fea0000000200 */
[C---:B------:R-:W-:Y:S06]  /*4970*/  HMMA.16816.F32 R28, R16.reuse, R64, R24 ;  /* 0x00000040101c723c */ /* 0x040fec0000001818 */
[C---:B------:R-:W-:Y:S01]  /*4980*/  HMMA.16816.F32 R24, R16.reuse, R66, R12 ;  /* 0x000000421018723c */ /* 0x040fe2000000180c */
[----:B------:R-:W2:Y:S04]  /*4990*/  LDSM.16.M88.4 R64, [R206+0x17800] ;  /* 0x01780000ce40783b */ /* 0x000ea80000000200 */
[----:B------:R-:W3:Y:S01]  /*49a0*/  LDSM.16.M88.4 R12, [R209+0xc000] ;  /* 0x00c00000d10c783b */ /* 0x000ee20000000200 */
[C---:B------:R-:W-:Y:S06]  /*49b0*/  HMMA.16816.F32 R20, R16.reuse, R92, R44 ;  /* 0x0000005c1014723c */ /* 0x040fec000000182c */
[C---:B------:R-:W-:Y:S06]  /*49c0*/  HMMA.16816.F32 R44, R16.reuse, R94, R40 ;  /* 0x0000005e102c723c */ /* 0x040fec0000001828 */
[C---:B------:R-:W-:Y:S06]  /*49d0*/  HMMA.16816.F32 R36, R16.reuse, R96, R36 ;  /* 0x000000601024723c */ /* 0x040fec0000001824 */
[C---:B------:R-:W-:Y:S06]  /*49e0*/  HMMA.16816.F32 R52, R16.reuse, R98, R52 ;  /* 0x000000621034723c */ /* 0x040fec0000001834 */
[C---:B-1----:R-:W-:Y:S06]  /*49f0*/  HMMA.16816.F32 R56, R16.reuse, R72, R56 ;  /* 0x000000481038723c */ /* 0x042fec0000001838 */
[----:B------:R-:W-:Y:S06]  /*4a00*/  HMMA.16816.F32 R48, R16, R74, R32 ;  /* 0x0000004a1030723c */ /* 0x000fec0000001820 */
[C---:B------:R-:W-:Y:S06]  /*4a10*/  HMMA.16816.F32 R40, R8.reuse, R84, R28 ;  /* 0x000000540828723c */ /* 0x040fec000000181c */
[----:B------:R-:W-:Y:S01]  /*4a20*/  HMMA.16816.F32 R16, R8, R90, R44 ;  /* 0x0000005a0810723c */ /* 0x000fe2000000182c */
[----:B------:R-:W1:Y:S01]  /*4a30*/  LDSM.16.M88.4 R44, [R205+0x7800] ;  /* 0x00780000cd2c783b */ /* 0x000e620000000200 */
[----:B------:R-:W-:-:S04]  /*4a40*/  DEPBAR.LE SB0, 0x0 ;  /* 0x000080000000791a */ /* 0x000fc80000000000 */
[C---:B------:R-:W-:Y:S06]  /*4a50*/  HMMA.16816.F32 R32, R8.reuse, R86, R24 ;  /* 0x000000560820723c */ /* 0x040fec0000001818 */
[C---:B------:R-:W-:Y:S06]  /*4a60*/  HMMA.16816.F32 R24, R8.reuse, R80, R36 ;  /* 0x000000500818723c */ /* 0x040fec0000001824 */
[C---:B------:R-:W-:Y:S06]  /*4a70*/  HMMA.16816.F32 R20, R8.reuse, R88, R20 ;  /* 0x000000580814723c */ /* 0x040fec0000001814 */
[C---:B------:R-:W-:Y:S06]  /*4a80*/  HMMA.16816.F32 R28, R8.reuse, R82, R52 ;  /* 0x00000052081c723c */ /* 0x040fec0000001834 */
[C---:B--2---:R-:W-:Y:S06]  /*4a90*/  HMMA.16816.F32 R36, R8.reuse, R64, R56 ;  /* 0x000000400824723c */ /* 0x044fec0000001838 */
[----:B------:R-:W-:Y:S06]  /*4aa0*/  HMMA.16816.F32 R48, R8, R66, R48 ;  /* 0x000000420830723c */ /* 0x000fec0000001830 */
[----:B---3--:R-:W-:Y:S01]  /*4ab0*/  HMMA.16816.F32 R40, R12, R68, R40 ;  /* 0x000000440c28723c */ /* 0x008fe20000001828 */
[----:B------:R-:W-:-:S02]  /*4ac0*/  IMAD.U32 R8, RZ, RZ, UR7 ;  /* 0x00000007ff087e24 */ /* 0x000fc4000f8e00ff */
[----:B------:R-:W-:-:S03]  /*4ad0*/  IMAD.IADD R9, R230, 0x1, -R3 ;  /* 0x00000001e6097824 */ /* 0x000fc600078e0a03 */
[----:B------:R-:W-:Y:S01]  /*4ae0*/  IADD3 R7, R6, UR24, R8 ;  /* 0x0000001806077c10 */ /* 0x000fe2000fffe008 */
[--C-:B------:R-:W-:Y:S01]  /*4af0*/  IMAD.IADD R8, R230, 0x1, -R2.reuse ;  /* 0x00000001e6087824 */ /* 0x100fe200078e0a02 */
[C---:B------:R-:W-:Y:S01]  /*4b00*/  HMMA.16816.F32 R32, R12.reuse, R70, R32 ;  /* 0x000000460c20723c */ /* 0x040fe20000001820 */
[----:B------:R-:W-:Y:S01]  /*4b10*/  IMAD.IADD R6, R231, 0x1, -R2 ;  /* 0x00000001e7067824 */ /* 0x000fe200078e0a02 */
[----:B------:R-:W-:Y:S02]  /*4b20*/  VIMNMX R232, R7, UR33, PT ;  /* 0x0000002107e87c48 */ /* 0x000fe4000bfe0100 */
[----:B------:R-:W-:Y:S02]  /*4b30*/  IABS R7, R8 ;  /* 0x0000000800077213 */ /* 0x000fe40000000000 */
[C---:B------:R-:W-:Y:S01]  /*4b40*/  ISETP.GE.AND P4, PT, R3.reuse, R232, PT ;  /* 0x000000e80300720c */ /* 0x040fe20003f86270 */
[C---:B------:R-:W-:Y:S01]  /*4b50*/  HMMA.16816.F32 R20, R12.reuse, R76, R20 ;  /* 0x0000004c0c14723c */ /* 0x040fe20000001814 */
[----:B------:R-:W-:Y:S01]  /*4b60*/  IABS R6, R6 ;  /* 0x0000000600067213 */ /* 0x000fe20000000000 */
[----:B------:R-:W-:Y:S01]  /*4b70*/  BAR.SYNC.DEFER_BLOCKING 0x0 ;  /* 0x0000000000007b1d */ /* 0x000fe20000010000 */
[----:B------:R-:W-:Y:S01]  /*4b80*/  ISETP.LT.OR P4, PT, R3, R228, P4 ;  /* 0x000000e40300720c */ /* 0x000fe20002781670 */
[----:B------:R-:W-:Y:S01]  /*4b90*/  IMAD.IADD R3, R231, 0x1, -R3 ;  /* 0x00000001e7037824 */ /* 0x000fe200078e0a03 */
[----:B------:R-:W-:Y:S01]  /*4ba0*/  I2FP.F32.S32 R8, R7 ;  /* 0x0000000700087245 */ /* 0x000fe20000201400 */
[----:B------:R-:W-:Y:S01]  /*4bb0*/  HMMA.16816.F32 R52, R12, R60, R24 ;  /* 0x0000003c0c34723c */ /* 0x000fe20000001818 */
[----:B------:R-:W-:Y:S01]  /*4bc0*/  I2FP.F32.S32 R7, R6 ;  /* 0x0000000600077245 */ /* 0x000fe20000201400 */
[----:B------:R-:W-:Y:S01]  /*4bd0*/  VIADD R6, R2, 0x8 ;  /* 0x0000000802067836 */ /* 0x000fe20000000000 */
[----:B------:R-:W-:-:S02]  /*4be0*/  IABS R3, R3 ;  /* 0x0000000300037213 */ /* 0x000fc40000000000 */
[----:B------:R-:W-:Y:S01]  /*4bf0*/  IABS R9, R9 ;  /* 0x0000000900097213 */ /* 0x000fe20000000000 */
[C---:B------:R-:W-:Y:S01]  /*4c00*/  HMMA.16816.F32 R76, R12.reuse, R78, R16 ;  /* 0x0000004e0c4c723c */ /* 0x040fe20000001810 */
[----:B------:R-:W-:Y:S02]  /*4c10*/  I2FP.F32.S32 R3, R3 ;  /* 0x0000000300037245 */ /* 0x000fe40000201400 */
[C---:B------:R-:W-:Y:S01]  /*4c20*/  ISETP.GE.AND P6, PT, R6.reuse, R233, PT ;  /* 0x000000e90600720c */ /* 0x040fe20003fc6270 */
[----:B------:R-:W-:Y:S01]  /*4c30*/  IMAD.MOV.U32 R10, RZ, RZ, R9 ;  /* 0x000000ffff0a7224 */ /* 0x000fe200078e0009 */
[----:B------:R-:W-:Y:S01]  /*4c40*/  ISETP.GE.AND P3, PT, R6, R232, PT ;  /* 0x000000e80600720c */ /* 0x000fe20003f66270 */
[----:B------:R-:W-:Y:S01]  /*4c50*/  FFMA.FTZ R11, R3, -UR21, R43 ;  /* 0x80000015030b7c23 */ /* 0x000fe2000801002b */
[----:B------:R-:W-:Y:S01]  /*4c60*/  VIADD R3, R2, 0x9 ;  /* 0x0000000902037836 */ /* 0x000fe20000000000 */
[C---:B------:R-:W-:Y:S01]  /*4c70*/  HMMA.16816.F32 R60, R12.reuse, R62, R28 ;  /* 0x0000003e0c3c723c */ /* 0x040fe2000000181c */
[----:B------:R-:W-:Y:S01]  /*4c80*/  ISETP.LT.OR P6, PT, R6, R229, P6 ;  /* 0x000000e50600720c */ /* 0x000fe200037c1670 */
[----:B------:R-:W-:Y:S01]  /*4c90*/  FFMA.FTZ R9, R8, -UR21, R40 ;  /* 0x8000001508097c23 */ /* 0x000fe20008010028 */
[----:B------:R-:W-:Y:S01]  /*4ca0*/  ISETP.LT.OR P3, PT, R6, R228, P3 ;  /* 0x000000e40600720c */ /* 0x000fe20001f61670 */
[----:B------:R-:W-:Y:S01]  /*4cb0*/  IMAD.IADD R8, R230, 0x1, -R3 ;  /* 0x00000001e6087824 */ /* 0x000fe200078e0a03 */
[C---:B------:R-:W-:Y:S01]  /*4cc0*/  ISETP.GE.AND P0, PT, R3.reuse, R233, PT ;  /* 0x000000e90300720c */ /* 0x040fe20003f06270 */
[----:B-1----:R-:W-:Y:S01]  /*4cd0*/  HMMA.16816.F32 R56, R12, R44, R36 ;  /* 0x0000002c0c38723c */ /* 0x002fe20000001824 */
[----:B------:R-:W-:-:S02]  /*4ce0*/  ISETP.GE.AND P5, PT, R3, R232, PT ;  /* 0x000000e80300720c */ /* 0x000fc40003fa6270 */
[C---:B------:R-:W-:Y:S02]  /*4cf0*/  ISETP.LT.OR P0, PT, R3.reuse, R229, P0 ;  /* 0x000000e50300720c */ /* 0x040fe40000701670 */
[----:B------:R-:W-:Y:S01]  /*4d00*/  ISETP.LT.OR P5, PT, R3, R228, P5 ;  /* 0x000000e40300720c */ /* 0x000fe20002fa1670 */
[----:B------:R-:W-:Y:S01]  /*4d10*/  HMMA.16816.F32 R48, R12, R46, R48 ;  /* 0x0000002e0c30723c */ /* 0x000fe20000001830 */
[----:B------:R-:W-:Y:S01]  /*4d20*/  IMAD.IADD R3, R231, 0x1, -R3 ;  /* 0x00000001e7037824 */ /* 0x000fe200078e0a03 */
[----:B------:R-:W-:Y:S02]  /*4d30*/  I2FP.F32.S32 R10, R10 ;  /* 0x0000000a000a7245 */ /* 0x000fe40000201400 */
[----:B------:R-:W-:Y:S02]  /*4d40*/  IABS R8, R8 ;  /* 0x0000000800087213 */ /* 0x000fe40000000000 */
[----:B------:R-:W-:Y:S01]  /*4d50*/  FSEL R25, R9, -INF , !P2 ;  /* 0xff80000009197808 */ /* 0x000fe20005000000 */
[----:B------:R-:W-:Y:S01]  /*4d60*/  FFMA.FTZ R12, R7, -UR21, R42 ;  /* 0x80000015070c7c23 */ /* 0x000fe2000801002a */
[--C-:B------:R-:W-:Y:S01]  /*4d70*/  IMAD.IADD R7, R230, 0x1, -R6.reuse ;  /* 0x00000001e6077824 */ /* 0x100fe200078e0a06 */
[----:B------:R-:W-:Y:S01]  /*4d80*/  IABS R3, R3 ;  /* 0x0000000300037213 */ /* 0x000fe20000000000 */
[----:B------:R-:W-:Y:S01]  /*4d90*/  IMAD.IADD R6, R231, 0x1, -R6 ;  /* 0x00000001e7067824 */ /* 0x000fe200078e0a06 */
[----:B------:R-:W-:Y:S01]  /*4da0*/  ISETP.GE.AND P2, PT, R2, R232, PT ;  /* 0x000000e80200720c */ /* 0x000fe20003f46270 */
[----:B------:R-:W-:Y:S01]  /*4db0*/  FFMA.FTZ R13, R10, -UR21, R41 ;  /* 0x800000150a0d7c23 */ /* 0x000fe20008010029 */
[----:B------:R-:W-:Y:S01]  /*4dc0*/  IABS R7, R7 ;  /* 0x0000000700077213 */ /* 0x000fe20000000000 */
[----:B------:R-:W-:Y:S01]  /*4dd0*/  IMAD.MOV.U32 R10, RZ, RZ, R8 ;  /* 0x000000ffff0a7224 */ /* 0x000fe200078e0008 */
[----:B------:R-:W-:-:S02]  /*4de0*/  IABS R6, R6 ;  /* 0x0000000600067213 */ /* 0x000fc40000000000 */
[----:B------:R-:W-:Y:S02]  /*4df0*/  I2FP.F32.S32 R7, R7 ;  /* 0x0000000700077245 */ /* 0x000fe40000201400 */
[----:B------:R-:W-:Y:S02]  /*4e00*/  I2FP.F32.S32 R6, R6 ;  /* 0x0000000600067245 */ /* 0x000fe40000201400 */
[----:B------:R-:W-:Y:S01]  /*4e10*/  I2FP.F32.S32 R3, R3 ;  /* 0x0000000300037245 */ /* 0x000fe20000201400 */
[----:B------:R-:W-:Y:S01]  /*4e20*/  FFMA.FTZ R8, R7, -UR21, R32 ;  /* 0x8000001507087c23 */ /* 0x000fe20008010020 */
[----:B------:R-:W-:Y:S01]  /*4e30*/  ISETP.LT.OR P2, PT, R2, R228, P2 ;  /* 0x000000e40200720c */ /* 0x000fe20001741670 */
[----:B------:R-:W-:Y:S01]  /*4e40*/  FFMA.FTZ R15, R6, -UR21, R34 ;  /* 0x80000015060f7c23 */ /* 0x000fe20008010022 */
[----:B------:R-:W-:Y:S01]  /*4e50*/  VIADD R6, R2, 0x10 ;  /* 0x0000001002067836 */ /* 0x000fe20000000000 */
[----:B------:R-:W-:Y:S01]  /*4e60*/  I2FP.F32.S32 R7, R10 ;  /* 0x0000000a00077245 */ /* 0x000fe20000201400 */
[----:B------:R-:W-:Y:S01]  /*4e70*/  FFMA.FTZ R16, R3, -UR21, R35 ;  /* 0x8000001503107c23 */ /* 0x000fe20008010023 */
[----:B------:R-:W-:Y:S01]  /*4e80*/  FSEL R27, R12, -INF , !P2 ;  /* 0xff8000000c1b7808 */ /* 0x000fe20005000000 */
[----:B------:R-:W-:Y:S01]  /*4e90*/  VIADD R3, R2, 0x11 ;  /* 0x0000001102037836 */ /* 0x000fe20000000000 */
[----:B------:R-:W-:Y:S01]  /*4ea0*/  FSEL R28, R11, -INF , !P4 ;  /* 0xff8000000b1c7808 */ /* 0x000fe20006000000 */
[----:B------:R-:W-:Y:S01]  /*4eb0*/  FFMA.FTZ R14, R7, -UR21, R33 ;  /* 0x80000015070e7c23 */ /* 0x000fe20008010021 */
[----:B------:R-:W-:Y:S01]  /*4ec0*/  ISETP.GE.AND P2, PT, R6, R233, PT ;  /* 0x000000e90600720c */ /* 0x000fe20003f46270 */
[--C-:B------:R-:W-:Y:S01]  /*4ed0*/  IMAD.IADD R10, R230, 0x1, -R6.reuse ;  /* 0x00000001e60a7824 */ /* 0x100fe200078e0a06 */
[----:B------:R-:W-:Y:S01]  /*4ee0*/  ISETP.GE.AND P4, PT, R6, R232, PT ;  /* 0x000000e80600720c */ /* 0x000fe20003f86270 */
[----:B------:R-:W-:Y:S01]  /*4ef0*/  VIADD R7, R2, 0x18 ;  /* 0x0000001802077836 */ /* 0x000fe20000000000 */
[----:B------:R-:W-:Y:S01]  /*4f00*/  ISETP.LT.OR P2, PT, R6, R229, P2 ;  /* 0x000000e50600720c */ /* 0x000fe20001741670 */
[----:B------:R-:W-:Y:S01]  /*4f10*/  IMAD.IADD R9, R230, 0x1, -R3 ;  /* 0x00000001e6097824 */ /* 0x000fe200078e0a03 */
[----:B------:R-:W-:Y:S01]  /*4f20*/  ISETP.LT.OR P4, PT, R6, R228, P4 ;  /* 0x000000e40600720c */ /* 0x000fe20002781670 */
[----:B------:R-:W-:Y:S01]  /*4f30*/  IMAD.IADD R6, R231, 0x1, -R6 ;  /* 0x00000001e7067824 */ /* 0x000fe200078e0a06 */
[----:B------:R-:W-:-:S02]  /*4f40*/  FSEL R24, R13, -INF , !P1 ;  /* 0xff8000000d187808 */ /* 0x000fc40004800000 */
[----:B------:R-:W-:Y:S01]  /*4f50*/  FSEL R26, R8, -INF , !P6 ;  /* 0xff800000081a7808 */ /* 0x000fe20007000000 */
[----:B------:R-:W-:Y:S01]  /*4f60*/  IMAD.IADD R8, R230, 0x1, -R7 ;  /* 0x00000001e6087824 */ /* 0x000fe200078e0a07 */
[C---:B------:R-:W-:Y:S02]  /*4f70*/  ISETP.GE.AND P1, PT, R3.reuse, R233, PT ;  /* 0x000000e90300720c */ /* 0x040fe40003f26270 */
[C---:B------:R-:W-:Y:S02]  /*4f80*/  ISETP.GE.AND P6, PT, R3.reuse, R232, PT ;  /* 0x000000e80300720c */ /* 0x040fe40003fc6270 */
[C---:B------:R-:W-:Y:S02]  /*4f90*/  ISETP.LT.OR P1, PT, R3.reuse, R229, P1 ;  /* 0x000000e50300720c */ /* 0x040fe40000f21670 */
[----:B------:R-:W-:Y:S01]  /*4fa0*/  ISETP.LT.OR P6, PT, R3, R228, P6 ;  /* 0x000000e40300720c */ /* 0x000fe200037c1670 */
[----:B------:R-:W-:Y:S01]  /*4fb0*/  IMAD.IADD R3, R231, 0x1, -R3 ;  /* 0x00000001e7037824 */ /* 0x000fe200078e0a03 */
[----:B------:R-:W-:-:S02]  /*4fc0*/  IABS R6, R6 ;  /* 0x0000000600067213 */ /* 0x000fc40000000000 */
[----:B------:R-:W-:Y:S02]  /*4fd0*/  IABS R11, R9 ;  /* 0x00000009000b7213 */ /* 0x000fe40000000000 */
[----:B------:R-:W-:Y:S01]  /*4fe0*/  IABS R8, R8 ;  /* 0x0000000800087213 */ /* 0x000fe20000000000 */
[----:B------:R-:W-:Y:S01]  /*4ff0*/  IMAD.MOV.U32 R9, RZ, RZ, R6 ;  /* 0x000000ffff097224 */ /* 0x000fe200078e0006 */
[----:B------:R-:W-:Y:S02]  /*5000*/  IABS R3, R3 ;  /* 0x0000000300037213 */ /* 0x000fe40000000000 */
[----:B------:R-:W-:Y:S01]  /*5010*/  IABS R10, R10 ;  /* 0x0000000a000a7213 */ /* 0x000fe20000000000 */
[----:B------:R-:W-:Y:S01]  /*5020*/  IMAD.MOV.U32 R6, RZ, RZ, R8 ;  /* 0x000000ffff067224 */ /* 0x000fe200078e0008 */
[----:B------:R-:W-:Y:S02]  /*5030*/  I2FP.F32.S32 R9, R9 ;  /* 0x0000000900097245 */ /* 0x000fe40000201400 */
[----:B------:R-:W-:-:S02]  /*5040*/  I2FP.F32.S32 R8, R3 ;  /* 0x0000000300087245 */ /* 0x000fc40000201400 */
[----:B------:R-:W-:Y:S01]  /*5050*/  I2FP.F32.S32 R10, R10 ;  /* 0x0000000a000a7245 */ /* 0x000fe20000201400 */
[----:B------:R-:W-:Y:S01]  /*5060*/  FFMA.FTZ R9, R9, -UR21, R22 ;  /* 0x8000001509097c23 */ /* 0x000fe20008010016 */
[----:B------:R-:W-:Y:S01]  /*5070*/  I2FP.F32.S32 R11, R11 ;  /* 0x0000000b000b7245 */ /* 0x000fe20000201400 */
[----:B------:R-:W-:Y:S01]  /*5080*/  FFMA.FTZ R18, R8, -UR21, R23 ;  /* 0x8000001508127c23 */ /* 0x000fe20008010017 */
[----:B------:R-:W-:Y:S01]  /*5090*/  I2FP.F32.S32 R3, R6 ;  /* 0x0000000600037245 */ /* 0x000fe20000201400 */
[----:B------:R-:W-:Y:S01]  /*50a0*/  VIADD R6, R2, 0x19 ;  /* 0x0000001902067836 */ /* 0x000fe20000000000 */
[----:B------:R-:W-:Y:S01]  /*50b0*/  FSEL R23, R15, -INF , !P3 ;  /* 0xff8000000f177808 */ /* 0x000fe20005800000 */
[----:B------:R-:W-:Y:S01]  /*50c0*/  FFMA.FTZ R12, R10, -UR21, R20 ;  /* 0x800000150a0c7c23 */ /* 0x000fe20008010014 */
[----:B------:R-:W-:Y:S01]  /*50d0*/  FSEL R22, R14, -INF , !P0 ;  /* 0xff8000000e167808 */ /* 0x000fe20004000000 */
[----:B------:R-:W-:Y:S01]  /*50e0*/  FFMA.FTZ R10, R11, -UR21, R21 ;  /* 0x800000150b0a7c23 */ /* 0x000fe20008010015 */
[----:B------:R-:W-:Y:S01]  /*50f0*/  ISETP.GE.AND P3, PT, R7, R233, PT ;  /* 0x000000e90700720c */ /* 0x000fe20003f66270 */
[----:B------:R-:W-:Y:S01]  /*5100*/  FFMA.FTZ R17, R3, -UR21, R76 ;  /* 0x8000001503117c23 */ /* 0x000fe2000801004c */
[----:B------:R-:W-:Y:S01]  /*5110*/  ISETP.GE.AND P0, PT, R7, R232, PT ;  /* 0x000000e80700720c */ /* 0x000fe20003f06270 */
[----:B------:R-:W-:Y:S01]  /*5120*/  VIADD R3, R2, 0x20 ;  /* 0x0000002002037836 */ /* 0x000fe20000000000 */
[----:B------:R-:W-:Y:S01]  /*5130*/  FSEL R36, R16, -INF , !P5 ;  /* 0xff80000010247808 */ /* 0x000fe20006800000 */
[----:B------:R-:W-:Y:S01]  /*5140*/  IMAD.IADD R8, R231, 0x1, -R7 ;  /* 0x00000001e7087824 */ /* 0x000fe200078e0a07 */
[----:B------:R-:W-:Y:S01]  /*5150*/  FSEL R124, R9, -INF , !P4 ;  /* 0xff800000097c7808 */ /* 0x000fe20006000000 */
[C-C-:B------:R-:W-:Y:S01]  /*5160*/  IMAD.IADD R11, R230.reuse, 0x1, -R6.reuse ;  /* 0x00000001e60b7824 */ /* 0x140fe200078e0a06 */
[C---:B------:R-:W-:Y:S01]  /*5170*/  ISETP.LT.OR P3, PT, R7.reuse, R229, P3 ;  /* 0x000000e50700720c */ /* 0x040fe20001f61670 */
[----:B------:R-:W-:Y:S01]  /*5180*/  IMAD.IADD R9, R230, 0x1, -R3 ;  /* 0x00000001e6097824 */ /* 0x000fe200078e0a03 */
[----:B------:R-:W-:Y:S01]  /*5190*/  ISETP.LT.OR P0, PT, R7, R228, P0 ;  /* 0x000000e40700720c */ /* 0x000fe20000701670 */
[----:B------:R-:W-:Y:S01]  /*51a0*/  IMAD.IADD R7, R231, 0x1, -R6 ;  /* 0x00000001e7077824 */ /* 0x000fe200078e0a06 */
[----:B------:R-:W-:-:S02]  /*51b0*/  ISETP.GE.AND P5, PT, R6, R233, PT ;  /* 0x000000e90600720c */ /* 0x000fc40003fa6270 */
[-C--:B------:R-:W-:Y:S02]  /*51c0*/  ISETP.GE.AND P4, PT, R6, R232.reuse, PT ;  /* 0x000000e80600720c */ /* 0x080fe40003f86270 */
[----:B------:R-:W-:Y:S02]  /*51d0*/  FSEL R64, R12, -INF , !P2 ;  /* 0xff8000000c407808 */ /* 0x000fe40005000000 */
[----:B------:R-:W-:Y:S02]  /*51e0*/  FSEL R117, R10, -INF , !P1 ;  /* 0xff8000000a757808 */ /* 0x000fe40004800000 */
[C---:B------:R-:W-:Y:S02]  /*51f0*/  ISETP.GE.AND P2, PT, R3.reuse, R233, PT ;  /* 0x000000e90300720c */ /* 0x040fe40003f46270 */
[----:B------:R-:W-:Y:S02]  /*5200*/  ISETP.LT.OR P5, PT, R6, R229, P5 ;  /* 0x000000e50600720c */ /* 0x000fe40002fa1670 */
[----:B------:R-:W-:-:S02]  /*5210*/  ISETP.GE.AND P1, PT, R3, R232, PT ;  /* 0x000000e80300720c */ /* 0x000fc40003f26270 */
[-C--:B------:R-:W-:Y:S01]  /*5220*/  ISETP.LT.OR P4, PT, R6, R228.reuse, P4 ;  /* 0x000000e40600720c */ /* 0x080fe20002781670 */
[----:B------:R-:W-:Y:S01]  /*5230*/  IMAD.IADD R6, R231, 0x1, -R3 ;  /* 0x00000001e7067824 */ /* 0x000fe200078e0a03 */
[----:B------:R-:W-:Y:S02]  /*5240*/  IABS R7, R7 ;  /* 0x0000000700077213 */ /* 0x000fe40000000000 */
[C---:B------:R-:W-:Y:S02]  /*5250*/  ISETP.LT.OR P2, PT, R3.reuse, R229, P2 ;  /* 0x000000e50300720c */ /* 0x040fe40001741670 */
[----:B------:R-:W-:Y:S02]  /*5260*/  ISETP.LT.OR P1, PT, R3, R228, P1 ;  /* 0x000000e40300720c */ /* 0x000fe40000f21670 */
[----:B------:R-:W-:Y:S02]  /*5270*/  IABS R3, R8 ;  /* 0x0000000800037213 */ /* 0x000fe40000000000 */
[----:B------:R-:W-:-:S02]  /*5280*/  IABS R11, R11 ;  /* 0x0000000b000b7213 */ /* 0x000fc40000000000 */
[----:B------:R-:W-:Y:S01]  /*5290*/  IABS R8, R6 ;  /* 0x0000000600087213 */ /* 0x000fe20000000000 */
[----:B------:R-:W-:Y:S01]  /*52a0*/  IMAD.MOV.U32 R6, RZ, RZ, R7 ;  /* 0x000000ffff067224 */ /* 0x000fe200078e0007 */
[----:B------:R-:W-:Y:S01]  /*52b0*/  IABS R10, R9 ;  /* 0x00000009000a7213 */ /* 0x000fe20000000000 */
[----:B------:R-:W-:Y:S01]  /*52c0*/  IMAD.MOV.U32 R9, RZ, RZ, R11 ;  /* 0x000000ffff097224 */ /* 0x000fe200078e000b */
[----:B------:R-:W-:Y:S01]  /*52d0*/  I2FP.F32.S32 R7, R3 ;  /* 0x0000000300077245 */ /* 0x000fe20000201400 */
[----:B------:R-:W-:Y:S01]  /*52e0*/  IMAD.MOV.U32 R3, RZ, RZ, R8 ;  /* 0x000000ffff037224 */ /* 0x000fe200078e0008 */
[----:B------:R-:W-:Y:S02]  /*52f0*/  I2FP.F32.S32 R6, R6 ;  /* 0x0000000600067245 */ /* 0x000fe40000201400 */
[----:B------:R-:W-:Y:S01]  /*5300*/  I2FP.F32.S32 R8, R9 ;  /* 0x0000000900087245 */ /* 0x000fe20000201400 */
[----:B------:R-:W-:Y:S01]  /*5310*/  FFMA.FTZ R9, R7, -UR21, R78 ;  /* 0x8000001507097c23 */ /* 0x000fe2000801004e */
[----:B------:R-:W-:Y:S01]  /*5320*/  I2FP.F32.S32 R3, R3 ;  /* 0x0000000300037245 */ /* 0x000fe20000201400 */
[----:B------:R-:W-:Y:S01]  /*5330*/  FFMA.FTZ R13, R6, -UR21, R79 ;  /* 0x80000015060d7c23 */ /* 0x000fe2000801004f */
[----:B------:R-:W-:Y:S01]  /*5340*/  VIADD R6, R2, 0x21 ;  /* 0x0000002102067836 */ /* 0x000fe20000000000 */
[----:B------:R-:W-:Y:S01]  /*5350*/  I2FP.F32.S32 R10, R10 ;  /* 0x0000000a000a7245 */ /* 0x000fe20000201400 */
[----:B------:R-:W-:Y:S01]  /*5360*/  FFMA.FTZ R8, R8, -UR21, R77 ;  /* 0x8000001508087c23 */ /* 0x000fe2000801004d */
[----:B------:R-:W-:Y:S01]  /*5370*/  FSEL R129, R18, -INF , !P6 ;  /* 0xff80000012817808 */ /* 0x000fe20007000000 */
[----:B------:R-:W-:Y:S01]  /*5380*/  FFMA.FTZ R15, R3, -UR21, R54 ;  /* 0x80000015030f7c23 */ /* 0x000fe20008010036 */
[----:B------:R-:W-:Y:S01]  /*5390*/  FSEL R130, R9, -INF , !P0 ;  /* 0xff80000009827808 */ /* 0x000fe20004000000 */
[----:B------:R-:W-:Y:S01]  /*53a0*/  VIADD R3, R2, 0x28 ;  /* 0x0000002802037836 */ /* 0x000fe20000000000 */
[----:B------:R-:W-:Y:S01]  /*53b0*/  ISETP.GE.AND P6, PT, R6, R233, PT ;  /* 0x000000e90600720c */ /* 0x000fe20003fc6270 */
[----:B------:R-:W-:Y:S01]  /*53c0*/  VIADD R7, R2, 0x29 ;  /* 0x0000002902077836 */ /* 0x000fe20000000000 */
[----:B------:R-:W-:Y:S01]  /*53d0*/  ISETP.GE.AND P0, PT, R6, R232, PT ;  /* 0x000000e80600720c */ /* 0x000fe20003f06270 */
[----:B------:R-:W-:Y:S01]  /*53e0*/  FFMA.FTZ R11, R10, -UR21, R52 ;  /* 0x800000150a0b7c23 */ /* 0x000fe20008010034 */
[--C-:B------:R-:W-:Y:S01]  /*53f0*/  IMAD.IADD R10, R230, 0x1, -R6.reuse ;  /* 0x00000001e60a7824 */ /* 0x100fe200078e0a06 */
        /* <DEDUP_REMOVED lines=16> */
[----:B------:R-:W-:Y:S01]  /*5500*/  IABS R10, R10 ;  /* 0x0000000a000a7213 */ /* 0x000fe20000000000 */
[----:B------:R-:W-:Y:S01]  /*5510*/  IMAD.MOV.U32 R6, RZ, RZ, R8 ;  /* 0x000000ffff067224 */ /* 0x000fe200078e0008 */
[----:B------:R-:W-:Y:S02]  /*5520*/  IABS R3, R3 ;  /* 0x0000000300037213 */ /* 0x000fe40000000000 */
        /* <DEDUP_REMOVED lines=10> */
[----:B------:R-:W-:Y:S01]  /*55d0*/  VIADD R3, R2, 0x31 ;  /* 0x0000003102037836 */ /* 0x000fe20000000000 */
[----:B------:R-:W-:Y:S01]  /*55e0*/  FSEL R195, R10, -INF , !P3 ;  /* 0xff8000000ac37808 */ /* 0x000fe20005800000 */
[----:B------:R-:W-:Y:S01]  /*55f0*/  FFMA.FTZ R16, R8, -UR21, R62 ;  /* 0x8000001508107c23 */ /* 0x000fe2000801003e */
[----:B------:R-:W-:Y:S01]  /*5600*/  FSEL R128, R13, -INF , !P4 ;  /* 0xff8000000d807808 */ /* 0x000fe20006000000 */
[----:B------:R-:W-:Y:S01]  /*5610*/  FFMA.FTZ R9, R9, -UR21, R55 ;  /* 0x8000001509097c23 */ /* 0x000fe20008010037 */
[----:B------:R-:W-:Y:S01]  /*5620*/  FSEL R192, R11, -INF , !P2 ;  /* 0xff8000000bc07808 */ /* 0x000fe20005000000 */
[C---:B------:R-:W-:Y:S01]  /*5630*/  IMAD.IADD R8, R230.reuse, 0x1, -R3 ;  /* 0x00000001e6087824 */ /* 0x040fe200078e0a03 */
[C---:B------:R-:W-:Y:S01]  /*5640*/  ISETP.GE.AND P6, PT, R3.reuse, R233, PT ;  /* 0x000000e90300720c */ /* 0x040fe20003fc6270 */
[----:B------:R-:W-:Y:S01]  /*5650*/  IMAD.IADD R11, R230, 0x1, -R6 ;  /* 0x00000001e60b7824 */ /* 0x000fe200078e0a06 */
[----:B------:R-:W-:-:S02]  /*5660*/  ISETP.GE.AND P3, PT, R3, R232, PT ;  /* 0x000000e80300720c */ /* 0x000fc40003f66270 */
[C---:B------:R-:W-:Y:S02]  /*5670*/  ISETP.GE.AND P4, PT, R7.reuse, R233, PT ;  /* 0x000000e90700720c */ /* 0x040fe40003f86270 */
        /* <DEDUP_REMOVED lines=33> */
[----:B------:R-:W-:Y:S01]  /*5890*/  FSEL R234, R7, -INF , !P2 ;  /* 0xff80000007ea7808 */ /* 0x000fe20005000000 */
[C---:B------:R-:W-:Y:S01]  /*58a0*/  IMAD.IADD R8, R230.reuse, 0x1, -R3 ;  /* 0x00000001e6087824 */ /* 0x040fe200078e0a03 */
[----:B------:R-:W-:Y:S01]  /*58b0*/  FSEL R171, R9, -INF , !P1 ;  /* 0xff80000009ab7808 */ /* 0x000fe20004800000 */
[----:B------:R-:W-:Y:S01]  /*58c0*/  IMAD.IADD R6, R230, 0x1, -R2 ;  /* 0x00000001e6067824 */ /* 0x000fe200078e0a02 */
[-C--:B------:R-:W-:Y:S02]  /*58d0*/  ISETP.GE.AND P5, PT, R3, R233.reuse, PT ;  /* 0x000000e90300720c */ /* 0x080fe40003fa6270 */
[----:B------:R-:W-:-:S02]  /*58e0*/  ISETP.GE.AND P4, PT, R2, R233, PT ;  /* 0x000000e90200720c */ /* 0x000fc40003f86270 */
[CC--:B------:R-:W-:Y:S02]  /*58f0*/  ISETP.GE.AND P2, PT, R3.reuse, R232.reuse, PT ;  /* 0x000000e80300720c */ /* 0x0c0fe40003f46270 */
[C---:B------:R-:W-:Y:S02]  /*5900*/  ISETP.GE.AND P1, PT, R2.reuse, R232, PT ;  /* 0x000000e80200720c */ /* 0x040fe40003f26270 */
[CC--:B------:R-:W-:Y:S02]  /*5910*/  ISETP.LT.OR P5, PT, R3.reuse, R229.reuse, P5 ;  /* 0x000000e50300720c */ /* 0x0c0fe40002fa1670 */
[-C--:B------:R-:W-:Y:S01]  /*5920*/  ISETP.LT.OR P2, PT, R3, R228.reuse, P2 ;  /* 0x000000e40300720c */ /* 0x080fe20001741670 */
[C---:B------:R-:W-:Y:S01]  /*5930*/  IMAD.IADD R3, R231.reuse, 0x1, -R3 ;  /* 0x00000001e7037824 */ /* 0x040fe200078e0a03 */
[C---:B------:R-:W-:Y:S02]  /*5940*/  ISETP.LT.OR P4, PT, R2.reuse, R229, P4 ;  /* 0x000000e50200720c */ /* 0x040fe40002781670 */
[----:B------:R-:W-:Y:S01]  /*5950*/  ISETP.LT.OR P1, PT, R2, R228, P1 ;  /* 0x000000e40200720c */ /* 0x000fe20000f21670 */
[----:B------:R-:W-:Y:S01]  /*5960*/  IMAD.IADD R2, R231, 0x1, -R2 ;  /* 0x00000001e7027824 */ /* 0x000fe200078e0a02 */
[----:B------:R-:W-:-:S02]  /*5970*/  FSEL R29, R10, -INF , !P0 ;  /* 0xff8000000a1d7808 */ /* 0x000fc40004000000 */
[----:B------:R-:W-:Y:S02]  /*5980*/  PLOP3.LUT P0, PT, PT, PT, UP0, 0x80, 0x0 ;  /* 0x000000000000781c */ /* 0x000fe40003f0f008 */
[----:B------:R-:W-:Y:S02]  /*5990*/  IABS R7, R8 ;  /* 0x0000000800077213 */ /* 0x000fe40000000000 */
        /* <DEDUP_REMOVED lines=97> */
.L_x_600:
[----:B------:R-:W-:Y:S05]  /*5fb0*/  BSYNC B0 ;  /* 0x0000000000007941 */ /* 0x000fea0003800000 */
.L_x_599:
[----:B------:R-:W0:Y:S02]  /*5fc0*/  LDGDEPBAR ;  /* 0x00000000000079af */ /* 0x000e240000000000 */
.L_x_598:
[----:B------:R-:W-:Y:S01]  /*5fd0*/  FMNMX.FTZ R2, R25, R24, !PT ;  /* 0x0000001819027209 */ /* 0x000fe20007810000 */
[----:B--2---:R-:W-:Y:S01]  /*5fe0*/  IMAD.MOV.U32 R9, RZ, RZ, R29 ;  /* 0x000000ffff097224 */ /* 0x004fe200078e001d */
[----:B------:R-:W-:Y:S01]  /*5ff0*/  MOV R10, R30 ;  /* 0x0000001e000a7202 */ /* 0x000fe20000000f00 */
[----:B------:R-:W-:Y:S01]  /*6000*/  ULDC UR15, c[0x0][0x2ec] ;  /* 0x0000bb00000f7ab9 */ /* 0x000fe20000000800 */
[----:B------:R-:W-:Y:S01]  /*6010*/  FMNMX.FTZ R2, R26, R2, !PT ;  /* 0x000000021a027209 */ /* 0x000fe20007810000 */
[----:B------:R-:W-:Y:S01]  /*6020*/  STL [R1+0x84], R200 ;  /* 0x000084c801007387 */ /* 0x000fe20000100800 */
[----:B------:R-:W-:Y:S02]  /*6030*/  LEA R201, R5, UR4, 0x1 ;  /* 0x0000000405c97c11 */ /* 0x000fe4000f8e08ff */
[----:B------:R-:W-:Y:S01]  /*6040*/  FMNMX.FTZ R2, R22, R2, !PT ;  /* 0x0000000216027209 */ /* 0x000fe20007810000 */
[----:B------:R-:W-:Y:S01]  /*6050*/  STL [R1+0x80], R135 ;  /* 0x0000808701007387 */ /* 0x000fe20000100800 */
[----:B------:R-:W-:Y:S01]  /*6060*/  LEA R202, R4, R201, 0x1 ;  /* 0x000000c904ca7211 */ /* 0x000fe200078e08ff */
[----:B------:R-:W-:Y:S01]  /*6070*/  IMAD R204, R0, 0x2, R201 ;  /* 0x0000000200cc7824 */ /* 0x000fe200078e02c9 */
[----:B------:R-:W-:Y:S01]  /*6080*/  FMNMX.FTZ R2, R64, R2, !PT ;  /* 0x0000000240027209 */ /* 0x000fe20007810000 */
[----:B------:R-:W-:Y:S01]  /*6090*/  STL [R1+0x7c], R134 ;  /* 0x00007c8601007387 */ /* 0x000fe20000100800 */
[----:B------:R-:W-:-:S02]  /*60a0*/  LEA R203, R0, R202, 0x1 ;  /* 0x000000ca00cb7211 */ /* 0x000fc400078e08ff */
        /* <DEDUP_REMOVED lines=26> */
[----:B------:R-:W-:-:S03]  /*6250*/  FMNMX.FTZ R2, R234, R2, !PT ;  /* 0x00000002ea027209 */ /* 0x000fc60007810000 */
[----:B-1----:R-:W1:Y:S01]  /*6260*/  SHFL.BFLY PT, R6, R132, 0x2, 0x1f ;  /* 0x0c401f0084067f89 */ /* 0x002e6200000e0000 */
[----:B------:R-:W-:-:S04]  /*6270*/  FMNMX.FTZ R2, R9, R2, !PT ;  /* 0x0000000209027209 */ /* 0x000fc80007810000 */
[----:B------:R-:W-:-:S04]  /*6280*/  FMNMX.FTZ R2, R168, R2, !PT ;  /* 0x00000002a8027209 */ /* 0x000fc80007810000 */
        /* <DEDUP_REMOVED lines=12> */
[----:B------:R-:W-:-:S03]  /*6350*/  FFMA.FTZ R6, R26, UR15, -R8 ;  /* 0x0000000f1a067c23 */ /* 0x000fc60008010808 */
[----:B------:R2:W-:Y:S08]  /*6360*/  MUFU.EX2 R180, R3 ;  /* 0x0000000300b47308 */ /* 0x0005f00000000800 */
[----:B------:R1:W-:Y:S01]  /*6370*/  MUFU.EX2 R145, R6 ;  /* 0x0000000600917308 */ /* 0x0003e20000000800 */
[----:B--2---:R-:W-:Y:S01]  /*6380*/  FMNMX.FTZ R3, R2, R7, !PT ;  /* 0x0000000702037209 */ /* 0x004fe20007810000 */
[----:B------:R-:W-:-:S03]  /*6390*/  FFMA.FTZ R2, R24, UR15, -R8 ;  /* 0x0000000f18027c23 */ /* 0x000fc60008010808 */
[----:B------:R-:W-:-:S03]  /*63a0*/  FSETP.NEU.FTZ.AND P1, PT, R3, -INF , PT ;  /* 0xff8000000300780b */ /* 0x000fc60003f3d000 */
[----:B------:R2:W-:Y:S01]  /*63b0*/  MUFU.EX2 R169, R2 ;  /* 0x0000000200a97308 */ /* 0x0005e20000000800 */
[----:B-1----:R-:W-:-:S07]  /*63c0*/  FFMA.FTZ R6, R22, UR15, -R8 ;  /* 0x0000000f16067c23 */ /* 0x002fce0008010808 */
[----:B------:R1:W3:Y:S01]  /*63d0*/  MUFU.EX2 R162, R6 ;  /* 0x0000000600a27308 */ /* 0x0002e20000000800 */
[----:B--2---:R-:W-:-:S05]  /*63e0*/  FMUL.FTZ R2, R3, UR15 ;  /* 0x0000000f03027c20 */ /* 0x004fca0008410000 */
[----:B------:R-:W-:-:S05]  /*63f0*/  FSEL R2, R2, RZ, P1 ;  /* 0x000000ff02027208 */ /* 0x000fca0000800000 */
[--C-:B------:R-:W-:Y:S01]  /*6400*/  FFMA.FTZ R4, R28, UR15, -R2.reuse ;  /* 0x0000000f1c047c23 */ /* 0x100fe20008010802 */
[--C-:B-1----:R-:W-:Y:S01]  /*6410*/  FFMA.FTZ R6, R27, UR15, -R2.reuse ;  /* 0x0000000f1b067c23 */ /* 0x102fe20008010802 */
[----:B------:R-:W1:Y:S01]  /*6420*/  LDSM.16.MT88.4 R28, [R204+0x18000] ;  /* 0x01800000cc1c783b */ /* 0x000e620000004200 */
[--C-:B------:R-:W-:Y:S01]  /*6430*/  FFMA.FTZ R0, R36, UR15, -R2.reuse ;  /* 0x0000000f24007c23 */ /* 0x100fe20008010802 */
[----:B------:R2:W-:Y:S02]  /*6440*/  MUFU.EX2 R11, R4 ;  /* 0x00000004000b7308 */ /* 0x0005e40000000800 */
[----:B------:R-:W-:Y:S04]  /*6450*/  LDSM.16.MT88.4 R24, [R203+0x18000] ;  /* 0x01800000cb18783b */ /* 0x000fe80000004200 */
[----:B------:R-:W-:Y:S02]  /*6460*/  LDSM.16.MT88.4 R36, [R203+0x1a000] ;  /* 0x01a00000cb24783b */ /* 0x000fe40000004200 */
[----:B------:R3:W4:Y:S08]  /*6470*/  MUFU.EX2 R167, R6 ;  /* 0x0000000600a77308 */ /* 0x0007300000000800 */
[----:B------:R1:W-:Y:S01]  /*6480*/  MUFU.EX2 R134, R0 ;  /* 0x0000000000867308 */ /* 0x0003e20000000800 */
[----:B--2---:R-:W-:-:S02]  /*6490*/  FFMA.FTZ R4, R23, UR15, -R2 ;  /* 0x0000000f17047c23 */ /* 0x004fc40008010802 */
[----:B------:R-:W2:Y:S05]  /*64a0*/  LDSM.16.MT88.4 R20, [R201+0x1a000] ;  /* 0x01a00000c914783b */ /* 0x000eaa0000004200 */
[----:B------:R1:W1:Y:S01]  /*64b0*/  MUFU.EX2 R152, R4 ;  /* 0x0000000400987308 */ /* 0x0002620000000800 */
[----:B---3--:R-:W-:Y:S02]  /*64c0*/  F2FP.F16.F32.PACK_AB R6, R162, R145 ;  /* 0x00000091a206723e */ /* 0x008fe400000000ff */
[----:B----4-:R-:W-:Y:S01]  /*64d0*/  F2FP.F16.F32.PACK_AB R5, R11, R167 ;  /* 0x000000a70b05723e */ /* 0x010fe200000000ff */
[----:B-1----:R-:W-:-:S04]  /*64e0*/  FFMA.FTZ R0, R64, UR15, -R8 ;  /* 0x0000000f40007c23 */ /* 0x002fc80008010808 */
[----:B------:R1:W-:Y:S01]  /*64f0*/  MUFU.EX2 R170, R0 ;  /* 0x0000000000aa7308 */ /* 0x0003e20000000800 */
[----:B------:R-:W-:Y:S02]  /*6500*/  F2FP.F16.F32.PACK_AB R4, R169, R180 ;  /* 0x000000b4a904723e */ /* 0x000fe400000000ff */
[----:B------:R-:W-:-:S07]  /*6510*/  F2FP.F16.F32.PACK_AB R7, R134, R152 ;  /* 0x000000988607723e */ /* 0x000fce00000000ff */
[----:B------:R-:W-:Y:S01]  /*6520*/  HMMA.16816.F32 R88, R4, R28, RZ ;  /* 0x0000001c0458723c */ /* 0x000fe200000018ff */
[----:B-1----:R-:W-:-:S05]  /*6530*/  FFMA.FTZ R0, R117, UR15, -R8 ;  /* 0x0000000f75007c23 */ /* 0x002fca0008010808 */
[C---:B------:R-:W-:Y:S01]  /*6540*/  HMMA.16816.F32 R112, R4.reuse, R30, RZ ;  /* 0x0000001e0470723c */ /* 0x040fe200000018ff */
[----:B------:R-:W-:Y:S01]  /*6550*/  LDSM.16.MT88.4 R28, [R201+0x1e000] ;  /* 0x01e00000c91c783b */ /* 0x000fe20000004200 */
[----:B------:R1:W3:Y:S04]  /*6560*/  MUFU.EX2 R166, R0 ;  /* 0x0000000000a67308 */ /* 0x0002e80000000800 */
[C---:B--2---:R-:W-:Y:S06]  /*6570*/  HMMA.16816.F32 R80, R4.reuse, R20, RZ ;  /* 0x000000140450723c */ /* 0x044fec00000018ff */
[C---:B------:R-:W-:Y:S01]  /*6580*/  HMMA.16816.F32 R52, R4.reuse, R22, RZ ;  /* 0x000000160434723c */ /* 0x040fe200000018ff */
[----:B------:R-:W2:Y:S05]  /*6590*/  LDSM.16.MT88.4 R20, [R203+0x1c000] ;  /* 0x01c00000cb14783b */ /* 0x000eaa0000004200 */
[----:B------:R-:W-:Y:S01]  /*65a0*/  HMMA.16816.F32 R92, R4, R32, RZ ;  /* 0x00000020045c723c */ /* 0x000fe200000018ff */
[----:B-1----:R-:W-:-:S04]  /*65b0*/  FFMA.FTZ R0, R116, UR15, -R8 ;  /* 0x0000000f74007c23 */ /* 0x002fc80008010808 */
[----:B------:R1:W-:Y:S01]  /*65c0*/  MUFU.EX2 R153, R0 ;  /* 0x0000000000997308 */ /* 0x0003e20000000800 */
[C---:B------:R-:W-:Y:S01]  /*65d0*/  HMMA.16816.F32 R56, R4.reuse, R34, RZ ;  /* 0x000000220438723c */ /* 0x040fe200000018ff */
[----:B------:R-:W4:Y:S05]  /*65e0*/  LDSM.16.MT88.4 R32, [R204+0x1c000] ;  /* 0x01c00000cc20783b */ /* 0x000f2a0000004200 */
[C---:B------:R-:W-:Y:S06]  /*65f0*/  HMMA.16816.F32 R76, R4.reuse, R16, RZ ;  /* 0x00000010044c723c */ /* 0x040fec00000018ff */
[----:B------:R-:W-:Y:S01]  /*6600*/  HMMA.16816.F32 R48, R4, R18, RZ ;  /* 0x000000120430723c */ /* 0x000fe200000018ff */
[----:B------:R-:W3:Y:S01]  /*6610*/  LDSM.16.MT88.4 R16, [R204+0x1e000] ;  /* 0x01e00000cc10783b */ /* 0x000ee20000004200 */
[----:B-1----:R-:W-:-:S04]  /*6620*/  FFMA.FTZ R0, R120, UR15, -R8 ;  /* 0x0000000f78007c23 */ /* 0x002fc80008010808 */
[C---:B------:R-:W-:Y:S01]  /*6630*/  HMMA.16816.F32 R96, R4.reuse, R40, RZ ;  /* 0x000000280460723c */ /* 0x040fe200000018ff */
[----:B------:R1:W-:Y:S05]  /*6640*/  MUFU.EX2 R135, R0 ;  /* 0x0000000000877308 */ /* 0x0003ea0000000800 */
[C---:B------:R-:W-:Y:S01]  /*6650*/  HMMA.16816.F32 R60, R4.reuse, R42, RZ ;  /* 0x0000002a043c723c */ /* 0x040fe200000018ff */
[----:B------:R-:W3:Y:S05]  /*6660*/  LDSM.16.MT88.4 R40, [R202+0x1c000] ;  /* 0x01c00000ca28783b */ /* 0x000eea0000004200 */
[C---:B------:R-:W-:Y:S06]  /*6670*/  HMMA.16816.F32 R84, R4.reuse, R24, RZ ;  /* 0x000000180454723c */ /* 0x040fec00000018ff */
[C---:B------:R-:W-:Y:S01]  /*6680*/  HMMA.16816.F32 R108, R4.reuse, R26, RZ ;  /* 0x0000001a046c723c */ /* 0x040fe200000018ff */
[--C-:B-1----:R-:W-:Y:S01]  /*6690*/  FFMA.FTZ R0, R124, UR15, -R2.reuse ;  /* 0x0000000f7c007c23 */ /* 0x102fe20008010802 */
[----:B------:R-:W1:Y:S03]  /*66a0*/  LDSM.16.MT88.4 R24, [R202+0x1e000] ;  /* 0x01e00000ca18783b */ /* 0x000e660000004200 */
[----:B------:R4:W-:Y:S01]  /*66b0*/  MUFU.EX2 R164, R0 ;  /* 0x0000000000a47308 */ /* 0x0009e20000000800 */
[C---:B------:R-:W-:Y:S06]  /*66c0*/  HMMA.16816.F32 R72, R4.reuse, R12, RZ ;  /* 0x0000000c0448723c */ /* 0x040fec00000018ff */
[C---:B------:R-:W-:Y:S01]  /*66d0*/  HMMA.16816.F32 R104, R4.reuse, R14, RZ ;  /* 0x0000000e0468723c */ /* 0x040fe200000018ff */
[----:B------:R-:W1:Y:S05]  /*66e0*/  LDSM.16.MT88.4 R12, [R203+0x1e000] ;  /* 0x01e00000cb0c783b */ /* 0x000e6a0000004200 */
[----:B--2---:R-:W-:Y:S01]  /*66f0*/  HMMA.16816.F32 R124, R4, R20, RZ ;  /* 0x00000014047c723c */ /* 0x004fe200000018ff */
[----:B----4-:R-:W-:-:S05]  /*6700*/  FFMA.FTZ R0, R129, UR15, -R2 ;  /* 0x0000000f81007c23 */ /* 0x010fca0008010802 */
[C---:B------:R-:W-:Y:S01]  /*6710*/  HMMA.16816.F32 R136, R4.reuse, R22, RZ ;  /* 0x000000160488723c */ /* 0x040fe200000018ff */
[----:B------:R-:W2:Y:S01]  /*6720*/  LDSM.16.MT88.4 R20, [R202+0x18800] ;  /* 0x01880000ca14783b */ /* 0x000ea20000004200 */
[----:B------:R4:W2:Y:S04]  /*6730*/  MUFU.EX2 R154, R0 ;  /* 0x00000000009a7308 */ /* 0x0008a80000000800 */
[C---:B------:R-:W-:Y:S06]  /*6740*/  HMMA.16816.F32 R140, R4.reuse, R28, RZ ;  /* 0x0000001c048c723c */ /* 0x040fec00000018ff */
[C---:B------:R-:W-:Y:S06]  /*6750*/  HMMA.16816.F32 R116, R4.reuse, R32, RZ ;  /* 0x000000200474723c */ /* 0x040fec00000018ff */
[C---:B------:R-:W-:Y:S01]  /*6760*/  HMMA.16816.F32 R120, R4.reuse, R34, RZ ;  /* 0x000000220478723c */ /* 0x040fe200000018ff */
[--C-:B----4-:R-:W-:Y:S01]  /*6770*/  FFMA.FTZ R0, R130, UR15, -R2.reuse ;  /* 0x0000000f82007c23 */ /* 0x110fe20008010802 */
[----:B------:R-:W-:Y:S03]  /*6780*/  LDSM.16.MT88.4 R32, [R201+0x18800] ;  /* 0x01880000c920783b */ /* 0x000fe60000004200 */
[----:B------:R4:W-:Y:S01]  /*6790*/  MUFU.EX2 R146, R0 ;  /* 0x0000000000927308 */ /* 0x0009e20000000800 */
[C---:B---3--:R-:W-:Y:S06]  /*67a0*/  HMMA.16816.F32 R172, R4.reuse, R16, RZ ;  /* 0x0000001004ac723c */ /* 0x048fec00000018ff */
[C---:B------:R-:W-:Y:S01]  /*67b0*/  HMMA.16816.F32 R176, R4.reuse, R18, RZ ;  /* 0x0000001204b0723c */ /* 0x040fe200000018ff */
[----:B------:R-:W-:Y:S05]  /*67c0*/  LDSM.16.MT88.4 R16, [R203+0x18800] ;  /* 0x01880000cb10783b */ /* 0x000fea0000004200 */
[----:B------:R-:W-:Y:S01]  /*67d0*/  HMMA.16816.F32 R68, R4, R36, RZ ;  /* 0x000000240444723c */ /* 0x000fe200000018ff */
[----:B----4-:R-:W-:-:S05]  /*67e0*/  FFMA.FTZ R0, R128, UR15, -R2 ;  /* 0x0000000f80007c23 */ /* 0x010fca0008010802 */
[C---:B------:R-:W-:Y:S01]  /*67f0*/  HMMA.16816.F32 R128, R4.reuse, R30, RZ ;  /* 0x0000001e0480723c */ /* 0x040fe200000018ff */
[----:B------:R-:W3:Y:S01]  /*6800*/  LDSM.16.MT88.4 R28, [R204+0x18800] ;  /* 0x01880000cc1c783b */ /* 0x000ee20000004200 */
[----:B------:R-:W4:Y:S04]  /*6810*/  MUFU.EX2 R163, R0 ;  /* 0x0000000000a37308 */ /* 0x000f280000000800 */
[C---:B------:R-:W-:Y:S06]  /*6820*/  HMMA.16816.F32 R100, R4.reuse, R38, RZ ;  /* 0x000000260464723c */ /* 0x040fec00000018ff */
[C---:B------:R-:W-:Y:S06]  /*6830*/  HMMA.16816.F32 R64, R4.reuse, R44, RZ ;  /* 0x0000002c0440723c */ /* 0x040fec00000018ff */
[C---:B------:R-:W-:Y:S06]  /*6840*/  HMMA.16816.F32 R36, R4.reuse, R40, RZ ;  /* 0x000000280424723c */ /* 0x040fec00000018ff */
[C---:B------:R-:W-:Y:S06]  /*6850*/  HMMA.16816.F32 R44, R4.reuse, R46, RZ ;  /* 0x0000002e042c723c */ /* 0x040fec00000018ff */
[C---:B------:R-:W-:Y:S06]  /*6860*/  HMMA.16816.F32 R40, R4.reuse, R42, RZ ;  /* 0x0000002a0428723c */ /* 0x040fec00000018ff */
[C---:B-1----:R-:W-:Y:S06]  /*6870*/  HMMA.16816.F32 R148, R4.reuse, R24, RZ ;  /* 0x000000180494723c */ /* 0x042fec00000018ff */
[C---:B------:R-:W-:Y:S06]  /*6880*/  HMMA.16816.F32 R156, R4.reuse, R26, RZ ;  /* 0x0000001a049c723c */ /* 0x040fec00000018ff */
[C---:B------:R-:W-:Y:S06]  /*6890*/  HMMA.16816.F32 R196, R4.reuse, R12, RZ ;  /* 0x0000000c04c4723c */ /* 0x040fec00000018ff */
[----:B------:R-:W-:Y:S01]  /*68a0*/  HMMA.16816.F32 R188, R4, R14, RZ ;  /* 0x0000000e04bc723c */ /* 0x000fe200000018ff */
[----:B------:R-:W1:Y:S06]  /*68b0*/  LDSM.16.MT88.4 R12, [R201+0x1a800] ;  /* 0x01a80000c90c783b */ /* 0x000e6c0000004200 */
[----:B------:R-:W-:-:S02]  /*68c0*/  F2FP.F16.F32.PACK_AB R4, R166, R170 ;  /* 0x000000aaa604723e */ /* 0x000fc400000000ff */
[----:B--2---:R-:W-:Y:S02]  /*68d0*/  F2FP.F16.F32.PACK_AB R5, R154, R164 ;  /* 0x000000a49a05723e */ /* 0x004fe400000000ff */
[----:B------:R-:W-:Y:S02]  /*68e0*/  F2FP.F16.F32.PACK_AB R6, R135, R153 ;  /* 0x000000998706723e */ /* 0x000fe400000000ff */
[----:B----4-:R-:W-:-:S07]  /*68f0*/  F2FP.F16.F32.PACK_AB R7, R163, R146 ;  /* 0x00000092a307723e */ /* 0x010fce00000000ff */
[C---:B------:R-:W-:Y:S06]  /*6900*/  HMMA.16816.F32 R24, R4.reuse, R20, R92 ;  /* 0x000000140418723c */ /* 0x040fec000000185c */
[C---:B---3--:R-:W-:Y:S06]  /*6910*/  HMMA.16816.F32 R112, R4.reuse, R30, R112 ;  /* 0x0000001e0470723c */ /* 0x048fec0000001870 */
[C---:B------:R-:W-:Y:S01]  /*6920*/  HMMA.16816.F32 R92, R4.reuse, R22, R56 ;  /* 0x00000016045c723c */ /* 0x040fe20000001838 */
[----:B------:R-:W2:Y:S05]  /*6930*/  LDSM.16.MT88.4 R20, [R202+0x1a800] ;  /* 0x01a80000ca14783b */ /* 0x000eaa0000004200 */
[----:B------:R-:W-:Y:S01]  /*6940*/  HMMA.16816.F32 R184, R4, R32, R96 ;  /* 0x0000002004b8723c */ /* 0x000fe20000001860 */
[----:B------:R-:W-:Y:S01]  /*6950*/  MOV R56, R161 ;  /* 0x000000a100387202 */ /* 0x000fe20000000f00 */
[----:B------:R-:W-:Y:S01]  /*6960*/  IMAD.MOV.U32 R57, RZ, RZ, R160 ;  /* 0x000000ffff397224 */ /* 0x000fe200078e00a0 */
[----:B------:R-:W-:Y:S01]  /*6970*/  MOV R58, R155 ;  /* 0x0000009b003a7202 */ /* 0x000fe20000000f00 */
[----:B------:R-:W-:-:S02]  /*6980*/  IMAD.MOV.U32 R59, RZ, RZ, R152 ;  /* 0x000000ffff3b7224 */ /* 0x000fc400078e0098 */
[----:B------:R-:W-:Y:S01]  /*6990*/  HMMA.16816.F32 R236, R4, R34, R60 ;  /* 0x0000002204ec723c */ /* 0x000fe2000000183c */
[----:B------:R-:W-:Y:S01]  /*69a0*/  MOV R144, R27 ;  /* 0x0000001b00907202 */ /* 0x000fe20000000f00 */
[----:B------:R-:W-:Y:S01]  /*69b0*/  IMAD.MOV.U32 R96, RZ, RZ, R166 ;  /* 0x000000ffff607224 */ /* 0x000fe200078e00a6 */
[----:B------:R-:W-:-:S03]  /*69c0*/  MOV R33, R171 ;  /* 0x000000ab00217202 */ /* 0x000fc60000000f00 */
[C---:B------:R-:W-:Y:S01]  /*69d0*/  HMMA.16816.F32 R248, R4.reuse, R28, R88 ;  /* 0x0000001c04f8723c */ /* 0x040fe20000001858 */
[----:B------:R-:W-:Y:S01]  /*69e0*/  IMAD.MOV.U32 R60, RZ, RZ, R25 ;  /* 0x000000ffff3c7224 */ /* 0x000fe200078e0019 */
[----:B------:R-:W-:Y:S01]  /*69f0*/  MOV R35, R26 ;  /* 0x0000001a00237202 */ /* 0x000fe20000000f00 */
[----:B------:R-:W-:Y:S01]  /*6a00*/  IMAD.MOV.U32 R34, RZ, RZ, R24 ;  /* 0x000000ffff227224 */ /* 0x000fe200078e0018 */
[----:B------:R-:W-:Y:S01]  /*6a10*/  MOV R0, R112 ;  /* 0x0000007000007202 */ /* 0x000fe20000000f00 */
[----:B------:R-:W-:Y:S01]  /*6a20*/  IMAD.MOV.U32 R32, RZ, RZ, R113 ;  /* 0x000000ffff207224 */ /* 0x000fe200078e0071 */
[----:B------:R-:W3:Y:S01]  /*6a30*/  LDSM.16.MT88.4 R28, [R203+0x1a800] ;  /* 0x01a80000cb1c783b */ /* 0x000ee20000004200 */
[----:B------:R-:W-:Y:S01]  /*6a40*/  IMAD.MOV.U32 R200, RZ, RZ, R114 ;  /* 0x000000ffffc87224 */ /* 0x000fe200078e0072 */
[----:B------:R-:W-:Y:S01]  /*6a50*/  MOV R88, R115 ;  /* 0x0000007300587202 */ /* 0x000fe20000000f00 */
[C---:B------:R-:W-:Y:S01]  /*6a60*/  HMMA.16816.F32 R244, R4.reuse, R16, R84 ;  /* 0x0000001004f4723c */ /* 0x040fe20000001854 */
[----:B------:R-:W4:Y:S01]  /*6a70*/  LDSM.16.MT88.4 R24, [R204+0x1a800] ;  /* 0x01a80000cc18783b */ /* 0x000f220000004200 */
[----:B------:R-:W-:Y:S01]  /*6a80*/  MOV R63, R169 ;  /* 0x000000a9003f7202 */ /* 0x000fe20000000f00 */
[----:B------:R-:W-:Y:S01]  /*6a90*/  IMAD.MOV.U32 R165, RZ, RZ, R185 ;  /* 0x000000ffffa57224 */ /* 0x000fe200078e00b9 */
[----:B------:R-:W-:Y:S01]  /*6aa0*/  MOV R99, R186 ;  /* 0x000000ba00637202 */ /* 0x000fe20000000f00 */
[----:B------:R-:W-:Y:S01]  /*6ab0*/  IMAD.MOV.U32 R98, RZ, RZ, R187 ;  /* 0x000000ffff627224 */ /* 0x000fe200078e00bb */
[C---:B------:R-:W-:Y:S01]  /*6ac0*/  HMMA.16816.F32 R112, R4.reuse, R18, R108 ;  /* 0x000000120470723c */ /* 0x040fe2000000186c */
[----:B------:R-:W4:Y:S01]  /*6ad0*/  LDSM.16.MT88.4 R16, [R201+0x1c800] ;  /* 0x01c80000c910783b */ /* 0x000f220000004200 */
[----:B------:R-:W-:Y:S01]  /*6ae0*/  MOV R97, R184 ;  /* 0x000000b800617202 */ /* 0x000fe20000000f00 */
[----:B------:R-:W-:Y:S01]  /*6af0*/  IMAD.MOV.U32 R62, RZ, RZ, R168 ;  /* 0x000000ffff3e7224 */ /* 0x000fe200078e00a8 */
[----:B------:R-:W-:Y:S01]  /*6b00*/  MOV R84, R34 ;  /* 0x0000002200547202 */ /* 0x000fe20000000f00 */
[----:B------:R-:W-:Y:S01]  /*6b10*/  IMAD.MOV.U32 R87, RZ, RZ, R98 ;  /* 0x000000ffff577224 */ /* 0x000fe200078e0062 */
[C---:B-1----:R-:W-:Y:S01]  /*6b20*/  HMMA.16816.F32 R240, R4.reuse, R12, R80 ;  /* 0x0000000c04f0723c */ /* 0x042fe20000001850 */
[----:B------:R-:W-:Y:S01]  /*6b30*/  MOV R110, R60 ;  /* 0x0000003c006e7202 */ /* 0x000fe20000000f00 */
[----:B------:R-:W-:Y:S01]  /*6b40*/  IMAD.MOV.U32 R111, RZ, RZ, R35 ;  /* 0x000000ffff6f7224 */ /* 0x000fe200078e0023 */
[----:B------:R-:W-:Y:S01]  /*6b50*/  MOV R86, R99 ;  /* 0x0000006300567202 */ /* 0x000fe20000000f00 */
[----:B------:R-:W-:Y:S01]  /*6b60*/  IMAD.MOV.U32 R34, RZ, RZ, R146 ;  /* 0x000000ffff227224 */ /* 0x000fe200078e0092 */
[----:B------:R-:W-:Y:S01]  /*6b70*/  MOV R89, R97 ;  /* 0x0000006100597202 */ /* 0x000fe20000000f00 */
[C---:B------:R-:W-:Y:S01]  /*6b80*/  HMMA.16816.F32 R184, R4.reuse, R14, R52 ;  /* 0x0000000e04b8723c */ /* 0x040fe20000001834 */
[----:B------:R-:W1:Y:S01]  /*6b90*/  LDSM.16.MT88.4 R12, [R202+0x1c800] ;  /* 0x01c80000ca0c783b */ /* 0x000e620000004200 */
[----:B------:R-:W-:Y:S01]  /*6ba0*/  IMAD.MOV.U32 R83, RZ, RZ, R32 ;  /* 0x000000ffff537224 */ /* 0x000fe200078e0020 */
[----:B------:R-:W-:Y:S01]  /*6bb0*/  MOV R82, R0 ;  /* 0x0000000000527202 */ /* 0x000fe20000000f00 */
[----:B------:R-:W-:Y:S01]  /*6bc0*/  IMAD.MOV.U32 R0, RZ, RZ, R180 ;  /* 0x000000ffff007224 */ /* 0x000fe200078e00b4 */
[----:B------:R-:W-:Y:S01]  /*6bd0*/  MOV R99, R147 ;  /* 0x0000009300637202 */ /* 0x000fe20000000f00 */
[----:B------:R-:W-:Y:S01]  /*6be0*/  IMAD.MOV.U32 R32, RZ, RZ, R170 ;  /* 0x000000ffff207224 */ /* 0x000fe200078e00aa */
        /* <DEDUP_REMOVED lines=12> */
[C---:B---3--:R-:W-:Y:S01]  /*6cb0*/  HMMA.16816.F32 R144, R4.reuse, R30, R100 ;  /* 0x0000001e0490723c */ /* 0x048fe20000001864 */
[----:B------:R-:W-:Y:S01]  /*6cc0*/  IMAD.MOV.U32 R90, RZ, RZ, R164 ;  /* 0x000000ffff5a7224 */ /* 0x000fe200078e00a4 */
[----:B------:R-:W-:Y:S01]  /*6cd0*/  MOV R76, R89 ;  /* 0x00000059004c7202 */ /* 0x000fe20000000f00 */
[----:B------:R-:W-:Y:S01]  /*6ce0*/  IMAD.MOV.U32 R77, RZ, RZ, R85 ;  /* 0x000000ffff4d7224 */ /* 0x000fe200078e0055 */
[----:B------:R-:W-:Y:S01]  /*6cf0*/  MOV R89, R63 ;  /* 0x0000003f00597202 */ /* 0x000fe20000000f00 */
[----:B------:R-:W-:Y:S01]  /*6d00*/  IMAD.MOV.U32 R79, RZ, RZ, R87 ;  /* 0x000000ffff4f7224 */ /* 0x000fe200078e0057 */
[----:B----4-:R-:W-:Y:S01]  /*6d10*/  HMMA.16816.F32 R160, R4, R26, R104 ;  /* 0x0000001a04a0723c */ /* 0x010fe20000001868 */
[----:B------:R-:W-:Y:S01]  /*6d20*/  MOV R102, R110 ;  /* 0x0000006e00667202 */ /* 0x000fe20000000f00 */
[----:B------:R-:W-:Y:S01]  /*6d30*/  IMAD.MOV.U32 R103, RZ, RZ, R111 ;  /* 0x000000ffff677224 */ /* 0x000fe200078e006f */
[----:B------:R-:W-:Y:S01]  /*6d40*/  MOV R101, R84 ;  /* 0x0000005400657202 */ /* 0x000fe20000000f00 */
[----:B------:R-:W-:-:S02]  /*6d50*/  IMAD.MOV.U32 R80, RZ, RZ, R32 ;  /* 0x000000ffff507224 */ /* 0x000fc400078e0020 */
[C---:B------:R-:W-:Y:S01]  /*6d60*/  HMMA.16816.F32 R152, R4.reuse, R28, R68 ;  /* 0x0000001c0498723c */ /* 0x040fe20000001844 */
[----:B------:R-:W3:Y:S01]  /*6d70*/  LDSM.16.MT88.4 R28, [R201+0x1e800] ;  /* 0x01e80000c91c783b */ /* 0x000ee20000004200 */
[----:B------:R-:W-:Y:S02]  /*6d80*/  IMAD.MOV.U32 R100, RZ, RZ, R90 ;  /* 0x000000ffff647224 */ /* 0x000fe400078e005a */
[----:B------:R-:W-:Y:S02]  /*6d90*/  IMAD.MOV.U32 R90, RZ, RZ, R62 ;  /* 0x000000ffff5a7224 */ /* 0x000fe400078e003e */
[C---:B------:R-:W-:Y:S06]  /*6da0*/  HMMA.16816.F32 R108, R4.reuse, R16, R64 ;  /* 0x00000010046c723c */ /* 0x040fec0000001840 */
        /* <DEDUP_REMOVED lines=8> */
[----:B------:R-:W-:Y:S01]  /*6e30*/  IMAD.MOV.U32 R46, RZ, RZ, R34 ;  /* 0x000000ffff2e7224 */ /* 0x000fe200078e0022 */
[----:B------:R-:W-:Y:S01]  /*6e40*/  MOV R45, R35 ;  /* 0x00000023002d7202 */ /* 0x000fe20000000f00 */
[----:B------:R-:W-:Y:S01]  /*6e50*/  IMAD.MOV.U32 R44, RZ, RZ, R60 ;  /* 0x000000ffff2c7224 */ /* 0x000fe200078e003c */
[----:B------:R-:W-:Y:S01]  /*6e60*/  MOV R65, R57 ;  /* 0x0000003900417202 */ /* 0x000fe20000000f00 */
[----:B-1----:R-:W-:Y:S01]  /*6e70*/  HMMA.16816.F32 R84, R4, R12, R36 ;  /* 0x0000000c0454723c */ /* 0x002fe20000001824 */
[----:B------:R-:W-:-:S05]  /*6e80*/  MOV R47, R59 ;  /* 0x0000003b002f7202 */ /* 0x000fca0000000f00 */
[C---:B------:R-:W-:Y:S01]  /*6e90*/  HMMA.16816.F32 R60, R4.reuse, R14, R40 ;  /* 0x0000000e043c723c */ /* 0x040fe20000001828 */
[----:B------:R-:W-:Y:S01]  /*6ea0*/  IMAD.MOV.U32 R39, RZ, RZ, R0 ;  /* 0x000000ffff277224 */ /* 0x000fe200078e0000 */
[----:B------:R-:W-:Y:S01]  /*6eb0*/  MOV R38, R33 ;  /* 0x0000002100267202 */ /* 0x000fe20000000f00 */
[----:B------:R-:W-:Y:S01]  /*6ec0*/  FFMA.FTZ R0, R192, UR15, -R8 ;  /* 0x0000000fc0007c23 */ /* 0x000fe20008010808 */
[----:B------:R-:W1:Y:S01]  /*6ed0*/  LDSM.16.MT88.4 R32, [R204+0x1e800] ;  /* 0x01e80000cc20783b */ /* 0x000e620000004200 */
[----:B------:R-:W-:Y:S01]  /*6ee0*/  MOV R192, R46 ;  /* 0x0000002e00c07202 */ /* 0x000fe20000000f00 */
[----:B--2---:R-:W-:Y:S01]  /*6ef0*/  HMMA.16816.F32 R56, R4, R22, R120 ;  /* 0x000000160438723c */ /* 0x004fe20000001878 */
[----:B------:R2:W4:Y:S01]  /*6f00*/  MUFU.EX2 R36, R0 ;  /* 0x0000000000247308 */ /* 0x0005220000000800 */
[----:B------:R-:W1:Y:S01]  /*6f10*/  LDSM.16.MT88.4 R12, [R203+0x1e800] ;  /* 0x01e80000cb0c783b */ /* 0x000e620000004200 */
[----:B------:R-:W-:-:S03]  /*6f20*/  IMAD.MOV.U32 R46, RZ, RZ, R67 ;  /* 0x000000ffff2e7224 */ /* 0x000fc600078e0043 */
[C---:B------:R-:W-:Y:S01]  /*6f30*/  HMMA.16816.F32 R72, R4.reuse, R20, R116 ;  /* 0x000000140448723c */ /* 0x040fe20000001874 */
[----:B------:R-:W-:Y:S01]  /*6f40*/  MOV R23, R38 ;  /* 0x0000002600177202 */ /* 0x000fe20000000f00 */
[----:B------:R-:W-:Y:S01]  /*6f50*/  IMAD.MOV.U32 R123, RZ, RZ, R45 ;  /* 0x000000ffff7b7224 */ /* 0x000fe200078e002d */
[----:B------:R-:W-:Y:S01]  /*6f60*/  MOV R122, R44 ;  /* 0x0000002c007a7202 */ /* 0x000fe20000000f00 */
[----:B------:R-:W-:Y:S01]  /*6f70*/  IMAD.MOV.U32 R44, RZ, RZ, R65 ;  /* 0x000000ffff2c7224 */ /* 0x000fe200078e0041 */
[----:B------:R-:W-:Y:S01]  /*6f80*/  MOV R45, R66 ;  /* 0x00000042002d7202 */ /* 0x000fe20000000f00 */
[----:B---3--:R-:W-:Y:S01]  /*6f90*/  HMMA.16816.F32 R48, R4, R30, R128 ;  /* 0x0000001e0430723c */ /* 0x008fe20000001880 */
[----:B------:R-:W-:Y:S01]  /*6fa0*/  IMAD.MOV.U32 R20, RZ, RZ, R47 ;  /* 0x000000ffff147224 */ /* 0x000fe200078e002f */
[----:B------:R-:W-:Y:S01]  /*6fb0*/  MOV R21, R64 ;  /* 0x0000004000157202 */ /* 0x000fe20000000f00 */
[----:B------:R-:W-:Y:S01]  /*6fc0*/  IMAD.MOV.U32 R121, RZ, RZ, R39 ;  /* 0x000000ffff797224 */ /* 0x000fe200078e0027 */
[----:B------:R-:W-:Y:S01]  /*6fd0*/  MOV R47, R100 ;  /* 0x00000064002f7202 */ /* 0x000fe20000000f00 */
[----:B------:R-:W-:-:S02]  /*6fe0*/  IMAD.MOV.U32 R100, RZ, RZ, R101 ;  /* 0x000000ffff647224 */ /* 0x000fc400078e0065 */
[----:B--2---:R-:W-:Y:S01]  /*6ff0*/  FFMA.FTZ R0, R193, UR15, -R8 ;  /* 0x0000000fc1007c23 */ /* 0x004fe20008010808 */
[C---:B----4-:R-:W-:Y:S01]  /*7000*/  HMMA.16816.F32 R64, R4.reuse, R18, R156 ;  /* 0x000000120440723c */ /* 0x050fe2000000189c */
[----:B------:R-:W-:Y:S01]  /*7010*/  MOV R128, R192 ;  /* 0x000000c000807202 */ /* 0x000fe20000000f00 */
[----:B------:R-:W-:Y:S01]  /*7020*/  IMAD.MOV.U32 R131, RZ, RZ, R36 ;  /* 0x000000ffff837224 */ /* 0x000fe200078e0024 */
[----:B------:R2:W-:Y:S01]  /*7030*/  MUFU.EX2 R120, R0 ;  /* 0x0000000000787308 */ /* 0x0005e20000000800 */
[----:B------:R-:W-:Y:S01]  /*7040*/  IMAD.MOV.U32 R129, RZ, RZ, R20 ;  /* 0x000000ffff817224 */ /* 0x000fe200078e0014 */
[----:B------:R-:W-:Y:S01]  /*7050*/  MOV R192, R21 ;  /* 0x0000001500c07202 */ /* 0x000fe20000000f00 */
[C---:B------:R-:W-:Y:S01]  /*7060*/  HMMA.16816.F32 R40, R4.reuse, R28, R140 ;  /* 0x0000001c0428723c */ /* 0x040fe2000000188c */
[----:B------:R-:W-:Y:S02]  /*7070*/  MOV R159, R23 ;  /* 0x00000017009f7202 */ /* 0x000fe40000000f00 */
[----:B------:R-:W-:Y:S01]  /*7080*/  MOV R101, R102 ;  /* 0x0000006600657202 */ /* 0x000fe20000000f00 */
[----:B------:R-:W3:Y:S01]  /*7090*/  LDSM.16.MT88.4 R20, [R202+0x19000] ;  /* 0x01900000ca14783b */ /* 0x000ee20000004200 */
[----:B------:R-:W-:Y:S01]  /*70a0*/  IMAD.MOV.U32 R102, RZ, RZ, R103 ;  /* 0x000000ffff667224 */ /* 0x000fe200078e0067 */
[----:B------:R-:W-:Y:S01]  /*70b0*/  MOV R103, R81 ;  /* 0x0000005100677202 */ /* 0x000fe20000000f00 */
[----:B------:R-:W-:Y:S01]  /*70c0*/  IMAD.MOV.U32 R81, RZ, RZ, R82 ;  /* 0x000000ffff517224 */ /* 0x000fe200078e0052 */
[----:B------:R-:W-:Y:S01]  /*70d0*/  MOV R82, R83 ;  /* 0x0000005300527202 */ /* 0x000fe20000000f00 */
[----:B------:R-:W-:Y:S01]  /*70e0*/  IMAD.MOV.U32 R83, RZ, RZ, R200 ;  /* 0x000000ffff537224 */ /* 0x000fe200078e00c8 */
[C---:B------:R-:W-:Y:S01]  /*70f0*/  HMMA.16816.F32 R68, R4.reuse, R24, R124 ;  /* 0x000000180444723c */ /* 0x040fe2000000187c */
[----:B--2---:R-:W-:Y:S01]  /*7100*/  FFMA.FTZ R0, R195, UR15, -R8 ;  /* 0x0000000fc3007c23 */ /* 0x004fe20008010808 */
[----:B------:R-:W-:Y:S01]  /*7110*/  MOV R158, R122 ;  /* 0x0000007a009e7202 */ /* 0x000fe20000000f00 */
[----:B------:R-:W-:Y:S01]  /*7120*/  IMAD.MOV.U32 R140, RZ, RZ, R100 ;  /* 0x000000ffff8c7224 */ /* 0x000fe200078e0064 */
[----:B------:R-:W-:Y:S01]  /*7130*/  MOV R143, R103 ;  /* 0x00000067008f7202 */ /* 0x000fe20000000f00 */
[----:B------:R2:W-:Y:S01]  /*7140*/  MUFU.EX2 R119, R0 ;  /* 0x0000000000777308 */ /* 0x0005e20000000800 */
[----:B------:R-:W-:Y:S01]  /*7150*/  MOV R141, R101 ;  /* 0x00000065008d7202 */ /* 0x000fe20000000f00 */
[----:B------:R-:W-:Y:S01]  /*7160*/  IMAD.MOV.U32 R142, RZ, RZ, R102 ;  /* 0x000000ffff8e7224 */ /* 0x000fe200078e0066 */
[----:B------:R-:W-:Y:S01]  /*7170*/  HMMA.16816.F32 R52, R4, R26, R136 ;  /* 0x0000001a0434723c */ /* 0x000fe20000001888 */
[----:B------:R-:W-:Y:S01]  /*7180*/  IMAD.MOV.U32 R193, RZ, RZ, R44 ;  /* 0x000000ffffc17224 */ /* 0x000fe200078e002c */
[----:B------:R-:W-:Y:S01]  /*7190*/  MOV R156, R134 ;  /* 0x00000086009c7202 */ /* 0x000fe20000000f00 */
[----:B------:R-:W-:Y:S01]  /*71a0*/  IMAD.MOV.U32 R157, RZ, RZ, R80 ;  /* 0x000000ffff9d7224 */ /* 0x000fe200078e0050 */
[----:B------:R-:W-:Y:S04]  /*71b0*/  LDSM.16.MT88.4 R28, [R204+0x1b000] ;  /* 0x01b00000cc1c783b */ /* 0x000fe80000004200 */
[----:B------:R4:W5:Y:S01]  /*71c0*/  LDL.LU R200, [R1+0x84] ;  /* 0x0000840001c87983 */ /* 0x0009620000300800 */
[----:B--2---:R-:W-:Y:S01]  /*71d0*/  FFMA.FTZ R0, R133, UR15, -R8 ;  /* 0x0000000f85007c23 */ /* 0x004fe20008010808 */
[----:B------:R-:W-:Y:S01]  /*71e0*/  IMAD.MOV.U32 R103, RZ, RZ, R88 ;  /* 0x000000ffff677224 */ /* 0x000fe200078e0058 */
[----:B------:R-:W-:-:S02]  /*71f0*/  MOV R127, R89 ;  /* 0x00000059007f7202 */ /* 0x000fc40000000f00 */
[----:B------:R-:W-:Y:S01]  /*7200*/  MOV R122, R91 ;  /* 0x0000005b007a7202 */ /* 0x000fe20000000f00 */
[----:B------:R2:W-:Y:S01]  /*7210*/  MUFU.EX2 R118, R0 ;  /* 0x0000000000767308 */ /* 0x0005e20000000800 */
[----:B------:R-:W-:Y:S01]  /*7220*/  MOV R126, R97 ;  /* 0x00000061007e7202 */ /* 0x000fe20000000f00 */
[----:B------:R-:W-:Y:S01]  /*7230*/  IMAD.MOV.U32 R124, RZ, RZ, R46 ;  /* 0x000000ffff7c7224 */ /* 0x000fe200078e002e */
[----:B------:R-:W-:Y:S01]  /*7240*/  MOV R195, R45 ;  /* 0x0000002d00c37202 */ /* 0x000fe20000000f00 */
[----:B------:R-:W-:Y:S01]  /*7250*/  IMAD.MOV.U32 R101, RZ, RZ, R82 ;  /* 0x000000ffff657224 */ /* 0x000fe200078e0052 */
[----:B------:R-:W-:Y:S01]  /*7260*/  MOV R100, R81 ;  /* 0x0000005100647202 */ /* 0x000fe20000000f00 */
[----:B------:R-:W-:Y:S01]  /*7270*/  LDSM.16.MT88.4 R24, [R201+0x19000] ;  /* 0x01900000c918783b */ /* 0x000fe20000004200 */
[----:B--2---:R-:W-:-:S04]  /*7280*/  FFMA.FTZ R0, R235, UR15, -R2 ;  /* 0x0000000feb007c23 */ /* 0x004fc80008010802 */
[----:B------:R2:W1:Y:S01]  /*7290*/  MUFU.EX2 R37, R0 ;  /* 0x0000000000257308 */ /* 0x0004620000000800 */
[----:B------:R-:W-:Y:S02]  /*72a0*/  IMAD.MOV.U32 R235, RZ, RZ, R121 ;  /* 0x000000ffffeb7224 */ /* 0x000fe400078e0079 */
[----:B------:R-:W-:Y:S02]  /*72b0*/  IMAD.MOV.U32 R121, RZ, RZ, R90 ;  /* 0x000000ffff797224 */ /* 0x000fe400078e005a */
[----:B--2---:R-:W-:Y:S01]  /*72c0*/  FFMA.FTZ R0, R252, UR15, -R2 ;  /* 0x0000000ffc007c23 */ /* 0x004fe20008010802 */
[----:B-1----:R-:W-:-:S03]  /*72d0*/  MOV R130, R37 ;  /* 0x0000002500827202 */ /* 0x002fc60000000f00 */
[----:B------:R1:W2:Y:S01]  /*72e0*/  MUFU.EX2 R116, R0 ;  /* 0x0000000000747308 */ /* 0x0002a20000000800 */
[----:B------:R-:W-:Y:S01]  /*72f0*/  IMAD.MOV.U32 R252, RZ, RZ, R123 ;  /* 0x000000fffffc7224 */ /* 0x000fe200078e007b */
[----:B------:R-:W-:Y:S01]  /*7300*/  HMMA.16816.F32 R88, R4, R32, R172 ;  /* 0x000000200458723c */ /* 0x000fe200000018ac */
[----:B------:R-:W-:Y:S01]  /*7310*/  IMAD.MOV.U32 R123, RZ, RZ, R96 ;  /* 0x000000ffff7b7224 */ /* 0x000fe200078e0060 */
[----:B------:R-:W-:-:S04]  /*7320*/  MOV R102, R83 ;  /* 0x0000005300667202 */ /* 0x000fc80000000f00 */
[C---:B------:R-:W-:Y:S01]  /*7330*/  HMMA.16816.F32 R36, R4.reuse, R16, R148 ;  /* 0x000000100424723c */ /* 0x040fe20000001894 */
[--C-:B-1----:R-:W-:Y:S01]  /*7340*/  FFMA.FTZ R0, R194, UR15, -R2.reuse ;  /* 0x0000000fc2007c23 */ /* 0x102fe20008010802 */
[----:B------:R-:W-:Y:S01]  /*7350*/  MOV R175, R99 ;  /* 0x0000006300af7202 */ /* 0x000fe20000000f00 */
[----:B------:R-:W1:Y:S02]  /*7360*/  LDSM.16.MT88.4 R16, [R203+0x19000] ;  /* 0x01900000cb10783b */ /* 0x000e640000004200 */
[----:B------:R3:W-:Y:S01]  /*7370*/  MUFU.EX2 R117, R0 ;  /* 0x0000000000757308 */ /* 0x0007e20000000800 */
[----:B------:R-:W-:Y:S01]  /*7380*/  MOV R194, R47 ;  /* 0x0000002f00c27202 */ /* 0x000fe20000000f00 */
[C---:B------:R-:W-:Y:S06]  /*7390*/  HMMA.16816.F32 R80, R4.reuse, R12, R196 ;  /* 0x0000000c0450723c */ /* 0x040fec00000018c4 */
[----:B------:R-:W-:Y:S01]  /*73a0*/  HMMA.16816.F32 R44, R4, R14, R188 ;  /* 0x0000000e042c723c */ /* 0x000fe200000018bc */
[----:B------:R-:W-:Y:S01]  /*73b0*/  LDSM.16.MT88.4 R12, [R201+0x1b000] ;  /* 0x01b00000c90c783b */ /* 0x000fe20000004200 */
[----:B---3--:R-:W-:Y:S01]  /*73c0*/  FFMA.FTZ R0, R234, UR15, -R2 ;  /* 0x0000000fea007c23 */ /* 0x008fe20008010802 */
[----:B------:R-:W-:-:S03]  /*73d0*/  IMAD.MOV.U32 R234, RZ, RZ, R98 ;  /* 0x000000ffffea7224 */ /* 0x000fc600078e0062 */
[----:B------:R-:W-:Y:S01]  /*73e0*/  HMMA.16816.F32 R96, R4, R34, R176 ;  /* 0x000000220460723c */ /* 0x000fe200000018b0 */
[----:B------:R-:W3:Y:S01]  /*73f0*/  MUFU.EX2 R133, R0 ;  /* 0x0000000000857308 */ /* 0x000ee20000000800 */
[----:B------:R-:W4:Y:S05]  /*7400*/  LDSM.16.MT88.4 R32, [R204+0x19000] ;  /* 0x01900000cc20783b */ /* 0x000f2a0000004200 */
[----:B------:R-:W-:Y:S02]  /*7410*/  F2FP.F16.F32.PACK_AB R4, R120, R131 ;  /* 0x000000837804723e */ /* 0x000fe400000000ff */
[----:B--2---:R-:W-:Y:S02]  /*7420*/  F2FP.F16.F32.PACK_AB R5, R116, R130 ;  /* 0x000000827405723e */ /* 0x004fe400000000ff */
[----:B------:R-:W-:-:S02]  /*7430*/  F2FP.F16.F32.PACK_AB R6, R118, R119 ;  /* 0x000000777606723e */ /* 0x000fc400000000ff */
[----:B---3--:R-:W-:-:S07]  /*7440*/  F2FP.F16.F32.PACK_AB R7, R133, R117 ;  /* 0x000000758507723e */ /* 0x008fce00000000ff */
[C---:B------:R-:W-:Y:S06]  /*7450*/  HMMA.16816.F32 R140, R4.reuse, R20, R140 ;  /* 0x00000014048c723c */ /* 0x040fec000000188c */
[C---:B------:R-:W-:Y:S01]  /*7460*/  HMMA.16816.F32 R92, R4.reuse, R22, R92 ;  /* 0x00000016045c723c */ /* 0x040fe2000000185c */
[----:B------:R-:W2:Y:S01]  /*7470*/  LDSM.16.MT88.4 R20, [R202+0x1b000] ;  /* 0x01b00000ca14783b */ /* 0x000ea20000004200 */
[----:B------:R-:W-:Y:S01]  /*7480*/  IMAD.MOV.U32 R172, RZ, RZ, R175 ;  /* 0x000000ffffac7224 */ /* 0x000fe200078e00af */
[----:B------:R-:W-:Y:S01]  /*7490*/  MOV R173, R234 ;  /* 0x000000ea00ad7202 */ /* 0x000fe20000000f00 */
[----:B------:R-:W-:Y:S01]  /*74a0*/  IMAD.MOV.U32 R174, RZ, RZ, R156 ;  /* 0x000000ffffae7224 */ /* 0x000fe200078e009c */
[----:B------:R-:W-:Y:S01]  /*74b0*/  MOV R175, R157 ;  /* 0x0000009d00af7202 */ /* 0x000fe20000000f00 */
[----:B------:R-:W-:Y:S01]  /*74c0*/  IMAD.MOV.U32 R234, RZ, RZ, R158 ;  /* 0x000000ffffea7224 */ /* 0x000fe200078e009e */
[----:B------:R-:W-:Y:S01]  /*74d0*/  MOV R0, R159 ;  /* 0x0000009f00007202 */ /* 0x000fe20000000f00 */
[C---:B-1----:R-:W-:Y:S06]  /*74e0*/  HMMA.16816.F32 R112, R4.reuse, R18, R112 ;  /* 0x000000120470723c */ /* 0x042fec0000001870 */
[C---:B------:R-:W-:Y:S01]  /*74f0*/  HMMA.16816.F32 R156, R4.reuse, R16, R244 ;  /* 0x00000010049c723c */ /* 0x040fe200000018f4 */
[----:B------:R-:W1:Y:S05]  /*7500*/  LDSM.16.MT88.4 R16, [R201+0x1d000] ;  /* 0x01d00000c910783b */ /* 0x000e6a0000004200 */
[C---:B----4-:R-:W-:Y:S06]  /*7510*/  HMMA.16816.F32 R148, R4.reuse, R32, R248 ;  /* 0x000000200494723c */ /* 0x050fec00000018f8 */
[C---:B------:R-:W-:Y:S06]  /*7520*/  HMMA.16816.F32 R248, R4.reuse, R12, R240 ;  /* 0x0000000c04f8723c */ /* 0x040fec00000018f0 */
[C---:B------:R-:W-:Y:S01]  /*7530*/  HMMA.16816.F32 R244, R4.reuse, R14, R184 ;  /* 0x0000000e04f4723c */ /* 0x040fe200000018b8 */
[----:B------:R-:W3:Y:S05]  /*7540*/  LDSM.16.MT88.4 R12, [R202+0x1d000] ;  /* 0x01d00000ca0c783b */ /* 0x000eea0000004200 */
[C---:B------:R-:W-:Y:S06]  /*7550*/  HMMA.16816.F32 R136, R4.reuse, R24, R76 ;  /* 0x000000180488723c */ /* 0x040fec000000184c */
[C---:B------:R-:W-:Y:S01]  /*7560*/  HMMA.16816.F32 R76, R4.reuse, R26, R236 ;  /* 0x0000001a044c723c */ /* 0x040fe200000018ec */
[----:B------:R-:W4:Y:S05]  /*7570*/  LDSM.16.MT88.4 R24, [R203+0x1b000] ;  /* 0x01b00000cb18783b */ /* 0x000f2a0000004200 */
        /* <DEDUP_REMOVED lines=9> */
[----:B------:R-:W-:Y:S01]  /*7610*/  HMMA.16816.F32 R184, R4, R14, R60 ;  /* 0x0000000e04b8723c */ /* 0x000fe2000000183c */
[----:B------:R-:W3:Y:S01]  /*7620*/  LDSM.16.MT88.4 R12, [R202+0x1f000] ;  /* 0x01f00000ca0c783b */ /* 0x000ee20000004200 */
[----:B------:R-:W-:-:S04]  /*7630*/  FFMA.FTZ R0, R0, UR15, -R8 ;  /* 0x0000000f00007c23 */ /* 0x000fc80008010808 */
[----:B------:R-:W-:Y:S07]  /*7640*/  HMMA.16816.F32 R176, R4, R28, R164 ;  /* 0x0000001c04b0723c */ /* 0x000fee00000018a4 */
[----:B------:R-:W-:Y:S01]  /*7650*/  MOV R166, R120 ;  /* 0x0000007800a67202 */ /* 0x000fe20000000f00 */
[----:B------:R-:W-:Y:S01]  /*7660*/  IMAD.MOV.U32 R165, RZ, RZ, R121 ;  /* 0x000000ffffa57224 */ /* 0x000fe200078e0079 */
[----:B------:R-:W-:Y:S01]  /*7670*/  MOV R167, R122 ;  /* 0x0000007a00a77202 */ /* 0x000fe20000000f00 */
[----:B------:R-:W-:-:S02]  /*7680*/  IMAD.MOV.U32 R164, RZ, RZ, R123 ;  /* 0x000000ffffa47224 */ /* 0x000fc400078e007b */
[----:B------:R-:W-:Y:S01]  /*7690*/  HMMA.16816.F32 R120, R4, R30, R160 ;  /* 0x0000001e0478723c */ /* 0x000fe200000018a0 */
[----:B------:R-:W-:-:S06]  /*76a0*/  IMAD.MOV.U32 R29, RZ, RZ, R172 ;  /* 0x000000ffff1d7224 */ /* 0x000fcc00078e00ac */
[----:B------:R-:W-:Y:S01]  /*76b0*/  MOV R160, R173 ;  /* 0x000000ad00a07202 */ /* 0x000fe20000000f00 */
[----:B------:R-:W-:Y:S01]  /*76c0*/  IMAD.MOV.U32 R161, RZ, RZ, R174 ;  /* 0x000000ffffa17224 */ /* 0x000fe200078e00ae */
[----:B------:R-:W-:Y:S01]  /*76d0*/  MOV R162, R175 ;  /* 0x000000af00a27202 */ /* 0x000fe20000000f00 */
[----:B------:R-:W-:Y:S01]  /*76e0*/  IMAD.MOV.U32 R163, RZ, RZ, R194 ;  /* 0x000000ffffa37224 */ /* 0x000fe200078e00c2 */
[C---:B----4-:R-:W-:Y:S06]  /*76f0*/  HMMA.16816.F32 R172, R4.reuse, R24, R152 ;  /* 0x0000001804ac723c */ /* 0x050fec0000001898 */
[C---:B------:R-:W-:Y:S01]  /*7700*/  HMMA.16816.F32 R236, R4.reuse, R32, R72 ;  /* 0x0000002004ec723c */ /* 0x040fe20000001848 */
[----:B------:R-:W-:Y:S01]  /*7710*/  MOV R153, R195 ;  /* 0x000000c300997202 */ /* 0x000fe20000000f00 */
[----:B------:R-:W-:Y:S01]  /*7720*/  IMAD.MOV.U32 R154, RZ, RZ, R193 ;  /* 0x000000ffff9a7224 */ /* 0x000fe200078e00c1 */
[----:B------:R-:W-:Y:S01]  /*7730*/  MOV R155, R192 ;  /* 0x000000c0009b7202 */ /* 0x000fe20000000f00 */
[----:B------:R4:W-:Y:S02]  /*7740*/  MUFU.EX2 R72, R0 ;  /* 0x0000000000487308 */ /* 0x0009e40000000800 */
[C---:B------:R-:W-:Y:S01]  /*7750*/  HMMA.16816.F32 R192, R4.reuse, R26, R144 ;  /* 0x0000001a04c0723c */ /* 0x040fe20000001890 */
[----:B------:R-:W3:Y:S05]  /*7760*/  LDSM.16.MT88.4 R24, [R204+0x1f000] ;  /* 0x01f00000cc18783b */ /* 0x000eea0000004200 */
[C---:B------:R-:W-:Y:S01]  /*7770*/  HMMA.16816.F32 R180, R4.reuse, R34, R56 ;  /* 0x0000002204b4723c */ /* 0x040fe20000001838 */
[----:B------:R-:W-:Y:S01]  /*7780*/  IMAD.MOV.U32 R125, RZ, RZ, R135 ;  /* 0x000000ffff7d7224 */ /* 0x000fe200078e0087 */
[----:B------:R-:W-:Y:S01]  /*7790*/  MOV R62, R117 ;  /* 0x00000075003e7202 */ /* 0x000fe20000000f00 */
[----:B------:R-:W-:Y:S01]  /*77a0*/  IMAD.MOV.U32 R152, RZ, RZ, R154 ;  /* 0x000000ffff987224 */ /* 0x000fe200078e009a */
[----:B------:R-:W-:Y:S01]  /*77b0*/  MOV R60, R116 ;  /* 0x00000074003c7202 */ /* 0x000fe20000000f00 */
[----:B----4-:R-:W-:Y:S01]  /*77c0*/  FFMA.FTZ R0, R29, UR15, -R8 ;  /* 0x0000000f1d007c23 */ /* 0x010fe20008010808 */
[C---:B--2---:R-:W-:Y:S01]  /*77d0*/  HMMA.16816.F32 R32, R4.reuse, R22, R52 ;  /* 0x000000160420723c */ /* 0x044fe20000001834 */
[----:B------:R-:W-:Y:S01]  /*77e0*/  IMAD.MOV.U32 R63, RZ, RZ, R118 ;  /* 0x000000ffff3f7224 */ /* 0x000fe200078e0076 */
[----:B------:R-:W-:Y:S01]  /*77f0*/  LDSM.16.MT88.4 R144, [R201+0x19800] ;  /* 0x01980000c990783b */ /* 0x000fe20000004200 */
[----:B------:R2:W4:Y:S03]  /*7800*/  MUFU.EX2 R56, R0 ;  /* 0x0000000000387308 */ /* 0x0005260000000800 */
[C---:B------:R-:W-:Y:S01]  /*7810*/  HMMA.16816.F32 R28, R4.reuse, R20, R68 ;  /* 0x00000014041c723c */ /* 0x040fe20000001844 */
[----:B------:R-:W-:Y:S01]  /*7820*/  IMAD.MOV.U32 R61, RZ, RZ, R119 ;  /* 0x000000ffff3d7224 */ /* 0x000fe200078e0077 */
[----:B------:R3:W5:Y:S01]  /*7830*/  LDL.LU R135, [R1+0x80] ;  /* 0x0000800001877983 */ /* 0x0007620000300800 */
[----:B--2---:R-:W-:Y:S01]  /*7840*/  FFMA.FTZ R0, R153, UR15, -R8 ;  /* 0x0000000f99007c23 */ /* 0x004fe20008010808 */
[----:B------:R-:W-:Y:S01]  /*7850*/  MOV R153, R155 ;  /* 0x0000009b00997202 */ /* 0x000fe20000000f00 */
[----:B------:R-:W-:Y:S01]  /*7860*/  IMAD.MOV.U32 R154, RZ, RZ, R160 ;  /* 0x000000ffff9a7224 */ /* 0x000fe200078e00a0 */
[----:B------:R-:W-:Y:S01]  /*7870*/  MOV R155, R161 ;  /* 0x000000a1009b7202 */ /* 0x000fe20000000f00 */
[C---:B-1----:R-:W-:Y:S01]  /*7880*/  HMMA.16816.F32 R20, R4.reuse, R16, R40 ;  /* 0x000000100414723c */ /* 0x042fe20000001828 */
        /* <DEDUP_REMOVED lines=12> */
[----:B------:R-:W-:Y:S04]  /*7950*/  LDSM.16.MT88.4 R40, [R201+0x1b800] ;  /* 0x01b80000c928783b */ /* 0x000fe80000004200 */
[----:B------:R2:W5:Y:S01]  /*7960*/  LDL.LU R134, [R1+0x7c] ;  /* 0x00007c0001867983 */ /* 0x0005620000300800 */
[----:B-1----:R-:W-:Y:S01]  /*7970*/  FFMA.FTZ R0, R10, UR15, -R8 ;  /* 0x0000000f0a007c23 */ /* 0x002fe20008010808 */
[----:B------:R-:W-:Y:S01]  /*7980*/  IMAD.MOV.U32 R162, RZ, RZ, R164 ;  /* 0x000000ffffa27224 */ /* 0x000fe200078e00a4 */
[----:B---3--:R-:W-:Y:S01]  /*7990*/  HMMA.16816.F32 R108, R4, R12, R36 ;  /* 0x0000000c046c723c */ /* 0x008fe20000001824 */
[----:B------:R-:W-:Y:S01]  /*79a0*/  LDSM.16.MT88.4 R48, [R202+0x1b800] ;  /* 0x01b80000ca30783b */ /* 0x000fe20000004200 */
[----:B------:R1:W-:Y:S01]  /*79b0*/  MUFU.EX2 R68, R0 ;  /* 0x0000000000447308 */ /* 0x0003e20000000800 */
[----:B------:R-:W-:-:S03]  /*79c0*/  IMAD.MOV.U32 R164, RZ, RZ, R252 ;  /* 0x000000ffffa47224 */ /* 0x000fc600078e00fc */
[----:B------:R-:W-:Y:S01]  /*79d0*/  HMMA.16816.F32 R12, R4, R14, R64 ;  /* 0x0000000e040c723c */ /* 0x000fe20000001840 */
[----:B------:R-:W-:Y:S01]  /*79e0*/  LDSM.16.MT88.4 R64, [R203+0x1b800] ;  /* 0x01b80000cb40783b */ /* 0x000fe20000004200 */
[----:B-1----:R-:W-:-:S03]  /*79f0*/  FFMA.FTZ R0, R9, UR15, -R2 ;  /* 0x0000000f09007c23 */ /* 0x002fc60008010802 */
[----:B------:R-:W1:Y:S01]  /*7a00*/  LDSM.16.MT88.4 R8, [R203+0x1f000] ;  /* 0x01f00000cb08783b */ /* 0x000e620000004200 */
[----:B------:R3:W-:Y:S01]  /*7a10*/  MUFU.EX2 R252, R0 ;  /* 0x0000000000fc7308 */ /* 0x0007e20000000800 */
[----:B------:R-:W-:Y:S01]  /*7a20*/  HMMA.16816.F32 R116, R4, R24, R88 ;  /* 0x000000180474723c */ /* 0x000fe20000001858 */
[----:B------:R-:W-:-:S06]  /*7a30*/  MOV R107, R234 ;  /* 0x000000ea006b7202 */ /* 0x000fcc0000000f00 */
[----:B------:R-:W-:Y:S02]  /*7a40*/  IMAD.MOV.U32 R89, RZ, RZ, R133 ;  /* 0x000000ffff597224 */ /* 0x000fe400078e0085 */
[----:B---3--:R-:W-:Y:S01]  /*7a50*/  FFMA.FTZ R0, R165, UR15, -R2 ;  /* 0x0000000fa5007c23 */ /* 0x008fe20008010802 */
[----:B------:R-:W-:Y:S01]  /*7a60*/  IMAD.MOV.U32 R165, RZ, RZ, R166 ;  /* 0x000000ffffa57224 */ /* 0x000fe200078e00a6 */
[----:B------:R-:W-:Y:S02]  /*7a70*/  MOV R166, R235 ;  /* 0x000000eb00a67202 */ /* 0x000fe40000000f00 */
[----:B------:R3:W2:Y:S01]  /*7a80*/  MUFU.EX2 R235, R0 ;  /* 0x0000000000eb7308 */ /* 0x0006a20000000800 */
[----:B------:R-:W-:Y:S02]  /*7a90*/  IMAD.MOV.U32 R106, RZ, RZ, R164 ;  /* 0x000000ffff6a7224 */ /* 0x000fe400078e00a4 */
[--C-:B---3--:R-:W-:Y:S01]  /*7aa0*/  FFMA.FTZ R0, R152, UR15, -R2.reuse ;  /* 0x0000000f98007c23 */ /* 0x108fe20008010802 */
[----:B------:R-:W-:-:S04]  /*7ab0*/  FFMA.FTZ R2, R153, UR15, -R2 ;  /* 0x0000000f99027c23 */ /* 0x000fc80008010802 */
[----:B------:R4:W-:Y:S08]  /*7ac0*/  MUFU.EX2 R133, R2 ;  /* 0x0000000200857308 */ /* 0x0009f00000000800 */
[----:B------:R-:W3:Y:S01]  /*7ad0*/  MUFU.EX2 R234, R0 ;  /* 0x0000000000ea7308 */ /* 0x000ee20000000800 */
[----:B----4-:R-:W-:Y:S02]  /*7ae0*/  MOV R2, R56 ;  /* 0x0000003800027202 */ /* 0x010fe40000000f00 */
[----:B------:R-:W4:Y:S01]  /*7af0*/  LDSM.16.MT88.4 R56, [R204+0x1b800] ;  /* 0x01b80000cc38783b */ /* 0x000f220000004200 */
        /* <DEDUP_REMOVED lines=9> */
[C---:B------:R-:W-:Y:S06]  /*7b90*/  HMMA.16816.F32 R24, R4.reuse, R26, R96 ;  /* 0x0000001a0418723c */ /* 0x040fec0000001860 */
[C---:B-1----:R-:W-:Y:S01]  /*7ba0*/  HMMA.16816.F32 R124, R4.reuse, R8, R80 ;  /* 0x00000008047c723c */ /* 0x042fe20000001850 */
[----:B------:R-:W-:Y:S01]  /*7bb0*/  IMAD.MOV.U32 R97, RZ, RZ, R104 ;  /* 0x000000ffff617224 */ /* 0x000fe200078e0068 */
[----:B------:R-:W-:Y:S01]  /*7bc0*/  MOV R96, R105 ;  /* 0x0000006900607202 */ /* 0x000fe20000000f00 */
[----:B------:R-:W-:Y:S01]  /*7bd0*/  IMAD.MOV.U32 R104, RZ, RZ, R128 ;  /* 0x000000ffff687224 */ /* 0x000fe200078e0080 */
[----:B------:R-:W-:Y:S01]  /*7be0*/  MOV R105, R129 ;  /* 0x0000008100697202 */ /* 0x000fe20000000f00 */
[----:B------:R-:W-:Y:S01]  /*7bf0*/  IMAD.MOV.U32 R90, RZ, RZ, R166 ;  /* 0x000000ffff5a7224 */ /* 0x000fe200078e00a6 */
[----:B------:R-:W-:Y:S01]  /*7c00*/  HMMA.16816.F32 R8, R4, R10, R44 ;  /* 0x0000000a0408723c */ /* 0x000fe2000000182c */
[----:B------:R-:W-:Y:S01]  /*7c10*/  F2FP.F16.F32.PACK_AB R128, R2, R88 ;  /* 0x000000580280723e */ /* 0x000fe200000000ff */
[----:B------:R-:W-:Y:S01]  /*7c20*/  IMAD.MOV.U32 R71, RZ, RZ, R154 ;  /* 0x000000ffff477224 */ /* 0x000fe200078e009a */
[----:B--2---:R-:W-:-:S02]  /*7c30*/  F2FP.F16.F32.PACK_AB R129, R235, R252 ;  /* 0x000000fceb81723e */ /* 0x004fc400000000ff */
[----:B------:R-:W-:Y:S02]  /*7c40*/  MOV R70, R155 ;  /* 0x0000009b00467202 */ /* 0x000fe40000000f00 */
[----:B------:R-:W-:Y:S01]  /*7c50*/  MOV R75, R161 ;  /* 0x000000a1004b7202 */ /* 0x000fe20000000f00 */
[----:B------:R-:W-:Y:S01]  /*7c60*/  IMAD.MOV.U32 R6, RZ, RZ, R130 ;  /* 0x000000ffff067224 */ /* 0x000fe200078e0082 */
[----:B------:R-:W-:Y:S01]  /*7c70*/  MOV R7, R131 ;  /* 0x0000008300077202 */ /* 0x000fe20000000f00 */
[----:B------:R-:W-:Y:S01]  /*7c80*/  IMAD.MOV.U32 R74, RZ, RZ, R160 ;  /* 0x000000ffff4a7224 */ /* 0x000fe200078e00a0 */
[----:B------:R-:W-:Y:S01]  /*7c90*/  F2FP.F16.F32.PACK_AB R130, R68, R69 ;  /* 0x000000454482723e */ /* 0x000fe200000000ff */
[----:B------:R-:W-:Y:S01]  /*7ca0*/  LDSM.16.MT88.4 R152, [R202+0x19800] ;  /* 0x01980000ca98783b */ /* 0x000fe20000004200 */
[----:B---3--:R-:W-:Y:S02]  /*7cb0*/  F2FP.F16.F32.PACK_AB R131, R133, R234 ;  /* 0x000000ea8583723e */ /* 0x008fe400000000ff */
[----:B------:R-:W-:Y:S01]  /*7cc0*/  MOV R91, R165 ;  /* 0x000000a5005b7202 */ /* 0x000fe20000000f00 */
[----:B------:R-:W-:Y:S04]  /*7cd0*/  LDSM.16.MT88.4 R160, [R204+0x19800] ;  /* 0x01980000cca0783b */ /* 0x000fe80000004200 */
[C---:B------:R-:W-:Y:S01]  /*7ce0*/  HMMA.16816.F32 R36, R128.reuse, R40, R248 ;  /* 0x000000288024723c */ /* 0x040fe200000018f8 */
[----:B------:R-:W-:Y:S01]  /*7cf0*/  MOV R0, R167 ;  /* 0x000000a700007202 */ /* 0x000fe20000000f00 */
[----:B------:R-:W-:Y:S04]  /*7d00*/  LDSM.16.MT88.4 R80, [R202+0x1d800] ;  /* 0x01d80000ca50783b */ /* 0x000fe80000004200 */
[----:B------:R-:W-:Y:S01]  /*7d10*/  HMMA.16816.F32 R40, R128, R42, R244 ;  /* 0x0000002a8028723c */ /* 0x000fe200000018f4 */
[----:B------:R-:W1:Y:S01]  /*7d20*/  LDSM.16.MT88.4 R164, [R203+0x19800] ;  /* 0x01980000cba4783b */ /* 0x000e620000004200 */
[----:B------:R-:W-:-:S04]  /*7d30*/  MOV R249, R2 ;  /* 0x0000000200f97202 */ /* 0x000fc80000000f00 */
[----:B------:R-:W-:Y:S01]  /*7d40*/  HMMA.16816.F32 R44, R128, R48, R240 ;  /* 0x00000030802c723c */ /* 0x000fe200000018f0 */
[----:B------:R-:W-:Y:S01]  /*7d50*/  MOV R244, R61 ;  /* 0x0000003d00f47202 */ /* 0x000fe20000000f00 */
[----:B------:R-:W-:Y:S01]  /*7d60*/  IMAD.MOV.U32 R246, RZ, RZ, R63 ;  /* 0x000000fffff67224 */ /* 0x000fe200078e003f */
[----:B------:R-:W-:-:S04]  /*7d70*/  MOV R245, R62 ;  /* 0x0000003e00f57202 */ /* 0x000fc80000000f00 */
[----:B------:R-:W-:Y:S02]  /*7d80*/  IMAD.MOV.U32 R243, RZ, RZ, R60 ;  /* 0x000000fffff37224 */ /* 0x000fe400078e003c */
[----:B------:R-:W-:Y:S01]  /*7d90*/  HMMA.16816.F32 R60, R128, R64, R172 ;  /* 0x00000040803c723c */ /* 0x000fe200000018ac */
[----:B------:R-:W-:-:S05]  /*7da0*/  MOV R2, R90 ;  /* 0x0000005a00027202 */ /* 0x000fca0000000f00 */
[----:B------:R-:W-:Y:S01]  /*7db0*/  HMMA.16816.F32 R64, R128, R66, R192 ;  /* 0x000000428040723c */ /* 0x000fe200000018c0 */
[----:B------:R-:W-:-:S06]  /*7dc0*/  MOV R173, R104 ;  /* 0x0000006800ad7202 */ /* 0x000fcc0000000f00 */
[----:B------:R-:W-:Y:S02]  /*7dd0*/  MOV R195, R107 ;  /* 0x0000006b00c37202 */ /* 0x000fe40000000f00 */
[----:B------:R-:W-:Y:S02]  /*7de0*/  MOV R194, R106 ;  /* 0x0000006a00c27202 */ /* 0x000fe40000000f00 */
[----:B------:R-:W-:Y:S01]  /*7df0*/  MOV R172, R71 ;  /* 0x0000004700ac7202 */ /* 0x000fe20000000f00 */
[----:B------:R-:W-:Y:S02]  /*7e00*/  FADD.FTZ R0, R0, R195 ;  /* 0x000000c300007221 */ /* 0x000fe40000010000 */
[----:B------:R-:W-:Y:S01]  /*7e10*/  FADD.FTZ R2, R2, R194 ;  /* 0x000000c202027221 */ /* 0x000fe20000010000 */
[----:B------:R-:W-:Y:S01]  /*7e20*/  MOV R98, R75 ;  /* 0x0000004b00627202 */ /* 0x000fe20000000f00 */
[----:B------:R-:W-:Y:S01]  /*7e30*/  HMMA.16816.F32 R48, R128, R50, R196 ;  /* 0x000000328030723c */ /* 0x000fe200000018c4 */
[----:B------:R-:W-:Y:S01]  /*7e40*/  MOV R175, R70 ;  /* 0x0000004600af7202 */ /* 0x000fe20000000f00 */
[----:B------:R-:W-:Y:S01]  /*7e50*/  FADD.FTZ R0, R173, R0 ;  /* 0x00000000ad007221 */ /* 0x000fe20000010000 */
[----:B------:R-:W-:-:S02]  /*7e60*/  IMAD.MOV.U32 R99, RZ, RZ, R74 ;  /* 0x000000ffff637224 */ /* 0x000fc400078e004a */
[----:B------:R-:W-:Y:S01]  /*7e70*/  FADD.FTZ R2, R172, R2 ;  /* 0x00000002ac027221 */ /* 0x000fe20000010000 */
[----:B------:R-:W-:Y:S01]  /*7e80*/  IMAD.MOV.U32 R174, RZ, RZ, R105 ;  /* 0x000000ffffae7224 */ /* 0x000fe200078e0069 */
[----:B------:R-:W-:Y:S01]  /*7e90*/  MOV R199, R52 ;  /* 0x0000003400c77202 */ /* 0x000fe20000000f00 */
[----:B------:R-:W-:Y:S01]  /*7ea0*/  IMAD.MOV.U32 R198, RZ, RZ, R53 ;  /* 0x000000ffffc67224 */ /* 0x000fe200078e0035 */
[----:B------:R-:W-:Y:S02]  /*7eb0*/  MOV R197, R54 ;  /* 0x0000003600c57202 */ /* 0x000fe40000000f00 */
[----:B------:R-:W-:Y:S01]  /*7ec0*/  MOV R196, R55 ;  /* 0x0000003700c47202 */ /* 0x000fe20000000f00 */
[----:B------:R-:W-:Y:S01]  /*7ed0*/  FADD.FTZ R0, R175, R0 ;  /* 0x00000000af007221 */ /* 0x000fe20000010000 */
[C---:B----4-:R-:W-:Y:S01]  /*7ee0*/  HMMA.16816.F32 R52, R128.reuse, R56, R176 ;  /* 0x000000388034723c */ /* 0x050fe200000018b0 */
[----:B------:R-:W-:Y:S01]  /*7ef0*/  FADD.FTZ R2, R174, R2 ;  /* 0x00000002ae027221 */ /* 0x000fe20000010000 */
[----:B------:R-:W-:Y:S01]  /*7f00*/  IMAD.MOV.U32 R241, RZ, RZ, R6 ;  /* 0x000000fffff17224 */ /* 0x000fe200078e0006 */
[----:B------:R-:W-:Y:S01]  /*7f10*/  MOV R240, R7 ;  /* 0x0000000700f07202 */ /* 0x000fe20000000f00 */
[----:B------:R-:W-:Y:S01]  /*7f20*/  IMAD.MOV.U32 R247, RZ, RZ, R89 ;  /* 0x000000fffff77224 */ /* 0x000fe200078e0059 */
[----:B------:R-:W-:Y:S01]  /*7f30*/  MOV R242, R91 ;  /* 0x0000005b00f27202 */ /* 0x000fe20000000f00 */
[C---:B-1----:R-:W-:Y:S01]  /*7f40*/  HMMA.16816.F32 R156, R128.reuse, R164, R156 ;  /* 0x000000a4809c723c */ /* 0x042fe2000000189c */
[----:B------:R-:W-:Y:S01]  /*7f50*/  MOV R177, R98 ;  /* 0x0000006200b17202 */ /* 0x000fe20000000f00 */
[----:B------:R-:W-:Y:S01]  /*7f60*/  IMAD.MOV.U32 R176, RZ, RZ, R99 ;  /* 0x000000ffffb07224 */ /* 0x000fe200078e0063 */
[----:B------:R-:W-:Y:S01]  /*7f70*/  MOV R178, R97 ;  /* 0x0000006100b27202 */ /* 0x000fe20000000f00 */
[----:B------:R-:W-:Y:S01]  /*7f80*/  IMAD.MOV.U32 R179, RZ, RZ, R96 ;  /* 0x000000ffffb37224 */ /* 0x000fe200078e0060 */
[----:B------:R-:W-:Y:S01]  /*7f90*/  MOV R248, R88 ;  /* 0x0000005800f87202 */ /* 0x000fe20000000f00 */
[----:B------:R-:W-:Y:S01]  /*7fa0*/  FADD.FTZ R0, R177, R0 ;  /* 0x00000000b1007221 */ /* 0x000fe20000010000 */
[----:B------:R-:W-:Y:S01]  /*7fb0*/  FADD.FTZ R2, R176, R2 ;  /* 0x00000002b0027221 */ /* 0x000fe20000010000 */
[----:B------:R-:W-:Y:S01]  /*7fc0*/  HMMA.16816.F32 R164, R128, R166, R112 ;  /* 0x000000a680a4723c */ /* 0x000fe20000001870 */
[----:B------:R-:W1:Y:S01]  /*7fd0*/  LDSM.16.MT88.4 R72, [R201+0x1d800] ;  /* 0x01d80000c948783b */ /* 0x000e620000004200 */
[----:B------:R-:W-:Y:S01]  /*7fe0*/  FADD.FTZ R0, R179, R0 ;  /* 0x00000000b3007221 */ /* 0x000fe20000010000 */
[----:B------:R-:W-:-:S02]  /*7ff0*/  FADD.FTZ R2, R178, R2 ;  /* 0x00000002b2027221 */ /* 0x000fc40000010000 */
[----:B------:R-:W2:Y:S01]  /*8000*/  LDSM.16.MT88.4 R88, [R204+0x1d800] ;  /* 0x01d80000cc58783b */ /* 0x000ea20000004200 */
[----:B------:R-:W-:Y:S01]  /*8010*/  FADD.FTZ R0, R197, R0 ;  /* 0x00000000c5007221 */ /* 0x000fe20000010000 */
[----:B------:R-:W-:Y:S01]  /*8020*/  FADD.FTZ R2, R196, R2 ;  /* 0x00000002c4027221 */ /* 0x000fe20000010000 */
[----:B------:R-:W-:Y:S01]  /*8030*/  HMMA.16816.F32 R56, R128, R58, R120 ;  /* 0x0000003a8038723c */ /* 0x000fe20000001878 */
[----:B------:R-:W3:Y:S01]  /*8040*/  LDSM.16.MT88.4 R96, [R203+0x1d800] ;  /* 0x01d80000cb60783b */ /* 0x000ee20000004200 */
[----:B------:R-:W-:Y:S01]  /*8050*/  FADD.FTZ R0, R199, R0 ;  /* 0x00000000c7007221 */ /* 0x000fe20000010000 */
[----:B------:R-:W-:Y:S02]  /*8060*/  FADD.FTZ R2, R198, R2 ;  /* 0x00000002c6027221 */ /* 0x000fe40000010000 */
[----:B------:R-:W4:Y:S01]  /*8070*/  LDSM.16.MT88.4 R104, [R201+0x1f800] ;  /* 0x01f80000c968783b */ /* 0x000f220000004200 */
[----:B------:R-:W-:Y:S01]  /*8080*/  FADD.FTZ R0, R241, R0 ;  /* 0x00000000f1007221 */ /* 0x000fe20000010000 */
[----:B------:R-:W-:-:S02]  /*8090*/  FADD.FTZ R2, R240, R2 ;  /* 0x00000002f0027221 */ /* 0x000fc40000010000 */
[----:B------:R-:W4:Y:S01]  /*80a0*/  LDSM.16.MT88.4 R112, [R202+0x1f800] ;  /* 0x01f80000ca70783b */ /* 0x000f220000004200 */
[----:B------:R-:W-:Y:S01]  /*80b0*/  FADD.FTZ R0, R243, R0 ;  /* 0x00000000f3007221 */ /* 0x000fe20000010000 */
[----:B------:R-:W-:Y:S02]  /*80c0*/  FADD.FTZ R2, R242, R2 ;  /* 0x00000002f2027221 */ /* 0x000fe40000010000 */
[----:B------:R-:W4:Y:S01]  /*80d0*/  LDSM.16.MT88.4 R120, [R204+0x1f800] ;  /* 0x01f80000cc78783b */ /* 0x000f220000004200 */
[----:B------:R-:W-:Y:S01]  /*80e0*/  FADD.FTZ R0, R245, R0 ;  /* 0x00000000f5007221 */ /* 0x000fe20000010000 */
[----:B------:R-:W-:Y:S02]  /*80f0*/  FADD.FTZ R2, R244, R2 ;  /* 0x00000002f4027221 */ /* 0x000fe40000010000 */
[----:B------:R-:W4:Y:S01]  /*8100*/  LDSM.16.MT88.4 R4, [R203+0x1f800] ;  /* 0x01f80000cb04783b */ /* 0x000f220000004200 */
[----:B------:R-:W-:Y:S01]  /*8110*/  FADD.FTZ R0, R247, R0 ;  /* 0x00000000f7007221 */ /* 0x000fe20000010000 */
[----:B------:R-:W-:-:S03]  /*8120*/  FADD.FTZ R2, R246, R2 ;  /* 0x00000002f6027221 */ /* 0x000fc60000010000 */
[----:B------:R-:W-:Y:S01]  /*8130*/  FADD.FTZ R0, R252, R0 ;  /* 0x00000000fc007221 */ /* 0x000fe20000010000 */
[----:B------:R-:W-:Y:S01]  /*8140*/  FADD.FTZ R2, R248, R2 ;  /* 0x00000002f8027221 */ /* 0x000fe20000010000 */
[----:B------:R-:W-:Y:S02]  /*8150*/  IMAD.MOV.U32 R250, RZ, RZ, R69 ;  /* 0x000000fffffa7224 */ /* 0x000fe400078e0045 */
[----:B------:R-:W-:Y:S01]  /*8160*/  FADD.FTZ R0, R235, R0 ;  /* 0x00000000eb007221 */ /* 0x000fe20000010000 */
[----:B------:R-:W-:Y:S01]  /*8170*/  FADD.FTZ R2, R249, R2 ;  /* 0x00000002f9027221 */ /* 0x000fe20000010000 */
[----:B------:R-:W-:Y:S02]  /*8180*/  MOV R251, R68 ;  /* 0x0000004400fb7202 */ /* 0x000fe40000000f00 */
[----:B------:R-:W-:Y:S01]  /*8190*/  FADD.FTZ R0, R234, R0 ;  /* 0x00000000ea007221 */ /* 0x000fe20000010000 */
[----:B------:R-:W-:-:S03]  /*81a0*/  FADD.FTZ R2, R250, R2 ;  /* 0x00000002fa027221 */ /* 0x000fc60000010000 */
[----:B------:R-:W-:Y:S01]  /*81b0*/  FADD.FTZ R244, R133, R0 ;  /* 0x0000000085f47221 */ /* 0x000fe20000010000 */
[----:B------:R-:W-:-:S04]  /*81c0*/  FADD.FTZ R245, R251, R2 ;  /* 0x00000002fbf57221 */ /* 0x000fc80000010000 */
[----:B------:R1:W-:Y:S04]  /*81d0*/  STL [R1+0x3c], R244 ;  /* 0x00003cf401007387 */ /* 0x0003e80000100800 */
[----:B------:R1:W-:Y:S01]  /*81e0*/  STL [R1+0x38], R245 ;  /* 0x000038f501007387 */ /* 0x0003e20000100800 */
[C---:B------:R-:W-:Y:S06]  /*81f0*/  HMMA.16816.F32 R136, R128.reuse, R144, R136 ;  /* 0x000000908088723c */ /* 0x040fec0000001888 */
[C---:B------:R-:W-:Y:S06]  /*8200*/  HMMA.16816.F32 R144, R128.reuse, R146, R76 ;  /* 0x000000928090723c */ /* 0x040fec000000184c */
[C---:B------:R-:W-:Y:S06]  /*8210*/  HMMA.16816.F32 R140, R128.reuse, R152, R140 ;  /* 0x00000098808c723c */ /* 0x040fec000000188c */
[C---:B------:R-:W-:Y:S06]  /*8220*/  HMMA.16816.F32 R148, R128.reuse, R160, R148 ;  /* 0x000000a08094723c */ /* 0x040fec0000001894 */
[C---:B------:R-:W-:Y:S06]  /*8230*/  HMMA.16816.F32 R152, R128.reuse, R154, R92 ;  /* 0x0000009a8098723c */ /* 0x040fec000000185c */
[C---:B------:R-:W-:Y:S06]  /*8240*/  HMMA.16816.F32 R160, R128.reuse, R162, R100 ;  /* 0x000000a280a0723c */ /* 0x040fec0000001864 */
[C---:B------:R-:W-:Y:S06]  /*8250*/  HMMA.16816.F32 R76, R128.reuse, R80, R84 ;  /* 0x00000050804c723c */ /* 0x040fec0000001854 */
[C---:B-1----:R-:W-:Y:S06]  /*8260*/  HMMA.16816.F32 R68, R128.reuse, R72, R168 ;  /* 0x000000488044723c */ /* 0x042fec00000018a8 */
[C---:B--2---:R-:W-:Y:S06]  /*8270*/  HMMA.16816.F32 R84, R128.reuse, R88, R236 ;  /* 0x000000588054723c */ /* 0x044fec00000018ec */
[C---:B---3--:R-:W-:Y:S06]  /*8280*/  HMMA.16816.F32 R92, R128.reuse, R96, R28 ;  /* 0x00000060805c723c */ /* 0x048fec000000181c */
[C---:B----4-:R-:W-:Y:S06]  /*8290*/  HMMA.16816.F32 R100, R128.reuse, R104, R20 ;  /* 0x000000688064723c */ /* 0x050fec0000001814 */
        /* <DEDUP_REMOVED lines=12> */
[----:B------:R-:W-:-:S15]  /*8360*/  @!P0 BRA `(.L_x_601) ;  /* 0x0000009c00e08947 */ /* 0x000fde0003800000 */
[----:B------:R-:W2:Y:S01]  /*8370*/  LDL R243, [R1+0x44] ;  /* 0x0000440001f37983 */ /* 0x000ea20000100800 */
[----:B------:R-:W-:-:S03]  /*8380*/  ULDC UR4, c[0x0][0x2d0] ;  /* 0x0000b40000047ab9 */ /* 0x000fc60000000800 */
[----:B------:R-:W3:Y:S04]  /*8390*/  LDL R246, [R1+0x40] ;  /* 0x0000400001f67983 */ /* 0x000ee80000100800 */
[----:B------:R-:W4:Y:S04]  /*83a0*/  LDL R247, [R1+0x48] ;  /* 0x0000480001f77983 */ /* 0x000f280000100800 */
[----:B------:R-:W4:Y:S04]  /*83b0*/  LDL.64 R248, [R1+0x68] ;  /* 0x0000680001f87983 */ /* 0x000f280000100a00 */
[----:B------:R-:W4:Y:S01]  /*83c0*/  LDL.64 R250, [R1+0x70] ;  /* 0x0000700001fa7983 */ /* 0x000f220000100a00 */
[----:B-----5:R-:W-:Y:S01]  /*83d0*/  ISETP.GE.AND P5, PT, R134, UR4, PT ;  /* 0x0000000486007c0c */ /* 0x020fe2000bfa6270 */
[----:B------:R-:W-:Y:S01]  /*83e0*/  UIADD3 UR20, UR23, -0x2, URZ ;  /* 0xfffffffe17147890 */ /* 0x000fe2000fffe03f */
[----:B------:R-:W-:-:S04]  /*83f0*/  DEPBAR.LE SB0, 0x0 ;  /* 0x000080000000791a */ /* 0x000fc80000000000 */
[----:B------:R-:W-:Y:S01]  /*8400*/  BAR.SYNC.DEFER_BLOCKING 0x0 ;  /* 0x0000000000007b1d */ /* 0x000fe20000010000 */
[----:B------:R-:W-:Y:S01]  /*8410*/  USHF.R.S32.HI UR6, URZ, 0x1f, UR20 ;  /* 0x0000001f3f067899 */ /* 0x000fe20008011414 */
[----:B------:R-:W-:Y:S01]  /*8420*/  IMAD.U32 R0, RZ, RZ, UR20 ;  /* 0x00000014ff007e24 */ /* 0x000fe2000f8e00ff */
[----:B------:R-:W-:-:S05]  /*8430*/  UISETP.GT.AND UP0, UPT, UR20, UR16, UPT ;  /* 0x000000101400728c */ /* 0x000fca000bf04270 */
[----:B------:R-:W1:Y:S08]  /*8440*/  @!P5 LDC.64 R6, c[0x0][0x220] ;  /* 0x00008800ff06db82 */ /* 0x000e700000000a00 */
[----:B------:R-:W1:Y:S01]  /*8450*/  @!P5 LDC.64 R14, c[0x0][0x220] ;  /* 0x00008800ff0edb82 */ /* 0x000e620000000a00 */
[----:B------:R-:W-:Y:S01]  /*8460*/  @P5 STS.128 [R227+0x18000], RZ ;  /* 0x018000ffe3005388 */ /* 0x000fe20000000c00 */
[----:B--2---:R-:W-:-:S02]  /*8470*/  ISETP.GE.AND P4, PT, R243, UR4, PT ;  /* 0x00000004f3007c0c */ /* 0x004fc4000bf86270 */
[----:B---3--:R-:W-:Y:S02]  /*8480*/  ISETP.GE.AND P3, PT, R246, UR4, PT ;  /* 0x00000004f6007c0c */ /* 0x008fe4000bf66270 */
[----:B----4-:R-:W-:Y:S01]  /*8490*/  ISETP.GE.AND P2, PT, R247, UR4, PT ;  /* 0x00000004f7007c0c */ /* 0x010fe2000bf46270 */
[----:B------:R-:W-:Y:S01]  /*84a0*/  UIMAD UR4, UR8, UR20, URZ ;  /* 0x00000014080472a4 */ /* 0x000fe2000f8e023f */
[----:B------:R-:W-:-:S07]  /*84b0*/  IMAD.MOV.U32 R5, RZ, RZ, R249 ;  /* 0x000000ffff057224 */ /* 0x000fce00078e00f9 */
[----:B------:R-:W2:Y:S01]  /*84c0*/  @!P4 LDC.64 R8, c[0x0][0x220] ;  /* 0x00008800ff08cb82 */ /* 0x000ea20000000a00 */
[----:B------:R-:W-:Y:S01]  /*84d0*/  UIMAD UR4, UR6, UR9, UR4 ;  /* 0x00000009060472a4 */ /* 0x000fe2000f8e0204 */
[----:B------:R-:W-:Y:S01]  /*84e0*/  IMAD.MOV.U32 R4, RZ, RZ, R250 ;  /* 0x000000ffff047224 */ /* 0x000fe200078e00fa */
[----:B------:R-:W3:Y:S03]  /*84f0*/  S2R R251, SR_TID.X ;  /* 0x0000000000fb7919 */ /* 0x000ee60000002100 */
[----:B------:R-:W-:Y:S02]  /*8500*/  IMAD.WIDE.U32 R4, R0, UR9, R4 ;  /* 0x0000000900047c25 */ /* 0x000fe4000f8e0004 */
[----:B------:R-:W4:Y:S02]  /*8510*/  @!P3 LDC.64 R10, c[0x0][0x220] ;  /* 0x00008800ff0abb82 */ /* 0x000f240000000a00 */
        /* <DEDUP_REMOVED lines=8> */
[----:B------:R1:W-:Y:S01]  /*85a0*/  @!P5 LDGSTS.E.BYPASS.LTC128B.128 [R227+0x18000], desc[UR34][R6.64] ;  /* 0x1800000006e3dfae */ /* 0x0003e2000b901d62 */
[----:B------:R-:W-:Y:S01]  /*85b0*/  IADD3.X R5, R2, UR14, RZ, P1, !PT ;  /* 0x0000000e02057c10 */ /* 0x000fe20008ffe4ff */
[----:B------:R-:W1:Y:S01]  /*85c0*/  @!P4 LDC.64 R16, c[0x0][0x220] ;  /* 0x00008800ff10cb82 */ /* 0x000e620000000a00 */
[----:B--2---:R-:W-:Y:S01]  /*85d0*/  @!P4 LEA R8, P0, R4, R8, 0x1 ;  /* 0x000000080408c211 */ /* 0x004fe200078008ff */
[----:B------:R-:W-:Y:S01]  /*85e0*/  @P4 STS.128 [R227+0x1a000], RZ ;  /* 0x01a000ffe3004388 */ /* 0x000fe20000000c00 */
[----:B------:R-:W-:Y:S02]  /*85f0*/  @!P5 LEA R14, P1, R0, R14, 0x1 ;  /* 0x0000000e000ed211 */ /* 0x000fe400078208ff */
[----:B------:R-:W-:Y:S02]  /*8600*/  @!P4 LEA.HI.X R9, R4, R9, R2, 0x1, P0 ;  /* 0x000000090409c211 */ /* 0x000fe400000f0c02 */
[----:B------:R-:W-:Y:S01]  /*8610*/  @!P5 LEA.HI.X R15, R0, R15, R5, 0x1, P1 ;  /* 0x0000000f000fd211 */ /* 0x000fe200008f0c05 */
[----:B------:R-:W2:Y:S01]  /*8620*/  @!P3 LDC.64 R18, c[0x0][0x220] ;  /* 0x00008800ff12bb82 */ /* 0x000ea20000000a00 */
[----:B----4-:R-:W-:Y:S01]  /*8630*/  @!P3 LEA R10, P0, R4, R10, 0x1 ;  /* 0x0000000a040ab211 */ /* 0x010fe200078008ff */
[----:B------:R-:W-:Y:S01]  /*8640*/  @!PT LDS RZ, [RZ] ;  /* 0x00000000fffff984 */ /* 0x000fe20000000800 */
[----:B------:R-:W-:Y:S01]  /*8650*/  @!PT LDS RZ, [RZ] ;  /* 0x00000000fffff984 */ /* 0x000fe20000000800 */
[----:B------:R-:W-:Y:S01]  /*8660*/  @!PT LDS RZ, [RZ] ;  /* 0x00000000fffff984 */ /* 0x000fe20000000800 */
[----:B------:R4:W-:Y:S01]  /*8670*/  @!P4 LDGSTS.E.BYPASS.LTC128B.128 [R227+0x1a000], desc[UR34][R8.64+0x80] ;  /* 0x1a00008008e3cfae */ /* 0x0009e2000b901d62 */
[----:B---3--:R-:W-:-:S02]  /*8680*/  IMAD.SHL.U32 R251, R251, 0x2, RZ ;  /* 0x00000002fbfb7824 */ /* 0x008fc400078e00ff */
[C-C-:B------:R-:W-:Y:S01]  /*8690*/  @!P3 LEA.HI.X R11, R4.reuse, R11, R2.reuse, 0x1, P0 ;  /* 0x0000000b040bb211 */ /* 0x140fe200000f0c02 */
[----:B------:R-:W-:Y:S02]  /*86a0*/  @P3 STS.128 [R227+0x1c000], RZ ;  /* 0x01c000ffe3003388 */ /* 0x000fe40000000c00 */
[----:B------:R-:W3:Y:S01]  /*86b0*/  @!P2 LDC.64 R20, c[0x0][0x220] ;  /* 0x00008800ff14ab82 */ /* 0x000ee20000000a00 */
[C---:B-1----:R-:W-:Y:S01]  /*86c0*/  @!P2 LEA R12, P0, R4.reuse, R12, 0x1 ;  /* 0x0000000c040ca211 */ /* 0x042fe200078008ff */
[----:B------:R-:W-:Y:S01]  /*86d0*/  @!PT LDS RZ, [RZ] ;  /* 0x00000000fffff984 */ /* 0x000fe20000000800 */
[----:B------:R-:W-:Y:S01]  /*86e0*/  @!PT LDS RZ, [RZ] ;  /* 0x00000000fffff984 */ /* 0x000fe20000000800 */
[----:B------:R-:W-:Y:S01]  /*86f0*/  @!PT LDS RZ, [RZ] ;  /* 0x00000000fffff984 */ /* 0x000fe20000000800 */
[----:B------:R-:W-:Y:S01]  /*8700*/  @!P3 LDGSTS.E.BYPASS.LTC128B.128 [R227+0x1c000], desc[UR34][R10.64+0x100] ;  /* 0x1c0001000ae3bfae */ /* 0x000fe2000b901d62 */
[----:B------:R-:W-:Y:S02]  /*8710*/  LOP3.LUT R251, R251, 0x6, RZ, 0xc0, !PT ;  /* 0x00000006fbfb7812 */ /* 0x000fe400078ec0ff */
[----:B------:R-:W-:Y:S01]  /*8720*/  @!P2 LEA.HI.X R13, R4, R13, R2, 0x1, P0 ;  /* 0x0000000d040da211 */ /* 0x000fe200000f0c02 */
[----:B------:R-:W-:Y:S04]  /*8730*/  @P2 STS.128 [R227+0x1e000], RZ ;  /* 0x01e000ffe3002388 */ /* 0x000fe80000000c00 */
[----:B------:R-:W-:Y:S01]  /*8740*/  @!PT LDS RZ, [RZ] ;  /* 0x00000000fffff984 */ /* 0x000fe20000000800 */
[----:B------:R-:W-:Y:S01]  /*8750*/  @!PT LDS RZ, [RZ] ;  /* 0x00000000fffff984 */ /* 0x000fe20000000800 */
[----:B------:R-:W-:Y:S01]  /*8760*/  @!PT LDS RZ, [RZ] ;  /* 0x00000000fffff984 */ /* 0x000fe20000000800 */
[----:B------:R-:W-:Y:S04]  /*8770*/  @!P2 LDGSTS.E.BYPASS.LTC128B.128 [R227+0x1e000], desc[UR34][R12.64+0x180] ;  /* 0x1e0001800ce3afae */ /* 0x000fe8000b901d62 */
[----:B------:R-:W-:Y:S01]  /*8780*/  @P5 STS.128 [R227+0x19000], RZ ;  /* 0x019000ffe3005388 */ /* 0x000fe20000000c00 */
[----:B--2---:R-:W-:-:S03]  /*8790*/  @!P3 LEA R6, P1, R0, R18, 0x1 ;  /* 0x000000120006b211 */ /* 0x004fc600078208ff */
[----:B------:R-:W-:Y:S01]  /*87a0*/  @!PT LDS RZ, [RZ] ;  /* 0x00000000fffff984 */ /* 0x000fe20000000800 */
[----:B------:R-:W-:Y:S01]  /*87b0*/  @!PT LDS RZ, [RZ] ;  /* 0x00000000fffff984 */ /* 0x000fe20000000800 */
[----:B------:R-:W-:Y:S01]  /*87c0*/  @!PT LDS RZ, [RZ] ;  /* 0x00000000fffff984 */ /* 0x000fe20000000800 */
[----:B------:R1:W-:Y:S01]  /*87d0*/  @!P5 LDGSTS.E.BYPASS.LTC128B.128 [R227+0x19000], desc[UR34][R14.64] ;  /* 0x190000000ee3dfae */ /* 0x0003e2000b901d62 */
[C-C-:B------:R-:W-:Y:S02]  /*87e0*/  @!P3 LEA.HI.X R7, R0.reuse, R19, R5.reuse, 0x1, P1 ;  /* 0x000000130007b211 */ /* 0x140fe400008f0c05 */
[C---:B----4-:R-:W-:Y:S01]  /*87f0*/  @!P4 LEA R8, P6, R0.reuse, R16, 0x1 ;  /* 0x000000100008c211 */ /* 0x050fe200078c08ff */
[----:B------:R-:W-:Y:S01]  /*8800*/  @P4 STS.128 [R227+0x1b000], RZ ;  /* 0x01b000ffe3004388 */ /* 0x000fe20000000c00 */
[C---:B---3--:R-:W-:Y:S02]  /*8810*/  @!P2 LEA R4, P0, R0.reuse, R20, 0x1 ;  /* 0x000000140004a211 */ /* 0x048fe400078008ff */
[C-C-:B------:R-:W-:Y:S02]  /*8820*/  @!P4 LEA.HI.X R9, R0.reuse, R17, R5.reuse, 0x1, P6 ;  /* 0x000000110009c211 */ /* 0x140fe400030f0c05 */
[----:B------:R-:W-:Y:S01]  /*8830*/  @!P2 LEA.HI.X R5, R0, R21, R5, 0x1, P0 ;  /* 0x000000150005a211 */ /* 0x000fe200000f0c05 */
[----:B------:R-:W-:-:S02]  /*8840*/  IMAD.U32 R0, RZ, RZ, UR20 ;  /* 0x00000014ff007e24 */ /* 0x000fc4000f8e00ff */
[----:B------:R-:W-:Y:S01]  /*8850*/  @!PT LDS RZ, [RZ] ;  /* 0x00000000fffff984 */ /* 0x000fe20000000800 */
[----:B------:R-:W-:Y:S01]  /*8860*/  @!PT LDS RZ, [RZ] ;  /* 0x00000000fffff984 */ /* 0x000fe20000000800 */
[----:B------:R-:W-:Y:S01]  /*8870*/  @!PT LDS RZ, [RZ] ;  /* 0x00000000fffff984 */ /* 0x000fe20000000800 */
[----:B------:R2:W-:Y:S02]  /*8880*/  @!P4 LDGSTS.E.BYPASS.LTC128B.128 [R227+0x1b000], desc[UR34][R8.64+0x80] ;  /* 0x1b00008008e3cfae */ /* 0x0005e4000b901d62 */
[----:B------:R-:W-:Y:S02]  /*8890*/  IMAD R0, R0, 0x40, R251 ;  /* 0x0000004000007824 */ /* 0x000fe400078e02fb */
[----:B------:R-:W-:Y:S02]  /*88a0*/  @P3 STS.128 [R227+0x1d000], RZ ;  /* 0x01d000ffe3003388 */ /* 0x000fe40000000c00 */
[----:B------:R-:W-:Y:S01]  /*88b0*/  IMAD.IADD R2, R231, 0x1, -R0 ;  /* 0x00000001e7027824 */ /* 0x000fe200078e0a00 */
[C---:B------:R-:W-:Y:S01]  /*88c0*/  ISETP.GE.AND P6, PT, R0.reuse, R233, PT ;  /* 0x000000e90000720c */ /* 0x040fe20003fc6270 */
[----:B------:R-:W-:Y:S01]  /*88d0*/  @!PT LDS RZ, [RZ] ;  /* 0x00000000fffff984 */ /* 0x000fe20000000800 */
[----:B------:R-:W-:Y:S01]  /*88e0*/  @!PT LDS RZ, [RZ] ;  /* 0x00000000fffff984 */ /* 0x000fe20000000800 */
[----:B------:R-:W-:Y:S01]  /*88f0*/  @!PT LDS RZ, [RZ] ;  /* 0x00000000fffff984 */ /* 0x000fe20000000800 */
[----:B------:R-:W-:Y:S01]  /*8900*/  @!P3 LDGSTS.E.BYPASS.LTC128B.128 [R227+0x1d000], desc[UR34][R6.64+0x100] ;  /* 0x1d00010006e3bfae */ /* 0x000fe2000b901d62 */
[C---:B------:R-:W-:Y:S02]  /*8910*/  ISETP.GE.AND P1, PT, R0.reuse, R232, PT ;  /* 0x000000e80000720c */ /* 0x040fe40003f26270 */
[----:B------:R-:W-:Y:S01]  /*8920*/  IABS R2, R2 ;  /* 0x0000000200027213 */ /* 0x000fe20000000000 */
[----:B------:R-:W-:Y:S01]  /*8930*/  @P2 STS.128 [R227+0x1f000], RZ ;  /* 0x01f000ffe3002388 */ /* 0x000fe20000000c00 */
[----:B------:R-:W-:-:S02]  /*8940*/  ISETP.LT.OR P6, PT, R0, R229, P6 ;  /* 0x000000e50000720c */ /* 0x000fc400037c1670 */
[C---:B------:R-:W-:Y:S01]  /*8950*/  ISETP.LT.OR P1, PT, R0.reuse, R228, P1 ;  /* 0x000000e40000720c */ /* 0x040fe20000f21670 */
[----:B------:R-:W-:Y:S01]  /*8960*/  @!PT LDS RZ, [RZ] ;  /* 0x00000000fffff984 */ /* 0x000fe20000000800 */
[----:B------:R-:W-:Y:S01]  /*8970*/  @!PT LDS RZ, [RZ] ;  /* 0x00000000fffff984 */ /* 0x000fe20000000800 */
[----:B------:R-:W-:Y:S01]  /*8980*/  @!PT LDS RZ, [RZ] ;  /* 0x00000000fffff984 */ /* 0x000fe20000000800 */
[----:B------:R3:W-:Y:S04]  /*8990*/  @!P2 LDGSTS.E.BYPASS.LTC128B.128 [R227+0x1f000], desc[UR34][R4.64+0x180] ;  /* 0x1f00018004e3afae */ /* 0x0007e8000b901d62 */
[----:B------:R-:W-:Y:S04]  /*89a0*/  LDSM.16.M88.4 R20, [R200+0x10800] ;  /* 0x01080000c814783b */ /* 0x000fe80000000200 */
[----:B------:R-:W-:Y:S04]  /*89b0*/  LDSM.16.M88.4 R24, [R200+0x10000] ;  /* 0x01000000c818783b */ /* 0x000fe80000000200 */
[----:B------:R-:W-:Y:S04]  /*89c0*/  LDSM.16.M88.4 R16, [R200+0x11000] ;  /* 0x01100000c810783b */ /* 0x000fe80000000200 */
[----:B-1----:R-:W-:Y:S04]  /*89d0*/  LDSM.16.M88.4 R12, [R200+0x11800] ;  /* 0x01180000c80c783b */ /* 0x002fe80000000200 */
[----:B--2---:R-:W-:Y:S04]  /*89e0*/  LDSM.16.M88.4 R8, [R208] ;  /* 0x00000000d008783b */ /* 0x004fe80000000200 */
[----:B------:R-:W-:Y:S04]  /*89f0*/  LDSM.16.M88.4 R188, [R211] ;  /* 0x00000000d3bc783b */ /* 0x000fe80000000200 */
[----:B---3--:R-:W1:Y:S04]  /*8a00*/  LDSM.16.M88.4 R4, [R207] ;  /* 0x00000000cf04783b */ /* 0x008e680000000200 */
[----:B------:R-:W2:Y:S04]  /*8a10*/  LDSM.16.M88.4 R192, [R226] ;  /* 0x00000000e2c0783b */ /* 0x000ea80000000200 */
[----:B------:R-:W3:Y:S04]  /*8a20*/  LDSM.16.M88.4 R28, [R225] ;  /* 0x00000000e11c783b */ /* 0x000ee80000000200 */
[----:B------:R-:W-:Y:S04]  /*8a30*/  LDSM.16.M88.4 R196, [R206+0x10000] ;  /* 0x01000000cec4783b */ /* 0x000fe80000000200 */
[----:B------:R-:W-:Y:S04]  /*8a40*/  LDSM.16.M88.4 R236, [R205+0x1000] ;  /* 0x00100000cdec783b */ /* 0x000fe80000000200 */
[----:B------:R-:W0:Y:S01]  /*8a50*/  LDGDEPBAR ;  /* 0x00000000000079af */ /* 0x000e220000000000 */
[C---:B-1----:R-:W-:Y:S06]  /*8a60*/  HMMA.16816.F32 R184, R4.reuse, R20, RZ ;  /* 0x0000001404b8723c */ /* 0x042fec00000018ff */
[C---:B------:R-:W-:Y:S01]  /*8a70*/  HMMA.16816.F32 R176, R4.reuse, R22, RZ ;  /* 0x0000001604b0723c */ /* 0x040fe200000018ff */
[----:B------:R-:W1:Y:S05]  /*8a80*/  LDSM.16.M88.4 R20, [R224] ;  /* 0x00000000e014783b */ /* 0x000e6a0000000200 */
[C---:B------:R-:W-:Y:S06]  /*8a90*/  HMMA.16816.F32 R172, R4.reuse, R24, RZ ;  /* 0x0000001804ac723c */ /* 0x040fec00000018ff */
[C---:B------:R-:W-:Y:S06]  /*8aa0*/  HMMA.16816.F32 R180, R4.reuse, R26, RZ ;  /* 0x0000001a04b4723c */ /* 0x040fec00000018ff */
[C---:B------:R-:W-:Y:S06]  /*8ab0*/  HMMA.16816.F32 R168, R4.reuse, R16, RZ ;  /* 0x0000001004a8723c */ /* 0x040fec00000018ff */
[C---:B------:R-:W-:Y:S06]  /*8ac0*/  HMMA.16816.F32 R32, R4.reuse, R18, RZ ;  /* 0x000000120420723c */ /* 0x040fec00000018ff */
[C---:B------:R-:W-:Y:S06]  /*8ad0*/  HMMA.16816.F32 R16, R4.reuse, R14, RZ ;  /* 0x0000000e0410723c */ /* 0x040fec00000018ff */
[----:B------:R-:W-:Y:S01]  /*8ae0*/  HMMA.16816.F32 R24, R4, R12, RZ ;  /* 0x0000000c0418723c */ /* 0x000fe200000018ff */
[----:B------:R-:W4:Y:S05]  /*8af0*/  LDSM.16.M88.4 R4, [R210] ;  /* 0x00000000d204783b */ /* 0x000f2a0000000200 */
[C---:B------:R-:W-:Y:S06]  /*8b00*/  HMMA.16816.F32 R12, R8.reuse, R188, R172 ;  /* 0x000000bc080c723c */ /* 0x040fec00000018ac */
[C---:B------:R-:W-:Y:S06]  /*8b10*/  HMMA.16816.F32 R172, R8.reuse, R190, R180 ;  /* 0x000000be08ac723c */ /* 0x040fec00000018b4 */
[C---:B--2---:R-:W-:Y:S01]  /*8b20*/  HMMA.16816.F32 R180, R8.reuse, R192, R184 ;  /* 0x000000c008b4723c */ /* 0x044fe200000018b8 */
[----:B------:R-:W2:Y:S05]  /*8b30*/  LDSM.16.M88.4 R184, [R206+0x10800] ;  /* 0x01080000ceb8783b */ /* 0x000eaa0000000200 */
[C---:B------:R-:W-:Y:S06]  /*8b40*/  HMMA.16816.F32 R192, R8.reuse, R194, R176 ;  /* 0x000000c208c0723c */ /* 0x040fec00000018b0 */
[C---:B---3--:R-:W-:Y:S06]  /*8b50*/  HMMA.16816.F32 R188, R8.reuse, R28, R168 ;  /* 0x0000001c08bc723c */ /* 0x048fec00000018a8 */
[C---:B------:R-:W-:Y:S06]  /*8b60*/  HMMA.16816.F32 R176, R8.reuse, R30, R32 ;  /* 0x0000001e08b0723c */ /* 0x040fec0000001820 */
[C---:B-1----:R-:W-:Y:S01]  /*8b70*/  HMMA.16816.F32 R28, R8.reuse, R22, R16 ;  /* 0x00000016081c723c */ /* 0x042fe20000001810 */
[----:B------:R-:W1:Y:S05]  /*8b80*/  LDSM.16.M88.4 R16, [R206+0x11800] ;  /* 0x01180000ce10783b */ /* 0x000e6a0000000200 */
[----:B------:R-:W-:Y:S01]  /*8b90*/  HMMA.16816.F32 R32, R8, R20, R24 ;  /* 0x000000140820723c */ /* 0x000fe20000001818 */
[----:B------:R-:W3:Y:S04]  /*8ba0*/  LDSM.16.M88.4 R20, [R206+0x11000] ;  /* 0x01100000ce14783b */ /* 0x000ee80000000200 */
[----:B------:R-:W-:Y:S01]  /*8bb0*/  LDSM.16.M88.4 R8, [R209] ;  /* 0x00000000d108783b */ /* 0x000fe20000000200 */
[C---:B----4-:R-:W-:Y:S03]  /*8bc0*/  HMMA.16816.F32 R168, R4.reuse, R198, R172 ;  /* 0x000000c604a8723c */ /* 0x050fe600000018ac */
[----:B------:R-:W4:Y:S03]  /*8bd0*/  LDSM.16.M88.4 R24, [R205] ;  /* 0x00000000cd18783b */ /* 0x000f260000000200 */
[C---:B--2---:R-:W-:Y:S01]  /*8be0*/  HMMA.16816.F32 R172, R4.reuse, R184, R180 ;  /* 0x000000b804ac723c */ /* 0x044fe200000018b4 */
[----:B------:R-:W2:Y:S05]  /*8bf0*/  LDSM.16.M88.4 R180, [R205+0x800] ;  /* 0x00080000cdb4783b */ /* 0x000eaa0000000200 */
[C---:B------:R-:W-:Y:S06]  /*8c00*/  HMMA.16816.F32 R12, R4.reuse, R196, R12 ;  /* 0x000000c4040c723c */ /* 0x040fec000000180c */
[C---:B------:R-:W-:Y:S06]  /*8c10*/  HMMA.16816.F32 R184, R4.reuse, R186, R192 ;  /* 0x000000ba04b8723c */ /* 0x040fec00000018c0 */
[C---:B-1----:R-:W-:Y:S06]  /*8c20*/  HMMA.16816.F32 R196, R4.reuse, R16, R32 ;  /* 0x0000001004c4723c */ /* 0x042fec0000001820 */
[C---:B------:R-:W-:Y:S01]  /*8c30*/  HMMA.16816.F32 R32, R4.reuse, R18, R28 ;  /* 0x000000120420723c */ /* 0x040fe2000000181c */
[----:B------:R-:W1:Y:S05]  /*8c40*/  LDSM.16.M88.4 R16, [R205+0x1800] ;  /* 0x00180000cd10783b */ /* 0x000e6a0000000200 */
[C---:B---3--:R-:W-:Y:S06]  /*8c50*/  HMMA.16816.F32 R188, R4.reuse, R20, R188 ;  /* 0x0000001404bc723c */ /* 0x048fec00000018bc */
[----:B------:R-:W-:Y:S01]  /*8c60*/  HMMA.16816.F32 R192, R4, R22, R176 ;  /* 0x0000001604c0723c */ /* 0x000fe200000018b0 */
[----:B------:R-:W-:Y:S04]  /*8c70*/  LDSM.16.M88.4 R4, [R207+0x4000] ;  /* 0x00400000cf04783b */ /* 0x000fe80000000200 */
[----:B------:R-:W3:Y:S01]  /*8c80*/  LDSM.16.M88.4 R20, [R200+0x12000] ;  /* 0x01200000c814783b */ /* 0x000ee20000000200 */
[C---:B----4-:R-:W-:Y:S03]  /*8c90*/  HMMA.16816.F32 R12, R8.reuse, R24, R12 ;  /* 0x00000018080c723c */ /* 0x050fe6000000180c */
[----:B------:R-:W4:Y:S03]  /*8ca0*/  LDSM.16.M88.4 R176, [R200+0x12800] ;  /* 0x01280000c8b0783b */ /* 0x000f260000000200 */
[C---:B------:R-:W-:Y:S01]  /*8cb0*/  HMMA.16816.F32 R28, R8.reuse, R26, R168 ;  /* 0x0000001a081c723c */ /* 0x040fe200000018a8 */
[----:B------:R-:W-:Y:S05]  /*8cc0*/  LDSM.16.M88.4 R24, [R200+0x13800] ;  /* 0x01380000c818783b */ /* 0x000fea0000000200 */
[C---:B--2---:R-:W-:Y:S06]  /*8cd0*/  HMMA.16816.F32 R172, R8.reuse, R180, R172 ;  /* 0x000000b408ac723c */ /* 0x044fec00000018ac */
[C---:B------:R-:W-:Y:S01]  /*8ce0*/  HMMA.16816.F32 R168, R8.reuse, R182, R184 ;  /* 0x000000b608a8723c */ /* 0x040fe200000018b8 */
[----:B------:R-:W2:Y:S05]  /*8cf0*/  LDSM.16.M88.4 R184, [R200+0x13000] ;  /* 0x01300000c8b8783b */ /* 0x000eaa0000000200 */
[C---:B------:R-:W-:Y:S06]  /*8d00*/  HMMA.16816.F32 R180, R8.reuse, R236, R188 ;  /* 0x000000ec08b4723c */ /* 0x040fec00000018bc */
[C---:B-1----:R-:W-:Y:S06]  /*8d10*/  HMMA.16816.F32 R196, R8.reuse, R16, R196 ;  /* 0x0000001008c4723c */ /* 0x042fec00000018c4 */
[----:B------:R-:W-:Y:S01]  /*8d20*/  HMMA.16816.F32 R188, R8, R18, R32 ;  /* 0x0000001208bc723c */ /* 0x000fe20000001820 */
[----:B------:R-:W-:Y:S05]  /*8d30*/  LDSM.16.M88.4 R32, [R222] ;  /* 0x00000000de20783b */ /* 0x000fea0000000200 */
[----:B---3--:R-:W-:Y:S06]  /*8d40*/  HMMA.16816.F32 R16, R4, R20, R12 ;  /* 0x000000140410723c */ /* 0x008fec000000180c */
[----:B------:R-:W-:Y:S01]  /*8d50*/  HMMA.16816.F32 R192, R8, R238, R192 ;  /* 0x000000ee08c0723c */ /* 0x000fe200000018c0 */
[----:B------:R-:W1:Y:S04]  /*8d60*/  LDSM.16.M88.4 R8, [R208+0x4000] ;  /* 0x00400000d008783b */ /* 0x000e680000000200 */
[----:B------:R-:W-:Y:S01]  /*8d70*/  LDSM.16.M88.4 R236, [R220] ;  /* 0x00000000dcec783b */ /* 0x000fe20000000200 */
[C---:B------:R-:W-:Y:S03]  /*8d80*/  HMMA.16816.F32 R12, R4.reuse, R22, R28 ;  /* 0x00000016040c723c */ /* 0x040fe6000000181c */
[----:B------:R-:W3:Y:S03]  /*8d90*/  LDSM.16.M88.4 R20, [R223] ;  /* 0x00000000df14783b */ /* 0x000ee60000000200 */
[C---:B----4-:R-:W-:Y:S06]  /*8da0*/  HMMA.16816.F32 R172, R4.reuse, R176, R172 ;  /* 0x000000b004ac723c */ /* 0x050fec00000018ac */
[C---:B------:R-:W-:Y:S01]  /*8db0*/  HMMA.16816.F32 R28, R4.reuse, R178, R168 ;  /* 0x000000b2041c723c */ /* 0x040fe200000018a8 */
[----:B------:R-:W4:Y:S05]  /*8dc0*/  LDSM.16.M88.4 R176, [R221] ;  /* 0x00000000ddb0783b */ /* 0x000f2a0000000200 */
[C---:B--2---:R-:W-:Y:S06]  /*8dd0*/  HMMA.16816.F32 R168, R4.reuse, R184, R180 ;  /* 0x000000b804a8723c */ /* 0x044fec00000018b4 */
[C---:B------:R-:W-:Y:S06]  /*8de0*/  HMMA.16816.F32 R180, R4.reuse, R186, R192 ;  /* 0x000000ba04b4723c */ /* 0x040fec00000018c0 */
[C---:B------:R-:W-:Y:S01]  /*8df0*/  HMMA.16816.F32 R192, R4.reuse, R24, R196 ;  /* 0x0000001804c0723c */ /* 0x040fe200000018c4 */
[----:B------:R-:W-:Y:S05]  /*8e00*/  LDSM.16.M88.4 R196, [R206+0x13800] ;  /* 0x01380000cec4783b */ /* 0x000fea0000000200 */
[----:B------:R-:W-:Y:S01]  /*8e10*/  HMMA.16816.F32 R188, R4, R26, R188 ;  /* 0x0000001a04bc723c */ /* 0x000fe200000018bc */
[----:B------:R-:W-:Y:S05]  /*8e20*/  LDSM.16.M88.4 R4, [R210+0x4000] ;  /* 0x00400000d204783b */ /* 0x000fea0000000200 */
[C---:B-1----:R-:W-:Y:S06]  /*8e30*/  HMMA.16816.F32 R172, R8.reuse, R32, R172 ;  /* 0x0000002008ac723c */ /* 0x042fec00000018ac */
[C---:B---3--:R-:W-:Y:S01]  /*8e40*/  HMMA.16816.F32 R184, R8.reuse, R20, R16 ;  /* 0x0000001408b8723c */ /* 0x048fe20000001810 */
[----:B------:R-:W1:Y:S05]  /*8e50*/  LDSM.16.M88.4 R16, [R206+0x12000] ;  /* 0x01200000ce10783b */ /* 0x000e6a0000000200 */
[C---:B----4-:R-:W-:Y:S01]  /*8e60*/  HMMA.16816.F32 R24, R8.reuse, R176, R168 ;  /* 0x000000b00818723c */ /* 0x050fe200000018a8 */
[----:B------:R-:W2:Y:S05]  /*8e70*/  LDSM.16.M88.4 R168, [R206+0x12800] ;  /* 0x01280000cea8783b */ /* 0x000eaa0000000200 */
[C---:B------:R-:W-:Y:S01]  /*8e80*/  HMMA.16816.F32 R28, R8.reuse, R34, R28 ;  /* 0x00000022081c723c */ /* 0x040fe2000000181c */
[----:B------:R-:W3:Y:S05]  /*8e90*/  LDSM.16.M88.4 R32, [R206+0x13000] ;  /* 0x01300000ce20783b */ /* 0x000eea0000000200 */
[C---:B------:R-:W-:Y:S06]  /*8ea0*/  HMMA.16816.F32 R12, R8.reuse, R22, R12 ;  /* 0x00000016080c723c */ /* 0x040fec000000180c */
[C---:B------:R-:W-:Y:S06]  /*8eb0*/  HMMA.16816.F32 R20, R8.reuse, R178, R180 ;  /* 0x000000b20814723c */ /* 0x040fec00000018b4 */
[C---:B------:R-:W-:Y:S06]  /*8ec0*/  HMMA.16816.F32 R176, R8.reuse, R236, R192 ;  /* 0x000000ec08b0723c */ /* 0x040fec00000018c0 */
[----:B------:R-:W-:Y:S01]  /*8ed0*/  HMMA.16816.F32 R192, R8, R238, R188 ;  /* 0x000000ee08c0723c */ /* 0x000fe200000018bc */
[----:B------:R-:W-:Y:S05]  /*8ee0*/  LDSM.16.M88.4 R8, [R209+0x4000] ;  /* 0x00400000d108783b */ /* 0x000fea0000000200 */
[C---:B-1----:R-:W-:Y:S01]  /*8ef0*/  HMMA.16816.F32 R188, R4.reuse, R16, R184 ;  /* 0x0000001004bc723c */ /* 0x042fe200000018b8 */
[----:B------:R-:W1:Y:S05]  /*8f00*/  LDSM.16.M88.4 R184, [R205+0x2000] ;  /* 0x00200000cdb8783b */ /* 0x000e6a0000000200 */
[C---:B--2---:R-:W-:Y:S06]  /*8f10*/  HMMA.16816.F32 R180, R4.reuse, R168, R172 ;  /* 0x000000a804b4723c */ /* 0x044fec00000018ac */
[C---:B------:R-:W-:Y:S01]  /*8f20*/  HMMA.16816.F32 R172, R4.reuse, R170, R28 ;  /* 0x000000aa04ac723c */ /* 0x040fe2000000181c */
[----:B------:R-:W-:Y:S05]  /*8f30*/  LDSM.16.M88.4 R168, [R205+0x3800] ;  /* 0x00380000cda8783b */ /* 0x000fea0000000200 */
[C---:B------:R-:W-:Y:S06]  /*8f40*/  HMMA.16816.F32 R240, R4.reuse, R18, R12 ;  /* 0x0000001204f0723c */ /* 0x040fec000000180c */
[C---:B---3--:R-:W-:Y:S01]  /*8f50*/  HMMA.16816.F32 R28, R4.reuse, R32, R24 ;  /* 0x00000020041c723c */ /* 0x048fe20000001818 */
[----:B------:R-:W2:Y:S05]  /*8f60*/  LDSM.16.M88.4 R24, [R205+0x2800] ;  /* 0x00280000cd18783b */ /* 0x000eaa0000000200 */
[C---:B------:R-:W-:Y:S01]  /*8f70*/  HMMA.16816.F32 R16, R4.reuse, R34, R20 ;  /* 0x000000220410723c */ /* 0x040fe20000001814 */
[----:B------:R-:W3:Y:S05]  /*8f80*/  LDSM.16.M88.4 R20, [R205+0x3000] ;  /* 0x00300000cd14783b */ /* 0x000eea0000000200 */
[C---:B------:R-:W-:Y:S06]  /*8f90*/  HMMA.16816.F32 R12, R4.reuse, R196, R176 ;  /* 0x000000c4040c723c */ /* 0x040fec00000018b0 */
        /* <DEDUP_REMOVED lines=8> */
[----:B------:R-:W-:Y:S05]  /*9020*/  LDSM.16.M88.4 R172, [R219] ;  /* 0x00000000dbac783b */ /* 0x000fea0000000200 */
[C---:B---3--:R-:W-:Y:S01]  /*9030*/  HMMA.16816.F32 R188, R8.reuse, R20, R28 ;  /* 0x0000001408bc723c */ /* 0x048fe2000000181c */
[----:B------:R-:W2:Y:S05]  /*9040*/  LDSM.16.M88.4 R28, [R200+0x15000] ;  /* 0x01500000c81c783b */ /* 0x000eaa0000000200 */
[C---:B------:R-:W-:Y:S01]  /*9050*/  HMMA.16816.F32 R180, R8.reuse, R22, R16 ;  /* 0x0000001608b4723c */ /* 0x040fe20000001810 */
[----:B------:R-:W3:Y:S05]  /*9060*/  LDSM.16.M88.4 R20, [R200+0x15800] ;  /* 0x01580000c814783b */ /* 0x000eea0000000200 */
[C---:B------:R-:W-:Y:S06]  /*9070*/  HMMA.16816.F32 R24, R8.reuse, R168, R12 ;  /* 0x000000a80818723c */ /* 0x040fec000000180c */
[----:B------:R-:W-:Y:S01]  /*9080*/  HMMA.16816.F32 R16, R8, R170, R32 ;  /* 0x000000aa0810723c */ /* 0x000fe20000001820 */
[----:B------:R-:W3:Y:S04]  /*9090*/  LDSM.16.M88.4 R8, [R208+0x8000] ;  /* 0x00800000d008783b */ /* 0x000ee80000000200 */
[----:B------:R-:W-:Y:S01]  /*90a0*/  LDSM.16.M88.4 R168, [R217] ;  /* 0x00000000d9a8783b */ /* 0x000fe20000000200 */
[C---:B----4-:R-:W-:Y:S03]  /*90b0*/  HMMA.16816.F32 R12, R4.reuse, R196, R176 ;  /* 0x000000c4040c723c */ /* 0x050fe600000018b0 */
[----:B------:R-:W-:Y:S03]  /*90c0*/  LDSM.16.M88.4 R32, [R216] ;  /* 0x00000000d820783b */ /* 0x000fe60000000200 */
[C---:B------:R-:W-:Y:S01]  /*90d0*/  HMMA.16816.F32 R176, R4.reuse, R198, R240 ;  /* 0x000000c604b0723c */ /* 0x040fe200000018f0 */
[----:B------:R-:W-:Y:S05]  /*90e0*/  LDSM.16.M88.4 R240, [R206+0x16000] ;  /* 0x01600000cef0783b */ /* 0x000fea0000000200 */
[C---:B-1----:R-:W-:Y:S06]  /*90f0*/  HMMA.16816.F32 R236, R4.reuse, R184, R236 ;  /* 0x000000b804ec723c */ /* 0x042fec00000018ec */
[C---:B------:R-:W-:Y:S01]  /*9100*/  HMMA.16816.F32 R196, R4.reuse, R186, R192 ;  /* 0x000000ba04c4723c */ /* 0x040fe200000018c0 */
[----:B------:R-:W1:Y:S05]  /*9110*/  LDSM.16.M88.4 R184, [R218] ;  /* 0x00000000dab8783b */ /* 0x000e6a0000000200 */
[C---:B--2---:R-:W-:Y:S06]  /*9120*/  HMMA.16816.F32 R192, R4.reuse, R28, R188 ;  /* 0x0000001c04c0723c */ /* 0x044fec00000018bc */
[C---:B------:R-:W-:Y:S06]  /*9130*/  HMMA.16816.F32 R188, R4.reuse, R30, R180 ;  /* 0x0000001e04bc723c */ /* 0x040fec00000018b4 */
[C---:B---3--:R-:W-:Y:S01]  /*9140*/  HMMA.16816.F32 R180, R4.reuse, R20, R24 ;  /* 0x0000001404b4723c */ /* 0x048fe20000001818 */
[----:B------:R-:W-:Y:S05]  /*9150*/  LDSM.16.M88.4 R24, [R206+0x14000] ;  /* 0x01400000ce18783b */ /* 0x000fea0000000200 */
[----:B------:R-:W-:Y:S01]  /*9160*/  HMMA.16816.F32 R28, R4, R22, R16 ;  /* 0x00000016041c723c */ /* 0x000fe20000001810 */
[----:B------:R-:W2:Y:S05]  /*9170*/  LDSM.16.M88.4 R4, [R210+0x8000] ;  /* 0x00800000d204783b */ /* 0x000eaa0000000200 */
[C---:B------:R-:W-:Y:S01]  /*9180*/  HMMA.16816.F32 R16, R8.reuse, R174, R176 ;  /* 0x000000ae0810723c */ /* 0x040fe200000018b0 */
[----:B------:R-:W3:Y:S05]  /*9190*/  LDSM.16.M88.4 R176, [R206+0x14800] ;  /* 0x01480000ceb0783b */ /* 0x000eea0000000200 */
[C---:B------:R-:W-:Y:S06]  /*91a0*/  HMMA.16816.F32 R20, R8.reuse, R172, R12 ;  /* 0x000000ac0814723c */ /* 0x040fec000000180c */
[C---:B-1----:R-:W-:Y:S06]  /*91b0*/  HMMA.16816.F32 R12, R8.reuse, R184, R236 ;  /* 0x000000b8080c723c */ /* 0x042fec00000018ec */
[C---:B------:R-:W-:Y:S06]  /*91c0*/  HMMA.16816.F32 R184, R8.reuse, R186, R196 ;  /* 0x000000ba08b8723c */ /* 0x040fec00000018c4 */
[C---:B------:R-:W-:Y:S01]  /*91d0*/  HMMA.16816.F32 R196, R8.reuse, R170, R188 ;  /* 0x000000aa08c4723c */ /* 0x040fe200000018bc */
[----:B------:R-:W1:Y:S05]  /*91e0*/  LDSM.16.M88.4 R188, [R206+0x15000] ;  /* 0x01500000cebc783b */ /* 0x000e6a0000000200 */
[C---:B------:R-:W-:Y:S06]  /*91f0*/  HMMA.16816.F32 R236, R8.reuse, R168, R192 ;  /* 0x000000a808ec723c */ /* 0x040fec00000018c0 */
[C---:B------:R-:W-:Y:S06]  /*9200*/  HMMA.16816.F32 R192, R8.reuse, R32, R180 ;  /* 0x0000002008c0723c */ /* 0x040fec00000018b4 */
[----:B------:R-:W-:Y:S01]  /*9210*/  HMMA.16816.F32 R180, R8, R34, R28 ;  /* 0x0000002208b4723c */ /* 0x000fe2000000181c */
[----:B------:R-:W4:Y:S05]  /*9220*/  LDSM.16.M88.4 R28, [R206+0x15800] ;  /* 0x01580000ce1c783b */ /* 0x000f2a0000000200 */
[C---:B--2---:R-:W-:Y:S06]  /*9230*/  HMMA.16816.F32 R32, R4.reuse, R26, R16 ;  /* 0x0000001a0420723c */ /* 0x044fec0000001810 */
[C---:B------:R-:W-:Y:S01]  /*9240*/  HMMA.16816.F32 R172, R4.reuse, R24, R20 ;  /* 0x0000001804ac723c */ /* 0x040fe20000001814 */
[----:B------:R-:W-:Y:S04]  /*9250*/  LDSM.16.M88.4 R20, [R205+0x4800] ;  /* 0x00480000cd14783b */ /* 0x000fe80000000200 */
[----:B------:R-:W-:Y:S01]  /*9260*/  LDSM.16.M88.4 R24, [R205+0x4000] ;  /* 0x00400000cd18783b */ /* 0x000fe20000000200 */
[C---:B---3--:R-:W-:Y:S03]  /*9270*/  HMMA.16816.F32 R16, R4.reuse, R176, R12 ;  /* 0x000000b00410723c */ /* 0x048fe6000000180c */
[----:B------:R-:W2:Y:S03]  /*9280*/  LDSM.16.M88.4 R12, [R209+0x8000] ;  /* 0x00800000d10c783b */ /* 0x000ea60000000200 */
[C---:B------:R-:W-:Y:S01]  /*9290*/  HMMA.16816.F32 R8, R4.reuse, R178, R184 ;  /* 0x000000b20408723c */ /* 0x040fe200000018b8 */
[----:B------:R-:W3:Y:S04]  /*92a0*/  LDSM.16.M88.4 R184, [R205+0x5000] ;  /* 0x00500000cdb8783b */ /* 0x000ee80000000200 */
[----:B------:R-:W3:Y:S01]  /*92b0*/  LDSM.16.M88.4 R176, [R205+0x5800] ;  /* 0x00580000cdb0783b */ /* 0x000ee20000000200 */
[C---:B-1----:R-:W-:Y:S03]  /*92c0*/  HMMA.16816.F32 R168, R4.reuse, R188, R236 ;  /* 0x000000bc04a8723c */ /* 0x042fe600000018ec */
[----:B------:R-:W-:Y:S03]  /*92d0*/  LDSM.16.M88.4 R236, [R200+0x17800] ;  /* 0x01780000c8ec783b */ /* 0x000fe60000000200 */
[C---:B------:R-:W-:Y:S06]  /*92e0*/  HMMA.16816.F32 R188, R4.reuse, R190, R196 ;  /* 0x000000be04bc723c */ /* 0x040fec00000018c4 */
[C---:B----4-:R-:W-:Y:S06]  /*92f0*/  HMMA.16816.F32 R196, R4.reuse, R28, R192 ;  /* 0x0000001c04c4723c */ /* 0x050fec00000018c0 */
[----:B------:R-:W-:Y:S06]  /*9300*/  HMMA.16816.F32 R192, R4, R30, R180 ;  /* 0x0000001e04c0723c */ /* 0x000fec00000018b4 */
[C---:B--2---:R-:W-:Y:S06]  /*9310*/  HMMA.16816.F32 R28, R12.reuse, R20, R16 ;  /* 0x000000140c1c723c */ /* 0x044fec0000001810 */
[C---:B------:R-:W-:Y:S06]  /*9320*/  HMMA.16816.F32 R180, R12.reuse, R24, R172 ;  /* 0x000000180cb4723c */ /* 0x040fec00000018ac */
[C---:B------:R-:W-:Y:S01]  /*9330*/  HMMA.16816.F32 R32, R12.reuse, R26, R32 ;  /* 0x0000001a0c20723c */ /* 0x040fe20000001820 */
[----:B------:R-:W-:Y:S05]  /*9340*/  LDSM.16.M88.4 R24, [R200+0x16000] ;  /* 0x01600000c818783b */ /* 0x000fea0000000200 */
[C---:B------:R-:W-:Y:S01]  /*9350*/  HMMA.16816.F32 R16, R12.reuse, R22, R8 ;  /* 0x000000160c10723c */ /* 0x040fe20000001808 */
[----:B------:R-:W1:Y:S04]  /*9360*/  LDSM.16.M88.4 R8, [R207+0xc000] ;  /* 0x00c00000cf08783b */ /* 0x000e680000000200 */
[----:B------:R-:W2:Y:S01]  /*9370*/  LDSM.16.M88.4 R20, [R200+0x16800] ;  /* 0x01680000c814783b */ /* 0x000ea20000000200 */
[C---:B---3--:R-:W-:Y:S03]  /*9380*/  HMMA.16816.F32 R4, R12.reuse, R184, R168 ;  /* 0x000000b80c04723c */ /* 0x048fe600000018a8 */
[----:B------:R-:W3:Y:S03]  /*9390*/  LDSM.16.M88.4 R168, [R200+0x17000] ;  /* 0x01700000c8a8783b */ /* 0x000ee60000000200 */
[C---:B------:R-:W-:Y:S06]  /*93a0*/  HMMA.16816.F32 R172, R12.reuse, R186, R188 ;  /* 0x000000ba0cac723c */ /* 0x040fec00000018bc */
[C---:B------:R-:W-:Y:S06]  /*93b0*/  HMMA.16816.F32 R188, R12.reuse, R176, R196 ;  /* 0x000000b00cbc723c */ /* 0x040fec00000018c4 */
[----:B------:R-:W-:Y:S06]  /*93c0*/  HMMA.16816.F32 R176, R12, R178, R192 ;  /* 0x000000b20cb0723c */ /* 0x000fec00000018c0 */
[C---:B-1----:R-:W-:Y:S06]  /*93d0*/  HMMA.16816.F32 R196, R8.reuse, R24, R180 ;  /* 0x0000001808c4723c */ /* 0x042fec00000018b4 */
[C---:B--2---:R-:W-:Y:S01]  /*93e0*/  HMMA.16816.F32 R184, R8.reuse, R20, R28 ;  /* 0x0000001408b8723c */ /* 0x044fe2000000181c */
[----:B------:R-:W-:Y:S05]  /*93f0*/  LDSM.16.M88.4 R28, [R214] ;  /* 0x00000000d61c783b */ /* 0x000fea0000000200 */
[C---:B------:R-:W-:Y:S06]  /*9400*/  HMMA.16816.F32 R180, R8.reuse, R22, R16 ;  /* 0x0000001608b4723c */ /* 0x040fec0000001810 */
[C---:B------:R-:W-:Y:S01]  /*9410*/  HMMA.16816.F32 R192, R8.reuse, R26, R32 ;  /* 0x0000001a08c0723c */ /* 0x040fe20000001820 */
[----:B------:R-:W-:Y:S04]  /*9420*/  LDSM.16.M88.4 R32, [R215] ;  /* 0x00000000d720783b */ /* 0x000fe80000000200 */
[----:B------:R-:W-:Y:S01]  /*9430*/  LDSM.16.M88.4 R24, [R213] ;  /* 0x00000000d518783b */ /* 0x000fe20000000200 */
[C---:B---3--:R-:W-:Y:S03]  /*9440*/  HMMA.16816.F32 R20, R8.reuse, R168, R4 ;  /* 0x000000a80814723c */ /* 0x048fe60000001804 */
[----:B------:R-:W1:Y:S03]  /*9450*/  LDSM.16.M88.4 R4, [R208+0xc000] ;  /* 0x00c00000d004783b */ /* 0x000e660000000200 */
[C---:B------:R-:W-:Y:S01]  /*9460*/  HMMA.16816.F32 R16, R8.reuse, R170, R172 ;  /* 0x000000aa0810723c */ /* 0x040fe200000018ac */
[----:B------:R-:W2:Y:S05]  /*9470*/  LDSM.16.M88.4 R168, [R212] ;  /* 0x00000000d4a8783b */ /* 0x000eaa0000000200 */
[C---:B------:R-:W-:Y:S06]  /*9480*/  HMMA.16816.F32 R12, R8.reuse, R236, R188 ;  /* 0x000000ec080c723c */ /* 0x040fec00000018bc */
[----:B------:R-:W-:Y:S01]  /*9490*/  HMMA.16816.F32 R176, R8, R238, R176 ;  /* 0x000000ee08b0723c */ /* 0x000fe200000018b0 */
[----:B------:R-:W3:Y:S05]  /*94a0*/  LDSM.16.M88.4 R8, [R210+0xc000] ;  /* 0x00c00000d208783b */ /* 0x000eea0000000200 */
[C---:B-1----:R-:W-:Y:S06]  /*94b0*/  HMMA.16816.F32 R196, R4.reuse, R32, R196 ;  /* 0x0000002004c4723c */ /* 0x042fec00000018c4 */
[C---:B------:R-:W-:Y:S06]  /*94c0*/  HMMA.16816.F32 R236, R4.reuse, R34, R192 ;  /* 0x0000002204ec723c */ /* 0x040fec00000018c0 */
[C---:B------:R-:W-:Y:S06]  /*94d0*/  HMMA.16816.F32 R192, R4.reuse, R28, R184 ;  /* 0x0000001c04c0723c */ /* 0x040fec00000018b8 */
[C---:B------:R-:W-:Y:S01]  /*94e0*/  HMMA.16816.F32 R188, R4.reuse, R30, R180 ;  /* 0x0000001e04bc723c */ /* 0x040fe200000018b4 */
[----:B------:R-:W1:Y:S05]  /*94f0*/  LDSM.16.M88.4 R28, [R206+0x17800] ;  /* 0x01780000ce1c783b */ /* 0x000e6a0000000200 */
[C---:B------:R-:W-:Y:S01]  /*9500*/  HMMA.16816.F32 R184, R4.reuse, R24, R20 ;  /* 0x0000001804b8723c */ /* 0x040fe20000001814 */
[----:B------:R-:W4:Y:S05]  /*9510*/  LDSM.16.M88.4 R20, [R206+0x17000] ;  /* 0x01700000ce14783b */ /* 0x000f2a0000000200 */
[C---:B------:R-:W-:Y:S01]  /*9520*/  HMMA.16816.F32 R180, R4.reuse, R26, R16 ;  /* 0x0000001a04b4723c */ /* 0x040fe20000001810 */
[----:B------:R-:W-:Y:S04]  /*9530*/  LDSM.16.M88.4 R24, [R205+0x6000] ;  /* 0x00600000cd18783b */ /* 0x000fe80000000200 */
[----:B------:R-:W4:Y:S01]  /*9540*/  LDSM.16.M88.4 R16, [R206+0x16800] ;  /* 0x01680000ce10783b */ /* 0x000f220000000200 */
[C---:B--2---:R-:W-:Y:S06]  /*9550*/  HMMA.16816.F32 R172, R4.reuse, R168, R12 ;  /* 0x000000a804ac723c */ /* 0x044fec000000180c */
[----:B------:R-:W-:Y:S01]  /*9560*/  HMMA.16816.F32 R32, R4, R170, R176 ;  /* 0x000000aa0420723c */ /* 0x000fe200000018b0 */
[----:B------:R-:W2:Y:S05]  /*9570*/  LDSM.16.M88.4 R4, [R209+0xc000] ;  /* 0x00c00000d104783b */ /* 0x000eaa0000000200 */
[C---:B---3--:R-:W-:Y:S06]  /*9580*/  HMMA.16816.F32 R12, R8.reuse, R240, R196 ;  /* 0x000000f0080c723c */ /* 0x048fec00000018c4 */
[C---:B------:R-:W-:Y:S06]  /*9590*/  HMMA.16816.F32 R176, R8.reuse, R242, R236 ;  /* 0x000000f208b0723c */ /* 0x040fec00000018ec */
[C---:B-1----:R-:W-:Y:S06]  /*95a0*/  HMMA.16816.F32 R172, R8.reuse, R28, R172 ;  /* 0x0000001c08ac723c */ /* 0x042fec00000018ac */
[C---:B----4-:R-:W-:Y:S06]  /*95b0*/  HMMA.16816.F32 R184, R8.reuse, R20, R184 ;  /* 0x0000001408b8723c */ /* 0x050fec00000018b8 */
[C---:B------:R-:W-:Y:S06]  /*95c0*/  HMMA.16816.F32 R180, R8.reuse, R22, R180 ;  /* 0x0000001608b4723c */ /* 0x040fec00000018b4 */
[----:B------:R-:W-:Y:S06]  /*95d0*/  HMMA.16816.F32 R192, R8, R16, R192 ;  /* 0x0000001008c0723c */ /* 0x000fec00000018c0 */
[----:B--2---:R-:W-:Y:S06]  /*95e0*/  HMMA.16816.F32 R168, R4, R24, R12 ;  /* 0x0000001804a8723c */ /* 0x004fec000000180c */
[----:B------:R-:W-:Y:S01]  /*95f0*/  HMMA.16816.F32 R188, R8, R18, R188 ;  /* 0x0000001208bc723c */ /* 0x000fe200000018bc */
[----:B------:R-:W-:Y:S01]  /*9600*/  VIADD R12, R0, 0x1 ;  /* 0x00000001000c7836 */ /* 0x000fe20000000000 */
[----:B------:R-:W1:Y:S01]  /*9610*/  LDSM.16.M88.4 R16, [R205+0x6800] ;  /* 0x00680000cd10783b */ /* 0x000e620000000200 */
[----:B------:R-:W-:-:S02]  /*9620*/  IMAD.IADD R13, R230, 0x1, -R0 ;  /* 0x00000001e60d7824 */ /* 0x000fc400078e0a00 */
[----:B------:R-:W-:Y:S01]  /*9630*/  IMAD.IADD R15, R230, 0x1, -R12 ;  /* 0x00000001e60f7824 */ /* 0x000fe200078e0a0c */
[----:B------:R-:W-:Y:S01]  /*9640*/  HMMA.16816.F32 R196, R8, R30, R32 ;  /* 0x0000001e08c4723c */ /* 0x000fe20000001820 */
[C---:B------:R-:W-:Y:S01]  /*9650*/  ISETP.GE.AND P0, PT, R12.reuse, R233, PT ;  /* 0x000000e90c00720c */ /* 0x040fe20003f06270 */
[----:B------:R-:W2:Y:S01]  /*9660*/  LDSM.16.M88.4 R28, [R205+0x7000] ;  /* 0x00700000cd1c783b */ /* 0x000ea20000000200 */
[----:B------:R-:W-:Y:S02]  /*9670*/  IABS R14, R13 ;  /* 0x0000000d000e7213 */ /* 0x000fe40000000000 */
[----:B------:R-:W-:Y:S01]  /*9680*/  IABS R13, R15 ;  /* 0x0000000f000d7213 */ /* 0x000fe20000000000 */
[----:B------:R-:W-:Y:S01]  /*9690*/  HMMA.16816.F32 R24, R4, R26, R176 ;  /* 0x0000001a0418723c */ /* 0x000fe200000018b0 */
[----:B------:R-:W-:Y:S01]  /*96a0*/  ISETP.LT.OR P0, PT, R12, R229, P0 ;  /* 0x000000e50c00720c */ /* 0x000fe20000701670 */
[----:B------:R-:W-:Y:S02]  /*96b0*/  IMAD.MOV.U32 R15, RZ, RZ, R14 ;  /* 0x000000ffff0f7224 */ /* 0x000fe400078e000e */
[----:B------:R-:W-:-:S02]  /*96c0*/  IMAD.MOV.U32 R14, RZ, RZ, R2 ;  /* 0x000000ffff0e7224 */ /* 0x000fc400078e0002 */
[----:B------:R-:W-:Y:S01]  /*96d0*/  IMAD.MOV.U32 R2, RZ, RZ, R13 ;  /* 0x000000ffff027224 */ /* 0x000fe200078e000d */
[----:B------:R-:W-:Y:S01]  /*96e0*/  I2FP.F32.S32 R9, R15 ;  /* 0x0000000f00097245 */ /* 0x000fe20000201400 */
[----:B------:R-:W-:Y:S01]  /*96f0*/  IMAD.IADD R11, R231, 0x1, -R12 ;  /* 0x00000001e70b7824 */ /* 0x000fe200078e0a0c */
[----:B------:R-:W-:Y:S02]  /*9700*/  I2FP.F32.S32 R8, R14 ;  /* 0x0000000e00087245 */ /* 0x000fe40000201400 */
[----:B------:R-:W-:Y:S01]  /*9710*/  I2FP.F32.S32 R2, R2 ;  /* 0x0000000200027245 */ /* 0x000fe20000201400 */
[----:B------:R-:W-:Y:S02]  /*9720*/  FFMA.FTZ R10, R9, -UR21, R168 ;  /* 0x80000015090a7c23 */ /* 0x000fe400080100a8 */
[----:B------:R-:W-:Y:S01]  /*9730*/  FFMA.FTZ R13, R8, -UR21, R170 ;  /* 0x80000015080d7c23 */ /* 0x000fe200080100aa */
[----:B------:R-:W-:Y:S02]  /*9740*/  VIADD R8, R0, 0x9 ;  /* 0x0000000900087836 */ /* 0x000fe40000000000 */
[----:B------:R-:W-:Y:S01]  /*9750*/  FFMA.FTZ R9, R2, -UR21, R169 ;  /* 0x8000001502097c23 */ /* 0x000fe200080100a9 */
[----:B------:R-:W-:Y:S01]  /*9760*/  VIADD R2, R0, 0x8 ;  /* 0x0000000800027836 */ /* 0x000fe20000000000 */
[----:B------:R-:W-:-:S02]  /*9770*/  FSEL R134, R10, -INF , !P6 ;  /* 0xff8000000a867808 */ /* 0x000fc40007000000 */
[----:B------:R-:W-:Y:S01]  /*9780*/  ISETP.GE.AND P6, PT, R12, R232, PT ;  /* 0x000000e80c00720c */ /* 0x000fe20003fc6270 */
[--C-:B------:R-:W-:Y:S01]  /*9790*/  IMAD.IADD R10, R230, 0x1, -R2.reuse ;  /* 0x00000001e60a7824 */ /* 0x100fe200078e0a02 */
[----:B------:R-:W-:Y:S01]  /*97a0*/  FSEL R168, R9, -INF , !P0 ;  /* 0xff80000009a87808 */ /* 0x000fe20004000000 */
[----:B------:R-:W-:Y:S01]  /*97b0*/  IMAD.IADD R9, R231, 0x1, -R2 ;  /* 0x00000001e7097824 */ /* 0x000fe200078e0a02 */
[----:B------:R-:W-:Y:S01]  /*97c0*/  ISETP.LT.OR P6, PT, R12, R228, P6 ;  /* 0x000000e40c00720c */ /* 0x000fe200037c1670 */
[----:B------:R-:W-:Y:S01]  /*97d0*/  IMAD.IADD R12, R230, 0x1, -R8 ;  /* 0x00000001e60c7824 */ /* 0x000fe200078e0a08 */
[----:B------:R-:W-:Y:S02]  /*97e0*/  FSEL R135, R13, -INF , !P1 ;  /* 0xff8000000d877808 */ /* 0x000fe40004800000 */
[----:B------:R-:W-:Y:S02]  /*97f0*/  IABS R13, R11 ;  /* 0x0000000b000d7213 */ /* 0x000fe40000000000 */
[----:B------:R-:W-:Y:S01]  /*9800*/  IABS R11, R10 ;  /* 0x0000000a000b7213 */ /* 0x000fe20000000000 */
[----:B-1----:R-:W-:Y:S01]  /*9810*/  HMMA.16816.F32 R20, R4, R16, R192 ;  /* 0x000000100414723c */ /* 0x002fe200000018c0 */
[----:B------:R-:W-:-:S02]  /*9820*/  IABS R9, R9 ;  /* 0x0000000900097213 */ /* 0x000fc40000000000 */
[----:B------:R-:W-:Y:S01]  /*9830*/  IABS R10, R12 ;  /* 0x0000000c000a7213 */ /* 0x000fe20000000000 */
[----:B------:R-:W-:Y:S01]  /*9840*/  IMAD.MOV.U32 R12, RZ, RZ, R11 ;  /* 0x000000ffff0c7224 */ /* 0x000fe200078e000b */
[C---:B------:R-:W-:Y:S01]  /*9850*/  ISETP.GE.AND P1, PT, R2.reuse, R233, PT ;  /* 0x000000e90200720c */ /* 0x040fe20003f26270 */
[----:B------:R-:W-:Y:S01]  /*9860*/  IMAD.MOV.U32 R11, RZ, RZ, R9 ;  /* 0x000000ffff0b7224 */ /* 0x000fe200078e0009 */
[C---:B------:R-:W-:Y:S01]  /*9870*/  ISETP.GE.AND P0, PT, R2.reuse, R232, PT ;  /* 0x000000e80200720c */ /* 0x040fe20003f06270 */
[----:B------:R-:W-:Y:S01]  /*9880*/  IMAD.MOV.U32 R9, RZ, RZ, R10 ;  /* 0x000000ffff097224 */ /* 0x000fe200078e000a */
[----:B------:R-:W-:Y:S01]  /*9890*/  I2FP.F32.S32 R13, R13 ;  /* 0x0000000d000d7245 */ /* 0x000fe20000201400 */
[----:B------:R-:W-:Y:S01]  /*98a0*/  HMMA.16816.F32 R16, R4, R18, R188 ;  /* 0x000000120410723c */ /* 0x000fe200000018bc */
[----:B------:R-:W-:Y:S02]  /*98b0*/  I2FP.F32.S32 R10, R12 ;  /* 0x0000000c000a7245 */ /* 0x000fe40000201400 */
[----:B------:R-:W-:-:S02]  /*98c0*/  ISETP.LT.OR P1, PT, R2, R229, P1 ;  /* 0x000000e50200720c */ /* 0x000fc40000f21670 */
[----:B------:R-:W-:Y:S01]  /*98d0*/  ISETP.LT.OR P0, PT, R2, R228, P0 ;  /* 0x000000e40200720c */ /* 0x000fe20000701670 */
[----:B------:R-:W-:Y:S01]  /*98e0*/  FFMA.FTZ R2, R13, -UR21, R171 ;  /* 0x800000150d027c23 */ /* 0x000fe200080100ab */
[----:B------:R-:W-:Y:S01]  /*98f0*/  I2FP.F32.S32 R11, R11 ;  /* 0x0000000b000b7245 */ /* 0x000fe20000201400 */
[----:B------:R-:W-:Y:S01]  /*9900*/  FFMA.FTZ R10, R10, -UR21, R24 ;  /* 0x800000150a0a7c23 */ /* 0x000fe20008010018 */
[----:B------:R-:W-:Y:S02]  /*9910*/  I2FP.F32.S32 R9, R9 ;  /* 0x0000000900097245 */ /* 0x000fe40000201400 */
[----:B------:R-:W-:Y:S01]  /*9920*/  FSEL R133, R2, -INF , !P6 ;  /* 0xff80000002857808 */ /* 0x000fe20007000000 */
[----:B------:R-:W-:Y:S01]  /*9930*/  FFMA.FTZ R12, R11, -UR21, R26 ;  /* 0x800000150b0c7c23 */ /* 0x000fe2000801001a */
[----:B------:R-:W-:Y:S01]  /*9940*/  ISETP.GE.AND P6, PT, R8, R233, PT ;  /* 0x000000e90800720c */ /* 0x000fe20003fc6270 */
[----:B------:R-:W-:Y:S01]  /*9950*/  VIADD R2, R0, 0x10 ;  /* 0x0000001000027836 */ /* 0x000fe20000000000 */
[----:B------:R-:W-:Y:S01]  /*9960*/  FSEL R34, R10, -INF , !P1 ;  /* 0xff8000000a227808 */ /* 0x000fe20004800000 */
[----:B------:R-:W-:Y:S01]  /*9970*/  FFMA.FTZ R11, R9, -UR21, R25 ;  /* 0x80000015090b7c23 */ /* 0x000fe20008010019 */
[----:B------:R-:W-:Y:S01]  /*9980*/  ISETP.GE.AND P1, PT, R8, R232, PT ;  /* 0x000000e80800720c */ /* 0x000fe20003f26270 */
[----:B------:R-:W-:Y:S01]  /*9990*/  VIADD R9, R0, 0x11 ;  /* 0x0000001100097836 */ /* 0x000fe20000000000 */
[----:B------:R-:W-:Y:S01]  /*99a0*/  ISETP.LT.OR P6, PT, R8, R229, P6 ;  /* 0x000000e50800720c */ /* 0x000fe200037c1670 */
[----:B------:R-:W-:Y:S01]  /*99b0*/  IMAD.IADD R10, R230, 0x1, -R2 ;  /* 0x00000001e60a7824 */ /* 0x000fe200078e0a02 */
[----:B------:R-:W-:Y:S01]  /*99c0*/  ISETP.LT.OR P1, PT, R8, R228, P1 ;  /* 0x000000e40800720c */ /* 0x000fe20000f21670 */
[----:B------:R-:W-:Y:S01]  /*99d0*/  IMAD.IADD R8, R231, 0x1, -R8 ;  /* 0x00000001e7087824 */ /* 0x000fe200078e0a08 */
[----:B------:R-:W-:Y:S01]  /*99e0*/  FSEL R33, R11, -INF , !P6 ;  /* 0xff8000000b217808 */ /* 0x000fe20007000000 */
[----:B------:R-:W-:Y:S01]  /*99f0*/  IMAD.IADD R11, R231, 0x1, -R2 ;  /* 0x00000001e70b7824 */ /* 0x000fe200078e0a02 */
[----:B------:R-:W-:Y:S01]  /*9a00*/  FSEL R35, R12, -INF , !P0 ;  /* 0xff8000000c237808 */ /* 0x000fe20004000000 */
[----:B------:R-:W-:Y:S01]  /*9a10*/  IMAD.IADD R12, R230, 0x1, -R9 ;  /* 0x00000001e60c7824 */ /* 0x000fe200078e0a09 */
[----:B------:R-:W-:-:S02]  /*9a20*/  IABS R10, R10 ;  /* 0x0000000a000a7213 */ /* 0x000fc40000000000 */
[----:B------:R-:W-:Y:S02]  /*9a30*/  IABS R13, R8 ;  /* 0x00000008000d7213 */ /* 0x000fe40000000000 */
[----:B------:R-:W-:Y:S02]  /*9a40*/  IABS R8, R11 ;  /* 0x0000000b00087213 */ /* 0x000fe40000000000 */
[----:B------:R-:W-:Y:S01]  /*9a50*/  IABS R11, R12 ;  /* 0x0000000c000b7213 */ /* 0x000fe20000000000 */
[----:B------:R-:W-:Y:S01]  /*9a60*/  IMAD.MOV.U32 R12, RZ, RZ, R10 ;  /* 0x000000ffff0c7224 */ /* 0x000fe200078e000a */
[C---:B------:R-:W-:Y:S02]  /*9a70*/  ISETP.GE.AND P0, PT, R2.reuse, R233, PT ;  /* 0x000000e90200720c */ /* 0x040fe40003f06270 */
[----:B------:R-:W-:Y:S01]  /*9a80*/  ISETP.GE.AND P6, PT, R2, R232, PT ;  /* 0x000000e80200720c */ /* 0x000fe20003fc6270 */
[----:B------:R-:W-:Y:S01]  /*9a90*/  IMAD.MOV.U32 R10, RZ, RZ, R11 ;  /* 0x000000ffff0a7224 */ /* 0x000fe200078e000b */
[----:B------:R-:W-:-:S02]  /*9aa0*/  I2FP.F32.S32 R13, R13 ;  /* 0x0000000d000d7245 */ /* 0x000fc40000201400 */
[----:B------:R-:W-:Y:S02]  /*9ab0*/  I2FP.F32.S32 R12, R12 ;  /* 0x0000000c000c7245 */ /* 0x000fe40000201400 */
[C---:B------:R-:W-:Y:S02]  /*9ac0*/  ISETP.LT.OR P0, PT, R2.reuse, R229, P0 ;  /* 0x000000e50200720c */ /* 0x040fe40000701670 */
[----:B------:R-:W-:Y:S01]  /*9ad0*/  ISETP.LT.OR P6, PT, R2, R228, P6 ;  /* 0x000000e40200720c */ /* 0x000fe200037c1670 */
[----:B------:R-:W-:Y:S01]  /*9ae0*/  FFMA.FTZ R2, R13, -UR21, R27 ;  /* 0x800000150d027c23 */ /* 0x000fe2000801001b */
[----:B------:R-:W-:Y:S01]  /*9af0*/  I2FP.F32.S32 R11, R8 ;  /* 0x00000008000b7245 */ /* 0x000fe20000201400 */
[----:B------:R-:W1:Y:S01]  /*9b00*/  LDSM.16.M88.4 R24, [R205+0x7800] ;  /* 0x00780000cd18783b */ /* 0x000e620000000200 */
[----:B------:R-:W-:Y:S01]  /*9b10*/  I2FP.F32.S32 R8, R10 ;  /* 0x0000000a00087245 */ /* 0x000fe20000201400 */
[----:B------:R-:W-:Y:S01]  /*9b20*/  FFMA.FTZ R10, R12, -UR21, R20 ;  /* 0x800000150c0a7c23 */ /* 0x000fe20008010014 */
[----:B------:R-:W-:Y:S01]  /*9b30*/  FSEL R32, R2, -INF , !P1 ;  /* 0xff80000002207808 */ /* 0x000fe20004800000 */
[----:B------:R-:W-:Y:S01]  /*9b40*/  FFMA.FTZ R12, R11, -UR21, R22 ;  /* 0x800000150b0c7c23 */ /* 0x000fe20008010016 */
[C---:B------:R-:W-:Y:S01]  /*9b50*/  ISETP.GE.AND P1, PT, R9.reuse, R233, PT ;  /* 0x000000e90900720c */ /* 0x040fe20003f26270 */
[----:B------:R-:W-:Y:S01]  /*9b60*/  FFMA.FTZ R11, R8, -UR21, R21 ;  /* 0x80000015080b7c23 */ /* 0x000fe20008010015 */
[----:B------:R-:W-:Y:S01]  /*9b70*/  FSEL R234, R10, -INF , !P0 ;  /* 0xff8000000aea7808 */ /* 0x000fe20004000000 */
[C---:B------:R-:W-:Y:S01]  /*9b80*/  VIADD R2, R0.reuse, 0x18 ;  /* 0x0000001800027836 */ /* 0x040fe20000000000 */
[C---:B------:R-:W-:Y:S01]  /*9b90*/  ISETP.GE.AND P0, PT, R9.reuse, R232, PT ;  /* 0x000000e80900720c */ /* 0x040fe20003f06270 */
[----:B------:R-:W-:Y:S01]  /*9ba0*/  VIADD R8, R0, 0x19 ;  /* 0x0000001900087836 */ /* 0x000fe20000000000 */
[C---:B------:R-:W-:Y:S01]  /*9bb0*/  ISETP.LT.OR P1, PT, R9.reuse, R229, P1 ;  /* 0x000000e50900720c */ /* 0x040fe20000f21670 */
[--C-:B------:R-:W-:Y:S01]  /*9bc0*/  IMAD.IADD R10, R230, 0x1, -R2.reuse ;  /* 0x00000001e60a7824 */ /* 0x100fe200078e0a02 */
[----:B------:R-:W-:Y:S01]  /*9bd0*/  ISETP.LT.OR P0, PT, R9, R228, P0 ;  /* 0x000000e40900720c */ /* 0x000fe20000701670 */
[----:B------:R-:W-:Y:S01]  /*9be0*/  IMAD.IADD R9, R231, 0x1, -R9 ;  /* 0x00000001e7097824 */ /* 0x000fe200078e0a09 */
[----:B------:R-:W-:Y:S01]  /*9bf0*/  FSEL R235, R11, -INF , !P1 ;  /* 0xff8000000beb7808 */ /* 0x000fe20004800000 */
[----:B------:R-:W-:Y:S01]  /*9c00*/  IMAD.IADD R11, R231, 0x1, -R2 ;  /* 0x00000001e70b7824 */ /* 0x000fe200078e0a02 */
[----:B------:R-:W-:Y:S01]  /*9c10*/  FSEL R243, R12, -INF , !P6 ;  /* 0xff8000000cf37808 */ /* 0x000fe20007000000 */
[----:B------:R-:W-:Y:S01]  /*9c20*/  IMAD.IADD R12, R230, 0x1, -R8 ;  /* 0x00000001e60c7824 */ /* 0x000fe200078e0a08 */
[----:B------:R-:W-:Y:S01]  /*9c30*/  IABS R13, R9 ;  /* 0x00000009000d7213 */ /* 0x000fe20000000000 */
[----:B------:R-:W-:-:S04]  /*9c40*/  DEPBAR.LE SB0, 0x0 ;  /* 0x000080000000791a */ /* 0x000fc80000000000 */
[----:B------:R-:W-:Y:S01]  /*9c50*/  IABS R9, R11 ;  /* 0x0000000b00097213 */ /* 0x000fe20000000000 */
[----:B------:R-:W-:Y:S01]  /*9c60*/  BAR.SYNC.DEFER_BLOCKING 0x0 ;  /* 0x0000000000007b1d */ /* 0x000fe20000010000 */
[C---:B------:R-:W-:Y:S02]  /*9c70*/  ISETP.GE.AND P6, PT, R2.reuse, R233, PT ;  /* 0x000000e90200720c */ /* 0x040fe40003fc6270 */
[----:B------:R-:W-:Y:S02]  /*9c80*/  ISETP.GE.AND P1, PT, R2, R232, PT ;  /* 0x000000e80200720c */ /* 0x000fe40003f26270 */
[----:B------:R-:W-:Y:S02]  /*9c90*/  IABS R11, R12 ;  /* 0x0000000c000b7213 */ /* 0x000fe40000000000 */
[----:B------:R-:W-:Y:S02]  /*9ca0*/  IABS R10, R10 ;  /* 0x0000000a000a7213 */ /* 0x000fe40000000000 */
[----:B------:R-:W-:-:S02]  /*9cb0*/  I2FP.F32.S32 R12, R13 ;  /* 0x0000000d000c7245 */ /* 0x000fc40000201400 */
[C---:B------:R-:W-:Y:S02]  /*9cc0*/  ISETP.LT.OR P6, PT, R2.reuse, R229, P6 ;  /* 0x000000e50200720c */ /* 0x040fe400037c1670 */
[----:B------:R-:W-:Y:S01]  /*9cd0*/  ISETP.LT.OR P1, PT, R2, R228, P1 ;  /* 0x000000e40200720c */ /* 0x000fe20000f21670 */
[----:B------:R-:W-:Y:S01]  /*9ce0*/  IMAD.MOV.U32 R2, RZ, RZ, R11 ;  /* 0x000000ffff027224 */ /* 0x000fe200078e000b */
[----:B------:R-:W-:Y:S01]  /*9cf0*/  I2FP.F32.S32 R11, R10 ;  /* 0x0000000a000b7245 */ /* 0x000fe20000201400 */
[----:B------:R-:W-:Y:S01]  /*9d00*/  FFMA.FTZ R10, R12, -UR21, R23 ;  /* 0x800000150c0a7c23 */ /* 0x000fe20008010017 */
[----:B------:R-:W-:Y:S01]  /*9d10*/  I2FP.F32.S32 R9, R9 ;  /* 0x0000000900097245 */ /* 0x000fe20000201400 */
[----:B--2---:R-:W-:Y:S01]  /*9d20*/  HMMA.16816.F32 R20, R4, R28, R184 ;  /* 0x0000001c0414723c */ /* 0x004fe200000018b8 */
[----:B------:R-:W-:Y:S01]  /*9d30*/  I2FP.F32.S32 R2, R2 ;  /* 0x0000000200027245 */ /* 0x000fe20000201400 */
[----:B------:R-:W-:Y:S01]  /*9d40*/  FFMA.FTZ R12, R11, -UR21, R16 ;  /* 0x800000150b0c7c23 */ /* 0x000fe20008010010 */
[----:B------:R-:W-:Y:S01]  /*9d50*/  FSEL R241, R10, -INF , !P0 ;  /* 0xff8000000af17808 */ /* 0x000fe20004000000 */
[----:B------:R-:W-:Y:S01]  /*9d60*/  FFMA.FTZ R11, R9, -UR21, R18 ;  /* 0x80000015090b7c23 */ /* 0x000fe20008010012 */
[----:B------:R-:W-:Y:S01]  /*9d70*/  ISETP.GE.AND P0, PT, R8, R233, PT ;  /* 0x000000e90800720c */ /* 0x000fe20003f06270 */
[----:B------:R-:W-:Y:S01]  /*9d80*/  FFMA.FTZ R10, R2, -UR21, R17 ;  /* 0x80000015020a7c23 */ /* 0x000fe20008010011 */
[----:B------:R-:W-:Y:S01]  /*9d90*/  VIADD R2, R0, 0x20 ;  /* 0x0000002000027836 */ /* 0x000fe20000000000 */
[----:B------:R-:W-:Y:S01]  /*9da0*/  FSEL R28, R12, -INF , !P6 ;  /* 0xff8000000c1c7808 */ /* 0x000fe20007000000 */
[----:B------:R-:W-:Y:S01]  /*9db0*/  VIADD R9, R0, 0x21 ;  /* 0x0000002100097836 */ /* 0x000fe20000000000 */
[----:B------:R-:W-:-:S02]  /*9dc0*/  ISETP.LT.OR P0, PT, R8, R229, P0 ;  /* 0x000000e50800720c */ /* 0x000fc40000701670 */
[----:B------:R-:W-:Y:S01]  /*9dd0*/  FSEL R242, R11, -INF , !P1 ;  /* 0xff8000000bf27808 */ /* 0x000fe20004800000 */
[----:B------:R-:W-:Y:S01]  /*9de0*/  IMAD.IADD R11, R230, 0x1, -R2 ;  /* 0x00000001e60b7824 */ /* 0x000fe200078e0a02 */
[----:B------:R-:W-:Y:S01]  /*9df0*/  FSEL R29, R10, -INF , !P0 ;  /* 0xff8000000a1d7808 */ /* 0x000fe20004000000 */
[----:B------:R-:W-:Y:S01]  /*9e00*/  IMAD.IADD R10, R231, 0x1, -R8 ;  /* 0x00000001e70a7824 */ /* 0x000fe200078e0a08 */
[C---:B------:R-:W-:Y:S02]  /*9e10*/  ISETP.GE.AND P1, PT, R2.reuse, R233, PT ;  /* 0x000000e90200720c */ /* 0x040fe40003f26270 */
[-C--:B------:R-:W-:Y:S02]  /*9e20*/  ISETP.GE.AND P0, PT, R2, R232.reuse, PT ;  /* 0x000000e80200720c */ /* 0x080fe40003f06270 */
[----:B------:R-:W-:Y:S02]  /*9e30*/  ISETP.GE.AND P6, PT, R8, R232, PT ;  /* 0x000000e80800720c */ /* 0x000fe40003fc6270 */
[----:B------:R-:W-:-:S02]  /*9e40*/  ISETP.LT.OR P1, PT, R2, R229, P1 ;  /* 0x000000e50200720c */ /* 0x000fc40000f21670 */
[-C--:B------:R-:W-:Y:S01]  /*9e50*/  ISETP.LT.OR P0, PT, R2, R228.reuse, P0 ;  /* 0x000000e40200720c */ /* 0x080fe20000701670 */
[----:B------:R-:W-:Y:S01]  /*9e60*/  IMAD.IADD R2, R231, 0x1, -R2 ;  /* 0x00000001e7027824 */ /* 0x000fe200078e0a02 */
[----:B------:R-:W-:Y:S01]  /*9e70*/  ISETP.LT.OR P6, PT, R8, R228, P6 ;  /* 0x000000e40800720c */ /* 0x000fe200037c1670 */
[----:B------:R-:W-:Y:S01]  /*9e80*/  IMAD.IADD R8, R230, 0x1, -R9 ;  /* 0x00000001e6087824 */ /* 0x000fe200078e0a09 */
[----:B------:R-:W-:Y:S02]  /*9e90*/  IABS R10, R10 ;  /* 0x0000000a000a7213 */ /* 0x000fe40000000000 */
[----:B------:R-:W-:Y:S02]  /*9ea0*/  IABS R12, R2 ;  /* 0x00000002000c7213 */ /* 0x000fe40000000000 */
[----:B------:R-:W-:Y:S02]  /*9eb0*/  IABS R2, R8 ;  /* 0x0000000800027213 */ /* 0x000fe40000000000 */
[----:B------:R-:W-:Y:S01]  /*9ec0*/  IABS R11, R11 ;  /* 0x0000000b000b7213 */ /* 0x000fe20000000000 */
[----:B------:R-:W-:Y:S01]  /*9ed0*/  IMAD.MOV.U32 R8, RZ, RZ, R12 ;  /* 0x000000ffff087224 */ /* 0x000fe200078e000c */
[----:B------:R-:W-:-:S02]  /*9ee0*/  I2FP.F32.S32 R10, R10 ;  /* 0x0000000a000a7245 */ /* 0x000fc40000201400 */
[----:B------:R-:W-:Y:S02]  /*9ef0*/  I2FP.F32.S32 R11, R11 ;  /* 0x0000000b000b7245 */ /* 0x000fe40000201400 */
[----:B------:R-:W-:Y:S02]  /*9f00*/  I2FP.F32.S32 R12, R8 ;  /* 0x00000008000c7245 */ /* 0x000fe40000201400 */
[----:B------:R-:W-:Y:S01]  /*9f10*/  I2FP.F32.S32 R8, R2 ;  /* 0x0000000200087245 */ /* 0x000fe20000201400 */
[----:B------:R-:W-:Y:S01]  /*9f20*/  FFMA.FTZ R2, R10, -UR21, R19 ;  /* 0x800000150a027c23 */ /* 0x000fe20008010013 */
[----:B------:R-:W-:Y:S01]  /*9f30*/  FFMA.FTZ R10, R11, -UR21, R20 ;  /* 0x800000150b0a7c23 */ /* 0x000fe20008010014 */
[----:B------:R-:W-:Y:S01]  /*9f40*/  HMMA.16816.F32 R16, R4, R30, R180 ;  /* 0x0000001e0410723c */ /* 0x000fe200000018b4 */
[----:B------:R-:W-:Y:S01]  /*9f50*/  FFMA.FTZ R12, R12, -UR21, R22 ;  /* 0x800000150c0c7c23 */ /* 0x000fe20008010016 */
[----:B------:R-:W-:Y:S01]  /*9f60*/  FFMA.FTZ R11, R8, -UR21, R21 ;  /* 0x80000015080b7c23 */ /* 0x000fe20008010015 */
[----:B------:R-:W-:Y:S01]  /*9f70*/  FSEL R240, R2, -INF , !P6 ;  /* 0xff80000002f07808 */ /* 0x000fe20007000000 */
[C---:B------:R-:W-:Y:S01]  /*9f80*/  VIADD R2, R0.reuse, 0x28 ;  /* 0x0000002800027836 */ /* 0x040fe20000000000 */
[C---:B------:R-:W-:Y:S01]  /*9f90*/  ISETP.GE.AND P6, PT, R9.reuse, R233, PT ;  /* 0x000000e90900720c */ /* 0x040fe20003fc6270 */
[----:B------:R-:W-:Y:S01]  /*9fa0*/  VIADD R8, R0, 0x29 ;  /* 0x0000002900087836 */ /* 0x000fe20000000000 */
[----:B------:R-:W-:Y:S01]  /*9fb0*/  FSEL R178, R10, -INF , !P1 ;  /* 0xff8000000ab27808 */ /* 0x000fe20004800000 */
[----:B------:R-:W-:Y:S01]  /*9fc0*/  IMAD.IADD R10, R230, 0x1, -R2 ;  /* 0x00000001e60a7824 */ /* 0x000fe200078e0a02 */
[----:B------:R-:W-:-:S02]  /*9fd0*/  ISETP.GE.AND P1, PT, R9, R232, PT ;  /* 0x000000e80900720c */ /* 0x000fc40003f26270 */
[C---:B------:R-:W-:Y:S02]  /*9fe0*/  ISETP.LT.OR P6, PT, R9.reuse, R229, P6 ;  /* 0x000000e50900720c */ /* 0x040fe400037c1670 */
[----:B------:R-:W-:Y:S01]  /*9ff0*/  ISETP.LT.OR P1, PT, R9, R228, P1 ;  /* 0x000000e40900720c */ /* 0x000fe20000f21670 */
[----:B------:R-:W-:Y:S01]  /*a000*/  IMAD.IADD R9, R231, 0x1, -R9 ;  /* 0x00000001e7097824 */ /* 0x000fe200078e0a09 */
[----:B------:R-:W-:Y:S01]  /*a010*/  FSEL R186, R11, -INF , !P6 ;  /* 0xff8000000bba7808 */ /* 0x000fe20007000000 */
[----:B------:R-:W-:Y:S01]  /*a020*/  IMAD.IADD R11, R231, 0x1, -R2 ;  /* 0x00000001e70b7824 */ /* 0x000fe200078e0a02 */
[----:B------:R-:W-:Y:S01]  /*a030*/  FSEL R187, R12, -INF , !P0 ;  /* 0xff8000000cbb7808 */ /* 0x000fe20004000000 */
[----:B------:R-:W-:Y:S01]  /*a040*/  IMAD.IADD R12, R230, 0x1, -R8 ;  /* 0x00000001e60c7824 */ /* 0x000fe200078e0a08 */
[----:B------:R-:W-:Y:S02]  /*a050*/  IABS R10, R10 ;  /* 0x0000000a000a7213 */ /* 0x000fe40000000000 */
[----:B------:R-:W-:-:S02]  /*a060*/  IABS R13, R9 ;  /* 0x00000009000d7213 */ /* 0x000fc40000000000 */
[----:B------:R-:W-:Y:S02]  /*a070*/  IABS R9, R11 ;  /* 0x0000000b00097213 */ /* 0x000fe40000000000 */
[----:B------:R-:W-:Y:S01]  /*a080*/  IABS R11, R12 ;  /* 0x0000000c000b7213 */ /* 0x000fe20000000000 */
[----:B------:R-:W-:Y:S01]  /*a090*/  IMAD.MOV.U32 R12, RZ, RZ, R10 ;  /* 0x000000ffff0c7224 */ /* 0x000fe200078e000a */
[C---:B------:R-:W-:Y:S02]  /*a0a0*/  ISETP.GE.AND P0, PT, R2.reuse, R233, PT ;  /* 0x000000e90200720c */ /* 0x040fe40003f06270 */
[----:B------:R-:W-:Y:S01]  /*a0b0*/  ISETP.GE.AND P6, PT, R2, R232, PT ;  /* 0x000000e80200720c */ /* 0x000fe20003fc6270 */
[----:B------:R-:W-:Y:S01]  /*a0c0*/  IMAD.MOV.U32 R10, RZ, RZ, R11 ;  /* 0x000000ffff0a7224 */ /* 0x000fe200078e000b */
[----:B------:R-:W-:Y:S02]  /*a0d0*/  I2FP.F32.S32 R13, R13 ;  /* 0x0000000d000d7245 */ /* 0x000fe40000201400 */
[----:B------:R-:W-:-:S02]  /*a0e0*/  I2FP.F32.S32 R12, R12 ;  /* 0x0000000c000c7245 */ /* 0x000fc40000201400 */
[C---:B------:R-:W-:Y:S02]  /*a0f0*/  ISETP.LT.OR P0, PT, R2.reuse, R229, P0 ;  /* 0x000000e50200720c */ /* 0x040fe40000701670 */
[----:B------:R-:W-:Y:S01]  /*a100*/  ISETP.LT.OR P6, PT, R2, R228, P6 ;  /* 0x000000e40200720c */ /* 0x000fe200037c1670 */
[----:B------:R-:W-:Y:S01]  /*a110*/  FFMA.FTZ R2, R13, -UR21, R23 ;  /* 0x800000150d027c23 */ /* 0x000fe20008010017 */
[----:B------:R-:W-:Y:S01]  /*a120*/  I2FP.F32.S32 R11, R9 ;  /* 0x00000009000b7245 */ /* 0x000fe20000201400 */
[----:B-1----:R-:W-:Y:S01]  /*a130*/  HMMA.16816.F32 R20, R4, R24, R172 ;  /* 0x000000180414723c */ /* 0x002fe200000018ac */
[----:B------:R-:W-:Y:S01]  /*a140*/  I2FP.F32.S32 R9, R10 ;  /* 0x0000000a00097245 */ /* 0x000fe20000201400 */
[----:B------:R-:W-:Y:S01]  /*a150*/  FFMA.FTZ R10, R12, -UR21, R16 ;  /* 0x800000150c0a7c23 */ /* 0x000fe20008010010 */
[----:B------:R-:W-:Y:S01]  /*a160*/  FSEL R179, R2, -INF , !P1 ;  /* 0xff80000002b37808 */ /* 0x000fe20004800000 */
[----:B------:R-:W-:Y:S01]  /*a170*/  FFMA.FTZ R12, R11, -UR21, R18 ;  /* 0x800000150b0c7c23 */ /* 0x000fe20008010012 */
[----:B------:R-:W-:Y:S01]  /*a180*/  ISETP.GE.AND P1, PT, R8, R233, PT ;  /* 0x000000e90800720c */ /* 0x000fe20003f26270 */
[----:B------:R-:W-:Y:S01]  /*a190*/  FFMA.FTZ R11, R9, -UR21, R17 ;  /* 0x80000015090b7c23 */ /* 0x000fe20008010011 */
[----:B------:R-:W-:Y:S01]  /*a1a0*/  FSEL R176, R10, -INF , !P0 ;  /* 0xff8000000ab07808 */ /* 0x000fe20004000000 */
[----:B------:R-:W-:Y:S01]  /*a1b0*/  VIADD R2, R0, 0x30 ;  /* 0x0000003000027836 */ /* 0x000fe20000000000 */
        /* <DEDUP_REMOVED lines=16> */
[C---:B------:R-:W-:Y:S01]  /*a2c0*/  ISETP.GE.AND P1, PT, R2.reuse, R232, PT ;  /* 0x000000e80200720c */ /* 0x040fe20003f26270 */
[----:B------:R-:W-:Y:S01]  /*a2d0*/  IMAD.MOV.U32 R10, RZ, RZ, R11 ;  /* 0x000000ffff0a7224 */ /* 0x000fe200078e000b */
[----:B------:R-:W-:-:S02]  /*a2e0*/  ISETP.LT.OR P6, PT, R2, R229, P6 ;  /* 0x000000e50200720c */ /* 0x000fc400037c1670 */
[----:B------:R-:W-:Y:S02]  /*a2f0*/  I2FP.F32.S32 R13, R13 ;  /* 0x0000000d000d7245 */ /* 0x000fe40000201400 */
[----:B------:R-:W-:Y:S02]  /*a300*/  ISETP.LT.OR P1, PT, R2, R228, P1 ;  /* 0x000000e40200720c */ /* 0x000fe40000f21670 */
[----:B------:R-:W-:Y:S02]  /*a310*/  I2FP.F32.S32 R2, R12 ;  /* 0x0000000c00027245 */ /* 0x000fe40000201400 */
[----:B------:R-:W-:Y:S01]  /*a320*/  I2FP.F32.S32 R11, R10 ;  /* 0x0000000a000b7245 */ /* 0x000fe20000201400 */
[----:B------:R-:W-:Y:S01]  /*a330*/  FFMA.FTZ R10, R13, -UR21, R19 ;  /* 0x800000150d0a7c23 */ /* 0x000fe20008010013 */
[----:B------:R-:W-:Y:S01]  /*a340*/  I2FP.F32.S32 R8, R8 ;  /* 0x0000000800087245 */ /* 0x000fe20000201400 */
[----:B------:R-:W-:Y:S01]  /*a350*/  HMMA.16816.F32 R12, R4, R26, R196 ;  /* 0x0000001a040c723c */ /* 0x000fe200000018c4 */
[----:B------:R-:W-:Y:S01]  /*a360*/  FFMA.FTZ R2, R2, -UR21, R20 ;  /* 0x8000001502027c23 */ /* 0x000fe20008010014 */
[----:B------:R-:W-:Y:S01]  /*a370*/  FFMA.FTZ R11, R11, -UR21, R21 ;  /* 0x800000150b0b7c23 */ /* 0x000fe20008010015 */
[----:B------:R-:W-:-:S02]  /*a380*/  FSEL R252, R10, -INF , !P0 ;  /* 0xff8000000afc7808 */ /* 0x000fc40004000000 */
[----:B------:R-:W-:Y:S02]  /*a390*/  ISETP.GE.AND P0, PT, R9, R233, PT ;  /* 0x000000e90900720c */ /* 0x000fe40003f06270 */
[----:B------:R-:W-:Y:S01]  /*a3a0*/  FSEL R169, R2, -INF , !P6 ;  /* 0xff80000002a97808 */ /* 0x000fe20007000000 */
[----:B------:R-:W-:Y:S02]  /*a3b0*/  VIADD R2, R0, 0x38 ;  /* 0x0000003800027836 */ /* 0x000fe40000000000 */
[----:B------:R-:W-:Y:S01]  /*a3c0*/  FFMA.FTZ R7, R8, -UR21, R22 ;  /* 0x8000001508077c23 */ /* 0x000fe20008010016 */
[----:B------:R-:W-:Y:S01]  /*a3d0*/  IMAD.IADD R4, R231, 0x1, -R9 ;  /* 0x00000001e7047824 */ /* 0x000fe200078e0a09 */
[----:B------:R-:W-:Y:S01]  /*a3e0*/  ISETP.LT.OR P0, PT, R9, R229, P0 ;  /* 0x000000e50900720c */ /* 0x000fe20000701670 */
[--C-:B------:R-:W-:Y:S01]  /*a3f0*/  IMAD.IADD R6, R231, 0x1, -R2.reuse ;  /* 0x00000001e7067824 */ /* 0x100fe200078e0a02 */
[----:B------:R-:W-:Y:S01]  /*a400*/  ISETP.GE.AND P6, PT, R9, R232, PT ;  /* 0x000000e80900720c */ /* 0x000fe20003fc6270 */
[----:B------:R-:W-:Y:S01]  /*a410*/  IMAD.IADD R5, R230, 0x1, -R2 ;  /* 0x00000001e6057824 */ /* 0x000fe200078e0a02 */
[----:B------:R-:W-:Y:S01]  /*a420*/  FSEL R195, R7, -INF , !P1 ;  /* 0xff80000007c37808 */ /* 0x000fe20004800000 */
[----:B------:R-:W-:Y:S01]  /*a430*/  VIADD R0, R0, 0x39 ;  /* 0x0000003900007836 */ /* 0x000fe20000000000 */
[----:B------:R-:W-:-:S02]  /*a440*/  IABS R7, R4 ;  /* 0x0000000400077213 */ /* 0x000fc40000000000 */
[----:B------:R-:W-:Y:S02]  /*a450*/  IABS R4, R6 ;  /* 0x0000000600047213 */ /* 0x000fe40000000000 */
[----:B------:R-:W-:Y:S01]  /*a460*/  IABS R5, R5 ;  /* 0x0000000500057213 */ /* 0x000fe20000000000 */
[----:B------:R-:W-:Y:S01]  /*a470*/  IMAD.MOV.U32 R6, RZ, RZ, R7 ;  /* 0x000000ffff067224 */ /* 0x000fe200078e0007 */
[----:B------:R-:W-:Y:S02]  /*a480*/  I2FP.F32.S32 R4, R4 ;  /* 0x0000000400047245 */ /* 0x000fe40000201400 */
[----:B------:R-:W-:Y:S02]  /*a490*/  FSEL R177, R11, -INF , !P0 ;  /* 0xff8000000bb17808 */ /* 0x000fe40004000000 */
[----:B------:R-:W-:Y:S01]  /*a4a0*/  ISETP.GE.AND P1, PT, R2, R233, PT ;  /* 0x000000e90200720c */ /* 0x000fe20003f26270 */
[----:B------:R-:W-:Y:S01]  /*a4b0*/  FFMA.FTZ R8, R4, -UR21, R14 ;  /* 0x8000001504087c23 */ /* 0x000fe2000801000e */
[----:B------:R-:W-:-:S02]  /*a4c0*/  ISETP.GE.AND P0, PT, R2, R232, PT ;  /* 0x000000e80200720c */ /* 0x000fc40003f06270 */
[----:B------:R-:W-:Y:S02]  /*a4d0*/  I2FP.F32.S32 R6, R6 ;  /* 0x0000000600067245 */ /* 0x000fe40000201400 */
[----:B------:R-:W-:Y:S01]  /*a4e0*/  I2FP.F32.S32 R7, R5 ;  /* 0x0000000500077245 */ /* 0x000fe20000201400 */
[--C-:B------:R-:W-:Y:S01]  /*a4f0*/  IMAD.IADD R5, R230, 0x1, -R0.reuse ;  /* 0x00000001e6057824 */ /* 0x100fe200078e0a00 */
[----:B------:R-:W-:Y:S01]  /*a500*/  ISETP.LT.OR P1, PT, R2, R229, P1 ;  /* 0x000000e50200720c */ /* 0x000fe20000f21670 */
[----:B------:R-:W-:Y:S01]  /*a510*/  FFMA.FTZ R6, R6, -UR21, R23 ;  /* 0x8000001506067c23 */ /* 0x000fe20008010017 */
[-C--:B------:R-:W-:Y:S01]  /*a520*/  ISETP.LT.OR P0, PT, R2, R228.reuse, P0 ;  /* 0x000000e40200720c */ /* 0x080fe20000701670 */
[----:B------:R-:W-:Y:S02]  /*a530*/  IMAD.IADD R2, R231, 0x1, -R0 ;  /* 0x00000001e7027824 */ /* 0x000fe400078e0a00 */
[----:B------:R-:W-:Y:S01]  /*a540*/  FFMA.FTZ R7, R7, -UR21, R12 ;  /* 0x8000001507077c23 */ /* 0x000fe2000801000c */
[----:B------:R-:W-:-:S02]  /*a550*/  ISETP.LT.OR P6, PT, R9, R228, P6 ;  /* 0x000000e40900720c */ /* 0x000fc400037c1670 */
[----:B------:R-:W-:Y:S02]  /*a560*/  FSEL R171, R8, -INF , !P0 ;  /* 0xff80000008ab7808 */ /* 0x000fe40004000000 */
[----:B------:R-:W-:Y:S02]  /*a570*/  PLOP3.LUT P0, PT, PT, PT, UP0, 0x80, 0x0 ;  /* 0x000000000000781c */ /* 0x000fe40003f0f008 */
[----:B------:R-:W-:Y:S02]  /*a580*/  IABS R4, R5 ;  /* 0x0000000500047213 */ /* 0x000fe40000000000 */
[----:B------:R-:W-:Y:S02]  /*a590*/  IABS R2, R2 ;  /* 0x0000000200027213 */ /* 0x000fe40000000000 */
[----:B------:R-:W-:Y:S02]  /*a5a0*/  FSEL R170, R6, -INF , !P6 ;  /* 0xff80000006aa7808 */ /* 0x000fe40007000000 */
[----:B------:R-:W-:-:S02]  /*a5b0*/  FSEL R175, R7, -INF , !P1 ;  /* 0xff80000007af7808 */ /* 0x000fc40004800000 */
[C---:B------:R-:W-:Y:S02]  /*a5c0*/  ISETP.GE.AND P6, PT, R0.reuse, R233, PT ;  /* 0x000000e90000720c */ /* 0x040fe40003fc6270 */
[C---:B------:R-:W-:Y:S02]  /*a5d0*/  ISETP.GE.AND P1, PT, R0.reuse, R232, PT ;  /* 0x000000e80000720c */ /* 0x040fe40003f26270 */
[----:B------:R-:W-:Y:S02]  /*a5e0*/  I2FP.F32.S32 R4, R4 ;  /* 0x0000000400047245 */ /* 0x000fe40000201400 */
[----:B------:R-:W-:Y:S02]  /*a5f0*/  I2FP.F32.S32 R2, R2 ;  /* 0x0000000200027245 */ /* 0x000fe40000201400 */
[----:B------:R-:W-:Y:S01]  /*a600*/  ISETP.LT.OR P6, PT, R0, R229, P6 ;  /* 0x000000e50000720c */ /* 0x000fe200037c1670 */
[----:B------:R-:W-:Y:S01]  /*a610*/  FFMA.FTZ R4, R4, -UR21, R13 ;  /* 0x8000001504047c23 */ /* 0x000fe2000801000d */
[----:B------:R-:W-:Y:S01]  /*a620*/  ISETP.LT.OR P1, PT, R0, R228, P1 ;  /* 0x000000e40000720c */ /* 0x000fe20000f21670 */
[----:B------:R-:W-:-:S03]  /*a630*/  FFMA.FTZ R0, R2, -UR21, R15 ;  /* 0x8000001502007c23 */ /* 0x000fc6000801000f */
[----:B------:R-:W-:Y:S02]  /*a640*/  FSEL R194, R4, -INF , !P6 ;  /* 0xff80000004c27808 */ /* 0x000fe40007000000 */
[----:B------:R-:W-:Y:S01]  /*a650*/  FSEL R174, R0, -INF , !P1 ;  /* 0xff80000000ae7808 */ /* 0x000fe20004800000 */
[----:B------:R-:W-:Y:S06]  /*a660*/  @!P0 BRA `(.L_x_602) ;  /* 0x00000004004c8947 */ /* 0x000fec0003800000 */
        /* <DEDUP_REMOVED lines=40> */
[----:B------:R-:W-:Y:S02]  /*a8f0*/  @!P5 LEA R10, P1, R2, R10, 0x1 ;  /* 0x0000000a020ad211 */ /* 0x000fe400078208ff */
        /* <DEDUP_REMOVED lines=18> */
[----:B------:R2:W-:Y:S01]  /*aa20*/  @!P5 LDGSTS.E.BYPASS.LTC128B.128 [R227+0x11000], desc[UR34][R10.64] ;  /* 0x110000000ae3dfae */ /* 0x0005e2000b901d62 */
[----:B---3--:R-:W-:-:S03]  /*aa30*/  @!P4 LEA R8, P6, R2, R16, 0x1 ;  /* 0x000000100208c211 */ /* 0x008fc600078c08ff */
        /* <DEDUP_REMOVED lines=20> */
.L_x_604:
[----:B------:R-:W-:Y:S05]  /*ab80*/  BSYNC B0 ;  /* 0x0000000000007941 */ /* 0x000fea0003800000 */
.L_x_603:
[----:B------:R-:W0:Y:S02]  /*ab90*/  LDGDEPBAR ;  /* 0x00000000000079af */ /* 0x000e240000000000 */
.L_x_602:
[----:B------:R-:W-:Y:S01]  /*aba0*/  FMNMX.FTZ R0, R132, R134, !PT ;  /* 0x0000008684007209 */ /* 0x000fe20007810000 */
[----:B--2---:R-:W-:Y:S01]  /*abb0*/  LDSM.16.MT88.4 R12, [R201+0x18000] ;  /* 0x01800000c90c783b */ /* 0x004fe20000004200 */
[----:B------:R-:W-:Y:S02]  /*abc0*/  MOV R180, R245 ;  /* 0x000000f500b47202 */ /* 0x000fe40000000f00 */
[----:B------:R-:W-:Y:S01]  /*abd0*/  FMNMX.FTZ R0, R168, R0, !PT ;  /* 0x00000000a8007209 */ /* 0x000fe20007810000 */
[----:B------:R-:W-:Y:S01]  /*abe0*/  LDSM.16.MT88.4 R16, [R202+0x18000] ;  /* 0x01800000ca10783b */ /* 0x000fe20000004200 */
[----:B------:R-:W-:Y:S02]  /*abf0*/  MOV R181, R244 ;  /* 0x000000f400b57202 */ /* 0x000fe40000000f00 */
[----:B------:R-:W-:Y:S01]  /*ac00*/  FMNMX.FTZ R0, R34, R0, !PT ;  /* 0x0000000022007209 */ /* 0x000fe20007810000 */
[----:B------:R-:W-:Y:S03]  /*ac10*/  LDSM.16.MT88.4 R24, [R204+0x18000] ;  /* 0x01800000cc18783b */ /* 0x000fe60000004200 */
[----:B------:R-:W-:-:S04]  /*ac20*/  FMNMX.FTZ R0, R33, R0, !PT ;  /* 0x0000000021007209 */ /* 0x000fc80007810000 */
        /* <DEDUP_REMOVED lines=23> */
[----:B------:R-:W-:-:S03]  /*ada0*/  FMNMX.FTZ R2, R252, R2, !PT ;  /* 0x00000002fc027209 */ /* 0x000fc60007810000 */
[----:B------:R-:W2:Y:S01]  /*adb0*/  SHFL.BFLY PT, R5, R0, 0x2, 0x1f ;  /* 0x0c401f0000057f89 */ /* 0x000ea200000e0000 */
[----:B------:R-:W-:-:S04]  /*adc0*/  FMNMX.FTZ R2, R195, R2, !PT ;  /* 0x00000002c3027209 */ /* 0x000fc80007810000 */
[----:B------:R-:W-:-:S04]  /*add0*/  FMNMX.FTZ R2, R170, R2, !PT ;  /* 0x00000002aa027209 */ /* 0x000fc80007810000 */
[----:B------:R-:W-:-:S04]  /*ade0*/  FMNMX.FTZ R2, R171, R2, !PT ;  /* 0x00000002ab027209 */ /* 0x000fc80007810000 */
[----:B------:R-:W-:-:S05]  /*adf0*/  FMNMX.FTZ R2, R174, R2, !PT ;  /* 0x00000002ae027209 */ /* 0x000fca0007810000 */
[----:B------:R-:W3:Y:S01]  /*ae00*/  SHFL.BFLY PT, R4, R2, 0x2, 0x1f ;  /* 0x0c401f0002047f89 */ /* 0x000ee200000e0000 */
[----:B--2---:R-:W-:-:S05]  /*ae10*/  FMNMX.FTZ R0, R0, R5, !PT ;  /* 0x0000000500007209 */ /* 0x004fca0007810000 */
[----:B------:R-:W1:Y:S01]  /*ae20*/  SHFL.BFLY PT, R5, R0, 0x1, 0x1f ;  /* 0x0c201f0000057f89 */ /* 0x000e6200000e0000 */
[----:B---3--:R-:W-:-:S05]  /*ae30*/  FMNMX.FTZ R2, R2, R4, !PT ;  /* 0x0000000402027209 */ /* 0x008fca0007810000 */
[----:B------:R-:W2:Y:S01]  /*ae40*/  SHFL.BFLY PT, R4, R2, 0x1, 0x1f ;  /* 0x0c201f0002047f89 */ /* 0x000ea200000e0000 */
[----:B-1----:R-:W-:-:S04]  /*ae50*/  FMNMX.FTZ R7, R0, R5, !PT ;  /* 0x0000000500077209 */ /* 0x002fc80007810000 */
[C---:B------:R-:W-:Y:S01]  /*ae60*/  FSETP.NEU.FTZ.AND P6, PT, R7.reuse, -INF , PT ;  /* 0xff8000000700780b */ /* 0x040fe20003fdd000 */
[----:B------:R-:W-:Y:S01]  /*ae70*/  FMUL.FTZ R9, R7, UR15 ;  /* 0x0000000f07097c20 */ /* 0x000fe20008410000 */
[----:B------:R-:W-:Y:S04]  /*ae80*/  STL [R1+0x34], R7 ;  /* 0x0000340701007387 */ /* 0x000fe80000100800 */
[----:B------:R-:W-:-:S05]  /*ae90*/  FSEL R9, R9, RZ, P6 ;  /* 0x000000ff09097208 */ /* 0x000fca0003000000 */
[----:B------:R-:W-:Y:S01]  /*aea0*/  FFMA.FTZ R0, R134, UR15, -R9 ;  /* 0x0000000f86007c23 */ /* 0x000fe20008010809 */
[----:B--2---:R-:W-:-:S03]  /*aeb0*/  FMNMX.FTZ R6, R2, R4, !PT ;  /* 0x0000000402067209 */ /* 0x004fc60007810000 */
[----:B------:R1:W-:Y:S01]  /*aec0*/  MUFU.EX2 R173, R0 ;  /* 0x0000000000ad7308 */ /* 0x0003e20000000800 */
[----:B------:R-:W-:Y:S02]  /*aed0*/  FSEL R4, R7, RZ, P6 ;  /* 0x000000ff07047208 */ /* 0x000fe40003000000 */
[C---:B------:R-:W-:Y:S01]  /*aee0*/  FSETP.NEU.FTZ.AND P1, PT, R6.reuse, -INF , PT ;  /* 0xff8000000600780b */ /* 0x040fe20003f3d000 */
[----:B------:R-:W-:Y:S01]  /*aef0*/  FMUL.FTZ R8, R6, UR15 ;  /* 0x0000000f06087c20 */ /* 0x000fe20008410000 */
[----:B------:R2:W-:Y:S01]  /*af00*/  STL [R1+0x4c], R6 ;  /* 0x00004c0601007387 */ /* 0x0005e20000100800 */
[----:B------:R-:W-:Y:S01]  /*af10*/  FADD.FTZ R4, R132, -R4 ;  /* 0x8000000484047221 */ /* 0x000fe20000010000 */
[----:B------:R-:W-:Y:S02]  /*af20*/  FSEL R2, R6, RZ, P1 ;  /* 0x000000ff06027208 */ /* 0x000fe40000800000 */
[----:B------:R-:W-:Y:S01]  /*af30*/  FSEL R8, R8, RZ, P1 ;  /* 0x000000ff08087208 */ /* 0x000fe20000800000 */
[----:B------:R-:W-:Y:S01]  /*af40*/  FMUL.FTZ R4, R4, UR15 ;  /* 0x0000000f04047c20 */ /* 0x000fe20008410000 */
[----:B-1----:R-:W-:-:S04]  /*af50*/  FFMA.FTZ R0, R168, UR15, -R9 ;  /* 0x0000000fa8007c23 */ /* 0x002fc80008010809 */
[----:B------:R1:W-:Y:S02]  /*af60*/  MUFU.EX2 R31, R0 ;  /* 0x00000000001f7308 */ /* 0x0003e40000000800 */
[----:B-1----:R-:W-:-:S06]  /*af70*/  FFMA.FTZ R0, R34, UR15, -R9 ;  /* 0x0000000f22007c23 */ /* 0x002fcc0008010809 */
[----:B------:R1:W-:Y:S02]  /*af80*/  MUFU.EX2 R10, R0 ;  /* 0x00000000000a7308 */ /* 0x0003e40000000800 */
[----:B-1----:R-:W-:-:S06]  /*af90*/  FFMA.FTZ R0, R33, UR15, -R9 ;  /* 0x0000000f21007c23 */ /* 0x002fcc0008010809 */
[----:B------:R1:W2:Y:S02]  /*afa0*/  MUFU.EX2 R172, R0 ;  /* 0x0000000000ac7308 */ /* 0x0002a40000000800 */
[----:B-1----:R-:W-:Y:S01]  /*afb0*/  FFMA.FTZ R0, R135, UR15, -R8 ;  /* 0x0000000f87007c23 */ /* 0x002fe20008010808 */
[----:B--2---:R-:W-:-:S05]  /*afc0*/  F2FP.F16.F32.PACK_AB R6, R172, R10 ;  /* 0x0000000aac06723e */ /* 0x004fca00000000ff */
        /* <DEDUP_REMOVED lines=8> */
[----:B-1----:R-:W-:Y:S01]  /*b050*/  FADD.FTZ R0, R3, -R2 ;  /* 0x8000000203007221 */ /* 0x002fe20000010000 */
[----:B--2---:R-:W-:-:S05]  /*b060*/  F2FP.F16.F32.PACK_AB R7, R135, R168 ;  /* 0x000000a88707723e */ /* 0x004fca00000000ff */
[----:B------:R1:W2:Y:S01]  /*b070*/  MUFU.EX2 R2, R4 ;  /* 0x0000000400027308 */ /* 0x0002a20000000800 */
[----:B------:R-:W-:-:S07]  /*b080*/  FMUL.FTZ R0, R0, UR15 ;  /* 0x0000000f00007c20 */ /* 0x000fce0008410000 */
[----:B------:R-:W3:Y:S01]  /*b090*/  MUFU.EX2 R0, R0 ;  /* 0x0000000000007308 */ /* 0x000ee20000000800 */
[----:B-1----:R-:W-:Y:S01]  /*b0a0*/  F2FP.F16.F32.PACK_AB R4, R31, R173 ;  /* 0x000000ad1f04723e */ /* 0x002fe200000000ff */
[-C--:B--2---:R-:W-:Y:S01]  /*b0b0*/  FMUL.FTZ R144, R144, R2.reuse ;  /* 0x0000000290907220 */ /* 0x084fe20000410000 */
        /* <DEDUP_REMOVED lines=11> */
[----:B------:R-:W-:Y:S01]  /*b170*/  FMUL.FTZ R155, R155, R0 ;  /* 0x000000009b9b7220 */ /* 0x000fe20000410000 */
[----:B------:R-:W-:Y:S01]  /*b180*/  FMUL.FTZ R137, R137, R2 ;  /* 0x0000000289897220 */ /* 0x000fe20000410000 */
        /* <DEDUP_REMOVED lines=20> */
[----:B------:R-:W2:Y:S01]  /*b2d0*/  LDSM.16.MT88.4 R12, [R202+0x1a000] ;  /* 0x01a00000ca0c783b */ /* 0x000ea20000004200 */
[-C--:B------:R-:W-:Y:S01]  /*b2e0*/  FMUL.FTZ R39, R39, R0.reuse ;  /* 0x0000000027277220 */ /* 0x080fe20000410000 */
[-C--:B------:R-:W-:Y:S01]  /*b2f0*/  FMUL.FTZ R42, R42, R0.reuse ;  /* 0x000000002a2a7220 */ /* 0x080fe20000410000 */
[----:B------:R-:W-:Y:S01]  /*b300*/  FMUL.FTZ R43, R43, R0 ;  /* 0x000000002b2b7220 */ /* 0x000fe20000410000 */
[-C--:B------:R-:W-:Y:S01]  /*b310*/  FMUL.FTZ R44, R44, R2.reuse ;  /* 0x000000022c2c7220 */ /* 0x080fe20000410000 */
[----:B------:R-:W-:Y:S01]  /*b320*/  MOV R134, R21 ;  /* 0x0000001500867202 */ /* 0x000fe20000000f00 */
[----:B------:R-:W-:Y:S01]  /*b330*/  FMUL.FTZ R45, R45, R2 ;  /* 0x000000022d2d7220 */ /* 0x000fe20000410000 */
[----:B------:R-:W-:Y:S01]  /*b340*/  MOV R133, R22 ;  /* 0x0000001600857202 */ /* 0x000fe20000000f00 */
[-C--:B------:R-:W-:Y:S01]  /*b350*/  FMUL.FTZ R48, R48, R2.reuse ;  /* 0x0000000230307220 */ /* 0x080fe20000410000 */
[----:B------:R-:W-:Y:S01]  /*b360*/  MOV R132, R23 ;  /* 0x0000001700847202 */ /* 0x000fe20000000f00 */
[----:B------:R-:W-:Y:S01]  /*b370*/  FMUL.FTZ R49, R49, R2 ;  /* 0x0000000231317220 */ /* 0x000fe20000410000 */
[----:B------:R-:W-:Y:S01]  /*b380*/  MOV R3, R20 ;  /* 0x0000001400037202 */ /* 0x000fe20000000f00 */
[-C--:B------:R-:W-:Y:S01]  /*b390*/  FMUL.FTZ R46, R46, R0.reuse ;  /* 0x000000002e2e7220 */ /* 0x080fe20000410000 */
[----:B------:R-:W3:Y:S01]  /*b3a0*/  LDSM.16.MT88.4 R20, [R203+0x18000] ;  /* 0x01800000cb14783b */ /* 0x000ee20000004200 */
        /* <DEDUP_REMOVED lines=20> */
[C---:B-1----:R-:W-:Y:S01]  /*b4f0*/  HMMA.16816.F32 R236, R4.reuse, R16, R36 ;  /* 0x0000001004ec723c */ /* 0x042fe20000001824 */
[-C--:B------:R-:W-:Y:S01]  /*b500*/  FMUL.FTZ R61, R61, R2.reuse ;  /* 0x000000023d3d7220 */ /* 0x080fe20000410000 */
[-C--:B------:R-:W-:Y:S01]  /*b510*/  FMUL.FTZ R64, R64, R2.reuse ;  /* 0x0000000240407220 */ /* 0x080fe20000410000 */
[----:B------:R-:W-:Y:S01]  /*b520*/  FMUL.FTZ R65, R65, R2 ;  /* 0x0000000241417220 */ /* 0x000fe20000410000 */
[-C--:B------:R-:W-:Y:S01]  /*b530*/  FMUL.FTZ R62, R62, R0.reuse ;  /* 0x000000003e3e7220 */ /* 0x080fe20000410000 */
[----:B------:R-:W-:Y:S01]  /*b540*/  FMUL.FTZ R63, R63, R0 ;  /* 0x000000003f3f7220 */ /* 0x000fe20000410000 */
[C---:B------:R-:W-:Y:S01]  /*b550*/  HMMA.16816.F32 R196, R4.reuse, R18, R40 ;  /* 0x0000001204c4723c */ /* 0x040fe20000001828 */
[----:B------:R-:W1:Y:S01]  /*b560*/  LDSM.16.MT88.4 R16, [R203+0x1a000] ;  /* 0x01a00000cb10783b */ /* 0x000e620000004200 */
[----:B------:R-:W-:Y:S01]  /*b570*/  MOV R38, R194 ;  /* 0x000000c200267202 */ /* 0x000fe20000000f00 */
[-C--:B------:R-:W-:Y:S01]  /*b580*/  FMUL.FTZ R66, R66, R0.reuse ;  /* 0x0000000042427220 */ /* 0x080fe20000410000 */
[----:B------:R-:W-:Y:S01]  /*b590*/  MOV R37, R195 ;  /* 0x000000c300257202 */ /* 0x000fe20000000f00 */
[----:B------:R-:W-:Y:S01]  /*b5a0*/  FMUL.FTZ R67, R67, R0 ;  /* 0x0000000043437220 */ /* 0x000fe20000410000 */
[C---:B--2---:R-:W-:Y:S01]  /*b5b0*/  HMMA.16816.F32 R192, R4.reuse, R12, R44 ;  /* 0x0000000c04c0723c */ /* 0x044fe2000000182c */
[----:B------:R-:W-:Y:S01]  /*b5c0*/  MOV R39, R181 ;  /* 0x000000b500277202 */ /* 0x000fe20000000f00 */
[----:B------:R-:W-:Y:S01]  /*b5d0*/  FMUL.FTZ R68, R68, R2 ;  /* 0x0000000244447220 */ /* 0x000fe20000410000 */
[----:B------:R-:W-:Y:S01]  /*b5e0*/  MOV R36, R180 ;  /* 0x000000b400247202 */ /* 0x000fe20000000f00 */
[-C--:B------:R-:W-:Y:S01]  /*b5f0*/  FMUL.FTZ R69, R69, R2.reuse ;  /* 0x0000000245457220 */ /* 0x080fe20000410000 */
[-C--:B------:R-:W-:Y:S01]  /*b600*/  FMUL.FTZ R72, R72, R2.reuse ;  /* 0x0000000248487220 */ /* 0x080fe20000410000 */
[C---:B------:R-:W-:Y:S01]  /*b610*/  HMMA.16816.F32 R188, R4.reuse, R14, R48 ;  /* 0x0000000e04bc723c */ /* 0x040fe20000001830 */
[----:B------:R-:W2:Y:S01]  /*b620*/  LDSM.16.MT88.4 R12, [R201+0x1c000] ;  /* 0x01c00000c90c783b */ /* 0x000ea20000004200 */
[----:B------:R-:W-:Y:S01]  /*b630*/  FMUL.FTZ R73, R73, R2 ;  /* 0x0000000249497220 */ /* 0x000fe20000410000 */
[-C--:B------:R-:W-:Y:S01]  /*b640*/  FMUL.FTZ R70, R70, R0.reuse ;  /* 0x0000000046467220 */ /* 0x080fe20000410000 */
[-C--:B------:R-:W-:Y:S01]  /*b650*/  FMUL.FTZ R71, R71, R0.reuse ;  /* 0x0000000047477220 */ /* 0x080fe20000410000 */
[----:B------:R-:W-:Y:S01]  /*b660*/  FMUL.FTZ R74, R74, R0 ;  /* 0x000000004a4a7220 */ /* 0x000fe20000410000 */
[C---:B---3--:R-:W-:Y:S01]  /*b670*/  HMMA.16816.F32 R156, R4.reuse, R20, R156 ;  /* 0x00000014049c723c */ /* 0x048fe2000000189c */
[----:B------:R-:W-:Y:S01]  /*b680*/  MOV R49, R186 ;  /* 0x000000ba00317202 */ /* 0x000fe20000000f00 */
[----:B------:R-:W-:Y:S01]  /*b690*/  FMUL.FTZ R75, R75, R0 ;  /* 0x000000004b4b7220 */ /* 0x000fe20000410000 */
[----:B------:R-:W-:Y:S01]  /*b6a0*/  MOV R48, R187 ;  /* 0x000000bb00307202 */ /* 0x000fe20000000f00 */
[----:B------:R-:W-:Y:S01]  /*b6b0*/  FMUL.FTZ R76, R76, R2 ;  /* 0x000000024c4c7220 */ /* 0x000fe20000410000 */
[----:B------:R-:W-:Y:S01]  /*b6c0*/  MOV R50, R173 ;  /* 0x000000ad00327202 */ /* 0x000fe20000000f00 */
[C---:B------:R-:W-:Y:S01]  /*b6d0*/  HMMA.16816.F32 R244, R4.reuse, R22, R164 ;  /* 0x0000001604f4723c */ /* 0x040fe200000018a4 */
[----:B------:R-:W3:Y:S01]  /*b6e0*/  LDSM.16.MT88.4 R20, [R204+0x1a000] ;  /* 0x01a00000cc14783b */ /* 0x000ee20000004200 */
[----:B------:R-:W-:Y:S01]  /*b6f0*/  MOV R51, R168 ;  /* 0x000000a800337202 */ /* 0x000fe20000000f00 */
[-C--:B------:R-:W-:Y:S01]  /*b700*/  FMUL.FTZ R77, R77, R2.reuse ;  /* 0x000000024d4d7220 */ /* 0x080fe20000410000 */
[----:B------:R-:W-:Y:S01]  /*b710*/  MOV R44, R171 ;  /* 0x000000ab002c7202 */ /* 0x000fe20000000f00 */
[-C--:B------:R-:W-:Y:S01]  /*b720*/  FMUL.FTZ R80, R80, R2.reuse ;  /* 0x0000000250507220 */ /* 0x080fe20000410000 */
[C---:B------:R-:W-:Y:S01]  /*b730*/  HMMA.16816.F32 R148, R4.reuse, R24, R148 ;  /* 0x000000180494723c */ /* 0x040fe20000001894 */
[----:B------:R-:W-:Y:S01]  /*b740*/  MOV R45, R169 ;  /* 0x000000a9002d7202 */ /* 0x000fe20000000f00 */
[----:B------:R-:W-:Y:S01]  /*b750*/  FMUL.FTZ R81, R81, R2 ;  /* 0x0000000251517220 */ /* 0x000fe20000410000 */
[----:B------:R-:W-:Y:S01]  /*b760*/  MOV R46, R170 ;  /* 0x000000aa002e7202 */ /* 0x000fe20000000f00 */
[-C--:B------:R-:W-:Y:S01]  /*b770*/  FMUL.FTZ R78, R78, R0.reuse ;  /* 0x000000004e4e7220 */ /* 0x080fe20000410000 */
[----:B------:R-:W-:Y:S01]  /*b780*/  FMUL.FTZ R79, R79, R0 ;  /* 0x000000004f4f7220 */ /* 0x000fe20000410000 */
[C---:B------:R-:W-:Y:S01]  /*b790*/  HMMA.16816.F32 R248, R4.reuse, R26, R160 ;  /* 0x0000001a04f8723c */ /* 0x040fe200000018a0 */
[----:B------:R-:W-:Y:S01]  /*b7a0*/  MOV R24, R178 ;  /* 0x000000b200187202 */ /* 0x000fe20000000f00 */
[-C--:B------:R-:W-:Y:S01]  /*b7b0*/  FMUL.FTZ R82, R82, R0.reuse ;  /* 0x0000000052527220 */ /* 0x080fe20000410000 */
[----:B------:R-:W-:Y:S01]  /*b7c0*/  MOV R25, R179 ;  /* 0x000000b300197202 */ /* 0x000fe20000000f00 */
[----:B------:R-:W-:Y:S01]  /*b7d0*/  FMUL.FTZ R83, R83, R0 ;  /* 0x0000000053537220 */ /* 0x000fe20000410000 */
[-C--:B------:R-:W-:Y:S01]  /*b7e0*/  FMUL.FTZ R84, R84, R2.reuse ;  /* 0x0000000254547220 */ /* 0x080fe20000410000 */
[----:B------:R-:W-:Y:S01]  /*b7f0*/  FMUL.FTZ R85, R85, R2 ;  /* 0x0000000255557220 */ /* 0x000fe20000410000 */
[----:B------:R-:W-:Y:S01]  /*b800*/  MOV R26, R176 ;  /* 0x000000b0001a7202 */ /* 0x000fe20000000f00 */
[-C--:B------:R-:W-:Y:S01]  /*b810*/  FMUL.FTZ R88, R88, R2.reuse ;  /* 0x0000000258587220 */ /* 0x080fe20000410000 */
[----:B------:R-:W-:Y:S01]  /*b820*/  MOV R27, R177 ;  /* 0x000000b1001b7202 */ /* 0x000fe20000000f00 */
        /* <DEDUP_REMOVED lines=17> */
[----:B------:R-:W-:Y:S01]  /*b940*/  MOV R41, R134 ;  /* 0x0000008600297202 */ /* 0x000fe20000000f00 */
[-C--:B------:R-:W-:Y:S01]  /*b950*/  FMUL.FTZ R100, R100, R2.reuse ;  /* 0x0000000264647220 */ /* 0x080fe20000410000 */
[C---:B---3--:R-:W-:Y:S01]  /*b960*/  HMMA.16816.F32 R184, R4.reuse, R20, R52 ;  /* 0x0000001404b8723c */ /* 0x048fe20000001834 */
[----:B------:R-:W-:Y:S01]  /*b970*/  MOV R42, R133 ;  /* 0x00000085002a7202 */ /* 0x000fe20000000f00 */
[----:B------:R-:W-:Y:S01]  /*b980*/  FMUL.FTZ R101, R101, R2 ;  /* 0x0000000265657220 */ /* 0x000fe20000410000 */
[----:B------:R-:W-:Y:S01]  /*b990*/  MOV R43, R132 ;  /* 0x00000084002b7202 */ /* 0x000fe20000000f00 */
[----:B------:R-:W-:Y:S01]  /*b9a0*/  FMUL.FTZ R102, R102, R0 ;  /* 0x0000000066667220 */ /* 0x000fe20000410000 */
[----:B------:R-:W-:Y:S01]  /*b9b0*/  MOV R40, R3 ;  /* 0x0000000300287202 */ /* 0x000fe20000000f00 */
[--C-:B------:R-:W-:Y:S01]  /*b9c0*/  FFMA.FTZ R3, R234, UR15, -R9.reuse ;  /* 0x0000000fea037c23 */ /* 0x100fe20008010809 */
[----:B------:R-:W-:Y:S01]  /*b9d0*/  MOV R54, R182 ;  /* 0x000000b600367202 */ /* 0x000fe20000000f00 */
[----:B------:R-:W-:Y:S01]  /*b9e0*/  FMUL.FTZ R103, R103, R0 ;  /* 0x0000000067677220 */ /* 0x000fe20000410000 */
[----:B------:R-:W-:Y:S01]  /*b9f0*/  MOV R53, R183 ;  /* 0x000000b700357202 */ /* 0x000fe20000000f00 */
[----:B------:R-:W-:Y:S01]  /*ba00*/  FMUL.FTZ R104, R104, R2 ;  /* 0x0000000268687220 */ /* 0x000fe20000410000 */
[C---:B------:R-:W-:Y:S01]  /*ba10*/  HMMA.16816.F32 R180, R4.reuse, R22, R56 ;  /* 0x0000001604b4723c */ /* 0x040fe20000001838 */
[----:B------:R-:W2:Y:S01]  /*ba20*/  LDSM.16.MT88.4 R20, [R202+0x1c000] ;  /* 0x01c00000ca14783b */ /* 0x000ea20000004200 */
[----:B------:R-:W-:Y:S01]  /*ba30*/  MOV R55, R172 ;  /* 0x000000ac00377202 */ /* 0x000fe20000000f00 */
[----:B------:R-:W-:Y:S01]  /*ba40*/  FMUL.FTZ R105, R105, R2 ;  /* 0x0000000269697220 */ /* 0x000fe20000410000 */
[----:B------:R-:W-:Y:S01]  /*ba50*/  MOV R52, R135 ;  /* 0x0000008700347202 */ /* 0x000fe20000000f00 */
[-C--:B------:R-:W-:Y:S01]  /*ba60*/  FMUL.FTZ R106, R106, R0.reuse ;  /* 0x000000006a6a7220 */ /* 0x080fe20000410000 */
[----:B------:R-:W-:Y:S01]  /*ba70*/  FMUL.FTZ R107, R107, R0 ;  /* 0x000000006b6b7220 */ /* 0x000fe20000410000 */
[----:B------:R-:W-:Y:S01]  /*ba80*/  MOV R59, R174 ;  /* 0x000000ae003b7202 */ /* 0x000fe20000000f00 */
[-C--:B------:R-:W-:Y:S01]  /*ba90*/  FMUL.FTZ R108, R108, R2.reuse ;  /* 0x000000026c6c7220 */ /* 0x080fe20000410000 */
[----:B------:R-:W-:Y:S01]  /*baa0*/  MOV R58, R175 ;  /* 0x000000af003a7202 */ /* 0x000fe20000000f00 */
[----:B------:R-:W-:Y:S01]  /*bab0*/  FMUL.FTZ R109, R109, R2 ;  /* 0x000000026d6d7220 */ /* 0x000fe20000410000 */
[C---:B------:R-:W-:Y:S01]  /*bac0*/  HMMA.16816.F32 R172, R4.reuse, R18, R64 ;  /* 0x0000001204ac723c */ /* 0x040fe20000001840 */
[----:B------:R-:W3:Y:S01]  /*bad0*/  LDSM.16.MT88.4 R16, [R204+0x1c000] ;  /* 0x01c00000cc10783b */ /* 0x000ee20000004200 */
        /* <DEDUP_REMOVED lines=15> */
[----:B------:R-:W-:Y:S01]  /*bbd0*/  MOV R47, R10 ;  /* 0x0000000a002f7202 */ /* 0x000fe20000000f00 */
[----:B------:R-:W-:Y:S01]  /*bbe0*/  FFMA.FTZ R10, R235, UR15, -R9 ;  /* 0x0000000feb0a7c23 */ /* 0x000fe20008010809 */
[C---:B------:R-:W-:Y:S01]  /*bbf0*/  HMMA.16816.F32 R96, R4.reuse, R14, R96 ;  /* 0x0000000e0460723c */ /* 0x040fe20000001860 */
[----:B------:R-:W1:Y:S01]  /*bc00*/  LDSM.16.MT88.4 R12, [R204+0x1e000] ;  /* 0x01e00000cc0c783b */ /* 0x000e620000004200 */
[----:B------:R-:W-:Y:S01]  /*bc10*/  MOV R62, R52 ;  /* 0x00000034003e7202 */ /* 0x000fe20000000f00 */
        /* <DEDUP_REMOVED lines=8> */
[C---:B--2---:R-:W-:Y:S01]  /*bca0*/  HMMA.16816.F32 R160, R4.reuse, R20, R76 ;  /* 0x0000001404a0723c */ /* 0x044fe2000000184c */
[----:B------:R-:W-:Y:S01]  /*bcb0*/  MOV R51, R30 ;  /* 0x0000001e00337202 */ /* 0x000fe20000000f00 */
[-C--:B------:R-:W-:Y:S01]  /*bcc0*/  FMUL.FTZ R128, R128, R2.reuse ;  /* 0x0000000280807220 */ /* 0x080fe20000410000 */
[----:B------:R-:W-:Y:S01]  /*bcd0*/  FMUL.FTZ R129, R129, R2 ;  /* 0x0000000281817220 */ /* 0x000fe20000410000 */
[-C--:B------:R-:W-:Y:S01]  /*bce0*/  FMUL.FTZ R130, R130, R0.reuse ;  /* 0x0000000082827220 */ /* 0x080fe20000410000 */
[----:B------:R-:W-:Y:S01]  /*bcf0*/  FMUL.FTZ R131, R131, R0 ;  /* 0x0000000083837220 */ /* 0x000fe20000410000 */
[----:B------:R-:W-:Y:S01]  /*bd00*/  HMMA.16816.F32 R152, R4, R22, R80 ;  /* 0x000000160498723c */ /* 0x000fe20000001850 */
[----:B------:R-:W2:Y:S01]  /*bd10*/  LDSM.16.MT88.4 R20, [R201+0x1e000] ;  /* 0x01e00000c914783b */ /* 0x000ea20000004200 */
[----:B------:R4:W-:Y:S01]  /*bd20*/  MUFU.EX2 R81, R3 ;  /* 0x0000000300517308 */ /* 0x0009e20000000800 */
[----:B------:R-:W-:-:S02]  /*bd30*/  MOV R60, R58 ;  /* 0x0000003a003c7202 */ /* 0x000fc40000000f00 */
[----:B------:R-:W-:Y:S01]  /*bd40*/  MOV R61, R59 ;  /* 0x0000003b003d7202 */ /* 0x000fe20000000f00 */
[C---:B---3--:R-:W-:Y:S01]  /*bd50*/  HMMA.16816.F32 R144, R4.reuse, R16, R84 ;  /* 0x000000100490723c */ /* 0x048fe20000001854 */
[----:B------:R-:W-:Y:S02]  /*bd60*/  MOV R57, R55 ;  /* 0x0000003700397202 */ /* 0x000fe40000000f00 */
[----:B------:R-:W-:Y:S01]  /*bd70*/  MOV R58, R48 ;  /* 0x00000030003a7202 */ /* 0x000fe20000000f00 */
[----:B------:R-:W-:Y:S01]  /*bd80*/  MUFU.EX2 R83, R10 ;  /* 0x0000000a00537308 */ /* 0x000fe20000000800 */
[----:B------:R-:W-:Y:S01]  /*bd90*/  MOV R59, R49 ;  /* 0x00000031003b7202 */ /* 0x000fe20000000f00 */
[----:B------:R-:W-:Y:S01]  /*bda0*/  HMMA.16816.F32 R132, R4, R18, R88 ;  /* 0x000000120484723c */ /* 0x000fe20000001858 */
[----:B------:R-:W3:Y:S01]  /*bdb0*/  LDSM.16.MT88.4 R16, [R202+0x1e000] ;  /* 0x01e00000ca10783b */ /* 0x000ee20000004200 */
[----:B------:R-:W-:Y:S02]  /*bdc0*/  MOV R55, R37 ;  /* 0x0000002500377202 */ /* 0x000fe40000000f00 */
[----:B------:R-:W-:-:S02]  /*bdd0*/  MOV R48, R38 ;  /* 0x0000002600307202 */ /* 0x000fc40000000f00 */
[----:B------:R-:W-:Y:S01]  /*bde0*/  MOV R49, R39 ;  /* 0x0000002700317202 */ /* 0x000fe20000000f00 */
[----:B----4-:R-:W-:Y:S01]  /*bdf0*/  FFMA.FTZ R3, R28, UR15, -R9 ;  /* 0x0000000f1c037c23 */ /* 0x010fe20008010809 */
[----:B------:R-:W-:Y:S01]  /*be00*/  MOV R90, R26 ;  /* 0x0000001a005a7202 */ /* 0x000fe20000000f00 */
[----:B------:R-:W-:Y:S01]  /*be10*/  IMAD.MOV.U32 R88, RZ, RZ, R24 ;  /* 0x000000ffff587224 */ /* 0x000fe200078e0018 */
[----:B------:R-:W-:Y:S01]  /*be20*/  MOV R95, R27 ;  /* 0x0000001b005f7202 */ /* 0x000fe20000000f00 */
[----:B------:R4:W-:Y:S01]  /*be30*/  MUFU.EX2 R72, R3 ;  /* 0x0000000300487308 */ /* 0x0009e20000000800 */
[----:B-1----:R-:W-:Y:S01]  /*be40*/  HMMA.16816.F32 R116, R4, R12, R116 ;  /* 0x0000000c0474723c */ /* 0x002fe20000001874 */
[----:B------:R-:W-:Y:S02]  /*be50*/  MOV R89, R25 ;  /* 0x0000001900597202 */ /* 0x000fe40000000f00 */
[----:B------:R-:W-:Y:S01]  /*be60*/  LDSM.16.MT88.4 R24, [R203+0x18800] ;  /* 0x01880000cb18783b */ /* 0x000fe20000004200 */
[----:B------:R-:W-:-:S02]  /*be70*/  MOV R91, R44 ;  /* 0x0000002c005b7202 */ /* 0x000fc40000000f00 */
[C---:B------:R-:W-:Y:S01]  /*be80*/  HMMA.16816.F32 R120, R4.reuse, R14, R120 ;  /* 0x0000000e0478723c */ /* 0x040fe20000001878 */
[----:B------:R-:W-:Y:S01]  /*be90*/  LDSM.16.MT88.4 R12, [R202+0x18800] ;  /* 0x01880000ca0c783b */ /* 0x000fe20000004200 */
[----:B------:R-:W-:Y:S02]  /*bea0*/  MOV R77, R45 ;  /* 0x0000002d004d7202 */ /* 0x000fe40000000f00 */
[----:B------:R-:W-:Y:S02]  /*beb0*/  MOV R78, R46 ;  /* 0x0000002e004e7202 */ /* 0x000fe40000000f00 */
[----:B------:R-:W-:Y:S02]  /*bec0*/  MOV R79, R47 ;  /* 0x0000002f004f7202 */ /* 0x000fe40000000f00 */
[----:B------:R-:W-:Y:S01]  /*bed0*/  MOV R68, R48 ;  /* 0x0000003000447202 */ /* 0x000fe20000000f00 */
[----:B----4-:R-:W-:Y:S01]  /*bee0*/  FFMA.FTZ R3, R29, UR15, -R9 ;  /* 0x0000000f1d037c23 */ /* 0x010fe20008010809 */
[----:B--2---:R-:W-:Y:S01]  /*bef0*/  HMMA.16816.F32 R100, R4, R20, R100 ;  /* 0x000000140464723c */ /* 0x004fe20000001864 */
[----:B------:R-:W-:Y:S01]  /*bf00*/  LDSM.16.MT88.4 R28, [R204+0x18800] ;  /* 0x01880000cc1c783b */ /* 0x000fe20000004200 */
[----:B------:R-:W-:Y:S01]  /*bf10*/  MOV R69, R49 ;  /* 0x0000003100457202 */ /* 0x000fe20000000f00 */
[----:B------:R1:W2:Y:S01]  /*bf20*/  MUFU.EX2 R56, R3 ;  /* 0x0000000300387308 */ /* 0x0002a20000000800 */
[----:B------:R-:W-:-:S02]  /*bf30*/  MOV R70, R50 ;  /* 0x0000003200467202 */ /* 0x000fc40000000f00 */
[C---:B------:R-:W-:Y:S01]  /*bf40*/  HMMA.16816.F32 R104, R4.reuse, R22, R104 ;  /* 0x000000160468723c */ /* 0x040fe20000001868 */
[----:B------:R-:W4:Y:S01]  /*bf50*/  LDSM.16.MT88.4 R20, [R203+0x1e000] ;  /* 0x01e00000cb14783b */ /* 0x000f220000004200 */
[----:B------:R-:W-:Y:S02]  /*bf60*/  MOV R71, R51 ;  /* 0x0000003300477202 */ /* 0x000fe40000000f00 */
[----:B------:R-:W-:Y:S02]  /*bf70*/  MOV R85, R57 ;  /* 0x0000003900557202 */ /* 0x000fe40000000f00 */
[C---:B---3--:R-:W-:Y:S01]  /*bf80*/  HMMA.16816.F32 R108, R4.reuse, R16, R108 ;  /* 0x00000010046c723c */ /* 0x048fe2000000186c */
[----:B------:R-:W-:Y:S02]  /*bf90*/  MOV R57, R58 ;  /* 0x0000003a00397202 */ /* 0x000fe40000000f00 */
[----:B------:R-:W-:Y:S02]  /*bfa0*/  MOV R58, R59 ;  /* 0x0000003b003a7202 */ /* 0x000fe40000000f00 */
[----:B------:R-:W-:Y:S01]  /*bfb0*/  MOV R59, R52 ;  /* 0x00000034003b7202 */ /* 0x000fe20000000f00 */
[----:B------:R-:W-:Y:S01]  /*bfc0*/  HMMA.16816.F32 R112, R4, R18, R112 ;  /* 0x000000120470723c */ /* 0x000fe20000001870 */
[----:B------:R-:W3:Y:S01]  /*bfd0*/  LDSM.16.MT88.4 R16, [R201+0x18800] ;  /* 0x01880000c910783b */ /* 0x000ee20000004200 */
[----:B-1----:R-:W-:Y:S01]  /*bfe0*/  FFMA.FTZ R3, R243, UR15, -R8 ;  /* 0x0000000ff3037c23 */ /* 0x002fe20008010808 */
[----:B------:R-:W-:-:S02]  /*bff0*/  MOV R74, R60 ;  /* 0x0000003c004a7202 */ /* 0x000fc40000000f00 */
[----:B------:R-:W-:Y:S01]  /*c000*/  MOV R73, R61 ;  /* 0x0000003d00497202 */ /* 0x000fe20000000f00 */
[----:B------:R1:W-:Y:S01]  /*c010*/  MUFU.EX2 R82, R3 ;  /* 0x0000000300527308 */ /* 0x0003e20000000800 */
[----:B------:R-:W-:Y:S02]  /*c020*/  MOV R80, R62 ;  /* 0x0000003e00507202 */ /* 0x000fe40000000f00 */
[----:B------:R-:W-:Y:S02]  /*c030*/  MOV R87, R63 ;  /* 0x0000003f00577202 */ /* 0x000fe40000000f00 */
[----:B------:R-:W-:Y:S02]  /*c040*/  MOV R76, R55 ;  /* 0x00000037004c7202 */ /* 0x000fe40000000f00 */
[----:B------:R-:W-:Y:S02]  /*c050*/  MOV R75, R58 ;  /* 0x0000003a004b7202 */ /* 0x000fe40000000f00 */
[----:B------:R-:W-:-:S02]  /*c060*/  MOV R234, R59 ;  /* 0x0000003b00ea7202 */ /* 0x000fc40000000f00 */
[----:B------:R-:W-:Y:S02]  /*c070*/  MOV R84, R53 ;  /* 0x0000003500547202 */ /* 0x000fe40000000f00 */
[----:B------:R-:W-:Y:S02]  /*c080*/  MOV R10, R69 ;  /* 0x00000045000a7202 */ /* 0x000fe40000000f00 */
[----:B------:R-:W-:Y:S01]  /*c090*/  MOV R235, R89 ;  /* 0x0000005900eb7202 */ /* 0x000fe20000000f00 */
[----:B-1----:R-:W-:-:S04]  /*c0a0*/  FFMA.FTZ R3, R241, UR15, -R8 ;  /* 0x0000000ff1037c23 */ /* 0x002fc80008010808 */
[----:B------:R1:W5:Y:S01]  /*c0b0*/  MUFU.EX2 R243, R3 ;  /* 0x0000000300f37308 */ /* 0x0003620000000800 */
[----:B----4-:R-:W-:Y:S01]  /*c0c0*/  HMMA.16816.F32 R124, R4, R20, R124 ;  /* 0x00000014047c723c */ /* 0x010fe2000000187c */
[----:B-1----:R-:W-:Y:S01]  /*c0d0*/  FFMA.FTZ R3, R242, UR15, -R8 ;  /* 0x0000000ff2037c23 */ /* 0x002fe20008010808 */
[----:B--2---:R-:W-:Y:S02]  /*c0e0*/  MOV R242, R56 ;  /* 0x0000003800f27202 */ /* 0x004fe40000000f00 */
[----:B------:R-:W-:-:S03]  /*c0f0*/  MOV R56, R54 ;  /* 0x0000003600387202 */ /* 0x000fc60000000f00 */
[----:B------:R1:W-:Y:S01]  /*c100*/  MUFU.EX2 R241, R3 ;  /* 0x0000000300f17308 */ /* 0x0003e20000000800 */
[----:B------:R-:W-:Y:S02]  /*c110*/  MOV R54, R36 ;  /* 0x0000002400367202 */ /* 0x000fe40000000f00 */
[----:B------:R-:W-:Y:S01]  /*c120*/  HMMA.16816.F32 R36, R4, R22, R128 ;  /* 0x000000160424723c */ /* 0x000fe20000001880 */
[----:B------:R-:W2:Y:S01]  /*c130*/  LDSM.16.MT88.4 R20, [R201+0x1a800] ;  /* 0x01a80000c914783b */ /* 0x000ea20000004200 */
[----:B------:R-:W-:Y:S02]  /*c140*/  MOV R86, R56 ;  /* 0x0000003800567202 */ /* 0x000fe40000000f00 */
[----:B------:R-:W-:-:S03]  /*c150*/  MOV R94, R54 ;  /* 0x00000036005e7202 */ /* 0x000fc60000000f00 */
[----:B------:R-:W-:Y:S02]  /*c160*/  F2FP.F16.F32.PACK_AB R4, R83, R81 ;  /* 0x000000515304723e */ /* 0x000fe400000000ff */
[----:B-----5:R-:W-:Y:S02]  /*c170*/  F2FP.F16.F32.PACK_AB R5, R243, R82 ;  /* 0x00000052f305723e */ /* 0x020fe400000000ff */
[----:B------:R-:W-:Y:S01]  /*c180*/  F2FP.F16.F32.PACK_AB R6, R242, R72 ;  /* 0x00000048f206723e */ /* 0x000fe200000000ff */
[----:B-1----:R-:W-:-:S04]  /*c190*/  FFMA.FTZ R3, R240, UR15, -R8 ;  /* 0x0000000ff0037c23 */ /* 0x002fc80008010808 */
[----:B------:R-:W1:Y:S02]  /*c1a0*/  MUFU.EX2 R240, R3 ;  /* 0x0000000300f07308 */ /* 0x000e640000000800 */
[----:B-1----:R-:W-:Y:S02]  /*c1b0*/  F2FP.F16.F32.PACK_AB R7, R240, R241 ;  /* 0x000000f1f007723e */ /* 0x002fe400000000ff */
[----:B------:R-:W-:-:S05]  /*c1c0*/  MOV R3, R88 ;  /* 0x0000005800037202 */ /* 0x000fca0000000f00 */
[----:B---3--:R-:W-:Y:S01]  /*c1d0*/  HMMA.16816.F32 R136, R4, R16, R136 ;  /* 0x000000100488723c */ /* 0x008fe20000001888 */
[----:B------:R-:W-:-:S05]  /*c1e0*/  FFMA.FTZ R3, R3, UR15, -R9 ;  /* 0x0000000f03037c23 */ /* 0x000fca0008010809 */
[C---:B------:R-:W-:Y:S01]  /*c1f0*/  HMMA.16816.F32 R40, R4.reuse, R18, R40 ;  /* 0x000000120428723c */ /* 0x040fe20000001828 */
[----:B------:R-:W1:Y:S05]  /*c200*/  LDSM.16.MT88.4 R16, [R202+0x1a800] ;  /* 0x01a80000ca10783b */ /* 0x000e6a0000004200 */
[C---:B------:R-:W-:Y:S06]  /*c210*/  HMMA.16816.F32 R140, R4.reuse, R12, R140 ;  /* 0x0000000c048c723c */ /* 0x040fec000000188c */
[C---:B------:R-:W-:Y:S01]  /*c220*/  HMMA.16816.F32 R44, R4.reuse, R14, R32 ;  /* 0x0000000e042c723c */ /* 0x040fe20000001820 */
[----:B------:R-:W-:Y:S04]  /*c230*/  LDSM.16.MT88.4 R12, [R204+0x1a800] ;  /* 0x01a80000cc0c783b */ /* 0x000fe80000004200 */
[----:B------:R-:W3:Y:S01]  /*c240*/  LDSM.16.MT88.4 R32, [R201+0x1c800] ;  /* 0x01c80000c920783b */ /* 0x000ee20000004200 */
[C---:B------:R-:W-:Y:S06]  /*c250*/  HMMA.16816.F32 R148, R4.reuse, R28, R148 ;  /* 0x0000001c0494723c */ /* 0x040fec0000001894 */
[C---:B------:R-:W-:Y:S01]  /*c260*/  HMMA.16816.F32 R48, R4.reuse, R30, R248 ;  /* 0x0000001e0430723c */ /* 0x040fe200000018f8 */
[----:B------:R-:W4:Y:S05]  /*c270*/  LDSM.16.MT88.4 R28, [R203+0x1a800] ;  /* 0x01a80000cb1c783b */ /* 0x000f2a0000004200 */
[----:B--2---:R-:W-:Y:S01]  /*c280*/  HMMA.16816.F32 R60, R4, R20, R236 ;  /* 0x00000014043c723c */ /* 0x004fe200000018ec */
[----:B------:R-:W-:-:S02]  /*c290*/  MOV R251, R85 ;  /* 0x0000005500fb7202 */ /* 0x000fc40000000f00 */
[----:B------:R-:W-:Y:S02]  /*c2a0*/  MOV R249, R72 ;  /* 0x0000004800f97202 */ /* 0x000fe40000000f00 */
[----:B------:R-:W-:Y:S01]  /*c2b0*/  MOV R250, R80 ;  /* 0x0000005000fa7202 */ /* 0x000fe20000000f00 */
[C---:B------:R-:W-:Y:S01]  /*c2c0*/  HMMA.16816.F32 R52, R4.reuse, R26, R244 ;  /* 0x0000001a0434723c */ /* 0x040fe200000018f4 */
[----:B------:R-:W-:Y:S02]  /*c2d0*/  MOV R236, R57 ;  /* 0x0000003900ec7202 */ /* 0x000fe40000000f00 */
[----:B------:R-:W-:Y:S02]  /*c2e0*/  MOV R238, R70 ;  /* 0x0000004600ee7202 */ /* 0x000fe40000000f00 */
[----:B------:R-:W-:Y:S01]  /*c2f0*/  MOV R239, R71 ;  /* 0x0000004700ef7202 */ /* 0x000fe20000000f00 */
[----:B------:R-:W-:Y:S01]  /*c300*/  HMMA.16816.F32 R56, R4, R22, R196 ;  /* 0x000000160438723c */ /* 0x000fe200000018c4 */
[----:B------:R-:W-:Y:S01]  /*c310*/  MOV R244, R79 ;  /* 0x0000004f00f47202 */ /* 0x000fe20000000f00 */
[----:B------:R-:W-:Y:S01]  /*c320*/  LDSM.16.MT88.4 R20, [R203+0x1c800] ;  /* 0x01c80000cb14783b */ /* 0x000fe20000004200 */
[----:B------:R-:W-:-:S02]  /*c330*/  MOV R237, R90 ;  /* 0x0000005a00ed7202 */ /* 0x000fc40000000f00 */
[----:B------:R-:W-:Y:S01]  /*c340*/  MOV R245, R84 ;  /* 0x0000005400f57202 */ /* 0x000fe20000000f00 */
[C---:B------:R-:W-:Y:S01]  /*c350*/  HMMA.16816.F32 R156, R4.reuse, R24, R156 ;  /* 0x00000018049c723c */ /* 0x040fe2000000189c */
[----:B------:R-:W-:Y:S01]  /*c360*/  MOV R196, R68 ;  /* 0x0000004400c47202 */ /* 0x000fe20000000f00 */
[----:B------:R-:W2:Y:S01]  /*c370*/  LDSM.16.MT88.4 R24, [R202+0x1e800] ;  /* 0x01e80000ca18783b */ /* 0x000ea20000004200 */
[----:B------:R-:W-:Y:S02]  /*c380*/  MOV R197, R76 ;  /* 0x0000004c00c57202 */ /* 0x000fe40000000f00 */
[----:B------:R-:W-:Y:S01]  /*c390*/  MOV R199, R94 ;  /* 0x0000005e00c77202 */ /* 0x000fe20000000f00 */
[----:B-1----:R-:W-:Y:S01]  /*c3a0*/  HMMA.16816.F32 R68, R4, R16, R192 ;  /* 0x000000100444723c */ /* 0x002fe200000018c0 */
[----:B------:R-:W-:Y:S02]  /*c3b0*/  MOV R198, R237 ;  /* 0x000000ed00c67202 */ /* 0x000fe40000000f00 */
[----:B------:R1:W-:Y:S01]  /*c3c0*/  MUFU.EX2 R237, R3 ;  /* 0x0000000300ed7308 */ /* 0x0003e20000000800 */
[----:B------:R-:W-:-:S02]  /*c3d0*/  MOV R246, R81 ;  /* 0x0000005100f67202 */ /* 0x000fc40000000f00 */
[----:B------:R-:W-:Y:S01]  /*c3e0*/  MOV R247, R82 ;  /* 0x0000005200f77202 */ /* 0x000fe20000000f00 */
[C---:B---3--:R-:W-:Y:S01]  /*c3f0*/  HMMA.16816.F32 R128, R4.reuse, R34, R168 ;  /* 0x000000220480723c */ /* 0x048fe200000018a8 */
[----:B------:R-:W-:Y:S02]  /*c400*/  MOV R192, R77 ;  /* 0x0000004d00c07202 */ /* 0x000fe40000000f00 */
[----:B------:R-:W-:Y:S02]  /*c410*/  MOV R195, R78 ;  /* 0x0000004e00c37202 */ /* 0x000fe40000000f00 */
[----:B------:R-:W-:Y:S01]  /*c420*/  MOV R194, R91 ;  /* 0x0000005b00c27202 */ /* 0x000fe20000000f00 */
[----:B------:R-:W-:Y:S01]  /*c430*/  HMMA.16816.F32 R76, R4, R18, R188 ;  /* 0x00000012044c723c */ /* 0x000fe200000018bc */
[----:B------:R-:W3:Y:S01]  /*c440*/  LDSM.16.MT88.4 R16, [R202+0x1c800] ;  /* 0x01c80000ca10783b */ /* 0x000ee20000004200 */
[----:B------:R-:W-:Y:S02]  /*c450*/  MOV R193, R73 ;  /* 0x0000004900c17202 */ /* 0x000fe40000000f00 */
[----:B------:R-:W-:-:S02]  /*c460*/  MOV R248, R83 ;  /* 0x0000005300f87202 */ /* 0x000fc40000000f00 */
[C---:B------:R-:W-:Y:S01]  /*c470*/  HMMA.16816.F32 R88, R4.reuse, R14, R180 ;  /* 0x0000000e0458723c */ /* 0x040fe200000018b4 */
[----:B------:R-:W-:Y:S02]  /*c480*/  MOV R188, R86 ;  /* 0x0000005600bc7202 */ /* 0x000fe40000000f00 */
[----:B------:R-:W-:Y:S02]  /*c490*/  MOV R189, R87 ;  /* 0x0000005700bd7202 */ /* 0x000fe40000000f00 */
[----:B------:R-:W-:Y:S01]  /*c4a0*/  MOV R191, R95 ;  /* 0x0000005f00bf7202 */ /* 0x000fe20000000f00 */
[----:B------:R-:W-:Y:S01]  /*c4b0*/  HMMA.16816.F32 R84, R4, R12, R184 ;  /* 0x0000000c0454723c */ /* 0x000fe200000018b8 */
[----:B------:R-:W5:Y:S01]  /*c4c0*/  LDSM.16.MT88.4 R12, [R204+0x1c800] ;  /* 0x01c80000cc0c783b */ /* 0x000f620000004200 */
[----:B------:R-:W-:Y:S02]  /*c4d0*/  MOV R190, R74 ;  /* 0x0000004a00be7202 */ /* 0x000fe40000000f00 */
[----:B------:R-:W-:-:S02]  /*c4e0*/  MOV R183, R188 ;  /* 0x000000bc00b77202 */ /* 0x000fc40000000f00 */
[C---:B----4-:R-:W-:Y:S01]  /*c4f0*/  HMMA.16816.F32 R92, R4.reuse, R28, R176 ;  /* 0x0000001c045c723c */ /* 0x050fe200000018b0 */
[----:B------:R-:W-:Y:S02]  /*c500*/  MOV R187, R75 ;  /* 0x0000004b00bb7202 */ /* 0x000fe40000000f00 */
[----:B------:R-:W-:Y:S02]  /*c510*/  MOV R184, R189 ;  /* 0x000000bd00b87202 */ /* 0x000fe40000000f00 */
[----:B------:R-:W-:Y:S01]  /*c520*/  MOV R185, R190 ;  /* 0x000000be00b97202 */ /* 0x000fe20000000f00 */
[----:B------:R-:W-:Y:S01]  /*c530*/  HMMA.16816.F32 R72, R4, R30, R172 ;  /* 0x0000001e0448723c */ /* 0x000fe200000018ac */
[----:B------:R-:W4:Y:S01]  /*c540*/  LDSM.16.MT88.4 R28, [R201+0x1e800] ;  /* 0x01e80000c91c783b */ /* 0x000f220000004200 */
[----:B-1----:R-:W-:Y:S01]  /*c550*/  FFMA.FTZ R3, R187, UR15, -R9 ;  /* 0x0000000fbb037c23 */ /* 0x002fe20008010809 */
[----:B------:R-:W-:Y:S01]  /*c560*/  IMAD.MOV.U32 R187, RZ, RZ, R192 ;  /* 0x000000ffffbb7224 */ /* 0x000fe200078e00c0 */
[----:B------:R-:W-:-:S02]  /*c570*/  MOV R192, R196 ;  /* 0x000000c400c07202 */ /* 0x000fc40000000f00 */
[----:B------:R-:W-:Y:S01]  /*c580*/  MOV R196, R197 ;  /* 0x000000c500c47202 */ /* 0x000fe20000000f00 */
[C---:B------:R-:W-:Y:S01]  /*c590*/  HMMA.16816.F32 R80, R4.reuse, R32, R164 ;  /* 0x000000200450723c */ /* 0x040fe200000018a4 */
[----:B------:R-:W-:Y:S01]  /*c5a0*/  MOV R197, R199 ;  /* 0x000000c700c57202 */ /* 0x000fe20000000f00 */
[----:B------:R-:W1:Y:S01]  /*c5b0*/  LDSM.16.MT88.4 R32, [R204+0x1e800] ;  /* 0x01e80000cc20783b */ /* 0x000e620000004200 */
[----:B------:R-:W-:Y:S02]  /*c5c0*/  MOV R199, R236 ;  /* 0x000000ec00c77202 */ /* 0x000fe40000000f00 */
[----:B------:R5:W1:Y:S01]  /*c5d0*/  MUFU.EX2 R236, R3 ;  /* 0x0000000300ec7308 */ /* 0x000a620000000800 */
[----:B------:R-:W-:Y:S01]  /*c5e0*/  MOV R186, R191 ;  /* 0x000000bf00ba7202 */ /* 0x000fe20000000f00 */
[C---:B--2---:R-:W-:Y:S06]  /*c5f0*/  HMMA.16816.F32 R176, R4.reuse, R24, R108 ;  /* 0x0000001804b0723c */ /* 0x044fec000000186c */
[C---:B---3--:R-:W-:Y:S06]  /*c600*/  HMMA.16816.F32 R172, R4.reuse, R16, R160 ;  /* 0x0000001004ac723c */ /* 0x048fec00000018a0 */
[----:B------:R-:W-:Y:S01]  /*c610*/  HMMA.16816.F32 R152, R4, R18, R152 ;  /* 0x000000120498723c */ /* 0x000fe20000001898 */
[----:B------:R-:W-:Y:S01]  /*c620*/  LDSM.16.MT88.4 R16, [R201+0x19000] ;  /* 0x01900000c910783b */ /* 0x000fe20000004200 */
[----:B-----5:R-:W-:Y:S01]  /*c630*/  FFMA.FTZ R3, R198, UR15, -R9 ;  /* 0x0000000fc6037c23 */ /* 0x020fe20008010809 */
[----:B------:R-:W-:-:S03]  /*c640*/  MOV R198, R235 ;  /* 0x000000eb00c67202 */ /* 0x000fc60000000f00 */
[C---:B------:R-:W-:Y:S01]  /*c650*/  HMMA.16816.F32 R144, R4.reuse, R12, R144 ;  /* 0x0000000c0490723c */ /* 0x040fe20000001890 */
[----:B------:R2:W-:Y:S05]  /*c660*/  MUFU.EX2 R235, R3 ;  /* 0x0000000300eb7308 */ /* 0x0005ea0000000800 */
[C---:B------:R-:W-:Y:S01]  /*c670*/  HMMA.16816.F32 R132, R4.reuse, R14, R132 ;  /* 0x0000000e0484723c */ /* 0x040fe20000001884 */
[----:B------:R-:W3:Y:S05]  /*c680*/  LDSM.16.MT88.4 R12, [R203+0x1e800] ;  /* 0x01e80000cb0c783b */ /* 0x000eea0000004200 */
[----:B----4-:R-:W-:Y:S01]  /*c690*/  HMMA.16816.F32 R188, R4, R28, R100 ;  /* 0x0000001c04bc723c */ /* 0x010fe20000001864 */
[----:B--2---:R-:W-:Y:S01]  /*c6a0*/  FFMA.FTZ R3, R183, UR15, -R9 ;  /* 0x0000000fb7037c23 */ /* 0x004fe20008010809 */
[----:B------:R-:W-:-:S04]  /*c6b0*/  MOV R183, R184 ;  /* 0x000000b800b77202 */ /* 0x000fc80000000f00 */
[C---:B------:R-:W-:Y:S01]  /*c6c0*/  HMMA.16816.F32 R164, R4.reuse, R26, R112 ;  /* 0x0000001a04a4723c */ /* 0x040fe20000001870 */
[----:B------:R-:W-:Y:S01]  /*c6d0*/  MOV R184, R185 ;  /* 0x000000b900b87202 */ /* 0x000fe20000000f00 */
[----:B------:R-:W2:Y:S01]  /*c6e0*/  LDSM.16.MT88.4 R24, [R203+0x19000] ;  /* 0x01900000cb18783b */ /* 0x000ea20000004200 */
        /* <DEDUP_REMOVED lines=9> */
[----:B------:R4:W-:Y:S01]  /*c780*/  MUFU.EX2 R234, R3 ;  /* 0x0000000300ea7308 */ /* 0x0009e20000000800 */
[----:B------:R-:W-:-:S02]  /*c790*/  MOV R102, R192 ;  /* 0x000000c000667202 */ /* 0x000fc40000000f00 */
[----:B------:R-:W-:Y:S01]  /*c7a0*/  MOV R103, R197 ;  /* 0x000000c500677202 */ /* 0x000fe20000000f00 */
[C---:B------:R-:W-:Y:S01]  /*c7b0*/  HMMA.16816.F32 R160, R4.reuse, R30, R104 ;  /* 0x0000001e04a0723c */ /* 0x040fe20000001868 */
[----:B------:R-:W-:Y:S01]  /*c7c0*/  MOV R192, R196 ;  /* 0x000000c400c07202 */ /* 0x000fe20000000f00 */
[----:B------:R-:W-:Y:S01]  /*c7d0*/  LDSM.16.MT88.4 R28, [R202+0x19000] ;  /* 0x01900000ca1c783b */ /* 0x000fe20000004200 */
[----:B------:R-:W-:Y:S02]  /*c7e0*/  MOV R99, R184 ;  /* 0x000000b800637202 */ /* 0x000fe40000000f00 */
[----:B------:R-:W-:Y:S01]  /*c7f0*/  MOV R98, R185 ;  /* 0x000000b900627202 */ /* 0x000fe20000000f00 */
[----:B-1----:R-:W-:Y:S01]  /*c800*/  HMMA.16816.F32 R120, R4, R34, R120 ;  /* 0x000000220478723c */ /* 0x002fe20000001878 */
[----:B------:R-:W-:Y:S02]  /*c810*/  MOV R97, R186 ;  /* 0x000000ba00617202 */ /* 0x000fe40000000f00 */
[----:B------:R-:W-:-:S03]  /*c820*/  MOV R96, R187 ;  /* 0x000000bb00607202 */ /* 0x000fc60000000f00 */
[----:B---3--:R-:W-:Y:S01]  /*c830*/  HMMA.16816.F32 R124, R4, R12, R124 ;  /* 0x0000000c047c723c */ /* 0x008fe2000000187c */
[----:B----4-:R-:W-:-:S04]  /*c840*/  FFMA.FTZ R3, R199, UR15, -R8 ;  /* 0x0000000fc7037c23 */ /* 0x010fc80008010808 */
[----:B------:R1:W-:Y:S01]  /*c850*/  MUFU.EX2 R199, R3 ;  /* 0x0000000300c77308 */ /* 0x0003e20000000800 */
[----:B------:R-:W-:Y:S01]  /*c860*/  HMMA.16816.F32 R36, R4, R14, R36 ;  /* 0x0000000e0424723c */ /* 0x000fe20000001824 */
[----:B------:R-:W-:Y:S01]  /*c870*/  LDSM.16.MT88.4 R12, [R204+0x1b000] ;  /* 0x01b00000cc0c783b */ /* 0x000fe20000004200 */
[----:B-1----:R-:W-:-:S05]  /*c880*/  FFMA.FTZ R3, R198, UR15, -R8 ;  /* 0x0000000fc6037c23 */ /* 0x002fca0008010808 */
[----:B------:R1:W3:Y:S02]  /*c890*/  MUFU.EX2 R198, R3 ;  /* 0x0000000300c67308 */ /* 0x0002e40000000800 */
[----:B-1----:R-:W-:Y:S02]  /*c8a0*/  FFMA.FTZ R3, R183, UR15, -R8 ;  /* 0x0000000fb7037c23 */ /* 0x002fe40008010808 */
[----:B------:R-:W-:Y:S01]  /*c8b0*/  HMMA.16816.F32 R180, R4, R32, R116 ;  /* 0x0000002004b4723c */ /* 0x000fe20000001874 */
[----:B------:R-:W1:Y:S03]  /*c8c0*/  LDSM.16.MT88.4 R32, [R204+0x19000] ;  /* 0x01900000cc20783b */ /* 0x000e660000004200 */
[----:B------:R4:W-:Y:S03]  /*c8d0*/  MUFU.EX2 R197, R3 ;  /* 0x0000000300c57308 */ /* 0x0009e60000000800 */
[----:B------:R-:W-:-:S02]  /*c8e0*/  F2FP.F16.F32.PACK_AB R4, R236, R237 ;  /* 0x000000edec04723e */ /* 0x000fc400000000ff */
[----:B---3--:R-:W-:Y:S02]  /*c8f0*/  F2FP.F16.F32.PACK_AB R5, R198, R199 ;  /* 0x000000c7c605723e */ /* 0x008fe400000000ff */
[----:B------:R-:W-:Y:S01]  /*c900*/  F2FP.F16.F32.PACK_AB R6, R234, R235 ;  /* 0x000000ebea06723e */ /* 0x000fe200000000ff */
[----:B----4-:R-:W-:Y:S01]  /*c910*/  FFMA.FTZ R3, R252, UR15, -R8 ;  /* 0x0000000ffc037c23 */ /* 0x010fe20008010808 */
[----:B------:R-:W-:-:S03]  /*c920*/  MOV R252, R99 ;  /* 0x0000006300fc7202 */ /* 0x000fc60000000f00 */
[----:B------:R-:W3:Y:S02]  /*c930*/  MUFU.EX2 R196, R3 ;  /* 0x0000000300c47308 */ /* 0x000ee40000000800 */
[----:B---3--:R-:W-:Y:S02]  /*c940*/  F2FP.F16.F32.PACK_AB R7, R196, R197 ;  /* 0x000000c5c407723e */ /* 0x008fe400000000ff */
[----:B------:R-:W-:-:S05]  /*c950*/  MOV R3, R97 ;  /* 0x0000006100037202 */ /* 0x000fca0000000f00 */
[----:B------:R-:W-:Y:S01]  /*c960*/  HMMA.16816.F32 R136, R4, R16, R136 ;  /* 0x000000100488723c */ /* 0x000fe20000001888 */
[----:B------:R-:W-:-:S05]  /*c970*/  FFMA.FTZ R3, R3, UR15, -R9 ;  /* 0x0000000f03037c23 */ /* 0x000fca0008010809 */
[C---:B------:R-:W-:Y:S01]  /*c980*/  HMMA.16816.F32 R40, R4.reuse, R18, R40 ;  /* 0x000000120428723c */ /* 0x040fe20000001828 */
[----:B------:R-:W3:Y:S05]  /*c990*/  LDSM.16.MT88.4 R16, [R202+0x1b000] ;  /* 0x01b00000ca10783b */ /* 0x000eea0000004200 */
[C---:B--2---:R-:W-:Y:S06]  /*c9a0*/  HMMA.16816.F32 R156, R4.reuse, R24, R156 ;  /* 0x00000018049c723c */ /* 0x044fec000000189c */
[C---:B------:R-:W-:Y:S01]  /*c9b0*/  HMMA.16816.F32 R52, R4.reuse, R26, R52 ;  /* 0x0000001a0434723c */ /* 0x040fe20000001834 */
[----:B------:R-:W2:Y:S05]  /*c9c0*/  LDSM.16.MT88.4 R24, [R201+0x1d000] ;  /* 0x01d00000c918783b */ /* 0x000eaa0000004200 */
[C---:B-1----:R-:W-:Y:S06]  /*c9d0*/  HMMA.16816.F32 R148, R4.reuse, R32, R148 ;  /* 0x000000200494723c */ /* 0x042fec0000001894 */
[C---:B------:R-:W-:Y:S06]  /*c9e0*/  HMMA.16816.F32 R32, R4.reuse, R34, R48 ;  /* 0x000000220420723c */ /* 0x040fec0000001830 */
[----:B------:R-:W-:Y:S01]  /*c9f0*/  HMMA.16816.F32 R184, R4, R22, R56 ;  /* 0x0000001604b8723c */ /* 0x000fe20000001838 */
[----:B------:R-:W-:-:S02]  /*ca00*/  MOV R51, R103 ;  /* 0x0000006700337202 */ /* 0x000fc40000000f00 */
[----:B------:R-:W-:Y:S02]  /*ca10*/  MOV R49, R98 ;  /* 0x0000006200317202 */ /* 0x000fe40000000f00 */
[----:B------:R-:W-:Y:S01]  /*ca20*/  MOV R48, R195 ;  /* 0x000000c300307202 */ /* 0x000fe20000000f00 */
[----:B------:R-:W-:Y:S01]  /*ca30*/  HMMA.16816.F32 R84, R4, R12, R84 ;  /* 0x0000000c0454723c */ /* 0x000fe20000001854 */
[----:B------:R-:W-:Y:S01]  /*ca40*/  MOV R59, R102 ;  /* 0x00000066003b7202 */ /* 0x000fe20000000f00 */
[----:B------:R1:W-:Y:S01]  /*ca50*/  MUFU.EX2 R195, R3 ;  /* 0x0000000300c37308 */ /* 0x0003e20000000800 */
[----:B------:R-:W-:-:S03]  /*ca60*/  MOV R50, R96 ;  /* 0x0000006000327202 */ /* 0x000fc60000000f00 */
[C---:B---3--:R-:W-:Y:S06]  /*ca70*/  HMMA.16816.F32 R68, R4.reuse, R16, R68 ;  /* 0x000000100444723c */ /* 0x048fec0000001844 */
[C---:B------:R-:W-:Y:S01]  /*ca80*/  HMMA.16816.F32 R76, R4.reuse, R18, R76 ;  /* 0x00000012044c723c */ /* 0x040fe2000000184c */
[----:B------:R-:W3:Y:S05]  /*ca90*/  LDSM.16.MT88.4 R16, [R204+0x1d000] ;  /* 0x01d00000cc10783b */ /* 0x000eea0000004200 */
[----:B------:R-:W-:Y:S01]  /*caa0*/  HMMA.16816.F32 R88, R4, R14, R88 ;  /* 0x0000000e0458723c */ /* 0x000fe20000001858 */
[----:B------:R-:W4:Y:S01]  /*cab0*/  LDSM.16.MT88.4 R12, [R202+0x1d000] ;  /* 0x01d00000ca0c783b */ /* 0x000f220000004200 */
[----:B-1----:R-:W-:Y:S01]  /*cac0*/  FFMA.FTZ R3, R49, UR15, -R9 ;  /* 0x0000000f31037c23 */ /* 0x002fe20008010809 */
[----:B------:R-:W-:-:S03]  /*cad0*/  MOV R49, R194 ;  /* 0x000000c200317202 */ /* 0x000fc60000000f00 */
[C---:B--2---:R-:W-:Y:S01]  /*cae0*/  HMMA.16816.F32 R100, R4.reuse, R24, R80 ;  /* 0x000000180464723c */ /* 0x044fe20000001850 */
[----:B------:R1:W2:Y:S01]  /*caf0*/  MUFU.EX2 R194, R3 ;  /* 0x0000000300c27308 */ /* 0x0002a20000000800 */
[----:B------:R-:W-:Y:S04]  /*cb00*/  LDSM.16.MT88.4 R80, [R202+0x1d800] ;  /* 0x01d80000ca50783b */ /* 0x000fe80000004200 */
[C---:B------:R-:W-:Y:S01]  /*cb10*/  HMMA.16816.F32 R104, R4.reuse, R26, R128 ;  /* 0x0000001a0468723c */ /* 0x040fe20000001880 */
[----:B------:R-:W5:Y:S05]  /*cb20*/  LDSM.16.MT88.4 R24, [R201+0x1f000] ;  /* 0x01f00000c918783b */ /* 0x000f6a0000004200 */
[----:B------:R-:W-:Y:S01]  /*cb30*/  HMMA.16816.F32 R140, R4, R28, R140 ;  /* 0x0000001c048c723c */ /* 0x000fe2000000188c */
[----:B-1----:R-:W-:Y:S01]  /*cb40*/  FFMA.FTZ R3, R252, UR15, -R9 ;  /* 0x0000000ffc037c23 */ /* 0x002fe20008010809 */
[----:B------:R-:W-:-:S04]  /*cb50*/  MOV R252, R193 ;  /* 0x000000c100fc7202 */ /* 0x000fc80000000f00 */
[----:B------:R-:W-:Y:S01]  /*cb60*/  HMMA.16816.F32 R44, R4, R30, R44 ;  /* 0x0000001e042c723c */ /* 0x000fe2000000182c */
[----:B------:R-:W1:Y:S01]  /*cb70*/  LDSM.16.MT88.4 R28, [R203+0x1b000] ;  /* 0x01b00000cb1c783b */ /* 0x000e620000004200 */
[----:B------:R4:W-:Y:S01]  /*cb80*/  MUFU.EX2 R193, R3 ;  /* 0x0000000300c17308 */ /* 0x0009e20000000800 */
[----:B--2---:R-:W-:-:S03]  /*cb90*/  F2FP.F16.F32.PACK_AB R128, R194, R195 ;  /* 0x000000c3c280723e */ /* 0x004fc600000000ff */
[C---:B------:R-:W-:Y:S01]  /*cba0*/  HMMA.16816.F32 R60, R4.reuse, R20, R60 ;  /* 0x00000014043c723c */ /* 0x040fe2000000183c */
[----:B------:R-:W2:Y:S05]  /*cbb0*/  LDSM.16.MT88.4 R20, [R203+0x1d000] ;  /* 0x01d00000cb14783b */ /* 0x000eaa0000004200 */
[C---:B---3--:R-:W-:Y:S01]  /*cbc0*/  HMMA.16816.F32 R116, R4.reuse, R16, R144 ;  /* 0x000000100474723c */ /* 0x048fe20000001890 */
[----:B------:R-:W-:Y:S05]  /*cbd0*/  LDSM.16.MT88.4 R144, [R201+0x19800] ;  /* 0x01980000c990783b */ /* 0x000fea0000004200 */
[----:B------:R-:W-:Y:S01]  /*cbe0*/  HMMA.16816.F32 R132, R4, R18, R132 ;  /* 0x000000120484723c */ /* 0x000fe20000001884 */
[----:B------:R-:W-:Y:S01]  /*cbf0*/  LDSM.16.MT88.4 R16, [R204+0x1f000] ;  /* 0x01f00000cc10783b */ /* 0x000fe20000004200 */
[----:B----4-:R-:W-:Y:S01]  /*cc00*/  FFMA.FTZ R3, R50, UR15, -R9 ;  /* 0x0000000f32037c23 */ /* 0x010fe20008010809 */
[----:B------:R-:W-:-:S03]  /*cc10*/  MOV R50, R192 ;  /* 0x000000c000327202 */ /* 0x000fc60000000f00 */
[----:B------:R3:W4:Y:S01]  /*cc20*/  MUFU.EX2 R192, R3 ;  /* 0x0000000300c07308 */ /* 0x0007220000000800 */
[C---:B------:R-:W-:Y:S06]  /*cc30*/  HMMA.16816.F32 R108, R4.reuse, R12, R172 ;  /* 0x0000000c046c723c */ /* 0x040fec00000018ac */
[C---:B-----5:R-:W-:Y:S06]  /*cc40*/  HMMA.16816.F32 R172, R4.reuse, R24, R188 ;  /* 0x0000001804ac723c */ /* 0x060fec00000018bc */
[----:B------:R-:W-:Y:S01]  /*cc50*/  HMMA.16816.F32 R112, R4, R14, R152 ;  /* 0x0000000e0470723c */ /* 0x000fe20000001898 */
[----:B------:R-:W-:Y:S01]  /*cc60*/  MOV R191, R11 ;  /* 0x0000000b00bf7202 */ /* 0x000fe20000000f00 */
[----:B------:R-:W-:Y:S01]  /*cc70*/  LDSM.16.MT88.4 R152, [R202+0x19800] ;  /* 0x01980000ca98783b */ /* 0x000fe20000004200 */
[----:B---3--:R-:W-:Y:S01]  /*cc80*/  FFMA.FTZ R3, R59, UR15, -R8 ;  /* 0x0000000f3b037c23 */ /* 0x008fe20008010808 */
[----:B----4-:R-:W-:-:S02]  /*cc90*/  F2FP.F16.F32.PACK_AB R130, R192, R193 ;  /* 0x000000c1c082723e */ /* 0x010fc400000000ff */
[C---:B-1----:R-:W-:Y:S01]  /*cca0*/  HMMA.16816.F32 R92, R4.reuse, R28, R92 ;  /* 0x0000001c045c723c */ /* 0x042fe2000000185c */
[----:B------:R-:W1:Y:S01]  /*ccb0*/  LDSM.16.MT88.4 R12, [R203+0x1f000] ;  /* 0x01f00000cb0c783b */ /* 0x000e620000004200 */
[----:B------:R3:W-:Y:S03]  /*ccc0*/  MUFU.EX2 R190, R3 ;  /* 0x0000000300be7308 */ /* 0x0007e60000000800 */
[----:B------:R-:W-:Y:S01]  /*ccd0*/  LDSM.16.MT88.4 R56, [R204+0x1b800] ;  /* 0x01b80000cc38783b */ /* 0x000fe20000004200 */
[C---:B------:R-:W-:Y:S03]  /*cce0*/  HMMA.16816.F32 R96, R4.reuse, R30, R72 ;  /* 0x0000001e0460723c */ /* 0x040fe60000001848 */
[----:B------:R-:W4:Y:S03]  /*ccf0*/  LDSM.16.MT88.4 R28, [R202+0x1f000] ;  /* 0x01f00000ca1c783b */ /* 0x000f260000004200 */
[C---:B--2---:R-:W-:Y:S01]  /*cd00*/  HMMA.16816.F32 R168, R4.reuse, R20, R168 ;  /* 0x0000001404a8723c */ /* 0x044fe200000018a8 */
[----:B------:R-:W-:Y:S05]  /*cd10*/  LDSM.16.MT88.4 R72, [R201+0x1d800] ;  /* 0x01d80000c948783b */ /* 0x000fea0000004200 */
[C---:B------:R-:W-:Y:S01]  /*cd20*/  HMMA.16816.F32 R20, R4.reuse, R22, R64 ;  /* 0x000000160414723c */ /* 0x040fe20000001840 */
[--C-:B---3--:R-:W-:Y:S01]  /*cd30*/  FFMA.FTZ R3, R48, UR15, -R8.reuse ;  /* 0x0000000f30037c23 */ /* 0x108fe20008010808 */
[----:B------:R-:W-:Y:S03]  /*cd40*/  LDSM.16.MT88.4 R64, [R203+0x1b800] ;  /* 0x01b80000cb40783b */ /* 0x000fe60000004200 */
[----:B------:R2:W3:Y:S01]  /*cd50*/  MUFU.EX2 R189, R3 ;  /* 0x0000000300bd7308 */ /* 0x0004e20000000800 */
[----:B------:R-:W-:Y:S01]  /*cd60*/  HMMA.16816.F32 R24, R4, R26, R160 ;  /* 0x0000001a0418723c */ /* 0x000fe200000018a0 */
[----:B------:R-:W-:Y:S01]  /*cd70*/  LDSM.16.MT88.4 R160, [R204+0x19800] ;  /* 0x01980000cca0783b */ /* 0x000fe20000004200 */
[----:B--2---:R-:W-:Y:S01]  /*cd80*/  FFMA.FTZ R3, R49, UR15, -R8 ;  /* 0x0000000f31037c23 */ /* 0x004fe20008010808 */
[----:B---3--:R-:W-:-:S03]  /*cd90*/  F2FP.F16.F32.PACK_AB R129, R189, R190 ;  /* 0x000000bebd81723e */ /* 0x008fc600000000ff */
[C---:B-1----:R-:W-:Y:S01]  /*cda0*/  HMMA.16816.F32 R124, R4.reuse, R12, R124 ;  /* 0x0000000c047c723c */ /* 0x042fe2000000187c */
[----:B------:R1:W-:Y:S05]  /*cdb0*/  MUFU.EX2 R188, R3 ;  /* 0x0000000300bc7308 */ /* 0x0003ea0000000800 */
[C---:B------:R-:W-:Y:S06]  /*cdc0*/  HMMA.16816.F32 R12, R4.reuse, R14, R36 ;  /* 0x0000000e040c723c */ /* 0x040fec0000001824 */
[C---:B----4-:R-:W-:Y:S06]  /*cdd0*/  HMMA.16816.F32 R176, R4.reuse, R28, R176 ;  /* 0x0000001c04b0723c */ /* 0x050fec00000018b0 */
[C---:B------:R-:W-:Y:S01]  /*cde0*/  HMMA.16816.F32 R28, R4.reuse, R30, R164 ;  /* 0x0000001e041c723c */ /* 0x040fe200000018a4 */
[----:B-1----:R-:W-:Y:S01]  /*cdf0*/  FFMA.FTZ R3, R252, UR15, -R8 ;  /* 0x0000000ffc037c23 */ /* 0x002fe20008010808 */
[----:B------:R-:W-:Y:S01]  /*ce00*/  MOV R252, R10 ;  /* 0x0000000a00fc7202 */ /* 0x000fe20000000f00 */
[----:B------:R-:W1:Y:S03]  /*ce10*/  LDSM.16.MT88.4 R164, [R203+0x19800] ;  /* 0x01980000cba4783b */ /* 0x000e660000004200 */
[C---:B------:R-:W-:Y:S01]  /*ce20*/  HMMA.16816.F32 R8, R4.reuse, R16, R180 ;  /* 0x000000100408723c */ /* 0x040fe200000018b4 */
[----:B------:R-:W-:Y:S01]  /*ce30*/  FFMA.FTZ R0, R252, R0, R191 ;  /* 0x00000000fc007223 */ /* 0x000fe200000100bf */
[----:B------:R-:W2:Y:S03]  /*ce40*/  MUFU.EX2 R3, R3 ;  /* 0x0000000300037308 */ /* 0x000ea60000000800 */
[----:B------:R-:W-:Y:S01]  /*ce50*/  FADD.FTZ R0, R239, R0 ;  /* 0x00000000ef007221 */ /* 0x000fe20000010000 */
[----:B------:R-:W-:Y:S01]  /*ce60*/  HMMA.16816.F32 R16, R4, R18, R120 ;  /* 0x000000120410723c */ /* 0x000fe20000001878 */
[----:B------:R-:W-:Y:S01]  /*ce70*/  MOV R183, R50 ;  /* 0x0000003200b77202 */ /* 0x000fe20000000f00 */
[----:B------:R-:W-:Y:S01]  /*ce80*/  LDSM.16.MT88.4 R120, [R204+0x1f800] ;  /* 0x01f80000cc78783b */ /* 0x000fe20000004200 */
[----:B------:R-:W-:Y:S01]  /*ce90*/  MOV R182, R51 ;  /* 0x0000003300b67202 */ /* 0x000fe20000000f00 */
[----:B------:R-:W-:-:S02]  /*cea0*/  FADD.FTZ R0, R245, R0 ;  /* 0x00000000f5007221 */ /* 0x000fc40000010000 */
[----:B------:R-:W3:Y:S02]  /*ceb0*/  LDSM.16.MT88.4 R48, [R202+0x1b800] ;  /* 0x01b80000ca30783b */ /* 0x000ee40000004200 */
[----:B------:R-:W-:Y:S02]  /*cec0*/  FFMA.FTZ R2, R183, R2, R182 ;  /* 0x00000002b7027223 */ /* 0x000fe400000100b6 */
[----:B------:R-:W-:Y:S02]  /*ced0*/  LDSM.16.MT88.4 R4, [R203+0x1f800] ;  /* 0x01f80000cb04783b */ /* 0x000fe40000004200 */
[----:B------:R-:W-:Y:S01]  /*cee0*/  FADD.FTZ R2, R238, R2 ;  /* 0x00000002ee027221 */ /* 0x000fe20000010000 */
[----:B--2---:R-:W-:-:S03]  /*cef0*/  F2FP.F16.F32.PACK_AB R131, R3, R188 ;  /* 0x000000bc0383723e */ /* 0x004fc600000000ff */
[----:B------:R-:W-:Y:S01]  /*cf00*/  FADD.FTZ R2, R244, R2 ;  /* 0x00000002f4027221 */ /* 0x000fe20000010000 */
[----:B------:R-:W-:Y:S02]  /*cf10*/  FADD.FTZ R0, R250, R0 ;  /* 0x00000000fa007221 */ /* 0x000fe40000010000 */
[----:B------:R-:W2:Y:S01]  /*cf20*/  LDL R250, [R1+0x34] ;  /* 0x0000340001fa7983 */ /* 0x000ea20000100800 */
[----:B------:R-:W-:Y:S01]  /*cf30*/  FADD.FTZ R2, R251, R2 ;  /* 0x00000002fb027221 */ /* 0x000fe20000010000 */
[C---:B------:R-:W-:Y:S02]  /*cf40*/  HMMA.16816.F32 R136, R128.reuse, R144, R136 ;  /* 0x000000908088723c */ /* 0x040fe40000001888 */
[----:B------:R-:W4:Y:S04]  /*cf50*/  LDL R251, [R1+0x4c] ;  /* 0x00004c0001fb7983 */ /* 0x000f280000100800 */
[----:B------:R-:W-:Y:S01]  /*cf60*/  HMMA.16816.F32 R144, R128, R146, R40 ;  /* 0x000000928090723c */ /* 0x000fe20000001828 */
[----:B------:R-:W5:Y:S01]  /*cf70*/  LDSM.16.MT88.4 R40, [R201+0x1b800] ;  /* 0x01b80000c928783b */ /* 0x000f620000004200 */
        /* <DEDUP_REMOVED lines=9> */
[----:B------:R-:W-:Y:S02]  /*d010*/  HMMA.16816.F32 R152, R128, R154, R44 ;  /* 0x0000009a8098723c */ /* 0x000fe4000000182c */
[----:B------:R-:W-:Y:S01]  /*d020*/  FADD.FTZ R2, R237, R2 ;  /* 0x00000002ed027221 */ /* 0x000fe20000010000 */
[----:B------:R-:W-:-:S03]  /*d030*/  FADD.FTZ R0, R199, R0 ;  /* 0x00000000c7007221 */ /* 0x000fc60000010000 */
[----:B-1----:R-:W-:Y:S01]  /*d040*/  HMMA.16816.F32 R156, R128, R164, R156 ;  /* 0x000000a4809c723c */ /* 0x002fe2000000189c */
[----:B------:R-:W-:Y:S01]  /*d050*/  FADD.FTZ R2, R236, R2 ;  /* 0x00000002ec027221 */ /* 0x000fe20000010000 */
[----:B------:R-:W-:-:S04]  /*d060*/  FADD.FTZ R0, R198, R0 ;  /* 0x00000000c6007221 */ /* 0x000fc80000010000 */
[----:B------:R-:W-:Y:S01]  /*d070*/  HMMA.16816.F32 R164, R128, R166, R52 ;  /* 0x000000a680a4723c */ /* 0x000fe20000001834 */
[----:B------:R-:W-:Y:S01]  /*d080*/  FADD.FTZ R2, R235, R2 ;  /* 0x00000002eb027221 */ /* 0x000fe20000010000 */
[----:B------:R-:W-:-:S04]  /*d090*/  FADD.FTZ R0, R197, R0 ;  /* 0x00000000c5007221 */ /* 0x000fc80000010000 */
[C---:B---3--:R-:W-:Y:S06]  /*d0a0*/  HMMA.16816.F32 R44, R128.reuse, R48, R68 ;  /* 0x00000030802c723c */ /* 0x048fec0000001844 */
[C---:B------:R-:W-:Y:S06]  /*d0b0*/  HMMA.16816.F32 R48, R128.reuse, R50, R76 ;  /* 0x000000328030723c */ /* 0x040fec000000184c */
[C---:B-----5:R-:W-:Y:S06]  /*d0c0*/  HMMA.16816.F32 R36, R128.reuse, R40, R60 ;  /* 0x000000288024723c */ /* 0x060fec000000183c */
[----:B------:R-:W-:Y:S01]  /*d0d0*/  HMMA.16816.F32 R52, R128, R56, R84 ;  /* 0x000000388034723c */ /* 0x000fe20000001854 */
[----:B------:R-:W-:-:S05]  /*d0e0*/  FADD.FTZ R2, R234, R2 ;  /* 0x00000002ea027221 */ /* 0x000fca0000010000 */
[C---:B------:R-:W-:Y:S01]  /*d0f0*/  HMMA.16816.F32 R56, R128.reuse, R58, R88 ;  /* 0x0000003a8038723c */ /* 0x040fe20000001858 */
[----:B------:R-:W1:Y:S05]  /*d100*/  LDSM.16.MT88.4 R88, [R204+0x1d800] ;  /* 0x01d80000cc58783b */ /* 0x000e6a0000004200 */
[C---:B------:R-:W-:Y:S06]  /*d110*/  HMMA.16816.F32 R60, R128.reuse, R64, R92 ;  /* 0x00000040803c723c */ /* 0x040fec000000185c */
[C---:B------:R-:W-:Y:S06]  /*d120*/  HMMA.16816.F32 R68, R128.reuse, R72, R100 ;  /* 0x000000488044723c */ /* 0x040fec0000001864 */
[----:B------:R-:W-:Y:S01]  /*d130*/  HMMA.16816.F32 R76, R128, R80, R108 ;  /* 0x00000050804c723c */ /* 0x000fe2000000186c */
[----:B------:R-:W-:-:S05]  /*d140*/  FADD.FTZ R0, R196, R0 ;  /* 0x00000000c4007221 */ /* 0x000fca0000010000 */
[C---:B------:R-:W-:Y:S01]  /*d150*/  HMMA.16816.F32 R64, R128.reuse, R66, R96 ;  /* 0x000000428040723c */ /* 0x040fe20000001860 */
[----:B------:R-:W3:Y:S05]  /*d160*/  LDSM.16.MT88.4 R96, [R203+0x1d800] ;  /* 0x01d80000cb60783b */ /* 0x000eea0000004200 */
[C---:B------:R-:W-:Y:S01]  /*d170*/  HMMA.16816.F32 R72, R128.reuse, R74, R104 ;  /* 0x0000004a8048723c */ /* 0x040fe20000001868 */
[----:B------:R-:W5:Y:S05]  /*d180*/  LDSM.16.MT88.4 R104, [R201+0x1f800] ;  /* 0x01f80000c968783b */ /* 0x000f6a0000004200 */
[----:B------:R-:W-:Y:S01]  /*d190*/  HMMA.16816.F32 R80, R128, R82, R112 ;  /* 0x000000528050723c */ /* 0x000fe20000001870 */
[----:B------:R-:W5:Y:S01]  /*d1a0*/  LDSM.16.MT88.4 R112, [R202+0x1f800] ;  /* 0x01f80000ca70783b */ /* 0x000f620000004200 */
        /* <DEDUP_REMOVED lines=9> */
[C---:B------:R-:W-:Y:S03]  /*d240*/  HMMA.16816.F32 R148, R128.reuse, R160, R148 ;  /* 0x000000a08094723c */ /* 0x040fe60000001894 */
[----:B------:R1:W-:Y:S03]  /*d250*/  STL [R1+0x38], R242 ;  /* 0x000038f201007387 */ /* 0x0003e60000100800 */
[C---:B------:R-:W-:Y:S01]  /*d260*/  HMMA.16816.F32 R116, R128.reuse, R120, R8 ;  /* 0x000000788074723c */ /* 0x040fe20000001808 */
[----:B------:R1:W-:Y:S05]  /*d270*/  STL [R1+0x3c], R241 ;  /* 0x00003cf101007387 */ /* 0x0003ea0000100800 */
[C---:B------:R-:W-:Y:S06]  /*d280*/  HMMA.16816.F32 R160, R128.reuse, R162, R32 ;  /* 0x000000a280a0723c */ /* 0x040fec0000001820 */
[C---:B---3--:R-:W-:Y:S06]  /*d290*/  HMMA.16816.F32 R92, R128.reuse, R96, R168 ;  /* 0x00000060805c723c */ /* 0x048fec00000018a8 */
[C---:B-----5:R-:W-:Y:S06]  /*d2a0*/  HMMA.16816.F32 R100, R128.reuse, R104, R172 ;  /* 0x000000688064723c */ /* 0x060fec00000018ac */
        /* <DEDUP_REMOVED lines=9> */
[----:B--2---:R-:W-:-:S02]  /*d340*/  MOV R132, R250 ;  /* 0x000000fa00847202 */ /* 0x004fc40000000f00 */
[----:B----4-:R-:W-:Y:S01]  /*d350*/  MOV R3, R251 ;  /* 0x000000fb00037202 */ /* 0x010fe20000000f00 */
[----:B------:R-:W-:-:S05]  /*d360*/  NOP ;  /* 0x0000000000007918 */ /* 0x000fca0000000000 */
[----:B-1----:R-:W-:-:S15]  /*d370*/  @!P0 BRA `(.L_x_601) ;  /* 0x0000004c00dc8947 */ /* 0x002fde0003800000 */
[----:B------:R-:W2:Y:S04]  /*d380*/  LDL.64 R246, [R1+0x70] ;  /* 0x0000700001f67983 */ /* 0x000ea80000100a00 */
[----:B------:R-:W3:Y:S01]  /*d390*/  LDL.64 R248, [R1+0x68] ;  /* 0x0000680001f87983 */ /* 0x000ee20000100a00 */
        /* <DEDUP_REMOVED lines=8> */
[----:B------:R-:W4:Y:S01]  /*d420*/  @!P5 LDC.64 R4, c[0x0][0x220] ;  /* 0x00008800ff04db82 */ /* 0x000f220000000a00 */
[----:B------:R-:W-:Y:S01]  /*d430*/  UIMAD UR4, UR20, UR11, UR4 ;  /* 0x0000000b140472a4 */ /* 0x000fe2000f8e0204 */
[----:B------:R-:W-:Y:S02]  /*d440*/  IMAD.U32 R2, RZ, RZ, UR6 ;  /* 0x00000006ff027e24 */ /* 0x000fe4000f8e00ff */
[----:B------:R-:W-:Y:S01]  /*d450*/  IMAD.U32 R3, RZ, RZ, UR7 ;  /* 0x00000007ff037e24 */ /* 0x000fe2000f8e00ff */
[----:B------:R-:W-:-:S03]  /*d460*/  UIADD3 UR4, UR7, UR4, URZ ;  /* 0x0000000407047290 */ /* 0x000fc6000fffe03f */
[----:B------:R-:W5:Y:S03]  /*d470*/  @!P3 LDC.64 R8, c[0x0][0x220] ;  /* 0x00008800ff08bb82 */ /* 0x000f660000000a00 */
[----:B------:R-:W-:-:S05]  /*d480*/  IMAD.U32 R3, RZ, RZ, UR4 ;  /* 0x00000004ff037e24 */ /* 0x000fca000f8e00ff */
[----:B------:R-:W5:Y:S01]  /*d490*/  @!P2 LDC.64 R12, c[0x0][0x220] ;  /* 0x00008800ff0cab82 */ /* 0x000f620000000a00 */
[----:B------:R-:W-:Y:S07]  /*d4a0*/  @P5 STS.128 [R227+0x18000], RZ ;  /* 0x018000ffe3005388 */ /* 0x000fee0000000c00 */
[----:B------:R-:W5:Y:S08]  /*d4b0*/  @!P5 LDC.64 R14, c[0x0][0x220] ;  /* 0x00008800ff0edb82 */ /* 0x000f700000000a00 */
[----:B------:R-:W5:Y:S08]  /*d4c0*/  @!P4 LDC.64 R10, c[0x0][0x220] ;  /* 0x00008800ff0acb82 */ /* 0x000f700000000a00 */
[----:B------:R-:W5:Y:S08]  /*d4d0*/  @!P3 LDC.64 R16, c[0x0][0x220] ;  /* 0x00008800ff10bb82 */ /* 0x000f700000000a00 */
[----:B------:R-:W5:Y:S01]  /*d4e0*/  @!P2 LDC.64 R18, c[0x0][0x220] ;  /* 0x00008800ff12ab82 */ /* 0x000f620000000a00 */
[----:B--2---:R-:W-:-:S04]  /*d4f0*/  LEA R0, P0, R2, R246, 0x6 ;  /* 0x000000f602007211 */ /* 0x004fc800078030ff */
[----:B---3--:R-:W-:Y:S02]  /*d500*/  LEA.HI.X R3, R2, R249, R3, 0x6, P0 ;  /* 0x000000f902037211 */ /* 0x008fe400000f3403 */
[C---:B-1----:R-:W-:Y:S01]  /*d510*/  @!P4 LEA R6, P0, R0.reuse, R6, 0x1 ;  /* 0x000000060006c211 */ /* 0x042fe200078008ff */
[----:B------:R-:W1:Y:S01]  /*d520*/  S2R R249, SR_TID.X ;  /* 0x0000000000f97919 */ /* 0x000e620000002100 */
[C---:B----4-:R-:W-:Y:S02]  /*d530*/  @!P5 LEA R4, P1, R0.reuse, R4, 0x1 ;  /* 0x000000040004d211 */ /* 0x050fe400078208ff */
[C-C-:B------:R-:W-:Y:S02]  /*d540*/  @!P4 LEA.HI.X R7, R0.reuse, R7, R3.reuse, 0x1, P0 ;  /* 0x000000070007c211 */ /* 0x140fe400000f0c03 */
[C---:B------:R-:W-:Y:S02]  /*d550*/  @!P5 LEA.HI.X R5, R0.reuse, R5, R3, 0x1, P1 ;  /* 0x000000050005d211 */ /* 0x040fe400008f0c03 */
[----:B-----5:R-:W-:-:S02]  /*d560*/  @!P3 LEA R8, P0, R0, R8, 0x1 ;  /* 0x000000080008b211 */ /* 0x020fc400078008ff */
[C---:B------:R-:W-:Y:S01]  /*d570*/  IADD3 R2, P6, R0.reuse, UR29, RZ ;  /* 0x0000001d00027c10 */ /* 0x040fe2000ffde0ff */
[----:B------:R-:W-:Y:S01]  /*d580*/  @!PT LDS RZ, [RZ] ;  /* 0x00000000fffff984 */ /* 0x000fe20000000800 */
[----:B------:R-:W-:Y:S01]  /*d590*/  @!PT LDS RZ, [RZ] ;  /* 0x00000000fffff984 */ /* 0x000fe20000000800 */
[----:B------:R-:W-:Y:S01]  /*d5a0*/  @!PT LDS RZ, [RZ] ;  /* 0x00000000fffff984 */ /* 0x000fe20000000800 */
[----:B------:R2:W-:Y:S01]  /*d5b0*/  @!P5 LDGSTS.E.BYPASS.LTC128B.128 [R227+0x18000], desc[UR34][R4.64] ;  /* 0x1800000004e3dfae */ /* 0x0005e2000b901d62 */
[C-C-:B------:R-:W-:Y:S02]  /*d5c0*/  @!P3 LEA.HI.X R9, R0.reuse, R9, R3.reuse, 0x1, P0 ;  /* 0x000000090009b211 */ /* 0x140fe400000f0c03 */
[----:B------:R-:W-:Y:S01]  /*d5d0*/  @!P2 LEA R12, P0, R0, R12, 0x1 ;  /* 0x0000000c000ca211 */ /* 0x000fe200078008ff */
[----:B------:R-:W-:Y:S01]  /*d5e0*/  @P4 STS.128 [R227+0x1a000], RZ ;  /* 0x01a000ffe3004388 */ /* 0x000fe20000000c00 */
[----:B------:R-:W-:Y:S02]  /*d5f0*/  @!P5 LEA R14, P1, R2, R14, 0x1 ;  /* 0x0000000e020ed211 */ /* 0x000fe400078208ff */
[----:B------:R-:W-:Y:S01]  /*d600*/  @!P2 LEA.HI.X R13, R0, R13, R3, 0x1, P0 ;  /* 0x0000000d000da211 */ /* 0x000fe200000f0c03 */
[----:B------:R-:W-:Y:S01]  /*d610*/  @!PT LDS RZ, [RZ] ;  /* 0x00000000fffff984 */ /* 0x000fe20000000800 */
[----:B------:R-:W-:Y:S01]  /*d620*/  @!PT LDS RZ, [RZ] ;  /* 0x00000000fffff984 */ /* 0x000fe20000000800 */
[----:B------:R-:W-:Y:S01]  /*d630*/  @!PT LDS RZ, [RZ] ;  /* 0x00000000fffff984 */ /* 0x000fe20000000800 */
[----:B------:R3:W-:Y:S01]  /*d640*/  @!P4 LDGSTS.E.BYPASS.LTC128B.128 [R227+0x1a000], desc[UR34][R6.64+0x80] ;  /* 0x1a00008006e3cfae */ /* 0x0007e2000b901d62 */
[----:B------:R-:W-:-:S03]  /*d650*/  IMAD.U32 R0, RZ, RZ, UR20 ;  /* 0x00000014ff007e24 */ /* 0x000fc6000f8e00ff */
[----:B------:R-:W-:Y:S04]  /*d660*/  @P3 STS.128 [R227+0x1c000], RZ ;  /* 0x01c000ffe3003388 */ /* 0x000fe80000000c00 */
[----:B------:R-:W-:Y:S01]  /*d670*/  @!PT LDS RZ, [RZ] ;  /* 0x00000000fffff984 */ /* 0x000fe20000000800 */
[----:B------:R-:W-:Y:S01]  /*d680*/  @!PT LDS RZ, [RZ] ;  /* 0x00000000fffff984 */ /* 0x000fe20000000800 */
[----:B------:R-:W-:Y:S01]  /*d690*/  @!PT LDS RZ, [RZ] ;  /* 0x00000000fffff984 */ /* 0x000fe20000000800 */
[----:B------:R4:W-:Y:S04]  /*d6a0*/  @!P3 LDGSTS.E.BYPASS.LTC128B.128 [R227+0x1c000], desc[UR34][R8.64+0x100] ;  /* 0x1c00010008e3bfae */ /* 0x0009e8000b901d62 */
[----:B------:R-:W-:Y:S01]  /*d6b0*/  @P2 STS.128 [R227+0x1e000], RZ ;  /* 0x01e000ffe3002388 */ /* 0x000fe20000000c00 */
[----:B-1----:R-:W-:-:S03]  /*d6c0*/  IMAD.SHL.U32 R249, R249, 0x2, RZ ;  /* 0x00000002f9f97824 */ /* 0x002fc600078e00ff */
[----:B------:R-:W-:Y:S01]  /*d6d0*/  @!PT LDS RZ, [RZ] ;  /* 0x00000000fffff984 */ /* 0x000fe20000000800 */
[----:B------:R-:W-:Y:S01]  /*d6e0*/  @!PT LDS RZ, [RZ] ;  /* 0x00000000fffff984 */ /* 0x000fe20000000800 */
[----:B------:R-:W-:Y:S01]  /*d6f0*/  @!PT LDS RZ, [RZ] ;  /* 0x00000000fffff984 */ /* 0x000fe20000000800 */
[----:B------:R-:W-:Y:S01]  /*d700*/  @!P2 LDGSTS.E.BYPASS.LTC128B.128 [R227+0x1e000], desc[UR34][R12.64+0x180] ;  /* 0x1e0001800ce3afae */ /* 0x000fe2000b901d62 */
[----:B--2---:R-:W-:-:S03]  /*d710*/  IADD3.X R4, R3, UR14, RZ, P6, !PT ;  /* 0x0000000e03047c10 */ /* 0x004fc6000b7fe4ff */
[----:B------:R-:W-:Y:S01]  /*d720*/  @P5 STS.128 [R227+0x19000], RZ ;  /* 0x019000ffe3005388 */ /* 0x000fe20000000c00 */
[C---:B------:R-:W-:Y:S02]  /*d730*/  @!P4 LEA R10, P6, R2.reuse, R10, 0x1 ;  /* 0x0000000a020ac211 */ /* 0x040fe400078c08ff */
[C-C-:B------:R-:W-:Y:S02]  /*d740*/  @!P5 LEA.HI.X R15, R2.reuse, R15, R4.reuse, 0x1, P1 ;  /* 0x0000000f020fd211 */ /* 0x140fe400008f0c04 */
[C-C-:B------:R-:W-:Y:S02]  /*d750*/  @!P4 LEA.HI.X R11, R2.reuse, R11, R4.reuse, 0x1, P6 ;  /* 0x0000000b020bc211 */ /* 0x140fe400030f0c04 */
[C---:B---3--:R-:W-:Y:S01]  /*d760*/  @!P2 LEA R6, P0, R2.reuse, R18, 0x1 ;  /* 0x000000120206a211 */ /* 0x048fe200078008ff */
[----:B------:R-:W-:Y:S01]  /*d770*/  @!PT LDS RZ, [RZ] ;  /* 0x00000000fffff984 */ /* 0x000fe20000000800 */
[----:B------:R-:W-:Y:S01]  /*d780*/  @!PT LDS RZ, [RZ] ;  /* 0x00000000fffff984 */ /* 0x000fe20000000800 */
[----:B------:R-:W-:Y:S01]  /*d790*/  @!PT LDS RZ, [RZ] ;  /* 0x00000000fffff984 */ /* 0x000fe20000000800 */
[----:B------:R1:W-:Y:S01]  /*d7a0*/  @!P5 LDGSTS.E.BYPASS.LTC128B.128 [R227+0x19000], desc[UR34][R14.64] ;  /* 0x190000000ee3dfae */ /* 0x0003e2000b901d62 */
[----:B------:R-:W-:Y:S02]  /*d7b0*/  LOP3.LUT R249, R249, 0x6, RZ, 0xc0, !PT ;  /* 0x00000006f9f97812 */ /* 0x000fe400078ec0ff */
[----:B------:R-:W-:Y:S01]  /*d7c0*/  @!P2 LEA.HI.X R7, R2, R19, R4, 0x1, P0 ;  /* 0x000000130207a211 */ /* 0x000fe200000f0c04 */
[----:B------:R-:W-:Y:S02]  /*d7d0*/  @P4 STS.128 [R227+0x1b000], RZ ;  /* 0x01b000ffe3004388 */ /* 0x000fe40000000c00 */
[----:B------:R-:W-:Y:S01]  /*d7e0*/  IMAD R0, R0, 0x40, R249 ;  /* 0x0000004000007824 */ /* 0x000fe200078e02f9 */
[----:B----4-:R-:W-:Y:S01]  /*d7f0*/  @!P3 LEA R8, P1, R2, R16, 0x1 ;  /* 0x000000100208b211 */ /* 0x010fe200078208ff */
[----:B------:R-:W-:Y:S01]  /*d800*/  @!PT LDS RZ, [RZ] ;  /* 0x00000000fffff984 */ /* 0x000fe20000000800 */
[----:B------:R-:W-:Y:S01]  /*d810*/  @!PT LDS RZ, [RZ] ;  /* 0x00000000fffff984 */ /* 0x000fe20000000800 */
[----:B------:R-:W-:Y:S01]  /*d820*/  @!PT LDS RZ, [RZ] ;  /* 0x00000000fffff984 */ /* 0x000fe20000000800 */
[----:B------:R-:W-:Y:S02]  /*d830*/  @!P4 LDGSTS.E.BYPASS.LTC128B.128 [R227+0x1b000], desc[UR34][R10.64+0x80] ;  /* 0x1b0000800ae3cfae */ /* 0x000fe4000b901d62 */
[----:B------:R-:W-:Y:S01]  /*d840*/  IMAD.IADD R3, R230, 0x1, -R0 ;  /* 0x00000001e6037824 */ /* 0x000fe200078e0a00 */
[----:B------:R-:W-:Y:S01]  /*d850*/  @!P3 LEA.HI.X R9, R2, R17, R4, 0x1, P1 ;  /* 0x000000110209b211 */ /* 0x000fe200008f0c04 */
[----:B------:R-:W-:Y:S01]  /*d860*/  @P3 STS.128 [R227+0x1d000], RZ ;  /* 0x01d000ffe3003388 */ /* 0x000fe20000000c00 */
[----:B------:R-:W-:Y:S01]  /*d870*/  IMAD.IADD R2, R231, 0x1, -R0 ;  /* 0x00000001e7027824 */ /* 0x000fe200078e0a00 */
[----:B------:R-:W-:-:S02]  /*d880*/  ISETP.GE.AND P6, PT, R0, R233, PT ;  /* 0x000000e90000720c */ /* 0x000fc40003fc6270 */
[----:B------:R-:W-:Y:S01]  /*d890*/  @!PT LDS RZ, [RZ] ;  /* 0x00000000fffff984 */ /* 0x000fe20000000800 */
[----:B------:R-:W-:Y:S01]  /*d8a0*/  @!PT LDS RZ, [RZ] ;  /* 0x00000000fffff984 */ /* 0x000fe20000000800 */
[----:B------:R-:W-:Y:S01]  /*d8b0*/  @!PT LDS RZ, [RZ] ;  /* 0x00000000fffff984 */ /* 0x000fe20000000800 */
[----:B------:R2:W-:Y:S01]  /*d8c0*/  @!P3 LDGSTS.E.BYPASS.LTC128B.128 [R227+0x1d000], desc[UR34][R8.64+0x100] ;  /* 0x1d00010008e3bfae */ /* 0x0005e2000b901d62 */
[C---:B------:R-:W-:Y:S02]  /*d8d0*/  ISETP.GE.AND P1, PT, R0.reuse, R232, PT ;  /* 0x000000e80000720c */ /* 0x040fe40003f26270 */
[----:B------:R-:W-:Y:S01]  /*d8e0*/  IABS R2, R2 ;  /* 0x0000000200027213 */ /* 0x000fe20000000000 */
[----:B------:R-:W-:Y:S01]  /*d8f0*/  @P2 STS.128 [R227+0x1f000], RZ ;  /* 0x01f000ffe3002388 */ /* 0x000fe20000000c00 */
[C---:B------:R-:W-:Y:S02]  /*d900*/  ISETP.LT.OR P6, PT, R0.reuse, R229, P6 ;  /* 0x000000e50000720c */ /* 0x040fe400037c1670 */
        /* <DEDUP_REMOVED lines=116> */
[----:B------:R-:W5:Y:S04]  /*e050*/  LDSM.16.M88.4 R8, [R208+0x8000] ;  /* 0x00800000d008783b */ /* 0x000f680000000200 */
        /* <DEDUP_REMOVED lines=14> */
[C---:B-----5:R-:W-:Y:S01]  /*e140*/  HMMA.16816.F32 R16, R8.reuse, R170, R172 ;  /* 0x000000aa0810723c */ /* 0x060fe200000018ac */
        /* <DEDUP_REMOVED lines=18> */
[----:B------:R-:W5:Y:S01]  /*e270*/  LDSM.16.M88.4 R172, [R205+0x5800] ;  /* 0x00580000cdac783b */ /* 0x000f620000000200 */
        /* <DEDUP_REMOVED lines=15> */
[C---:B-----5:R-:W-:Y:S06]  /*e370*/  HMMA.16816.F32 R184, R12.reuse, R172, R192 ;  /* 0x000000ac0cb8723c */ /* 0x060fec00000018c0 */
        /* <DEDUP_REMOVED lines=24> */
[----:B------:R-:W5:Y:S01]  /*e500*/  LDSM.16.M88.4 R20, [R206+0x17000] ;  /* 0x01700000ce14783b */ /* 0x000f620000000200 */
        /* <DEDUP_REMOVED lines=8> */
[----:B-----5:R-:W-:Y:S06]  /*e590*/  HMMA.16816.F32 R180, R8, R20, R180 ;  /* 0x0000001408b4723c */ /* 0x020fec00000018b4 */
[----:B--2---:R-:W-:Y:S06]  /*e5a0*/  HMMA.16816.F32 R16, R4, R24, R12 ;  /* 0x000000180410723c */ /* 0x004fec000000180c */
[C---:B------:R-:W-:Y:S01]  /*e5b0*/  HMMA.16816.F32 R176, R8.reuse, R22, R176 ;  /* 0x0000001608b0723c */ /* 0x040fe200000018b0 */
[----:B------:R-:W-:Y:S01]  /*e5c0*/  VIADD R12, R0, 0x1 ;  /* 0x00000001000c7836 */ /* 0x000fe20000000000 */
[----:B------:R-:W-:Y:S01]  /*e5d0*/  IABS R13, R3 ;  /* 0x00000003000d7213 */ /* 0x000fe20000000000 */
[----:B------:R-:W1:Y:S02]  /*e5e0*/  LDSM.16.M88.4 R20, [R205+0x6800] ;  /* 0x00680000cd14783b */ /* 0x000e640000000200 */
[----:B------:R-:W-:Y:S01]  /*e5f0*/  IMAD.IADD R14, R230, 0x1, -R12 ;  /* 0x00000001e60e7824 */ /* 0x000fe200078e0a0c */
[----:B------:R-:W-:Y:S01]  /*e600*/  HMMA.16816.F32 R172, R8, R30, R32 ;  /* 0x0000001e08ac723c */ /* 0x000fe20000001820 */
[C---:B------:R-:W-:Y:S01]  /*e610*/  ISETP.GE.AND P0, PT, R12.reuse, R233, PT ;  /* 0x000000e90c00720c */ /* 0x040fe20003f06270 */
[----:B------:R-:W2:Y:S02]  /*e620*/  LDSM.16.M88.4 R28, [R205+0x7000] ;  /* 0x00700000cd1c783b */ /* 0x000ea40000000200 */
[----:B------:R-:W-:Y:S01]  /*e630*/  IABS R3, R14 ;  /* 0x0000000e00037213 */ /* 0x000fe20000000000 */
[----:B------:R-:W-:Y:S01]  /*e640*/  IMAD.MOV.U32 R14, RZ, RZ, R13 ;  /* 0x000000ffff0e7224 */ /* 0x000fe200078e000d */
[----:B------:R-:W-:Y:S01]  /*e650*/  HMMA.16816.F32 R24, R4, R26, R132 ;  /* 0x0000001a0418723c */ /* 0x000fe20000001884 */
[----:B------:R-:W-:Y:S01]  /*e660*/  IMAD.MOV.U32 R13, RZ, RZ, R2 ;  /* 0x000000ffff0d7224 */ /* 0x000fe200078e0002 */
[----:B------:R-:W-:Y:S01]  /*e670*/  ISETP.LT.OR P0, PT, R12, R229, P0 ;  /* 0x000000e50c00720c */ /* 0x000fe20000701670 */
[----:B------:R-:W-:Y:S01]  /*e680*/  IMAD.MOV.U32 R2, RZ, RZ, R3 ;  /* 0x000000ffff027224 */ /* 0x000fe200078e0003 */
[----:B------:R-:W-:Y:S01]  /*e690*/  I2FP.F32.S32 R8, R14 ;  /* 0x0000000e00087245 */ /* 0x000fe20000201400 */
[----:B------:R-:W-:Y:S01]  /*e6a0*/  IMAD.IADD R10, R231, 0x1, -R12 ;  /* 0x00000001e70a7824 */ /* 0x000fe200078e0a0c */
[----:B------:R-:W-:-:S02]  /*e6b0*/  I2FP.F32.S32 R3, R13 ;  /* 0x0000000d00037245 */ /* 0x000fc40000201400 */
[----:B------:R-:W-:Y:S01]  /*e6c0*/  I2FP.F32.S32 R2, R2 ;  /* 0x0000000200027245 */ /* 0x000fe20000201400 */
[----:B------:R-:W-:Y:S02]  /*e6d0*/  FFMA.FTZ R9, R8, -UR21, R16 ;  /* 0x8000001508097c23 */ /* 0x000fe40008010010 */
[----:B------:R-:W-:Y:S01]  /*e6e0*/  FFMA.FTZ R11, R3, -UR21, R18 ;  /* 0x80000015030b7c23 */ /* 0x000fe20008010012 */
[----:B------:R-:W-:Y:S02]  /*e6f0*/  VIADD R3, R0, 0x9 ;  /* 0x0000000900037836 */ /* 0x000fe40000000000 */
[----:B------:R-:W-:Y:S01]  /*e700*/  FFMA.FTZ R8, R2, -UR21, R17 ;  /* 0x8000001502087c23 */ /* 0x000fe20008010011 */
[----:B------:R-:W-:Y:S01]  /*e710*/  VIADD R2, R0, 0x8 ;  /* 0x0000000800027836 */ /* 0x000fe20000000000 */
[----:B------:R-:W-:Y:S02]  /*e720*/  FSEL R34, R9, -INF , !P6 ;  /* 0xff80000009227808 */ /* 0x000fe40007000000 */
[----:B------:R-:W-:Y:S01]  /*e730*/  ISETP.GE.AND P6, PT, R12, R232, PT ;  /* 0x000000e80c00720c */ /* 0x000fe20003fc6270 */
[--C-:B------:R-:W-:Y:S01]  /*e740*/  IMAD.IADD R9, R230, 0x1, -R2.reuse ;  /* 0x00000001e6097824 */ /* 0x100fe200078e0a02 */
[----:B------:R-:W-:Y:S01]  /*e750*/  FSEL R133, R8, -INF , !P0 ;  /* 0xff80000008857808 */ /* 0x000fe20004000000 */
[----:B------:R-:W-:Y:S01]  /*e760*/  IMAD.IADD R8, R231, 0x1, -R2 ;  /* 0x00000001e7087824 */ /* 0x000fe200078e0a02 */
[----:B------:R-:W-:-:S02]  /*e770*/  ISETP.LT.OR P6, PT, R12, R228, P6 ;  /* 0x000000e40c00720c */ /* 0x000fc400037c1670 */
[----:B------:R-:W-:Y:S01]  /*e780*/  FSEL R35, R11, -INF , !P1 ;  /* 0xff8000000b237808 */ /* 0x000fe20004800000 */
[----:B------:R-:W-:Y:S01]  /*e790*/  IMAD.IADD R11, R230, 0x1, -R3 ;  /* 0x00000001e60b7824 */ /* 0x000fe200078e0a03 */
[----:B------:R-:W-:Y:S02]  /*e7a0*/  IABS R12, R10 ;  /* 0x0000000a000c7213 */ /* 0x000fe40000000000 */
[----:B------:R-:W-:Y:S02]  /*e7b0*/  IABS R10, R9 ;  /* 0x00000009000a7213 */ /* 0x000fe40000000000 */
[----:B------:R-:W-:Y:S02]  /*e7c0*/  IABS R8, R8 ;  /* 0x0000000800087213 */ /* 0x000fe40000000000 */
[----:B------:R-:W-:Y:S01]  /*e7d0*/  IABS R9, R11 ;  /* 0x0000000b00097213 */ /* 0x000fe20000000000 */
[----:B------:R-:W-:Y:S01]  /*e7e0*/  IMAD.MOV.U32 R11, RZ, RZ, R10 ;  /* 0x000000ffff0b7224 */ /* 0x000fe200078e000a */
[C---:B------:R-:W-:Y:S01]  /*e7f0*/  ISETP.GE.AND P1, PT, R2.reuse, R233, PT ;  /* 0x000000e90200720c */ /* 0x040fe20003f26270 */
[----:B------:R-:W-:Y:S01]  /*e800*/  IMAD.MOV.U32 R10, RZ, RZ, R8 ;  /* 0x000000ffff0a7224 */ /* 0x000fe200078e0008 */
        /* <DEDUP_REMOVED lines=8> */
[----:B------:R-:W-:Y:S01]  /*e890*/  FFMA.FTZ R9, R9, -UR21, R24 ;  /* 0x8000001509097c23 */ /* 0x000fe20008010018 */
[----:B------:R-:W-:Y:S01]  /*e8a0*/  I2FP.F32.S32 R8, R8 ;  /* 0x0000000800087245 */ /* 0x000fe20000201400 */
[----:B-1----:R-:W-:Y:S01]  /*e8b0*/  HMMA.16816.F32 R16, R4, R20, R188 ;  /* 0x000000140410723c */ /* 0x002fe200000018bc */
[----:B------:R-:W-:Y:S01]  /*e8c0*/  FSEL R33, R2, -INF , !P6 ;  /* 0xff80000002217808 */ /* 0x000fe20007000000 */
[----:B------:R-:W-:Y:S01]  /*e8d0*/  FFMA.FTZ R11, R10, -UR21, R26 ;  /* 0x800000150a0b7c23 */ /* 0x000fe2000801001a */
[----:B------:R-:W-:Y:S01]  /*e8e0*/  ISETP.GE.AND P6, PT, R3, R233, PT ;  /* 0x000000e90300720c */ /* 0x000fe20003fc6270 */
[----:B------:R-:W-:Y:S01]  /*e8f0*/  VIADD R2, R0, 0x10 ;  /* 0x0000001000027836 */ /* 0x000fe20000000000 */
[----:B------:R-:W-:Y:S01]  /*e900*/  FSEL R26, R9, -INF , !P1 ;  /* 0xff800000091a7808 */ /* 0x000fe20004800000 */
[----:B------:R-:W-:Y:S01]  /*e910*/  FFMA.FTZ R10, R8, -UR21, R25 ;  /* 0x80000015080a7c23 */ /* 0x000fe20008010019 */
[C---:B------:R-:W-:Y:S01]  /*e920*/  ISETP.GE.AND P1, PT, R3.reuse, R232, PT ;  /* 0x000000e80300720c */ /* 0x040fe20003f26270 */
[----:B------:R-:W-:Y:S01]  /*e930*/  VIADD R8, R0, 0x11 ;  /* 0x0000001100087836 */ /* 0x000fe20000000000 */
[C---:B------:R-:W-:Y:S01]  /*e940*/  ISETP.LT.OR P6, PT, R3.reuse, R229, P6 ;  /* 0x000000e50300720c */ /* 0x040fe200037c1670 */
[--C-:B------:R-:W-:Y:S01]  /*e950*/  IMAD.IADD R9, R230, 0x1, -R2.reuse ;  /* 0x00000001e6097824 */ /* 0x100fe200078e0a02 */
[----:B------:R-:W-:Y:S01]  /*e960*/  ISETP.LT.OR P1, PT, R3, R228, P1 ;  /* 0x000000e40300720c */ /* 0x000fe20000f21670 */
[C---:B------:R-:W-:Y:S01]  /*e970*/  IMAD.IADD R3, R231.reuse, 0x1, -R3 ;  /* 0x00000001e7037824 */ /* 0x040fe200078e0a03 */
        /* <DEDUP_REMOVED lines=18> */
[----:B------:R-:W-:Y:S01]  /*eaa0*/  HMMA.16816.F32 R12, R4, R22, R184 ;  /* 0x00000016040c723c */ /* 0x000fe200000018b8 */
        /* <DEDUP_REMOVED lines=13> */
[C---:B------:R-:W-:Y:S01]  /*eb80*/  IMAD.IADD R8, R231.reuse, 0x1, -R8 ;  /* 0x00000001e7087824 */ /* 0x040fe200078e0a08 */
[----:B------:R-:W-:Y:S01]  /*eb90*/  FSEL R135, R10, -INF , !P1 ;  /* 0xff8000000a877808 */ /* 0x000fe20004800000 */
[----:B------:R-:W-:Y:S01]  /*eba0*/  IMAD.IADD R10, R231, 0x1, -R2 ;  /* 0x00000001e70a7824 */ /* 0x000fe200078e0a02 */
[----:B------:R-:W-:Y:S01]  /*ebb0*/  FSEL R244, R11, -INF , !P6 ;  /* 0xff8000000bf47808 */ /* 0x000fe20007000000 */
[----:B------:R-:W-:Y:S01]  /*ebc0*/  IMAD.IADD R11, R230, 0x1, -R3 ;  /* 0x00000001e60b7824 */ /* 0x000fe200078e0a03 */
[----:B------:R-:W-:Y:S01]  /*ebd0*/  IABS R16, R8 ;  /* 0x0000000800107213 */ /* 0x000fe20000000000 */
[----:B------:R-:W1:Y:S01]  /*ebe0*/  LDSM.16.M88.4 R20, [R205+0x7800] ;  /* 0x00780000cd14783b */ /* 0x000e620000000200 */
[----:B------:R-:W-:Y:S01]  /*ebf0*/  IABS R8, R10 ;  /* 0x0000000a00087213 */ /* 0x000fe20000000000 */
[----:B------:R-:W-:-:S04]  /*ec00*/  DEPBAR.LE SB0, 0x0 ;  /* 0x000080000000791a */ /* 0x000fc80000000000 */
[----:B------:R-:W-:Y:S01]  /*ec10*/  BAR.SYNC.DEFER_BLOCKING 0x0 ;  /* 0x0000000000007b1d */ /* 0x000fe20000010000 */
[C---:B------:R-:W-:Y:S02]  /*ec20*/  ISETP.GE.AND P6, PT, R2.reuse, R233, PT ;  /* 0x000000e90200720c */ /* 0x040fe40003fc6270 */
[C---:B------:R-:W-:Y:S02]  /*ec30*/  ISETP.GE.AND P1, PT, R2.reuse, R232, PT ;  /* 0x000000e80200720c */ /* 0x040fe40003f26270 */
[----:B------:R-:W-:Y:S02]  /*ec40*/  IABS R10, R11 ;  /* 0x0000000b000a7213 */ /* 0x000fe40000000000 */
[----:B------:R-:W-:Y:S02]  /*ec50*/  IABS R9, R9 ;  /* 0x0000000900097213 */ /* 0x000fe40000000000 */
[----:B------:R-:W-:Y:S02]  /*ec60*/  I2FP.F32.S32 R11, R16 ;  /* 0x00000010000b7245 */ /* 0x000fe40000201400 */
[----:B------:R-:W-:-:S02]  /*ec70*/  ISETP.LT.OR P6, PT, R2, R229, P6 ;  /* 0x000000e50200720c */ /* 0x000fc400037c1670 */
        /* <DEDUP_REMOVED lines=12> */
[C---:B------:R-:W-:Y:S01]  /*ed40*/  VIADD R2, R0.reuse, 0x20 ;  /* 0x0000002000027836 */ /* 0x040fe20000000000 */
        /* <DEDUP_REMOVED lines=8> */
[CC--:B------:R-:W-:Y:S02]  /*edd0*/  ISETP.GE.AND P0, PT, R2.reuse, R232.reuse, PT ;  /* 0x000000e80200720c */ /* 0x0c0fe40003f06270 */
        /* <DEDUP_REMOVED lines=8> */
[----:B------:R-:W-:Y:S01]  /*ee60*/  IABS R2, R3 ;  /* 0x0000000300027213 */ /* 0x000fe20000000000 */
[----:B------:R-:W-:Y:S01]  /*ee70*/  IMAD.MOV.U32 R3, RZ, RZ, R9 ;  /* 0x000000ffff037224 */ /* 0x000fe200078e0009 */
[----:B------:R-:W-:-:S02]  /*ee80*/  IABS R10, R10 ;  /* 0x0000000a000a7213 */ /* 0x000fc40000000000 */
[----:B------:R-:W-:Y:S02]  /*ee90*/  I2FP.F32.S32 R11, R11 ;  /* 0x0000000b000b7245 */ /* 0x000fe40000201400 */
[----:B------:R-:W-:Y:S02]  /*eea0*/  I2FP.F32.S32 R9, R3 ;  /* 0x0000000300097245 */ /* 0x000fe40000201400 */
[----:B------:R-:W-:Y:S01]  /*eeb0*/  I2FP.F32.S32 R10, R10 ;  /* 0x0000000a000a7245 */ /* 0x000fe20000201400 */
[----:B------:R-:W-:Y:S01]  /*eec0*/  FFMA.FTZ R11, R11, -UR21, R18 ;  /* 0x800000150b0b7c23 */ /* 0x000fe20008010012 */
[----:B------:R-:W-:Y:S01]  /*eed0*/  I2FP.F32.S32 R3, R2 ;  /* 0x0000000200037245 */ /* 0x000fe20000201400 */
[----:B------:R-:W-:Y:S02]  /*eee0*/  FFMA.FTZ R2, R9, -UR21, R15 ;  /* 0x8000001509027c23 */ /* 0x000fe4000801000f */
[----:B------:R-:W-:Y:S01]  /*eef0*/  FFMA.FTZ R9, R10, -UR21, R16 ;  /* 0x800000150a097c23 */ /* 0x000fe20008010010 */
[----:B------:R-:W-:Y:S01]  /*ef00*/  HMMA.16816.F32 R12, R4, R30, R176 ;  /* 0x0000001e040c723c */ /* 0x000fe200000018b0 */
[----:B------:R-:W-:Y:S01]  /*ef10*/  FFMA.FTZ R10, R3, -UR21, R17 ;  /* 0x80000015030a7c23 */ /* 0x000fe20008010011 */
[----:B------:R-:W-:Y:S01]  /*ef20*/  VIADD R3, R0, 0x29 ;  /* 0x0000002900037836 */ /* 0x000fe20000000000 */
[----:B------:R-:W-:-:S02]  /*ef30*/  FSEL R185, R11, -INF , !P0 ;  /* 0xff8000000bb97808 */ /* 0x000fc40004000000 */
[----:B------:R-:W-:Y:S01]  /*ef40*/  FSEL R191, R9, -INF , !P1 ;  /* 0xff80000009bf7808 */ /* 0x000fe20004800000 */
[----:B------:R-:W-:Y:S01]  /*ef50*/  IMAD.IADD R11, R230, 0x1, -R3 ;  /* 0x00000001e60b7824 */ /* 0x000fe200078e0a03 */
[----:B------:R-:W-:Y:S01]  /*ef60*/  FSEL R30, R2, -INF , !P6 ;  /* 0xff800000021e7808 */ /* 0x000fe20007000000 */
[----:B------:R-:W-:Y:S01]  /*ef70*/  VIADD R2, R0, 0x28 ;  /* 0x0000002800027836 */ /* 0x000fe20000000000 */
[C---:B------:R-:W-:Y:S02]  /*ef80*/  ISETP.GE.AND P6, PT, R8.reuse, R233, PT ;  /* 0x000000e90800720c */ /* 0x040fe40003fc6270 */
[----:B------:R-:W-:Y:S01]  /*ef90*/  ISETP.GE.AND P1, PT, R8, R232, PT ;  /* 0x000000e80800720c */ /* 0x000fe20003f26270 */
[----:B------:R-:W-:Y:S01]  /*efa0*/  IMAD.IADD R9, R230, 0x1, -R2 ;  /* 0x00000001e6097824 */ /* 0x000fe200078e0a02 */
[C---:B------:R-:W-:Y:S02]  /*efb0*/  ISETP.LT.OR P6, PT, R8.reuse, R229, P6 ;  /* 0x000000e50800720c */ /* 0x040fe400037c1670 */
[----:B------:R-:W-:Y:S01]  /*efc0*/  ISETP.LT.OR P1, PT, R8, R228, P1 ;  /* 0x000000e40800720c */ /* 0x000fe20000f21670 */
[C---:B------:R-:W-:Y:S01]  /*efd0*/  IMAD.IADD R8, R231.reuse, 0x1, -R8 ;  /* 0x00000001e7087824 */ /* 0x040fe200078e0a08 */
        /* <DEDUP_REMOVED lines=51> */
[----:B------:R-:W-:-:S02]  /*f310*/  FFMA.FTZ R2, R2, -UR21, R16 ;  /* 0x8000001502027c23 */ /* 0x000fc40008010010 */
[----:B------:R-:W-:Y:S02]  /*f320*/  FSEL R245, R9, -INF , !P0 ;  /* 0xff80000009f57808 */ /* 0x000fe40004000000 */
[----:B------:R-:W-:Y:S02]  /*f330*/  ISETP.GE.AND P0, PT, R8, R233, PT ;  /* 0x000000e90800720c */ /* 0x000fe40003f06270 */
[----:B------:R-:W-:Y:S01]  /*f340*/  FSEL R183, R2, -INF , !P6 ;  /* 0xff80000002b77808 */ /* 0x000fe20007000000 */
[----:B------:R-:W-:Y:S02]  /*f350*/  VIADD R2, R0, 0x38 ;  /* 0x0000003800027836 */ /* 0x000fe40000000000 */
[----:B------:R-:W-:Y:S01]  /*f360*/  FFMA.FTZ R6, R3, -UR21, R18 ;  /* 0x8000001503067c23 */ /* 0x000fe20008010012 */
[C---:B------:R-:W-:Y:S02]  /*f370*/  IMAD.IADD R3, R231.reuse, 0x1, -R8 ;  /* 0x00000001e7037824 */ /* 0x040fe400078e0a08 */
[----:B------:R-:W-:Y:S01]  /*f380*/  FFMA.FTZ R7, R10, -UR21, R17 ;  /* 0x800000150a077c23 */ /* 0x000fe20008010011 */
[--C-:B------:R-:W-:Y:S01]  /*f390*/  IMAD.IADD R5, R231, 0x1, -R2.reuse ;  /* 0x00000001e7057824 */ /* 0x100fe200078e0a02 */
[----:B------:R-:W-:Y:S01]  /*f3a0*/  ISETP.LT.OR P0, PT, R8, R229, P0 ;  /* 0x000000e50800720c */ /* 0x000fe20000701670 */
        /* <DEDUP_REMOVED lines=9> */
[C---:B------:R-:W-:Y:S01]  /*f440*/  ISETP.GE.AND P1, PT, R2.reuse, R233, PT ;  /* 0x000000e90200720c */ /* 0x040fe20003f26270 */
[----:B------:R-:W-:Y:S01]  /*f450*/  FFMA.FTZ R7, R3, -UR21, R14 ;  /* 0x8000001503077c23 */ /* 0x000fe2000801000e */
[----:B------:R-:W-:-:S02]  /*f460*/  ISETP.GE.AND P0, PT, R2, R232, PT ;  /* 0x000000e80200720c */ /* 0x000fc40003f06270 */
[----:B------:R-:W-:Y:S02]  /*f470*/  I2FP.F32.S32 R5, R5 ;  /* 0x0000000500057245 */ /* 0x000fe40000201400 */
[----:B------:R-:W-:Y:S01]  /*f480*/  I2FP.F32.S32 R6, R4 ;  /* 0x0000000400067245 */ /* 0x000fe20000201400 */
[--C-:B------:R-:W-:Y:S01]  /*f490*/  IMAD.IADD R4, R230, 0x1, -R0.reuse ;  /* 0x00000001e6047824 */ /* 0x100fe200078e0a00 */
[C---:B------:R-:W-:Y:S01]  /*f4a0*/  ISETP.LT.OR P1, PT, R2.reuse, R229, P1 ;  /* 0x000000e50200720c */ /* 0x040fe20000f21670 */
[----:B------:R-:W-:Y:S01]  /*f4b0*/  FFMA.FTZ R5, R5, -UR21, R19 ;  /* 0x8000001505057c23 */ /* 0x000fe20008010013 */
[----:B------:R-:W-:Y:S01]  /*f4c0*/  ISETP.LT.OR P0, PT, R2, R228, P0 ;  /* 0x000000e40200720c */ /* 0x000fe20000701670 */
[----:B------:R-:W-:Y:S01]  /*f4d0*/  IMAD.IADD R2, R231, 0x1, -R0 ;  /* 0x00000001e7027824 */ /* 0x000fe200078e0a00 */
[----:B------:R-:W-:Y:S01]  /*f4e0*/  ISETP.GE.AND P6, PT, R8, R232, PT ;  /* 0x000000e80800720c */ /* 0x000fe20003fc6270 */
[----:B------:R-:W-:Y:S01]  /*f4f0*/  FFMA.FTZ R6, R6, -UR21, R12 ;  /* 0x8000001506067c23 */ /* 0x000fe2000801000c */
[----:B------:R-:W-:-:S02]  /*f500*/  FSEL R192, R7, -INF , !P0 ;  /* 0xff80000007c07808 */ /* 0x000fc40004000000 */
[----:B------:R-:W-:Y:S02]  /*f510*/  ISETP.LT.OR P6, PT, R8, R228, P6 ;  /* 0x000000e40800720c */ /* 0x000fe400037c1670 */
        /* <DEDUP_REMOVED lines=9> */
[C---:B------:R-:W-:Y:S01]  /*f5b0*/  ISETP.LT.OR P6, PT, R0.reuse, R229, P6 ;  /* 0x000000e50000720c */ /* 0x040fe200037c1670 */
        /* <DEDUP_REMOVED lines=22> */
[----:B------:R-:W4:Y:S08]  /*f720*/  @!P2 LDC.64 R10, c[0x0][0x218] ;  /* 0x00008600ff0aab82 */ /* 0x000f300000000a00 */
[----:B------:R-:W4:Y:S08]  /*f730*/  @!P5 LDC.64 R8, c[0x0][0x218] ;  /* 0x00008600ff08db82 */ /* 0x000f300000000a00 */
[----:B------:R-:W4:Y:S08]  /*f740*/  @!P4 LDC.64 R14, c[0x0][0x218] ;  /* 0x00008600ff0ecb82 */ /* 0x000f300000000a00 */
[----:B------:R-:W4:Y:S01]  /*f750*/  @!P3 LDC.64 R16, c[0x0][0x218] ;  /* 0x00008600ff10bb82 */ /* 0x000f220000000a00 */
[----:B--2---:R-:W-:-:S04]  /*f760*/  LEA R0, P0, R2, R194, 0x6 ;  /* 0x000000c202007211 */ /* 0x004fc800078030ff */
[----:B---3--:R-:W-:Y:S02]  /*f770*/  LEA.HI.X R3, R2, R249, R3, 0x6, P0 ;  /* 0x000000f902037211 */ /* 0x008fe400000f3403 */
[C---:B-1----:R-:W-:Y:S02]  /*f780*/  @!P5 LEA R4, P1, R0.reuse, R4, 0x1 ;  /* 0x000000040004d211 */ /* 0x042fe400078208ff */
[C---:B-----5:R-:W-:Y:S02]  /*f790*/  @!P4 LEA R6, P0, R0.reuse, R6, 0x1 ;  /* 0x000000060006c211 */ /* 0x060fe400078008ff */
[C-C-:B------:R-:W-:Y:S02]  /*f7a0*/  @!P5 LEA.HI.X R5, R0.reuse, R5, R3.reuse, 0x1, P1 ;  /* 0x000000050005d211 */ /* 0x140fe400008f0c03 */
[C---:B------:R-:W-:Y:S02]  /*f7b0*/  @!P4 LEA.HI.X R7, R0.reuse, R7, R3, 0x1, P0 ;  /* 0x000000070007c211 */ /* 0x040fe400000f0c03 */
[C---:B----4-:R-:W-:Y:S01]  /*f7c0*/  @!P3 LEA R12, P6, R0.reuse, R12, 0x1 ;  /* 0x0000000c000cb211 */ /* 0x050fe200078c08ff */
[----:B------:R-:W-:Y:S01]  /*f7d0*/  @!PT LDS RZ, [RZ] ;  /* 0x00000000fffff984 */ /* 0x000fe20000000800 */
[----:B------:R-:W-:Y:S01]  /*f7e0*/  @!PT LDS RZ, [RZ] ;  /* 0x00000000fffff984 */ /* 0x000fe20000000800 */
[----:B------:R-:W-:Y:S01]  /*f7f0*/  @!PT LDS RZ, [RZ] ;  /* 0x00000000fffff984 */ /* 0x000fe20000000800 */
[----:B------:R1:W-:Y:S01]  /*f800*/  @!P5 LDGSTS.E.BYPASS.LTC128B.128 [R227+0x10000], desc[UR34][R4.64] ;  /* 0x1000000004e3dfae */ /* 0x0003e2000b901d62 */
[----:B------:R-:W-:-:S02]  /*f810*/  @!P2 LEA R10, P1, R0, R10, 0x1 ;  /* 0x0000000a000aa211 */ /* 0x000fc400078208ff */
[C---:B------:R-:W-:Y:S01]  /*f820*/  IADD3 R2, P0, R0.reuse, UR40, RZ ;  /* 0x0000002800027c10 */ /* 0x040fe2000ff1e0ff */
[----:B------:R2:W-:Y:S01]  /*f830*/  @P4 STS.128 [R227+0x12000], RZ ;  /* 0x012000ffe3004388 */ /* 0x0005e20000000c00 */
[C-C-:B------:R-:W-:Y:S02]  /*f840*/  @!P3 LEA.HI.X R13, R0.reuse, R13, R3.reuse, 0x1, P6 ;  /* 0x0000000d000db211 */ /* 0x140fe400030f0c03 */
[----:B------:R-:W-:Y:S01]  /*f850*/  @!P2 LEA.HI.X R11, R0, R11, R3, 0x1, P1 ;  /* 0x0000000b000ba211 */ /* 0x000fe200008f0c03 */
[----:B------:R-:W-:Y:S01]  /*f860*/  @!PT LDS RZ, [RZ] ;  /* 0x00000000fffff984 */ /* 0x000fe20000000800 */
[----:B------:R-:W-:Y:S01]  /*f870*/  @!PT LDS RZ, [RZ] ;  /* 0x00000000fffff984 */ /* 0x000fe20000000800 */
[----:B------:R-:W-:Y:S01]  /*f880*/  @!PT LDS RZ, [RZ] ;  /* 0x00000000fffff984 */ /* 0x000fe20000000800 */
[----:B------:R3:W-:Y:S01]  /*f890*/  @!P4 LDGSTS.E.BYPASS.LTC128B.128 [R227+0x12000], desc[UR34][R6.64+0x80] ;  /* 0x1200008006e3cfae */ /* 0x0007e2000b901d62 */
[C---:B------:R-:W-:Y:S02]  /*f8a0*/  @!P5 LEA R8, P6, R2.reuse, R8, 0x1 ;  /* 0x000000080208d211 */ /* 0x040fe400078c08ff */
        /* <DEDUP_REMOVED lines=40> */
.L_x_607:
[----:B------:R-:W-:Y:S05]  /*fb30*/  BSYNC B0 ;  /* 0x0000000000007941 */ /* 0x000fea0003800000 */
.L_x_606:
[----:B------:R-:W0:Y:S02]  /*fb40*/  LDGDEPBAR ;  /* 0x00000000000079af */ /* 0x000e240000000000 */
.L_x_605:
[----:B------:R-:W-:Y:S01]  /*fb50*/  FMNMX.FTZ R0, R250, R34, !PT ;  /* 0x00000022fa007209 */ /* 0x000fe20007810000 */
[----:B--2---:R-:W-:Y:S01]  /*fb60*/  LDSM.16.MT88.4 R12, [R201+0x18000] ;  /* 0x01800000c90c783b */ /* 0x004fe20000004200 */
[----:B------:R-:W-:Y:S02]  /*fb70*/  MOV R10, R192 ;  /* 0x000000c0000a7202 */ /* 0x000fe40000000f00 */
[----:B------:R-:W-:Y:S01]  /*fb80*/  FMNMX.FTZ R0, R133, R0, !PT ;  /* 0x0000000085007209 */ /* 0x000fe20007810000 */
[----:B------:R-:W-:Y:S01]  /*fb90*/  LDSM.16.MT88.4 R16, [R202+0x18000] ;  /* 0x01800000ca10783b */ /* 0x000fe20000004200 */
[----:B------:R-:W-:Y:S02]  /*fba0*/  MOV R169, R242 ;  /* 0x000000f200a97202 */ /* 0x000fe40000000f00 */
[----:B------:R-:W-:Y:S02]  /*fbb0*/  FMNMX.FTZ R0, R26, R0, !PT ;  /* 0x000000001a007209 */ /* 0x000fe40007810000 */
[----:B------:R-:W-:-:S02]  /*fbc0*/  MOV R170, R241 ;  /* 0x000000f100aa7202 */ /* 0x000fc40000000f00 */
        /* <DEDUP_REMOVED lines=32> */
[----:B------:R-:W2:Y:S01]  /*fdd0*/  SHFL.BFLY PT, R3, R132, 0x1, 0x1f ;  /* 0x0c201f0084037f89 */ /* 0x000ea200000e0000 */
[----:B---3--:R-:W-:-:S05]  /*fde0*/  FMNMX.FTZ R0, R0, R2, !PT ;  /* 0x0000000200007209 */ /* 0x008fca0007810000 */
[----:B-1----:R-:W1:Y:S01]  /*fdf0*/  SHFL.BFLY PT, R4, R0, 0x1, 0x1f ;  /* 0x0c201f0000047f89 */ /* 0x002e6200000e0000 */
[----:B--2---:R-:W-:-:S04]  /*fe00*/  FMNMX.FTZ R132, R132, R3, !PT ;  /* 0x0000000384847209 */ /* 0x004fc80007810000 */
[C---:B------:R-:W-:Y:S01]  /*fe10*/  FSETP.NEU.FTZ.AND P1, PT, R132.reuse, -INF , PT ;  /* 0xff8000008400780b */ /* 0x040fe20003f3d000 */
[----:B------:R-:W-:-:S05]  /*fe20*/  FMUL.FTZ R9, R132, UR15 ;  /* 0x0000000f84097c20 */ /* 0x000fca0008410000 */
[----:B------:R-:W-:-:S05]  /*fe30*/  FSEL R9, R9, RZ, P1 ;  /* 0x000000ff09097208 */ /* 0x000fca0000800000 */
[--C-:B------:R-:W-:Y:S01]  /*fe40*/  FFMA.FTZ R2, R34, UR15, -R9.reuse ;  /* 0x0000000f22027c23 */ /* 0x100fe20008010809 */
[----:B------:R-:W-:Y:S02]  /*fe50*/  MOV R34, R184 ;  /* 0x000000b800227202 */ /* 0x000fe40000000f00 */
[----:B-1----:R-:W-:Y:S01]  /*fe60*/  FMNMX.FTZ R3, R0, R4, !PT ;  /* 0x0000000400037209 */ /* 0x002fe20007810000 */
[----:B------:R-:W-:Y:S01]  /*fe70*/  FFMA.FTZ R0, R133, UR15, -R9 ;  /* 0x0000000f85007c23 */ /* 0x000fe20008010809 */
[----:B------:R1:W-:Y:S02]  /*fe80*/  MUFU.EX2 R172, R2 ;  /* 0x0000000200ac7308 */ /* 0x0003e40000000800 */
[C---:B------:R-:W-:Y:S01]  /*fe90*/  FSETP.NEU.FTZ.AND P0, PT, R3.reuse, -INF , PT ;  /* 0xff8000000300780b */ /* 0x040fe20003f1d000 */
[----:B------:R-:W-:-:S05]  /*fea0*/  FMUL.FTZ R8, R3, UR15 ;  /* 0x0000000f03087c20 */ /* 0x000fca0008410000 */
[----:B------:R2:W-:Y:S01]  /*feb0*/  MUFU.EX2 R173, R0 ;  /* 0x0000000000ad7308 */ /* 0x0005e20000000800 */
[----:B------:R-:W-:Y:S02]  /*fec0*/  FSEL R8, R8, RZ, P0 ;  /* 0x000000ff08087208 */ /* 0x000fe40000000000 */
[----:B-1----:R-:W-:-:S05]  /*fed0*/  FSEL R2, R132, RZ, P1 ;  /* 0x000000ff84027208 */ /* 0x002fca0000800000 */
[----:B------:R-:W-:Y:S01]  /*fee0*/  FADD.FTZ R4, R250, -R2 ;  /* 0x80000002fa047221 */ /* 0x000fe20000010000 */
[----:B------:R-:W-:Y:S01]  /*fef0*/  FSEL R2, R3, RZ, P0 ;  /* 0x000000ff03027208 */ /* 0x000fe20000000000 */
[--C-:B--2---:R-:W-:Y:S02]  /*ff00*/  FFMA.FTZ R0, R26, UR15, -R9.reuse ;  /* 0x0000000f1a007c23 */ /* 0x104fe40008010809 */
[----:B------:R-:W-:Y:S02]  /*ff10*/  FMUL.FTZ R4, R4, UR15 ;  /* 0x0000000f04047c20 */ /* 0x000fe40008410000 */
[----:B------:R1:W-:Y:S02]  /*ff20*/  MUFU.EX2 R133, R0 ;  /* 0x0000000000857308 */ /* 0x0003e40000000800 */
[----:B-1----:R-:W-:-:S06]  /*ff30*/  FFMA.FTZ R0, R25, UR15, -R9 ;  /* 0x0000000f19007c23 */ /* 0x002fcc0008010809 */
[----:B------:R1:W2:Y:S02]  /*ff40*/  MUFU.EX2 R171, R0 ;  /* 0x0000000000ab7308 */ /* 0x0002a40000000800 */
[----:B-1----:R-:W-:Y:S01]  /*ff50*/  FFMA.FTZ R0, R35, UR15, -R8 ;  /* 0x0000000f23007c23 */ /* 0x002fe20008010808 */
[----:B--2---:R-:W-:Y:S02]  /*ff60*/  F2FP.F16.F32.PACK_AB R6, R171, R133 ;  /* 0x00000085ab06723e */ /* 0x004fe400000000ff */
[----:B------:R-:W-:-:S03]  /*ff70*/  MOV R35, R185 ;  /* 0x000000b900237202 */ /* 0x000fc60000000f00 */
[----:B------:R1:W-:Y:S02]  /*ff80*/  MUFU.EX2 R11, R0 ;  /* 0x00000000000b7308 */ /* 0x0003e40000000800 */
[----:B-1----:R-:W-:Y:S01]  /*ff90*/  FFMA.FTZ R0, R33, UR15, -R8 ;  /* 0x0000000f21007c23 */ /* 0x002fe20008010808 */
[----:B------:R-:W-:-:S05]  /*ffa0*/  MOV R33, R186 ;  /* 0x000000ba00217202 */ /* 0x000fca0000000f00 */
[----:B------:R1:W2:Y:S02]  /*ffb0*/  MUFU.EX2 R176, R0 ;  /* 0x0000000000b07308 */ /* 0x0002a40000000800 */
[----:B-1----:R-:W-:Y:S01]  /*ffc0*/  FFMA.FTZ R0, R32, UR15, -R8 ;  /* 0x0000000f20007c23 */ /* 0x002fe20008010808 */
[----:B--2---:R-:W-:-:S05]  /*ffd0*/  F2FP.F16.F32.PACK_AB R5, R176, R11 ;  /* 0x0000000bb005723e */ /* 0x004fca00000000ff */
[----:B------:R1:W-:Y:S02]  /*ffe0*/  MUFU.EX2 R168, R0 ;  /* 0x0000000000a87308 */ /* 0x0003e40000000800 */
[----:B-1----:R-:W-:Y:S02]  /*fff0*/  FFMA.FTZ R0, R24, UR15, -R8 ;  /* 0x0000000f18007c23 */ /* 0x002fe40008010808 */
[----:B------:R-:W-:Y:S04]  /*10000*/  LDSM.16.MT88.4 R24, [R204+0x18000] ;  /* 0x01800000cc18783b */ /* 0x000fe80000004200 */
        /* <DEDUP_REMOVED lines=45> */
[----:B------:R-:W-:Y:S01]  /*102e0*/  FMUL.FTZ R44, R44, R2 ;  /* 0x000000022c2c7220 */ /* 0x000fe20000410000 */
[----:B------:R-:W-:Y:S01]  /*102f0*/  MOV R147, R20 ;  /* 0x0000001400937202 */ /* 0x000fe20000000f00 */
[-C--:B------:R-:W-:Y:S01]  /*10300*/  FMUL.FTZ R45, R45, R2.reuse ;  /* 0x000000022d2d7220 */ /* 0x080fe20000410000 */
[----:B------:R-:W-:Y:S01]  /*10310*/  MOV R146, R21 ;  /* 0x0000001500927202 */ /* 0x000fe20000000f00 */
[----:B------:R-:W-:Y:S01]  /*10320*/  FMUL.FTZ R48, R48, R2 ;  /* 0x0000000230307220 */ /* 0x000fe20000410000 */
        /* <DEDUP_REMOVED lines=8> */
[----:B------:R-:W-:Y:S01]  /*103b0*/  MOV R155, R187 ;  /* 0x000000bb009b7202 */ /* 0x000fe20000000f00 */
        /* <DEDUP_REMOVED lines=16> */
[C---:B-1----:R-:W-:Y:S01]  /*104c0*/  HMMA.16816.F32 R196, R4.reuse, R16, R36 ;  /* 0x0000001004c4723c */ /* 0x042fe20000001824 */
[----:B------:R-:W-:Y:S01]  /*104d0*/  MOV R154, R168 ;  /* 0x000000a8009a7202 */ /* 0x000fe20000000f00 */
[-C--:B------:R-:W-:Y:S01]  /*104e0*/  FMUL.FTZ R160, R160, R2.reuse ;  /* 0x00000002a0a07220 */ /* 0x080fe20000410000 */
[----:B------:R-:W-:Y:S01]  /*104f0*/  FMUL.FTZ R161, R161, R2 ;  /* 0x00000002a1a17220 */ /* 0x000fe20000410000 */
[-C--:B------:R-:W-:Y:S01]  /*10500*/  FMUL.FTZ R162, R162, R0.reuse ;  /* 0x00000000a2a27220 */ /* 0x080fe20000410000 */
[----:B------:R-:W-:Y:S01]  /*10510*/  FMUL.FTZ R163, R163, R0 ;  /* 0x00000000a3a37220 */ /* 0x000fe20000410000 */
[C---:B------:R-:W-:Y:S01]  /*10520*/  HMMA.16816.F32 R192, R4.reuse, R18, R40 ;  /* 0x0000001204c0723c */ /* 0x040fe20000001828 */
[----:B------:R-:W1:Y:S01]  /*10530*/  LDSM.16.MT88.4 R16, [R203+0x1a000] ;  /* 0x01a00000cb10783b */ /* 0x000e620000004200 */
[-C--:B------:R-:W-:Y:S01]  /*10540*/  FMUL.FTZ R68, R68, R2.reuse ;  /* 0x0000000244447220 */ /* 0x080fe20000410000 */
[----:B------:R-:W-:Y:S01]  /*10550*/  FMUL.FTZ R69, R69, R2 ;  /* 0x0000000245457220 */ /* 0x000fe20000410000 */
[-C--:B------:R-:W-:Y:S01]  /*10560*/  FMUL.FTZ R70, R70, R0.reuse ;  /* 0x0000000046467220 */ /* 0x080fe20000410000 */
[----:B------:R-:W-:Y:S01]  /*10570*/  FMUL.FTZ R71, R71, R0 ;  /* 0x0000000047477220 */ /* 0x000fe20000410000 */
[C---:B--2---:R-:W-:Y:S01]  /*10580*/  HMMA.16816.F32 R184, R4.reuse, R14, R48 ;  /* 0x0000000e04b8723c */ /* 0x044fe20000001830 */
[----:B------:R-:W-:Y:S01]  /*10590*/  MOV R43, R189 ;  /* 0x000000bd002b7202 */ /* 0x000fe20000000f00 */
[----:B------:R-:W-:Y:S01]  /*105a0*/  FMUL.FTZ R72, R72, R2 ;  /* 0x0000000248487220 */ /* 0x000fe20000410000 */
[----:B------:R-:W-:Y:S01]  /*105b0*/  MOV R42, R190 ;  /* 0x000000be002a7202 */ /* 0x000fe20000000f00 */
[----:B------:R-:W-:Y:S01]  /*105c0*/  FMUL.FTZ R73, R73, R2 ;  /* 0x0000000249497220 */ /* 0x000fe20000410000 */
[----:B------:R-:W-:Y:S01]  /*105d0*/  MOV R41, R191 ;  /* 0x000000bf00297202 */ /* 0x000fe20000000f00 */
[----:B------:R-:W-:Y:S01]  /*105e0*/  FMUL.FTZ R74, R74, R0 ;  /* 0x000000004a4a7220 */ /* 0x000fe20000410000 */
[C---:B---3--:R-:W-:Y:S01]  /*105f0*/  HMMA.16816.F32 R156, R4.reuse, R20, R156 ;  /* 0x00000014049c723c */ /* 0x048fe2000000189c */
[----:B------:R-:W-:Y:S01]  /*10600*/  MOV R40, R176 ;  /* 0x000000b000287202 */ /* 0x000fe20000000f00 */
[----:B------:R-:W-:Y:S01]  /*10610*/  FMUL.FTZ R75, R75, R0 ;  /* 0x000000004b4b7220 */ /* 0x000fe20000410000 */
[-C--:B------:R-:W-:Y:S01]  /*10620*/  FMUL.FTZ R76, R76, R2.reuse ;  /* 0x000000024c4c7220 */ /* 0x080fe20000410000 */
[-C--:B------:R-:W-:Y:S01]  /*10630*/  FMUL.FTZ R77, R77, R2.reuse ;  /* 0x000000024d4d7220 */ /* 0x080fe20000410000 */
[-C--:B------:R-:W-:Y:S01]  /*10640*/  FMUL.FTZ R80, R80, R2.reuse ;  /* 0x0000000250507220 */ /* 0x080fe20000410000 */
[C---:B------:R-:W-:Y:S01]  /*10650*/  HMMA.16816.F32 R236, R4.reuse, R22, R164 ;  /* 0x0000001604ec723c */ /* 0x040fe200000018a4 */
[----:B------:R-:W2:Y:S01]  /*10660*/  LDSM.16.MT88.4 R20, [R204+0x1a000] ;  /* 0x01a00000cc14783b */ /* 0x000ea20000004200 */
        /* <DEDUP_REMOVED lines=10> */
[C---:B------:R-:W-:Y:S01]  /*10710*/  HMMA.16816.F32 R240, R4.reuse, R26, R160 ;  /* 0x0000001a04f0723c */ /* 0x040fe200000018a0 */
[----:B------:R-:W-:Y:S01]  /*10720*/  MOV R44, R183 ;  /* 0x000000b7002c7202 */ /* 0x000fe20000000f00 */
[----:B------:R-:W-:Y:S01]  /*10730*/  FMUL.FTZ R89, R89, R2 ;  /* 0x0000000259597220 */ /* 0x000fe20000410000 */
[----:B------:R-:W-:Y:S01]  /*10740*/  MOV R47, R173 ;  /* 0x000000ad002f7202 */ /* 0x000fe20000000f00 */
[----:B------:R-:W-:Y:S01]  /*10750*/  FMUL.FTZ R86, R86, R0 ;  /* 0x0000000056567220 */ /* 0x000fe20000410000 */
[----:B------:R-:W-:Y:S01]  /*10760*/  MOV R45, R32 ;  /* 0x00000020002d7202 */ /* 0x000fe20000000f00 */
[-C--:B------:R-:W-:Y:S01]  /*10770*/  FMUL.FTZ R87, R87, R0.reuse ;  /* 0x0000000057577220 */ /* 0x080fe20000410000 */
[----:B------:R-:W-:Y:S01]  /*10780*/  MOV R46, R171 ;  /* 0x000000ab002e7202 */ /* 0x000fe20000000f00 */
[----:B------:R-:W-:Y:S01]  /*10790*/  FMUL.FTZ R90, R90, R0 ;  /* 0x000000005a5a7220 */ /* 0x000fe20000410000 */
[----:B------:R-:W-:Y:S01]  /*107a0*/  MOV R32, R170 ;  /* 0x000000aa00207202 */ /* 0x000fe20000000f00 */
[C---:B-1----:R-:W-:Y:S01]  /*107b0*/  HMMA.16816.F32 R176, R4.reuse, R16, R60 ;  /* 0x0000001004b0723c */ /* 0x042fe2000000183c */
[----:B------:R-:W-:Y:S01]  /*107c0*/  MOV R173, R169 ;  /* 0x000000a900ad7202 */ /* 0x000fe20000000f00 */
[----:B------:R-:W-:Y:S01]  /*107d0*/  FMUL.FTZ R91, R91, R0 ;  /* 0x000000005b5b7220 */ /* 0x000fe20000410000 */
[----:B------:R-:W-:Y:S01]  /*107e0*/  MOV R36, R147 ;  /* 0x0000009300247202 */ /* 0x000fe20000000f00 */
[----:B------:R-:W-:Y:S01]  /*107f0*/  FMUL.FTZ R148, R148, R2 ;  /* 0x0000000294947220 */ /* 0x000fe20000410000 */
[----:B------:R-:W-:Y:S01]  /*10800*/  MOV R37, R146 ;  /* 0x0000009200257202 */ /* 0x000fe20000000f00 */
[C---:B------:R-:W-:Y:S01]  /*10810*/  HMMA.16816.F32 R168, R4.reuse, R18, R64 ;  /* 0x0000001204a8723c */ /* 0x040fe20000001840 */
[----:B------:R-:W1:Y:S01]  /*10820*/  LDSM.16.MT88.4 R16, [R204+0x1c000] ;  /* 0x01c00000cc10783b */ /* 0x000e620000004200 */
[----:B------:R-:W-:Y:S01]  /*10830*/  MOV R62, R175 ;  /* 0x000000af003e7202 */ /* 0x000fe20000000f00 */
[----:B------:R-:W-:Y:S01]  /*10840*/  FMUL.FTZ R149, R149, R2 ;  /* 0x0000000295957220 */ /* 0x000fe20000410000 */
[----:B------:R-:W-:Y:S01]  /*10850*/  MOV R61, R173 ;  /* 0x000000ad003d7202 */ /* 0x000fe20000000f00 */
[----:B------:R-:W-:Y:S01]  /*10860*/  FMUL.FTZ R150, R150, R0 ;  /* 0x0000000096967220 */ /* 0x000fe20000410000 */
[----:B------:R-:W-:Y:S01]  /*10870*/  MOV R60, R172 ;  /* 0x000000ac003c7202 */ /* 0x000fe20000000f00 */
[----:B------:R-:W-:Y:S01]  /*10880*/  FMUL.FTZ R151, R151, R0 ;  /* 0x0000000097977220 */ /* 0x000fe20000410000 */
[----:B------:R-:W-:Y:S01]  /*10890*/  MOV R38, R145 ;  /* 0x0000009100267202 */ /* 0x000fe20000000f00 */
[----:B------:R-:W-:Y:S01]  /*108a0*/  FMUL.FTZ R92, R92, R2 ;  /* 0x000000025c5c7220 */ /* 0x000fe20000410000 */
[----:B------:R-:W-:Y:S01]  /*108b0*/  MOV R39, R144 ;  /* 0x0000009000277202 */ /* 0x000fe20000000f00 */
        /* <DEDUP_REMOVED lines=10> */
[----:B------:R-:W-:Y:S01]  /*10960*/  MOV R54, R10 ;  /* 0x0000000a00367202 */ /* 0x000fe20000000f00 */
[-C--:B------:R-:W-:Y:S01]  /*10970*/  FMUL.FTZ R100, R100, R2.reuse ;  /* 0x0000000264647220 */ /* 0x080fe20000410000 */
[-C--:B------:R-:W-:Y:S01]  /*10980*/  FMUL.FTZ R101, R101, R2.reuse ;  /* 0x0000000265657220 */ /* 0x080fe20000410000 */
[----:B------:R-:W-:Y:S01]  /*10990*/  FMUL.FTZ R104, R104, R2 ;  /* 0x0000000268687220 */ /* 0x000fe20000410000 */
[C---:B---3--:R-:W-:Y:S01]  /*109a0*/  HMMA.16816.F32 R160, R4.reuse, R12, R68 ;  /* 0x0000000c04a0723c */ /* 0x048fe20000001844 */
[-C--:B------:R-:W-:Y:S01]  /*109b0*/  FMUL.FTZ R102, R102, R0.reuse ;  /* 0x0000000066667220 */ /* 0x080fe20000410000 */
[----:B------:R-:W-:Y:S01]  /*109c0*/  FMUL.FTZ R103, R103, R0 ;  /* 0x0000000067677220 */ /* 0x000fe20000410000 */
[----:B------:R-:W-:Y:S01]  /*109d0*/  FMUL.FTZ R105, R105, R2 ;  /* 0x0000000269697220 */ /* 0x000fe20000410000 */
[-C--:B------:R-:W-:Y:S01]  /*109e0*/  FMUL.FTZ R106, R106, R0.reuse ;  /* 0x000000006a6a7220 */ /* 0x080fe20000410000 */
[----:B------:R-:W-:Y:S01]  /*109f0*/  FMUL.FTZ R107, R107, R0 ;  /* 0x000000006b6b7220 */ /* 0x000fe20000410000 */
[C---:B------:R-:W-:Y:S01]  /*10a00*/  HMMA.16816.F32 R148, R4.reuse, R24, R148 ;  /* 0x000000180494723c */ /* 0x040fe20000001894 */
[----:B------:R-:W-:Y:S01]  /*10a10*/  MOV R68, R174 ;  /* 0x000000ae00447202 */ /* 0x000fe20000000f00 */
[----:B------:R-:W-:Y:S01]  /*10a20*/  LDSM.16.MT88.4 R24, [R203+0x1e000] ;  /* 0x01e00000cb18783b */ /* 0x000fe20000004200 */
[----:B------:R-:W-:Y:S01]  /*10a30*/  MOV R71, R154 ;  /* 0x0000009a00477202 */ /* 0x000fe20000000f00 */
[--C-:B------:R-:W-:Y:S01]  /*10a40*/  FFMA.FTZ R10, R134, UR15, -R9.reuse ;  /* 0x0000000f860a7c23 */ /* 0x100fe20008010809 */
[----:B------:R-:W-:Y:S01]  /*10a50*/  MOV R70, R155 ;  /* 0x0000009b00467202 */ /* 0x000fe20000000f00 */
[C---:B------:R-:W-:Y:S01]  /*10a60*/  HMMA.16816.F32 R172, R4.reuse, R14, R72 ;  /* 0x0000000e04ac723c */ /* 0x040fe20000001848 */
[----:B------:R-:W3:Y:S01]  /*10a70*/  LDSM.16.MT88.4 R12, [R203+0x1c000] ;  /* 0x01c00000cb0c783b */ /* 0x000ee20000004200 */
        /* <DEDUP_REMOVED lines=9> */
[----:B------:R1:W-:Y:S01]  /*10b10*/  MUFU.EX2 R69, R10 ;  /* 0x0000000a00457308 */ /* 0x0003e20000000800 */
[C---:B------:R-:W-:Y:S01]  /*10b20*/  HMMA.16816.F32 R88, R4.reuse, R18, R88 ;  /* 0x000000120458723c */ /* 0x040fe20000001858 */
[----:B------:R-:W4:Y:S01]  /*10b30*/  LDSM.16.MT88.4 R16, [R202+0x1e000] ;  /* 0x01e00000ca10783b */ /* 0x000f220000004200 */
        /* <DEDUP_REMOVED lines=14> */
[--C-:B-1----:R-:W-:Y:S01]  /*10c20*/  FFMA.FTZ R10, R28, UR15, -R9.reuse ;  /* 0x0000000f1c0a7c23 */ /* 0x102fe20008010809 */
[----:B------:R-:W-:Y:S01]  /*10c30*/  HMMA.16816.F32 R152, R4, R22, R80 ;  /* 0x000000160498723c */ /* 0x000fe20000001850 */
[----:B------:R-:W1:Y:S01]  /*10c40*/  LDSM.16.MT88.4 R20, [R201+0x1e000] ;  /* 0x01e00000c914783b */ /* 0x000e620000004200 */
[----:B------:R-:W-:Y:S01]  /*10c50*/  MOV R79, R11 ;  /* 0x0000000b004f7202 */ /* 0x000fe20000000f00 */
[----:B------:R2:W-:Y:S01]  /*10c60*/  MUFU.EX2 R52, R10 ;  /* 0x0000000a00347308 */ /* 0x0005e20000000800 */
[----:B------:R-:W-:Y:S01]  /*10c70*/  FFMA.FTZ R11, R135, UR15, -R9 ;  /* 0x0000000f870b7c23 */ /* 0x000fe20008010809 */
[----:B------:R-:W-:Y:S01]  /*10c80*/  FMUL.FTZ R125, R125, R2 ;  /* 0x000000027d7d7220 */ /* 0x000fe20000410000 */
[-C--:B------:R-:W-:Y:S01]  /*10c90*/  FMUL.FTZ R126, R126, R0.reuse ;  /* 0x000000007e7e7220 */ /* 0x080fe20000410000 */
[----:B------:R-:W-:Y:S01]  /*10ca0*/  FMUL.FTZ R127, R127, R0 ;  /* 0x000000007f7f7220 */ /* 0x000fe20000410000 */
[----:B------:R-:W-:-:S02]  /*10cb0*/  MOV R72, R32 ;  /* 0x0000002000487202 */ /* 0x000fc40000000f00 */
[----:B------:R-:W-:Y:S01]  /*10cc0*/  MOV R75, R33 ;  /* 0x00000021004b7202 */ /* 0x000fe20000000f00 */
[----:B------:R5:W1:Y:S01]  /*10cd0*/  MUFU.EX2 R77, R11 ;  /* 0x0000000b004d7308 */ /* 0x000a620000000800 */
[C---:B---3--:R-:W-:Y:S01]  /*10ce0*/  HMMA.16816.F32 R64, R4.reuse, R12, R92 ;  /* 0x0000000c0440723c */ /* 0x048fe2000000185c */
[----:B------:R-:W-:Y:S02]  /*10cf0*/  MOV R74, R35 ;  /* 0x00000023004a7202 */ /* 0x000fe40000000f00 */
[----:B------:R-:W-:Y:S02]  /*10d00*/  MOV R73, R34 ;  /* 0x0000002200497202 */ /* 0x000fe40000000f00 */
[----:B------:R-:W-:Y:S01]  /*10d10*/  MOV R81, R79 ;  /* 0x0000004f00517202 */ /* 0x000fe20000000f00 */
[----:B------:R-:W-:Y:S01]  /*10d20*/  HMMA.16816.F32 R56, R4, R14, R96 ;  /* 0x0000000e0438723c */ /* 0x000fe20000001860 */
[----:B------:R-:W3:Y:S01]  /*10d30*/  LDSM.16.MT88.4 R12, [R204+0x1e000] ;  /* 0x01e00000cc0c783b */ /* 0x000ee20000004200 */
[----:B--2---:R-:W-:Y:S01]  /*10d40*/  FFMA.FTZ R10, R244, UR15, -R8 ;  /* 0x0000000ff40a7c23 */ /* 0x004fe20008010808 */
[----:B------:R-:W-:-:S02]  /*10d50*/  MOV R78, R42 ;  /* 0x0000002a004e7202 */ /* 0x000fc40000000f00 */
[----:B------:R-:W-:Y:S01]  /*10d60*/  MOV R79, R43 ;  /* 0x0000002b004f7202 */ /* 0x000fe20000000f00 */
[C---:B----4-:R-:W-:Y:S01]  /*10d70*/  HMMA.16816.F32 R108, R4.reuse, R16, R108 ;  /* 0x00000010046c723c */ /* 0x050fe2000000186c */
[----:B------:R2:W4:Y:S01]  /*10d80*/  MUFU.EX2 R76, R10 ;  /* 0x0000000a004c7308 */ /* 0x0005220000000800 */
[----:B------:R-:W-:Y:S01]  /*10d90*/  MOV R82, R72 ;  /* 0x0000004800527202 */ /* 0x000fe20000000f00 */
[----:B-----5:R-:W-:Y:S01]  /*10da0*/  FFMA.FTZ R11, R29, UR15, -R9 ;  /* 0x0000000f1d0b7c23 */ /* 0x020fe20008010809 */
[----:B------:R-:W-:Y:S02]  /*10db0*/  MOV R72, R46 ;  /* 0x0000002e00487202 */ /* 0x000fe40000000f00 */
[----:B------:R-:W-:Y:S01]  /*10dc0*/  HMMA.16816.F32 R112, R4, R18, R112 ;  /* 0x000000120470723c */ /* 0x000fe20000001870 */
[----:B------:R-:W-:Y:S01]  /*10dd0*/  LDSM.16.MT88.4 R16, [R204+0x18800] ;  /* 0x01880000cc10783b */ /* 0x000fe20000004200 */
[----:B------:R-:W-:Y:S01]  /*10de0*/  MOV R83, R47 ;  /* 0x0000002f00537202 */ /* 0x000fe20000000f00 */
[----:B------:R5:W-:Y:S01]  /*10df0*/  MUFU.EX2 R53, R11 ;  /* 0x0000000b00357308 */ /* 0x000be20000000800 */
[----:B------:R-:W-:-:S02]  /*10e00*/  MOV R135, R62 ;  /* 0x0000003e00877202 */ /* 0x000fc40000000f00 */
[----:B------:R-:W-:Y:S01]  /*10e10*/  HMMA.16816.F32 R32, R4, R26, R128 ;  /* 0x0000001a0420723c */ /* 0x000fe20000001880 */
[----:B------:R-:W-:-:S05]  /*10e20*/  MOV R134, R54 ;  /* 0x0000003600867202 */ /* 0x000fca0000000f00 */
[C---:B-1----:R-:W-:Y:S01]  /*10e30*/  HMMA.16816.F32 R100, R4.reuse, R20, R100 ;  /* 0x000000140464723c */ /* 0x042fe20000001864 */
[--C-:B--2---:R-:W-:Y:S01]  /*10e40*/  FFMA.FTZ R10, R235, UR15, -R8.reuse ;  /* 0x0000000feb0a7c23 */ /* 0x104fe20008010808 */
[----:B------:R-:W-:Y:S02]  /*10e50*/  MOV R130, R77 ;  /* 0x0000004d00827202 */ /* 0x000fe40000000f00 */
[----:B----4-:R-:W-:Y:S01]  /*10e60*/  MOV R131, R76 ;  /* 0x0000004c00837202 */ /* 0x010fe20000000f00 */
[----:B------:R1:W-:Y:S01]  /*10e70*/  MUFU.EX2 R244, R10 ;  /* 0x0000000a00f47308 */ /* 0x0003e20000000800 */
[C---:B------:R-:W-:Y:S01]  /*10e80*/  HMMA.16816.F32 R104, R4.reuse, R22, R104 ;  /* 0x000000160468723c */ /* 0x040fe20000001868 */
[----:B------:R-:W2:Y:S01]  /*10e90*/  LDSM.16.MT88.4 R20, [R201+0x18800] ;  /* 0x01880000c914783b */ /* 0x000ea20000004200 */
[----:B-----5:R-:W-:Y:S01]  /*10ea0*/  FFMA.FTZ R11, R234, UR15, -R8 ;  /* 0x0000000fea0b7c23 */ /* 0x020fe20008010808 */
[----:B------:R-:W-:Y:S02]  /*10eb0*/  MOV R76, R40 ;  /* 0x00000028004c7202 */ /* 0x000fe40000000f00 */
[----:B------:R-:W-:Y:S01]  /*10ec0*/  MOV R77, R41 ;  /* 0x00000029004d7202 */ /* 0x000fe20000000f00 */
[----:B------:R-:W-:Y:S01]  /*10ed0*/  HMMA.16816.F32 R124, R4, R24, R124 ;  /* 0x00000018047c723c */ /* 0x000fe2000000187c */
[----:B------:R4:W5:Y:S01]  /*10ee0*/  MUFU.EX2 R63, R11 ;  /* 0x0000000b003f7308 */ /* 0x0009620000000800 */
[----:B------:R-:W-:Y:S01]  /*10ef0*/  LDSM.16.MT88.4 R24, [R203+0x18800] ;  /* 0x01880000cb18783b */ /* 0x000fe20000004200 */
[----:B------:R-:W-:-:S02]  /*10f00*/  MOV R129, R68 ;  /* 0x0000004400817202 */ /* 0x000fc40000000f00 */
[----:B------:R-:W-:Y:S01]  /*10f10*/  MOV R128, R70 ;  /* 0x0000004600807202 */ /* 0x000fe20000000f00 */
[C---:B---3--:R-:W-:Y:S01]  /*10f20*/  HMMA.16816.F32 R116, R4.reuse, R12, R116 ;  /* 0x0000000c0474723c */ /* 0x048fe20000001874 */
[----:B------:R-:W-:Y:S02]  /*10f30*/  MOV R70, R44 ;  /* 0x0000002c00467202 */ /* 0x000fe40000000f00 */
[----:B------:R-:W-:Y:S01]  /*10f40*/  MOV R68, R45 ;  /* 0x0000002d00447202 */ /* 0x000fe20000000f00 */
[----:B-1----:R-:W-:Y:S01]  /*10f50*/  FFMA.FTZ R10, R30, UR15, -R8 ;  /* 0x0000000f1e0a7c23 */ /* 0x002fe20008010808 */
[----:B------:R-:W-:Y:S01]  /*10f60*/  MOV R235, R71 ;  /* 0x0000004700eb7202 */ /* 0x000fe20000000f00 */
[----:B------:R-:W-:Y:S01]  /*10f70*/  HMMA.16816.F32 R120, R4, R14, R120 ;  /* 0x0000000e0478723c */ /* 0x000fe20000001878 */
[----:B------:R-:W1:Y:S01]  /*10f80*/  LDSM.16.MT88.4 R12, [R202+0x18800] ;  /* 0x01880000ca0c783b */ /* 0x000e620000004200 */
[----:B------:R-:W3:Y:S01]  /*10f90*/  MUFU.EX2 R55, R10 ;  /* 0x0000000a00377308 */ /* 0x000ee20000000800 */
[----:B------:R-:W-:Y:S01]  /*10fa0*/  IMAD.MOV.U32 R234, RZ, RZ, R70 ;  /* 0x000000ffffea7224 */ /* 0x000fe200078e0046 */
[----:B----4-:R-:W-:-:S03]  /*10fb0*/  MOV R11, R82 ;  /* 0x00000052000b7202 */ /* 0x010fc60000000f00 */
[----:B------:R-:W-:Y:S02]  /*10fc0*/  F2FP.F16.F32.PACK_AB R4, R130, R69 ;  /* 0x000000458204723e */ /* 0x000fe400000000ff */
[----:B-----5:R-:W-:Y:S02]  /*10fd0*/  F2FP.F16.F32.PACK_AB R5, R63, R131 ;  /* 0x000000833f05723e */ /* 0x020fe400000000ff */
[----:B------:R-:W-:Y:S02]  /*10fe0*/  F2FP.F16.F32.PACK_AB R6, R53, R52 ;  /* 0x000000343506723e */ /* 0x000fe400000000ff */
[----:B---3--:R-:W-:Y:S02]  /*10ff0*/  F2FP.F16.F32.PACK_AB R7, R55, R244 ;  /* 0x000000f43707723e */ /* 0x008fe400000000ff */
[----:B------:R-:W-:-:S05]  /*11000*/  MOV R10, R77 ;  /* 0x0000004d000a7202 */ /* 0x000fca0000000f00 */
[----:B--2---:R-:W-:Y:S01]  /*11010*/  HMMA.16816.F32 R136, R4, R20, R136 ;  /* 0x000000140488723c */ /* 0x004fe20000001888 */
[----:B------:R-:W-:-:S05]  /*11020*/  FFMA.FTZ R10, R10, UR15, -R9 ;  /* 0x0000000f0a0a7c23 */ /* 0x000fca0008010809 */
[C---:B------:R-:W-:Y:S01]  /*11030*/  HMMA.16816.F32 R36, R4.reuse, R22, R36 ;  /* 0x000000160424723c */ /* 0x040fe20000001824 */
[----:B------:R-:W2:Y:S05]  /*11040*/  LDSM.16.MT88.4 R20, [R201+0x1a800] ;  /* 0x01a80000c914783b */ /* 0x000eaa0000004200 */
[C---:B------:R-:W-:Y:S06]  /*11050*/  HMMA.16816.F32 R148, R4.reuse, R16, R148 ;  /* 0x000000100494723c */ /* 0x040fec0000001894 */
[C---:B------:R-:W-:Y:S01]  /*11060*/  HMMA.16816.F32 R40, R4.reuse, R18, R240 ;  /* 0x000000120428723c */ /* 0x040fe200000018f0 */
[----:B------:R-:W3:Y:S01]  /*11070*/  LDSM.16.MT88.4 R16, [R202+0x1a800] ;  /* 0x01a80000ca10783b */ /* 0x000ee20000004200 */
[----:B------:R4:W-:Y:S04]  /*11080*/  MUFU.EX2 R242, R10 ;  /* 0x0000000a00f27308 */ /* 0x0009e80000000800 */
[----:B-1----:R-:W-:Y:S01]  /*11090*/  HMMA.16816.F32 R140, R4, R12, R140 ;  /* 0x0000000c048c723c */ /* 0x002fe2000000188c */
[----:B------:R-:W-:-:S02]  /*110a0*/  MOV R241, R60 ;  /* 0x0000003c00f17202 */ /* 0x000fc40000000f00 */
[----:B------:R-:W-:Y:S02]  /*110b0*/  MOV R240, R61 ;  /* 0x0000003d00f07202 */ /* 0x000fe40000000f00 */
[----:B------:R-:W-:Y:S01]  /*110c0*/  MOV R243, R81 ;  /* 0x0000005100f37202 */ /* 0x000fe20000000f00 */
[C---:B------:R-:W-:Y:S01]  /*110d0*/  HMMA.16816.F32 R44, R4.reuse, R14, R248 ;  /* 0x0000000e042c723c */ /* 0x040fe200000018f8 */
[----:B------:R-:W1:Y:S05]  /*110e0*/  LDSM.16.MT88.4 R12, [R204+0x1a800] ;  /* 0x01a80000cc0c783b */ /* 0x000e6a0000004200 */
[----:B------:R-:W-:Y:S01]  /*110f0*/  HMMA.16816.F32 R156, R4, R24, R156 ;  /* 0x00000018049c723c */ /* 0x000fe2000000189c */
[----:B------:R-:W-:-:S02]  /*11100*/  MOV R248, R63 ;  /* 0x0000003f00f87202 */ /* 0x000fc40000000f00 */
[----:B------:R-:W-:Y:S02]  /*11110*/  MOV R249, R52 ;  /* 0x0000003400f97202 */ /* 0x000fe40000000f00 */
[----:B------:R-:W-:Y:S02]  /*11120*/  MOV R250, R53 ;  /* 0x0000003500fa7202 */ /* 0x000fe40000000f00 */
[----:B------:R-:W-:Y:S02]  /*11130*/  MOV R251, R55 ;  /* 0x0000003700fb7202 */ /* 0x000fe40000000f00 */
[C---:B------:R-:W-:Y:S01]  /*11140*/  HMMA.16816.F32 R52, R4.reuse, R26, R236 ;  /* 0x0000001a0434723c */ /* 0x040fe200000018ec */
[----:B------:R-:W5:Y:S05]  /*11150*/  LDSM.16.MT88.4 R24, [R203+0x1a800] ;  /* 0x01a80000cb18783b */ /* 0x000f6a0000004200 */
[----:B--2---:R-:W-:Y:S01]  /*11160*/  HMMA.16816.F32 R60, R4, R20, R196 ;  /* 0x00000014043c723c */ /* 0x004fe200000018c4 */
[----:B------:R-:W-:-:S02]  /*11170*/  MOV R239, R31 ;  /* 0x0000001f00ef7202 */ /* 0x000fc40000000f00 */
[----:B------:R-:W2:Y:S01]  /*11180*/  LDSM.16.MT88.4 R28, [R201+0x1c800] ;  /* 0x01c80000c91c783b */ /* 0x000ea20000004200 */
[----:B------:R-:W-:Y:S02]  /*11190*/  MOV R237, R68 ;  /* 0x0000004400ed7202 */ /* 0x000fe40000000f00 */
[----:B------:R-:W-:Y:S02]  /*111a0*/  MOV R236, R69 ;  /* 0x0000004500ec7202 */ /* 0x000fe40000000f00 */
[----:B------:R-:W-:Y:S01]  /*111b0*/  MOV R199, R83 ;  /* 0x0000005300c77202 */ /* 0x000fe20000000f00 */
[C---:B------:R-:W-:Y:S01]  /*111c0*/  HMMA.16816.F32 R68, R4.reuse, R22, R192 ;  /* 0x000000160444723c */ /* 0x040fe200000018c0 */
[----:B------:R-:W-:Y:S01]  /*111d0*/  MOV R198, R76 ;  /* 0x0000004c00c67202 */ /* 0x000fe20000000f00 */
[----:B------:R-:W-:Y:S01]  /*111e0*/  LDSM.16.MT88.4 R20, [R203+0x1c800] ;  /* 0x01c80000cb14783b */ /* 0x000fe20000004200 */
[----:B------:R-:W-:Y:S02]  /*111f0*/  MOV R197, R78 ;  /* 0x0000004e00c57202 */ /* 0x000fe40000000f00 */
[----:B------:R-:W-:Y:S01]  /*11200*/  MOV R196, R79 ;  /* 0x0000004f00c47202 */ /* 0x000fe20000000f00 */
[----:B---3--:R-:W-:Y:S01]  /*11210*/  HMMA.16816.F32 R80, R4, R18, R184 ;  /* 0x000000120450723c */ /* 0x008fe200000018b8 */
[----:B------:R-:W-:-:S02]  /*11220*/  MOV R193, R73 ;  /* 0x0000004900c17202 */ /* 0x000fc40000000f00 */
[----:B------:R-:W-:Y:S02]  /*11230*/  MOV R195, R75 ;  /* 0x0000004b00c37202 */ /* 0x000fe40000000f00 */
[----:B------:R-:W-:Y:S01]  /*11240*/  MOV R194, R74 ;  /* 0x0000004a00c27202 */ /* 0x000fe20000000f00 */
[C---:B------:R-:W-:Y:S01]  /*11250*/  HMMA.16816.F32 R76, R4.reuse, R16, R188 ;  /* 0x00000010044c723c */ /* 0x040fe200000018bc */
[----:B------:R-:W3:Y:S01]  /*11260*/  LDSM.16.MT88.4 R16, [R202+0x1c800] ;  /* 0x01c80000ca10783b */ /* 0x000ee20000004200 */
[----:B----4-:R-:W-:Y:S01]  /*11270*/  FFMA.FTZ R10, R193, UR15, -R9 ;  /* 0x0000000fc10a7c23 */ /* 0x010fe20008010809 */
[----:B------:R-:W-:Y:S02]  /*11280*/  MOV R238, R72 ;  /* 0x0000004800ee7202 */ /* 0x000fe40000000f00 */
[----:B------:R-:W-:Y:S01]  /*11290*/  MOV R187, R194 ;  /* 0x000000c200bb7202 */ /* 0x000fe20000000f00 */
[----:B-1----:R-:W-:Y:S01]  /*112a0*/  HMMA.16816.F32 R84, R4, R12, R180 ;  /* 0x0000000c0454723c */ /* 0x002fe200000018b4 */
[----:B------:R-:W-:-:S02]  /*112b0*/  MOV R188, R195 ;  /* 0x000000c300bc7202 */ /* 0x000fc40000000f00 */
[----:B------:R-:W-:Y:S02]  /*112c0*/  MOV R195, R241 ;  /* 0x000000f100c37202 */ /* 0x000fe40000000f00 */
[----:B------:R1:W4:Y:S01]  /*112d0*/  MUFU.EX2 R241, R10 ;  /* 0x0000000a00f17308 */ /* 0x0003220000000800 */
[C---:B------:R-:W-:Y:S01]  /*112e0*/  HMMA.16816.F32 R48, R4.reuse, R14, R48 ;  /* 0x0000000e0430723c */ /* 0x040fe20000001830 */
[----:B------:R-:W4:Y:S01]  /*112f0*/  LDSM.16.MT88.4 R12, [R204+0x1c800] ;  /* 0x01c80000cc0c783b */ /* 0x000f220000004200 */
[----:B------:R-:W-:Y:S02]  /*11300*/  MOV R194, R240 ;  /* 0x000000f000c27202 */ /* 0x000fe40000000f00 */
[----:B------:R-:W-:Y:S02]  /*11310*/  MOV R193, R239 ;  /* 0x000000ef00c17202 */ /* 0x000fe40000000f00 */
[----:B-----5:R-:W-:Y:S01]  /*11320*/  HMMA.16816.F32 R96, R4, R26, R168 ;  /* 0x0000001a0460723c */ /* 0x020fe200000018a8 */
[----:B------:R-:W-:-:S02]  /*11330*/  MOV R182, R188 ;  /* 0x000000bc00b67202 */ /* 0x000fc40000000f00 */
[----:B------:R-:W-:Y:S02]  /*11340*/  MOV R188, R194 ;  /* 0x000000c200bc7202 */ /* 0x000fe40000000f00 */
[----:B------:R-:W-:Y:S01]  /*11350*/  MOV R189, R196 ;  /* 0x000000c400bd7202 */ /* 0x000fe20000000f00 */
[C---:B------:R-:W-:Y:S01]  /*11360*/  HMMA.16816.F32 R92, R4.reuse, R24, R176 ;  /* 0x00000018045c723c */ /* 0x040fe200000018b0 */
[----:B------:R-:W5:Y:S01]  /*11370*/  LDSM.16.MT88.4 R24, [R201+0x1e800] ;  /* 0x01e80000c918783b */ /* 0x000f620000004200 */
[----:B------:R-:W-:Y:S01]  /*11380*/  MOV R194, R236 ;  /* 0x000000ec00c27202 */ /* 0x000fe20000000f00 */
[----:B-1----:R-:W-:Y:S01]  /*11390*/  FFMA.FTZ R10, R246, UR15, -R9 ;  /* 0x0000000ff60a7c23 */ /* 0x002fe20008010809 */
[----:B------:R-:W-:Y:S02]  /*113a0*/  MOV R236, R238 ;  /* 0x000000ee00ec7202 */ /* 0x000fe40000000f00 */
[----:B--2---:R-:W-:Y:S01]  /*113b0*/  HMMA.16816.F32 R72, R4, R28, R160 ;  /* 0x0000001c0448723c */ /* 0x004fe200000018a0 */
[----:B------:R-:W-:Y:S01]  /*113c0*/  MOV R190, R197 ;  /* 0x000000c500be7202 */ /* 0x000fe20000000f00 */
[----:B------:R1:W-:Y:S01]  /*113d0*/  MUFU.EX2 R240, R10 ;  /* 0x0000000a00f07308 */ /* 0x0003e20000000800 */
[----:B------:R-:W-:-:S02]  /*113e0*/  MOV R191, R198 ;  /* 0x000000c600bf7202 */ /* 0x000fc40000000f00 */
[----:B------:R-:W-:Y:S01]  /*113f0*/  MOV R192, R199 ;  /* 0x000000c700c07202 */ /* 0x000fe20000000f00 */
[C---:B------:R-:W-:Y:S01]  /*11400*/  HMMA.16816.F32 R172, R4.reuse, R30, R172 ;  /* 0x0000001e04ac723c */ /* 0x040fe200000018ac */
[----:B------:R-:W-:Y:S01]  /*11410*/  LDSM.16.MT88.4 R28, [R204+0x1e800] ;  /* 0x01e80000cc1c783b */ /* 0x000fe20000004200 */
[----:B------:R-:W-:Y:S02]  /*11420*/  MOV R196, R243 ;  /* 0x000000f300c47202 */ /* 0x000fe40000000f00 */
[----:B------:R-:W-:Y:S02]  /*11430*/  MOV R197, R128 ;  /* 0x0000008000c57202 */ /* 0x000fe40000000f00 */
[----:B---3--:R-:W-:Y:S01]  /*11440*/  HMMA.16816.F32 R164, R4, R16, R164 ;  /* 0x0000001004a4723c */ /* 0x008fe200000018a4 */
[----:B------:R-:W-:Y:S02]  /*11450*/  MOV R198, R129 ;  /* 0x0000008100c67202 */ /* 0x000fe40000000f00 */
[----:B------:R-:W-:-:S02]  /*11460*/  MOV R199, R131 ;  /* 0x0000008300c77202 */ /* 0x000fc40000000f00 */
[----:B------:R-:W-:Y:S01]  /*11470*/  MOV R186, R190 ;  /* 0x000000be00ba7202 */ /* 0x000fe20000000f00 */
[C---:B------:R-:W-:Y:S01]  /*11480*/  HMMA.16816.F32 R168, R4.reuse, R18, R152 ;  /* 0x0000001204a8723c */ /* 0x040fe20000001898 */
[----:B------:R-:W2:Y:S01]  /*11490*/  LDSM.16.MT88.4 R16, [R202+0x1e800] ;  /* 0x01e80000ca10783b */ /* 0x000ea20000004200 */
[----:B-1----:R-:W-:Y:S01]  /*114a0*/  FFMA.FTZ R10, R247, UR15, -R9 ;  /* 0x0000000ff70a7c23 */ /* 0x002fe20008010809 */
[----:B------:R-:W-:Y:S02]  /*114b0*/  MOV R185, R191 ;  /* 0x000000bf00b97202 */ /* 0x000fe40000000f00 */
[----:B------:R-:W-:Y:S01]  /*114c0*/  MOV R184, R192 ;  /* 0x000000c000b87202 */ /* 0x000fe20000000f00 */
[----:B----4-:R-:W-:Y:S01]  /*114d0*/  HMMA.16816.F32 R160, R4, R12, R144 ;  /* 0x0000000c04a0723c */ /* 0x010fe20000001890 */
[----:B------:R1:W-:Y:S01]  /*114e0*/  MUFU.EX2 R239, R10 ;  /* 0x0000000a00ef7308 */ /* 0x0003e20000000800 */
[----:B------:R-:W-:Y:S02]  /*114f0*/  MOV R183, R193 ;  /* 0x000000c100b77202 */ /* 0x000fe40000000f00 */
[----:B------:R-:W-:-:S02]  /*11500*/  MOV R243, R130 ;  /* 0x0000008200f37202 */ /* 0x000fc40000000f00 */
[C---:B------:R-:W-:Y:S01]  /*11510*/  HMMA.16816.F32 R176, R4.reuse, R14, R88 ;  /* 0x0000000e04b0723c */ /* 0x040fe20000001858 */
[----:B------:R-:W3:Y:S01]  /*11520*/  LDSM.16.MT88.4 R12, [R203+0x1e800] ;  /* 0x01e80000cb0c783b */ /* 0x000ee20000004200 */
[----:B------:R-:W-:Y:S02]  /*11530*/  MOV R190, R196 ;  /* 0x000000c400be7202 */ /* 0x000fe40000000f00 */
[----:B------:R-:W-:Y:S02]  /*11540*/  MOV R191, R197 ;  /* 0x000000c500bf7202 */ /* 0x000fe40000000f00 */
[C---:B------:R-:W-:Y:S01]  /*11550*/  HMMA.16816.F32 R152, R4.reuse, R20, R64 ;  /* 0x000000140498723c */ /* 0x040fe20000001840 */
[----:B------:R-:W-:Y:S01]  /*11560*/  MOV R192, R198 ;  /* 0x000000c600c07202 */ /* 0x000fe20000000f00 */
[----:B------:R-:W-:Y:S01]  /*11570*/  IMAD.MOV.U32 R181, RZ, RZ, R190 ;  /* 0x000000ffffb57224 */ /* 0x000fe200078e00be */
[----:B------:R-:W-:Y:S02]  /*11580*/  MOV R193, R199 ;  /* 0x000000c700c17202 */ /* 0x000fe40000000f00 */
[----:B------:R-:W-:Y:S01]  /*11590*/  MOV R180, R191 ;  /* 0x000000bf00b47202 */ /* 0x000fe20000000f00 */
[----:B-1----:R-:W-:Y:S01]  /*115a0*/  FFMA.FTZ R10, R187, UR15, -R8 ;  /* 0x0000000fbb0a7c23 */ /* 0x002fe20008010808 */
[----:B------:R-:W-:Y:S01]  /*115b0*/  HMMA.16816.F32 R144, R4, R22, R56 ;  /* 0x000000160490723c */ /* 0x000fe20000001838 */
[----:B------:R-:W-:Y:S01]  /*115c0*/  MOV R187, R189 ;  /* 0x000000bd00bb7202 */ /* 0x000fe20000000f00 */
[----:B------:R-:W-:Y:S01]  /*115d0*/  LDSM.16.MT88.4 R20, [R203+0x19000] ;  /* 0x01900000cb14783b */ /* 0x000fe20000004200 */
[----:B------:R1:W-:Y:S01]  /*115e0*/  MUFU.EX2 R238, R10 ;  /* 0x0000000a00ee7308 */ /* 0x0003e20000000800 */
[----:B------:R-:W-:-:S02]  /*115f0*/  MOV R189, R195 ;  /* 0x000000c300bd7202 */ /* 0x000fc40000000f00 */
[----:B------:R-:W-:Y:S01]  /*11600*/  MOV R195, R237 ;  /* 0x000000ed00c37202 */ /* 0x000fe20000000f00 */
[----:B-----5:R-:W-:Y:S03]  /*11610*/  HMMA.16816.F32 R88, R4, R26, R104 ;  /* 0x0000001a0458723c */ /* 0x020fe60000001868 */
[----:B------:R-:W-:-:S03]  /*11620*/  MOV R246, R195 ;  /* 0x000000c300f67202 */ /* 0x000fc60000000f00 */
[----:B------:R-:W-:Y:S01]  /*11630*/  HMMA.16816.F32 R128, R4, R24, R100 ;  /* 0x000000180480723c */ /* 0x000fe20000001864 */
[----:B------:R-:W-:Y:S01]  /*11640*/  MOV R107, R236 ;  /* 0x000000ec006b7202 */ /* 0x000fe20000000f00 */
[----:B------:R-:W-:Y:S01]  /*11650*/  LDSM.16.MT88.4 R24, [R201+0x19000] ;  /* 0x01900000c918783b */ /* 0x000fe20000004200 */
[----:B------:R-:W-:-:S03]  /*11660*/  MOV R106, R235 ;  /* 0x000000eb006a7202 */ /* 0x000fc60000000f00 */
[C---:B--2---:R-:W-:Y:S01]  /*11670*/  HMMA.16816.F32 R64, R4.reuse, R16, R108 ;  /* 0x000000100440723c */ /* 0x044fe2000000186c */
[----:B-1----:R-:W-:Y:S01]  /*11680*/  FFMA.FTZ R10, R252, UR15, -R8 ;  /* 0x0000000ffc0a7c23 */ /* 0x002fe20008010808 */
[----:B------:R-:W-:Y:S02]  /*11690*/  MOV R102, R192 ;  /* 0x000000c000667202 */ /* 0x000fe40000000f00 */
[----:B------:R-:W-:Y:S01]  /*116a0*/  MOV R101, R193 ;  /* 0x000000c100657202 */ /* 0x000fe20000000f00 */
[----:B------:R1:W2:Y:S01]  /*116b0*/  MUFU.EX2 R237, R10 ;  /* 0x0000000a00ed7308 */ /* 0x0002a20000000800 */
[----:B------:R-:W-:Y:S01]  /*116c0*/  HMMA.16816.F32 R56, R4, R18, R112 ;  /* 0x000000120438723c */ /* 0x000fe20000001870 */
[----:B------:R-:W4:Y:S01]  /*116d0*/  LDSM.16.MT88.4 R16, [R202+0x19000] ;  /* 0x01900000ca10783b */ /* 0x000f220000004200 */
        /* <DEDUP_REMOVED lines=8> */
[----:B------:R-:W-:Y:S01]  /*11760*/  MOV R246, R101 ;  /* 0x0000006500f67202 */ /* 0x000fe20000000f00 */
[----:B-1----:R-:W-:Y:S01]  /*11770*/  FFMA.FTZ R10, R182, UR15, -R8 ;  /* 0x0000000fb60a7c23 */ /* 0x002fe20008010808 */
[----:B------:R-:W-:-:S02]  /*11780*/  MOV R182, R189 ;  /* 0x000000bd00b67202 */ /* 0x000fc40000000f00 */
[C---:B---3--:R-:W-:Y:S01]  /*11790*/  HMMA.16816.F32 R124, R4.reuse, R12, R124 ;  /* 0x0000000c047c723c */ /* 0x048fe2000000187c */
[----:B------:R1:W-:Y:S05]  /*117a0*/  MUFU.EX2 R236, R10 ;  /* 0x0000000a00ec7308 */ /* 0x0003ea0000000800 */
[----:B------:R-:W-:Y:S01]  /*117b0*/  HMMA.16816.F32 R32, R4, R14, R32 ;  /* 0x0000000e0420723c */ /* 0x000fe20000001820 */
[----:B------:R-:W-:Y:S06]  /*117c0*/  LDSM.16.MT88.4 R12, [R202+0x1b000] ;  /* 0x01b00000ca0c783b */ /* 0x000fec0000004200 */
[----:B------:R-:W-:-:S02]  /*117d0*/  F2FP.F16.F32.PACK_AB R4, R241, R242 ;  /* 0x000000f2f104723e */ /* 0x000fc400000000ff */
[----:B--2---:R-:W-:Y:S02]  /*117e0*/  F2FP.F16.F32.PACK_AB R5, R237, R238 ;  /* 0x000000eeed05723e */ /* 0x004fe400000000ff */
[----:B------:R-:W-:Y:S01]  /*117f0*/  F2FP.F16.F32.PACK_AB R6, R239, R240 ;  /* 0x000000f0ef06723e */ /* 0x000fe200000000ff */
[----:B-1----:R-:W-:Y:S01]  /*11800*/  FFMA.FTZ R10, R245, UR15, -R8 ;  /* 0x0000000ff50a7c23 */ /* 0x002fe20008010808 */
[----:B------:R-:W-:-:S03]  /*11810*/  MOV R245, R107 ;  /* 0x0000006b00f57202 */ /* 0x000fc60000000f00 */
[----:B------:R-:W1:Y:S02]  /*11820*/  MUFU.EX2 R235, R10 ;  /* 0x0000000a00eb7308 */ /* 0x000e640000000800 */
[----:B-1----:R-:W-:Y:S01]  /*11830*/  F2FP.F16.F32.PACK_AB R7, R235, R236 ;  /* 0x000000eceb07723e */ /* 0x002fe200000000ff */
[----:B------:R-:W-:-:S05]  /*11840*/  FFMA.FTZ R10, R234, UR15, -R9 ;  /* 0x0000000fea0a7c23 */ /* 0x000fca0008010809 */
[----:B------:R1:W-:Y:S01]  /*11850*/  MUFU.EX2 R234, R10 ;  /* 0x0000000a00ea7308 */ /* 0x0003e20000000800 */
[C---:B----4-:R-:W-:Y:S06]  /*11860*/  HMMA.16816.F32 R140, R4.reuse, R16, R140 ;  /* 0x00000010048c723c */ /* 0x050fec000000188c */
        /* <DEDUP_REMOVED lines=11> */
[----:B--2---:R-:W-:Y:S01]  /*11920*/  HMMA.16816.F32 R60, R4, R16, R60 ;  /* 0x00000010043c723c */ /* 0x004fe2000000183c */
[----:B------:R-:W-:-:S02]  /*11930*/  MOV R43, R102 ;  /* 0x00000066002b7202 */ /* 0x000fc40000000f00 */
[----:B------:R-:W-:Y:S02]  /*11940*/  MOV R40, R180 ;  /* 0x000000b400287202 */ /* 0x000fe40000000f00 */
[----:B------:R-:W-:Y:S01]  /*11950*/  MOV R41, R181 ;  /* 0x000000b500297202 */ /* 0x000fe20000000f00 */
[C---:B------:R-:W-:Y:S01]  /*11960*/  HMMA.16816.F32 R68, R4.reuse, R18, R68 ;  /* 0x000000120444723c */ /* 0x040fe20000001844 */
[----:B------:R-:W2:Y:S01]  /*11970*/  LDSM.16.MT88.4 R16, [R201+0x1d000] ;  /* 0x01d00000c910783b */ /* 0x000ea20000004200 */
[----:B-1----:R-:W-:Y:S01]  /*11980*/  FFMA.FTZ R10, R43, UR15, -R9 ;  /* 0x0000000f2b0a7c23 */ /* 0x002fe20008010809 */
[----:B------:R-:W-:Y:S02]  /*11990*/  MOV R43, R182 ;  /* 0x000000b6002b7202 */ /* 0x000fe40000000f00 */
[----:B------:R-:W-:Y:S01]  /*119a0*/  MOV R42, R183 ;  /* 0x000000b7002a7202 */ /* 0x000fe20000000f00 */
[C---:B---3--:R-:W-:Y:S06]  /*119b0*/  HMMA.16816.F32 R188, R4.reuse, R26, R48 ;  /* 0x0000001a04bc723c */ /* 0x048fec0000001830 */
[----:B------:R-:W-:Y:S01]  /*119c0*/  HMMA.16816.F32 R76, R4, R12, R76 ;  /* 0x0000000c044c723c */ /* 0x000fe2000000184c */
[----:B------:R-:W-:-:S02]  /*119d0*/  MOV R48, R103 ;  /* 0x0000006700307202 */ /* 0x000fc40000000f00 */
[----:B------:R-:W-:Y:S02]  /*119e0*/  MOV R51, R184 ;  /* 0x000000b800337202 */ /* 0x000fe40000000f00 */
[----:B------:R-:W-:Y:S01]  /*119f0*/  MOV R50, R185 ;  /* 0x000000b900327202 */ /* 0x000fe20000000f00 */
[----:B------:R-:W-:Y:S01]  /*11a00*/  HMMA.16816.F32 R80, R4, R14, R80 ;  /* 0x0000000e0450723c */ /* 0x000fe20000001850 */
[----:B------:R-:W1:Y:S01]  /*11a10*/  LDSM.16.MT88.4 R12, [R202+0x1d000] ;  /* 0x01d00000ca0c783b */ /* 0x000e620000004200 */
[----:B------:R-:W-:-:S04]  /*11a20*/  MOV R49, R106 ;  /* 0x0000006a00317202 */ /* 0x000fc80000000f00 */
[C---:B----4-:R-:W-:Y:S06]  /*11a30*/  HMMA.16816.F32 R92, R4.reuse, R20, R92 ;  /* 0x00000014045c723c */ /* 0x050fec000000185c */
[C---:B------:R-:W-:Y:S01]  /*11a40*/  HMMA.16816.F32 R96, R4.reuse, R22, R96 ;  /* 0x000000160460723c */ /* 0x040fe20000001860 */
[----:B------:R-:W3:Y:S05]  /*11a50*/  LDSM.16.MT88.4 R20, [R203+0x1d000] ;  /* 0x01d00000cb14783b */ /* 0x000eea0000004200 */
[C---:B-----5:R-:W-:Y:S01]  /*11a60*/  HMMA.16816.F32 R116, R4.reuse, R28, R160 ;  /* 0x0000001c0474723c */ /* 0x060fe200000018a0 */
[----:B------:R-:W-:Y:S05]  /*11a70*/  LDSM.16.MT88.4 R160, [R204+0x19800] ;  /* 0x01980000cca0783b */ /* 0x000fea0000004200 */
[C---:B--2---:R-:W-:Y:S06]  /*11a80*/  HMMA.16816.F32 R100, R4.reuse, R16, R72 ;  /* 0x000000100464723c */ /* 0x044fec0000001848 */
[----:B------:R-:W-:Y:S01]  /*11a90*/  HMMA.16816.F32 R104, R4, R18, R172 ;  /* 0x000000120468723c */ /* 0x000fe200000018ac */
[----:B------:R-:W-:Y:S01]  /*11aa0*/  MOV R74, R186 ;  /* 0x000000ba004a7202 */ /* 0x000fe20000000f00 */
[----:B------:R-:W2:Y:S01]  /*11ab0*/  LDSM.16.MT88.4 R16, [R201+0x1f000] ;  /* 0x01f00000c910783b */ /* 0x000ea20000004200 */
[----:B------:R-:W-:-:S02]  /*11ac0*/  MOV R75, R187 ;  /* 0x000000bb004b7202 */ /* 0x000fc40000000f00 */
[----:B------:R-:W-:Y:S01]  /*11ad0*/  MOV R73, R135 ;  /* 0x0000008700497202 */ /* 0x000fe20000000f00 */
[C---:B------:R-:W-:Y:S01]  /*11ae0*/  HMMA.16816.F32 R184, R4.reuse, R30, R176 ;  /* 0x0000001e04b8723c */ /* 0x040fe200000018b0 */
[----:B------:R-:W4:Y:S01]  /*11af0*/  LDSM.16.MT88.4 R28, [R204+0x1f000] ;  /* 0x01f00000cc1c783b */ /* 0x000f220000004200 */
[----:B------:R5:W4:Y:S04]  /*11b00*/  MUFU.EX2 R135, R10 ;  /* 0x0000000a00877308 */ /* 0x000b280000000800 */
[C---:B-1----:R-:W-:Y:S01]  /*11b10*/  HMMA.16816.F32 R108, R4.reuse, R12, R164 ;  /* 0x0000000c046c723c */ /* 0x042fe200000018a4 */
[----:B------:R-:W-:Y:S05]  /*11b20*/  LDSM.16.MT88.4 R164, [R203+0x19800] ;  /* 0x01980000cba4783b */ /* 0x000fea0000004200 */
[C---:B------:R-:W-:Y:S01]  /*11b30*/  HMMA.16816.F32 R112, R4.reuse, R14, R168 ;  /* 0x0000000e0470723c */ /* 0x040fe200000018a8 */
[----:B------:R-:W1:Y:S05]  /*11b40*/  LDSM.16.MT88.4 R12, [R203+0x1f000] ;  /* 0x01f00000cb0c783b */ /* 0x000e6a0000004200 */
[C---:B---3--:R-:W-:Y:S01]  /*11b50*/  HMMA.16816.F32 R180, R4.reuse, R20, R152 ;  /* 0x0000001404b4723c */ /* 0x048fe20000001898 */
[--C-:B-----5:R-:W-:Y:S01]  /*11b60*/  FFMA.FTZ R10, R74, UR15, -R9.reuse ;  /* 0x0000000f4a0a7c23 */ /* 0x120fe20008010809 */
[----:B------:R-:W-:Y:S01]  /*11b70*/  FFMA.FTZ R9, R75, UR15, -R9 ;  /* 0x0000000f4b097c23 */ /* 0x000fe20008010809 */
[----:B------:R-:W-:Y:S01]  /*11b80*/  MOV R75, R48 ;  /* 0x00000030004b7202 */ /* 0x000fe20000000f00 */
[----:B------:R-:W-:Y:S01]  /*11b90*/  LDSM.16.MT88.4 R152, [R202+0x19800] ;  /* 0x01980000ca98783b */ /* 0x000fe20000004200 */
[----:B------:R-:W-:Y:S01]  /*11ba0*/  MOV R48, R49 ;  /* 0x0000003100307202 */ /* 0x000fe20000000f00 */
[----:B------:R-:W-:Y:S01]  /*11bb0*/  HMMA.16816.F32 R84, R4, R24, R84 ;  /* 0x000000180454723c */ /* 0x000fe20000001854 */
[----:B------:R-:W-:Y:S01]  /*11bc0*/  MOV R49, R133 ;  /* 0x0000008500317202 */ /* 0x000fe20000000f00 */
[----:B------:R-:W3:Y:S01]  /*11bd0*/  LDSM.16.MT88.4 R24, [R202+0x1f000] ;  /* 0x01f00000ca18783b */ /* 0x000ee20000004200 */
[----:B------:R5:W-:Y:S01]  /*11be0*/  MUFU.EX2 R133, R9 ;  /* 0x0000000900857308 */ /* 0x000be20000000800 */
[----:B------:R-:W-:-:S02]  /*11bf0*/  MOV R74, R134 ;  /* 0x00000086004a7202 */ /* 0x000fc40000000f00 */
[C---:B------:R-:W-:Y:S01]  /*11c00*/  HMMA.16816.F32 R20, R4.reuse, R22, R144 ;  /* 0x000000160414723c */ /* 0x040fe20000001890 */
[----:B------:R-:W-:Y:S04]  /*11c10*/  LDSM.16.MT88.4 R144, [R201+0x19800] ;  /* 0x01980000c990783b */ /* 0x000fe80000004200 */
[----:B------:R-:W1:Y:S01]  /*11c20*/  MUFU.EX2 R134, R10 ;  /* 0x0000000a00867308 */ /* 0x000e620000000800 */
[C---:B--2---:R-:W-:Y:S06]  /*11c30*/  HMMA.16816.F32 R172, R4.reuse, R16, R128 ;  /* 0x0000001004ac723c */ /* 0x044fec0000001880 */
[----:B----4-:R-:W-:Y:S01]  /*11c40*/  HMMA.16816.F32 R176, R4, R28, R196 ;  /* 0x0000001c04b0723c */ /* 0x010fe200000018c4 */
[----:B------:R-:W-:Y:S01]  /*11c50*/  F2FP.F16.F32.PACK_AB R128, R135, R234 ;  /* 0x000000ea8780723e */ /* 0x000fe200000000ff */
[----:B-----5:R-:W-:Y:S01]  /*11c60*/  FFMA.FTZ R9, R40, UR15, -R8 ;  /* 0x0000000f28097c23 */ /* 0x020fe20008010808 */
[----:B------:R-:W-:-:S03]  /*11c70*/  MOV R40, R11 ;  /* 0x0000000b00287202 */ /* 0x000fc60000000f00 */
[----:B------:R2:W-:Y:S01]  /*11c80*/  MUFU.EX2 R11, R9 ;  /* 0x00000009000b7308 */ /* 0x0005e20000000800 */
[----:B------:R-:W-:Y:S01]  /*11c90*/  MOV R199, R48 ;  /* 0x0000003000c77202 */ /* 0x000fe20000000f00 */
[C---:B------:R-:W-:Y:S01]  /*11ca0*/  HMMA.16816.F32 R168, R4.reuse, R18, R88 ;  /* 0x0000001204a8723c */ /* 0x040fe20000001858 */
[----:B------:R-:W-:Y:S01]  /*11cb0*/  MOV R198, R49 ;  /* 0x0000003100c67202 */ /* 0x000fe20000000f00 */
[----:B------:R-:W-:Y:S01]  /*11cc0*/  LDSM.16.MT88.4 R88, [R204+0x1d800] ;  /* 0x01d80000cc58783b */ /* 0x000fe20000004200 */
[----:B------:R-:W-:Y:S02]  /*11cd0*/  MOV R197, R50 ;  /* 0x0000003200c57202 */ /* 0x000fe40000000f00 */
[----:B------:R-:W-:Y:S01]  /*11ce0*/  MOV R196, R51 ;  /* 0x0000003300c47202 */ /* 0x000fe20000000f00 */
[----:B-1----:R-:W-:Y:S01]  /*11cf0*/  HMMA.16816.F32 R124, R4, R12, R124 ;  /* 0x0000000c047c723c */ /* 0x002fe2000000187c */
[----:B------:R-:W1:Y:S01]  /*11d00*/  LDSM.16.MT88.4 R48, [R202+0x1b800] ;  /* 0x01b80000ca30783b */ /* 0x000e620000004200 */
[----:B------:R-:W-:-:S04]  /*11d10*/  F2FP.F16.F32.PACK_AB R130, R133, R134 ;  /* 0x000000868582723e */ /* 0x000fc800000000ff */
[----:B------:R-:W-:Y:S01]  /*11d20*/  HMMA.16816.F32 R32, R4, R14, R32 ;  /* 0x0000000e0420723c */ /* 0x000fe20000001820 */
[----:B------:R-:W-:Y:S01]  /*11d30*/  MOV R13, R40 ;  /* 0x00000028000d7202 */ /* 0x000fe20000000f00 */
[----:B--2---:R-:W-:Y:S01]  /*11d40*/  FFMA.FTZ R9, R73, UR15, -R8 ;  /* 0x0000000f49097c23 */ /* 0x004fe20008010808 */
[----:B------:R-:W-:-:S03]  /*11d50*/  MOV R12, R41 ;  /* 0x00000029000c7202 */ /* 0x000fc60000000f00 */
[C---:B---3--:R-:W-:Y:S01]  /*11d60*/  HMMA.16816.F32 R16, R4.reuse, R24, R64 ;  /* 0x000000180410723c */ /* 0x048fe20000001840 */
[----:B------:R2:W3:Y:S01]  /*11d70*/  MUFU.EX2 R10, R9 ;  /* 0x00000009000a7308 */ /* 0x0004e20000000800 */
[----:B------:R-:W-:Y:S01]  /*11d80*/  MOV R15, R42 ;  /* 0x0000002a000f7202 */ /* 0x000fe20000000f00 */
[----:B------:R-:W-:Y:S01]  /*11d90*/  LDSM.16.MT88.4 R64, [R203+0x1b800] ;  /* 0x01b80000cb40783b */ /* 0x000fe20000004200 */
[----:B------:R-:W-:Y:S01]  /*11da0*/  MOV R14, R43 ;  /* 0x0000002b000e7202 */ /* 0x000fe20000000f00 */
[----:B------:R-:W-:Y:S01]  /*11db0*/  FFMA.FTZ R0, R13, R0, R12 ;  /* 0x000000000d007223 */ /* 0x000fe2000001000c */
[C---:B------:R-:W-:Y:S01]  /*11dc0*/  HMMA.16816.F32 R24, R4.reuse, R26, R56 ;  /* 0x0000001a0418723c */ /* 0x040fe20000001838 */
[----:B------:R-:W4:Y:S02]  /*11dd0*/  LDSM.16.MT88.4 R40, [R201+0x1b800] ;  /* 0x01b80000c928783b */ /* 0x000f240000004200 */
[----:B------:R-:W-:Y:S01]  /*11de0*/  FFMA.FTZ R2, R15, R2, R14 ;  /* 0x000000020f027223 */ /* 0x000fe2000001000e */
[----:B------:R-:W-:Y:S01]  /*11df0*/  FADD.FTZ R0, R197, R0 ;  /* 0x00000000c5007221 */ /* 0x000fe20000010000 */
[----:B------:R-:W-:Y:S01]  /*11e00*/  LDSM.16.MT88.4 R56, [R204+0x1b800] ;  /* 0x01b80000cc38783b */ /* 0x000fe20000004200 */
[----:B------:R-:W-:Y:S01]  /*11e10*/  HMMA.16816.F32 R28, R4, R30, R120 ;  /* 0x0000001e041c723c */ /* 0x000fe20000001878 */
[----:B------:R-:W-:Y:S01]  /*11e20*/  FADD.FTZ R2, R196, R2 ;  /* 0x00000002c4027221 */ /* 0x000fe20000010000 */
[----:B------:R-:W-:Y:S01]  /*11e30*/  FADD.FTZ R0, R199, R0 ;  /* 0x00000000c7007221 */ /* 0x000fe20000010000 */
[----:B------:R-:W-:Y:S02]  /*11e40*/  LDSM.16.MT88.4 R120, [R204+0x1f800] ;  /* 0x01f80000cc78783b */ /* 0x000fe40000004200 */
[----:B------:R-:W-:Y:S01]  /*11e50*/  FADD.FTZ R2, R198, R2 ;  /* 0x00000002c6027221 */ /* 0x000fe20000010000 */
[--C-:B--2---:R-:W-:Y:S01]  /*11e60*/  FFMA.FTZ R9, R74, UR15, -R8.reuse ;  /* 0x0000000f4a097c23 */ /* 0x104fe20008010808 */
[----:B------:R-:W-:Y:S01]  /*11e70*/  FFMA.FTZ R8, R75, UR15, -R8 ;  /* 0x0000000f4b087c23 */ /* 0x000fe20008010808 */
[----:B---3--:R-:W-:Y:S01]  /*11e80*/  F2FP.F16.F32.PACK_AB R129, R10, R11 ;  /* 0x0000000b0a81723e */ /* 0x008fe200000000ff */
[----:B------:R-:W2:Y:S01]  /*11e90*/  LDSM.16.MT88.4 R72, [R201+0x1d800] ;  /* 0x01d80000c948783b */ /* 0x000ea20000004200 */
[----:B------:R-:W-:Y:S01]  /*11ea0*/  FADD.FTZ R2, R245, R2 ;  /* 0x00000002f5027221 */ /* 0x000fe20000010000 */
[----:B------:R-:W-:Y:S01]  /*11eb0*/  FADD.FTZ R0, R252, R0 ;  /* 0x00000000fc007221 */ /* 0x000fe20000010000 */
[----:B------:R-:W-:Y:S01]  /*11ec0*/  MUFU.EX2 R9, R9 ;  /* 0x0000000900097308 */ /* 0x000fe20000000800 */
[----:B------:R-:W-:Y:S01]  /*11ed0*/  LDSM.16.MT88.4 R4, [R203+0x1f800] ;  /* 0x01f80000cb04783b */ /* 0x000fe20000004200 */
[----:B------:R-:W-:Y:S01]  /*11ee0*/  FADD.FTZ R2, R247, R2 ;  /* 0x00000002f7027221 */ /* 0x000fe20000010000 */
[----:B------:R-:W-:-:S03]  /*11ef0*/  FADD.FTZ R0, R246, R0 ;  /* 0x00000000f6007221 */ /* 0x000fc60000010000 */
[----:B------:R-:W-:Y:S01]  /*11f00*/  FADD.FTZ R2, R243, R2 ;  /* 0x00000002f3027221 */ /* 0x000fe20000010000 */
[----:B------:R-:W-:Y:S01]  /*11f10*/  FADD.FTZ R0, R248, R0 ;  /* 0x00000000f8007221 */ /* 0x000fe20000010000 */
[----:B------:R-:W3:Y:S02]  /*11f20*/  MUFU.EX2 R8, R8 ;  /* 0x0000000800087308 */ /* 0x000ee40000000800 */
[----:B------:R-:W-:Y:S01]  /*11f30*/  FADD.FTZ R2, R249, R2 ;  /* 0x00000002f9027221 */ /* 0x000fe20000010000 */
[----:B------:R-:W-:-:S03]  /*11f40*/  FADD.FTZ R0, R244, R0 ;  /* 0x00000000f4007221 */ /* 0x000fc60000010000 */
[----:B------:R-:W-:Y:S01]  /*11f50*/  FADD.FTZ R2, R250, R2 ;  /* 0x00000002fa027221 */ /* 0x000fe20000010000 */
[----:B------:R-:W-:-:S03]  /*11f60*/  FADD.FTZ R0, R251, R0 ;  /* 0x00000000fb007221 */ /* 0x000fc60000010000 */
[----:B------:R-:W-:Y:S01]  /*11f70*/  FADD.FTZ R2, R242, R2 ;  /* 0x00000002f2027221 */ /* 0x000fe20000010000 */
[----:B------:R-:W-:-:S03]  /*11f80*/  FADD.FTZ R0, R238, R0 ;  /* 0x00000000ee007221 */ /* 0x000fc60000010000 */
[----:B------:R-:W-:Y:S01]  /*11f90*/  FADD.FTZ R2, R241, R2 ;  /* 0x00000002f1027221 */ /* 0x000fe20000010000 */
[----:B------:R-:W-:Y:S01]  /*11fa0*/  FADD.FTZ R0, R237, R0 ;  /* 0x00000000ed007221 */ /* 0x000fe20000010000 */
[----:B---3--:R-:W-:Y:S02]  /*11fb0*/  F2FP.F16.F32.PACK_AB R131, R8, R9 ;  /* 0x000000090883723e */ /* 0x008fe400000000ff */
[----:B------:R-:W-:Y:S01]  /*11fc0*/  FADD.FTZ R2, R240, R2 ;  /* 0x00000002f0027221 */ /* 0x000fe20000010000 */
[----:B------:R-:W-:-:S03]  /*11fd0*/  FADD.FTZ R0, R236, R0 ;  /* 0x00000000ec007221 */ /* 0x000fc60000010000 */
[----:B------:R-:W-:Y:S01]  /*11fe0*/  FADD.FTZ R2, R239, R2 ;  /* 0x00000002ef027221 */ /* 0x000fe20000010000 */
[----:B------:R-:W-:Y:S01]  /*11ff0*/  FADD.FTZ R0, R235, R0 ;  /* 0x00000000eb007221 */ /* 0x000fe20000010000 */
[----:B------:R-:W-:Y:S02]  /*12000*/  HMMA.16816.F32 R140, R128, R152, R140 ;  /* 0x00000098808c723c */ /* 0x000fe4000000188c */
[----:B------:R-:W-:Y:S01]  /*12010*/  FADD.FTZ R2, R234, R2 ;  /* 0x00000002ea027221 */ /* 0x000fe20000010000 */
[----:B------:R-:W-:-:S03]  /*12020*/  FADD.FTZ R0, R11, R0 ;  /* 0x000000000b007221 */ /* 0x000fc60000010000 */
[----:B------:R-:W-:Y:S01]  /*12030*/  HMMA.16816.F32 R152, R128, R154, R44 ;  /* 0x0000009a8098723c */ /* 0x000fe2000000182c */
[----:B------:R-:W-:Y:S01]  /*12040*/  FADD.FTZ R2, R135, R2 ;  /* 0x0000000287027221 */ /* 0x000fe20000010000 */
[----:B------:R-:W-:-:S03]  /*12050*/  FADD.FTZ R0, R10, R0 ;  /* 0x000000000a007221 */ /* 0x000fc60000010000 */
[----:B------:R-:W-:Y:S01]  /*12060*/  FADD.FTZ R2, R134, R2 ;  /* 0x0000000286027221 */ /* 0x000fe20000010000 */
[C---:B-1----:R-:W-:Y:S01]  /*12070*/  HMMA.16816.F32 R44, R128.reuse, R48, R76 ;  /* 0x00000030802c723c */ /* 0x042fe2000000184c */
[----:B------:R-:W-:Y:S02]  /*12080*/  FADD.FTZ R0, R9, R0 ;  /* 0x0000000009007221 */ /* 0x000fe40000010000 */
[----:B------:R-:W-:Y:S02]  /*12090*/  FADD.FTZ R2, R133, R2 ;  /* 0x0000000285027221 */ /* 0x000fe40000010000 */
[----:B------:R-:W-:Y:S01]  /*120a0*/  FADD.FTZ R0, R8, R0 ;  /* 0x0000000008007221 */ /* 0x000fe20000010000 */
[C---:B------:R-:W-:Y:S01]  /*120b0*/  HMMA.16816.F32 R48, R128.reuse, R50, R80 ;  /* 0x000000328030723c */ /* 0x040fe20000001850 */
[----:B------:R-:W1:Y:S04]  /*120c0*/  LDSM.16.MT88.4 R80, [R202+0x1d800] ;  /* 0x01d80000ca50783b */ /* 0x000e680000004200 */
[----:B------:R-:W-:Y:S01]  /*120d0*/  STL [R1+0x38], R2 ;  /* 0x0000380201007387 */ /* 0x000fe20000100800 */
[C---:B------:R-:W-:Y:S03]  /*120e0*/  HMMA.16816.F32 R136, R128.reuse, R144, R136 ;  /* 0x000000908088723c */ /* 0x040fe60000001888 */
[----:B------:R-:W-:Y:S03]  /*120f0*/  STL [R1+0x3c], R0 ;  /* 0x00003c0001007387 */ /* 0x000fe60000100800 */
[C---:B------:R-:W-:Y:S06]  /*12100*/  HMMA.16816.F32 R144, R128.reuse, R146, R36 ;  /* 0x000000928090723c */ /* 0x040fec0000001824 */
[C---:B----4-:R-:W-:Y:S06]  /*12110*/  HMMA.16816.F32 R36, R128.reuse, R40, R60 ;  /* 0x000000288024723c */ /* 0x050fec000000183c */
[C---:B------:R-:W-:Y:S06]  /*12120*/  HMMA.16816.F32 R40, R128.reuse, R42, R68 ;  /* 0x0000002a8028723c */ /* 0x040fec0000001844 */
[C---:B------:R-:W-:Y:S06]  /*12130*/  HMMA.16816.F32 R60, R128.reuse, R64, R92 ;  /* 0x00000040803c723c */ /* 0x040fec000000185c */
[C---:B--2---:R-:W-:Y:S06]  /*12140*/  HMMA.16816.F32 R68, R128.reuse, R72, R100 ;  /* 0x000000488044723c */ /* 0x044fec0000001864 */
[C---:B-1----:R-:W-:Y:S06]  /*12150*/  HMMA.16816.F32 R76, R128.reuse, R80, R108 ;  /* 0x00000050804c723c */ /* 0x042fec000000186c */
[C---:B------:R-:W-:Y:S01]  /*12160*/  HMMA.16816.F32 R64, R128.reuse, R66, R96 ;  /* 0x000000428040723c */ /* 0x040fe20000001860 */
[----:B------:R-:W1:Y:S05]  /*12170*/  LDSM.16.MT88.4 R96, [R203+0x1d800] ;  /* 0x01d80000cb60783b */ /* 0x000e6a0000004200 */
[C---:B------:R-:W-:Y:S01]  /*12180*/  HMMA.16816.F32 R72, R128.reuse, R74, R104 ;  /* 0x0000004a8048723c */ /* 0x040fe20000001868 */
[----:B------:R-:W2:Y:S05]  /*12190*/  LDSM.16.MT88.4 R104, [R201+0x1f800] ;  /* 0x01f80000c968783b */ /* 0x000eaa0000004200 */
[C---:B------:R-:W-:Y:S01]  /*121a0*/  HMMA.16816.F32 R80, R128.reuse, R82, R112 ;  /* 0x000000528050723c */ /* 0x040fe20000001870 */
[----:B------:R-:W3:Y:S05]  /*121b0*/  LDSM.16.MT88.4 R112, [R202+0x1f800] ;  /* 0x01f80000ca70783b */ /* 0x000eea0000004200 */
        /* <DEDUP_REMOVED lines=17> */
[----:B------:R-:W-:-:S15]  /*122d0*/  HMMA.16816.F32 R128, R128, R6, R32 ;  /* 0x000000068080723c */ /* 0x000fde0000001820 */
[----:B------:R-:W-:-:S09]  /*122e0*/  NOP ;  /* 0x0000000000007918 */ /* 0x000fd20000000000 */
.L_x_601:
[----:B------:R-:W-:-:S06]  /*122f0*/  UISETP.GT.AND UP0, UPT, UR20, UR16, UPT ;  /* 0x000000101400728c */ /* 0x000fcc000bf04270 */
[----:B------:R-:W-:-:S13]  /*12300*/  PLOP3.LUT P0, PT, PT, PT, UP0, 0x80, 0x0 ;  /* 0x000000000000781c */ /* 0x000fda0003f0f008 */
[----:B------:R-:W-:Y:S05]  /*12310*/  @!P0 BRA `(.L_x_608) ;  /* 0x0000004800ac8947 */ /* 0x000fea0003800000 */
[----:B------:R-:W2:Y:S01]  /*12320*/  LDL.LU R6, [R1+0x60] ;  /* 0x0000600001067983 */ /* 0x000ea20000300800 */
[----:B------:R-:W-:Y:S01]  /*12330*/  ULDC UR4, c[0x0][0x2d0] ;  /* 0x0000b40000047ab9 */ /* 0x000fe20000000800 */
[----:B------:R-:W1:Y:S01]  /*12340*/  S2R R0, SR_TID.X ;  /* 0x0000000000007919 */ /* 0x000e620000002100 */
[----:B------:R-:W-:Y:S01]  /*12350*/  IMAD.U32 R10, RZ, RZ, UR26 ;  /* 0x0000001aff0a7e24 */ /* 0x000fe2000f8e00ff */
[----:B------:R-:W-:Y:S01]  /*12360*/  ULDC.64 UR10, c[0x0][0x218] ;  /* 0x00008600000a7ab9 */ /* 0x000fe20000000a00 */
[----:B------:R-:W-:Y:S01]  /*12370*/  IMAD.U32 R9, RZ, RZ, UR27 ;  /* 0x0000001bff097e24 */ /* 0x000fe2000f8e00ff */
[----:B------:R-:W3:Y:S01]  /*12380*/  LDL.LU R2, [R1+0x78] ;  /* 0x0000780001027983 */ /* 0x000ee20000300800 */
[----:B------:R-:W-:Y:S01]  /*12390*/  ULDC.64 UR6, c[0x0][0x220] ;  /* 0x0000880000067ab9 */ /* 0x000fe20000000a00 */
[----:B-----5:R-:W-:Y:S01]  /*123a0*/  IMAD.MOV.U32 R134, RZ, RZ, R3 ;  /* 0x000000ffff867224 */ /* 0x020fe200078e0003 */
        /* <DEDUP_REMOVED lines=10> */
[----:B------:R-:W-:Y:S01]  /*12450*/  ULDC UR4, c[0x0][0x2ec] ;  /* 0x0000bb0000047ab9 */ /* 0x000fe20000000800 */
[----:B------:R-:W-:-:S11]  /*12460*/  SHF.R.S32.HI R5, RZ, 0x1f, R4 ;  /* 0x0000001fff057819 */ /* 0x000fd60000011404 */
[----:B------:R-:W1:Y:S08]  /*12470*/  @!P2 LDC.64 R14, c[0x0][0x220] ;  /* 0x00008800ff0eab82 */ /* 0x000e700000000a00 */
[----:B------:R-:W4:Y:S01]  /*12480*/  @!P2 LDC.64 R12, c[0x0][0x220] ;  /* 0x00008800ff0cab82 */ /* 0x000f220000000a00 */
[----:B-1----:R-:W-:Y:S04]  /*12490*/  @!P2 STL.64 [R1+0x30], R14 ;  /* 0x0000300e0100a387 */ /* 0x002fe80000100a00 */
[----:B----4-:R-:W-:Y:S01]  /*124a0*/  @!P2 STL.64 [R1+0x28], R12 ;  /* 0x0000280c0100a387 */ /* 0x010fe20000100a00 */
[----:B--2---:R-:W-:-:S04]  /*124b0*/  IMAD.WIDE.U32 R6, R6, UR22, R4 ;  /* 0x0000001606067c25 */ /* 0x004fc8000f8e0004 */
[----:B------:R-:W-:Y:S01]  /*124c0*/  IMAD.MOV.U32 R3, RZ, RZ, R7 ;  /* 0x000000ffff037224 */ /* 0x000fe200078e0007 */
[----:B------:R-:W-:Y:S01]  /*124d0*/  IADD3 R0, P1, R6, UR28, RZ ;  /* 0x0000001c06007c10 */ /* 0x000fe2000ff3e0ff */
[----:B---3--:R-:W-:-:S03]  /*124e0*/  IMAD.WIDE.U32 R4, R2, UR22, R4 ;  /* 0x0000001602047c25 */ /* 0x008fc6000f8e0004 */
[----:B------:R-:W-:Y:S01]  /*124f0*/  IADD3.X R10, R10, UR36, R7, P1, !PT ;  /* 0x000000240a0a7c10 */ /* 0x000fe20008ffe407 */
[----:B------:R-:W-:Y:S01]  /*12500*/  UIADD3 UR22, UR20, -0x2, URZ ;  /* 0xfffffffe14167890 */ /* 0x000fe2000fffe03f */
[----:B------:R-:W-:Y:S02]  /*12510*/  LEA R6, P1, R0, UR10, 0x1 ;  /* 0x0000000a00067c11 */ /* 0x000fe4000f8208ff */
[----:B------:R-:W-:Y:S02]  /*12520*/  IADD3 R2, P0, R4, UR30, RZ ;  /* 0x0000001e04027c10 */ /* 0x000fe4000ff1e0ff */
[----:B------:R-:W-:Y:S01]  /*12530*/  LEA.HI.X R0, R0, UR11, R10, 0x1, P1 ;  /* 0x0000000b00007c11 */ /* 0x000fe200088f0c0a */
[----:B------:R-:W-:Y:S01]  /*12540*/  STL [R1+0x1c], R6 ;  /* 0x00001c0601007387 */ /* 0x000fe20000100800 */
[----:B------:R-:W-:Y:S01]  /*12550*/  IADD3.X R4, R9, UR37, R5, P0, !PT ;  /* 0x0000002509047c10 */ /* 0x000fe200087fe405 */
[----:B------:R-:W-:Y:S01]  /*12560*/  ULDC.64 UR10, c[0x0][0x248] ;  /* 0x00009200000a7ab9 */ /* 0x000fe20000000a00 */
[----:B------:R-:W-:-:S04]  /*12570*/  LEA R5, P0, R2, UR6, 0x1 ;  /* 0x0000000602057c11 */ /* 0x000fc8000f8008ff */
[----:B------:R-:W-:Y:S01]  /*12580*/  LEA.HI.X R2, R2, UR7, R4, 0x1, P0 ;  /* 0x0000000702027c11 */ /* 0x000fe200080f0c04 */
[----:B------:R-:W-:Y:S01]  /*12590*/  STL [R1+0x18], R5 ;  /* 0x0000180501007387 */ /* 0x000fe20000100800 */
[----:B------:R-:W-:-:S03]  /*125a0*/  ULDC.64 UR6, c[0x0][0x250] ;  /* 0x0000940000067ab9 */ /* 0x000fc60000000a00 */
[----:B------:R1:W-:Y:S04]  /*125b0*/  STL [R1+0x14], R0 ;  /* 0x0000140001007387 */ /* 0x0003e80000100800 */
[----:B------:R2:W-:Y:S01]  /*125c0*/  STL [R1+0x10], R2 ;  /* 0x0000100201007387 */ /* 0x0005e20000100800 */
[----:B-1----:R-:W-:-:S04]  /*125d0*/  SHF.R.S32.HI R0, RZ, 0x3, R8 ;  /* 0x00000003ff007819 */ /* 0x002fc80000011408 */
[----:B------:R-:W-:Y:S02]  /*125e0*/  IADD3 R6, P0, R0, 0x20, RZ ;  /* 0x0000002000067810 */ /* 0x000fe40007f1e0ff */
[----:B------:R-:W-:-:S03]  /*125f0*/  SHF.R.S32.HI R0, RZ, 0x1f, R0 ;  /* 0x0000001fff007819 */ /* 0x000fc60000011400 */
[----:B------:R-:W-:Y:S01]  /*12600*/  STL [R1], R6 ;  /* 0x0000000601007387 */ /* 0x000fe20000100800 */
[----:B--2---:R-:W-:-:S03]  /*12610*/  IMAD.MOV.U32 R2, RZ, RZ, R6 ;  /* 0x000000ffff027224 */ /* 0x004fc600078e0006 */
[----:B------:R-:W2:Y:S04]  /*12620*/  LDL.LU.64 R14, [R1+0x68] ;  /* 0x00006800010e7983 */ /* 0x000ea80000300a00 */
[----:B------:R-:W3:Y:S01]  /*12630*/  LDL.LU.64 R12, [R1+0x70] ;  /* 0x00007000010c7983 */ /* 0x000ee20000300a00 */
[----:B------:R-:W-:-:S05]  /*12640*/  IMAD.X R3, RZ, RZ, R0, P0 ;  /* 0x000000ffff037224 */ /* 0x000fca00000e0600 */
[----:B------:R2:W-:Y:S02]  /*12650*/  STL [R1+0x4], R3 ;  /* 0x0000040301007387 */ /* 0x0005e40000100800 */
[----:B--2---:R-:W-:Y:S02]  /*12660*/  IMAD.MOV.U32 R3, RZ, RZ, R15 ;  /* 0x000000ffff037224 */ /* 0x004fe400078e000f */
[----:B---3--:R-:W-:-:S05]  /*12670*/  IMAD.MOV.U32 R2, RZ, RZ, R12 ;  /* 0x000000ffff027224 */ /* 0x008fca00078e000c */
[----:B------:R1:W-:Y:S01]  /*12680*/  STL.64 [R1+0x20], R2 ;  /* 0x0000200201007387 */ /* 0x0003e20000100a00 */
[----:B------:R-:W-:Y:S05]  /*12690*/  BRA `(.L_x_609) ;  /* 0x0000000000fc7947 */ /* 0x000fea0003800000 */
.L_x_611:
        /* <DEDUP_REMOVED lines=12> */
[----:B------:R-:W-:Y:S06]  /*12760*/  UIADD3 UR20, UR25, UR20, URZ ;  /* 0x0000001419147290 */ /* 0x000fec000fffe03f */
[----:B------:R-:W-:Y:S01]  /*12770*/  IMAD.U32 R135, RZ, RZ, UR20 ;  /* 0x00000014ff877e24 */ /* 0x000fe2000f8e00ff */
        /* <DEDUP_REMOVED lines=49> */
.L_x_609:
[----:B--2---:R-:W2:Y:S01]  /*12a90*/  LDL.64 R238, [R1+0x8] ;  /* 0x0000080001ee7983 */ /* 0x004ea20000100a00 */
[----:B------:R-:W-:Y:S01]  /*12aa0*/  UIADD3 UR25, UR15, -UR26, URZ ;  /* 0x8000001a0f197290 */ /* 0x000fe2000fffe03f */
[----:B------:R-:W-:Y:S04]  /*12ab0*/  DEPBAR.LE SB0, 0x0 ;  /* 0x000080000000791a */ /* 0x000fe80000000000 */
[----:B------:R-:W1:Y:S01]  /*12ac0*/  LDL.64 R236, [R1] ;  /* 0x0000000001ec7983 */ /* 0x000e620000100a00 */
[----:B------:R-:W-:Y:S01]  /*12ad0*/  IMAD.U32 R0, RZ, RZ, UR25 ;  /* 0x00000019ff007e24 */ /* 0x000fe2000f8e00ff */
[----:B------:R-:W-:Y:S02]  /*12ae0*/  UIADD3 UR13, UR20, -0x1, URZ ;  /* 0xffffffff140d7890 */ /* 0x000fe4000fffe03f */
[----:B------:R-:W3:Y:S02]  /*12af0*/  LDL.64 R12, [R1+0x20] ;  /* 0x00002000010c7983 */ /* 0x000ee40000100a00 */
[----:B------:R-:W-:Y:S02]  /*12b00*/  USHF.R.S32.HI UR24, URZ, 0x1f, UR13 ;  /* 0x0000001f3f187899 */ /* 0x000fe4000801140d */
[----:B------:R-:W4:Y:S01]  /*12b10*/  LDL R17, [R1+0x44] ;  /* 0x0000440001117983 */ /* 0x000f220000100800 */
[----:B------:R-:W-:Y:S01]  /*12b20*/  UIMAD UR23, UR8, UR13, URZ ;  /* 0x0000000d081772a4 */ /* 0x000fe2000f8e023f */
[----:B------:R-:W-:Y:S01]  /*12b30*/  IMAD.U32 R6, RZ, RZ, UR13 ;  /* 0x0000000dff067e24 */ /* 0x000fe2000f8e00ff */
[----:B------:R-:W-:Y:S01]  /*12b40*/  UISETP.GT.AND UP0, UPT, UR13, UR16, UPT ;  /* 0x000000100d00728c */ /* 0x000fe2000bf04270 */
[----:B------:R-:W5:Y:S01]  /*12b50*/  LDL R8, [R1+0x30] ;  /* 0x0000300001087983 */ /* 0x000f620000100800 */
[----:B------:R-:W-:Y:S03]  /*12b60*/  UIMAD UR23, UR24, UR9, UR23 ;  /* 0x00000009181772a4 */ /* 0x000fe6000f8e0217 */
[----:B------:R-:W5:Y:S04]  /*12b70*/  LDL R19, [R1+0x18] ;  /* 0x0000180001137983 */ /* 0x000f680000100800 */
[----:B------:R-:W5:Y:S04]  /*12b80*/  LDL R10, [R1+0x34] ;  /* 0x00003400010a7983 */ /* 0x000f680000100800 */
[----:B------:R-:W5:Y:S04]  /*12b90*/  LDL R16, [R1+0x10] ;  /* 0x0000100001107983 */ /* 0x000f680000100800 */
[----:B------:R-:W5:Y:S04]  /*12ba0*/  LDL R15, [R1+0x40] ;  /* 0x00004000010f7983 */ /* 0x000f680000100800 */
[----:B------:R-:W5:Y:S04]  /*12bb0*/  LDL R20, [R1+0x28] ;  /* 0x0000280001147983 */ /* 0x000f680000100800 */
[----:B------:R-:W5:Y:S04]  /*12bc0*/  LDL R18, [R1+0x2c] ;  /* 0x00002c0001127983 */ /* 0x000f680000100800 */
[----:B------:R-:W5:Y:S01]  /*12bd0*/  LDL R14, [R1+0x48] ;  /* 0x00004800010e7983 */ /* 0x000f620000100800 */
[----:B------:R-:W-:Y:S06]  /*12be0*/  BAR.SYNC.DEFER_BLOCKING 0x0 ;  /* 0x0000000000007b1d */ /* 0x000fec0000010000 */
[----:B------:R-:W-:Y:S04]  /*12bf0*/  @P2 STS.128 [R227+0x18000], RZ ;  /* 0x018000ffe3002388 */ /* 0x000fe80000000c00 */
[----:B------:R-:W5:Y:S04]  /*12c00*/  LDL R235, [R1+0x1c] ;  /* 0x00001c0001eb7983 */ /* 0x000f680000100800 */
[----:B------:R-:W5:Y:S01]  /*12c10*/  LDL R234, [R1+0x14] ;  /* 0x0000140001ea7983 */ /* 0x000f620000100800 */
[----:B------:R-:W2:Y:S02]  /*12c20*/  S2R R135, SR_TID.X ;  /* 0x0000000000877919 */ /* 0x000ea40000002100 */
[----:B--2---:R-:W-:Y:S05]  /*12c30*/  IMAD.SHL.U32 R135, R135, 0x2, RZ ;  /* 0x0000000287877824 */ /* 0x004fea00078e00ff */
[----:B------:R-:W-:Y:S02]  /*12c40*/  LOP3.LUT R135, R135, 0x6, RZ, 0xc0, !PT ;  /* 0x0000000687877812 */ /* 0x000fe400078ec0ff */
[C---:B------:R-:W-:Y:S04]  /*12c50*/  LEA R4, P1, R0.reuse, R238, 0x6 ;  /* 0x000000ee00047211 */ /* 0x040fe800078230ff */
[C---:B------:R-:W-:Y:S02]  /*12c60*/  LEA.HI.X.SX32 R5, R0.reuse, R239, 0x6, P1 ;  /* 0x000000ef00057211 */ /* 0x040fe400008f36ff */
[C---:B-1----:R-:W-:Y:S03]  /*12c70*/  LEA R2, P0, R0.reuse, R236, 0x6 ;  /* 0x000000ec00027211 */ /* 0x042fe600078030ff */
[----:B------:R-:W-:Y:S01]  /*12c80*/  IMAD R5, R5, UR6, RZ ;  /* 0x0000000605057c24 */ /* 0x000fe2000f8e02ff */
[----:B------:R-:W-:Y:S01]  /*12c90*/  LEA.HI.X.SX32 R3, R0, R237, 0x6, P0 ;  /* 0x000000ed00037211 */ /* 0x000fe200000f36ff */
[----:B---3--:R-:W-:Y:S01]  /*12ca0*/  IMAD.WIDE.U32 R6, R6, UR9, R12 ;  /* 0x0000000906067c25 */ /* 0x008fe2000f8e000c */
[----:B----4-:R-:W-:Y:S03]  /*12cb0*/  ISETP.GE.AND P4, PT, R17, UR12, PT ;  /* 0x0000000c11007c0c */ /* 0x010fe6000bf86270 */
[C---:B------:R-:W-:Y:S02]  /*12cc0*/  IMAD R5, R4.reuse, UR7, R5 ;  /* 0x0000000704057c24 */ /* 0x040fe4000f8e0205 */
[----:B------:R-:W-:Y:S01]  /*12cd0*/  IMAD.WIDE.U32 R12, R4, UR6, RZ ;  /* 0x00000006040c7c25 */ /* 0x000fe2000f8e00ff */
[----:B-----5:R-:W-:Y:S03]  /*12ce0*/  @!P2 LEA R8, P1, R6, R8, 0x1 ;  /* 0x000000080608a211 */ /* 0x020fe600078208ff */
[----:B------:R-:W-:Y:S01]  /*12cf0*/  VIADD R0, R7, UR23 ;  /* 0x0000001707007c36 */ /* 0x000fe20008000000 */
[-C--:B------:R-:W-:Y:S01]  /*12d00*/  LEA R4, P3, R12, R19.reuse, 0x1 ;  /* 0x000000130c047211 */ /* 0x080fe200078608ff */
[----:B------:R-:W-:Y:S01]  /*12d10*/  IMAD.IADD R5, R13, 0x1, R5 ;  /* 0x000000010d057824 */ /* 0x000fe200078e0205 */
[C---:B------:R-:W-:Y:S01]  /*12d20*/  @!P2 IADD3 R7, P0, R6.reuse, UR29, RZ ;  /* 0x0000001d0607ac10 */ /* 0x040fe2000ff1e0ff */
[----:B------:R-:W-:Y:S01]  /*12d30*/  IMAD R3, R3, UR6, RZ ;  /* 0x0000000603037c24 */ /* 0x000fe2000f8e02ff */
[----:B------:R-:W-:Y:S01]  /*12d40*/  @!P2 LEA.HI.X R9, R6, R10, R0, 0x1, P1 ;  /* 0x0000000a0609a211 */ /* 0x000fe200008f0c00 */
[----:B------:R-:W-:Y:S01]  /*12d50*/  IMAD.WIDE.U32 R10, R2, UR6, RZ ;  /* 0x00000006020a7c25 */ /* 0x000fe2000f8e00ff */
[----:B------:R-:W-:Y:S01]  /*12d60*/  @!P2 IADD3.X R0, R0, UR14, RZ, P0, !PT ;  /* 0x0000000e0000ac10 */ /* 0x000fe200087fe4ff */
[----:B------:R-:W-:Y:S01]  /*12d70*/  UIADD3 UR23, UR22, -UR26, URZ ;  /* 0x8000001a16177290 */ /* 0x000fe2000fffe03f */
[----:B------:R-:W-:Y:S01]  /*12d80*/  LEA.HI.X R5, R12, R16, R5, 0x1, P3 ;  /* 0x000000100c057211 */ /* 0x000fe200018f0c05 */
[----:B------:R-:W-:Y:S01]  /*12d90*/  @!PT LDS RZ, [RZ] ;  /* 0x00000000fffff984 */ /* 0x000fe20000000800 */
[----:B------:R-:W-:Y:S01]  /*12da0*/  @!PT LDS RZ, [RZ] ;  /* 0x00000000fffff984 */ /* 0x000fe20000000800 */
[----:B------:R-:W-:Y:S01]  /*12db0*/  @!PT LDS RZ, [RZ] ;  /* 0x00000000fffff984 */ /* 0x000fe20000000800 */
[----:B------:R1:W-:Y:S01]  /*12dc0*/  @!P2 LDGSTS.E.BYPASS.LTC128B.128 [R227+0x18000], desc[UR34][R8.64] ;  /* 0x1800000008e3afae */ /* 0x0003e2000b901d62 */
[----:B------:R-:W-:Y:S01]  /*12dd0*/  IMAD R3, R2, UR7, R3 ;  /* 0x0000000702037c24 */ /* 0x000fe2000f8e0203 */
[C---:B------:R-:W-:Y:S02]  /*12de0*/  LEA R2, P0, R10.reuse, R19, 0x1 ;  /* 0x000000130a027211 */ /* 0x040fe400078008ff */
[----:B------:R-:W-:Y:S01]  /*12df0*/  ISETP.GE.AND P3, PT, R15, UR12, PT ;  /* 0x0000000c0f007c0c */ /* 0x000fe2000bf66270 */
[----:B------:R-:W-:Y:S01]  /*12e00*/  @P4 STS.128 [R227+0x1a000], RZ ;  /* 0x01a000ffe3004388 */ /* 0x000fe20000000c00 */
[----:B------:R-:W-:Y:S01]  /*12e10*/  IMAD.IADD R3, R11, 0x1, R3 ;  /* 0x000000010b037824 */ /* 0x000fe200078e0203 */
[C---:B------:R-:W-:Y:S01]  /*12e20*/  @!P2 LEA R6, P1, R7.reuse, R20, 0x1 ;  /* 0x000000140706a211 */ /* 0x040fe200078208ff */
[----:B------:R-:W-:Y:S01]  /*12e30*/  IMAD.U32 R132, RZ, RZ, UR23 ;  /* 0x00000017ff847e24 */ /* 0x000fe2000f8e00ff */
[----:B------:R-:W-:Y:S01]  /*12e40*/  @!PT LDS RZ, [RZ] ;  /* 0x00000000fffff984 */ /* 0x000fe20000000800 */
[----:B------:R-:W-:Y:S01]  /*12e50*/  @!PT LDS RZ, [RZ] ;  /* 0x00000000fffff984 */ /* 0x000fe20000000800 */
[----:B------:R-:W-:Y:S01]  /*12e60*/  @!PT LDS RZ, [RZ] ;  /* 0x00000000fffff984 */ /* 0x000fe20000000800 */
[----:B------:R-:W-:Y:S02]  /*12e70*/  @!P4 LDGSTS.E.BYPASS.LTC128B.128 [R227+0x1a000], desc[UR34][R4.64+0x80] ;  /* 0x1a00008004e3cfae */ /* 0x000fe4000b901d62 */
[----:B------:R-:W-:Y:S01]  /*12e80*/  @!P2 LEA.HI.X R7, R7, R18, R0, 0x1, P1 ;  /* 0x000000120707a211 */ /* 0x000fe200008f0c00 */
[----:B------:R-:W-:Y:S01]  /*12e90*/  IMAD.U32 R0, RZ, RZ, UR13 ;  /* 0x0000000dff007e24 */ /* 0x000fe2000f8e00ff */
[----:B------:R-:W-:Y:S02]  /*12ea0*/  LEA.HI.X R3, R10, R16, R3, 0x1, P0 ;  /* 0x000000100a037211 */ /* 0x000fe400000f0c03 */
[----:B------:R-:W-:Y:S01]  /*12eb0*/  ISETP.GE.AND P1, PT, R14, UR12, PT ;  /* 0x0000000c0e007c0c */ /* 0x000fe2000bf26270 */
[----:B------:R-:W-:Y:S01]  /*12ec0*/  IMAD R0, R0, 0x40, R135 ;  /* 0x0000004000007824 */ /* 0x000fe200078e0287 */
[----:B------:R-:W-:Y:S03]  /*12ed0*/  @P3 STS.128 [R227+0x1c000], RZ ;  /* 0x01c000ffe3003388 */ /* 0x000fe60000000c00 */
[----:B------:R-:W-:Y:S01]  /*12ee0*/  IMAD.IADD R135, R230, 0x1, -R0 ;  /* 0x00000001e6877824 */ /* 0x000fe200078e0a00 */
[----:B------:R-:W-:Y:S01]  /*12ef0*/  @!PT LDS RZ, [RZ] ;  /* 0x00000000fffff984 */ /* 0x000fe20000000800 */
[----:B------:R-:W-:Y:S01]  /*12f00*/  @!PT LDS RZ, [RZ] ;  /* 0x00000000fffff984 */ /* 0x000fe20000000800 */
[----:B------:R-:W-:Y:S01]  /*12f10*/  @!PT LDS RZ, [RZ] ;  /* 0x00000000fffff984 */ /* 0x000fe20000000800 */
[----:B------:R-:W-:Y:S04]  /*12f20*/  @!P3 LDGSTS.E.BYPASS.LTC128B.128 [R227+0x1c000], desc[UR34][R4.64+0x100] ;  /* 0x1c00010004e3bfae */ /* 0x000fe8000b901d62 */
[----:B------:R-:W-:Y:S03]  /*12f30*/  IABS R135, R135 ;  /* 0x0000008700877213 */ /* 0x000fe60000000000 */
[----:B------:R-:W-:Y:S01]  /*12f40*/  @P1 STS.128 [R227+0x1e000], RZ ;  /* 0x01e000ffe3001388 */ /* 0x000fe20000000c00 */
[----:B------:R-:W-:Y:S03]  /*12f50*/  I2FP.F32.S32 R135, R135 ;  /* 0x0000008700877245 */ /* 0x000fe60000201400 */
        /* <DEDUP_REMOVED lines=27> */
[----:B------:R-:W4:Y:S04]  /*13110*/  LDSM.16.M88.4 R24, [R200+0x11000] ;  /* 0x01100000c818783b */ /* 0x000f280000000200 */
[----:B------:R-:W5:Y:S04]  /*13120*/  LDSM.16.M88.4 R168, [R200+0x11800] ;  /* 0x01180000c8a8783b */ /* 0x000f680000000200 */
[----:B------:R-:W0:Y:S01]  /*13130*/  LDGDEPBAR ;  /* 0x00000000000079af */ /* 0x000e220000000000 */
[C---:B--2---:R-:W-:Y:S03]  /*13140*/  LEA R2, P5, R132.reuse, R238, 0x6 ;  /* 0x000000ee84027211 */ /* 0x044fe600078a30ff */
[----:B------:R-:W-:Y:S01]  /*13150*/  LDSM.16.M88.4 R172, [R208] ;  /* 0x00000000d0ac783b */ /* 0x000fe20000000200 */
[C---:B------:R-:W-:Y:S03]  /*13160*/  LEA.HI.X.SX32 R3, R132.reuse, R239, 0x6, P5 ;  /* 0x000000ef84037211 */ /* 0x040fe600028f36ff */
[----:B------:R-:W2:Y:S04]  /*13170*/  LDSM.16.M88.4 R176, [R211] ;  /* 0x00000000d3b0783b */ /* 0x000ea80000000200 */
[----:B------:R-:W2:Y:S01]  /*13180*/  LDSM.16.M88.4 R180, [R226] ;  /* 0x00000000e2b4783b */ /* 0x000ea20000000200 */
[----:B------:R-:W-:Y:S03]  /*13190*/  IMAD R3, R3, UR10, RZ ;  /* 0x0000000a03037c24 */ /* 0x000fe6000f8e02ff */
[----:B------:R-:W2:Y:S04]  /*131a0*/  LDSM.16.M88.4 R184, [R225] ;  /* 0x00000000e1b8783b */ /* 0x000ea80000000200 */
[----:B------:R-:W2:Y:S01]  /*131b0*/  LDSM.16.M88.4 R188, [R224] ;  /* 0x00000000e0bc783b */ /* 0x000ea20000000200 */
[C---:B-1----:R-:W-:Y:S03]  /*131c0*/  HMMA.16816.F32 R4, R32.reuse, R8, RZ ;  /* 0x000000082004723c */ /* 0x042fe600000018ff */
[----:B------:R-:W-:Y:S04]  /*131d0*/  LDSM.16.M88.4 R192, [R210] ;  /* 0x00000000d2c0783b */ /* 0x000fe80000000200 */
[----:B------:R-:W1:Y:S01]  /*131e0*/  LDSM.16.M88.4 R196, [R206+0x10000] ;  /* 0x01000000cec4783b */ /* 0x000e620000000200 */
[C---:B------:R-:W-:Y:S06]  /*131f0*/  HMMA.16816.F32 R8, R32.reuse, R10, RZ ;  /* 0x0000000a2008723c */ /* 0x040fec00000018ff */
[C---:B---3--:R-:W-:Y:S06]  /*13200*/  HMMA.16816.F32 R12, R32.reuse, R16, RZ ;  /* 0x00000010200c723c */ /* 0x048fec00000018ff */
[C---:B------:R-:W-:Y:S06]  /*13210*/  HMMA.16816.F32 R16, R32.reuse, R18, RZ ;  /* 0x000000122010723c */ /* 0x040fec00000018ff */
[C---:B----4-:R-:W-:Y:S06]  /*13220*/  HMMA.16816.F32 R20, R32.reuse, R24, RZ ;  /* 0x000000182014723c */ /* 0x050fec00000018ff */
[C---:B------:R-:W-:Y:S06]  /*13230*/  HMMA.16816.F32 R24, R32.reuse, R26, RZ ;  /* 0x0000001a2018723c */ /* 0x040fec00000018ff */
[C---:B-----5:R-:W-:Y:S06]  /*13240*/  HMMA.16816.F32 R28, R32.reuse, R168, RZ ;  /* 0x000000a8201c723c */ /* 0x060fec00000018ff */
[----:B------:R-:W-:Y:S01]  /*13250*/  HMMA.16816.F32 R32, R32, R170, RZ ;  /* 0x000000aa2020723c */ /* 0x000fe200000018ff */
[----:B------:R-:W3:Y:S05]  /*13260*/  LDSM.16.M88.4 R168, [R206+0x10800] ;  /* 0x01080000cea8783b */ /* 0x000eea0000000200 */
        /* <DEDUP_REMOVED lines=8> */
[----:B------:R-:W-:Y:S05]  /*132f0*/  LDSM.16.M88.4 R184, [R205] ;  /* 0x00000000cdb8783b */ /* 0x000fea0000000200 */
[C---:B------:R-:W-:Y:S06]  /*13300*/  HMMA.16816.F32 R28, R172.reuse, R188, R28 ;  /* 0x000000bcac1c723c */ /* 0x040fec000000181c */
[----:B------:R-:W-:Y:S01]  /*13310*/  HMMA.16816.F32 R32, R172, R190, R32 ;  /* 0x000000beac20723c */ /* 0x000fe20000001820 */
[----:B------:R-:W4:Y:S04]  /*13320*/  LDSM.16.M88.4 R172, [R206+0x11800] ;  /* 0x01180000ceac783b */ /* 0x000f280000000200 */
        /* <DEDUP_REMOVED lines=12> */
[----:B------:R-:W2:Y:S04]  /*133f0*/  LDSM.16.M88.4 R172, [R207+0x4000] ;  /* 0x00400000cfac783b */ /* 0x000ea80000000200 */
[----:B------:R-:W-:Y:S01]  /*13400*/  LDSM.16.M88.4 R192, [R200+0x13800] ;  /* 0x01380000c8c0783b */ /* 0x000fe20000000200 */
[C---:B------:R-:W-:Y:S06]  /*13410*/  HMMA.16816.F32 R4, R180.reuse, R184, R4 ;  /* 0x000000b8b404723c */ /* 0x040fec0000001804 */
[C---:B------:R-:W-:Y:S01]  /*13420*/  HMMA.16816.F32 R8, R180.reuse, R186, R8 ;  /* 0x000000bab408723c */ /* 0x040fe20000001808 */
[----:B------:R-:W4:Y:S05]  /*13430*/  LDSM.16.M88.4 R184, [R200+0x12800] ;  /* 0x01280000c8b8783b */ /* 0x000f2a0000000200 */
[C---:B-----5:R-:W-:Y:S06]  /*13440*/  HMMA.16816.F32 R12, R180.reuse, R188, R12 ;  /* 0x000000bcb40c723c */ /* 0x060fec000000180c */
[C---:B------:R-:W-:Y:S01]  /*13450*/  HMMA.16816.F32 R16, R180.reuse, R190, R16 ;  /* 0x000000beb410723c */ /* 0x040fe20000001810 */
[----:B------:R-:W5:Y:S05]  /*13460*/  LDSM.16.M88.4 R188, [R200+0x13000] ;  /* 0x01300000c8bc783b */ /* 0x000f6a0000000200 */
[C---:B-1----:R-:W-:Y:S06]  /*13470*/  HMMA.16816.F32 R20, R180.reuse, R196, R20 ;  /* 0x000000c4b414723c */ /* 0x042fec0000001814 */
[C---:B------:R-:W-:Y:S01]  /*13480*/  HMMA.16816.F32 R24, R180.reuse, R198, R24 ;  /* 0x000000c6b418723c */ /* 0x040fe20000001818 */
[----:B------:R-:W-:Y:S05]  /*13490*/  LDSM.16.M88.4 R196, [R222] ;  /* 0x00000000dec4783b */ /* 0x000fea0000000200 */
[C---:B---3--:R-:W-:Y:S06]  /*134a0*/  HMMA.16816.F32 R28, R180.reuse, R168, R28 ;  /* 0x000000a8b41c723c */ /* 0x048fec000000181c */
[----:B------:R-:W-:Y:S01]  /*134b0*/  HMMA.16816.F32 R32, R180, R170, R32 ;  /* 0x000000aab420723c */ /* 0x000fe20000001820 */
[----:B------:R-:W-:Y:S04]  /*134c0*/  LDSM.16.M88.4 R168, [R208+0x4000] ;  /* 0x00400000d0a8783b */ /* 0x000fe80000000200 */
[----:B------:R-:W1:Y:S01]  /*134d0*/  LDSM.16.M88.4 R180, [R223] ;  /* 0x00000000dfb4783b */ /* 0x000e620000000200 */
[C---:B--2---:R-:W-:Y:S06]  /*134e0*/  HMMA.16816.F32 R4, R172.reuse, R176, R4 ;  /* 0x000000b0ac04723c */ /* 0x044fec0000001804 */
[C---:B------:R-:W-:Y:S01]  /*134f0*/  HMMA.16816.F32 R8, R172.reuse, R178, R8 ;  /* 0x000000b2ac08723c */ /* 0x040fe20000001808 */
[----:B------:R-:W2:Y:S05]  /*13500*/  LDSM.16.M88.4 R176, [R221] ;  /* 0x00000000ddb0783b */ /* 0x000eaa0000000200 */
[C---:B----4-:R-:W-:Y:S06]  /*13510*/  HMMA.16816.F32 R12, R172.reuse, R184, R12 ;  /* 0x000000b8ac0c723c */ /* 0x050fec000000180c */
[C---:B------:R-:W-:Y:S01]  /*13520*/  HMMA.16816.F32 R16, R172.reuse, R186, R16 ;  /* 0x000000baac10723c */ /* 0x040fe20000001810 */
[----:B------:R-:W3:Y:S05]  /*13530*/  LDSM.16.M88.4 R184, [R220] ;  /* 0x00000000dcb8783b */ /* 0x000eea0000000200 */
[C---:B-----5:R-:W-:Y:S06]  /*13540*/  HMMA.16816.F32 R20, R172.reuse, R188, R20 ;  /* 0x000000bcac14723c */ /* 0x060fec0000001814 */
        /* <DEDUP_REMOVED lines=28> */
[C---:B-----5:R-:W-:Y:S06]  /*13710*/  HMMA.16816.F32 R28, R172.reuse, R196, R28 ;  /* 0x000000c4ac1c723c */ /* 0x060fec000000181c */
[----:B------:R-:W-:Y:S01]  /*13720*/  HMMA.16816.F32 R32, R172, R198, R32 ;  /* 0x000000c6ac20723c */ /* 0x000fe20000001820 */
[----:B------:R-:W4:Y:S04]  /*13730*/  LDSM.16.M88.4 R172, [R207+0x8000] ;  /* 0x00800000cfac783b */ /* 0x000f280000000200 */
[----:B------:R-:W5:Y:S01]  /*13740*/  LDSM.16.M88.4 R196, [R200+0x14800] ;  /* 0x01480000c8c4783b */ /* 0x000f620000000200 */
[C---:B--2---:R-:W-:Y:S06]  /*13750*/  HMMA.16816.F32 R4, R168.reuse, R176, R4 ;  /* 0x000000b0a804723c */ /* 0x044fec0000001804 */
[C---:B------:R-:W-:Y:S01]  /*13760*/  HMMA.16816.F32 R8, R168.reuse, R178, R8 ;  /* 0x000000b2a808723c */ /* 0x040fe20000001808 */
[----:B------:R-:W2:Y:S05]  /*13770*/  LDSM.16.M88.4 R176, [R200+0x15000] ;  /* 0x01500000c8b0783b */ /* 0x000eaa0000000200 */
[C---:B---3--:R-:W-:Y:S06]  /*13780*/  HMMA.16816.F32 R12, R168.reuse, R184, R12 ;  /* 0x000000b8a80c723c */ /* 0x048fec000000180c */
[C---:B------:R-:W-:Y:S01]  /*13790*/  HMMA.16816.F32 R16, R168.reuse, R186, R16 ;  /* 0x000000baa810723c */ /* 0x040fe20000001810 */
[----:B------:R-:W-:Y:S05]  /*137a0*/  LDSM.16.M88.4 R184, [R219] ;  /* 0x00000000dbb8783b */ /* 0x000fea0000000200 */
[C---:B-1----:R-:W-:Y:S06]  /*137b0*/  HMMA.16816.F32 R20, R168.reuse, R180, R20 ;  /* 0x000000b4a814723c */ /* 0x042fec0000001814 */
[C---:B------:R-:W-:Y:S01]  /*137c0*/  HMMA.16816.F32 R24, R168.reuse, R182, R24 ;  /* 0x000000b6a818723c */ /* 0x040fe20000001818 */
[----:B------:R-:W-:Y:S05]  /*137d0*/  LDSM.16.M88.4 R180, [R208+0x8000] ;  /* 0x00800000d0b4783b */ /* 0x000fea0000000200 */
[C---:B------:R-:W-:Y:S06]  /*137e0*/  HMMA.16816.F32 R28, R168.reuse, R188, R28 ;  /* 0x000000bca81c723c */ /* 0x040fec000000181c */
[----:B------:R-:W-:Y:S01]  /*137f0*/  HMMA.16816.F32 R32, R168, R190, R32 ;  /* 0x000000bea820723c */ /* 0x000fe20000001820 */
[----:B------:R-:W1:Y:S04]  /*13800*/  LDSM.16.M88.4 R168, [R200+0x15800] ;  /* 0x01580000c8a8783b */ /* 0x000e680000000200 */
[----:B------:R-:W3:Y:S01]  /*13810*/  LDSM.16.M88.4 R188, [R218] ;  /* 0x00000000dabc783b */ /* 0x000ee20000000200 */
[C---:B----4-:R-:W-:Y:S06]  /*13820*/  HMMA.16816.F32 R4, R172.reuse, R192, R4 ;  /* 0x000000c0ac04723c */ /* 0x050fec0000001804 */
[C---:B------:R-:W-:Y:S01]  /*13830*/  HMMA.16816.F32 R8, R172.reuse, R194, R8 ;  /* 0x000000c2ac08723c */ /* 0x040fe20000001808 */
[----:B------:R-:W4:Y:S05]  /*13840*/  LDSM.16.M88.4 R192, [R217] ;  /* 0x00000000d9c0783b */ /* 0x000f2a0000000200 */
[C---:B-----5:R-:W-:Y:S06]  /*13850*/  HMMA.16816.F32 R12, R172.reuse, R196, R12 ;  /* 0x000000c4ac0c723c */ /* 0x060fec000000180c */
[C---:B------:R-:W-:Y:S01]  /*13860*/  HMMA.16816.F32 R16, R172.reuse, R198, R16 ;  /* 0x000000c6ac10723c */ /* 0x040fe20000001810 */
[----:B------:R-:W5:Y:S05]  /*13870*/  LDSM.16.M88.4 R196, [R216] ;  /* 0x00000000d8c4783b */ /* 0x000f6a0000000200 */
[C---:B--2---:R-:W-:Y:S06]  /*13880*/  HMMA.16816.F32 R20, R172.reuse, R176, R20 ;  /* 0x000000b0ac14723c */ /* 0x044fec0000001814 */
[C---:B------:R-:W-:Y:S01]  /*13890*/  HMMA.16816.F32 R24, R172.reuse, R178, R24 ;  /* 0x000000b2ac18723c */ /* 0x040fe20000001818 */
[----:B------:R-:W-:Y:S05]  /*138a0*/  LDSM.16.M88.4 R176, [R206+0x14800] ;  /* 0x01480000ceb0783b */ /* 0x000fea0000000200 */
[C---:B-1----:R-:W-:Y:S06]  /*138b0*/  HMMA.16816.F32 R28, R172.reuse, R168, R28 ;  /* 0x000000a8ac1c723c */ /* 0x042fec000000181c */
[----:B------:R-:W-:Y:S01]  /*138c0*/  HMMA.16816.F32 R32, R172, R170, R32 ;  /* 0x000000aaac20723c */ /* 0x000fe20000001820 */
[----:B------:R-:W-:Y:S04]  /*138d0*/  LDSM.16.M88.4 R168, [R210+0x8000] ;  /* 0x00800000d2a8783b */ /* 0x000fe80000000200 */
[----:B------:R-:W1:Y:S01]  /*138e0*/  LDSM.16.M88.4 R172, [R206+0x14000] ;  /* 0x01400000ceac783b */ /* 0x000e620000000200 */
[C---:B------:R-:W-:Y:S06]  /*138f0*/  HMMA.16816.F32 R4, R180.reuse, R184, R4 ;  /* 0x000000b8b404723c */ /* 0x040fec0000001804 */
[C---:B------:R-:W-:Y:S01]  /*13900*/  HMMA.16816.F32 R8, R180.reuse, R186, R8 ;  /* 0x000000bab408723c */ /* 0x040fe20000001808 */
[----:B------:R-:W2:Y:S05]  /*13910*/  LDSM.16.M88.4 R184, [R206+0x15000] ;  /* 0x01500000ceb8783b */ /* 0x000eaa0000000200 */
[C---:B---3--:R-:W-:Y:S06]  /*13920*/  HMMA.16816.F32 R12, R180.reuse, R188, R12 ;  /* 0x000000bcb40c723c */ /* 0x048fec000000180c */
[C---:B------:R-:W-:Y:S01]  /*13930*/  HMMA.16816.F32 R16, R180.reuse, R190, R16 ;  /* 0x000000beb410723c */ /* 0x040fe20000001810 */
[----:B------:R-:W3:Y:S05]  /*13940*/  LDSM.16.M88.4 R188, [R206+0x15800] ;  /* 0x01580000cebc783b */ /* 0x000eea0000000200 */
[C---:B----4-:R-:W-:Y:S06]  /*13950*/  HMMA.16816.F32 R20, R180.reuse, R192, R20 ;  /* 0x000000c0b414723c */ /* 0x050fec0000001814 */
[C---:B------:R-:W-:Y:S01]  /*13960*/  HMMA.16816.F32 R24, R180.reuse, R194, R24 ;  /* 0x000000c2b418723c */ /* 0x040fe20000001818 */
[----:B------:R-:W-:Y:S05]  /*13970*/  LDSM.16.M88.4 R192, [R205+0x4000] ;  /* 0x00400000cdc0783b */ /* 0x000fea0000000200 */
[C---:B-----5:R-:W-:Y:S06]  /*13980*/  HMMA.16816.F32 R28, R180.reuse, R196, R28 ;  /* 0x000000c4b41c723c */ /* 0x060fec000000181c */
[----:B------:R-:W-:Y:S01]  /*13990*/  HMMA.16816.F32 R32, R180, R198, R32 ;  /* 0x000000c6b420723c */ /* 0x000fe20000001820 */
[----:B------:R-:W4:Y:S04]  /*139a0*/  LDSM.16.M88.4 R180, [R209+0x8000] ;  /* 0x00800000d1b4783b */ /* 0x000f280000000200 */
[----:B------:R-:W5:Y:S01]  /*139b0*/  LDSM.16.M88.4 R196, [R205+0x4800] ;  /* 0x00480000cdc4783b */ /* 0x000f620000000200 */
        /* <DEDUP_REMOVED lines=16> */
[C---:B-----5:R-:W-:Y:S06]  /*13ac0*/  HMMA.16816.F32 R12, R180.reuse, R196, R12 ;  /* 0x000000c4b40c723c */ /* 0x060fec000000180c */
[C---:B------:R-:W-:Y:S01]  /*13ad0*/  HMMA.16816.F32 R16, R180.reuse, R198, R16 ;  /* 0x000000c6b410723c */ /* 0x040fe20000001810 */
[----:B------:R-:W-:Y:S05]  /*13ae0*/  LDSM.16.M88.4 R196, [R212] ;  /* 0x00000000d4c4783b */ /* 0x000fea0000000200 */
[C---:B-1----:R-:W-:Y:S06]  /*13af0*/  HMMA.16816.F32 R20, R180.reuse, R172, R20 ;  /* 0x000000acb414723c */ /* 0x042fec0000001814 */
[C---:B------:R-:W-:Y:S01]  /*13b00*/  HMMA.16816.F32 R24, R180.reuse, R174, R24 ;  /* 0x000000aeb418723c */ /* 0x040fe20000001818 */
[----:B------:R-:W1:Y:S05]  /*13b10*/  LDSM.16.M88.4 R172, [R200+0x17800] ;  /* 0x01780000c8ac783b */ /* 0x000e6a0000000200 */
[C---:B------:R-:W-:Y:S06]  /*13b20*/  HMMA.16816.F32 R28, R180.reuse, R176, R28 ;  /* 0x000000b0b41c723c */ /* 0x040fec000000181c */
[----:B------:R-:W-:Y:S01]  /*13b30*/  HMMA.16816.F32 R32, R180, R178, R32 ;  /* 0x000000b2b420723c */ /* 0x000fe20000001820 */
[----:B------:R-:W-:Y:S04]  /*13b40*/  LDSM.16.M88.4 R176, [R208+0xc000] ;  /* 0x00c00000d0b0783b */ /* 0x000fe80000000200 */
[----:B------:R-:W5:Y:S01]  /*13b50*/  LDSM.16.M88.4 R180, [R215] ;  /* 0x00000000d7b4783b */ /* 0x000f620000000200 */
[C---:B--2---:R-:W-:Y:S06]  /*13b60*/  HMMA.16816.F32 R4, R168.reuse, R184, R4 ;  /* 0x000000b8a804723c */ /* 0x044fec0000001804 */
[C---:B------:R-:W-:Y:S01]  /*13b70*/  HMMA.16816.F32 R8, R168.reuse, R186, R8 ;  /* 0x000000baa808723c */ /* 0x040fe20000001808 */
[----:B------:R-:W2:Y:S05]  /*13b80*/  LDSM.16.M88.4 R184, [R214] ;  /* 0x00000000d6b8783b */ /* 0x000eaa0000000200 */
[C---:B---3--:R-:W-:Y:S06]  /*13b90*/  HMMA.16816.F32 R12, R168.reuse, R188, R12 ;  /* 0x000000bca80c723c */ /* 0x048fec000000180c */
[C---:B------:R-:W-:Y:S01]  /*13ba0*/  HMMA.16816.F32 R16, R168.reuse, R190, R16 ;  /* 0x000000bea810723c */ /* 0x040fe20000001810 */
[----:B------:R-:W3:Y:S05]  /*13bb0*/  LDSM.16.M88.4 R188, [R213] ;  /* 0x00000000d5bc783b */ /* 0x000eea0000000200 */
[C---:B----4-:R-:W-:Y:S06]  /*13bc0*/  HMMA.16816.F32 R20, R168.reuse, R192, R20 ;  /* 0x000000c0a814723c */ /* 0x050fec0000001814 */
[C---:B------:R-:W-:Y:S01]  /*13bd0*/  HMMA.16816.F32 R24, R168.reuse, R194, R24 ;  /* 0x000000c2a818723c */ /* 0x040fe20000001818 */
[----:B------:R-:W-:Y:S05]  /*13be0*/  LDSM.16.M88.4 R192, [R205+0x6000] ;  /* 0x00600000cdc0783b */ /* 0x000fea0000000200 */
[C---:B-1----:R-:W-:Y:S06]  /*13bf0*/  HMMA.16816.F32 R28, R168.reuse, R172, R28 ;  /* 0x000000aca81c723c */ /* 0x042fec000000181c */
[----:B------:R-:W-:Y:S01]  /*13c00*/  HMMA.16816.F32 R32, R168, R174, R32 ;  /* 0x000000aea820723c */ /* 0x000fe20000001820 */
[----:B------:R-:W-:Y:S04]  /*13c10*/  LDSM.16.M88.4 R168, [R210+0xc000] ;  /* 0x00c00000d2a8783b */ /* 0x000fe80000000200 */
[----:B------:R-:W1:Y:S01]  /*13c20*/  LDSM.16.M88.4 R172, [R206+0x16000] ;  /* 0x01600000ceac783b */ /* 0x000e620000000200 */
[C---:B-----5:R-:W-:Y:S06]  /*13c30*/  HMMA.16816.F32 R4, R176.reuse, R180, R4 ;  /* 0x000000b4b004723c */ /* 0x060fec0000001804 */
[C---:B------:R-:W-:Y:S01]  /*13c40*/  HMMA.16816.F32 R8, R176.reuse, R182, R8 ;  /* 0x000000b6b008723c */ /* 0x040fe20000001808 */
[----:B------:R-:W4:Y:S05]  /*13c50*/  LDSM.16.M88.4 R180, [R206+0x16800] ;  /* 0x01680000ceb4783b */ /* 0x000f2a0000000200 */
[C---:B--2---:R-:W-:Y:S06]  /*13c60*/  HMMA.16816.F32 R12, R176.reuse, R184, R12 ;  /* 0x000000b8b00c723c */ /* 0x044fec000000180c */
[C---:B------:R-:W-:Y:S01]  /*13c70*/  HMMA.16816.F32 R16, R176.reuse, R186, R16 ;  /* 0x000000bab010723c */ /* 0x040fe20000001810 */
[----:B------:R-:W2:Y:S05]  /*13c80*/  LDSM.16.M88.4 R184, [R206+0x17000] ;  /* 0x01700000ceb8783b */ /* 0x000eaa0000000200 */
[C---:B---3--:R-:W-:Y:S06]  /*13c90*/  HMMA.16816.F32 R20, R176.reuse, R188, R20 ;  /* 0x000000bcb014723c */ /* 0x048fec0000001814 */
        /* <DEDUP_REMOVED lines=8> */
[----:B------:R-:W1:Y:S05]  /*13d20*/  LDSM.16.M88.4 R172, [R205+0x7000] ;  /* 0x00700000cdac783b */ /* 0x000e6a0000000200 */
[C---:B----4-:R-:W-:Y:S06]  /*13d30*/  HMMA.16816.F32 R12, R168.reuse, R180, R12 ;  /* 0x000000b4a80c723c */ /* 0x050fec000000180c */
[C---:B------:R-:W-:Y:S05]  /*13d40*/  HMMA.16816.F32 R16, R168.reuse, R182, R16 ;  /* 0x000000b6a810723c */ /* 0x040fea0000001810 */
[C---:B------:R-:W-:Y:S01]  /*13d50*/  LEA R180, P0, R132.reuse, R236, 0x6 ;  /* 0x000000ec84b47211 */ /* 0x040fe200078030ff */
[C---:B--2---:R-:W-:Y:S05]  /*13d60*/  HMMA.16816.F32 R20, R168.reuse, R184, R20 ;  /* 0x000000b8a814723c */ /* 0x044fea0000001814 */
[----:B------:R-:W-:Y:S01]  /*13d70*/  LEA.HI.X.SX32 R181, R132, R237, 0x6, P0 ;  /* 0x000000ed84b57211 */ /* 0x000fe200000f36ff */
[C---:B------:R-:W-:Y:S05]  /*13d80*/  HMMA.16816.F32 R24, R168.reuse, R186, R24 ;  /* 0x000000baa818723c */ /* 0x040fea0000001818 */
[----:B------:R-:W-:Y:S01]  /*13d90*/  VIADD R132, R0, 0x1 ;  /* 0x0000000100847836 */ /* 0x000fe20000000000 */
[C---:B---3--:R-:W-:Y:S04]  /*13da0*/  HMMA.16816.F32 R28, R168.reuse, R188, R28 ;  /* 0x000000bca81c723c */ /* 0x048fe8000000181c */
[----:B------:R-:W-:Y:S01]  /*13db0*/  ISETP.GE.AND P6, PT, R132, R229, PT ;  /* 0x000000e58400720c */ /* 0x000fe20003fc6270 */
[----:B------:R-:W-:Y:S01]  /*13dc0*/  IMAD R185, R2, UR11, R3 ;  /* 0x0000000b02b97c24 */ /* 0x000fe2000f8e0203 */
[----:B------:R-:W-:Y:S03]  /*13dd0*/  HMMA.16816.F32 R32, R168, R190, R32 ;  /* 0x000000bea820723c */ /* 0x000fe60000001820 */
[----:B------:R-:W-:Y:S02]  /*13de0*/  ISETP.GE.OR P6, PT, R132, R233, !P6 ;  /* 0x000000e98400720c */ /* 0x000fe400077c6670 */
[----:B------:R-:W-:Y:S01]  /*13df0*/  IMAD.WIDE.U32 R182, R2, UR10, RZ ;  /* 0x0000000a02b67c25 */ /* 0x000fe2000f8e00ff */
[C---:B-----5:R-:W-:Y:S05]  /*13e00*/  HMMA.16816.F32 R4, R176.reuse, R192, R4 ;  /* 0x000000c0b004723c */ /* 0x060fea0000001804 */
[----:B------:R-:W-:Y:S01]  /*13e10*/  IMAD.IADD R168, R230, 0x1, -R132 ;  /* 0x00000001e6a87824 */ /* 0x000fe200078e0a84 */
[C---:B------:R-:W-:Y:S05]  /*13e20*/  HMMA.16816.F32 R8, R176.reuse, R194, R8 ;  /* 0x000000c2b008723c */ /* 0x040fea0000001808 */
[----:B------:R-:W-:Y:S01]  /*13e30*/  IABS R184, R168 ;  /* 0x000000a800b87213 */ /* 0x000fe20000000000 */
[C---:B------:R-:W-:Y:S05]  /*13e40*/  HMMA.16816.F32 R12, R176.reuse, R196, R12 ;  /* 0x000000c4b00c723c */ /* 0x040fea000000180c */
[----:B------:R-:W-:Y:S01]  /*13e50*/  IMAD R168, R181, UR10, RZ ;  /* 0x0000000ab5a87c24 */ /* 0x000fe2000f8e02ff */
[C---:B------:R-:W-:Y:S05]  /*13e60*/  HMMA.16816.F32 R16, R176.reuse, R198, R16 ;  /* 0x000000c6b010723c */ /* 0x040fea0000001810 */
[C---:B------:R-:W-:Y:S01]  /*13e70*/  IMAD R181, R180.reuse, UR11, R168 ;  /* 0x0000000bb4b57c24 */ /* 0x040fe2000f8e02a8 */
[C---:B-1----:R-:W-:Y:S01]  /*13e80*/  HMMA.16816.F32 R20, R176.reuse, R172, R20 ;  /* 0x000000acb014723c */ /* 0x042fe20000001814 */
[----:B------:R-:W1:Y:S01]  /*13e90*/  LDSM.16.M88.4 R168, [R205+0x7800] ;  /* 0x00780000cda8783b */ /* 0x000e620000000200 */
[----:B------:R-:W-:Y:S04]  /*13ea0*/  DEPBAR.LE SB0, 0x0 ;  /* 0x000080000000791a */ /* 0x000fe80000000000 */
[----:B------:R-:W-:Y:S01]  /*13eb0*/  IMAD.WIDE.U32 R2, R180, UR10, RZ ;  /* 0x0000000ab4027c25 */ /* 0x000fe2000f8e00ff */
[----:B------:R-:W-:Y:S01]  /*13ec0*/  BAR.SYNC.DEFER_BLOCKING 0x0 ;  /* 0x0000000000007b1d */ /* 0x000fe20000010000 */
[C---:B------:R-:W-:Y:S05]  /*13ed0*/  HMMA.16816.F32 R24, R176.reuse, R174, R24 ;  /* 0x000000aeb018723c */ /* 0x040fea0000001818 */
[-C--:B------:R-:W-:Y:S01]  /*13ee0*/  LEA R180, P5, R182, R235.reuse, 0x1 ;  /* 0x000000ebb6b47211 */ /* 0x080fe200078a08ff */
[----:B------:R-:W-:Y:S01]  /*13ef0*/  IMAD.IADD R185, R183, 0x1, R185 ;  /* 0x00000001b7b97824 */ /* 0x000fe200078e02b9 */
[----:B------:R-:W-:Y:S01]  /*13f00*/  LEA R172, P0, R2, R235, 0x1 ;  /* 0x000000eb02ac7211 */ /* 0x000fe200078008ff */
[----:B------:R-:W-:Y:S03]  /*13f10*/  IMAD.MOV.U32 R173, RZ, RZ, R184 ;  /* 0x000000ffffad7224 */ /* 0x000fe600078e00b8 */
[----:B------:R-:W-:Y:S01]  /*13f20*/  IMAD.IADD R183, R3, 0x1, R181 ;  /* 0x0000000103b77824 */ /* 0x000fe200078e02b5 */
[----:B------:R-:W-:Y:S01]  /*13f30*/  LEA.HI.X R181, R182, R234, R185, 0x1, P5 ;  /* 0x000000eab6b57211 */ /* 0x000fe200028f0cb9 */
[----:B------:R-:W-:Y:S01]  /*13f40*/  FFMA.FTZ R4, R135, -UR21, R4 ;  /* 0x8000001587047c23 */ /* 0x000fe20008010004 */
[----:B------:R-:W-:Y:S01]  /*13f50*/  ISETP.GE.AND P5, PT, R132, R228, PT ;  /* 0x000000e48400720c */ /* 0x000fe20003fa6270 */
[C---:B------:R-:W-:Y:S01]  /*13f60*/  IMAD.IADD R135, R231.reuse, 0x1, -R0 ;  /* 0x00000001e7877824 */ /* 0x040fe200078e0a00 */
[----:B------:R-:W-:Y:S02]  /*13f70*/  I2FP.F32.S32 R3, R173 ;  /* 0x000000ad00037245 */ /* 0x000fe40000201400 */
[----:B------:R-:W-:Y:S01]  /*13f80*/  LEA.HI.X R173, R2, R234, R183, 0x1, P0 ;  /* 0x000000ea02ad7211 */ /* 0x000fe200000f0cb7 */
[----:B------:R-:W-:Y:S01]  /*13f90*/  VIADD R2, R0, 0x9 ;  /* 0x0000000900027836 */ /* 0x000fe20000000000 */
[----:B------:R-:W-:Y:S01]  /*13fa0*/  ISETP.GE.OR P5, PT, R132, R232, !P5 ;  /* 0x000000e88400720c */ /* 0x000fe20006fa6670 */
[----:B------:R-:W-:Y:S01]  /*13fb0*/  IMAD.IADD R132, R231, 0x1, -R132 ;  /* 0x00000001e7847824 */ /* 0x000fe200078e0a84 */
[----:B------:R-:W-:Y:S01]  /*13fc0*/  IABS R175, R135 ;  /* 0x0000008700af7213 */ /* 0x000fe20000000000 */
[----:B------:R-:W-:Y:S01]  /*13fd0*/  FFMA.FTZ R5, R3, -UR21, R5 ;  /* 0x8000001503057c23 */ /* 0x000fe20008010005 */
[----:B------:R-:W-:Y:S01]  /*13fe0*/  PLOP3.LUT P0, PT, PT, PT, UP0, 0x80, 0x0 ;  /* 0x000000000000781c */ /* 0x000fe20003f0f008 */
[----:B------:R-:W-:Y:S01]  /*13ff0*/  VIADD R3, R0, 0x8 ;  /* 0x0000000800037836 */ /* 0x000fe20000000000 */
[----:B------:R-:W-:Y:S01]  /*14000*/  IABS R182, R132 ;  /* 0x0000008400b67213 */ /* 0x000fe20000000000 */
[C---:B------:R-:W-:Y:S02]  /*14010*/  IMAD.IADD R174, R230.reuse, 0x1, -R2 ;  /* 0x00000001e6ae7824 */ /* 0x040fe400078e0a02 */
[----:B------:R-:W-:Y:S03]  /*14020*/  IMAD.IADD R135, R230, 0x1, -R3 ;  /* 0x00000001e6877824 */ /* 0x000fe600078e0a03 */
[----:B------:R-:W-:Y:S01]  /*14030*/  IABS R132, R174 ;  /* 0x000000ae00847213 */ /* 0x000fe20000000000 */
[C---:B-1----:R-:W-:Y:S03]  /*14040*/  HMMA.16816.F32 R28, R176.reuse, R168, R28 ;  /* 0x000000a8b01c723c */ /* 0x042fe6000000181c */
[----:B------:R-:W-:Y:S01]  /*14050*/  IABS R135, R135 ;  /* 0x0000008700877213 */ /* 0x000fe20000000000 */
[----:B------:R-:W-:Y:S01]  /*14060*/  IMAD.MOV.U32 R174, RZ, RZ, R175 ;  /* 0x000000ffffae7224 */ /* 0x000fe200078e00af */
[----:B------:R-:W-:Y:S01]  /*14070*/  I2FP.F32.S32 R132, R132 ;  /* 0x0000008400847245 */ /* 0x000fe20000201400 */
[----:B------:R-:W-:Y:S05]  /*14080*/  HMMA.16816.F32 R32, R176, R170, R32 ;  /* 0x000000aab020723c */ /* 0x000fea0000001820 */
[----:B------:R-:W-:Y:S01]  /*14090*/  I2FP.F32.S32 R174, R174 ;  /* 0x000000ae00ae7245 */ /* 0x000fe20000201400 */
[----:B------:R-:W-:Y:S01]  /*140a0*/  IMAD.MOV.U32 R175, RZ, RZ, R182 ;  /* 0x000000ffffaf7224 */ /* 0x000fe200078e00b6 */
[----:B------:R-:W-:Y:S01]  /*140b0*/  I2FP.F32.S32 R135, R135 ;  /* 0x0000008700877245 */ /* 0x000fe20000201400 */
[----:B------:R-:W-:Y:S03]  /*140c0*/  FFMA.FTZ R9, R132, -UR21, R9 ;  /* 0x8000001584097c23 */ /* 0x000fe60008010009 */
[----:B------:R-:W-:Y:S01]  /*140d0*/  I2FP.F32.S32 R175, R175 ;  /* 0x000000af00af7245 */ /* 0x000fe20000201400 */
[----:B------:R-:W-:Y:S01]  /*140e0*/  FFMA.FTZ R6, R174, -UR21, R6 ;  /* 0x80000015ae067c23 */ /* 0x000fe20008010006 */
[----:B------:R-:W-:Y:S03]  /*140f0*/  FFMA.FTZ R8, R135, -UR21, R8 ;  /* 0x8000001587087c23 */ /* 0x000fe60008010008 */
[----:B------:R-:W-:Y:S01]  /*14100*/  FFMA.FTZ R7, R175, -UR21, R7 ;  /* 0x80000015af077c23 */ /* 0x000fe20008010007 */
[----:B------:R-:W-:Y:S07]  /*14110*/  @P0 BRA `(.L_x_611) ;  /* 0xffffffe400600947 */ /* 0x000fee000383ffff */
.L_x_610:
[CC--:B------:R-:W-:Y:S01]  /*14120*/  ISETP.GE.AND P1, PT, R0.reuse, R229.reuse, PT ;  /* 0x000000e50000720c */ /* 0x0c0fe20003f26270 */
[----:B------:R-:W-:Y:S01]  /*14130*/  UISETP.GT.AND UP0, UPT, UR13, UR16, UPT ;  /* 0x000000100d00728c */ /* 0x000fe2000bf04270 */
[C---:B------:R-:W-:Y:S01]  /*14140*/  ISETP.GE.AND P0, PT, R3.reuse, R228, PT ;  /* 0x000000e40300720c */ /* 0x040fe20003f06270 */
[----:B------:R-:W-:Y:S01]  /*14150*/  UIADD3 UR26, UR26, 0x1, URZ ;  /* 0x000000011a1a7890 */ /* 0x000fe2000fffe03f */
[----:B------:R-:W-:Y:S01]  /*14160*/  ISETP.GE.AND P3, PT, R3, R229, PT ;  /* 0x000000e50300720c */ /* 0x000fe20003f66270 */
[----:B------:R-:W-:Y:S01]  /*14170*/  UMOV UR20, UR13 ;  /* 0x0000000d00147c82 */ /* 0x000fe20008000000 */
[----:B----4-:R-:W-:Y:S01]  /*14180*/  FSEL R171, R5, -INF , !P6 ;  /* 0xff80000005ab7808 */ /* 0x010fe20007000000 */
[----:B------:R-:W-:Y:S01]  /*14190*/  IMAD.IADD R5, R231, 0x1, -R3 ;  /* 0x00000001e7057824 */ /* 0x000fe200078e0a03 */
[CC--:B------:R-:W-:Y:S02]  /*141a0*/  ISETP.GE.OR P1, PT, R0.reuse, R233.reuse, !P1 ;  /* 0x000000e90000720c */ /* 0x0c0fe40004f26670 */
[C---:B------:R-:W-:Y:S02]  /*141b0*/  ISETP.GE.OR P0, PT, R3.reuse, R232, !P0 ;  /* 0x000000e80300720c */ /* 0x040fe40004706670 */
[----:B------:R-:W-:Y:S02]  /*141c0*/  ISETP.GE.OR P3, PT, R3, R233, !P3 ;  /* 0x000000e90300720c */ /* 0x000fe40005f66670 */
[----:B------:R-:W-:Y:S02]  /*141d0*/  IADD3 R132, R0, 0x10, RZ ;  /* 0x0000001000847810 */ /* 0x000fe40007ffe0ff */
[----:B------:R-:W-:Y:S02]  /*141e0*/  IADD3 R3, R231, -R2, RZ ;  /* 0x80000002e7037210 */ /* 0x000fe40007ffe0ff */
[----:B------:R-:W-:Y:S02]  /*141f0*/  FSEL R169, R4, -INF , !P1 ;  /* 0xff80000004a97808 */ /* 0x000fe40004800000 */
[----:B------:R-:W-:Y:S02]  /*14200*/  FSEL R174, R7, -INF , !P5 ;  /* 0xff80000007ae7808 */ /* 0x000fe40006800000 */
[C---:B------:R-:W-:Y:S02]  /*14210*/  ISETP.GE.AND P6, PT, R2.reuse, R228, PT ;  /* 0x000000e40200720c */ /* 0x040fe40003fc6270 */
[----:B------:R-:W-:Y:S02]  /*14220*/  ISETP.GE.AND P1, PT, R2, R229, PT ;  /* 0x000000e50200720c */ /* 0x000fe40003f26270 */
[----:B------:R-:W-:Y:S02]  /*14230*/  IADD3 R135, R0, 0x11, RZ ;  /* 0x0000001100877810 */ /* 0x000fe40007ffe0ff */
[----:B------:R-:W-:Y:S02]  /*14240*/  IADD3 R4, R230, -R132, RZ ;  /* 0x80000084e6047210 */ /* 0x000fe40007ffe0ff */
[----:B------:R-:W-:Y:S02]  /*14250*/  IABS R7, R3 ;  /* 0x0000000300077213 */ /* 0x000fe40000000000 */
[----:B------:R-:W-:Y:S02]  /*14260*/  IABS R168, R5 ;  /* 0x0000000500a87213 */ /* 0x000fe40000000000 */
[C---:B------:R-:W-:Y:S02]  /*14270*/  ISETP.GE.OR P6, PT, R2.reuse, R232, !P6 ;  /* 0x000000e80200720c */ /* 0x040fe400077c6670 */
[----:B------:R-:W-:Y:S02]  /*14280*/  ISETP.GE.OR P1, PT, R2, R233, !P1 ;  /* 0x000000e90200720c */ /* 0x000fe40004f26670 */
[----:B------:R-:W-:Y:S02]  /*14290*/  ISETP.GE.AND P4, PT, R0, R228, PT ;  /* 0x000000e40000720c */ /* 0x000fe40003f86270 */
[----:B------:R-:W-:Y:S02]  /*142a0*/  IADD3 R2, R230, -R135, RZ ;  /* 0x80000087e6027210 */ /* 0x000fe40007ffe0ff */
[----:B------:R-:W-:Y:S01]  /*142b0*/  IABS R5, R4 ;  /* 0x0000000400057213 */ /* 0x000fe20000000000 */
[----:B------:R-:W-:Y:S01]  /*142c0*/  IMAD.MOV.U32 R4, RZ, RZ, R7 ;  /* 0x000000ffff047224 */ /* 0x000fe200078e0007 */
[----:B------:R-:W-:Y:S02]  /*142d0*/  MOV R3, R168 ;  /* 0x000000a800037202 */ /* 0x000fe40000000f00 */
[----:B------:R-:W-:Y:S02]  /*142e0*/  ISETP.GE.OR P4, PT, R0, R232, !P4 ;  /* 0x000000e80000720c */ /* 0x000fe40006786670 */
[----:B------:R-:W-:Y:S02]  /*142f0*/  IABS R2, R2 ;  /* 0x0000000200027213 */ /* 0x000fe40000000000 */
[----:B------:R-:W-:Y:S02]  /*14300*/  I2FP.F32.S32 R3, R3 ;  /* 0x0000000300037245 */ /* 0x000fe40000201400 */
[----:B------:R-:W-:Y:S02]  /*14310*/  I2FP.F32.S32 R4, R4 ;  /* 0x0000000400047245 */ /* 0x000fe40000201400 */
[----:B------:R-:W-:Y:S01]  /*14320*/  FSEL R170, R6, -INF , !P4 ;  /* 0xff80000006aa7808 */ /* 0x000fe20006000000 */
[----:B------:R-:W-:Y:S01]  /*14330*/  FFMA.FTZ R10, R3, -UR21, R10 ;  /* 0x80000015030a7c23 */ /* 0x000fe2000801000a */
[----:B------:R-:W-:Y:S01]  /*14340*/  I2FP.F32.S32 R5, R5 ;  /* 0x0000000500057245 */ /* 0x000fe20000201400 */
[----:B------:R-:W-:Y:S01]  /*14350*/  FFMA.FTZ R11, R4, -UR21, R11 ;  /* 0x80000015040b7c23 */ /* 0x000fe2000801000b */
[----:B------:R-:W-:Y:S02]  /*14360*/  I2FP.F32.S32 R2, R2 ;  /* 0x0000000200027245 */ /* 0x000fe40000201400 */
[CC--:B------:R-:W-:Y:S01]  /*14370*/  ISETP.GE.AND P4, PT, R132.reuse, R229.reuse, PT ;  /* 0x000000e58400720c */ /* 0x0c0fe20003f86270 */
[----:B------:R-:W-:Y:S01]  /*14380*/  FFMA.FTZ R12, R5, -UR21, R12 ;  /* 0x80000015050c7c23 */ /* 0x000fe2000801000c */
[----:B------:R-:W-:Y:S01]  /*14390*/  ISETP.GE.AND P5, PT, R132, R228, PT ;  /* 0x000000e48400720c */ /* 0x000fe20003fa6270 */
[----:B------:R-:W-:Y:S01]  /*143a0*/  FFMA.FTZ R13, R2, -UR21, R13 ;  /* 0x80000015020d7c23 */ /* 0x000fe2000801000d */
[----:B------:R-:W-:Y:S02]  /*143b0*/  FSEL R168, R8, -INF , !P3 ;  /* 0xff80000008a87808 */ /* 0x000fe40005800000 */
[----:B------:R-:W-:Y:S02]  /*143c0*/  ISETP.GE.AND P3, PT, R135, R229, PT ;  /* 0x000000e58700720c */ /* 0x000fe40003f66270 */
[CC--:B------:R-:W-:Y:S02]  /*143d0*/  ISETP.GE.OR P4, PT, R132.reuse, R233.reuse, !P4 ;  /* 0x000000e98400720c */ /* 0x0c0fe40006786670 */
[----:B------:R-:W-:Y:S01]  /*143e0*/  ISETP.GE.OR P5, PT, R132, R232, !P5 ;  /* 0x000000e88400720c */ /* 0x000fe20006fa6670 */
[----:B------:R-:W-:Y:S01]  /*143f0*/  IMAD.IADD R132, R231, 0x1, -R132 ;  /* 0x00000001e7847824 */ /* 0x000fe200078e0a84 */
[C---:B------:R-:W-:Y:S02]  /*14400*/  IADD3 R3, R0.reuse, 0x18, RZ ;  /* 0x0000001800037810 */ /* 0x040fe40007ffe0ff */
[----:B------:R-:W-:Y:S02]  /*14410*/  FSEL R9, R9, -INF , !P1 ;  /* 0xff80000009097808 */ /* 0x000fe40004800000 */
[C---:B------:R-:W-:Y:S02]  /*14420*/  ISETP.GE.OR P3, PT, R135.reuse, R233, !P3 ;  /* 0x000000e98700720c */ /* 0x040fe40005f66670 */
[----:B------:R-:W-:Y:S02]  /*14430*/  IADD3 R2, R0, 0x19, RZ ;  /* 0x0000001900027810 */ /* 0x000fe40007ffe0ff */
[-C--:B------:R-:W-:Y:S02]  /*14440*/  ISETP.GE.AND P1, PT, R135, R228.reuse, PT ;  /* 0x000000e48700720c */ /* 0x080fe40003f26270 */
[----:B------:R-:W-:Y:S01]  /*14450*/  FSEL R175, R10, -INF , !P0 ;  /* 0xff8000000aaf7808 */ /* 0x000fe20004000000 */
[----:B------:R-:W-:Y:S01]  /*14460*/  IMAD.IADD R4, R230, 0x1, -R2 ;  /* 0x00000001e6047824 */ /* 0x000fe200078e0a02 */
[----:B------:R-:W-:Y:S02]  /*14470*/  FSEL R176, R11, -INF , !P6 ;  /* 0xff8000000bb07808 */ /* 0x000fe40007000000 */
[C---:B------:R-:W-:Y:S02]  /*14480*/  ISETP.GE.AND P0, PT, R3.reuse, R229, PT ;  /* 0x000000e50300720c */ /* 0x040fe40003f06270 */
[----:B------:R-:W-:Y:S02]  /*14490*/  ISETP.GE.AND P6, PT, R3, R228, PT ;  /* 0x000000e40300720c */ /* 0x000fe40003fc6270 */
[----:B------:R-:W-:Y:S02]  /*144a0*/  FSEL R177, R13, -INF , !P3 ;  /* 0xff8000000db17808 */ /* 0x000fe40005800000 */
[----:B------:R-:W-:Y:S02]  /*144b0*/  FSEL R180, R12, -INF , !P4 ;  /* 0xff8000000cb47808 */ /* 0x000fe40006000000 */
[----:B------:R-:W-:Y:S02]  /*144c0*/  IABS R6, R132 ;  /* 0x0000008400067213 */ /* 0x000fe40000000000 */
[----:B------:R-:W-:Y:S02]  /*144d0*/  IADD3 R5, R230, -R3, RZ ;  /* 0x80000003e6057210 */ /* 0x000fe40007ffe0ff */
[C---:B------:R-:W-:Y:S02]  /*144e0*/  ISETP.GE.AND P4, PT, R2.reuse, R229, PT ;  /* 0x000000e50200720c */ /* 0x040fe40003f86270 */
[----:B------:R-:W-:Y:S02]  /*144f0*/  ISETP.GE.AND P3, PT, R2, R228, PT ;  /* 0x000000e40200720c */ /* 0x000fe40003f66270 */
[-C--:B------:R-:W-:Y:S01]  /*14500*/  ISETP.GE.OR P1, PT, R135, R232.reuse, !P1 ;  /* 0x000000e88700720c */ /* 0x080fe20004f26670 */
[----:B------:R-:W-:Y:S01]  /*14510*/  IMAD.IADD R135, R231, 0x1, -R135 ;  /* 0x00000001e7877824 */ /* 0x000fe200078e0a87 */
[C---:B------:R-:W-:Y:S02]  /*14520*/  ISETP.GE.OR P0, PT, R3.reuse, R233, !P0 ;  /* 0x000000e90300720c */ /* 0x040fe40004706670 */
[----:B------:R-:W-:Y:S02]  /*14530*/  ISETP.GE.OR P6, PT, R3, R232, !P6 ;  /* 0x000000e80300720c */ /* 0x000fe400077c6670 */
[----:B------:R-:W-:Y:S02]  /*14540*/  I2FP.F32.S32 R6, R6 ;  /* 0x0000000600067245 */ /* 0x000fe40000201400 */
[C---:B------:R-:W-:Y:S02]  /*14550*/  IADD3 R3, R231.reuse, -R3, RZ ;  /* 0x80000003e7037210 */ /* 0x040fe40007ffe0ff */
[----:B------:R-:W-:Y:S01]  /*14560*/  IABS R7, R5 ;  /* 0x0000000500077213 */ /* 0x000fe20000000000 */
[----:B------:R-:W-:Y:S01]  /*14570*/  FFMA.FTZ R14, R6, -UR21, R14 ;  /* 0x80000015060e7c23 */ /* 0x000fe2000801000e */
[C---:B------:R-:W-:Y:S02]  /*14580*/  ISETP.GE.OR P4, PT, R2.reuse, R233, !P4 ;  /* 0x000000e90200720c */ /* 0x040fe40006786670 */
[----:B------:R-:W-:Y:S02]  /*14590*/  ISETP.GE.OR P3, PT, R2, R232, !P3 ;  /* 0x000000e80200720c */ /* 0x000fe40005f66670 */
[----:B------:R-:W-:Y:S02]  /*145a0*/  IADD3 R2, R231, -R2, RZ ;  /* 0x80000002e7027210 */ /* 0x000fe40007ffe0ff */
[----:B------:R-:W-:Y:S02]  /*145b0*/  IABS R135, R135 ;  /* 0x0000008700877213 */ /* 0x000fe40000000000 */
[----:B------:R-:W-:Y:S01]  /*145c0*/  IABS R5, R3 ;  /* 0x0000000300057213 */ /* 0x000fe20000000000 */
[----:B------:R-:W-:Y:S01]  /*145d0*/  IMAD.MOV.U32 R3, RZ, RZ, R7 ;  /* 0x000000ffff037224 */ /* 0x000fe200078e0007 */
[----:B------:R-:W-:Y:S02]  /*145e0*/  IABS R4, R4 ;  /* 0x0000000400047213 */ /* 0x000fe40000000000 */
[----:B------:R-:W-:Y:S02]  /*145f0*/  IABS R6, R2 ;  /* 0x0000000200067213 */ /* 0x000fe40000000000 */
[----:B------:R-:W-:Y:S02]  /*14600*/  MOV R2, R135 ;  /* 0x0000008700027202 */ /* 0x000fe40000000f00 */
[----:B------:R-:W-:Y:S02]  /*14610*/  I2FP.F32.S32 R3, R3 ;  /* 0x0000000300037245 */ /* 0x000fe40000201400 */
[----:B------:R-:W-:Y:S02]  /*14620*/  I2FP.F32.S32 R4, R4 ;  /* 0x0000000400047245 */ /* 0x000fe40000201400 */
[----:B------:R-:W-:Y:S01]  /*14630*/  I2FP.F32.S32 R2, R2 ;  /* 0x0000000200027245 */ /* 0x000fe20000201400 */
[----:B------:R-:W-:Y:S01]  /*14640*/  FFMA.FTZ R16, R3, -UR21, R16 ;  /* 0x8000001503107c23 */ /* 0x000fe20008010010 */
[----:B------:R-:W-:Y:S01]  /*14650*/  I2FP.F32.S32 R5, R5 ;  /* 0x0000000500057245 */ /* 0x000fe20000201400 */
[----:B------:R-:W-:Y:S01]  /*14660*/  FFMA.FTZ R17, R4, -UR21, R17 ;  /* 0x8000001504117c23 */ /* 0x000fe20008010011 */
[----:B------:R-:W-:Y:S01]  /*14670*/  IADD3 R3, R0, 0x20, RZ ;  /* 0x0000002000037810 */ /* 0x000fe20007ffe0ff */
[----:B------:R-:W-:Y:S01]  /*14680*/  FFMA.FTZ R15, R2, -UR21, R15 ;  /* 0x80000015020f7c23 */ /* 0x000fe2000801000f */
[C---:B------:R-:W-:Y:S01]  /*14690*/  IADD3 R2, R0.reuse, 0x21, RZ ;  /* 0x0000002100027810 */ /* 0x040fe20007ffe0ff */
[----:B------:R-:W-:Y:S01]  /*146a0*/  FFMA.FTZ R18, R5, -UR21, R18 ;  /* 0x8000001505127c23 */ /* 0x000fe20008010012 */
[----:B------:R-:W-:Y:S01]  /*146b0*/  I2FP.F32.S32 R6, R6 ;  /* 0x0000000600067245 */ /* 0x000fe20000201400 */
[----:B------:R-:W-:Y:S01]  /*146c0*/  VIADD R5, R0, 0x28 ;  /* 0x0000002800057836 */ /* 0x000fe20000000000 */
[----:B------:R-:W-:Y:S02]  /*146d0*/  FSEL R178, R16, -INF , !P0 ;  /* 0xff80000010b27808 */ /* 0x000fe40004000000 */
[----:B------:R-:W-:Y:S01]  /*146e0*/  FSEL R179, R17, -INF , !P4 ;  /* 0xff80000011b37808 */ /* 0x000fe20006000000 */
[----:B------:R-:W-:Y:S01]  /*146f0*/  FFMA.FTZ R19, R6, -UR21, R19 ;  /* 0x8000001506137c23 */ /* 0x000fe20008010013 */
[----:B------:R-:W-:Y:S01]  /*14700*/  FSEL R183, R14, -INF , !P5 ;  /* 0xff8000000eb77808 */ /* 0x000fe20006800000 */
[----:B------:R-:W-:Y:S01]  /*14710*/  IMAD.IADD R6, R230, 0x1, -R2 ;  /* 0x00000001e6067824 */ /* 0x000fe200078e0a02 */
[----:B------:R-:W-:Y:S02]  /*14720*/  FSEL R185, R15, -INF , !P1 ;  /* 0xff8000000fb97808 */ /* 0x000fe40004800000 */
[CC--:B------:R-:W-:Y:S02]  /*14730*/  ISETP.GE.AND P4, PT, R2.reuse, R228.reuse, PT ;  /* 0x000000e40200720c */ /* 0x0c0fe40003f86270 */
[CC--:B------:R-:W-:Y:S02]  /*14740*/  ISETP.GE.AND P0, PT, R2.reuse, R229.reuse, PT ;  /* 0x000000e50200720c */ /* 0x0c0fe40003f06270 */
[C---:B------:R-:W-:Y:S02]  /*14750*/  ISETP.GE.AND P1, PT, R3.reuse, R228, PT ;  /* 0x000000e40300720c */ /* 0x040fe40003f26270 */
[C---:B------:R-:W-:Y:S02]  /*14760*/  ISETP.GE.AND P5, PT, R3.reuse, R229, PT ;  /* 0x000000e50300720c */ /* 0x040fe40003fa6270 */
[CC--:B------:R-:W-:Y:S02]  /*14770*/  ISETP.GE.OR P4, PT, R2.reuse, R232.reuse, !P4 ;  /* 0x000000e80200720c */ /* 0x0c0fe40006786670 */
[----:B------:R-:W-:Y:S02]  /*14780*/  ISETP.GE.OR P0, PT, R2, R233, !P0 ;  /* 0x000000e90200720c */ /* 0x000fe40004706670 */
[C---:B------:R-:W-:Y:S02]  /*14790*/  IADD3 R7, R230.reuse, -R3, RZ ;  /* 0x80000003e6077210 */ /* 0x040fe40007ffe0ff */
[C---:B------:R-:W-:Y:S02]  /*147a0*/  ISETP.GE.OR P1, PT, R3.reuse, R232, !P1 ;  /* 0x000000e80300720c */ /* 0x040fe40004f26670 */
[----:B------:R-:W-:Y:S02]  /*147b0*/  ISETP.GE.OR P5, PT, R3, R233, !P5 ;  /* 0x000000e90300720c */ /* 0x000fe40006fa6670 */
[C---:B------:R-:W-:Y:S02]  /*147c0*/  IADD3 R2, R231.reuse, -R2, RZ ;  /* 0x80000002e7027210 */ /* 0x040fe40007ffe0ff */
[C---:B------:R-:W-:Y:S02]  /*147d0*/  IADD3 R4, R231.reuse, -R3, RZ ;  /* 0x80000003e7047210 */ /* 0x040fe40007ffe0ff */
[----:B------:R-:W-:Y:S02]  /*147e0*/  IADD3 R3, R230, -R5, RZ ;  /* 0x80000005e6037210 */ /* 0x000fe40007ffe0ff */
[----:B------:R-:W-:Y:S02]  /*147f0*/  IABS R10, R7 ;  /* 0x00000007000a7213 */ /* 0x000fe40000000000 */
[----:B------:R-:W-:Y:S02]  /*14800*/  IABS R7, R2 ;  /* 0x0000000200077213 */ /* 0x000fe40000000000 */
[----:B------:R-:W-:Y:S01]  /*14810*/  IABS R2, R3 ;  /* 0x0000000300027213 */ /* 0x000fe20000000000 */
[----:B------:R-:W-:Y:S01]  /*14820*/  IMAD.MOV.U32 R3, RZ, RZ, R10 ;  /* 0x000000ffff037224 */ /* 0x000fe200078e000a */
[----:B------:R-:W-:Y:S02]  /*14830*/  IABS R8, R6 ;  /* 0x0000000600087213 */ /* 0x000fe40000000000 */
[----:B------:R-:W-:Y:S02]  /*14840*/  I2FP.F32.S32 R2, R2 ;  /* 0x0000000200027245 */ /* 0x000fe40000201400 */
[----:B------:R-:W-:Y:S02]  /*14850*/  IABS R6, R4 ;  /* 0x0000000400067213 */ /* 0x000fe40000000000 */
[----:B------:R-:W-:Y:S01]  /*14860*/  MOV R4, R8 ;  /* 0x0000000800047202 */ /* 0x000fe20000000f00 */
[----:B------:R-:W-:Y:S01]  /*14870*/  FFMA.FTZ R24, R2, -UR21, R24 ;  /* 0x8000001502187c23 */ /* 0x000fe20008010018 */
[----:B------:R-:W-:Y:S02]  /*14880*/  IADD3 R2, R0, 0x29, RZ ;  /* 0x0000002900027810 */ /* 0x000fe40007ffe0ff */
[----:B------:R-:W-:Y:S02]  /*14890*/  I2FP.F32.S32 R6, R6 ;  /* 0x0000000600067245 */ /* 0x000fe40000201400 */
[----:B------:R-:W-:Y:S02]  /*148a0*/  I2FP.F32.S32 R4, R4 ;  /* 0x0000000400047245 */ /* 0x000fe40000201400 */
[----:B------:R-:W-:Y:S01]  /*148b0*/  IADD3 R8, R230, -R2, RZ ;  /* 0x80000002e6087210 */ /* 0x000fe20007ffe0ff */
[----:B------:R-:W-:Y:S01]  /*148c0*/  FFMA.FTZ R22, R6, -UR21, R22 ;  /* 0x8000001506167c23 */ /* 0x000fe20008010016 */
[----:B------:R-:W-:Y:S01]  /*148d0*/  I2FP.F32.S32 R3, R3 ;  /* 0x0000000300037245 */ /* 0x000fe20000201400 */
[----:B------:R-:W-:Y:S01]  /*148e0*/  FFMA.FTZ R21, R4, -UR21, R21 ;  /* 0x8000001504157c23 */ /* 0x000fe20008010015 */
[----:B------:R-:W-:Y:S02]  /*148f0*/  IADD3 R6, R231, -R5, RZ ;  /* 0x80000005e7067210 */ /* 0x000fe40007ffe0ff */
[----:B------:R-:W-:Y:S01]  /*14900*/  IABS R11, R8 ;  /* 0x00000008000b7213 */ /* 0x000fe20000000000 */
[----:B------:R-:W-:Y:S01]  /*14910*/  FFMA.FTZ R20, R3, -UR21, R20 ;  /* 0x8000001503147c23 */ /* 0x000fe20008010014 */
[----:B------:R-:W-:Y:S01]  /*14920*/  FSEL R181, R18, -INF , !P6 ;  /* 0xff80000012b57808 */ /* 0x000fe20007000000 */
[C---:B------:R-:W-:Y:S01]  /*14930*/  VIADD R3, R0.reuse, 0x31 ;  /* 0x0000003100037836 */ /* 0x040fe20000000000 */
[----:B------:R-:W-:Y:S02]  /*14940*/  FSEL R184, R19, -INF , !P3 ;  /* 0xff80000013b87808 */ /* 0x000fe40005800000 */
[C---:B------:R-:W-:Y:S01]  /*14950*/  ISETP.GE.AND P6, PT, R5.reuse, R229, PT ;  /* 0x000000e50500720c */ /* 0x040fe20003fc6270 */
[----:B------:R-:W-:Y:S01]  /*14960*/  LDSM.16.MT88.4 R16, [R201+0x18000] ;  /* 0x01800000c910783b */ /* 0x000fe20000004200 */
[C---:B------:R-:W-:Y:S02]  /*14970*/  ISETP.GE.AND P3, PT, R5.reuse, R228, PT ;  /* 0x000000e40500720c */ /* 0x040fe40003f66270 */
[----:B------:R-:W-:Y:S02]  /*14980*/  IADD3 R4, R0, 0x30, RZ ;  /* 0x0000003000047810 */ /* 0x000fe40007ffe0ff */
[----:B------:R-:W-:Y:S02]  /*14990*/  IABS R10, R6 ;  /* 0x00000006000a7213 */ /* 0x000fe40000000000 */
[----:B------:R-:W-:Y:S02]  /*149a0*/  MOV R6, R11 ;  /* 0x0000000b00067202 */ /* 0x000fe40000000f00 */
[C---:B------:R-:W-:Y:S02]  /*149b0*/  ISETP.GE.OR P6, PT, R5.reuse, R233, !P6 ;  /* 0x000000e90500720c */ /* 0x040fe400077c6670 */
[----:B------:R-:W-:Y:S01]  /*149c0*/  ISETP.GE.OR P3, PT, R5, R232, !P3 ;  /* 0x000000e80500720c */ /* 0x000fe20005f66670 */
[----:B------:R-:W-:Y:S01]  /*149d0*/  IMAD.IADD R5, R230, 0x1, -R4 ;  /* 0x00000001e6057824 */ /* 0x000fe200078e0a04 */
[----:B------:R-:W-:Y:S02]  /*149e0*/  I2FP.F32.S32 R7, R7 ;  /* 0x0000000700077245 */ /* 0x000fe40000201400 */
[----:B------:R-:W-:Y:S02]  /*149f0*/  I2FP.F32.S32 R6, R6 ;  /* 0x0000000600067245 */ /* 0x000fe40000201400 */
[----:B------:R-:W-:Y:S01]  /*14a00*/  FSEL R189, R20, -INF , !P5 ;  /* 0xff80000014bd7808 */ /* 0x000fe20006800000 */
[----:B------:R-:W-:Y:S01]  /*14a10*/  FFMA.FTZ R23, R7, -UR21, R23 ;  /* 0x8000001507177c23 */ /* 0x000fe20008010017 */
[----:B------:R-:W-:Y:S01]  /*14a20*/  ISETP.GE.AND P5, PT, R2, R229, PT ;  /* 0x000000e50200720c */ /* 0x000fe20003fa6270 */
[----:B------:R-:W-:Y:S01]  /*14a30*/  FFMA.FTZ R25, R6, -UR21, R25 ;  /* 0x8000001506197c23 */ /* 0x000fe20008010019 */
[----:B------:R-:W-:Y:S02]  /*14a40*/  IABS R5, R5 ;  /* 0x0000000500057213 */ /* 0x000fe40000000000 */
[----:B------:R-:W-:Y:S02]  /*14a50*/  FSEL R190, R21, -INF , !P0 ;  /* 0xff80000015be7808 */ /* 0x000fe40004000000 */
[C---:B------:R-:W-:Y:S02]  /*14a60*/  ISETP.GE.OR P5, PT, R2.reuse, R233, !P5 ;  /* 0x000000e90200720c */ /* 0x040fe40006fa6670 */
[-C--:B------:R-:W-:Y:S02]  /*14a70*/  ISETP.GE.AND P0, PT, R2, R228.reuse, PT ;  /* 0x000000e40200720c */ /* 0x080fe40003f06270 */
[----:B------:R-:W-:Y:S02]  /*14a80*/  I2FP.F32.S32 R5, R5 ;  /* 0x0000000500057245 */ /* 0x000fe40000201400 */
[----:B------:R-:W-:Y:S02]  /*14a90*/  FSEL R240, R22, -INF , !P1 ;  /* 0xff80000016f07808 */ /* 0x000fe40004800000 */
[----:B------:R-:W-:Y:S01]  /*14aa0*/  FSEL R241, R23, -INF , !P4 ;  /* 0xff80000017f17808 */ /* 0x000fe20006000000 */
[----:B------:R-:W-:Y:S01]  /*14ab0*/  FFMA.FTZ R28, R5, -UR21, R28 ;  /* 0x80000015051c7c23 */ /* 0x000fe2000801001c */
[----:B------:R-:W-:Y:S02]  /*14ac0*/  FSEL R182, R24, -INF , !P6 ;  /* 0xff80000018b67808 */ /* 0x000fe40007000000 */
[----:B------:R-:W-:Y:S02]  /*14ad0*/  FSEL R188, R25, -INF , !P5 ;  /* 0xff80000019bc7808 */ /* 0x000fe40006800000 */
[CC--:B------:R-:W-:Y:S02]  /*14ae0*/  ISETP.GE.AND P1, PT, R4.reuse, R229.reuse, PT ;  /* 0x000000e50400720c */ /* 0x0c0fe40003f26270 */
[----:B------:R-:W-:Y:S02]  /*14af0*/  ISETP.GE.AND P4, PT, R4, R228, PT ;  /* 0x000000e40400720c */ /* 0x000fe40003f86270 */
[----:B------:R-:W-:Y:S02]  /*14b00*/  ISETP.GE.OR P0, PT, R2, R232, !P0 ;  /* 0x000000e80200720c */ /* 0x000fe40004706670 */
[C---:B------:R-:W-:Y:S02]  /*14b10*/  ISETP.GE.AND P6, PT, R3.reuse, R229, PT ;  /* 0x000000e50300720c */ /* 0x040fe40003fc6270 */
[----:B------:R-:W-:Y:S02]  /*14b20*/  ISETP.GE.AND P5, PT, R3, R228, PT ;  /* 0x000000e40300720c */ /* 0x000fe40003fa6270 */
[C---:B------:R-:W-:Y:S02]  /*14b30*/  IADD3 R2, R231.reuse, -R2, RZ ;  /* 0x80000002e7027210 */ /* 0x040fe40007ffe0ff */
[----:B------:R-:W-:Y:S02]  /*14b40*/  IADD3 R7, R230, -R3, RZ ;  /* 0x80000003e6077210 */ /* 0x000fe40007ffe0ff */
[CC--:B------:R-:W-:Y:S02]  /*14b50*/  ISETP.GE.OR P1, PT, R4.reuse, R233.reuse, !P1 ;  /* 0x000000e90400720c */ /* 0x0c0fe40004f26670 */
[----:B------:R-:W-:Y:S02]  /*14b60*/  ISETP.GE.OR P4, PT, R4, R232, !P4 ;  /* 0x000000e80400720c */ /* 0x000fe40006786670 */
[----:B------:R-:W-:Y:S02]  /*14b70*/  IADD3 R5, R231, -R4, RZ ;  /* 0x80000004e7057210 */ /* 0x000fe40007ffe0ff */
[C---:B------:R-:W-:Y:S02]  /*14b80*/  ISETP.GE.OR P6, PT, R3.reuse, R233, !P6 ;  /* 0x000000e90300720c */ /* 0x040fe400077c6670 */
[----:B------:R-:W-:Y:S02]  /*14b90*/  ISETP.GE.OR P5, PT, R3, R232, !P5 ;  /* 0x000000e80300720c */ /* 0x000fe40006fa6670 */
[----:B------:R-:W-:Y:S02]  /*14ba0*/  IADD3 R4, R231, -R3, RZ ;  /* 0x80000003e7047210 */ /* 0x000fe40007ffe0ff */
[----:B------:R-:W-:Y:S02]  /*14bb0*/  IABS R8, R2 ;  /* 0x0000000200087213 */ /* 0x000fe40000000000 */
[----:B------:R-:W-:Y:S02]  /*14bc0*/  FMNMX.FTZ R3, R169, R133, !PT ;  /* 0x00000085a9037209 */ /* 0x000fe40007810000 */
[----:B------:R-:W-:Y:S02]  /*14bd0*/  IABS R2, R7 ;  /* 0x0000000700027213 */ /* 0x000fe40000000000 */
[----:B------:R-:W-:Y:S02]  /*14be0*/  MOV R7, R10 ;  /* 0x0000000a00077202 */ /* 0x000fe40000000f00 */
[----:B------:R-:W-:Y:S02]  /*14bf0*/  IABS R10, R4 ;  /* 0x00000004000a7213 */ /* 0x000fe40000000000 */
[----:B------:R-:W-:Y:S02]  /*14c00*/  FMNMX.FTZ R4, R171, R3, !PT ;  /* 0x00000003ab047209 */ /* 0x000fe40007810000 */
[----:B------:R-:W-:Y:S02]  /*14c10*/  I2FP.F32.S32 R2, R2 ;  /* 0x0000000200027245 */ /* 0x000fe40000201400 */
[----:B------:R-:W-:Y:S02]  /*14c20*/  FMNMX.FTZ R4, R168, R4, !PT ;  /* 0x00000004a8047209 */ /* 0x000fe40007810000 */
[----:B------:R-:W-:Y:S01]  /*14c30*/  I2FP.F32.S32 R7, R7 ;  /* 0x0000000700077245 */ /* 0x000fe20000201400 */
[----:B------:R-:W-:Y:S01]  /*14c40*/  FFMA.FTZ R29, R2, -UR21, R29 ;  /* 0x80000015021d7c23 */ /* 0x000fe2000801001d */
[----:B------:R-:W-:Y:S01]  /*14c50*/  FMNMX.FTZ R132, R9, R4, !PT ;  /* 0x0000000409847209 */ /* 0x000fe20007810000 */
[C---:B------:R-:W-:Y:S01]  /*14c60*/  VIADD R2, R0.reuse, 0x38 ;  /* 0x0000003800027836 */ /* 0x040fe20000000000 */
[----:B------:R-:W-:Y:S01]  /*14c70*/  IADD3 R0, R0, 0x39, RZ ;  /* 0x0000003900007810 */ /* 0x000fe20007ffe0ff */
[----:B------:R-:W-:Y:S01]  /*14c80*/  FFMA.FTZ R26, R7, -UR21, R26 ;  /* 0x80000015071a7c23 */ /* 0x000fe2000801001a */
[----:B------:R-:W-:Y:S01]  /*14c90*/  FMNMX.FTZ R132, R180, R132, !PT ;  /* 0x00000084b4847209 */ /* 0x000fe20007810000 */
[C-C-:B------:R-:W-:Y:S01]  /*14ca0*/  IMAD.IADD R6, R230.reuse, 0x1, -R2.reuse ;  /* 0x00000001e6067824 */ /* 0x140fe200078e0a02 */
[----:B------:R-:W-:Y:S02]  /*14cb0*/  IADD3 R7, R230, -R0, RZ ;  /* 0x80000000e6077210 */ /* 0x000fe40007ffe0ff */
[----:B------:R-:W-:Y:S02]  /*14cc0*/  FMNMX.FTZ R132, R177, R132, !PT ;  /* 0x00000084b1847209 */ /* 0x000fe40007810000 */
[----:B------:R-:W-:Y:S02]  /*14cd0*/  I2FP.F32.S32 R8, R8 ;  /* 0x0000000800087245 */ /* 0x000fe40000201400 */
[----:B------:R-:W-:Y:S02]  /*14ce0*/  FMNMX.FTZ R132, R178, R132, !PT ;  /* 0x00000084b2847209 */ /* 0x000fe40007810000 */
[----:B------:R-:W-:Y:S01]  /*14cf0*/  IABS R3, R7 ;  /* 0x0000000700037213 */ /* 0x000fe20000000000 */
[----:B------:R-:W-:Y:S01]  /*14d00*/  FFMA.FTZ R27, R8, -UR21, R27 ;  /* 0x80000015081b7c23 */ /* 0x000fe2000801001b */
[----:B------:R-:W-:Y:S02]  /*14d10*/  FMNMX.FTZ R132, R179, R132, !PT ;  /* 0x00000084b3847209 */ /* 0x000fe40007810000 */
[----:B------:R-:W-:Y:S02]  /*14d20*/  I2FP.F32.S32 R4, R3 ;  /* 0x0000000300047245 */ /* 0x000fe40000201400 */
[----:B------:R-:W-:Y:S02]  /*14d30*/  FMNMX.FTZ R132, R189, R132, !PT ;  /* 0x00000084bd847209 */ /* 0x000fe40007810000 */
[----:B------:R-:W-:Y:S01]  /*14d40*/  FMNMX.FTZ R3, R170, R134, !PT ;  /* 0x00000086aa037209 */ /* 0x000fe20007810000 */
[----:B------:R-:W-:Y:S01]  /*14d50*/  FFMA.FTZ R33, R4, -UR21, R33 ;  /* 0x8000001504217c23 */ /* 0x000fe20008010021 */
[----:B------:R-:W-:Y:S01]  /*14d60*/  FMNMX.FTZ R132, R190, R132, !PT ;  /* 0x00000084be847209 */ /* 0x000fe20007810000 */
[----:B------:R-:W-:Y:S01]  /*14d70*/  IMAD.IADD R4, R231, 0x1, -R2 ;  /* 0x00000001e7047824 */ /* 0x000fe200078e0a02 */
[----:B------:R-:W-:Y:S02]  /*14d80*/  IABS R8, R5 ;  /* 0x0000000500087213 */ /* 0x000fe40000000000 */
[----:B------:R-:W-:Y:S02]  /*14d90*/  IABS R5, R6 ;  /* 0x0000000600057213 */ /* 0x000fe40000000000 */
[----:B------:R-:W-:Y:S02]  /*14da0*/  FMNMX.FTZ R3, R174, R3, !PT ;  /* 0x00000003ae037209 */ /* 0x000fe40007810000 */
[----:B------:R-:W-:Y:S02]  /*14db0*/  FMNMX.FTZ R132, R182, R132, !PT ;  /* 0x00000084b6847209 */ /* 0x000fe40007810000 */
[----:B------:R-:W-:Y:S02]  /*14dc0*/  I2FP.F32.S32 R5, R5 ;  /* 0x0000000500057245 */ /* 0x000fe40000201400 */
[----:B------:R-:W-:Y:S02]  /*14dd0*/  FSEL R187, R26, -INF , !P3 ;  /* 0xff8000001abb7808 */ /* 0x000fe40005800000 */
[----:B------:R-:W-:Y:S01]  /*14de0*/  FMNMX.FTZ R3, R175, R3, !PT ;  /* 0x00000003af037209 */ /* 0x000fe20007810000 */
[----:B------:R-:W-:Y:S01]  /*14df0*/  FFMA.FTZ R32, R5, -UR21, R32 ;  /* 0x8000001505207c23 */ /* 0x000fe20008010020 */
[----:B------:R-:W-:Y:S02]  /*14e00*/  FSEL R236, R28, -INF , !P1 ;  /* 0xff8000001cec7808 */ /* 0x000fe40004800000 */
[----:B------:R-:W-:Y:S02]  /*14e10*/  ISETP.GE.AND P3, PT, R2, R229, PT ;  /* 0x000000e50200720c */ /* 0x000fe40003f66270 */
[----:B------:R-:W-:Y:S02]  /*14e20*/  FMNMX.FTZ R132, R188, R132, !PT ;  /* 0x00000084bc847209 */ /* 0x000fe40007810000 */
[----:B------:R-:W-:Y:S02]  /*14e30*/  FSEL R237, R29, -INF , !P6 ;  /* 0xff8000001ded7808 */ /* 0x000fe40007000000 */
[----:B------:R-:W-:Y:S02]  /*14e40*/  ISETP.GE.AND P1, PT, R2, R228, PT ;  /* 0x000000e40200720c */ /* 0x000fe40003f26270 */
[----:B------:R-:W-:Y:S02]  /*14e50*/  FMNMX.FTZ R3, R176, R3, !PT ;  /* 0x00000003b0037209 */ /* 0x000fe40007810000 */
[----:B------:R-:W-:Y:S02]  /*14e60*/  ISETP.GE.OR P3, PT, R2, R233, !P3 ;  /* 0x000000e90200720c */ /* 0x000fe40005f66670 */
[----:B------:R-:W-:Y:S02]  /*14e70*/  ISETP.GE.AND P6, PT, R0, R229, PT ;  /* 0x000000e50000720c */ /* 0x000fe40003fc6270 */
[----:B------:R-:W-:Y:S02]  /*14e80*/  FMNMX.FTZ R132, R236, R132, !PT ;  /* 0x00000084ec847209 */ /* 0x000fe40007810000 */
[----:B------:R-:W-:Y:S02]  /*14e90*/  ISETP.GE.OR P1, PT, R2, R232, !P1 ;  /* 0x000000e80200720c */ /* 0x000fe40004f26670 */
[----:B------:R-:W-:Y:S02]  /*14ea0*/  FSEL R239, R32, -INF , !P3 ;  /* 0xff80000020ef7808 */ /* 0x000fe40005800000 */
[----:B------:R-:W-:Y:S02]  /*14eb0*/  ISETP.GE.OR P6, PT, R0, R233, !P6 ;  /* 0x000000e90000720c */ /* 0x000fe400077c6670 */
[----:B------:R-:W-:Y:S02]  /*14ec0*/  FMNMX.FTZ R2, R183, R3, !PT ;  /* 0x00000003b7027209 */ /* 0x000fe40007810000 */
[----:B------:R-:W-:Y:S02]  /*14ed0*/  FMNMX.FTZ R132, R237, R132, !PT ;  /* 0x00000084ed847209 */ /* 0x000fe40007810000 */
[----:B------:R-:W-:Y:S02]  /*14ee0*/  FSEL R238, R33, -INF , !P6 ;  /* 0xff80000021ee7808 */ /* 0x000fe40007000000 */
[----:B------:R-:W-:Y:S02]  /*14ef0*/  FMNMX.FTZ R2, R185, R2, !PT ;  /* 0x00000002b9027209 */ /* 0x000fe40007810000 */
[----:B------:R-:W-:Y:S02]  /*14f00*/  FMNMX.FTZ R132, R239, R132, !PT ;  /* 0x00000084ef847209 */ /* 0x000fe40007810000 */
[----:B------:R-:W-:Y:S02]  /*14f10*/  FMNMX.FTZ R2, R181, R2, !PT ;  /* 0x00000002b5027209 */ /* 0x000fe40007810000 */
[----:B------:R-:W-:Y:S02]  /*14f20*/  FMNMX.FTZ R132, R238, R132, !PT ;  /* 0x00000084ee847209 */ /* 0x000fe40007810000 */
[----:B------:R-:W-:Y:S02]  /*14f30*/  IABS R5, R4 ;  /* 0x0000000400057213 */ /* 0x000fe40000000000 */
[----:B------:R-:W-:Y:S01]  /*14f40*/  FMNMX.FTZ R2, R184, R2, !PT ;  /* 0x00000002b8027209 */ /* 0x000fe20007810000 */
[----:B------:R-:W1:Y:S01]  /*14f50*/  SHFL.BFLY PT, R4, R132, 0x2, 0x1f ;  /* 0x0c401f0084047f89 */ /* 0x000e6200000e0000 */
[----:B------:R-:W-:Y:S02]  /*14f60*/  MOV R6, R8 ;  /* 0x0000000800067202 */ /* 0x000fe40000000f00 */
[----:B------:R-:W-:Y:S02]  /*14f70*/  FMNMX.FTZ R2, R240, R2, !PT ;  /* 0x00000002f0027209 */ /* 0x000fe40007810000 */
[----:B------:R-:W-:Y:S02]  /*14f80*/  MOV R7, R10 ;  /* 0x0000000a00077202 */ /* 0x000fe40000000f00 */
[----:B------:R-:W-:Y:S02]  /*14f90*/  I2FP.F32.S32 R6, R6 ;  /* 0x0000000600067245 */ /* 0x000fe40000201400 */
[----:B------:R-:W-:Y:S02]  /*14fa0*/  FMNMX.FTZ R2, R241, R2, !PT ;  /* 0x00000002f1027209 */ /* 0x000fe40007810000 */
[----:B------:R-:W-:Y:S01]  /*14fb0*/  I2FP.F32.S32 R7, R7 ;  /* 0x0000000700077245 */ /* 0x000fe20000201400 */
[----:B------:R-:W-:Y:S01]  /*14fc0*/  FFMA.FTZ R30, R6, -UR21, R30 ;  /* 0x80000015061e7c23 */ /* 0x000fe2000801001e */
[----:B------:R-:W-:Y:S02]  /*14fd0*/  IADD3 R3, R231, -R0, RZ ;  /* 0x80000000e7037210 */ /* 0x000fe40007ffe0ff */
[----:B------:R-:W-:Y:S01]  /*14fe0*/  FSEL R186, R27, -INF , !P0 ;  /* 0xff8000001bba7808 */ /* 0x000fe20004000000 */
[----:B------:R-:W-:Y:S01]  /*14ff0*/  FFMA.FTZ R31, R7, -UR21, R31 ;  /* 0x80000015071f7c23 */ /* 0x000fe2000801001f */
[----:B------:R-:W-:Y:S01]  /*15000*/  FMNMX.FTZ R2, R187, R2, !PT ;  /* 0x00000002bb027209 */ /* 0x000fe20007810000 */
[----:B------:R-:W-:Y:S01]  /*15010*/  LDSM.16.MT88.4 R24, [R202+0x18000] ;  /* 0x01800000ca18783b */ /* 0x000fe20000004200 */
[----:B------:R-:W-:Y:S02]  /*15020*/  I2FP.F32.S32 R5, R5 ;  /* 0x0000000500057245 */ /* 0x000fe40000201400 */
[----:B------:R-:W-:Y:S02]  /*15030*/  IABS R3, R3 ;  /* 0x0000000300037213 */ /* 0x000fe40000000000 */
[----:B------:R-:W-:Y:S01]  /*15040*/  FSEL R250, R30, -INF , !P4 ;  /* 0xff8000001efa7808 */ /* 0x000fe20006000000 */
[----:B------:R-:W-:Y:S01]  /*15050*/  FFMA.FTZ R34, R5, -UR21, R34 ;  /* 0x8000001505227c23 */ /* 0x000fe20008010022 */
[----:B------:R-:W-:Y:S02]  /*15060*/  FMNMX.FTZ R2, R186, R2, !PT ;  /* 0x00000002ba027209 */ /* 0x000fe40007810000 */
[----:B------:R-:W-:Y:S02]  /*15070*/  I2FP.F32.S32 R3, R3 ;  /* 0x0000000300037245 */ /* 0x000fe40000201400 */
[----:B------:R-:W-:Y:S02]  /*15080*/  ISETP.GE.AND P3, PT, R0, R228, PT ;  /* 0x000000e40000720c */ /* 0x000fe40003f66270 */
[----:B------:R-:W-:Y:S01]  /*15090*/  FSEL R251, R31, -INF , !P5 ;  /* 0xff8000001ffb7808 */ /* 0x000fe20006800000 */
[----:B------:R-:W-:Y:S01]  /*150a0*/  FFMA.FTZ R35, R3, -UR21, R35 ;  /* 0x8000001503237c23 */ /* 0x000fe20008010023 */
[----:B------:R-:W-:Y:S02]  /*150b0*/  FMNMX.FTZ R2, R250, R2, !PT ;  /* 0x00000002fa027209 */ /* 0x000fe40007810000 */
[----:B------:R-:W-:Y:S02]  /*150c0*/  ISETP.GE.OR P3, PT, R0, R232, !P3 ;  /* 0x000000e80000720c */ /* 0x000fe40005f66670 */
[----:B------:R-:W-:Y:S02]  /*150d0*/  FSEL R252, R34, -INF , !P1 ;  /* 0xff80000022fc7808 */ /* 0x000fe40004800000 */
        /* <DEDUP_REMOVED lines=14> */
[--C-:B------:R-:W-:Y:S04]  /*151c0*/  FFMA.FTZ R3, R169, UR4, -R172.reuse ;  /* 0x00000004a9037c23 */ /* 0x100fe800080108ac */
[----:B------:R2:W-:Y:S02]  /*151d0*/  MUFU.EX2 R246, R3 ;  /* 0x0000000300f67308 */ /* 0x0005e40000000800 */
[----:B--2---:R-:W-:Y:S01]  /*151e0*/  FMNMX.FTZ R3, R0, R2, !PT ;  /* 0x0000000200037209 */ /* 0x004fe20007810000 */
[--C-:B------:R-:W-:Y:S03]  /*151f0*/  FFMA.FTZ R0, R171, UR4, -R172.reuse ;  /* 0x00000004ab007c23 */ /* 0x100fe600080108ac */
[C---:B------:R-:W-:Y:S04]  /*15200*/  FSETP.NEU.FTZ.AND P0, PT, R3.reuse, -INF , PT ;  /* 0xff8000000300780b */ /* 0x040fe80003f1d000 */
[----:B------:R1:W2:Y:S01]  /*15210*/  MUFU.EX2 R249, R0 ;  /* 0x0000000000f97308 */ /* 0x0002a20000000800 */
[----:B------:R-:W-:Y:S05]  /*15220*/  FMUL.FTZ R173, R3, UR4 ;  /* 0x0000000403ad7c20 */ /* 0x000fea0008410000 */
[----:B------:R-:W-:Y:S05]  /*15230*/  FSEL R173, R173, RZ, P0 ;  /* 0x000000ffadad7208 */ /* 0x000fea0000000000 */
[--C-:B------:R-:W-:Y:S01]  /*15240*/  FFMA.FTZ R2, R175, UR4, -R173.reuse ;  /* 0x00000004af027c23 */ /* 0x100fe200080108ad */
[--C-:B------:R-:W-:Y:S03]  /*15250*/  FFMA.FTZ R4, R176, UR4, -R173.reuse ;  /* 0x00000004b0047c23 */ /* 0x100fe600080108ad */
[----:B------:R-:W-:Y:S01]  /*15260*/  MUFU.EX2 R244, R2 ;  /* 0x0000000200f47308 */ /* 0x000fe20000000800 */
[--C-:B-1----:R-:W-:Y:S01]  /*15270*/  FFMA.FTZ R0, R168, UR4, -R172.reuse ;  /* 0x00000004a8007c23 */ /* 0x102fe200080108ac */
[----:B--2---:R-:W-:Y:S08]  /*15280*/  F2FP.F16.F32.PACK_AB R168, R249, R246 ;  /* 0x000000f6f9a8723e */ /* 0x004ff000000000ff */
[----:B------:R1:W-:Y:S10]  /*15290*/  MUFU.EX2 R248, R0 ;  /* 0x0000000000f87308 */ /* 0x0003f40000000800 */
[----:B------:R-:W2:Y:S01]  /*152a0*/  MUFU.EX2 R243, R4 ;  /* 0x0000000400f37308 */ /* 0x000ea20000000800 */
[--C-:B-1----:R-:W-:Y:S09]  /*152b0*/  FFMA.FTZ R0, R9, UR4, -R172.reuse ;  /* 0x0000000409007c23 */ /* 0x102ff200080108ac */
[----:B------:R1:W3:Y:S01]  /*152c0*/  MUFU.EX2 R247, R0 ;  /* 0x0000000000f77308 */ /* 0x0002e20000000800 */
[----:B--2---:R-:W-:Y:S01]  /*152d0*/  F2FP.F16.F32.PACK_AB R171, R243, R244 ;  /* 0x000000f4f3ab723e */ /* 0x004fe200000000ff */
[--C-:B-1----:R-:W-:Y:S01]  /*152e0*/  FFMA.FTZ R0, R170, UR4, -R173.reuse ;  /* 0x00000004aa007c23 */ /* 0x102fe200080108ad */
[----:B---3--:R-:W-:Y:S07]  /*152f0*/  F2FP.F16.F32.PACK_AB R170, R247, R248 ;  /* 0x000000f8f7aa723e */ /* 0x008fee00000000ff */
[----:B------:R1:W-:Y:S02]  /*15300*/  MUFU.EX2 R242, R0 ;  /* 0x0000000000f27308 */ /* 0x0003e40000000800 */
[----:B-1----:R-:W-:Y:S08]  /*15310*/  FFMA.FTZ R0, R174, UR4, -R173 ;  /* 0x00000004ae007c23 */ /* 0x002ff000080108ad */
[----:B------:R1:W2:Y:S02]  /*15320*/  MUFU.EX2 R245, R0 ;  /* 0x0000000000f57308 */ /* 0x0002a40000000800 */
[----:B-1----:R-:W-:Y:S02]  /*15330*/  FSEL R0, R132, RZ, P1 ;  /* 0x000000ff84007208 */ /* 0x002fe40000800000 */
[----:B--2---:R-:W-:Y:S03]  /*15340*/  F2FP.F16.F32.PACK_AB R169, R245, R242 ;  /* 0x000000f2f5a9723e */ /* 0x004fe600000000ff */
[----:B------:R-:W-:Y:S01]  /*15350*/  FADD.FTZ R2, -R0, R133 ;  /* 0x0000008500027221 */ /* 0x000fe20000010100 */
[----:B------:R-:W-:Y:S01]  /*15360*/  FSEL R0, R3, RZ, P0 ;  /* 0x000000ff03007208 */ /* 0x000fe20000000000 */
[----:B------:R-:W-:Y:S01]  /*15370*/  FFMA.FTZ R133, R180, UR4, -R172 ;  /* 0x00000004b4857c23 */ /* 0x000fe200080108ac */
[----:B------:R-:W-:Y:S01]  /*15380*/  PLOP3.LUT P0, PT, PT, PT, UP0, 0x80, 0x0 ;  /* 0x000000000000781c */ /* 0x000fe20003f0f008 */
[----:B------:R-:W-:Y:S02]  /*15390*/  FMUL.FTZ R2, R2, UR4 ;  /* 0x0000000402027c20 */ /* 0x000fe40008410000 */
[----:B------:R-:W-:Y:S01]  /*153a0*/  FADD.FTZ R0, -R0, R134 ;  /* 0x0000008600007221 */ /* 0x000fe20000010100 */
[----:B------:R1:W-:Y:S01]  /*153b0*/  MUFU.EX2 R235, R133 ;  /* 0x0000008500eb7308 */ /* 0x0003e20000000800 */
[--C-:B------:R-:W-:Y:S02]  /*153c0*/  FFMA.FTZ R134, R178, UR4, -R172.reuse ;  /* 0x00000004b2867c23 */ /* 0x100fe400080108ac */
[----:B------:R-:W-:Y:S07]  /*153d0*/  FMUL.FTZ R0, R0, UR4 ;  /* 0x0000000400007c20 */ /* 0x000fee0008410000 */
[----:B------:R-:W2:Y:S10]  /*153e0*/  MUFU.EX2 R2, R2 ;  /* 0x0000000200027308 */ /* 0x000eb40000000800 */
[----:B------:R-:W3:Y:S01]  /*153f0*/  MUFU.EX2 R0, R0 ;  /* 0x0000000000007308 */ /* 0x000ee20000000800 */
[--C-:B-1----:R-:W-:Y:S09]  /*15400*/  FFMA.FTZ R133, R177, UR4, -R172.reuse ;  /* 0x00000004b1857c23 */ /* 0x102ff200080108ac */
[----:B------:R1:W4:Y:S01]  /*15410*/  MUFU.EX2 R234, R133 ;  /* 0x0000008500ea7308 */ /* 0x0003220000000800 */
[C---:B--2---:R-:W-:Y:S01]  /*15420*/  FMUL.FTZ R4, R2.reuse, R136 ;  /* 0x0000008802047220 */ /* 0x044fe20000410000 */
        /* <DEDUP_REMOVED lines=11> */
[----:B------:R-:W2:Y:S01]  /*154e0*/  LDSM.16.MT88.4 R136, [R203+0x18000] ;  /* 0x01800000cb88783b */ /* 0x000ea20000004200 */
[C---:B------:R-:W-:Y:S01]  /*154f0*/  FMUL.FTZ R14, R0.reuse, R142 ;  /* 0x0000008e000e7220 */ /* 0x040fe20000410000 */
[C---:B------:R-:W-:Y:S01]  /*15500*/  FMUL.FTZ R15, R0.reuse, R143 ;  /* 0x0000008f000f7220 */ /* 0x040fe20000410000 */
[C---:B------:R-:W-:Y:S01]  /*15510*/  FMUL.FTZ R22, R0.reuse, R150 ;  /* 0x0000009600167220 */ /* 0x040fe20000410000 */
[C---:B------:R-:W-:Y:S01]  /*15520*/  HMMA.16816.F32 R4, R168.reuse, R16, R4 ;  /* 0x00000010a804723c */ /* 0x040fe20000001804 */
[----:B------:R-:W-:Y:S03]  /*15530*/  MUFU.EX2 R199, R134 ;  /* 0x0000008600c77308 */ /* 0x000fe60000000800 */
[----:B------:R-:W3:Y:S01]  /*15540*/  LDSM.16.MT88.4 R140, [R201+0x1a000] ;  /* 0x01a00000c98c783b */ /* 0x000ee20000004200 */
[----:B------:R-:W-:Y:S01]  /*15550*/  FMUL.FTZ R23, R0, R151 ;  /* 0x0000009700177220 */ /* 0x000fe20000410000 */
[C---:B------:R-:W-:Y:S05]  /*15560*/  HMMA.16816.F32 R8, R168.reuse, R18, R8 ;  /* 0x00000012a808723c */ /* 0x040fea0000001808 */
[C---:B------:R-:W-:Y:S01]  /*15570*/  FMUL.FTZ R16, R2.reuse, R152 ;  /* 0x0000009802107220 */ /* 0x040fe20000410000 */
[C---:B------:R-:W-:Y:S01]  /*15580*/  HMMA.16816.F32 R12, R168.reuse, R24, R12 ;  /* 0x00000018a80c723c */ /* 0x040fe2000000180c */
[----:B------:R-:W5:Y:S04]  /*15590*/  LDSM.16.MT88.4 R144, [R202+0x1a000] ;  /* 0x01a00000ca90783b */ /* 0x000f680000004200 */
[----:B------:R-:W-:Y:S01]  /*155a0*/  FMUL.FTZ R17, R2, R153 ;  /* 0x0000009902117220 */ /* 0x000fe20000410000 */
[C---:B------:R-:W-:Y:S01]  /*155b0*/  FMUL.FTZ R18, R0.reuse, R154 ;  /* 0x0000009a00127220 */ /* 0x040fe20000410000 */
[----:B------:R-:W-:Y:S01]  /*155c0*/  FMUL.FTZ R19, R0, R155 ;  /* 0x0000009b00137220 */ /* 0x000fe20000410000 */
[C---:B------:R-:W-:Y:S01]  /*155d0*/  FMUL.FTZ R24, R2.reuse, R160 ;  /* 0x000000a002187220 */ /* 0x040fe20000410000 */
[----:B------:R-:W4:Y:S02]  /*155e0*/  LDSM.16.MT88.4 R148, [R204+0x1a000] ;  /* 0x01a00000cc94783b */ /* 0x000f240000004200 */
[C---:B------:R-:W-:Y:S01]  /*155f0*/  FMUL.FTZ R25, R2.reuse, R161 ;  /* 0x000000a102197220 */ /* 0x040fe20000410000 */
[C---:B------:R-:W-:Y:S01]  /*15600*/  FMUL.FTZ R28, R2.reuse, R156 ;  /* 0x0000009c021c7220 */ /* 0x040fe20000410000 */
[----:B------:R-:W-:Y:S01]  /*15610*/  FMUL.FTZ R29, R2, R157 ;  /* 0x0000009d021d7220 */ /* 0x000fe20000410000 */
[C---:B------:R-:W-:Y:S03]  /*15620*/  HMMA.16816.F32 R16, R168.reuse, R26, R16 ;  /* 0x0000001aa810723c */ /* 0x040fe60000001810 */
[----:B------:R-:W-:Y:S01]  /*15630*/  LDSM.16.MT88.4 R152, [R204+0x18800] ;  /* 0x01880000cc98783b */ /* 0x000fe20000004200 */
[C---:B------:R-:W-:Y:S01]  /*15640*/  FMUL.FTZ R30, R0.reuse, R158 ;  /* 0x0000009e001e7220 */ /* 0x040fe20000410000 */
[C---:B------:R-:W-:Y:S01]  /*15650*/  FMUL.FTZ R31, R0.reuse, R159 ;  /* 0x0000009f001f7220 */ /* 0x040fe20000410000 */
[C---:B------:R-:W-:Y:S05]  /*15660*/  HMMA.16816.F32 R20, R168.reuse, R32, R20 ;  /* 0x00000020a814723c */ /* 0x040fea0000001814 */
[C---:B------:R-:W-:Y:S01]  /*15670*/  FMUL.FTZ R26, R0.reuse, R162 ;  /* 0x000000a2001a7220 */ /* 0x040fe20000410000 */
[----:B------:R-:W-:Y:S01]  /*15680*/  FMUL.FTZ R27, R0, R163 ;  /* 0x000000a3001b7220 */ /* 0x000fe20000410000 */
[----:B------:R-:W-:Y:S01]  /*15690*/  LDSM.16.MT88.4 R156, [R203+0x18800] ;  /* 0x01880000cb9c783b */ /* 0x000fe20000004200 */
[C---:B------:R-:W-:Y:S03]  /*156a0*/  FMUL.FTZ R32, R2.reuse, R164 ;  /* 0x000000a402207220 */ /* 0x040fe60000410000 */
[C---:B------:R-:W-:Y:S01]  /*156b0*/  FMUL.FTZ R33, R2.reuse, R165 ;  /* 0x000000a502217220 */ /* 0x040fe20000410000 */
[--C-:B-1----:R-:W-:Y:S01]  /*156c0*/  FFMA.FTZ R133, R179, UR4, -R172.reuse ;  /* 0x00000004b3857c23 */ /* 0x102fe200080108ac */
[C---:B------:R-:W-:Y:S02]  /*156d0*/  HMMA.16816.F32 R24, R168.reuse, R34, R24 ;  /* 0x00000022a818723c */ /* 0x040fe40000001818 */
[----:B------:R-:W-:Y:S01]  /*156e0*/  LDSM.16.MT88.4 R160, [R201+0x1a800] ;  /* 0x01a80000c9a0783b */ /* 0x000fe20000004200 */
[C---:B------:R-:W-:Y:S01]  /*156f0*/  FMUL.FTZ R36, R2.reuse, R36 ;  /* 0x0000002402247220 */ /* 0x040fe20000410000 */
[----:B------:R-:W-:Y:S01]  /*15700*/  FMUL.FTZ R37, R2, R37 ;  /* 0x0000002502257220 */ /* 0x000fe20000410000 */
[C---:B------:R-:W-:Y:S01]  /*15710*/  FMUL.FTZ R38, R0.reuse, R38 ;  /* 0x0000002600267220 */ /* 0x040fe20000410000 */
[C---:B--2---:R-:W-:Y:S01]  /*15720*/  HMMA.16816.F32 R28, R168.reuse, R136, R28 ;  /* 0x00000088a81c723c */ /* 0x044fe2000000181c */
[----:B------:R1:W-:Y:S03]  /*15730*/  MUFU.EX2 R198, R133 ;  /* 0x0000008500c67308 */ /* 0x0003e60000000800 */
[----:B------:R-:W-:Y:S01]  /*15740*/  LDSM.16.MT88.4 R176, [R202+0x1b800] ;  /* 0x01b80000cab0783b */ /* 0x000fe20000004200 */
[C---:B------:R-:W-:Y:S01]  /*15750*/  FMUL.FTZ R34, R0.reuse, R166 ;  /* 0x000000a600227220 */ /* 0x040fe20000410000 */
[C---:B------:R-:W-:Y:S01]  /*15760*/  FMUL.FTZ R35, R0.reuse, R167 ;  /* 0x000000a700237220 */ /* 0x040fe20000410000 */
[----:B------:R-:W-:Y:S01]  /*15770*/  FMUL.FTZ R39, R0, R39 ;  /* 0x0000002700277220 */ /* 0x000fe20000410000 */
[C---:B------:R-:W-:Y:S03]  /*15780*/  FMUL.FTZ R40, R2.reuse, R40 ;  /* 0x0000002802287220 */ /* 0x040fe60000410000 */
[----:B------:R-:W-:Y:S01]  /*15790*/  FMUL.FTZ R41, R2, R41 ;  /* 0x0000002902297220 */ /* 0x000fe20000410000 */
[----:B------:R-:W-:Y:S01]  /*157a0*/  LDSM.16.MT88.4 R164, [R203+0x19800] ;  /* 0x01980000cba4783b */ /* 0x000fe20000004200 */
[C---:B------:R-:W-:Y:S03]  /*157b0*/  HMMA.16816.F32 R32, R168.reuse, R138, R32 ;  /* 0x0000008aa820723c */ /* 0x040fe60000001820 */
[C---:B------:R-:W-:Y:S01]  /*157c0*/  FMUL.FTZ R42, R0.reuse, R42 ;  /* 0x0000002a002a7220 */ /* 0x040fe20000410000 */
[----:B------:R-:W-:Y:S01]  /*157d0*/  FMUL.FTZ R43, R0, R43 ;  /* 0x0000002b002b7220 */ /* 0x000fe20000410000 */
[C---:B------:R-:W-:Y:S01]  /*157e0*/  FMUL.FTZ R44, R2.reuse, R44 ;  /* 0x0000002c022c7220 */ /* 0x040fe20000410000 */
[C---:B---3--:R-:W-:Y:S01]  /*157f0*/  HMMA.16816.F32 R36, R168.reuse, R140, R36 ;  /* 0x0000008ca824723c */ /* 0x048fe20000001824 */
[----:B------:R-:W2:Y:S04]  /*15800*/  LDSM.16.MT88.4 R136, [R203+0x1a000] ;  /* 0x01a00000cb88783b */ /* 0x000ea80000004200 */
[----:B------:R-:W-:Y:S01]  /*15810*/  FMUL.FTZ R45, R2, R45 ;  /* 0x0000002d022d7220 */ /* 0x000fe20000410000 */
[C---:B------:R-:W-:Y:S03]  /*15820*/  HMMA.16816.F32 R40, R168.reuse, R142, R40 ;  /* 0x0000008ea828723c */ /* 0x040fe60000001828 */
[----:B------:R-:W3:Y:S02]  /*15830*/  LDSM.16.MT88.4 R140, [R201+0x1c000] ;  /* 0x01c00000c98c783b */ /* 0x000ee40000004200 */
[C---:B------:R-:W-:Y:S01]  /*15840*/  FMUL.FTZ R46, R0.reuse, R46 ;  /* 0x0000002e002e7220 */ /* 0x040fe20000410000 */
[----:B------:R-:W-:Y:S01]  /*15850*/  FMUL.FTZ R47, R0, R47 ;  /* 0x0000002f002f7220 */ /* 0x000fe20000410000 */
[C---:B------:R-:W-:Y:S01]  /*15860*/  FMUL.FTZ R48, R2.reuse, R48 ;  /* 0x0000003002307220 */ /* 0x040fe20000410000 */
[----:B------:R-:W-:Y:S03]  /*15870*/  FMUL.FTZ R49, R2, R49 ;  /* 0x0000003102317220 */ /* 0x000fe60000410000 */
[C---:B------:R-:W-:Y:S01]  /*15880*/  FMUL.FTZ R50, R0.reuse, R50 ;  /* 0x0000003200327220 */ /* 0x040fe20000410000 */
        /* <DEDUP_REMOVED lines=46> */
[--C-:B-1----:R-:W-:Y:S01]  /*15b70*/  FFMA.FTZ R133, R183, UR4, -R173.reuse ;  /* 0x00000004b7857c23 */ /* 0x102fe200080108ad */
[C---:B------:R-:W-:Y:S01]  /*15b80*/  FMUL.FTZ R84, R2.reuse, R84 ;  /* 0x0000005402547220 */ /* 0x040fe20000410000 */
[----:B------:R-:W-:Y:S01]  /*15b90*/  FMUL.FTZ R85, R2, R85 ;  /* 0x0000005502557220 */ /* 0x000fe20000410000 */
[C---:B------:R-:W-:Y:S01]  /*15ba0*/  HMMA.16816.F32 R80, R168.reuse, R146, R80 ;  /* 0x00000092a850723c */ /* 0x040fe20000001850 */
[----:B------:R-:W1:Y:S01]  /*15bb0*/  LDSM.16.MT88.4 R144, [R202+0x1e000] ;  /* 0x01e00000ca90783b */ /* 0x000e620000004200 */
[----:B------:R5:W-:Y:S03]  /*15bc0*/  MUFU.EX2 R197, R133 ;  /* 0x0000008500c57308 */ /* 0x000be60000000800 */
[C---:B------:R-:W-:Y:S01]  /*15bd0*/  FMUL.FTZ R86, R0.reuse, R86 ;  /* 0x0000005600567220 */ /* 0x040fe20000410000 */
[----:B------:R-:W-:Y:S01]  /*15be0*/  FMUL.FTZ R87, R0, R87 ;  /* 0x0000005700577220 */ /* 0x000fe20000410000 */
[C---:B------:R-:W-:Y:S01]  /*15bf0*/  FMUL.FTZ R88, R2.reuse, R88 ;  /* 0x0000005802587220 */ /* 0x040fe20000410000 */
[----:B------:R-:W-:Y:S03]  /*15c00*/  FMUL.FTZ R89, R2, R89 ;  /* 0x0000005902597220 */ /* 0x000fe60000410000 */
[C---:B------:R-:W-:Y:S01]  /*15c10*/  FMUL.FTZ R90, R0.reuse, R90 ;  /* 0x0000005a005a7220 */ /* 0x040fe20000410000 */
        /* <DEDUP_REMOVED lines=13> */
[--C-:B-----5:R-:W-:Y:S01]  /*15cf0*/  FFMA.FTZ R133, R185, UR4, -R173.reuse ;  /* 0x00000004b9857c23 */ /* 0x120fe200080108ad */
[C---:B------:R-:W-:Y:S01]  /*15d00*/  FMUL.FTZ R100, R2.reuse, R100 ;  /* 0x0000006402647220 */ /* 0x040fe20000410000 */
[----:B------:R-:W-:Y:S01]  /*15d10*/  FMUL.FTZ R101, R2, R101 ;  /* 0x0000006502657220 */ /* 0x000fe20000410000 */
[C---:B------:R-:W-:Y:S01]  /*15d20*/  HMMA.16816.F32 R96, R168.reuse, R138, R96 ;  /* 0x0000008aa860723c */ /* 0x040fe20000001860 */
[----:B------:R2:W4:Y:S01]  /*15d30*/  MUFU.EX2 R196, R133 ;  /* 0x0000008500c47308 */ /* 0x0005220000000800 */
[----:B------:R-:W5:Y:S03]  /*15d40*/  LDSM.16.MT88.4 R136, [R204+0x1e000] ;  /* 0x01e00000cc88783b */ /* 0x000f660000004200 */
[C---:B------:R-:W-:Y:S01]  /*15d50*/  FMUL.FTZ R102, R0.reuse, R102 ;  /* 0x0000006600667220 */ /* 0x040fe20000410000 */
[----:B------:R-:W-:Y:S01]  /*15d60*/  FMUL.FTZ R103, R0, R103 ;  /* 0x0000006700677220 */ /* 0x000fe20000410000 */
[C---:B------:R-:W-:Y:S01]  /*15d70*/  FMUL.FTZ R104, R2.reuse, R104 ;  /* 0x0000006802687220 */ /* 0x040fe20000410000 */
[----:B------:R-:W-:Y:S03]  /*15d80*/  FMUL.FTZ R105, R2, R105 ;  /* 0x0000006902697220 */ /* 0x000fe60000410000 */
        /* <DEDUP_REMOVED lines=9> */
[--C-:B--2---:R-:W-:Y:S01]  /*15e20*/  FFMA.FTZ R133, R181, UR4, -R173.reuse ;  /* 0x00000004b5857c23 */ /* 0x104fe200080108ad */
[C---:B------:R-:W-:Y:S01]  /*15e30*/  FMUL.FTZ R112, R2.reuse, R112 ;  /* 0x0000007002707220 */ /* 0x040fe20000410000 */
[----:B------:R-:W-:Y:S02]  /*15e40*/  FMUL.FTZ R113, R2, R113 ;  /* 0x0000007102717220 */ /* 0x000fe40000410000 */
[----:B------:R2:W-:Y:S01]  /*15e50*/  MUFU.EX2 R195, R133 ;  /* 0x0000008500c37308 */ /* 0x0005e20000000800 */
[C---:B------:R-:W-:Y:S01]  /*15e60*/  FMUL.FTZ R114, R0.reuse, R114 ;  /* 0x0000007200727220 */ /* 0x040fe20000410000 */
[C---:B-1----:R-:W-:Y:S03]  /*15e70*/  HMMA.16816.F32 R108, R168.reuse, R144, R108 ;  /* 0x00000090a86c723c */ /* 0x042fe6000000186c */
[----:B------:R-:W-:Y:S01]  /*15e80*/  FMUL.FTZ R115, R0, R115 ;  /* 0x0000007300737220 */ /* 0x000fe20000410000 */
[C---:B------:R-:W-:Y:S01]  /*15e90*/  FMUL.FTZ R124, R2.reuse, R124 ;  /* 0x0000007c027c7220 */ /* 0x040fe20000410000 */
[----:B------:R-:W-:Y:S01]  /*15ea0*/  FMUL.FTZ R125, R2, R125 ;  /* 0x0000007d027d7220 */ /* 0x000fe20000410000 */
[C---:B------:R-:W-:Y:S01]  /*15eb0*/  FMUL.FTZ R126, R0.reuse, R126 ;  /* 0x0000007e007e7220 */ /* 0x040fe20000410000 */
[----:B------:R-:W-:Y:S01]  /*15ec0*/  FMUL.FTZ R127, R0, R127 ;  /* 0x0000007f007f7220 */ /* 0x000fe20000410000 */
[C---:B------:R-:W-:Y:S02]  /*15ed0*/  FMUL.FTZ R128, R2.reuse, R128 ;  /* 0x0000008002807220 */ /* 0x040fe40000410000 */
[C---:B------:R-:W-:Y:S01]  /*15ee0*/  HMMA.16816.F32 R112, R168.reuse, R146, R112 ;  /* 0x00000092a870723c */ /* 0x040fe20000001870 */
[----:B------:R-:W1:Y:S02]  /*15ef0*/  LDSM.16.MT88.4 R144, [R201+0x18800] ;  /* 0x01880000c990783b */ /* 0x000e640000004200 */
[C---:B------:R-:W-:Y:S01]  /*15f00*/  FMUL.FTZ R116, R2.reuse, R116 ;  /* 0x0000007402747220 */ /* 0x040fe20000410000 */
[----:B------:R-:W-:Y:S01]  /*15f10*/  FMUL.FTZ R117, R2, R117 ;  /* 0x0000007502757220 */ /* 0x000fe20000410000 */
[C---:B------:R-:W-:Y:S01]  /*15f20*/  FMUL.FTZ R118, R0.reuse, R118 ;  /* 0x0000007600767220 */ /* 0x040fe20000410000 */
[----:B------:R-:W-:Y:S01]  /*15f30*/  FMUL.FTZ R119, R0, R119 ;  /* 0x0000007700777220 */ /* 0x000fe20000410000 */
[--C-:B--2---:R-:W-:Y:S01]  /*15f40*/  FFMA.FTZ R133, R184, UR4, -R173.reuse ;  /* 0x00000004b8857c23 */ /* 0x104fe200080108ad */
[C---:B------:R-:W-:Y:S03]  /*15f50*/  FMUL.FTZ R120, R2.reuse, R120 ;  /* 0x0000007802787220 */ /* 0x040fe60000410000 */
[----:B------:R-:W-:Y:S01]  /*15f60*/  FMUL.FTZ R121, R2, R121 ;  /* 0x0000007902797220 */ /* 0x000fe20000410000 */
[C---:B------:R-:W-:Y:S01]  /*15f70*/  FMUL.FTZ R122, R0.reuse, R122 ;  /* 0x0000007a007a7220 */ /* 0x040fe20000410000 */
[C---:B-----5:R-:W-:Y:S01]  /*15f80*/  HMMA.16816.F32 R116, R168.reuse, R136, R116 ;  /* 0x00000088a874723c */ /* 0x060fe20000001874 */
[----:B------:R-:W2:Y:S02]  /*15f90*/  MUFU.EX2 R194, R133 ;  /* 0x0000008500c27308 */ /* 0x000ea40000000800 */
[----:B------:R-:W-:Y:S01]  /*15fa0*/  FMUL.FTZ R123, R0, R123 ;  /* 0x0000007b007b7220 */ /* 0x000fe20000410000 */
[----:B------:R-:W-:Y:S01]  /*15fb0*/  FMUL.FTZ R129, R2, R129 ;  /* 0x0000008102817220 */ /* 0x000fe20000410000 */
[C---:B------:R-:W-:Y:S01]  /*15fc0*/  FMUL.FTZ R130, R0.reuse, R130 ;  /* 0x0000008200827220 */ /* 0x040fe20000410000 */
[----:B------:R-:W-:Y:S01]  /*15fd0*/  FMUL.FTZ R131, R0, R131 ;  /* 0x0000008300837220 */ /* 0x000fe20000410000 */
[----:B------:R-:W-:Y:S03]  /*15fe0*/  F2FP.F16.F32.PACK_AB R136, R234, R235 ;  /* 0x000000ebea88723e */ /* 0x000fe600000000ff */
[C---:B------:R-:W-:Y:S03]  /*15ff0*/  HMMA.16816.F32 R120, R168.reuse, R138, R120 ;  /* 0x0000008aa878723c */ /* 0x040fe60000001878 */
[----:B----4-:R-:W-:Y:S03]  /*16000*/  F2FP.F16.F32.PACK_AB R137, R196, R197 ;  /* 0x000000c5c489723e */ /* 0x010fe600000000ff */
[C---:B---3--:R-:W-:Y:S05]  /*16010*/  HMMA.16816.F32 R124, R168.reuse, R140, R124 ;  /* 0x0000008ca87c723c */ /* 0x048fea000000187c */
[----:B------:R-:W-:Y:S01]  /*16020*/  F2FP.F16.F32.PACK_AB R138, R198, R199 ;  /* 0x000000c7c68a723e */ /* 0x000fe200000000ff */
[----:B------:R-:W-:Y:S01]  /*16030*/  HMMA.16816.F32 R128, R168, R142, R128 ;  /* 0x0000008ea880723c */ /* 0x000fe20000001880 */
[----:B------:R-:W3:Y:S04]  /*16040*/  LDSM.16.MT88.4 R140, [R202+0x1a800] ;  /* 0x01a80000ca8c783b */ /* 0x000ee80000004200 */
[----:B--2---:R-:W-:Y:S01]  /*16050*/  F2FP.F16.F32.PACK_AB R139, R194, R195 ;  /* 0x000000c3c28b723e */ /* 0x004fe200000000ff */
[--C-:B------:R-:W-:Y:S04]  /*16060*/  FFMA.FTZ R133, R189, UR4, -R172.reuse ;  /* 0x00000004bd857c23 */ /* 0x100fe800080108ac */
[----:B------:R2:W-:Y:S02]  /*16070*/  MUFU.EX2 R193, R133 ;  /* 0x0000008500c17308 */ /* 0x0005e40000000800 */
[C---:B-1----:R-:W-:Y:S06]  /*16080*/  HMMA.16816.F32 R4, R136.reuse, R144, R4 ;  /* 0x000000908804723c */ /* 0x042fec0000001804 */
[C---:B------:R-:W-:Y:S01]  /*16090*/  HMMA.16816.F32 R8, R136.reuse, R146, R8 ;  /* 0x000000928808723c */ /* 0x040fe20000001808 */
[----:B------:R-:W1:Y:S05]  /*160a0*/  LDSM.16.MT88.4 R144, [R204+0x1a800] ;  /* 0x01a80000cc90783b */ /* 0x000e6a0000004200 */
[C---:B------:R-:W-:Y:S05]  /*160b0*/  HMMA.16816.F32 R12, R136.reuse, R148, R12 ;  /* 0x00000094880c723c */ /* 0x040fea000000180c */
[--C-:B--2---:R-:W-:Y:S01]  /*160c0*/  FFMA.FTZ R133, R190, UR4, -R172.reuse ;  /* 0x00000004be857c23 */ /* 0x104fe200080108ac */
[C---:B------:R-:W-:Y:S01]  /*160d0*/  HMMA.16816.F32 R16, R136.reuse, R150, R16 ;  /* 0x000000968810723c */ /* 0x040fe20000001810 */
[----:B------:R-:W2:Y:S02]  /*160e0*/  LDSM.16.MT88.4 R148, [R203+0x1a800] ;  /* 0x01a80000cb94783b */ /* 0x000ea40000004200 */
[----:B------:R4:W5:Y:S03]  /*160f0*/  MUFU.EX2 R192, R133 ;  /* 0x0000008500c07308 */ /* 0x0009660000000800 */
[C---:B------:R-:W-:Y:S06]  /*16100*/  HMMA.16816.F32 R20, R136.reuse, R152, R20 ;  /* 0x000000988814723c */ /* 0x040fec0000001814 */
[C---:B------:R-:W-:Y:S01]  /*16110*/  HMMA.16816.F32 R24, R136.reuse, R154, R24 ;  /* 0x0000009a8818723c */ /* 0x040fe20000001818 */
[----:B------:R-:W5:Y:S05]  /*16120*/  LDSM.16.MT88.4 R152, [R201+0x1c800] ;  /* 0x01c80000c998783b */ /* 0x000f6a0000004200 */
[C---:B------:R-:W-:Y:S05]  /*16130*/  HMMA.16816.F32 R28, R136.reuse, R156, R28 ;  /* 0x0000009c881c723c */ /* 0x040fea000000181c */
[--C-:B----4-:R-:W-:Y:S01]  /*16140*/  FFMA.FTZ R133, R182, UR4, -R172.reuse ;  /* 0x00000004b6857c23 */ /* 0x110fe200080108ac */
[C---:B------:R-:W-:Y:S01]  /*16150*/  HMMA.16816.F32 R32, R136.reuse, R158, R32 ;  /* 0x0000009e8820723c */ /* 0x040fe20000001820 */
[----:B------:R-:W4:Y:S02]  /*16160*/  LDSM.16.MT88.4 R156, [R202+0x1c800] ;  /* 0x01c80000ca9c783b */ /* 0x000f240000004200 */
[----:B------:R1:W-:Y:S03]  /*16170*/  MUFU.EX2 R191, R133 ;  /* 0x0000008500bf7308 */ /* 0x0003e60000000800 */
[C---:B------:R-:W-:Y:S06]  /*16180*/  HMMA.16816.F32 R36, R136.reuse, R160, R36 ;  /* 0x000000a08824723c */ /* 0x040fec0000001824 */
[C---:B------:R-:W-:Y:S01]  /*16190*/  HMMA.16816.F32 R40, R136.reuse, R162, R40 ;  /* 0x000000a28828723c */ /* 0x040fe20000001828 */
[----:B------:R-:W4:Y:S05]  /*161a0*/  LDSM.16.MT88.4 R160, [R204+0x1c800] ;  /* 0x01c80000cca0783b */ /* 0x000f2a0000004200 */
[C---:B---3--:R-:W-:Y:S05]  /*161b0*/  HMMA.16816.F32 R44, R136.reuse, R140, R44 ;  /* 0x0000008c882c723c */ /* 0x048fea000000182c */
[--C-:B-1----:R-:W-:Y:S01]  /*161c0*/  FFMA.FTZ R133, R188, UR4, -R172.reuse ;  /* 0x00000004bc857c23 */ /* 0x102fe200080108ac */
[C---:B------:R-:W-:Y:S01]  /*161d0*/  HMMA.16816.F32 R48, R136.reuse, R142, R48 ;  /* 0x0000008e8830723c */ /* 0x040fe20000001830 */
[----:B------:R-:W1:Y:S02]  /*161e0*/  LDSM.16.MT88.4 R140, [R203+0x1c800] ;  /* 0x01c80000cb8c783b */ /* 0x000e640000004200 */
[----:B------:R3:W1:Y:S03]  /*161f0*/  MUFU.EX2 R190, R133 ;  /* 0x0000008500be7308 */ /* 0x0006660000000800 */
[C---:B------:R-:W-:Y:S06]  /*16200*/  HMMA.16816.F32 R52, R136.reuse, R144, R52 ;  /* 0x000000908834723c */ /* 0x040fec0000001834 */
[C---:B------:R-:W-:Y:S01]  /*16210*/  HMMA.16816.F32 R56, R136.reuse, R146, R56 ;  /* 0x000000928838723c */ /* 0x040fe20000001838 */
[----:B------:R-:W1:Y:S05]  /*16220*/  LDSM.16.MT88.4 R144, [R201+0x1e800] ;  /* 0x01e80000c990783b */ /* 0x000e6a0000004200 */
[C---:B--2---:R-:W-:Y:S05]  /*16230*/  HMMA.16816.F32 R60, R136.reuse, R148, R60 ;  /* 0x00000094883c723c */ /* 0x044fea000000183c */
[--C-:B---3--:R-:W-:Y:S01]  /*16240*/  FFMA.FTZ R133, R240, UR4, -R173.reuse ;  /* 0x00000004f0857c23 */ /* 0x108fe200080108ad */
[C---:B------:R-:W-:Y:S01]  /*16250*/  HMMA.16816.F32 R64, R136.reuse, R150, R64 ;  /* 0x000000968840723c */ /* 0x040fe20000001840 */
[----:B------:R-:W2:Y:S02]  /*16260*/  LDL.LU R240, [R1+0x3c] ;  /* 0x00003c0001f07983 */ /* 0x000ea40000300800 */
[----:B------:R3:W-:Y:S02]  /*16270*/  MUFU.EX2 R189, R133 ;  /* 0x0000008500bd7308 */ /* 0x0007e40000000800 */
[----:B------:R-:W1:Y:S01]  /*16280*/  LDSM.16.MT88.4 R148, [R202+0x1e800] ;  /* 0x01e80000ca94783b */ /* 0x000e620000004200 */
[C---:B-----5:R-:W-:Y:S06]  /*16290*/  HMMA.16816.F32 R68, R136.reuse, R152, R68 ;  /* 0x000000988844723c */ /* 0x060fec0000001844 */
[C---:B------:R-:W-:Y:S01]  /*162a0*/  HMMA.16816.F32 R72, R136.reuse, R154, R72 ;  /* 0x0000009a8848723c */ /* 0x040fe20000001848 */
[----:B------:R-:W5:Y:S05]  /*162b0*/  LDSM.16.MT88.4 R152, [R204+0x1e800] ;  /* 0x01e80000cc98783b */ /* 0x000f6a0000004200 */
[C---:B----4-:R-:W-:Y:S05]  /*162c0*/  HMMA.16816.F32 R76, R136.reuse, R156, R76 ;  /* 0x0000009c884c723c */ /* 0x050fea000000184c */
[--C-:B---3--:R-:W-:Y:S01]  /*162d0*/  FFMA.FTZ R133, R241, UR4, -R173.reuse ;  /* 0x00000004f1857c23 */ /* 0x108fe200080108ad */
[C---:B------:R-:W-:Y:S01]  /*162e0*/  HMMA.16816.F32 R80, R136.reuse, R158, R80 ;  /* 0x0000009e8850723c */ /* 0x040fe20000001850 */
[----:B------:R-:W3:Y:S02]  /*162f0*/  LDL.LU R241, [R1+0x38] ;  /* 0x0000380001f17983 */ /* 0x000ee40000300800 */
[----:B------:R4:W5:Y:S02]  /*16300*/  MUFU.EX2 R188, R133 ;  /* 0x0000008500bc7308 */ /* 0x0009640000000800 */
[----:B------:R-:W5:Y:S01]  /*16310*/  LDSM.16.MT88.4 R156, [R203+0x1e800] ;  /* 0x01e80000cb9c783b */ /* 0x000f620000004200 */
[C---:B------:R-:W-:Y:S06]  /*16320*/  HMMA.16816.F32 R84, R136.reuse, R160, R84 ;  /* 0x000000a08854723c */ /* 0x040fec0000001854 */
[C---:B------:R-:W-:Y:S01]  /*16330*/  HMMA.16816.F32 R88, R136.reuse, R162, R88 ;  /* 0x000000a28858723c */ /* 0x040fe20000001858 */
[----:B------:R-:W-:Y:S05]  /*16340*/  LDSM.16.MT88.4 R160, [R201+0x1b000] ;  /* 0x01b00000c9a0783b */ /* 0x000fea0000004200 */
[C---:B-1----:R-:W-:Y:S05]  /*16350*/  HMMA.16816.F32 R92, R136.reuse, R140, R92 ;  /* 0x0000008c885c723c */ /* 0x042fea000000185c */
[--C-:B----4-:R-:W-:Y:S01]  /*16360*/  FFMA.FTZ R133, R187, UR4, -R173.reuse ;  /* 0x00000004bb857c23 */ /* 0x110fe200080108ad */
[C---:B------:R-:W-:Y:S01]  /*16370*/  HMMA.16816.F32 R96, R136.reuse, R142, R96 ;  /* 0x0000008e8860723c */ /* 0x040fe20000001860 */
[----:B------:R-:W1:Y:S02]  /*16380*/  LDSM.16.MT88.4 R140, [R201+0x19000] ;  /* 0x01900000c98c783b */ /* 0x000e640000004200 */
[----:B------:R4:W-:Y:S03]  /*16390*/  MUFU.EX2 R187, R133 ;  /* 0x0000008500bb7308 */ /* 0x0009e60000000800 */
[C---:B------:R-:W-:Y:S06]  /*163a0*/  HMMA.16816.F32 R100, R136.reuse, R144, R100 ;  /* 0x000000908864723c */ /* 0x040fec0000001864 */
[C---:B------:R-:W-:Y:S01]  /*163b0*/  HMMA.16816.F32 R104, R136.reuse, R146, R104 ;  /* 0x000000928868723c */ /* 0x040fe20000001868 */
[----:B------:R-:W1:Y:S05]  /*163c0*/  LDSM.16.MT88.4 R144, [R202+0x19000] ;  /* 0x01900000ca90783b */ /* 0x000e6a0000004200 */
[C---:B------:R-:W-:Y:S05]  /*163d0*/  HMMA.16816.F32 R108, R136.reuse, R148, R108 ;  /* 0x00000094886c723c */ /* 0x040fea000000186c */
[--C-:B----4-:R-:W-:Y:S01]  /*163e0*/  FFMA.FTZ R133, R186, UR4, -R173.reuse ;  /* 0x00000004ba857c23 */ /* 0x110fe200080108ad */
[C---:B------:R-:W-:Y:S01]  /*163f0*/  HMMA.16816.F32 R112, R136.reuse, R150, R112 ;  /* 0x000000968870723c */ /* 0x040fe20000001870 */
[----:B------:R-:W4:Y:S02]  /*16400*/  LDSM.16.MT88.4 R148, [R204+0x19000] ;  /* 0x01900000cc94783b */ /* 0x000f240000004200 */
[----:B------:R1:W1:Y:S03]  /*16410*/  MUFU.EX2 R186, R133 ;  /* 0x0000008500ba7308 */ /* 0x0002660000000800 */
[C---:B-----5:R-:W-:Y:S06]  /*16420*/  HMMA.16816.F32 R116, R136.reuse, R152, R116 ;  /* 0x000000988874723c */ /* 0x060fec0000001874 */
[C---:B------:R-:W-:Y:S01]  /*16430*/  HMMA.16816.F32 R120, R136.reuse, R154, R120 ;  /* 0x0000009a8878723c */ /* 0x040fe20000001878 */
[----:B------:R-:W5:Y:S05]  /*16440*/  LDSM.16.MT88.4 R152, [R203+0x19000] ;  /* 0x01900000cb98783b */ /* 0x000f6a0000004200 */
[C---:B------:R-:W-:Y:S05]  /*16450*/  HMMA.16816.F32 R124, R136.reuse, R156, R124 ;  /* 0x0000009c887c723c */ /* 0x040fea000000187c */
[--C-:B-1----:R-:W-:Y:S01]  /*16460*/  FFMA.FTZ R133, R236, UR4, -R172.reuse ;  /* 0x00000004ec857c23 */ /* 0x102fe200080108ac */
[----:B------:R-:W-:Y:S01]  /*16470*/  HMMA.16816.F32 R128, R136, R158, R128 ;  /* 0x0000009e8880723c */ /* 0x000fe20000001880 */
[----:B------:R-:W1:Y:S02]  /*16480*/  LDSM.16.MT88.4 R156, [R202+0x1b000] ;  /* 0x01b00000ca9c783b */ /* 0x000e640000004200 */
[----:B------:R4:W-:Y:S04]  /*16490*/  MUFU.EX2 R185, R133 ;  /* 0x0000008500b97308 */ /* 0x0009e80000000800 */
[----:B------:R-:W-:Y:S04]  /*164a0*/  F2FP.F16.F32.PACK_AB R136, R192, R193 ;  /* 0x000000c1c088723e */ /* 0x000fe800000000ff */
[----:B------:R-:W-:Y:S02]  /*164b0*/  F2FP.F16.F32.PACK_AB R138, R190, R191 ;  /* 0x000000bfbe8a723e */ /* 0x000fe400000000ff */
[----:B------:R-:W-:Y:S02]  /*164c0*/  F2FP.F16.F32.PACK_AB R137, R188, R189 ;  /* 0x000000bdbc89723e */ /* 0x000fe400000000ff */
[----:B------:R-:W-:Y:S01]  /*164d0*/  F2FP.F16.F32.PACK_AB R139, R186, R187 ;  /* 0x000000bbba8b723e */ /* 0x000fe200000000ff */
[--C-:B----4-:R-:W-:Y:S06]  /*164e0*/  FFMA.FTZ R133, R237, UR4, -R172.reuse ;  /* 0x00000004ed857c23 */ /* 0x110fec00080108ac */
[C---:B------:R-:W-:Y:S01]  /*164f0*/  HMMA.16816.F32 R4, R136.reuse, R140, R4 ;  /* 0x0000008c8804723c */ /* 0x040fe20000001804 */
[----:B------:R4:W1:Y:S05]  /*16500*/  MUFU.EX2 R184, R133 ;  /* 0x0000008500b87308 */ /* 0x00086a0000000800 */
[C---:B------:R-:W-:Y:S01]  /*16510*/  HMMA.16816.F32 R8, R136.reuse, R142, R8 ;  /* 0x0000008e8808723c */ /* 0x040fe20000001808 */
[----:B------:R-:W1:Y:S05]  /*16520*/  LDSM.16.MT88.4 R140, [R204+0x1b000] ;  /* 0x01b00000cc8c783b */ /* 0x000e6a0000004200 */
[C---:B------:R-:W-:Y:S06]  /*16530*/  HMMA.16816.F32 R12, R136.reuse, R144, R12 ;  /* 0x00000090880c723c */ /* 0x040fec000000180c */
[C---:B------:R-:W-:Y:S01]  /*16540*/  HMMA.16816.F32 R16, R136.reuse, R146, R16 ;  /* 0x000000928810723c */ /* 0x040fe20000001810 */
[----:B------:R-:W1:Y:S04]  /*16550*/  LDSM.16.MT88.4 R144, [R203+0x1b000] ;  /* 0x01b00000cb90783b */ /* 0x000e680000004200 */
[--C-:B----4-:R-:W-:Y:S01]  /*16560*/  FFMA.FTZ R133, R239, UR4, -R172.reuse ;  /* 0x00000004ef857c23 */ /* 0x110fe200080108ac */
[C---:B------:R-:W-:Y:S03]  /*16570*/  HMMA.16816.F32 R20, R136.reuse, R148, R20 ;  /* 0x000000948814723c */ /* 0x040fe60000001814 */
[----:B------:R4:W-:Y:S02]  /*16580*/  MUFU.EX2 R183, R133 ;  /* 0x0000008500b77308 */ /* 0x0009e40000000800 */
[----:B------:R-:W-:Y:S01]  /*16590*/  FFMA.FTZ R172, R238, UR4, -R172 ;  /* 0x00000004eeac7c23 */ /* 0x000fe200080108ac */
[C---:B------:R-:W-:Y:S01]  /*165a0*/  HMMA.16816.F32 R24, R136.reuse, R150, R24 ;  /* 0x000000968818723c */ /* 0x040fe20000001818 */
[----:B------:R-:W4:Y:S06]  /*165b0*/  LDSM.16.MT88.4 R148, [R201+0x1d000] ;  /* 0x01d00000c994783b */ /* 0x000f2c0000004200 */
[----:B------:R-:W4:Y:S01]  /*165c0*/  MUFU.EX2 R182, R172 ;  /* 0x000000ac00b67308 */ /* 0x000f220000000800 */
[C---:B-----5:R-:W-:Y:S03]  /*165d0*/  HMMA.16816.F32 R28, R136.reuse, R152, R28 ;  /* 0x00000098881c723c */ /* 0x060fe6000000181c */
[----:B-1----:R-:W-:Y:S03]  /*165e0*/  F2FP.F16.F32.PACK_AB R168, R184, R185 ;  /* 0x000000b9b8a8723e */ /* 0x002fe600000000ff */
[C---:B------:R-:W-:Y:S01]  /*165f0*/  HMMA.16816.F32 R32, R136.reuse, R154, R32 ;  /* 0x0000009a8820723c */ /* 0x040fe20000001820 */
[----:B------:R-:W1:Y:S04]  /*16600*/  LDSM.16.MT88.4 R152, [R202+0x1d000] ;  /* 0x01d00000ca98783b */ /* 0x000e680000004200 */
[--C-:B----4-:R-:W-:Y:S01]  /*16610*/  FFMA.FTZ R133, R250, UR4, -R173.reuse ;  /* 0x00000004fa857c23 */ /* 0x110fe200080108ad */
[C---:B------:R-:W-:Y:S03]  /*16620*/  HMMA.16816.F32 R36, R136.reuse, R160, R36 ;  /* 0x000000a08824723c */ /* 0x040fe60000001824 */
[----:B------:R4:W-:Y:S02]  /*16630*/  MUFU.EX2 R181, R133 ;  /* 0x0000008500b57308 */ /* 0x0009e40000000800 */
[----:B------:R-:W-:Y:S01]  /*16640*/  F2FP.F16.F32.PACK_AB R170, R182, R183 ;  /* 0x000000b7b6aa723e */ /* 0x000fe200000000ff */
[C---:B------:R-:W-:Y:S01]  /*16650*/  HMMA.16816.F32 R40, R136.reuse, R162, R40 ;  /* 0x000000a28828723c */ /* 0x040fe20000001828 */
[----:B------:R-:W-:Y:S05]  /*16660*/  LDSM.16.MT88.4 R160, [R203+0x1d000] ;  /* 0x01d00000cba0783b */ /* 0x000fea0000004200 */
[C---:B------:R-:W-:Y:S06]  /*16670*/  HMMA.16816.F32 R44, R136.reuse, R156, R44 ;  /* 0x0000009c882c723c */ /* 0x040fec000000182c */
[C---:B------:R-:W-:Y:S01]  /*16680*/  HMMA.16816.F32 R48, R136.reuse, R158, R48 ;  /* 0x0000009e8830723c */ /* 0x040fe20000001830 */
[----:B------:R-:W5:Y:S04]  /*16690*/  LDSM.16.MT88.4 R156, [R204+0x1d000] ;  /* 0x01d00000cc9c783b */ /* 0x000f680000004200 */
[--C-:B----4-:R-:W-:Y:S01]  /*166a0*/  FFMA.FTZ R133, R251, UR4, -R173.reuse ;  /* 0x00000004fb857c23 */ /* 0x110fe200080108ad */
[C---:B------:R-:W-:Y:S03]  /*166b0*/  HMMA.16816.F32 R52, R136.reuse, R140, R52 ;  /* 0x0000008c8834723c */ /* 0x040fe60000001834 */
[----:B------:R4:W1:Y:S03]  /*166c0*/  MUFU.EX2 R180, R133 ;  /* 0x0000008500b47308 */ /* 0x0008660000000800 */
[C---:B------:R-:W-:Y:S01]  /*166d0*/  HMMA.16816.F32 R56, R136.reuse, R142, R56 ;  /* 0x0000008e8838723c */ /* 0x040fe20000001838 */
[----:B------:R-:W5:Y:S05]  /*166e0*/  LDSM.16.MT88.4 R140, [R201+0x1f000] ;  /* 0x01f00000c98c783b */ /* 0x000f6a0000004200 */
[C---:B------:R-:W-:Y:S06]  /*166f0*/  HMMA.16816.F32 R60, R136.reuse, R144, R60 ;  /* 0x00000090883c723c */ /* 0x040fec000000183c */
[C---:B------:R-:W-:Y:S01]  /*16700*/  HMMA.16816.F32 R64, R136.reuse, R146, R64 ;  /* 0x000000928840723c */ /* 0x040fe20000001840 */
[----:B------:R-:W5:Y:S04]  /*16710*/  LDSM.16.MT88.4 R144, [R202+0x1f000] ;  /* 0x01f00000ca90783b */ /* 0x000f680000004200 */
[--C-:B----4-:R-:W-:Y:S01]  /*16720*/  FFMA.FTZ R133, R252, UR4, -R173.reuse ;  /* 0x00000004fc857c23 */ /* 0x110fe200080108ad */
[C---:B------:R-:W-:Y:S03]  /*16730*/  HMMA.16816.F32 R68, R136.reuse, R148, R68 ;  /* 0x000000948844723c */ /* 0x040fe60000001844 */
[----:B------:R-:W-:Y:S02]  /*16740*/  MUFU.EX2 R134, R133 ;  /* 0x0000008500867308 */ /* 0x000fe40000000800 */
[----:B------:R-:W-:Y:S01]  /*16750*/  FFMA.FTZ R173, R135, UR4, -R173 ;  /* 0x0000000487ad7c23 */ /* 0x000fe200080108ad */
[C---:B------:R-:W-:Y:S01]  /*16760*/  HMMA.16816.F32 R72, R136.reuse, R150, R72 ;  /* 0x000000968848723c */ /* 0x040fe20000001848 */
[----:B------:R-:W4:Y:S06]  /*16770*/  LDSM.16.MT88.4 R148, [R204+0x1f000] ;  /* 0x01f00000cc94783b */ /* 0x000f2c0000004200 */
[----:B------:R5:W5:Y:S01]  /*16780*/  MUFU.EX2 R133, R173 ;  /* 0x000000ad00857308 */ /* 0x000b620000000800 */
[C---:B-1----:R-:W-:Y:S03]  /*16790*/  HMMA.16816.F32 R76, R136.reuse, R152, R76 ;  /* 0x00000098884c723c */ /* 0x042fe6000000184c */
[----:B------:R-:W-:Y:S03]  /*167a0*/  F2FP.F16.F32.PACK_AB R169, R180, R181 ;  /* 0x000000b5b4a9723e */ /* 0x000fe600000000ff */
[C---:B------:R-:W-:Y:S01]  /*167b0*/  HMMA.16816.F32 R80, R136.reuse, R154, R80 ;  /* 0x0000009a8850723c */ /* 0x040fe20000001850 */
[----:B------:R-:W1:Y:S05]  /*167c0*/  LDSM.16.MT88.4 R152, [R203+0x1f000] ;  /* 0x01f00000cb98783b */ /* 0x000e6a0000004200 */
[C---:B-----5:R-:W-:Y:S03]  /*167d0*/  HMMA.16816.F32 R84, R136.reuse, R156, R84 ;  /* 0x0000009c8854723c */ /* 0x060fe60000001854 */
[----:B------:R-:W-:Y:S02]  /*167e0*/  LDSM.16.MT88.4 R172, [R201+0x1b800] ;  /* 0x01b80000c9ac783b */ /* 0x000fe40000004200 */
[----:B------:R-:W-:Y:S01]  /*167f0*/  F2FP.F16.F32.PACK_AB R171, R133, R134 ;  /* 0x0000008685ab723e */ /* 0x000fe200000000ff */
[C---:B------:R-:W-:Y:S06]  /*16800*/  HMMA.16816.F32 R88, R136.reuse, R158, R88 ;  /* 0x0000009e8858723c */ /* 0x040fec0000001858 */
[C---:B------:R-:W-:Y:S01]  /*16810*/  HMMA.16816.F32 R92, R136.reuse, R160, R92 ;  /* 0x000000a0885c723c */ /* 0x040fe2000000185c */
[----:B------:R-:W-:Y:S05]  /*16820*/  LDSM.16.MT88.4 R156, [R202+0x19800] ;  /* 0x01980000ca9c783b */ /* 0x000fea0000004200 */
[C---:B------:R-:W-:Y:S03]  /*16830*/  HMMA.16816.F32 R96, R136.reuse, R162, R96 ;  /* 0x000000a28860723c */ /* 0x040fe60000001860 */
[----:B------:R-:W-:Y:S03]  /*16840*/  LDSM.16.MT88.4 R160, [R204+0x19800] ;  /* 0x01980000cca0783b */ /* 0x000fe60000004200 */
[C---:B------:R-:W-:Y:S06]  /*16850*/  HMMA.16816.F32 R100, R136.reuse, R140, R100 ;  /* 0x0000008c8864723c */ /* 0x040fec0000001864 */
[C---:B------:R-:W-:Y:S01]  /*16860*/  HMMA.16816.F32 R104, R136.reuse, R142, R104 ;  /* 0x0000008e8868723c */ /* 0x040fe20000001868 */
[----:B------:R-:W5:Y:S05]  /*16870*/  LDSM.16.MT88.4 R140, [R201+0x19800] ;  /* 0x01980000c98c783b */ /* 0x000f6a0000004200 */
[C---:B------:R-:W-:Y:S06]  /*16880*/  HMMA.16816.F32 R108, R136.reuse, R144, R108 ;  /* 0x00000090886c723c */ /* 0x040fec000000186c */
[C---:B------:R-:W-:Y:S06]  /*16890*/  HMMA.16816.F32 R112, R136.reuse, R146, R112 ;  /* 0x000000928870723c */ /* 0x040fec0000001870 */
[C---:B----4-:R-:W-:Y:S06]  /*168a0*/  HMMA.16816.F32 R116, R136.reuse, R148, R116 ;  /* 0x000000948874723c */ /* 0x050fec0000001874 */
[C---:B------:R-:W-:Y:S06]  /*168b0*/  HMMA.16816.F32 R120, R136.reuse, R150, R120 ;  /* 0x000000968878723c */ /* 0x040fec0000001878 */
[C---:B-1----:R-:W-:Y:S05]  /*168c0*/  HMMA.16816.F32 R124, R136.reuse, R152, R124 ;  /* 0x00000098887c723c */ /* 0x042fea000000187c */
[----:B--2---:R-:W-:Y:S01]  /*168d0*/  FFMA.FTZ R0, R0, R240, R242 ;  /* 0x000000f000007223 */ /* 0x004fe200000100f2 */
[----:B------:R-:W-:Y:S06]  /*168e0*/  HMMA.16816.F32 R128, R136, R154, R128 ;  /* 0x0000009a8880723c */ /* 0x000fec0000001880 */
[C---:B-----5:R-:W-:Y:S01]  /*168f0*/  HMMA.16816.F32 R136, R168.reuse, R140, R4 ;  /* 0x0000008ca888723c */ /* 0x060fe20000001804 */
        /* <DEDUP_REMOVED lines=9> */
[----:B------:R-:W3:Y:S03]  /*16990*/  LDSM.16.MT88.4 R20, [R204+0x1d800] ;  /* 0x01d80000cc14783b */ /* 0x000ee60000004200 */
[C---:B------:R-:W-:Y:S05]  /*169a0*/  HMMA.16816.F32 R156, R168.reuse, R164, R28 ;  /* 0x000000a4a89c723c */ /* 0x040fea000000181c */
[----:B------:R-:W3:Y:S01]  /*169b0*/  LDSM.16.MT88.4 R24, [R203+0x1d800] ;  /* 0x01d80000cb18783b */ /* 0x000ee20000004200 */
[C---:B------:R-:W-:Y:S06]  /*169c0*/  HMMA.16816.F32 R164, R168.reuse, R166, R32 ;  /* 0x000000a6a8a4723c */ /* 0x040fec0000001820 */
[C---:B------:R-:W-:Y:S06]  /*169d0*/  HMMA.16816.F32 R36, R168.reuse, R172, R36 ;  /* 0x000000aca824723c */ /* 0x040fec0000001824 */
[C---:B------:R-:W-:Y:S06]  /*169e0*/  HMMA.16816.F32 R40, R168.reuse, R174, R40 ;  /* 0x000000aea828723c */ /* 0x040fec0000001828 */
        /* <DEDUP_REMOVED lines=14> */
[C---:B---3--:R-:W-:Y:S06]  /*16ad0*/  HMMA.16816.F32 R84, R168.reuse, R20, R84 ;  /* 0x00000014a854723c */ /* 0x048fec0000001854 */
[C---:B------:R-:W-:Y:S05]  /*16ae0*/  HMMA.16816.F32 R88, R168.reuse, R22, R88 ;  /* 0x00000016a858723c */ /* 0x040fea0000001858 */
[----:B------:R-:W-:Y:S01]  /*16af0*/  FFMA.FTZ R20, R2, R241, R246 ;  /* 0x000000f102147223 */ /* 0x000fe200000100f6 */
        /* <DEDUP_REMOVED lines=12> */
[----:B------:R-:W-:Y:S01]  /*16bc0*/  FADD.FTZ R0, R243, R2 ;  /* 0x00000002f3007221 */ /* 0x000fe20000010000 */
[C---:B----4-:R-:W-:Y:S04]  /*16bd0*/  HMMA.16816.F32 R116, R168.reuse, R12, R116 ;  /* 0x0000000ca874723c */ /* 0x050fe80000001874 */
[----:B------:R-:W-:Y:S01]  /*16be0*/  FADD.FTZ R2, R197, R0 ;  /* 0x00000000c5027221 */ /* 0x000fe20000010000 */
[----:B------:R-:W-:Y:S01]  /*16bf0*/  FADD.FTZ R0, R234, R4 ;  /* 0x00000004ea007221 */ /* 0x000fe20000010000 */
[C---:B------:R-:W-:Y:S05]  /*16c00*/  HMMA.16816.F32 R120, R168.reuse, R14, R120 ;  /* 0x0000000ea878723c */ /* 0x040fea0000001878 */
[----:B------:R-:W-:Y:S01]  /*16c10*/  FADD.FTZ R2, R196, R2 ;  /* 0x00000002c4027221 */ /* 0x000fe20000010000 */
[----:B------:R-:W-:Y:S01]  /*16c20*/  FADD.FTZ R4, R199, R0 ;  /* 0x00000000c7047221 */ /* 0x000fe20000010000 */
[C---:B-----5:R-:W-:Y:S04]  /*16c30*/  HMMA.16816.F32 R124, R168.reuse, R16, R124 ;  /* 0x00000010a87c723c */ /* 0x060fe8000000187c */
[----:B------:R-:W-:Y:S01]  /*16c40*/  FADD.FTZ R4, R198, R4 ;  /* 0x00000004c6047221 */ /* 0x000fe20000010000 */
        /* <DEDUP_REMOVED lines=20> */
[----:B------:R-:W-:Y:S01]  /*16d90*/  MOV R133, R132 ;  /* 0x0000008400857202 */ /* 0x000fe20000000f00 */
[----:B------:R2:W-:Y:S04]  /*16da0*/  STL [R1+0x38], R2 ;  /* 0x0000380201007387 */ /* 0x0005e80000100800 */
[----:B------:R2:W-:Y:S01]  /*16db0*/  STL [R1+0x3c], R0 ;  /* 0x00003c0001007387 */ /* 0x0005e20000100800 */
[----:B------:R-:W-:Y:S05]  /*16dc0*/  @P0 BRA `(.L_x_609) ;  /* 0xffffffbc00300947 */ /* 0x000fea000383ffff */
.L_x_608:
[----:B------:R-:W3:Y:S04]  /*16dd0*/  LDL.LU R13, [R1+0x38] ;  /* 0x00003800010d7983 */ /* 0x000ee80000300800 */
[----:B------:R-:W4:Y:S01]  /*16de0*/  LDL.LU R12, [R1+0x3c] ;  /* 0x00003c00010c7983 */ /* 0x000f220000300800 */
[----:B------:R-:W1:Y:S01]  /*16df0*/  S2UR UR4, SR_CgaCtaId ;  /* 0x00000000000479c3 */ /* 0x000e620000008800 */
[----:B------:R-:W-:Y:S01]  /*16e00*/  UISETP.NE.AND UP0, UPT, UR17, -0x1, UPT ;  /* 0xffffffff1100788c */ /* 0x000fe2000bf05270 */
[----:B------:R-:W-:Y:S01]  /*16e10*/  IMAD.MOV.U32 R172, RZ, RZ, 0x20 ;  /* 0x00000020ffac7424 */ /* 0x000fe200078e00ff */
[----:B------:R-:W2:Y:S01]  /*16e20*/  S2R R10, SR_TID.X ;  /* 0x00000000000a7919 */ /* 0x000ea20000002100 */
[----:B-----5:R-:W-:-:S03]  /*16e30*/  IMAD.MOV.U32 R134, RZ, RZ, 0x40 ;  /* 0x00000040ff867424 */ /* 0x020fc600078e00ff */
[----:B------:R-:W-:-:S05]  /*16e40*/  PLOP3.LUT P0, PT, PT, PT, UP0, 0x80, 0x0 ;  /* 0x000000000000781c */ /* 0x000fca0003f0f008 */
[----:B------:R-:W-:Y:S02]  /*16e50*/  @UP0 ULDC.64 UR6, c[0x0][0x298] ;  /* 0x0000a60000060ab9 */ /* 0x000fe40000000a00 */
[----:B------:R-:W-:-:S03]  /*16e60*/  @UP0 UIMAD.WIDE.U32 UR10, UR17, UR6, URZ ;  /* 0x00000006110a02a5 */ /* 0x000fc6000f8e003f */
[----:B------:R-:W-:Y:S01]  /*16e70*/  UMOV UR6, 0x400 ;  /* 0x0000040000067882 */ /* 0x000fe20000000000 */
[----:B------:R-:W-:Y:S02]  /*16e80*/  @UP0 UIMAD UR8, UR17, UR7, UR11 ;  /* 0x00000007110802a4 */ /* 0x000fe4000f8e020b */
[----:B-1----:R-:W-:-:S03]  /*16e90*/  ULEA UR4, UR4, UR6, 0x18 ;  /* 0x0000000604047291 */ /* 0x002fc6000f8ec03f */
[----:B------:R-:W-:Y:S01]  /*16ea0*/  @UP0 UMOV UR6, UR10 ;  /* 0x0000000a00060c82 */ /* 0x000fe20008000000 */
[----:B--2---:R-:W-:-:S04]  /*16eb0*/  SHF.R.S32.HI R11, RZ, 0x1f, R10 ;  /* 0x0000001fff0b7819 */ /* 0x004fc8000001140a */
        /* <DEDUP_REMOVED lines=19> */
[----:B---3--:R-:W1:Y:S04]  /*16ff0*/  SHFL.BFLY PT, R7, R13, 0x2, 0x1f ;  /* 0x0c401f000d077f89 */ /* 0x008e6800000e0000 */
[----:B----4-:R-:W2:Y:S01]  /*17000*/  SHFL.BFLY PT, R8, R12, 0x2, 0x1f ;  /* 0x0c401f000c087f89 */ /* 0x010ea200000e0000 */
        /* <DEDUP_REMOVED lines=10> */
[----:B------:R-:W-:Y:S01]  /*170b0*/  UIMAD UR4, UR8, UR7, UR4 ;  /* 0x00000007080472a4 */ /* 0x000fe2000f8e0204 */
[----:B------:R-:W-:-:S03]  /*170c0*/  UMOV UR6, UR10 ;  /* 0x0000000a00067c82 */ /* 0x000fc60008000000 */
[----:B------:R-:W-:-:S12]  /*170d0*/  UIADD3 UR8, UR11, UR4, URZ ;  /* 0x000000040b087290 */ /* 0x000fd8000fffe03f */
.L_x_612:
        /* <DEDUP_REMOVED lines=14> */
.L_x_613:
[----:B------:R-:W4:Y:S01]  /*171c0*/  S2UR UR7, SR_CTAID.X ;  /* 0x00000000000779c3 */ /* 0x000f220000002500 */
[----:B------:R-:W-:Y:S01]  /*171d0*/  ISETP.NE.AND P1, PT, RZ, UR9, PT ;  /* 0x00000009ff007c0c */ /* 0x000fe2000bf25270 */
[----:B--2---:R-:W-:Y:S01]  /*171e0*/  FADD.FTZ R135, R2, R6 ;  /* 0x0000000602877221 */ /* 0x004fe20000010000 */
[----:B---3--:R-:W-:Y:S01]  /*171f0*/  FADD.FTZ R170, R4, R7 ;  /* 0x0000000704aa7221 */ /* 0x008fe20000010000 */
[----:B-1----:R-:W-:Y:S01]  /*17200*/  LEA.HI R4, R11, R10, RZ, 0x3 ;  /* 0x0000000a0b047211 */ /* 0x002fe200078f18ff */
[----:B------:R-:W-:Y:S01]  /*17210*/  BSSY B0, `(.L_x_614) ;  /* 0x0000161000007945 */ /* 0x000fe20003800000 */
[----:B------:R-:W-:Y:S02]  /*17220*/  LOP3.LUT R0, R0, 0x1, RZ, 0xc0, !PT ;  /* 0x0000000100007812 */ /* 0x000fe400078ec0ff */
[----:B------:R-:W-:Y:S02]  /*17230*/  FSETP.NE.FTZ.AND P5, PT, R135, RZ, PT ;  /* 0x000000ff8700720b */ /* 0x000fe40003fb5000 */
[----:B------:R-:W-:-:S02]  /*17240*/  FSETP.NE.FTZ.AND P4, PT, R170, RZ, PT ;  /* 0x000000ffaa00720b */ /* 0x000fc40003f95000 */
[----:B------:R-:W-:Y:S02]  /*17250*/  SHF.R.S32.HI R2, RZ, 0x3, R4 ;  /* 0x00000003ff027819 */ /* 0x000fe40000011404 */
[----:B------:R-:W-:Y:S01]  /*17260*/  ISETP.NE.U32.AND P2, PT, R0, 0x1, PT ;  /* 0x000000010000780c */ /* 0x000fe20003f45070 */
[----:B------:R-:W1:Y:S01]  /*17270*/  @!P1 LDC R171, c[0x0][0x2c4] ;  /* 0x0000b100ffab9b82 */ /* 0x000e620000000800 */
[----:B------:R-:W-:Y:S02]  /*17280*/  MOV R0, 0x3f800000 ;  /* 0x3f80000000007802 */ /* 0x000fe40000000f00 */
[----:B------:R-:W-:Y:S02]  /*17290*/  PLOP3.LUT P0, PT, PT, PT, PT, 0x8, 0x0 ;  /* 0x000000000000781c */ /* 0x000fe40003f0e170 */
[----:B------:R-:W-:Y:S02]  /*172a0*/  @!P1 PLOP3.LUT P0, PT, P3, PT, PT, 0x80, 0x0 ;  /* 0x000000000000981c */ /* 0x000fe40001f0f070 */
[----:B------:R-:W2:Y:S01]  /*172b0*/  @P5 MUFU.RCP R0, R135 ;  /* 0x0000008700005308 */ /* 0x000ea20000001000 */
[----:B------:R-:W-:Y:S01]  /*172c0*/  LEA.HI.SX32 R5, R4, 0x20, 0x1d ;  /* 0x0000002004057811 */ /* 0x000fe200078feaff */
[----:B----4-:R-:W-:Y:S01]  /*172d0*/  UIMAD UR4, UR7, -0x80, UR19 ;  /* 0xffffff80070478a4 */ /* 0x010fe2000f8e0213 */
[----:B------:R-:W-:-:S02]  /*172e0*/  LOP3.LUT R9, R9, 0xffffffe0, RZ, 0xc0, !PT ;  /* 0xffffffe009097812 */ /* 0x000fc400078ec0ff */
[C---:B------:R-:W-:Y:S02]  /*172f0*/  IADD3 R133, R31.reuse, -0x10, RZ ;  /* 0xfffffff01f857810 */ /* 0x040fe40007ffe0ff */
[----:B------:R-:W-:Y:S02]  /*17300*/  LEA.HI.SX32 R4, R4, 0x40, 0x1d ;  /* 0x0000004004047811 */ /* 0x000fe400078feaff */
[----:B------:R-:W-:Y:S02]  /*17310*/  ISETP.GE.AND P3, PT, R2, UR4, PT ;  /* 0x0000000402007c0c */ /* 0x000fe4000bf66270 */
[----:B------:R-:W-:Y:S02]  /*17320*/  MOV R2, 0x3f800000 ;  /* 0x3f80000000027802 */ /* 0x000fe40000000f00 */
[----:B------:R-:W-:Y:S02]  /*17330*/  @P2 IADD3 R133, R31, 0x10, RZ ;  /* 0x000000101f852810 */ /* 0x000fe40007ffe0ff */
[----:B------:R-:W-:-:S02]  /*17340*/  ISETP.GE.AND P2, PT, R5, UR4, PT ;  /* 0x0000000405007c0c */ /* 0x000fc4000bf46270 */
[----:B------:R-:W3:Y:S01]  /*17350*/  @P4 MUFU.RCP R2, R170 ;  /* 0x000000aa00024308 */ /* 0x000ee20000001000 */
[C---:B--2---:R-:W-:Y:S01]  /*17360*/  FMUL.FTZ R182, R0.reuse, R136 ;  /* 0x0000008800b67220 */ /* 0x044fe20000410000 */
[C---:B------:R-:W-:Y:S01]  /*17370*/  FMUL.FTZ R173, R0.reuse, R137 ;  /* 0x0000008900ad7220 */ /* 0x040fe20000410000 */
[C---:B------:R-:W-:Y:S01]  /*17380*/  FMUL.FTZ R175, R0.reuse, R164 ;  /* 0x000000a400af7220 */ /* 0x040fe20000410000 */
[----:B------:R-:W-:Y:S01]  /*17390*/  IADD3 R184, -R9, R10, RZ ;  /* 0x0000000a09b87210 */ /* 0x000fe20007ffe1ff */
        /* <DEDUP_REMOVED lines=149> */
[----:B------:R-:W-:Y:S01]  /*17cf0*/  F2FP.F16.F32.PACK_AB R51, R167, R166 ;  /* 0x000000a6a733723e */ /* 0x000fe200000000ff */
[----:B------:R2:W-:Y:S01]  /*17d00*/  STS [R0], R2 ;  /* 0x0000000200007388 */ /* 0x0005e20000000800 */
[-C--:B---3--:R-:W-:Y:S02]  /*17d10*/  IADD3 R6, R67, R134.reuse, RZ ;  /* 0x0000008643067210 */ /* 0x088fe40007ffe0ff */
[----:B----4-:R-:W-:Y:S01]  /*17d20*/  IADD3 R4, R31, R134, RZ ;  /* 0x000000861f047210 */ /* 0x010fe20007ffe0ff */
[----:B------:R3:W-:Y:S01]  /*17d30*/  STS [R0+0x400], R9 ;  /* 0x0004000900007388 */ /* 0x0007e20000000800 */
[----:B------:R-:W-:Y:S02]  /*17d40*/  F2FP.F16.F32.PACK_AB R50, R144, R174 ;  /* 0x000000ae9032723e */ /* 0x000fe400000000ff */
[----:B-----5:R-:W-:Y:S01]  /*17d50*/  IADD3 R5, R134, R133, RZ ;  /* 0x0000008586057210 */ /* 0x020fe20007ffe0ff */
        /* <DEDUP_REMOVED lines=24> */
[----:B----4-:R-:W1:Y:S01]  /*17ee0*/  @!P1 LDC R7, c[0x0][0x270] ;  /* 0x00009c00ff079b82 */ /* 0x010e620000000800 */
[----:B------:R-:W-:Y:S01]  /*17ef0*/  F2FP.F16.F32.PACK_AB R34, R34, R68 ;  /* 0x000000442222723e */ /* 0x000fe200000000ff */
[----:B------:R-:W-:Y:S01]  /*17f00*/  STS [R6], R52 ;  /* 0x0000003406007388 */ /* 0x000fe20000000800 */
[----:B------:R-:W-:Y:S02]  /*17f10*/  F2FP.F16.F32.PACK_AB R33, R71, R33 ;  /* 0x000000214721723e */ /* 0x000fe400000000ff */
[----:B------:R-:W-:Y:S01]  /*17f20*/  F2FP.F16.F32.PACK_AB R32, R32, R72 ;  /* 0x000000482020723e */ /* 0x000fe200000000ff */
[----:B------:R-:W-:Y:S01]  /*17f30*/  STS [R6+0x400], R51 ;  /* 0x0004003306007388 */ /* 0x000fe20000000800 */
[----:B------:R-:W-:Y:S01]  /*17f40*/  F2FP.F16.F32.PACK_AB R30, R75, R30 ;  /* 0x0000001e4b1e723e */ /* 0x000fe200000000ff */
[----:B-----5:R-:W3:Y:S01]  /*17f50*/  @P1 LDC.64 R10, c[0x0][0x2c0] ;  /* 0x0000b000ff0a1b82 */ /* 0x020ee20000000a00 */
        /* <DEDUP_REMOVED lines=69> */
[----:B-----5:R-:W-:-:S03]  /*183b0*/  MOV R16, 0x7f800000 ;  /* 0x7f80000000107802 */ /* 0x020fc60000000f00 */
[----:B------:R-:W-:Y:S04]  /*183c0*/  STS [R67+0xc400], R62 ;  /* 0x00c4003e43007388 */ /* 0x000fe80000000800 */
[----:B------:R-:W-:Y:S01]  /*183d0*/  STS [R4+0xc000], R61 ;  /* 0x00c0003d04007388 */ /* 0x000fe20000000800 */
[----:B--2---:R-:W-:-:S03]  /*183e0*/  MOV R15, 0x7f800000 ;  /* 0x7f800000000f7802 */ /* 0x004fc60000000f00 */
[----:B------:R3:W-:Y:S01]  /*183f0*/  STS [R4+0xc400], R60 ;  /* 0x00c4003c04007388 */ /* 0x0007e20000000800 */
[----:B----4-:R-:W-:-:S03]  /*18400*/  SHF.R.S32.HI R17, RZ, 0x1f, R28 ;  /* 0x0000001fff117819 */ /* 0x010fc6000001141c */
[----:B------:R-:W-:Y:S04]  /*18410*/  STS [R5+0xc000], R59 ;  /* 0x00c0003b05007388 */ /* 0x000fe80000000800 */
[----:B------:R-:W-:Y:S01]  /*18420*/  STS [R5+0xc400], R58 ;  /* 0x00c4003a05007388 */ /* 0x000fe20000000800 */
[----:B-1----:R-:W-:Y:S01]  /*18430*/  @P1 MOV R0, 0x1 ;  /* 0x0000000100001802 */ /* 0x002fe20000000f00 */
[----:B------:R-:W-:Y:S01]  /*18440*/  @!P1 IMAD R0, R171, R7, RZ ;  /* 0x00000007ab009224 */ /* 0x000fe200078e02ff */
[----:B------:R-:W1:Y:S01]  /*18450*/  @P5 LDC R12, c[0x0][0x2e8] ;  /* 0x0000ba00ff0c5b82 */ /* 0x000e620000000800 */
[----:B------:R-:W-:Y:S01]  /*18460*/  STS [R2+0xc000], R57 ;  /* 0x00c0003902007388 */ /* 0x000fe20000000800 */
[----:B------:R-:W2:Y:S03]  /*18470*/  @P5 MUFU.LG2 R7, R135 ;  /* 0x0000008700075308 */ /* 0x000ea60000000c00 */
[----:B------:R4:W-:Y:S04]  /*18480*/  STS [R2+0xc400], R66 ;  /* 0x00c4004202007388 */ /* 0x0009e80000000800 */
[----:B------:R-:W-:Y:S04]  /*18490*/  STS [R6+0xc000], R65 ;  /* 0x00c0004106007388 */ /* 0x000fe80000000800 */
[----:B------:R5:W-:Y:S01]  /*184a0*/  STS [R6+0xc400], R64 ;  /* 0x00c4004006007388 */ /* 0x000be20000000800 */
[----:B---3--:R-:W-:Y:S01]  /*184b0*/  @P1 IMAD R4, R11, R10, RZ ;  /* 0x0000000a0b041224 */ /* 0x008fe200078e02ff */
[----:B------:R-:W-:Y:S01]  /*184c0*/  @!P1 MOV R4, R171 ;  /* 0x000000ab00049202 */ /* 0x000fe20000000f00 */
[----:B------:R-:W3:Y:S08]  /*184d0*/  @P4 LDC R11, c[0x0][0x2e8] ;  /* 0x0000ba00ff0b4b82 */ /* 0x000ef00000000800 */
[----:B------:R-:W-:Y:S06]  /*184e0*/  BAR.SYNC.DEFER_BLOCKING 0x0 ;  /* 0x0000000000007b1d */ /* 0x000fec0000010000 */
[----:B------:R-:W2:Y:S01]  /*184f0*/  S2R R8, SR_CTAID.Y ;  /* 0x0000000000087919 */ /* 0x000ea20000002600 */
[----:B------:R-:W1:Y:S01]  /*18500*/  S2R R18, SR_CTAID.Z ;  /* 0x0000000000127919 */ /* 0x000e620000002700 */
[----:B----4-:R-:W-:-:S02]  /*18510*/  LEA.HI R2, R17, R28, RZ, 0x5 ;  /* 0x0000001c11027211 */ /* 0x010fc400078f28ff */
[----:B------:R-:W-:Y:S02]  /*18520*/  LEA.HI R17, R17, R28, RZ, 0x3 ;  /* 0x0000001c11117211 */ /* 0x000fe400078f18ff */
[----:B------:R-:W-:Y:S02]  /*18530*/  LOP3.LUT R2, R2, 0xffffffe0, RZ, 0xc0, !PT ;  /* 0xffffffe002027812 */ /* 0x000fe400078ec0ff */
[----:B-----5:R-:W-:Y:S01]  /*18540*/  SHF.R.S32.HI R6, RZ, 0x1f, R183 ;  /* 0x0000001fff067819 */ /* 0x020fe200000114b7 */
[----:B------:R4:W3:Y:S01]  /*18550*/  LDS.128 R32, [R227+0x3000] ;  /* 0x00300000e3207984 */ /* 0x0008e20000000c00 */
[----:B--2---:R-:W-:Y:S01]  /*18560*/  IMAD R5, R8, R0, RZ ;  /* 0x0000000008057224 */ /* 0x004fe200078e02ff */
[----:B------:R-:W-:Y:S01]  /*18570*/  IADD3 R0, -R2, R28, RZ ;  /* 0x0000001c02007210 */ /* 0x000fe20007ffe1ff */
[----:B------:R-:W2:Y:S01]  /*18580*/  @P4 MUFU.LG2 R8, R170 ;  /* 0x000000aa00084308 */ /* 0x000ea20000000c00 */
[----:B------:R-:W-:Y:S02]  /*18590*/  LEA.HI R2, R6, R183, RZ, 0x3 ;  /* 0x000000b706027211 */ /* 0x000fe400078f18ff */
[----:B------:R-:W-:-:S02]  /*185a0*/  SHF.R.S32.HI R10, RZ, 0x1f, R0 ;  /* 0x0000001fff0a7819 */ /* 0x000fc40000011400 */
[----:B------:R-:W-:Y:S01]  /*185b0*/  SEL R6, R5, RZ, !P6 ;  /* 0x000000ff05067207 */ /* 0x000fe20007000000 */
[----:B------:R-:W-:Y:S01]  /*185c0*/  @P5 FMUL.FTZ R5, R7, 0.69314718246459960938 ;  /* 0x3f31721807055820 */ /* 0x000fe20000410000 */
[----:B------:R-:W-:Y:S02]  /*185d0*/  LOP3.LUT P6, RZ, R184, 0x3, RZ, 0xc0, !PT ;  /* 0x00000003b8ff7812 */ /* 0x000fe400078cc0ff */
[----:B------:R-:W-:Y:S01]  /*185e0*/  LOP3.LUT R2, R2, 0xffffff8, RZ, 0xc0, !PT ;  /* 0x0ffffff802027812 */ /* 0x000fe200078ec0ff */
[----:B-1----:R-:W-:Y:S01]  /*185f0*/  @P5 FFMA.FTZ R16, R132, R12, R5 ;  /* 0x0000000c84105223 */ /* 0x002fe20000010005 */
[----:B------:R-:W-:Y:S01]  /*18600*/  LEA.HI R7, R10, R0, RZ, 0x2 ;  /* 0x000000000a077211 */ /* 0x000fe200078f10ff */
[----:B------:R-:W-:Y:S01]  /*18610*/  IMAD R0, R9, UR7, RZ ;  /* 0x0000000709007c24 */ /* 0x000fe2000f8e02ff */
[----:B------:R-:W-:Y:S01]  /*18620*/  IADD3 R10, R183, -R2, RZ ;  /* 0x80000002b70a7210 */ /* 0x000fe20007ffe0ff */
[----:B------:R-:W-:Y:S01]  /*18630*/  IMAD R2, R18, R4, R6 ;  /* 0x0000000412027224 */ /* 0x000fe200078e0206 */
[----:B------:R-:W-:-:S02]  /*18640*/  SHF.R.S32.HI R5, RZ, 0x2, R7 ;  /* 0x00000002ff057819 */ /* 0x000fc40000011407 */
[----:B------:R-:W-:Y:S01]  /*18650*/  SHF.L.U32 R0, R0, 0x7, RZ ;  /* 0x0000000700007819 */ /* 0x000fe200000006ff */
[----:B--2---:R-:W-:Y:S01]  /*18660*/  @P4 FMUL.FTZ R8, R8, 0.69314718246459960938 ;  /* 0x3f31721808084820 */ /* 0x004fe20000410000 */
[----:B------:R-:W-:Y:S02]  /*18670*/  LOP3.LUT R4, R17, 0xfffffff8, RZ, 0xc0, !PT ;  /* 0xfffffff811047812 */ /* 0x000fe400078ec0ff */
[----:B------:R-:W-:Y:S01]  /*18680*/  IADD3 R6, P5, P1, R0, R168, R2 ;  /* 0x000000a800067210 */ /* 0x000fe200079be002 */
[----:B---3--:R-:W-:Y:S01]  /*18690*/  @P4 FFMA.FTZ R15, R3, R11, R8 ;  /* 0x0000000b030f4223 */ /* 0x008fe20000010008 */
[----:B------:R-:W-:Y:S02]  /*186a0*/  SHF.R.S32.HI R7, RZ, 0x1f, R0 ;  /* 0x0000001fff077819 */ /* 0x000fe40000011400 */
[----:B------:R-:W-:Y:S02]  /*186b0*/  SHF.R.S32.HI R2, RZ, 0x1f, R2 ;  /* 0x0000001fff027819 */ /* 0x000fe40000011402 */
[----:B------:R-:W-:-:S02]  /*186c0*/  LEA R0, R10, R5, 0x4 ;  /* 0x000000050a007211 */ /* 0x000fc400078e20ff */
[----:B------:R-:W-:Y:S02]  /*186d0*/  IADD3 R14, -R4, R28, RZ ;  /* 0x0000001c040e7210 */ /* 0x000fe40007ffe1ff */
        /* <DEDUP_REMOVED lines=20> */
.L_x_615:
[----:B------:R-:W-:Y:S05]  /*18820*/  BSYNC B0 ;  /* 0x0000000000007941 */ /* 0x000fea0003800000 */
.L_x_614:
[----:B------:R2:W5:Y:S04]  /*18830*/  LDL R30, [R1+0x48] ;  /* 0x00004800011e7983 */ /* 0x0005680000100800 */
[----:B------:R2:W5:Y:S04]  /*18840*/  LDL R31, [R1+0x40] ;  /* 0x00004000011f7983 */ /* 0x0005680000100800 */
[----:B------:R2:W5:Y:S01]  /*18850*/  LDL R36, [R1+0x44] ;  /* 0x0000440001247983 */ /* 0x0005620000100800 */
[----:B------:R-:W-:Y:S01]  /*18860*/  IMAD.SHL.U32 R28, R14, 0x8, RZ ;  /* 0x000000080e1c7824 */ /* 0x000fe200078e00ff */
[----:B-1----:R-:W-:Y:S01]  /*18870*/  SHF.R.S32.HI R2, RZ, 0x3, R17 ;  /* 0x00000003ff027819 */ /* 0x002fe20000011411 */
[----:B------:R-:W-:Y:S01]  /*18880*/  IMAD.U32 R5, RZ, RZ, UR18 ;  /* 0x00000012ff057e24 */ /* 0x000fe2000f8e00ff */
[----:B------:R-:W-:Y:S01]  /*18890*/  SHF.R.S32.HI R8, RZ, 0x1f, R18 ;  /* 0x0000001fff087819 */ /* 0x000fe20000011412 */
[----:B------:R2:W1:Y:S01]  /*188a0*/  LDS.128 R24, [R227] ;  /* 0x00000000e3187984 */ /* 0x0004620000000c00 */
[----:B------:R-:W-:Y:S01]  /*188b0*/  SHF.R.S32.HI R4, RZ, 0x1f, R28 ;  /* 0x0000001fff047819 */ /* 0x000fe2000001141c */
[----:B------:R-:W-:Y:S01]  /*188c0*/  BSSY B0, `(.L_x_616) ;  /* 0x0000022000007945 */ /* 0x000fe20003800000 */
[----:B------:R-:W-:Y:S01]  /*188d0*/  IADD3 R6, P1, R28, UR6, RZ ;  /* 0x000000061c067c10 */ /* 0x000fe2000ff3e0ff */
[----:B------:R-:W-:Y:S01]  /*188e0*/  ULDC.64 UR6, c[0x0][0x2a0] ;  /* 0x0000a80000067ab9 */ /* 0x000fe20000000a00 */
[----:B------:R-:W-:Y:S01]  /*188f0*/  IADD3 R0, R2, 0x60, RZ ;  /* 0x0000006002007810 */ /* 0x000fe20007ffe0ff */
[----:B------:R2:W3:Y:S01]  /*18900*/  LDS.128 R20, [R227+0x4000] ;  /* 0x00400000e3147984 */ /* 0x0004e20000000c00 */
[----:B------:R-:W-:-:S02]  /*18910*/  IADD3.X R7, R4, UR8, RZ, P1, !PT ;  /* 0x0000000804077c10 */ /* 0x000fc40008ffe4ff */
[----:B------:R-:W-:Y:S01]  /*18920*/  ISETP.GE.AND P1, PT, R0, UR5, PT ;  /* 0x0000000500007c0c */ /* 0x000fe2000bf26270 */
[----:B------:R-:W-:Y:S01]  /*18930*/  IMAD R0, R8, UR6, RZ ;  /* 0x0000000608007c24 */ /* 0x000fe2000f8e02ff */
[----:B------:R2:W4:Y:S01]  /*18940*/  LDS.128 R12, [R227+0xc000] ;  /* 0x00c00000e30c7984 */ /* 0x0005220000000c00 */
[----:B------:R-:W-:Y:S01]  /*18950*/  IMAD.WIDE.U32 R10, R18, UR6, R6 ;  /* 0x00000006120a7c25 */ /* 0x000fe2000f8e0006 */
[----:B------:R-:W-:-:S03]  /*18960*/  SHF.R.S32.HI R3, RZ, 0x1f, R2 ;  /* 0x0000001fff037819 */ /* 0x000fc60000011402 */
[----:B------:R-:W-:Y:S02]  /*18970*/  IMAD R0, R18, UR7, R0 ;  /* 0x0000000712007c24 */ /* 0x000fe4000f8e0200 */
[----:B------:R2:W1:Y:S01]  /*18980*/  LDS.128 R16, [R227+0x8000] ;  /* 0x00800000e3107984 */ /* 0x0004620000000c00 */
        /* <DEDUP_REMOVED lines=21> */
.L_x_617:
[----:B------:R-:W-:Y:S05]  /*18ae0*/  BSYNC B0 ;  /* 0x0000000000007941 */ /* 0x000fea0003800000 */
.L_x_616:
        /* <DEDUP_REMOVED lines=27> */
.L_x_619:
[----:B------:R-:W-:Y:S05]  /*18ca0*/  BSYNC B0 ;  /* 0x0000000000007941 */ /* 0x000fea0003800000 */
.L_x_618:
        /* <DEDUP_REMOVED lines=27> */
.L_x_621:
[----:B------:R-:W-:Y:S05]  /*18e60*/  BSYNC B0 ;  /* 0x0000000000007941 */ /* 0x000fea0003800000 */
.L_x_620:
        /* <DEDUP_REMOVED lines=27> */
.L_x_622:
        /* <DEDUP_REMOVED lines=14> */
.L_x_2398:


//--------------------- .text._ZN5flash16flash_fwd_kernelI23Flash_fwd_kernel_traitsILi256ELi64ELi64ELi4ELb0ELb0EN7cutlass6half_tE19Flash_kernel_traitsILi256ELi64ELi64ELi4ES3_EELb1ELb0ELb0ELb0ELb0ELb0ELb0ELb0EEEvNS_16Flash_fwd_paramsE --------------------------
	.section	.text._ZN5flash16flash_fwd_kernelI23Flash_fwd_kernel_traitsILi256ELi64ELi64ELi4ELb0ELb0EN7cutlass6half_tE19Flash_kernel_traitsILi256ELi64ELi64ELi4ES3_EELb1ELb0ELb0ELb0ELb0ELb0ELb0ELb0EEEvNS_16Flash_fwd_paramsE,"ax",@progbits
	.align	128
        .global         _ZN5flash16flash_fwd_kernelI23Flash_fwd_kernel_traitsILi256ELi64ELi64ELi4ELb0ELb0EN7cutlass6half_tE19Flash_kernel_traitsILi256ELi64ELi64ELi4ES3_EELb1ELb0ELb0ELb0ELb0ELb0ELb0ELb0EEEvNS_16Flash_fwd_paramsE
        .type           _ZN5flash16flash_fwd_kernelI23Flash_fwd_kernel_traitsILi256ELi64ELi64ELi4ELb0ELb0EN7cutlass6half_tE19Flash_kernel_traitsILi256ELi64ELi64ELi4ES3_EELb1ELb0ELb0ELb0ELb0ELb0ELb0ELb0EEEvNS_16Flash_fwd_paramsE,@function
        .size           _ZN5flash16flash_fwd_kernelI23Flash_fwd_kernel_traitsILi256ELi64ELi64ELi4ELb0ELb0EN7cutlass6half_tE19Flash_kernel_traitsILi256ELi64ELi64ELi4ES3_EELb1ELb0ELb0ELb0ELb0ELb0ELb0ELb0EEEvNS_16Flash_fwd_paramsE,(.L_x_2399 - _ZN5flash16flash_fwd_kernelI23Flash_fwd_kernel_traitsILi256ELi64ELi64ELi4ELb0ELb0EN7cutlass6half_tE19Flash_kernel_traitsILi256ELi64ELi64ELi4ES3_EELb1ELb0ELb0ELb0ELb0ELb0ELb0ELb0EEEvNS_16Flash_fwd_paramsE)
        .other          _ZN5flash16flash_fwd_kernelI23Flash_fwd_kernel_traitsILi256ELi64ELi64ELi4ELb0ELb0EN7cutlass6half_tE19Flash_kernel_traitsILi256ELi64ELi64ELi4ES3_EELb1ELb0ELb0ELb0ELb0ELb0ELb0ELb0EEEvNS_16Flash_fwd_paramsE,@"STO_CUDA_ENTRY STV_DEFAULT"
_ZN5flash16flash_fwd_kernelI23Flash_fwd_kernel_traitsILi256ELi64ELi64ELi4ELb0ELb0EN7cutlass6half_tE19Flash_kernel_traitsILi256ELi64ELi64ELi4ES3_EELb1ELb0ELb0ELb0ELb0ELb0ELb0ELb0EEEvNS_16Flash_fwd_paramsE:
.text._ZN5flash16flash_fwd_kernelI23Flash_fwd_kernel_traitsILi256ELi64ELi64ELi4ELb0ELb0EN7cutlass6half_tE19Flash_kernel_traitsILi256ELi64ELi64ELi4ES3_EELb1ELb0ELb0ELb0ELb0ELb0ELb0ELb0EEEvNS_16Flash_fwd_paramsE:
[----:B------:R-:W1:Y:S08]  /*0000*/  LDC R1, c[0x0][0x28] ;  /* 0x00000a00ff017b82 */ /* 0x000e700000000800 */
[----:B------:R-:W2:Y:S01]  /*0010*/  LDC R6, c[0x0][0x3a8] ;  /* 0x0000ea00ff067b82 */ /* 0x000ea20000000800 */
[----:B------:R-:W-:Y:S01]  /*0020*/  ULDC.U8 UR4, c[0x0][0x3b4] ;  /* 0x0000ed0000047ab9 */ /* 0x000fe20000000000 */
[----:B------:R-:W-:Y:S01]  /*0030*/  ULDC.64 UR28, c[0x0][0x3a0] ;  /* 0x0000e800001c7ab9 */ /* 0x000fe20000000a00 */
[----:B------:R-:W-:Y:S01]  /*0040*/  ISETP.NE.AND P2, PT, RZ, UR4, PT ;  /* 0x00000004ff007c0c */ /* 0x000fe2000bf45270 */
[----:B------:R-:W-:Y:S01]  /*0050*/  IMAD.U32 R2, RZ, RZ, UR28 ;  /* 0x0000001cff027e24 */ /* 0x000fe2000f8e00ff */
[----:B------:R-:W-:Y:S01]  /*0060*/  ULDC.64 UR26, c[0x0][0x208] ;  /* 0x00008200001a7ab9 */ /* 0x000fe20000000a00 */
[----:B------:R-:W-:-:S02]  /*0070*/  IMAD.U32 R3, RZ, RZ, UR29 ;  /* 0x0000001dff037e24 */ /* 0x000fc4000f8e00ff */
[----:B------:R-:W3:Y:S01]  /*0080*/  LDC R7, c[0x0][0x3ac] ;  /* 0x0000eb00ff077b82 */ /* 0x000ee20000000800 */
[----:B------:R-:W4:Y:S01]  /*0090*/  S2R R98, SR_TID.X ;  /* 0x0000000000627919 */ /* 0x000f220000002100 */
[----:B------:R-:W-:Y:S01]  /*00a0*/  ULDC.64 UR6, c[0x0][0x2f0] ;  /* 0x0000bc0000067ab9 */ /* 0x000fe20000000a00 */
[----:B------:R-:W-:Y:S01]  /*00b0*/  ULDC.64 UR10, c[0x0][0x2f0] ;  /* 0x0000bc00000a7ab9 */ /* 0x000fe20000000a00 */
[----:B------:R-:W-:Y:S01]  /*00c0*/  ULDC UR8, c[0x0][0x270] ;  /* 0x00009c0000087ab9 */ /* 0x000fe20000000800 */
[----:B-1----:R-:W-:-:S03]  /*00d0*/  VIADD R1, R1, 0xffffff88 ;  /* 0xffffff8801017836 */ /* 0x002fc60000000000 */
[----:B------:R2:W5:Y:S01]  /*00e0*/  @P2 LDG.E.64 R4, desc[UR26][R2.64] ;  /* 0x0000001a02042981 */ /* 0x000562000c1e1b00 */
[----:B------:R-:W-:Y:S08]  /*00f0*/  S2UR UR16, SR_CTAID.X ;  /* 0x00000000001079c3 */ /* 0x000ff00000002500 */
[----:B------:R-:W1:Y:S08]  /*0100*/  S2UR UR14, SR_CTAID.Y ;  /* 0x00000000000e79c3 */ /* 0x000e700000002600 */
[----:B------:R-:W4:Y:S01]  /*0110*/  S2UR UR9, SR_CTAID.Z ;  /* 0x00000000000979c3 */ /* 0x000f220000002700 */
[----:B--2---:R-:W-:-:S07]  /*0120*/  @P2 IMAD.MOV.U32 R2, RZ, RZ, R6 ;  /* 0x000000ffff022224 */ /* 0x004fce00078e0006 */
[----:B------:R-:W2:Y:S01]  /*0130*/  @P2 LDC R0, c[0x0][0x3b0] ;  /* 0x0000ec00ff002b82 */ /* 0x000ea20000000800 */
[----:B---3--:R-:W-:-:S06]  /*0140*/  @P2 IMAD.MOV.U32 R3, RZ, RZ, R7 ;  /* 0x000000ffff032224 */ /* 0x008fcc00078e0007 */
[----:B------:R-:W2:Y:S01]  /*0150*/  @P2 LDG.E.64 R2, desc[UR26][R2.64] ;  /* 0x0000001a02022981 */ /* 0x000ea2000c1e1b00 */
[----:B------:R-:W-:Y:S02]  /*0160*/  UISETP.NE.U32.AND UP2, UPT, UR6, URZ, UPT ;  /* 0x0000003f0600728c */ /* 0x000fe4000bf45070 */
[----:B-1----:R-:W-:Y:S02]  /*0170*/  UIMAD.WIDE UR10, UR14, 0x4, UR10 ;  /* 0x000000040e0a78a5 */ /* 0x002fe4000f8e020a */
[----:B------:R-:W-:Y:S02]  /*0180*/  UISETP.NE.AND.EX UP2, UPT, UR7, URZ, UPT, UP2 ;  /* 0x0000003f0700728c */ /* 0x000fe4000bf45320 */
[----:B----4-:R-:W-:Y:S01]  /*0190*/  ULOP3.LUT UR4, UR9, UR16, UR14, 0xfe, !UPT ;  /* 0x0000001009047292 */ /* 0x010fe2000f8efe0e */
[----:B------:R-:W-:-:S03]  /*01a0*/  ULDC.64 UR6, c[0x0][0x2f8] ;  /* 0x0000be0000067ab9 */ /* 0x000fc60000000a00 */
[----:B------:R-:W-:Y:S01]  /*01b0*/  PLOP3.LUT P0, PT, PT, PT, UP2, 0x80, 0x0 ;  /* 0x000000000000781c */ /* 0x000fe20003f0f028 */
[----:B------:R-:W-:Y:S01]  /*01c0*/  UISETP.EQ.U32.AND UP0, UPT, UR6, URZ, UPT ;  /* 0x0000003f0600728c */ /* 0x000fe2000bf02070 */
[----:B------:R-:W-:Y:S01]  /*01d0*/  LOP3.LUT P3, RZ, R98, UR4, RZ, 0xfc, !PT ;  /* 0x0000000462ff7c12 */ /* 0x000fe2000f86fcff */
[----:B------:R-:W-:Y:S02]  /*01e0*/  ULDC.64 UR4, c[0x0][0x300] ;  /* 0x0000c00000047ab9 */ /* 0x000fe40000000a00 */
[----:B------:R-:W-:-:S03]  /*01f0*/  UISETP.NE.U32.AND UP1, UPT, UR4, URZ, UPT ;  /* 0x0000003f0400728c */ /* 0x000fc6000bf25070 */
[----:B------:R-:W-:Y:S01]  /*0200*/  ULDC.U8 UR4, c[0x0][0x3c2] ;  /* 0x0000f08000047ab9 */ /* 0x000fe20000000000 */
[----:B------:R-:W-:Y:S02]  /*0210*/  UISETP.NE.AND.EX UP1, UPT, UR5, URZ, UPT, UP1 ;  /* 0x0000003f0500728c */ /* 0x000fe4000bf25310 */
[----:B------:R-:W-:-:S03]  /*0220*/  UISETP.NE.AND UP3, UPT, UR4, URZ, UPT ;  /* 0x0000003f0400728c */ /* 0x000fc6000bf65270 */
[----:B------:R-:W-:Y:S01]  /*0230*/  ULDC.64 UR4, c[0x0][0x2f8] ;  /* 0x0000be0000047ab9 */ /* 0x000fe20000000a00 */
[----:B------:R-:W1:Y:S01]  /*0240*/  @!P3 LDC.64 R8, c[0x0][0x3b8] ;  /* 0x0000ee00ff08bb82 */ /* 0x000e620000000a00 */
[----:B------:R-:W-:Y:S02]  /*0250*/  UISETP.EQ.OR.EX UP0, UPT, UR7, URZ, !UP3, UP0 ;  /* 0x0000003f0700728c */ /* 0x000fe4000df02700 */
[----:B------:R-:W-:Y:S01]  /*0260*/  UIMAD.WIDE UR4, UR14, 0x4, UR4 ;  /* 0x000000040e0478a5 */ /* 0x000fe2000f8e0204 */
[----:B-----5:R-:W-:Y:S02]  /*0270*/  @P2 R2UR UR28, R4 ;  /* 0x00000000041c22ca */ /* 0x020fe400000e0000 */
[----:B------:R-:W-:-:S11]  /*0280*/  @P2 R2UR UR29, R5 ;  /* 0x00000000051d22ca */ /* 0x000fd600000e0000 */
[----:B------:R-:W-:Y:S02]  /*0290*/  IMAD.U32 R4, RZ, RZ, UR28 ;  /* 0x0000001cff047e24 */ /* 0x000fe4000f8e00ff */
[----:B------:R-:W-:-:S05]  /*02a0*/  IMAD.U32 R5, RZ, RZ, UR29 ;  /* 0x0000001dff057e24 */ /* 0x000fca000f8e00ff */
[----:B-1----:R1:W-:Y:S01]  /*02b0*/  @!P3 STG.E.64 desc[UR26][R8.64], R4 ;  /* 0x000000040800b986 */ /* 0x0023e2000c101b1a */
[----:B--2---:R-:W-:Y:S01]  /*02c0*/  @P2 IADD3 R6, P1, R2, R0, RZ ;  /* 0x0000000002062210 */ /* 0x004fe20007f3e0ff */
[----:B------:R-:W-:-:S04]  /*02d0*/  IMAD.U32 R2, RZ, RZ, UR10 ;  /* 0x0000000aff027e24 */ /* 0x000fc8000f8e00ff */
[----:B------:R-:W-:Y:S01]  /*02e0*/  @P2 IMAD.X R7, RZ, RZ, R3, P1 ;  /* 0x000000ffff072224 */ /* 0x000fe200008e0603 */
[----:B------:R-:W-:Y:S01]  /*02f0*/  PLOP3.LUT P1, PT, PT, PT, UP1, 0x80, 0x0 ;  /* 0x000000000000781c */ /* 0x000fe20003f2f018 */
[----:B------:R-:W-:Y:S01]  /*0300*/  IMAD.U32 R3, RZ, RZ, UR11 ;  /* 0x0000000bff037e24 */ /* 0x000fe2000f8e00ff */
[----:B------:R-:W-:Y:S02]  /*0310*/  @UP1 ULDC.64 UR10, c[0x0][0x300] ;  /* 0x0000c000000a1ab9 */ /* 0x000fe40000000a00 */
[----:B------:R-:W-:Y:S01]  /*0320*/  @UP1 UIMAD.WIDE UR10, UR14, 0x4, UR10 ;  /* 0x000000040e0a18a5 */ /* 0x000fe2000f8e020a */
[----:B-1----:R-:W-:Y:S02]  /*0330*/  @!P3 IMAD.MOV.U32 R4, RZ, RZ, R6 ;  /* 0x000000ffff04b224 */ /* 0x002fe400078e0006 */
[----:B------:R-:W-:-:S05]  /*0340*/  @!P3 IMAD.MOV.U32 R5, RZ, RZ, R7 ;  /* 0x000000ffff05b224 */ /* 0x000fca00078e0007 */
[----:B------:R1:W-:Y:S01]  /*0350*/  @!P3 STG.E.64 desc[UR26][R8.64+0x8], R4 ;  /* 0x000008040800b986 */ /* 0x0003e2000c101b1a */
[----:B------:R-:W-:-:S03]  /*0360*/  PLOP3.LUT P2, PT, PT, PT, UP0, 0x80, 0x0 ;  /* 0x000000000000781c */ /* 0x000fc60003f4f008 */
[----:B-1----:R-:W2:Y:S04]  /*0370*/  @P0 LDG.E R4, desc[UR26][R2.64+0x4] ;  /* 0x0000041a02040981 */ /* 0x002ea8000c1e1900 */
[----:B------:R1:W3:Y:S02]  /*0380*/  @P0 LDG.E R8, desc[UR26][R2.64] ;  /* 0x0000001a02080981 */ /* 0x0002e4000c1e1900 */
[----:B-1----:R-:W-:Y:S02]  /*0390*/  IMAD.U32 R2, RZ, RZ, UR10 ;  /* 0x0000000aff027e24 */ /* 0x002fe4000f8e00ff */
[----:B------:R-:W-:-:S05]  /*03a0*/  IMAD.U32 R3, RZ, RZ, UR11 ;  /* 0x0000000bff037e24 */ /* 0x000fca000f8e00ff */
[----:B------:R1:W4:Y:S02]  /*03b0*/  @P1 LDG.E R0, desc[UR26][R2.64] ;  /* 0x0000001a02001981 */ /* 0x000324000c1e1900 */
[----:B-1----:R-:W-:Y:S02]  /*03c0*/  IMAD.U32 R2, RZ, RZ, UR4 ;  /* 0x00000004ff027e24 */ /* 0x002fe4000f8e00ff */
[----:B------:R-:W-:-:S05]  /*03d0*/  IMAD.U32 R3, RZ, RZ, UR5 ;  /* 0x00000005ff037e24 */ /* 0x000fca000f8e00ff */
[----:B------:R-:W5:Y:S01]  /*03e0*/  @!P2 LDG.E R5, desc[UR26][R2.64] ;  /* 0x0000001a0205a981 */ /* 0x000f62000c1e1900 */
[----:B------:R-:W-:Y:S01]  /*03f0*/  UMOV UR15, URZ ;  /* 0x0000003f000f7c82 */ /* 0x000fe20008000000 */
[----:B------:R-:W-:Y:S01]  /*0400*/  UIMAD UR10, UR14, UR8, UR9 ;  /* 0x000000080e0a72a4 */ /* 0x000fe2000f8e0209 */
[----:B------:R-:W-:Y:S01]  /*0410*/  UMOV UR5, 0xffffffff ;  /* 0xffffffff00057882 */ /* 0x000fe20000000000 */
[----:B------:R-:W-:Y:S01]  /*0420*/  UMOV UR4, 0xffffffff ;  /* 0xffffffff00047882 */ /* 0x000fe20000000000 */
[----:B--2---:R-:W-:Y:S02]  /*0430*/  @P0 R2UR UR17, R4 ;  /* 0x00000000041102ca */ /* 0x004fe400000e0000 */
[----:B------:R-:W-:-:S04]  /*0440*/  SHF.R.S32.HI R4, RZ, 0x1f, R98 ;  /* 0x0000001fff047819 */ /* 0x000fc80000011462 */
[----:B------:R-:W-:Y:S02]  /*0450*/  LEA.HI R30, R4, R98, RZ, 0x5 ;  /* 0x00000062041e7211 */ /* 0x000fe400078f28ff */
[----:B---3--:R-:W-:Y:S02]  /*0460*/  @P0 R2UR UR5, R8 ;  /* 0x00000000080502ca */ /* 0x008fe400000e0000 */
[----:B------:R-:W-:Y:S01]  /*0470*/  ISETP.NE.U32.AND P0, PT, RZ, UR6, PT ;  /* 0x00000006ff007c0c */ /* 0x000fe2000bf05070 */
[----:B------:R-:W-:Y:S01]  /*0480*/  USHF.L.U32 UR6, UR10, 0x5, URZ ;  /* 0x000000050a067899 */ /* 0x000fe2000800063f */
[----:B----4-:R-:W-:Y:S02]  /*0490*/  @P1 R2UR UR15, R0 ;  /* 0x00000000000f12ca */ /* 0x010fe400000e0000 */
[----:B------:R-:W-:-:S05]  /*04a0*/  LOP3.LUT R0, R30, 0xffffffe0, RZ, 0xc0, !PT ;  /* 0xffffffe01e007812 */ /* 0x000fca00078ec0ff */
[----:B------:R-:W-:Y:S02]  /*04b0*/  IMAD.IADD R0, R98, 0x1, -R0 ;  /* 0x0000000162007824 */ /* 0x000fe400078e0a00 */
[----:B------:R-:W-:Y:S01]  /*04c0*/  @UP2 UIADD3 UR17, UR17, -UR5, URZ ;  /* 0x8000000511112290 */ /* 0x000fe2000fffe03f */
[----:B-----5:R-:W-:Y:S02]  /*04d0*/  @!P2 R2UR UR4, R5 ;  /* 0x000000000504a2ca */ /* 0x020fe400000e0000 */
[----:B------:R-:W-:Y:S02]  /*04e0*/  ISETP.NE.AND.EX P2, PT, RZ, UR7, PT, P0 ;  /* 0x00000007ff007c0c */ /* 0x000fe4000bf45300 */
[----:B------:R-:W-:-:S05]  /*04f0*/  IADD3 R100, P1, P0, R6, UR6, R0 ;  /* 0x0000000606647c10 */ /* 0x000fca000f83e000 */
[----:B------:R1:W-:Y:S01]  /*0500*/  STL [R1+0x54], R100 ;  /* 0x0000546401007387 */ /* 0x0003e20000100800 */
[----:B------:R-:W-:Y:S01]  /*0510*/  USHF.R.S32.HI UR7, URZ, 0x1f, UR6 ;  /* 0x0000001f3f077899 */ /* 0x000fe20008011406 */
[----:B------:R-:W-:Y:S01]  /*0520*/  SHF.R.S32.HI R0, RZ, 0x1f, R0 ;  /* 0x0000001fff007819 */ /* 0x000fe20000011400 */
[----:B------:R-:W-:-:S04]  /*0530*/  @!UP2 ULDC UR17, c[0x0][0x2c4] ;  /* 0x0000b1000011aab9 */ /* 0x000fc80000000800 */
[----:B------:R-:W-:Y:S01]  /*0540*/  IADD3.X R99, R7, UR7, R0, P1, P0 ;  /* 0x0000000707637c10 */ /* 0x000fe20008fe0400 */
[----:B------:R-:W-:Y:S06]  /*0550*/  @!P2 BRA `(.L_x_623) ;  /* 0x00000000001ca947 */ /* 0x000fec0003800000 */
[----:B------:R-:W-:-:S13]  /*0560*/  PLOP3.LUT P0, PT, PT, PT, UP3, 0x80, 0x0 ;  /* 0x000000000000781c */ /* 0x000fda0003f0f038 */
[----:B------:R-:W2:Y:S04]  /*0570*/  @P0 LDG.E R0, desc[UR26][R2.64+0x4] ;  /* 0x0000041a02000981 */ /* 0x000ea8000c1e1900 */
[----:B------:R-:W3:Y:S01]  /*0580*/  @!P0 LDG.E R2, desc[UR26][R2.64] ;  /* 0x0000001a02028981 */ /* 0x000ee2000c1e1900 */
[----:B--2---:R-:W-:-:S13]  /*0590*/  @P0 R2UR UR10, R0 ;  /* 0x00000000000a02ca */ /* 0x004fda00000e0000 */
[----:B------:R-:W-:-:S07]  /*05a0*/  @UP3 UIADD3 UR10, UR10, -UR4, URZ ;  /* 0x800000040a0a3290 */ /* 0x000fce000fffe03f */
[----:B---3--:R-:W-:Y:S01]  /*05b0*/  @!P0 R2UR UR10, R2 ;  /* 0x00000000020a82ca */ /* 0x008fe200000e0000 */
[----:B------:R-:W-:-:S14]  /*05c0*/  BRA `(.L_x_624) ;  /* 0x0000000000047947 */ /* 0x000fdc0003800000 */
.L_x_623:
[----:B------:R-:W-:-:S05]  /*05d0*/  ULDC UR10, c[0x0][0x2c8] ;  /* 0x0000b200000a7ab9 */ /* 0x000fca0000000800 */
.L_x_624:
        /* <DEDUP_REMOVED lines=60> */
.L_x_626:
[----:B------:R-:W-:Y:S01]  /*09a0*/  ULDC UR6, c[0x0][0x278] ;  /* 0x00009e0000067ab9 */ /* 0x000fe20000000800 */
[----:B------:R-:W2:Y:S01]  /*09b0*/  S2R R2, SR_CTAID.Z ;  /* 0x0000000000027919 */ /* 0x000ea20000002700 */
[----:B------:R-:W-:Y:S01]  /*09c0*/  IMAD.U32 R0, RZ, RZ, UR6 ;  /* 0x00000006ff007e24 */ /* 0x000fe2000f8e00ff */
[----:B------:R-:W-:Y:S01]  /*09d0*/  UMOV UR24, URZ ;  /* 0x0000003f00187c82 */ /* 0x000fe20008000000 */
[----:B------:R-:W-:Y:S01]  /*09e0*/  @UP0 UIADD3 UR4, UR15, UR4, URZ ;  /* 0x000000040f040290 */ /* 0x000fe2000fffe03f */
[----:B------:R-:W-:Y:S01]  /*09f0*/  LEA.HI R3, R4, R98, RZ, 0x6 ;  /* 0x0000006204037211 */ /* 0x000fe200078f30ff */
[----:B------:R-:W-:Y:S01]  /*0a00*/  IMAD.U32 R12, RZ, RZ, UR16 ;  /* 0x00000010ff0c7e24 */ /* 0x000fe2000f8e00ff */
[----:B------:R-:W-:-:S03]  /*0a10*/  IABS R0, R0 ;  /* 0x0000000000007213 */ /* 0x000fc60000000000 */
[----:B------:R-:W-:Y:S01]  /*0a20*/  IMAD.SHL.U32 R3, R3, 0x8, RZ ;  /* 0x0000000803037824 */ /* 0x000fe200078e00ff */
[----:B------:R-:W-:-:S13]  /*0a30*/  R2UR UR10, R0 ;  /* 0x00000000000a72ca */ /* 0x000fda00000e0000 */
[----:B------:R-:W3:Y:S08]  /*0a40*/  I2F.RP R0, UR10 ;  /* 0x0000000a00007d06 */ /* 0x000ef00008209400 */
[----:B---3--:R-:W3:Y:S02]  /*0a50*/  MUFU.RCP R0, R0 ;  /* 0x0000000000007308 */ /* 0x008ee40000001000 */
[----:B---3--:R-:W-:-:S06]  /*0a60*/  VIADD R0, R0, 0xffffffe ;  /* 0x0ffffffe00007836 */ /* 0x008fcc0000000000 */
[----:B------:R-:W3:Y:S02]  /*0a70*/  F2I.FTZ.U32.TRUNC.NTZ R0, R0 ;  /* 0x0000000000007305 */ /* 0x000ee4000021f000 */
[----:B---3--:R-:W-:Y:S02]  /*0a80*/  R2UR UR25, R0 ;  /* 0x00000000001972ca */ /* 0x008fe400000e0000 */
[----:B--2---:R-:W-:Y:S02]  /*0a90*/  IABS R0, R2 ;  /* 0x0000000200007213 */ /* 0x004fe40000000000 */
[----:B------:R-:W-:Y:S02]  /*0aa0*/  LEA.HI R2, R4, R98, RZ, 0x3 ;  /* 0x0000006204027211 */ /* 0x000fe400078f18ff */
[----:B------:R-:W-:Y:S02]  /*0ab0*/  R2UR UR7, R0 ;  /* 0x00000000000772ca */ /* 0x000fe400000e0000 */
[----:B------:R-:W-:-:S02]  /*0ac0*/  LOP3.LUT R0, R2, 0xfffffff8, RZ, 0xc0, !PT ;  /* 0xfffffff802007812 */ /* 0x000fc400078ec0ff */
[----:B------:R-:W-:Y:S02]  /*0ad0*/  SHF.R.S32.HI R168, RZ, 0x3, R2 ;  /* 0x00000003ffa87819 */ /* 0x000fe40000011402 */
[----:B------:R-:W-:Y:S01]  /*0ae0*/  LEA.HI R4, R4, R98, RZ, 0x4 ;  /* 0x0000006204047211 */ /* 0x000fe200078f20ff */
[----:B------:R-:W-:Y:S01]  /*0af0*/  UIADD3 UR11, URZ, -UR25, URZ ;  /* 0x800000193f0b7290 */ /* 0x000fe2000fffe03f */
[----:B------:R-:W-:Y:S01]  /*0b00*/  IMAD.IADD R32, R98, 0x1, -R0 ;  /* 0x0000000162207824 */ /* 0x000fe200078e0a00 */
[--C-:B------:R-:W-:Y:S01]  /*0b10*/  SHF.R.S32.HI R169, RZ, 0x1f, R168.reuse ;  /* 0x0000001fffa97819 */ /* 0x100fe200000114a8 */
[----:B------:R-:W-:Y:S01]  /*0b20*/  IMAD.SHL.U32 R0, R168, 0x40, RZ ;  /* 0x00000040a8007824 */ /* 0x000fe200078e00ff */
[----:B------:R-:W-:Y:S01]  /*0b30*/  UIMAD UR11, UR11, UR10, URZ ;  /* 0x0000000a0b0b72a4 */ /* 0x000fe2000f8e023f */
[----:B------:R-:W-:Y:S02]  /*0b40*/  IMAD.SHL.U32 R150, R32, 0x8, RZ ;  /* 0x0000000820967824 */ /* 0x000fe400078e00ff */
[----:B------:R-:W-:Y:S01]  /*0b50*/  IMAD.WIDE R12, R12, 0x40, R168 ;  /* 0x000000400c0c7825 */ /* 0x000fe200078e02a8 */
[----:B------:R-:W-:Y:S01]  /*0b60*/  UIMAD.WIDE.U32 UR24, UR25, UR11, UR24 ;  /* 0x0000000b191872a5 */ /* 0x000fe2000f8e0018 */
[----:B------:R-:W-:-:S02]  /*0b70*/  LOP3.LUT R0, R0, 0x1c0, RZ, 0xc0, !PT ;  /* 0x000001c000007812 */ /* 0x000fc400078ec0ff */
[--C-:B------:R-:W-:Y:S02]  /*0b80*/  SHF.R.S32.HI R151, RZ, 0x1f, R150.reuse ;  /* 0x0000001fff977819 */ /* 0x100fe40000011496 */
[----:B------:R-:W-:Y:S02]  /*0b90*/  LOP3.LUT R2, R0, 0x38, R150, 0xf8, !PT ;  /* 0x0000003800027812 */ /* 0x000fe400078ef896 */
[----:B------:R-:W-:Y:S01]  /*0ba0*/  UMOV UR11, UR25 ;  /* 0x00000019000b7c82 */ /* 0x000fe20008000000 */
[----:B------:R-:W-:Y:S01]  /*0bb0*/  SHF.R.U32.HI R0, RZ, 0x3, R0 ;  /* 0x00000003ff007819 */ /* 0x000fe20000011600 */
[----:B------:R-:W-:-:S03]  /*0bc0*/  UIMAD.WIDE.U32 UR24, UR11, UR7, URZ ;  /* 0x000000070b1872a5 */ /* 0x000fc6000f8e003f */
[----:B------:R-:W-:-:S04]  /*0bd0*/  LOP3.LUT R0, R2, R0, RZ, 0x3c, !PT ;  /* 0x0000000002007212 */ /* 0x000fc800078e3cff */
        /* <DEDUP_REMOVED lines=34> */
.L_x_627:
[----:B------:R-:W-:Y:S01]  /*0e00*/  IADD3 R2, P0, R150, UR32, RZ ;  /* 0x0000002096027c10 */ /* 0x000fe2000ff1e0ff */
[----:B------:R-:W-:Y:S01]  /*0e10*/  ULDC.64 UR6, c[0x0][0x258] ;  /* 0x0000960000067ab9 */ /* 0x000fe20000000a00 */
[----:B------:R-:W-:Y:S01]  /*0e20*/  LOP3.LUT R215, R0, 0xfffffe00, R3, 0xf8, !PT ;  /* 0xfffffe0000d77812 */ /* 0x000fe200078ef803 */
[----:B------:R-:W-:Y:S01]  /*0e30*/  IMAD.U32 R0, RZ, RZ, UR6 ;  /* 0x00000006ff007e24 */ /* 0x000fe2000f8e00ff */
[----:B------:R-:W-:Y:S01]  /*0e40*/  IADD3.X R3, R151, UR8, RZ, P0, !PT ;  /* 0x0000000897037c10 */ /* 0x000fe200087fe4ff */
[----:B------:R-:W-:Y:S01]  /*0e50*/  UIMAD UR14, UR25, UR6, URZ ;  /* 0x00000006190e72a4 */ /* 0x000fe2000f8e023f */
[----:B------:R-:W2:Y:S01]  /*0e60*/  S2UR UR15, SR_CgaCtaId ;  /* 0x00000000000f79c3 */ /* 0x000ea20000008800 */
[----:B------:R-:W-:Y:S01]  /*0e70*/  UIADD3 UR30, -UR30, UR17, URZ ;  /* 0x000000111e1e7290 */ /* 0x000fe2000fffe13f */
[----:B------:R-:W-:Y:S01]  /*0e80*/  LOP3.LUT R16, R4, 0xfffffff0, RZ, 0xc0, !PT ;  /* 0xfffffff004107812 */ /* 0x000fe200078ec0ff */
[----:B------:R-:W-:Y:S01]  /*0e90*/  IMAD.WIDE.U32 R18, R0, UR9, R2 ;  /* 0x0000000900127c25 */ /* 0x000fe2000f8e0002 */
[----:B------:R-:W-:Y:S01]  /*0ea0*/  UIMAD UR14, UR9, UR7, UR14 ;  /* 0x00000007090e72a4 */ /* 0x000fe2000f8e020e */
[----:B------:R-:W-:Y:S01]  /*0eb0*/  SHF.R.S32.HI R23, RZ, 0x4, R4 ;  /* 0x00000004ff177819 */ /* 0x000fe20000011404 */
[----:B------:R-:W-:Y:S01]  /*0ec0*/  UMOV UR32, 0x400 ;  /* 0x0000040000207882 */ /* 0x000fe20000000000 */
[----:B------:R-:W-:Y:S01]  /*0ed0*/  ULDC.64 UR8, c[0x0][0x260] ;  /* 0x0000980000087ab9 */ /* 0x000fe20000000a00 */
[----:B------:R-:W-:Y:S01]  /*0ee0*/  ULDC.64 UR6, c[0x0][0x268] ;  /* 0x00009a0000067ab9 */ /* 0x000fe20000000a00 */
[----:B------:R-:W-:Y:S01]  /*0ef0*/  IMAD.U32 R33, RZ, RZ, UR8 ;  /* 0x00000008ff217e24 */ /* 0x000fe2000f8e00ff */
[----:B------:R-:W-:Y:S01]  /*0f00*/  MOV R31, UR6 ;  /* 0x00000006001f7c02 */ /* 0x000fe20008000f00 */
[----:B------:R-:W-:Y:S01]  /*0f10*/  IMAD.IADD R16, R98, 0x1, -R16 ;  /* 0x0000000162107824 */ /* 0x000fe200078e0a10 */
[----:B------:R-:W-:Y:S01]  /*0f20*/  ISETP.GE.AND P1, PT, R168, UR30, PT ;  /* 0x0000001ea8007c0c */ /* 0x000fe2000bf26270 */
[----:B------:R-:W-:Y:S01]  /*0f30*/  UIMAD UR31, UR4, UR8, URZ ;  /* 0x00000008041f72a4 */ /* 0x000fe2000f8e023f */
[----:B------:R3:W-:Y:S01]  /*0f40*/  STL [R1+0x58], R33 ;  /* 0x0000582101007387 */ /* 0x0007e20000100800 */
[----:B------:R-:W-:Y:S01]  /*0f50*/  LEA.HI R0, R4, R23, RZ, 0x1 ;  /* 0x0000001704007211 */ /* 0x000fe200078f08ff */
[----:B------:R-:W-:Y:S01]  /*0f60*/  UIMAD UR25, UR4, UR6, URZ ;  /* 0x00000006041972a4 */ /* 0x000fe2000f8e023f */
[----:B------:R-:W-:Y:S01]  /*0f70*/  SHF.R.S32.HI R2, RZ, 0x1f, R16 ;  /* 0x0000001fff027819 */ /* 0x000fe20000011410 */
[----:B------:R3:W-:Y:S01]  /*0f80*/  STL [R1+0x5c], R31 ;  /* 0x00005c1f01007387 */ /* 0x0007e20000100800 */
[----:B------:R-:W-:Y:S01]  /*0f90*/  VIADD R25, R168, 0x10 ;  /* 0x00000010a8197836 */ /* 0x000fe20000000000 */
[----:B------:R-:W-:Y:S01]  /*0fa0*/  LOP3.LUT R20, R0, 0xfffffffe, RZ, 0xc0, !PT ;  /* 0xfffffffe00147812 */ /* 0x000fe200078ec0ff */
[----:B------:R-:W-:Y:S01]  /*0fb0*/  VIADD R24, R168, 0x20 ;  /* 0x00000020a8187836 */ /* 0x000fe20000000000 */
[----:B------:R-:W-:Y:S01]  /*0fc0*/  LEA.HI R29, R2, R16, RZ, 0x3 ;  /* 0x00000010021d7211 */ /* 0x000fe200078f18ff */
[----:B------:R-:W-:Y:S01]  /*0fd0*/  IMAD R0, R169, UR12, RZ ;  /* 0x0000000ca9007c24 */ /* 0x000fe2000f8e02ff */
[----:B--2---:R-:W-:Y:S01]  /*0fe0*/  ULEA UR4, UR15, UR32, 0x18 ;  /* 0x000000200f047291 */ /* 0x004fe2000f8ec03f */
[----:B------:R-:W-:Y:S01]  /*0ff0*/  VIADD R15, R19, UR14 ;  /* 0x0000000e130f7c36 */ /* 0x000fe20008000000 */
[----:B------:R-:W-:Y:S01]  /*1000*/  UIMAD UR9, UR18, UR9, UR31 ;  /* 0x00000009120972a4 */ /* 0x000fe2000f8e021f */
[----:B------:R-:W-:Y:S01]  /*1010*/  BSSY B0, `(.L_x_628) ;  /* 0x0000039000007945 */ /* 0x000fe20003800000 */
[----:B------:R-:W-:Y:S01]  /*1020*/  UIMAD UR25, UR18, UR7, UR25 ;  /* 0x00000007121972a4 */ /* 0x000fe2000f8e0219 */
[----:B------:R-:W-:Y:S01]  /*1030*/  VIADD R26, R168, 0x30 ;  /* 0x00000030a81a7836 */ /* 0x000fe20000000000 */
[C---:B------:R-:W-:Y:S01]  /*1040*/  IADD3 R251, R150.reuse, 0x40, RZ ;  /* 0x0000004096fb7810 */ /* 0x040fe20007ffe0ff */
[C---:B------:R-:W-:Y:S01]  /*1050*/  VIADD R250, R150.reuse, 0x80 ;  /* 0x0000008096fa7836 */ /* 0x040fe20000000000 */
[----:B------:R-:W-:Y:S01]  /*1060*/  LOP3.LUT R21, R29, 0xfffffff8, RZ, 0xc0, !PT ;  /* 0xfffffff81d157812 */ /* 0x000fe200078ec0ff */
[----:B------:R-:W-:Y:S01]  /*1070*/  VIADD R252, R150, 0xc0 ;  /* 0x000000c096fc7836 */ /* 0x000fe20000000000 */
[----:B------:R-:W-:Y:S01]  /*1080*/  ISETP.GE.AND P0, PT, R25, UR30, PT ;  /* 0x0000001e19007c0c */ /* 0x000fe2000bf06270 */
[----:B------:R-:W-:Y:S01]  /*1090*/  IMAD.WIDE.U32 R10, R168, UR12, R150 ;  /* 0x0000000ca80a7c25 */ /* 0x000fe2000f8e0096 */
[----:B------:R-:W-:-:S02]  /*10a0*/  ISETP.GE.AND P5, PT, R24, UR30, PT ;  /* 0x0000001e18007c0c */ /* 0x000fc4000bfa6270 */
[----:B------:R-:W-:Y:S01]  /*10b0*/  LEA R215, R215, UR4, 0x1 ;  /* 0x00000004d7d77c11 */ /* 0x000fe2000f8e08ff */
[----:B------:R-:W-:Y:S01]  /*10c0*/  IMAD R17, R168, UR13, R0 ;  /* 0x0000000da8117c24 */ /* 0x000fe2000f8e0200 */
[----:B------:R-:W-:Y:S09]  /*10d0*/  @P1 BRA `(.L_x_629) ;  /* 0x0000000000b01947 */ /* 0x000ff20003800000 */
        /* <DEDUP_REMOVED lines=10> */
[----:B------:R-:W2:Y:S02]  /*1180*/  @!P4 LDC.64 R4, c[0x0][0x210] ;  /* 0x00008400ff04cb82 */ /* 0x000ea40000000a00 */
[----:B------:R4:W-:Y:S06]  /*1190*/  @P6 STS.128 [R215], RZ ;  /* 0x000000ffd7006388 */ /* 0x0009ec0000000c00 */
[----:B------:R-:W5:Y:S08]  /*11a0*/  @!P6 LDC.64 R6, c[0x0][0x210] ;  /* 0x00008400ff06eb82 */ /* 0x000f700000000a00 */
[----:B------:R-:W1:Y:S01]  /*11b0*/  @!P3 LDC.64 R2, c[0x0][0x210] ;  /* 0x00008400ff02bb82 */ /* 0x000e620000000a00 */
        /* <DEDUP_REMOVED lines=30> */
.L_x_629:
[----:B------:R-:W-:Y:S05]  /*13a0*/  BSYNC B0 ;  /* 0x0000000000007941 */ /* 0x000fea0003800000 */
.L_x_628:
[----:B------:R-:W-:Y:S01]  /*13b0*/  IADD3 R22, P1, R10, UR22, RZ ;  /* 0x000000160a167c10 */ /* 0x000fe2000ff3e0ff */
[----:B------:R-:W-:Y:S01]  /*13c0*/  IMAD R0, R169, UR10, RZ ;  /* 0x0000000aa9007c24 */ /* 0x000fe2000f8e02ff */
[----:B------:R-:W-:Y:S01]  /*13d0*/  BSSY B0, `(.L_x_630) ;  /* 0x0000037000007945 */ /* 0x000fe20003800000 */
[----:B------:R-:W-:Y:S02]  /*13e0*/  IADD3 R28, R23, -R20, RZ ;  /* 0x80000014171c7210 */ /* 0x000fe40007ffe0ff */
[----:B------:R-:W-:Y:S01]  /*13f0*/  IADD3 R48, R16, -R21, RZ ;  /* 0x8000001510307210 */ /* 0x000fe20007ffe0ff */
[----:B------:R-:W-:Y:S01]  /*1400*/  IMAD.WIDE.U32 R20, R168, UR10, R150 ;  /* 0x0000000aa8147c25 */ /* 0x000fe2000f8e0096 */
[----:B------:R-:W-:Y:S02]  /*1410*/  ISETP.GE.AND P6, PT, R26, UR30, PT ;  /* 0x0000001e1a007c0c */ /* 0x000fe4000bfc6270 */
[----:B------:R-:W-:Y:S01]  /*1420*/  IADD3.X R23, R11, UR20, R17, P1, !PT ;  /* 0x000000140b177c10 */ /* 0x000fe20008ffe411 */
[----:B------:R-:W-:Y:S01]  /*1430*/  IMAD R27, R168, UR11, R0 ;  /* 0x0000000ba81b7c24 */ /* 0x000fe2000f8e0200 */
[----:B------:R-:W-:Y:S09]  /*1440*/  @P0 BRA `(.L_x_631) ;  /* 0x0000000000bc0947 */ /* 0x000ff20003800000 */
[----:B------:R-:W-:Y:S01]  /*1450*/  ULDC UR8, c[0x0][0x2d0] ;  /* 0x0000b40000087ab9 */ /* 0x000fe20000000800 */
[----:B----4-:R-:W-:Y:S01]  /*1460*/  IADD3 R4, P0, R12, 0x10, RZ ;  /* 0x000000100c047810 */ /* 0x010fe20007f1e0ff */
[----:B------:R-:W-:Y:S01]  /*1470*/  ULDC.64 UR6, c[0x0][0x240] ;  /* 0x0000900000067ab9 */ /* 0x000fe20000000a00 */
[----:B------:R-:W-:Y:S01]  /*1480*/  ISETP.GE.AND P3, PT, R251, UR8, PT ;  /* 0x00000008fb007c0c */ /* 0x000fe2000bf66270 */
[----:B--2---:R-:W-:Y:S01]  /*1490*/  IMAD.MOV.U32 R2, RZ, RZ, R18 ;  /* 0x000000ffff027224 */ /* 0x004fe200078e0012 */
        /* <DEDUP_REMOVED lines=8> */
[----:B------:R4:W-:Y:S03]  /*1520*/  @P4 STS.128 [R215+0x800], RZ ;  /* 0x000800ffd7004388 */ /* 0x0009e60000000c00 */
[----:B------:R-:W-:-:S03]  /*1530*/  IMAD.IADD R0, R3, 0x1, R0 ;  /* 0x0000000103007824 */ /* 0x000fc600078e0200 */
        /* <DEDUP_REMOVED lines=32> */
.L_x_631:
[----:B------:R-:W-:Y:S05]  /*1740*/  BSYNC B0 ;  /* 0x0000000000007941 */ /* 0x000fea0003800000 */
.L_x_630:
[----:B------:R-:W-:Y:S04]  /*1750*/  BSSY B0, `(.L_x_632) ;  /* 0x0000031000007945 */ /* 0x000fe80003800000 */
[----:B------:R-:W-:Y:S05]  /*1760*/  @P5 BRA `(.L_x_633) ;  /* 0x0000000000bc5947 */ /* 0x000fea0003800000 */
[----:B------:R-:W-:Y:S01]  /*1770*/  ULDC UR8, c[0x0][0x2d0] ;  /* 0x0000b40000087ab9 */ /* 0x000fe20000000800 */
[----:B-1--4-:R-:W-:Y:S01]  /*1780*/  IADD3 R4, P0, R12, 0x20, RZ ;  /* 0x000000200c047810 */ /* 0x012fe20007f1e0ff */
        /* <DEDUP_REMOVED lines=45> */
.L_x_633:
[----:B------:R-:W-:Y:S05]  /*1a60*/  BSYNC B0 ;  /* 0x0000000000007941 */ /* 0x000fea0003800000 */
.L_x_632:
        /* <DEDUP_REMOVED lines=49> */
.L_x_635:
[----:B------:R-:W-:Y:S05]  /*1d80*/  BSYNC B0 ;  /* 0x0000000000007941 */ /* 0x000fea0003800000 */
.L_x_634:
[----:B-12-4-:R-:W-:Y:S01]  /*1d90*/  IMAD.WIDE.U32 R2, R33, UR18, R22 ;  /* 0x0000001221027c25 */ /* 0x016fe2000f8e0016 */
[----:B------:R-:W-:Y:S01]  /*1da0*/  ULEA.HI.SX32 UR8, UR19, 0xffffffff, 0x1a ;  /* 0xffffffff13087891 */ /* 0x000fe2000f8fd23f */
[----:B------:R-:W-:Y:S01]  /*1db0*/  SHF.L.U32 R4, R48, 0x6, RZ ;  /* 0x0000000630047819 */ /* 0x000fe200000006ff */
[----:B------:R-:W-:Y:S01]  /*1dc0*/  USHF.L.U32 UR15, UR12, 0x6, URZ ;  /* 0x000000060c0f7899 */ /* 0x000fe2000800063f */
[----:B------:R-:W-:Y:S01]  /*1dd0*/  VIADD R103, R3, UR9 ;  /* 0x0000000903677c36 */ /* 0x000fe20008000000 */
[----:B------:R-:W-:Y:S01]  /*1de0*/  MOV R102, R2 ;  /* 0x0000000200667202 */ /* 0x000fe20000000f00 */
[----:B------:R1:W-:Y:S01]  /*1df0*/  STL.64 [R1+0x30], R2 ;  /* 0x0000300201007387 */ /* 0x0003e20000100a00 */
[----:B------:R-:W-:Y:S01]  /*1e00*/  UIMAD UR32, UR8, -0x40, UR23 ;  /* 0xffffffc0082078a4 */ /* 0x000fe2000f8e0217 */
[----:B------:R-:W-:Y:S01]  /*1e10*/  IMAD.SHL.U32 R0, R32, 0x40, RZ ;  /* 0x0000004020007824 */ /* 0x000fe200078e00ff */
[----:B------:R-:W-:Y:S01]  /*1e20*/  USHF.L.U64.HI UR14, UR12, 0x6, UR13 ;  /* 0x000000060c0e7899 */ /* 0x000fe2000801020d */
[----:B------:R2:W-:Y:S01]  /*1e30*/  STL.64 [R1+0x20], R102 ;  /* 0x0000206601007387 */ /* 0x0005e20000100a00 */
[----:B------:R-:W-:Y:S01]  /*1e40*/  USHF.R.S32.HI UR33, URZ, 0x1f, UR8 ;  /* 0x0000001f3f217899 */ /* 0x000fe20008011408 */
[----:B------:R-:W-:Y:S01]  /*1e50*/  IMAD.U32 R96, RZ, RZ, UR15 ;  /* 0x0000000fff607e24 */ /* 0x000fe2000f8e00ff */
[C---:B------:R-:W-:Y:S01]  /*1e60*/  ISETP.GE.AND P2, PT, R168.reuse, UR32, PT ;  /* 0x00000020a8007c0c */ /* 0x040fe2000bf46270 */
[----:B------:R-:W-:Y:S01]  /*1e70*/  UIMAD UR6, UR14, UR8, URZ ;  /* 0x000000080e0672a4 */ /* 0x000fe2000f8e023f */
[----:B------:R-:W-:Y:S01]  /*1e80*/  IMAD.SHL.U32 R5, R168, 0x8, RZ ;  /* 0x00000008a8057824 */ /* 0x000fe200078e00ff */
[----:B------:R-:W-:Y:S01]  /*1e90*/  LOP3.LUT R0, R0, 0x1c0, RZ, 0xc0, !PT ;  /* 0x000001c000007812 */ /* 0x000fe200078ec0ff */
[----:B------:R-:W-:Y:S01]  /*1ea0*/  BSSY B0, `(.L_x_636) ;  /* 0x0000031000007945 */ /* 0x000fe20003800000 */
[----:B------:R-:W-:Y:S01]  /*1eb0*/  UIMAD UR6, UR33, UR15, UR6 ;  /* 0x0000000f210672a4 */ /* 0x000fe2000f8e0206 */
[----:B------:R-:W-:Y:S01]  /*1ec0*/  IADD3 R16, P0, R20, UR24, RZ ;  /* 0x0000001814107c10 */ /* 0x000fe2000ff1e0ff */
[----:B------:R-:W-:Y:S01]  /*1ed0*/  IMAD.SHL.U32 R12, R28, 0x8, RZ ;  /* 0x000000081c0c7824 */ /* 0x000fe200078e00ff */
[----:B------:R-:W-:-:S02]  /*1ee0*/  LOP3.LUT R13, R0, 0x8, R5, 0xf8, !PT ;  /* 0x00000008000d7812 */ /* 0x000fc400078ef805 */
[----:B------:R-:W-:Y:S02]  /*1ef0*/  ISETP.GE.AND P1, PT, R25, UR32, PT ;  /* 0x0000002019007c0c */ /* 0x000fe4000bf26270 */
[----:B------:R-:W-:Y:S02]  /*1f00*/  SHF.R.U32.HI R0, RZ, 0x3, R0 ;  /* 0x00000003ff007819 */ /* 0x000fe40000011600 */
[----:B------:R-:W-:Y:S01]  /*1f10*/  LOP3.LUT R4, R4, 0x1c0, RZ, 0xc0, !PT ;  /* 0x000001c004047812 */ /* 0x000fe200078ec0ff */
[----:B-1----:R-:W-:-:S05]  /*1f20*/  IMAD.WIDE.U32 R2, R96, UR8, R102 ;  /* 0x0000000860027c25 */ /* 0x002fca000f8e0066 */
[----:B------:R-:W-:Y:S01]  /*1f30*/  IADD3 R5, R3, UR6, RZ ;  /* 0x0000000603057c10 */ /* 0x000fe2000fffe0ff */
[----:B--2---:R-:W-:Y:S06]  /*1f40*/  @P2 BRA `(.L_x_637) ;  /* 0x0000000000982947 */ /* 0x004fec0003800000 */
[----:B------:R-:W-:Y:S02]  /*1f50*/  ULDC UR6, c[0x0][0x2d0] ;  /* 0x0000b40000067ab9 */ /* 0x000fe40000000800 */
[----:B------:R-:W-:Y:S02]  /*1f60*/  ISETP.GE.AND P5, PT, R251, UR6, PT ;  /* 0x00000006fb007c0c */ /* 0x000fe4000bfa6270 */
[----:B------:R-:W-:Y:S02]  /*1f70*/  ISETP.GE.AND P6, PT, R150, UR6, PT ;  /* 0x0000000696007c0c */ /* 0x000fe4000bfc6270 */
[----:B------:R-:W-:-:S09]  /*1f80*/  ISETP.GE.AND P4, PT, R250, UR6, PT ;  /* 0x00000006fa007c0c */ /* 0x000fd2000bf86270 */
[----:B------:R-:W1:Y:S02]  /*1f90*/  @!P5 LDC.64 R8, c[0x0][0x218] ;  /* 0x00008600ff08db82 */ /* 0x000e640000000a00 */
[----:B------:R2:W-:Y:S06]  /*1fa0*/  @P6 STS.128 [R215+0x8000], RZ ;  /* 0x008000ffd7006388 */ /* 0x0005ec0000000c00 */
        /* <DEDUP_REMOVED lines=32> */
.L_x_637:
[----:B------:R-:W-:Y:S05]  /*21b0*/  BSYNC B0 ;  /* 0x0000000000007941 */ /* 0x000fea0003800000 */
.L_x_636:
[----:B------:R-:W-:Y:S01]  /*21c0*/  USHF.L.U64.HI UR30, UR12, 0x4, UR13 ;  /* 0x000000040c1e7899 */ /* 0x000fe2000801020d */
[----:B------:R-:W-:Y:S01]  /*21d0*/  BSSY B0, `(.L_x_638) ;  /* 0x0000031000007945 */ /* 0x000fe20003800000 */
[----:B------:R-:W-:Y:S01]  /*21e0*/  USHF.L.U32 UR31, UR12, 0x4, URZ ;  /* 0x000000040c1f7899 */ /* 0x000fe2000800063f */
[----:B------:R-:W-:Y:S02]  /*21f0*/  LOP3.LUT R19, R13, R0, RZ, 0x3c, !PT ;  /* 0x000000000d137212 */ /* 0x000fe400078e3cff */
[----:B------:R-:W-:Y:S02]  /*2200*/  ISETP.GE.AND P5, PT, R24, UR32, PT ;  /* 0x0000002018007c0c */ /* 0x000fe4000bfa6270 */
[----:B------:R-:W-:Y:S02]  /*2210*/  ISETP.GE.AND P6, PT, R26, UR32, PT ;  /* 0x000000201a007c0c */ /* 0x000fe4000bfc6270 */
[----:B------:R-:W-:Y:S02]  /*2220*/  IADD3.X R17, R21, UR21, R27, P0, !PT ;  /* 0x0000001515117c10 */ /* 0x000fe400087fe41b */
[----:B------:R-:W-:-:S02]  /*2230*/  LOP3.LUT R18, R4, 0x8, R12, 0xf8, !PT ;  /* 0x0000000804127812 */ /* 0x000fc400078ef80c */
[----:B------:R-:W-:Y:S01]  /*2240*/  SHF.R.U32.HI R13, RZ, 0x3, R4 ;  /* 0x00000003ff0d7819 */ /* 0x000fe20000011604 */
[----:B------:R-:W-:Y:S06]  /*2250*/  @P1 BRA `(.L_x_639) ;  /* 0x0000000000a01947 */ /* 0x000fec0003800000 */
        /* <DEDUP_REMOVED lines=40> */
.L_x_639:
[----:B------:R-:W-:Y:S05]  /*24e0*/  BSYNC B0 ;  /* 0x0000000000007941 */ /* 0x000fea0003800000 */
.L_x_638:
[----:B------:R-:W-:Y:S04]  /*24f0*/  BSSY B0, `(.L_x_640) ;  /* 0x000002c000007945 */ /* 0x000fe80003800000 */
[----:B------:R-:W-:Y:S05]  /*2500*/  @P5 BRA `(.L_x_641) ;  /* 0x0000000000a85947 */ /* 0x000fea0003800000 */
[----:B------:R-:W-:Y:S01]  /*2510*/  ULDC UR6, c[0x0][0x2d0] ;  /* 0x0000b40000067ab9 */ /* 0x000fe20000000800 */
[----:B-12-4-:R-:W-:Y:S01]  /*2520*/  IMAD.U32 R6, RZ, RZ, UR12 ;  /* 0x0000000cff067e24 */ /* 0x016fe2000f8e00ff */
[----:B------:R-:W-:Y:S01]  /*2530*/  ISETP.GE.AND P5, PT, R150, UR6, PT ;  /* 0x0000000696007c0c */ /* 0x000fe2000bfa6270 */
[----:B------:R-:W-:Y:S01]  /*2540*/  IMAD.U32 R12, RZ, RZ, UR13 ;  /* 0x0000000dff0c7e24 */ /* 0x000fe2000f8e00ff */
[----:B------:R-:W-:Y:S02]  /*2550*/  ISETP.GE.AND P4, PT, R251, UR6, PT ;  /* 0x00000006fb007c0c */ /* 0x000fe4000bf86270 */
[----:B------:R-:W-:Y:S02]  /*2560*/  ISETP.GE.AND P2, PT, R250, UR6, PT ;  /* 0x00000006fa007c0c */ /* 0x000fe4000bf46270 */
[----:B------:R-:W-:-:S04]  /*2570*/  LEA R0, P0, R6, R2, 0x5 ;  /* 0x0000000206007211 */ /* 0x000fc800078028ff */
[----:B------:R-:W-:-:S03]  /*2580*/  LEA.HI.X R12, R6, R5, R12, 0x5, P0 ;  /* 0x00000005060c7211 */ /* 0x000fc600000f2c0c */
[----:B------:R-:W1:Y:S01]  /*2590*/  @!P5 LDC.64 R10, c[0x0][0x218] ;  /* 0x00008600ff0adb82 */ /* 0x000e620000000a00 */
[----:B------:R2:W-:Y:S07]  /*25a0*/  @P5 STS.128 [R215+0x9000], RZ ;  /* 0x009000ffd7005388 */ /* 0x0005ee0000000c00 */
        /* <DEDUP_REMOVED lines=32> */
.L_x_641:
[----:B------:R-:W-:Y:S05]  /*27b0*/  BSYNC B0 ;  /* 0x0000000000007941 */ /* 0x000fea0003800000 */
.L_x_640:
        /* <DEDUP_REMOVED lines=45> */
.L_x_643:
[----:B------:R-:W-:Y:S05]  /*2a90*/  BSYNC B0 ;  /* 0x0000000000007941 */ /* 0x000fea0003800000 */
.L_x_642:
[----:B------:R-:W0:Y:S01]  /*2aa0*/  LDGDEPBAR ;  /* 0x00000000000079af */ /* 0x000e220000000000 */
[----:B------:R-:W-:Y:S01]  /*2ab0*/  ISETP.GE.AND P2, PT, R168, UR32, PT ;  /* 0x00000020a8007c0c */ /* 0x000fe2000bf46270 */
[----:B-12-4-:R-:W-:Y:S01]  /*2ac0*/  IMAD.WIDE.U32 R6, R31, UR18, R16 ;  /* 0x000000121f067c25 */ /* 0x016fe2000f8e0010 */
[----:B------:R-:W-:Y:S01]  /*2ad0*/  UIMAD UR6, UR33, UR10, URZ ;  /* 0x0000000a210672a4 */ /* 0x000fe2000f8e023f */
[----:B------:R-:W-:Y:S01]  /*2ae0*/  LOP3.LUT R5, R18, R13, RZ, 0x3c, !PT ;  /* 0x0000000d12057212 */ /* 0x000fe200078e3cff */
[----:B------:R-:W-:Y:S01]  /*2af0*/  UIMAD.WIDE.U32 UR12, UR8, UR10, URZ ;  /* 0x0000000a080c72a5 */ /* 0x000fe2000f8e003f */
[----:B------:R-:W-:Y:S01]  /*2b00*/  VIADD R8, R7, UR25 ;  /* 0x0000001907087c36 */ /* 0x000fe20008000000 */
[----:B------:R1:W-:Y:S01]  /*2b10*/  STL.64 [R1+0x28], R6 ;  /* 0x0000280601007387 */ /* 0x0003e20000100a00 */
[----:B------:R-:W-:Y:S01]  /*2b20*/  UIMAD UR6, UR8, UR11, UR6 ;  /* 0x0000000b080672a4 */ /* 0x000fe2000f8e0206 */
[----:B------:R-:W-:Y:S01]  /*2b30*/  IMAD.SHL.U32 R4, R29, 0x40, RZ ;  /* 0x000000401d047824 */ /* 0x000fe200078e00ff */
[----:B------:R-:W-:Y:S01]  /*2b40*/  SHF.R.S32.HI R97, RZ, 0x5, R30 ;  /* 0x00000005ff617819 */ /* 0x000fe2000001141e */
[----:B------:R2:W-:Y:S01]  /*2b50*/  STL [R1+0x38], R8 ;  /* 0x0000380801007387 */ /* 0x0005e20000100800 */
[----:B------:R-:W-:Y:S01]  /*2b60*/  UIADD3 UR6, UR13, UR6, URZ ;  /* 0x000000060d067290 */ /* 0x000fe2000fffe03f */
[----:B------:R-:W-:Y:S01]  /*2b70*/  IMAD.U32 R2, RZ, RZ, UR12 ;  /* 0x0000000cff027e24 */ /* 0x000fe2000f8e00ff */
[----:B------:R-:W-:Y:S01]  /*2b80*/  LOP3.LUT R5, R5, 0xfffffe00, R4, 0xf8, !PT ;  /* 0xfffffe0005057812 */ /* 0x000fe200078ef804 */
[----:B------:R-:W-:Y:S01]  /*2b90*/  IMAD.U32 R3, RZ, RZ, UR13 ;  /* 0x0000000dff037e24 */ /* 0x000fe2000f8e00ff */
[----:B------:R-:W-:Y:S01]  /*2ba0*/  BSSY B0, `(.L_x_644) ;  /* 0x0000035000007945 */ /* 0x000fe20003800000 */
[----:B------:R-:W-:Y:S01]  /*2bb0*/  IMAD R0, R28, 0x200, R19 ;  /* 0x000002001c007824 */ /* 0x000fe200078e0213 */
[----:B------:R-:W-:Y:S01]  /*2bc0*/  ISETP.GE.AND P0, PT, R25, UR32, PT ;  /* 0x0000002019007c0c */ /* 0x000fe2000bf06270 */
[----:B------:R-:W-:Y:S01]  /*2bd0*/  IMAD.U32 R3, RZ, RZ, UR6 ;  /* 0x00000006ff037e24 */ /* 0x000fe2000f8e00ff */
[----:B------:R-:W-:Y:S01]  /*2be0*/  ISETP.GE.AND P5, PT, R24, UR32, PT ;  /* 0x0000002018007c0c */ /* 0x000fe2000bfa6270 */
[----:B------:R-:W-:-:S04]  /*2bf0*/  DEPBAR.LE SB0, 0x0 ;  /* 0x000080000000791a */ /* 0x000fc80000000000 */
[----:B------:R-:W-:Y:S01]  /*2c00*/  BAR.SYNC.DEFER_BLOCKING 0x0 ;  /* 0x0000000000007b1d */ /* 0x000fe20000010000 */
[----:B-1----:R-:W-:-:S04]  /*2c10*/  LEA R6, P1, R2, R6, 0x6 ;  /* 0x0000000602067211 */ /* 0x002fc800078230ff */
[----:B------:R-:W-:Y:S01]  /*2c20*/  LEA.HI.X R7, R2, R8, R3, 0x6, P1 ;  /* 0x0000000802077211 */ /* 0x000fe200008f3403 */
        /* <DEDUP_REMOVED lines=10> */
[----:B------:R-:W1:Y:S02]  /*2cd0*/  @!P4 LDC.64 R10, c[0x0][0x220] ;  /* 0x00008800ff0acb82 */ /* 0x000e640000000a00 */
[----:B------:R4:W-:Y:S06]  /*2ce0*/  @P6 STS.128 [R215+0x10000], RZ ;  /* 0x010000ffd7006388 */ /* 0x0009ec0000000c00 */
[----:B------:R-:W5:Y:S08]  /*2cf0*/  @!P6 LDC.64 R12, c[0x0][0x220] ;  /* 0x00008800ff0ceb82 */ /* 0x000f700000000a00 */
[----:B--2---:R-:W2:Y:S01]  /*2d00*/  @!P3 LDC.64 R8, c[0x0][0x220] ;  /* 0x00008800ff08bb82 */ /* 0x004ea20000000a00 */
[----:B-1----:R-:W-:-:S04]  /*2d10*/  @!P4 LEA R10, P1, R6, R10, 0x1 ;  /* 0x0000000a060ac211 */ /* 0x002fc800078208ff */
        /* <DEDUP_REMOVED lines=29> */
.L_x_645:
[----:B------:R-:W-:Y:S05]  /*2ef0*/  BSYNC B0 ;  /* 0x0000000000007941 */ /* 0x000fea0003800000 */
.L_x_644:
        /* <DEDUP_REMOVED lines=18> */
[----:B----4-:R-:W4:Y:S02]  /*3020*/  @!P3 LDC.64 R10, c[0x0][0x220] ;  /* 0x00008800ff0abb82 */ /* 0x010f240000000a00 */
[----:B------:R3:W-:Y:S06]  /*3030*/  @P4 STS.128 [R215+0x10800], RZ ;  /* 0x010800ffd7004388 */ /* 0x0007ec0000000c00 */
[----:B------:R-:W5:Y:S08]  /*3040*/  @!P4 LDC.64 R12, c[0x0][0x220] ;  /* 0x00008800ff0ccb82 */ /* 0x000f700000000a00 */
[----:B-12---:R-:W1:Y:S01]  /*3050*/  @!P2 LDC.64 R8, c[0x0][0x220] ;  /* 0x00008800ff08ab82 */ /* 0x006e620000000a00 */
[----:B----4-:R-:W-:-:S04]  /*3060*/  @!P3 LEA R10, P0, R0, R10, 0x1 ;  /* 0x0000000a000ab211 */ /* 0x010fc800078008ff */
        /* <DEDUP_REMOVED lines=29> */
.L_x_647:
[----:B------:R-:W-:Y:S05]  /*3240*/  BSYNC B0 ;  /* 0x0000000000007941 */ /* 0x000fea0003800000 */
.L_x_646:
        /* <DEDUP_REMOVED lines=14> */
[----:B---34-:R-:W3:Y:S01]  /*3330*/  @!P5 LDC.64 R12, c[0x0][0x220] ;  /* 0x00008800ff0cdb82 */ /* 0x018ee20000000a00 */
[----:B------:R4:W-:Y:S07]  /*3340*/  @P5 STS.128 [R215+0x11000], RZ ;  /* 0x011000ffd7005388 */ /* 0x0009ee0000000c00 */
[----:B------:R-:W5:Y:S08]  /*3350*/  @!P4 LDC.64 R10, c[0x0][0x220] ;  /* 0x00008800ff0acb82 */ /* 0x000f700000000a00 */
[----:B-12---:R-:W1:Y:S01]  /*3360*/  @!P2 LDC.64 R8, c[0x0][0x220] ;  /* 0x00008800ff08ab82 */ /* 0x006e620000000a00 */
[----:B---3--:R-:W-:-:S04]  /*3370*/  @!P5 LEA R12, P0, R0, R12, 0x1 ;  /* 0x0000000c000cd211 */ /* 0x008fc800078008ff */
        /* <DEDUP_REMOVED lines=29> */
.L_x_649:
[----:B------:R-:W-:Y:S05]  /*3550*/  BSYNC B0 ;  /* 0x0000000000007941 */ /* 0x000fea0003800000 */
.L_x_648:
        /* <DEDUP_REMOVED lines=14> */
[----:B---34-:R-:W3:Y:S01]  /*3640*/  @!P5 LDC.64 R10, c[0x0][0x220] ;  /* 0x00008800ff0adb82 */ /* 0x018ee20000000a00 */
[----:B------:R4:W-:Y:S07]  /*3650*/  @P5 STS.128 [R215+0x11800], RZ ;  /* 0x011800ffd7005388 */ /* 0x0009ee0000000c00 */
[----:B-12---:R-:W1:Y:S08]  /*3660*/  @!P4 LDC.64 R8, c[0x0][0x220] ;  /* 0x00008800ff08cb82 */ /* 0x006e700000000a00 */
[----:B------:R-:W2:Y:S01]  /*3670*/  @!P2 LDC.64 R12, c[0x0][0x220] ;  /* 0x00008800ff0cab82 */ /* 0x000ea20000000a00 */
[----:B---3--:R-:W-:-:S04]  /*3680*/  @!P5 LEA R10, P0, R2, R10, 0x1 ;  /* 0x0000000a020ad211 */ /* 0x008fc800078008ff */
        /* <DEDUP_REMOVED lines=29> */
.L_x_651:
[----:B------:R-:W-:Y:S05]  /*3860*/  BSYNC B0 ;  /* 0x0000000000007941 */ /* 0x000fea0003800000 */
.L_x_650:
[----:B-1234-:R-:W-:Y:S01]  /*3870*/  LDSM.16.M88.4 R8, [R195] ;  /* 0x00000000c308783b */ /* 0x01efe20000000200 */
[----:B------:R-:W-:Y:S01]  /*3880*/  R2P PR, R32, 0x6 ;  /* 0x0000000620007804 */ /* 0x000fe20000000000 */
[----:B------:R-:W-:Y:S01]  /*3890*/  IMAD.MOV.U32 R4, RZ, RZ, 0x10 ;  /* 0x00000010ff047424 */ /* 0x000fe200078e00ff */
[----:B------:R-:W-:Y:S01]  /*38a0*/  LOP3.LUT P0, RZ, R48, 0x2, RZ, 0xc0, !PT ;  /* 0x0000000230ff7812 */ /* 0x000fe2000780c0ff */
[----:B------:R-:W1:Y:S01]  /*38b0*/  LDSM.16.M88.4 R20, [R188+0x8000] ;  /* 0x00800000bc14783b */ /* 0x000e620000000200 */
[----:B------:R-:W-:Y:S01]  /*38c0*/  VIADD R0, R188, 0x8000 ;  /* 0x00008000bc007836 */ /* 0x000fe20000000000 */
[----:B------:R-:W-:Y:S01]  /*38d0*/  UISETP.GE.AND UP0, UPT, UR23, 0x41, UPT ;  /* 0x000000411700788c */ /* 0x000fe2000bf06270 */
[----:B------:R-:W-:Y:S01]  /*38e0*/  SEL R4, R4, 0xfffffff0, !P0 ;  /* 0xfffffff004047807 */ /* 0x000fe20004000000 */
[----:B------:R-:W2:Y:S01]  /*38f0*/  LDSM.16.M88.4 R12, [R188+0x8800] ;  /* 0x00880000bc0c783b */ /* 0x000ea20000000200 */
[----:B------:R-:W-:Y:S01]  /*3900*/  VIADD R199, R188, 0x8020 ;  /* 0x00008020bcc77836 */ /* 0x000fe20000000000 */
[----:B------:R-:W-:Y:S01]  /*3910*/  LOP3.LUT P0, RZ, R48, 0x4, RZ, 0xc0, !PT ;  /* 0x0000000430ff7812 */ /* 0x000fe2000780c0ff */
[----:B------:R-:W-:Y:S01]  /*3920*/  IMAD.MOV.U32 R2, RZ, RZ, 0x40 ;  /* 0x00000040ff027424 */ /* 0x000fe200078e00ff */
[----:B------:R-:W3:Y:S01]  /*3930*/  LDSM.16.M88.4 R28, [R188+0x9000] ;  /* 0x00900000bc1c783b */ /* 0x000ee20000000200 */
[----:B------:R-:W-:Y:S01]  /*3940*/  IMAD R196, R4, 0x2, R195 ;  /* 0x0000000204c47824 */ /* 0x000fe200078e02c3 */
[----:B------:R-:W-:Y:S01]  /*3950*/  ULDC.U8 UR10, c[0x0][0x388] ;  /* 0x0000e200000a7ab9 */ /* 0x000fe20000000000 */
[----:B------:R-:W-:Y:S01]  /*3960*/  @P1 VIADD R199, R0, 0xffffffe0 ;  /* 0xffffffe000c71836 */ /* 0x000fe20000000000 */
[----:B------:R-:W4:Y:S01]  /*3970*/  LDSM.16.M88.4 R44, [R188+0x9800] ;  /* 0x00980000bc2c783b */ /* 0x000f220000000200 */
[----:B------:R-:W-:Y:S01]  /*3980*/  IMAD.MOV.U32 R0, RZ, RZ, 0x20 ;  /* 0x00000020ff007424 */ /* 0x000fe200078e00ff */
[----:B------:R-:W-:Y:S01]  /*3990*/  SEL R2, R2, 0xffffffc0, !P2 ;  /* 0xffffffc002027807 */ /* 0x000fe20005000000 */
[----:B------:R-:W-:Y:S01]  /*39a0*/  IMAD.SHL.U32 R3, R98, 0x2, RZ ;  /* 0x0000000262037824 */ /* 0x000fe200078e00ff */
[----:B------:R-:W-:Y:S01]  /*39b0*/  LDSM.16.M88.4 R16, [R196] ;  /* 0x00000000c410783b */ /* 0x000fe20000000200 */
[----:B------:R-:W-:Y:S01]  /*39c0*/  VIADD R214, R199, 0x800 ;  /* 0x00000800c7d67836 */ /* 0x000fe20000000000 */
[----:B------:R-:W-:Y:S01]  /*39d0*/  SEL R0, R0, 0xffffffe0, !P0 ;  /* 0xffffffe000007807 */ /* 0x000fe20004000000 */
[----:B------:R-:W-:Y:S01]  /*39e0*/  IMAD.IADD R194, R188, 0x1, R2 ;  /* 0x00000001bcc27824 */ /* 0x000fe200078e0202 */
[----:B------:R-:W5:Y:S01]  /*39f0*/  LDSM.16.M88.4 R40, [R199] ;  /* 0x00000000c728783b */ /* 0x000f620000000200 */
[----:B------:R-:W-:Y:S01]  /*3a00*/  IMAD.IADD R193, R2, 0x1, R199 ;  /* 0x0000000102c17824 */ /* 0x000fe200078e02c7 */
[----:B------:R-:W-:Y:S01]  /*3a10*/  LOP3.LUT R3, R3, 0x6, RZ, 0xc0, !PT ;  /* 0x0000000603037812 */ /* 0x000fe200078ec0ff */
[C---:B------:R-:W-:Y:S01]  /*3a20*/  IMAD R198, R0.reuse, 0x2, R195 ;  /* 0x0000000200c67824 */ /* 0x040fe200078e02c3 */
[----:B------:R-:W5:Y:S01]  /*3a30*/  LDSM.16.M88.4 R52, [R199+0x800] ;  /* 0x00080000c734783b */ /* 0x000f620000000200 */
[----:B------:R-:W-:-:S02]  /*3a40*/  IMAD R197, R0, 0x2, R196 ;  /* 0x0000000200c57824 */ /* 0x000fc400078e02c4 */
[----:B------:R-:W-:Y:S01]  /*3a50*/  IMAD.U32 R2, RZ, RZ, UR8 ;  /* 0x00000008ff027e24 */ /* 0x000fe2000f8e00ff */
[----:B------:R-:W5:Y:S01]  /*3a60*/  LDSM.16.M88.4 R60, [R199+0x1000] ;  /* 0x00100000c73c783b */ /* 0x000f620000000200 */
[C---:B------:R-:W-:Y:S02]  /*3a70*/  VIADD R213, R199.reuse, 0x1000 ;  /* 0x00001000c7d57836 */ /* 0x040fe40000000000 */
[----:B------:R-:W-:Y:S01]  /*3a80*/  IMAD R2, R2, 0x40, R3 ;  /* 0x0000004002027824 */ /* 0x000fe200078e0203 */
[----:B------:R-:W5:Y:S01]  /*3a90*/  LDSM.16.M88.4 R72, [R199+0x1800] ;  /* 0x00180000c748783b */ /* 0x000f620000000200 */
[----:B------:R-:W-:Y:S02]  /*3aa0*/  VIADD R212, R199, 0x1800 ;  /* 0x00001800c7d47836 */ /* 0x000fe40000000000 */
[C---:B------:R-:W-:Y:S01]  /*3ab0*/  VIADD R3, R2.reuse, 0x8 ;  /* 0x0000000802037836 */ /* 0x040fe20000000000 */
[----:B------:R-:W-:Y:S01]  /*3ac0*/  LDSM.16.M88.4 R84, [R194+0x8000] ;  /* 0x00800000c254783b */ /* 0x000fe20000000200 */
[C---:B------:R-:W-:Y:S01]  /*3ad0*/  VIADD R6, R2.reuse, 0x1 ;  /* 0x0000000102067836 */ /* 0x040fe20000000000 */
[C---:B------:R-:W-:Y:S01]  /*3ae0*/  ISETP.GE.AND P1, PT, R2.reuse, UR23, PT ;  /* 0x0000001702007c0c */ /* 0x040fe2000bf26270 */
[C---:B------:R-:W-:Y:S01]  /*3af0*/  VIADD R7, R2.reuse, 0x9 ;  /* 0x0000000902077836 */ /* 0x040fe20000000000 */
[C---:B-1----:R-:W-:Y:S01]  /*3b00*/  HMMA.16816.F32 R32, R8.reuse, R22, RZ ;  /* 0x000000160820723c */ /* 0x042fe200000018ff */
[----:B------:R-:W-:Y:S01]  /*3b10*/  LDSM.16.M88.4 R80, [R194+0x8800] ;  /* 0x00880000c250783b */ /* 0x000fe20000000200 */
[----:B------:R-:W-:Y:S01]  /*3b20*/  ISETP.GE.AND P6, PT, R3, UR23, PT ;  /* 0x0000001703007c0c */ /* 0x000fe2000bfc6270 */
[----:B------:R-:W-:Y:S01]  /*3b30*/  VIADD R3, R2, 0x11 ;  /* 0x0000001102037836 */ /* 0x000fe20000000000 */
[----:B------:R-:W-:Y:S01]  /*3b40*/  ISETP.GE.AND P0, PT, R6, UR23, PT ;  /* 0x0000001706007c0c */ /* 0x000fe2000bf06270 */
[----:B------:R-:W-:Y:S01]  /*3b50*/  LDSM.16.M88.4 R76, [R194+0x9000] ;  /* 0x00900000c24c783b */ /* 0x000fe20000000200 */
[C---:B------:R-:W-:Y:S01]  /*3b60*/  HMMA.16816.F32 R36, R8.reuse, R20, RZ ;  /* 0x000000140824723c */ /* 0x040fe200000018ff */
[C---:B------:R-:W-:Y:S01]  /*3b70*/  VIADD R6, R2.reuse, 0x10 ;  /* 0x0000001002067836 */ /* 0x040fe20000000000 */
[----:B------:R-:W-:Y:S01]  /*3b80*/  ISETP.GE.AND P3, PT, R3, UR23, PT ;  /* 0x0000001703007c0c */ /* 0x000fe2000bf66270 */
[----:B------:R-:W1:Y:S01]  /*3b90*/  LDSM.16.M88.4 R20, [R198] ;  /* 0x00000000c614783b */ /* 0x000e620000000200 */
[----:B------:R-:W-:Y:S01]  /*3ba0*/  VIADD R3, R2, 0x19 ;  /* 0x0000001902037836 */ /* 0x000fe20000000000 */
[----:B------:R-:W-:Y:S01]  /*3bb0*/  ISETP.GE.AND P5, PT, R7, UR23, PT ;  /* 0x0000001707007c0c */ /* 0x000fe2000bfa6270 */
[----:B--2---:R-:W-:Y:S01]  /*3bc0*/  HMMA.16816.F32 R24, R8, R12, RZ ;  /* 0x0000000c0818723c */ /* 0x004fe200000018ff */
[----:B------:R-:W2:Y:S01]  /*3bd0*/  LDSM.16.M88.4 R88, [R194+0x9800] ;  /* 0x00980000c258783b */ /* 0x000ea20000000200 */
[----:B------:R-:W-:Y:S01]  /*3be0*/  ISETP.GE.AND P4, PT, R6, UR23, PT ;  /* 0x0000001706007c0c */ /* 0x000fe2000bf86270 */
[----:B------:R-:W-:-:S02]  /*3bf0*/  VIADD R6, R2, 0x18 ;  /* 0x0000001802067836 */ /* 0x000fc40000000000 */
[----:B------:R-:W-:Y:S01]  /*3c00*/  LDSM.16.M88.4 R92, [R193] ;  /* 0x00000000c15c783b */ /* 0x000fe20000000200 */
[C---:B------:R-:W-:Y:S01]  /*3c10*/  HMMA.16816.F32 R12, R8.reuse, R14, RZ ;  /* 0x0000000e080c723c */ /* 0x040fe200000018ff */
[C---:B------:R-:W-:Y:S01]  /*3c20*/  VIADD R211, R199.reuse, 0x2000 ;  /* 0x00002000c7d37836 */ /* 0x040fe20000000000 */
[----:B------:R-:W-:Y:S01]  /*3c30*/  ISETP.GE.AND P2, PT, R6, UR23, PT ;  /* 0x0000001706007c0c */ /* 0x000fe2000bf46270 */
[----:B------:R-:W-:Y:S01]  /*3c40*/  VIADD R6, R2, 0x20 ;  /* 0x0000002002067836 */ /* 0x000fe20000000000 */
[----:B------:R-:W0:Y:S01]  /*3c50*/  LDGDEPBAR ;  /* 0x00000000000079af */ /* 0x000e220000000000 */
[C---:B------:R-:W-:Y:S01]  /*3c60*/  VIADD R210, R199.reuse, 0x2800 ;  /* 0x00002800c7d27836 */ /* 0x040fe20000000000 */
[----:B---3--:R-:W-:Y:S01]  /*3c70*/  HMMA.16816.F32 R48, R8, R28, RZ ;  /* 0x0000001c0830723c */ /* 0x008fe200000018ff */
[C---:B------:R-:W-:Y:S02]  /*3c80*/  VIADD R209, R199.reuse, 0x3000 ;  /* 0x00003000c7d17836 */ /* 0x040fe40000000000 */
[----:B------:R-:W-:-:S02]  /*3c90*/  VIADD R208, R199, 0x3800 ;  /* 0x00003800c7d07836 */ /* 0x000fc40000000000 */
[C---:B------:R-:W-:Y:S01]  /*3ca0*/  VIADD R207, R199.reuse, 0x4000 ;  /* 0x00004000c7cf7836 */ /* 0x040fe20000000000 */
[C---:B----4-:R-:W-:Y:S01]  /*3cb0*/  HMMA.16816.F32 R64, R8.reuse, R44, RZ ;  /* 0x0000002c0840723c */ /* 0x050fe200000018ff */
[C---:B------:R-:W-:Y:S02]  /*3cc0*/  VIADD R206, R199.reuse, 0x4800 ;  /* 0x00004800c7ce7836 */ /* 0x040fe40000000000 */
[C---:B------:R-:W-:Y:S02]  /*3cd0*/  VIADD R205, R199.reuse, 0x5000 ;  /* 0x00005000c7cd7836 */ /* 0x040fe40000000000 */
[C---:B------:R-:W-:Y:S01]  /*3ce0*/  VIADD R204, R199.reuse, 0x5800 ;  /* 0x00005800c7cc7836 */ /* 0x040fe20000000000 */
[----:B------:R-:W-:Y:S01]  /*3cf0*/  HMMA.16816.F32 R56, R8, R30, RZ ;  /* 0x0000001e0838723c */ /* 0x000fe200000018ff */
[C---:B------:R-:W-:Y:S02]  /*3d00*/  VIADD R203, R199.reuse, 0x6000 ;  /* 0x00006000c7cb7836 */ /* 0x040fe40000000000 */
[----:B------:R-:W-:-:S02]  /*3d10*/  VIADD R202, R199, 0x6800 ;  /* 0x00006800c7ca7836 */ /* 0x000fc40000000000 */
[C---:B------:R-:W-:Y:S01]  /*3d20*/  VIADD R201, R199.reuse, 0x7000 ;  /* 0x00007000c7c97836 */ /* 0x040fe20000000000 */
[----:B------:R-:W-:Y:S01]  /*3d30*/  HMMA.16816.F32 R68, R8, R46, RZ ;  /* 0x0000002e0844723c */ /* 0x000fe200000018ff */
[----:B------:R-:W-:-:S05]  /*3d40*/  VIADD R200, R199, 0x7800 ;  /* 0x00007800c7c87836 */ /* 0x000fca0000000000 */
[C---:B-----5:R-:W-:Y:S06]  /*3d50*/  HMMA.16816.F32 R32, R16.reuse, R42, R32 ;  /* 0x0000002a1020723c */ /* 0x060fec0000001820 */
[C---:B------:R-:W-:Y:S06]  /*3d60*/  HMMA.16816.F32 R36, R16.reuse, R40, R36 ;  /* 0x000000281024723c */ /* 0x040fec0000001824 */
[C---:B------:R-:W-:Y:S06]  /*3d70*/  HMMA.16816.F32 R28, R16.reuse, R52, R24 ;  /* 0x00000034101c723c */ /* 0x040fec0000001818 */
[C---:B------:R-:W-:Y:S01]  /*3d80*/  HMMA.16816.F32 R24, R16.reuse, R54, R12 ;  /* 0x000000361018723c */ /* 0x040fe2000000180c */
[----:B------:R-:W3:Y:S05]  /*3d90*/  LDSM.16.M88.4 R12, [R197] ;  /* 0x00000000c50c783b */ /* 0x000eea0000000200 */
[C---:B------:R-:W-:Y:S06]  /*3da0*/  HMMA.16816.F32 R8, R16.reuse, R60, R48 ;  /* 0x0000003c1008723c */ /* 0x040fec0000001830 */
[C---:B------:R-:W-:Y:S01]  /*3db0*/  HMMA.16816.F32 R44, R16.reuse, R72, R64 ;  /* 0x00000048102c723c */ /* 0x040fe20000001840 */
[----:B------:R-:W-:Y:S05]  /*3dc0*/  LDSM.16.M88.4 R64, [R188+0xa800] ;  /* 0x00a80000bc40783b */ /* 0x000fea0000000200 */
[C---:B------:R-:W-:Y:S01]  /*3dd0*/  HMMA.16816.F32 R40, R16.reuse, R62, R56 ;  /* 0x0000003e1028723c */ /* 0x040fe20000001838 */
[----:B------:R-:W4:Y:S05]  /*3de0*/  LDSM.16.M88.4 R60, [R193+0x800] ;  /* 0x00080000c13c783b */ /* 0x000f2a0000000200 */
        /* <DEDUP_REMOVED lines=8> */
[----:B------:R-:W-:Y:S05]  /*3e70*/  LDSM.16.M88.4 R80, [R199+0x2000] ;  /* 0x00200000c750783b */ /* 0x000fea0000000200 */
[C---:B------:R-:W-:Y:S01]  /*3e80*/  HMMA.16816.F32 R28, R20.reuse, R76, R8 ;  /* 0x0000004c141c723c */ /* 0x040fe20000001808 */
[----:B------:R-:W1:Y:S05]  /*3e90*/  LDSM.16.M88.4 R8, [R195+0x2000] ;  /* 0x00200000c308783b */ /* 0x000e6a0000000200 */
[C---:B--2---:R-:W-:Y:S06]  /*3ea0*/  HMMA.16816.F32 R16, R20.reuse, R88, R44 ;  /* 0x000000581410723c */ /* 0x044fec000000182c */
[C---:B------:R-:W-:Y:S01]  /*3eb0*/  HMMA.16816.F32 R24, R20.reuse, R78, R40 ;  /* 0x0000004e1418723c */ /* 0x040fe20000001828 */
[----:B------:R-:W-:Y:S05]  /*3ec0*/  LDSM.16.M88.4 R76, [R199+0x2800] ;  /* 0x00280000c74c783b */ /* 0x000fea0000000200 */
[----:B------:R-:W-:Y:S01]  /*3ed0*/  HMMA.16816.F32 R40, R20, R90, R52 ;  /* 0x0000005a1428723c */ /* 0x000fe20000001834 */
[----:B------:R-:W-:Y:S05]  /*3ee0*/  LDSM.16.M88.4 R88, [R193+0x2800] ;  /* 0x00280000c158783b */ /* 0x000fea0000000200 */
[C---:B---3--:R-:W-:Y:S06]  /*3ef0*/  HMMA.16816.F32 R48, R12.reuse, R94, R48 ;  /* 0x0000005e0c30723c */ /* 0x048fec0000001830 */
[C---:B------:R-:W-:Y:S01]  /*3f00*/  HMMA.16816.F32 R52, R12.reuse, R92, R56 ;  /* 0x0000005c0c34723c */ /* 0x040fe20000001838 */
[----:B------:R-:W2:Y:S04]  /*3f10*/  LDSM.16.M88.4 R56, [R188+0xb000] ;  /* 0x00b00000bc38783b */ /* 0x000ea80000000200 */
[----:B------:R-:W-:Y:S01]  /*3f20*/  LDSM.16.M88.4 R92, [R193+0x3800] ;  /* 0x00380000c15c783b */ /* 0x000fe20000000200 */
[C---:B----4-:R-:W-:Y:S06]  /*3f30*/  HMMA.16816.F32 R44, R12.reuse, R60, R36 ;  /* 0x0000003c0c2c723c */ /* 0x050fec0000001824 */
[C---:B------:R-:W-:Y:S01]  /*3f40*/  HMMA.16816.F32 R36, R12.reuse, R62, R32 ;  /* 0x0000003e0c24723c */ /* 0x040fe20000001820 */
[----:B------:R-:W3:Y:S05]  /*3f50*/  LDSM.16.M88.4 R60, [R188+0xb800] ;  /* 0x00b80000bc3c783b */ /* 0x000eea0000000200 */
[C---:B-----5:R-:W-:Y:S01]  /*3f60*/  HMMA.16816.F32 R20, R12.reuse, R72, R16 ;  /* 0x000000480c14723c */ /* 0x060fe20000001810 */
[----:B------:R-:W4:Y:S05]  /*3f70*/  LDSM.16.M88.4 R16, [R196+0x2000] ;  /* 0x00200000c410783b */ /* 0x000f2a0000000200 */
[C---:B-1----:R-:W-:Y:S06]  /*3f80*/  HMMA.16816.F32 R32, R12.reuse, R84, R28 ;  /* 0x000000540c20723c */ /* 0x042fec000000181c */
[C---:B------:R-:W-:Y:S01]  /*3f90*/  HMMA.16816.F32 R24, R12.reuse, R86, R24 ;  /* 0x000000560c18723c */ /* 0x040fe20000001818 */
[----:B------:R-:W-:Y:S05]  /*3fa0*/  LDSM.16.M88.4 R84, [R188+0xd800] ;  /* 0x00d80000bc54783b */ /* 0x000fea0000000200 */
[----:B------:R-:W-:Y:S01]  /*3fb0*/  HMMA.16816.F32 R12, R12, R74, R40 ;  /* 0x0000004a0c0c723c */ /* 0x000fe20000001828 */
[----:B------:R-:W1:Y:S05]  /*3fc0*/  LDSM.16.M88.4 R72, [R199+0x3000] ;  /* 0x00300000c748783b */ /* 0x000e6a0000000200 */
[C---:B------:R-:W-:Y:S06]  /*3fd0*/  HMMA.16816.F32 R48, R8.reuse, R70, R48 ;  /* 0x000000460830723c */ /* 0x040fec0000001830 */
[C---:B------:R-:W-:Y:S01]  /*3fe0*/  HMMA.16816.F32 R28, R8.reuse, R68, R52 ;  /* 0x00000044081c723c */ /* 0x040fe20000001834 */
[----:B------:R-:W5:Y:S05]  /*3ff0*/  LDSM.16.M88.4 R68, [R199+0x3800] ;  /* 0x00380000c744783b */ /* 0x000f6a0000000200 */
[C---:B------:R-:W-:Y:S06]  /*4000*/  HMMA.16816.F32 R40, R8.reuse, R66, R36 ;  /* 0x000000420828723c */ /* 0x040fec0000001824 */
[C---:B--2---:R-:W-:Y:S06]  /*4010*/  HMMA.16816.F32 R36, R8.reuse, R56, R32 ;  /* 0x000000380824723c */ /* 0x044fec0000001820 */
[C---:B------:R-:W-:Y:S06]  /*4020*/  HMMA.16816.F32 R24, R8.reuse, R58, R24 ;  /* 0x0000003a0818723c */ /* 0x040fec0000001818 */
[C---:B------:R-:W-:Y:S01]  /*4030*/  HMMA.16816.F32 R44, R8.reuse, R64, R44 ;  /* 0x00000040082c723c */ /* 0x040fe2000000182c */
[----:B------:R-:W-:Y:S05]  /*4040*/  LDSM.16.M88.4 R64, [R194+0xb000] ;  /* 0x00b00000c240783b */ /* 0x000fea0000000200 */
[C---:B---3--:R-:W-:Y:S06]  /*4050*/  HMMA.16816.F32 R56, R8.reuse, R60, R20 ;  /* 0x0000003c0838723c */ /* 0x048fec0000001814 */
[----:B------:R-:W-:Y:S01]  /*4060*/  HMMA.16816.F32 R20, R8, R62, R12 ;  /* 0x0000003e0814723c */ /* 0x000fe2000000180c */
[----:B------:R-:W-:Y:S04]  /*4070*/  LDSM.16.M88.4 R8, [R198+0x2000] ;  /* 0x00200000c608783b */ /* 0x000fe80000000200 */
[----:B------:R-:W2:Y:S01]  /*4080*/  LDSM.16.M88.4 R60, [R194+0xa000] ;  /* 0x00a00000c23c783b */ /* 0x000ea20000000200 */
[C---:B----4-:R-:W-:Y:S03]  /*4090*/  HMMA.16816.F32 R32, R16.reuse, R82, R48 ;  /* 0x000000521020723c */ /* 0x050fe60000001830 */
[----:B------:R-:W3:Y:S03]  /*40a0*/  LDSM.16.M88.4 R48, [R194+0xa800] ;  /* 0x00a80000c230783b */ /* 0x000ee60000000200 */
[C---:B------:R-:W-:Y:S01]  /*40b0*/  HMMA.16816.F32 R28, R16.reuse, R80, R28 ;  /* 0x00000050101c723c */ /* 0x040fe2000000181c */
[----:B------:R-:W4:Y:S04]  /*40c0*/  LDSM.16.M88.4 R80, [R194+0xb800] ;  /* 0x00b80000c250783b */ /* 0x000f280000000200 */
[----:B------:R-:W-:Y:S01]  /*40d0*/  LDSM.16.M88.4 R12, [R197+0x2000] ;  /* 0x00200000c50c783b */ /* 0x000fe20000000200 */
[C---:B------:R-:W-:Y:S06]  /*40e0*/  HMMA.16816.F32 R40, R16.reuse, R78, R40 ;  /* 0x0000004e1028723c */ /* 0x040fec0000001828 */
[C---:B------:R-:W-:Y:S01]  /*40f0*/  HMMA.16816.F32 R52, R16.reuse, R76, R44 ;  /* 0x0000004c1034723c */ /* 0x040fe2000000182c */
[----:B------:R-:W4:Y:S04]  /*4100*/  LDSM.16.M88.4 R44, [R193+0x2000] ;  /* 0x00200000c12c783b */ /* 0x000f280000000200 */
[----:B------:R-:W4:Y:S01]  /*4110*/  LDSM.16.M88.4 R76, [R193+0x3000] ;  /* 0x00300000c14c783b */ /* 0x000f220000000200 */
[C---:B-1----:R-:W-:Y:S06]  /*4120*/  HMMA.16816.F32 R36, R16.reuse, R72, R36 ;  /* 0x000000481024723c */ /* 0x042fec0000001824 */
[C---:B------:R-:W-:Y:S01]  /*4130*/  HMMA.16816.F32 R24, R16.reuse, R74, R24 ;  /* 0x0000004a1018723c */ /* 0x040fe20000001818 */
[----:B------:R-:W-:Y:S05]  /*4140*/  LDSM.16.M88.4 R72, [R188+0xc000] ;  /* 0x00c00000bc48783b */ /* 0x000fea0000000200 */
[C---:B-----5:R-:W-:Y:S06]  /*4150*/  HMMA.16816.F32 R56, R16.reuse, R68, R56 ;  /* 0x000000441038723c */ /* 0x060fec0000001838 */
[----:B------:R-:W-:Y:S01]  /*4160*/  HMMA.16816.F32 R20, R16, R70, R20 ;  /* 0x000000461014723c */ /* 0x000fe20000001814 */
[----:B------:R-:W1:Y:S04]  /*4170*/  LDSM.16.M88.4 R16, [R195+0x4000] ;  /* 0x00400000c310783b */ /* 0x000e680000000200 */
[----:B------:R-:W5:Y:S01]  /*4180*/  LDSM.16.M88.4 R68, [R188+0xc800] ;  /* 0x00c80000bc44783b */ /* 0x000f620000000200 */
[C---:B--2---:R-:W-:Y:S06]  /*4190*/  HMMA.16816.F32 R28, R8.reuse, R60, R28 ;  /* 0x0000003c081c723c */ /* 0x044fec000000181c */
[C---:B------:R-:W-:Y:S01]  /*41a0*/  HMMA.16816.F32 R32, R8.reuse, R62, R32 ;  /* 0x0000003e0820723c */ /* 0x040fe20000001820 */
[----:B------:R-:W2:Y:S05]  /*41b0*/  LDSM.16.M88.4 R60, [R188+0xd000] ;  /* 0x00d00000bc3c783b */ /* 0x000eaa0000000200 */
[C---:B---3--:R-:W-:Y:S06]  /*41c0*/  HMMA.16816.F32 R40, R8.reuse, R50, R40 ;  /* 0x000000320828723c */ /* 0x048fec0000001828 */
[C---:B------:R-:W-:Y:S06]  /*41d0*/  HMMA.16816.F32 R52, R8.reuse, R48, R52 ;  /* 0x000000300834723c */ /* 0x040fec0000001834 */
[C---:B------:R-:W-:Y:S06]  /*41e0*/  HMMA.16816.F32 R36, R8.reuse, R64, R36 ;  /* 0x000000400824723c */ /* 0x040fec0000001824 */
[C---:B------:R-:W-:Y:S06]  /*41f0*/  HMMA.16816.F32 R24, R8.reuse, R66, R24 ;  /* 0x000000420818723c */ /* 0x040fec0000001818 */
[C---:B----4-:R-:W-:Y:S06]  /*4200*/  HMMA.16816.F32 R56, R8.reuse, R80, R56 ;  /* 0x000000500838723c */ /* 0x050fec0000001838 */
[----:B------:R-:W-:Y:S01]  /*4210*/  HMMA.16816.F32 R20, R8, R82, R20 ;  /* 0x000000520814723c */ /* 0x000fe20000001814 */
[----:B------:R-:W-:Y:S04]  /*4220*/  LDSM.16.M88.4 R8, [R196+0x4000] ;  /* 0x00400000c408783b */ /* 0x000fe80000000200 */
[----:B------:R-:W-:Y:S01]  /*4230*/  LDSM.16.M88.4 R80, [R199+0x4800] ;  /* 0x00480000c750783b */ /* 0x000fe20000000200 */
[C---:B------:R-:W-:Y:S06]  /*4240*/  HMMA.16816.F32 R28, R12.reuse, R44, R28 ;  /* 0x0000002c0c1c723c */ /* 0x040fec000000181c */
[C---:B------:R-:W-:Y:S06]  /*4250*/  HMMA.16816.F32 R32, R12.reuse, R46, R32 ;  /* 0x0000002e0c20723c */ /* 0x040fec0000001820 */
[C---:B------:R-:W-:Y:S06]  /*4260*/  HMMA.16816.F32 R48, R12.reuse, R90, R40 ;  /* 0x0000005a0c30723c */ /* 0x040fec0000001828 */
[C---:B------:R-:W-:Y:S01]  /*4270*/  HMMA.16816.F32 R52, R12.reuse, R88, R52 ;  /* 0x000000580c34723c */ /* 0x040fe20000001834 */
[----:B------:R-:W-:Y:S05]  /*4280*/  LDSM.16.M88.4 R88, [R199+0x5000] ;  /* 0x00500000c758783b */ /* 0x000fea0000000200 */
[C---:B------:R-:W-:Y:S06]  /*4290*/  HMMA.16816.F32 R44, R12.reuse, R76, R36 ;  /* 0x0000004c0c2c723c */ /* 0x040fec0000001824 */
        /* <DEDUP_REMOVED lines=9> */
[C---:B-----5:R-:W-:Y:S06]  /*4330*/  HMMA.16816.F32 R48, R16.reuse, R70, R48 ;  /* 0x000000461030723c */ /* 0x060fec0000001830 */
[C---:B------:R-:W-:Y:S01]  /*4340*/  HMMA.16816.F32 R36, R16.reuse, R68, R52 ;  /* 0x000000441024723c */ /* 0x040fe20000001834 */
[----:B------:R-:W4:Y:S04]  /*4350*/  LDSM.16.M88.4 R52, [R194+0xc000] ;  /* 0x00c00000c234783b */ /* 0x000f280000000200 */
[----:B------:R-:W5:Y:S01]  /*4360*/  LDSM.16.M88.4 R68, [R194+0xc800] ;  /* 0x00c80000c244783b */ /* 0x000f620000000200 */
[C---:B--2---:R-:W-:Y:S06]  /*4370*/  HMMA.16816.F32 R44, R16.reuse, R60, R44 ;  /* 0x0000003c102c723c */ /* 0x044fec000000182c */
[C---:B------:R-:W-:Y:S06]  /*4380*/  HMMA.16816.F32 R64, R16.reuse, R84, R64 ;  /* 0x000000541040723c */ /* 0x040fec0000001840 */
[C---:B------:R-:W-:Y:S01]  /*4390*/  HMMA.16816.F32 R28, R16.reuse, R86, R24 ;  /* 0x00000056101c723c */ /* 0x040fe20000001818 */
[----:B------:R-:W2:Y:S05]  /*43a0*/  LDSM.16.M88.4 R84, [R194+0xd000] ;  /* 0x00d00000c254783b */ /* 0x000eaa0000000200 */
[----:B------:R-:W-:Y:S01]  /*43b0*/  HMMA.16816.F32 R56, R16, R62, R40 ;  /* 0x0000003e1038723c */ /* 0x000fe20000001828 */
[----:B------:R-:W-:Y:S04]  /*43c0*/  LDSM.16.M88.4 R16, [R197+0x4000] ;  /* 0x00400000c510783b */ /* 0x000fe80000000200 */
[----:B------:R-:W-:Y:S01]  /*43d0*/  LDSM.16.M88.4 R60, [R193+0x4000] ;  /* 0x00400000c13c783b */ /* 0x000fe20000000200 */
[C---:B---3--:R-:W-:Y:S06]  /*43e0*/  HMMA.16816.F32 R24, R8.reuse, R76, R20 ;  /* 0x0000004c0818723c */ /* 0x048fec0000001814 */
[C---:B------:R-:W-:Y:S01]  /*43f0*/  HMMA.16816.F32 R40, R8.reuse, R82, R48 ;  /* 0x000000520828723c */ /* 0x040fe20000001830 */
[----:B------:R-:W3:Y:S05]  /*4400*/  LDSM.16.M88.4 R48, [R194+0xd800] ;  /* 0x00d80000c230783b */ /* 0x000eea0000000200 */
[C---:B------:R-:W-:Y:S01]  /*4410*/  HMMA.16816.F32 R20, R8.reuse, R78, R32 ;  /* 0x0000004e0814723c */ /* 0x040fe20000001820 */
[----:B------:R-:W3:Y:S05]  /*4420*/  LDSM.16.M88.4 R76, [R193+0x4800] ;  /* 0x00480000c14c783b */ /* 0x000eea0000000200 */
[C---:B------:R-:W-:Y:S01]  /*4430*/  HMMA.16816.F32 R36, R8.reuse, R80, R36 ;  /* 0x000000500824723c */ /* 0x040fe20000001824 */
[----:B------:R-:W3:Y:S05]  /*4440*/  LDSM.16.M88.4 R80, [R193+0x5000] ;  /* 0x00500000c150783b */ /* 0x000eea0000000200 */
[C---:B------:R-:W-:Y:S06]  /*4450*/  HMMA.16816.F32 R44, R8.reuse, R88, R44 ;  /* 0x00000058082c723c */ /* 0x040fec000000182c */
[C---:B-1----:R-:W-:Y:S06]  /*4460*/  HMMA.16816.F32 R64, R8.reuse, R72, R64 ;  /* 0x000000480840723c */ /* 0x042fec0000001840 */
[C---:B------:R-:W-:Y:S01]  /*4470*/  HMMA.16816.F32 R32, R8.reuse, R74, R28 ;  /* 0x0000004a0820723c */ /* 0x040fe2000000181c */
[----:B------:R-:W-:Y:S05]  /*4480*/  LDSM.16.M88.4 R72, [R188+0xe000] ;  /* 0x00e00000bc48783b */ /* 0x000fea0000000200 */
[----:B------:R-:W-:Y:S01]  /*4490*/  HMMA.16816.F32 R56, R8, R90, R56 ;  /* 0x0000005a0838723c */ /* 0x000fe20000001838 */
[----:B------:R-:W-:Y:S04]  /*44a0*/  LDSM.16.M88.4 R8, [R195+0x6000] ;  /* 0x00600000c308783b */ /* 0x000fe80000000200 */
[----:B------:R-:W-:Y:S01]  /*44b0*/  LDSM.16.M88.4 R88, [R188+0xe800] ;  /* 0x00e80000bc58783b */ /* 0x000fe20000000200 */
[C---:B----4-:R-:W-:Y:S06]  /*44c0*/  HMMA.16816.F32 R28, R12.reuse, R52, R24 ;  /* 0x000000340c1c723c */ /* 0x050fec0000001818 */
[C---:B------:R-:W-:Y:S01]  /*44d0*/  HMMA.16816.F32 R24, R12.reuse, R54, R20 ;  /* 0x000000360c18723c */ /* 0x040fe20000001814 */
[----:B------:R-:W-:Y:S05]  /*44e0*/  LDSM.16.M88.4 R52, [R199+0x6000] ;  /* 0x00600000c734783b */ /* 0x000fea0000000200 */
[C---:B-----5:R-:W-:Y:S06]  /*44f0*/  HMMA.16816.F32 R20, R12.reuse, R68, R36 ;  /* 0x000000440c14723c */ /* 0x060fec0000001824 */
[C---:B------:R-:W-:Y:S01]  /*4500*/  HMMA.16816.F32 R40, R12.reuse, R70, R40 ;  /* 0x000000460c28723c */ /* 0x040fe20000001828 */
[----:B------:R-:W1:Y:S05]  /*4510*/  LDSM.16.M88.4 R68, [R193+0x5800] ;  /* 0x00580000c144783b */ /* 0x000e6a0000000200 */
[C---:B--2---:R-:W-:Y:S06]  /*4520*/  HMMA.16816.F32 R44, R12.reuse, R84, R44 ;  /* 0x000000540c2c723c */ /* 0x044fec000000182c */
[C---:B---3--:R-:W-:Y:S06]  /*4530*/  HMMA.16816.F32 R64, R12.reuse, R48, R64 ;  /* 0x000000300c40723c */ /* 0x048fec0000001840 */
[C---:B------:R-:W-:Y:S01]  /*4540*/  HMMA.16816.F32 R36, R12.reuse, R50, R32 ;  /* 0x000000320c24723c */ /* 0x040fe20000001820 */
[----:B------:R-:W2:Y:S05]  /*4550*/  LDSM.16.M88.4 R48, [R188+0xf000] ;  /* 0x00f00000bc30783b */ /* 0x000eaa0000000200 */
        /* <DEDUP_REMOVED lines=18> */
[----:B------:R-:W-:Y:S05]  /*4680*/  LDSM.16.M88.4 R72, [R194+0xf000] ;  /* 0x00f00000c248783b */ /* 0x000fea0000000200 */
[C---:B------:R-:W-:Y:S06]  /*4690*/  HMMA.16816.F32 R28, R8.reuse, R88, R24 ;  /* 0x00000058081c723c */ /* 0x040fec0000001818 */
[C---:B------:R-:W-:Y:S01]  /*46a0*/  HMMA.16816.F32 R24, R8.reuse, R90, R20 ;  /* 0x0000005a0818723c */ /* 0x040fe20000001814 */
[----:B------:R-:W1:Y:S05]  /*46b0*/  LDSM.16.M88.4 R88, [R194+0xe000] ;  /* 0x00e00000c258783b */ /* 0x000e6a0000000200 */
[C---:B--2---:R-:W-:Y:S06]  /*46c0*/  HMMA.16816.F32 R20, R8.reuse, R48, R44 ;  /* 0x000000300814723c */ /* 0x044fec000000182c */
[C---:B------:R-:W-:Y:S06]  /*46d0*/  HMMA.16816.F32 R56, R8.reuse, R50, R56 ;  /* 0x000000320838723c */ /* 0x040fec0000001838 */
[----:B---3--:R-:W-:Y:S06]  /*46e0*/  HMMA.16816.F32 R64, R8, R60, R64 ;  /* 0x0000003c0840723c */ /* 0x008fec0000001840 */
[----:B------:R-:W-:Y:S06]  /*46f0*/  HMMA.16816.F32 R44, R12, R52, R36 ;  /* 0x000000340c2c723c */ /* 0x000fec0000001824 */
[----:B------:R-:W-:Y:S01]  /*4700*/  HMMA.16816.F32 R60, R8, R62, R40 ;  /* 0x0000003e083c723c */ /* 0x000fe20000001828 */
[----:B------:R-:W2:Y:S05]  /*4710*/  LDSM.16.M88.4 R8, [R197+0x6000] ;  /* 0x00600000c508783b */ /* 0x000eaa0000000200 */
[C---:B------:R-:W-:Y:S06]  /*4720*/  HMMA.16816.F32 R52, R12.reuse, R54, R32 ;  /* 0x000000360c34723c */ /* 0x040fec0000001820 */
[C---:B----4-:R-:W-:Y:S06]  /*4730*/  HMMA.16816.F32 R48, R12.reuse, R76, R28 ;  /* 0x0000004c0c30723c */ /* 0x050fec000000181c */
[C---:B------:R-:W-:Y:S01]  /*4740*/  HMMA.16816.F32 R40, R12.reuse, R78, R24 ;  /* 0x0000004e0c28723c */ /* 0x040fe20000001818 */
[----:B------:R-:W3:Y:S05]  /*4750*/  LDSM.16.M88.4 R76, [R194+0xf800] ;  /* 0x00f80000c24c783b */ /* 0x000eea0000000200 */
[C---:B------:R-:W-:Y:S06]  /*4760*/  HMMA.16816.F32 R36, R12.reuse, R84, R20 ;  /* 0x000000540c24723c */ /* 0x040fec0000001814 */
[C---:B------:R-:W-:Y:S01]  /*4770*/  HMMA.16816.F32 R32, R12.reuse, R86, R56 ;  /* 0x000000560c20723c */ /* 0x040fe20000001838 */
[----:B------:R-:W4:Y:S05]  /*4780*/  LDSM.16.M88.4 R84, [R193+0x6800] ;  /* 0x00680000c154783b */ /* 0x000f2a0000000200 */
[----:B------:R-:W-:Y:S06]  /*4790*/  HMMA.16816.F32 R28, R12, R92, R64 ;  /* 0x0000005c0c1c723c */ /* 0x000fec0000001840 */
[----:B-1----:R-:W-:Y:S06]  /*47a0*/  HMMA.16816.F32 R24, R16, R88, R44 ;  /* 0x000000581018723c */ /* 0x002fec000000182c */
[----:B------:R-:W-:Y:S06]  /*47b0*/  HMMA.16816.F32 R12, R12, R94, R60 ;  /* 0x0000005e0c0c723c */ /* 0x000fec000000183c */
[C---:B------:R-:W-:Y:S01]  /*47c0*/  HMMA.16816.F32 R20, R16.reuse, R90, R52 ;  /* 0x0000005a1014723c */ /* 0x040fe20000001834 */
[----:B------:R-:W1:Y:S05]  /*47d0*/  LDSM.16.M88.4 R52, [R193+0x7000] ;  /* 0x00700000c134783b */ /* 0x000e6a0000000200 */
[----:B------:R-:W-:Y:S01]  /*47e0*/  HMMA.16816.F32 R56, R16, R72, R36 ;  /* 0x000000481038723c */ /* 0x000fe20000001824 */
[----:B------:R-:W5:Y:S01]  /*47f0*/  LDSM.16.M88.4 R36, [R193+0x7800] ;  /* 0x00780000c124783b */ /* 0x000f620000000200 */
[----:B------:R-:W-:-:S04]  /*4800*/  DEPBAR.LE SB0, 0x0 ;  /* 0x000080000000791a */ /* 0x000fc80000000000 */
[C---:B------:R-:W-:Y:S06]  /*4810*/  HMMA.16816.F32 R48, R16.reuse, R68, R48 ;  /* 0x000000441030723c */ /* 0x040fec0000001830 */
[C---:B------:R-:W-:Y:S06]  /*4820*/  HMMA.16816.F32 R44, R16.reuse, R70, R40 ;  /* 0x00000046102c723c */ /* 0x040fec0000001828 */
[----:B------:R-:W-:Y:S06]  /*4830*/  HMMA.16816.F32 R60, R16, R74, R32 ;  /* 0x0000004a103c723c */ /* 0x000fec0000001820 */
[----:B--2---:R-:W-:Y:S06]  /*4840*/  HMMA.16816.F32 R32, R8, R80, R24 ;  /* 0x000000500820723c */ /* 0x004fec0000001818 */
[----:B---3--:R-:W-:Y:S06]  /*4850*/  HMMA.16816.F32 R40, R16, R78, R12 ;  /* 0x0000004e1028723c */ /* 0x008fec000000180c */
[----:B------:R-:W-:Y:S06]  /*4860*/  HMMA.16816.F32 R12, R8, R82, R20 ;  /* 0x00000052080c723c */ /* 0x000fec0000001814 */
[----:B------:R-:W-:Y:S06]  /*4870*/  HMMA.16816.F32 R64, R16, R76, R28 ;  /* 0x0000004c1040723c */ /* 0x000fec000000181c */
[----:B----4-:R-:W-:Y:S01]  /*4880*/  HMMA.16816.F32 R16, R8, R84, R48 ;  /* 0x000000540810723c */ /* 0x010fe20000001830 */
[----:B------:R-:W-:-:S02]  /*4890*/  FSEL R32, R32, -INF , !P1 ;  /* 0xff80000020207808 */ /* 0x000fc40004800000 */
[----:B------:R-:W-:Y:S02]  /*48a0*/  FSEL R68, R35, -INF , !P0 ;  /* 0xff80000023447808 */ /* 0x000fe40004000000 */
[----:B------:R-:W-:Y:S01]  /*48b0*/  FSEL R33, R33, -INF , !P0 ;  /* 0xff80000021217808 */ /* 0x000fe20004000000 */
[C---:B------:R-:W-:Y:S01]  /*48c0*/  HMMA.16816.F32 R24, R8.reuse, R86, R44 ;  /* 0x000000560818723c */ /* 0x040fe2000000182c */
[----:B------:R-:W-:Y:S02]  /*48d0*/  FSEL R48, R34, -INF , !P1 ;  /* 0xff80000022307808 */ /* 0x000fe40004800000 */
[----:B------:R-:W-:Y:S01]  /*48e0*/  ISETP.GE.AND P1, PT, R3, UR23, PT ;  /* 0x0000001703007c0c */ /* 0x000fe2000bf26270 */
[----:B------:R-:W-:Y:S01]  /*48f0*/  VIADD R3, R2, 0x21 ;  /* 0x0000002102037836 */ /* 0x000fe20000000000 */
[----:B------:R-:W-:Y:S01]  /*4900*/  ISETP.GE.AND P0, PT, R6, UR23, PT ;  /* 0x0000001706007c0c */ /* 0x000fe2000bf06270 */
[----:B-1----:R-:W-:Y:S01]  /*4910*/  HMMA.16816.F32 R28, R8, R52, R56 ;  /* 0x00000034081c723c */ /* 0x002fe20000001838 */
[----:B------:R-:W-:Y:S01]  /*4920*/  FSEL R49, R14, -INF , !P6 ;  /* 0xff8000000e317808 */ /* 0x000fe20007000000 */
[----:B------:R-:W-:Y:S01]  /*4930*/  VIADD R6, R2, 0x28 ;  /* 0x0000002802067836 */ /* 0x000fe20000000000 */
[----:B------:R-:W-:-:S02]  /*4940*/  FSEL R35, R12, -INF , !P6 ;  /* 0xff8000000c237808 */ /* 0x000fc40007000000 */
[----:B------:R-:W-:Y:S01]  /*4950*/  FSEL R50, R15, -INF , !P5 ;  /* 0xff8000000f327808 */ /* 0x000fe20006800000 */
[C---:B------:R-:W-:Y:S01]  /*4960*/  HMMA.16816.F32 R20, R8.reuse, R54, R60 ;  /* 0x000000360814723c */ /* 0x040fe2000000183c */
[----:B------:R-:W-:Y:S02]  /*4970*/  FSEL R34, R13, -INF , !P5 ;  /* 0xff8000000d227808 */ /* 0x000fe40006800000 */
[----:B------:R-:W-:Y:S01]  /*4980*/  ISETP.GE.AND P6, PT, R3, UR23, PT ;  /* 0x0000001703007c0c */ /* 0x000fe2000bfc6270 */
[----:B------:R-:W-:Y:S01]  /*4990*/  VIADD R3, R2, 0x29 ;  /* 0x0000002902037836 */ /* 0x000fe20000000000 */
[----:B------:R-:W-:Y:S01]  /*49a0*/  ISETP.GE.AND P5, PT, R6, UR23, PT ;  /* 0x0000001706007c0c */ /* 0x000fe2000bfa6270 */
[----:B-----5:R-:W-:Y:S01]  /*49b0*/  HMMA.16816.F32 R12, R8, R36, R64 ;  /* 0x00000024080c723c */ /* 0x020fe20000001840 */
[----:B------:R-:W-:Y:S01]  /*49c0*/  FSEL R165, R18, -INF , !P4 ;  /* 0xff80000012a57808 */ /* 0x000fe20006000000 */
[----:B------:R-:W-:Y:S01]  /*49d0*/  VIADD R6, R2, 0x30 ;  /* 0x0000003002067836 */ /* 0x000fe20000000000 */
[----:B------:R-:W-:-:S02]  /*49e0*/  FSEL R88, R16, -INF , !P4 ;  /* 0xff80000010587808 */ /* 0x000fc40006000000 */
[----:B------:R-:W-:Y:S01]  /*49f0*/  ISETP.GE.AND P4, PT, R3, UR23, PT ;  /* 0x0000001703007c0c */ /* 0x000fe2000bf86270 */
[----:B------:R-:W-:Y:S01]  /*4a00*/  VIADD R3, R2, 0x31 ;  /* 0x0000003102037836 */ /* 0x000fe20000000000 */
[----:B------:R-:W-:Y:S01]  /*4a10*/  HMMA.16816.F32 R8, R8, R38, R40 ;  /* 0x000000260808723c */ /* 0x000fe20000001828 */
[----:B------:R-:W-:Y:S02]  /*4a20*/  FSEL R159, R26, -INF , !P2 ;  /* 0xff8000001a9f7808 */ /* 0x000fe40005000000 */
[----:B------:R-:W-:Y:S02]  /*4a30*/  FSEL R149, R24, -INF , !P2 ;  /* 0xff80000018957808 */ /* 0x000fe40005000000 */
[----:B------:R-:W-:Y:S01]  /*4a40*/  ISETP.GE.AND P2, PT, R3, UR23, PT ;  /* 0x0000001703007c0c */ /* 0x000fe2000bf46270 */
[C---:B------:R-:W-:Y:S01]  /*4a50*/  VIADD R3, R2.reuse, 0x38 ;  /* 0x0000003802037836 */ /* 0x040fe20000000000 */
[----:B------:R-:W-:Y:S01]  /*4a60*/  FSEL R164, R19, -INF , !P3 ;  /* 0xff80000013a47808 */ /* 0x000fe20005800000 */
[----:B------:R-:W-:Y:S01]  /*4a70*/  VIADD R2, R2, 0x39 ;  /* 0x0000003902027836 */ /* 0x000fe20000000000 */
[----:B------:R-:W-:-:S02]  /*4a80*/  FSEL R67, R17, -INF , !P3 ;  /* 0xff80000011437808 */ /* 0x000fc40005800000 */
[----:B------:R-:W-:Y:S02]  /*4a90*/  ISETP.GE.AND P3, PT, R6, UR23, PT ;  /* 0x0000001706007c0c */ /* 0x000fe4000bf66270 */
[----:B------:R-:W-:Y:S02]  /*4aa0*/  FSEL R182, R30, -INF , !P0 ;  /* 0xff8000001eb67808 */ /* 0x000fe40004000000 */
[----:B------:R-:W-:Y:S02]  /*4ab0*/  FSEL R170, R28, -INF , !P0 ;  /* 0xff8000001caa7808 */ /* 0x000fe40004000000 */
[----:B------:R-:W-:Y:S02]  /*4ac0*/  ISETP.GE.AND P0, PT, R2, UR23, PT ;  /* 0x0000001702007c0c */ /* 0x000fe4000bf06270 */
[----:B------:R-:W-:Y:S02]  /*4ad0*/  FSEL R2, R14, -INF , !P3 ;  /* 0xff8000000e027808 */ /* 0x000fe40005800000 */
[----:B------:R-:W-:-:S02]  /*4ae0*/  FSEL R158, R27, -INF , !P1 ;  /* 0xff8000001b9e7808 */ /* 0x000fc40004800000 */
[----:B------:R-:W-:Y:S01]  /*4af0*/  FSEL R66, R25, -INF , !P1 ;  /* 0xff80000019427808 */ /* 0x000fe20004800000 */
[----:B------:R1:W-:Y:S01]  /*4b00*/  STL [R1+0x48], R2 ;  /* 0x0000480201007387 */ /* 0x0003e20000100800 */
        /* <DEDUP_REMOVED lines=12> */
[----:B-1----:R-:W-:-:S05]  /*4bd0*/  FSEL R2, R13, -INF , !P2 ;  /* 0xff8000000d027808 */ /* 0x002fca0005000000 */
[----:B------:R1:W-:Y:S04]  /*4be0*/  STL [R1+0x3c], R2 ;  /* 0x00003c0201007387 */ /* 0x0003e80000100800 */
[----:B------:R2:W-:Y:S01]  /*4bf0*/  STL [R1+0x40], R3 ;  /* 0x0000400301007387 */ /* 0x0005e20000100800 */
[----:B-1----:R-:W-:Y:S01]  /*4c00*/  FSEL R2, R9, -INF , !P0 ;  /* 0xff80000009027808 */ /* 0x002fe20004000000 */
[----:B------:R-:W-:Y:S01]  /*4c10*/  BAR.SYNC.DEFER_BLOCKING 0x0 ;  /* 0x0000000000007b1d */ /* 0x000fe20000010000 */
[----:B------:R-:W-:-:S05]  /*4c20*/  PLOP3.LUT P0, PT, PT, PT, UP0, 0x80, 0x0 ;  /* 0x000000000000781c */ /* 0x000fca0003f0f008 */
[----:B------:R2:W-:Y:S08]  /*4c30*/  STL [R1+0x44], R2 ;  /* 0x0000440201007387 */ /* 0x0005f00000100800 */
        /* <DEDUP_REMOVED lines=8> */
[----:B--2---:R-:W-:Y:S01]  /*4cc0*/  IMAD.WIDE.U32 R2, R96, UR7, R102 ;  /* 0x0000000760027c25 */ /* 0x004fe2000f8e0066 */
        /* <DEDUP_REMOVED lines=139> */
.L_x_654:
[----:B------:R-:W-:Y:S05]  /*5580*/  BSYNC B0 ;  /* 0x0000000000007941 */ /* 0x000fea0003800000 */
.L_x_653:
[----:B------:R-:W0:Y:S02]  /*5590*/  LDGDEPBAR ;  /* 0x00000000000079af */ /* 0x000e240000000000 */
.L_x_652:
[----:B------:R4:W-:Y:S01]  /*55a0*/  STL [R1+0x74], R193 ;  /* 0x000074c101007387 */ /* 0x0009e20000100800 */
[----:B-12---:R-:W-:Y:S01]  /*55b0*/  FMNMX.FTZ R2, R32, R33, !PT ;  /* 0x0000002120027209 */ /* 0x006fe20007810000 */
[----:B------:R-:W-:Y:S01]  /*55c0*/  IMAD.U32 R6, RZ, RZ, UR16 ;  /* 0x00000010ff067e24 */ /* 0x000fe2000f8e00ff */
[----:B------:R-:W-:Y:S01]  /*55d0*/  LOP3.LUT R7, R99, UR28, RZ, 0x3c, !PT ;  /* 0x0000001c63077c12 */ /* 0x000fe2000f8e3cff */
[----:B------:R-:W-:Y:S01]  /*55e0*/  USHF.L.U32 UR33, UR8, 0x1, URZ ;  /* 0x0000000108217899 */ /* 0x000fe2000800063f */
[----:B------:R-:W-:Y:S01]  /*55f0*/  IMAD.WIDE.U32 R156, R100, -0x2daee0ad, RZ ;  /* 0xd2511f53649c7825 */ /* 0x000fe200078e00ff */
[----:B------:R-:W-:Y:S02]  /*5600*/  UIADD3 UR6, UR29, -0x4498517b, URZ ;  /* 0xbb67ae851d067890 */ /* 0x000fe4000fffe03f */
[----:B------:R-:W-:Y:S02]  /*5610*/  UIADD3 UR15, UR28, -0x61c88647, URZ ;  /* 0x9e3779b91c0f7890 */ /* 0x000fe4000fffe03f */
[----:B------:R-:W-:Y:S01]  /*5620*/  UIADD3 UR14, UR28, 0x3c6ef372, URZ ;  /* 0x3c6ef3721c0e7890 */ /* 0x000fe2000fffe03f */
[----:B------:R-:W-:Y:S01]  /*5630*/  ULDC UR32, c[0x0][0x2ec] ;  /* 0x0000bb0000207ab9 */ /* 0x000fe20000000800 */
[----:B----4-:R-:W2:Y:S04]  /*5640*/  LDL.LU R193, [R1+0x44] ;  /* 0x0000440001c17983 */ /* 0x010ea80000300800 */
[----:B------:R-:W-:Y:S04]  /*5650*/  STL [R1+0x70], R188 ;  /* 0x000070bc01007387 */ /* 0x000fe80000100800 */
[----:B------:R-:W-:Y:S04]  /*5660*/  STL [R1+0x6c], R169 ;  /* 0x00006ca901007387 */ /* 0x000fe80000100800 */
[----:B------:R1:W-:Y:S04]  /*5670*/  STL [R1+0x68], R168 ;  /* 0x000068a801007387 */ /* 0x0003e80000100800 */
[----:B-1----:R-:W4:Y:S04]  /*5680*/  LDL.LU R168, [R1+0x48] ;  /* 0x0000480001a87983 */ /* 0x002f280000300800 */
[----:B------:R1:W-:Y:S04]  /*5690*/  STL [R1+0x64], R151 ;  /* 0x0000649701007387 */ /* 0x0003e80000100800 */
[----:B-1----:R-:W2:Y:S04]  /*56a0*/  LDL.LU R151, [R1+0x40] ;  /* 0x0000400001977983 */ /* 0x002ea80000300800 */
[----:B------:R1:W-:Y:S04]  /*56b0*/  STL [R1+0x60], R150 ;  /* 0x0000609601007387 */ /* 0x0003e80000100800 */
[----:B-1----:R-:W2:Y:S01]  /*56c0*/  LDL.LU R150, [R1+0x3c] ;  /* 0x00003c0001967983 */ /* 0x002ea20000300800 */
[----:B------:R-:W-:Y:S01]  /*56d0*/  FMNMX.FTZ R2, R35, R2, !PT ;  /* 0x0000000223027209 */ /* 0x000fe20007810000 */
[----:B---3--:R-:W-:Y:S01]  /*56e0*/  IMAD R8, R6, 0x4, R97 ;  /* 0x0000000406087824 */ /* 0x008fe200078e0261 */
[----:B------:R-:W-:Y:S01]  /*56f0*/  UIADD3 UR13, UR29, 0x76cf5d0a, URZ ;  /* 0x76cf5d0a1d0d7890 */ /* 0x000fe2000fffe03f */
[----:B------:R-:W-:Y:S01]  /*5700*/  LEA R189, R5, UR4, 0x1 ;  /* 0x0000000405bd7c11 */ /* 0x000fe2000f8e08ff */
[----:B------:R-:W-:Y:S01]  /*5710*/  UIADD3 UR11, UR29, 0x32370b8f, URZ ;  /* 0x32370b8f1d0b7890 */ /* 0x000fe2000fffe03f */
[----:B------:R-:W-:Y:S01]  /*5720*/  FMNMX.FTZ R2, R34, R2, !PT ;  /* 0x0000000222027209 */ /* 0x000fe20007810000 */
[----:B------:R-:W-:Y:S01]  /*5730*/  IMAD.WIDE.U32 R54, R8, -0x326172a9, RZ ;  /* 0xcd9e8d5708367825 */ /* 0x000fe200078e00ff */
[----:B------:R1:W-:Y:S01]  /*5740*/  STL [R1+0x4c], R8 ;  /* 0x00004c0801007387 */ /* 0x0003e20000100800 */
[----:B------:R-:W-:Y:S01]  /*5750*/  UIADD3 UR8, UR28, 0x78dde6e4, URZ ;  /* 0x78dde6e41c087890 */ /* 0x000fe2000fffe03f */
[----:B------:R-:W-:Y:S01]  /*5760*/  FMNMX.FTZ R2, R88, R2, !PT ;  /* 0x0000000258027209 */ /* 0x000fe20007810000 */
[----:B------:R-:W-:Y:S01]  /*5770*/  UIADD3 UR12, UR28, -0x255992d5, URZ ;  /* 0xdaa66d2b1c0c7890 */ /* 0x000fe2000fffe03f */
[----:B------:R-:W-:Y:S01]  /*5780*/  LOP3.LUT R6, R55, R7, RZ, 0x3c, !PT ;  /* 0x0000000737067212 */ /* 0x000fe200078e3cff */
[----:B------:R-:W-:Y:S01]  /*5790*/  STL [R1+0x50], R7 ;  /* 0x0000500701007387 */ /* 0x000fe20000100800 */
[----:B------:R-:W-:Y:S01]  /*57a0*/  FMNMX.FTZ R2, R67, R2, !PT ;  /* 0x0000000243027209 */ /* 0x000fe20007810000 */
[----:B------:R-:W-:Y:S01]  /*57b0*/  UIADD3 UR7, UR29, -0x126145ec, URZ ;  /* 0xed9eba141d077890 */ /* 0x000fe2000fffe03f */
[--C-:B------:R-:W-:Y:S01]  /*57c0*/  IMAD R190, R4, 0x2, R189.reuse ;  /* 0x0000000204be7824 */ /* 0x100fe200078e02bd */
[----:B------:R-:W-:Y:S01]  /*57d0*/  UIADD3 UR23, UR28, -0x4ab325aa, URZ ;  /* 0xb54cda561c177890 */ /* 0x000fe2000fffe03f */
[----:B------:R-:W-:Y:S01]  /*57e0*/  FMNMX.FTZ R2, R149, R2, !PT ;  /* 0x0000000295027209 */ /* 0x000fe20007810000 */
[----:B------:R-:W-:Y:S01]  /*57f0*/  IMAD.WIDE.U32 R64, R6, -0x2daee0ad, RZ ;  /* 0xd2511f5306407825 */ /* 0x000fe200078e00ff */
[----:B------:R-:W-:Y:S01]  /*5800*/  LDSM.16.MT88.4 R24, [R189+0x10000] ;  /* 0x01000000bd18783b */ /* 0x000fe20000004200 */
[----:B------:R-:W-:Y:S01]  /*5810*/  MOV R5, UR10 ;  /* 0x0000000a00057c02 */ /* 0x000fe20008000f00 */
[----:B------:R-:W-:Y:S01]  /*5820*/  UIADD3 UR4, UR28, 0x1715609d, URZ ;  /* 0x1715609d1c047890 */ /* 0x000fe2000fffe03f */
[----:B------:R-:W-:Y:S01]  /*5830*/  FMNMX.FTZ R2, R66, R2, !PT ;  /* 0x0000000242027209 */ /* 0x000fe20007810000 */
[C---:B------:R-:W-:Y:S01]  /*5840*/  IMAD R192, R0.reuse, 0x2, R189 ;  /* 0x0000000200c07824 */ /* 0x040fe200078e02bd */
[----:B------:R-:W-:Y:S01]  /*5850*/  LDSM.16.MT88.4 R16, [R189+0x14000] ;  /* 0x01400000bd10783b */ /* 0x000fe20000004200 */
[----:B------:R-:W-:Y:S01]  /*5860*/  IMAD R191, R0, 0x2, R190 ;  /* 0x0000000200bf7824 */ /* 0x000fe200078e02be */
[----:B------:R-:W-:Y:S01]  /*5870*/  FMNMX.FTZ R3, R170, R2, !PT ;  /* 0x00000002aa037209 */ /* 0x000fe20007810000 */
[----:B------:R-:W-:Y:S01]  /*5880*/  UIADD3 UR34, UR29, 0x646e171e, URZ ;  /* 0x646e171e1d227890 */ /* 0x000fe2000fffe03f */
        /* <DEDUP_REMOVED lines=14> */
[----:B-1----:R-:W-:Y:S01]  /*5970*/  LOP3.LUT R8, R65, UR6, R156, 0x96, !PT ;  /* 0x0000000641087c12 */ /* 0x002fe2000f8e969c */
[----:B------:R-:W-:Y:S01]  /*5980*/  UIADD3 UR6, UR29, -0x56f99767, URZ ;  /* 0xa90668991d067890 */ /* 0x000fe2000fffe03f */
[----:B------:R-:W-:Y:S02]  /*5990*/  FMNMX.FTZ R2, R159, R2, !PT ;  /* 0x000000029f027209 */ /* 0x000fe40007810000 */
[----:B------:R-:W-:Y:S01]  /*59a0*/  LEA R0, R5, UR10, 0x10 ;  /* 0x0000000a05007c11 */ /* 0x000fe2000f8e80ff */
[----:B------:R-:W-:Y:S01]  /*59b0*/  IMAD.WIDE.U32 R52, R8, -0x326172a9, RZ ;  /* 0xcd9e8d5708347825 */ /* 0x000fe200078e00ff */
[----:B------:R-:W-:-:S04]  /*59c0*/  FMNMX.FTZ R2, R158, R2, !PT ;  /* 0x000000029e027209 */ /* 0x000fc80007810000 */
[----:B------:R-:W-:-:S04]  /*59d0*/  FMNMX.FTZ R2, R182, R2, !PT ;  /* 0x00000002b6027209 */ /* 0x000fc80007810000 */
[----:B------:R-:W-:-:S04]  /*59e0*/  FMNMX.FTZ R2, R187, R2, !PT ;  /* 0x00000002bb027209 */ /* 0x000fc80007810000 */
[----:B------:R-:W-:-:S04]  /*59f0*/  FMNMX.FTZ R2, R181, R2, !PT ;  /* 0x00000002b5027209 */ /* 0x000fc80007810000 */
[----:B------:R-:W-:-:S04]  /*5a00*/  FMNMX.FTZ R2, R225, R2, !PT ;  /* 0x00000002e1027209 */ /* 0x000fc80007810000 */
[----:B----4-:R-:W-:-:S04]  /*5a10*/  FMNMX.FTZ R2, R168, R2, !PT ;  /* 0x00000002a8027209 */ /* 0x010fc80007810000 */
[----:B------:R-:W-:-:S04]  /*5a20*/  FMNMX.FTZ R2, R237, R2, !PT ;  /* 0x00000002ed027209 */ /* 0x000fc80007810000 */
[----:B------:R-:W-:-:S04]  /*5a30*/  FMNMX.FTZ R2, R236, R2, !PT ;  /* 0x00000002ec027209 */ /* 0x000fc80007810000 */
[----:B------:R-:W-:-:S05]  /*5a40*/  FMNMX.FTZ R2, R185, R2, !PT ;  /* 0x00000002b9027209 */ /* 0x000fca0007810000 */
[----:B------:R-:W1:Y:S02]  /*5a50*/  SHFL.BFLY PT, R10, R2, 0x2, 0x1f ;  /* 0x0c401f00020a7f89 */ /* 0x000e6400000e0000 */
[----:B-1----:R-:W-:-:S05]  /*5a60*/  FMNMX.FTZ R10, R2, R10, !PT ;  /* 0x0000000a020a7209 */ /* 0x002fca0007810000 */
[----:B------:R-:W-:Y:S01]  /*5a70*/  SHFL.BFLY PT, R11, R10, 0x1, 0x1f ;  /* 0x0c201f000a0b7f89 */ /* 0x000fe200000e0000 */
[----:B--2---:R-:W-:-:S04]  /*5a80*/  FMNMX.FTZ R148, R150, R148, !PT ;  /* 0x0000009496947209 */ /* 0x004fc80007810000 */
[----:B------:R-:W-:-:S04]  /*5a90*/  FMNMX.FTZ R148, R151, R148, !PT ;  /* 0x0000009497947209 */ /* 0x000fc80007810000 */
[----:B------:R-:W-:-:S05]  /*5aa0*/  FMNMX.FTZ R148, R193, R148, !PT ;  /* 0x00000094c1947209 */ /* 0x000fca0007810000 */
[----:B------:R-:W1:Y:S02]  /*5ab0*/  SHFL.BFLY PT, R3, R148, 0x2, 0x1f ;  /* 0x0c401f0094037f89 */ /* 0x000e6400000e0000 */
[----:B-1----:R-:W-:Y:S01]  /*5ac0*/  FMNMX.FTZ R148, R148, R3, !PT ;  /* 0x0000000394947209 */ /* 0x002fe20007810000 */
[----:B------:R-:W-:Y:S01]  /*5ad0*/  IMAD.U32 R3, RZ, RZ, UR33 ;  /* 0x00000021ff037e24 */ /* 0x000fe2000f8e00ff */
[----:B------:R-:W-:-:S03]  /*5ae0*/  UIADD3 UR33, UR33, 0x1, URZ ;  /* 0x0000000121217890 */ /* 0x000fc6000fffe03f */
[----:B------:R-:W1:Y:S01]  /*5af0*/  SHFL.BFLY PT, R9, R148, 0x1, 0x1f ;  /* 0x0c201f0094097f89 */ /* 0x000e6200000e0000 */
[----:B------:R-:W-:-:S05]  /*5b00*/  LOP3.LUT R3, R157, UR29, R3, 0x96, !PT ;  /* 0x0000001d9d037c12 */ /* 0x000fca000f8e9603 */
[----:B------:R-:W-:-:S05]  /*5b10*/  IMAD.WIDE.U32 R6, R3, -0x326172a9, RZ ;  /* 0xcd9e8d5703067825 */ /* 0x000fca00078e00ff */
[----:B------:R-:W-:Y:S02]  /*5b20*/  LOP3.LUT R3, R7, UR15, R54, 0x96, !PT ;  /* 0x0000000f07037c12 */ /* 0x000fe4000f8e9636 */
[----:B------:R-:W-:-:S03]  /*5b30*/  LOP3.LUT R8, R53, UR14, R6, 0x96, !PT ;  /* 0x0000000e35087c12 */ /* 0x000fc6000f8e9606 */
[----:B------:R-:W-:-:S05]  /*5b40*/  IMAD.WIDE.U32 R2, R3, -0x2daee0ad, RZ ;  /* 0xd2511f5303027825 */ /* 0x000fca00078e00ff */
[----:B------:R-:W-:Y:S02]  /*5b50*/  LOP3.LUT R3, R3, UR13, R64, 0x96, !PT ;  /* 0x0000000d03037c12 */ /* 0x000fe4000f8e9640 */
[----:B-1----:R-:W-:Y:S01]  /*5b60*/  FMNMX.FTZ R148, R148, R9, !PT ;  /* 0x0000000994947209 */ /* 0x002fe20007810000 */
[----:B------:R-:W-:-:S03]  /*5b70*/  IMAD.WIDE.U32 R8, R8, -0x2daee0ad, RZ ;  /* 0xd2511f5308087825 */ /* 0x000fc600078e00ff */
[C---:B------:R-:W-:Y:S01]  /*5b80*/  FSETP.NEU.FTZ.AND P1, PT, R148.reuse, -INF , PT ;  /* 0xff8000009400780b */ /* 0x040fe20003f3d000 */
[----:B------:R-:W-:Y:S01]  /*5b90*/  FMUL.FTZ R12, R148, UR32 ;  /* 0x00000020940c7c20 */ /* 0x000fe20008410000 */
[----:B------:R-:W-:Y:S01]  /*5ba0*/  LOP3.LUT R6, R9, UR11, R2, 0x96, !PT ;  /* 0x0000000b09067c12 */ /* 0x000fe2000f8e9602 */
[----:B------:R-:W-:-:S03]  /*5bb0*/  IMAD.WIDE.U32 R2, R3, -0x326172a9, RZ ;  /* 0xcd9e8d5703027825 */ /* 0x000fc600078e00ff */
[----:B------:R-:W-:Y:S01]  /*5bc0*/  FSEL R12, R12, RZ, P1 ;  /* 0x000000ff0c0c7208 */ /* 0x000fe20000800000 */
[----:B------:R-:W-:Y:S01]  /*5bd0*/  IMAD.WIDE.U32 R44, R6, -0x326172a9, RZ ;  /* 0xcd9e8d57062c7825 */ /* 0x000fe200078e00ff */
[----:B------:R-:W-:Y:S02]  /*5be0*/  LOP3.LUT R6, R3, UR12, R52, 0x96, !PT ;  /* 0x0000000c03067c12 */ /* 0x000fe4000f8e9634 */
[----:B------:R-:W-:Y:S01]  /*5bf0*/  FMNMX.FTZ R3, R10, R11, !PT ;  /* 0x0000000b0a037209 */ /* 0x000fe20007810000 */
[----:B------:R-:W-:Y:S01]  /*5c00*/  FFMA.FTZ R7, R32, UR32, -R12 ;  /* 0x0000002020077c23 */ /* 0x000fe2000801080c */
[----:B------:R-:W-:Y:S02]  /*5c10*/  LOP3.LUT R2, R45, UR8, R2, 0x96, !PT ;  /* 0x000000082d027c12 */ /* 0x000fe4000f8e9602 */
[----:B------:R-:W-:Y:S01]  /*5c20*/  FSETP.NEU.FTZ.AND P1, PT, R3, -INF , PT ;  /* 0xff8000000300780b */ /* 0x000fe20003f3d000 */
[----:B------:R1:W-:Y:S02]  /*5c30*/  MUFU.EX2 R167, R7 ;  /* 0x0000000700a77308 */ /* 0x0003e40000000800 */
[----:B------:R-:W-:-:S04]  /*5c40*/  IMAD.WIDE.U32 R46, R2, -0x2daee0ad, RZ ;  /* 0xd2511f53022e7825 */ /* 0x000fc800078e00ff */
[----:B------:R-:W-:-:S04]  /*5c50*/  FFMA.FTZ R2, R35, UR32, -R12 ;  /* 0x0000002023027c23 */ /* 0x000fc8000801080c */
[----:B------:R2:W-:Y:S01]  /*5c60*/  MUFU.EX2 R222, R2 ;  /* 0x0000000200de7308 */ /* 0x0005e20000000800 */
[----:B-1----:R-:W-:-:S07]  /*5c70*/  FFMA.FTZ R7, R33, UR32, -R12 ;  /* 0x0000002021077c23 */ /* 0x002fce000801080c */
[----:B------:R1:W-:Y:S01]  /*5c80*/  MUFU.EX2 R239, R7 ;  /* 0x0000000700ef7308 */ /* 0x0003e20000000800 */
[----:B--2---:R-:W-:-:S05]  /*5c90*/  FMUL.FTZ R2, R3, UR32 ;  /* 0x0000002003027c20 */ /* 0x004fca0008410000 */
[----:B------:R-:W-:-:S05]  /*5ca0*/  FSEL R2, R2, RZ, P1 ;  /* 0x000000ff02027208 */ /* 0x000fca0000800000 */
[----:B------:R-:W-:Y:S01]  /*5cb0*/  FFMA.FTZ R4, R50, UR32, -R2 ;  /* 0x0000002032047c23 */ /* 0x000fe20008010802 */
[----:B-1----:R-:W-:-:S03]  /*5cc0*/  IMAD.WIDE.U32 R6, R6, -0x2daee0ad, RZ ;  /* 0xd2511f5306067825 */ /* 0x002fc600078e00ff */
[----:B------:R-:W-:Y:S01]  /*5cd0*/  MUFU.EX2 R220, R4 ;  /* 0x0000000400dc7308 */ /* 0x000fe20000000800 */
[----:B------:R-:W-:Y:S02]  /*5ce0*/  LOP3.LUT R6, R47, UR6, R6, 0x96, !PT ;  /* 0x000000062f067c12 */ /* 0x000fe4000f8e9606 */
[----:B------:R-:W-:Y:S01]  /*5cf0*/  LOP3.LUT R9, R7, UR7, R8, 0x96, !PT ;  /* 0x0000000707097c12 */ /* 0x000fe2000f8e9608 */
[----:B------:R-:W-:Y:S02]  /*5d00*/  FFMA.FTZ R8, R34, UR32, -R12 ;  /* 0x0000002022087c23 */ /* 0x000fe4000801080c */
[----:B------:R-:W-:Y:S01]  /*5d10*/  IMAD.WIDE.U32 R6, R6, -0x326172a9, RZ ;  /* 0xcd9e8d5706067825 */ /* 0x000fe200078e00ff */
[----:B------:R-:W-:Y:S01]  /*5d20*/  LDSM.16.MT88.4 R32, [R190+0x12000] ;  /* 0x01200000be20783b */ /* 0x000fe20000004200 */
[----:B------:R1:W2:Y:S02]  /*5d30*/  MUFU.EX2 R186, R8 ;  /* 0x0000000800ba7308 */ /* 0x0002a40000000800 */
[----:B------:R-:W-:-:S04]  /*5d40*/  IMAD.WIDE.U32 R14, R9, -0x326172a9, RZ ;  /* 0xcd9e8d57090e7825 */ /* 0x000fc800078e00ff */
[----:B------:R-:W-:Y:S01]  /*5d50*/  FFMA.FTZ R9, R48, UR32, -R2 ;  /* 0x0000002030097c23 */ /* 0x000fe20008010802 */
[----:B------:R-:W-:-:S03]  /*5d60*/  LOP3.LUT R10, R6, 0xff, RZ, 0xc0, !PT ;  /* 0x000000ff060a7812 */ /* 0x000fc600078ec0ff */
[----:B------:R3:W-:Y:S01]  /*5d70*/  MUFU.EX2 R180, R9 ;  /* 0x0000000900b47308 */ /* 0x0007e20000000800 */
[----:B-1----:R-:W-:Y:S02]  /*5d80*/  LOP3.LUT R8, R6, 0xffff, RZ, 0xc0, !PT ;  /* 0x0000ffff06087812 */ /* 0x002fe400078ec0ff */
[----:B------:R-:W-:Y:S02]  /*5d90*/  LOP3.LUT R7, R7, UR23, R14, 0x96, !PT ;  /* 0x0000001707077c12 */ /* 0x000fe4000f8e960e */
[----:B------:R-:W-:Y:S02]  /*5da0*/  SHF.R.U32.HI R14, RZ, 0x18, R6 ;  /* 0x00000018ff0e7819 */ /* 0x000fe40000011606 */
[----:B------:R-:W-:Y:S02]  /*5db0*/  SHF.R.U32.HI R8, RZ, 0x8, R8 ;  /* 0x00000008ff087819 */ /* 0x000fe40000011608 */
[----:B---3--:R-:W-:Y:S01]  /*5dc0*/  SHF.R.U32.HI R9, RZ, 0x10, R6 ;  /* 0x00000010ff097819 */ /* 0x008fe20000011606 */
[----:B------:R-:W-:Y:S01]  /*5dd0*/  FFMA.FTZ R6, R49, UR32, -R2 ;  /* 0x0000002031067c23 */ /* 0x000fe20008010802 */
[----:B------:R-:W-:Y:S01]  /*5de0*/  LOP3.LUT R4, R7, 0xffff, RZ, 0xc0, !PT ;  /* 0x0000ffff07047812 */ /* 0x000fe200078ec0ff */
[----:B------:R-:W-:Y:S01]  /*5df0*/  LDSM.16.MT88.4 R48, [R192+0x10000] ;  /* 0x01000000c030783b */ /* 0x000fe20000004200 */
[----:B------:R-:W-:Y:S01]  /*5e00*/  SHF.R.U32.HI R5, RZ, 0x10, R7 ;  /* 0x00000010ff057819 */ /* 0x000fe20000011607 */
[----:B------:R1:W-:Y:S01]  /*5e10*/  MUFU.EX2 R223, R6 ;  /* 0x0000000600df7308 */ /* 0x0003e20000000800 */
[----:B------:R-:W-:-:S02]  /*5e20*/  PRMT R13, R10, 0x5410, R8 ;  /* 0x000054100a0d7816 */ /* 0x000fc40000000008 */
[----:B------:R-:W-:Y:S02]  /*5e30*/  LOP3.LUT R9, R9, 0xff, RZ, 0xc0, !PT ;  /* 0x000000ff09097812 */ /* 0x000fe400078ec0ff */
[----:B------:R-:W-:Y:S02]  /*5e40*/  LOP3.LUT R11, R7, 0xff, RZ, 0xc0, !PT ;  /* 0x000000ff070b7812 */ /* 0x000fe400078ec0ff */
[----:B------:R-:W-:Y:S02]  /*5e50*/  SHF.R.U32.HI R8, RZ, 0x8, R4 ;  /* 0x00000008ff087819 */ /* 0x000fe40000011604 */
[----:B------:R-:W-:Y:S02]  /*5e60*/  SHF.R.U32.HI R10, RZ, 0x18, R7 ;  /* 0x00000018ff0a7819 */ /* 0x000fe40000011607 */
[----:B------:R-:W-:Y:S02]  /*5e70*/  LOP3.LUT R5, R5, 0xff, RZ, 0xc0, !PT ;  /* 0x000000ff05057812 */ /* 0x000fe400078ec0ff */
[----:B------:R-:W-:-:S02]  /*5e80*/  PRMT R7, R9, 0x5410, R14 ;  /* 0x0000541009077816 */ /* 0x000fc4000000000e */
[----:B--2---:R-:W-:Y:S01]  /*5e90*/  F2FP.F16.F32.PACK_AB R4, R186, R222 ;  /* 0x000000deba04723e */ /* 0x004fe200000000ff */
[----:B-1----:R-:W-:Y:S01]  /*5ea0*/  FFMA.FTZ R6, R68, UR32, -R2 ;  /* 0x0000002044067c23 */ /* 0x002fe20008010802 */
[----:B------:R-:W-:Y:S02]  /*5eb0*/  PRMT R8, R11, 0x5410, R8 ;  /* 0x000054100b087816 */ /* 0x000fe40000000008 */
[----:B------:R-:W-:Y:S01]  /*5ec0*/  PRMT R9, R5, 0x5410, R10 ;  /* 0x0000541005097816 */ /* 0x000fe2000000000a */
[----:B------:R1:W2:Y:S01]  /*5ed0*/  MUFU.EX2 R221, R6 ;  /* 0x0000000600dd7308 */ /* 0x0002a20000000800 */
[--C-:B------:R-:W-:Y:S02]  /*5ee0*/  HSET2.LE.AND R7, R7, R0.reuse, PT ;  /* 0x0000000007077233 */ /* 0x100fe40003803000 */
[----:B------:R-:W-:Y:S02]  /*5ef0*/  HSET2.LE.AND R5, R8, R0, PT ;  /* 0x0000000008057233 */ /* 0x000fe40003803000 */
[----:B------:R-:W-:-:S02]  /*5f00*/  F2FP.F16.F32.PACK_AB R8, R239, R167 ;  /* 0x000000a7ef08723e */ /* 0x000fc400000000ff */
[--C-:B------:R-:W-:Y:S02]  /*5f10*/  HSET2.LE.AND R9, R9, R0.reuse, PT ;  /* 0x0000000009097233 */ /* 0x100fe40003803000 */
[----:B-1----:R-:W-:Y:S01]  /*5f20*/  HSET2.LE.AND R6, R13, R0, PT ;  /* 0x000000000d067233 */ /* 0x002fe20003803000 */
[----:B------:R-:W-:Y:S01]  /*5f30*/  FFMA.FTZ R13, R159, UR32, -R2 ;  /* 0x000000209f0d7c23 */ /* 0x000fe20008010802 */
[----:B--2---:R-:W-:-:S03]  /*5f40*/  F2FP.F16.F32.PACK_AB R10, R221, R180 ;  /* 0x000000b4dd0a723e */ /* 0x004fc600000000ff */
[----:B------:R-:W-:Y:S01]  /*5f50*/  LOP3.LUT R6, R6, R4, RZ, 0xc0, !PT ;  /* 0x0000000406067212 */ /* 0x000fe200078ec0ff */
[----:B------:R-:W-:Y:S01]  /*5f60*/  MUFU.EX2 R166, R13 ;  /* 0x0000000d00a67308 */ /* 0x000fe20000000800 */
[----:B------:R-:W-:-:S04]  /*5f70*/  F2FP.F16.F32.PACK_AB R4, R220, R223 ;  /* 0x000000dfdc04723e */ /* 0x000fc800000000ff */
[----:B------:R-:W-:Y:S02]  /*5f80*/  LOP3.LUT R7, R7, R4, RZ, 0xc0, !PT ;  /* 0x0000000407077212 */ /* 0x000fe400078ec0ff */
[----:B------:R-:W-:Y:S02]  /*5f90*/  LOP3.LUT R4, R5, R8, RZ, 0xc0, !PT ;  /* 0x0000000805047212 */ /* 0x000fe400078ec0ff */
[----:B------:R-:W-:Y:S02]  /*5fa0*/  LOP3.LUT R5, R9, R10, RZ, 0xc0, !PT ;  /* 0x0000000a09057212 */ /* 0x000fe400078ec0ff */
[----:B------:R-:W1:Y:S05]  /*5fb0*/  LDSM.16.MT88.4 R8, [R190+0x14000] ;  /* 0x01400000be08783b */ /* 0x000e6a0000004200 */
[C---:B------:R-:W-:Y:S06]  /*5fc0*/  HMMA.16816.F32 R84, R4.reuse, R24, RZ ;  /* 0x000000180454723c */ /* 0x040fec00000018ff */
[C---:B------:R-:W-:Y:S01]  /*5fd0*/  HMMA.16816.F32 R72, R4.reuse, R26, RZ ;  /* 0x0000001a0448723c */ /* 0x040fe200000018ff */
[----:B------:R-:W2:Y:S05]  /*5fe0*/  LDSM.16.MT88.4 R24, [R192+0x14000] ;  /* 0x01400000c018783b */ /* 0x000eaa0000004200 */
[C---:B------:R-:W-:Y:S06]  /*5ff0*/  HMMA.16816.F32 R124, R4.reuse, R16, RZ ;  /* 0x00000010047c723c */ /* 0x040fec00000018ff */
[C---:B------:R-:W-:Y:S01]  /*6000*/  HMMA.16816.F32 R100, R4.reuse, R18, RZ ;  /* 0x000000120464723c */ /* 0x040fe200000018ff */
[----:B------:R-:W3:Y:S05]  /*6010*/  LDSM.16.MT88.4 R16, [R190+0x16000] ;  /* 0x01600000be10783b */ /* 0x000eea0000004200 */
[C---:B------:R-:W-:Y:S06]  /*6020*/  HMMA.16816.F32 R144, R4.reuse, R56, RZ ;  /* 0x000000380490723c */ /* 0x040fec00000018ff */
[C---:B------:R-:W-:Y:S06]  /*6030*/  HMMA.16816.F32 R140, R4.reuse, R58, RZ ;  /* 0x0000003a048c723c */ /* 0x040fec00000018ff */
[C---:B-1----:R-:W-:Y:S06]  /*6040*/  HMMA.16816.F32 R56, R4.reuse, R8, RZ ;  /* 0x000000080438723c */ /* 0x042fec00000018ff */
[----:B------:R-:W-:Y:S01]  /*6050*/  HMMA.16816.F32 R60, R4, R40, RZ ;  /* 0x00000028043c723c */ /* 0x000fe200000018ff */
[----:B------:R-:W-:-:S04]  /*6060*/  FFMA.FTZ R8, R88, UR32, -R12 ;  /* 0x0000002058087c23 */ /* 0x000fc8000801080c */
[----:B------:R1:W-:Y:S01]  /*6070*/  MUFU.EX2 R169, R8 ;  /* 0x0000000800a97308 */ /* 0x0003e20000000800 */
[C---:B------:R-:W-:Y:S01]  /*6080*/  HMMA.16816.F32 R68, R4.reuse, R42, RZ ;  /* 0x0000002a0444723c */ /* 0x040fe200000018ff */
[----:B------:R-:W4:Y:S05]  /*6090*/  LDSM.16.MT88.4 R40, [R191+0x14000] ;  /* 0x01400000bf28783b */ /* 0x000f2a0000004200 */
[C---:B------:R-:W-:Y:S06]  /*60a0*/  HMMA.16816.F32 R132, R4.reuse, R36, RZ ;  /* 0x000000240484723c */ /* 0x040fec00000018ff */
[----:B------:R-:W-:Y:S01]  /*60b0*/  HMMA.16816.F32 R112, R4, R38, RZ ;  /* 0x000000260470723c */ /* 0x000fe200000018ff */
[----:B------:R-:W4:Y:S01]  /*60c0*/  LDSM.16.MT88.4 R36, [R189+0x16000] ;  /* 0x01600000bd24783b */ /* 0x000f220000004200 */
[----:B-1----:R-:W-:Y:S01]  /*60d0*/  FFMA.FTZ R8, R67, UR32, -R12 ;  /* 0x0000002043087c23 */ /* 0x002fe2000801080c */
[----:B------:R-:W-:-:S03]  /*60e0*/  IMAD.MOV.U32 R67, RZ, RZ, R225 ;  /* 0x000000ffff437224 */ /* 0x000fc600078e00e1 */
[C---:B------:R-:W-:Y:S01]  /*60f0*/  HMMA.16816.F32 R76, R4.reuse, R20, RZ ;  /* 0x00000014044c723c */ /* 0x040fe200000018ff */
[----:B------:R1:W-:Y:S05]  /*6100*/  MUFU.EX2 R226, R8 ;  /* 0x0000000800e27308 */ /* 0x0003ea0000000800 */
[C---:B------:R-:W-:Y:S01]  /*6110*/  HMMA.16816.F32 R104, R4.reuse, R22, RZ ;  /* 0x000000160468723c */ /* 0x040fe200000018ff */
[----:B------:R-:W4:Y:S05]  /*6120*/  LDSM.16.MT88.4 R20, [R192+0x16000] ;  /* 0x01600000c014783b */ /* 0x000f2a0000004200 */
[C---:B--2---:R-:W-:Y:S06]  /*6130*/  HMMA.16816.F32 R92, R4.reuse, R24, RZ ;  /* 0x00000018045c723c */ /* 0x044fec00000018ff */
[C---:B------:R-:W-:Y:S01]  /*6140*/  HMMA.16816.F32 R120, R4.reuse, R26, RZ ;  /* 0x0000001a0478723c */ /* 0x040fe200000018ff */
[--C-:B-1----:R-:W-:Y:S01]  /*6150*/  FFMA.FTZ R8, R149, UR32, -R12.reuse ;  /* 0x0000002095087c23 */ /* 0x102fe2000801080c */
[----:B------:R-:W1:Y:S03]  /*6160*/  LDSM.16.MT88.4 R24, [R191+0x16000] ;  /* 0x01600000bf18783b */ /* 0x000e660000004200 */
[----:B------:R2:W-:Y:S01]  /*6170*/  MUFU.EX2 R184, R8 ;  /* 0x0000000800b87308 */ /* 0x0005e20000000800 */
[C---:B------:R-:W-:Y:S06]  /*6180*/  HMMA.16816.F32 R96, R4.reuse, R10, RZ ;  /* 0x0000000a0460723c */ /* 0x040fec00000018ff */
[----:B------:R-:W-:Y:S01]  /*6190*/  HMMA.16816.F32 R136, R4, R48, RZ ;  /* 0x000000300488723c */ /* 0x000fe200000018ff */
[----:B------:R-:W-:-:S04]  /*61a0*/  FFMA.FTZ R10, R66, UR32, -R12 ;  /* 0x00000020420a7c23 */ /* 0x000fc8000801080c */
[----:B------:R3:W1:Y:S01]  /*61b0*/  MUFU.EX2 R188, R10 ;  /* 0x0000000a00bc7308 */ /* 0x0006620000000800 */
[----:B------:R-:W-:Y:S01]  /*61c0*/  HMMA.16816.F32 R116, R4, R50, RZ ;  /* 0x000000320474723c */ /* 0x000fe200000018ff */
[----:B--2---:R-:W-:-:S05]  /*61d0*/  LOP3.LUT R8, R15, UR4, R44, 0x96, !PT ;  /* 0x000000040f087c12 */ /* 0x004fca000f8e962c */
[----:B------:R-:W-:Y:S01]  /*61e0*/  HMMA.16816.F32 R80, R4, R32, RZ ;  /* 0x000000200450723c */ /* 0x000fe200000018ff */
[----:B------:R-:W-:-:S05]  /*61f0*/  IMAD.WIDE.U32 R8, R8, -0x2daee0ad, RZ ;  /* 0xd2511f5308087825 */ /* 0x000fca00078e00ff */
[C---:B------:R-:W-:Y:S01]  /*6200*/  HMMA.16816.F32 R48, R4.reuse, R34, RZ ;  /* 0x000000220430723c */ /* 0x040fe200000018ff */
[----:B------:R-:W2:Y:S01]  /*6210*/  LDSM.16.MT88.4 R32, [R189+0x10800] ;  /* 0x01080000bd20783b */ /* 0x000ea20000004200 */
[----:B------:R-:W-:Y:S02]  /*6220*/  SHF.R.U32.HI R11, RZ, 0x10, R8 ;  /* 0x00000010ff0b7819 */ /* 0x000fe40000011608 */
[C---:B---3--:R-:W-:Y:S02]  /*6230*/  LOP3.LUT R10, R8.reuse, 0xffff, RZ, 0xc0, !PT ;  /* 0x0000ffff080a7812 */ /* 0x048fe400078ec0ff */
[----:B------:R-:W-:Y:S01]  /*6240*/  LOP3.LUT R15, R8, 0xff, RZ, 0xc0, !PT ;  /* 0x000000ff080f7812 */ /* 0x000fe200078ec0ff */
[C---:B------:R-:W-:Y:S01]  /*6250*/  HMMA.16816.F32 R160, R4.reuse, R16, RZ ;  /* 0x0000001004a0723c */ /* 0x040fe200000018ff */
[----:B------:R-:W-:Y:S02]  /*6260*/  SHF.R.U32.HI R13, RZ, 0x8, R10 ;  /* 0x00000008ff0d7819 */ /* 0x000fe4000001160a */
[----:B------:R-:W-:Y:S01]  /*6270*/  LOP3.LUT R10, R11, 0xff, RZ, 0xc0, !PT ;  /* 0x000000ff0b0a7812 */ /* 0x000fe200078ec0ff */
[----:B------:R-:W-:Y:S01]  /*6280*/  FFMA.FTZ R11, R158, UR32, -R2 ;  /* 0x000000209e0b7c23 */ /* 0x000fe20008010802 */
[----:B------:R-:W-:Y:S01]  /*6290*/  SHF.R.U32.HI R14, RZ, 0x18, R8 ;  /* 0x00000018ff0e7819 */ /* 0x000fe20000011608 */
[C---:B----4-:R-:W-:Y:S01]  /*62a0*/  HMMA.16816.F32 R88, R4.reuse, R40, RZ ;  /* 0x000000280458723c */ /* 0x050fe200000018ff */
[----:B------:R-:W-:Y:S01]  /*62b0*/  PRMT R16, R15, 0x5410, R13 ;  /* 0x000054100f107816 */ /* 0x000fe2000000000d */
[----:B------:R3:W4:Y:S01]  /*62c0*/  MUFU.EX2 R158, R11 ;  /* 0x0000000b009e7308 */ /* 0x0007220000000800 */
[----:B------:R-:W-:Y:S01]  /*62d0*/  PRMT R15, R10, 0x5410, R14 ;  /* 0x000054100a0f7816 */ /* 0x000fe2000000000e */
[--C-:B------:R-:W-:Y:S01]  /*62e0*/  FFMA.FTZ R10, R165, UR32, -R2.reuse ;  /* 0x00000020a50a7c23 */ /* 0x100fe20008010802 */
[----:B------:R-:W-:Y:S01]  /*62f0*/  FFMA.FTZ R13, R164, UR32, -R2 ;  /* 0x00000020a40d7c23 */ /* 0x000fe20008010802 */
[----:B------:R-:W-:Y:S01]  /*6300*/  LOP3.LUT R8, R9, UR34, R46, 0x96, !PT ;  /* 0x0000002209087c12 */ /* 0x000fe2000f8e962e */
[----:B------:R-:W-:Y:S03]  /*6310*/  HMMA.16816.F32 R152, R4, R36, RZ ;  /* 0x000000240498723c */ /* 0x000fe600000018ff */
[----:B------:R1:W-:Y:S01]  /*6320*/  MUFU.EX2 R238, R10 ;  /* 0x0000000a00ee7308 */ /* 0x0003e20000000800 */
[----:B------:R-:W-:-:S02]  /*6330*/  LOP3.LUT R9, R8, 0xffff, RZ, 0xc0, !PT ;  /* 0x0000ffff08097812 */ /* 0x000fc400078ec0ff */
[----:B------:R-:W-:Y:S01]  /*6340*/  LOP3.LUT R14, R8, 0xff, RZ, 0xc0, !PT ;  /* 0x000000ff080e7812 */ /* 0x000fe200078ec0ff */
[----:B------:R-:W-:Y:S01]  /*6350*/  HMMA.16816.F32 R128, R4, R28, RZ ;  /* 0x0000001c0480723c */ /* 0x000fe200000018ff */
[----:B------:R-:W-:-:S03]  /*6360*/  SHF.R.U32.HI R9, RZ, 0x8, R9 ;  /* 0x00000008ff097819 */ /* 0x000fc60000011609 */
[----:B------:R-:W2:Y:S01]  /*6370*/  MUFU.EX2 R159, R13 ;  /* 0x0000000d009f7308 */ /* 0x000ea20000000800 */
[--C-:B---3--:R-:W-:Y:S01]  /*6380*/  SHF.R.U32.HI R11, RZ, 0x10, R8.reuse ;  /* 0x00000010ff0b7819 */ /* 0x108fe20000011608 */
[C---:B------:R-:W-:Y:S01]  /*6390*/  HMMA.16816.F32 R108, R4.reuse, R30, RZ ;  /* 0x0000001e046c723c */ /* 0x040fe200000018ff */
[----:B------:R-:W-:Y:S01]  /*63a0*/  PRMT R9, R14, 0x5410, R9 ;  /* 0x000054100e097816 */ /* 0x000fe20000000009 */
[----:B------:R-:W-:Y:S04]  /*63b0*/  LDSM.16.MT88.4 R28, [R190+0x10800] ;  /* 0x01080000be1c783b */ /* 0x000fe80000004200 */
[----:B------:R-:W-:Y:S01]  /*63c0*/  HMMA.16816.F32 R40, R4, R42, RZ ;  /* 0x0000002a0428723c */ /* 0x000fe200000018ff */
[----:B-1----:R-:W-:Y:S02]  /*63d0*/  SHF.R.U32.HI R10, RZ, 0x18, R8 ;  /* 0x00000018ff0a7819 */ /* 0x002fe40000011608 */
[----:B------:R-:W-:-:S03]  /*63e0*/  LOP3.LUT R8, R11, 0xff, RZ, 0xc0, !PT ;  /* 0x000000ff0b087812 */ /* 0x000fc600078ec0ff */
[----:B------:R-:W-:Y:S01]  /*63f0*/  HMMA.16816.F32 R36, R4, R38, RZ ;  /* 0x000000260424723c */ /* 0x000fe200000018ff */
[----:B------:R-:W-:-:S05]  /*6400*/  PRMT R8, R8, 0x5410, R10 ;  /* 0x0000541008087816 */ /* 0x000fca000000000a */
[C---:B------:R-:W-:Y:S06]  /*6410*/  HMMA.16816.F32 R172, R4.reuse, R18, RZ ;  /* 0x0000001204ac723c */ /* 0x040fec00000018ff */
[C---:B------:R-:W-:Y:S06]  /*6420*/  HMMA.16816.F32 R44, R4.reuse, R20, RZ ;  /* 0x00000014042c723c */ /* 0x040fec00000018ff */
[C---:B------:R-:W-:Y:S01]  /*6430*/  HMMA.16816.F32 R176, R4.reuse, R22, RZ ;  /* 0x0000001604b0723c */ /* 0x040fe200000018ff */
[----:B------:R-:W-:Y:S05]  /*6440*/  LDSM.16.MT88.4 R20, [R191+0x10800] ;  /* 0x01080000bf14783b */ /* 0x000fea0000004200 */
[C---:B------:R-:W-:Y:S06]  /*6450*/  HMMA.16816.F32 R216, R4.reuse, R24, RZ ;  /* 0x0000001804d8723c */ /* 0x040fec00000018ff */
[----:B------:R-:W-:Y:S01]  /*6460*/  HMMA.16816.F32 R228, R4, R26, RZ ;  /* 0x0000001a04e4723c */ /* 0x000fe200000018ff */
[----:B------:R-:W1:Y:S06]  /*6470*/  LDSM.16.MT88.4 R24, [R192+0x10800] ;  /* 0x01080000c018783b */ /* 0x000e6c0000004200 */
[----:B------:R-:W-:-:S02]  /*6480*/  HSET2.LE.AND R4, R16, R0, PT ;  /* 0x0000000010047233 */ /* 0x000fc40003803000 */
[----:B------:R-:W-:Y:S02]  /*6490*/  HSET2.LE.AND R6, R15, R0, PT ;  /* 0x000000000f067233 */ /* 0x000fe40003803000 */
[----:B------:R-:W-:Y:S02]  /*64a0*/  F2FP.F16.F32.PACK_AB R5, R188, R184 ;  /* 0x000000b8bc05723e */ /* 0x000fe400000000ff */
[----:B----4-:R-:W-:Y:S02]  /*64b0*/  F2FP.F16.F32.PACK_AB R7, R158, R166 ;  /* 0x000000a69e07723e */ /* 0x010fe400000000ff */
[----:B------:R-:W-:Y:S02]  /*64c0*/  MOV R15, R226 ;  /* 0x000000e2000f7202 */ /* 0x000fe40000000f00 */
[----:B------:R-:W-:Y:S02]  /*64d0*/  LOP3.LUT R10, R4, R5, RZ, 0xc0, !PT ;  /* 0x00000005040a7212 */ /* 0x000fe400078ec0ff */
[----:B------:R-:W-:-:S02]  /*64e0*/  LOP3.LUT R11, R6, R7, RZ, 0xc0, !PT ;  /* 0x00000007060b7212 */ /* 0x000fc400078ec0ff */
[--C-:B------:R-:W-:Y:S02]  /*64f0*/  HSET2.LE.AND R4, R9, R0.reuse, PT ;  /* 0x0000000009047233 */ /* 0x100fe40003803000 */
[----:B------:R-:W-:Y:S01]  /*6500*/  HSET2.LE.AND R6, R8, R0, PT ;  /* 0x0000000008067233 */ /* 0x000fe20003803000 */
[----:B------:R-:W-:Y:S01]  /*6510*/  IMAD.MOV.U32 R165, RZ, RZ, R228 ;  /* 0x000000ffffa57224 */ /* 0x000fe200078e00e4 */
[----:B------:R-:W-:Y:S01]  /*6520*/  F2FP.F16.F32.PACK_AB R5, R15, R169 ;  /* 0x000000a90f05723e */ /* 0x000fe200000000ff */
[----:B------:R-:W-:Y:S01]  /*6530*/  IMAD.MOV.U32 R164, RZ, RZ, R229 ;  /* 0x000000ffffa47224 */ /* 0x000fe200078e00e5 */
[----:B--2---:R-:W-:Y:S01]  /*6540*/  F2FP.F16.F32.PACK_AB R7, R159, R238 ;  /* 0x000000ee9f07723e */ /* 0x004fe200000000ff */
[----:B------:R-:W-:Y:S01]  /*6550*/  IMAD.MOV.U32 R14, RZ, RZ, R231 ;  /* 0x000000ffff0e7224 */ /* 0x000fe200078e00e7 */
[----:B------:R-:W-:Y:S02]  /*6560*/  LOP3.LUT R8, R4, R5, RZ, 0xc0, !PT ;  /* 0x0000000504087212 */ /* 0x000fe400078ec0ff */
[----:B------:R-:W-:-:S02]  /*6570*/  LOP3.LUT R9, R6, R7, RZ, 0xc0, !PT ;  /* 0x0000000706097212 */ /* 0x000fc400078ec0ff */
[----:B------:R-:W-:-:S05]  /*6580*/  MOV R183, R230 ;  /* 0x000000e600b77202 */ /* 0x000fca0000000f00 */
[C---:B------:R-:W-:Y:S06]  /*6590*/  HMMA.16816.F32 R16, R8.reuse, R32, R84 ;  /* 0x000000200810723c */ /* 0x040fec0000001854 */
[C---:B------:R-:W-:Y:S06]  /*65a0*/  HMMA.16816.F32 R232, R8.reuse, R34, R72 ;  /* 0x0000002208e8723c */ /* 0x040fec0000001848 */
[----:B-1----:R-:W-:Y:S01]  /*65b0*/  HMMA.16816.F32 R136, R8, R24, R136 ;  /* 0x000000180888723c */ /* 0x002fe20000001888 */
[----:B------:R-:W-:Y:S01]  /*65c0*/  IMAD.MOV.U32 R74, RZ, RZ, R188 ;  /* 0x000000ffff4a7224 */ /* 0x000fe200078e00bc */
[----:B------:R-:W-:Y:S01]  /*65d0*/  MOV R73, R238 ;  /* 0x000000ee00497202 */ /* 0x000fe20000000f00 */
[----:B------:R-:W-:Y:S01]  /*65e0*/  IMAD.MOV.U32 R72, RZ, RZ, R239 ;  /* 0x000000ffff487224 */ /* 0x000fe200078e00ef */
[----:B------:R-:W-:-:S02]  /*65f0*/  MOV R35, R224 ;  /* 0x000000e000237202 */ /* 0x000fc40000000f00 */
[C---:B------:R-:W-:Y:S01]  /*6600*/  HMMA.16816.F32 R228, R8.reuse, R26, R116 ;  /* 0x0000001a08e4723c */ /* 0x040fe20000001874 */
[----:B------:R-:W1:Y:S05]  /*6610*/  LDSM.16.MT88.4 R24, [R192+0x12800] ;  /* 0x01280000c018783b */ /* 0x000e6a0000004200 */
[----:B------:R-:W-:Y:S01]  /*6620*/  IMAD.MOV.U32 R4, RZ, RZ, R18 ;  /* 0x000000ffff047224 */ /* 0x000fe200078e0012 */
[----:B------:R-:W-:Y:S01]  /*6630*/  MOV R66, R16 ;  /* 0x0000001000427202 */ /* 0x000fe20000000f00 */
[----:B------:R-:W-:Y:S01]  /*6640*/  IMAD.MOV.U32 R149, RZ, RZ, R19 ;  /* 0x000000ffff957224 */ /* 0x000fe200078e0013 */
[----:B------:R-:W-:Y:S01]  /*6650*/  HMMA.16816.F32 R84, R8, R30, R68 ;  /* 0x0000001e0854723c */ /* 0x000fe20000001844 */
[----:B------:R-:W-:-:S02]  /*6660*/  IMAD.MOV.U32 R75, RZ, RZ, R4 ;  /* 0x000000ffff4b7224 */ /* 0x000fc400078e0004 */
[----:B------:R-:W-:Y:S02]  /*6670*/  IMAD.MOV.U32 R13, RZ, RZ, R17 ;  /* 0x000000ffff0d7224 */ /* 0x000fe400078e0011 */
[----:B------:R-:W2:Y:S01]  /*6680*/  LDSM.16.MT88.4 R16, [R189+0x12800] ;  /* 0x01280000bd10783b */ /* 0x000ea20000004200 */
[C---:B------:R-:W-:Y:S01]  /*6690*/  HMMA.16816.F32 R4, R8.reuse, R28, R60 ;  /* 0x0000001c0804723c */ /* 0x040fe2000000183c */
[----:B------:R-:W-:Y:S01]  /*66a0*/  IMAD.MOV.U32 R70, RZ, RZ, R75 ;  /* 0x000000ffff467224 */ /* 0x000fe200078e004b */
[----:B------:R-:W-:Y:S01]  /*66b0*/  MOV R68, R66 ;  /* 0x0000004200447202 */ /* 0x000fe20000000f00 */
[----:B------:R-:W-:Y:S01]  /*66c0*/  LDSM.16.MT88.4 R28, [R191+0x12800] ;  /* 0x01280000bf1c783b */ /* 0x000fe20000004200 */
[----:B------:R-:W-:Y:S02]  /*66d0*/  IMAD.MOV.U32 R71, RZ, RZ, R149 ;  /* 0x000000ffff477224 */ /* 0x000fe400078e0095 */
[----:B------:R-:W-:Y:S01]  /*66e0*/  IMAD.MOV.U32 R69, RZ, RZ, R13 ;  /* 0x000000ffff457224 */ /* 0x000fe200078e000d */
[----:B------:R-:W-:Y:S01]  /*66f0*/  MOV R13, R222 ;  /* 0x000000de000d7202 */ /* 0x000fe20000000f00 */
[----:B------:R-:W-:Y:S01]  /*6700*/  IMAD.MOV.U32 R119, RZ, RZ, R67 ;  /* 0x000000ffff777224 */ /* 0x000fe200078e0043 */
[----:B------:R-:W-:Y:S01]  /*6710*/  HMMA.16816.F32 R224, R8, R22, R140 ;  /* 0x0000001608e0723c */ /* 0x000fe2000000188c */
[----:B------:R-:W-:Y:S01]  /*6720*/  IMAD.MOV.U32 R149, RZ, RZ, R237 ;  /* 0x000000ffff957224 */ /* 0x000fe200078e00ed */
[----:B------:R-:W-:Y:S01]  /*6730*/  MOV R63, R136 ;  /* 0x00000088003f7202 */ /* 0x000fe20000000f00 */
[----:B------:R-:W-:-:S02]  /*6740*/  IMAD.MOV.U32 R75, RZ, RZ, R223 ;  /* 0x000000ffff4b7224 */ /* 0x000fc400078e00df */
[----:B------:R-:W-:Y:S02]  /*6750*/  IMAD.MOV.U32 R66, RZ, RZ, R221 ;  /* 0x000000ffff427224 */ /* 0x000fe400078e00dd */
[----:B------:R-:W-:Y:S02]  /*6760*/  IMAD.MOV.U32 R67, RZ, RZ, R220 ;  /* 0x000000ffff437224 */ /* 0x000fe400078e00dc */
[----:B------:R-:W-:Y:S02]  /*6770*/  IMAD.MOV.U32 R62, RZ, RZ, R137 ;  /* 0x000000ffff3e7224 */ /* 0x000fe400078e0089 */
[----:B------:R-:W-:Y:S02]  /*6780*/  IMAD.MOV.U32 R61, RZ, RZ, R138 ;  /* 0x000000ffff3d7224 */ /* 0x000fe400078e008a */
[----:B------:R-:W-:Y:S02]  /*6790*/  IMAD.MOV.U32 R60, RZ, RZ, R139 ;  /* 0x000000ffff3c7224 */ /* 0x000fe400078e008b */
[----:B------:R-:W-:Y:S01]  /*67a0*/  MOV R34, R5 ;  /* 0x0000000500227202 */ /* 0x000fe20000000f00 */
[----:B------:R-:W-:Y:S01]  /*67b0*/  IMAD.MOV.U32 R33, RZ, RZ, R6 ;  /* 0x000000ffff217224 */ /* 0x000fe200078e0006 */
[----:B-1----:R-:W-:Y:S01]  /*67c0*/  HMMA.16816.F32 R220, R8, R26, R108 ;  /* 0x0000001a08dc723c */ /* 0x002fe2000000186c */
[----:B------:R-:W-:-:S02]  /*67d0*/  IMAD.MOV.U32 R32, RZ, RZ, R4 ;  /* 0x000000ffff207224 */ /* 0x000fc400078e0004 */
[----:B------:R-:W-:Y:S02]  /*67e0*/  IMAD.MOV.U32 R188, RZ, RZ, R7 ;  /* 0x000000ffffbc7224 */ /* 0x000fe400078e0007 */
[----:B------:R-:W1:Y:S01]  /*67f0*/  LDSM.16.MT88.4 R4, [R190+0x12800] ;  /* 0x01280000be04783b */ /* 0x000e620000004200 */
[C---:B------:R-:W-:Y:S01]  /*6800*/  HMMA.16816.F32 R136, R8.reuse, R20, R144 ;  /* 0x000000140888723c */ /* 0x040fe20000001890 */
[----:B------:R-:W-:Y:S01]  /*6810*/  IMAD.MOV.U32 R110, RZ, RZ, R184 ;  /* 0x000000ffff6e7224 */ /* 0x000fe200078e00b8 */
[----:B------:R-:W-:Y:S01]  /*6820*/  MOV R109, R165 ;  /* 0x000000a5006d7202 */ /* 0x000fe20000000f00 */
[----:B------:R-:W-:Y:S01]  /*6830*/  IMAD.MOV.U32 R111, RZ, RZ, R183 ;  /* 0x000000ffff6f7224 */ /* 0x000fe200078e00b7 */
[----:B------:R-:W3:Y:S01]  /*6840*/  LDSM.16.MT88.4 R20, [R192+0x14800] ;  /* 0x01480000c014783b */ /* 0x000ee20000004200 */
[----:B------:R-:W-:Y:S01]  /*6850*/  IMAD.MOV.U32 R108, RZ, RZ, R167 ;  /* 0x000000ffff6c7224 */ /* 0x000fe200078e00a7 */
[C---:B--2---:R-:W-:Y:S06]  /*6860*/  HMMA.16816.F32 R244, R8.reuse, R16, R132 ;  /* 0x0000001008f4723c */ /* 0x044fec0000001884 */
[C---:B------:R-:W-:Y:S01]  /*6870*/  HMMA.16816.F32 R112, R8.reuse, R18, R112 ;  /* 0x000000120870723c */ /* 0x040fe20000001870 */
[----:B------:R-:W2:Y:S05]  /*6880*/  LDSM.16.MT88.4 R16, [R189+0x14800] ;  /* 0x01480000bd10783b */ /* 0x000eaa0000004200 */
[C---:B-1----:R-:W-:Y:S06]  /*6890*/  HMMA.16816.F32 R240, R8.reuse, R4, R80 ;  /* 0x0000000408f0723c */ /* 0x042fec0000001850 */
[C---:B------:R-:W-:Y:S01]  /*68a0*/  HMMA.16816.F32 R132, R8.reuse, R6, R48 ;  /* 0x000000060884723c */ /* 0x040fe20000001830 */
[----:B------:R-:W1:Y:S05]  /*68b0*/  LDSM.16.MT88.4 R4, [R190+0x14800] ;  /* 0x01480000be04783b */ /* 0x000e6a0000004200 */
[----:B---3--:R-:W-:Y:S01]  /*68c0*/  HMMA.16816.F32 R120, R8, R22, R120 ;  /* 0x000000160878723c */ /* 0x008fe20000001878 */
[----:B------:R-:W-:Y:S01]  /*68d0*/  IMAD.MOV.U32 R51, RZ, RZ, R74 ;  /* 0x000000ffff337224 */ /* 0x000fe200078e004a */
[----:B------:R-:W-:Y:S01]  /*68e0*/  MOV R49, R186 ;  /* 0x000000ba00317202 */ /* 0x000fe20000000f00 */
[----:B------:R-:W-:-:S02]  /*68f0*/  IMAD.MOV.U32 R74, RZ, RZ, R236 ;  /* 0x000000ffff4a7224 */ /* 0x000fc400078e00ec */
[----:B------:R-:W-:Y:S01]  /*6900*/  IMAD.MOV.U32 R50, RZ, RZ, R187 ;  /* 0x000000ffff327224 */ /* 0x000fe200078e00bb */
[----:B------:R-:W-:Y:S01]  /*6910*/  HMMA.16816.F32 R236, R8, R24, R128 ;  /* 0x0000001808ec723c */ /* 0x000fe20000001880 */
[----:B------:R-:W3:Y:S01]  /*6920*/  LDSM.16.MT88.4 R24, [R191+0x14800] ;  /* 0x01480000bf18783b */ /* 0x000ee20000004200 */
[----:B------:R-:W-:-:S04]  /*6930*/  IMAD.MOV.U32 R48, RZ, RZ, R185 ;  /* 0x000000ffff307224 */ /* 0x000fc800078e00b9 */
[C---:B------:R-:W-:Y:S01]  /*6940*/  HMMA.16816.F32 R184, R8.reuse, R28, R76 ;  /* 0x0000001c08b8723c */ /* 0x040fe2000000184c */
[----:B------:R-:W-:Y:S01]  /*6950*/  MOV R129, R13 ;  /* 0x0000000d00817202 */ /* 0x000fe20000000f00 */
[----:B------:R-:W-:Y:S02]  /*6960*/  IMAD.MOV.U32 R128, RZ, RZ, R66 ;  /* 0x000000ffff807224 */ /* 0x000fe400078e0042 */
[----:B------:R-:W-:Y:S02]  /*6970*/  IMAD.MOV.U32 R131, RZ, RZ, R74 ;  /* 0x000000ffff837224 */ /* 0x000fe400078e004a */
[C---:B--2---:R-:W-:Y:S01]  /*6980*/  HMMA.16816.F32 R144, R8.reuse, R18, R100 ;  /* 0x000000120890723c */ /* 0x044fe20000001864 */
[----:B------:R-:W-:Y:S01]  /*6990*/  IMAD.MOV.U32 R78, RZ, RZ, R182 ;  /* 0x000000ffff4e7224 */ /* 0x000fe200078e00b6 */
[----:B------:R-:W-:Y:S01]  /*69a0*/  MOV R76, R180 ;  /* 0x000000b4004c7202 */ /* 0x000fe20000000f00 */
[----:B------:R-:W-:Y:S02]  /*69b0*/  IMAD.MOV.U32 R77, RZ, RZ, R181 ;  /* 0x000000ffff4d7224 */ /* 0x000fe400078e00b5 */
[----:B------:R-:W-:Y:S01]  /*69c0*/  IMAD.MOV.U32 R79, RZ, RZ, R164 ;  /* 0x000000ffff4f7224 */ /* 0x000fe200078e00a4 */
[----:B------:R-:W-:Y:S01]  /*69d0*/  HMMA.16816.F32 R180, R8, R30, R104 ;  /* 0x0000001e08b4723c */ /* 0x000fe20000001868 */
[----:B------:R-:W-:Y:S01]  /*69e0*/  LDSM.16.MT88.4 R28, [R190+0x16800] ;  /* 0x01680000be1c783b */ /* 0x000fe20000004200 */
[----:B------:R-:W-:Y:S01]  /*69f0*/  IMAD.MOV.U32 R103, RZ, RZ, R119 ;  /* 0x000000ffff677224 */ /* 0x000fe200078e0077 */
[----:B------:R-:W-:Y:S01]  /*6a00*/  MOV R101, R48 ;  /* 0x0000003000657202 */ /* 0x000fe20000000f00 */
[----:B------:R-:W-:-:S02]  /*6a10*/  IMAD.MOV.U32 R130, RZ, RZ, R75 ;  /* 0x000000ffff827224 */ /* 0x000fc400078e004b */
[C---:B------:R-:W-:Y:S01]  /*6a20*/  HMMA.16816.F32 R116, R8.reuse, R20, R92 ;  /* 0x000000140874723c */ /* 0x040fe2000000185c */
[----:B------:R-:W-:Y:S01]  /*6a30*/  IMAD.MOV.U32 R107, RZ, RZ, R166 ;  /* 0x000000ffff6b7224 */ /* 0x000fe200078e00a6 */
[----:B------:R-:W-:Y:S01]  /*6a40*/  MOV R106, R72 ;  /* 0x00000048006a7202 */ /* 0x000fe20000000f00 */
[----:B------:R-:W-:Y:S01]  /*6a50*/  IMAD.MOV.U32 R104, RZ, RZ, R67 ;  /* 0x000000ffff687224 */ /* 0x000fe200078e0043 */
[----:B------:R-:W2:Y:S01]  /*6a60*/  LDSM.16.MT88.4 R20, [R192+0x16800] ;  /* 0x01680000c014783b */ /* 0x000ea20000004200 */
[----:B------:R-:W-:Y:S01]  /*6a70*/  IMAD.MOV.U32 R105, RZ, RZ, R73 ;  /* 0x000000ffff697224 */ /* 0x000fe200078e0049 */
[----:B-1----:R-:W-:Y:S01]  /*6a80*/  HMMA.16816.F32 R140, R8, R4, R56 ;  /* 0x00000004088c723c */ /* 0x002fe20000001838 */
[----:B------:R-:W-:-:S05]  /*6a90*/  IMAD.MOV.U32 R102, RZ, RZ, R49 ;  /* 0x000000ffff667224 */ /* 0x000fca00078e0031 */
[C---:B------:R-:W-:Y:S01]  /*6aa0*/  HMMA.16816.F32 R164, R8.reuse, R16, R124 ;  /* 0x0000001008a4723c */ /* 0x040fe2000000187c */
[----:B------:R-:W-:Y:S01]  /*6ab0*/  IMAD.U32 R4, RZ, RZ, UR33 ;  /* 0x00000021ff047e24 */ /* 0x000fe2000f8e00ff */
[----:B------:R-:W1:Y:S01]  /*6ac0*/  LDSM.16.MT88.4 R16, [R189+0x16800] ;  /* 0x01680000bd10783b */ /* 0x000e620000004200 */
[----:B------:R-:W-:Y:S02]  /*6ad0*/  IMAD.MOV.U32 R59, RZ, RZ, R77 ;  /* 0x000000ffff3b7224 */ /* 0x000fe400078e004d */
[----:B------:R-:W-:Y:S01]  /*6ae0*/  IMAD.MOV.U32 R57, RZ, RZ, R110 ;  /* 0x000000ffff397224 */ /* 0x000fe200078e006e */
[----:B------:R-:W-:Y:S01]  /*6af0*/  LOP3.LUT R4, R157, UR29, R4, 0x96, !PT ;  /* 0x0000001d9d047c12 */ /* 0x000fe2000f8e9604 */
[----:B------:R-:W-:Y:S01]  /*6b00*/  HMMA.16816.F32 R124, R8, R6, R96 ;  /* 0x00000006087c723c */ /* 0x000fe20000001860 */
[----:B------:R-:W-:Y:S02]  /*6b10*/  IMAD.MOV.U32 R110, RZ, RZ, R35 ;  /* 0x000000ffff6e7224 */ /* 0x000fe400078e0023 */
[----:B------:R-:W-:-:S02]  /*6b20*/  IMAD.MOV.U32 R77, RZ, RZ, R32 ;  /* 0x000000ffff4d7224 */ /* 0x000fc400078e0020 */
[----:B------:R-:W-:Y:S01]  /*6b30*/  IMAD.WIDE.U32 R4, R4, -0x326172a9, RZ ;  /* 0xcd9e8d5704047825 */ /* 0x000fe200078e00ff */
[C---:B---3--:R-:W-:Y:S01]  /*6b40*/  HMMA.16816.F32 R80, R8.reuse, R26, R40 ;  /* 0x0000001a0850723c */ /* 0x048fe20000001828 */
[----:B------:R-:W-:Y:S02]  /*6b50*/  MOV R98, R57 ;  /* 0x0000003900627202 */ /* 0x000fe40000000f00 */
[----:B------:R-:W-:Y:S01]  /*6b60*/  IMAD.MOV.U32 R99, RZ, RZ, R78 ;  /* 0x000000ffff637224 */ /* 0x000fe200078e004e */
[----:B------:R-:W-:Y:S01]  /*6b70*/  LOP3.LUT R5, R5, UR15, R54, 0x96, !PT ;  /* 0x0000000f05057c12 */ /* 0x000fe2000f8e9636 */
[----:B------:R-:W-:Y:S01]  /*6b80*/  IMAD.MOV.U32 R78, RZ, RZ, R34 ;  /* 0x000000ffff4e7224 */ /* 0x000fe200078e0022 */
[----:B------:R-:W-:Y:S01]  /*6b90*/  LOP3.LUT R6, R53, UR14, R4, 0x96, !PT ;  /* 0x0000000e35067c12 */ /* 0x000fe2000f8e9604 */
[----:B------:R-:W-:Y:S01]  /*6ba0*/  IMAD.MOV.U32 R58, RZ, RZ, R50 ;  /* 0x000000ffff3a7224 */ /* 0x000fe200078e0032 */
[----:B------:R-:W-:Y:S01]  /*6bb0*/  MOV R97, R103 ;  /* 0x0000006700617202 */ /* 0x000fe20000000f00 */
[----:B------:R-:W-:Y:S01]  /*6bc0*/  IMAD.WIDE.U32 R4, R5, -0x2daee0ad, RZ ;  /* 0xd2511f5305047825 */ /* 0x000fe200078e00ff */
[----:B------:R-:W-:Y:S01]  /*6bd0*/  HMMA.16816.F32 R88, R8, R24, R88 ;  /* 0x000000180858723c */ /* 0x000fe20000001858 */
[----:B------:R-:W-:Y:S02]  /*6be0*/  LDSM.16.MT88.4 R24, [R189+0x11000] ;  /* 0x01100000bd18783b */ /* 0x000fe40000004200 */
[----:B------:R-:W-:Y:S01]  /*6bf0*/  IMAD.WIDE.U32 R6, R6, -0x2daee0ad, RZ ;  /* 0xd2511f5306067825 */ /* 0x000fe200078e00ff */
[----:B------:R-:W-:-:S03]  /*6c00*/  LOP3.LUT R5, R5, UR13, R64, 0x96, !PT ;  /* 0x0000000d05057c12 */ /* 0x000fc6000f8e9640 */
[----:B------:R-:W-:Y:S01]  /*6c10*/  IMAD.MOV.U32 R56, RZ, RZ, R109 ;  /* 0x000000ffff387224 */ /* 0x000fe200078e006d */
[----:B------:R-:W-:Y:S01]  /*6c20*/  LOP3.LUT R13, R7, UR11, R4, 0x96, !PT ;  /* 0x0000000b070d7c12 */ /* 0x000fe2000f8e9604 */
[----:B------:R-:W-:Y:S01]  /*6c30*/  FFMA.FTZ R7, R170, UR32, -R12 ;  /* 0x00000020aa077c23 */ /* 0x000fe2000801080c */
[----:B------:R-:W-:Y:S01]  /*6c40*/  IMAD.WIDE.U32 R4, R5, -0x326172a9, RZ ;  /* 0xcd9e8d5705047825 */ /* 0x000fe200078e00ff */
[----:B------:R-:W-:Y:S01]  /*6c50*/  MOV R109, R51 ;  /* 0x00000033006d7202 */ /* 0x000fe20000000f00 */
[----:B--2---:R-:W-:Y:S01]  /*6c60*/  HMMA.16816.F32 R44, R8, R20, R44 ;  /* 0x00000014082c723c */ /* 0x004fe2000000182c */
[----:B------:R2:W3:Y:S01]  /*6c70*/  MUFU.EX2 R100, R7 ;  /* 0x0000000700647308 */ /* 0x0004e20000000800 */
[----:B------:R-:W-:Y:S01]  /*6c80*/  IMAD.WIDE.U32 R40, R13, -0x326172a9, RZ ;  /* 0xcd9e8d570d287825 */ /* 0x000fe200078e00ff */
[----:B------:R-:W-:-:S03]  /*6c90*/  LOP3.LUT R5, R5, UR12, R52, 0x96, !PT ;  /* 0x0000000c05057c12 */ /* 0x000fc6000f8e9634 */
[----:B------:R-:W-:Y:S01]  /*6ca0*/  FFMA.FTZ R13, R171, UR32, -R12 ;  /* 0x00000020ab0d7c23 */ /* 0x000fe2000801080c */
[C---:B------:R-:W-:Y:S01]  /*6cb0*/  HMMA.16816.F32 R52, R8.reuse, R28, R160 ;  /* 0x0000001c0834723c */ /* 0x040fe200000018a0 */
[----:B------:R-:W-:Y:S02]  /*6cc0*/  IMAD.MOV.U32 R96, RZ, RZ, R59 ;  /* 0x000000ffff607224 */ /* 0x000fe400078e003b */
[----:B------:R-:W-:Y:S02]  /*6cd0*/  IMAD.MOV.U32 R157, RZ, RZ, R58 ;  /* 0x000000ffff9d7224 */ /* 0x000fe400078e003a */
[----:B------:R-:W-:Y:S01]  /*6ce0*/  IMAD.MOV.U32 R103, RZ, RZ, R15 ;  /* 0x000000ffff677224 */ /* 0x000fe200078e000f */
[C---:B-1----:R-:W-:Y:S01]  /*6cf0*/  HMMA.16816.F32 R64, R8.reuse, R18, R36 ;  /* 0x000000120840723c */ /* 0x042fe20000001824 */
[----:B------:R-:W-:Y:S01]  /*6d00*/  MOV R156, R96 ;  /* 0x00000060009c7202 */ /* 0x000fe20000000f00 */
[----:B------:R-:W-:Y:S01]  /*6d10*/  IMAD.MOV.U32 R96, RZ, RZ, R98 ;  /* 0x000000ffff607224 */ /* 0x000fe200078e0062 */
[----:B--2---:R-:W-:Y:S01]  /*6d20*/  LOP3.LUT R7, R41, UR8, R4, 0x96, !PT ;  /* 0x0000000829077c12 */ /* 0x004fe2000f8e9604 */
[----:B------:R-:W-:Y:S01]  /*6d30*/  IMAD.WIDE.U32 R4, R5, -0x2daee0ad, RZ ;  /* 0xd2511f5305047825 */ /* 0x000fe200078e00ff */
[----:B---3--:R-:W-:Y:S01]  /*6d40*/  MOV R162, R100 ;  /* 0x0000006400a27202 */ /* 0x008fe20000000f00 */
[----:B------:R-:W-:Y:S01]  /*6d50*/  HMMA.16816.F32 R72, R8, R16, R152 ;  /* 0x000000100848723c */ /* 0x000fe20000001898 */
[----:B------:R1:W-:Y:S01]  /*6d60*/  MUFU.EX2 R153, R13 ;  /* 0x0000000d00997308 */ /* 0x0003e20000000800 */
[----:B------:R-:W-:Y:S01]  /*6d70*/  IMAD.WIDE.U32 R38, R7, -0x2daee0ad, RZ ;  /* 0xd2511f5307267825 */ /* 0x000fe200078e00ff */
[----:B------:R-:W-:-:S03]  /*6d80*/  LOP3.LUT R6, R5, UR7, R6, 0x96, !PT ;  /* 0x0000000705067c12 */ /* 0x000fc6000f8e9606 */
[----:B------:R-:W-:Y:S01]  /*6d90*/  FFMA.FTZ R7, R248, UR32, -R12 ;  /* 0x00000020f8077c23 */ /* 0x000fe2000801080c */
[----:B------:R-:W-:Y:S01]  /*6da0*/  IMAD.MOV.U32 R100, RZ, RZ, R107 ;  /* 0x000000ffff647224 */ /* 0x000fe200078e006b */
[----:B------:R-:W-:Y:S01]  /*6db0*/  MOV R107, R79 ;  /* 0x0000004f006b7202 */ /* 0x000fe20000000f00 */
[----:B------:R-:W-:Y:S01]  /*6dc0*/  IMAD.WIDE.U32 R36, R6, -0x326172a9, RZ ;  /* 0xcd9e8d5706247825 */ /* 0x000fe200078e00ff */
[----:B------:R-:W-:Y:S01]  /*6dd0*/  MOV R79, R33 ;  /* 0x00000021004f7202 */ /* 0x000fe20000000f00 */
[----:B------:R2:W-:Y:S01]  /*6de0*/  MUFU.EX2 R18, R7 ;  /* 0x0000000700127308 */ /* 0x0005e20000000800 */
[----:B------:R-:W3:Y:S01]  /*6df0*/  LDSM.16.MT88.4 R32, [R191+0x16800] ;  /* 0x01680000bf20783b */ /* 0x000ee20000004200 */
[----:B------:R-:W-:Y:S01]  /*6e00*/  LOP3.LUT R4, R39, UR6, R4, 0x96, !PT ;  /* 0x0000000627047c12 */ /* 0x000fe2000f8e9604 */
[----:B------:R-:W-:Y:S01]  /*6e10*/  IMAD.MOV.U32 R98, RZ, RZ, R107 ;  /* 0x000000ffff627224 */ /* 0x000fe200078e006b */
[----:B------:R-:W-:Y:S01]  /*6e20*/  MOV R107, R14 ;  /* 0x0000000e006b7202 */ /* 0x000fe20000000f00 */
[----:B------:R-:W-:Y:S01]  /*6e30*/  IMAD.MOV.U32 R43, RZ, RZ, R101 ;  /* 0x000000ffff2b7224 */ /* 0x000fe200078e0065 */
[----:B------:R-:W-:Y:S01]  /*6e40*/  HMMA.16816.F32 R48, R8, R30, R172 ;  /* 0x0000001e0830723c */ /* 0x000fe200000018ac */
[----:B------:R-:W-:Y:S01]  /*6e50*/  IMAD.WIDE.U32 R4, R4, -0x326172a9, RZ ;  /* 0xcd9e8d5704047825 */ /* 0x000fe200078e00ff */
[----:B------:R-:W4:Y:S02]  /*6e60*/  LDSM.16.MT88.4 R28, [R190+0x11000] ;  /* 0x01100000be1c783b */ /* 0x000f240000004200 */
[----:B------:R-:W-:-:S02]  /*6e70*/  LOP3.LUT R6, R4, 0xffff, RZ, 0xc0, !PT ;  /* 0x0000ffff04067812 */ /* 0x000fc400078ec0ff */
[----:B-1----:R-:W-:Y:S02]  /*6e80*/  LOP3.LUT R13, R4, 0xff, RZ, 0xc0, !PT ;  /* 0x000000ff040d7812 */ /* 0x002fe400078ec0ff */
[----:B------:R-:W-:Y:S01]  /*6e90*/  SHF.R.U32.HI R6, RZ, 0x8, R6 ;  /* 0x00000008ff067819 */ /* 0x000fe20000011606 */
[----:B--2---:R-:W-:Y:S01]  /*6ea0*/  FFMA.FTZ R7, R249, UR32, -R12 ;  /* 0x00000020f9077c23 */ /* 0x004fe2000801080c */
[----:B------:R-:W-:Y:S02]  /*6eb0*/  LOP3.LUT R5, R5, UR23, R36, 0x96, !PT ;  /* 0x0000001705057c12 */ /* 0x000fe4000f8e9624 */
[----:B------:R-:W-:Y:S01]  /*6ec0*/  PRMT R17, R13, 0x5410, R6 ;  /* 0x000054100d117816 */ /* 0x000fe20000000006 */
[----:B------:R1:W2:Y:S01]  /*6ed0*/  MUFU.EX2 R19, R7 ;  /* 0x0000000700137308 */ /* 0x0002a20000000800 */
[----:B------:R-:W-:Y:S01]  /*6ee0*/  FFMA.FTZ R6, R157, UR32, -R2 ;  /* 0x000000209d067c23 */ /* 0x000fe20008010802 */
[----:B------:R-:W-:Y:S01]  /*6ef0*/  IMAD.MOV.U32 R157, RZ, RZ, R97 ;  /* 0x000000ffff9d7224 */ /* 0x000fe200078e0061 */
[----:B------:R-:W-:-:S02]  /*6f00*/  SHF.R.U32.HI R15, RZ, 0x10, R4 ;  /* 0x00000010ff0f7819 */ /* 0x000fc40000011604 */
[----:B------:R-:W-:Y:S02]  /*6f10*/  SHF.R.U32.HI R16, RZ, 0x18, R4 ;  /* 0x00000018ff107819 */ /* 0x000fe40000011604 */
[C---:B------:R-:W-:Y:S02]  /*6f20*/  LOP3.LUT R4, R5.reuse, 0xffff, RZ, 0xc0, !PT ;  /* 0x0000ffff05047812 */ /* 0x040fe400078ec0ff */
[----:B------:R-:W-:Y:S01]  /*6f30*/  LOP3.LUT R14, R5, 0xff, RZ, 0xc0, !PT ;  /* 0x000000ff050e7812 */ /* 0x000fe200078ec0ff */
[----:B-1----:R-:W-:Y:S01]  /*6f40*/  FFMA.FTZ R7, R99, UR32, -R2 ;  /* 0x0000002063077c23 */ /* 0x002fe20008010802 */
[----:B------:R-:W-:Y:S01]  /*6f50*/  IMAD.MOV.U32 R99, RZ, RZ, R56 ;  /* 0x000000ffff637224 */ /* 0x000fe200078e0038 */
[----:B------:R-:W-:Y:S01]  /*6f60*/  SHF.R.U32.HI R13, RZ, 0x18, R5 ;  /* 0x00000018ff0d7819 */ /* 0x000fe20000011605 */
[----:B------:R-:W-:Y:S01]  /*6f70*/  IMAD.MOV.U32 R101, RZ, RZ, R169 ;  /* 0x000000ffff657224 */ /* 0x000fe200078e00a9 */
[----:B------:R1:W-:Y:S01]  /*6f80*/  MUFU.EX2 R152, R7 ;  /* 0x0000000700987308 */ /* 0x0003e20000000800 */
[----:B------:R-:W-:Y:S01]  /*6f90*/  SHF.R.U32.HI R4, RZ, 0x8, R4 ;  /* 0x00000008ff047819 */ /* 0x000fe20000011604 */
[----:B------:R-:W-:Y:S01]  /*6fa0*/  HMMA.16816.F32 R56, R8, R22, R176 ;  /* 0x000000160838723c */ /* 0x000fe200000018b0 */
[----:B------:R-:W-:Y:S01]  /*6fb0*/  MOV R97, R99 ;  /* 0x0000006300617202 */ /* 0x000fe20000000f00 */
[----:B------:R-:W-:Y:S01]  /*6fc0*/  IMAD.MOV.U32 R99, RZ, RZ, R111 ;  /* 0x000000ffff637224 */ /* 0x000fe200078e006f */
[----:B-1----:R-:W-:Y:S01]  /*6fd0*/  SHF.R.U32.HI R7, RZ, 0x10, R5 ;  /* 0x00000010ff077819 */ /* 0x002fe20000011605 */
[----:B------:R-:W-:Y:S01]  /*6fe0*/  FFMA.FTZ R5, R156, UR32, -R2 ;  /* 0x000000209c057c23 */ /* 0x000fe20008010802 */
[----:B------:R-:W-:Y:S01]  /*6ff0*/  MOV R156, R157 ;  /* 0x0000009d009c7202 */ /* 0x000fe20000000f00 */
[----:B------:R-:W-:Y:S01]  /*7000*/  IMAD.MOV.U32 R157, RZ, RZ, R97 ;  /* 0x000000ffff9d7224 */ /* 0x000fe200078e0061 */
[----:B------:R1:W4:Y:S01]  /*7010*/  MUFU.EX2 R172, R6 ;  /* 0x0000000600ac7308 */ /* 0x0003220000000800 */
[----:B------:R-:W-:Y:S01]  /*7020*/  IMAD.MOV.U32 R97, RZ, RZ, R98 ;  /* 0x000000ffff617224 */ /* 0x000fe200078e0062 */
[----:B------:R-:W-:Y:S01]  /*7030*/  MOV R98, R99 ;  /* 0x0000006300627202 */ /* 0x000fe20000000f00 */
[----:B------:R-:W-:Y:S01]  /*7040*/  IMAD.MOV.U32 R99, RZ, RZ, R107 ;  /* 0x000000ffff637224 */ /* 0x000fe200078e006b */
[----:B------:R-:W-:Y:S01]  /*7050*/  PRMT R4, R14, 0x5410, R4 ;  /* 0x000054100e047816 */ /* 0x000fe20000000004 */
[----:B------:R-:W-:Y:S01]  /*7060*/  IMAD.MOV.U32 R92, RZ, RZ, R157 ;  /* 0x000000ffff5c7224 */ /* 0x000fe200078e009d */
[----:B------:R-:W-:Y:S01]  /*7070*/  MOV R94, R98 ;  /* 0x00000062005e7202 */ /* 0x000fe20000000f00 */
[----:B------:R-:W-:Y:S01]  /*7080*/  IMAD.MOV.U32 R93, RZ, RZ, R97 ;  /* 0x000000ffff5d7224 */ /* 0x000fe200078e0061 */
[----:B------:R-:W-:Y:S01]  /*7090*/  LDSM.16.MT88.4 R20, [R191+0x11000] ;  /* 0x01100000bf14783b */ /* 0x000fe20000004200 */
[----:B------:R-:W-:Y:S01]  /*70a0*/  IMAD.MOV.U32 R95, RZ, RZ, R99 ;  /* 0x000000ffff5f7224 */ /* 0x000fe200078e0063 */
[----:B------:R-:W-:Y:S01]  /*70b0*/  MOV R97, R63 ;  /* 0x0000003f00617202 */ /* 0x000fe20000000f00 */
[----:B------:R-:W-:Y:S01]  /*70c0*/  IMAD.MOV.U32 R107, RZ, RZ, R76 ;  /* 0x000000ffff6b7224 */ /* 0x000fe200078e004c */
[----:B------:R-:W-:Y:S01]  /*70d0*/  MOV R76, R77 ;  /* 0x0000004d004c7202 */ /* 0x000fe20000000f00 */
[----:B------:R-:W-:Y:S01]  /*70e0*/  IMAD.MOV.U32 R157, RZ, RZ, R100 ;  /* 0x000000ffff9d7224 */ /* 0x000fe200078e0064 */
[----:B------:R-:W-:Y:S01]  /*70f0*/  MOV R100, R60 ;  /* 0x0000003c00647202 */ /* 0x000fe20000000f00 */
[----:B------:R-:W-:-:S02]  /*7100*/  IMAD.MOV.U32 R98, RZ, RZ, R62 ;  /* 0x000000ffff627224 */ /* 0x000fc400078e003e */
[----:B------:R-:W-:Y:S02]  /*7110*/  IMAD.MOV.U32 R99, RZ, RZ, R61 ;  /* 0x000000ffff637224 */ /* 0x000fe400078e003d */
[----:B------:R-:W-:Y:S01]  /*7120*/  IMAD.MOV.U32 R77, RZ, RZ, R78 ;  /* 0x000000ffff4d7224 */ /* 0x000fe200078e004e */
[C---:B---3--:R-:W-:Y:S01]  /*7130*/  HMMA.16816.F32 R60, R8.reuse, R32, R216 ;  /* 0x00000020083c723c */ /* 0x048fe200000018d8 */
[----:B------:R-:W-:Y:S02]  /*7140*/  IMAD.MOV.U32 R111, RZ, RZ, R193 ;  /* 0x000000ffff6f7224 */ /* 0x000fe400078e00c1 */
[----:B------:R-:W-:Y:S01]  /*7150*/  IMAD.MOV.U32 R78, RZ, RZ, R79 ;  /* 0x000000ffff4e7224 */ /* 0x000fe200078e004f */
[----:B------:R3:W5:Y:S01]  /*7160*/  LDL.LU R193, [R1+0x74] ;  /* 0x0000740001c17983 */ /* 0x0007620000300800 */
[----:B------:R-:W-:Y:S01]  /*7170*/  MOV R79, R188 ;  /* 0x000000bc004f7202 */ /* 0x000fe20000000f00 */
[----:B------:R-:W-:Y:S01]  /*7180*/  HMMA.16816.F32 R32, R8, R34, R92 ;  /* 0x000000220820723c */ /* 0x000fe2000000185c */
[----:B--2---:R-:W-:Y:S01]  /*7190*/  IMAD.MOV.U32 R176, RZ, RZ, R19 ;  /* 0x000000ffffb07224 */ /* 0x004fe200078e0013 */
[----:B------:R3:W5:Y:S04]  /*71a0*/  LDL.LU R188, [R1+0x70] ;  /* 0x0000700001bc7983 */ /* 0x0007680000300800 */
[----:B------:R3:W5:Y:S01]  /*71b0*/  LDL.LU R169, [R1+0x6c] ;  /* 0x00006c0001a97983 */ /* 0x0007620000300800 */
[----:B------:R-:W-:Y:S01]  /*71c0*/  MOV R92, R97 ;  /* 0x00000061005c7202 */ /* 0x000fe20000000f00 */
[----:B------:R-:W-:Y:S01]  /*71d0*/  IMAD.MOV.U32 R93, RZ, RZ, R98 ;  /* 0x000000ffff5d7224 */ /* 0x000fe200078e0062 */
[----:B------:R-:W-:Y:S01]  /*71e0*/  MOV R97, R103 ;  /* 0x0000006700617202 */ /* 0x000fe20000000f00 */
[----:B------:R-:W-:Y:S01]  /*71f0*/  IMAD.MOV.U32 R94, RZ, RZ, R99 ;  /* 0x000000ffff5e7224 */ /* 0x000fe200078e0063 */
[----:B------:R-:W-:Y:S01]  /*7200*/  MOV R103, R168 ;  /* 0x000000a800677202 */ /* 0x000fe20000000f00 */
[----:B------:R-:W-:Y:S01]  /*7210*/  IMAD.MOV.U32 R98, RZ, RZ, R104 ;  /* 0x000000ffff627224 */ /* 0x000fe200078e0068 */
[----:B------:R3:W5:Y:S01]  /*7220*/  LDL.LU R168, [R1+0x68] ;  /* 0x0000680001a87983 */ /* 0x0007620000300800 */
[----:B------:R-:W-:-:S02]  /*7230*/  IMAD.MOV.U32 R99, RZ, RZ, R105 ;  /* 0x000000ffff637224 */ /* 0x000fc400078e0069 */
[----:B------:R-:W-:Y:S02]  /*7240*/  IMAD.MOV.U32 R104, RZ, RZ, R151 ;  /* 0x000000ffff687224 */ /* 0x000fe400078e0097 */
[----:B------:R3:W5:Y:S01]  /*7250*/  LDL.LU R151, [R1+0x64] ;  /* 0x0000640001977983 */ /* 0x0007620000300800 */
[----:B------:R-:W-:-:S03]  /*7260*/  IMAD.MOV.U32 R105, RZ, RZ, R150 ;  /* 0x000000ffff697224 */ /* 0x000fc600078e0096 */
[----:B------:R3:W5:Y:S01]  /*7270*/  LDL.LU R150, [R1+0x60] ;  /* 0x0000600001967983 */ /* 0x0007620000300800 */
[----:B-1----:R-:W-:-:S04]  /*7280*/  LOP3.LUT R6, R15, 0xff, RZ, 0xc0, !PT ;  /* 0x000000ff0f067812 */ /* 0x002fc800078ec0ff */
[----:B------:R-:W-:Y:S01]  /*7290*/  PRMT R15, R6, 0x5410, R16 ;  /* 0x00005410060f7816 */ /* 0x000fe20000000010 */
[----:B------:R-:W-:Y:S01]  /*72a0*/  FFMA.FTZ R6, R156, UR32, -R2 ;  /* 0x000000209c067c23 */ /* 0x000fe20008010802 */
[----:B------:R-:W-:Y:S01]  /*72b0*/  LOP3.LUT R7, R7, 0xff, RZ, 0xc0, !PT ;  /* 0x000000ff07077812 */ /* 0x000fe200078ec0ff */
[----:B------:R1:W-:Y:S01]  /*72c0*/  MUFU.EX2 R249, R5 ;  /* 0x0000000500f97308 */ /* 0x0003e20000000800 */
[----:B------:R-:W-:Y:S02]  /*72d0*/  HSET2.LE.AND R4, R4, R0, PT ;  /* 0x0000000004047233 */ /* 0x000fe40003803000 */
[----:B------:R-:W-:-:S05]  /*72e0*/  PRMT R13, R7, 0x5410, R13 ;  /* 0x00005410070d7816 */ /* 0x000fca000000000d */
[----:B------:R4:W2:Y:S01]  /*72f0*/  MUFU.EX2 R248, R6 ;  /* 0x0000000600f87308 */ /* 0x0008a20000000800 */
[----:B------:R-:W-:Y:S01]  /*7300*/  IMAD.MOV.U32 R14, RZ, RZ, R18 ;  /* 0x000000ffff0e7224 */ /* 0x000fe200078e0012 */
[----:B------:R-:W-:Y:S02]  /*7310*/  HSET2.LE.AND R7, R17, R0, PT ;  /* 0x0000000011077233 */ /* 0x000fe40003803000 */
[----:B------:R-:W3:Y:S01]  /*7320*/  LDSM.16.MT88.4 R16, [R192+0x11000] ;  /* 0x01100000c010783b */ /* 0x000ee20000004200 */
[----:B-1----:R-:W-:-:S04]  /*7330*/  F2FP.F16.F32.PACK_AB R5, R153, R162 ;  /* 0x000000a29905723e */ /* 0x002fc800000000ff */
[----:B------:R-:W-:Y:S02]  /*7340*/  LOP3.LUT R4, R4, R5, RZ, 0xc0, !PT ;  /* 0x0000000504047212 */ /* 0x000fe400078ec0ff */
[----:B------:R-:W-:Y:S02]  /*7350*/  HSET2.LE.AND R5, R13, R0, PT ;  /* 0x000000000d057233 */ /* 0x000fe40003803000 */
[----:B----4-:R-:W-:Y:S02]  /*7360*/  F2FP.F16.F32.PACK_AB R6, R172, R152 ;  /* 0x00000098ac06723e */ /* 0x010fe400000000ff */
[----:B------:R-:W-:Y:S02]  /*7370*/  F2FP.F16.F32.PACK_AB R13, R176, R14 ;  /* 0x0000000eb00d723e */ /* 0x000fe400000000ff */
[----:B------:R-:W-:Y:S02]  /*7380*/  LOP3.LUT R5, R5, R6, RZ, 0xc0, !PT ;  /* 0x0000000605057212 */ /* 0x000fe400078ec0ff */
[----:B------:R-:W-:-:S02]  /*7390*/  LOP3.LUT R6, R7, R13, RZ, 0xc0, !PT ;  /* 0x0000000d07067212 */ /* 0x000fc400078ec0ff */
[----:B------:R-:W-:Y:S02]  /*73a0*/  HSET2.LE.AND R7, R15, R0, PT ;  /* 0x000000000f077233 */ /* 0x000fe40003803000 */
[----:B--2---:R-:W-:-:S04]  /*73b0*/  F2FP.F16.F32.PACK_AB R8, R248, R249 ;  /* 0x000000f9f808723e */ /* 0x004fc800000000ff */
[----:B------:R-:W-:Y:S01]  /*73c0*/  LOP3.LUT R7, R7, R8, RZ, 0xc0, !PT ;  /* 0x0000000807077212 */ /* 0x000fe200078ec0ff */
[----:B------:R-:W-:Y:S01]  /*73d0*/  IMAD.MOV.U32 R155, RZ, RZ, R96 ;  /* 0x000000ffff9b7224 */ /* 0x000fe200078e0060 */
[----:B------:R-:W-:Y:S01]  /*73e0*/  MOV R95, R100 ;  /* 0x00000064005f7202 */ /* 0x000fe20000000f00 */
[----:B------:R-:W-:Y:S01]  /*73f0*/  IMAD.MOV.U32 R96, RZ, RZ, R102 ;  /* 0x000000ffff607224 */ /* 0x000fe200078e0066 */
[----:B------:R-:W-:Y:S01]  /*7400*/  MOV R100, R106 ;  /* 0x0000006a00647202 */ /* 0x000fe20000000f00 */
[----:B------:R-:W-:Y:S01]  /*7410*/  IMAD.MOV.U32 R42, RZ, RZ, R157 ;  /* 0x000000ffff2a7224 */ /* 0x000fe200078e009d */
[----:B------:R-:W-:Y:S01]  /*7420*/  MOV R106, R159 ;  /* 0x0000009f006a7202 */ /* 0x000fe20000000f00 */
[----:B------:R-:W-:Y:S01]  /*7430*/  IMAD.MOV.U32 R102, RZ, RZ, R158 ;  /* 0x000000ffff667224 */ /* 0x000fe200078e009e */
[----:B------:R-:W-:Y:S01]  /*7440*/  LDSM.16.MT88.4 R8, [R191+0x13000] ;  /* 0x01300000bf08783b */ /* 0x000fe20000004200 */
[C---:B------:R-:W-:Y:S06]  /*7450*/  HMMA.16816.F32 R156, R4.reuse, R24, R68 ;  /* 0x00000018049c723c */ /* 0x040fec0000001844 */
[C---:B------:R-:W-:Y:S01]  /*7460*/  HMMA.16816.F32 R68, R4.reuse, R26, R232 ;  /* 0x0000001a0444723c */ /* 0x040fe200000018e8 */
[----:B------:R-:W1:Y:S05]  /*7470*/  LDSM.16.MT88.4 R24, [R189+0x13000] ;  /* 0x01300000bd18783b */ /* 0x000e6a0000004200 */
        /* <DEDUP_REMOVED lines=8> */
[C---:B---3--:R-:W-:Y:S01]  /*7500*/  HMMA.16816.F32 R92, R4.reuse, R16, R92 ;  /* 0x00000010045c723c */ /* 0x048fe2000000185c */
        /* <DEDUP_REMOVED lines=8> */
[----:B------:R-:W-:Y:S01]  /*7590*/  IMAD.MOV.U32 R170, RZ, RZ, R103 ;  /* 0x000000ffffaa7224 */ /* 0x000fe200078e0067 */
[----:B------:R-:W3:Y:S01]  /*75a0*/  LDSM.16.MT88.4 R16, [R192+0x13000] ;  /* 0x01300000c010783b */ /* 0x000ee20000004200 */
[----:B------:R-:W-:-:S02]  /*75b0*/  IMAD.MOV.U32 R174, RZ, RZ, R105 ;  /* 0x000000ffffae7224 */ /* 0x000fc400078e0069 */
[----:B------:R-:W-:Y:S01]  /*75c0*/  IMAD.MOV.U32 R173, RZ, RZ, R106 ;  /* 0x000000ffffad7224 */ /* 0x000fe200078e006a */
[C---:B------:R-:W-:Y:S06]  /*75d0*/  HMMA.16816.F32 R100, R4.reuse, R20, R136 ;  /* 0x000000140464723c */ /* 0x040fec0000001888 */
[----:B------:R-:W-:Y:S01]  /*75e0*/  HMMA.16816.F32 R104, R4, R22, R224 ;  /* 0x000000160468723c */ /* 0x000fe200000018e0 */
[----:B------:R-:W4:Y:S01]  /*75f0*/  LDSM.16.MT88.4 R20, [R189+0x15000] ;  /* 0x01500000bd14783b */ /* 0x000f220000004200 */
[----:B------:R-:W-:Y:S01]  /*7600*/  IMAD.MOV.U32 R178, RZ, RZ, R108 ;  /* 0x000000ffffb27224 */ /* 0x000fe200078e006c */
[----:B------:R-:W-:Y:S01]  /*7610*/  MOV R218, R110 ;  /* 0x0000006e00da7202 */ /* 0x000fe20000000f00 */
[----:B------:R-:W-:-:S02]  /*7620*/  IMAD.MOV.U32 R177, RZ, RZ, R109 ;  /* 0x000000ffffb17224 */ /* 0x000fc400078e006d */
[----:B------:R-:W-:Y:S02]  /*7630*/  IMAD.MOV.U32 R219, RZ, RZ, R111 ;  /* 0x000000ffffdb7224 */ /* 0x000fe400078e006f */
[----:B-1----:R-:W-:Y:S01]  /*7640*/  HMMA.16816.F32 R108, R4, R24, R244 ;  /* 0x00000018046c723c */ /* 0x002fe200000018f4 */
[----:B------:R-:W-:Y:S01]  /*7650*/  IMAD.MOV.U32 R13, RZ, RZ, R160 ;  /* 0x000000ffff0d7224 */ /* 0x000fe200078e00a0 */
[----:B------:R-:W-:Y:S01]  /*7660*/  MOV R15, R130 ;  /* 0x00000082000f7202 */ /* 0x000fe20000000f00 */
[----:B------:R-:W-:-:S04]  /*7670*/  IMAD.MOV.U32 R160, RZ, RZ, R129 ;  /* 0x000000ffffa07224 */ /* 0x000fc800078e0081 */
[----:B------:R-:W-:Y:S01]  /*7680*/  IMAD.MOV.U32 R245, RZ, RZ, R14 ;  /* 0x000000fffff57224 */ /* 0x000fe200078e000e */
[----:B------:R-:W-:Y:S01]  /*7690*/  MOV R14, R161 ;  /* 0x000000a1000e7202 */ /* 0x000fe20000000f00 */
[----:B------:R-:W-:Y:S01]  /*76a0*/  IMAD.MOV.U32 R161, RZ, RZ, R128 ;  /* 0x000000ffffa17224 */ /* 0x000fe200078e0080 */
[C---:B------:R-:W-:Y:S01]  /*76b0*/  HMMA.16816.F32 R112, R4.reuse, R26, R112 ;  /* 0x0000001a0470723c */ /* 0x040fe20000001870 */
[----:B------:R-:W-:Y:S01]  /*76c0*/  IMAD.MOV.U32 R244, RZ, RZ, R131 ;  /* 0x000000fffff47224 */ /* 0x000fe200078e0083 */
[----:B------:R-:W1:Y:S04]  /*76d0*/  LDSM.16.MT88.4 R24, [R192+0x15000] ;  /* 0x01500000c018783b */ /* 0x000e680000004200 */
[C---:B--2---:R-:W-:Y:S06]  /*76e0*/  HMMA.16816.F32 R128, R4.reuse, R28, R240 ;  /* 0x0000001c0480723c */ /* 0x044fec00000018f0 */
[C---:B------:R-:W-:Y:S06]  /*76f0*/  HMMA.16816.F32 R240, R4.reuse, R8, R184 ;  /* 0x0000000804f0723c */ /* 0x040fec00000018b8 */
[C---:B------:R-:W-:Y:S01]  /*7700*/  HMMA.16816.F32 R224, R4.reuse, R10, R180 ;  /* 0x0000000a04e0723c */ /* 0x040fe200000018b4 */
[----:B------:R-:W2:Y:S05]  /*7710*/  LDSM.16.MT88.4 R8, [R191+0x15000] ;  /* 0x01500000bf08783b */ /* 0x000eaa0000004200 */
[C---:B------:R-:W-:Y:S01]  /*7720*/  HMMA.16816.F32 R132, R4.reuse, R30, R132 ;  /* 0x0000001e0484723c */ /* 0x040fe20000001884 */
[----:B------:R-:W2:Y:S05]  /*7730*/  LDSM.16.MT88.4 R28, [R190+0x15000] ;  /* 0x01500000be1c783b */ /* 0x000eaa0000004200 */
[C---:B---3--:R-:W-:Y:S06]  /*7740*/  HMMA.16816.F32 R136, R4.reuse, R16, R236 ;  /* 0x000000100488723c */ /* 0x048fec00000018ec */
[C---:B----4-:R-:W-:Y:S06]  /*7750*/  HMMA.16816.F32 R236, R4.reuse, R20, R164 ;  /* 0x0000001404ec723c */ /* 0x050fec00000018a4 */
[C---:B------:R-:W-:Y:S01]  /*7760*/  HMMA.16816.F32 R144, R4.reuse, R22, R144 ;  /* 0x000000160490723c */ /* 0x040fe20000001890 */
[----:B------:R-:W3:Y:S05]  /*7770*/  LDSM.16.MT88.4 R20, [R190+0x17000] ;  /* 0x01700000be14783b */ /* 0x000eea0000004200 */
[----:B------:R-:W-:Y:S01]  /*7780*/  HMMA.16816.F32 R228, R4, R18, R220 ;  /* 0x0000001204e4723c */ /* 0x000fe200000018dc */
[----:B------:R-:W4:Y:S01]  /*7790*/  LDSM.16.MT88.4 R16, [R189+0x17000] ;  /* 0x01700000bd10783b */ /* 0x000f220000004200 */
[----:B------:R-:W-:Y:S01]  /*77a0*/  IMAD.MOV.U32 R166, RZ, RZ, R218 ;  /* 0x000000ffffa67224 */ /* 0x000fe200078e00da */
[----:B------:R-:W-:-:S03]  /*77b0*/  MOV R246, R217 ;  /* 0x000000d900f67202 */ /* 0x000fc60000000f00 */
[C---:B-1----:R-:W-:Y:S06]  /*77c0*/  HMMA.16816.F32 R184, R4.reuse, R24, R116 ;  /* 0x0000001804b8723c */ /* 0x042fec0000001874 */
[----:B--2---:R-:W-:Y:S01]  /*77d0*/  HMMA.16816.F32 R116, R4, R8, R88 ;  /* 0x000000080474723c */ /* 0x004fe20000001858 */
[----:B------:R-:W-:-:S06]  /*77e0*/  MOV R167, R219 ;  /* 0x000000db00a77202 */ /* 0x000fcc0000000f00 */
[----:B------:R-:W-:Y:S01]  /*77f0*/  FFMA.FTZ R8, R166, UR32, -R12 ;  /* 0x00000020a6087c23 */ /* 0x000fe2000801080c */
[----:B------:R-:W-:Y:S01]  /*7800*/  HMMA.16816.F32 R232, R4, R28, R140 ;  /* 0x0000001c04e8723c */ /* 0x000fe2000000188c */
[----:B------:R-:W-:-:S06]  /*7810*/  IMAD.MOV.U32 R247, RZ, RZ, R216 ;  /* 0x000000fffff77224 */ /* 0x000fcc00078e00d8 */
[----:B------:R-:W-:Y:S02]  /*7820*/  IMAD.MOV.U32 R141, RZ, RZ, R246 ;  /* 0x000000ffff8d7224 */ /* 0x000fe400078e00f6 */
[----:B------:R1:W-:Y:S01]  /*7830*/  MUFU.EX2 R246, R8 ;  /* 0x0000000800f67308 */ /* 0x0003e20000000800 */
[----:B------:R-:W-:Y:S01]  /*7840*/  HMMA.16816.F32 R220, R4, R30, R124 ;  /* 0x0000001e04dc723c */ /* 0x000fe2000000187c */
[----:B------:R-:W2:Y:S01]  /*7850*/  LDSM.16.MT88.4 R28, [R191+0x17000] ;  /* 0x01700000bf1c783b */ /* 0x000ea20000004200 */
[----:B------:R-:W-:-:S04]  /*7860*/  MOV R140, R245 ;  /* 0x000000f5008c7202 */ /* 0x000fc80000000f00 */
[----:B------:R-:W-:Y:S01]  /*7870*/  HMMA.16816.F32 R216, R4, R26, R120 ;  /* 0x0000001a04d8723c */ /* 0x000fe20000001878 */
[----:B------:R-:W2:Y:S01]  /*7880*/  LDSM.16.MT88.4 R24, [R192+0x17000] ;  /* 0x01700000c018783b */ /* 0x000ea20000004200 */
[----:B------:R-:W-:Y:S01]  /*7890*/  MOV R165, R179 ;  /* 0x000000b300a57202 */ /* 0x000fe20000000f00 */
[----:B-1----:R-:W-:-:S04]  /*78a0*/  FFMA.FTZ R8, R174, UR32, -R12 ;  /* 0x00000020ae087c23 */ /* 0x002fc8000801080c */
[----:B------:R-:W-:Y:S01]  /*78b0*/  IMAD.MOV.U32 R122, RZ, RZ, R167 ;  /* 0x000000ffff7a7224 */ /* 0x000fe200078e00a7 */
[----:B------:R1:W2:Y:S01]  /*78c0*/  MUFU.EX2 R245, R8 ;  /* 0x0000000800f57308 */ /* 0x0002a20000000800 */
[----:B------:R-:W-:Y:S02]  /*78d0*/  IMAD.MOV.U32 R123, RZ, RZ, R244 ;  /* 0x000000ffff7b7224 */ /* 0x000fe400078e00f4 */
[----:B------:R-:W-:Y:S02]  /*78e0*/  IMAD.MOV.U32 R167, RZ, RZ, R173 ;  /* 0x000000ffffa77224 */ /* 0x000fe400078e00ad */
[--C-:B------:R-:W-:Y:S01]  /*78f0*/  FFMA.FTZ R9, R122, UR32, -R12.reuse ;  /* 0x000000207a097c23 */ /* 0x100fe2000801080c */
[----:B------:R-:W-:Y:S02]  /*7900*/  IMAD.MOV.U32 R122, RZ, RZ, R165 ;  /* 0x000000ffff7a7224 */ /* 0x000fe400078e00a5 */
[----:B------:R-:W-:Y:S01]  /*7910*/  IMAD.MOV.U32 R165, RZ, RZ, R167 ;  /* 0x000000ffffa57224 */ /* 0x000fe200078e00a7 */
[----:B------:R-:W-:Y:S01]  /*7920*/  MOV R167, R171 ;  /* 0x000000ab00a77202 */ /* 0x000fe20000000f00 */
[----:B-1----:R-:W-:-:S04]  /*7930*/  FFMA.FTZ R8, R175, UR32, -R12 ;  /* 0x00000020af087c23 */ /* 0x002fc8000801080c */
[----:B------:R1:W-:Y:S01]  /*7940*/  MUFU.EX2 R244, R8 ;  /* 0x0000000800f47308 */ /* 0x0003e20000000800 */
[----:B------:R-:W-:Y:S01]  /*7950*/  HMMA.16816.F32 R180, R4, R10, R80 ;  /* 0x0000000a04b4723c */ /* 0x000fe20000001850 */
[----:B------:R-:W-:-:S05]  /*7960*/  IMAD.MOV.U32 R166, RZ, RZ, R172 ;  /* 0x000000ffffa67224 */ /* 0x000fca00078e00ac */
[----:B---3--:R-:W-:Y:S01]  /*7970*/  HMMA.16816.F32 R172, R4, R20, R52 ;  /* 0x0000001404ac723c */ /* 0x008fe20000001834 */
[----:B------:R3:W2:Y:S01]  /*7980*/  MUFU.EX2 R171, R9 ;  /* 0x0000000900ab7308 */ /* 0x0006a20000000800 */
[----:B------:R-:W-:Y:S01]  /*7990*/  FFMA.FTZ R10, R170, UR32, -R2 ;  /* 0x00000020aa0a7c23 */ /* 0x000fe20008010802 */
[----:B-1----:R-:W-:-:S03]  /*79a0*/  LOP3.LUT R8, R37, UR4, R40, 0x96, !PT ;  /* 0x0000000425087c12 */ /* 0x002fc6000f8e9628 */
[----:B------:R-:W-:Y:S01]  /*79b0*/  HMMA.16816.F32 R20, R4, R22, R48 ;  /* 0x000000160414723c */ /* 0x000fe20000001830 */
[----:B------:R-:W1:Y:S02]  /*79c0*/  LDSM.16.MT88.4 R48, [R192+0x11800] ;  /* 0x01180000c030783b */ /* 0x000e640000004200 */
[----:B------:R2:W-:Y:S01]  /*79d0*/  MUFU.EX2 R170, R10 ;  /* 0x0000000a00aa7308 */ /* 0x0005e20000000800 */
[----:B---3--:R-:W-:Y:S01]  /*79e0*/  IMAD.WIDE.U32 R8, R8, -0x2daee0ad, RZ ;  /* 0xd2511f5308087825 */ /* 0x008fe200078e00ff */
[----:B------:R-:W-:-:S03]  /*79f0*/  MOV R89, R123 ;  /* 0x0000007b00597202 */ /* 0x000fc60000000f00 */
[----:B------:R-:W-:Y:S01]  /*7a00*/  FFMA.FTZ R11, R149, UR32, -R2 ;  /* 0x00000020950b7c23 */ /* 0x000fe20008010802 */
[----:B------:R-:W-:Y:S01]  /*7a10*/  MOV R123, R166 ;  /* 0x000000a6007b7202 */ /* 0x000fe20000000f00 */
[----:B------:R-:W-:Y:S01]  /*7a20*/  IMAD.MOV.U32 R164, RZ, RZ, R247 ;  /* 0x000000ffffa47224 */ /* 0x000fe200078e00f7 */
[----:B------:R-:W-:Y:S01]  /*7a30*/  MOV R247, R176 ;  /* 0x000000b000f77202 */ /* 0x000fe20000000f00 */
[----:B------:R-:W-:Y:S01]  /*7a40*/  IMAD.MOV.U32 R142, RZ, RZ, R177 ;  /* 0x000000ffff8e7224 */ /* 0x000fe200078e00b1 */
[C---:B----4-:R-:W-:Y:S01]  /*7a50*/  HMMA.16816.F32 R124, R4.reuse, R16, R72 ;  /* 0x00000010047c723c */ /* 0x050fe20000001848 */
[----:B------:R-:W-:Y:S01]  /*7a60*/  IMAD.MOV.U32 R143, RZ, RZ, R178 ;  /* 0x000000ffff8f7224 */ /* 0x000fe200078e00b2 */
[----:B------:R-:W-:Y:S01]  /*7a70*/  LOP3.LUT R12, R8, 0xffff, RZ, 0xc0, !PT ;  /* 0x0000ffff080c7812 */ /* 0x000fe200078ec0ff */
[----:B------:R-:W-:Y:S01]  /*7a80*/  IMAD.MOV.U32 R90, RZ, RZ, R140 ;  /* 0x000000ffff5a7224 */ /* 0x000fe200078e008c */
[----:B--2---:R-:W-:Y:S01]  /*7a90*/  LOP3.LUT R10, R9, UR34, R38, 0x96, !PT ;  /* 0x00000022090a7c12 */ /* 0x004fe2000f8e9626 */
[----:B------:R-:W-:Y:S01]  /*7aa0*/  IMAD.MOV.U32 R166, RZ, RZ, R14 ;  /* 0x000000ffffa67224 */ /* 0x000fe200078e000e */
[C---:B------:R-:W-:Y:S01]  /*7ab0*/  HMMA.16816.F32 R176, R4.reuse, R18, R64 ;  /* 0x0000001204b0723c */ /* 0x040fe20000001840 */
[----:B------:R-:W-:Y:S01]  /*7ac0*/  SHF.R.U32.HI R14, RZ, 0x10, R8 ;  /* 0x00000010ff0e7819 */ /* 0x000fe20000011608 */
[----:B------:R-:W-:Y:S01]  /*7ad0*/  FFMA.FTZ R13, R13, UR32, -R2 ;  /* 0x000000200d0d7c23 */ /* 0x000fe20008010802 */
[----:B------:R-:W-:Y:S01]  /*7ae0*/  SHF.R.U32.HI R17, RZ, 0x18, R8 ;  /* 0x00000018ff117819 */ /* 0x000fe20000011608 */
[----:B------:R2:W3:Y:S01]  /*7af0*/  MUFU.EX2 R149, R11 ;  /* 0x0000000b00957308 */ /* 0x0004e20000000800 */
[----:B------:R-:W-:Y:S01]  /*7b00*/  LOP3.LUT R9, R10, 0xffff, RZ, 0xc0, !PT ;  /* 0x0000ffff0a097812 */ /* 0x000fe200078ec0ff */
[----:B------:R-:W-:Y:S01]  /*7b10*/  IMAD.MOV.U32 R75, RZ, RZ, R90 ;  /* 0x000000ffff4b7224 */ /* 0x000fe200078e005a */
[----:B------:R-:W-:Y:S01]  /*7b20*/  LOP3.LUT R18, R8, 0xff, RZ, 0xc0, !PT ;  /* 0x000000ff08127812 */ /* 0x000fe200078ec0ff */
[----:B------:R-:W-:Y:S01]  /*7b30*/  FFMA.FTZ R8, R89, UR32, -R2 ;  /* 0x0000002059087c23 */ /* 0x000fe20008010802 */
[----:B------:R-:W-:Y:S01]  /*7b40*/  IMAD.MOV.U32 R90, RZ, RZ, R122 ;  /* 0x000000ffff5a7224 */ /* 0x000fe200078e007a */
[----:B------:R-:W-:Y:S01]  /*7b50*/  LOP3.LUT R2, R14, 0xff, RZ, 0xc0, !PT ;  /* 0x000000ff0e027812 */ /* 0x000fe200078ec0ff */
[----:B------:R-:W-:Y:S01]  /*7b60*/  IMAD.MOV.U32 R122, RZ, RZ, R15 ;  /* 0x000000ffff7a7224 */ /* 0x000fe200078e000f */
[----:B------:R-:W-:Y:S01]  /*7b70*/  LOP3.LUT R16, R10, 0xff, RZ, 0xc0, !PT ;  /* 0x000000ff0a107812 */ /* 0x000fe200078ec0ff */
[----:B------:R4:W-:Y:S01]  /*7b80*/  MUFU.EX2 R19, R8 ;  /* 0x0000000800137308 */ /* 0x0009e20000000800 */
[----:B------:R-:W-:Y:S01]  /*7b90*/  SHF.R.U32.HI R9, RZ, 0x8, R9 ;  /* 0x00000008ff097819 */ /* 0x000fe20000011609 */
[----:B------:R-:W-:Y:S01]  /*7ba0*/  IMAD.MOV.U32 R91, RZ, RZ, R141 ;  /* 0x000000ffff5b7224 */ /* 0x000fe200078e008d */
[--C-:B------:R-:W-:Y:S01]  /*7bb0*/  SHF.R.U32.HI R15, RZ, 0x18, R10.reuse ;  /* 0x00000018ff0f7819 */ /* 0x100fe2000001160a */
[----:B------:R-:W-:Y:S01]  /*7bc0*/  IMAD.MOV.U32 R121, RZ, RZ, R143 ;  /* 0x000000ffff797224 */ /* 0x000fe200078e008f */
[----:B------:R-:W-:Y:S01]  /*7bd0*/  MOV R120, R142 ;  /* 0x0000008e00787202 */ /* 0x000fe20000000f00 */
[----:B------:R-:W-:Y:S01]  /*7be0*/  IMAD.MOV.U32 R88, RZ, RZ, R165 ;  /* 0x000000ffff587224 */ /* 0x000fe200078e00a5 */
[----:B------:R-:W-:Y:S01]  /*7bf0*/  MOV R83, R123 ;  /* 0x0000007b00537202 */ /* 0x000fe20000000f00 */
[----:B------:R-:W-:Y:S01]  /*7c00*/  HMMA.16816.F32 R32, R4, R30, R32 ;  /* 0x0000001e0420723c */ /* 0x000fe20000001820 */
[----:B--2---:R-:W-:Y:S01]  /*7c10*/  SHF.R.U32.HI R11, RZ, 0x10, R10 ;  /* 0x00000010ff0b7819 */ /* 0x004fe2000001160a */
[----:B------:R-:W2:Y:S01]  /*7c20*/  MUFU.EX2 R13, R13 ;  /* 0x0000000d000d7308 */ /* 0x000ea20000000800 */
[----:B------:R-:W-:Y:S01]  /*7c30*/  MOV R80, R154 ;  /* 0x0000009a00507202 */ /* 0x000fe20000000f00 */
[----:B------:R-:W-:Y:S01]  /*7c40*/  LDSM.16.MT88.4 R64, [R189+0x13800] ;  /* 0x01380000bd40783b */ /* 0x000fe20000004200 */
[----:B------:R-:W-:-:S02]  /*7c50*/  LOP3.LUT R10, R11, 0xff, RZ, 0xc0, !PT ;  /* 0x000000ff0b0a7812 */ /* 0x000fc400078ec0ff */
[----:B------:R-:W-:Y:S02]  /*7c60*/  PRMT R11, R2, 0x5410, R17 ;  /* 0x00005410020b7816 */ /* 0x000fe40000000011 */
[----:B----4-:R-:W-:Y:S02]  /*7c70*/  SHF.R.U32.HI R8, RZ, 0x8, R12 ;  /* 0x00000008ff087819 */ /* 0x010fe4000001160c */
[----:B------:R-:W-:Y:S01]  /*7c80*/  PRMT R2, R16, 0x5410, R9 ;  /* 0x0000541010027816 */ /* 0x000fe20000000009 */
[----:B------:R-:W-:Y:S01]  /*7c90*/  IMAD.MOV.U32 R82, RZ, RZ, R91 ;  /* 0x000000ffff527224 */ /* 0x000fe200078e005b */
[----:B------:R-:W-:Y:S01]  /*7ca0*/  MOV R81, R120 ;  /* 0x0000007800517202 */ /* 0x000fe20000000f00 */
[----:B------:R-:W-:Y:S01]  /*7cb0*/  IMAD.MOV.U32 R91, RZ, RZ, R121 ;  /* 0x000000ffff5b7224 */ /* 0x000fe200078e0079 */
[----:B------:R-:W-:Y:S01]  /*7cc0*/  MOV R123, R167 ;  /* 0x000000a7007b7202 */ /* 0x000fe20000000f00 */
[----:B------:R-:W-:Y:S01]  /*7cd0*/  IMAD.MOV.U32 R120, RZ, RZ, R166 ;  /* 0x000000ffff787224 */ /* 0x000fe200078e00a6 */
[----:B------:R-:W-:Y:S01]  /*7ce0*/  MOV R165, R161 ;  /* 0x000000a100a57202 */ /* 0x000fe20000000f00 */
[----:B------:R-:W-:Y:S01]  /*7cf0*/  IMAD.MOV.U32 R167, RZ, RZ, R152 ;  /* 0x000000ffffa77224 */ /* 0x000fe200078e0098 */
[----:B------:R-:W-:Y:S01]  /*7d00*/  PRMT R12, R18, 0x5410, R8 ;  /* 0x00005410120c7816 */ /* 0x000fe20000000008 */
[----:B------:R-:W-:Y:S01]  /*7d10*/  IMAD.MOV.U32 R121, RZ, RZ, R160 ;  /* 0x000000ffff797224 */ /* 0x000fe200078e00a0 */
[----:B------:R-:W-:Y:S01]  /*7d20*/  MOV R161, R42 ;  /* 0x0000002a00a17202 */ /* 0x000fe20000000f00 */
[----:B------:R-:W-:Y:S01]  /*7d30*/  IMAD.MOV.U32 R89, RZ, RZ, R163 ;  /* 0x000000ffff597224 */ /* 0x000fe200078e00a3 */
[----:B------:R-:W-:Y:S01]  /*7d40*/  MOV R18, R83 ;  /* 0x0000005300127202 */ /* 0x000fe20000000f00 */
[----:B------:R-:W-:Y:S01]  /*7d50*/  IMAD.MOV.U32 R166, RZ, RZ, R153 ;  /* 0x000000ffffa67224 */ /* 0x000fe200078e0099 */
[--C-:B------:R-:W-:Y:S01]  /*7d60*/  HSET2.LE.AND R2, R2, R0.reuse, PT ;  /* 0x0000000002027233 */ /* 0x100fe20003803000 */
[----:B------:R-:W-:Y:S01]  /*7d70*/  IMAD.MOV.U32 R160, RZ, RZ, R155 ;  /* 0x000000ffffa07224 */ /* 0x000fe200078e009b */
[----:B------:R-:W-:Y:S01]  /*7d80*/  F2FP.F16.F32.PACK_AB R8, R245, R246 ;  /* 0x000000f6f508723e */ /* 0x000fe200000000ff */
[----:B------:R-:W-:Y:S01]  /*7d90*/  IMAD.MOV.U32 R163, RZ, RZ, R43 ;  /* 0x000000ffffa37224 */ /* 0x000fe200078e002b */
[----:B------:R-:W-:Y:S01]  /*7da0*/  PRMT R9, R10, 0x5410, R15 ;  /* 0x000054100a097816 */ /* 0x000fe2000000000f */
[----:B------:R-:W-:Y:S01]  /*7db0*/  IMAD.MOV.U32 R83, RZ, RZ, R88 ;  /* 0x000000ffff537224 */ /* 0x000fe200078e0058 */
[----:B------:R-:W-:Y:S01]  /*7dc0*/  MOV R16, R167 ;  /* 0x000000a700107202 */ /* 0x000fe20000000f00 */
[----:B------:R-:W-:Y:S01]  /*7dd0*/  IMAD.MOV.U32 R17, RZ, RZ, R166 ;  /* 0x000000ffff117224 */ /* 0x000fe200078e00a6 */
[----:B------:R-:W-:Y:S01]  /*7de0*/  HSET2.LE.AND R10, R12, R0, PT ;  /* 0x000000000c0a7233 */ /* 0x000fe20003803000 */
[----:B------:R-:W4:Y:S01]  /*7df0*/  LDSM.16.MT88.4 R152, [R189+0x11800] ;  /* 0x01180000bd98783b */ /* 0x000f220000004200 */
[----:B------:R-:W-:Y:S01]  /*7e00*/  IMAD.MOV.U32 R166, RZ, RZ, R160 ;  /* 0x000000ffffa67224 */ /* 0x000fe200078e00a0 */
[----:B------:R-:W-:Y:S01]  /*7e10*/  MOV R15, R162 ;  /* 0x000000a2000f7202 */ /* 0x000fe20000000f00 */
[----:B------:R-:W-:Y:S01]  /*7e20*/  IMAD.MOV.U32 R88, RZ, RZ, R161 ;  /* 0x000000ffff587224 */ /* 0x000fe200078e00a1 */
[----:B------:R-:W4:Y:S01]  /*7e30*/  LDSM.16.MT88.4 R40, [R190+0x11800] ;  /* 0x01180000be28783b */ /* 0x000f220000004200 */
[----:B------:R-:W-:-:S02]  /*7e40*/  IMAD.MOV.U32 R167, RZ, RZ, R163 ;  /* 0x000000ffffa77224 */ /* 0x000fc400078e00a3 */
[----:B------:R-:W-:Y:S01]  /*7e50*/  IMAD.MOV.U32 R12, RZ, RZ, R164 ;  /* 0x000000ffff0c7224 */ /* 0x000fe200078e00a4 */
[C---:B------:R-:W-:Y:S01]  /*7e60*/  HMMA.16816.F32 R160, R4.reuse, R28, R60 ;  /* 0x0000001c04a0723c */ /* 0x040fe2000000183c */
[----:B------:R-:W-:Y:S01]  /*7e70*/  IMAD.MOV.U32 R14, RZ, RZ, R75 ;  /* 0x000000ffff0e7224 */ /* 0x000fe200078e004b */
[----:B------:R-:W-:Y:S01]  /*7e80*/  LOP3.LUT R164, R2, R8, RZ, 0xc0, !PT ;  /* 0x0000000802a47212 */ /* 0x000fe200078ec0ff */
[----:B------:R-:W-:Y:S01]  /*7e90*/  IMAD.MOV.U32 R8, RZ, RZ, R82 ;  /* 0x000000ffff087224 */ /* 0x000fe200078e0052 */
[----:B------:R-:W-:Y:S01]  /*7ea0*/  MOV R31, R83 ;  /* 0x00000053001f7202 */ /* 0x000fe20000000f00 */
[----:B------:R-:W4:Y:S01]  /*7eb0*/  LDSM.16.MT88.4 R72, [R190+0x13800] ;  /* 0x01380000be48783b */ /* 0x000f220000004200 */
[C---:B------:R-:W-:Y:S01]  /*7ec0*/  HMMA.16816.F32 R140, R4.reuse, R24, R44 ;  /* 0x00000018048c723c */ /* 0x040fe2000000182c */
[----:B------:R-:W-:Y:S01]  /*7ed0*/  IMAD.MOV.U32 R29, RZ, RZ, R80 ;  /* 0x000000ffff1d7224 */ /* 0x000fe200078e0050 */
[----:B------:R-:W-:Y:S02]  /*7ee0*/  MOV R28, R81 ;  /* 0x00000051001c7202 */ /* 0x000fe40000000f00 */
[----:B------:R-:W-:Y:S01]  /*7ef0*/  F2FP.F16.F32.PACK_AB R2, R171, R244 ;  /* 0x000000f4ab02723e */ /* 0x000fe200000000ff */
[----:B------:R-:W4:Y:S01]  /*7f00*/  LDSM.16.MT88.4 R80, [R192+0x13800] ;  /* 0x01380000c050783b */ /* 0x000f220000004200 */
[----:B------:R-:W-:Y:S01]  /*7f10*/  HMMA.16816.F32 R24, R4, R26, R56 ;  /* 0x0000001a0418723c */ /* 0x000fe20000001838 */
[----:B------:R-:W-:-:S02]  /*7f20*/  HSET2.LE.AND R11, R11, R0, PT ;  /* 0x000000000b0b7233 */ /* 0x000fc40003803000 */
[----:B------:R-:W-:Y:S01]  /*7f30*/  HSET2.LE.AND R9, R9, R0, PT ;  /* 0x0000000009097233 */ /* 0x000fe20003803000 */
[----:B------:R-:W-:Y:S01]  /*7f40*/  IMAD.MOV.U32 R30, RZ, RZ, R120 ;  /* 0x000000ffff1e7224 */ /* 0x000fe200078e0078 */
[----:B---3--:R-:W-:Y:S02]  /*7f50*/  F2FP.F16.F32.PACK_AB R0, R149, R170 ;  /* 0x000000aa9500723e */ /* 0x008fe400000000ff */
[----:B--2---:R-:W-:Y:S01]  /*7f60*/  F2FP.F16.F32.PACK_AB R4, R13, R19 ;  /* 0x000000130d04723e */ /* 0x004fe200000000ff */
[----:B------:R-:W-:Y:S01]  /*7f70*/  IMAD.MOV.U32 R7, RZ, RZ, R166 ;  /* 0x000000ffff077224 */ /* 0x000fe200078e00a6 */
[----:B------:R-:W-:Y:S01]  /*7f80*/  LOP3.LUT R166, R10, R2, RZ, 0xc0, !PT ;  /* 0x000000020aa67212 */ /* 0x000fe200078ec0ff */
[----:B------:R-:W-:Y:S01]  /*7f90*/  IMAD.MOV.U32 R120, RZ, RZ, R165 ;  /* 0x000000ffff787224 */ /* 0x000fe200078e00a5 */
[----:B------:R-:W-:Y:S01]  /*7fa0*/  LOP3.LUT R165, R9, R0, RZ, 0xc0, !PT ;  /* 0x0000000009a57212 */ /* 0x000fe200078ec0ff */
[----:B------:R-:W-:Y:S01]  /*7fb0*/  IMAD.MOV.U32 R10, RZ, RZ, R167 ;  /* 0x000000ffff0a7224 */ /* 0x000fe200078e00a7 */
[----:B------:R-:W-:Y:S01]  /*7fc0*/  LOP3.LUT R167, R11, R4, RZ, 0xc0, !PT ;  /* 0x000000040ba77212 */ /* 0x000fe200078ec0ff */
[----:B------:R-:W2:Y:S06]  /*7fd0*/  LDSM.16.MT88.4 R56, [R191+0x11800] ;  /* 0x01180000bf38783b */ /* 0x000eac0000004200 */
[C---:B-1----:R-:W-:Y:S06]  /*7fe0*/  HMMA.16816.F32 R44, R164.reuse, R48, R92 ;  /* 0x00000030a42c723c */ /* 0x042fec000000185c */
[C---:B------:R-:W-:Y:S01]  /*7ff0*/  HMMA.16816.F32 R48, R164.reuse, R50, R96 ;  /* 0x00000032a430723c */ /* 0x040fe20000001860 */
[----:B------:R-:W1:Y:S05]  /*8000*/  LDSM.16.MT88.4 R96, [R189+0x15800] ;  /* 0x01580000bd60783b */ /* 0x000e6a0000004200 */
[----:B----4-:R-:W-:Y:S01]  /*8010*/  HMMA.16816.F32 R156, R164, R152, R156 ;  /* 0x00000098a49c723c */ /* 0x010fe2000000189c */
[----:B------:R-:W-:-:S05]  /*8020*/  IMAD.MOV.U32 R0, RZ, RZ, R90 ;  /* 0x000000ffff007224 */ /* 0x000fca00078e005a */
[----:B------:R-:W-:Y:S01]  /*8030*/  HMMA.16816.F32 R152, R164, R154, R68 ;  /* 0x0000009aa498723c */ /* 0x000fe20000001844 */
[----:B------:R-:W-:-:S05]  /*8040*/  IMAD.MOV.U32 R2, RZ, RZ, R91 ;  /* 0x000000ffff027224 */ /* 0x000fca00078e005b */
[C---:B------:R-:W-:Y:S06]  /*8050*/  HMMA.16816.F32 R36, R164.reuse, R40, R76 ;  /* 0x00000028a424723c */ /* 0x040fec000000184c */
[C---:B------:R-:W-:Y:S01]  /*8060*/  HMMA.16816.F32 R68, R164.reuse, R72, R128 ;  /* 0x00000048a444723c */ /* 0x040fe20000001880 */
[----:B------:R-:W-:Y:S01]  /*8070*/  MOV R11, R89 ;  /* 0x00000059000b7202 */ /* 0x000fe20000000f00 */
[----:B------:R-:W-:Y:S04]  /*8080*/  LDSM.16.MT88.4 R128, [R189+0x17800] ;  /* 0x01780000bd80783b */ /* 0x000fe80000004200 */
[C---:B------:R-:W-:Y:S06]  /*8090*/  HMMA.16816.F32 R72, R164.reuse, R74, R132 ;  /* 0x0000004aa448723c */ /* 0x040fec0000001884 */
[----:B------:R-:W-:Y:S01]  /*80a0*/  HMMA.16816.F32 R76, R164, R80, R136 ;  /* 0x00000050a44c723c */ /* 0x000fe20000001888 */
[----:B------:R-:W-:Y:S01]  /*80b0*/  MOV R132, R120 ;  /* 0x0000007800847202 */ /* 0x000fe20000000f00 */
[----:B------:R-:W-:-:S02]  /*80c0*/  IMAD.MOV.U32 R133, RZ, RZ, R121 ;  /* 0x000000ffff857224 */ /* 0x000fc400078e0079 */
[----:B------:R-:W-:Y:S01]  /*80d0*/  IMAD.MOV.U32 R134, RZ, RZ, R122 ;  /* 0x000000ffff867224 */ /* 0x000fe200078e007a */
[----:B------:R-:W-:Y:S01]  /*80e0*/  MOV R135, R123 ;  /* 0x0000007b00877202 */ /* 0x000fe20000000f00 */
[C---:B------:R-:W-:Y:S01]  /*80f0*/  HMMA.16816.F32 R80, R164.reuse, R82, R228 ;  /* 0x00000052a450723c */ /* 0x040fe200000018e4 */
[----:B------:R-:W-:Y:S01]  /*8100*/  FADD.FTZ R0, R0, R132 ;  /* 0x0000008400007221 */ /* 0x000fe20000010000 */
[----:B------:R-:W-:Y:S01]  /*8110*/  MOV R9, R88 ;  /* 0x0000005800097202 */ /* 0x000fe20000000f00 */
[----:B------:R-:W-:Y:S04]  /*8120*/  LDSM.16.MT88.4 R120, [R191+0x15800] ;  /* 0x01580000bf78783b */ /* 0x000fe80000004200 */
[----:B------:R-:W-:Y:S02]  /*8130*/  IMAD.MOV.U32 R231, RZ, RZ, R7 ;  /* 0x000000ffffe77224 */ /* 0x000fe400078e0007 */
[----:B------:R-:W-:Y:S01]  /*8140*/  FADD.FTZ R0, R134, R0 ;  /* 0x0000000086007221 */ /* 0x000fe20000010000 */
[----:B--2---:R-:W-:Y:S01]  /*8150*/  HMMA.16816.F32 R52, R164, R56, R100 ;  /* 0x00000038a434723c */ /* 0x004fe20000001864 */
[----:B------:R-:W2:Y:S01]  /*8160*/  LDSM.16.MT88.4 R88, [R191+0x13800] ;  /* 0x01380000bf58783b */ /* 0x000ea20000004200 */
[----:B------:R-:W-:-:S03]  /*8170*/  FADD.FTZ R2, R2, R231 ;  /* 0x000000e702027221 */ /* 0x000fc60000010000 */
[----:B------:R-:W-:Y:S01]  /*8180*/  LDSM.16.MT88.4 R136, [R190+0x17800] ;  /* 0x01780000be88783b */ /* 0x000fe20000004200 */
[----:B------:R-:W-:Y:S01]  /*8190*/  FADD.FTZ R2, R133, R2 ;  /* 0x0000000285027221 */ /* 0x000fe20000010000 */
[----:B------:R-:W-:Y:S01]  /*81a0*/  FADD.FTZ R0, R11, R0 ;  /* 0x000000000b007221 */ /* 0x000fe20000010000 */
[----:B------:R-:W-:Y:S01]  /*81b0*/  HMMA.16816.F32 R60, R164, R64, R108 ;  /* 0x00000040a43c723c */ /* 0x000fe2000000186c */
[----:B------:R-:W-:Y:S01]  /*81c0*/  LDSM.16.MT88.4 R4, [R191+0x17800] ;  /* 0x01780000bf04783b */ /* 0x000fe20000004200 */
[----:B------:R-:W-:Y:S01]  /*81d0*/  FADD.FTZ R2, R135, R2 ;  /* 0x0000000287027221 */ /* 0x000fe20000010000 */
[----:B------:R-:W-:-:S03]  /*81e0*/  FADD.FTZ R0, R9, R0 ;  /* 0x0000000009007221 */ /* 0x000fc60000010000 */
[----:B-1----:R-:W-:Y:S01]  /*81f0*/  HMMA.16816.F32 R92, R164, R96, R236 ;  /* 0x00000060a45c723c */ /* 0x002fe200000018ec */
[----:B------:R-:W-:-:S05]  /*8200*/  FADD.FTZ R2, R10, R2 ;  /* 0x000000020a027221 */ /* 0x000fca0000010000 */
[C---:B------:R-:W-:Y:S01]  /*8210*/  HMMA.16816.F32 R56, R164.reuse, R58, R104 ;  /* 0x0000003aa438723c */ /* 0x040fe20000001868 */
[----:B------:R-:W1:Y:S05]  /*8220*/  LDSM.16.MT88.4 R104, [R190+0x15800] ;  /* 0x01580000be68783b */ /* 0x000e6a0000004200 */
[C---:B------:R-:W-:Y:S01]  /*8230*/  HMMA.16816.F32 R64, R164.reuse, R66, R112 ;  /* 0x00000042a440723c */ /* 0x040fe20000001870 */
[----:B------:R-:W3:Y:S05]  /*8240*/  LDSM.16.MT88.4 R112, [R192+0x15800] ;  /* 0x01580000c070783b */ /* 0x000eea0000004200 */
[----:B------:R-:W-:Y:S01]  /*8250*/  HMMA.16816.F32 R96, R164, R98, R144 ;  /* 0x00000062a460723c */ /* 0x000fe20000001890 */
[----:B------:R-:W4:Y:S01]  /*8260*/  LDSM.16.MT88.4 R144, [R192+0x17800] ;  /* 0x01780000c090783b */ /* 0x000f220000004200 */
[----:B------:R-:W-:Y:S01]  /*8270*/  FADD.FTZ R2, R30, R2 ;  /* 0x000000021e027221 */ /* 0x000fe20000010000 */
[----:B------:R-:W-:-:S03]  /*8280*/  FADD.FTZ R0, R31, R0 ;  /* 0x000000001f007221 */ /* 0x000fc60000010000 */
        /* <DEDUP_REMOVED lines=14> */
[----:B------:R-:W-:Y:S02]  /*8370*/  HMMA.16816.F32 R40, R164, R42, R84 ;  /* 0x0000002aa428723c */ /* 0x000fe40000001854 */
[----:B------:R-:W-:Y:S01]  /*8380*/  FADD.FTZ R245, R245, R2 ;  /* 0x00000002f5f57221 */ /* 0x000fe20000010000 */
[----:B------:R-:W-:-:S03]  /*8390*/  FADD.FTZ R0, R149, R0 ;  /* 0x0000000095007221 */ /* 0x000fc60000010000 */
[----:B--2---:R-:W-:Y:S01]  /*83a0*/  HMMA.16816.F32 R84, R164, R88, R240 ;  /* 0x00000058a454723c */ /* 0x004fe200000018f0 */
[----:B------:R-:W-:Y:S01]  /*83b0*/  FADD.FTZ R245, R244, R245 ;  /* 0x000000f5f4f57221 */ /* 0x000fe20000010000 */
[----:B------:R-:W-:-:S04]  /*83c0*/  FADD.FTZ R0, R19, R0 ;  /* 0x0000000013007221 */ /* 0x000fc80000010000 */
[----:B-1----:R-:W-:Y:S01]  /*83d0*/  HMMA.16816.F32 R100, R164, R104, R232 ;  /* 0x00000068a464723c */ /* 0x002fe200000018e8 */
[----:B------:R-:W-:-:S05]  /*83e0*/  FADD.FTZ R245, R171, R245 ;  /* 0x000000f5abf57221 */ /* 0x000fca0000010000 */
[----:B---3--:R-:W-:Y:S01]  /*83f0*/  HMMA.16816.F32 R108, R164, R112, R184 ;  /* 0x00000070a46c723c */ /* 0x008fe200000018b8 */
[----:B------:R-:W-:-:S05]  /*8400*/  FADD.FTZ R247, R13, R0 ;  /* 0x000000000df77221 */ /* 0x000fca0000010000 */
[C---:B------:R-:W-:Y:S06]  /*8410*/  HMMA.16816.F32 R116, R164.reuse, R120, R116 ;  /* 0x00000078a474723c */ /* 0x040fec0000001874 */
[C---:B------:R-:W-:Y:S06]  /*8420*/  HMMA.16816.F32 R124, R164.reuse, R128, R124 ;  /* 0x00000080a47c723c */ /* 0x040fec000000187c */
[C---:B------:R-:W-:Y:S06]  /*8430*/  HMMA.16816.F32 R132, R164.reuse, R136, R172 ;  /* 0x00000088a484723c */ /* 0x040fec00000018ac */
        /* <DEDUP_REMOVED lines=12> */
[----:B------:R-:W2:Y:S01]  /*8500*/  LDL.LU R15, [R1+0x58] ;  /* 0x00005800010f7983 */ /* 0x000ea20000300800 */
[----:B------:R-:W-:Y:S01]  /*8510*/  ULDC UR4, c[0x0][0x2d0] ;  /* 0x0000b40000047ab9 */ /* 0x000fe20000000800 */
[--C-:B-----5:R-:W-:Y:S01]  /*8520*/  SHF.R.S32.HI R5, RZ, 0x1f, R150.reuse ;  /* 0x0000001fff057819 */ /* 0x120fe20000011496 */
[----:B------:R-:W-:Y:S01]  /*8530*/  IMAD.MOV.U32 R4, RZ, RZ, R150 ;  /* 0x000000ffff047224 */ /* 0x000fe200078e0096 */
[----:B------:R-:W3:Y:S01]  /*8540*/  LDL.LU R17, [R1+0x4c] ;  /* 0x00004c0001117983 */ /* 0x000ee20000300800 */
[----:B------:R-:W-:Y:S01]  /*8550*/  IMAD.U32 R0, RZ, RZ, UR20 ;  /* 0x00000014ff007e24 */ /* 0x000fe2000f8e00ff */
[----:B------:R-:W-:Y:S02]  /*8560*/  ULDC.64 UR6, c[0x0][0x220] ;  /* 0x0000880000067ab9 */ /* 0x000fe40000000a00 */
[----:B------:R-:W4:Y:S04]  /*8570*/  LDL.LU R16, [R1+0x5c] ;  /* 0x00005c0001107983 */ /* 0x000f280000300800 */
[----:B------:R-:W4:Y:S04]  /*8580*/  LDL.LU R18, [R1+0x54] ;  /* 0x0000540001127983 */ /* 0x000f280000300800 */
[----:B------:R-:W4:Y:S01]  /*8590*/  LDL.LU R14, [R1+0x50] ;  /* 0x00005000010e7983 */ /* 0x000f220000300800 */
[----:B------:R-:W-:Y:S01]  /*85a0*/  ISETP.GE.AND P3, PT, R150, UR4, PT ;  /* 0x0000000496007c0c */ /* 0x000fe2000bf66270 */
[----:B------:R-:W-:Y:S01]  /*85b0*/  IMAD.MOV.U32 R150, RZ, RZ, R3 ;  /* 0x000000ffff967224 */ /* 0x000fe200078e0003 */
[----:B------:R-:W-:Y:S01]  /*85c0*/  SHF.R.S32.HI R217, RZ, 0x1f, R168 ;  /* 0x0000001fffd97819 */ /* 0x000fe200000114a8 */
[----:B------:R-:W-:Y:S01]  /*85d0*/  IMAD.MOV.U32 R149, RZ, RZ, R148 ;  /* 0x000000ffff957224 */ /* 0x000fe200078e0094 */
[----:B------:R-:W-:Y:S01]  /*85e0*/  IADD3 R222, P2, R168, 0x20, RZ ;  /* 0x00000020a8de7810 */ /* 0x000fe20007f5e0ff */
[----:B------:R-:W-:Y:S01]  /*85f0*/  IMAD.MOV.U32 R216, RZ, RZ, R168 ;  /* 0x000000ffffd87224 */ /* 0x000fe200078e00a8 */
[----:B------:R-:W-:-:S02]  /*8600*/  ULEA.HI.SX32 UR11, UR19, 0xfffffffe, 0x1a ;  /* 0xfffffffe130b7891 */ /* 0x000fc4000f8fd23f */
[----:B------:R-:W-:Y:S01]  /*8610*/  ULEA.HI.SX32 UR32, UR19, 0xfffffffd, 0x1a ;  /* 0xfffffffd13207891 */ /* 0x000fe2000f8fd23f */
[----:B------:R-:W-:Y:S01]  /*8620*/  IMAD.X R223, RZ, RZ, R217, P2 ;  /* 0x000000ffffdf7224 */ /* 0x000fe200010e06d9 */
[----:B------:R-:W-:Y:S01]  /*8630*/  UMOV UR36, URZ ;  /* 0x0000003f00247c82 */ /* 0x000fe20008000000 */
[----:B------:R-:W-:Y:S02]  /*8640*/  ULDC UR4, c[0x0][0x2ec] ;  /* 0x0000bb0000047ab9 */ /* 0x000fe40000000800 */
[----:B------:R-:W1:Y:S02]  /*8650*/  @!P3 LDC.64 R2, c[0x0][0x220] ;  /* 0x00008800ff02bb82 */ /* 0x000e640000000a00 */
[----:B-1----:R1:W-:Y:S06]  /*8660*/  @!P3 STL.64 [R1+0x18], R2 ;  /* 0x000018020100b387 */ /* 0x0023ec0000100a00 */
[----:B-1----:R-:W1:Y:S01]  /*8670*/  @!P3 LDC.64 R2, c[0x0][0x220] ;  /* 0x00008800ff02bb82 */ /* 0x002e620000000a00 */
[----:B--2---:R-:W-:-:S04]  /*8680*/  IMAD.WIDE.U32 R6, R15, UR18, R4 ;  /* 0x000000120f067c25 */ /* 0x004fc8000f8e0004 */
[----:B---3--:R-:W-:Y:S01]  /*8690*/  IMAD.WIDE.U32 R248, R17, -0x326172a9, RZ ;  /* 0xcd9e8d5711f87825 */ /* 0x008fe200078e00ff */
[----:B------:R-:W-:-:S03]  /*86a0*/  IADD3 R226, P0, R6, UR22, RZ ;  /* 0x0000001606e27c10 */ /* 0x000fc6000ff1e0ff */
[----:B----4-:R-:W-:Y:S01]  /*86b0*/  IMAD.WIDE.U32 R4, R16, UR18, R4 ;  /* 0x0000001210047c25 */ /* 0x010fe2000f8e0004 */
[----:B------:R-:W-:Y:S01]  /*86c0*/  IADD3.X R6, R0, UR9, R7, P0, !PT ;  /* 0x0000000900067c10 */ /* 0x000fe200087fe407 */
[----:B------:R-:W-:Y:S02]  /*86d0*/  ULDC.64 UR8, c[0x0][0x218] ;  /* 0x0000860000087ab9 */ /* 0x000fe40000000a00 */
[----:B------:R-:W-:Y:S01]  /*86e0*/  IMAD.U32 R0, RZ, RZ, UR21 ;  /* 0x00000015ff007e24 */ /* 0x000fe2000f8e00ff */
[----:B------:R-:W-:Y:S01]  /*86f0*/  LEA R227, P1, R226, UR8, 0x1 ;  /* 0x00000008e2e37c11 */ /* 0x000fe2000f8208ff */
[----:B------:R-:W-:Y:S01]  /*8700*/  IMAD.WIDE.U32 R230, R18, -0x2daee0ad, RZ ;  /* 0xd2511f5312e67825 */ /* 0x000fe200078e00ff */
[----:B------:R-:W-:Y:S02]  /*8710*/  IADD3 R224, P0, R4, UR24, RZ ;  /* 0x0000001804e07c10 */ /* 0x000fe4000ff1e0ff */
[----:B------:R-:W-:Y:S01]  /*8720*/  LEA.HI.X R226, R226, UR9, R6, 0x1, P1 ;  /* 0x00000009e2e27c11 */ /* 0x000fe200088f0c06 */
[----:B------:R-:W-:Y:S01]  /*8730*/  ULDC.64 UR8, c[0x0][0x248] ;  /* 0x0000920000087ab9 */ /* 0x000fe20000000a00 */
[----:B------:R-:W-:Y:S01]  /*8740*/  IADD3.X R0, R0, UR25, R5, P0, !PT ;  /* 0x0000001900007c10 */ /* 0x000fe200087fe405 */
[----:B------:R-:W2:Y:S01]  /*8750*/  @!P3 LDC.64 R6, c[0x0][0x220] ;  /* 0x00008800ff06bb82 */ /* 0x000ea20000000a00 */
[----:B------:R-:W-:Y:S01]  /*8760*/  LEA R225, P0, R224, UR6, 0x1 ;  /* 0x00000006e0e17c11 */ /* 0x000fe2000f8008ff */
[----:B------:R-:W-:Y:S01]  /*8770*/  ULDC UR25, c[0x0][0x2d0] ;  /* 0x0000b40000197ab9 */ /* 0x000fe20000000800 */
[----:B------:R-:W-:-:S02]  /*8780*/  IADD3 R220, P1, R168, 0x30, RZ ;  /* 0x00000030a8dc7810 */ /* 0x000fc40007f3e0ff */
[----:B------:R-:W-:Y:S01]  /*8790*/  LEA.HI.X R224, R224, UR7, R0, 0x1, P0 ;  /* 0x00000007e0e07c11 */ /* 0x000fe200080f0c00 */
[----:B------:R-:W-:Y:S01]  /*87a0*/  ULDC.64 UR6, c[0x0][0x250] ;  /* 0x0000940000067ab9 */ /* 0x000fe20000000a00 */
[----:B------:R-:W-:Y:S01]  /*87b0*/  IADD3 R218, P0, R168, 0x10, RZ ;  /* 0x00000010a8da7810 */ /* 0x000fe20007f1e0ff */
[----:B------:R-:W3:Y:S01]  /*87c0*/  @!P3 LDC.64 R4, c[0x0][0x220] ;  /* 0x00008800ff04bb82 */ /* 0x000ee20000000a00 */
[----:B------:R-:W-:Y:S01]  /*87d0*/  LOP3.LUT R228, R249, R14, RZ, 0x3c, !PT ;  /* 0x0000000ef9e47212 */ /* 0x000fe200078e3cff */
[--C-:B------:R-:W-:Y:S01]  /*87e0*/  IMAD.X R221, RZ, RZ, R217.reuse, P1 ;  /* 0x000000ffffdd7224 */ /* 0x100fe200008e06d9 */
[----:B------:R-:W-:Y:S01]  /*87f0*/  USHF.L.U64.HI UR33, UR6, 0x4, UR7 ;  /* 0x0000000406217899 */ /* 0x000fe20008010207 */
[----:B------:R-:W-:Y:S01]  /*8800*/  IMAD.X R219, RZ, RZ, R217, P0 ;  /* 0x000000ffffdb7224 */ /* 0x000fe200000e06d9 */
[----:B------:R-:W-:Y:S01]  /*8810*/  USHF.L.U32 UR34, UR6, 0x4, URZ ;  /* 0x0000000406227899 */ /* 0x000fe2000800063f */
[----:B------:R-:W-:Y:S01]  /*8820*/  IMAD.WIDE.U32 R228, R228, -0x2daee0ad, RZ ;  /* 0xd2511f53e4e47825 */ /* 0x000fe200078e00ff */
[----:B--2---:R2:W-:Y:S04]  /*8830*/  @!P3 STL.64 [R1+0x10], R6 ;  /* 0x000010060100b387 */ /* 0x0045e80000100a00 */
[----:B---3--:R2:W-:Y:S04]  /*8840*/  @!P3 STL.64 [R1+0x8], R4 ;  /* 0x000008040100b387 */ /* 0x0085e80000100a00 */
[----:B-1----:R2:W-:Y:S01]  /*8850*/  @!P3 STL.64 [R1], R2 ;  /* 0x000000020100b387 */ /* 0x0025e20000100a00 */
[----:B------:R-:W-:Y:S05]  /*8860*/  BRA `(.L_x_656) ;  /* 0x0000000400c47947 */ /* 0x000fea0003800000 */
.L_x_658:
[----:B------:R-:W2:Y:S01]  /*8870*/  LDL.64 R234, [R1+0x30] ;  /* 0x0000300001ea7983 */ /* 0x000ea20000100a00 */
[----:B------:R-:W1:Y:S01]  /*8880*/  @!P3 LDC.64 R180, c[0x0][0x218] ;  /* 0x00008600ffb4bb82 */ /* 0x000e620000000a00 */
[----:B------:R-:W-:Y:S02]  /*8890*/  UIADD3 UR13, UR11, -0x1, -UR36 ;  /* 0xffffffff0b0d7890 */ /* 0x000fe4000fffe824 */
        /* <DEDUP_REMOVED lines=8> */
[----:B------:R-:W4:Y:S01]  /*8920*/  @!P3 LDC.64 R174, c[0x0][0x218] ;  /* 0x00008600ffaebb82 */ /* 0x000f220000000a00 */
[----:B------:R-:W-:Y:S01]  /*8930*/  UIADD3 UR12, UR15, UR12, URZ ;  /* 0x0000000c0f0c7290 */ /* 0x000fe2000fffe03f */
[----:B------:R-:W-:Y:S05]  /*8940*/  IMAD.U32 R173, RZ, RZ, UR15 ;  /* 0x0000000fffad7e24 */ /* 0x000fea000f8e00ff */
[----:B------:R-:W-:Y:S01]  /*8950*/  IMAD.U32 R151, RZ, RZ, UR12 ;  /* 0x0000000cff977e24 */ /* 0x000fe2000f8e00ff */
[----:B------:R-:W4:Y:S01]  /*8960*/  @!P3 LDC.64 R182, c[0x0][0x218] ;  /* 0x00008600ffb6bb82 */ /* 0x000f220000000a00 */
[C---:B--2---:R-:W-:Y:S04]  /*8970*/  LEA R0, P5, R172.reuse, R234, 0x6 ;  /* 0x000000eaac007211 */ /* 0x044fe800078a30ff */
[----:B---3--:R-:W-:Y:S02]  /*8980*/  LEA.HI.X R151, R172, R233, R151, 0x6, P5 ;  /* 0x000000e9ac977211 */ /* 0x008fe400028f3497 */
[C---:B-1----:R-:W-:Y:S02]  /*8990*/  @!P3 LEA R180, P5, R0.reuse, R180, 0x1 ;  /* 0x000000b400b4b211 */ /* 0x042fe400078a08ff */
[C---:B------:R-:W-:Y:S02]  /*89a0*/  IADD3 R148, P6, R0.reuse, UR31, RZ ;  /* 0x0000001f00947c10 */ /* 0x040fe4000ffde0ff */
[----:B------:R-:W-:Y:S02]  /*89b0*/  @!P3 LEA.HI.X R181, R0, R181, R151, 0x1, P5 ;  /* 0x000000b500b5b211 */ /* 0x000fe400028f0c97 */
[C---:B-----5:R-:W-:Y:S02]  /*89c0*/  @!P3 LEA R178, P5, R148.reuse, R178, 0x1 ;  /* 0x000000b294b2b211 */ /* 0x060fe400078a08ff */
        /* <DEDUP_REMOVED lines=18> */
[C---:B------:R-:W-:Y:S01]  /*8af0*/  @!P3 LEA R172, P5, R148.reuse, R182, 0x1 ;  /* 0x000000b694acb211 */ /* 0x040fe200078a08ff */
        /* <DEDUP_REMOVED lines=72> */
.L_x_656:
[----:B------:R-:W3:Y:S01]  /*8f80*/  LDL.64 R14, [R1+0x28] ;  /* 0x00002800010e7983 */ /* 0x000ee20000100a00 */
[----:B------:R-:W-:Y:S01]  /*8f90*/  UIADD3 UR35, UR11, -UR36, URZ ;  /* 0x800000240b237290 */ /* 0x000fe2000fffe03f */
[----:B------:R-:W-:Y:S04]  /*8fa0*/  DEPBAR.LE SB0, 0x0 ;  /* 0x000080000000791a */ /* 0x000fe80000000000 */
[----:B------:R-:W4:Y:S01]  /*8fb0*/  LDL R13, [R1+0x38] ;  /* 0x00003800010d7983 */ /* 0x000f220000100800 */
[----:B------:R-:W-:Y:S01]  /*8fc0*/  USHF.R.S32.HI UR12, URZ, 0x1f, UR35 ;  /* 0x0000001f3f0c7899 */ /* 0x000fe20008011423 */
[----:B------:R-:W-:Y:S01]  /*8fd0*/  IMAD.U32 R8, RZ, RZ, UR35 ;  /* 0x00000023ff087e24 */ /* 0x000fe2000f8e00ff */
[----:B------:R-:W-:Y:S01]  /*8fe0*/  UIMAD.WIDE.U32 UR14, UR35, UR6, URZ ;  /* 0x00000006230e72a5 */ /* 0x000fe2000f8e003f */
[----:B------:R-:W5:Y:S01]  /*8ff0*/  LDL R28, [R1+0x18] ;  /* 0x00001800011c7983 */ /* 0x000f620000100800 */
[----:B------:R-:W-:Y:S01]  /*9000*/  UIMAD UR12, UR12, UR6, URZ ;  /* 0x000000060c0c72a4 */ /* 0x000fe2000f8e023f */
[----:B--2---:R-:W-:Y:S01]  /*9010*/  IMAD.U32 R6, RZ, RZ, UR35 ;  /* 0x00000023ff067e24 */ /* 0x004fe2000f8e00ff */
[----:B------:R-:W-:Y:S01]  /*9020*/  LEA R8, P4, R8, R216, 0x6 ;  /* 0x000000d808087211 */ /* 0x000fe200078830ff */
[----:B------:R-:W2:Y:S01]  /*9030*/  LDL R27, [R1+0x1c] ;  /* 0x00001c00011b7983 */ /* 0x000ea20000100800 */
[----:B------:R-:W-:Y:S01]  /*9040*/  IMAD.U32 R4, RZ, RZ, UR35 ;  /* 0x00000023ff047e24 */ /* 0x000fe2000f8e00ff */
[----:B------:R-:W-:Y:S01]  /*9050*/  UIMAD UR12, UR35, UR7, UR12 ;  /* 0x00000007230c72a4 */ /* 0x000fe2000f8e020c */
[----:B------:R-:W-:Y:S01]  /*9060*/  IMAD.U32 R2, RZ, RZ, UR35 ;  /* 0x00000023ff027e24 */ /* 0x000fe2000f8e00ff */
[----:B------:R-:W2:Y:S01]  /*9070*/  LDL R26, [R1+0x10] ;  /* 0x00001000011a7983 */ /* 0x000ea20000100800 */
[----:B------:R-:W-:Y:S01]  /*9080*/  IMAD.U32 R7, RZ, RZ, UR35 ;  /* 0x00000023ff077e24 */ /* 0x000fe2000f8e00ff */
[----:B------:R-:W-:Y:S01]  /*9090*/  LEA R6, P2, R6, R218, 0x6 ;  /* 0x000000da06067211 */ /* 0x000fe200078430ff */
[----:B------:R-:W-:Y:S01]  /*90a0*/  IMAD.U32 R5, RZ, RZ, UR35 ;  /* 0x00000023ff057e24 */ /* 0x000fe2000f8e00ff */
[----:B------:R-:W2:Y:S01]  /*90b0*/  LDL R25, [R1+0x14] ;  /* 0x0000140001197983 */ /* 0x000ea20000100800 */
[----:B------:R-:W-:Y:S01]  /*90c0*/  IMAD.U32 R3, RZ, RZ, UR35 ;  /* 0x00000023ff037e24 */ /* 0x000fe2000f8e00ff */
[----:B------:R-:W-:Y:S01]  /*90d0*/  UIADD3 UR12, UR15, UR12, URZ ;  /* 0x0000000c0f0c7290 */ /* 0x000fe2000fffe03f */
        /* <DEDUP_REMOVED lines=8> */
[----:B------:R-:W-:Y:S01]  /*9160*/  LEA.HI.X.SX32 R5, R3, R223, 0x6, P1 ;  /* 0x000000df03057211 */ /* 0x000fe200008f36ff */
[----:B------:R-:W2:Y:S01]  /*9170*/  LDL R23, [R1+0xc] ;  /* 0x00000c0001177983 */ /* 0x000ea20000100800 */
[----:B------:R-:W-:Y:S01]  /*9180*/  LEA.HI.X.SX32 R3, R0, R221, 0x6, P0 ;  /* 0x000000dd00037211 */ /* 0x000fe200000f36ff */
[----:B------:R-:W-:Y:S01]  /*9190*/  IMAD R7, R7, UR6, RZ ;  /* 0x0000000607077c24 */ /* 0x000fe2000f8e02ff */
[----:B------:R-:W-:Y:S01]  /*91a0*/  UIADD3 UR12, UR32, -UR36, URZ ;  /* 0x80000024200c7290 */ /* 0x000fe2000fffe03f */
[----:B------:R-:W2:Y:S01]  /*91b0*/  LDL R24, [R1] ;  /* 0x0000000001187983 */ /* 0x000ea20000100800 */
[----:B------:R-:W-:Y:S02]  /*91c0*/  IMAD R5, R5, UR6, RZ ;  /* 0x0000000605057c24 */ /* 0x000fe4000f8e02ff */
[C---:B------:R-:W-:Y:S01]  /*91d0*/  IMAD R7, R6.reuse, UR7, R7 ;  /* 0x0000000706077c24 */ /* 0x040fe2000f8e0207 */
[----:B------:R-:W2:Y:S01]  /*91e0*/  LDL R22, [R1+0x4] ;  /* 0x0000040001167983 */ /* 0x000ea20000100800 */
[----:B------:R-:W-:Y:S01]  /*91f0*/  IMAD.WIDE.U32 R18, R6, UR6, RZ ;  /* 0x0000000606127c25 */ /* 0x000fe2000f8e00ff */
[----:B------:R-:W-:Y:S03]  /*9200*/  BAR.SYNC.DEFER_BLOCKING 0x0 ;  /* 0x0000000000007b1d */ /* 0x000fe60000010000 */
[----:B------:R-:W-:Y:S01]  /*9210*/  IMAD R5, R4, UR7, R5 ;  /* 0x0000000704057c24 */ /* 0x000fe2000f8e0205 */
[-C--:B------:R-:W-:Y:S01]  /*9220*/  LEA R6, P2, R18, R225.reuse, 0x1 ;  /* 0x000000e112067211 */ /* 0x080fe200078408ff */
[----:B------:R-:W-:Y:S04]  /*9230*/  IMAD.WIDE.U32 R16, R4, UR6, RZ ;  /* 0x0000000604107c25 */ /* 0x000fe8000f8e00ff */
[----:B------:R-:W-:Y:S01]  /*9240*/  IMAD.IADD R7, R19, 0x1, R7 ;  /* 0x0000000113077824 */ /* 0x000fe200078e0207 */
[-C--:B------:R-:W-:Y:S01]  /*9250*/  LEA R4, P1, R16, R225.reuse, 0x1 ;  /* 0x000000e110047211 */ /* 0x080fe200078208ff */
[----:B------:R-:W-:Y:S02]  /*9260*/  IMAD.IADD R5, R17, 0x1, R5 ;  /* 0x0000000111057824 */ /* 0x000fe400078e0205 */
[----:B------:R-:W-:Y:S01]  /*9270*/  IMAD R0, R9, UR6, RZ ;  /* 0x0000000609007c24 */ /* 0x000fe2000f8e02ff */
[-C--:B------:R-:W-:Y:S01]  /*9280*/  LEA.HI.X R7, R18, R224.reuse, R7, 0x1, P2 ;  /* 0x000000e012077211 */ /* 0x080fe200010f0c07 */
[----:B------:R-:W-:Y:S01]  /*9290*/  IMAD R3, R3, UR6, RZ ;  /* 0x0000000603037c24 */ /* 0x000fe2000f8e02ff */
[-C--:B------:R-:W-:Y:S01]  /*92a0*/  LEA.HI.X R5, R16, R224.reuse, R5, 0x1, P1 ;  /* 0x000000e010057211 */ /* 0x080fe200008f0c05 */
[C---:B------:R-:W-:Y:S01]  /*92b0*/  IMAD R0, R8.reuse, UR7, R0 ;  /* 0x0000000708007c24 */ /* 0x040fe2000f8e0200 */
[----:B------:R-:W-:Y:S01]  /*92c0*/  ISETP.GE.AND P2, PT, R251, UR25, PT ;  /* 0x00000019fb007c0c */ /* 0x000fe2000bf46270 */
[----:B------:R-:W-:Y:S01]  /*92d0*/  IMAD.WIDE.U32 R20, R8, UR6, RZ ;  /* 0x0000000608147c25 */ /* 0x000fe2000f8e00ff */
[----:B------:R-:W-:Y:S03]  /*92e0*/  ISETP.GE.AND P1, PT, R250, UR25, PT ;  /* 0x00000019fa007c0c */ /* 0x000fe6000bf26270 */
[----:B------:R-:W-:Y:S01]  /*92f0*/  IMAD R3, R2, UR7, R3 ;  /* 0x0000000702037c24 */ /* 0x000fe2000f8e0203 */
[C---:B------:R-:W-:Y:S01]  /*9300*/  LEA R8, P4, R20.reuse, R225, 0x1 ;  /* 0x000000e114087211 */ /* 0x040fe200078808ff */
[----:B------:R-:W-:Y:S01]  /*9310*/  IMAD.IADD R0, R21, 0x1, R0 ;  /* 0x0000000115007824 */ /* 0x000fe200078e0200 */
[----:B------:R-:W-:Y:S01]  /*9320*/  @P3 STS.128 [R215+0x10000], RZ ;  /* 0x010000ffd7003388 */ /* 0x000fe20000000c00 */
[----:B------:R-:W-:Y:S03]  /*9330*/  IMAD.U32 R148, RZ, RZ, UR12 ;  /* 0x0000000cff947e24 */ /* 0x000fe6000f8e00ff */
[----:B------:R-:W-:Y:S02]  /*9340*/  LEA.HI.X R9, R20, R224, R0, 0x1, P4 ;  /* 0x000000e014097211 */ /* 0x000fe400020f0c00 */
[----:B---3--:R-:W-:Y:S01]  /*9350*/  LEA R11, P0, R10, R14, 0x6 ;  /* 0x0000000e0a0b7211 */ /* 0x008fe200078030ff */
[----:B------:R-:W-:Y:S04]  /*9360*/  IMAD.WIDE.U32 R14, R2, UR6, RZ ;  /* 0x00000006020e7c25 */ /* 0x000fe8000f8e00ff */
[----:B------:R-:W-:Y:S01]  /*9370*/  IMAD.IADD R3, R15, 0x1, R3 ;  /* 0x000000010f037824 */ /* 0x000fe200078e0203 */
[----:B----4-:R-:W-:Y:S02]  /*9380*/  LEA.HI.X R12, R10, R13, R12, 0x6, P0 ;  /* 0x0000000d0a0c7211 */ /* 0x010fe400000f340c */
[----:B------:R-:W3:Y:S01]  /*9390*/  LDL R13, [R1+0x8] ;  /* 0x00000800010d7983 */ /* 0x000ee20000100800 */
[C---:B------:R-:W-:Y:S02]  /*93a0*/  LEA R2, P0, R14.reuse, R225, 0x1 ;  /* 0x000000e10e027211 */ /* 0x040fe400078008ff */
[C---:B-----5:R-:W-:Y:S02]  /*93b0*/  @!P3 LEA R16, P6, R11.reuse, R28, 0x1 ;  /* 0x0000001c0b10b211 */ /* 0x060fe400078c08ff */
[----:B------:R-:W-:Y:S02]  /*93c0*/  LEA.HI.X R3, R14, R224, R3, 0x1, P0 ;  /* 0x000000e00e037211 */ /* 0x000fe400000f0c03 */
[C---:B--2---:R-:W-:Y:S02]  /*93d0*/  @!P3 LEA.HI.X R17, R11.reuse, R27, R12, 0x1, P6 ;  /* 0x0000001b0b11b211 */ /* 0x044fe400030f0c0c */
[----:B------:R-:W-:Y:S02]  /*93e0*/  ISETP.GE.AND P0, PT, R252, UR25, PT ;  /* 0x00000019fc007c0c */ /* 0x000fe4000bf06270 */
[----:B------:R-:W-:Y:S01]  /*93f0*/  IADD3 R10, P5, R11, UR34, RZ ;  /* 0x000000220b0a7c10 */ /* 0x000fe2000ffbe0ff */
[----:B------:R-:W-:Y:S01]  /*9400*/  @!PT LDS RZ, [RZ] ;  /* 0x00000000fffff984 */ /* 0x000fe20000000800 */
[----:B------:R-:W-:Y:S01]  /*9410*/  @!PT LDS RZ, [RZ] ;  /* 0x00000000fffff984 */ /* 0x000fe20000000800 */
[----:B------:R-:W-:Y:S01]  /*9420*/  @!PT LDS RZ, [RZ] ;  /* 0x00000000fffff984 */ /* 0x000fe20000000800 */
[----:B------:R-:W-:Y:S03]  /*9430*/  @!P3 LDGSTS.E.BYPASS.LTC128B.128 [R215+0x10000], desc[UR26][R16.64] ;  /* 0x1000000010d7bfae */ /* 0x000fe6000b901d5a */
[----:B------:R-:W-:Y:S01]  /*9440*/  @!P3 LEA R14, P6, R10, R26, 0x1 ;  /* 0x0000001a0a0eb211 */ /* 0x000fe200078c08ff */
        /* <DEDUP_REMOVED lines=8> */
[----:B------:R-:W-:Y:S01]  /*94d0*/  IADD3.X R11, R11, UR33, RZ, P4, !PT ;  /* 0x000000210b0b7c10 */ /* 0x000fe2000a7fe4ff */
[----:B------:R-:W-:Y:S01]  /*94e0*/  @P1 STS.128 [R215+0x14000], RZ ;  /* 0x014000ffd7001388 */ /* 0x000fe20000000c00 */
[----:B------:R-:W-:Y:S03]  /*94f0*/  IADD3 R18, P5, R0, UR34, RZ ;  /* 0x0000002200127c10 */ /* 0x000fe6000ffbe0ff */
[----:B------:R-:W-:Y:S01]  /*9500*/  @!PT LDS RZ, [RZ] ;  /* 0x00000000fffff984 */ /* 0x000fe20000000800 */
[----:B------:R-:W-:Y:S01]  /*9510*/  @!PT LDS RZ, [RZ] ;  /* 0x00000000fffff984 */ /* 0x000fe20000000800 */
[----:B------:R-:W-:Y:S01]  /*9520*/  @!PT LDS RZ, [RZ] ;  /* 0x00000000fffff984 */ /* 0x000fe20000000800 */
[----:B------:R-:W-:Y:S01]  /*9530*/  @!P1 LDGSTS.E.BYPASS.LTC128B.128 [R215+0x14000], desc[UR26][R8.64+0x100] ;  /* 0x1400010008d79fae */ /* 0x000fe2000b901d5a */
[----:B------:R-:W-:Y:S02]  /*9540*/  IADD3.X R19, R11, UR33, RZ, P5, !PT ;  /* 0x000000210b137c10 */ /* 0x000fe4000affe4ff */
[----:B------:R-:W-:Y:S01]  /*9550*/  @!P3 LEA R10, P4, R18, R24, 0x1 ;  /* 0x00000018120ab211 */ /* 0x000fe200078808ff */
        /* <DEDUP_REMOVED lines=25> */
[----:B------:R-:W-:Y:S01]  /*96f0*/  @P3 STS.128 [R215+0x11000], RZ ;  /* 0x011000ffd7003388 */ /* 0x000fe20000000c00 */
[C---:B---3--:R-:W-:Y:S04]  /*9700*/  @!P3 LEA R12, P6, R0.reuse, R13, 0x1 ;  /* 0x0000000d000cb211 */ /* 0x048fe800078c08ff */
[----:B------:R-:W-:Y:S02]  /*9710*/  @!P3 LEA.HI.X R13, R0, R23, R11, 0x1, P6 ;  /* 0x00000017000db211 */ /* 0x000fe400030f0c0b */
[----:B------:R-:W-:Y:S03]  /*9720*/  @!P3 LEA.HI.X R11, R18, R22, R19, 0x1, P4 ;  /* 0x00000016120bb211 */ /* 0x000fe600020f0c13 */
        /* <DEDUP_REMOVED lines=47> */
[----:B------:R-:W-:Y:S03]  /*9a20*/  LEA.HI.X.SX32 R3, R148, R217, 0x6, P4 ;  /* 0x000000d994037211 */ /* 0x000fe600020f36ff */
[----:B------:R-:W2:Y:S04]  /*9a30*/  LDSM.16.M88.4 R176, [R199] ;  /* 0x00000000c7b0783b */ /* 0x000ea80000000200 */
[----:B------:R-:W2:Y:S01]  /*9a40*/  LDSM.16.M88.4 R180, [R214] ;  /* 0x00000000d6b4783b */ /* 0x000ea20000000200 */
[----:B------:R-:W-:Y:S03]  /*9a50*/  IMAD R0, R3, UR8, RZ ;  /* 0x0000000803007c24 */ /* 0x000fe6000f8e02ff */
[----:B------:R-:W2:Y:S01]  /*9a60*/  LDSM.16.M88.4 R184, [R213] ;  /* 0x00000000d5b8783b */ /* 0x000ea20000000200 */
[C---:B------:R-:W-:Y:S01]  /*9a70*/  IMAD R0, R2.reuse, UR9, R0 ;  /* 0x0000000902007c24 */ /* 0x040fe2000f8e0200 */
[C---:B-1----:R-:W-:Y:S06]  /*9a80*/  HMMA.16816.F32 R4, R32.reuse, R8, RZ ;  /* 0x000000082004723c */ /* 0x042fec00000018ff */
[C---:B------:R-:W-:Y:S06]  /*9a90*/  HMMA.16816.F32 R8, R32.reuse, R10, RZ ;  /* 0x0000000a2008723c */ /* 0x040fec00000018ff */
[C---:B---3--:R-:W-:Y:S06]  /*9aa0*/  HMMA.16816.F32 R12, R32.reuse, R16, RZ ;  /* 0x00000010200c723c */ /* 0x048fec00000018ff */
[C---:B------:R-:W-:Y:S06]  /*9ab0*/  HMMA.16816.F32 R16, R32.reuse, R18, RZ ;  /* 0x000000122010723c */ /* 0x040fec00000018ff */
[C---:B----4-:R-:W-:Y:S06]  /*9ac0*/  HMMA.16816.F32 R20, R32.reuse, R24, RZ ;  /* 0x000000182014723c */ /* 0x050fec00000018ff */
[C---:B------:R-:W-:Y:S06]  /*9ad0*/  HMMA.16816.F32 R24, R32.reuse, R26, RZ ;  /* 0x0000001a2018723c */ /* 0x040fec00000018ff */
[C---:B-----5:R-:W-:Y:S06]  /*9ae0*/  HMMA.16816.F32 R28, R32.reuse, R168, RZ ;  /* 0x000000a8201c723c */ /* 0x060fec00000018ff */
[----:B------:R-:W-:Y:S01]  /*9af0*/  HMMA.16816.F32 R32, R32, R170, RZ ;  /* 0x000000aa2020723c */ /* 0x000fe200000018ff */
[----:B------:R-:W1:Y:S05]  /*9b00*/  LDSM.16.M88.4 R168, [R212] ;  /* 0x00000000d4a8783b */ /* 0x000e6a0000000200 */
[C---:B--2---:R-:W-:Y:S06]  /*9b10*/  HMMA.16816.F32 R4, R172.reuse, R176, R4 ;  /* 0x000000b0ac04723c */ /* 0x044fec0000001804 */
[C---:B------:R-:W-:Y:S01]  /*9b20*/  HMMA.16816.F32 R8, R172.reuse, R178, R8 ;  /* 0x000000b2ac08723c */ /* 0x040fe20000001808 */
[----:B------:R-:W-:Y:S05]  /*9b30*/  LDSM.16.M88.4 R176, [R198] ;  /* 0x00000000c6b0783b */ /* 0x000fea0000000200 */
[C---:B------:R-:W-:Y:S06]  /*9b40*/  HMMA.16816.F32 R12, R172.reuse, R180, R12 ;  /* 0x000000b4ac0c723c */ /* 0x040fec000000180c */
[C---:B------:R-:W-:Y:S01]  /*9b50*/  HMMA.16816.F32 R16, R172.reuse, R182, R16 ;  /* 0x000000b6ac10723c */ /* 0x040fe20000001810 */
[----:B------:R-:W2:Y:S05]  /*9b60*/  LDSM.16.M88.4 R180, [R194+0x8000] ;  /* 0x00800000c2b4783b */ /* 0x000eaa0000000200 */
[C---:B------:R-:W-:Y:S06]  /*9b70*/  HMMA.16816.F32 R20, R172.reuse, R184, R20 ;  /* 0x000000b8ac14723c */ /* 0x040fec0000001814 */
[C---:B------:R-:W-:Y:S01]  /*9b80*/  HMMA.16816.F32 R24, R172.reuse, R186, R24 ;  /* 0x000000baac18723c */ /* 0x040fe20000001818 */
[----:B------:R-:W3:Y:S05]  /*9b90*/  LDSM.16.M88.4 R184, [R194+0x8800] ;  /* 0x00880000c2b8783b */ /* 0x000eea0000000200 */
[C---:B-1----:R-:W-:Y:S06]  /*9ba0*/  HMMA.16816.F32 R28, R172.reuse, R168, R28 ;  /* 0x000000a8ac1c723c */ /* 0x042fec000000181c */
[----:B------:R-:W-:Y:S01]  /*9bb0*/  HMMA.16816.F32 R32, R172, R170, R32 ;  /* 0x000000aaac20723c */ /* 0x000fe20000001820 */
[----:B------:R-:W1:Y:S04]  /*9bc0*/  LDSM.16.M88.4 R168, [R194+0x9000] ;  /* 0x00900000c2a8783b */ /* 0x000e680000000200 */
[----:B------:R-:W4:Y:S01]  /*9bd0*/  LDSM.16.M88.4 R172, [R194+0x9800] ;  /* 0x00980000c2ac783b */ /* 0x000f220000000200 */
[C---:B--2---:R-:W-:Y:S06]  /*9be0*/  HMMA.16816.F32 R4, R176.reuse, R180, R4 ;  /* 0x000000b4b004723c */ /* 0x044fec0000001804 */
[C---:B------:R-:W-:Y:S01]  /*9bf0*/  HMMA.16816.F32 R8, R176.reuse, R182, R8 ;  /* 0x000000b6b008723c */ /* 0x040fe20000001808 */
[----:B------:R-:W-:Y:S05]  /*9c00*/  LDSM.16.M88.4 R180, [R193] ;  /* 0x00000000c1b4783b */ /* 0x000fea0000000200 */
[C---:B---3--:R-:W-:Y:S06]  /*9c10*/  HMMA.16816.F32 R12, R176.reuse, R184, R12 ;  /* 0x000000b8b00c723c */ /* 0x048fec000000180c */
[C---:B------:R-:W-:Y:S01]  /*9c20*/  HMMA.16816.F32 R16, R176.reuse, R186, R16 ;  /* 0x000000bab010723c */ /* 0x040fe20000001810 */
[----:B------:R-:W-:Y:S05]  /*9c30*/  LDSM.16.M88.4 R184, [R193+0x800] ;  /* 0x00080000c1b8783b */ /* 0x000fea0000000200 */
[C---:B-1----:R-:W-:Y:S06]  /*9c40*/  HMMA.16816.F32 R20, R176.reuse, R168, R20 ;  /* 0x000000a8b014723c */ /* 0x042fec0000001814 */
[C---:B------:R-:W-:Y:S01]  /*9c50*/  HMMA.16816.F32 R24, R176.reuse, R170, R24 ;  /* 0x000000aab018723c */ /* 0x040fe20000001818 */
[----:B------:R-:W1:Y:S05]  /*9c60*/  LDSM.16.M88.4 R168, [R197] ;  /* 0x00000000c5a8783b */ /* 0x000e6a0000000200 */
[C---:B----4-:R-:W-:Y:S06]  /*9c70*/  HMMA.16816.F32 R28, R176.reuse, R172, R28 ;  /* 0x000000acb01c723c */ /* 0x050fec000000181c */
[----:B------:R-:W-:Y:S01]  /*9c80*/  HMMA.16816.F32 R32, R176, R174, R32 ;  /* 0x000000aeb020723c */ /* 0x000fe20000001820 */
[----:B------:R-:W2:Y:S04]  /*9c90*/  LDSM.16.M88.4 R172, [R193+0x1000] ;  /* 0x00100000c1ac783b */ /* 0x000ea80000000200 */
[----:B------:R-:W3:Y:S01]  /*9ca0*/  LDSM.16.M88.4 R176, [R193+0x1800] ;  /* 0x00180000c1b0783b */ /* 0x000ee20000000200 */
[C---:B-1----:R-:W-:Y:S06]  /*9cb0*/  HMMA.16816.F32 R4, R168.reuse, R180, R4 ;  /* 0x000000b4a804723c */ /* 0x042fec0000001804 */
[C---:B------:R-:W-:Y:S01]  /*9cc0*/  HMMA.16816.F32 R8, R168.reuse, R182, R8 ;  /* 0x000000b6a808723c */ /* 0x040fe20000001808 */
[----:B------:R-:W-:Y:S05]  /*9cd0*/  LDSM.16.M88.4 R180, [R188+0xa000] ;  /* 0x00a00000bcb4783b */ /* 0x000fea0000000200 */
[C---:B------:R-:W-:Y:S06]  /*9ce0*/  HMMA.16816.F32 R12, R168.reuse, R184, R12 ;  /* 0x000000b8a80c723c */ /* 0x040fec000000180c */
[C---:B------:R-:W-:Y:S01]  /*9cf0*/  HMMA.16816.F32 R16, R168.reuse, R186, R16 ;  /* 0x000000baa810723c */ /* 0x040fe20000001810 */
[----:B------:R-:W-:Y:S05]  /*9d00*/  LDSM.16.M88.4 R184, [R188+0xa800] ;  /* 0x00a80000bcb8783b */ /* 0x000fea0000000200 */
[C---:B--2---:R-:W-:Y:S06]  /*9d10*/  HMMA.16816.F32 R20, R168.reuse, R172, R20 ;  /* 0x000000aca814723c */ /* 0x044fec0000001814 */
[C---:B------:R-:W-:Y:S01]  /*9d20*/  HMMA.16816.F32 R24, R168.reuse, R174, R24 ;  /* 0x000000aea818723c */ /* 0x040fe20000001818 */
[----:B------:R-:W1:Y:S05]  /*9d30*/  LDSM.16.M88.4 R172, [R195+0x2000] ;  /* 0x00200000c3ac783b */ /* 0x000e6a0000000200 */
[C---:B---3--:R-:W-:Y:S06]  /*9d40*/  HMMA.16816.F32 R28, R168.reuse, R176, R28 ;  /* 0x000000b0a81c723c */ /* 0x048fec000000181c */
[----:B------:R-:W-:Y:S01]  /*9d50*/  HMMA.16816.F32 R32, R168, R178, R32 ;  /* 0x000000b2a820723c */ /* 0x000fe20000001820 */
[----:B------:R-:W2:Y:S04]  /*9d60*/  LDSM.16.M88.4 R168, [R188+0xb000] ;  /* 0x00b00000bca8783b */ /* 0x000ea80000000200 */
[----:B------:R-:W3:Y:S01]  /*9d70*/  LDSM.16.M88.4 R176, [R188+0xb800] ;  /* 0x00b80000bcb0783b */ /* 0x000ee20000000200 */
[C---:B-1----:R-:W-:Y:S06]  /*9d80*/  HMMA.16816.F32 R4, R172.reuse, R180, R4 ;  /* 0x000000b4ac04723c */ /* 0x042fec0000001804 */
[C---:B------:R-:W-:Y:S01]  /*9d90*/  HMMA.16816.F32 R8, R172.reuse, R182, R8 ;  /* 0x000000b6ac08723c */ /* 0x040fe20000001808 */
[----:B------:R-:W-:Y:S05]  /*9da0*/  LDSM.16.M88.4 R180, [R211] ;  /* 0x00000000d3b4783b */ /* 0x000fea0000000200 */
[C---:B------:R-:W-:Y:S06]  /*9db0*/  HMMA.16816.F32 R12, R172.reuse, R184, R12 ;  /* 0x000000b8ac0c723c */ /* 0x040fec000000180c */
[C---:B------:R-:W-:Y:S01]  /*9dc0*/  HMMA.16816.F32 R16, R172.reuse, R186, R16 ;  /* 0x000000baac10723c */ /* 0x040fe20000001810 */
[----:B------:R-:W-:Y:S05]  /*9dd0*/  LDSM.16.M88.4 R184, [R210] ;  /* 0x00000000d2b8783b */ /* 0x000fea0000000200 */
[C---:B--2---:R-:W-:Y:S06]  /*9de0*/  HMMA.16816.F32 R20, R172.reuse, R168, R20 ;  /* 0x000000a8ac14723c */ /* 0x044fec0000001814 */
[C---:B------:R-:W-:Y:S01]  /*9df0*/  HMMA.16816.F32 R24, R172.reuse, R170, R24 ;  /* 0x000000aaac18723c */ /* 0x040fe20000001818 */
[----:B------:R-:W1:Y:S05]  /*9e00*/  LDSM.16.M88.4 R168, [R196+0x2000] ;  /* 0x00200000c4a8783b */ /* 0x000e6a0000000200 */
[C---:B---3--:R-:W-:Y:S06]  /*9e10*/  HMMA.16816.F32 R28, R172.reuse, R176, R28 ;  /* 0x000000b0ac1c723c */ /* 0x048fec000000181c */
[----:B------:R-:W-:Y:S01]  /*9e20*/  HMMA.16816.F32 R32, R172, R178, R32 ;  /* 0x000000b2ac20723c */ /* 0x000fe20000001820 */
[----:B------:R-:W2:Y:S04]  /*9e30*/  LDSM.16.M88.4 R172, [R209] ;  /* 0x00000000d1ac783b */ /* 0x000ea80000000200 */
[----:B------:R-:W3:Y:S01]  /*9e40*/  LDSM.16.M88.4 R176, [R208] ;  /* 0x00000000d0b0783b */ /* 0x000ee20000000200 */
        /* <DEDUP_REMOVED lines=126> */
[C---:B----4-:R-:W-:Y:S06]  /*a630*/  HMMA.16816.F32 R28, R180.reuse, R176, R28 ;  /* 0x000000b0b41c723c */ /* 0x050fec000000181c */
[----:B------:R-:W-:Y:S01]  /*a640*/  HMMA.16816.F32 R32, R180, R178, R32 ;  /* 0x000000b2b420723c */ /* 0x000fe20000001820 */
[----:B------:R-:W3:Y:S04]  /*a650*/  LDSM.16.M88.4 R176, [R193+0x7000] ;  /* 0x00700000c1b0783b */ /* 0x000ee80000000200 */
[----:B------:R-:W4:Y:S01]  /*a660*/  LDSM.16.M88.4 R180, [R193+0x7800] ;  /* 0x00780000c1b4783b */ /* 0x000f220000000200 */
[----:B------:R-:W-:Y:S04]  /*a670*/  DEPBAR.LE SB0, 0x0 ;  /* 0x000080000000791a */ /* 0x000fe80000000000 */
[----:B------:R-:W-:Y:S01]  /*a680*/  BAR.SYNC.DEFER_BLOCKING 0x0 ;  /* 0x0000000000007b1d */ /* 0x000fe20000010000 */
[C---:B-1----:R-:W-:Y:S06]  /*a690*/  HMMA.16816.F32 R4, R172.reuse, R184, R4 ;  /* 0x000000b8ac04723c */ /* 0x042fec0000001804 */
[C---:B------:R-:W-:Y:S05]  /*a6a0*/  HMMA.16816.F32 R8, R172.reuse, R186, R8 ;  /* 0x000000baac08723c */ /* 0x040fea0000001808 */
[----:B------:R-:W-:Y:S01]  /*a6b0*/  IMAD.WIDE.U32 R184, R2, UR8, RZ ;  /* 0x0000000802b87c25 */ /* 0x000fe2000f8e00ff */
[C---:B--2---:R-:W-:Y:S05]  /*a6c0*/  HMMA.16816.F32 R12, R172.reuse, R168, R12 ;  /* 0x000000a8ac0c723c */ /* 0x044fea000000180c */
[----:B------:R-:W-:Y:S01]  /*a6d0*/  IMAD.IADD R0, R185, 0x1, R0 ;  /* 0x00000001b9007824 */ /* 0x000fe200078e0200 */
[C---:B------:R-:W-:Y:S05]  /*a6e0*/  HMMA.16816.F32 R16, R172.reuse, R170, R16 ;  /* 0x000000aaac10723c */ /* 0x040fea0000001810 */
[C---:B------:R-:W-:Y:S01]  /*a6f0*/  LEA R168, P5, R148.reuse, R222, 0x6 ;  /* 0x000000de94a87211 */ /* 0x040fe200078a30ff */
[C---:B---3--:R-:W-:Y:S05]  /*a700*/  HMMA.16816.F32 R20, R172.reuse, R176, R20 ;  /* 0x000000b0ac14723c */ /* 0x048fea0000001814 */
[C---:B------:R-:W-:Y:S01]  /*a710*/  LEA R170, P4, R148.reuse, R218, 0x6 ;  /* 0x000000da94aa7211 */ /* 0x040fe200078830ff */
[C---:B------:R-:W-:Y:S05]  /*a720*/  HMMA.16816.F32 R24, R172.reuse, R178, R24 ;  /* 0x000000b2ac18723c */ /* 0x040fea0000001818 */
[C---:B------:R-:W-:Y:S01]  /*a730*/  LEA.HI.X.SX32 R171, R148.reuse, R219, 0x6, P4 ;  /* 0x000000db94ab7211 */ /* 0x040fe200020f36ff */
[C---:B----4-:R-:W-:Y:S05]  /*a740*/  HMMA.16816.F32 R28, R172.reuse, R180, R28 ;  /* 0x000000b4ac1c723c */ /* 0x050fea000000181c */
[----:B------:R-:W-:Y:S01]  /*a750*/  LEA R2, P4, R148, R220, 0x6 ;  /* 0x000000dc94027211 */ /* 0x000fe200078830ff */
[----:B------:R-:W-:Y:S01]  /*a760*/  IMAD.WIDE.U32 R186, R170, UR8, RZ ;  /* 0x00000008aaba7c25 */ /* 0x000fe2000f8e00ff */
[----:B------:R-:W-:Y:S01]  /*a770*/  LEA R176, P6, R184, R227, 0x1 ;  /* 0x000000e3b8b07211 */ /* 0x000fe200078c08ff */
[----:B------:R-:W-:Y:S03]  /*a780*/  HMMA.16816.F32 R32, R172, R182, R32 ;  /* 0x000000b6ac20723c */ /* 0x000fe60000001820 */
[----:B------:R-:W-:Y:S01]  /*a790*/  LEA.HI.X.SX32 R3, R148, R221, 0x6, P4 ;  /* 0x000000dd94037211 */ /* 0x000fe200020f36ff */
[----:B------:R-:W-:Y:S01]  /*a7a0*/  IMAD.WIDE.U32 R178, R2, UR8, RZ ;  /* 0x0000000802b27c25 */ /* 0x000fe2000f8e00ff */
[-C--:B------:R-:W-:Y:S02]  /*a7b0*/  LEA.HI.X R177, R184, R226.reuse, R0, 0x1, P6 ;  /* 0x000000e2b8b17211 */ /* 0x080fe400030f0c00 */
[----:B------:R-:W-:Y:S01]  /*a7c0*/  LEA.HI.X.SX32 R169, R148, R223, 0x6, P5 ;  /* 0x000000df94a97211 */ /* 0x000fe200028f36ff */
[----:B------:R-:W-:Y:S03]  /*a7d0*/  IMAD R3, R3, UR8, RZ ;  /* 0x0000000803037c24 */ /* 0x000fe6000f8e02ff */
[----:B------:R-:W-:Y:S02]  /*a7e0*/  IMAD R0, R171, UR8, RZ ;  /* 0x00000008ab007c24 */ /* 0x000fe4000f8e02ff */
[----:B------:R-:W-:Y:S01]  /*a7f0*/  IMAD R3, R2, UR9, R3 ;  /* 0x0000000902037c24 */ /* 0x000fe2000f8e0203 */
[-C--:B------:R-:W-:Y:S01]  /*a800*/  LEA R2, P4, R178, R227.reuse, 0x1 ;  /* 0x000000e3b2027211 */ /* 0x080fe200078808ff */
[----:B------:R-:W-:Y:S01]  /*a810*/  IMAD R0, R170, UR9, R0 ;  /* 0x00000009aa007c24 */ /* 0x000fe2000f8e0200 */
[----:B------:R-:W-:Y:S01]  /*a820*/  LEA R170, P6, R186, R227, 0x1 ;  /* 0x000000e3baaa7211 */ /* 0x000fe200078c08ff */
[----:B------:R-:W-:Y:S02]  /*a830*/  IMAD.IADD R3, R179, 0x1, R3 ;  /* 0x00000001b3037824 */ /* 0x000fe400078e0203 */
[----:B------:R-:W-:Y:S02]  /*a840*/  IMAD.IADD R0, R187, 0x1, R0 ;  /* 0x00000001bb007824 */ /* 0x000fe400078e0200 */
[----:B------:R-:W-:Y:S01]  /*a850*/  IMAD R148, R169, UR8, RZ ;  /* 0x00000008a9947c24 */ /* 0x000fe2000f8e02ff */
[-C--:B------:R-:W-:Y:S01]  /*a860*/  LEA.HI.X R3, R178, R226.reuse, R3, 0x1, P4 ;  /* 0x000000e2b2037211 */ /* 0x080fe200020f0c03 */
[----:B------:R-:W-:Y:S01]  /*a870*/  IMAD.WIDE.U32 R184, R168, UR8, RZ ;  /* 0x00000008a8b87c25 */ /* 0x000fe2000f8e00ff */
[----:B------:R-:W-:Y:S02]  /*a880*/  ISETP.LT.AND P4, PT, RZ, UR35, PT ;  /* 0x00000023ff007c0c */ /* 0x000fe4000bf81270 */
[----:B------:R-:W-:Y:S01]  /*a890*/  LEA.HI.X R171, R186, R226, R0, 0x1, P6 ;  /* 0x000000e2baab7211 */ /* 0x000fe200030f0c00 */
[----:B------:R-:W-:Y:S01]  /*a8a0*/  IMAD R148, R168, UR9, R148 ;  /* 0x00000009a8947c24 */ /* 0x000fe2000f8e0294 */
[----:B------:R-:W-:Y:S02]  /*a8b0*/  FMNMX.FTZ R0, R4, R149, !PT ;  /* 0x0000009504007209 */ /* 0x000fe40007810000 */
[----:B------:R-:W-:Y:S01]  /*a8c0*/  LEA R168, P5, R184, R227, 0x1 ;  /* 0x000000e3b8a87211 */ /* 0x000fe200078a08ff */
[----:B------:R-:W-:Y:S01]  /*a8d0*/  IMAD.IADD R148, R185, 0x1, R148 ;  /* 0x00000001b9947824 */ /* 0x000fe200078e0294 */
[----:B------:R-:W-:Y:S04]  /*a8e0*/  FMNMX.FTZ R0, R5, R0, !PT ;  /* 0x0000000005007209 */ /* 0x000fe80007810000 */
[----:B------:R-:W-:Y:S02]  /*a8f0*/  FMNMX.FTZ R0, R8, R0, !PT ;  /* 0x0000000008007209 */ /* 0x000fe40007810000 */
[----:B------:R-:W-:Y:S02]  /*a900*/  LEA.HI.X R169, R184, R226, R148, 0x1, P5 ;  /* 0x000000e2b8a97211 */ /* 0x000fe400028f0c94 */
[----:B------:R-:W-:Y:S01]  /*a910*/  FMNMX.FTZ R184, R9, R0, !PT ;  /* 0x0000000009b87209 */ /* 0x000fe20007810000 */
[----:B------:R-:W-:Y:S06]  /*a920*/  @P4 BRA `(.L_x_658) ;  /* 0xffffffdc00d04947 */ /* 0x000fec000383ffff */
.L_x_657:
[----:B------:R-:W-:Y:S01]  /*a930*/  FMNMX.FTZ R148, R12, R184, !PT ;  /* 0x000000b80c947209 */ /* 0x000fe20007810000 */
[----:B------:R-:W-:Y:S01]  /*a940*/  UIADD3 UR12, UR29, -0x4498517b, URZ ;  /* 0xbb67ae851d0c7890 */ /* 0x000fe2000fffe03f */
[----:B------:R-:W-:Y:S01]  /*a950*/  FMNMX.FTZ R0, R6, R150, !PT ;  /* 0x0000009606007209 */ /* 0x000fe20007810000 */
[----:B------:R-:W-:Y:S01]  /*a960*/  USHF.L.U32 UR35, UR35, 0x1, URZ ;  /* 0x0000000123237899 */ /* 0x000fe2000800063f */
[----:B------:R-:W-:Y:S01]  /*a970*/  FMNMX.FTZ R148, R13, R148, !PT ;  /* 0x000000940d947209 */ /* 0x000fe20007810000 */
[----:B------:R-:W-:Y:S01]  /*a980*/  UIADD3 UR24, UR28, 0x3c6ef372, URZ ;  /* 0x3c6ef3721c187890 */ /* 0x000fe2000fffe03f */
[----:B------:R-:W-:Y:S01]  /*a990*/  FMNMX.FTZ R0, R7, R0, !PT ;  /* 0x0000000007007209 */ /* 0x000fe20007810000 */
[----:B------:R-:W-:Y:S01]  /*a9a0*/  UIADD3 UR23, UR29, 0x76cf5d0a, URZ ;  /* 0x76cf5d0a1d177890 */ /* 0x000fe2000fffe03f */
[----:B------:R-:W-:Y:S01]  /*a9b0*/  FMNMX.FTZ R148, R16, R148, !PT ;  /* 0x0000009410947209 */ /* 0x000fe20007810000 */
[----:B------:R-:W-:Y:S01]  /*a9c0*/  UIADD3 UR21, UR29, 0x32370b8f, URZ ;  /* 0x32370b8f1d157890 */ /* 0x000fe2000fffe03f */
[----:B------:R-:W-:Y:S01]  /*a9d0*/  FMNMX.FTZ R0, R10, R0, !PT ;  /* 0x000000000a007209 */ /* 0x000fe20007810000 */
[----:B------:R-:W-:Y:S01]  /*a9e0*/  UIADD3 UR20, UR28, 0x78dde6e4, URZ ;  /* 0x78dde6e41c147890 */ /* 0x000fe2000fffe03f */
[----:B------:R-:W-:Y:S01]  /*a9f0*/  FMNMX.FTZ R148, R17, R148, !PT ;  /* 0x0000009411947209 */ /* 0x000fe20007810000 */
[----:B------:R-:W-:Y:S01]  /*aa00*/  UIADD3 UR22, UR28, -0x255992d5, URZ ;  /* 0xdaa66d2b1c167890 */ /* 0x000fe2000fffe03f */
[----:B------:R-:W-:Y:S01]  /*aa10*/  FMNMX.FTZ R0, R11, R0, !PT ;  /* 0x000000000b007209 */ /* 0x000fe20007810000 */
[----:B------:R-:W-:Y:S01]  /*aa20*/  UIADD3 UR15, UR29, -0x56f99767, URZ ;  /* 0xa90668991d0f7890 */ /* 0x000fe2000fffe03f */
[----:B------:R-:W-:Y:S01]  /*aa30*/  FMNMX.FTZ R148, R20, R148, !PT ;  /* 0x0000009414947209 */ /* 0x000fe20007810000 */
[----:B------:R-:W-:Y:S01]  /*aa40*/  UIADD3 UR19, UR29, -0x126145ec, URZ ;  /* 0xed9eba141d137890 */ /* 0x000fe2000fffe03f */
[----:B------:R-:W-:Y:S01]  /*aa50*/  FMNMX.FTZ R0, R14, R0, !PT ;  /* 0x000000000e007209 */ /* 0x000fe20007810000 */
[----:B------:R-:W-:Y:S01]  /*aa60*/  UIADD3 UR14, UR28, -0x4ab325aa, URZ ;  /* 0xb54cda561c0e7890 */ /* 0x000fe2000fffe03f */
[----:B------:R-:W-:Y:S01]  /*aa70*/  FMNMX.FTZ R148, R21, R148, !PT ;  /* 0x0000009415947209 */ /* 0x000fe20007810000 */
[----:B------:R-:W-:Y:S01]  /*aa80*/  UIADD3 UR18, UR28, 0x1715609d, URZ ;  /* 0x1715609d1c127890 */ /* 0x000fe2000fffe03f */
[----:B------:R-:W-:Y:S01]  /*aa90*/  FMNMX.FTZ R0, R15, R0, !PT ;  /* 0x000000000f007209 */ /* 0x000fe20007810000 */
[----:B------:R-:W-:Y:S01]  /*aaa0*/  UIADD3 UR13, UR29, 0x646e171e, URZ ;  /* 0x646e171e1d0d7890 */ /* 0x000fe2000fffe03f */
[----:B------:R-:W-:Y:S01]  /*aab0*/  FMNMX.FTZ R148, R24, R148, !PT ;  /* 0x0000009418947209 */ /* 0x000fe20007810000 */
[----:B------:R-:W-:Y:S01]  /*aac0*/  UIADD3 UR36, UR36, 0x1, URZ ;  /* 0x0000000124247890 */ /* 0x000fe2000fffe03f */
        /* <DEDUP_REMOVED lines=11> */
[----:B------:R-:W-:Y:S01]  /*ab80*/  LOP3.LUT R151, R229, UR12, R230, 0x96, !PT ;  /* 0x0000000ce5977c12 */ /* 0x000fe2000f8e96e6 */
[----:B-1----:R-:W-:Y:S01]  /*ab90*/  SHFL.BFLY PT, R3, R148, 0x2, 0x1f ;  /* 0x0c401f0094037f89 */ /* 0x002fe200000e0000 */
[----:B------:R-:W-:Y:S01]  /*aba0*/  FMNMX.FTZ R0, R30, R0, !PT ;  /* 0x000000001e007209 */ /* 0x000fe20007810000 */
[----:B------:R-:W-:Y:S01]  /*abb0*/  UIADD3 UR12, UR28, -0x61c88647, URZ ;  /* 0x9e3779b91c0c7890 */ /* 0x000fe2000fffe03f */
[----:B------:R-:W-:Y:S01]  /*abc0*/  MOV R172, 0x7054 ;  /* 0x0000705400ac7802 */ /* 0x000fe20000000f00 */
[----:B------:R-:W-:Y:S01]  /*abd0*/  IMAD.WIDE.U32 R184, R151, -0x326172a9, RZ ;  /* 0xcd9e8d5797b87825 */ /* 0x000fe200078e00ff */
[----:B------:R-:W-:Y:S04]  /*abe0*/  FMNMX.FTZ R0, R31, R0, !PT ;  /* 0x000000001f007209 */ /* 0x000fe80007810000 */
[----:B------:R-:W-:Y:S04]  /*abf0*/  FMNMX.FTZ R0, R34, R0, !PT ;  /* 0x0000000022007209 */ /* 0x000fe80007810000 */
[----:B------:R-:W-:Y:S05]  /*ac00*/  FMNMX.FTZ R0, R35, R0, !PT ;  /* 0x0000000023007209 */ /* 0x000fea0007810000 */
[----:B------:R-:W1:Y:S02]  /*ac10*/  SHFL.BFLY PT, R2, R0, 0x2, 0x1f ;  /* 0x0c401f0000027f89 */ /* 0x000e6400000e0000 */
[----:B-1----:R-:W-:Y:S02]  /*ac20*/  FMNMX.FTZ R0, R0, R2, !PT ;  /* 0x0000000200007209 */ /* 0x002fe40007810000 */
[----:B------:R-:W-:Y:S04]  /*ac30*/  FMNMX.FTZ R148, R148, R3, !PT ;  /* 0x0000000394947209 */ /* 0x000fe80007810000 */
[----:B------:R-:W-:Y:S08]  /*ac40*/  SHFL.BFLY PT, R2, R0, 0x1, 0x1f ;  /* 0x0c201f0000027f89 */ /* 0x000ff000000e0000 */
[----:B------:R-:W1:Y:S02]  /*ac50*/  SHFL.BFLY PT, R3, R148, 0x1, 0x1f ;  /* 0x0c201f0094037f89 */ /* 0x000e6400000e0000 */
[----:B-1----:R-:W-:Y:S02]  /*ac60*/  FMNMX.FTZ R148, R148, R3, !PT ;  /* 0x0000000394947209 */ /* 0x002fe40007810000 */
[----:B------:R-:W-:Y:S02]  /*ac70*/  MOV R3, UR29 ;  /* 0x0000001d00037c02 */ /* 0x000fe40008000f00 */
[C---:B------:R-:W-:Y:S01]  /*ac80*/  FSETP.NEU.FTZ.AND P0, PT, R148.reuse, -INF , PT ;  /* 0xff8000009400780b */ /* 0x040fe20003f1d000 */
[----:B------:R-:W-:Y:S01]  /*ac90*/  FMUL.FTZ R176, R148, UR4 ;  /* 0x0000000494b07c20 */ /* 0x000fe20008410000 */
[----:B------:R-:W-:Y:S01]  /*aca0*/  LOP3.LUT R3, R231, UR35, R3, 0x96, !PT ;  /* 0x00000023e7037c12 */ /* 0x000fe2000f8e9603 */
[----:B------:R-:W-:Y:S03]  /*acb0*/  UIADD3 UR35, UR35, 0x1, URZ ;  /* 0x0000000123237890 */ /* 0x000fe6000fffe03f */
[----:B------:R-:W-:Y:S01]  /*acc0*/  FSEL R176, R176, RZ, P0 ;  /* 0x000000ffb0b07208 */ /* 0x000fe20000000000 */
[----:B------:R-:W-:Y:S01]  /*acd0*/  IMAD.WIDE.U32 R170, R3, -0x326172a9, RZ ;  /* 0xcd9e8d5703aa7825 */ /* 0x000fe200078e00ff */
[----:B------:R-:W-:Y:S03]  /*ace0*/  FMNMX.FTZ R3, R0, R2, !PT ;  /* 0x0000000200037209 */ /* 0x000fe60007810000 */
[--C-:B------:R-:W-:Y:S01]  /*acf0*/  FFMA.FTZ R8, R8, UR4, -R176.reuse ;  /* 0x0000000408087c23 */ /* 0x100fe200080108b0 */
[----:B------:R-:W-:Y:S01]  /*ad00*/  FFMA.FTZ R9, R9, UR4, -R176 ;  /* 0x0000000409097c23 */ /* 0x000fe200080108b0 */
[----:B------:R-:W-:Y:S01]  /*ad10*/  LOP3.LUT R168, R171, UR12, R248, 0x96, !PT ;  /* 0x0000000caba87c12 */ /* 0x000fe2000f8e96f8 */
[----:B------:R-:W-:Y:S01]  /*ad20*/  FFMA.FTZ R4, R4, UR4, -R176 ;  /* 0x0000000404047c23 */ /* 0x000fe200080108b0 */
[----:B------:R1:W-:Y:S01]  /*ad30*/  MUFU.EX2 R242, R8 ;  /* 0x0000000800f27308 */ /* 0x0003e20000000800 */
[----:B------:R-:W-:Y:S01]  /*ad40*/  LOP3.LUT R170, R185, UR24, R170, 0x96, !PT ;  /* 0x00000018b9aa7c12 */ /* 0x000fe2000f8e96aa */
[C---:B------:R-:W-:Y:S01]  /*ad50*/  FMUL.FTZ R177, R3.reuse, UR4 ;  /* 0x0000000403b17c20 */ /* 0x040fe20008410000 */
[----:B------:R-:W-:Y:S01]  /*ad60*/  IMAD.WIDE.U32 R168, R168, -0x2daee0ad, RZ ;  /* 0xd2511f53a8a87825 */ /* 0x000fe200078e00ff */
[----:B------:R-:W-:Y:S03]  /*ad70*/  FSETP.NEU.FTZ.AND P0, PT, R3, -INF , PT ;  /* 0xff8000000300780b */ /* 0x000fe60003f1d000 */
[--C-:B------:R-:W-:Y:S01]  /*ad80*/  FFMA.FTZ R16, R16, UR4, -R176.reuse ;  /* 0x0000000410107c23 */ /* 0x100fe200080108b0 */
[----:B------:R-:W-:Y:S02]  /*ad90*/  IMAD.WIDE.U32 R170, R170, -0x2daee0ad, RZ ;  /* 0xd2511f53aaaa7825 */ /* 0x000fe400078e00ff */
[----:B------:R2:W3:Y:S01]  /*ada0*/  MUFU.EX2 R246, R9 ;  /* 0x0000000900f67308 */ /* 0x0004e20000000800 */
[----:B------:R-:W-:Y:S01]  /*adb0*/  FSEL R177, R177, RZ, P0 ;  /* 0x000000ffb1b17208 */ /* 0x000fe20000000000 */
[----:B------:R-:W-:Y:S01]  /*adc0*/  FFMA.FTZ R17, R17, UR4, -R176 ;  /* 0x0000000411117c23 */ /* 0x000fe200080108b0 */
[----:B------:R-:W-:Y:S01]  /*add0*/  LOP3.LUT R168, R171, UR21, R168, 0x96, !PT ;  /* 0x00000015aba87c12 */ /* 0x000fe2000f8e96a8 */
[--C-:B------:R-:W-:Y:S01]  /*ade0*/  FFMA.FTZ R12, R12, UR4, -R176.reuse ;  /* 0x000000040c0c7c23 */ /* 0x100fe200080108b0 */
[----:B------:R-:W-:Y:S01]  /*adf0*/  FFMA.FTZ R13, R13, UR4, -R176 ;  /* 0x000000040d0d7c23 */ /* 0x000fe200080108b0 */
[--C-:B------:R-:W-:Y:S04]  /*ae00*/  FFMA.FTZ R6, R6, UR4, -R177.reuse ;  /* 0x0000000406067c23 */ /* 0x100fe800080108b1 */
[----:B------:R4:W-:Y:S01]  /*ae10*/  MUFU.EX2 R238, R4 ;  /* 0x0000000400ee7308 */ /* 0x0009e20000000800 */
[----:B-1----:R-:W-:Y:S01]  /*ae20*/  LOP3.LUT R8, R169, UR23, R228, 0x96, !PT ;  /* 0x00000017a9087c12 */ /* 0x002fe2000f8e96e4 */
[----:B------:R-:W-:Y:S04]  /*ae30*/  IMAD.WIDE.U32 R180, R168, -0x326172a9, RZ ;  /* 0xcd9e8d57a8b47825 */ /* 0x000fe800078e00ff */
[--C-:B------:R-:W-:Y:S01]  /*ae40*/  FFMA.FTZ R10, R10, UR4, -R177.reuse ;  /* 0x000000040a0a7c23 */ /* 0x100fe200080108b1 */
[--C-:B------:R-:W-:Y:S01]  /*ae50*/  FFMA.FTZ R11, R11, UR4, -R177.reuse ;  /* 0x000000040b0b7c23 */ /* 0x100fe200080108b1 */
[--C-:B------:R-:W-:Y:S01]  /*ae60*/  FFMA.FTZ R7, R7, UR4, -R177.reuse ;  /* 0x0000000407077c23 */ /* 0x100fe200080108b1 */
[--C-:B------:R-:W-:Y:S01]  /*ae70*/  FFMA.FTZ R18, R18, UR4, -R177.reuse ;  /* 0x0000000412127c23 */ /* 0x100fe200080108b1 */
[----:B------:R-:W-:Y:S01]  /*ae80*/  MUFU.EX2 R239, R6 ;  /* 0x0000000600ef7308 */ /* 0x000fe20000000800 */
[----:B--2---:R-:W-:Y:S04]  /*ae90*/  IMAD.WIDE.U32 R8, R8, -0x326172a9, RZ ;  /* 0xcd9e8d5708087825 */ /* 0x004fe800078e00ff */
[--C-:B------:R-:W-:Y:S01]  /*aea0*/  FFMA.FTZ R19, R19, UR4, -R177.reuse ;  /* 0x0000000413137c23 */ /* 0x100fe200080108b1 */
[--C-:B------:R-:W-:Y:S01]  /*aeb0*/  FFMA.FTZ R14, R14, UR4, -R177.reuse ;  /* 0x000000040e0e7c23 */ /* 0x100fe200080108b1 */
[--C-:B------:R-:W-:Y:S01]  /*aec0*/  FFMA.FTZ R31, R31, UR4, -R177.reuse ;  /* 0x000000041f1f7c23 */ /* 0x100fe200080108b1 */
[----:B------:R-:W-:Y:S01]  /*aed0*/  LOP3.LUT R0, R181, UR20, R8, 0x96, !PT ;  /* 0x00000014b5007c12 */ /* 0x000fe2000f8e9608 */
[--C-:B------:R-:W-:Y:S01]  /*aee0*/  FFMA.FTZ R26, R26, UR4, -R177.reuse ;  /* 0x000000041a1a7c23 */ /* 0x100fe200080108b1 */
[----:B------:R-:W-:Y:S01]  /*aef0*/  LOP3.LUT R9, R9, UR22, R184, 0x96, !PT ;  /* 0x0000001609097c12 */ /* 0x000fe2000f8e96b8 */
[----:B------:R-:W-:Y:S01]  /*af00*/  MUFU.EX2 R244, R10 ;  /* 0x0000000a00f47308 */ /* 0x000fe20000000800 */
[--C-:B------:R-:W-:Y:S01]  /*af10*/  FFMA.FTZ R27, R27, UR4, -R177.reuse ;  /* 0x000000041b1b7c23 */ /* 0x100fe200080108b1 */
[----:B------:R-:W-:Y:S04]  /*af20*/  IMAD.WIDE.U32 R182, R0, -0x2daee0ad, RZ ;  /* 0xd2511f5300b67825 */ /* 0x000fe800078e00ff */
[--C-:B------:R-:W-:Y:S01]  /*af30*/  FFMA.FTZ R0, R5, UR4, -R176.reuse ;  /* 0x0000000405007c23 */ /* 0x100fe200080108b0 */
[--C-:B------:R-:W-:Y:S01]  /*af40*/  FFMA.FTZ R25, R25, UR4, -R176.reuse ;  /* 0x0000000419197c23 */ /* 0x100fe200080108b0 */
[----:B------:R-:W-:Y:S04]  /*af50*/  IMAD.WIDE.U32 R8, R9, -0x2daee0ad, RZ ;  /* 0xd2511f5309087825 */ /* 0x000fe800078e00ff */
[--C-:B------:R-:W-:Y:S01]  /*af60*/  FFMA.FTZ R20, R20, UR4, -R176.reuse ;  /* 0x0000000414147c23 */ /* 0x100fe200080108b0 */
[----:B------:R1:W-:Y:S01]  /*af70*/  MUFU.EX2 R240, R0 ;  /* 0x0000000000f07308 */ /* 0x0003e20000000800 */
[----:B------:R-:W-:Y:S01]  /*af80*/  FFMA.FTZ R22, R22, UR4, -R177 ;  /* 0x0000000416167c23 */ /* 0x000fe200080108b1 */
[----:B------:R-:W-:Y:S01]  /*af90*/  FFMA.FTZ R24, R24, UR4, -R176 ;  /* 0x0000000418187c23 */ /* 0x000fe200080108b0 */
[----:B----4-:R-:W-:Y:S01]  /*afa0*/  LOP3.LUT R4, R183, UR15, R8, 0x96, !PT ;  /* 0x0000000fb7047c12 */ /* 0x010fe2000f8e9608 */
[----:B------:R-:W-:Y:S01]  /*afb0*/  FFMA.FTZ R21, R21, UR4, -R176 ;  /* 0x0000000415157c23 */ /* 0x000fe200080108b0 */
[----:B------:R-:W-:Y:S03]  /*afc0*/  LOP3.LUT R8, R9, UR19, R170, 0x96, !PT ;  /* 0x0000001309087c12 */ /* 0x000fe6000f8e96aa */
[----:B------:R-:W-:Y:S02]  /*afd0*/  IMAD.WIDE.U32 R4, R4, -0x326172a9, RZ ;  /* 0xcd9e8d5704047825 */ /* 0x000fe400078e00ff */
[----:B------:R-:W2:Y:S02]  /*afe0*/  MUFU.EX2 R243, R11 ;  /* 0x0000000b00f37308 */ /* 0x000ea40000000800 */
[----:B------:R-:W-:Y:S01]  /*aff0*/  IMAD.WIDE.U32 R178, R8, -0x326172a9, RZ ;  /* 0xcd9e8d5708b27825 */ /* 0x000fe200078e00ff */
[--C-:B------:R-:W-:Y:S02]  /*b000*/  SHF.R.U32.HI R2, RZ, 0x10, R4.reuse ;  /* 0x00000010ff027819 */ /* 0x100fe40000011604 */
[----:B------:R-:W-:Y:S02]  /*b010*/  SHF.R.U32.HI R9, RZ, 0x18, R4 ;  /* 0x00000018ff097819 */ /* 0x000fe40000011604 */
[----:B-1----:R-:W-:Y:S03]  /*b020*/  LOP3.LUT R0, R5, UR14, R178, 0x96, !PT ;  /* 0x0000000e05007c12 */ /* 0x002fe6000f8e96b2 */
[----:B------:R-:W1:Y:S01]  /*b030*/  MUFU.EX2 R241, R7 ;  /* 0x0000000700f17308 */ /* 0x000e620000000800 */
[C---:B------:R-:W-:Y:S02]  /*b040*/  LOP3.LUT R8, R4.reuse, 0xffff, RZ, 0xc0, !PT ;  /* 0x0000ffff04087812 */ /* 0x040fe400078ec0ff */
[----:B------:R-:W-:Y:S02]  /*b050*/  LOP3.LUT R170, R4, 0xff, RZ, 0xc0, !PT ;  /* 0x000000ff04aa7812 */ /* 0x000fe400078ec0ff */
[--C-:B------:R-:W-:Y:S02]  /*b060*/  SHF.R.U32.HI R4, RZ, 0x10, R0.reuse ;  /* 0x00000010ff047819 */ /* 0x100fe40000011600 */
[----:B------:R-:W-:Y:S03]  /*b070*/  LOP3.LUT R171, R2, 0xff, RZ, 0xc0, !PT ;  /* 0x000000ff02ab7812 */ /* 0x000fe600078ec0ff */
[----:B------:R-:W-:Y:S01]  /*b080*/  MUFU.EX2 R236, R16 ;  /* 0x0000001000ec7308 */ /* 0x000fe20000000800 */
[C---:B------:R-:W-:Y:S02]  /*b090*/  LOP3.LUT R6, R0.reuse, 0xff, RZ, 0xc0, !PT ;  /* 0x000000ff00067812 */ /* 0x040fe400078ec0ff */
[----:B------:R-:W-:Y:S02]  /*b0a0*/  SHF.R.U32.HI R5, RZ, 0x18, R0 ;  /* 0x00000018ff057819 */ /* 0x000fe40000011600 */
[----:B------:R-:W-:Y:S02]  /*b0b0*/  LOP3.LUT R2, R0, 0xffff, RZ, 0xc0, !PT ;  /* 0x0000ffff00027812 */ /* 0x000fe400078ec0ff */
[----:B------:R-:W-:Y:S03]  /*b0c0*/  MOV R178, UR10 ;  /* 0x0000000a00b27c02 */ /* 0x000fe60008000f00 */
[----:B------:R4:W-:Y:S01]  /*b0d0*/  MUFU.EX2 R237, R17 ;  /* 0x0000001100ed7308 */ /* 0x0009e20000000800 */
[----:B------:R-:W-:Y:S02]  /*b0e0*/  SHF.R.U32.HI R8, RZ, 0x8, R8 ;  /* 0x00000008ff087819 */ /* 0x000fe40000011608 */
[----:B------:R-:W-:Y:S02]  /*b0f0*/  LOP3.LUT R0, R4, 0xff, RZ, 0xc0, !PT ;  /* 0x000000ff04007812 */ /* 0x000fe400078ec0ff */
[----:B------:R-:W-:Y:S02]  /*b100*/  PRMT R178, R178, R172, UR10 ;  /* 0x0000000ab2b27e16 */ /* 0x000fe400080000ac */
[----:B------:R-:W-:Y:S01]  /*b110*/  PRMT R170, R170, 0x5410, R8 ;  /* 0x00005410aaaa7816 */ /* 0x000fe20000000008 */
[----:B------:R-:W5:Y:S01]  /*b120*/  LDSM.16.MT88.4 R172, [R189+0x10000] ;  /* 0x01000000bdac783b */ /* 0x000f620000004200 */
[----:B------:R-:W-:Y:S01]  /*b130*/  SHF.R.U32.HI R2, RZ, 0x8, R2 ;  /* 0x00000008ff027819 */ /* 0x000fe20000011602 */
[----:B------:R-:W-:Y:S01]  /*b140*/  MUFU.EX2 R235, R18 ;  /* 0x0000001200eb7308 */ /* 0x000fe20000000800 */
[----:B------:R-:W-:Y:S02]  /*b150*/  PRMT R0, R0, 0x5410, R5 ;  /* 0x0000541000007816 */ /* 0x000fe40000000005 */
[----:B------:R-:W-:Y:S02]  /*b160*/  PRMT R171, R171, 0x5410, R9 ;  /* 0x00005410abab7816 */ /* 0x000fe40000000009 */
[----:B------:R-:W-:Y:S02]  /*b170*/  PRMT R2, R6, 0x5410, R2 ;  /* 0x0000541006027816 */ /* 0x000fe40000000002 */
[--C-:B------:R-:W-:Y:S03]  /*b180*/  HSET2.LE.AND R170, R170, R178.reuse, PT ;  /* 0x000000b2aaaa7233 */ /* 0x100fe60003803000 */
[----:B------:R-:W-:Y:S01]  /*b190*/  MUFU.EX2 R234, R19 ;  /* 0x0000001300ea7308 */ /* 0x000fe20000000800 */
[--C-:B------:R-:W-:Y:S02]  /*b1a0*/  HSET2.LE.AND R169, R0, R178.reuse, PT ;  /* 0x000000b200a97233 */ /* 0x100fe40003803000 */
[----:B---3--:R-:W-:Y:S02]  /*b1b0*/  F2FP.F16.F32.PACK_AB R0, R246, R242 ;  /* 0x000000f2f600723e */ /* 0x008fe400000000ff */
[--C-:B------:R-:W-:Y:S02]  /*b1c0*/  HSET2.LE.AND R171, R171, R178.reuse, PT ;  /* 0x000000b2abab7233 */ /* 0x100fe40003803000 */
[--C-:B------:R-:W-:Y:S03]  /*b1d0*/  HSET2.LE.AND R168, R2, R178.reuse, PT ;  /* 0x000000b202a87233 */ /* 0x100fe60003803000 */
[----:B------:R-:W-:Y:S01]  /*b1e0*/  MUFU.EX2 R233, R12 ;  /* 0x0000000c00e97308 */ /* 0x000fe20000000800 */
[----:B------:R-:W-:Y:S01]  /*b1f0*/  LOP3.LUT R170, R170, R0, RZ, 0xc0, !PT ;  /* 0x00000000aaaa7212 */ /* 0x000fe200078ec0ff */
[----:B------:R-:W-:Y:S01]  /*b200*/  FADD.FTZ R0, -R148, R149 ;  /* 0x0000009594007221 */ /* 0x000fe20000010100 */
[----:B--2---:R-:W-:Y:S02]  /*b210*/  F2FP.F16.F32.PACK_AB R2, R243, R244 ;  /* 0x000000f4f302723e */ /* 0x004fe400000000ff */
[----:B------:R-:W-:Y:S02]  /*b220*/  F2FP.F16.F32.PACK_AB R4, R240, R238 ;  /* 0x000000eef004723e */ /* 0x000fe400000000ff */
[----:B------:R-:W-:Y:S01]  /*b230*/  LOP3.LUT R171, R171, R2, RZ, 0xc0, !PT ;  /* 0x00000002abab7212 */ /* 0x000fe200078ec0ff */
[----:B------:R-:W-:Y:S01]  /*b240*/  FMUL.FTZ R2, R0, UR4 ;  /* 0x0000000400027c20 */ /* 0x000fe20008410000 */
[----:B------:R-:W-:Y:S01]  /*b250*/  FADD.FTZ R0, -R3, R150 ;  /* 0x0000009603007221 */ /* 0x000fe20000010100 */
[----:B-1----:R-:W-:Y:S01]  /*b260*/  F2FP.F16.F32.PACK_AB R5, R241, R239 ;  /* 0x000000eff105723e */ /* 0x002fe200000000ff */
[----:B------:R-:W-:Y:S01]  /*b270*/  MUFU.EX2 R232, R13 ;  /* 0x0000000d00e87308 */ /* 0x000fe20000000800 */
[----:B------:R-:W-:Y:S01]  /*b280*/  LOP3.LUT R168, R168, R4, RZ, 0xc0, !PT ;  /* 0x00000004a8a87212 */ /* 0x000fe200078ec0ff */
[----:B------:R-:W-:Y:S01]  /*b290*/  FMUL.FTZ R0, R0, UR4 ;  /* 0x0000000400007c20 */ /* 0x000fe20008410000 */
[----:B------:R-:W-:Y:S02]  /*b2a0*/  LOP3.LUT R169, R169, R5, RZ, 0xc0, !PT ;  /* 0x00000005a9a97212 */ /* 0x000fe400078ec0ff */
[----:B------:R-:W-:Y:S05]  /*b2b0*/  LOP3.LUT R150, R179, UR18, R180, 0x96, !PT ;  /* 0x00000012b3967c12 */ /* 0x000fea000f8e96b4 */
[----:B------:R-:W1:Y:S01]  /*b2c0*/  MUFU.EX2 R2, R2 ;  /* 0x0000000200027308 */ /* 0x000e620000000800 */
[----:B------:R-:W-:Y:S05]  /*b2d0*/  IMAD.WIDE.U32 R150, R150, -0x2daee0ad, RZ ;  /* 0xd2511f5396967825 */ /* 0x000fea00078e00ff */
[----:B------:R-:W-:Y:S04]  /*b2e0*/  LOP3.LUT R149, R151, UR13, R182, 0x96, !PT ;  /* 0x0000000d97957c12 */ /* 0x000fe8000f8e96b6 */
[----:B------:R-:W2:Y:S01]  /*b2f0*/  MUFU.EX2 R0, R0 ;  /* 0x0000000000007308 */ /* 0x000ea20000000800 */
[--C-:B----4-:R-:W-:Y:S09]  /*b300*/  SHF.R.U32.HI R17, RZ, 0x10, R149.reuse ;  /* 0x00000010ff117819 */ /* 0x110ff20000011695 */
[----:B------:R3:W4:Y:S01]  /*b310*/  MUFU.EX2 R187, R14 ;  /* 0x0000000e00bb7308 */ /* 0x0007220000000800 */
        /* <DEDUP_REMOVED lines=8> */
[C---:B--2---:R-:W-:Y:S01]  /*b3a0*/  FMUL.FTZ R10, R0.reuse, R154 ;  /* 0x0000009a000a7220 */ /* 0x044fe20000410000 */
[C---:B------:R-:W-:Y:S01]  /*b3b0*/  FMUL.FTZ R11, R0.reuse, R155 ;  /* 0x0000009b000b7220 */ /* 0x040fe20000410000 */
[C---:B------:R-:W-:Y:S01]  /*b3c0*/  FMUL.FTZ R6, R0.reuse, R158 ;  /* 0x0000009e00067220 */ /* 0x040fe20000410000 */
[----:B------:R-:W1:Y:S01]  /*b3d0*/  LDSM.16.MT88.4 R152, [R190+0x10000] ;  /* 0x01000000be98783b */ /* 0x000e620000004200 */
[C---:B------:R-:W-:Y:S01]  /*b3e0*/  FMUL.FTZ R7, R0.reuse, R159 ;  /* 0x0000009f00077220 */ /* 0x040fe20000410000 */
[C---:B------:R-:W-:Y:S01]  /*b3f0*/  FMUL.FTZ R18, R0.reuse, R162 ;  /* 0x000000a200127220 */ /* 0x040fe20000410000 */
[----:B------:R-:W-:Y:S01]  /*b400*/  FMUL.FTZ R19, R0, R163 ;  /* 0x000000a300137220 */ /* 0x000fe20000410000 */
[C---:B------:R-:W-:Y:S01]  /*b410*/  FMUL.FTZ R12, R2.reuse, R164 ;  /* 0x000000a4020c7220 */ /* 0x040fe20000410000 */
[----:B------:R-:W-:Y:S01]  /*b420*/  FMUL.FTZ R13, R2, R165 ;  /* 0x000000a5020d7220 */ /* 0x000fe20000410000 */
[C---:B---3--:R-:W-:Y:S01]  /*b430*/  FMUL.FTZ R14, R0.reuse, R166 ;  /* 0x000000a6000e7220 */ /* 0x048fe20000410000 */
[C---:B------:R-:W-:Y:S01]  /*b440*/  FMUL.FTZ R38, R0.reuse, R38 ;  /* 0x0000002600267220 */ /* 0x040fe20000410000 */
[C---:B-----5:R-:W-:Y:S01]  /*b450*/  HMMA.16816.F32 R4, R168.reuse, R172, R4 ;  /* 0x000000aca804723c */ /* 0x060fe20000001804 */
[----:B------:R-:W-:Y:S01]  /*b460*/  LDSM.16.MT88.4 R156, [R192+0x16000] ;  /* 0x01600000c09c783b */ /* 0x000fe20000004200 */
[----:B------:R-:W-:Y:S03]  /*b470*/  MUFU.EX2 R181, R26 ;  /* 0x0000001a00b57308 */ /* 0x000fe60000000800 */
[C---:B------:R-:W-:Y:S01]  /*b480*/  FMUL.FTZ R39, R0.reuse, R39 ;  /* 0x0000002700277220 */ /* 0x040fe20000410000 */
[C---:B------:R-:W-:Y:S06]  /*b490*/  HMMA.16816.F32 R8, R168.reuse, R174, R8 ;  /* 0x000000aea808723c */ /* 0x040fec0000001808 */
[----:B------:R-:W-:Y:S01]  /*b4a0*/  MUFU.EX2 R182, R27 ;  /* 0x0000001b00b67308 */ /* 0x000fe20000000800 */
        /* <DEDUP_REMOVED lines=19> */
[C---:B-1----:R-:W-:Y:S01]  /*b5e0*/  HMMA.16816.F32 R36, R168.reuse, R152, R36 ;  /* 0x00000098a824723c */ /* 0x042fe20000001824 */
[----:B------:R-:W-:Y:S02]  /*b5f0*/  MUFU.EX2 R180, R20 ;  /* 0x0000001400b47308 */ /* 0x000fe40000000800 */
[----:B------:R-:W-:Y:S01]  /*b600*/  FMUL.FTZ R61, R2, R61 ;  /* 0x0000003d023d7220 */ /* 0x000fe20000410000 */
[C---:B------:R-:W-:Y:S01]  /*b610*/  FMUL.FTZ R62, R0.reuse, R62 ;  /* 0x0000003e003e7220 */ /* 0x040fe20000410000 */
[----:B------:R-:W-:Y:S01]  /*b620*/  FMUL.FTZ R63, R0, R63 ;  /* 0x0000003f003f7220 */ /* 0x000fe20000410000 */
[C---:B------:R-:W-:Y:S01]  /*b630*/  HMMA.16816.F32 R40, R168.reuse, R154, R40 ;  /* 0x0000009aa828723c */ /* 0x040fe20000001828 */
[----:B------:R-:W1:Y:S04]  /*b640*/  LDSM.16.MT88.4 R152, [R192+0x10000] ;  /* 0x01000000c098783b */ /* 0x000e680000004200 */
[----:B------:R-:W-:Y:S01]  /*b650*/  MUFU.EX2 R183, R24 ;  /* 0x0000001800b77308 */ /* 0x000fe20000000800 */
        /* <DEDUP_REMOVED lines=34> */
[C---:B-1----:R-:W-:Y:S01]  /*b880*/  HMMA.16816.F32 R44, R168.reuse, R152, R44 ;  /* 0x00000098a82c723c */ /* 0x042fe2000000182c */
[----:B------:R-:W-:Y:S02]  /*b890*/  MUFU.EX2 R179, R21 ;  /* 0x0000001500b37308 */ /* 0x000fe40000000800 */
[C---:B------:R-:W-:Y:S01]  /*b8a0*/  FMUL.FTZ R98, R0.reuse, R98 ;  /* 0x0000006200627220 */ /* 0x040fe20000410000 */
[----:B------:R-:W-:Y:S01]  /*b8b0*/  FMUL.FTZ R99, R0, R99 ;  /* 0x0000006300637220 */ /* 0x000fe20000410000 */
[C---:B------:R-:W-:Y:S01]  /*b8c0*/  FMUL.FTZ R100, R2.reuse, R100 ;  /* 0x0000006402647220 */ /* 0x040fe20000410000 */
[C---:B------:R-:W-:Y:S01]  /*b8d0*/  HMMA.16816.F32 R48, R168.reuse, R154, R48 ;  /* 0x0000009aa830723c */ /* 0x040fe20000001830 */
[----:B------:R-:W1:Y:S04]  /*b8e0*/  LDSM.16.MT88.4 R152, [R191+0x10000] ;  /* 0x01000000bf98783b */ /* 0x000e680000004200 */
[----:B------:R-:W-:Y:S01]  /*b8f0*/  MUFU.EX2 R175, R22 ;  /* 0x0000001600af7308 */ /* 0x000fe20000000800 */
        /* <DEDUP_REMOVED lines=34> */
[C---:B-1----:R-:W-:Y:S03]  /*bb20*/  HMMA.16816.F32 R52, R168.reuse, R152, R52 ;  /* 0x00000098a834723c */ /* 0x042fe60000001834 */
[----:B------:R-:W-:Y:S01]  /*bb30*/  FMUL.FTZ R139, R0, R139 ;  /* 0x0000008b008b7220 */ /* 0x000fe20000410000 */
[C---:B------:R-:W-:Y:S01]  /*bb40*/  FMUL.FTZ R140, R2.reuse, R140 ;  /* 0x0000008c028c7220 */ /* 0x040fe20000410000 */
        /* <DEDUP_REMOVED lines=13> */
[C---:B-1----:R-:W-:Y:S06]  /*bc20*/  HMMA.16816.F32 R60, R168.reuse, R152, R60 ;  /* 0x00000098a83c723c */ /* 0x042fec000000183c */
[C---:B------:R-:W-:Y:S01]  /*bc30*/  HMMA.16816.F32 R64, R168.reuse, R154, R64 ;  /* 0x0000009aa840723c */ /* 0x040fe20000001840 */
[----:B------:R-:W1:Y:S05]  /*bc40*/  LDSM.16.MT88.4 R152, [R190+0x12000] ;  /* 0x01200000be98783b */ /* 0x000e6a0000004200 */
        /* <DEDUP_REMOVED lines=25> */
[C---:B------:R-:W-:Y:S05]  /*bde0*/  HMMA.16816.F32 R136, R168.reuse, R154, R136 ;  /* 0x0000009aa888723c */ /* 0x040fea0000001888 */
[C---:B------:R-:W-:Y:S01]  /*bdf0*/  LOP3.LUT R152, R150.reuse, 0xffff, RZ, 0xc0, !PT ;  /* 0x0000ffff96987812 */ /* 0x040fe200078ec0ff */
[C---:B------:R-:W-:Y:S05]  /*be00*/  HMMA.16816.F32 R140, R168.reuse, R156, R140 ;  /* 0x0000009ca88c723c */ /* 0x040fea000000188c */
[----:B------:R-:W-:Y:S01]  /*be10*/  LOP3.LUT R153, R150, 0xff, RZ, 0xc0, !PT ;  /* 0x000000ff96997812 */ /* 0x000fe200078ec0ff */
[C---:B------:R-:W-:Y:S05]  /*be20*/  HMMA.16816.F32 R144, R168.reuse, R158, R144 ;  /* 0x0000009ea890723c */ /* 0x040fea0000001890 */
[----:B------:R-:W-:Y:S02]  /*be30*/  SHF.R.U32.HI R152, RZ, 0x8, R152 ;  /* 0x00000008ff987819 */ /* 0x000fe40000011698 */
[----:B------:R-:W-:Y:S04]  /*be40*/  SHF.R.U32.HI R151, RZ, 0x10, R150 ;  /* 0x00000010ff977819 */ /* 0x000fe80000011696 */
[----:B------:R-:W-:Y:S02]  /*be50*/  PRMT R174, R153, 0x5410, R152 ;  /* 0x0000541099ae7816 */ /* 0x000fe40000000098 */
[----:B------:R-:W1:Y:S01]  /*be60*/  LDSM.16.MT88.4 R152, [R191+0x16000] ;  /* 0x01600000bf98783b */ /* 0x000e620000004200 */
[----:B------:R-:W-:Y:S02]  /*be70*/  SHF.R.U32.HI R150, RZ, 0x18, R150 ;  /* 0x00000018ff967819 */ /* 0x000fe40000011696 */
[----:B------:R-:W-:Y:S02]  /*be80*/  LOP3.LUT R16, R151, 0xff, RZ, 0xc0, !PT ;  /* 0x000000ff97107812 */ /* 0x000fe400078ec0ff */
[C---:B------:R-:W-:Y:S02]  /*be90*/  LOP3.LUT R156, R149.reuse, 0xff, RZ, 0xc0, !PT ;  /* 0x000000ff959c7812 */ /* 0x040fe400078ec0ff */
[----:B------:R-:W-:Y:S02]  /*bea0*/  PRMT R173, R16, 0x5410, R150 ;  /* 0x0000541010ad7816 */ /* 0x000fe40000000096 */
[----:B------:R-:W-:Y:S02]  /*beb0*/  LOP3.LUT R16, R149, 0xffff, RZ, 0xc0, !PT ;  /* 0x0000ffff95107812 */ /* 0x000fe400078ec0ff */
[----:B------:R-:W-:Y:S02]  /*bec0*/  SHF.R.U32.HI R151, RZ, 0x18, R149 ;  /* 0x00000018ff977819 */ /* 0x000fe40000011695 */
[----:B------:R-:W-:Y:S01]  /*bed0*/  SHF.R.U32.HI R150, RZ, 0x8, R16 ;  /* 0x00000008ff967819 */ /* 0x000fe20000011610 */
[C---:B------:R-:W-:Y:S01]  /*bee0*/  FMUL.FTZ R16, R2.reuse, R160 ;  /* 0x000000a002107220 */ /* 0x040fe20000410000 */
[----:B------:R-:W-:Y:S01]  /*bef0*/  LOP3.LUT R149, R17, 0xff, RZ, 0xc0, !PT ;  /* 0x000000ff11957812 */ /* 0x000fe200078ec0ff */
[----:B------:R-:W-:Y:S01]  /*bf00*/  FMUL.FTZ R17, R2, R161 ;  /* 0x000000a102117220 */ /* 0x000fe20000410000 */
[----:B------:R-:W-:Y:S01]  /*bf10*/  PRMT R172, R156, 0x5410, R150 ;  /* 0x000054109cac7816 */ /* 0x000fe20000000096 */
[----:B------:R-:W-:Y:S01]  /*bf20*/  LDSM.16.MT88.4 R160, [R190+0x10800] ;  /* 0x01080000bea0783b */ /* 0x000fe20000004200 */
[----:B------:R-:W-:Y:S01]  /*bf30*/  PRMT R151, R149, 0x5410, R151 ;  /* 0x0000541095977816 */ /* 0x000fe20000000097 */
[----:B------:R-:W-:Y:S01]  /*bf40*/  FFMA.FTZ R149, R15, UR4, -R177 ;  /* 0x000000040f957c23 */ /* 0x000fe200080108b1 */
[----:B------:R-:W-:Y:S01]  /*bf50*/  FMUL.FTZ R15, R0, R167 ;  /* 0x000000a7000f7220 */ /* 0x000fe20000410000 */
[----:B------:R-:W-:Y:S01]  /*bf60*/  F2FP.F16.F32.PACK_AB R150, R234, R235 ;  /* 0x000000ebea96723e */ /* 0x000fe200000000ff */
[----:B------:R-:W-:Y:S01]  /*bf70*/  FFMA.FTZ R0, R0, R247, R239 ;  /* 0x000000f700007223 */ /* 0x000fe200000100ef */
[----:B------:R2:W3:Y:S02]  /*bf80*/  MUFU.EX2 R186, R149 ;  /* 0x0000009500ba7308 */ /* 0x0004e40000000800 */
[----:B------:R-:W5:Y:S01]  /*bf90*/  LDSM.16.MT88.4 R156, [R189+0x10800] ;  /* 0x01080000bd9c783b */ /* 0x000f620000004200 */
[----:B------:R-:W-:Y:S04]  /*bfa0*/  FADD.FTZ R0, R241, R0 ;  /* 0x00000000f1007221 */ /* 0x000fe80000010000 */
[----:B------:R-:W-:Y:S03]  /*bfb0*/  FADD.FTZ R0, R244, R0 ;  /* 0x00000000f4007221 */ /* 0x000fe60000010000 */
[----:B------:R-:W5:Y:S01]  /*bfc0*/  LDSM.16.MT88.4 R164, [R192+0x10800] ;  /* 0x01080000c0a4783b */ /* 0x000f620000004200 */
[----:B------:R-:W-:Y:S04]  /*bfd0*/  FADD.FTZ R0, R243, R0 ;  /* 0x00000000f3007221 */ /* 0x000fe80000010000 */
[----:B----4-:R-:W-:Y:S01]  /*bfe0*/  FADD.FTZ R0, R187, R0 ;  /* 0x00000000bb007221 */ /* 0x010fe20000010000 */
[C---:B-1----:R-:W-:Y:S03]  /*bff0*/  HMMA.16816.F32 R16, R168.reuse, R152, R16 ;  /* 0x00000098a810723c */ /* 0x042fe60000001810 */
[----:B--2---:R-:W-:Y:S01]  /*c000*/  F2FP.F16.F32.PACK_AB R149, R237, R236 ;  /* 0x000000eced95723e */ /* 0x004fe200000000ff */
[----:B---3--:R-:W-:Y:S02]  /*c010*/  FADD.FTZ R0, R186, R0 ;  /* 0x00000000ba007221 */ /* 0x008fe40000010000 */
[----:B------:R-:W-:Y:S01]  /*c020*/  HMMA.16816.F32 R12, R168, R154, R12 ;  /* 0x0000009aa80c723c */ /* 0x000fe2000000180c */
[----:B------:R-:W-:Y:S04]  /*c030*/  MUFU.EX2 R170, R31 ;  /* 0x0000001f00aa7308 */ /* 0x000fe80000000800 */
[--C-:B------:R-:W-:Y:S01]  /*c040*/  HSET2.LE.AND R152, R172, R178.reuse, PT ;  /* 0x000000b2ac987233 */ /* 0x100fe20003803000 */
[----:B------:R-:W-:Y:S01]  /*c050*/  FADD.FTZ R0, R235, R0 ;  /* 0x00000000eb007221 */ /* 0x000fe20000010000 */
[--C-:B------:R-:W-:Y:S04]  /*c060*/  HSET2.LE.AND R154, R174, R178.reuse, PT ;  /* 0x000000b2ae9a7233 */ /* 0x100fe80003803000 */
[--C-:B------:R-:W-:Y:S01]  /*c070*/  HSET2.LE.AND R155, R173, R178.reuse, PT ;  /* 0x000000b2ad9b7233 */ /* 0x100fe20003803000 */
[----:B------:R-:W-:Y:S01]  /*c080*/  FADD.FTZ R0, R234, R0 ;  /* 0x00000000ea007221 */ /* 0x000fe20000010000 */
[----:B------:R-:W-:Y:S02]  /*c090*/  LOP3.LUT R154, R154, R149, RZ, 0xc0, !PT ;  /* 0x000000959a9a7212 */ /* 0x000fe400078ec0ff */
[--C-:B------:R-:W-:Y:S01]  /*c0a0*/  HSET2.LE.AND R153, R151, R178.reuse, PT ;  /* 0x000000b297997233 */ /* 0x100fe20003803000 */
[----:B------:R-:W-:Y:S01]  /*c0b0*/  FADD.FTZ R0, R175, R0 ;  /* 0x00000000af007221 */ /* 0x000fe20000010000 */
[----:B------:R-:W-:Y:S02]  /*c0c0*/  LOP3.LUT R155, R155, R150, RZ, 0xc0, !PT ;  /* 0x000000969b9b7212 */ /* 0x000fe400078ec0ff */
[----:B------:R-:W-:Y:S02]  /*c0d0*/  F2FP.F16.F32.PACK_AB R150, R186, R187 ;  /* 0x000000bbba96723e */ /* 0x000fe400000000ff */
[----:B------:R-:W-:Y:S02]  /*c0e0*/  F2FP.F16.F32.PACK_AB R149, R232, R233 ;  /* 0x000000e9e895723e */ /* 0x000fe400000000ff */
[----:B------:R-:W-:Y:S02]  /*c0f0*/  LOP3.LUT R153, R153, R150, RZ, 0xc0, !PT ;  /* 0x0000009699997212 */ /* 0x000fe400078ec0ff */
[----:B------:R-:W-:Y:S02]  /*c100*/  LOP3.LUT R152, R152, R149, RZ, 0xc0, !PT ;  /* 0x0000009598987212 */ /* 0x000fe400078ec0ff */
[----:B------:R-:W-:Y:S04]  /*c110*/  MOV R149, UR35 ;  /* 0x0000002300957c02 */ /* 0x000fe80008000f00 */
[----:B------:R-:W-:Y:S01]  /*c120*/  LOP3.LUT R149, R231, UR29, R149, 0x96, !PT ;  /* 0x0000001de7957c12 */ /* 0x000fe2000f8e9695 */
[C---:B-----5:R-:W-:Y:S06]  /*c130*/  HMMA.16816.F32 R4, R152.reuse, R156, R4 ;  /* 0x0000009c9804723c */ /* 0x060fec0000001804 */
        /* <DEDUP_REMOVED lines=36> */
[C---:B------:R-:W-:Y:S05]  /*c380*/  HMMA.16816.F32 R128, R152.reuse, R158, R128 ;  /* 0x0000009e9880723c */ /* 0x040fea0000001880 */
[----:B------:R-:W-:Y:S01]  /*c390*/  IMAD.WIDE.U32 R156, R149, -0x326172a9, RZ ;  /* 0xcd9e8d57959c7825 */ /* 0x000fe200078e00ff */
[C---:B--2---:R-:W-:Y:S05]  /*c3a0*/  HMMA.16816.F32 R132, R152.reuse, R160, R132 ;  /* 0x000000a09884723c */ /* 0x044fea0000001884 */
[----:B------:R-:W-:Y:S01]  /*c3b0*/  LOP3.LUT R150, R157, UR12, R248, 0x96, !PT ;  /* 0x0000000c9d967c12 */ /* 0x000fe2000f8e96f8 */
[C---:B------:R-:W-:Y:S05]  /*c3c0*/  HMMA.16816.F32 R136, R152.reuse, R162, R136 ;  /* 0x000000a29888723c */ /* 0x040fea0000001888 */
[----:B------:R-:W-:Y:S01]  /*c3d0*/  IMAD.WIDE.U32 R150, R150, -0x2daee0ad, RZ ;  /* 0xd2511f5396967825 */ /* 0x000fe200078e00ff */
[C---:B---3--:R-:W-:Y:S05]  /*c3e0*/  HMMA.16816.F32 R140, R152.reuse, R164, R140 ;  /* 0x000000a4988c723c */ /* 0x048fea000000188c */
[----:B------:R-:W-:Y:S01]  /*c3f0*/  LOP3.LUT R160, R185, UR24, R156, 0x96, !PT ;  /* 0x00000018b9a07c12 */ /* 0x000fe2000f8e969c */
[C---:B------:R-:W-:Y:S01]  /*c400*/  HMMA.16816.F32 R144, R152.reuse, R166, R144 ;  /* 0x000000a69890723c */ /* 0x040fe20000001890 */
[----:B------:R-:W1:Y:S04]  /*c410*/  LDSM.16.MT88.4 R156, [R191+0x16800] ;  /* 0x01680000bf9c783b */ /* 0x000e680000004200 */
[----:B------:R-:W-:Y:S01]  /*c420*/  LOP3.LUT R149, R151, UR23, R228, 0x96, !PT ;  /* 0x0000001797957c12 */ /* 0x000fe2000f8e96e4 */
[----:B------:R-:W-:Y:S05]  /*c430*/  IMAD.WIDE.U32 R160, R160, -0x2daee0ad, RZ ;  /* 0xd2511f53a0a07825 */ /* 0x000fea00078e00ff */
[----:B------:R-:W-:Y:S01]  /*c440*/  IMAD.WIDE.U32 R162, R149, -0x326172a9, RZ ;  /* 0xcd9e8d5795a27825 */ /* 0x000fe200078e00ff */
[----:B------:R-:W-:Y:S04]  /*c450*/  LOP3.LUT R161, R161, UR21, R150, 0x96, !PT ;  /* 0x00000015a1a17c12 */ /* 0x000fe8000f8e9696 */
[----:B------:R-:W-:Y:S02]  /*c460*/  LOP3.LUT R150, R163, UR22, R184, 0x96, !PT ;  /* 0x00000016a3967c12 */ /* 0x000fe4000f8e96b8 */
[----:B------:R2:W-:Y:S03]  /*c470*/  MUFU.EX2 R184, R25 ;  /* 0x0000001900b87308 */ /* 0x0005e60000000800 */
[----:B------:R-:W-:Y:S05]  /*c480*/  IMAD.WIDE.U32 R150, R150, -0x2daee0ad, RZ ;  /* 0xd2511f5396967825 */ /* 0x000fea00078e00ff */
[----:B------:R-:W-:Y:S01]  /*c490*/  LOP3.LUT R149, R151, UR19, R160, 0x96, !PT ;  /* 0x0000001397957c12 */ /* 0x000fe2000f8e96a0 */
[----:B------:R-:W-:Y:S04]  /*c4a0*/  IMAD.WIDE.U32 R160, R161, -0x326172a9, RZ ;  /* 0xcd9e8d57a1a07825 */ /* 0x000fe800078e00ff */
[----:B------:R-:W-:Y:S01]  /*c4b0*/  IMAD.WIDE.U32 R26, R149, -0x326172a9, RZ ;  /* 0xcd9e8d57951a7825 */ /* 0x000fe200078e00ff */
[----:B------:R-:W-:Y:S03]  /*c4c0*/  LOP3.LUT R162, R161, UR20, R162, 0x96, !PT ;  /* 0x00000014a1a27c12 */ /* 0x000fe6000f8e96a2 */
[----:B------:R-:W-:Y:S02]  /*c4d0*/  FFMA.FTZ R161, R32, UR4, -R176 ;  /* 0x0000000420a17c23 */ /* 0x000fe400080108b0 */
[----:B------:R-:W-:Y:S02]  /*c4e0*/  IMAD.WIDE.U32 R162, R162, -0x2daee0ad, RZ ;  /* 0xd2511f53a2a27825 */ /* 0x000fe400078e00ff */
[----:B------:R-:W-:Y:S01]  /*c4f0*/  MUFU.EX2 R169, R161 ;  /* 0x000000a100a97308 */ /* 0x000fe20000000800 */
[C---:B-1----:R-:W-:Y:S03]  /*c500*/  HMMA.16816.F32 R16, R152.reuse, R156, R16 ;  /* 0x0000009c9810723c */ /* 0x042fe60000001810 */
[----:B------:R-:W-:Y:S02]  /*c510*/  LOP3.LUT R24, R163, UR15, R150, 0x96, !PT ;  /* 0x0000000fa3187c12 */ /* 0x000fe4000f8e9696 */
[----:B------:R-:W-:Y:S01]  /*c520*/  LOP3.LUT R163, R27, UR18, R160, 0x96, !PT ;  /* 0x000000121ba37c12 */ /* 0x000fe2000f8e96a0 */
[----:B------:R-:W-:Y:S05]  /*c530*/  HMMA.16816.F32 R12, R152, R158, R12 ;  /* 0x0000009e980c723c */ /* 0x000fea000000180c */
[----:B--2---:R-:W-:Y:S06]  /*c540*/  IMAD.WIDE.U32 R24, R24, -0x326172a9, RZ ;  /* 0xcd9e8d5718187825 */ /* 0x004fec00078e00ff */
[----:B------:R-:W-:Y:S04]  /*c550*/  FFMA.FTZ R156, R23, UR4, -R177 ;  /* 0x00000004179c7c23 */ /* 0x000fe800080108b1 */
[----:B------:R-:W1:Y:S01]  /*c560*/  MUFU.EX2 R174, R156 ;  /* 0x0000009c00ae7308 */ /* 0x000e620000000800 */
[----:B------:R-:W-:Y:S02]  /*c570*/  LOP3.LUT R20, R25, UR14, R26, 0x96, !PT ;  /* 0x0000000e19147c12 */ /* 0x000fe4000f8e961a */
[C---:B------:R-:W-:Y:S02]  /*c580*/  LOP3.LUT R149, R24.reuse, 0xffff, RZ, 0xc0, !PT ;  /* 0x0000ffff18957812 */ /* 0x040fe400078ec0ff */
[--C-:B------:R-:W-:Y:S02]  /*c590*/  SHF.R.U32.HI R150, RZ, 0x10, R24.reuse ;  /* 0x00000010ff967819 */ /* 0x100fe40000011618 */
[----:B------:R-:W-:Y:S02]  /*c5a0*/  LOP3.LUT R160, R24, 0xff, RZ, 0xc0, !PT ;  /* 0x000000ff18a07812 */ /* 0x000fe400078ec0ff */
[----:B------:R-:W-:Y:S02]  /*c5b0*/  SHF.R.U32.HI R157, RZ, 0x18, R24 ;  /* 0x00000018ff9d7819 */ /* 0x000fe40000011618 */
[----:B------:R-:W2:Y:S01]  /*c5c0*/  LDSM.16.MT88.4 R24, [R189+0x11000] ;  /* 0x01100000bd18783b */ /* 0x000ea20000004200 */
[C---:B------:R-:W-:Y:S02]  /*c5d0*/  LOP3.LUT R21, R20.reuse, 0xffff, RZ, 0xc0, !PT ;  /* 0x0000ffff14157812 */ /* 0x040fe400078ec0ff */
[----:B------:R-:W-:Y:S02]  /*c5e0*/  SHF.R.U32.HI R23, RZ, 0x8, R149 ;  /* 0x00000008ff177819 */ /* 0x000fe40000011695 */
[----:B------:R-:W-:Y:S01]  /*c5f0*/  LOP3.LUT R152, R20, 0xff, RZ, 0xc0, !PT ;  /* 0x000000ff14987812 */ /* 0x000fe200078ec0ff */
[----:B-1----:R-:W-:Y:S01]  /*c600*/  FADD.FTZ R0, R174, R0 ;  /* 0x00000000ae007221 */ /* 0x002fe20000010000 */
[----:B------:R-:W-:Y:S02]  /*c610*/  SHF.R.U32.HI R149, RZ, 0x8, R21 ;  /* 0x00000008ff957819 */ /* 0x000fe40000011615 */
[----:B------:R-:W-:Y:S01]  /*c620*/  SHF.R.U32.HI R22, RZ, 0x10, R20 ;  /* 0x00000010ff167819 */ /* 0x000fe20000011614 */
[----:B------:R-:W-:Y:S01]  /*c630*/  FADD.FTZ R0, R181, R0 ;  /* 0x00000000b5007221 */ /* 0x000fe20000010000 */
[----:B------:R-:W-:Y:S02]  /*c640*/  PRMT R149, R152, 0x5410, R149 ;  /* 0x0000541098957816 */ /* 0x000fe40000000095 */
[----:B------:R-:W-:Y:S01]  /*c650*/  LOP3.LUT R150, R150, 0xff, RZ, 0xc0, !PT ;  /* 0x000000ff96967812 */ /* 0x000fe200078ec0ff */
[----:B------:R-:W1:Y:S01]  /*c660*/  LDSM.16.MT88.4 R152, [R190+0x11000] ;  /* 0x01100000be98783b */ /* 0x000e620000004200 */
[----:B------:R-:W-:Y:S01]  /*c670*/  LOP3.LUT R21, R22, 0xff, RZ, 0xc0, !PT ;  /* 0x000000ff16157812 */ /* 0x000fe200078ec0ff */
[----:B------:R-:W-:Y:S01]  /*c680*/  FADD.FTZ R0, R182, R0 ;  /* 0x00000000b6007221 */ /* 0x000fe20000010000 */
[----:B------:R-:W-:Y:S02]  /*c690*/  SHF.R.U32.HI R151, RZ, 0x18, R20 ;  /* 0x00000018ff977819 */ /* 0x000fe40000011614 */
[----:B------:R-:W-:Y:S01]  /*c6a0*/  PRMT R22, R150, 0x5410, R157 ;  /* 0x0000541096167816 */ /* 0x000fe2000000009d */
[--C-:B------:R-:W-:Y:S01]  /*c6b0*/  FFMA.FTZ R150, R28, UR4, -R176.reuse ;  /* 0x000000041c967c23 */ /* 0x100fe200080108b0 */
[----:B------:R-:W-:Y:S01]  /*c6c0*/  PRMT R20, R160, 0x5410, R23 ;  /* 0x00005410a0147816 */ /* 0x000fe20000000017 */
[----:B------:R-:W3:Y:S01]  /*c6d0*/  LDSM.16.MT88.4 R156, [R192+0x11000] ;  /* 0x01100000c09c783b */ /* 0x000ee20000004200 */
[----:B------:R-:W-:Y:S01]  /*c6e0*/  PRMT R151, R21, 0x5410, R151 ;  /* 0x0000541015977816 */ /* 0x000fe20000000097 */
[--C-:B------:R-:W-:Y:S01]  /*c6f0*/  FFMA.FTZ R160, R29, UR4, -R176.reuse ;  /* 0x000000041da07c23 */ /* 0x100fe200080108b0 */
[--C-:B------:R-:W-:Y:S01]  /*c700*/  HSET2.LE.AND R21, R22, R178.reuse, PT ;  /* 0x000000b216157233 */ /* 0x100fe20003803000 */
[----:B------:R-:W-:Y:S01]  /*c710*/  FFMA.FTZ R176, R33, UR4, -R176 ;  /* 0x0000000421b07c23 */ /* 0x000fe200080108b0 */
[--C-:B------:R-:W-:Y:S01]  /*c720*/  HSET2.LE.AND R20, R20, R178.reuse, PT ;  /* 0x000000b214147233 */ /* 0x100fe20003803000 */
[----:B------:R-:W-:Y:S01]  /*c730*/  IMAD.WIDE.U32 R32, R163, -0x2daee0ad, RZ ;  /* 0xd2511f53a3207825 */ /* 0x000fe200078e00ff */
[----:B------:R-:W-:Y:S01]  /*c740*/  F2FP.F16.F32.PACK_AB R22, R184, R183 ;  /* 0x000000b7b816723e */ /* 0x000fe200000000ff */
[----:B------:R4:W-:Y:S01]  /*c750*/  MUFU.EX2 R172, R160 ;  /* 0x000000a000ac7308 */ /* 0x0009e20000000800 */
[----:B------:R-:W-:Y:S02]  /*c760*/  F2FP.F16.F32.PACK_AB R23, R182, R181 ;  /* 0x000000b5b617723e */ /* 0x000fe400000000ff */
[----:B------:R-:W-:Y:S02]  /*c770*/  LOP3.LUT R22, R20, R22, RZ, 0xc0, !PT ;  /* 0x0000001614167212 */ /* 0x000fe400078ec0ff */
[----:B------:R-:W-:Y:S02]  /*c780*/  LOP3.LUT R23, R21, R23, RZ, 0xc0, !PT ;  /* 0x0000001715177212 */ /* 0x000fe400078ec0ff */
[--C-:B------:R-:W-:Y:S03]  /*c790*/  HSET2.LE.AND R20, R149, R178.reuse, PT ;  /* 0x000000b295147233 */ /* 0x100fe60003803000 */
[----:B------:R5:W3:Y:S01]  /*c7a0*/  MUFU.EX2 R173, R150 ;  /* 0x0000009600ad7308 */ /* 0x000ae20000000800 */
[--C-:B------:R-:W-:Y:S02]  /*c7b0*/  HSET2.LE.AND R28, R151, R178.reuse, PT ;  /* 0x000000b2971c7233 */ /* 0x100fe40003803000 */
[----:B------:R-:W-:Y:S02]  /*c7c0*/  F2FP.F16.F32.PACK_AB R21, R179, R180 ;  /* 0x000000b4b315723e */ /* 0x000fe400000000ff */
[----:B------:R-:W-:Y:S02]  /*c7d0*/  F2FP.F16.F32.PACK_AB R29, R174, R175 ;  /* 0x000000afae1d723e */ /* 0x000fe400000000ff */
[----:B------:R-:W-:Y:S03]  /*c7e0*/  LOP3.LUT R20, R20, R21, RZ, 0xc0, !PT ;  /* 0x0000001514147212 */ /* 0x000fe600078ec0ff */
[----:B------:R-:W3:Y:S01]  /*c7f0*/  MUFU.EX2 R176, R176 ;  /* 0x000000b000b07308 */ /* 0x000ee20000000800 */
[----:B------:R-:W-:Y:S02]  /*c800*/  LOP3.LUT R21, R28, R29, RZ, 0xc0, !PT ;  /* 0x0000001d1c157212 */ /* 0x000fe400078ec0ff */
[----:B------:R-:W-:Y:S02]  /*c810*/  LOP3.LUT R28, R33, UR13, R162, 0x96, !PT ;  /* 0x0000000d211c7c12 */ /* 0x000fe4000f8e96a2 */
[----:B----4-:R-:W-:Y:S02]  /*c820*/  LDSM.16.MT88.4 R160, [R191+0x11800] ;  /* 0x01180000bfa0783b */ /* 0x010fe40000004200 */
[C---:B------:R-:W-:Y:S01]  /*c830*/  LOP3.LUT R29, R28.reuse, 0xffff, RZ, 0xc0, !PT ;  /* 0x0000ffff1c1d7812 */ /* 0x040fe200078ec0ff */
[C---:B--2---:R-:W-:Y:S05]  /*c840*/  HMMA.16816.F32 R4, R20.reuse, R24, R4 ;  /* 0x000000181404723c */ /* 0x044fea0000001804 */
[----:B------:R-:W-:Y:S01]  /*c850*/  LOP3.LUT R149, R28, 0xff, RZ, 0xc0, !PT ;  /* 0x000000ff1c957812 */ /* 0x000fe200078ec0ff */
[C---:B------:R-:W-:Y:S01]  /*c860*/  HMMA.16816.F32 R8, R20.reuse, R26, R8 ;  /* 0x0000001a1408723c */ /* 0x040fe20000001808 */
[----:B------:R-:W2:Y:S04]  /*c870*/  LDSM.16.MT88.4 R24, [R191+0x11000] ;  /* 0x01100000bf18783b */ /* 0x000ea80000004200 */
[----:B-----5:R-:W-:Y:S01]  /*c880*/  LOP3.LUT R150, R32, 0xff, RZ, 0xc0, !PT ;  /* 0x000000ff20967812 */ /* 0x020fe200078ec0ff */
[C---:B-1----:R-:W-:Y:S05]  /*c890*/  HMMA.16816.F32 R36, R20.reuse, R152, R36 ;  /* 0x000000981424723c */ /* 0x042fea0000001824 */
[----:B------:R-:W-:Y:S01]  /*c8a0*/  SHF.R.U32.HI R29, RZ, 0x8, R29 ;  /* 0x00000008ff1d7819 */ /* 0x000fe2000001161d */
[C---:B------:R-:W-:Y:S01]  /*c8b0*/  HMMA.16816.F32 R40, R20.reuse, R154, R40 ;  /* 0x0000009a1428723c */ /* 0x040fe20000001828 */
[----:B------:R-:W1:Y:S04]  /*c8c0*/  LDSM.16.MT88.4 R152, [R189+0x13000] ;  /* 0x01300000bd98783b */ /* 0x000e680000004200 */
[----:B---3--:R-:W-:Y:S01]  /*c8d0*/  F2FP.F16.F32.PACK_AB R164, R172, R173 ;  /* 0x000000adaca4723e */ /* 0x008fe200000000ff */
[C---:B------:R-:W-:Y:S05]  /*c8e0*/  HMMA.16816.F32 R44, R20.reuse, R156, R44 ;  /* 0x0000009c142c723c */ /* 0x040fea000000182c */
[----:B------:R-:W-:Y:S01]  /*c8f0*/  F2FP.F16.F32.PACK_AB R166, R176, R169 ;  /* 0x000000a9b0a6723e */ /* 0x000fe200000000ff */
        /* <DEDUP_REMOVED lines=27> */
[C---:B------:R-:W-:Y:S05]  /*cab0*/  HMMA.16816.F32 R120, R20.reuse, R158, R120 ;  /* 0x0000009e1478723c */ /* 0x040fea0000001878 */
[----:B------:R-:W-:Y:S01]  /*cac0*/  PRMT R157, R149, 0x5410, R29 ;  /* 0x00005410959d7816 */ /* 0x000fe2000000001d */
[--C-:B------:R-:W-:Y:S01]  /*cad0*/  FFMA.FTZ R29, R30, UR4, -R177.reuse ;  /* 0x000000041e1d7c23 */ /* 0x100fe200080108b1 */
[----:B------:R-:W-:Y:S01]  /*cae0*/  SHF.R.U32.HI R30, RZ, 0x10, R28 ;  /* 0x00000010ff1e7819 */ /* 0x000fe2000001161c */
[--C-:B------:R-:W-:Y:S02]  /*caf0*/  FFMA.FTZ R149, R34, UR4, -R177.reuse ;  /* 0x0000000422957c23 */ /* 0x100fe400080108b1 */
[----:B------:R3:W4:Y:S01]  /*cb00*/  MUFU.EX2 R171, R29 ;  /* 0x0000001d00ab7308 */ /* 0x0007220000000800 */
[----:B------:R-:W-:Y:S01]  /*cb10*/  SHF.R.U32.HI R34, RZ, 0x10, R32 ;  /* 0x00000010ff227819 */ /* 0x000fe20000011620 */
[----:B------:R-:W-:Y:S01]  /*cb20*/  FFMA.FTZ R177, R35, UR4, -R177 ;  /* 0x0000000423b17c23 */ /* 0x000fe200080108b1 */
[C---:B--2---:R-:W-:Y:S07]  /*cb30*/  HMMA.16816.F32 R124, R20.reuse, R24, R124 ;  /* 0x00000018147c723c */ /* 0x044fee000000187c */
[----:B------:R2:W5:Y:S01]  /*cb40*/  MUFU.EX2 R168, R149 ;  /* 0x0000009500a87308 */ /* 0x0005620000000800 */
[C---:B------:R-:W-:Y:S01]  /*cb50*/  HMMA.16816.F32 R128, R20.reuse, R26, R128 ;  /* 0x0000001a1480723c */ /* 0x040fe20000001880 */
[----:B------:R-:W5:Y:S08]  /*cb60*/  LDSM.16.MT88.4 R24, [R192+0x17000] ;  /* 0x01700000c018783b */ /* 0x000f700000004200 */
[----:B------:R-:W5:Y:S02]  /*cb70*/  MUFU.EX2 R177, R177 ;  /* 0x000000b100b17308 */ /* 0x000f640000000800 */
[----:B---3--:R-:W-:Y:S01]  /*cb80*/  SHF.R.U32.HI R29, RZ, 0x18, R28 ;  /* 0x00000018ff1d7819 */ /* 0x008fe2000001161c */
[C---:B-1----:R-:W-:Y:S03]  /*cb90*/  HMMA.16816.F32 R132, R20.reuse, R152, R132 ;  /* 0x000000981484723c */ /* 0x042fe60000001884 */
[----:B------:R-:W-:Y:S03]  /*cba0*/  LOP3.LUT R28, R30, 0xff, RZ, 0xc0, !PT ;  /* 0x000000ff1e1c7812 */ /* 0x000fe600078ec0ff */
[C---:B------:R-:W-:Y:S01]  /*cbb0*/  HMMA.16816.F32 R136, R20.reuse, R154, R136 ;  /* 0x0000009a1488723c */ /* 0x040fe20000001888 */
[----:B------:R-:W-:Y:S04]  /*cbc0*/  LDSM.16.MT88.4 R152, [R189+0x11800] ;  /* 0x01180000bd98783b */ /* 0x000fe80000004200 */
[----:B------:R-:W-:Y:S01]  /*cbd0*/  PRMT R156, R28, 0x5410, R29 ;  /* 0x000054101c9c7816 */ /* 0x000fe2000000001d */
[----:B----4-:R-:W-:Y:S01]  /*cbe0*/  FADD.FTZ R0, R171, R0 ;  /* 0x00000000ab007221 */ /* 0x010fe20000010000 */
[----:B------:R-:W-:Y:S04]  /*cbf0*/  LOP3.LUT R28, R32, 0xffff, RZ, 0xc0, !PT ;  /* 0x0000ffff201c7812 */ /* 0x000fe800078ec0ff */
[----:B------:R-:W-:Y:S01]  /*cc00*/  SHF.R.U32.HI R33, RZ, 0x8, R28 ;  /* 0x00000008ff217819 */ /* 0x000fe2000001161c */
[----:B------:R-:W-:Y:S01]  /*cc10*/  FADD.FTZ R0, R170, R0 ;  /* 0x00000000aa007221 */ /* 0x000fe20000010000 */
[----:B------:R-:W1:Y:S01]  /*cc20*/  LDSM.16.MT88.4 R28, [R191+0x17000] ;  /* 0x01700000bf1c783b */ /* 0x000e620000004200 */
[--C-:B--2---:R-:W-:Y:S02]  /*cc30*/  HSET2.LE.AND R149, R156, R178.reuse, PT ;  /* 0x000000b29c957233 */ /* 0x104fe40003803000 */
[----:B------:R-:W-:Y:S01]  /*cc40*/  PRMT R150, R150, 0x5410, R33 ;  /* 0x0000541096967816 */ /* 0x000fe20000000021 */
[----:B-----5:R-:W-:Y:S01]  /*cc50*/  FADD.FTZ R0, R168, R0 ;  /* 0x00000000a8007221 */ /* 0x020fe20000010000 */
[----:B------:R-:W-:Y:S02]  /*cc60*/  SHF.R.U32.HI R33, RZ, 0x18, R32 ;  /* 0x00000018ff217819 */ /* 0x000fe40000011620 */
[----:B------:R-:W-:Y:S01]  /*cc70*/  LOP3.LUT R32, R34, 0xff, RZ, 0xc0, !PT ;  /* 0x000000ff22207812 */ /* 0x000fe200078ec0ff */
[C---:B------:R-:W-:Y:S01]  /*cc80*/  FADD.FTZ R247, R177.reuse, R0 ;  /* 0x00000000b1f77221 */ /* 0x040fe20000010000 */
[--C-:B------:R-:W-:Y:S02]  /*cc90*/  HSET2.LE.AND R150, R150, R178.reuse, PT ;  /* 0x000000b296967233 */ /* 0x100fe40003803000 */
[----:B------:R-:W-:Y:S01]  /*cca0*/  PRMT R32, R32, 0x5410, R33 ;  /* 0x0000541020207816 */ /* 0x000fe20000000021 */
[----:B------:R-:W-:Y:S01]  /*ccb0*/  FFMA.FTZ R33, R2, R245, R238 ;  /* 0x000000f502217223 */ /* 0x000fe200000100ee */
[--C-:B------:R-:W-:Y:S02]  /*ccc0*/  HSET2.LE.AND R2, R157, R178.reuse, PT ;  /* 0x000000b29d027233 */ /* 0x100fe40003803000 */
[----:B------:R-:W-:Y:S01]  /*ccd0*/  LOP3.LUT R166, R150, R166, RZ, 0xc0, !PT ;  /* 0x000000a696a67212 */ /* 0x000fe200078ec0ff */
[C---:B------:R-:W-:Y:S03]  /*cce0*/  HMMA.16816.F32 R140, R20.reuse, R24, R140 ;  /* 0x00000018148c723c */ /* 0x040fe6000000188c */
[----:B------:R-:W-:Y:S01]  /*ccf0*/  HSET2.LE.AND R151, R32, R178, PT ;  /* 0x000000b220977233 */ /* 0x000fe20003803000 */
[----:B------:R-:W-:Y:S01]  /*cd00*/  FADD.FTZ R156, R240, R33 ;  /* 0x00000021f09c7221 */ /* 0x000fe20000010000 */
[----:B------:R-:W-:Y:S01]  /*cd10*/  LOP3.LUT R164, R2, R164, RZ, 0xc0, !PT ;  /* 0x000000a402a47212 */ /* 0x000fe200078ec0ff */
[C---:B------:R-:W-:Y:S01]  /*cd20*/  HMMA.16816.F32 R144, R20.reuse, R26, R144 ;  /* 0x0000001a1490723c */ /* 0x040fe20000001890 */
[----:B------:R-:W2:Y:S04]  /*cd30*/  LDSM.16.MT88.4 R32, [R190+0x11800] ;  /* 0x01180000be20783b */ /* 0x000ea80000004200 */
[----:B------:R-:W-:Y:S01]  /*cd40*/  FADD.FTZ R2, R242, R156 ;  /* 0x0000009cf2027221 */ /* 0x000fe20000010000 */
[----:B------:R-:W-:Y:S02]  /*cd50*/  F2FP.F16.F32.PACK_AB R165, R170, R171 ;  /* 0x000000abaaa5723e */ /* 0x000fe400000000ff */
[----:B------:R-:W-:Y:S01]  /*cd60*/  F2FP.F16.F32.PACK_AB R167, R177, R168 ;  /* 0x000000a8b1a7723e */ /* 0x000fe200000000ff */
[----:B------:R-:W3:Y:S02]  /*cd70*/  LDSM.16.MT88.4 R24, [R192+0x11800] ;  /* 0x01180000c018783b */ /* 0x000ee40000004200 */
[----:B------:R-:W-:Y:S01]  /*cd80*/  LOP3.LUT R165, R149, R165, RZ, 0xc0, !PT ;  /* 0x000000a595a57212 */ /* 0x000fe200078ec0ff */
[----:B------:R-:W-:Y:S01]  /*cd90*/  FADD.FTZ R2, R246, R2 ;  /* 0x00000002f6027221 */ /* 0x000fe20000010000 */
[----:B------:R-:W-:Y:S02]  /*cda0*/  LOP3.LUT R167, R151, R167, RZ, 0xc0, !PT ;  /* 0x000000a797a77212 */ /* 0x000fe400078ec0ff */
[----:B------:R-:W-:Y:S01]  /*cdb0*/  MOV R150, R3 ;  /* 0x0000000300967202 */ /* 0x000fe20000000f00 */
[----:B------:R-:W-:Y:S01]  /*cdc0*/  FADD.FTZ R2, R233, R2 ;  /* 0x00000002e9027221 */ /* 0x000fe20000010000 */
[----:B------:R-:W-:Y:S01]  /*cdd0*/  MOV R149, R148 ;  /* 0x0000009400957202 */ /* 0x000fe20000000f00 */
[C---:B-1----:R-:W-:Y:S03]  /*cde0*/  HMMA.16816.F32 R16, R20.reuse, R28, R16 ;  /* 0x0000001c1410723c */ /* 0x042fe60000001810 */
[----:B------:R-:W-:Y:S03]  /*cdf0*/  FADD.FTZ R2, R232, R2 ;  /* 0x00000002e8027221 */ /* 0x000fe60000010000 */
[----:B------:R-:W-:Y:S01]  /*ce00*/  HMMA.16816.F32 R12, R20, R30, R12 ;  /* 0x0000001e140c723c */ /* 0x000fe2000000180c */
[----:B------:R-:W1:Y:S04]  /*ce10*/  LDSM.16.MT88.4 R20, [R189+0x13800] ;  /* 0x01380000bd14783b */ /* 0x000e680000004200 */
[----:B------:R-:W-:Y:S01]  /*ce20*/  FADD.FTZ R2, R236, R2 ;  /* 0x00000002ec027221 */ /* 0x000fe20000010000 */
[C---:B------:R-:W-:Y:S03]  /*ce30*/  HMMA.16816.F32 R156, R164.reuse, R152, R4 ;  /* 0x00000098a49c723c */ /* 0x040fe60000001804 */
[----:B------:R-:W4:Y:S02]  /*ce40*/  LDSM.16.MT88.4 R4, [R190+0x13800] ;  /* 0x01380000be04783b */ /* 0x000f240000004200 */
        /* <DEDUP_REMOVED lines=8> */
[C---:B---3--:R-:W-:Y:S03]  /*ced0*/  HMMA.16816.F32 R44, R164.reuse, R24, R44 ;  /* 0x00000018a42c723c */ /* 0x048fe6000000182c */
[----:B------:R-:W-:Y:S02]  /*cee0*/  LDSM.16.MT88.4 R32, [R190+0x15800] ;  /* 0x01580000be20783b */ /* 0x000fe40000004200 */
[----:B------:R-:W-:Y:S01]  /*cef0*/  FADD.FTZ R2, R183, R2 ;  /* 0x00000002b7027221 */ /* 0x000fe20000010000 */
[C---:B------:R-:W-:Y:S05]  /*cf00*/  HMMA.16816.F32 R48, R164.reuse, R26, R48 ;  /* 0x0000001aa430723c */ /* 0x040fea0000001830 */
[----:B------:R-:W3:Y:S01]  /*cf10*/  LDSM.16.MT88.4 R24, [R189+0x15800] ;  /* 0x01580000bd18783b */ /* 0x000ee20000004200 */
[C---:B------:R-:W-:Y:S05]  /*cf20*/  HMMA.16816.F32 R52, R164.reuse, R160, R52 ;  /* 0x000000a0a434723c */ /* 0x040fea0000001834 */
[----:B------:R-:W-:Y:S01]  /*cf30*/  FADD.FTZ R2, R184, R2 ;  /* 0x00000002b8027221 */ /* 0x000fe20000010000 */
[C---:B------:R-:W-:Y:S05]  /*cf40*/  HMMA.16816.F32 R56, R164.reuse, R162, R56 ;  /* 0x000000a2a438723c */ /* 0x040fea0000001838 */
[----:B------:R-:W-:Y:S01]  /*cf50*/  FADD.FTZ R2, R173, R2 ;  /* 0x00000002ad027221 */ /* 0x000fe20000010000 */
[C---:B-1----:R-:W-:Y:S05]  /*cf60*/  HMMA.16816.F32 R60, R164.reuse, R20, R60 ;  /* 0x00000014a43c723c */ /* 0x042fea000000183c */
[----:B------:R-:W-:Y:S01]  /*cf70*/  FADD.FTZ R2, R172, R2 ;  /* 0x00000002ac027221 */ /* 0x000fe20000010000 */
[C---:B------:R-:W-:Y:S01]  /*cf80*/  HMMA.16816.F32 R64, R164.reuse, R22, R64 ;  /* 0x00000016a440723c */ /* 0x040fe20000001840 */
[----:B------:R-:W1:Y:S04]  /*cf90*/  LDSM.16.MT88.4 R20, [R192+0x15800] ;  /* 0x01580000c014783b */ /* 0x000e680000004200 */
[----:B------:R-:W-:Y:S01]  /*cfa0*/  FADD.FTZ R2, R169, R2 ;  /* 0x00000002a9027221 */ /* 0x000fe20000010000 */
[C---:B----4-:R-:W-:Y:S05]  /*cfb0*/  HMMA.16816.F32 R68, R164.reuse, R4, R68 ;  /* 0x00000004a444723c */ /* 0x050fea0000001844 */
[----:B------:R-:W-:Y:S01]  /*cfc0*/  FADD.FTZ R245, R176, R2 ;  /* 0x00000002b0f57221 */ /* 0x000fe20000010000 */
        /* <DEDUP_REMOVED lines=11> */
[C---:B------:R-:W-:Y:S06]  /*d080*/  HMMA.16816.F32 R100, R164.reuse, R32, R100 ;  /* 0x00000020a464723c */ /* 0x040fec0000001864 */
[C---:B------:R-:W-:Y:S01]  /*d090*/  HMMA.16816.F32 R104, R164.reuse, R34, R104 ;  /* 0x00000022a468723c */ /* 0x040fe20000001868 */
[----:B------:R-:W3:Y:S05]  /*d0a0*/  LDSM.16.MT88.4 R32, [R191+0x17800] ;  /* 0x01780000bf20783b */ /* 0x000eea0000004200 */
[C---:B-1----:R-:W-:Y:S06]  /*d0b0*/  HMMA.16816.F32 R108, R164.reuse, R20, R108 ;  /* 0x00000014a46c723c */ /* 0x042fec000000186c */
[C---:B------:R-:W-:Y:S06]  /*d0c0*/  HMMA.16816.F32 R112, R164.reuse, R22, R112 ;  /* 0x00000016a470723c */ /* 0x040fec0000001870 */
[C---:B----4-:R-:W-:Y:S06]  /*d0d0*/  HMMA.16816.F32 R116, R164.reuse, R4, R116 ;  /* 0x00000004a474723c */ /* 0x050fec0000001874 */
[C---:B------:R-:W-:Y:S06]  /*d0e0*/  HMMA.16816.F32 R120, R164.reuse, R6, R120 ;  /* 0x00000006a478723c */ /* 0x040fec0000001878 */
[C---:B-----5:R-:W-:Y:S06]  /*d0f0*/  HMMA.16816.F32 R124, R164.reuse, R8, R124 ;  /* 0x00000008a47c723c */ /* 0x060fec000000187c */
[C---:B------:R-:W-:Y:S06]  /*d100*/  HMMA.16816.F32 R128, R164.reuse, R10, R128 ;  /* 0x0000000aa480723c */ /* 0x040fec0000001880 */
[C---:B--2---:R-:W-:Y:S06]  /*d110*/  HMMA.16816.F32 R132, R164.reuse, R28, R132 ;  /* 0x0000001ca484723c */ /* 0x044fec0000001884 */
        /* <DEDUP_REMOVED lines=8> */
.L_x_655:
[----:B------:R-:W1:Y:S01]  /*d1a0*/  SHFL.BFLY PT, R2, R245, 0x2, 0x1f ;  /* 0x0c401f00f5027f89 */ /* 0x000e6200000e0000 */
[----:B------:R-:W-:Y:S01]  /*d1b0*/  ULDC UR4, c[0x0][0x38c] ;  /* 0x0000e30000047ab9 */ /* 0x000fe20000000800 */
[----:B------:R-:W-:Y:S01]  /*d1c0*/  UMOV UR6, 0x400 ;  /* 0x0000040000067882 */ /* 0x000fe20000000000 */
[----:B------:R-:W-:Y:S01]  /*d1d0*/  UISETP.NE.AND UP0, UPT, UR5, -0x1, UPT ;  /* 0xffffffff0500788c */ /* 0x000fe2000bf05270 */
[----:B------:R-:W2:Y:S01]  /*d1e0*/  SHFL.BFLY PT, R0, R247, 0x2, 0x1f ;  /* 0x0c401f00f7007f89 */ /* 0x000ea200000e0000 */
[----:B------:R-:W3:Y:S01]  /*d1f0*/  S2R R170, SR_TID.X ;  /* 0x0000000000aa7919 */ /* 0x000ee20000002100 */
[----:B-1----:R-:W-:Y:S01]  /*d200*/  FADD.FTZ R2, R2, R245 ;  /* 0x000000f502027221 */ /* 0x002fe20000010000 */
[----:B--2---:R-:W-:-:S04]  /*d210*/  FADD.FTZ R0, R0, R247 ;  /* 0x000000f700007221 */ /* 0x004fc80000010000 */
[----:B------:R-:W1:Y:S04]  /*d220*/  SHFL.BFLY PT, R5, R2, 0x1, 0x1f ;  /* 0x0c201f0002057f89 */ /* 0x000e6800000e0000 */
[----:B------:R-:W2:Y:S01]  /*d230*/  SHFL.BFLY PT, R4, R0, 0x1, 0x1f ;  /* 0x0c201f0000047f89 */ /* 0x000ea200000e0000 */
[----:B---3--:R-:W-:-:S04]  /*d240*/  SHF.R.S32.HI R171, RZ, 0x1f, R170 ;  /* 0x0000001fffab7819 */ /* 0x008fc800000114aa */
[----:B-----5:R-:W-:-:S04]  /*d250*/  LEA.HI R169, R171, R170, RZ, 0x2 ;  /* 0x000000aaaba97211 */ /* 0x020fc800078f10ff */
[----:B------:R-:W-:Y:S01]  /*d260*/  SHF.R.S32.HI R16, RZ, 0x2, R169 ;  /* 0x00000002ff107819 */ /* 0x000fe200000114a9 */
[----:B-1----:R-:W-:Y:S01]  /*d270*/  FADD.FTZ R149, R2, R5 ;  /* 0x0000000502957221 */ /* 0x002fe20000010000 */
[----:B------:R-:W-:Y:S01]  /*d280*/  MOV R2, 0x3f800000 ;  /* 0x3f80000000027802 */ /* 0x000fe20000000f00 */
[----:B--2---:R-:W-:-:S03]  /*d290*/  FADD.FTZ R150, R0, R4 ;  /* 0x0000000400967221 */ /* 0x004fc60000010000 */
[----:B------:R-:W-:Y:S02]  /*d2a0*/  FSETP.NE.FTZ.AND P4, PT, R149, RZ, PT ;  /* 0x000000ff9500720b */ /* 0x000fe40003f95000 */
[----:B------:R-:W-:Y:S02]  /*d2b0*/  MOV R0, 0x3f800000 ;  /* 0x3f80000000007802 */ /* 0x000fe40000000f00 */
[----:B------:R-:W-:Y:S02]  /*d2c0*/  FSETP.NE.FTZ.AND P3, PT, R150, RZ, PT ;  /* 0x000000ff9600720b */ /* 0x000fe40003f75000 */
[----:B------:R-:W-:-:S04]  /*d2d0*/  SHF.R.S32.HI R4, RZ, 0x1f, R169 ;  /* 0x0000001fff047819 */ /* 0x000fc800000114a9 */
[----:B------:R-:W-:-:S03]  /*d2e0*/  LEA.HI R4, R4, R16, RZ, 0x3 ;  /* 0x0000001004047211 */ /* 0x000fc600078f18ff */
[----:B------:R-:W1:Y:S01]  /*d2f0*/  @P4 MUFU.RCP R2, R149 ;  /* 0x0000009500024308 */ /* 0x000e620000001000 */
[----:B------:R-:W-:-:S04]  /*d300*/  LOP3.LUT R4, R4, 0xfffffff8, RZ, 0xc0, !PT ;  /* 0xfffffff804047812 */ /* 0x000fc800078ec0ff */
[----:B------:R-:W-:-:S03]  /*d310*/  IADD3 R16, R16, -R4, RZ ;  /* 0x8000000410107210 */ /* 0x000fc60007ffe0ff */
[----:B------:R-:W2:Y:S01]  /*d320*/  @P3 MUFU.RCP R0, R150 ;  /* 0x0000009600003308 */ /* 0x000ea20000001000 */
[----:B------:R-:W-:Y:S01]  /*d330*/  R2P PR, R16, 0x6 ;  /* 0x0000000610007804 */ /* 0x000fe20000000000 */
[----:B-1----:R-:W-:-:S04]  /*d340*/  FMUL.FTZ R2, R2, UR4 ;  /* 0x0000000402027c20 */ /* 0x002fc80008410000 */
[C---:B------:R-:W-:Y:S01]  /*d350*/  FMUL.FTZ R5, R2.reuse, R157 ;  /* 0x0000009d02057220 */ /* 0x040fe20000410000 */
[C---:B------:R-:W-:Y:S01]  /*d360*/  FMUL.FTZ R21, R2.reuse, R52 ;  /* 0x0000003402157220 */ /* 0x040fe20000410000 */
[C---:B------:R-:W-:Y:S01]  /*d370*/  FMUL.FTZ R168, R2.reuse, R156 ;  /* 0x0000009c02a87220 */ /* 0x040fe20000410000 */
[----:B------:R-:W-:Y:S01]  /*d380*/  FMUL.FTZ R157, R2, R152 ;  /* 0x00000098029d7220 */ /* 0x000fe20000410000 */
[----:B--2---:R-:W-:Y:S01]  /*d390*/  FMUL.FTZ R0, R0, UR4 ;  /* 0x0000000400007c20 */ /* 0x004fe20008410000 */
[----:B------:R-:W1:Y:S01]  /*d3a0*/  S2UR UR4, SR_CgaCtaId ;  /* 0x00000000000479c3 */ /* 0x000e620000008800 */
        /* <DEDUP_REMOVED lines=125> */
[----:B-1----:R-:W-:Y:S01]  /*db80*/  ULEA UR4, UR4, UR6, 0x18 ;  /* 0x0000000604047291 */ /* 0x002fe2000f8ec03f */
[----:B------:R-:W-:-:S02]  /*db90*/  F2FP.F16.F32.PACK_AB R51, R51, R2 ;  /* 0x000000023333723e */ /* 0x000fc400000000ff */
[----:B------:R-:W-:Y:S01]  /*dba0*/  LEA.HI R58, R171, R170, RZ, 0x5 ;  /* 0x000000aaab3a7211 */ /* 0x000fe200078f28ff */
[----:B------:R-:W-:Y:S01]  /*dbb0*/  @UP0 ULDC.64 UR6, c[0x0][0x298] ;  /* 0x0000a60000060ab9 */ /* 0x000fe20000000a00 */
[----:B------:R-:W-:Y:S01]  /*dbc0*/  LOP3.LUT R0, R169, 0x3ffffffc, RZ, 0xc0, !PT ;  /* 0x3ffffffca9007812 */ /* 0x000fe200078ec0ff */
[----:B------:R-:W-:Y:S01]  /*dbd0*/  @UP0 UIMAD.WIDE.U32 UR12, UR5, UR6, URZ ;  /* 0x00000006050c02a5 */ /* 0x000fe2000f8e003f */
[----:B------:R-:W-:Y:S02]  /*dbe0*/  SHF.L.U32 R2, R16, 0x6, RZ ;  /* 0x0000000610027819 */ /* 0x000fe400000006ff */
[----:B------:R-:W-:Y:S01]  /*dbf0*/  F2FP.F16.F32.PACK_AB R15, R15, R46 ;  /* 0x0000002e0f0f723e */ /* 0x000fe200000000ff */
[----:B------:R-:W-:Y:S01]  /*dc00*/  @UP0 UIMAD UR10, UR5, UR7, UR13 ;  /* 0x00000007050a02a4 */ /* 0x000fe2000f8e020d */
[----:B------:R-:W-:Y:S02]  /*dc10*/  F2FP.F16.F32.PACK_AB R13, R13, R10 ;  /* 0x0000000a0d0d723e */ /* 0x000fe400000000ff */
[----:B------:R-:W-:-:S02]  /*dc20*/  SHF.R.S32.HI R46, RZ, 0x5, R58 ;  /* 0x00000005ff2e7819 */ /* 0x000fc4000001143a */
[----:B------:R-:W-:Y:S02]  /*dc30*/  IADD3 R0, -R0, R170, RZ ;  /* 0x000000aa00007210 */ /* 0x000fe40007ffe1ff */
[----:B------:R-:W-:Y:S02]  /*dc40*/  LOP3.LUT R2, R2, 0x1c0, RZ, 0xc0, !PT ;  /* 0x000001c002027812 */ /* 0x000fe400078ec0ff */
[----:B------:R-:W-:Y:S02]  /*dc50*/  LOP3.LUT R10, R16, 0x1, RZ, 0xc0, !PT ;  /* 0x00000001100a7812 */ /* 0x000fe400078ec0ff */
[----:B------:R-:W-:Y:S02]  /*dc60*/  F2FP.F16.F32.PACK_AB R11, R11, R6 ;  /* 0x000000060b0b723e */ /* 0x000fe400000000ff */
[----:B------:R-:W-:Y:S02]  /*dc70*/  LEA R6, R46, R0, 0x9 ;  /* 0x000000002e067211 */ /* 0x000fe400078e48ff */
[----:B------:R-:W-:-:S02]  /*dc80*/  LEA.HI R0, R2, R2, RZ, 0x1d ;  /* 0x0000000202007211 */ /* 0x000fc400078fe8ff */
[----:B------:R-:W-:Y:S02]  /*dc90*/  ISETP.NE.U32.AND P0, PT, R10, 0x1, PT ;  /* 0x000000010a00780c */ /* 0x000fe40003f05070 */
[----:B------:R-:W-:Y:S02]  /*dca0*/  LEA R0, R6, R0, 0x1 ;  /* 0x0000000006007211 */ /* 0x000fe400078e08ff */
[----:B------:R-:W-:Y:S02]  /*dcb0*/  MOV R6, 0x20 ;  /* 0x0000002000067802 */ /* 0x000fe40000000f00 */
[----:B------:R-:W-:Y:S02]  /*dcc0*/  F2FP.F16.F32.PACK_AB R5, R5, R168 ;  /* 0x000000a80505723e */ /* 0x000fe400000000ff */
[----:B------:R-:W-:Y:S02]  /*dcd0*/  LEA R0, R0, UR4, 0x1 ;  /* 0x0000000400007c11 */ /* 0x000fe4000f8e08ff */
[----:B------:R-:W-:-:S02]  /*dce0*/  SEL R6, R6, 0xffffffe0, !P1 ;  /* 0xffffffe006067807 */ /* 0x000fc40004800000 */
[----:B------:R-:W-:Y:S01]  /*dcf0*/  MOV R10, 0x40 ;  /* 0x00000040000a7802 */ /* 0x000fe20000000f00 */
[----:B------:R1:W-:Y:S01]  /*dd00*/  STS [R0], R5 ;  /* 0x0000000500007388 */ /* 0x0003e20000000800 */
[----:B------:R-:W-:Y:S02]  /*dd10*/  F2FP.F16.F32.PACK_AB R4, R4, R158 ;  /* 0x0000009e0404723e */ /* 0x000fe400000000ff */
[C---:B------:R-:W-:Y:S02]  /*dd20*/  IADD3 R2, R0.reuse, -0x10, RZ ;  /* 0xfffffff000027810 */ /* 0x040fe40007ffe0ff */
[----:B------:R-:W-:Y:S01]  /*dd30*/  F2FP.F16.F32.PACK_AB R7, R7, R157 ;  /* 0x0000009d0707723e */ /* 0x000fe200000000ff */
[----:B------:R2:W-:Y:S01]  /*dd40*/  STS [R0+0x400], R4 ;  /* 0x0004000400007388 */ /* 0x0005e20000000800 */
[----:B------:R-:W-:Y:S02]  /*dd50*/  F2FP.F16.F32.PACK_AB R9, R9, R154 ;  /* 0x0000009a0909723e */ /* 0x000fe400000000ff */
[----:B------:R-:W-:-:S02]  /*dd60*/  @P0 IADD3 R2, R0, 0x10, RZ ;  /* 0x0000001000020810 */ /* 0x000fc40007ffe0ff */
[----:B------:R-:W-:Y:S02]  /*dd70*/  F2FP.F16.F32.PACK_AB R8, R8, R156 ;  /* 0x0000009c0808723e */ /* 0x000fe400000000ff */
[----:B------:R-:W-:Y:S01]  /*dd80*/  SEL R10, R10, 0xffffffc0, !P2 ;  /* 0xffffffc00a0a7807 */ /* 0x000fe20005000000 */
[----:B------:R3:W-:Y:S01]  /*dd90*/  STS [R2], R7 ;  /* 0x0000000702007388 */ /* 0x0007e20000000800 */
[----:B------:R-:W-:Y:S02]  /*dda0*/  F2FP.F16.F32.PACK_AB R12, R12, R153 ;  /* 0x000000990c0c723e */ /* 0x000fe400000000ff */
[----:B------:R-:W-:Y:S01]  /*ddb0*/  F2FP.F16.F32.PACK_AB R14, R14, R152 ;  /* 0x000000980e0e723e */ /* 0x000fe200000000ff */
[----:B------:R4:W-:Y:S01]  /*ddc0*/  STS [R2+0x400], R9 ;  /* 0x0004000902007388 */ /* 0x0009e20000000800 */
[----:B------:R-:W-:Y:S02]  /*ddd0*/  F2FP.F16.F32.PACK_AB R54, R17, R151 ;  /* 0x000000971136723e */ /* 0x000fe400000000ff */
[----:B------:R-:W-:-:S02]  /*dde0*/  F2FP.F16.F32.PACK_AB R53, R53, R50 ;  /* 0x000000323535723e */ /* 0x000fc400000000ff */
[----:B------:R-:W-:Y:S02]  /*ddf0*/  F2FP.F16.F32.PACK_AB R52, R52, R21 ;  /* 0x000000153434723e */ /* 0x000fe400000000ff */
[----:B-1----:R-:W-:Y:S02]  /*de00*/  IADD3 R5, R0, R6, RZ ;  /* 0x0000000600057210 */ /* 0x002fe40007ffe0ff */
[----:B------:R-:W-:Y:S02]  /*de10*/  F2FP.F16.F32.PACK_AB R50, R57, R19 ;  /* 0x000000133932723e */ /* 0x000fe400000000ff */
[----:B------:R-:W-:Y:S01]  /*de20*/  F2FP.F16.F32.PACK_AB R48, R48, R60 ;  /* 0x0000003c3030723e */ /* 0x000fe200000000ff */
[----:B------:R1:W-:Y:S01]  /*de30*/  STS [R5], R8 ;  /* 0x0000000805007388 */ /* 0x0003e20000000800 */
[----:B--2---:R-:W-:Y:S02]  /*de40*/  IADD3 R4, R6, R2, RZ ;  /* 0x0000000206047210 */ /* 0x004fe40007ffe0ff */
[----:B------:R-:W-:Y:S01]  /*de50*/  F2FP.F16.F32.PACK_AB R47, R47, R62 ;  /* 0x0000003e2f2f723e */ /* 0x000fe200000000ff */
[----:B------:R-:W-:Y:S01]  /*de60*/  STS [R5+0x400], R13 ;  /* 0x0004000d05007388 */ /* 0x000fe20000000800 */
[----:B------:R-:W-:-:S02]  /*de70*/  IADD3 R6, R4, R10, RZ ;  /* 0x0000000a04067210 */ /* 0x000fc40007ffe0ff */
[----:B------:R-:W-:Y:S01]  /*de80*/  F2FP.F16.F32.PACK_AB R45, R45, R64 ;  /* 0x000000402d2d723e */ /* 0x000fe200000000ff */
[----:B------:R-:W-:Y:S01]  /*de90*/  STS [R4], R12 ;  /* 0x0000000c04007388 */ /* 0x000fe20000000800 */
[----:B---3--:R-:W-:Y:S02]  /*dea0*/  IADD3 R7, R5, R10, RZ ;  /* 0x0000000a05077210 */ /* 0x008fe40007ffe0ff */
[----:B------:R-:W-:Y:S01]  /*deb0*/  F2FP.F16.F32.PACK_AB R44, R44, R66 ;  /* 0x000000422c2c723e */ /* 0x000fe200000000ff */
[----:B------:R-:W-:Y:S01]  /*dec0*/  STS [R4+0x400], R11 ;  /* 0x0004000b04007388 */ /* 0x000fe20000000800 */
[----:B----4-:R-:W-:Y:S02]  /*ded0*/  IADD3 R9, R0, R10, RZ ;  /* 0x0000000a00097210 */ /* 0x010fe40007ffe0ff */
[----:B------:R-:W-:Y:S02]  /*dee0*/  F2FP.F16.F32.PACK_AB R43, R69, R68 ;  /* 0x00000044452b723e */ /* 0x000fe400000000ff */
[----:B------:R-:W-:Y:S01]  /*def0*/  F2FP.F16.F32.PACK_AB R42, R42, R70 ;  /* 0x000000462a2a723e */ /* 0x000fe200000000ff */
[----:B------:R-:W-:Y:S01]  /*df00*/  STS [R9], R14 ;  /* 0x0000000e09007388 */ /* 0x000fe20000000800 */
[----:B------:R-:W-:-:S02]  /*df10*/  F2FP.F16.F32.PACK_AB R41, R41, R72 ;  /* 0x000000482929723e */ /* 0x000fc400000000ff */
[----:B------:R-:W-:Y:S01]  /*df20*/  F2FP.F16.F32.PACK_AB R40, R40, R74 ;  /* 0x0000004a2828723e */ /* 0x000fe200000000ff */
[----:B------:R2:W-:Y:S01]  /*df30*/  STS [R9+0x400], R15 ;  /* 0x0004000f09007388 */ /* 0x0005e20000000800 */
[----:B------:R-:W-:Y:S02]  /*df40*/  F2FP.F16.F32.PACK_AB R39, R77, R76 ;  /* 0x0000004c4d27723e */ /* 0x000fe400000000ff */
[----:B-1----:R-:W-:Y:S02]  /*df50*/  IADD3 R8, R10, R2, RZ ;  /* 0x000000020a087210 */ /* 0x002fe40007ffe0ff */
[----:B------:R-:W-:Y:S02]  /*df60*/  F2FP.F16.F32.PACK_AB R38, R38, R78 ;  /* 0x0000004e2626723e */ /* 0x000fe400000000ff */
[----:B------:R-:W-:Y:S01]  /*df70*/  F2FP.F16.F32.PACK_AB R37, R37, R80 ;  /* 0x000000502525723e */ /* 0x000fe200000000ff */
[----:B------:R-:W-:Y:S01]  /*df80*/  STS [R8], R54 ;  /* 0x0000003608007388 */ /* 0x000fe20000000800 */
[----:B------:R-:W-:-:S02]  /*df90*/  F2FP.F16.F32.PACK_AB R36, R36, R82 ;  /* 0x000000522424723e */ /* 0x000fc400000000ff */
[----:B------:R-:W-:Y:S01]  /*dfa0*/  F2FP.F16.F32.PACK_AB R35, R35, R84 ;  /* 0x000000542323723e */ /* 0x000fe200000000ff */
[----:B------:R-:W-:Y:S01]  /*dfb0*/  STS [R8+0x400], R53 ;  /* 0x0004003508007388 */ /* 0x000fe20000000800 */
[----:B------:R-:W-:Y:S02]  /*dfc0*/  F2FP.F16.F32.PACK_AB R34, R34, R86 ;  /* 0x000000562222723e */ /* 0x000fe400000000ff */
[----:B------:R-:W-:Y:S01]  /*dfd0*/  PLOP3.LUT P0, PT, PT, PT, UP0, 0x80, 0x0 ;  /* 0x000000000000781c */ /* 0x000fe20003f0f008 */
[----:B------:R-:W-:Y:S01]  /*dfe0*/  STS [R7], R52 ;  /* 0x0000003407007388 */ /* 0x000fe20000000800 */
[----:B------:R-:W-:Y:S02]  /*dff0*/  F2FP.F16.F32.PACK_AB R33, R33, R88 ;  /* 0x000000582121723e */ /* 0x000fe400000000ff */
[----:B------:R-:W-:Y:S01]  /*e000*/  F2FP.F16.F32.PACK_AB R32, R32, R90 ;  /* 0x0000005a2020723e */ /* 0x000fe200000000ff */
[----:B------:R-:W-:Y:S01]  /*e010*/  STS [R7+0x400], R51 ;  /* 0x0004003307007388 */ /* 0x000fe20000000800 */
[----:B------:R-:W-:-:S02]  /*e020*/  F2FP.F16.F32.PACK_AB R31, R31, R92 ;  /* 0x0000005c1f1f723e */ /* 0x000fc400000000ff */
[----:B------:R-:W-:Y:S01]  /*e030*/  F2FP.F16.F32.PACK_AB R30, R30, R94 ;  /* 0x0000005e1e1e723e */ /* 0x000fe200000000ff */
[----:B------:R-:W-:Y:S01]  /*e040*/  STS [R6], R50 ;  /* 0x0000003206007388 */ /* 0x000fe20000000800 */
        /* <DEDUP_REMOVED lines=25> */
[----:B--2---:R-:W-:Y:S01]  /*e1e0*/  F2FP.F16.F32.PACK_AB R15, R137, R136 ;  /* 0x00000088890f723e */ /* 0x004fe200000000ff */
[----:B------:R-:W-:Y:S01]  /*e1f0*/  STS [R4+0x2400], R40 ;  /* 0x0024002804007388 */ /* 0x000fe20000000800 */
[----:B------:R-:W-:Y:S02]  /*e200*/  F2FP.F16.F32.PACK_AB R14, R139, R138 ;  /* 0x0000008a8b0e723e */ /* 0x000fe400000000ff */
[----:B------:R-:W-:Y:S01]  /*e210*/  F2FP.F16.F32.PACK_AB R13, R141, R140 ;  /* 0x0000008c8d0d723e */ /* 0x000fe200000000ff */
[----:B------:R-:W-:Y:S01]  /*e220*/  STS [R9+0x2000], R39 ;  /* 0x0020002709007388 */ /* 0x000fe20000000800 */
[----:B------:R-:W-:Y:S02]  /*e230*/  F2FP.F16.F32.PACK_AB R12, R143, R142 ;  /* 0x0000008e8f0c723e */ /* 0x000fe400000000ff */
[----:B------:R-:W-:Y:S01]  /*e240*/  F2FP.F16.F32.PACK_AB R11, R145, R144 ;  /* 0x00000090910b723e */ /* 0x000fe200000000ff */
[----:B------:R-:W-:Y:S01]  /*e250*/  STS [R9+0x2400], R38 ;  /* 0x0024002609007388 */ /* 0x000fe20000000800 */
[----:B------:R-:W-:-:S03]  /*e260*/  F2FP.F16.F32.PACK_AB R10, R147, R146 ;  /* 0x00000092930a723e */ /* 0x000fc600000000ff */
        /* <DEDUP_REMOVED lines=16> */
[----:B------:R2:W-:Y:S04]  /*e370*/  STS [R8+0x4000], R21 ;  /* 0x0040001508007388 */ /* 0x0005e80000000800 */
[----:B------:R3:W-:Y:S04]  /*e380*/  STS [R8+0x4400], R20 ;  /* 0x0044001408007388 */ /* 0x0007e80000000800 */
[----:B------:R4:W-:Y:S04]  /*e390*/  STS [R7+0x4000], R19 ;  /* 0x0040001307007388 */ /* 0x0009e80000000800 */
[----:B------:R4:W-:Y:S04]  /*e3a0*/  STS [R7+0x4400], R18 ;  /* 0x0044001207007388 */ /* 0x0009e80000000800 */
[----:B------:R4:W-:Y:S04]  /*e3b0*/  STS [R6+0x4000], R17 ;  /* 0x0040001106007388 */ /* 0x0009e80000000800 */
[----:B------:R4:W-:Y:S01]  /*e3c0*/  STS [R6+0x4400], R16 ;  /* 0x0044001006007388 */ /* 0x0009e20000000800 */
[----:B-1----:R-:W-:-:S02]  /*e3d0*/  F2FP.F16.F32.PACK_AB R22, R161, R160 ;  /* 0x000000a0a116723e */ /* 0x002fc400000000ff */
[----:B--2---:R-:W-:Y:S02]  /*e3e0*/  F2FP.F16.F32.PACK_AB R21, R163, R162 ;  /* 0x000000a2a315723e */ /* 0x004fe400000000ff */
[----:B---3--:R-:W-:Y:S02]  /*e3f0*/  F2FP.F16.F32.PACK_AB R20, R165, R164 ;  /* 0x000000a4a514723e */ /* 0x008fe400000000ff */
[----:B----4-:R-:W-:Y:S02]  /*e400*/  F2FP.F16.F32.PACK_AB R19, R167, R166 ;  /* 0x000000a6a713723e */ /* 0x010fe400000000ff */
[----:B------:R-:W-:Y:S02]  /*e410*/  F2FP.F16.F32.PACK_AB R18, R131, R130 ;  /* 0x000000828312723e */ /* 0x000fe400000000ff */
[----:B------:R-:W-:Y:S02]  /*e420*/  F2FP.F16.F32.PACK_AB R17, R133, R132 ;  /* 0x000000848511723e */ /* 0x000fe400000000ff */
[----:B------:R-:W-:Y:S01]  /*e430*/  F2FP.F16.F32.PACK_AB R16, R135, R134 ;  /* 0x000000868710723e */ /* 0x000fe200000000ff */
[----:B------:R-:W-:Y:S06]  /*e440*/  @P0 BRA `(.L_x_659) ;  /* 0x00000000001c0947 */ /* 0x000fec0003800000 */
[----:B------:R-:W1:Y:S01]  /*e450*/  S2UR UR8, SR_CTAID.Y ;  /* 0x00000000000879c3 */ /* 0x000e620000002600 */
[----:B------:R-:W-:Y:S01]  /*e460*/  ULDC.64 UR6, c[0x0][0x290] ;  /* 0x0000a40000067ab9 */ /* 0x000fe20000000a00 */
[----:B-1----:R-:W-:Y:S02]  /*e470*/  USHF.R.S32.HI UR4, URZ, 0x1f, UR8 ;  /* 0x0000001f3f047899 */ /* 0x002fe40008011408 */
[----:B------:R-:W-:Y:S02]  /*e480*/  UIMAD.WIDE.U32 UR12, UR8, UR6, URZ ;  /* 0x00000006080c72a5 */ /* 0x000fe4000f8e003f */
[----:B------:R-:W-:-:S04]  /*e490*/  UIMAD UR4, UR4, UR6, URZ ;  /* 0x00000006040472a4 */ /* 0x000fc8000f8e023f */
[----:B------:R-:W-:-:S04]  /*e4a0*/  UIMAD UR4, UR8, UR7, UR4 ;  /* 0x00000007080472a4 */ /* 0x000fc8000f8e0204 */
[----:B------:R-:W-:-:S12]  /*e4b0*/  UIADD3 UR10, UR13, UR4, URZ ;  /* 0x000000040d0a7290 */ /* 0x000fd8000fffe03f */
.L_x_659:
[----:B------:R-:W-:Y:S01]  /*e4c0*/  ULDC.U8 UR4, c[0x0][0x3d9] ;  /* 0x0000f64000047ab9 */ /* 0x000fe20000000000 */
[----:B------:R-:W-:Y:S01]  /*e4d0*/  STS [R0+0x6000], R57 ;  /* 0x0060003900007388 */ /* 0x000fe20000000800 */
[----:B------:R-:W-:Y:S01]  /*e4e0*/  ISETP.NE.AND P0, PT, RZ, UR4, PT ;  /* 0x00000004ff007c0c */ /* 0x000fe2000bf05270 */
[----:B------:R-:W1:Y:S01]  /*e4f0*/  S2UR UR6, SR_CTAID.X ;  /* 0x00000000000679c3 */ /* 0x000e620000002500 */
[----:B------:R-:W-:Y:S01]  /*e500*/  ULDC.U8 UR9, c[0x0][0x3d8] ;  /* 0x0000f60000097ab9 */ /* 0x000fe20000000000 */
[----:B------:R-:W-:Y:S01]  /*e510*/  STS [R0+0x6400], R56 ;  /* 0x0064003800007388 */ /* 0x000fe20000000800 */
[----:B------:R-:W-:-:S03]  /*e520*/  ISETP.NE.AND P1, PT, RZ, UR9, PT ;  /* 0x00000009ff007c0c */ /* 0x000fc6000bf25270 */
[----:B------:R-:W-:Y:S01]  /*e530*/  STS [R2+0x6000], R55 ;  /* 0x0060003702007388 */ /* 0x000fe20000000800 */
[----:B------:R-:W-:-:S03]  /*e540*/  ISETP.EQ.AND P1, PT, RZ, UR4, P1 ;  /* 0x00000004ff007c0c */ /* 0x000fc60008f22270 */
[----:B------:R2:W-:Y:S04]  /*e550*/  STS [R2+0x6400], R18 ;  /* 0x0064001202007388 */ /* 0x0005e80000000800 */
[----:B------:R-:W-:Y:S04]  /*e560*/  STS [R5+0x6000], R17 ;  /* 0x0060001105007388 */ /* 0x000fe80000000800 */
[----:B------:R3:W-:Y:S02]  /*e570*/  STS [R5+0x6400], R16 ;  /* 0x0064001005007388 */ /* 0x0007e40000000800 */
[----:B------:R-:W-:-:S02]  /*e580*/  @!P1 PLOP3.LUT P5, PT, PT, PT, PT, 0x8, 0x0 ;  /* 0x000000000000981c */ /* 0x000fc40003fae170 */
[----:B------:R-:W-:Y:S01]  /*e590*/  STS [R4+0x6000], R15 ;  /* 0x0060000f04007388 */ /* 0x000fe20000000800 */
[----:B-1----:R-:W-:-:S03]  /*e5a0*/  UIMAD UR4, UR6, -0x40, UR17 ;  /* 0xffffffc0060478a4 */ /* 0x002fc6000f8e0211 */
[----:B------:R1:W-:Y:S04]  /*e5b0*/  STS [R4+0x6400], R14 ;  /* 0x0064000e04007388 */ /* 0x0003e80000000800 */
[----:B------:R4:W-:Y:S04]  /*e5c0*/  STS [R9+0x6000], R13 ;  /* 0x0060000d09007388 */ /* 0x0009e80000000800 */
[----:B------:R5:W-:Y:S01]  /*e5d0*/  STS [R9+0x6400], R12 ;  /* 0x0064000c09007388 */ /* 0x000be20000000800 */
[----:B--2---:R-:W-:-:S03]  /*e5e0*/  LOP3.LUT R2, R58, 0xffffffe0, RZ, 0xc0, !PT ;  /* 0xffffffe03a027812 */ /* 0x004fc600078ec0ff */
[----:B------:R2:W-:Y:S02]  /*e5f0*/  STS [R8+0x6000], R11 ;  /* 0x0060000b08007388 */ /* 0x0005e40000000800 */
[----:B------:R-:W-:Y:S02]  /*e600*/  IMAD.IADD R2, R170, 0x1, -R2 ;  /* 0x00000001aa027824 */ /* 0x000fe400078e0a02 */
[----:B------:R2:W-:Y:S01]  /*e610*/  STS [R8+0x6400], R10 ;  /* 0x0064000a08007388 */ /* 0x0005e20000000800 */
[----:B---3--:R-:W-:-:S03]  /*e620*/  LEA.HI R16, R171, R170, RZ, 0x3 ;  /* 0x000000aaab107211 */ /* 0x008fc600078f18ff */
[----:B------:R-:W-:Y:S04]  /*e630*/  STS [R7+0x6000], R22 ;  /* 0x0060001607007388 */ /* 0x000fe80000000800 */
[----:B------:R3:W-:Y:S01]  /*e640*/  STS [R7+0x6400], R21 ;  /* 0x0064001507007388 */ /* 0x0007e20000000800 */
[----:B-1----:R-:W1:Y:S01]  /*e650*/  @P0 LDC.64 R4, c[0x0][0x2c0] ;  /* 0x0000b000ff040b82 */ /* 0x002e620000000a00 */
[----:B------:R-:W1:Y:S01]  /*e660*/  S2R R14, SR_CTAID.Y ;  /* 0x00000000000e7919 */ /* 0x000e620000002600 */
[----:B------:R-:W1:Y:S06]  /*e670*/  S2R R23, SR_CTAID.Z ;  /* 0x0000000000177919 */ /* 0x000e6c0000002700 */
[----:B----4-:R-:W4:Y:S01]  /*e680*/  @P4 LDC R13, c[0x0][0x2e8] ;  /* 0x0000ba00ff0d4b82 */ /* 0x010f220000000800 */
[----:B-----5:R1:W1:Y:S01]  /*e690*/  @P4 MUFU.LG2 R9, R149 ;  /* 0x0000009500094308 */ /* 0x0202620000000c00 */
[----:B------:R-:W1:Y:S01]  /*e6a0*/  S2R R18, SR_TID.X ;  /* 0x0000000000127919 */ /* 0x000e620000002100 */
[----:B--2---:R-:W-:Y:S01]  /*e6b0*/  LEA.HI.SX32 R11, R16, 0x10, 0x1d ;  /* 0x00000010100b7811 */ /* 0x004fe200078feaff */
[----:B------:R-:W-:Y:S01]  /*e6c0*/  STS [R6+0x6000], R20 ;  /* 0x0060001406007388 */ /* 0x000fe20000000800 */
[----:B------:R-:W-:-:S03]  /*e6d0*/  SHF.R.S32.HI R8, RZ, 0x3, R16 ;  /* 0x00000003ff087819 */ /* 0x000fc60000011410 */
[----:B------:R2:W-:Y:S01]  /*e6e0*/  STS [R6+0x6400], R19 ;  /* 0x0064001306007388 */ /* 0x0005e20000000800 */
[----:B---3--:R-:W3:Y:S01]  /*e6f0*/  @P0 LDC R7, c[0x0][0x2c0] ;  /* 0x0000b000ff070b82 */ /* 0x008ee20000000800 */
[----:B-1----:R-:W-:Y:S01]  /*e700*/  @P0 IMAD R0, R5, R4, RZ ;  /* 0x0000000405000224 */ /* 0x002fe200078e02ff */
[----:B------:R-:W-:Y:S01]  /*e710*/  @!P1 CS2R R4, SRZ ;  /* 0x0000000000049805 */ /* 0x000fe2000001ff00 */
[----:B--2---:R-:W-:Y:S01]  /*e720*/  @P0 IMAD.MOV.U32 R6, RZ, RZ, 0x1 ;  /* 0x00000001ff060424 */ /* 0x004fe200078e00ff */
[----:B------:R-:W-:Y:S06]  /*e730*/  @!P1 BRA `(.L_x_660) ;  /* 0x0000000000209947 */ /* 0x000fec0003800000 */
[----:B------:R-:W1:Y:S01]  /*e740*/  S2UR UR7, SR_CTAID.Y ;  /* 0x00000000000779c3 */ /* 0x000e620000002600 */
[----:B------:R-:W-:Y:S01]  /*e750*/  ULDC UR8, c[0x0][0x2c4] ;  /* 0x0000b10000087ab9 */ /* 0x000fe20000000800 */
[----:B------:R-:W-:Y:S01]  /*e760*/  PLOP3.LUT P5, PT, PT, PT, PT, 0x80, 0x0 ;  /* 0x000000000000781c */ /* 0x000fe20003faf070 */
[----:B-1----:R-:W-:-:S04]  /*e770*/  UIMAD UR7, UR7, UR8, URZ ;  /* 0x00000008070772a4 */ /* 0x002fc8000f8e023f */
[----:B------:R-:W-:-:S04]  /*e780*/  USEL UR7, UR7, UR5, !UP0 ;  /* 0x0000000507077287 */ /* 0x000fc8000c000000 */
[----:B------:R-:W-:Y:S02]  /*e790*/  USHF.R.S32.HI UR5, URZ, 0x1f, UR7 ;  /* 0x0000001f3f057899 */ /* 0x000fe40008011407 */
[----:B------:R-:W-:-:S04]  /*e7a0*/  IMAD.U32 R4, RZ, RZ, UR7 ;  /* 0x00000007ff047e24 */ /* 0x000fc8000f8e00ff */
[----:B------:R-:W-:Y:S02]  /*e7b0*/  MOV R5, UR5 ;  /* 0x0000000500057c02 */ /* 0x000fe40008000f00 */
.L_x_660:
[----:B------:R-:W-:Y:S05]  /*e7c0*/  @P0 BRA `(.L_x_661) ;  /* 0x0000000000180947 */ /* 0x000fea0003800000 */
[----:B------:R-:W1:Y:S01]  /*e7d0*/  LDC R0, c[0x0][0x2c4] ;  /* 0x0000b100ff007b82 */ /* 0x000e620000000800 */
[----:B------:R-:W-:Y:S02]  /*e7e0*/  ISETP.NE.AND P0, PT, RZ, UR9, PT ;  /* 0x00000009ff007c0c */ /* 0x000fe4000bf05270 */
[----:B---3--:R-:W-:-:S05]  /*e7f0*/  MOV R7, 0x1 ;  /* 0x0000000100077802 */ /* 0x008fca0000000f00 */
[----:B------:R-:W2:Y:S08]  /*e800*/  LDC R6, c[0x0][0x270] ;  /* 0x00009c00ff067b82 */ /* 0x000eb00000000800 */
[----:B-1----:R-:W2:Y:S02]  /*e810*/  @P0 LDC R0, c[0x0][0x2e4] ;  /* 0x0000b900ff000b82 */ /* 0x002ea40000000800 */
[----:B--2---:R-:W-:-:S07]  /*e820*/  IMAD R6, R0, R6, RZ ;  /* 0x0000000600067224 */ /* 0x004fce00078e02ff */
.L_x_661:
[----:B------:R-:W-:Y:S01]  /*e830*/  BAR.SYNC.DEFER_BLOCKING 0x0 ;  /* 0x0000000000007b1d */ /* 0x000fe20000010000 */
[----:B------:R-:W-:Y:S01]  /*e840*/  LEA.HI.SX32 R10, R16, 0x20, 0x1d ;  /* 0x00000020100a7811 */ /* 0x000fe200078feaff */
[----:B------:R-:W-:Y:S01]  /*e850*/  IMAD R6, R14, R6, RZ ;  /* 0x000000060e067224 */ /* 0x000fe200078e02ff */
[----:B------:R-:W-:Y:S01]  /*e860*/  ISETP.GE.AND P1, PT, R8, UR4, PT ;  /* 0x0000000408007c0c */ /* 0x000fe2000bf26270 */
[----:B------:R-:W-:Y:S01]  /*e870*/  @P4 FMUL.FTZ R9, R9, 0.69314718246459960938 ;  /* 0x3f31721809094820 */ /* 0x000fe20000410000 */
[----:B------:R-:W-:-:S03]  /*e880*/  SHF.R.S32.HI R8, RZ, 0x1f, R46 ;  /* 0x0000001fff087819 */ /* 0x000fc6000001142e */
[----:B------:R-:W1:Y:S01]  /*e890*/  @P3 LDC R15, c[0x0][0x2e8] ;  /* 0x0000ba00ff0f3b82 */ /* 0x000e620000000800 */
[----:B------:R-:W-:Y:S01]  /*e8a0*/  ISETP.GE.AND P0, PT, R11, UR4, PT ;  /* 0x000000040b007c0c */ /* 0x000fe2000bf06270 */
[----:B------:R-:W-:Y:S01]  /*e8b0*/  IMAD.MOV.U32 R14, RZ, RZ, 0x7f800000 ;  /* 0x7f800000ff0e7424 */ /* 0x000fe200078e00ff */
[----:B------:R-:W-:Y:S01]  /*e8c0*/  ISETP.GE.AND P6, PT, R10, UR4, PT ;  /* 0x000000040a007c0c */ /* 0x000fe2000bfc6270 */
[----:B----4-:R-:W-:Y:S01]  /*e8d0*/  @P4 FFMA.FTZ R14, R148, R13, R9 ;  /* 0x0000000d940e4223 */ /* 0x010fe20000010009 */
[----:B------:R-:W-:Y:S01]  /*e8e0*/  SHF.R.S32.HI R11, RZ, 0x1f, R2 ;  /* 0x0000001fff0b7819 */ /* 0x000fe20000011402 */
[----:B------:R-:W2:Y:S01]  /*e8f0*/  @P3 MUFU.LG2 R10, R150 ;  /* 0x00000096000a3308 */ /* 0x000ea20000000c00 */
[----:B------:R-:W-:Y:S01]  /*e900*/  LEA.HI R8, R8, R46, RZ, 0x2 ;  /* 0x0000002e08087211 */ /* 0x000fe200078f10ff */
[----:B------:R-:W-:Y:S01]  /*e910*/  BSSY B0, `(.L_x_662) ;  /* 0x000002a000007945 */ /* 0x000fe20003800000 */
[----:B------:R-:W-:Y:S01]  /*e920*/  LOP3.LUT P2, RZ, R2, 0x3, RZ, 0xc0, !PT ;  /* 0x0000000302ff7812 */ /* 0x000fe2000784c0ff */
[----:B------:R-:W-:Y:S01]  /*e930*/  IMAD.MOV.U32 R13, RZ, RZ, 0x7f800000 ;  /* 0x7f800000ff0d7424 */ /* 0x000fe200078e00ff */
[----:B------:R-:W-:-:S02]  /*e940*/  LEA.HI R12, R11, R2, RZ, 0x2 ;  /* 0x000000020b0c7211 */ /* 0x000fc400078f10ff */
[----:B------:R-:W-:Y:S02]  /*e950*/  LOP3.LUT R2, R8, 0xffffffc, RZ, 0xc0, !PT ;  /* 0x0ffffffc08027812 */ /* 0x000fe400078ec0ff */
[----:B------:R-:W-:Y:S01]  /*e960*/  SEL R8, R6, RZ, !P5 ;  /* 0x000000ff06087207 */ /* 0x000fe20006800000 */
[----:B---3--:R-:W-:Y:S01]  /*e970*/  IMAD R6, R7, UR6, RZ ;  /* 0x0000000607067c24 */ /* 0x008fe2000f8e02ff */
[----:B------:R-:W-:Y:S01]  /*e980*/  SHF.R.S32.HI R17, RZ, 0x1f, R18 ;  /* 0x0000001fff117819 */ /* 0x000fe20000011412 */
[----:B------:R3:W4:Y:S01]  /*e990*/  LDS.128 R32, [R215+0x1800] ;  /* 0x00180000d7207984 */ /* 0x0007220000000c00 */
[----:B------:R-:W-:Y:S02]  /*e9a0*/  IMAD.IADD R11, R46, 0x1, -R2 ;  /* 0x000000012e0b7824 */ /* 0x000fe400078e0a02 */
[----:B------:R-:W-:Y:S01]  /*e9b0*/  IMAD R2, R23, R0, R8 ;  /* 0x0000000017027224 */ /* 0x000fe200078e0208 */
[----:B------:R-:W-:Y:S01]  /*e9c0*/  LEA.HI R17, R17, R18, RZ, 0x3 ;  /* 0x0000001211117211 */ /* 0x000fe200078f18ff */
[----:B------:R-:W-:Y:S01]  /*e9d0*/  IMAD.SHL.U32 R0, R6, 0x40, RZ ;  /* 0x0000004006007824 */ /* 0x000fe200078e00ff */
[----:B------:R-:W-:Y:S01]  /*e9e0*/  SHF.R.S32.HI R8, RZ, 0x2, R12 ;  /* 0x00000002ff087819 */ /* 0x000fe2000001140c */
[----:B--2---:R-:W-:Y:S01]  /*e9f0*/  @P3 FMUL.FTZ R10, R10, 0.69314718246459960938 ;  /* 0x3f3172180a0a3820 */ /* 0x004fe20000410000 */
[----:B------:R-:W-:-:S02]  /*ea00*/  LOP3.LUT R6, R17, 0xfffffff8, RZ, 0xc0, !PT ;  /* 0xfffffff811067812 */ /* 0x000fc400078ec0ff */
[----:B------:R-:W-:Y:S01]  /*ea10*/  IADD3 R4, P5, P4, R0, R4, R2 ;  /* 0x0000000400047210 */ /* 0x000fe20007cbe002 */
[----:B-1----:R-:W-:Y:S01]  /*ea20*/  @P3 FFMA.FTZ R13, R3, R15, R10 ;  /* 0x0000000f030d3223 */ /* 0x002fe2000001000a */
[----:B------:R-:W-:Y:S01]  /*ea30*/  SHF.R.S32.HI R9, RZ, 0x1f, R0 ;  /* 0x0000001fff097819 */ /* 0x000fe20000011400 */
[----:B------:R-:W-:Y:S01]  /*ea40*/  IMAD.IADD R12, R18, 0x1, -R6 ;  /* 0x00000001120c7824 */ /* 0x000fe200078e0a06 */
[----:B------:R-:W-:Y:S01]  /*ea50*/  SHF.R.S32.HI R2, RZ, 0x1f, R2 ;  /* 0x0000001fff027819 */ /* 0x000fe20000011402 */
[----:B------:R-:W-:-:S03]  /*ea60*/  IMAD R0, R11, 0x10, R8 ;  /* 0x000000100b007824 */ /* 0x000fc600078e0208 */
        /* <DEDUP_REMOVED lines=20> */
.L_x_663:
[----:B------:R-:W-:Y:S05]  /*ebb0*/  BSYNC B0 ;  /* 0x0000000000007941 */ /* 0x000fea0003800000 */
.L_x_662:
[----:B------:R-:W-:Y:S01]  /*ebc0*/  IMAD.SHL.U32 R28, R12, 0x8, RZ ;  /* 0x000000080c1c7824 */ /* 0x000fe200078e00ff */
[----:B------:R-:W-:Y:S01]  /*ebd0*/  SHF.R.S32.HI R8, RZ, 0x1f, R23 ;  /* 0x0000001fff087819 */ /* 0x000fe20000011417 */
[----:B------:R-:W-:Y:S01]  /*ebe0*/  ULDC.64 UR6, c[0x0][0x2a0] ;  /* 0x0000a80000067ab9 */ /* 0x000fe20000000a00 */
[----:B-1----:R-:W-:Y:S01]  /*ebf0*/  SHF.R.S32.HI R2, RZ, 0x3, R17 ;  /* 0x00000003ff027819 */ /* 0x002fe20000011411 */
[----:B------:R1:W2:Y:S01]  /*ec00*/  LDS.128 R24, [R215] ;  /* 0x00000000d7187984 */ /* 0x0002a20000000c00 */
        /* <DEDUP_REMOVED lines=8> */
[----:B------:R1:W1:Y:S01]  /*ec90*/  LDS.128 R16, [R215+0x4000] ;  /* 0x00400000d7107984 */ /* 0x0002620000000c00 */
[----:B------:R-:W-:-:S02]  /*eca0*/  SHF.R.S32.HI R3, RZ, 0x1f, R2 ;  /* 0x0000001fff037819 */ /* 0x000fc40000011402 */
[C---:B------:R-:W-:Y:S01]  /*ecb0*/  IMAD R0, R23.reuse, UR7, R0 ;  /* 0x0000000717007c24 */ /* 0x040fe2000f8e0200 */
        /* <DEDUP_REMOVED lines=21> */
[----:B-1----:R2:W-:Y:S04]  /*ee10*/  @!P3 STG.E.128 desc[UR26][R2.64+0x80], R20 ;  /* 0x000080140200b986 */ /* 0x0025e8000c101d1a */
[----:B------:R2:W-:Y:S04]  /*ee20*/  @!P2 STG.E.128 desc[UR26][R2.64+0x100], R16 ;  /* 0x000100100200a986 */ /* 0x0005e8000c101d1a */
[----:B---3--:R2:W-:Y:S02]  /*ee30*/  @!P1 STG.E.128 desc[UR26][R2.64+0x180], R12 ;  /* 0x0001800c02009986 */ /* 0x0085e4000c101d1a */
.L_x_665:
[----:B------:R-:W-:Y:S05]  /*ee40*/  BSYNC B0 ;  /* 0x0000000000007941 */ /* 0x000fea0003800000 */
.L_x_664:
[----:B--2---:R2:W2:Y:S01]  /*ee50*/  LDS.128 R24, [R215+0x800] ;  /* 0x00080000d7187984 */ /* 0x0044a20000000c00 */
[----:B------:R-:W-:Y:S03]  /*ee60*/  BSSY B0, `(.L_x_666) ;  /* 0x000001a000007945 */ /* 0x000fe60003800000 */
[----:B-1----:R1:W1:Y:S04]  /*ee70*/  LDS.128 R20, [R215+0x2800] ;  /* 0x00280000d7147984 */ /* 0x0022680000000c00 */
[----:B------:R1:W1:Y:S04]  /*ee80*/  LDS.128 R16, [R215+0x4800] ;  /* 0x00480000d7107984 */ /* 0x0002680000000c00 */
[----:B---3--:R3:W1:Y:S01]  /*ee90*/  LDS.128 R12, [R215+0x6800] ;  /* 0x00680000d70c7984 */ /* 0x0086620000000c00 */
[----:B------:R-:W-:Y:S05]  /*eea0*/  @P0 BRA `(.L_x_667) ;  /* 0x0000000000540947 */ /* 0x000fea0003800000 */
[----:B------:R-:W-:Y:S01]  /*eeb0*/  IADD3 R0, P0, R4, 0x10, RZ ;  /* 0x0000001004007810 */ /* 0x000fe20007f1e0ff */
[----:B------:R-:W-:Y:S01]  /*eec0*/  ULDC.64 UR6, c[0x0][0x298] ;  /* 0x0000a60000067ab9 */ /* 0x000fe20000000a00 */
[----:B------:R-:W-:Y:S01]  /*eed0*/  IMAD.MOV.U32 R3, RZ, RZ, R9 ;  /* 0x000000ffff037224 */ /* 0x000fe200078e0009 */
[----:B------:R-:W-:Y:S02]  /*eee0*/  ULDC UR5, c[0x0][0x2d0] ;  /* 0x0000b40000057ab9 */ /* 0x000fe40000000800 */
[----:B------:R-:W-:Y:S01]  /*eef0*/  IMAD.X R2, RZ, RZ, R5, P0 ;  /* 0x000000ffff027224 */ /* 0x000fe200000e0605 */
[----:B------:R-:W-:Y:S02]  /*ef00*/  ISETP.GE.AND P3, PT, R28, UR5, PT ;  /* 0x000000051c007c0c */ /* 0x000fe4000bf66270 */
[----:B------:R-:W-:Y:S01]  /*ef10*/  ISETP.GE.AND P2, PT, R251, UR5, PT ;  /* 0x00000005fb007c0c */ /* 0x000fe2000bf46270 */
        /* <DEDUP_REMOVED lines=10> */
[----:B--2---:R2:W-:Y:S04]  /*efc0*/  @!P3 STG.E.128 desc[UR26][R2.64], R24 ;  /* 0x000000180200b986 */ /* 0x0045e8000c101d1a */
[----:B-1----:R2:W-:Y:S04]  /*efd0*/  @!P2 STG.E.128 desc[UR26][R2.64+0x80], R20 ;  /* 0x000080140200a986 */ /* 0x0025e8000c101d1a */
[----:B------:R2:W-:Y:S04]  /*efe0*/  @!P1 STG.E.128 desc[UR26][R2.64+0x100], R16 ;  /* 0x0001001002009986 */ /* 0x0005e8000c101d1a */
[----:B------:R2:W-:Y:S02]  /*eff0*/  @!P0 STG.E.128 desc[UR26][R2.64+0x180], R12 ;  /* 0x0001800c02008986 */ /* 0x0005e4000c101d1a */
.L_x_667:
[----:B------:R-:W-:Y:S05]  /*f000*/  BSYNC B0 ;  /* 0x0000000000007941 */ /* 0x000fea0003800000 */
.L_x_666:
[----:B--2---:R2:W2:Y:S01]  /*f010*/  LDS.128 R24, [R215+0x1000] ;  /* 0x00100000d7187984 */ /* 0x0044a20000000c00 */
[----:B------:R-:W-:Y:S03]  /*f020*/  BSSY B0, `(.L_x_668) ;  /* 0x000001a000007945 */ /* 0x000fe60003800000 */
[----:B-1----:R1:W1:Y:S04]  /*f030*/  LDS.128 R20, [R215+0x3000] ;  /* 0x00300000d7147984 */ /* 0x0022680000000c00 */
[----:B------:R1:W1:Y:S04]  /*f040*/  LDS.128 R16, [R215+0x5000] ;  /* 0x00500000d7107984 */ /* 0x0002680000000c00 */
[----:B------:R1:W1:Y:S01]  /*f050*/  LDS.128 R12, [R215+0x7000] ;  /* 0x00700000d70c7984 */ /* 0x0002620000000c00 */
        /* <DEDUP_REMOVED lines=22> */
.L_x_669:
[----:B------:R-:W-:Y:S05]  /*f1c0*/  BSYNC B0 ;  /* 0x0000000000007941 */ /* 0x000fea0003800000 */
.L_x_668:
[----:B-12---:R1:W2:Y:S04]  /*f1d0*/  LDS.128 R20, [R215+0x3800] ;  /* 0x00380000d7147984 */ /* 0x0062a80000000c00 */
        /* <DEDUP_REMOVED lines=20> */
[----:B----4-:R4:W-:Y:S04]  /*f320*/  @!P3 STG.E.128 desc[UR26][R2.64], R32 ;  /* 0x000000200200b986 */ /* 0x0109e8000c101d1a */
[----:B--2---:R4:W-:Y:S04]  /*f330*/  @!P2 STG.E.128 desc[UR26][R2.64+0x80], R20 ;  /* 0x000080140200a986 */ /* 0x0049e8000c101d1a */
[----:B-1----:R4:W-:Y:S02]  /*f340*/  @!P1 STG.E.128 desc[UR26][R2.64+0x100], R16 ;  /* 0x0001001002009986 */ /* 0x0029e4000c101d1a */
[----:B------:R-:W-:Y:S05]  /*f350*/  @P0 EXIT ;  /* 0x000000000000094d */ /* 0x000fea0003800000 */
[----:B------:R-:W-:Y:S01]  /*f360*/  STG.E.128 desc[UR26][R2.64+0x180], R12 ;  /* 0x0001800c02007986 */ /* 0x000fe2000c101d1a */
[----:B------:R-:W-:Y:S05]  /*f370*/  EXIT ;  /* 0x000000000000794d */ /* 0x000fea0003800000 */
.L_x_625:
[----:B------:R-:W-:Y:S01]  /*f380*/  UISETP.NE.AND UP3, UPT, UR5, -0x1, UPT ;  /* 0xffffffff0500788c */ /* 0x000fe2000bf65270 */
[----:B------:R-:W-:Y:S01]  /*f390*/  LEA.HI R10, R4, R98, RZ, 0x3 ;  /* 0x00000062040a7211 */ /* 0x000fe200078f18ff */
[----:B------:R-:W-:Y:S01]  /*f3a0*/  ULDC.U8 UR4, c[0x0][0x3d9] ;  /* 0x0000f64000047ab9 */ /* 0x000fe20000000000 */
[----:B------:R-:W-:Y:S01]  /*f3b0*/  ULDC.U8 UR12, c[0x0][0x3d8] ;  /* 0x0000f600000c7ab9 */ /* 0x000fe20000000000 */
[----:B------:R-:W-:Y:S01]  /*f3c0*/  UISETP.NE.AND UP2, UPT, UR4, URZ, UPT ;  /* 0x0000003f0400728c */ /* 0x000fe2000bf45270 */
[----:B------:R-:W-:Y:S01]  /*f3d0*/  LOP3.LUT R0, R10, 0xfffffff8, RZ, 0xc0, !PT ;  /* 0xfffffff80a007812 */ /* 0x000fe200078ec0ff */
[----:B------:R-:W-:Y:S01]  /*f3e0*/  UISETP.NE.AND UP1, UPT, UR12, URZ, UPT ;  /* 0x0000003f0c00728c */ /* 0x000fe2000bf25270 */
[----:B------:R-:W-:Y:S01]  /*f3f0*/  SHF.R.S32.HI R10, RZ, 0x3, R10 ;  /* 0x00000003ff0a7819 */ /* 0x000fe2000001140a */
[----:B------:R-:W-:Y:S01]  /*f400*/  UISETP.NE.AND UP0, UPT, UR12, URZ, !UP2 ;  /* 0x0000003f0c00728c */ /* 0x000fe2000d705270 */
[----:B------:R-:W-:Y:S01]  /*f410*/  MOV R6, UR16 ;  /* 0x0000001000067c02 */ /* 0x000fe20008000f00 */
[----:B------:R-:W-:Y:S01]  /*f420*/  UISETP.EQ.AND UP1, UPT, UR4, URZ, UP1 ;  /* 0x0000003f0400728c */ /* 0x000fe20008f22270 */
[----:B------:R-:W-:Y:S01]  /*f430*/  IMAD.IADD R0, R98, 0x1, -R0 ;  /* 0x0000000162007824 */ /* 0x000fe200078e0a00 */
[----:B------:R-:W-:Y:S01]  /*f440*/  @UP3 ULDC.64 UR10, c[0x0][0x298] ;  /* 0x0000a600000a3ab9 */ /* 0x000fe20000000a00 */
[----:B------:R-:W-:Y:S01]  /*f450*/  USHF.R.S32.HI UR15, URZ, 0x1f, UR9 ;  /* 0x0000001f3f0f7899 */ /* 0x000fe20008011409 */
[--C-:B------:R-:W-:Y:S01]  /*f460*/  SHF.R.S32.HI R11, RZ, 0x1f, R10.reuse ;  /* 0x0000001fff0b7819 */ /* 0x100fe2000001140a */
[----:B------:R-:W-:Y:S01]  /*f470*/  @UP3 UIMAD.WIDE.U32 UR18, UR5, UR10, URZ ;  /* 0x0000000a051232a5 */ /* 0x000fe2000f8e003f */
[C---:B------:R-:W-:Y:S01]  /*f480*/  ISETP.NE.AND P3, PT, R0.reuse, RZ, PT ;  /* 0x000000ff0000720c */ /* 0x040fe20003f65270 */
[----:B------:R-:W-:Y:S01]  /*f490*/  @!UP2 ULDC UR4, c[0x0][0x2c4] ;  /* 0x0000b1000004aab9 */ /* 0x000fe20000000800 */
[----:B------:R-:W-:Y:S01]  /*f4a0*/  @UP2 ULDC.64 UR6, c[0x0][0x2c0] ;  /* 0x0000b00000062ab9 */ /* 0x000fe20000000a00 */
[----:B------:R-:W-:Y:S01]  /*f4b0*/  @UP3 UIMAD UR20, UR5, UR11, UR19 ;  /* 0x0000000b051432a4 */ /* 0x000fe2000f8e0213 */
[----:B------:R-:W-:Y:S01]  /*f4c0*/  IMAD.SHL.U32 R0, R0, 0x8, RZ ;  /* 0x0000000800007824 */ /* 0x000fe200078e00ff */
[----:B------:R-:W-:Y:S01]  /*f4d0*/  @!UP3 USHF.R.S32.HI UR19, URZ, 0x1f, UR14 ;  /* 0x0000001f3f13b899 */ /* 0x000fe2000801140e */
[----:B------:R-:W-:Y:S01]  /*f4e0*/  VIADD R14, R10, 0x10 ;  /* 0x000000100a0e7836 */ /* 0x000fe20000000000 */
[----:B------:R-:W-:Y:S01]  /*f4f0*/  @!UP3 ULDC.64 UR10, c[0x0][0x290] ;  /* 0x0000a400000abab9 */ /* 0x000fe20000000a00 */
[----:B------:R-:W-:Y:S01]  /*f500*/  @UP0 ULDC UR4, c[0x0][0x2e4] ;  /* 0x0000b90000040ab9 */ /* 0x000fe20000000800 */
[----:B------:R-:W-:Y:S01]  /*f510*/  @!UP3 UIMAD UR19, UR19, UR10, URZ ;  /* 0x0000000a1313b2a4 */ /* 0x000fe2000f8e023f */
[----:B------:R-:W-:Y:S01]  /*f520*/  BSSY B0, `(.L_x_670) ;  /* 0x000003d000007945 */ /* 0x000fe20003800000 */
[----:B------:R-:W-:Y:S01]  /*f530*/  UISETP.NE.OR UP0, UPT, UR5, -0x1, !UP1 ;  /* 0xffffffff0500788c */ /* 0x000fe2000cf05670 */
[----:B------:R-:W-:Y:S01]  /*f540*/  IMAD.WIDE R6, R6, 0x40, R10 ;  /* 0x0000004006067825 */ /* 0x000fe200078e020a */
[----:B------:R-:W-:Y:S01]  /*f550*/  @!UP3 UIMAD.WIDE.U32 UR22, UR14, UR10, URZ ;  /* 0x0000000a0e16b2a5 */ /* 0x000fe2000f8e003f */
[----:B------:R-:W-:Y:S01]  /*f560*/  IADD3 R19, R0, 0x40, RZ ;  /* 0x0000004000137810 */ /* 0x000fe20007ffe0ff */
[----:B------:R-:W-:Y:S01]  /*f570*/  @!UP3 UIMAD UR11, UR14, UR11, UR19 ;  /* 0x0000000b0e0bb2a4 */ /* 0x000fe2000f8e0213 */
[----:B------:R-:W-:Y:S01]  /*f580*/  VIADD R16, R10, 0x20 ;  /* 0x000000200a107836 */ /* 0x000fe20000000000 */
[----:B------:R-:W-:Y:S01]  /*f590*/  @UP2 UMOV UR10, 0x1 ;  /* 0x00000001000a2882 */ /* 0x000fe20000000000 */
[----:B------:R-:W-:Y:S01]  /*f5a0*/  @!UP2 UIMAD UR10, UR4, UR8, URZ ;  /* 0x00000008040aa2a4 */ /* 0x000fe2000f8e023f */
[C---:B------:R-:W-:Y:S01]  /*f5b0*/  VIADD R18, R0.reuse, 0x80 ;  /* 0x0000008000127836 */ /* 0x040fe20000000000 */
[----:B------:R-:W-:Y:S01]  /*f5c0*/  @UP2 UIMAD UR13, UR7, UR6, URZ ;  /* 0x00000006070d22a4 */ /* 0x000fe2000f8e023f */
[----:B------:R-:W-:Y:S01]  /*f5d0*/  VIADD R17, R0, 0xc0 ;  /* 0x000000c000117836 */ /* 0x000fe20000000000 */
[----:B------:R-:W-:Y:S01]  /*f5e0*/  UIADD3 UR17, -UR30, UR17, URZ ;  /* 0x000000111e117290 */ /* 0x000fe2000fffe13f */
[----:B------:R-:W-:Y:S01]  /*f5f0*/  ULDC.64 UR6, c[0x0][0x2a0] ;  /* 0x0000a80000067ab9 */ /* 0x000fe20000000a00 */
[----:B------:R-:W-:Y:S01]  /*f600*/  @!UP3 UIADD3 UR20, UR23, UR11, URZ ;  /* 0x0000000b1714b290 */ /* 0x000fe2000fffe03f */
[----:B------:R-:W-:Y:S01]  /*f610*/  IMAD.U32 R12, RZ, RZ, UR6 ;  /* 0x00000006ff0c7e24 */ /* 0x000fe2000f8e00ff */
[----:B------:R-:W-:-:S02]  /*f620*/  UIMAD UR15, UR15, UR6, URZ ;  /* 0x000000060f0f72a4 */ /* 0x000fc4000f8e023f */
[----:B------:R-:W-:Y:S01]  /*f630*/  ISETP.GE.AND P1, PT, R10, UR17, PT ;  /* 0x000000110a007c0c */ /* 0x000fe2000bf26270 */
[----:B------:R-:W-:Y:S01]  /*f640*/  @!UP3 UMOV UR18, UR22 ;  /* 0x000000160012bc82 */ /* 0x000fe20008000000 */
[----:B------:R-:W-:Y:S01]  /*f650*/  UIMAD UR10, UR14, UR10, URZ ;  /* 0x0000000a0e0a72a4 */ /* 0x000fe2000f8e023f */
[C---:B------:R-:W-:Y:S01]  /*f660*/  IADD3 R2, P0, R0.reuse, UR18, RZ ;  /* 0x0000001200027c10 */ /* 0x040fe2000ff1e0ff */
[----:B------:R-:W-:Y:S01]  /*f670*/  @UP1 ULDC UR6, c[0x0][0x2c4] ;  /* 0x0000b10000061ab9 */ /* 0x000fe20000000800 */
[----:B------:R-:W-:Y:S01]  /*f680*/  @UP2 ULDC UR12, c[0x0][0x2c0] ;  /* 0x0000b000000c2ab9 */ /* 0x000fe20000000800 */
[----:B------:R-:W-:Y:S01]  /*f690*/  @!UP0 UIMAD UR5, UR14, UR6, URZ ;  /* 0x000000060e0582a4 */ /* 0x000fe2000f8e023f */
[----:B------:R-:W-:Y:S01]  /*f6a0*/  LEA.HI.X.SX32 R3, R0, UR20, 0x1, P0 ;  /* 0x0000001400037c11 */ /* 0x000fe200080f0eff */
[----:B------:R-:W-:Y:S01]  /*f6b0*/  USEL UR10, UR10, URZ, !UP1 ;  /* 0x0000003f0a0a7287 */ /* 0x000fe2000c800000 */
[----:B------:R-:W-:Y:S01]  /*f6c0*/  ISETP.GE.AND P0, PT, R14, UR17, PT ;  /* 0x000000110e007c0c */ /* 0x000fe2000bf06270 */
[----:B------:R-:W-:Y:S01]  /*f6d0*/  @!UP2 UMOV UR12, 0x1 ;  /* 0x00000001000ca882 */ /* 0x000fe20000000000 */
[----:B------:R-:W-:Y:S01]  /*f6e0*/  @!UP2 UMOV UR13, UR4 ;  /* 0x00000004000dac82 */ /* 0x000fe20008000000 */
[----:B------:R-:W-:Y:S01]  /*f6f0*/  UIMAD UR4, UR30, UR12, URZ ;  /* 0x0000000c1e0472a4 */ /* 0x000fe2000f8e023f */
[----:B------:R-:W-:Y:S01]  /*f700*/  IMAD.WIDE.U32 R12, R12, UR9, R2 ;  /* 0x000000090c0c7c25 */ /* 0x000fe2000f8e0002 */
[----:B------:R-:W-:Y:S01]  /*f710*/  UIMAD UR13, UR9, UR13, UR10 ;  /* 0x0000000d090d72a4 */ /* 0x000fe2000f8e020a */
[----:B------:R-:W-:Y:S01]  /*f720*/  @!UP1 UMOV UR24, URZ ;  /* 0x0000003f00189c82 */ /* 0x000fe20008000000 */
[----:B------:R-:W-:Y:S01]  /*f730*/  UIMAD UR7, UR9, UR7, UR15 ;  /* 0x00000007090772a4 */ /* 0x000fe2000f8e020f */
[----:B------:R-:W-:Y:S01]  /*f740*/  @!UP1 UMOV UR25, URZ ;  /* 0x0000003f00199c82 */ /* 0x000fe20008000000 */
[----:B------:R-:W-:Y:S01]  /*f750*/  @UP1 UMOV UR24, UR5 ;  /* 0x0000000500181c82 */ /* 0x000fe20008000000 */
[----:B------:R-:W-:-:S02]  /*f760*/  @UP1 USHF.R.S32.HI UR25, URZ, 0x1f, UR5 ;  /* 0x0000001f3f191899 */ /* 0x000fc40008011405 */
[----:B------:R-:W-:Y:S01]  /*f770*/  USHF.R.S32.HI UR6, URZ, 0x1f, UR4 ;  /* 0x0000001f3f067899 */ /* 0x000fe20008011404 */
[----:B------:R-:W-:Y:S01]  /*f780*/  IADD3 R9, R13, UR7, RZ ;  /* 0x000000070d097c10 */ /* 0x000fe2000fffe0ff */
        /* <DEDUP_REMOVED lines=22> */
.L_x_671:
[----:B------:R-:W-:Y:S05]  /*f8f0*/  BSYNC B0 ;  /* 0x0000000000007941 */ /* 0x000fea0003800000 */
.L_x_670:
[----:B------:R-:W-:Y:S01]  /*f900*/  BSSY B0, `(.L_x_672) ;  /* 0x0000019000007945 */ /* 0x000fe20003800000 */
[----:B------:R-:W-:Y:S02]  /*f910*/  ISETP.GE.AND P1, PT, R16, UR17, PT ;  /* 0x0000001110007c0c */ /* 0x000fe4000bf26270 */
[----:B------:R-:W-:Y:S01]  /*f920*/  IADD3 R15, R10, 0x30, RZ ;  /* 0x000000300a0f7810 */ /* 0x000fe20007ffe0ff */
[----:B------:R-:W-:Y:S05]  /*f930*/  @P0 BRA `(.L_x_673) ;  /* 0x0000000000540947 */ /* 0x000fea0003800000 */
[----:B--2---:R-:W-:Y:S01]  /*f940*/  IADD3 R2, P0, R6, 0x10, RZ ;  /* 0x0000001006027810 */ /* 0x004fe20007f1e0ff */
        /* <DEDUP_REMOVED lines=20> */
.L_x_673:
[----:B------:R-:W-:Y:S05]  /*fa90*/  BSYNC B0 ;  /* 0x0000000000007941 */ /* 0x000fea0003800000 */
.L_x_672:
[----:B------:R-:W-:Y:S01]  /*faa0*/  BSSY B0, `(.L_x_674) ;  /* 0x0000018000007945 */ /* 0x000fe20003800000 */
[----:B------:R-:W-:-:S03]  /*fab0*/  ISETP.GE.AND P0, PT, R15, UR17, PT ;  /* 0x000000110f007c0c */ /* 0x000fc6000bf06270 */
[----:B------:R-:W-:Y:S10]  /*fac0*/  @P1 BRA `(.L_x_675) ;  /* 0x0000000000541947 */ /* 0x000ff40003800000 */
[----:B--23--:R-:W-:Y:S01]  /*fad0*/  IADD3 R2, P1, R6, 0x20, RZ ;  /* 0x0000002006027810 */ /* 0x00cfe20007f3e0ff */
        /* <DEDUP_REMOVED lines=20> */
.L_x_675:
[----:B------:R-:W-:Y:S05]  /*fc20*/  BSYNC B0 ;  /* 0x0000000000007941 */ /* 0x000fea0003800000 */
.L_x_674:
        /* <DEDUP_REMOVED lines=8> */
[----:B--234-:R-:W-:Y:S01]  /*fcb0*/  IMAD.MOV.U32 R2, RZ, RZ, R12 ;  /* 0x000000ffff027224 */ /* 0x01cfe200078e000c */
        /* <DEDUP_REMOVED lines=18> */
.L_x_677:
[----:B------:R-:W-:Y:S05]  /*fde0*/  BSYNC B0 ;  /* 0x0000000000007941 */ /* 0x000fea0003800000 */
.L_x_676:
[----:B------:R-:W-:Y:S04]  /*fdf0*/  BSSY B0, `(.L_x_678) ;  /* 0x000000a000007945 */ /* 0x000fe80003800000 */
[----:B------:R-:W-:Y:S05]  /*fe00*/  @P6 BRA `(.L_x_679) ;  /* 0x0000000000206947 */ /* 0x000fea0003800000 */
[----:B------:R-:W-:Y:S01]  /*fe10*/  IMAD R0, R10, UR12, RZ ;  /* 0x0000000c0a007c24 */ /* 0x000fe2000f8e02ff */
[----:B------:R-:W-:-:S04]  /*fe20*/  ULDC.64 UR6, c[0x0][0x2b0] ;  /* 0x0000ac0000067ab9 */ /* 0x000fc80000000a00 */
[----:B--234-:R-:W-:-:S04]  /*fe30*/  IADD3 R3, P0, R0, UR4, RZ ;  /* 0x0000000400037c10 */ /* 0x01cfc8000ff1e0ff */
[----:B------:R-:W-:Y:S02]  /*fe40*/  LEA.HI.X.SX32 R0, R0, UR24, 0x1, P0 ;  /* 0x0000001800007c11 */ /* 0x000fe400080f0eff */
[----:B------:R-:W-:-:S04]  /*fe50*/  LEA R2, P0, R3, UR6, 0x2 ;  /* 0x0000000603027c11 */ /* 0x000fc8000f8010ff */
[----:B------:R-:W-:Y:S01]  /*fe60*/  LEA.HI.X R3, R3, UR7, R0, 0x2, P0 ;  /* 0x0000000703037c11 */ /* 0x000fe200080f1400 */
[----:B------:R-:W-:-:S05]  /*fe70*/  IMAD.MOV.U32 R0, RZ, RZ, 0x7f800000 ;  /* 0x7f800000ff007424 */ /* 0x000fca00078e00ff */
[----:B------:R2:W-:Y:S03]  /*fe80*/  STG.E desc[UR26][R2.64], R0 ;  /* 0x0000000002007986 */ /* 0x0005e6000c10191a */
.L_x_679:
[----:B------:R-:W-:Y:S05]  /*fe90*/  BSYNC B0 ;  /* 0x0000000000007941 */ /* 0x000fea0003800000 */
.L_x_678:
[----:B------:R-:W-:Y:S04]  /*fea0*/  BSSY B0, `(.L_x_680) ;  /* 0x000000a000007945 */ /* 0x000fe80003800000 */
[----:B------:R-:W-:Y:S05]  /*feb0*/  @P5 BRA `(.L_x_681) ;  /* 0x0000000000205947 */ /* 0x000fea0003800000 */
[----:B--2---:R-:W-:Y:S01]  /*fec0*/  IMAD R0, R14, UR12, RZ ;  /* 0x0000000c0e007c24 */ /* 0x004fe2000f8e02ff */
[----:B------:R-:W-:-:S04]  /*fed0*/  ULDC.64 UR6, c[0x0][0x2b0] ;  /* 0x0000ac0000067ab9 */ /* 0x000fc80000000a00 */
[----:B---34-:R-:W-:-:S04]  /*fee0*/  IADD3 R3, P0, R0, UR4, RZ ;  /* 0x0000000400037c10 */ /* 0x018fc8000ff1e0ff */
[----:B------:R-:W-:Y:S02]  /*fef0*/  LEA.HI.X.SX32 R0, R0, UR24, 0x1, P0 ;  /* 0x0000001800007c11 */ /* 0x000fe400080f0eff */
[----:B------:R-:W-:-:S04]  /*ff00*/  LEA R2, P0, R3, UR6, 0x2 ;  /* 0x0000000603027c11 */ /* 0x000fc8000f8010ff */
[----:B------:R-:W-:Y:S01]  /*ff10*/  LEA.HI.X R3, R3, UR7, R0, 0x2, P0 ;  /* 0x0000000703037c11 */ /* 0x000fe200080f1400 */
[----:B------:R-:W-:-:S05]  /*ff20*/  IMAD.MOV.U32 R0, RZ, RZ, 0x7f800000 ;  /* 0x7f800000ff007424 */ /* 0x000fca00078e00ff */
[----:B------:R2:W-:Y:S03]  /*ff30*/  STG.E desc[UR26][R2.64], R0 ;  /* 0x0000000002007986 */ /* 0x0005e6000c10191a */
.L_x_681:
[----:B------:R-:W-:Y:S05]  /*ff40*/  BSYNC B0 ;  /* 0x0000000000007941 */ /* 0x000fea0003800000 */
.L_x_680:
        /* <DEDUP_REMOVED lines=10> */
.L_x_683:
[----:B------:R-:W-:Y:S05]  /*fff0*/  BSYNC B0 ;  /* 0x0000000000007941 */ /* 0x000fea0003800000 */
.L_x_682:
[----:B------:R-:W-:Y:S05]  /*10000*/  @P3 EXIT ;  /* 0x000000000000394d */ /* 0x000fea0003800000 */
[----:B--2---:R-:W-:Y:S01]  /*10010*/  IMAD R0, R15, UR12, RZ ;  /* 0x0000000c0f007c24 */ /* 0x004fe2000f8e02ff */
[----:B------:R-:W-:-:S04]  /*10020*/  ULDC.64 UR6, c[0x0][0x2b0] ;  /* 0x0000ac0000067ab9 */ /* 0x000fc80000000a00 */
[----:B---34-:R-:W-:-:S04]  /*10030*/  IADD3 R3, P0, R0, UR4, RZ ;  /* 0x0000000400037c10 */ /* 0x018fc8000ff1e0ff */
[----:B------:R-:W-:Y:S02]  /*10040*/  LEA.HI.X.SX32 R0, R0, UR24, 0x1, P0 ;  /* 0x0000001800007c11 */ /* 0x000fe400080f0eff */
[----:B------:R-:W-:-:S04]  /*10050*/  LEA R2, P0, R3, UR6, 0x2 ;  /* 0x0000000603027c11 */ /* 0x000fc8000f8010ff */
[----:B------:R-:W-:Y:S01]  /*10060*/  LEA.HI.X R3, R3, UR7, R0, 0x2, P0 ;  /* 0x0000000703037c11 */ /* 0x000fe200080f1400 */
[----:B------:R-:W-:-:S05]  /*10070*/  IMAD.MOV.U32 R0, RZ, RZ, 0x7f800000 ;  /* 0x7f800000ff007424 */ /* 0x000fca00078e00ff */
[----:B------:R-:W-:Y:S01]  /*10080*/  STG.E desc[UR26][R2.64], R0 ;  /* 0x0000000002007986 */ /* 0x000fe2000c10191a */
[----:B------:R-:W-:Y:S05]  /*10090*/  EXIT ;  /* 0x000000000000794d */ /* 0x000fea0003800000 */
.L_x_684:
        /* <DEDUP_REMOVED lines=14> */
.L_x_2399:


//--------------------- .text._ZN5flash16flash_fwd_kernelI23Flash_fwd_kernel_traitsILi256ELi64ELi64ELi4ELb0ELb0EN7cutlass6half_tE19Flash_kernel_traitsILi256ELi64ELi64ELi4ES3_EELb1ELb0ELb1ELb0ELb0ELb0ELb0ELb0EEEvNS_16Flash_fwd_paramsE --------------------------
	.section	.text._ZN5flash16flash_fwd_kernelI23Flash_fwd_kernel_traitsILi256ELi64ELi64ELi4ELb0ELb0EN7cutlass6half_tE19Flash_kernel_traitsILi256ELi64ELi64ELi4ES3_EELb1ELb0ELb1ELb0ELb0ELb0ELb0ELb0EEEvNS_16Flash_fwd_paramsE,"ax",@progbits
	.align	128
        .global         _ZN5flash16flash_fwd_kernelI23Flash_fwd_kernel_traitsILi256ELi64ELi64ELi4ELb0ELb0EN7cutlass6half_tE19Flash_kernel_traitsILi256ELi64ELi64ELi4ES3_EELb1ELb0ELb1ELb0ELb0ELb0ELb0ELb0EEEvNS_16Flash_fwd_paramsE
        .type           _ZN5flash16flash_fwd_kernelI23Flash_fwd_kernel_traitsILi256ELi64ELi64ELi4ELb0ELb0EN7cutlass6half_tE19Flash_kernel_traitsILi256ELi64ELi64ELi4ES3_EELb1ELb0ELb1ELb0ELb0ELb0ELb0ELb0EEEvNS_16Flash_fwd_paramsE,@function
        .size           _ZN5flash16flash_fwd_kernelI23Flash_fwd_kernel_traitsILi256ELi64ELi64ELi4ELb0ELb0EN7cutlass6half_tE19Flash_kernel_traitsILi256ELi64ELi64ELi4ES3_EELb1ELb0ELb1ELb0ELb0ELb0ELb0ELb0EEEvNS_16Flash_fwd_paramsE,(.L_x_2400 - _ZN5flash16flash_fwd_kernelI23Flash_fwd_kernel_traitsILi256ELi64ELi64ELi4ELb0ELb0EN7cutlass6half_tE19Flash_kernel_traitsILi256ELi64ELi64ELi4ES3_EELb1ELb0ELb1ELb0ELb0ELb0ELb0ELb0EEEvNS_16Flash_fwd_paramsE)
        .other          _ZN5flash16flash_fwd_kernelI23Flash_fwd_kernel_traitsILi256ELi64ELi64ELi4ELb0ELb0EN7cutlass6half_tE19Flash_kernel_traitsILi256ELi64ELi64ELi4ES3_EELb1ELb0ELb1ELb0ELb0ELb0ELb0ELb0EEEvNS_16Flash_fwd_paramsE,@"STO_CUDA_ENTRY STV_DEFAULT"
_ZN5flash16flash_fwd_kernelI23Flash_fwd_kernel_traitsILi256ELi64ELi64ELi4ELb0ELb0EN7cutlass6half_tE19Flash_kernel_traitsILi256ELi64ELi64ELi4ES3_EELb1ELb0ELb1ELb0ELb0ELb0ELb0ELb0EEEvNS_16Flash_fwd_paramsE:
.text._ZN5flash16flash_fwd_kernelI23Flash_fwd_kernel_traitsILi256ELi64ELi64ELi4ELb0ELb0EN7cutlass6half_tE19Flash_kernel_traitsILi256ELi64ELi64ELi4ES3_EELb1ELb0ELb1ELb0ELb0ELb0ELb0ELb0EEEvNS_16Flash_fwd_paramsE:
        /* <DEDUP_REMOVED lines=16> */
[----:B------:R-:W-:Y:S08]  /*0100*/  S2UR UR9, SR_CTAID.Y ;  /* 0x00000000000979c3 */ /* 0x000ff00000002600 */
[----:B------:R-:W1:Y:S01]  /*0110*/  S2UR UR4, SR_CTAID.Z ;  /* 0x00000000000479c3 */ /* 0x000e620000002700 */
[----:B--2---:R-:W-:-:S07]  /*0120*/  @P2 IMAD.MOV.U32 R2, RZ, RZ, R6 ;  /* 0x000000ffff022224 */ /* 0x004fce00078e0006 */
[----:B------:R-:W2:Y:S01]  /*0130*/  @P2 LDC R0, c[0x0][0x3b0] ;  /* 0x0000ec00ff002b82 */ /* 0x000ea20000000800 */
[----:B---3--:R-:W-:-:S06]  /*0140*/  @P2 IMAD.MOV.U32 R3, RZ, RZ, R7 ;  /* 0x000000ffff032224 */ /* 0x008fcc00078e0007 */
[----:B------:R-:W2:Y:S01]  /*0150*/  @P2 LDG.E.64 R2, desc[UR30][R2.64] ;  /* 0x0000001e02022981 */ /* 0x000ea2000c1e1b00 */
[----:B------:R-:W-:Y:S02]  /*0160*/  UISETP.NE.U32.AND UP2, UPT, UR10, URZ, UPT ;  /* 0x0000003f0a00728c */ /* 0x000fe4000bf45070 */
[----:B------:R-:W-:Y:S02]  /*0170*/  UISETP.NE.U32.AND UP1, UPT, UR6, URZ, UPT ;  /* 0x0000003f0600728c */ /* 0x000fe4000bf25070 */
[----:B------:R-:W-:Y:S02]  /*0180*/  UISETP.NE.AND.EX UP2, UPT, UR11, URZ, UPT, UP2 ;  /* 0x0000003f0b00728c */ /* 0x000fe4000bf45320 */
[----:B------:R-:W-:Y:S02]  /*0190*/  UISETP.NE.AND.EX UP1, UPT, UR7, URZ, UPT, UP1 ;  /* 0x0000003f0700728c */ /* 0x000fe4000bf25310 */
[----:B-1----:R-:W-:Y:S01]  /*01a0*/  ULOP3.LUT UR5, UR4, UR17, UR9, 0xfe, !UPT ;  /* 0x0000001104057292 */ /* 0x002fe2000f8efe09 */
[----:B------:R-:W-:Y:S01]  /*01b0*/  ULDC.64 UR10, c[0x0][0x2f0] ;  /* 0x0000bc00000a7ab9 */ /* 0x000fe20000000a00 */
[----:B------:R-:W-:Y:S01]  /*01c0*/  PLOP3.LUT P0, PT, PT, PT, UP2, 0x80, 0x0 ;  /* 0x000000000000781c */ /* 0x000fe20003f0f028 */
[----:B------:R-:W-:-:S03]  /*01d0*/  UIMAD.WIDE UR10, UR9, 0x4, UR10 ;  /* 0x00000004090a78a5 */ /* 0x000fc6000f8e020a */
[----:B----4-:R-:W-:Y:S01]  /*01e0*/  LOP3.LUT P3, RZ, R106, UR5, RZ, 0xfc, !PT ;  /* 0x000000056aff7c12 */ /* 0x010fe2000f86fcff */
[----:B------:R-:W-:Y:S01]  /*01f0*/  ULDC.U8 UR5, c[0x0][0x3c2] ;  /* 0x0000f08000057ab9 */ /* 0x000fe20000000000 */
[----:B------:R-:W-:Y:S01]  /*0200*/  ULDC.64 UR6, c[0x0][0x2f8] ;  /* 0x0000be0000067ab9 */ /* 0x000fe20000000a00 */
[----:B------:R-:W-:Y:S02]  /*0210*/  UISETP.NE.AND UP3, UPT, UR5, URZ, UPT ;  /* 0x0000003f0500728c */ /* 0x000fe4000bf65270 */
[----:B------:R-:W-:Y:S01]  /*0220*/  UISETP.EQ.U32.AND UP0, UPT, UR6, URZ, UPT ;  /* 0x0000003f0600728c */ /* 0x000fe2000bf02070 */
[----:B------:R-:W-:Y:S02]  /*0230*/  @UP1 ULDC.64 UR12, c[0x0][0x300] ;  /* 0x0000c000000c1ab9 */ /* 0x000fe40000000a00 */
[----:B------:R-:W-:Y:S02]  /*0240*/  @UP1 UIMAD.WIDE UR12, UR9, 0x4, UR12 ;  /* 0x00000004090c18a5 */ /* 0x000fe4000f8e020c */
[----:B------:R-:W-:-:S03]  /*0250*/  UISETP.EQ.OR.EX UP0, UPT, UR7, URZ, !UP3, UP0 ;  /* 0x0000003f0700728c */ /* 0x000fc6000df02700 */
[----:B------:R-:W1:Y:S01]  /*0260*/  @!P3 LDC.64 R8, c[0x0][0x3b8] ;  /* 0x0000ee00ff08bb82 */ /* 0x000e620000000a00 */
        /* <DEDUP_REMOVED lines=10> */
[----:B------:R-:W-:Y:S01]  /*0310*/  ULDC.64 UR10, c[0x0][0x2f8] ;  /* 0x0000be00000a7ab9 */ /* 0x000fe20000000a00 */
[----:B-1----:R-:W-:Y:S02]  /*0320*/  @!P3 IMAD.MOV.U32 R4, RZ, RZ, R6 ;  /* 0x000000ffff04b224 */ /* 0x002fe400078e0006 */
[----:B------:R-:W-:Y:S01]  /*0330*/  @!P3 IMAD.MOV.U32 R5, RZ, RZ, R7 ;  /* 0x000000ffff05b224 */ /* 0x000fe200078e0007 */
[----:B------:R-:W-:-:S04]  /*0340*/  PLOP3.LUT P2, PT, PT, PT, UP0, 0x80, 0x0 ;  /* 0x000000000000781c */ /* 0x000fc80003f4f008 */
[----:B------:R1:W-:Y:S01]  /*0350*/  @!P3 STG.E.64 desc[UR30][R8.64+0x8], R4 ;  /* 0x000008040800b986 */ /* 0x0003e2000c101b1e */
[----:B------:R-:W-:-:S03]  /*0360*/  UIMAD.WIDE UR10, UR9, 0x4, UR10 ;  /* 0x00000004090a78a5 */ /* 0x000fc6000f8e020a */
        /* <DEDUP_REMOVED lines=8> */
[----:B------:R-:W-:Y:S01]  /*03f0*/  SHF.R.S32.HI R30, RZ, 0x1f, R106 ;  /* 0x0000001fff1e7819 */ /* 0x000fe2000001146a */
[----:B------:R-:W-:Y:S01]  /*0400*/  UMOV UR15, URZ ;  /* 0x0000003f000f7c82 */ /* 0x000fe20008000000 */
[----:B------:R-:W-:Y:S02]  /*0410*/  UIMAD UR5, UR9, UR8, UR4 ;  /* 0x00000008090572a4 */ /* 0x000fe4000f8e0204 */
[----:B------:R-:W-:Y:S01]  /*0420*/  LEA.HI R33, R30, R106, RZ, 0x5 ;  /* 0x0000006a1e217211 */ /* 0x000fe200078f28ff */
[----:B------:R-:W-:Y:S01]  /*0430*/  UMOV UR16, 0xffffffff ;  /* 0xffffffff00107882 */ /* 0x000fe20000000000 */
[----:B------:R-:W-:Y:S01]  /*0440*/  USHF.L.U32 UR5, UR5, 0x5, URZ ;  /* 0x0000000505057899 */ /* 0x000fe2000800063f */
[----:B------:R-:W-:Y:S01]  /*0450*/  UMOV UR10, 0xffffffff ;  /* 0xffffffff000a7882 */ /* 0x000fe20000000000 */
[----:B--2---:R-:W-:Y:S02]  /*0460*/  @P0 R2UR UR16, R8 ;  /* 0x00000000081002ca */ /* 0x004fe400000e0000 */
[----:B---3--:R-:W-:-:S02]  /*0470*/  @P0 R2UR UR18, R5 ;  /* 0x00000000051202ca */ /* 0x008fc400000e0000 */
[----:B------:R-:W-:Y:S01]  /*0480*/  ISETP.NE.U32.AND P0, PT, RZ, UR6, PT ;  /* 0x00000006ff007c0c */ /* 0x000fe2000bf05070 */
[----:B------:R-:W-:-:S10]  /*0490*/  USHF.R.S32.HI UR6, URZ, 0x1f, UR5 ;  /* 0x0000001f3f067899 */ /* 0x000fd40008011405 */
[----:B------:R-:W-:-:S07]  /*04a0*/  @UP2 UIADD3 UR18, UR18, -UR16, URZ ;  /* 0x8000001012122290 */ /* 0x000fce000fffe03f */
[----:B------:R-:W-:Y:S01]  /*04b0*/  @!UP2 ULDC UR18, c[0x0][0x2c4] ;  /* 0x0000b1000012aab9 */ /* 0x000fe20000000800 */
[----:B----4-:R-:W-:Y:S02]  /*04c0*/  @P1 R2UR UR15, R0 ;  /* 0x00000000000f12ca */ /* 0x010fe400000e0000 */
[----:B------:R-:W-:-:S05]  /*04d0*/  LOP3.LUT R0, R33, 0xffffffe0, RZ, 0xc0, !PT ;  /* 0xffffffe021007812 */ /* 0x000fca00078ec0ff */
[----:B------:R-:W-:-:S05]  /*04e0*/  IMAD.IADD R104, R106, 0x1, -R0 ;  /* 0x000000016a687824 */ /* 0x000fca00078e0a00 */
[--C-:B------:R-:W-:Y:S02]  /*04f0*/  SHF.R.S32.HI R0, RZ, 0x1f, R104.reuse ;  /* 0x0000001fff007819 */ /* 0x100fe40000011468 */
[----:B-----5:R-:W-:Y:S02]  /*0500*/  @!P2 R2UR UR10, R4 ;  /* 0x00000000040aa2ca */ /* 0x020fe400000e0000 */
[----:B------:R-:W-:Y:S02]  /*0510*/  ISETP.NE.AND.EX P2, PT, RZ, UR7, PT, P0 ;  /* 0x00000007ff007c0c */ /* 0x000fe4000bf45300 */
[----:B------:R-:W-:-:S04]  /*0520*/  IADD3 R108, P1, P0, R6, UR5, R104 ;  /* 0x00000005066c7c10 */ /* 0x000fc8000f83e068 */
[----:B------:R-:W-:Y:S01]  /*0530*/  IADD3.X R107, R7, UR6, R0, P1, P0 ;  /* 0x00000006076b7c10 */ /* 0x000fe20008fe0400 */
[----:B------:R1:W-:Y:S06]  /*0540*/  STL [R1+0xb8], R108 ;  /* 0x0000b86c01007387 */ /* 0x0003ec0000100800 */
[----:B------:R-:W-:Y:S05]  /*0550*/  @!P2 BRA `(.L_x_685) ;  /* 0x00000000001ca947 */ /* 0x000fea0003800000 */
[----:B------:R-:W-:-:S13]  /*0560*/  PLOP3.LUT P0, PT, PT, PT, UP3, 0x80, 0x0 ;  /* 0x000000000000781c */ /* 0x000fda0003f0f038 */
[----:B------:R-:W2:Y:S04]  /*0570*/  @P0 LDG.E R0, desc[UR30][R2.64+0x4] ;  /* 0x0000041e02000981 */ /* 0x000ea8000c1e1900 */
[----:B------:R-:W3:Y:S01]  /*0580*/  @!P0 LDG.E R2, desc[UR30][R2.64] ;  /* 0x0000001e02028981 */ /* 0x000ee2000c1e1900 */
[----:B--2---:R-:W-:-:S13]  /*0590*/  @P0 R2UR UR5, R0 ;  /* 0x00000000000502ca */ /* 0x004fda00000e0000 */
[----:B------:R-:W-:-:S07]  /*05a0*/  @UP3 UIADD3 UR5, UR5, -UR10, URZ ;  /* 0x8000000a05053290 */ /* 0x000fce000fffe03f */
[----:B---3--:R-:W-:Y:S01]  /*05b0*/  @!P0 R2UR UR5, R2 ;  /* 0x00000000020582ca */ /* 0x008fe200000e0000 */
[----:B------:R-:W-:-:S14]  /*05c0*/  BRA `(.L_x_686) ;  /* 0x0000000000047947 */ /* 0x000fdc0003800000 */
.L_x_685:
[----:B------:R-:W-:Y:S01]  /*05d0*/  ULDC UR5, c[0x0][0x2c8] ;  /* 0x0000b20000057ab9 */ /* 0x000fe20000000800 */
.L_x_686:
        /* <DEDUP_REMOVED lines=45> */
[----:B------:R-:W-:Y:S01]  /*08b0*/  LEA.HI R10, R30, R106, RZ, 0x3 ;  /* 0x0000006a1e0a7211 */ /* 0x000fe200078f18ff */
[----:B------:R-:W-:Y:S01]  /*08c0*/  ULDC.U8 UR5, c[0x0][0x3d9] ;  /* 0x0000f64000057ab9 */ /* 0x000fe20000000000 */
[----:B------:R-:W-:Y:S01]  /*08d0*/  UIADD3 UR18, -UR29, UR18, URZ ;  /* 0x000000121d127290 */ /* 0x000fe2000fffe13f */
[----:B------:R-:W-:Y:S01]  /*08e0*/  MOV R6, UR17 ;  /* 0x0000001100067c02 */ /* 0x000fe20008000f00 */
[----:B------:R-:W-:Y:S01]  /*08f0*/  UISETP.NE.AND UP2, UPT, UR5, URZ, UPT ;  /* 0x0000003f0500728c */ /* 0x000fe2000bf45270 */
[----:B------:R-:W-:Y:S01]  /*0900*/  LOP3.LUT R0, R10, 0xfffffff8, RZ, 0xc0, !PT ;  /* 0xfffffff80a007812 */ /* 0x000fe200078ec0ff */
[----:B------:R-:W-:Y:S01]  /*0910*/  BSSY B0, `(.L_x_688) ;  /* 0x0000051000007945 */ /* 0x000fe20003800000 */
[----:B------:R-:W-:-:S03]  /*0920*/  SHF.R.S32.HI R10, RZ, 0x3, R10 ;  /* 0x00000003ff0a7819 */ /* 0x000fc6000001140a */
[----:B------:R-:W-:Y:S01]  /*0930*/  @UP1 ULDC.64 UR10, c[0x0][0x298] ;  /* 0x0000a600000a1ab9 */ /* 0x000fe20000000a00 */
[----:B------:R-:W-:Y:S01]  /*0940*/  @!UP1 USHF.R.S32.HI UR14, URZ, 0x1f, UR9 ;  /* 0x0000001f3f0e9899 */ /* 0x000fe20008011409 */
[----:B------:R-:W-:Y:S01]  /*0950*/  IMAD.IADD R0, R106, 0x1, -R0 ;  /* 0x000000016a007824 */ /* 0x000fe200078e0a00 */
[----:B------:R-:W-:Y:S01]  /*0960*/  @UP1 UIMAD.WIDE.U32 UR12, UR16, UR10, URZ ;  /* 0x0000000a100c12a5 */ /* 0x000fe2000f8e003f */
[----:B------:R-:W-:Y:S01]  /*0970*/  ISETP.GE.AND P1, PT, R10, UR18, PT ;  /* 0x000000120a007c0c */ /* 0x000fe2000bf26270 */
[----:B------:R-:W-:Y:S01]  /*0980*/  @!UP1 ULDC.64 UR6, c[0x0][0x290] ;  /* 0x0000a40000069ab9 */ /* 0x000fe20000000a00 */
[--C-:B------:R-:W-:Y:S01]  /*0990*/  SHF.R.S32.HI R11, RZ, 0x1f, R10.reuse ;  /* 0x0000001fff0b7819 */ /* 0x100fe2000001140a */
[----:B------:R-:W-:Y:S01]  /*09a0*/  @!UP1 UIMAD UR10, UR14, UR6, URZ ;  /* 0x000000060e0a92a4 */ /* 0x000fe2000f8e023f */
[C---:B------:R-:W-:Y:S01]  /*09b0*/  ISETP.NE.AND P3, PT, R0.reuse, RZ, PT ;  /* 0x000000ff0000720c */ /* 0x040fe20003f65270 */
[----:B------:R-:W-:Y:S01]  /*09c0*/  @UP1 UIMAD UR11, UR16, UR11, UR13 ;  /* 0x0000000b100b12a4 */ /* 0x000fe2000f8e020d */
[----:B------:R-:W-:Y:S01]  /*09d0*/  IMAD.SHL.U32 R0, R0, 0x8, RZ ;  /* 0x0000000800007824 */ /* 0x000fe200078e00ff */
[----:B------:R-:W-:Y:S01]  /*09e0*/  @!UP1 UIMAD.WIDE.U32 UR20, UR9, UR6, URZ ;  /* 0x00000006091492a5 */ /* 0x000fe2000f8e003f */
[----:B------:R-:W-:Y:S01]  /*09f0*/  VIADD R14, R10, 0x10 ;  /* 0x000000100a0e7836 */ /* 0x000fe20000000000 */
[----:B------:R-:W-:Y:S01]  /*0a00*/  ULDC.U8 UR13, c[0x0][0x3d8] ;  /* 0x0000f600000d7ab9 */ /* 0x000fe20000000000 */
[----:B------:R-:W-:Y:S01]  /*0a10*/  @!UP1 UIMAD UR10, UR9, UR7, UR10 ;  /* 0x00000007090a92a4 */ /* 0x000fe2000f8e020a */
[----:B------:R-:W-:Y:S01]  /*0a20*/  IMAD.WIDE R6, R6, 0x40, R10 ;  /* 0x0000004006067825 */ /* 0x000fe200078e020a */
[----:B------:R-:W-:Y:S01]  /*0a30*/  UISETP.NE.AND UP3, UPT, UR13, URZ, UPT ;  /* 0x0000003f0d00728c */ /* 0x000fe2000bf65270 */
[----:B------:R-:W-:Y:S01]  /*0a40*/  IADD3 R19, R0, 0x40, RZ ;  /* 0x0000004000137810 */ /* 0x000fe20007ffe0ff */
[----:B------:R-:W-:Y:S01]  /*0a50*/  UISETP.NE.AND UP0, UPT, UR13, URZ, !UP2 ;  /* 0x0000003f0d00728c */ /* 0x000fe2000d705270 */
[----:B------:R-:W-:Y:S01]  /*0a60*/  VIADD R16, R10, 0x20 ;  /* 0x000000200a107836 */ /* 0x000fe20000000000 */
[----:B------:R-:W-:Y:S01]  /*0a70*/  @UP2 ULDC.64 UR6, c[0x0][0x2c0] ;  /* 0x0000b00000062ab9 */ /* 0x000fe20000000a00 */
[----:B------:R-:W-:Y:S01]  /*0a80*/  USHF.R.S32.HI UR14, URZ, 0x1f, UR4 ;  /* 0x0000001f3f0e7899 */ /* 0x000fe20008011404 */
[C---:B------:R-:W-:Y:S01]  /*0a90*/  VIADD R18, R0.reuse, 0x80 ;  /* 0x0000008000127836 */ /* 0x040fe20000000000 */
[----:B------:R-:W-:Y:S01]  /*0aa0*/  @UP2 UIMAD UR15, UR7, UR6, URZ ;  /* 0x00000006070f22a4 */ /* 0x000fe2000f8e023f */
[----:B------:R-:W-:Y:S01]  /*0ab0*/  VIADD R17, R0, 0xc0 ;  /* 0x000000c000117836 */ /* 0x000fe20000000000 */
[----:B------:R-:W-:Y:S01]  /*0ac0*/  UISETP.EQ.AND UP3, UPT, UR5, URZ, UP3 ;  /* 0x0000003f0500728c */ /* 0x000fe20009f62270 */
[----:B------:R-:W-:-:S02]  /*0ad0*/  ULDC.64 UR6, c[0x0][0x2a0] ;  /* 0x0000a80000067ab9 */ /* 0x000fc40000000a00 */
[----:B------:R-:W-:Y:S01]  /*0ae0*/  @!UP2 ULDC UR5, c[0x0][0x2c4] ;  /* 0x0000b1000005aab9 */ /* 0x000fe20000000800 */
[----:B------:R-:W-:Y:S01]  /*0af0*/  UIMAD UR14, UR14, UR6, URZ ;  /* 0x000000060e0e72a4 */ /* 0x000fe2000f8e023f */
[----:B------:R-:W-:Y:S01]  /*0b00*/  IMAD.U32 R12, RZ, RZ, UR6 ;  /* 0x00000006ff0c7e24 */ /* 0x000fe2000f8e00ff */
[----:B------:R-:W-:Y:S01]  /*0b10*/  @UP0 ULDC UR5, c[0x0][0x2e4] ;  /* 0x0000b90000050ab9 */ /* 0x000fe20000000800 */
[----:B------:R-:W-:Y:S01]  /*0b20*/  @UP2 UMOV UR6, 0x1 ;  /* 0x0000000100062882 */ /* 0x000fe20000000000 */
[----:B------:R-:W-:Y:S02]  /*0b30*/  UIMAD UR7, UR4, UR7, UR14 ;  /* 0x00000007040772a4 */ /* 0x000fe4000f8e020e */
[----:B------:R-:W-:Y:S01]  /*0b40*/  @!UP2 UIMAD UR6, UR5, UR8, URZ ;  /* 0x000000080506a2a4 */ /* 0x000fe2000f8e023f */
[----:B------:R-:W-:Y:S01]  /*0b50*/  @UP1 UMOV UR14, UR12 ;  /* 0x0000000c000e1c82 */ /* 0x000fe20008000000 */
[----:B------:R-:W-:Y:S01]  /*0b60*/  @UP3 ULDC UR12, c[0x0][0x2c4] ;  /* 0x0000b100000c3ab9 */ /* 0x000fe20000000800 */
[----:B------:R-:W-:-:S02]  /*0b70*/  @!UP1 UIADD3 UR11, UR21, UR10, URZ ;  /* 0x0000000a150b9290 */ /* 0x000fc4000fffe03f */
[----:B------:R-:W-:Y:S01]  /*0b80*/  @UP3 UIMAD UR12, UR9, UR12, URZ ;  /* 0x0000000c090c32a4 */ /* 0x000fe2000f8e023f */
[----:B------:R-:W-:Y:S01]  /*0b90*/  @!UP1 UMOV UR14, UR20 ;  /* 0x00000014000e9c82 */ /* 0x000fe20008000000 */
[----:B------:R-:W-:Y:S01]  /*0ba0*/  UIMAD UR6, UR9, UR6, URZ ;  /* 0x00000006090672a4 */ /* 0x000fe2000f8e023f */
[C---:B------:R-:W-:Y:S01]  /*0bb0*/  IADD3 R2, P0, R0.reuse, UR14, RZ ;  /* 0x0000000e00027c10 */ /* 0x040fe2000ff1e0ff */
[----:B------:R-:W-:Y:S02]  /*0bc0*/  @UP3 USEL UR12, UR12, UR16, !UP1 ;  /* 0x000000100c0c3287 */ /* 0x000fe4000c800000 */
[----:B------:R-:W-:Y:S01]  /*0bd0*/  USEL UR6, UR6, URZ, !UP3 ;  /* 0x0000003f06067287 */ /* 0x000fe2000d800000 */
[----:B------:R-:W-:Y:S01]  /*0be0*/  LEA.HI.X.SX32 R3, R0, UR11, 0x1, P0 ;  /* 0x0000000b00037c11 */ /* 0x000fe200080f0eff */
[----:B------:R-:W-:Y:S01]  /*0bf0*/  @UP2 ULDC UR13, c[0x0][0x2c0] ;  /* 0x0000b000000d2ab9 */ /* 0x000fe20000000800 */
[----:B------:R-:W-:Y:S01]  /*0c00*/  @!UP2 UMOV UR13, 0x1 ;  /* 0x00000001000da882 */ /* 0x000fe20000000000 */
[----:B------:R-:W-:Y:S01]  /*0c10*/  @!UP2 UMOV UR15, UR5 ;  /* 0x00000005000fac82 */ /* 0x000fe20008000000 */
[----:B------:R-:W-:Y:S01]  /*0c20*/  UIMAD UR29, UR29, UR13, URZ ;  /* 0x0000000d1d1d72a4 */ /* 0x000fe2000f8e023f */
[----:B------:R-:W-:Y:S01]  /*0c30*/  IMAD.WIDE.U32 R12, R12, UR4, R2 ;  /* 0x000000040c0c7c25 */ /* 0x000fe2000f8e0002 */
[----:B------:R-:W-:Y:S01]  /*0c40*/  UIMAD UR15, UR4, UR15, UR6 ;  /* 0x0000000f040f72a4 */ /* 0x000fe2000f8e0206 */
[----:B------:R-:W-:Y:S01]  /*0c50*/  ISETP.GE.AND P0, PT, R14, UR18, PT ;  /* 0x000000120e007c0c */ /* 0x000fe2000bf06270 */
[----:B------:R-:W-:Y:S01]  /*0c60*/  @!UP3 UMOV UR22, URZ ;  /* 0x0000003f0016bc82 */ /* 0x000fe20008000000 */
[----:B------:R-:W-:Y:S01]  /*0c70*/  @UP3 UMOV UR22, UR12 ;  /* 0x0000000c00163c82 */ /* 0x000fe20008000000 */
[----:B------:R-:W-:Y:S01]  /*0c80*/  @!UP3 UMOV UR23, URZ ;  /* 0x0000003f0017bc82 */ /* 0x000fe20008000000 */
[----:B------:R-:W-:Y:S01]  /*0c90*/  @UP3 USHF.R.S32.HI UR23, URZ, 0x1f, UR12 ;  /* 0x0000001f3f173899 */ /* 0x000fe2000801140c */
[----:B------:R-:W-:Y:S01]  /*0ca0*/  IADD3 R9, R13, UR7, RZ ;  /* 0x000000070d097c10 */ /* 0x000fe2000fffe0ff */
[----:B------:R-:W-:-:S02]  /*0cb0*/  USHF.R.S32.HI UR4, URZ, 0x1f, UR29 ;  /* 0x0000001f3f047899 */ /* 0x000fc4000801141d */
        /* <DEDUP_REMOVED lines=22> */
.L_x_689:
[----:B------:R-:W-:Y:S05]  /*0e20*/  BSYNC B0 ;  /* 0x0000000000007941 */ /* 0x000fea0003800000 */
.L_x_688:
        /* <DEDUP_REMOVED lines=25> */
.L_x_691:
[----:B------:R-:W-:Y:S05]  /*0fc0*/  BSYNC B0 ;  /* 0x0000000000007941 */ /* 0x000fea0003800000 */
.L_x_690:
        /* <DEDUP_REMOVED lines=24> */
.L_x_693:
[----:B------:R-:W-:Y:S05]  /*1150*/  BSYNC B0 ;  /* 0x0000000000007941 */ /* 0x000fea0003800000 */
.L_x_692:
        /* <DEDUP_REMOVED lines=27> */
.L_x_695:
[----:B------:R-:W-:Y:S05]  /*1310*/  BSYNC B0 ;  /* 0x0000000000007941 */ /* 0x000fea0003800000 */
.L_x_694:
        /* <DEDUP_REMOVED lines=10> */
.L_x_697:
[----:B------:R-:W-:Y:S05]  /*13c0*/  BSYNC B0 ;  /* 0x0000000000007941 */ /* 0x000fea0003800000 */
.L_x_696:
        /* <DEDUP_REMOVED lines=10> */
.L_x_699:
[----:B------:R-:W-:Y:S05]  /*1470*/  BSYNC B0 ;  /* 0x0000000000007941 */ /* 0x000fea0003800000 */
.L_x_698:
        /* <DEDUP_REMOVED lines=10> */
.L_x_701:
[----:B------:R-:W-:Y:S05]  /*1520*/  BSYNC B0 ;  /* 0x0000000000007941 */ /* 0x000fea0003800000 */
.L_x_700:
        /* <DEDUP_REMOVED lines=10> */
.L_x_687:
        /* <DEDUP_REMOVED lines=31> */
.L_x_702:
[----:B------:R-:W-:Y:S01]  /*17c0*/  ULDC UR6, c[0x0][0x278] ;  /* 0x00009e0000067ab9 */ /* 0x000fe20000000800 */
[----:B------:R-:W2:Y:S01]  /*17d0*/  S2R R2, SR_CTAID.Z ;  /* 0x0000000000027919 */ /* 0x000ea20000002700 */
[----:B------:R-:W-:Y:S01]  /*17e0*/  IMAD.U32 R0, RZ, RZ, UR6 ;  /* 0x00000006ff007e24 */ /* 0x000fe2000f8e00ff */
[----:B------:R-:W-:Y:S01]  /*17f0*/  UMOV UR36, URZ ;  /* 0x0000003f00247c82 */ /* 0x000fe20008000000 */
[----:B------:R-:W-:Y:S01]  /*1800*/  LEA.HI R5, R30, R106, RZ, 0x6 ;  /* 0x0000006a1e057211 */ /* 0x000fe200078f30ff */
[----:B------:R-:W-:Y:S02]  /*1810*/  IMAD.U32 R10, RZ, RZ, UR17 ;  /* 0x00000011ff0a7e24 */ /* 0x000fe4000f8e00ff */
[----:B------:R-:W-:Y:S02]  /*1820*/  IABS R0, R0 ;  /* 0x0000000000007213 */ /* 0x000fe40000000000 */
[----:B------:R-:W-:Y:S02]  /*1830*/  IMAD.SHL.U32 R5, R5, 0x8, RZ ;  /* 0x0000000805057824 */ /* 0x000fe400078e00ff */
        /* <DEDUP_REMOVED lines=10> */
[----:B------:R-:W-:-:S03]  /*18e0*/  SHF.R.S32.HI R12, RZ, 0x3, R2 ;  /* 0x00000003ff0c7819 */ /* 0x000fc60000011402 */
        /* <DEDUP_REMOVED lines=8> */
[----:B------:R-:W-:Y:S02]  /*1970*/  LOP3.LUT R0, R0, 0x1c0, RZ, 0xc0, !PT ;  /* 0x000001c000007812 */ /* 0x000fe400078ec0ff */
[----:B------:R-:W-:-:S02]  /*1980*/  SHF.R.S32.HI R29, RZ, 0x1f, R28 ;  /* 0x0000001fff1d7819 */ /* 0x000fc4000001141c */
[----:B------:R-:W-:Y:S02]  /*1990*/  LOP3.LUT R2, R0, 0x38, R28, 0xf8, !PT ;  /* 0x0000003800027812 */ /* 0x000fe400078ef81c */
[----:B------:R-:W-:Y:S01]  /*19a0*/  UMOV UR19, UR37 ;  /* 0x0000002500137c82 */ /* 0x000fe20008000000 */
[----:B------:R-:W-:Y:S01]  /*19b0*/  SHF.R.U32.HI R4, RZ, 0x3, R0 ;  /* 0x00000003ff047819 */ /* 0x000fe20000011600 */
[----:B------:R-:W-:Y:S02]  /*19c0*/  UIMAD.WIDE.U32 UR36, UR19, UR11, URZ ;  /* 0x0000000b132472a5 */ /* 0x000fe4000f8e003f */
[----:B------:R-:W-:Y:S01]  /*19d0*/  UIADD3 UR36, -UR29, UR18, URZ ;  /* 0x000000121d247290 */ /* 0x000fe2000fffe13f */
[----:B------:R-:W-:Y:S01]  /*19e0*/  LOP3.LUT R4, R2, R4, RZ, 0x3c, !PT ;  /* 0x0000000402047212 */ /* 0x000fe200078e3cff */
[----:B------:R-:W-:-:S03]  /*19f0*/  USHF.R.S32.HI UR19, URZ, 0x1f, UR4 ;  /* 0x0000001f3f137899 */ /* 0x000fc60008011404 */
[----:B------:R-:W-:Y:S02]  /*1a00*/  UMOV UR21, UR37 ;  /* 0x0000002500157c82 */ /* 0x000fe40008000000 */
[----:B------:R-:W-:-:S04]  /*1a10*/  UIADD3 UR14, -UR21, URZ, URZ ;  /* 0x0000003f150e7290 */ /* 0x000fc8000fffe13f */
        /* <DEDUP_REMOVED lines=32> */
.L_x_703:
[----:B------:R-:W-:Y:S01]  /*1c20*/  ULDC.64 UR6, c[0x0][0x258] ;  /* 0x0000960000067ab9 */ /* 0x000fe20000000a00 */
[C---:B------:R-:W-:Y:S01]  /*1c30*/  IADD3 R2, P0, R28.reuse, UR20, RZ ;  /* 0x000000141c027c10 */ /* 0x040fe2000ff1e0ff */
[----:B------:R-:W2:Y:S01]  /*1c40*/  S2UR UR33, SR_CgaCtaId ;  /* 0x00000000002179c3 */ /* 0x000ea20000008800 */
[----:B------:R-:W-:Y:S01]  /*1c50*/  UIMAD UR15, UR19, UR6, URZ ;  /* 0x00000006130f72a4 */ /* 0x000fe2000f8e023f */
        /* <DEDUP_REMOVED lines=9> */
[----:B------:R-:W-:Y:S01]  /*1cf0*/  IMAD.U32 R34, RZ, RZ, UR6 ;  /* 0x00000006ff227e24 */ /* 0x000fe2000f8e00ff */
[----:B------:R3:W-:Y:S01]  /*1d00*/  STL [R1+0x7c], R113 ;  /* 0x00007c7101007387 */ /* 0x0007e20000100800 */
[----:B------:R-:W-:Y:S01]  /*1d10*/  ISETP.GE.AND P0, PT, R12, UR36, PT ;  /* 0x000000240c007c0c */ /* 0x000fe2000bf06270 */
[----:B------:R-:W-:Y:S01]  /*1d20*/  IMAD.WIDE.U32 R18, R0, UR4, R2 ;  /* 0x0000000400127c25 */ /* 0x000fe2000f8e0002 */
[----:B------:R-:W-:Y:S01]  /*1d30*/  UIADD3 UR20, UR22, -0x1, URZ ;  /* 0xffffffff16147890 */ /* 0x000fe2000fffe03f */
[----:B------:R3:W-:Y:S01]  /*1d40*/  STL [R1+0x78], R112 ;  /* 0x0000787001007387 */ /* 0x0007e20000100800 */
[----:B------:R-:W-:Y:S01]  /*1d50*/  UMOV UR4, 0x400 ;  /* 0x0000040000047882 */ /* 0x000fe20000000000 */
[----:B------:R-:W-:Y:S01]  /*1d60*/  UIMAD UR37, UR14, UR8, URZ ;  /* 0x000000080e2572a4 */ /* 0x000fe2000f8e023f */
[----:B------:R-:W-:Y:S01]  /*1d70*/  VIADD R0, R12, 0x10 ;  /* 0x000000100c007836 */ /* 0x000fe20000000000 */
[----:B------:R3:W-:Y:S01]  /*1d80*/  STL [R1+0x80], R109 ;  /* 0x0000806d01007387 */ /* 0x0007e20000100800 */
[----:B------:R-:W-:Y:S01]  /*1d90*/  UIMAD UR19, UR20, -0x40, UR32 ;  /* 0xffffffc0141378a4 */ /* 0x000fe2000f8e0220 */
[----:B------:R-:W-:Y:S01]  /*1da0*/  LOP3.LUT R4, R4, 0xfffffe00, R5, 0xf8, !PT ;  /* 0xfffffe0004047812 */ /* 0x000fe200078ef805 */
[----:B------:R-:W-:Y:S01]  /*1db0*/  UIMAD UR9, UR21, UR9, UR37 ;  /* 0x00000009150972a4 */ /* 0x000fe2000f8e0225 */
[----:B------:R3:W-:Y:S01]  /*1dc0*/  STL [R1+0xbc], R35 ;  /* 0x0000bc2301007387 */ /* 0x0007e20000100800 */
[----:B--2---:R-:W-:Y:S01]  /*1dd0*/  ULEA UR4, UR33, UR4, 0x18 ;  /* 0x0000000421047291 */ /* 0x004fe2000f8ec03f */
[----:B------:R-:W-:Y:S01]  /*1de0*/  IADD3 R15, R19, UR15, RZ ;  /* 0x0000000f130f7c10 */ /* 0x000fe2000fffe0ff */
[----:B------:R-:W-:Y:S01]  /*1df0*/  UIMAD UR33, UR14, UR6, URZ ;  /* 0x000000060e2172a4 */ /* 0x000fe2000f8e023f */
[----:B------:R3:W-:Y:S01]  /*1e00*/  STL [R1+0xc0], R34 ;  /* 0x0000c02201007387 */ /* 0x0007e20000100800 */
[----:B------:R-:W-:Y:S01]  /*1e10*/  BSSY B0, `(.L_x_704) ;  /* 0x0000036000007945 */ /* 0x000fe20003800000 */
[C---:B------:R-:W-:Y:S01]  /*1e20*/  IADD3 R26, R12.reuse, 0x20, RZ ;  /* 0x000000200c1a7810 */ /* 0x040fe20007ffe0ff */
[----:B------:R-:W-:Y:S01]  /*1e30*/  UIMAD UR33, UR21, UR7, UR33 ;  /* 0x00000007152172a4 */ /* 0x000fe2000f8e0221 */
[----:B------:R-:W-:Y:S01]  /*1e40*/  VIADD R27, R12, 0x30 ;  /* 0x000000300c1b7836 */ /* 0x000fe20000000000 */
[C---:B------:R-:W-:Y:S01]  /*1e50*/  ISETP.GE.AND P2, PT, R0.reuse, UR36, PT ;  /* 0x0000002400007c0c */ /* 0x040fe2000bf46270 */
[----:B------:R-:W-:Y:S01]  /*1e60*/  IMAD R21, R13, UR12, RZ ;  /* 0x0000000c0d157c24 */ /* 0x000fe2000f8e02ff */
[----:B------:R-:W-:Y:S01]  /*1e70*/  ISETP.GE.AND P1, PT, R0, UR19, PT ;  /* 0x0000001300007c0c */ /* 0x000fe2000bf26270 */
[----:B------:R-:W-:Y:S01]  /*1e80*/  IMAD.WIDE.U32 R16, R12, UR12, R28 ;  /* 0x0000000c0c107c25 */ /* 0x000fe2000f8e001c */
        /* <DEDUP_REMOVED lines=46> */
.L_x_705:
[----:B------:R-:W-:Y:S05]  /*2170*/  BSYNC B0 ;  /* 0x0000000000007941 */ /* 0x000fea0003800000 */
.L_x_704:
[----:B------:R-:W-:Y:S01]  /*2180*/  ISETP.GE.AND P0, PT, R0, UR19, PT ;  /* 0x0000001300007c0c */ /* 0x000fe2000bf06270 */
[----:B--2-4-:R-:W-:Y:S01]  /*2190*/  IMAD R2, R12, UR13, R21 ;  /* 0x0000000d0c027c24 */ /* 0x014fe2000f8e0215 */
[----:B------:R-:W-:Y:S01]  /*21a0*/  IADD3 R22, P3, R16, UR26, RZ ;  /* 0x0000001a10167c10 */ /* 0x000fe2000ff7e0ff */
[----:B------:R-:W-:Y:S01]  /*21b0*/  IMAD R0, R13, UR10, RZ ;  /* 0x0000000a0d007c24 */ /* 0x000fe2000f8e02ff */
[----:B------:R-:W-:Y:S01]  /*21c0*/  BSSY B0, `(.L_x_706) ;  /* 0x0000036000007945 */ /* 0x000fe20003800000 */
[----:B------:R-:W-:Y:S01]  /*21d0*/  ISETP.GE.AND P5, PT, R26, UR36, PT ;  /* 0x000000241a007c0c */ /* 0x000fe2000bfa6270 */
[C---:B------:R-:W-:Y:S01]  /*21e0*/  IMAD.WIDE.U32 R24, R12.reuse, UR10, R28 ;  /* 0x0000000a0c187c25 */ /* 0x040fe2000f8e001c */
[----:B------:R-:W-:Y:S02]  /*21f0*/  ISETP.GE.AND P6, PT, R27, UR36, PT ;  /* 0x000000241b007c0c */ /* 0x000fe4000bfc6270 */
[----:B------:R-:W-:Y:S01]  /*2200*/  IADD3.X R23, R17, UR25, R2, P3, !PT ;  /* 0x0000001911177c10 */ /* 0x000fe20009ffe402 */
[----:B------:R-:W-:Y:S01]  /*2210*/  IMAD R31, R12, UR11, R0 ;  /* 0x0000000b0c1f7c24 */ /* 0x000fe2000f8e0200 */
[----:B------:R-:W-:Y:S09]  /*2220*/  @P2 BRA `(.L_x_707) ;  /* 0x0000000000bc2947 */ /* 0x000ff20003800000 */
[----:B------:R-:W-:Y:S01]  /*2230*/  ULDC UR8, c[0x0][0x2d0] ;  /* 0x0000b40000087ab9 */ /* 0x000fe20000000800 */
[----:B------:R-:W-:Y:S01]  /*2240*/  IADD3 R0, P3, R10, 0x10, RZ ;  /* 0x000000100a007810 */ /* 0x000fe20007f7e0ff */
[----:B------:R-:W-:Y:S01]  /*2250*/  ULDC.64 UR6, c[0x0][0x240] ;  /* 0x0000900000067ab9 */ /* 0x000fe20000000a00 */
[----:B------:R-:W-:Y:S01]  /*2260*/  ISETP.GE.AND P2, PT, R28, UR8, PT ;  /* 0x000000081c007c0c */ /* 0x000fe2000bf46270 */
[----:B------:R-:W-:Y:S01]  /*2270*/  IMAD.MOV.U32 R3, RZ, RZ, R15 ;  /* 0x000000ffff037224 */ /* 0x000fe200078e000f */
[----:B------:R-:W-:Y:S01]  /*2280*/  ISETP.GE.AND P4, PT, R113, UR8, PT ;  /* 0x0000000871007c0c */ /* 0x000fe2000bf86270 */
[----:B------:R-:W-:-:S04]  /*2290*/  IMAD.X R2, RZ, RZ, R11, P3 ;  /* 0x000000ffff027224 */ /* 0x000fc800018e060b */
[----:B------:R-:W-:Y:S02]  /*22a0*/  IMAD R6, R2, UR6, RZ ;  /* 0x0000000602067c24 */ /* 0x000fe4000f8e02ff */
[----:B------:R-:W-:-:S04]  /*22b0*/  IMAD.MOV.U32 R2, RZ, RZ, R18 ;  /* 0x000000ffff027224 */ /* 0x000fc800078e0012 */
[----:B------:R-:W2:Y:S01]  /*22c0*/  @!P2 LDC.64 R4, c[0x0][0x210] ;  /* 0x00008400ff04ab82 */ /* 0x000ea20000000a00 */
[C---:B------:R-:W-:Y:S01]  /*22d0*/  IMAD.WIDE.U32 R2, R0.reuse, UR6, R2 ;  /* 0x0000000600027c25 */ /* 0x040fe2000f8e0002 */
[----:B------:R4:W-:Y:S03]  /*22e0*/  @P2 STS.128 [R211+0x800], RZ ;  /* 0x000800ffd3002388 */ /* 0x0009e60000000c00 */
[----:B------:R-:W-:-:S03]  /*22f0*/  IMAD R0, R0, UR7, R6 ;  /* 0x0000000700007c24 */ /* 0x000fc6000f8e0206 */
[----:B------:R-:W5:Y:S01]  /*2300*/  @!P4 LDC.64 R6, c[0x0][0x210] ;  /* 0x00008400ff06cb82 */ /* 0x000f620000000a00 */
[----:B------:R-:W-:Y:S01]  /*2310*/  IMAD.IADD R0, R3, 0x1, R0 ;  /* 0x0000000103007824 */ /* 0x000fe200078e0200 */
[----:B--2---:R-:W-:-:S04]  /*2320*/  @!P2 LEA R4, P3, R2, R4, 0x1 ;  /* 0x000000040204a211 */ /* 0x004fc800078608ff */
[----:B------:R-:W-:Y:S02]  /*2330*/  @!P2 LEA.HI.X R5, R2, R5, R0, 0x1, P3 ;  /* 0x000000050205a211 */ /* 0x000fe400018f0c00 */
[----:B------:R-:W-:-:S03]  /*2340*/  ISETP.GE.AND P3, PT, R112, UR8, PT ;  /* 0x0000000870007c0c */ /* 0x000fc6000bf66270 */
[----:B------:R-:W-:Y:S01]  /*2350*/  @!PT LDS RZ, [RZ] ;  /* 0x00000000fffff984 */ /* 0x000fe20000000800 */
[----:B------:R-:W-:Y:S01]  /*2360*/  @!PT LDS RZ, [RZ] ;  /* 0x00000000fffff984 */ /* 0x000fe20000000800 */
[----:B------:R-:W-:Y:S01]  /*2370*/  @!PT LDS RZ, [RZ] ;  /* 0x00000000fffff984 */ /* 0x000fe20000000800 */
[----:B------:R2:W-:Y:S01]  /*2380*/  @!P2 LDGSTS.E.BYPASS.LTC128B.128 [R211+0x800], desc[UR30][R4.64] ;  /* 0x0080000004d3afae */ /* 0x0005e2000b901d5e */
[----:B-----5:R-:W-:-:S03]  /*2390*/  @!P4 LEA R6, P2, R2, R6, 0x1 ;  /* 0x000000060206c211 */ /* 0x020fc600078408ff */
[----:B------:R4:W-:Y:S01]  /*23a0*/  @P4 STS.128 [R211+0x2800], RZ ;  /* 0x002800ffd3004388 */ /* 0x0009e20000000c00 */
[----:B------:R-:W-:-:S05]  /*23b0*/  @!P4 LEA.HI.X R7, R2, R7, R0, 0x1, P2 ;  /* 0x000000070207c211 */ /* 0x000fca00010f0c00 */
[----:B------:R-:W2:Y:S01]  /*23c0*/  @!P3 LDC.64 R8, c[0x0][0x210] ;  /* 0x00008400ff08bb82 */ /* 0x000ea20000000a00 */
[----:B------:R-:W-:Y:S01]  /*23d0*/  @!PT LDS RZ, [RZ] ;  /* 0x00000000fffff984 */ /* 0x000fe20000000800 */
[----:B------:R-:W-:Y:S01]  /*23e0*/  @!PT LDS RZ, [RZ] ;  /* 0x00000000fffff984 */ /* 0x000fe20000000800 */
[----:B------:R-:W-:Y:S01]  /*23f0*/  @!PT LDS RZ, [RZ] ;  /* 0x00000000fffff984 */ /* 0x000fe20000000800 */
[----:B------:R4:W-:Y:S04]  /*2400*/  @!P4 LDGSTS.E.BYPASS.LTC128B.128 [R211+0x2800], desc[UR30][R6.64+0x80] ;  /* 0x0280008006d3cfae */ /* 0x0009e8000b901d5e */
[----:B------:R4:W-:Y:S01]  /*2410*/  @P3 STS.128 [R211+0x4800], RZ ;  /* 0x004800ffd3003388 */ /* 0x0009e20000000c00 */
[----:B--2---:R-:W-:-:S04]  /*2420*/  @!P3 LEA R4, P2, R2, R8, 0x1 ;  /* 0x000000080204b211 */ /* 0x004fc800078408ff */
        /* <DEDUP_REMOVED lines=15> */
.L_x_707:
[----:B------:R-:W-:Y:S05]  /*2520*/  BSYNC B0 ;  /* 0x0000000000007941 */ /* 0x000fea0003800000 */
.L_x_706:
        /* <DEDUP_REMOVED lines=9> */
[----:B------:R-:W-:-:S03]  /*25c0*/  ISETP.GE.AND P4, PT, R112, UR8, PT ;  /* 0x0000000870007c0c */ /* 0x000fc6000bf86270 */
[----:B------:R-:W-:Y:S02]  /*25d0*/  IMAD R16, R2, UR6, RZ ;  /* 0x0000000602107c24 */ /* 0x000fe4000f8e02ff */
[----:B------:R-:W-:-:S04]  /*25e0*/  IMAD.MOV.U32 R2, RZ, RZ, R18 ;  /* 0x000000ffff027224 */ /* 0x000fc800078e0012 */
[----:B--2-4-:R-:W2:Y:S01]  /*25f0*/  @!P3 LDC.64 R4, c[0x0][0x210] ;  /* 0x00008400ff04bb82 */ /* 0x014ea20000000a00 */
[C---:B------:R-:W-:Y:S01]  /*2600*/  IMAD.WIDE.U32 R2, R0.reuse, UR6, R2 ;  /* 0x0000000600027c25 */ /* 0x040fe2000f8e0002 */
[----:B------:R4:W-:Y:S03]  /*2610*/  @P3 STS.128 [R211+0x1000], RZ ;  /* 0x001000ffd3003388 */ /* 0x0009e60000000c00 */
[----:B------:R-:W-:-:S03]  /*2620*/  IMAD R0, R0, UR7, R16 ;  /* 0x0000000700007c24 */ /* 0x000fc6000f8e0210 */
[----:B------:R-:W5:Y:S01]  /*2630*/  @!P5 LDC.64 R6, c[0x0][0x210] ;  /* 0x00008400ff06db82 */ /* 0x000f620000000a00 */
[----:B------:R-:W-:-:S07]  /*2640*/  IMAD.IADD R0, R3, 0x1, R0 ;  /* 0x0000000103007824 */ /* 0x000fce00078e0200 */
[----:B------:R-:W1:Y:S01]  /*2650*/  @!P4 LDC.64 R8, c[0x0][0x210] ;  /* 0x00008400ff08cb82 */ /* 0x000e620000000a00 */
        /* <DEDUP_REMOVED lines=30> */
.L_x_709:
[----:B------:R-:W-:Y:S05]  /*2840*/  BSYNC B0 ;  /* 0x0000000000007941 */ /* 0x000fea0003800000 */
.L_x_708:
        /* <DEDUP_REMOVED lines=49> */
.L_x_711:
[----:B------:R-:W-:Y:S05]  /*2b60*/  BSYNC B0 ;  /* 0x0000000000007941 */ /* 0x000fea0003800000 */
.L_x_710:
[----:B-12---:R-:W-:Y:S01]  /*2b70*/  IMAD.WIDE.U32 R2, R35, UR21, R22 ;  /* 0x0000001523027c25 */ /* 0x006fe2000f8e0016 */
[----:B------:R-:W-:Y:S01]  /*2b80*/  USHF.L.U32 UR14, UR12, 0x6, URZ ;  /* 0x000000060c0e7899 */ /* 0x000fe2000800063f */
[----:B------:R-:W-:Y:S01]  /*2b90*/  ISETP.GE.AND P2, PT, R12, UR19, PT ;  /* 0x000000130c007c0c */ /* 0x000fe2000bf46270 */
[----:B------:R-:W-:Y:S01]  /*2ba0*/  USHF.L.U64.HI UR8, UR12, 0x6, UR13 ;  /* 0x000000060c087899 */ /* 0x000fe2000801020d */
[----:B------:R-:W-:Y:S01]  /*2bb0*/  VIADD R111, R3, UR9 ;  /* 0x00000009036f7c36 */ /* 0x000fe20008000000 */
[----:B------:R1:W-:Y:S01]  /*2bc0*/  STL.64 [R1+0x90], R2 ;  /* 0x0000900201007387 */ /* 0x0003e20000100a00 */
[----:B------:R-:W-:Y:S01]  /*2bd0*/  IMAD.MOV.U32 R110, RZ, RZ, R2 ;  /* 0x000000ffff6e7224 */ /* 0x000fe200078e0002 */
[----:B------:R-:W-:Y:S01]  /*2be0*/  USHF.R.S32.HI UR39, URZ, 0x1f, UR20 ;  /* 0x0000001f3f277899 */ /* 0x000fe20008011414 */
[-C--:B----4-:R-:W-:Y:S01]  /*2bf0*/  LEA.HI R4, R30, R106.reuse, RZ, 0x4 ;  /* 0x0000006a1e047211 */ /* 0x090fe200078f20ff */
[----:B------:R-:W-:Y:S01]  /*2c00*/  UIMAD UR6, UR8, UR20, URZ ;  /* 0x00000014080672a4 */ /* 0x000fe2000f8e023f */
[----:B------:R-:W-:Y:S01]  /*2c10*/  IMAD.U32 R105, RZ, RZ, UR14 ;  /* 0x0000000eff697e24 */ /* 0x000fe2000f8e00ff */
[----:B------:R2:W-:Y:S01]  /*2c20*/  STL.64 [R1+0x88], R110 ;  /* 0x0000886e01007387 */ /* 0x0005e20000100a00 */
[----:B------:R-:W-:Y:S01]  /*2c30*/  LOP3.LUT R0, R4, 0xfffffff0, RZ, 0xc0, !PT ;  /* 0xfffffff004007812 */ /* 0x000fe200078ec0ff */
[----:B------:R-:W-:Y:S01]  /*2c40*/  UIMAD UR6, UR39, UR14, UR6 ;  /* 0x0000000e270672a4 */ /* 0x000fe2000f8e0206 */
[----:B------:R-:W-:Y:S01]  /*2c50*/  SHF.R.S32.HI R14, RZ, 0x4, R4 ;  /* 0x00000004ff0e7819 */ /* 0x000fe20000011404 */
[----:B------:R-:W-:Y:S01]  /*2c60*/  BSSY B0, `(.L_x_712) ;  /* 0x000002d000007945 */ /* 0x000fe20003800000 */
[----:B------:R-:W-:-:S02]  /*2c70*/  IADD3 R0, -R0, R106, RZ ;  /* 0x0000006a00007210 */ /* 0x000fc40007ffe1ff */
[----:B------:R-:W-:Y:S02]  /*2c80*/  LEA.HI R4, R4, R14, RZ, 0x1 ;  /* 0x0000000e04047211 */ /* 0x000fe400078f08ff */
[----:B------:R-:W-:Y:S01]  /*2c90*/  SHF.R.S32.HI R15, RZ, 0x1f, R0 ;  /* 0x0000001fff0f7819 */ /* 0x000fe20000011400 */
        /* <DEDUP_REMOVED lines=41> */
.L_x_713:
[----:B------:R-:W-:Y:S05]  /*2f30*/  BSYNC B0 ;  /* 0x0000000000007941 */ /* 0x000fea0003800000 */
.L_x_712:
[----:B------:R-:W-:Y:S01]  /*2f40*/  LEA.HI R21, R15, R0, RZ, 0x3 ;  /* 0x000000000f157211 */ /* 0x000fe200078f18ff */
[----:B------:R-:W-:Y:S01]  /*2f50*/  USHF.L.U64.HI UR15, UR12, 0x4, UR13 ;  /* 0x000000040c0f7899 */ /* 0x000fe2000801020d */
[----:B-12---:R-:W-:Y:S01]  /*2f60*/  LOP3.LUT R7, R4, 0xfffffffe, RZ, 0xc0, !PT ;  /* 0xfffffffe04077812 */ /* 0x006fe200078ec0ff */
[----:B------:R-:W-:Y:S01]  /*2f70*/  USHF.L.U32 UR36, UR12, 0x4, URZ ;  /* 0x000000040c247899 */ /* 0x000fe2000800063f */
[----:B------:R-:W-:Y:S01]  /*2f80*/  LOP3.LUT R6, R21, 0xfffffff8, RZ, 0xc0, !PT ;  /* 0xfffffff815067812 */ /* 0x000fe200078ec0ff */
[----:B------:R-:W-:Y:S01]  /*2f90*/  BSSY B0, `(.L_x_714) ;  /* 0x0000031000007945 */ /* 0x000fe20003800000 */
[----:B------:R-:W-:Y:S01]  /*2fa0*/  IADD3 R18, P2, R24, UR28, RZ ;  /* 0x0000001c18127c10 */ /* 0x000fe2000ff5e0ff */
[----:B------:R-:W-:Y:S01]  /*2fb0*/  IMAD.IADD R20, R14, 0x1, -R7 ;  /* 0x000000010e147824 */ /* 0x000fe200078e0a07 */
[----:B------:R-:W-:Y:S01]  /*2fc0*/  ISETP.GE.AND P4, PT, R26, UR19, PT ;  /* 0x000000131a007c0c */ /* 0x000fe2000bf86270 */
[----:B------:R-:W-:Y:S01]  /*2fd0*/  IMAD.IADD R30, R0, 0x1, -R6 ;  /* 0x00000001001e7824 */ /* 0x000fe200078e0a06 */
[----:B------:R-:W-:-:S02]  /*2fe0*/  ISETP.GE.AND P5, PT, R26, UR19, PT ;  /* 0x000000131a007c0c */ /* 0x000fc4000bfa6270 */
[----:B------:R-:W-:Y:S02]  /*2ff0*/  ISETP.GE.AND P6, PT, R27, UR19, PT ;  /* 0x000000131b007c0c */ /* 0x000fe4000bfc6270 */
[----:B------:R-:W-:Y:S01]  /*3000*/  IADD3.X R19, R25, UR27, R31, P2, !PT ;  /* 0x0000001b19137c10 */ /* 0x000fe200097fe41f */
[----:B------:R-:W-:Y:S10]  /*3010*/  @P1 BRA `(.L_x_715) ;  /* 0x0000000000a01947 */ /* 0x000ff40003800000 */
[----:B------:R-:W-:Y:S01]  /*3020*/  ULDC UR6, c[0x0][0x2d0] ;  /* 0x0000b40000067ab9 */ /* 0x000fe20000000800 */
[----:B------:R-:W-:Y:S02]  /*3030*/  IADD3 R0, P2, R2, UR36, RZ ;  /* 0x0000002402007c10 */ /* 0x000fe4000ff5e0ff */
[----:B------:R-:W-:Y:S02]  /*3040*/  ISETP.GE.AND P1, PT, R28, UR6, PT ;  /* 0x000000061c007c0c */ /* 0x000fe4000bf26270 */
[----:B------:R-:W-:Y:S02]  /*3050*/  IADD3.X R10, R5, UR15, RZ, P2, !PT ;  /* 0x0000000f050a7c10 */ /* 0x000fe400097fe4ff */
[----:B------:R-:W-:-:S09]  /*3060*/  ISETP.GE.AND P3, PT, R113, UR6, PT ;  /* 0x0000000671007c0c */ /* 0x000fd2000bf66270 */
[----:B------:R-:W1:Y:S01]  /*3070*/  @!P1 LDC.64 R6, c[0x0][0x218] ;  /* 0x00008600ff069b82 */ /* 0x000e620000000a00 */
[----:B------:R2:W-:Y:S07]  /*3080*/  @P1 STS.128 [R211+0x8800], RZ ;  /* 0x008800ffd3001388 */ /* 0x0005ee0000000c00 */
[----:B------:R-:W4:Y:S01]  /*3090*/  @!P3 LDC.64 R8, c[0x0][0x218] ;  /* 0x00008600ff08bb82 */ /* 0x000f220000000a00 */
[----:B-1----:R-:W-:-:S04]  /*30a0*/  @!P1 LEA R6, P2, R0, R6, 0x1 ;  /* 0x0000000600069211 */ /* 0x002fc800078408ff */
[----:B------:R-:W-:Y:S02]  /*30b0*/  @!P1 LEA.HI.X R7, R0, R7, R10, 0x1, P2 ;  /* 0x0000000700079211 */ /* 0x000fe400010f0c0a */
[----:B------:R-:W-:-:S03]  /*30c0*/  ISETP.GE.AND P2, PT, R112, UR6, PT ;  /* 0x0000000670007c0c */ /* 0x000fc6000bf46270 */
[----:B------:R-:W-:Y:S01]  /*30d0*/  @!PT LDS RZ, [RZ] ;  /* 0x00000000fffff984 */ /* 0x000fe20000000800 */
[----:B------:R-:W-:Y:S01]  /*30e0*/  @!PT LDS RZ, [RZ] ;  /* 0x00000000fffff984 */ /* 0x000fe20000000800 */
[----:B------:R-:W-:Y:S01]  /*30f0*/  @!PT LDS RZ, [RZ] ;  /* 0x00000000fffff984 */ /* 0x000fe20000000800 */
[----:B------:R1:W-:Y:S01]  /*3100*/  @!P1 LDGSTS.E.BYPASS.LTC128B.128 [R211+0x8800], desc[UR30][R6.64] ;  /* 0x0880000006d39fae */ /* 0x0003e2000b901d5e */
[----:B----4-:R-:W-:-:S03]  /*3110*/  @!P3 LEA R8, P1, R0, R8, 0x1 ;  /* 0x000000080008b211 */ /* 0x010fc600078208ff */
        /* <DEDUP_REMOVED lines=24> */
.L_x_715:
[----:B------:R-:W-:Y:S05]  /*32a0*/  BSYNC B0 ;  /* 0x0000000000007941 */ /* 0x000fea0003800000 */
.L_x_714:
[----:B------:R-:W-:Y:S04]  /*32b0*/  BSSY B0, `(.L_x_716) ;  /* 0x000002d000007945 */ /* 0x000fe80003800000 */
[----:B------:R-:W-:Y:S05]  /*32c0*/  @P4 BRA `(.L_x_717) ;  /* 0x0000000000ac4947 */ /* 0x000fea0003800000 */
[----:B------:R-:W-:Y:S01]  /*32d0*/  ULDC UR6, c[0x0][0x2d0] ;  /* 0x0000b40000067ab9 */ /* 0x000fe20000000800 */
[----:B------:R-:W-:Y:S01]  /*32e0*/  IMAD.U32 R0, RZ, RZ, UR12 ;  /* 0x0000000cff007e24 */ /* 0x000fe2000f8e00ff */
[----:B------:R-:W-:Y:S01]  /*32f0*/  ISETP.GE.AND P2, PT, R28, UR6, PT ;  /* 0x000000061c007c0c */ /* 0x000fe2000bf46270 */
[----:B-12---:R-:W-:Y:S01]  /*3300*/  IMAD.U32 R6, RZ, RZ, UR12 ;  /* 0x0000000cff067e24 */ /* 0x006fe2000f8e00ff */
[----:B------:R-:W-:Y:S01]  /*3310*/  ISETP.GE.AND P4, PT, R113, UR6, PT ;  /* 0x0000000671007c0c */ /* 0x000fe2000bf86270 */
[----:B------:R-:W-:Y:S01]  /*3320*/  IMAD.U32 R10, RZ, RZ, UR13 ;  /* 0x0000000dff0a7e24 */ /* 0x000fe2000f8e00ff */
[----:B------:R-:W-:Y:S02]  /*3330*/  ISETP.GE.AND P3, PT, R112, UR6, PT ;  /* 0x0000000670007c0c */ /* 0x000fe4000bf66270 */
[----:B------:R-:W-:-:S04]  /*3340*/  LEA R0, P1, R0, R2, 0x5 ;  /* 0x0000000200007211 */ /* 0x000fc800078228ff */
[----:B------:R-:W-:-:S03]  /*3350*/  LEA.HI.X R10, R6, R5, R10, 0x5, P1 ;  /* 0x00000005060a7211 */ /* 0x000fc600008f2c0a */
[----:B------:R-:W1:Y:S01]  /*3360*/  @!P2 LDC.64 R8, c[0x0][0x218] ;  /* 0x00008600ff08ab82 */ /* 0x000e620000000a00 */
[----:B------:R4:W-:Y:S07]  /*3370*/  @P2 STS.128 [R211+0x9000], RZ ;  /* 0x009000ffd3002388 */ /* 0x0009ee0000000c00 */
[----:B------:R-:W2:Y:S08]  /*3380*/  @!P4 LDC.64 R14, c[0x0][0x218] ;  /* 0x00008600ff0ecb82 */ /* 0x000eb00000000a00 */
[----:B------:R-:W5:Y:S01]  /*3390*/  @!P3 LDC.64 R16, c[0x0][0x218] ;  /* 0x00008600ff10bb82 */ /* 0x000f620000000a00 */
[----:B-1----:R-:W-:-:S04]  /*33a0*/  @!P2 LEA R6, P1, R0, R8, 0x1 ;  /* 0x000000080006a211 */ /* 0x002fc800078208ff */
[C---:B------:R-:W-:Y:S02]  /*33b0*/  @!P2 LEA.HI.X R7, R0.reuse, R9, R10, 0x1, P1 ;  /* 0x000000090007a211 */ /* 0x040fe400008f0c0a */
[----:B--2---:R-:W-:-:S03]  /*33c0*/  @!P4 LEA R8, P1, R0, R14, 0x1 ;  /* 0x0000000e0008c211 */ /* 0x004fc600078208ff */
        /* <DEDUP_REMOVED lines=27> */
.L_x_717:
[----:B------:R-:W-:Y:S05]  /*3580*/  BSYNC B0 ;  /* 0x0000000000007941 */ /* 0x000fea0003800000 */
.L_x_716:
        /* <DEDUP_REMOVED lines=11> */
[----:B-12-4-:R-:W1:Y:S02]  /*3640*/  @!P4 LDC.64 R6, c[0x0][0x218] ;  /* 0x00008600ff06cb82 */ /* 0x016e640000000a00 */
        /* <DEDUP_REMOVED lines=33> */
.L_x_719:
[----:B------:R-:W-:Y:S05]  /*3860*/  BSYNC B0 ;  /* 0x0000000000007941 */ /* 0x000fea0003800000 */
.L_x_718:
[----:B------:R-:W0:Y:S01]  /*3870*/  LDGDEPBAR ;  /* 0x00000000000079af */ /* 0x000e220000000000 */
[----:B------:R-:W-:Y:S01]  /*3880*/  ISETP.GE.AND P1, PT, R12, UR19, PT ;  /* 0x000000130c007c0c */ /* 0x000fe2000bf26270 */
[----:B------:R-:W-:Y:S01]  /*3890*/  IMAD.WIDE.U32 R14, R34, UR21, R18 ;  /* 0x00000015220e7c25 */ /* 0x000fe2000f8e0012 */
[----:B------:R-:W-:Y:S01]  /*38a0*/  USHF.L.U64.HI UR37, UR10, 0x6, UR11 ;  /* 0x000000060a257899 */ /* 0x000fe2000801020b */
[----:B------:R-:W-:Y:S01]  /*38b0*/  BSSY B0, `(.L_x_720) ;  /* 0x0000048000007945 */ /* 0x000fe20003800000 */
[----:B------:R-:W-:Y:S01]  /*38c0*/  USHF.L.U32 UR38, UR10, 0x6, URZ ;  /* 0x000000060a267899 */ /* 0x000fe2000800063f */
[----:B------:R-:W-:Y:S01]  /*38d0*/  IMAD.SHL.U32 R0, R32, 0x40, RZ ;  /* 0x0000004020007824 */ /* 0x000fe200078e00ff */
[----:B------:R-:W-:Y:S01]  /*38e0*/  IADD3 R11, R15, UR33, RZ ;  /* 0x000000210f0b7c10 */ /* 0x000fe2000fffe0ff */
[----:B------:R3:W-:Y:S01]  /*38f0*/  STL.64 [R1+0xb0], R14 ;  /* 0x0000b00e01007387 */ /* 0x0007e20000100a00 */
[----:B------:R-:W-:Y:S01]  /*3900*/  MOV R10, R14 ;  /* 0x0000000e000a7202 */ /* 0x000fe20000000f00 */
[----:B------:R-:W-:Y:S01]  /*3910*/  IMAD.SHL.U32 R2, R30, 0x40, RZ ;  /* 0x000000401e027824 */ /* 0x000fe200078e00ff */
[----:B------:R-:W-:Y:S01]  /*3920*/  LOP3.LUT R0, R0, 0x1c0, RZ, 0xc0, !PT ;  /* 0x000001c000007812 */ /* 0x000fe200078ec0ff */
[----:B------:R-:W-:Y:S01]  /*3930*/  IMAD.SHL.U32 R3, R12, 0x8, RZ ;  /* 0x000000080c037824 */ /* 0x000fe200078e00ff */
[----:B------:R-:W-:Y:S01]  /*3940*/  UIMAD UR6, UR37, UR20, URZ ;  /* 0x00000014250672a4 */ /* 0x000fe2000f8e023f */
[----:B------:R3:W-:Y:S01]  /*3950*/  STL.64 [R1+0xa0], R10 ;  /* 0x0000a00a01007387 */ /* 0x0007e20000100a00 */
[----:B-12---:R-:W-:Y:S01]  /*3960*/  IMAD.SHL.U32 R5, R20, 0x8, RZ ;  /* 0x0000000814057824 */ /* 0x006fe200078e00ff */
[----:B------:R-:W-:Y:S01]  /*3970*/  LOP3.LUT R2, R2, 0x1c0, RZ, 0xc0, !PT ;  /* 0x000001c002027812 */ /* 0x000fe200078ec0ff */
[----:B----4-:R-:W-:Y:S01]  /*3980*/  IMAD.U32 R6, RZ, RZ, UR20 ;  /* 0x00000014ff067e24 */ /* 0x010fe2000f8e00ff */
[----:B------:R-:W-:Y:S01]  /*3990*/  LOP3.LUT R4, R0, 0x8, R3, 0xf8, !PT ;  /* 0x0000000800047812 */ /* 0x000fe200078ef803 */
[----:B------:R-:W-:Y:S01]  /*39a0*/  UIMAD UR6, UR39, UR38, UR6 ;  /* 0x00000026270672a4 */ /* 0x000fe2000f8e0206 */
[----:B------:R-:W-:Y:S01]  /*39b0*/  SHF.R.U32.HI R3, RZ, 0x3, R0 ;  /* 0x00000003ff037819 */ /* 0x000fe20000011600 */
[----:B------:R-:W-:Y:S01]  /*39c0*/  IMAD.WIDE.U32 R6, R6, UR38, R10 ;  /* 0x0000002606067c25 */ /* 0x000fe2000f8e000a */
[----:B------:R-:W-:Y:S01]  /*39d0*/  LOP3.LUT R5, R2, 0x8, R5, 0xf8, !PT ;  /* 0x0000000802057812 */ /* 0x000fe200078ef805 */
[----:B------:R-:W-:-:S04]  /*39e0*/  DEPBAR.LE SB0, 0x0 ;  /* 0x000080000000791a */ /* 0x000fc80000000000 */
[----:B------:R-:W-:Y:S01]  /*39f0*/  BAR.SYNC.DEFER_BLOCKING 0x0 ;  /* 0x0000000000007b1d */ /* 0x000fe20000010000 */
[----:B------:R-:W-:Y:S01]  /*3a00*/  SHF.R.U32.HI R0, RZ, 0x3, R2 ;  /* 0x00000003ff007819 */ /* 0x000fe20000011602 */
[----:B------:R-:W-:Y:S01]  /*3a10*/  IMAD.SHL.U32 R2, R21, 0x40, RZ ;  /* 0x0000004015027824 */ /* 0x000fe200078e00ff */
[----:B------:R-:W-:Y:S01]  /*3a20*/  LOP3.LUT R3, R4, R3, RZ, 0x3c, !PT ;  /* 0x0000000304037212 */ /* 0x000fe200078e3cff */
[----:B------:R-:W-:Y:S01]  /*3a30*/  VIADD R9, R7, UR6 ;  /* 0x0000000607097c36 */ /* 0x000fe20008000000 */
[----:B------:R-:W-:Y:S02]  /*3a40*/  LOP3.LUT R5, R5, R0, RZ, 0x3c, !PT ;  /* 0x0000000005057212 */ /* 0x000fe400078e3cff */
[----:B------:R-:W-:Y:S01]  /*3a50*/  SHF.R.S32.HI R31, RZ, 0x5, R33 ;  /* 0x00000005ff1f7819 */ /* 0x000fe20000011421 */
[----:B------:R-:W-:Y:S01]  /*3a60*/  IMAD R0, R20, 0x200, R3 ;  /* 0x0000020014007824 */ /* 0x000fe200078e0203 */
[----:B------:R-:W-:Y:S01]  /*3a70*/  LOP3.LUT R5, R5, 0xfffffe00, R2, 0xf8, !PT ;  /* 0xfffffe0005057812 */ /* 0x000fe200078ef802 */
        /* <DEDUP_REMOVED lines=9> */
[----:B---3--:R-:W1:Y:S02]  /*3b10*/  @!P4 LDC.64 R10, c[0x0][0x220] ;  /* 0x00008800ff0acb82 */ /* 0x008e640000000a00 */
        /* <DEDUP_REMOVED lines=33> */
.L_x_721:
[----:B------:R-:W-:Y:S05]  /*3d30*/  BSYNC B0 ;  /* 0x0000000000007941 */ /* 0x000fea0003800000 */
.L_x_720:
[----:B------:R4:W-:Y:S01]  /*3d40*/  @P0 STS.128 [R211+0x10800], RZ ;  /* 0x010800ffd3000388 */ /* 0x0009e20000000c00 */
[----:B-12---:R-:W-:Y:S01]  /*3d50*/  IMAD R2, R31, 0x400, R5 ;  /* 0x000004001f027824 */ /* 0x006fe200078e0205 */
[----:B------:R-:W-:Y:S01]  /*3d60*/  UIADD3 UR41, UR32, -UR24, -UR18 ;  /* 0x8000001820297290 */ /* 0x000fe2000fffe812 */
[----:B------:R-:W-:Y:S01]  /*3d70*/  BSSY B0, `(.L_x_722) ;  /* 0x0000032000007945 */ /* 0x000fe20003800000 */
[----:B------:R4:W-:Y:S01]  /*3d80*/  @P0 STS.128 [R211+0x12800], RZ ;  /* 0x012800ffd3000388 */ /* 0x0009e20000000c00 */
[----:B------:R-:W-:Y:S01]  /*3d90*/  USHF.L.U64.HI UR39, UR10, 0x4, UR11 ;  /* 0x000000040a277899 */ /* 0x000fe2000801020b */
[----:B------:R-:W-:Y:S01]  /*3da0*/  ISETP.GE.AND P6, PT, R27, UR19, PT ;  /* 0x000000131b007c0c */ /* 0x000fe2000bfc6270 */
[----:B------:R-:W-:Y:S01]  /*3db0*/  USHF.L.U32 UR40, UR10, 0x4, URZ ;  /* 0x000000040a287899 */ /* 0x000fe2000800063f */
[----:B------:R4:W-:Y:S01]  /*3dc0*/  @P0 STS.128 [R211+0x14800], RZ ;  /* 0x014800ffd3000388 */ /* 0x0009e20000000c00 */
[----:B------:R-:W-:Y:S02]  /*3dd0*/  LEA R184, R0, UR4, 0x1 ;  /* 0x0000000400b87c11 */ /* 0x000fe4000f8e08ff */
[----:B------:R-:W-:Y:S01]  /*3de0*/  LEA R191, R2, UR4, 0x1 ;  /* 0x0000000402bf7c11 */ /* 0x000fe2000f8e08ff */
[----:B------:R4:W-:Y:S01]  /*3df0*/  @P0 STS.128 [R211+0x16800], RZ ;  /* 0x016800ffd3000388 */ /* 0x0009e20000000c00 */
[----:B------:R-:W-:Y:S06]  /*3e00*/  @P0 BRA `(.L_x_723) ;  /* 0x0000000000a00947 */ /* 0x000fec0003800000 */
[----:B------:R-:W-:Y:S01]  /*3e10*/  ULDC UR6, c[0x0][0x2d0] ;  /* 0x0000b40000067ab9 */ /* 0x000fe20000000800 */
[----:B------:R-:W-:Y:S02]  /*3e20*/  IADD3 R0, P0, R6, UR40, RZ ;  /* 0x0000002806007c10 */ /* 0x000fe4000ff1e0ff */
[----:B------:R-:W-:Y:S02]  /*3e30*/  ISETP.GE.AND P3, PT, R113, UR6, PT ;  /* 0x0000000671007c0c */ /* 0x000fe4000bf66270 */
[----:B------:R-:W-:Y:S02]  /*3e40*/  ISETP.GE.AND P4, PT, R28, UR6, PT ;  /* 0x000000061c007c0c */ /* 0x000fe4000bf86270 */
[----:B------:R-:W-:Y:S02]  /*3e50*/  ISETP.GE.AND P2, PT, R112, UR6, PT ;  /* 0x0000000670007c0c */ /* 0x000fe4000bf46270 */
[----:B------:R-:W-:-:S07]  /*3e60*/  IADD3.X R4, R9, UR39, RZ, P0, !PT ;  /* 0x0000002709047c10 */ /* 0x000fce00087fe4ff */
[----:B---3--:R-:W1:Y:S02]  /*3e70*/  @!P3 LDC.64 R10, c[0x0][0x220] ;  /* 0x00008800ff0abb82 */ /* 0x008e640000000a00 */
[----:B------:R2:W-:Y:S06]  /*3e80*/  @P4 STS.128 [R211+0x10800], RZ ;  /* 0x010800ffd3004388 */ /* 0x0005ec0000000c00 */
[----:B------:R-:W3:Y:S08]  /*3e90*/  @!P4 LDC.64 R12, c[0x0][0x220] ;  /* 0x00008800ff0ccb82 */ /* 0x000ef00000000a00 */
[----:B------:R-:W5:Y:S01]  /*3ea0*/  @!P2 LDC.64 R2, c[0x0][0x220] ;  /* 0x00008800ff02ab82 */ /* 0x000f620000000a00 */
[----:B-1----:R-:W-:-:S04]  /*3eb0*/  @!P3 LEA R10, P0, R0, R10, 0x1 ;  /* 0x0000000a000ab211 */ /* 0x002fc800078008ff */
[C---:B------:R-:W-:Y:S02]  /*3ec0*/  @!P3 LEA.HI.X R11, R0.reuse, R11, R4, 0x1, P0 ;  /* 0x0000000b000bb211 */ /* 0x040fe400000f0c04 */
[----:B------:R-:W-:Y:S02]  /*3ed0*/  ISETP.GE.AND P0, PT, R109, UR6, PT ;  /* 0x000000066d007c0c */ /* 0x000fe4000bf06270 */
        /* <DEDUP_REMOVED lines=27> */
.L_x_723:
[----:B------:R-:W-:Y:S05]  /*4090*/  BSYNC B0 ;  /* 0x0000000000007941 */ /* 0x000fea0003800000 */
.L_x_722:
[----:B------:R1:W-:Y:S01]  /*40a0*/  @P5 STS.128 [R211+0x11000], RZ ;  /* 0x011000ffd3005388 */ /* 0x0003e20000000c00 */
[----:B------:R-:W-:Y:S03]  /*40b0*/  BSSY B0, `(.L_x_724) ;  /* 0x000002f000007945 */ /* 0x000fe60003800000 */
[----:B------:R1:W-:Y:S04]  /*40c0*/  @P5 STS.128 [R211+0x13000], RZ ;  /* 0x013000ffd3005388 */ /* 0x0003e80000000c00 */
[----:B------:R1:W-:Y:S04]  /*40d0*/  @P5 STS.128 [R211+0x15000], RZ ;  /* 0x015000ffd3005388 */ /* 0x0003e80000000c00 */
[----:B------:R1:W-:Y:S01]  /*40e0*/  @P5 STS.128 [R211+0x17000], RZ ;  /* 0x017000ffd3005388 */ /* 0x0003e20000000c00 */
[----:B------:R-:W-:Y:S05]  /*40f0*/  @P5 BRA `(.L_x_725) ;  /* 0x0000000000a85947 */ /* 0x000fea0003800000 */
[----:B------:R-:W-:Y:S01]  /*4100*/  ULDC UR6, c[0x0][0x2d0] ;  /* 0x0000b40000067ab9 */ /* 0x000fe20000000800 */
[----:B-12---:R-:W-:Y:S01]  /*4110*/  IMAD.U32 R2, RZ, RZ, UR10 ;  /* 0x0000000aff027e24 */ /* 0x006fe2000f8e00ff */
[----:B------:R-:W-:Y:S01]  /*4120*/  ISETP.GE.AND P5, PT, R28, UR6, PT ;  /* 0x000000061c007c0c */ /* 0x000fe2000bfa6270 */
[----:B------:R-:W-:Y:S01]  /*4130*/  IMAD.U32 R3, RZ, RZ, UR11 ;  /* 0x0000000bff037e24 */ /* 0x000fe2000f8e00ff */
[----:B------:R-:W-:Y:S02]  /*4140*/  ISETP.GE.AND P4, PT, R113, UR6, PT ;  /* 0x0000000671007c0c */ /* 0x000fe4000bf86270 */
[----:B------:R-:W-:Y:S02]  /*4150*/  ISETP.GE.AND P2, PT, R112, UR6, PT ;  /* 0x0000000670007c0c */ /* 0x000fe4000bf46270 */
[----:B------:R-:W-:-:S04]  /*4160*/  LEA R0, P0, R2, R6, 0x5 ;  /* 0x0000000602007211 */ /* 0x000fc800078028ff */
[----:B------:R-:W-:-:S03]  /*4170*/  LEA.HI.X R2, R2, R9, R3, 0x5, P0 ;  /* 0x0000000902027211 */ /* 0x000fc600000f2c03 */
[----:B---3--:R-:W1:Y:S01]  /*4180*/  @!P5 LDC.64 R14, c[0x0][0x220] ;  /* 0x00008800ff0edb82 */ /* 0x008e620000000a00 */
[----:B------:R2:W-:Y:S07]  /*4190*/  @P5 STS.128 [R211+0x11000], RZ ;  /* 0x011000ffd3005388 */ /* 0x0005ee0000000c00 */
[----:B------:R-:W3:Y:S08]  /*41a0*/  @!P4 LDC.64 R12, c[0x0][0x220] ;  /* 0x00008800ff0ccb82 */ /* 0x000ef00000000a00 */
[----:B------:R-:W5:Y:S01]  /*41b0*/  @!P2 LDC.64 R10, c[0x0][0x220] ;  /* 0x00008800ff0aab82 */ /* 0x000f620000000a00 */
        /* <DEDUP_REMOVED lines=30> */
.L_x_725:
[----:B------:R-:W-:Y:S05]  /*43a0*/  BSYNC B0 ;  /* 0x0000000000007941 */ /* 0x000fea0003800000 */
.L_x_724:
[----:B------:R1:W-:Y:S01]  /*43b0*/  @P6 STS.128 [R211+0x11800], RZ ;  /* 0x011800ffd3006388 */ /* 0x0003e20000000c00 */
[----:B------:R-:W-:Y:S01]  /*43c0*/  UIADD3 UR6, UR32, 0x1, -UR18 ;  /* 0x0000000120067890 */ /* 0x000fe2000fffe812 */
[----:B------:R-:W-:Y:S02]  /*43d0*/  BSSY B0, `(.L_x_726) ;  /* 0x0000031000007945 */ /* 0x000fe40003800000 */
[----:B------:R1:W-:Y:S01]  /*43e0*/  @P6 STS.128 [R211+0x13800], RZ ;  /* 0x013800ffd3006388 */ /* 0x0003e20000000c00 */
[----:B------:R-:W-:-:S03]  /*43f0*/  UIADD3 UR23, UR6, UR23, URZ ;  /* 0x0000001706177290 */ /* 0x000fc6000fffe03f */
[----:B------:R1:W-:Y:S04]  /*4400*/  @P6 STS.128 [R211+0x15800], RZ ;  /* 0x015800ffd3006388 */ /* 0x0003e80000000c00 */
[----:B------:R1:W-:Y:S01]  /*4410*/  @P6 STS.128 [R211+0x17800], RZ ;  /* 0x017800ffd3006388 */ /* 0x0003e20000000c00 */
[----:B------:R-:W-:Y:S05]  /*4420*/  @P6 BRA `(.L_x_727) ;  /* 0x0000000000ac6947 */ /* 0x000fea0003800000 */
[----:B------:R-:W-:Y:S01]  /*4430*/  ULDC UR6, c[0x0][0x2d0] ;  /* 0x0000b40000067ab9 */ /* 0x000fe20000000800 */
[----:B-12---:R-:W-:Y:S01]  /*4440*/  IMAD.U32 R2, RZ, RZ, UR10 ;  /* 0x0000000aff027e24 */ /* 0x006fe2000f8e00ff */
[----:B------:R-:W-:Y:S01]  /*4450*/  ISETP.GE.AND P5, PT, R28, UR6, PT ;  /* 0x000000061c007c0c */ /* 0x000fe2000bfa6270 */
[----:B------:R-:W-:Y:S01]  /*4460*/  IMAD.MOV.U32 R8, RZ, RZ, R6 ;  /* 0x000000ffff087224 */ /* 0x000fe200078e0006 */
[----:B------:R-:W-:Y:S01]  /*4470*/  ISETP.GE.AND P4, PT, R113, UR6, PT ;  /* 0x0000000671007c0c */ /* 0x000fe2000bf86270 */
[----:B------:R-:W-:Y:S01]  /*4480*/  UIMAD UR7, UR11, 0x30, URZ ;  /* 0x000000300b0778a4 */ /* 0x000fe2000f8e023f */
[----:B------:R-:W-:Y:S01]  /*4490*/  ISETP.GE.AND P2, PT, R112, UR6, PT ;  /* 0x0000000670007c0c */ /* 0x000fe2000bf46270 */
[----:B------:R-:W-:-:S04]  /*44a0*/  IMAD.WIDE.U32 R2, R2, 0x30, R8 ;  /* 0x0000003002027825 */ /* 0x000fc800078e0008 */
[----:B------:R-:W-:-:S04]  /*44b0*/  VIADD R0, R3, UR7 ;  /* 0x0000000703007c36 */ /* 0x000fc80008000000 */
        /* <DEDUP_REMOVED lines=34> */
.L_x_727:
[----:B------:R-:W-:Y:S05]  /*46e0*/  BSYNC B0 ;  /* 0x0000000000007941 */ /* 0x000fea0003800000 */
.L_x_726:
        /* <DEDUP_REMOVED lines=13> */
[----:B------:R-:W-:Y:S01]  /*47c0*/  IMAD.SHL.U32 R106, R106, 0x2, RZ ;  /* 0x000000026a6a7824 */ /* 0x000fe200078e00ff */
[----:B------:R-:W-:Y:S01]  /*47d0*/  UISETP.GT.AND UP0, UPT, UR20, UR5, UPT ;  /* 0x000000051400728c */ /* 0x000fe2000bf04270 */
[----:B------:R-:W-:Y:S01]  /*47e0*/  IMAD R192, R4, 0x2, R191 ;  /* 0x0000000204c07824 */ /* 0x000fe200078e02bf */
[----:B------:R-:W5:Y:S01]  /*47f0*/  LDSM.16.M88.4 R36, [R184+0x9800] ;  /* 0x00980000b824783b */ /* 0x000f620000000200 */
[----:B------:R-:W-:Y:S01]  /*4800*/  @P1 VIADD R195, R0, 0xffffffe0 ;  /* 0xffffffe000c31836 */ /* 0x000fe20000000000 */
[----:B------:R-:W-:Y:S01]  /*4810*/  SEL R2, R2, 0xffffffc0, !P2 ;  /* 0xffffffc002027807 */ /* 0x000fe20005000000 */
[----:B------:R-:W-:Y:S01]  /*4820*/  IMAD.MOV.U32 R0, RZ, RZ, 0x20 ;  /* 0x00000020ff007424 */ /* 0x000fe200078e00ff */
[----:B------:R-:W-:Y:S01]  /*4830*/  LDSM.16.M88.4 R12, [R192] ;  /* 0x00000000c00c783b */ /* 0x000fe20000000200 */
[----:B------:R-:W-:Y:S01]  /*4840*/  LOP3.LUT R7, R106, 0x6, RZ, 0xc0, !PT ;  /* 0x000000066a077812 */ /* 0x000fe200078ec0ff */
[----:B------:R-:W-:Y:S01]  /*4850*/  IMAD.U32 R3, RZ, RZ, UR20 ;  /* 0x00000014ff037e24 */ /* 0x000fe2000f8e00ff */
[----:B------:R-:W-:Y:S01]  /*4860*/  UIADD3 UR19, UR35, 0x646e171e, URZ ;  /* 0x646e171e23137890 */ /* 0x000fe2000fffe03f */
[----:B------:R-:W4:Y:S01]  /*4870*/  LDSM.16.M88.4 R44, [R195] ;  /* 0x00000000c32c783b */ /* 0x000f220000000200 */
[----:B------:R-:W-:Y:S01]  /*4880*/  SEL R0, R0, 0xffffffe0, !P0 ;  /* 0xffffffe000007807 */ /* 0x000fe20004000000 */
[----:B------:R-:W-:-:S02]  /*4890*/  IMAD.IADD R190, R184, 0x1, R2 ;  /* 0x00000001b8be7824 */ /* 0x000fc400078e0202 */
[----:B------:R-:W4:Y:S01]  /*48a0*/  LDSM.16.M88.4 R60, [R195+0x800] ;  /* 0x00080000c33c783b */ /* 0x000f220000000200 */
[----:B------:R-:W-:Y:S01]  /*48b0*/  IMAD.IADD R189, R2, 0x1, R195 ;  /* 0x0000000102bd7824 */ /* 0x000fe200078e02c3 */
[----:B------:R-:W-:Y:S01]  /*48c0*/  SHF.R.S32.HI R2, RZ, 0x1f, R104 ;  /* 0x0000001fff027819 */ /* 0x000fe20000011468 */
[C---:B------:R-:W-:Y:S01]  /*48d0*/  IMAD R194, R0.reuse, 0x2, R191 ;  /* 0x0000000200c27824 */ /* 0x040fe200078e02bf */
[----:B------:R-:W4:Y:S01]  /*48e0*/  LDSM.16.M88.4 R72, [R195+0x1000] ;  /* 0x00100000c348783b */ /* 0x000f220000000200 */
[----:B------:R-:W-:Y:S01]  /*48f0*/  IMAD R193, R0, 0x2, R192 ;  /* 0x0000000200c17824 */ /* 0x000fe200078e02c0 */
[----:B------:R-:W-:Y:S01]  /*4900*/  LEA.HI R2, R2, R104, RZ, 0x2 ;  /* 0x0000006802027211 */ /* 0x000fe200078f10ff */
[C---:B------:R-:W-:Y:S01]  /*4910*/  VIADD R210, R195.reuse, 0x800 ;  /* 0x00000800c3d27836 */ /* 0x040fe20000000000 */
[----:B------:R-:W4:Y:S01]  /*4920*/  LDSM.16.M88.4 R76, [R195+0x1800] ;  /* 0x00180000c34c783b */ /* 0x000f220000000200 */
[C---:B------:R-:W-:Y:S01]  /*4930*/  VIADD R209, R195.reuse, 0x1000 ;  /* 0x00001000c3d17836 */ /* 0x040fe20000000000 */
[----:B------:R-:W-:Y:S01]  /*4940*/  SHF.R.S32.HI R2, RZ, 0x2, R2 ;  /* 0x00000002ff027819 */ /* 0x000fe20000011402 */
[C---:B------:R-:W-:Y:S01]  /*4950*/  VIADD R208, R195.reuse, 0x1800 ;  /* 0x00001800c3d07836 */ /* 0x040fe20000000000 */
[----:B------:R-:W-:Y:S01]  /*4960*/  LDSM.16.M88.4 R80, [R190+0x8000] ;  /* 0x00800000be50783b */ /* 0x000fe20000000200 */
[----:B------:R-:W-:-:S02]  /*4970*/  VIADD R207, R195, 0x2000 ;  /* 0x00002000c3cf7836 */ /* 0x000fc40000000000 */
[----:B------:R-:W-:Y:S01]  /*4980*/  IMAD.IADD R6, R2, 0x1, R6 ;  /* 0x0000000102067824 */ /* 0x000fe200078e0206 */
[C---:B-1----:R-:W-:Y:S01]  /*4990*/  HMMA.16816.F32 R32, R8.reuse, R16, RZ ;  /* 0x000000100820723c */ /* 0x042fe200000018ff */
[----:B------:R-:W-:Y:S01]  /*49a0*/  LDSM.16.M88.4 R84, [R190+0x8800] ;  /* 0x00880000be54783b */ /* 0x000fe20000000200 */
[----:B------:R-:W-:Y:S02]  /*49b0*/  IMAD R2, R3, 0x40, R7 ;  /* 0x0000004003027824 */ /* 0x000fe400078e0207 */
[----:B------:R-:W-:Y:S01]  /*49c0*/  IMAD.U32 R7, RZ, RZ, UR32 ;  /* 0x00000020ff077e24 */ /* 0x000fe2000f8e00ff */
[----:B------:R-:W-:Y:S01]  /*49d0*/  LDSM.16.M88.4 R92, [R190+0x9000] ;  /* 0x00900000be5c783b */ /* 0x000fe20000000200 */
[C---:B------:R-:W-:Y:S01]  /*49e0*/  HMMA.16816.F32 R40, R8.reuse, R18, RZ ;  /* 0x000000120828723c */ /* 0x040fe200000018ff */
[----:B------:R-:W-:Y:S01]  /*49f0*/  VIADDMNMX R215, R6, UR41, RZ, !PT ;  /* 0x0000002906d77c46 */ /* 0x000fe2000f8001ff */
[----:B------:R-:W-:Y:S01]  /*4a00*/  VIADD R3, R2, 0x1 ;  /* 0x0000000102037836 */ /* 0x000fe20000000000 */
[----:B------:R-:W1:Y:S01]  /*4a10*/  LDSM.16.M88.4 R16, [R194] ;  /* 0x00000000c210783b */ /* 0x000e620000000200 */
[----:B------:R-:W-:Y:S01]  /*4a20*/  VIADDMNMX R217, R6, UR23, R7, PT ;  /* 0x0000001706d97c46 */ /* 0x000fe2000b800107 */
[----:B------:R-:W-:Y:S01]  /*4a30*/  VIADD R206, R195, 0x2800 ;  /* 0x00002800c3ce7836 */ /* 0x000fe20000000000 */
[C---:B--2---:R-:W-:Y:S01]  /*4a40*/  HMMA.16816.F32 R48, R8.reuse, R20, RZ ;  /* 0x000000140830723c */ /* 0x044fe200000018ff */
[----:B------:R-:W2:Y:S01]  /*4a50*/  LDSM.16.M88.4 R100, [R190+0x9800] ;  /* 0x00980000be64783b */ /* 0x000ea20000000200 */
[-C--:B------:R-:W-:Y:S01]  /*4a60*/  ISETP.GE.AND P6, PT, R3, R217.reuse, PT ;  /* 0x000000d90300720c */ /* 0x080fe20003fc6270 */
[----:B------:R-:W-:Y:S01]  /*4a70*/  VIADD R205, R195, 0x3000 ;  /* 0x00003000c3cd7836 */ /* 0x000fe20000000000 */
[C---:B------:R-:W-:Y:S01]  /*4a80*/  ISETP.GE.AND P0, PT, R2.reuse, R217, PT ;  /* 0x000000d90200720c */ /* 0x040fe20003f06270 */
[----:B------:R-:W-:Y:S01]  /*4a90*/  LDSM.16.M88.4 R88, [R189+0x1000] ;  /* 0x00100000bd58783b */ /* 0x000fe20000000200 */
[C---:B------:R-:W-:Y:S01]  /*4aa0*/  HMMA.16816.F32 R52, R8.reuse, R22, RZ ;  /* 0x000000160834723c */ /* 0x040fe200000018ff */
[-C--:B------:R-:W-:Y:S01]  /*4ab0*/  ISETP.LT.OR P6, PT, R3, R215.reuse, P6 ;  /* 0x000000d70300720c */ /* 0x080fe200037c1670 */
[C---:B------:R-:W-:Y:S01]  /*4ac0*/  VIADD R204, R195.reuse, 0x3800 ;  /* 0x00003800c3cc7836 */ /* 0x040fe20000000000 */
[----:B------:R-:W-:Y:S01]  /*4ad0*/  LDSM.16.M88.4 R96, [R189+0x1800] ;  /* 0x00180000bd60783b */ /* 0x000fe20000000200 */
[----:B------:R-:W-:Y:S01]  /*4ae0*/  ISETP.LT.OR P0, PT, R2, R215, P0 ;  /* 0x000000d70200720c */ /* 0x000fe20000701670 */
[C---:B------:R-:W-:Y:S01]  /*4af0*/  VIADD R203, R195.reuse, 0x4000 ;  /* 0x00004000c3cb7836 */ /* 0x040fe20000000000 */
[----:B---3--:R-:W-:Y:S01]  /*4b00*/  HMMA.16816.F32 R56, R8, R24, RZ ;  /* 0x000000180838723c */ /* 0x008fe200000018ff */
[----:B------:R-:W0:Y:S01]  /*4b10*/  LDGDEPBAR ;  /* 0x00000000000079af */ /* 0x000e220000000000 */
[----:B------:R-:W-:-:S02]  /*4b20*/  VIADD R202, R195, 0x4800 ;  /* 0x00004800c3ca7836 */ /* 0x000fc40000000000 */
[C---:B------:R-:W-:Y:S02]  /*4b30*/  VIADD R201, R195.reuse, 0x5000 ;  /* 0x00005000c3c97836 */ /* 0x040fe40000000000 */
[C---:B------:R-:W-:Y:S01]  /*4b40*/  HMMA.16816.F32 R24, R8.reuse, R26, RZ ;  /* 0x0000001a0818723c */ /* 0x040fe200000018ff */
[C---:B------:R-:W-:Y:S02]  /*4b50*/  VIADD R200, R195.reuse, 0x5800 ;  /* 0x00005800c3c87836 */ /* 0x040fe40000000000 */
[C---:B------:R-:W-:Y:S02]  /*4b60*/  VIADD R199, R195.reuse, 0x6000 ;  /* 0x00006000c3c77836 */ /* 0x040fe40000000000 */
[C---:B------:R-:W-:Y:S01]  /*4b70*/  VIADD R198, R195.reuse, 0x6800 ;  /* 0x00006800c3c67836 */ /* 0x040fe20000000000 */
[----:B-----5:R-:W-:Y:S01]  /*4b80*/  HMMA.16816.F32 R64, R8, R36, RZ ;  /* 0x000000240840723c */ /* 0x020fe200000018ff */
[C---:B------:R-:W-:Y:S02]  /*4b90*/  VIADD R197, R195.reuse, 0x7000 ;  /* 0x00007000c3c57836 */ /* 0x040fe40000000000 */
[----:B------:R-:W-:-:S03]  /*4ba0*/  VIADD R196, R195, 0x7800 ;  /* 0x00007800c3c47836 */ /* 0x000fc60000000000 */
[----:B------:R-:W-:Y:S01]  /*4bb0*/  HMMA.16816.F32 R68, R8, R38, RZ ;  /* 0x000000260844723c */ /* 0x000fe200000018ff */
[----:B------:R-:W-:Y:S05]  /*4bc0*/  LDSM.16.M88.4 R8, [R193] ;  /* 0x00000000c108783b */ /* 0x000fea0000000200 */
[C---:B----4-:R-:W-:Y:S06]  /*4bd0*/  HMMA.16816.F32 R20, R12.reuse, R44, R32 ;  /* 0x0000002c0c14723c */ /* 0x050fec0000001820 */
[C---:B------:R-:W-:Y:S06]  /*4be0*/  HMMA.16816.F32 R32, R12.reuse, R46, R40 ;  /* 0x0000002e0c20723c */ /* 0x040fec0000001828 */
[C---:B------:R-:W-:Y:S06]  /*4bf0*/  HMMA.16816.F32 R36, R12.reuse, R60, R48 ;  /* 0x0000003c0c24723c */ /* 0x040fec0000001830 */
[C---:B------:R-:W-:Y:S01]  /*4c00*/  HMMA.16816.F32 R40, R12.reuse, R62, R52 ;  /* 0x0000003e0c28723c */ /* 0x040fe20000001834 */
[----:B------:R-:W-:Y:S05]  /*4c10*/  LDSM.16.M88.4 R60, [R189+0x800] ;  /* 0x00080000bd3c783b */ /* 0x000fea0000000200 */
[C---:B------:R-:W-:Y:S06]  /*4c20*/  HMMA.16816.F32 R44, R12.reuse, R72, R56 ;  /* 0x000000480c2c723c */ /* 0x040fec0000001838 */
[C---:B------:R-:W-:Y:S01]  /*4c30*/  HMMA.16816.F32 R48, R12.reuse, R74, R24 ;  /* 0x0000004a0c30723c */ /* 0x040fe20000001818 */
[----:B------:R-:W3:Y:S04]  /*4c40*/  LDSM.16.M88.4 R24, [R189] ;  /* 0x00000000bd18783b */ /* 0x000ee80000000200 */
[----:B------:R-:W-:Y:S01]  /*4c50*/  LDSM.16.M88.4 R72, [R184+0xa800] ;  /* 0x00a80000b848783b */ /* 0x000fe20000000200 */
[C---:B------:R-:W-:Y:S03]  /*4c60*/  HMMA.16816.F32 R52, R12.reuse, R76, R64 ;  /* 0x0000004c0c34723c */ /* 0x040fe60000001840 */
[----:B------:R-:W-:Y:S03]  /*4c70*/  LDSM.16.M88.4 R64, [R184+0xa000] ;  /* 0x00a00000b840783b */ /* 0x000fe60000000200 */
[----:B------:R-:W-:Y:S01]  /*4c80*/  HMMA.16816.F32 R56, R12, R78, R68 ;  /* 0x0000004e0c38723c */ /* 0x000fe20000001844 */
[----:B------:R-:W4:Y:S04]  /*4c90*/  LDSM.16.M88.4 R12, [R191+0x2000] ;  /* 0x00200000bf0c783b */ /* 0x000f280000000200 */
[----:B------:R-:W-:Y:S01]  /*4ca0*/  LDSM.16.M88.4 R68, [R195+0x2800] ;  /* 0x00280000c344783b */ /* 0x000fe20000000200 */
[C---:B-1----:R-:W-:Y:S03]  /*4cb0*/  HMMA.16816.F32 R20, R16.reuse, R80, R20 ;  /* 0x000000501014723c */ /* 0x042fe60000001814 */
[----:B------:R-:W-:Y:S03]  /*4cc0*/  LDSM.16.M88.4 R76, [R195+0x3000] ;  /* 0x00300000c34c783b */ /* 0x000fe60000000200 */
[C---:B------:R-:W-:Y:S01]  /*4cd0*/  HMMA.16816.F32 R32, R16.reuse, R82, R32 ;  /* 0x000000521020723c */ /* 0x040fe20000001820 */
[----:B------:R-:W1:Y:S05]  /*4ce0*/  LDSM.16.M88.4 R80, [R184+0xb000] ;  /* 0x00b00000b850783b */ /* 0x000e6a0000000200 */
[C---:B------:R-:W-:Y:S06]  /*4cf0*/  HMMA.16816.F32 R36, R16.reuse, R84, R36 ;  /* 0x000000541024723c */ /* 0x040fec0000001824 */
[C---:B------:R-:W-:Y:S01]  /*4d00*/  HMMA.16816.F32 R40, R16.reuse, R86, R40 ;  /* 0x000000561028723c */ /* 0x040fe20000001828 */
[----:B------:R-:W-:Y:S05]  /*4d10*/  LDSM.16.M88.4 R84, [R195+0x3800] ;  /* 0x00380000c354783b */ /* 0x000fea0000000200 */
[C---:B------:R-:W-:Y:S06]  /*4d20*/  HMMA.16816.F32 R44, R16.reuse, R92, R44 ;  /* 0x0000005c102c723c */ /* 0x040fec000000182c */
[C---:B------:R-:W-:Y:S01]  /*4d30*/  HMMA.16816.F32 R48, R16.reuse, R94, R48 ;  /* 0x0000005e1030723c */ /* 0x040fe20000001830 */
[----:B------:R-:W5:Y:S05]  /*4d40*/  LDSM.16.M88.4 R92, [R184+0xb800] ;  /* 0x00b80000b85c783b */ /* 0x000f6a0000000200 */
[C---:B--2---:R-:W-:Y:S06]  /*4d50*/  HMMA.16816.F32 R52, R16.reuse, R100, R52 ;  /* 0x000000641034723c */ /* 0x044fec0000001834 */
[----:B------:R-:W-:Y:S06]  /*4d60*/  HMMA.16816.F32 R56, R16, R102, R56 ;  /* 0x000000661038723c */ /* 0x000fec0000001838 */
[C---:B---3--:R-:W-:Y:S01]  /*4d70*/  HMMA.16816.F32 R16, R8.reuse, R24, R20 ;  /* 0x000000180810723c */ /* 0x048fe20000001814 */
[----:B------:R-:W-:Y:S05]  /*4d80*/  LDSM.16.M88.4 R20, [R192+0x2000] ;  /* 0x00200000c014783b */ /* 0x000fea0000000200 */
[C---:B------:R-:W-:Y:S06]  /*4d90*/  HMMA.16816.F32 R32, R8.reuse, R26, R32 ;  /* 0x0000001a0820723c */ /* 0x040fec0000001820 */
[C---:B------:R-:W-:Y:S06]  /*4da0*/  HMMA.16816.F32 R36, R8.reuse, R60, R36 ;  /* 0x0000003c0824723c */ /* 0x040fec0000001824 */
[C---:B------:R-:W-:Y:S01]  /*4db0*/  HMMA.16816.F32 R40, R8.reuse, R62, R40 ;  /* 0x0000003e0828723c */ /* 0x040fe20000001828 */
[----:B------:R-:W2:Y:S05]  /*4dc0*/  LDSM.16.M88.4 R60, [R195+0x2000] ;  /* 0x00200000c33c783b */ /* 0x000eaa0000000200 */
[C---:B------:R-:W-:Y:S06]  /*4dd0*/  HMMA.16816.F32 R44, R8.reuse, R88, R44 ;  /* 0x00000058082c723c */ /* 0x040fec000000182c */
[C---:B------:R-:W-:Y:S01]  /*4de0*/  HMMA.16816.F32 R48, R8.reuse, R90, R48 ;  /* 0x0000005a0830723c */ /* 0x040fe20000001830 */
[----:B------:R-:W-:Y:S05]  /*4df0*/  LDSM.16.M88.4 R88, [R190+0xb800] ;  /* 0x00b80000be58783b */ /* 0x000fea0000000200 */
[C---:B------:R-:W-:Y:S06]  /*4e00*/  HMMA.16816.F32 R52, R8.reuse, R96, R52 ;  /* 0x000000600834723c */ /* 0x040fec0000001834 */
[----:B------:R-:W-:Y:S01]  /*4e10*/  HMMA.16816.F32 R56, R8, R98, R56 ;  /* 0x000000620838723c */ /* 0x000fe20000001838 */
[----:B------:R-:W-:Y:S04]  /*4e20*/  LDSM.16.M88.4 R8, [R194+0x2000] ;  /* 0x00200000c208783b */ /* 0x000fe80000000200 */
[----:B------:R-:W-:Y:S01]  /*4e30*/  LDSM.16.M88.4 R96, [R190+0xd800] ;  /* 0x00d80000be60783b */ /* 0x000fe20000000200 */
[C---:B----4-:R-:W-:Y:S06]  /*4e40*/  HMMA.16816.F32 R16, R12.reuse, R64, R16 ;  /* 0x000000400c10723c */ /* 0x050fec0000001810 */
        /* <DEDUP_REMOVED lines=8> */
[C---:B-----5:R-:W-:Y:S06]  /*4ed0*/  HMMA.16816.F32 R52, R12.reuse, R92, R52 ;  /* 0x0000005c0c34723c */ /* 0x060fec0000001834 */
[----:B------:R-:W-:Y:S01]  /*4ee0*/  HMMA.16816.F32 R56, R12, R94, R56 ;  /* 0x0000005e0c38723c */ /* 0x000fe20000001838 */
[----:B------:R-:W-:Y:S05]  /*4ef0*/  LDSM.16.M88.4 R92, [R184+0xd800] ;  /* 0x00d80000b85c783b */ /* 0x000fea0000000200 */
[C---:B--2---:R-:W-:Y:S01]  /*4f00*/  HMMA.16816.F32 R24, R20.reuse, R60, R16 ;  /* 0x0000003c1418723c */ /* 0x044fe20000001810 */
[----:B------:R-:W-:Y:S05]  /*4f10*/  LDSM.16.M88.4 R16, [R193+0x2000] ;  /* 0x00200000c110783b */ /* 0x000fea0000000200 */
[C---:B------:R-:W-:Y:S01]  /*4f20*/  HMMA.16816.F32 R12, R20.reuse, R62, R32 ;  /* 0x0000003e140c723c */ /* 0x040fe20000001820 */
[----:B------:R-:W2:Y:S05]  /*4f30*/  LDSM.16.M88.4 R60, [R189+0x2000] ;  /* 0x00200000bd3c783b */ /* 0x000eaa0000000200 */
        /* <DEDUP_REMOVED lines=21> */
[----:B------:R-:W-:Y:S05]  /*5090*/  LDSM.16.M88.4 R88, [R195+0x5800] ;  /* 0x00580000c358783b */ /* 0x000fea0000000200 */
[C---:B--2---:R-:W-:Y:S06]  /*50a0*/  HMMA.16816.F32 R36, R16.reuse, R60, R32 ;  /* 0x0000003c1024723c */ /* 0x044fec0000001820 */
[C---:B------:R-:W-:Y:S01]  /*50b0*/  HMMA.16816.F32 R32, R16.reuse, R62, R24 ;  /* 0x0000003e1020723c */ /* 0x040fe20000001818 */
[----:B------:R-:W-:Y:S05]  /*50c0*/  LDSM.16.M88.4 R60, [R195+0x4000] ;  /* 0x00400000c33c783b */ /* 0x000fea0000000200 */
[C---:B-----5:R-:W-:Y:S01]  /*50d0*/  HMMA.16816.F32 R24, R16.reuse, R68, R12 ;  /* 0x000000441018723c */ /* 0x060fe2000000180c */
[----:B------:R-:W2:Y:S05]  /*50e0*/  LDSM.16.M88.4 R12, [R192+0x4000] ;  /* 0x00400000c00c783b */ /* 0x000eaa0000000200 */
[C---:B------:R-:W-:Y:S01]  /*50f0*/  HMMA.16816.F32 R8, R16.reuse, R70, R40 ;  /* 0x000000461008723c */ /* 0x040fe20000001828 */
[----:B------:R-:W5:Y:S05]  /*5100*/  LDSM.16.M88.4 R68, [R195+0x4800] ;  /* 0x00480000c344783b */ /* 0x000f6a0000000200 */
[C---:B------:R-:W-:Y:S06]  /*5110*/  HMMA.16816.F32 R44, R16.reuse, R76, R44 ;  /* 0x0000004c102c723c */ /* 0x040fec000000182c */
[C---:B------:R-:W-:Y:S01]  /*5120*/  HMMA.16816.F32 R48, R16.reuse, R78, R48 ;  /* 0x0000004e1030723c */ /* 0x040fe20000001830 */
[----:B------:R-:W5:Y:S05]  /*5130*/  LDSM.16.M88.4 R76, [R195+0x5000] ;  /* 0x00500000c34c783b */ /* 0x000f6a0000000200 */
[C---:B------:R-:W-:Y:S06]  /*5140*/  HMMA.16816.F32 R52, R16.reuse, R84, R52 ;  /* 0x000000541034723c */ /* 0x040fec0000001834 */
[----:B------:R-:W-:Y:S01]  /*5150*/  HMMA.16816.F32 R56, R16, R86, R56 ;  /* 0x000000561038723c */ /* 0x000fe20000001838 */
[----:B------:R-:W-:Y:S05]  /*5160*/  LDSM.16.M88.4 R84, [R189+0x5000] ;  /* 0x00500000bd54783b */ /* 0x000fea0000000200 */
[C---:B---3--:R-:W-:Y:S06]  /*5170*/  HMMA.16816.F32 R40, R20.reuse, R64, R36 ;  /* 0x000000401428723c */ /* 0x048fec0000001824 */
[C---:B------:R-:W-:Y:S01]  /*5180*/  HMMA.16816.F32 R36, R20.reuse, R66, R32 ;  /* 0x000000421424723c */ /* 0x040fe20000001820 */
[----:B------:R-:W-:Y:S05]  /*5190*/  LDSM.16.M88.4 R64, [R190+0xc000] ;  /* 0x00c00000be40783b */ /* 0x000fea0000000200 */
[C---:B----4-:R-:W-:Y:S06]  /*51a0*/  HMMA.16816.F32 R32, R20.reuse, R72, R24 ;  /* 0x000000481420723c */ /* 0x050fec0000001818 */
[C---:B------:R-:W-:Y:S01]  /*51b0*/  HMMA.16816.F32 R24, R20.reuse, R74, R8 ;  /* 0x0000004a1418723c */ /* 0x040fe20000001808 */
[----:B------:R-:W3:Y:S04]  /*51c0*/  LDSM.16.M88.4 R8, [R194+0x4000] ;  /* 0x00400000c208783b */ /* 0x000ee80000000200 */
[----:B------:R-:W4:Y:S01]  /*51d0*/  LDSM.16.M88.4 R72, [R190+0xc800] ;  /* 0x00c80000be48783b */ /* 0x000f220000000200 */
        /* <DEDUP_REMOVED lines=10> */
[C---:B-----5:R-:W-:Y:S06]  /*5280*/  HMMA.16816.F32 R36, R12.reuse, R68, R32 ;  /* 0x000000440c24723c */ /* 0x060fec0000001820 */
[C---:B------:R-:W-:Y:S01]  /*5290*/  HMMA.16816.F32 R32, R12.reuse, R70, R24 ;  /* 0x000000460c20723c */ /* 0x040fe20000001818 */
[----:B------:R-:W-:Y:S05]  /*52a0*/  LDSM.16.M88.4 R68, [R184+0xe000] ;  /* 0x00e00000b844783b */ /* 0x000fea0000000200 */
        /* <DEDUP_REMOVED lines=11> */
[----:B------:R-:W-:Y:S05]  /*5360*/  LDSM.16.M88.4 R72, [R184+0xe800] ;  /* 0x00e80000b848783b */ /* 0x000fea0000000200 */
[C---:B-1----:R-:W-:Y:S06]  /*5370*/  HMMA.16816.F32 R32, R8.reuse, R80, R24 ;  /* 0x000000500820723c */ /* 0x042fec0000001818 */
[C---:B------:R-:W-:Y:S01]  /*5380*/  HMMA.16816.F32 R24, R8.reuse, R82, R16 ;  /* 0x000000520818723c */ /* 0x040fe20000001810 */
[----:B------:R-:W1:Y:S04]  /*5390*/  LDSM.16.M88.4 R16, [R191+0x6000] ;  /* 0x00600000bf10783b */ /* 0x000e680000000200 */
[----:B------:R-:W3:Y:S01]  /*53a0*/  LDSM.16.M88.4 R80, [R184+0xf000] ;  /* 0x00f00000b850783b */ /* 0x000ee20000000200 */
[C---:B------:R-:W-:Y:S06]  /*53b0*/  HMMA.16816.F32 R12, R8.reuse, R96, R52 ;  /* 0x00000060080c723c */ /* 0x040fec0000001834 */
[----:B------:R-:W-:Y:S06]  /*53c0*/  HMMA.16816.F32 R52, R8, R98, R56 ;  /* 0x000000620834723c */ /* 0x000fec0000001838 */
[C---:B--2---:R-:W-:Y:S06]  /*53d0*/  HMMA.16816.F32 R44, R20.reuse, R62, R44 ;  /* 0x0000003e142c723c */ /* 0x044fec000000182c */
[C---:B-----5:R-:W-:Y:S06]  /*53e0*/  HMMA.16816.F32 R40, R20.reuse, R76, R40 ;  /* 0x0000004c1428723c */ /* 0x060fec0000001828 */
[C---:B------:R-:W-:Y:S01]  /*53f0*/  HMMA.16816.F32 R36, R20.reuse, R78, R36 ;  /* 0x0000004e1424723c */ /* 0x040fe20000001824 */
[----:B------:R-:W-:Y:S05]  /*5400*/  LDSM.16.M88.4 R76, [R195+0x6800] ;  /* 0x00680000c34c783b */ /* 0x000fea0000000200 */
[C---:B------:R-:W-:Y:S01]  /*5410*/  HMMA.16816.F32 R48, R20.reuse, R60, R48 ;  /* 0x0000003c1430723c */ /* 0x040fe20000001830 */
[----:B------:R-:W-:Y:S05]  /*5420*/  LDSM.16.M88.4 R60, [R190+0xe000] ;  /* 0x00e00000be3c783b */ /* 0x000fea0000000200 */
[C---:B------:R-:W-:Y:S06]  /*5430*/  HMMA.16816.F32 R32, R20.reuse, R84, R32 ;  /* 0x000000541420723c */ /* 0x040fec0000001820 */
[C---:B------:R-:W-:Y:S01]  /*5440*/  HMMA.16816.F32 R24, R20.reuse, R86, R24 ;  /* 0x000000561418723c */ /* 0x040fe20000001818 */
[----:B------:R-:W-:Y:S05]  /*5450*/  LDSM.16.M88.4 R84, [R195+0x7000] ;  /* 0x00700000c354783b */ /* 0x000fea0000000200 */
[C---:B------:R-:W-:Y:S01]  /*5460*/  HMMA.16816.F32 R8, R20.reuse, R92, R12 ;  /* 0x0000005c1408723c */ /* 0x040fe2000000180c */
[----:B------:R-:W2:Y:S05]  /*5470*/  LDSM.16.M88.4 R12, [R192+0x6000] ;  /* 0x00600000c00c783b */ /* 0x000eaa0000000200 */
[----:B------:R-:W-:Y:S01]  /*5480*/  HMMA.16816.F32 R20, R20, R94, R52 ;  /* 0x0000005e1414723c */ /* 0x000fe20000001834 */
[----:B------:R-:W4:Y:S05]  /*5490*/  LDSM.16.M88.4 R92, [R195+0x7800] ;  /* 0x00780000c35c783b */ /* 0x000f2a0000000200 */
        /* <DEDUP_REMOVED lines=8> */
[----:B------:R-:W-:Y:S05]  /*5520*/  LDSM.16.M88.4 R80, [R190+0xf800] ;  /* 0x00f80000be50783b */ /* 0x000fea0000000200 */
[C---:B------:R-:W-:Y:S01]  /*5530*/  HMMA.16816.F32 R56, R16.reuse, R88, R8 ;  /* 0x000000581038723c */ /* 0x040fe20000001808 */
[----:B------:R-:W1:Y:S05]  /*5540*/  LDSM.16.M88.4 R8, [R194+0x6000] ;  /* 0x00600000c208783b */ /* 0x000e6a0000000200 */
[----:B------:R-:W-:Y:S01]  /*5550*/  HMMA.16816.F32 R20, R16, R90, R20 ;  /* 0x0000005a1014723c */ /* 0x000fe20000001814 */
[----:B------:R-:W-:Y:S05]  /*5560*/  LDSM.16.M88.4 R16, [R193+0x6000] ;  /* 0x00600000c110783b */ /* 0x000fea0000000200 */
[C---:B--2---:R-:W-:Y:S06]  /*5570*/  HMMA.16816.F32 R48, R12.reuse, R66, R44 ;  /* 0x000000420c30723c */ /* 0x044fec000000182c */
[C---:B------:R-:W-:Y:S06]  /*5580*/  HMMA.16816.F32 R44, R12.reuse, R76, R40 ;  /* 0x0000004c0c2c723c */ /* 0x040fec0000001828 */
[C---:B------:R-:W-:Y:S06]  /*5590*/  HMMA.16816.F32 R40, R12.reuse, R78, R36 ;  /* 0x0000004e0c28723c */ /* 0x040fec0000001824 */
[C---:B------:R-:W-:Y:S01]  /*55a0*/  HMMA.16816.F32 R52, R12.reuse, R64, R52 ;  /* 0x000000400c34723c */ /* 0x040fe20000001834 */
[----:B------:R-:W2:Y:S05]  /*55b0*/  LDSM.16.M88.4 R64, [R189+0x6000] ;  /* 0x00600000bd40783b */ /* 0x000eaa0000000200 */
[C---:B------:R-:W-:Y:S06]  /*55c0*/  HMMA.16816.F32 R36, R12.reuse, R84, R32 ;  /* 0x000000540c24723c */ /* 0x040fec0000001820 */
[C---:B------:R-:W-:Y:S06]  /*55d0*/  HMMA.16816.F32 R32, R12.reuse, R86, R24 ;  /* 0x000000560c20723c */ /* 0x040fec0000001818 */
[C---:B----4-:R-:W-:Y:S06]  /*55e0*/  HMMA.16816.F32 R24, R12.reuse, R92, R56 ;  /* 0x0000005c0c18723c */ /* 0x050fec0000001838 */
[----:B------:R-:W-:Y:S06]  /*55f0*/  HMMA.16816.F32 R12, R12, R94, R20 ;  /* 0x0000005e0c0c723c */ /* 0x000fec0000001814 */
[C---:B-1----:R-:W-:Y:S06]  /*5600*/  HMMA.16816.F32 R20, R8.reuse, R60, R52 ;  /* 0x0000003c0814723c */ /* 0x042fec0000001834 */
[C---:B------:R-:W-:Y:S06]  /*5610*/  HMMA.16816.F32 R48, R8.reuse, R62, R48 ;  /* 0x0000003e0830723c */ /* 0x040fec0000001830 */
[C---:B------:R-:W-:Y:S06]  /*5620*/  HMMA.16816.F32 R44, R8.reuse, R72, R44 ;  /* 0x00000048082c723c */ /* 0x040fec000000182c */
[C---:B------:R-:W-:Y:S01]  /*5630*/  HMMA.16816.F32 R52, R8.reuse, R82, R12 ;  /* 0x000000520834723c */ /* 0x040fe2000000180c */
[----:B------:R-:W1:Y:S05]  /*5640*/  LDSM.16.M88.4 R12, [R189+0x6800] ;  /* 0x00680000bd0c783b */ /* 0x000e6a0000000200 */
[----:B------:R-:W-:Y:S01]  /*5650*/  HMMA.16816.F32 R56, R8, R70, R32 ;  /* 0x000000460838723c */ /* 0x000fe20000001820 */
[----:B------:R-:W3:Y:S05]  /*5660*/  LDSM.16.M88.4 R32, [R189+0x7000] ;  /* 0x00700000bd20783b */ /* 0x000eea0000000200 */
[----:B--2---:R-:W-:Y:S06]  /*5670*/  HMMA.16816.F32 R20, R16, R64, R20 ;  /* 0x000000401014723c */ /* 0x004fec0000001814 */
[C---:B------:R-:W-:Y:S06]  /*5680*/  HMMA.16816.F32 R40, R8.reuse, R74, R40 ;  /* 0x0000004a0828723c */ /* 0x040fec0000001828 */
[C---:B------:R-:W-:Y:S06]  /*5690*/  HMMA.16816.F32 R36, R8.reuse, R68, R36 ;  /* 0x000000440824723c */ /* 0x040fec0000001824 */
[----:B------:R-:W-:Y:S06]  /*56a0*/  HMMA.16816.F32 R60, R8, R80, R24 ;  /* 0x00000050083c723c */ /* 0x000fec0000001818 */
[----:B------:R-:W-:Y:S01]  /*56b0*/  FSEL R30, R21, -INF , !P6 ;  /* 0xff800000151e7808 */ /* 0x000fe20007000000 */
[----:B------:R-:W-:-:S02]  /*56c0*/  VIADD R8, R6, 0x8 ;  /* 0x0000000806087836 */ /* 0x000fc40000000000 */
[----:B------:R-:W-:Y:S02]  /*56d0*/  IMAD.U32 R9, RZ, RZ, UR17 ;  /* 0x00000011ff097e24 */ /* 0x000fe4000f8e00ff */
[----:B------:R-:W-:Y:S01]  /*56e0*/  VIADD R6, R2, 0x8 ;  /* 0x0000000802067836 */ /* 0x000fe20000000000 */
[C---:B------:R-:W-:Y:S01]  /*56f0*/  VIADDMNMX R216, R8.reuse, UR23, R7, PT ;  /* 0x0000001708d87c46 */ /* 0x040fe2000b800107 */
[----:B------:R-:W-:Y:S01]  /*5700*/  IMAD R64, R9, 0x4, R31 ;  /* 0x0000000409407824 */ /* 0x000fe200078e021f */
[----:B------:R-:W-:Y:S01]  /*5710*/  VIADDMNMX R214, R8, UR41, RZ, !PT ;  /* 0x0000002908d67c46 */ /* 0x000fe2000f8001ff */
[C---:B-1----:R-:W-:Y:S01]  /*5720*/  HMMA.16816.F32 R24, R16.reuse, R12, R44 ;  /* 0x0000000c1018723c */ /* 0x042fe2000000182c */
[C---:B------:R-:W-:Y:S01]  /*5730*/  ISETP.GE.AND P1, PT, R6.reuse, R217, PT ;  /* 0x000000d90600720c */ /* 0x040fe20003f26270 */
[----:B------:R-:W-:Y:S01]  /*5740*/  UIADD3 UR23, UR34, -0x4ab325aa, URZ ;  /* 0xb54cda5622177890 */ /* 0x000fe2000fffe03f */
[-C--:B------:R-:W-:Y:S01]  /*5750*/  ISETP.GE.AND P4, PT, R6, R216.reuse, PT ;  /* 0x000000d80600720c */ /* 0x080fe20003f86270 */
[----:B------:R-:W-:Y:S01]  /*5760*/  STL [R1+0x98], R64 ;  /* 0x0000984001007387 */ /* 0x000fe20000100800 */
[-C--:B------:R-:W-:Y:S01]  /*5770*/  ISETP.GE.AND P2, PT, R3, R216.reuse, PT ;  /* 0x000000d80300720c */ /* 0x080fe20003f46270 */
[----:B------:R-:W-:Y:S01]  /*5780*/  HMMA.16816.F32 R8, R16, R66, R48 ;  /* 0x000000421008723c */ /* 0x000fe20000001830 */
[----:B------:R-:W-:-:S02]  /*5790*/  ISETP.GE.AND P3, PT, R2, R216, PT ;  /* 0x000000d80200720c */ /* 0x000fc40003f66270 */
[C---:B------:R-:W-:Y:S02]  /*57a0*/  ISETP.LT.OR P1, PT, R6.reuse, R215, P1 ;  /* 0x000000d70600720c */ /* 0x040fe40000f21670 */
[-C--:B------:R-:W-:Y:S01]  /*57b0*/  ISETP.LT.OR P4, PT, R6, R214.reuse, P4 ;  /* 0x000000d60600720c */ /* 0x080fe20002781670 */
[C---:B------:R-:W-:Y:S01]  /*57c0*/  VIADD R6, R2.reuse, 0x10 ;  /* 0x0000001002067836 */ /* 0x040fe20000000000 */
[-C--:B------:R-:W-:Y:S01]  /*57d0*/  ISETP.LT.OR P2, PT, R3, R214.reuse, P2 ;  /* 0x000000d60300720c */ /* 0x080fe20001741670 */
[C---:B------:R-:W-:Y:S01]  /*57e0*/  VIADD R3, R2.reuse, 0x9 ;  /* 0x0000000902037836 */ /* 0x040fe20000000000 */
[----:B------:R-:W-:Y:S01]  /*57f0*/  ISETP.LT.OR P3, PT, R2, R214, P3 ;  /* 0x000000d60200720c */ /* 0x000fe20001f61670 */
[----:B------:R-:W-:Y:S01]  /*5800*/  HMMA.16816.F32 R12, R16, R14, R40 ;  /* 0x0000000e100c723c */ /* 0x000fe20000001828 */
[----:B------:R-:W-:Y:S02]  /*5810*/  FSEL R46, R23, -INF , !P2 ;  /* 0xff800000172e7808 */ /* 0x000fe40005000000 */
[----:B------:R-:W-:-:S02]  /*5820*/  FSEL R45, R22, -INF , !P3 ;  /* 0xff800000162d7808 */ /* 0x000fc40005800000 */
[----:B------:R-:W-:Y:S02]  /*5830*/  FSEL R31, R20, -INF , !P0 ;  /* 0xff800000141f7808 */ /* 0x000fe40004000000 */
[C---:B------:R-:W-:Y:S01]  /*5840*/  ISETP.GE.AND P2, PT, R6.reuse, R217, PT ;  /* 0x000000d90600720c */ /* 0x040fe20003f46270 */
[----:B------:R-:W1:Y:S01]  /*5850*/  LDSM.16.M88.4 R20, [R189+0x7800] ;  /* 0x00780000bd14783b */ /* 0x000e620000000200 */
[----:B------:R-:W-:Y:S01]  /*5860*/  ISETP.GE.AND P3, PT, R6, R216, PT ;  /* 0x000000d80600720c */ /* 0x000fe20003f66270 */
[----:B------:R-:W-:-:S04]  /*5870*/  DEPBAR.LE SB0, 0x0 ;  /* 0x000080000000791a */ /* 0x000fc80000000000 */
[----:B------:R-:W-:Y:S01]  /*5880*/  BAR.SYNC.DEFER_BLOCKING 0x0 ;  /* 0x0000000000007b1d */ /* 0x000fe20000010000 */
[C---:B------:R-:W-:Y:S02]  /*5890*/  ISETP.GE.AND P5, PT, R3.reuse, R217, PT ;  /* 0x000000d90300720c */ /* 0x040fe40003fa6270 */
[C---:B------:R-:W-:Y:S02]  /*58a0*/  ISETP.GE.AND P0, PT, R3.reuse, R216, PT ;  /* 0x000000d80300720c */ /* 0x040fe40003f06270 */
[CC--:B------:R-:W-:Y:S02]  /*58b0*/  ISETP.LT.OR P2, PT, R6.reuse, R215.reuse, P2 ;  /* 0x000000d70600720c */ /* 0x0c0fe40001741670 */
[-C--:B------:R-:W-:Y:S01]  /*58c0*/  ISETP.LT.OR P3, PT, R6, R214.reuse, P3 ;  /* 0x000000d60600720c */ /* 0x080fe20001f61670 */
[C---:B------:R-:W-:Y:S01]  /*58d0*/  VIADD R6, R2.reuse, 0x18 ;  /* 0x0000001802067836 */ /* 0x040fe20000000000 */
[C---:B------:R-:W-:Y:S02]  /*58e0*/  ISETP.LT.OR P5, PT, R3.reuse, R215, P5 ;  /* 0x000000d70300720c */ /* 0x040fe40002fa1670 */
[----:B------:R-:W-:Y:S01]  /*58f0*/  ISETP.LT.OR P0, PT, R3, R214, P0 ;  /* 0x000000d60300720c */ /* 0x000fe20000701670 */
[----:B------:R-:W-:Y:S01]  /*5900*/  VIADD R3, R2, 0x11 ;  /* 0x0000001102037836 */ /* 0x000fe20000000000 */
[----:B------:R-:W-:-:S02]  /*5910*/  FSEL R41, R10, -INF , !P4 ;  /* 0xff8000000a297808 */ /* 0x000fc40006000000 */
[----:B------:R-:W-:Y:S02]  /*5920*/  FSEL R42, R11, -INF , !P0 ;  /* 0xff8000000b2a7808 */ /* 0x000fe40004000000 */
[----:B------:R-:W-:Y:S02]  /*5930*/  FSEL R44, R8, -INF , !P1 ;  /* 0xff800000082c7808 */ /* 0x000fe40004800000 */
[CC--:B------:R-:W-:Y:S02]  /*5940*/  ISETP.GE.AND P0, PT, R6.reuse, R217.reuse, PT ;  /* 0x000000d90600720c */ /* 0x0c0fe40003f06270 */
[-C--:B------:R-:W-:Y:S02]  /*5950*/  ISETP.GE.AND P4, PT, R6, R216.reuse, PT ;  /* 0x000000d80600720c */ /* 0x080fe40003f86270 */
[C---:B------:R-:W-:Y:S02]  /*5960*/  ISETP.GE.AND P6, PT, R3.reuse, R217, PT ;  /* 0x000000d90300720c */ /* 0x040fe40003fc6270 */
[----:B------:R-:W-:-:S02]  /*5970*/  ISETP.GE.AND P1, PT, R3, R216, PT ;  /* 0x000000d80300720c */ /* 0x000fc40003f26270 */
[----:B------:R-:W-:Y:S02]  /*5980*/  FSEL R40, R9, -INF , !P5 ;  /* 0xff80000009287808 */ /* 0x000fe40006800000 */
[CC--:B------:R-:W-:Y:S01]  /*5990*/  ISETP.LT.OR P0, PT, R6.reuse, R215.reuse, P0 ;  /* 0x000000d70600720c */ /* 0x0c0fe20000701670 */
[----:B---3--:R-:W-:Y:S01]  /*59a0*/  HMMA.16816.F32 R8, R16, R32, R36 ;  /* 0x000000201008723c */ /* 0x008fe20000001824 */
        /* <DEDUP_REMOVED lines=12> */
[CC--:B------:R-:W-:Y:S02]  /*5a70*/  ISETP.LT.OR P1, PT, R6.reuse, R215.reuse, P1 ;  /* 0x000000d70600720c */ /* 0x0c0fe40000f21670 */
[-C--:B------:R-:W-:Y:S01]  /*5a80*/  ISETP.LT.OR P3, PT, R6, R214.reuse, P3 ;  /* 0x000000d60600720c */ /* 0x080fe20001f61670 */
[C---:B------:R-:W-:Y:S01]  /*5a90*/  VIADD R6, R2.reuse, 0x28 ;  /* 0x0000002802067836 */ /* 0x040fe20000000000 */
[C---:B------:R-:W-:Y:S02]  /*5aa0*/  ISETP.LT.OR P5, PT, R3.reuse, R215, P5 ;  /* 0x000000d70300720c */ /* 0x040fe40002fa1670 */
[----:B------:R-:W-:Y:S01]  /*5ab0*/  ISETP.LT.OR P2, PT, R3, R214, P2 ;  /* 0x000000d60300720c */ /* 0x000fe20001741670 */
[----:B------:R-:W-:Y:S01]  /*5ac0*/  VIADD R3, R2, 0x21 ;  /* 0x0000002102037836 */ /* 0x000fe20000000000 */
[----:B------:R-:W-:Y:S02]  /*5ad0*/  FSEL R71, R14, -INF , !P4 ;  /* 0xff8000000e477808 */ /* 0x000fe40006000000 */
[----:B------:R-:W-:-:S02]  /*5ae0*/  FSEL R135, R15, -INF , !P2 ;  /* 0xff8000000f877808 */ /* 0x000fc40005000000 */
[----:B------:R-:W-:Y:S02]  /*5af0*/  FSEL R133, R12, -INF , !P0 ;  /* 0xff8000000c857808 */ /* 0x000fe40004000000 */
[C---:B------:R-:W-:Y:S02]  /*5b00*/  ISETP.GE.AND P2, PT, R6.reuse, R217, PT ;  /* 0x000000d90600720c */ /* 0x040fe40003f46270 */
[CC--:B------:R-:W-:Y:S02]  /*5b10*/  ISETP.GE.AND P4, PT, R6.reuse, R216.reuse, PT ;  /* 0x000000d80600720c */ /* 0x0c0fe40003f86270 */
[----:B------:R-:W-:Y:S02]  /*5b20*/  ISETP.GE.AND P0, PT, R3, R216, PT ;  /* 0x000000d80300720c */ /* 0x000fe40003f06270 */
[----:B------:R-:W-:Y:S02]  /*5b30*/  FSEL R134, R25, -INF , !P6 ;  /* 0xff80000019867808 */ /* 0x000fe40007000000 */
[----:B------:R-:W-:Y:S01]  /*5b40*/  HMMA.16816.F32 R24, R16, R34, R56 ;  /* 0x000000221018723c */ /* 0x000fe20000001838 */
[----:B------:R-:W-:-:S02]  /*5b50*/  ISETP.LT.OR P2, PT, R6, R215, P2 ;  /* 0x000000d70600720c */ /* 0x000fc40001741670 */
[-C--:B------:R-:W-:Y:S01]  /*5b60*/  ISETP.LT.OR P4, PT, R6, R214.reuse, P4 ;  /* 0x000000d60600720c */ /* 0x080fe20002781670 */
[----:B------:R-:W-:Y:S01]  /*5b70*/  VIADD R6, R2, 0x30 ;  /* 0x0000003002067836 */ /* 0x000fe20000000000 */
[C---:B------:R-:W-:Y:S02]  /*5b80*/  ISETP.LT.OR P0, PT, R3.reuse, R214, P0 ;  /* 0x000000d60300720c */ /* 0x040fe40000701670 */
[-C--:B------:R-:W-:Y:S02]  /*5b90*/  ISETP.GE.AND P6, PT, R3, R217.reuse, PT ;  /* 0x000000d90300720c */ /* 0x080fe40003fc6270 */
[----:B------:R-:W-:Y:S02]  /*5ba0*/  FSEL R252, R10, -INF , !P3 ;  /* 0xff8000000afc7808 */ /* 0x000fe40005800000 */
[----:B------:R-:W-:Y:S02]  /*5bb0*/  FSEL R236, R11, -INF , !P0 ;  /* 0xff8000000bec7808 */ /* 0x000fe40004000000 */
[----:B------:R-:W-:-:S02]  /*5bc0*/  ISETP.GE.AND P0, PT, R6, R217, PT ;  /* 0x000000d90600720c */ /* 0x000fc40003f06270 */
[----:B------:R-:W-:Y:S02]  /*5bd0*/  ISETP.GE.AND P3, PT, R6, R216, PT ;  /* 0x000000d80600720c */ /* 0x000fe40003f66270 */
[-C--:B------:R-:W-:Y:S01]  /*5be0*/  ISETP.LT.OR P6, PT, R3, R215.reuse, P6 ;  /* 0x000000d70300720c */ /* 0x080fe200037c1670 */
[----:B------:R-:W-:Y:S01]  /*5bf0*/  VIADD R3, R2, 0x29 ;  /* 0x0000002902037836 */ /* 0x000fe20000000000 */
[----:B------:R-:W-:Y:S02]  /*5c00*/  FSEL R70, R13, -INF , !P5 ;  /* 0xff8000000d467808 */ /* 0x000fe40006800000 */
[C---:B------:R-:W-:Y:S01]  /*5c10*/  ISETP.LT.OR P0, PT, R6.reuse, R215, P0 ;  /* 0x000000d70600720c */ /* 0x040fe20000701670 */
[----:B-1----:R-:W-:Y:S01]  /*5c20*/  HMMA.16816.F32 R12, R16, R20, R60 ;  /* 0x00000014100c723c */ /* 0x002fe2000000183c */
[----:B------:R-:W-:Y:S02]  /*5c30*/  ISETP.LT.OR P3, PT, R6, R214, P3 ;  /* 0x000000d60600720c */ /* 0x000fe40001f61670 */
[----:B------:R-:W1:Y:S01]  /*5c40*/  LDC.U8 R6, c[0x0][0x388] ;  /* 0x0000e200ff067b82 */ /* 0x000e620000000000 */
[----:B------:R-:W-:-:S02]  /*5c50*/  FSEL R213, R8, -INF , !P1 ;  /* 0xff80000008d57808 */ /* 0x000fc40004800000 */
[C---:B------:R-:W-:Y:S01]  /*5c60*/  ISETP.GE.AND P5, PT, R3.reuse, R217, PT ;  /* 0x000000d90300720c */ /* 0x040fe20003fa6270 */
[----:B------:R-:W-:Y:S01]  /*5c70*/  HMMA.16816.F32 R16, R16, R22, R52 ;  /* 0x000000161010723c */ /* 0x000fe20000001834 */
[C---:B------:R-:W-:Y:S02]  /*5c80*/  ISETP.GE.AND P1, PT, R3.reuse, R216, PT ;  /* 0x000000d80300720c */ /* 0x040fe40003f26270 */
[C---:B------:R-:W-:Y:S02]  /*5c90*/  ISETP.LT.OR P5, PT, R3.reuse, R215, P5 ;  /* 0x000000d70300720c */ /* 0x040fe40002fa1670 */
[----:B------:R-:W-:Y:S01]  /*5ca0*/  ISETP.LT.OR P1, PT, R3, R214, P1 ;  /* 0x000000d60300720c */ /* 0x000fe20000f21670 */
[----:B------:R-:W-:Y:S01]  /*5cb0*/  VIADD R3, R2, 0x31 ;  /* 0x0000003102037836 */ /* 0x000fe20000000000 */
[----:B------:R-:W-:Y:S02]  /*5cc0*/  FSEL R212, R9, -INF , !P6 ;  /* 0xff80000009d47808 */ /* 0x000fe40007000000 */
[----:B------:R-:W-:-:S02]  /*5cd0*/  FSEL R219, R24, -INF , !P2 ;  /* 0xff80000018db7808 */ /* 0x000fc40005000000 */
[C---:B------:R-:W-:Y:S02]  /*5ce0*/  ISETP.GE.AND P6, PT, R3.reuse, R217, PT ;  /* 0x000000d90300720c */ /* 0x040fe40003fc6270 */
[C---:B------:R-:W-:Y:S02]  /*5cf0*/  ISETP.GE.AND P2, PT, R3.reuse, R216, PT ;  /* 0x000000d80300720c */ /* 0x040fe40003f46270 */
[C---:B------:R-:W-:Y:S02]  /*5d00*/  ISETP.LT.OR P6, PT, R3.reuse, R215, P6 ;  /* 0x000000d70300720c */ /* 0x040fe400037c1670 */
[----:B------:R-:W-:Y:S01]  /*5d10*/  ISETP.LT.OR P2, PT, R3, R214, P2 ;  /* 0x000000d60300720c */ /* 0x000fe20001741670 */
[----:B------:R-:W-:Y:S01]  /*5d20*/  VIADD R3, R2, 0x38 ;  /* 0x0000003802037836 */ /* 0x000fe20000000000 */
[----:B------:R-:W-:Y:S01]  /*5d30*/  FSEL R240, R12, -INF , !P0 ;  /* 0xff8000000cf07808 */ /* 0x000fe20004000000 */
[----:B------:R-:W-:Y:S01]  /*5d40*/  VIADD R2, R2, 0x39 ;  /* 0x0000003902027836 */ /* 0x000fe20000000000 */
[----:B-1----:R-:W-:-:S02]  /*5d50*/  PRMT R172, R6, 0x7054, R6 ;  /* 0x0000705406ac7816 */ /* 0x002fc40000000006 */
[----:B------:R-:W-:Y:S02]  /*5d60*/  FSEL R237, R26, -INF , !P4 ;  /* 0xff8000001aed7808 */ /* 0x000fe40006000000 */
[C---:B------:R-:W-:Y:S01]  /*5d70*/  ISETP.GE.AND P0, PT, R2.reuse, R216, PT ;  /* 0x000000d80200720c */ /* 0x040fe20003f06270 */
[----:B------:R1:W-:Y:S01]  /*5d80*/  STL [R1+0x84], R172 ;  /* 0x000084ac01007387 */ /* 0x0003e20000100800 */
[----:B------:R-:W-:Y:S02]  /*5d90*/  FSEL R218, R25, -INF , !P5 ;  /* 0xff80000019da7808 */ /* 0x000fe40006800000 */
[----:B------:R-:W-:Y:S02]  /*5da0*/  ISETP.LT.OR P0, PT, R2, R214, P0 ;  /* 0x000000d60200720c */ /* 0x000fe40000701670 */
[----:B------:R-:W-:Y:S02]  /*5db0*/  FSEL R171, R27, -INF , !P1 ;  /* 0xff8000001bab7808 */ /* 0x000fe40004800000 */
[----:B------:R-:W-:-:S02]  /*5dc0*/  FSEL R221, R19, -INF , !P0 ;  /* 0xff80000013dd7808 */ /* 0x000fc40004000000 */
[----:B------:R-:W-:Y:S02]  /*5dd0*/  PLOP3.LUT P0, PT, PT, PT, UP0, 0x80, 0x0 ;  /* 0x000000000000781c */ /* 0x000fe40003f0f008 */
[CC--:B------:R-:W-:Y:S02]  /*5de0*/  ISETP.GE.AND P5, PT, R3.reuse, R217.reuse, PT ;  /* 0x000000d90300720c */ /* 0x0c0fe40003fa6270 */
[C---:B------:R-:W-:Y:S02]  /*5df0*/  ISETP.GE.AND P1, PT, R3.reuse, R216, PT ;  /* 0x000000d80300720c */ /* 0x040fe40003f26270 */
[----:B------:R-:W-:Y:S02]  /*5e00*/  ISETP.GE.AND P4, PT, R2, R217, PT ;  /* 0x000000d90200720c */ /* 0x000fe40003f86270 */
[C---:B------:R-:W-:Y:S02]  /*5e10*/  ISETP.LT.OR P5, PT, R3.reuse, R215, P5 ;  /* 0x000000d70300720c */ /* 0x040fe40002fa1670 */
[----:B------:R-:W-:-:S02]  /*5e20*/  ISETP.LT.OR P1, PT, R3, R214, P1 ;  /* 0x000000d60300720c */ /* 0x000fc40000f21670 */
[----:B------:R-:W-:Y:S02]  /*5e30*/  ISETP.LT.OR P4, PT, R2, R215, P4 ;  /* 0x000000d70200720c */ /* 0x000fe40002781670 */
[----:B------:R-:W-:Y:S02]  /*5e40*/  FSEL R242, R14, -INF , !P3 ;  /* 0xff8000000ef27808 */ /* 0x000fe40005800000 */
[----:B------:R-:W-:Y:S02]  /*5e50*/  FSEL R241, R13, -INF , !P6 ;  /* 0xff8000000df17808 */ /* 0x000fe40007000000 */
[----:B------:R-:W-:Y:S02]  /*5e60*/  FSEL R246, R15, -INF , !P2 ;  /* 0xff8000000ff67808 */ /* 0x000fe40005000000 */
[----:B------:R-:W-:Y:S02]  /*5e70*/  FSEL R174, R16, -INF , !P5 ;  /* 0xff80000010ae7808 */ /* 0x000fe40006800000 */
[----:B------:R-:W-:-:S02]  /*5e80*/  FSEL R248, R18, -INF , !P1 ;  /* 0xff80000012f87808 */ /* 0x000fc40004800000 */
[----:B------:R-:W-:Y:S01]  /*5e90*/  FSEL R239, R17, -INF , !P4 ;  /* 0xff80000011ef7808 */ /* 0x000fe20006000000 */
[----:B-1----:R-:W-:Y:S06]  /*5ea0*/  @!P0 BRA `(.L_x_728) ;  /* 0x0000000800548947 */ /* 0x002fec0003800000 */
        /* <DEDUP_REMOVED lines=147> */
.L_x_730:
[----:B------:R-:W-:Y:S05]  /*67e0*/  BSYNC B0 ;  /* 0x0000000000007941 */ /* 0x000fea0003800000 */
.L_x_729:
[----:B------:R-:W0:Y:S02]  /*67f0*/  LDGDEPBAR ;  /* 0x00000000000079af */ /* 0x000e240000000000 */
.L_x_728:
[----:B-1----:R-:W-:Y:S01]  /*6800*/  FMNMX.FTZ R2, R31, R30, !PT ;  /* 0x0000001e1f027209 */ /* 0x002fe20007810000 */
[----:B------:R-:W-:Y:S01]  /*6810*/  IMAD.WIDE.U32 R168, R64, -0x326172a9, RZ ;  /* 0xcd9e8d5740a87825 */ /* 0x000fe200078e00ff */
[----:B------:R-:W-:Y:S01]  /*6820*/  USHF.L.U32 UR42, UR20, 0x1, URZ ;  /* 0x00000001142a7899 */ /* 0x000fe2000800063f */
[----:B------:R-:W-:Y:S01]  /*6830*/  LEA R185, R5, UR4, 0x1 ;  /* 0x0000000405b97c11 */ /* 0x000fe2000f8e08ff */
[----:B------:R-:W-:Y:S01]  /*6840*/  UIADD3 UR6, UR35, -0x4498517b, URZ ;  /* 0xbb67ae8523067890 */ /* 0x000fe2000fffe03f */
[----:B------:R-:W-:Y:S01]  /*6850*/  FMNMX.FTZ R2, R44, R2, !PT ;  /* 0x000000022c027209 */ /* 0x000fe20007810000 */
[----:B------:R-:W-:Y:S01]  /*6860*/  IMAD.WIDE.U32 R158, R108, -0x2daee0ad, RZ ;  /* 0xd2511f536c9e7825 */ /* 0x000fe200078e00ff */
[----:B------:R-:W-:Y:S01]  /*6870*/  UIADD3 UR41, UR34, -0x61c88647, URZ ;  /* 0x9e3779b922297890 */ /* 0x000fe2000fffe03f */
[----:B------:R-:W-:Y:S01]  /*6880*/  LEA R188, R0, R185, 0x1 ;  /* 0x000000b900bc7211 */ /* 0x000fe200078e08ff */
[----:B------:R-:W-:Y:S01]  /*6890*/  UIADD3 UR32, UR34, 0x3c6ef372, URZ ;  /* 0x3c6ef37222207890 */ /* 0x000fe2000fffe03f */
[----:B------:R-:W-:Y:S01]  /*68a0*/  FMNMX.FTZ R2, R40, R2, !PT ;  /* 0x0000000228027209 */ /* 0x000fe20007810000 */
[----:B------:R-:W-:Y:S01]  /*68b0*/  UIADD3 UR29, UR35, 0x76cf5d0a, URZ ;  /* 0x76cf5d0a231d7890 */ /* 0x000fe2000fffe03f */
[----:B------:R-:W-:Y:S01]  /*68c0*/  IMAD R186, R4, 0x2, R185 ;  /* 0x0000000204ba7824 */ /* 0x000fe200078e02b9 */
[----:B------:R-:W-:Y:S01]  /*68d0*/  UIADD3 UR14, UR35, 0x32370b8f, URZ ;  /* 0x32370b8f230e7890 */ /* 0x000fe2000fffe03f */
[----:B------:R-:W-:Y:S01]  /*68e0*/  FMNMX.FTZ R2, R156, R2, !PT ;  /* 0x000000029c027209 */ /* 0x000fe20007810000 */
[----:B------:R-:W-:Y:S01]  /*68f0*/  ULDC UR8, c[0x0][0x2ec] ;  /* 0x0000bb0000087ab9 */ /* 0x000fe20000000800 */
[----:B------:R-:W-:Y:S01]  /*6900*/  UIADD3 UR24, UR34, -0x255992d5, URZ ;  /* 0xdaa66d2b22187890 */ /* 0x000fe2000fffe03f */
[----:B------:R-:W-:Y:S01]  /*6910*/  IMAD R187, R0, 0x2, R186 ;  /* 0x0000000200bb7824 */ /* 0x000fe200078e02ba */
[----:B------:R-:W-:Y:S01]  /*6920*/  FMNMX.FTZ R2, R134, R2, !PT ;  /* 0x0000000286027209 */ /* 0x000fe20007810000 */
[----:B------:R-:W-:Y:S01]  /*6930*/  UIADD3 UR7, UR34, 0x78dde6e4, URZ ;  /* 0x78dde6e422077890 */ /* 0x000fe2000fffe03f */
[----:B------:R-:W-:Y:S01]  /*6940*/  LDSM.16.MT88.4 R64, [R185+0x10000] ;  /* 0x01000000b940783b */ /* 0x000fe20000004200 */
[----:B------:R-:W-:Y:S01]  /*6950*/  UIADD3 UR10, UR35, -0x56f99767, URZ ;  /* 0xa9066899230a7890 */ /* 0x000fe2000fffe03f */
[----:B------:R-:W-:Y:S01]  /*6960*/  FMNMX.FTZ R2, R133, R2, !PT ;  /* 0x0000000285027209 */ /* 0x000fe20007810000 */
[----:B------:R-:W-:Y:S01]  /*6970*/  UIADD3 UR11, UR34, 0x1715609d, URZ ;  /* 0x1715609d220b7890 */ /* 0x000fe2000fffe03f */
[----:B------:R-:W-:Y:S02]  /*6980*/  LDSM.16.MT88.4 R60, [R185+0x12000] ;  /* 0x01200000b93c783b */ /* 0x000fe40000004200 */
[----:B------:R-:W-:-:S02]  /*6990*/  FMNMX.FTZ R2, R70, R2, !PT ;  /* 0x0000000246027209 */ /* 0x000fc40007810000 */
[----:B------:R-:W-:Y:S02]  /*69a0*/  LDSM.16.MT88.4 R56, [R188+0x10000] ;  /* 0x01000000bc38783b */ /* 0x000fe40000004200 */
[----:B------:R-:W-:Y:S02]  /*69b0*/  FMNMX.FTZ R3, R213, R2, !PT ;  /* 0x00000002d5037209 */ /* 0x000fe40007810000 */
[----:B------:R-:W-:Y:S01]  /*69c0*/  FMNMX.FTZ R2, R45, R46, !PT ;  /* 0x0000002e2d027209 */ /* 0x000fe20007810000 */
[----:B------:R-:W-:Y:S01]  /*69d0*/  LDSM.16.MT88.4 R48, [R187+0x10000] ;  /* 0x01000000bb30783b */ /* 0x000fe20000004200 */
[----:B------:R-:W-:Y:S02]  /*69e0*/  FMNMX.FTZ R3, R212, R3, !PT ;  /* 0x00000003d4037209 */ /* 0x000fe40007810000 */
[----:B------:R-:W-:Y:S01]  /*69f0*/  FMNMX.FTZ R2, R41, R2, !PT ;  /* 0x0000000229027209 */ /* 0x000fe20007810000 */
[----:B---3--:R-:W-:Y:S01]  /*6a00*/  LDSM.16.MT88.4 R16, [R188+0x14000] ;  /* 0x01400000bc10783b */ /* 0x008fe20000004200 */
        /* <DEDUP_REMOVED lines=14> */
[----:B------:R-:W-:-:S03]  /*6af0*/  FMNMX.FTZ R2, R252, R2, !PT ;  /* 0x00000002fc027209 */ /* 0x000fc60007810000 */
[----:B------:R-:W1:Y:S01]  /*6b00*/  SHFL.BFLY PT, R3, R132, 0x2, 0x1f ;  /* 0x0c401f0084037f89 */ /* 0x000e6200000e0000 */
[----:B------:R-:W-:-:S04]  /*6b10*/  FMNMX.FTZ R2, R236, R2, !PT ;  /* 0x00000002ec027209 */ /* 0x000fc80007810000 */
[----:B------:R-:W-:-:S04]  /*6b20*/  FMNMX.FTZ R2, R237, R2, !PT ;  /* 0x00000002ed027209 */ /* 0x000fc80007810000 */
[----:B------:R-:W-:-:S04]  /*6b30*/  FMNMX.FTZ R2, R171, R2, !PT ;  /* 0x00000002ab027209 */ /* 0x000fc80007810000 */
[----:B------:R-:W-:-:S04]  /*6b40*/  FMNMX.FTZ R2, R242, R2, !PT ;  /* 0x00000002f2027209 */ /* 0x000fc80007810000 */
[----:B------:R-:W-:-:S04]  /*6b50*/  FMNMX.FTZ R2, R246, R2, !PT ;  /* 0x00000002f6027209 */ /* 0x000fc80007810000 */
[----:B------:R-:W-:Y:S02]  /*6b60*/  FMNMX.FTZ R2, R248, R2, !PT ;  /* 0x00000002f8027209 */ /* 0x000fe40007810000 */
[----:B-1----:R-:W-:Y:S02]  /*6b70*/  FMNMX.FTZ R132, R132, R3, !PT ;  /* 0x0000000384847209 */ /* 0x002fe40007810000 */
[----:B------:R-:W-:Y:S02]  /*6b80*/  FMNMX.FTZ R2, R221, R2, !PT ;  /* 0x00000002dd027209 */ /* 0x000fe40007810000 */
[----:B------:R-:W-:Y:S01]  /*6b90*/  LOP3.LUT R3, R107, UR34, RZ, 0x3c, !PT ;  /* 0x000000226b037c12 */ /* 0x000fe2000f8e3cff */
[----:B------:R-:W1:Y:S03]  /*6ba0*/  SHFL.BFLY PT, R9, R132, 0x1, 0x1f ;  /* 0x0c201f0084097f89 */ /* 0x000e6600000e0000 */
[----:B------:R-:W-:Y:S01]  /*6bb0*/  LOP3.LUT R6, R169, R3, RZ, 0x3c, !PT ;  /* 0x00000003a9067212 */ /* 0x000fe200078e3cff */
[----:B------:R-:W2:Y:S04]  /*6bc0*/  SHFL.BFLY PT, R10, R2, 0x2, 0x1f ;  /* 0x0c401f00020a7f89 */ /* 0x000ea800000e0000 */
[----:B------:R3:W-:Y:S01]  /*6bd0*/  STL [R1+0xa8], R3 ;  /* 0x0000a80301007387 */ /* 0x0007e20000100800 */
[----:B------:R-:W-:-:S05]  /*6be0*/  IMAD.WIDE.U32 R68, R6, -0x2daee0ad, RZ ;  /* 0xd2511f5306447825 */ /* 0x000fca00078e00ff */
[----:B------:R-:W-:Y:S01]  /*6bf0*/  LOP3.LUT R8, R69, UR6, R158, 0x96, !PT ;  /* 0x0000000645087c12 */ /* 0x000fe2000f8e969e */
[----:B------:R-:W-:-:S04]  /*6c00*/  UIADD3 UR6, UR35, -0x126145ec, URZ ;  /* 0xed9eba1423067890 */ /* 0x000fc8000fffe03f */
[----:B------:R-:W-:Y:S01]  /*6c10*/  IMAD.WIDE.U32 R54, R8, -0x326172a9, RZ ;  /* 0xcd9e8d5708367825 */ /* 0x000fe200078e00ff */
[----:B-1----:R-:W-:Y:S02]  /*6c20*/  FMNMX.FTZ R132, R132, R9, !PT ;  /* 0x0000000984847209 */ /* 0x002fe40007810000 */
[----:B--2---:R-:W-:-:S03]  /*6c30*/  FMNMX.FTZ R9, R2, R10, !PT ;  /* 0x0000000a02097209 */ /* 0x004fc60007810000 */
[C---:B------:R-:W-:Y:S01]  /*6c40*/  FMUL.FTZ R8, R132.reuse, UR8 ;  /* 0x0000000884087c20 */ /* 0x040fe20008410000 */
[----:B------:R-:W-:Y:S01]  /*6c50*/  FSETP.NEU.FTZ.AND P1, PT, R132, -INF , PT ;  /* 0xff8000008400780b */ /* 0x000fe20003f3d000 */
[----:B---3--:R-:W-:Y:S01]  /*6c60*/  IMAD.U32 R3, RZ, RZ, UR42 ;  /* 0x0000002aff037e24 */ /* 0x008fe2000f8e00ff */
[----:B------:R-:W1:Y:S02]  /*6c70*/  SHFL.BFLY PT, R12, R9, 0x1, 0x1f ;  /* 0x0c201f00090c7f89 */ /* 0x000e6400000e0000 */
[----:B------:R-:W-:Y:S01]  /*6c80*/  FSEL R8, R8, RZ, P1 ;  /* 0x000000ff08087208 */ /* 0x000fe20000800000 */
[----:B------:R-:W-:Y:S01]  /*6c90*/  UIADD3 UR42, UR42, 0x1, URZ ;  /* 0x000000012a2a7890 */ /* 0x000fe2000fffe03f */
[----:B------:R-:W-:-:S05]  /*6ca0*/  LOP3.LUT R3, R159, UR35, R3, 0x96, !PT ;  /* 0x000000239f037c12 */ /* 0x000fca000f8e9603 */
[----:B------:R-:W-:-:S05]  /*6cb0*/  IMAD.WIDE.U32 R6, R3, -0x326172a9, RZ ;  /* 0xcd9e8d5703067825 */ /* 0x000fca00078e00ff */
[----:B------:R-:W-:Y:S01]  /*6cc0*/  LOP3.LUT R2, R7, UR41, R168, 0x96, !PT ;  /* 0x0000002907027c12 */ /* 0x000fe2000f8e96a8 */
[----:B------:R-:W-:Y:S01]  /*6cd0*/  FFMA.FTZ R7, R31, UR8, -R8 ;  /* 0x000000081f077c23 */ /* 0x000fe20008010808 */
[----:B------:R-:W-:-:S03]  /*6ce0*/  LOP3.LUT R10, R55, UR32, R6, 0x96, !PT ;  /* 0x00000020370a7c12 */ /* 0x000fc6000f8e9606 */
[----:B------:R-:W-:Y:S01]  /*6cf0*/  IMAD.WIDE.U32 R2, R2, -0x2daee0ad, RZ ;  /* 0xd2511f5302027825 */ /* 0x000fe200078e00ff */
[----:B------:R2:W-:Y:S03]  /*6d00*/  MUFU.EX2 R220, R7 ;  /* 0x0000000700dc7308 */ /* 0x0005e60000000800 */
[----:B------:R-:W-:Y:S01]  /*6d10*/  IMAD.WIDE.U32 R10, R10, -0x2daee0ad, RZ ;  /* 0xd2511f530a0a7825 */ /* 0x000fe200078e00ff */
[----:B------:R-:W-:-:S04]  /*6d20*/  LOP3.LUT R3, R3, UR29, R68, 0x96, !PT ;  /* 0x0000001d03037c12 */ /* 0x000fc8000f8e9644 */
[----:B------:R-:W-:Y:S01]  /*6d30*/  LOP3.LUT R6, R11, UR14, R2, 0x96, !PT ;  /* 0x0000000e0b067c12 */ /* 0x000fe2000f8e9602 */
[----:B------:R-:W-:-:S04]  /*6d40*/  IMAD.WIDE.U32 R2, R3, -0x326172a9, RZ ;  /* 0xcd9e8d5703027825 */ /* 0x000fc800078e00ff */
[----:B------:R-:W-:Y:S01]  /*6d50*/  IMAD.WIDE.U32 R38, R6, -0x326172a9, RZ ;  /* 0xcd9e8d5706267825 */ /* 0x000fe200078e00ff */
[----:B------:R-:W-:Y:S02]  /*6d60*/  LOP3.LUT R6, R3, UR24, R54, 0x96, !PT ;  /* 0x0000001803067c12 */ /* 0x000fe4000f8e9636 */
[----:B-1----:R-:W-:Y:S01]  /*6d70*/  FMNMX.FTZ R3, R9, R12, !PT ;  /* 0x0000000c09037209 */ /* 0x002fe20007810000 */
[----:B--2---:R-:W-:Y:S01]  /*6d80*/  FFMA.FTZ R7, R30, UR8, -R8 ;  /* 0x000000081e077c23 */ /* 0x004fe20008010808 */
[----:B------:R-:W-:Y:S01]  /*6d90*/  LOP3.LUT R11, R39, UR7, R2, 0x96, !PT ;  /* 0x00000007270b7c12 */ /* 0x000fe2000f8e9602 */
[----:B------:R-:W-:Y:S01]  /*6da0*/  FFMA.FTZ R2, R44, UR8, -R8 ;  /* 0x000000082c027c23 */ /* 0x000fe20008010808 */
[----:B------:R-:W-:Y:S01]  /*6db0*/  FSETP.NEU.FTZ.AND P1, PT, R3, -INF , PT ;  /* 0xff8000000300780b */ /* 0x000fe20003f3d000 */
[----:B------:R1:W-:Y:S01]  /*6dc0*/  MUFU.EX2 R175, R7 ;  /* 0x0000000700af7308 */ /* 0x0003e20000000800 */
[----:B------:R-:W-:Y:S01]  /*6dd0*/  LDSM.16.MT88.4 R28, [R187+0x12000] ;  /* 0x01200000bb1c783b */ /* 0x000fe20000004200 */
[----:B------:R-:W-:-:S06]  /*6de0*/  IMAD.WIDE.U32 R52, R11, -0x2daee0ad, RZ ;  /* 0xd2511f530b347825 */ /* 0x000fcc00078e00ff */
[----:B------:R2:W-:Y:S01]  /*6df0*/  MUFU.EX2 R244, R2 ;  /* 0x0000000200f47308 */ /* 0x0005e20000000800 */
[----:B-1----:R-:W-:-:S05]  /*6e00*/  IMAD.WIDE.U32 R6, R6, -0x2daee0ad, RZ ;  /* 0xd2511f5306067825 */ /* 0x002fca00078e00ff */
[----:B------:R-:W-:Y:S01]  /*6e10*/  LOP3.LUT R10, R7, UR6, R10, 0x96, !PT ;  /* 0x00000006070a7c12 */ /* 0x000fe2000f8e960a */
[----:B------:R-:W-:Y:S01]  /*6e20*/  FFMA.FTZ R7, R40, UR8, -R8 ;  /* 0x0000000828077c23 */ /* 0x000fe20008010808 */
[----:B------:R-:W-:Y:S01]  /*6e30*/  LOP3.LUT R6, R53, UR10, R6, 0x96, !PT ;  /* 0x0000000a35067c12 */ /* 0x000fe2000f8e9606 */
[----:B--2---:R-:W-:Y:S01]  /*6e40*/  FMUL.FTZ R2, R3, UR8 ;  /* 0x0000000803027c20 */ /* 0x004fe20008410000 */
[----:B------:R-:W-:Y:S01]  /*6e50*/  IMAD.MOV.U32 R53, RZ, RZ, R240 ;  /* 0x000000ffff357224 */ /* 0x000fe200078e00f0 */
[----:B------:R1:W2:Y:S01]  /*6e60*/  MUFU.EX2 R222, R7 ;  /* 0x0000000700de7308 */ /* 0x0002a20000000800 */
[----:B------:R-:W-:Y:S02]  /*6e70*/  IMAD.WIDE.U32 R36, R10, -0x326172a9, RZ ;  /* 0xcd9e8d570a247825 */ /* 0x000fe400078e00ff */
[----:B------:R-:W-:-:S05]  /*6e80*/  FSEL R2, R2, RZ, P1 ;  /* 0x000000ff02027208 */ /* 0x000fca0000800000 */
[--C-:B------:R-:W-:Y:S01]  /*6e90*/  FFMA.FTZ R9, R45, UR8, -R2.reuse ;  /* 0x000000082d097c23 */ /* 0x100fe20008010802 */
[----:B------:R-:W-:Y:S02]  /*6ea0*/  FFMA.FTZ R4, R46, UR8, -R2 ;  /* 0x000000082e047c23 */ /* 0x000fe40008010802 */
[----:B------:R-:W-:Y:S01]  /*6eb0*/  LDSM.16.MT88.4 R44, [R186+0x12000] ;  /* 0x01200000ba2c783b */ /* 0x000fe20000004200 */
[----:B------:R3:W-:Y:S01]  /*6ec0*/  MUFU.EX2 R173, R9 ;  /* 0x0000000900ad7308 */ /* 0x0007e20000000800 */
[----:B-1----:R-:W-:-:S07]  /*6ed0*/  IMAD.WIDE.U32 R6, R6, -0x326172a9, RZ ;  /* 0xcd9e8d5706067825 */ /* 0x002fce00078e00ff */
[----:B------:R-:W-:Y:S01]  /*6ee0*/  MUFU.EX2 R238, R4 ;  /* 0x0000000400ee7308 */ /* 0x000fe20000000800 */
[----:B------:R-:W-:Y:S02]  /*6ef0*/  LOP3.LUT R5, R7, UR23, R36, 0x96, !PT ;  /* 0x0000001707057c12 */ /* 0x000fe4000f8e9624 */
[C---:B------:R-:W-:Y:S02]  /*6f00*/  LOP3.LUT R7, R6.reuse, 0xffff, RZ, 0xc0, !PT ;  /* 0x0000ffff06077812 */ /* 0x040fe400078ec0ff */
[----:B------:R-:W-:Y:S02]  /*6f10*/  SHF.R.U32.HI R10, RZ, 0x10, R6 ;  /* 0x00000010ff0a7819 */ /* 0x000fe40000011606 */
[----:B------:R-:W-:Y:S01]  /*6f20*/  LOP3.LUT R13, R6, 0xff, RZ, 0xc0, !PT ;  /* 0x000000ff060d7812 */ /* 0x000fe200078ec0ff */
[----:B---3--:R-:W-:Y:S01]  /*6f30*/  FFMA.FTZ R9, R41, UR8, -R2 ;  /* 0x0000000829097c23 */ /* 0x008fe20008010802 */
[----:B------:R-:W-:Y:S02]  /*6f40*/  SHF.R.U32.HI R12, RZ, 0x18, R6 ;  /* 0x00000018ff0c7819 */ /* 0x000fe40000011606 */
[----:B------:R-:W-:Y:S01]  /*6f50*/  SHF.R.U32.HI R11, RZ, 0x8, R7 ;  /* 0x00000008ff0b7819 */ /* 0x000fe20000011607 */
[----:B------:R1:W-:Y:S01]  /*6f60*/  MUFU.EX2 R243, R9 ;  /* 0x0000000900f37308 */ /* 0x0003e20000000800 */
[----:B------:R-:W-:-:S02]  /*6f70*/  LOP3.LUT R6, R5, 0xffff, RZ, 0xc0, !PT ;  /* 0x0000ffff05067812 */ /* 0x000fc400078ec0ff */
[----:B------:R-:W-:Y:S02]  /*6f80*/  LOP3.LUT R7, R10, 0xff, RZ, 0xc0, !PT ;  /* 0x000000ff0a077812 */ /* 0x000fe400078ec0ff */
[----:B------:R-:W-:Y:S02]  /*6f90*/  SHF.R.U32.HI R0, RZ, 0x10, R5 ;  /* 0x00000010ff007819 */ /* 0x000fe40000011605 */
[----:B------:R-:W-:Y:S02]  /*6fa0*/  PRMT R11, R13, 0x5410, R11 ;  /* 0x000054100d0b7816 */ /* 0x000fe4000000000b */
[----:B------:R-:W-:Y:S02]  /*6fb0*/  LOP3.LUT R10, R5, 0xff, RZ, 0xc0, !PT ;  /* 0x000000ff050a7812 */ /* 0x000fe400078ec0ff */
[----:B------:R-:W-:Y:S02]  /*6fc0*/  SHF.R.U32.HI R6, RZ, 0x8, R6 ;  /* 0x00000008ff067819 */ /* 0x000fe40000011606 */
[----:B------:R-:W-:-:S02]  /*6fd0*/  PRMT R7, R7, 0x5410, R12 ;  /* 0x0000541007077816 */ /* 0x000fc4000000000c */
[----:B------:R-:W-:Y:S01]  /*6fe0*/  PRMT R10, R10, 0x5410, R6 ;  /* 0x000054100a0a7816 */ /* 0x000fe20000000006 */
[----:B------:R-:W-:Y:S01]  /*6ff0*/  LDSM.16.MT88.4 R12, [R187+0x14000] ;  /* 0x01400000bb0c783b */ /* 0x000fe20000004200 */
[----:B-1----:R-:W-:Y:S01]  /*7000*/  FFMA.FTZ R9, R42, UR8, -R2 ;  /* 0x000000082a097c23 */ /* 0x002fe20008010802 */
[----:B------:R-:W-:Y:S02]  /*7010*/  HSET2.LE.AND R7, R7, R172, PT ;  /* 0x000000ac07077233 */ /* 0x000fe40003803000 */
[----:B------:R-:W1:Y:S01]  /*7020*/  LDSM.16.MT88.4 R40, [R186+0x10000] ;  /* 0x01000000ba28783b */ /* 0x000e620000004200 */
[----:B------:R3:W4:Y:S01]  /*7030*/  MUFU.EX2 R223, R9 ;  /* 0x0000000900df7308 */ /* 0x0007220000000800 */
[----:B--2---:R-:W-:Y:S02]  /*7040*/  F2FP.F16.F32.PACK_AB R6, R222, R244 ;  /* 0x000000f4de06723e */ /* 0x004fe400000000ff */
[----:B---3--:R-:W-:Y:S02]  /*7050*/  SHF.R.U32.HI R9, RZ, 0x18, R5 ;  /* 0x00000018ff097819 */ /* 0x008fe40000011605 */
[----:B------:R-:W-:-:S02]  /*7060*/  LOP3.LUT R5, R0, 0xff, RZ, 0xc0, !PT ;  /* 0x000000ff00057812 */ /* 0x000fc400078ec0ff */
[--C-:B------:R-:W-:Y:S02]  /*7070*/  HSET2.LE.AND R0, R11, R172.reuse, PT ;  /* 0x000000ac0b007233 */ /* 0x100fe40003803000 */
[----:B------:R-:W-:Y:S02]  /*7080*/  PRMT R5, R5, 0x5410, R9 ;  /* 0x0000541005057816 */ /* 0x000fe40000000009 */
[----:B----4-:R-:W-:Y:S02]  /*7090*/  F2FP.F16.F32.PACK_AB R4, R223, R243 ;  /* 0x000000f3df04723e */ /* 0x010fe400000000ff */
[----:B------:R-:W-:Y:S02]  /*70a0*/  LOP3.LUT R6, R0, R6, RZ, 0xc0, !PT ;  /* 0x0000000600067212 */ /* 0x000fe400078ec0ff */
[----:B------:R-:W-:Y:S02]  /*70b0*/  LOP3.LUT R7, R7, R4, RZ, 0xc0, !PT ;  /* 0x0000000407077212 */ /* 0x000fe400078ec0ff */
[----:B------:R-:W-:-:S02]  /*70c0*/  HSET2.LE.AND R0, R10, R172, PT ;  /* 0x000000ac0a007233 */ /* 0x000fc40003803000 */
[----:B------:R-:W-:Y:S02]  /*70d0*/  HSET2.LE.AND R5, R5, R172, PT ;  /* 0x000000ac05057233 */ /* 0x000fe40003803000 */
[----:B------:R-:W-:Y:S02]  /*70e0*/  F2FP.F16.F32.PACK_AB R4, R175, R220 ;  /* 0x000000dcaf04723e */ /* 0x000fe400000000ff */
[----:B------:R-:W-:Y:S02]  /*70f0*/  F2FP.F16.F32.PACK_AB R9, R238, R173 ;  /* 0x000000adee09723e */ /* 0x000fe400000000ff */
[----:B------:R-:W-:Y:S01]  /*7100*/  LOP3.LUT R4, R0, R4, RZ, 0xc0, !PT ;  /* 0x0000000400047212 */ /* 0x000fe200078ec0ff */
[--C-:B------:R-:W-:Y:S01]  /*7110*/  FFMA.FTZ R0, R156, UR8, -R8.reuse ;  /* 0x000000089c007c23 */ /* 0x100fe20008010808 */
[----:B------:R-:W-:Y:S01]  /*7120*/  LOP3.LUT R5, R5, R9, RZ, 0xc0, !PT ;  /* 0x0000000905057212 */ /* 0x000fe200078ec0ff */
[----:B------:R-:W-:Y:S01]  /*7130*/  FFMA.FTZ R9, R133, UR8, -R8 ;  /* 0x0000000885097c23 */ /* 0x000fe20008010808 */
[----:B------:R-:W-:Y:S01]  /*7140*/  IMAD.MOV.U32 R156, RZ, RZ, R248 ;  /* 0x000000ffff9c7224 */ /* 0x000fe200078e00f8 */
[----:B------:R2:W-:Y:S04]  /*7150*/  MUFU.EX2 R247, R0 ;  /* 0x0000000000f77308 */ /* 0x0005e80000000800 */
[C---:B------:R-:W-:Y:S04]  /*7160*/  HMMA.16816.F32 R108, R4.reuse, R64, RZ ;  /* 0x00000040046c723c */ /* 0x040fe800000018ff */
[----:B------:R-:W-:Y:S02]  /*7170*/  MUFU.EX2 R245, R9 ;  /* 0x0000000900f57308 */ /* 0x000fe40000000800 */
[C---:B------:R-:W-:Y:S06]  /*7180*/  HMMA.16816.F32 R80, R4.reuse, R66, RZ ;  /* 0x000000420450723c */ /* 0x040fec00000018ff */
[----:B-1----:R-:W-:Y:S01]  /*7190*/  HMMA.16816.F32 R64, R4, R40, RZ ;  /* 0x000000280440723c */ /* 0x002fe200000018ff */
[----:B--2---:R-:W-:-:S04]  /*71a0*/  FFMA.FTZ R0, R134, UR8, -R8 ;  /* 0x0000000886007c23 */ /* 0x004fc80008010808 */
[----:B------:R1:W-:Y:S01]  /*71b0*/  MUFU.EX2 R170, R0 ;  /* 0x0000000000aa7308 */ /* 0x0003e20000000800 */
[C---:B------:R-:W-:Y:S01]  /*71c0*/  HMMA.16816.F32 R136, R4.reuse, R42, RZ ;  /* 0x0000002a0488723c */ /* 0x040fe200000018ff */
[----:B------:R-:W2:Y:S05]  /*71d0*/  LDSM.16.MT88.4 R40, [R185+0x16000] ;  /* 0x01600000b928783b */ /* 0x000eaa0000004200 */
[C---:B------:R-:W-:Y:S06]  /*71e0*/  HMMA.16816.F32 R104, R4.reuse, R56, RZ ;  /* 0x000000380468723c */ /* 0x040fec00000018ff */
[----:B------:R-:W-:Y:S01]  /*71f0*/  HMMA.16816.F32 R76, R4, R58, RZ ;  /* 0x0000003a044c723c */ /* 0x000fe200000018ff */
[----:B-1----:R-:W-:-:S05]  /*7200*/  LOP3.LUT R0, R37, UR11, R38, 0x96, !PT ;  /* 0x0000000b25007c12 */ /* 0x002fca000f8e9626 */
[----:B------:R-:W-:Y:S01]  /*7210*/  HMMA.16816.F32 R144, R4, R48, RZ ;  /* 0x000000300490723c */ /* 0x000fe200000018ff */
[----:B------:R-:W-:-:S04]  /*7220*/  IMAD.WIDE.U32 R10, R0, -0x2daee0ad, RZ ;  /* 0xd2511f53000a7825 */ /* 0x000fc800078e00ff */
[----:B------:R-:W-:Y:S01]  /*7230*/  FFMA.FTZ R0, R70, UR8, -R8 ;  /* 0x0000000846007c23 */ /* 0x000fe20008010808 */
[----:B------:R-:W-:Y:S01]  /*7240*/  MOV R70, R239 ;  /* 0x000000ef00467202 */ /* 0x000fe20000000f00 */
[----:B------:R-:W-:Y:S01]  /*7250*/  HMMA.16816.F32 R128, R4, R50, RZ ;  /* 0x000000320480723c */ /* 0x000fe200000018ff */
[----:B------:R-:W1:Y:S01]  /*7260*/  LDSM.16.MT88.4 R48, [R186+0x16000] ;  /* 0x01600000ba30783b */ /* 0x000e620000004200 */
[----:B------:R3:W-:Y:S01]  /*7270*/  MUFU.EX2 R161, R0 ;  /* 0x0000000000a17308 */ /* 0x0007e20000000800 */
[----:B------:R-:W-:-:S03]  /*7280*/  LOP3.LUT R9, R10, 0xffff, RZ, 0xc0, !PT ;  /* 0x0000ffff0a097812 */ /* 0x000fc600078ec0ff */
[----:B------:R-:W-:Y:S01]  /*7290*/  HMMA.16816.F32 R100, R4, R60, RZ ;  /* 0x0000003c0464723c */ /* 0x000fe200000018ff */
[----:B------:R-:W-:-:S05]  /*72a0*/  SHF.R.U32.HI R9, RZ, 0x8, R9 ;  /* 0x00000008ff097819 */ /* 0x000fca0000011609 */
[C---:B------:R-:W-:Y:S06]  /*72b0*/  HMMA.16816.F32 R124, R4.reuse, R62, RZ ;  /* 0x0000003e047c723c */ /* 0x040fec00000018ff */
[----:B------:R-:W-:Y:S01]  /*72c0*/  HMMA.16816.F32 R92, R4, R28, RZ ;  /* 0x0000001c045c723c */ /* 0x000fe200000018ff */
[----:B---3--:R-:W-:-:S05]  /*72d0*/  SHF.R.U32.HI R0, RZ, 0x10, R10 ;  /* 0x00000010ff007819 */ /* 0x008fca000001160a */
[C---:B------:R-:W-:Y:S01]  /*72e0*/  HMMA.16816.F32 R60, R4.reuse, R30, RZ ;  /* 0x0000001e043c723c */ /* 0x040fe200000018ff */
[----:B------:R-:W3:Y:S05]  /*72f0*/  LDSM.16.MT88.4 R28, [R188+0x16000] ;  /* 0x01600000bc1c783b */ /* 0x000eea0000004200 */
[C---:B------:R-:W-:Y:S06]  /*7300*/  HMMA.16816.F32 R84, R4.reuse, R16, RZ ;  /* 0x000000100454723c */ /* 0x040fec00000018ff */
[C---:B------:R-:W-:Y:S01]  /*7310*/  HMMA.16816.F32 R56, R4.reuse, R18, RZ ;  /* 0x000000120438723c */ /* 0x040fe200000018ff */
[----:B------:R-:W4:Y:S05]  /*7320*/  LDSM.16.MT88.4 R16, [R187+0x16000] ;  /* 0x01600000bb10783b */ /* 0x000f2a0000004200 */
[C---:B------:R-:W-:Y:S06]  /*7330*/  HMMA.16816.F32 R96, R4.reuse, R44, RZ ;  /* 0x0000002c0460723c */ /* 0x040fec00000018ff */
[C---:B------:R-:W-:Y:S06]  /*7340*/  HMMA.16816.F32 R72, R4.reuse, R46, RZ ;  /* 0x0000002e0448723c */ /* 0x040fec00000018ff */
[C---:B------:R-:W-:Y:S06]  /*7350*/  HMMA.16816.F32 R44, R4.reuse, R32, RZ ;  /* 0x00000020042c723c */ /* 0x040fec00000018ff */
[C---:B------:R-:W-:Y:S06]  /*7360*/  HMMA.16816.F32 R120, R4.reuse, R34, RZ ;  /* 0x000000220478723c */ /* 0x040fec00000018ff */
[C---:B--2---:R-:W-:Y:S06]  /*7370*/  HMMA.16816.F32 R152, R4.reuse, R40, RZ ;  /* 0x000000280498723c */ /* 0x044fec00000018ff */
[C---:B-1----:R-:W-:Y:S06]  /*7380*/  HMMA.16816.F32 R164, R4.reuse, R48, RZ ;  /* 0x0000003004a4723c */ /* 0x042fec00000018ff */
[C---:B------:R-:W-:Y:S06]  /*7390*/  HMMA.16816.F32 R140, R4.reuse, R24, RZ ;  /* 0x00000018048c723c */ /* 0x040fec00000018ff */
[C---:B------:R-:W-:Y:S01]  /*73a0*/  HMMA.16816.F32 R116, R4.reuse, R26, RZ ;  /* 0x0000001a0474723c */ /* 0x040fe200000018ff */
[----:B------:R-:W-:Y:S05]  /*73b0*/  LDSM.16.MT88.4 R24, [R185+0x12800] ;  /* 0x01280000b918783b */ /* 0x000fea0000004200 */
[C---:B------:R-:W-:Y:S06]  /*73c0*/  HMMA.16816.F32 R88, R4.reuse, R20, RZ ;  /* 0x000000140458723c */ /* 0x040fec00000018ff */
[C---:B------:R-:W-:Y:S01]  /*73d0*/  HMMA.16816.F32 R112, R4.reuse, R22, RZ ;  /* 0x000000160470723c */ /* 0x040fe200000018ff */
[----:B------:R-:W-:Y:S05]  /*73e0*/  LDSM.16.MT88.4 R20, [R187+0x10800] ;  /* 0x01080000bb14783b */ /* 0x000fea0000004200 */
[C---:B------:R-:W-:Y:S06]  /*73f0*/  HMMA.16816.F32 R32, R4.reuse, R12, RZ ;  /* 0x0000000c0420723c */ /* 0x040fec00000018ff */
[----:B------:R-:W-:Y:S01]  /*7400*/  HMMA.16816.F32 R148, R4, R14, RZ ;  /* 0x0000000e0494723c */ /* 0x000fe200000018ff */
[----:B------:R-:W-:Y:S01]  /*7410*/  LOP3.LUT R13, R10, 0xff, RZ, 0xc0, !PT ;  /* 0x000000ff0a0d7812 */ /* 0x000fe200078ec0ff */
[----:B------:R-:W-:Y:S01]  /*7420*/  FFMA.FTZ R12, R71, UR8, -R2 ;  /* 0x00000008470c7c23 */ /* 0x000fe20008010802 */
[----:B------:R-:W-:-:S03]  /*7430*/  IMAD.MOV.U32 R71, RZ, RZ, R238 ;  /* 0x000000ffff477224 */ /* 0x000fc600078e00ee */
[C---:B------:R-:W-:Y:S01]  /*7440*/  HMMA.16816.F32 R40, R4.reuse, R42, RZ ;  /* 0x0000002a0428723c */ /* 0x040fe200000018ff */
[----:B------:R-:W-:Y:S01]  /*7450*/  SHF.R.U32.HI R14, RZ, 0x18, R10 ;  /* 0x00000018ff0e7819 */ /* 0x000fe2000001160a */
[----:B------:R-:W1:Y:S01]  /*7460*/  MUFU.EX2 R162, R12 ;  /* 0x0000000c00a27308 */ /* 0x000e620000000800 */
[----:B------:R-:W-:Y:S02]  /*7470*/  LOP3.LUT R10, R0, 0xff, RZ, 0xc0, !PT ;  /* 0x000000ff000a7812 */ /* 0x000fe400078ec0ff */
[----:B------:R-:W-:Y:S01]  /*7480*/  LOP3.LUT R0, R11, UR19, R52, 0x96, !PT ;  /* 0x000000130b007c12 */ /* 0x000fe2000f8e9634 */
[C---:B------:R-:W-:Y:S01]  /*7490*/  HMMA.16816.F32 R48, R4.reuse, R50, RZ ;  /* 0x000000320430723c */ /* 0x040fe200000018ff */
[----:B------:R-:W-:Y:S02]  /*74a0*/  PRMT R14, R10, 0x5410, R14 ;  /* 0x000054100a0e7816 */ /* 0x000fe4000000000e */
[----:B------:R-:W-:Y:S02]  /*74b0*/  LOP3.LUT R10, R0, 0xffff, RZ, 0xc0, !PT ;  /* 0x0000ffff000a7812 */ /* 0x000fe400078ec0ff */
[----:B------:R-:W-:Y:S01]  /*74c0*/  PRMT R11, R13, 0x5410, R9 ;  /* 0x000054100d0b7816 */ /* 0x000fe20000000009 */
[----:B---3--:R-:W-:Y:S01]  /*74d0*/  HMMA.16816.F32 R36, R4, R28, RZ ;  /* 0x0000001c0424723c */ /* 0x008fe200000018ff */
[----:B------:R-:W-:Y:S01]  /*74e0*/  FFMA.FTZ R9, R135, UR8, -R2 ;  /* 0x0000000887097c23 */ /* 0x000fe20008010802 */
[----:B------:R-:W-:-:S03]  /*74f0*/  IMAD.MOV.U32 R135, RZ, RZ, R237 ;  /* 0x000000ffff877224 */ /* 0x000fc600078e00ed */
[----:B------:R2:W-:Y:S01]  /*7500*/  MUFU.EX2 R134, R9 ;  /* 0x0000000900867308 */ /* 0x0005e20000000800 */
[C---:B------:R-:W-:Y:S01]  /*7510*/  HMMA.16816.F32 R180, R4.reuse, R30, RZ ;  /* 0x0000001e04b4723c */ /* 0x040fe200000018ff */
[----:B-1----:R-:W-:Y:S01]  /*7520*/  IMAD.MOV.U32 R52, RZ, RZ, R162 ;  /* 0x000000ffff347224 */ /* 0x002fe200078e00a2 */
[----:B------:R-:W-:Y:S04]  /*7530*/  LDSM.16.MT88.4 R28, [R186+0x10800] ;  /* 0x01080000ba1c783b */ /* 0x000fe80000004200 */
[C---:B----4-:R-:W-:Y:S06]  /*7540*/  HMMA.16816.F32 R224, R4.reuse, R16, RZ ;  /* 0x0000001004e0723c */ /* 0x050fec00000018ff */
[----:B------:R-:W-:Y:S01]  /*7550*/  HMMA.16816.F32 R176, R4, R18, RZ ;  /* 0x0000001204b0723c */ /* 0x000fe200000018ff */
[----:B------:R-:W1:Y:S06]  /*7560*/  LDSM.16.MT88.4 R16, [R185+0x10800] ;  /* 0x01080000b910783b */ /* 0x000e6c0000004200 */
[----:B------:R-:W-:Y:S01]  /*7570*/  FFMA.FTZ R6, R157, UR8, -R2 ;  /* 0x000000089d067c23 */ /* 0x000fe20008010802 */
[----:B------:R-:W-:-:S02]  /*7580*/  LOP3.LUT R4, R0, 0xff, RZ, 0xc0, !PT ;  /* 0x000000ff00047812 */ /* 0x000fc400078ec0ff */
[----:B------:R-:W-:Y:S02]  /*7590*/  SHF.R.U32.HI R5, RZ, 0x8, R10 ;  /* 0x00000008ff057819 */ /* 0x000fe4000001160a */
[----:B------:R-:W-:Y:S01]  /*75a0*/  MOV R157, R161 ;  /* 0x000000a1009d7202 */ /* 0x000fe20000000f00 */
[----:B------:R-:W3:Y:S01]  /*75b0*/  MUFU.EX2 R6, R6 ;  /* 0x0000000600067308 */ /* 0x000ee20000000800 */
[----:B--2---:R-:W-:Y:S02]  /*75c0*/  PRMT R9, R4, 0x5410, R5 ;  /* 0x0000541004097816 */ /* 0x004fe40000000005 */
[--C-:B------:R-:W-:Y:S02]  /*75d0*/  SHF.R.U32.HI R7, RZ, 0x10, R0.reuse ;  /* 0x00000010ff077819 */ /* 0x100fe40000011600 */
[----:B------:R-:W-:Y:S02]  /*75e0*/  SHF.R.U32.HI R5, RZ, 0x18, R0 ;  /* 0x00000018ff057819 */ /* 0x000fe40000011600 */
[----:B------:R-:W-:-:S02]  /*75f0*/  HSET2.LE.AND R0, R11, R172, PT ;  /* 0x000000ac0b007233 */ /* 0x000fc40003803000 */
[----:B------:R-:W-:Y:S01]  /*7600*/  LOP3.LUT R4, R7, 0xff, RZ, 0xc0, !PT ;  /* 0x000000ff07047812 */ /* 0x000fe200078ec0ff */
[----:B------:R-:W-:-:S03]  /*7610*/  FFMA.FTZ R7, R160, UR8, -R2 ;  /* 0x00000008a0077c23 */ /* 0x000fc60008010802 */
[----:B------:R-:W-:Y:S01]  /*7620*/  PRMT R10, R4, 0x5410, R5 ;  /* 0x00005410040a7816 */ /* 0x000fe20000000005 */
[----:B------:R2:W4:Y:S01]  /*7630*/  MUFU.EX2 R133, R7 ;  /* 0x0000000700857308 */ /* 0x0005220000000800 */
[--C-:B------:R-:W-:Y:S01]  /*7640*/  HSET2.LE.AND R4, R9, R172.reuse, PT ;  /* 0x000000ac09047233 */ /* 0x100fe20003803000 */
[----:B---3--:R-:W-:Y:S01]  /*7650*/  IMAD.MOV.U32 R11, RZ, RZ, R6 ;  /* 0x000000ffff0b7224 */ /* 0x008fe200078e0006 */
[----:B------:R-:W-:Y:S02]  /*7660*/  F2FP.F16.F32.PACK_AB R6, R157, R245 ;  /* 0x000000f59d06723e */ /* 0x000fe400000000ff */
[----:B------:R-:W-:Y:S02]  /*7670*/  F2FP.F16.F32.PACK_AB R5, R170, R247 ;  /* 0x000000f7aa05723e */ /* 0x000fe400000000ff */
[----:B------:R-:W-:Y:S02]  /*7680*/  LOP3.LUT R6, R0, R6, RZ, 0xc0, !PT ;  /* 0x0000000600067212 */ /* 0x000fe400078ec0ff */
[----:B------:R-:W-:-:S02]  /*7690*/  HSET2.LE.AND R0, R14, R172, PT ;  /* 0x000000ac0e007233 */ /* 0x000fc40003803000 */
[----:B------:R-:W3:Y:S01]  /*76a0*/  LDSM.16.MT88.4 R12, [R188+0x10800] ;  /* 0x01080000bc0c783b */ /* 0x000ee20000004200 */
[----:B------:R-:W-:Y:S02]  /*76b0*/  LOP3.LUT R4, R4, R5, RZ, 0xc0, !PT ;  /* 0x0000000504047212 */ /* 0x000fe400078ec0ff */
[----:B------:R-:W-:Y:S02]  /*76c0*/  MOV R9, R236 ;  /* 0x000000ec00097202 */ /* 0x000fe40000000f00 */
[----:B--2---:R-:W-:Y:S02]  /*76d0*/  F2FP.F16.F32.PACK_AB R7, R134, R52 ;  /* 0x000000348607723e */ /* 0x004fe400000000ff */
[----:B----4-:R-:W-:Y:S02]  /*76e0*/  F2FP.F16.F32.PACK_AB R5, R133, R11 ;  /* 0x0000000b8505723e */ /* 0x010fe400000000ff */
[----:B------:R-:W-:Y:S02]  /*76f0*/  LOP3.LUT R7, R0, R7, RZ, 0xc0, !PT ;  /* 0x0000000700077212 */ /* 0x000fe400078ec0ff */
[----:B------:R-:W-:Y:S01]  /*7700*/  HSET2.LE.AND R0, R10, R172, PT ;  /* 0x000000ac0a007233 */ /* 0x000fe20003803000 */
[----:B------:R-:W-:-:S04]  /*7710*/  IMAD.MOV.U32 R10, RZ, RZ, R247 ;  /* 0x000000ffff0a7224 */ /* 0x000fc800078e00f7 */
[----:B------:R-:W-:Y:S02]  /*7720*/  LOP3.LUT R5, R0, R5, RZ, 0xc0, !PT ;  /* 0x0000000500057212 */ /* 0x000fe400078ec0ff */
[----:B------:R-:W-:-:S05]  /*7730*/  MOV R0, R246 ;  /* 0x000000f600007202 */ /* 0x000fca0000000f00 */
[C---:B-1----:R-:W-:Y:S06]  /*7740*/  HMMA.16816.F32 R232, R4.reuse, R16, R108 ;  /* 0x0000001004e8723c */ /* 0x042fec000000186c */
[C---:B------:R-:W-:Y:S06]  /*7750*/  HMMA.16816.F32 R108, R4.reuse, R28, R64 ;  /* 0x0000001c046c723c */ /* 0x040fec0000001840 */
[C---:B------:R-:W-:Y:S01]  /*7760*/  HMMA.16816.F32 R228, R4.reuse, R18, R80 ;  /* 0x0000001204e4723c */ /* 0x040fe20000001850 */
[----:B------:R-:W1:Y:S05]  /*7770*/  LDSM.16.MT88.4 R16, [R186+0x12800] ;  /* 0x01280000ba10783b */ /* 0x000e6a0000004200 */
[----:B---3--:R-:W-:Y:S01]  /*7780*/  HMMA.16816.F32 R104, R4, R12, R104 ;  /* 0x0000000c0468723c */ /* 0x008fe20000001868 */
[----:B------:R-:W-:Y:S01]  /*7790*/  MOV R81, R243 ;  /* 0x000000f300517202 */ /* 0x000fe20000000f00 */
[----:B------:R-:W-:-:S02]  /*77a0*/  IMAD.MOV.U32 R80, RZ, RZ, R241 ;  /* 0x000000ffff507224 */ /* 0x000fc400078e00f1 */
[----:B------:R-:W-:Y:S02]  /*77b0*/  IMAD.MOV.U32 R83, RZ, RZ, R245 ;  /* 0x000000ffff537224 */ /* 0x000fe400078e00f5 */
[----:B------:R-:W-:Y:S01]  /*77c0*/  HMMA.16816.F32 R12, R4, R14, R76 ;  /* 0x0000000e040c723c */ /* 0x000fe2000000184c */
[----:B------:R-:W-:-:S05]  /*77d0*/  IMAD.MOV.U32 R82, RZ, RZ, R244 ;  /* 0x000000ffff527224 */ /* 0x000fca00078e00f4 */
[C---:B------:R-:W-:Y:S01]  /*77e0*/  HMMA.16816.F32 R160, R4.reuse, R30, R136 ;  /* 0x0000001e04a0723c */ /* 0x040fe20000001888 */
[----:B------:R-:W2:Y:S05]  /*77f0*/  LDSM.16.MT88.4 R28, [R188+0x12800] ;  /* 0x01280000bc1c783b */ /* 0x000eaa0000004200 */
[C---:B------:R-:W-:Y:S06]  /*7800*/  HMMA.16816.F32 R248, R4.reuse, R24, R100 ;  /* 0x0000001804f8723c */ /* 0x040fec0000001864 */
[----:B------:R-:W-:Y:S01]  /*7810*/  IMAD.MOV.U32 R136, RZ, RZ, R107 ;  /* 0x000000ffff887224 */ /* 0x000fe200078e006b */
[C---:B------:R-:W-:Y:S01]  /*7820*/  HMMA.16816.F32 R244, R4.reuse, R26, R124 ;  /* 0x0000001a04f4723c */ /* 0x040fe2000000187c */
        /* <DEDUP_REMOVED lines=14> */
[----:B------:R-:W-:Y:S01]  /*7910*/  IMAD.MOV.U32 R137, RZ, RZ, R106 ;  /* 0x000000ffff897224 */ /* 0x000fe200078e006a */
[----:B-1----:R-:W-:Y:S01]  /*7920*/  HMMA.16816.F32 R240, R4, R16, R96 ;  /* 0x0000001004f0723c */ /* 0x002fe20000001860 */
[----:B------:R-:W-:Y:S01]  /*7930*/  MOV R0, UR42 ;  /* 0x0000002a00007c02 */ /* 0x000fe20008000f00 */
[----:B------:R-:W-:-:S03]  /*7940*/  IMAD.MOV.U32 R103, RZ, RZ, R10 ;  /* 0x000000ffff677224 */ /* 0x000fc600078e000a */
[----:B------:R-:W-:Y:S01]  /*7950*/  LOP3.LUT R0, R159, UR35, R0, 0x96, !PT ;  /* 0x000000239f007c12 */ /* 0x000fe2000f8e9600 */
[----:B------:R-:W-:Y:S01]  /*7960*/  HMMA.16816.F32 R236, R4, R18, R72 ;  /* 0x0000001204ec723c */ /* 0x000fe20000001848 */
[----:B------:R-:W1:Y:S06]  /*7970*/  LDSM.16.MT88.4 R16, [R188+0x14800] ;  /* 0x01480000bc10783b */ /* 0x000e6c0000004200 */
        /* <DEDUP_REMOVED lines=8> */
[----:B------:R-:W-:-:S02]  /*7a00*/  IMAD.MOV.U32 R145, RZ, RZ, R14 ;  /* 0x000000ffff917224 */ /* 0x000fc400078e000e */
[----:B------:R-:W-:Y:S01]  /*7a10*/  HMMA.16816.F32 R12, R4, R22, R128 ;  /* 0x00000016040c723c */ /* 0x000fe20000001880 */
[----:B------:R-:W3:Y:S01]  /*7a20*/  LDSM.16.MT88.4 R20, [R185+0x14800] ;  /* 0x01480000b914783b */ /* 0x000ee20000004200 */
[----:B------:R-:W-:-:S04]  /*7a30*/  IMAD.MOV.U32 R73, RZ, RZ, R221 ;  /* 0x000000ffff497224 */ /* 0x000fc800078e00dd */
[----:B--2---:R-:W-:Y:S07]  /*7a40*/  HMMA.16816.F32 R220, R4, R28, R44 ;  /* 0x0000001c04dc723c */ /* 0x004fee000000182c */
[----:B------:R-:W-:Y:S01]  /*7a50*/  MOV R47, R81 ;  /* 0x00000051002f7202 */ /* 0x000fe20000000f00 */
[----:B------:R-:W-:Y:S01]  /*7a60*/  IMAD.MOV.U32 R46, RZ, RZ, R174 ;  /* 0x000000ffff2e7224 */ /* 0x000fe200078e00ae */
[----:B------:R-:W-:Y:S01]  /*7a70*/  MOV R81, R52 ;  /* 0x0000003400517202 */ /* 0x000fe20000000f00 */
[----:B------:R-:W-:Y:S01]  /*7a80*/  IMAD.MOV.U32 R52, RZ, RZ, R175 ;  /* 0x000000ffff347224 */ /* 0x000fe200078e00af */
[----:B------:R-:W-:Y:S01]  /*7a90*/  MOV R45, R173 ;  /* 0x000000ad002d7202 */ /* 0x000fe20000000f00 */
[----:B------:R-:W-:-:S02]  /*7aa0*/  IMAD.MOV.U32 R28, RZ, RZ, R172 ;  /* 0x000000ffff1c7224 */ /* 0x000fc400078e00ac */
[C---:B------:R-:W-:Y:S01]  /*7ab0*/  HMMA.16816.F32 R172, R4.reuse, R30, R120 ;  /* 0x0000001e04ac723c */ /* 0x040fe20000001878 */
[----:B------:R-:W-:Y:S02]  /*7ac0*/  IMAD.MOV.U32 R44, RZ, RZ, R107 ;  /* 0x000000ffff2c7224 */ /* 0x000fe400078e006b */
[----:B------:R-:W-:Y:S01]  /*7ad0*/  IMAD.MOV.U32 R29, RZ, RZ, R80 ;  /* 0x000000ffff1d7224 */ /* 0x000fe200078e0050 */
[----:B------:R-:W-:Y:S01]  /*7ae0*/  MOV R78, R13 ;  /* 0x0000000d004e7202 */ /* 0x000fe20000000f00 */
[----:B------:R-:W-:Y:S01]  /*7af0*/  IMAD.MOV.U32 R79, RZ, RZ, R12 ;  /* 0x000000ffff4f7224 */ /* 0x000fe200078e000c */
[C---:B-1----:R-:W-:Y:S01]  /*7b00*/  HMMA.16816.F32 R104, R4.reuse, R16, R84 ;  /* 0x000000100468723c */ /* 0x042fe20000001854 */
[----:B------:R-:W-:Y:S02]  /*7b10*/  IMAD.MOV.U32 R77, RZ, RZ, R14 ;  /* 0x000000ffff4d7224 */ /* 0x000fe400078e000e */
[----:B------:R-:W-:Y:S02]  /*7b20*/  IMAD.MOV.U32 R76, RZ, RZ, R15 ;  /* 0x000000ffff4c7224 */ /* 0x000fe400078e000f */
[----:B------:R-:W1:Y:S01]  /*7b30*/  LDSM.16.MT88.4 R12, [R187+0x12800] ;  /* 0x01280000bb0c783b */ /* 0x000e620000004200 */
[----:B------:R-:W-:Y:S01]  /*7b40*/  IMAD.MOV.U32 R30, RZ, RZ, R168 ;  /* 0x000000ffff1e7224 */ /* 0x000fe200078e00a8 */
[C---:B------:R-:W-:Y:S01]  /*7b50*/  HMMA.16816.F32 R96, R4.reuse, R18, R56 ;  /* 0x000000120460723c */ /* 0x040fe20000001838 */
[----:B------:R-:W-:Y:S01]  /*7b60*/  IMAD.MOV.U32 R31, RZ, RZ, R169 ;  /* 0x000000ffff1f7224 */ /* 0x000fe200078e00a9 */
[----:B------:R-:W2:Y:S01]  /*7b70*/  LDSM.16.MT88.4 R16, [R186+0x16800] ;  /* 0x01680000ba10783b */ /* 0x000ea20000004200 */
[----:B------:R-:W-:Y:S01]  /*7b80*/  IMAD.MOV.U32 R80, RZ, RZ, R11 ;  /* 0x000000ffff507224 */ /* 0x000fe200078e000b */
[----:B------:R-:W-:Y:S01]  /*7b90*/  MOV R31, R72 ;  /* 0x00000048001f7202 */ /* 0x000fe20000000f00 */
[----:B------:R-:W-:Y:S01]  /*7ba0*/  IMAD.WIDE.U32 R10, R0, -0x326172a9, RZ ;  /* 0xcd9e8d57000a7825 */ /* 0x000fe200078e00ff */
[C---:B------:R-:W-:Y:S04]  /*7bb0*/  HMMA.16816.F32 R120, R4.reuse, R24, R88 ;  /* 0x000000180478723c */ /* 0x040fe80000001858 */
[----:B------:R-:W-:Y:S01]  /*7bc0*/  LOP3.LUT R11, R11, UR41, R30, 0x96, !PT ;  /* 0x000000290b0b7c12 */ /* 0x000fe2000f8e961e */
[----:B------:R-:W-:Y:S01]  /*7bd0*/  IMAD.MOV.U32 R30, RZ, RZ, R73 ;  /* 0x000000ffff1e7224 */ /* 0x000fe200078e0049 */
[----:B---3--:R-:W-:Y:S01]  /*7be0*/  HMMA.16816.F32 R140, R4, R20, R140 ;  /* 0x00000014048c723c */ /* 0x008fe2000000188c */
[----:B------:R-:W-:-:S02]  /*7bf0*/  LOP3.LUT R0, R55, UR32, R10, 0x96, !PT ;  /* 0x0000002037007c12 */ /* 0x000fc4000f8e960a */
[----:B------:R-:W-:-:S03]  /*7c00*/  IMAD.WIDE.U32 R10, R11, -0x2daee0ad, RZ ;  /* 0xd2511f530b0a7825 */ /* 0x000fc600078e00ff */
[----:B------:R-:W-:Y:S01]  /*7c10*/  HMMA.16816.F32 R124, R4, R22, R116 ;  /* 0x00000016047c723c */ /* 0x000fe20000001874 */
[----:B------:R-:W3:Y:S01]  /*7c20*/  LDSM.16.MT88.4 R20, [R185+0x16800] ;  /* 0x01680000b914783b */ /* 0x000ee20000004200 */
[----:B------:R-:W-:-:S04]  /*7c30*/  LOP3.LUT R11, R11, UR29, R68, 0x96, !PT ;  /* 0x0000001d0b0b7c12 */ /* 0x000fc8000f8e9644 */
[----:B------:R-:W-:Y:S01]  /*7c40*/  HMMA.16816.F32 R116, R4, R26, R112 ;  /* 0x0000001a0474723c */ /* 0x000fe20000001870 */
[----:B------:R-:W4:Y:S06]  /*7c50*/  LDSM.16.MT88.4 R24, [R188+0x16800] ;  /* 0x01680000bc18783b */ /* 0x000f2c0000004200 */
[----:B------:R-:W-:Y:S01]  /*7c60*/  IMAD.MOV.U32 R115, RZ, RZ, R28 ;  /* 0x000000ffff737224 */ /* 0x000fe200078e001c */
[----:B------:R-:W-:Y:S01]  /*7c70*/  MOV R113, R46 ;  /* 0x0000002e00717202 */ /* 0x000fe20000000f00 */
[----:B------:R-:W-:Y:S02]  /*7c80*/  IMAD.MOV.U32 R28, RZ, RZ, R44 ;  /* 0x000000ffff1c7224 */ /* 0x000fe400078e002c */
[----:B------:R-:W-:-:S02]  /*7c90*/  IMAD.MOV.U32 R44, RZ, RZ, R70 ;  /* 0x000000ffff2c7224 */ /* 0x000fc400078e0046 */
[----:B------:R-:W-:Y:S01]  /*7ca0*/  IMAD.MOV.U32 R114, RZ, RZ, R45 ;  /* 0x000000ffff727224 */ /* 0x000fe200078e002d */
[----:B-1----:R-:W-:Y:S01]  /*7cb0*/  HMMA.16816.F32 R168, R4, R12, R92 ;  /* 0x0000000c04a8723c */ /* 0x002fe2000000185c */
[----:B------:R-:W-:-:S05]  /*7cc0*/  IMAD.MOV.U32 R112, RZ, RZ, R52 ;  /* 0x000000ffff707224 */ /* 0x000fca00078e0034 */
[C---:B------:R-:W-:Y:S01]  /*7cd0*/  HMMA.16816.F32 R128, R4.reuse, R14, R60 ;  /* 0x0000000e0480723c */ /* 0x040fe2000000183c */
[----:B------:R-:W1:Y:S06]  /*7ce0*/  LDSM.16.MT88.4 R12, [R187+0x14800] ;  /* 0x01480000bb0c783b */ /* 0x000e6c0000004200 */
[----:B------:R-:W-:Y:S01]  /*7cf0*/  IMAD.MOV.U32 R60, RZ, RZ, R74 ;  /* 0x000000ffff3c7224 */ /* 0x000fe200078e004a */
[----:B------:R-:W-:Y:S01]  /*7d00*/  MOV R61, R75 ;  /* 0x0000004b003d7202 */ /* 0x000fe20000000f00 */
[----:B------:R-:W-:Y:S01]  /*7d10*/  IMAD.MOV.U32 R63, RZ, RZ, R135 ;  /* 0x000000ffff3f7224 */ /* 0x000fe200078e0087 */
[----:B------:R-:W-:Y:S01]  /*7d20*/  MOV R135, R71 ;  /* 0x0000004700877202 */ /* 0x000fe20000000f00 */
[----:B------:R-:W-:Y:S01]  /*7d30*/  IMAD.MOV.U32 R62, RZ, RZ, R9 ;  /* 0x000000ffff3e7224 */ /* 0x000fe200078e0009 */
[----:B--2---:R-:W-:Y:S01]  /*7d40*/  HMMA.16816.F32 R68, R4, R16, R164 ;  /* 0x000000100444723c */ /* 0x004fe200000018a4 */
[----:B------:R-:W-:-:S04]  /*7d50*/  FFMA.FTZ R9, R213, UR8, -R8 ;  /* 0x00000008d5097c23 */ /* 0x000fc80008010808 */
[----:B------:R2:W-:Y:S01]  /*7d60*/  MUFU.EX2 R165, R9 ;  /* 0x0000000900a57308 */ /* 0x0005e20000000800 */
[----:B---3--:R-:W-:Y:S01]  /*7d70*/  HMMA.16816.F32 R88, R4, R20, R152 ;  /* 0x000000140458723c */ /* 0x008fe20000001898 */
[----:B------:R-:W-:Y:S02]  /*7d80*/  IMAD.MOV.U32 R164, RZ, RZ, R115 ;  /* 0x000000ffffa47224 */ /* 0x000fe400078e0073 */
[----:B------:R-:W-:-:S03]  /*7d90*/  IMAD.MOV.U32 R115, RZ, RZ, R44 ;  /* 0x000000ffff737224 */ /* 0x000fc600078e002c */
[C---:B------:R-:W-:Y:S01]  /*7da0*/  HMMA.16816.F32 R72, R4.reuse, R22, R40 ;  /* 0x000000160448723c */ /* 0x040fe20000001828 */
[----:B------:R-:W3:Y:S01]  /*7db0*/  LDSM.16.MT88.4 R20, [R187+0x16800] ;  /* 0x01680000bb14783b */ /* 0x000ee20000004200 */
[----:B------:R-:W-:Y:S01]  /*7dc0*/  IMAD.MOV.U32 R152, RZ, RZ, R139 ;  /* 0x000000ffff987224 */ /* 0x000fe200078e008b */
[----:B------:R-:W-:Y:S01]  /*7dd0*/  MOV R153, R138 ;  /* 0x0000008a00997202 */ /* 0x000fe20000000f00 */
[----:B------:R-:W-:Y:S02]  /*7de0*/  IMAD.MOV.U32 R154, RZ, RZ, R137 ;  /* 0x000000ffff9a7224 */ /* 0x000fe400078e0089 */
[----:B----4-:R-:W-:Y:S01]  /*7df0*/  HMMA.16816.F32 R56, R4, R24, R36 ;  /* 0x000000180438723c */ /* 0x010fe20000001824 */
[----:B------:R-:W-:Y:S01]  /*7e00*/  IMAD.MOV.U32 R155, RZ, RZ, R136 ;  /* 0x000000ffff9b7224 */ /* 0x000fe200078e0088 */
[----:B------:R-:W-:Y:S01]  /*7e10*/  LDSM.16.MT88.4 R36, [R185+0x15000] ;  /* 0x01500000b924783b */ /* 0x000fe20000004200 */
[----:B--2---:R-:W-:-:S04]  /*7e20*/  FFMA.FTZ R9, R212, UR8, -R8 ;  /* 0x00000008d4097c23 */ /* 0x004fc80008010808 */
[----:B------:R2:W-:Y:S01]  /*7e30*/  MUFU.EX2 R213, R9 ;  /* 0x0000000900d57308 */ /* 0x0005e20000000800 */
[C---:B-1----:R-:W-:Y:S06]  /*7e40*/  HMMA.16816.F32 R92, R4.reuse, R12, R32 ;  /* 0x0000000c045c723c */ /* 0x042fec0000001820 */
[----:B------:R-:W-:Y:S01]  /*7e50*/  HMMA.16816.F32 R84, R4, R14, R148 ;  /* 0x0000000e0454723c */ /* 0x000fe20000001894 */
[----:B------:R-:W-:Y:S01]  /*7e60*/  IMAD.WIDE.U32 R12, R0, -0x2daee0ad, RZ ;  /* 0xd2511f53000c7825 */ /* 0x000fe200078e00ff */
[----:B------:R-:W-:Y:S02]  /*7e70*/  MOV R32, R63 ;  /* 0x0000003f00207202 */ /* 0x000fe40000000f00 */
[----:B------:R-:W-:Y:S01]  /*7e80*/  MOV R35, R60 ;  /* 0x0000003c00237202 */ /* 0x000fe20000000f00 */
[----:B------:R-:W-:Y:S01]  /*7e90*/  IMAD.MOV.U32 R34, RZ, RZ, R61 ;  /* 0x000000ffff227224 */ /* 0x000fe200078e003d */
[----:B------:R-:W-:Y:S01]  /*7ea0*/  LOP3.LUT R0, R13, UR14, R10, 0x96, !PT ;  /* 0x0000000e0d007c12 */ /* 0x000fe2000f8e960a */
[----:B------:R-:W-:-:S04]  /*7eb0*/  IMAD.WIDE.U32 R10, R11, -0x326172a9, RZ ;  /* 0xcd9e8d570b0a7825 */ /* 0x000fc800078e00ff */
[----:B--2---:R-:W-:Y:S01]  /*7ec0*/  FFMA.FTZ R9, R218, UR8, -R8 ;  /* 0x00000008da097c23 */ /* 0x004fe20008010808 */
[----:B------:R-:W-:Y:S01]  /*7ed0*/  IMAD.WIDE.U32 R44, R0, -0x326172a9, RZ ;  /* 0xcd9e8d57002c7825 */ /* 0x000fe200078e00ff */
[----:B------:R-:W-:Y:S02]  /*7ee0*/  LOP3.LUT R0, R11, UR24, R54, 0x96, !PT ;  /* 0x000000180b007c12 */ /* 0x000fe4000f8e9636 */
[----:B------:R1:W2:Y:S01]  /*7ef0*/  MUFU.EX2 R14, R9 ;  /* 0x00000009000e7308 */ /* 0x0002a20000000800 */
[----:B------:R-:W-:Y:S01]  /*7f00*/  IMAD.MOV.U32 R151, RZ, RZ, R62 ;  /* 0x000000ffff977224 */ /* 0x000fe200078e003e */
[----:B------:R-:W-:Y:S01]  /*7f10*/  LOP3.LUT R13, R45, UR7, R10, 0x96, !PT ;  /* 0x000000072d0d7c12 */ /* 0x000fe2000f8e960a */
[----:B------:R-:W-:-:S04]  /*7f20*/  IMAD.WIDE.U32 R10, R0, -0x2daee0ad, RZ ;  /* 0xd2511f53000a7825 */ /* 0x000fc800078e00ff */
[----:B------:R-:W-:Y:S01]  /*7f30*/  FFMA.FTZ R0, R219, UR8, -R8 ;  /* 0x00000008db007c23 */ /* 0x000fe20008010808 */
[C---:B------:R-:W-:Y:S01]  /*7f40*/  HMMA.16816.F32 R60, R4.reuse, R18, R48 ;  /* 0x00000012043c723c */ /* 0x040fe20000001830 */
[----:B------:R-:W4:Y:S01]  /*7f50*/  LDSM.16.MT88.4 R16, [R186+0x11000] ;  /* 0x01100000ba10783b */ /* 0x000f220000004200 */
[----:B------:R-:W-:Y:S01]  /*7f60*/  IMAD.WIDE.U32 R42, R13, -0x2daee0ad, RZ ;  /* 0xd2511f530d2a7825 */ /* 0x000fe200078e00ff */
[----:B------:R5:W-:Y:S01]  /*7f70*/  MUFU.EX2 R46, R0 ;  /* 0x00000000002e7308 */ /* 0x000be20000000800 */
[----:B------:R-:W-:Y:S02]  /*7f80*/  LOP3.LUT R11, R11, UR6, R12, 0x96, !PT ;  /* 0x000000060b0b7c12 */ /* 0x000fe4000f8e960c */
[----:B------:R-:W-:Y:S01]  /*7f90*/  IMAD.MOV.U32 R33, RZ, RZ, R53 ;  /* 0x000000ffff217224 */ /* 0x000fe200078e0035 */
[----:B---3--:R-:W-:Y:S01]  /*7fa0*/  HMMA.16816.F32 R48, R4, R20, R224 ;  /* 0x000000140430723c */ /* 0x008fe200000018e0 */
[----:B------:R-:W-:Y:S02]  /*7fb0*/  IMAD.MOV.U32 R149, RZ, RZ, R32 ;  /* 0x000000ffff957224 */ /* 0x000fe400078e0020 */
[----:B------:R-:W-:-:S04]  /*7fc0*/  IMAD.WIDE.U32 R40, R11, -0x326172a9, RZ ;  /* 0xcd9e8d570b287825 */ /* 0x000fc800078e00ff */
[----:B-1----:R-:W-:Y:S01]  /*7fd0*/  FFMA.FTZ R9, R252, UR8, -R2 ;  /* 0x00000008fc097c23 */ /* 0x002fe20008010802 */
[----:B------:R-:W-:Y:S01]  /*7fe0*/  HMMA.16816.F32 R52, R4, R26, R180 ;  /* 0x0000001a0434723c */ /* 0x000fe200000018b4 */
[----:B------:R-:W-:Y:S02]  /*7ff0*/  IMAD.MOV.U32 R150, RZ, RZ, R33 ;  /* 0x000000ffff967224 */ /* 0x000fe400078e0021 */
[----:B------:R1:W3:Y:S01]  /*8000*/  MUFU.EX2 R15, R9 ;  /* 0x00000009000f7308 */ /* 0x0002e20000000800 */
[----:B------:R-:W-:Y:S01]  /*8010*/  IMAD.MOV.U32 R32, RZ, RZ, R35 ;  /* 0x000000ffff207224 */ /* 0x000fe200078e0023 */
[----:B--2---:R-:W-:Y:S01]  /*8020*/  MOV R224, R14 ;  /* 0x0000000e00e07202 */ /* 0x004fe20000000f00 */
[----:B------:R-:W-:Y:S01]  /*8030*/  IMAD.MOV.U32 R33, RZ, RZ, R30 ;  /* 0x000000ffff217224 */ /* 0x000fe200078e001e */
[----:B------:R-:W-:Y:S01]  /*8040*/  LDSM.16.MT88.4 R24, [R187+0x11000] ;  /* 0x01100000bb18783b */ /* 0x000fe20000004200 */
[----:B-----5:R-:W-:Y:S01]  /*8050*/  LOP3.LUT R0, R43, UR10, R10, 0x96, !PT ;  /* 0x0000000a2b007c12 */ /* 0x020fe2000f8e960a */
[----:B------:R-:W-:-:S02]  /*8060*/  IMAD.MOV.U32 R35, RZ, RZ, R28 ;  /* 0x000000ffff237224 */ /* 0x000fc400078e001c */
[----:B------:R-:W-:Y:S02]  /*8070*/  IMAD.MOV.U32 R30, RZ, RZ, R29 ;  /* 0x000000ffff1e7224 */ /* 0x000fe400078e001d */
[----:B------:R-:W-:-:S04]  /*8080*/  IMAD.WIDE.U32 R10, R0, -0x326172a9, RZ ;  /* 0xcd9e8d57000a7825 */ /* 0x000fc800078e00ff */
[----:B------:R-:W-:Y:S01]  /*8090*/  IMAD.MOV.U32 R28, RZ, RZ, R100 ;  /* 0x000000ffff1c7224 */ /* 0x000fe200078e0064 */
[----:B------:R-:W-:Y:S01]  /*80a0*/  LOP3.LUT R0, R11, UR23, R40, 0x96, !PT ;  /* 0x000000170b007c12 */ /* 0x000fe2000f8e9628 */
[----:B------:R-:W-:Y:S02]  /*80b0*/  IMAD.MOV.U32 R29, RZ, RZ, R101 ;  /* 0x000000ffff1d7224 */ /* 0x000fe400078e0065 */
[----:B-1----:R-:W-:Y:S01]  /*80c0*/  FFMA.FTZ R9, R151, UR8, -R2 ;  /* 0x0000000897097c23 */ /* 0x002fe20008010802 */
        /* <DEDUP_REMOVED lines=9> */
[----:B------:R1:W2:Y:S01]  /*8160*/  MUFU.EX2 R218, R9 ;  /* 0x0000000900da7308 */ /* 0x0002a20000000800 */
[----:B------:R-:W-:Y:S01]  /*8170*/  HMMA.16816.F32 R80, R4, R22, R176 ;  /* 0x000000160450723c */ /* 0x000fe200000018b0 */
[C---:B------:R-:W-:Y:S01]  /*8180*/  LOP3.LUT R11, R10.reuse, 0xffff, RZ, 0xc0, !PT ;  /* 0x0000ffff0a0b7812 */ /* 0x040fe200078ec0ff */
[----:B------:R-:W5:Y:S01]  /*8190*/  LDSM.16.MT88.4 R20, [R185+0x11000] ;  /* 0x01100000b914783b */ /* 0x000f620000004200 */
[----:B------:R-:W-:Y:S01]  /*81a0*/  LOP3.LUT R12, R10, 0xff, RZ, 0xc0, !PT ;  /* 0x000000ff0a0c7812 */ /* 0x000fe200078ec0ff */
[----:B------:R-:W-:Y:S01]  /*81b0*/  IMAD.MOV.U32 R225, RZ, RZ, R113 ;  /* 0x000000ffffe17224 */ /* 0x000fe200078e0071 */
[----:B------:R-:W-:Y:S01]  /*81c0*/  SHF.R.U32.HI R13, RZ, 0x10, R10 ;  /* 0x00000010ff0d7819 */ /* 0x000fe2000001160a */
[----:B------:R-:W-:Y:S01]  /*81d0*/  IMAD.MOV.U32 R226, RZ, RZ, R115 ;  /* 0x000000ffffe27224 */ /* 0x000fe200078e0073 */
[----:B------:R-:W-:Y:S01]  /*81e0*/  LOP3.LUT R4, R0, 0xffff, RZ, 0xc0, !PT ;  /* 0x0000ffff00047812 */ /* 0x000fe200078ec0ff */
[----:B------:R-:W-:Y:S01]  /*81f0*/  IMAD.MOV.U32 R177, RZ, RZ, R146 ;  /* 0x000000ffffb17224 */ /* 0x000fe200078e0092 */
[--C-:B------:R-:W-:Y:S01]  /*8200*/  SHF.R.U32.HI R6, RZ, 0x10, R0.reuse ;  /* 0x00000010ff067819 */ /* 0x100fe20000011600 */
[----:B------:R-:W-:Y:S01]  /*8210*/  IMAD.MOV.U32 R178, RZ, RZ, R145 ;  /* 0x000000ffffb27224 */ /* 0x000fe200078e0091 */
[----:B------:R-:W-:-:S02]  /*8220*/  SHF.R.U32.HI R7, RZ, 0x18, R0 ;  /* 0x00000018ff077819 */ /* 0x000fc40000011600 */
[----:B------:R-:W-:Y:S02]  /*8230*/  SHF.R.U32.HI R5, RZ, 0x8, R11 ;  /* 0x00000008ff057819 */ /* 0x000fe4000001160b */
[----:B------:R-:W-:Y:S02]  /*8240*/  SHF.R.U32.HI R4, RZ, 0x8, R4 ;  /* 0x00000008ff047819 */ /* 0x000fe40000011604 */
[----:B-1----:R-:W-:Y:S01]  /*8250*/  LOP3.LUT R9, R0, 0xff, RZ, 0xc0, !PT ;  /* 0x000000ff00097812 */ /* 0x002fe200078ec0ff */
[----:B------:R-:W-:Y:S01]  /*8260*/  FFMA.FTZ R0, R149, UR8, -R2 ;  /* 0x0000000895007c23 */ /* 0x000fe20008010802 */
[----:B------:R-:W-:Y:S01]  /*8270*/  MOV R149, R150 ;  /* 0x0000009600957202 */ /* 0x000fe20000000f00 */
[----:B------:R-:W-:Y:S01]  /*8280*/  IMAD.MOV.U32 R150, RZ, RZ, R151 ;  /* 0x000000ffff967224 */ /* 0x000fe200078e0097 */
[----:B------:R-:W-:Y:S01]  /*8290*/  SHF.R.U32.HI R14, RZ, 0x18, R10 ;  /* 0x00000018ff0e7819 */ /* 0x000fe2000001160a */
[----:B------:R-:W-:Y:S01]  /*82a0*/  IMAD.MOV.U32 R151, RZ, RZ, R32 ;  /* 0x000000ffff977224 */ /* 0x000fe200078e0020 */
[----:B------:R-:W-:Y:S01]  /*82b0*/  MOV R32, R33 ;  /* 0x0000002100207202 */ /* 0x000fe20000000f00 */
[----:B------:R-:W-:Y:S01]  /*82c0*/  IMAD.MOV.U32 R33, RZ, RZ, R34 ;  /* 0x000000ffff217224 */ /* 0x000fe200078e0022 */
[----:B------:R-:W-:Y:S01]  /*82d0*/  PRMT R10, R12, 0x5410, R5 ;  /* 0x000054100c0a7816 */ /* 0x000fe20000000005 */
        /* <DEDUP_REMOVED lines=8> */
[----:B------:R1:W-:Y:S01]  /*8360*/  MUFU.EX2 R47, R0 ;  /* 0x00000000002f7308 */ /* 0x0003e20000000800 */
[----:B---3--:R-:W-:Y:S01]  /*8370*/  IMAD.MOV.U32 R9, RZ, RZ, R15 ;  /* 0x000000ffff097224 */ /* 0x008fe200078e000f */
        /* <DEDUP_REMOVED lines=14> */
[----:B-1----:R-:W-:Y:S01]  /*8460*/  LOP3.LUT R0, R6, 0xff, RZ, 0xc0, !PT ;  /* 0x000000ff06007812 */ /* 0x002fe200078ec0ff */
[----:B------:R-:W-:Y:S01]  /*8470*/  FFMA.FTZ R6, R148, UR8, -R2 ;  /* 0x0000000894067c23 */ /* 0x000fe20008010802 */
[----:B------:R-:W-:-:S02]  /*8480*/  IMAD.MOV.U32 R148, RZ, RZ, R103 ;  /* 0x000000ffff947224 */ /* 0x000fc400078e0067 */
[----:B------:R-:W-:Y:S01]  /*8490*/  PRMT R5, R0, 0x5410, R7 ;  /* 0x0000541000057816 */ /* 0x000fe20000000007 */
[----:B------:R2:W1:Y:S01]  /*84a0*/  MUFU.EX2 R252, R6 ;  /* 0x0000000600fc7308 */ /* 0x0004620000000800 */
[--C-:B------:R-:W-:Y:S01]  /*84b0*/  HSET2.LE.AND R0, R4, R164.reuse, PT ;  /* 0x000000a404007233 */ /* 0x100fe20003803000 */
[----:B------:R-:W-:Y:S01]  /*84c0*/  IMAD.MOV.U32 R103, RZ, RZ, R76 ;  /* 0x000000ffff677224 */ /* 0x000fe200078e004c */
[----:B------:R-:W-:Y:S01]  /*84d0*/  F2FP.F16.F32.PACK_AB R4, R213, R165 ;  /* 0x000000a5d504723e */ /* 0x000fe200000000ff */
[----:B------:R-:W-:Y:S01]  /*84e0*/  IMAD.MOV.U32 R181, RZ, RZ, R34 ;  /* 0x000000ffffb57224 */ /* 0x000fe200078e0022 */
[--C-:B------:R-:W-:Y:S01]  /*84f0*/  HSET2.LE.AND R5, R5, R164.reuse, PT ;  /* 0x000000a405057233 */ /* 0x100fe20003803000 */
[----:B------:R-:W-:Y:S01]  /*8500*/  IMAD.MOV.U32 R167, RZ, RZ, R30 ;  /* 0x000000ffffa77224 */ /* 0x000fe200078e001e */
[----:B------:R-:W-:Y:S01]  /*8510*/  LOP3.LUT R7, R13, 0xff, RZ, 0xc0, !PT ;  /* 0x000000ff0d077812 */ /* 0x000fe200078ec0ff */
[----:B------:R-:W-:Y:S01]  /*8520*/  IMAD.MOV.U32 R166, RZ, RZ, R31 ;  /* 0x000000ffffa67224 */ /* 0x000fe200078e001f */
[----:B------:R-:W-:Y:S01]  /*8530*/  LOP3.LUT R4, R0, R4, RZ, 0xc0, !PT ;  /* 0x0000000400047212 */ /* 0x000fe200078ec0ff */
[----:B------:R-:W-:Y:S01]  /*8540*/  IMAD.MOV.U32 R182, RZ, RZ, R29 ;  /* 0x000000ffffb67224 */ /* 0x000fe200078e001d */
[----:B------:R-:W-:Y:S01]  /*8550*/  HSET2.LE.AND R0, R10, R164, PT ;  /* 0x000000a40a007233 */ /* 0x000fe20003803000 */
[----:B------:R-:W3:Y:S01]  /*8560*/  LDSM.16.MT88.4 R32, [R188+0x11000] ;  /* 0x01100000bc20783b */ /* 0x000ee20000004200 */
[----:B------:R-:W-:-:S03]  /*8570*/  PRMT R7, R7, 0x5410, R14 ;  /* 0x0000541007077816 */ /* 0x000fc6000000000e */
[----:B------:R-:W-:Y:S01]  /*8580*/  LDSM.16.MT88.4 R12, [R188+0x13000] ;  /* 0x01300000bc0c783b */ /* 0x000fe20000004200 */
[----:B--2---:R-:W-:-:S03]  /*8590*/  F2FP.F16.F32.PACK_AB R6, R218, R9 ;  /* 0x00000009da06723e */ /* 0x004fc600000000ff */
[----:B------:R-:W-:Y:S01]  /*85a0*/  LDSM.16.MT88.4 R28, [R187+0x13000] ;  /* 0x01300000bb1c783b */ /* 0x000fe20000004200 */
[----:B------:R-:W-:Y:S02]  /*85b0*/  LOP3.LUT R5, R5, R6, RZ, 0xc0, !PT ;  /* 0x0000000605057212 */ /* 0x000fe400078ec0ff */
[----:B------:R-:W-:-:S04]  /*85c0*/  F2FP.F16.F32.PACK_AB R6, R224, R46 ;  /* 0x0000002ee006723e */ /* 0x000fc800000000ff */
[----:B------:R-:W-:Y:S02]  /*85d0*/  LOP3.LUT R6, R0, R6, RZ, 0xc0, !PT ;  /* 0x0000000600067212 */ /* 0x000fe400078ec0ff */
[----:B------:R-:W-:Y:S02]  /*85e0*/  HSET2.LE.AND R0, R7, R164, PT ;  /* 0x000000a407007233 */ /* 0x000fe40003803000 */
[----:B-1----:R-:W-:-:S04]  /*85f0*/  F2FP.F16.F32.PACK_AB R7, R252, R47 ;  /* 0x0000002ffc07723e */ /* 0x002fc800000000ff */
[----:B------:R-:W-:-:S07]  /*8600*/  LOP3.LUT R7, R0, R7, RZ, 0xc0, !PT ;  /* 0x0000000700077212 */ /* 0x000fce00078ec0ff */
[C---:B----4-:R-:W-:Y:S06]  /*8610*/  HMMA.16816.F32 R144, R4.reuse, R16, R108 ;  /* 0x000000100490723c */ /* 0x050fec000000186c */
[C---:B------:R-:W-:Y:S01]  /*8620*/  HMMA.16816.F32 R76, R4.reuse, R18, R160 ;  /* 0x00000012044c723c */ /* 0x040fe200000018a0 */
[----:B------:R-:W1:Y:S05]  /*8630*/  LDSM.16.MT88.4 R16, [R186+0x13000] ;  /* 0x01300000ba10783b */ /* 0x000e6a0000004200 */
[C---:B-----5:R-:W-:Y:S06]  /*8640*/  HMMA.16816.F32 R136, R4.reuse, R20, R232 ;  /* 0x000000140488723c */ /* 0x060fec00000018e8 */
[----:B------:R-:W-:Y:S01]  /*8650*/  HMMA.16816.F32 R160, R4, R24, R176 ;  /* 0x0000001804a0723c */ /* 0x000fe200000018b0 */
[----:B------:R-:W-:Y:S01]  /*8660*/  MOV R232, R67 ;  /* 0x0000004300e87202 */ /* 0x000fe20000000f00 */
[----:B------:R-:W-:Y:S01]  /*8670*/  IMAD.MOV.U32 R233, RZ, RZ, R66 ;  /* 0x000000ffffe97224 */ /* 0x000fe200078e0042 */
[----:B------:R-:W-:Y:S01]  /*8680*/  MOV R235, R64 ;  /* 0x0000004000eb7202 */ /* 0x000fe20000000f00 */
[----:B------:R-:W-:-:S02]  /*8690*/  IMAD.MOV.U32 R234, RZ, RZ, R65 ;  /* 0x000000ffffea7224 */ /* 0x000fc400078e0041 */
[C---:B------:R-:W-:Y:S01]  /*86a0*/  HMMA.16816.F32 R64, R4.reuse, R22, R228 ;  /* 0x000000160440723c */ /* 0x040fe200000018e4 */
[----:B------:R-:W2:Y:S01]  /*86b0*/  LDSM.16.MT88.4 R20, [R185+0x13000] ;  /* 0x01300000b914783b */ /* 0x000ea20000004200 */
[----:B------:R-:W-:Y:S01]  /*86c0*/  IMAD.MOV.U32 R178, RZ, RZ, R219 ;  /* 0x000000ffffb27224 */ /* 0x000fe200078e00db */
[----:B------:R-:W-:Y:S01]  /*86d0*/  MOV R179, R212 ;  /* 0x000000d400b37202 */ /* 0x000fe20000000f00 */
[----:B------:R-:W-:Y:S01]  /*86e0*/  IMAD.MOV.U32 R177, RZ, RZ, R227 ;  /* 0x000000ffffb17224 */ /* 0x000fe200078e00e3 */
[----:B------:R-:W-:Y:S01]  /*86f0*/  MOV R212, R114 ;  /* 0x0000007200d47202 */ /* 0x000fe20000000f00 */
[----:B------:R-:W-:Y:S01]  /*8700*/  HMMA.16816.F32 R100, R4, R26, R100 ;  /* 0x0000001a0464723c */ /* 0x000fe20000001864 */
[----:B------:R-:W-:-:S05]  /*8710*/  IMAD.MOV.U32 R227, RZ, RZ, R112 ;  /* 0x000000ffffe37224 */ /* 0x000fca00078e0070 */
[C---:B---3--:R-:W-:Y:S06]  /*8720*/  HMMA.16816.F32 R152, R4.reuse, R32, R152 ;  /* 0x000000200498723c */ /* 0x048fec0000001898 */
[C---:B------:R-:W-:Y:S06]  /*8730*/  HMMA.16816.F32 R32, R4.reuse, R34, R232 ;  /* 0x000000220420723c */ /* 0x040fec00000018e8 */
[C---:B-1----:R-:W-:Y:S06]  /*8740*/  HMMA.16816.F32 R24, R4.reuse, R16, R240 ;  /* 0x000000100418723c */ /* 0x042fec00000018f0 */
[C---:B------:R-:W-:Y:S06]  /*8750*/  HMMA.16816.F32 R228, R4.reuse, R30, R128 ;  /* 0x0000001e04e4723c */ /* 0x040fec0000001880 */
[----:B------:R-:W-:Y:S01]  /*8760*/  HMMA.16816.F32 R232, R4, R14, R172 ;  /* 0x0000000e04e8723c */ /* 0x000fe200000018ac */
[----:B------:R-:W-:-:S05]  /*8770*/  IMAD.MOV.U32 R131, RZ, RZ, R224 ;  /* 0x000000ffff837224 */ /* 0x000fca00078e00e0 */
[C---:B--2---:R-:W-:Y:S06]  /*8780*/  HMMA.16816.F32 R108, R4.reuse, R20, R248 ;  /* 0x00000014046c723c */ /* 0x044fec00000018f8 */
[----:B------:R-:W-:Y:S01]  /*8790*/  IMAD.MOV.U32 R17, RZ, RZ, R26 ;  /* 0x000000ffff117224 */ /* 0x000fe200078e001a */
[----:B------:R-:W-:Y:S01]  /*87a0*/  MOV R16, R27 ;  /* 0x0000001b00107202 */ /* 0x000fe20000000f00 */
[----:B------:R-:W-:Y:S01]  /*87b0*/  IMAD.MOV.U32 R20, RZ, RZ, R25 ;  /* 0x000000ffff147224 */ /* 0x000fe200078e0019 */
[----:B------:R-:W-:Y:S01]  /*87c0*/  HMMA.16816.F32 R112, R4, R22, R244 ;  /* 0x000000160470723c */ /* 0x000fe200000018f4 */
[----:B------:R-:W-:-:S03]  /*87d0*/  IMAD.MOV.U32 R219, RZ, RZ, R24 ;  /* 0x000000ffffdb7224 */ /* 0x000fc600078e0018 */
[----:B------:R-:W-:Y:S02]  /*87e0*/  MOV R31, R20 ;  /* 0x00000014001f7202 */ /* 0x000fe40000000f00 */
[C---:B------:R-:W-:Y:S01]  /*87f0*/  HMMA.16816.F32 R24, R4.reuse, R12, R220 ;  /* 0x0000000c0418723c */ /* 0x040fe200000018dc */
[----:B------:R-:W1:Y:S05]  /*8800*/  LDSM.16.MT88.4 R20, [R187+0x15000] ;  /* 0x01500000bb14783b */ /* 0x000e6a0000004200 */
[C---:B------:R-:W-:Y:S06]  /*8810*/  HMMA.16816.F32 R168, R4.reuse, R28, R168 ;  /* 0x0000001c04a8723c */ /* 0x040fec00000018a8 */
[----:B------:R-:W-:Y:S01]  /*8820*/  HMMA.16816.F32 R236, R4, R18, R236 ;  /* 0x0000001204ec723c */ /* 0x000fe200000018ec */
[----:B------:R-:W-:-:S02]  /*8830*/  IMAD.MOV.U32 R28, RZ, RZ, R17 ;  /* 0x000000ffff1c7224 */ /* 0x000fc400078e0011 */
[----:B------:R-:W-:Y:S02]  /*8840*/  IMAD.MOV.U32 R29, RZ, RZ, R16 ;  /* 0x000000ffff1d7224 */ /* 0x000fe400078e0010 */
[----:B------:R-:W2:Y:S01]  /*8850*/  LDSM.16.MT88.4 R16, [R186+0x15000] ;  /* 0x01500000ba10783b */ /* 0x000ea20000004200 */
[C---:B------:R-:W-:Y:S06]  /*8860*/  HMMA.16816.F32 R248, R4.reuse, R36, R140 ;  /* 0x0000002404f8723c */ /* 0x040fec000000188c */
[----:B------:R-:W-:Y:S01]  /*8870*/  MOV R12, R26 ;  /* 0x0000001a000c7202 */ /* 0x000fe20000000f00 */
[----:B------:R-:W-:Y:S01]  /*8880*/  IMAD.MOV.U32 R10, RZ, RZ, R24 ;  /* 0x000000ffff0a7224 */ /* 0x000fe200078e0018 */
[----:B------:R-:W-:Y:S01]  /*8890*/  MOV R36, R225 ;  /* 0x000000e100247202 */ /* 0x000fe20000000f00 */
[----:B------:R-:W-:Y:S01]  /*88a0*/  IMAD.MOV.U32 R37, RZ, RZ, R226 ;  /* 0x000000ffff257224 */ /* 0x000fe200078e00e2 */
[----:B------:R-:W-:Y:S01]  /*88b0*/  MOV R0, R25 ;  /* 0x0000001900007202 */ /* 0x000fe20000000f00 */
[----:B------:R-:W-:Y:S01]  /*88c0*/  IMAD.MOV.U32 R129, RZ, RZ, R12 ;  /* 0x000000ffff817224 */ /* 0x000fe200078e000c */
[----:B------:R-:W-:Y:S01]  /*88d0*/  MOV R30, R10 ;  /* 0x0000000a001e7202 */ /* 0x000fe20000000f00 */
[----:B------:R-:W3:Y:S01]  /*88e0*/  LDSM.16.MT88.4 R12, [R188+0x15000] ;  /* 0x01500000bc0c783b */ /* 0x000ee20000004200 */
[----:B------:R-:W-:Y:S01]  /*88f0*/  IMAD.MOV.U32 R10, RZ, RZ, R227 ;  /* 0x000000ffff0a7224 */ /* 0x000fe200078e00e3 */
[----:B------:R-:W-:Y:S01]  /*8900*/  MOV R141, R178 ;  /* 0x000000b2008d7202 */ /* 0x000fe20000000f00 */
[----:B------:R-:W-:Y:S01]  /*8910*/  HMMA.16816.F32 R224, R4, R38, R124 ;  /* 0x0000002604e0723c */ /* 0x000fe2000000187c */
[----:B------:R-:W-:Y:S01]  /*8920*/  IMAD.MOV.U32 R140, RZ, RZ, R181 ;  /* 0x000000ffff8c7224 */ /* 0x000fe200078e00b5 */
[----:B------:R-:W-:Y:S01]  /*8930*/  MOV R143, R180 ;  /* 0x000000b4008f7202 */ /* 0x000fe20000000f00 */
[----:B------:R-:W-:-:S02]  /*8940*/  IMAD.MOV.U32 R142, RZ, RZ, R177 ;  /* 0x000000ffff8e7224 */ /* 0x000fc400078e00b1 */
[----:B------:R-:W-:Y:S02]  /*8950*/  IMAD.MOV.U32 R128, RZ, RZ, R0 ;  /* 0x000000ffff807224 */ /* 0x000fe400078e0000 */
[----:B------:R-:W-:Y:S01]  /*8960*/  MOV R127, R183 ;  /* 0x000000b7007f7202 */ /* 0x000fe20000000f00 */
[----:B------:R-:W-:Y:S01]  /*8970*/  IMAD.MOV.U32 R0, RZ, RZ, R179 ;  /* 0x000000ffff007224 */ /* 0x000fe200078e00b3 */
[----:B-1----:R-:W-:Y:S01]  /*8980*/  HMMA.16816.F32 R92, R4, R20, R92 ;  /* 0x00000014045c723c */ /* 0x002fe2000000185c */
[----:B------:R-:W-:Y:S02]  /*8990*/  IMAD.MOV.U32 R11, RZ, RZ, R27 ;  /* 0x000000ffff0b7224 */ /* 0x000fe400078e001b */
[----:B------:R-:W-:Y:S02]  /*89a0*/  IMAD.MOV.U32 R126, RZ, RZ, R127 ;  /* 0x000000ffff7e7224 */ /* 0x000fe400078e007f */
[----:B------:R-:W-:Y:S01]  /*89b0*/  FFMA.FTZ R0, R0, UR8, -R8 ;  /* 0x0000000800007c23 */ /* 0x000fe20008010808 */
[----:B------:R-:W-:Y:S01]  /*89c0*/  IMAD.MOV.U32 R127, RZ, RZ, R36 ;  /* 0x000000ffff7f7224 */ /* 0x000fe200078e0024 */
[----:B------:R-:W-:Y:S01]  /*89d0*/  MOV R36, R37 ;  /* 0x0000002500247202 */ /* 0x000fe20000000f00 */
[----:B------:R-:W-:Y:S01]  /*89e0*/  IMAD.MOV.U32 R37, RZ, RZ, R140 ;  /* 0x000000ffff257224 */ /* 0x000fe200078e008c */
[----:B------:R-:W1:Y:S01]  /*89f0*/  LDSM.16.MT88.4 R24, [R185+0x17000] ;  /* 0x01700000b918783b */ /* 0x000e620000004200 */
[----:B------:R-:W-:Y:S01]  /*8a00*/  IMAD.MOV.U32 R140, RZ, RZ, R141 ;  /* 0x000000ffff8c7224 */ /* 0x000fe200078e008d */
[----:B------:R-:W-:Y:S01]  /*8a10*/  MOV R141, R142 ;  /* 0x0000008e008d7202 */ /* 0x000fe20000000f00 */
[----:B------:R-:W-:-:S02]  /*8a20*/  IMAD.MOV.U32 R142, RZ, RZ, R30 ;  /* 0x000000ffff8e7224 */ /* 0x000fc400078e001e */
[----:B------:R-:W-:Y:S01]  /*8a30*/  IMAD.MOV.U32 R30, RZ, RZ, R31 ;  /* 0x000000ffff1e7224 */ /* 0x000fe200078e001f */
[----:B------:R-:W-:Y:S01]  /*8a40*/  MOV R31, R28 ;  /* 0x0000001c001f7202 */ /* 0x000fe20000000f00 */
[----:B------:R-:W-:Y:S01]  /*8a50*/  IMAD.MOV.U32 R28, RZ, RZ, R29 ;  /* 0x000000ffff1c7224 */ /* 0x000fe200078e001d */
[C---:B--2---:R-:W-:Y:S01]  /*8a60*/  HMMA.16816.F32 R244, R4.reuse, R16, R120 ;  /* 0x0000001004f4723c */ /* 0x044fe20000001878 */
[----:B------:R-:W-:Y:S02]  /*8a70*/  IMAD.MOV.U32 R29, RZ, RZ, R219 ;  /* 0x000000ffff1d7224 */ /* 0x000fe400078e00db */
[----:B------:R2:W-:Y:S01]  /*8a80*/  MUFU.EX2 R219, R0 ;  /* 0x0000000000db7308 */ /* 0x0005e20000000800 */
[----:B------:R-:W-:Y:S02]  /*8a90*/  IMAD.MOV.U32 R130, RZ, RZ, R11 ;  /* 0x000000ffff827224 */ /* 0x000fe400078e000b */
[----:B------:R-:W-:Y:S01]  /*8aa0*/  IMAD.MOV.U32 R11, RZ, RZ, R182 ;  /* 0x000000ffff0b7224 */ /* 0x000fe200078e00b6 */
[----:B------:R-:W-:Y:S01]  /*8ab0*/  HMMA.16816.F32 R120, R4, R18, R116 ;  /* 0x000000120478723c */ /* 0x000fe20000001874 */
[----:B------:R-:W-:Y:S02]  /*8ac0*/  LDSM.16.MT88.4 R16, [R188+0x17000] ;  /* 0x01700000bc10783b */ /* 0x000fe40000004200 */
[----:B------:R-:W-:-:S03]  /*8ad0*/  FFMA.FTZ R11, R11, UR8, -R2 ;  /* 0x000000080b0b7c23 */ /* 0x000fc60008010802 */
[C---:B---3--:R-:W-:Y:S06]  /*8ae0*/  HMMA.16816.F32 R240, R4.reuse, R12, R104 ;  /* 0x0000000c04f0723c */ /* 0x048fec0000001868 */
[C---:B------:R-:W-:Y:S01]  /*8af0*/  HMMA.16816.F32 R220, R4.reuse, R14, R96 ;  /* 0x0000000e04dc723c */ /* 0x040fe20000001860 */
[----:B--2---:R-:W-:Y:S01]  /*8b00*/  FFMA.FTZ R0, R126, UR8, -R8 ;  /* 0x000000087e007c23 */ /* 0x004fe20008010808 */
[----:B------:R-:W-:Y:S01]  /*8b10*/  MOV R126, R127 ;  /* 0x0000007f007e7202 */ /* 0x000fe20000000f00 */
[----:B------:R-:W-:Y:S01]  /*8b20*/  IMAD.MOV.U32 R127, RZ, RZ, R36 ;  /* 0x000000ffff7f7224 */ /* 0x000fe200078e0024 */
[----:B------:R-:W2:Y:S01]  /*8b30*/  LDSM.16.MT88.4 R12, [R186+0x17000] ;  /* 0x01700000ba0c783b */ /* 0x000ea20000004200 */
        /* <DEDUP_REMOVED lines=11> */
[----:B------:R-:W3:Y:S01]  /*8bf0*/  LDSM.16.MT88.4 R20, [R187+0x17000] ;  /* 0x01700000bb14783b */ /* 0x000ee20000004200 */
[----:B------:R4:W-:Y:S01]  /*8c00*/  MUFU.EX2 R218, R0 ;  /* 0x0000000000da7308 */ /* 0x0009e20000000800 */
[----:B------:R-:W-:Y:S01]  /*8c10*/  IMAD.MOV.U32 R38, RZ, RZ, R127 ;  /* 0x000000ffff267224 */ /* 0x000fe200078e007f */
[----:B------:R-:W-:Y:S01]  /*8c20*/  MOV R36, R31 ;  /* 0x0000001f00247202 */ /* 0x000fe20000000f00 */
[----:B------:R-:W-:Y:S01]  /*8c30*/  IMAD.MOV.U32 R124, RZ, RZ, R37 ;  /* 0x000000ffff7c7224 */ /* 0x000fe200078e0025 */
[----:B------:R-:W-:Y:S01]  /*8c40*/  MOV R37, R141 ;  /* 0x0000008d00257202 */ /* 0x000fe20000000f00 */
[----:B------:R-:W-:Y:S01]  /*8c50*/  IMAD.MOV.U32 R125, RZ, RZ, R140 ;  /* 0x000000ffff7d7224 */ /* 0x000fe200078e008c */
        /* <DEDUP_REMOVED lines=11> */
[----:B----4-:R-:W-:Y:S01]  /*8d10*/  FFMA.FTZ R0, R126, UR8, -R8 ;  /* 0x000000087e007c23 */ /* 0x010fe20008010808 */
[----:B------:R-:W-:Y:S01]  /*8d20*/  IMAD.MOV.U32 R126, RZ, RZ, R142 ;  /* 0x000000ffff7e7224 */ /* 0x000fe200078e008e */
[----:B------:R-:W-:Y:S01]  /*8d30*/  MOV R142, R213 ;  /* 0x000000d5008e7202 */ /* 0x000fe20000000f00 */
[----:B------:R-:W-:Y:S01]  /*8d40*/  FFMA.FTZ R8, R38, UR8, -R8 ;  /* 0x0000000826087c23 */ /* 0x000fe20008010808 */
[----:B------:R-:W-:Y:S01]  /*8d50*/  IMAD.MOV.U32 R38, RZ, RZ, R124 ;  /* 0x000000ffff267224 */ /* 0x000fe200078e007c */
[----:B------:R-:W-:Y:S01]  /*8d60*/  MOV R107, R39 ;  /* 0x00000027006b7202 */ /* 0x000fe20000000f00 */
[----:B------:R-:W-:Y:S01]  /*8d70*/  IMAD.MOV.U32 R124, RZ, RZ, R126 ;  /* 0x000000ffff7c7224 */ /* 0x000fe200078e007e */
[----:B------:R-:W-:Y:S01]  /*8d80*/  MOV R126, R140 ;  /* 0x0000008c007e7202 */ /* 0x000fe20000000f00 */
[----:B------:R-:W-:Y:S01]  /*8d90*/  IMAD.MOV.U32 R127, RZ, RZ, R141 ;  /* 0x000000ffff7f7224 */ /* 0x000fe200078e008d */
[----:B------:R-:W-:Y:S01]  /*8da0*/  MOV R141, R9 ;  /* 0x00000009008d7202 */ /* 0x000fe20000000f00 */
[----:B------:R-:W-:Y:S01]  /*8db0*/  IMAD.MOV.U32 R140, RZ, RZ, R142 ;  /* 0x000000ffff8c7224 */ /* 0x000fe200078e008e */
[----:B------:R1:W-:Y:S01]  /*8dc0*/  MUFU.EX2 R213, R0 ;  /* 0x0000000000d57308 */ /* 0x0003e20000000800 */
[----:B------:R-:W-:Y:S01]  /*8dd0*/  IMAD.MOV.U32 R106, RZ, RZ, R38 ;  /* 0x000000ffff6a7224 */ /* 0x000fe200078e0026 */
[----:B--2---:R-:W-:Y:S01]  /*8de0*/  HMMA.16816.F32 R28, R4, R12, R68 ;  /* 0x0000000c041c723c */ /* 0x004fe20000001844 */
[----:B------:R-:W-:Y:S01]  /*8df0*/  IMAD.MOV.U32 R38, RZ, RZ, R124 ;  /* 0x000000ffff267224 */ /* 0x000fe200078e007c */
[----:B------:R-:W-:Y:S01]  /*8e00*/  MOV R124, R126 ;  /* 0x0000007e007c7202 */ /* 0x000fe20000000f00 */
[----:B------:R-:W-:-:S02]  /*8e10*/  IMAD.MOV.U32 R142, RZ, RZ, R212 ;  /* 0x000000ffff8e7224 */ /* 0x000fc400078e00d4 */
[----:B------:R-:W-:Y:S01]  /*8e20*/  IMAD.MOV.U32 R39, RZ, RZ, R125 ;  /* 0x000000ffff277224 */ /* 0x000fe200078e007d */
[----:B------:R2:W-:Y:S01]  /*8e30*/  MUFU.EX2 R212, R8 ;  /* 0x0000000800d47308 */ /* 0x0005e20000000800 */
[----:B------:R-:W-:Y:S01]  /*8e40*/  IMAD.MOV.U32 R125, RZ, RZ, R127 ;  /* 0x000000ffff7d7224 */ /* 0x000fe200078e007f */
[----:B------:R-:W-:Y:S01]  /*8e50*/  MOV R127, R141 ;  /* 0x0000008d007f7202 */ /* 0x000fe20000000f00 */
[----:B------:R-:W-:Y:S01]  /*8e60*/  IMAD.MOV.U32 R126, RZ, RZ, R140 ;  /* 0x000000ffff7e7224 */ /* 0x000fe200078e008c */
[----:B------:R-:W-:Y:S01]  /*8e70*/  HMMA.16816.F32 R24, R4, R14, R60 ;  /* 0x0000000e0418723c */ /* 0x000fe2000000183c */
[----:B------:R-:W-:Y:S01]  /*8e80*/  IMAD.MOV.U32 R105, RZ, RZ, R106 ;  /* 0x000000ffff697224 */ /* 0x000fe200078e006a */
[----:B------:R-:W-:Y:S01]  /*8e90*/  MOV R106, R107 ;  /* 0x0000006b006a7202 */ /* 0x000fe20000000f00 */
[----:B------:R-:W-:Y:S01]  /*8ea0*/  IMAD.MOV.U32 R140, RZ, RZ, R142 ;  /* 0x000000ffff8c7224 */ /* 0x000fe200078e008e */
[----:B------:R-:W-:Y:S01]  /*8eb0*/  MOV R142, R10 ;  /* 0x0000000a008e7202 */ /* 0x000fe20000000f00 */
[----:B------:R-:W-:Y:S01]  /*8ec0*/  IMAD.MOV.U32 R141, RZ, RZ, R143 ;  /* 0x000000ffff8d7224 */ /* 0x000fe200078e008f */
[----:B-1----:R-:W-:Y:S01]  /*8ed0*/  LOP3.LUT R0, R41, UR11, R44, 0x96, !PT ;  /* 0x0000000b29007c12 */ /* 0x002fe2000f8e962c */
[----:B------:R-:W-:-:S02]  /*8ee0*/  IMAD.MOV.U32 R107, RZ, RZ, R124 ;  /* 0x000000ffff6b7224 */ /* 0x000fc400078e007c */
        /* <DEDUP_REMOVED lines=10> */
[----:B------:R-:W-:Y:S01]  /*8f90*/  MUFU.EX2 R12, R12 ;  /* 0x0000000c000c7308 */ /* 0x000fe20000000800 */
[----:B------:R-:W-:Y:S01]  /*8fa0*/  IMAD.MOV.U32 R142, RZ, RZ, R143 ;  /* 0x000000ffff8e7224 */ /* 0x000fe200078e008f */
[----:B------:R-:W-:Y:S01]  /*8fb0*/  MOV R143, R165 ;  /* 0x000000a5008f7202 */ /* 0x000fe20000000f00 */
[----:B------:R-:W-:Y:S01]  /*8fc0*/  IMAD.MOV.U32 R165, RZ, RZ, R166 ;  /* 0x000000ffffa57224 */ /* 0x000fe200078e00a6 */
[----:B------:R-:W-:Y:S01]  /*8fd0*/  MOV R74, R140 ;  /* 0x0000008c004a7202 */ /* 0x000fe20000000f00 */
[----:B------:R-:W-:Y:S01]  /*8fe0*/  IMAD.MOV.U32 R166, RZ, RZ, R167 ;  /* 0x000000ffffa67224 */ /* 0x000fe200078e00a7 */
[----:B------:R-:W-:Y:S01]  /*8ff0*/  MOV R167, R134 ;  /* 0x0000008600a77202 */ /* 0x000fe20000000f00 */
[----:B--2---:R-:W-:-:S04]  /*9000*/  IMAD.WIDE.U32 R8, R0, -0x2daee0ad, RZ ;  /* 0xd2511f5300087825 */ /* 0x004fc800078e00ff */
[----:B------:R-:W-:Y:S01]  /*9010*/  FFMA.FTZ R0, R119, UR8, -R2 ;  /* 0x0000000877007c23 */ /* 0x000fe20008010802 */
[----:B------:R-:W-:Y:S01]  /*9020*/  MUFU.EX2 R134, R11 ;  /* 0x0000000b00867308 */ /* 0x000fe20000000800 */
[----:B------:R-:W-:Y:S01]  /*9030*/  MOV R85, R166 ;  /* 0x000000a600557202 */ /* 0x000fe20000000f00 */
[----:B------:R-:W-:Y:S01]  /*9040*/  IMAD.MOV.U32 R70, RZ, RZ, R164 ;  /* 0x000000ffff467224 */ /* 0x000fe200078e00a4 */
[C---:B------:R-:W-:Y:S01]  /*9050*/  LOP3.LUT R10, R8.reuse, 0xffff, RZ, 0xc0, !PT ;  /* 0x0000ffff080a7812 */ /* 0x040fe200078ec0ff */
[----:B------:R-:W-:Y:S01]  /*9060*/  IMAD.MOV.U32 R84, RZ, RZ, R165 ;  /* 0x000000ffff547224 */ /* 0x000fe200078e00a5 */
[--C-:B------:R-:W-:Y:S01]  /*9070*/  SHF.R.U32.HI R14, RZ, 0x10, R8.reuse ;  /* 0x00000010ff0e7819 */ /* 0x100fe20000011608 */
[----:B------:R-:W-:Y:S01]  /*9080*/  IMAD.MOV.U32 R86, RZ, RZ, R167 ;  /* 0x000000ffff567224 */ /* 0x000fe200078e00a7 */
[----:B------:R-:W-:Y:S01]  /*9090*/  SHF.R.U32.HI R13, RZ, 0x18, R8 ;  /* 0x00000018ff0d7819 */ /* 0x000fe20000011608 */
[----:B------:R-:W1:Y:S01]  /*90a0*/  LDSM.16.MT88.4 R164, [R187+0x11800] ;  /* 0x01180000bba4783b */ /* 0x000e620000004200 */
[----:B------:R2:W4:Y:S01]  /*90b0*/  MUFU.EX2 R135, R0 ;  /* 0x0000000000877308 */ /* 0x0005220000000800 */
[----:B------:R-:W-:Y:S01]  /*90c0*/  IMAD.MOV.U32 R90, RZ, RZ, R124 ;  /* 0x000000ffff5a7224 */ /* 0x000fe200078e007c */
[----:B------:R-:W-:Y:S01]  /*90d0*/  SHF.R.U32.HI R10, RZ, 0x8, R10 ;  /* 0x00000008ff0a7819 */ /* 0x000fe2000001160a */
[----:B------:R-:W-:Y:S01]  /*90e0*/  IMAD.MOV.U32 R88, RZ, RZ, R126 ;  /* 0x000000ffff587224 */ /* 0x000fe200078e007e */
[C---:B------:R-:W-:Y:S01]  /*90f0*/  HMMA.16816.F32 R116, R4.reuse, R16, R56 ;  /* 0x000000100474723c */ /* 0x040fe20000001838 */
[----:B------:R-:W-:Y:S01]  /*9100*/  IMAD.MOV.U32 R75, RZ, RZ, R127 ;  /* 0x000000ffff4b7224 */ /* 0x000fe200078e007f */
[----:B------:R-:W-:Y:S01]  /*9110*/  MOV R71, R143 ;  /* 0x0000008f00477202 */ /* 0x000fe20000000f00 */
[----:B------:R-:W-:Y:S01]  /*9120*/  IMAD.MOV.U32 R96, RZ, RZ, R133 ;  /* 0x000000ffff607224 */ /* 0x000fe200078e0085 */
[----:B------:R-:W-:Y:S01]  /*9130*/  MOV R61, R89 ;  /* 0x00000059003d7202 */ /* 0x000fe20000000f00 */
[----:B------:R-:W-:Y:S01]  /*9140*/  IMAD.MOV.U32 R91, RZ, RZ, R107 ;  /* 0x000000ffff5b7224 */ /* 0x000fe200078e006b */
[C---:B---3--:R-:W-:Y:S01]  /*9150*/  HMMA.16816.F32 R124, R4.reuse, R20, R48 ;  /* 0x00000014047c723c */ /* 0x048fe20000001830 */
[----:B------:R-:W-:Y:S01]  /*9160*/  LDSM.16.MT88.4 R48, [R186+0x13800] ;  /* 0x01380000ba30783b */ /* 0x000fe20000004200 */
[----:B------:R-:W-:Y:S01]  /*9170*/  IMAD.MOV.U32 R107, RZ, RZ, R158 ;  /* 0x000000ffff6b7224 */ /* 0x000fe200078e009e */
[----:B------:R-:W-:Y:S01]  /*9180*/  MOV R63, R75 ;  /* 0x0000004b003f7202 */ /* 0x000fe20000000f00 */
[----:B------:R-:W-:Y:S01]  /*9190*/  IMAD.MOV.U32 R73, RZ, RZ, R141 ;  /* 0x000000ffff497224 */ /* 0x000fe200078e008d */
[----:B------:R-:W-:Y:S01]  /*91a0*/  LDSM.16.MT88.4 R156, [R188+0x11800] ;  /* 0x01180000bc9c783b */ /* 0x000fe20000004200 */
[C---:B------:R-:W-:Y:S01]  /*91b0*/  HMMA.16816.F32 R16, R4.reuse, R18, R52 ;  /* 0x000000120410723c */ /* 0x040fe20000001834 */
[----:B--2---:R-:W-:Y:S01]  /*91c0*/  LOP3.LUT R0, R9, UR19, R42, 0x96, !PT ;  /* 0x0000001309007c12 */ /* 0x004fe2000f8e962a */
[----:B------:R-:W-:Y:S01]  /*91d0*/  IMAD.MOV.U32 R72, RZ, RZ, R142 ;  /* 0x000000ffff487224 */ /* 0x000fe200078e008e */
[----:B------:R-:W2:Y:S01]  /*91e0*/  LDSM.16.MT88.4 R40, [R185+0x13800] ;  /* 0x01380000b928783b */ /* 0x000ea20000004200 */
[----:B------:R-:W-:Y:S01]  /*91f0*/  LOP3.LUT R9, R8, 0xff, RZ, 0xc0, !PT ;  /* 0x000000ff08097812 */ /* 0x000fe200078ec0ff */
[----:B------:R-:W-:Y:S01]  /*9200*/  FFMA.FTZ R8, R105, UR8, -R2 ;  /* 0x0000000869087c23 */ /* 0x000fe20008010802 */
[C---:B------:R-:W-:Y:S01]  /*9210*/  LOP3.LUT R2, R0.reuse, 0xffff, RZ, 0xc0, !PT ;  /* 0x0000ffff00027812 */ /* 0x040fe200078ec0ff */
[----:B------:R-:W-:Y:S01]  /*9220*/  HMMA.16816.F32 R20, R4, R22, R80 ;  /* 0x000000160414723c */ /* 0x000fe20000001850 */
[----:B------:R-:W-:Y:S01]  /*9230*/  PRMT R15, R9, 0x5410, R10 ;  /* 0x00005410090f7816 */ /* 0x000fe2000000000a */
[----:B------:R3:W5:Y:S01]  /*9240*/  MUFU.EX2 R133, R8 ;  /* 0x0000000800857308 */ /* 0x0007620000000800 */
[----:B------:R-:W-:Y:S01]  /*9250*/  LOP3.LUT R11, R0, 0xff, RZ, 0xc0, !PT ;  /* 0x000000ff000b7812 */ /* 0x000fe200078ec0ff */
[----:B------:R-:W-:Y:S01]  /*9260*/  IMAD.MOV.U32 R53, RZ, RZ, R128 ;  /* 0x000000ffff357224 */ /* 0x000fe200078e0080 */
[----:B------:R-:W-:Y:S01]  /*9270*/  SHF.R.U32.HI R10, RZ, 0x18, R0 ;  /* 0x00000018ff0a7819 */ /* 0x000fe20000011600 */
[----:B------:R-:W-:Y:S01]  /*9280*/  IMAD.MOV.U32 R55, RZ, RZ, R130 ;  /* 0x000000ffff377224 */ /* 0x000fe200078e0082 */
[----:B------:R-:W-:Y:S01]  /*9290*/  SHF.R.U32.HI R9, RZ, 0x8, R2 ;  /* 0x00000008ff097819 */ /* 0x000fe20000011602 */
[----:B------:R-:W-:Y:S01]  /*92a0*/  IMAD.MOV.U32 R105, RZ, RZ, R148 ;  /* 0x000000ffff697224 */ /* 0x000fe200078e0094 */
[--C-:B------:R-:W-:Y:S01]  /*92b0*/  HSET2.LE.AND R6, R15, R70.reuse, PT ;  /* 0x000000460f067233 */ /* 0x100fe20003803000 */
[----:B------:R-:W-:Y:S01]  /*92c0*/  IMAD.MOV.U32 R104, RZ, RZ, R149 ;  /* 0x000000ffff687224 */ /* 0x000fe200078e0095 */
[----:B------:R-:W-:Y:S01]  /*92d0*/  PRMT R9, R11, 0x5410, R9 ;  /* 0x000054100b097816 */ /* 0x000fe20000000009 */
[----:B------:R-:W-:Y:S01]  /*92e0*/  IMAD.MOV.U32 R98, RZ, RZ, R151 ;  /* 0x000000ffff627224 */ /* 0x000fe200078e0097 */
[----:B----4-:R-:W-:Y:S01]  /*92f0*/  F2FP.F16.F32.PACK_AB R5, R134, R135 ;  /* 0x000000878605723e */ /* 0x010fe200000000ff */
[----:B------:R-:W4:Y:S01]  /*9300*/  LDSM.16.MT88.4 R148, [R186+0x11800] ;  /* 0x01180000ba94783b */ /* 0x000f220000004200 */
[----:B------:R-:W-:Y:S01]  /*9310*/  F2FP.F16.F32.PACK_AB R7, R212, R213 ;  /* 0x000000d5d407723e */ /* 0x000fe200000000ff */
[----:B------:R-:W-:Y:S01]  /*9320*/  IMAD.MOV.U32 R68, RZ, RZ, R74 ;  /* 0x000000ffff447224 */ /* 0x000fe200078e004a */
[----:B------:R-:W-:Y:S01]  /*9330*/  MOV R54, R129 ;  /* 0x0000008100367202 */ /* 0x000fe20000000f00 */
[----:B------:R-:W4:Y:S01]  /*9340*/  LDSM.16.MT88.4 R140, [R185+0x11800] ;  /* 0x01180000b98c783b */ /* 0x000f220000004200 */
[----:B---3--:R-:W-:Y:S01]  /*9350*/  SHF.R.U32.HI R8, RZ, 0x10, R0 ;  /* 0x00000010ff087819 */ /* 0x008fe20000011600 */
[----:B------:R-:W-:Y:S01]  /*9360*/  IMAD.MOV.U32 R62, RZ, RZ, R88 ;  /* 0x000000ffff3e7224 */ /* 0x000fe200078e0058 */
[----:B------:R-:W-:Y:S01]  /*9370*/  LOP3.LUT R0, R14, 0xff, RZ, 0xc0, !PT ;  /* 0x000000ff0e007812 */ /* 0x000fe200078ec0ff */
[----:B------:R-:W3:Y:S01]  /*9380*/  LDSM.16.MT88.4 R80, [R186+0x15800] ;  /* 0x01580000ba50783b */ /* 0x000ee20000004200 */
[----:B------:R-:W-:Y:S01]  /*9390*/  LOP3.LUT R2, R8, 0xff, RZ, 0xc0, !PT ;  /* 0x000000ff08027812 */ /* 0x000fe200078ec0ff */
[----:B------:R-:W-:Y:S01]  /*93a0*/  IMAD.MOV.U32 R60, RZ, RZ, R90 ;  /* 0x000000ffff3c7224 */ /* 0x000fe200078e005a */
[----:B------:R-:W-:Y:S01]  /*93b0*/  PRMT R0, R0, 0x5410, R13 ;  /* 0x0000541000007816 */ /* 0x000fe2000000000d */
[----:B------:R-:W-:Y:S01]  /*93c0*/  IMAD.MOV.U32 R89, RZ, RZ, R38 ;  /* 0x000000ffff597224 */ /* 0x000fe200078e0026 */
[----:B------:R-:W-:Y:S01]  /*93d0*/  PRMT R2, R2, 0x5410, R10 ;  /* 0x0000541002027816 */ /* 0x000fe2000000000a */
[----:B------:R-:W-:Y:S01]  /*93e0*/  IMAD.MOV.U32 R13, RZ, RZ, R47 ;  /* 0x000000ffff0d7224 */ /* 0x000fe200078e002f */
[----:B------:R-:W-:Y:S01]  /*93f0*/  MOV R14, R131 ;  /* 0x00000083000e7202 */ /* 0x000fe20000000f00 */
[----:B------:R-:W-:Y:S01]  /*9400*/  IMAD.MOV.U32 R10, RZ, RZ, R60 ;  /* 0x000000ffff0a7224 */ /* 0x000fe200078e003c */
[--C-:B------:R-:W-:Y:S01]  /*9410*/  HSET2.LE.AND R8, R0, R70.reuse, PT ;  /* 0x0000004600087233 */ /* 0x100fe20003803000 */
[----:B------:R-:W-:Y:S01]  /*9420*/  LDSM.16.MT88.4 R56, [R188+0x13800] ;  /* 0x01380000bc38783b */ /* 0x000fe20000004200 */
[----:B------:R-:W-:-:S02]  /*9430*/  HSET2.LE.AND R0, R9, R70, PT ;  /* 0x0000004609007233 */ /* 0x000fc40003803000 */
[----:B------:R-:W-:Y:S01]  /*9440*/  HSET2.LE.AND R4, R2, R70, PT ;  /* 0x0000004602047233 */ /* 0x000fe20003803000 */
[----:B------:R-:W-:Y:S01]  /*9450*/  IMAD.MOV.U32 R70, RZ, RZ, R72 ;  /* 0x000000ffff467224 */ /* 0x000fe200078e0048 */
[----:B------:R-:W-:Y:S02]  /*9460*/  F2FP.F16.F32.PACK_AB R2, R218, R219 ;  /* 0x000000dbda02723e */ /* 0x000fe400000000ff */
[----:B-----5:R-:W-:Y:S02]  /*9470*/  F2FP.F16.F32.PACK_AB R9, R12, R133 ;  /* 0x000000850c09723e */ /* 0x020fe400000000ff */
[----:B------:R-:W-:Y:S01]  /*9480*/  LOP3.LUT R128, R0, R2, RZ, 0xc0, !PT ;  /* 0x0000000200807212 */ /* 0x000fe200078ec0ff */
[----:B------:R-:W-:Y:S01]  /*9490*/  IMAD.MOV.U32 R2, RZ, RZ, R68 ;  /* 0x000000ffff027224 */ /* 0x000fe200078e0044 */
[----:B------:R-:W-:Y:S02]  /*94a0*/  LOP3.LUT R129, R4, R5, RZ, 0xc0, !PT ;  /* 0x0000000504817212 */ /* 0x000fe400078ec0ff */
[----:B------:R-:W-:-:S02]  /*94b0*/  LOP3.LUT R130, R6, R7, RZ, 0xc0, !PT ;  /* 0x0000000706827212 */ /* 0x000fc400078ec0ff */
[----:B------:R-:W-:Y:S01]  /*94c0*/  LOP3.LUT R131, R8, R9, RZ, 0xc0, !PT ;  /* 0x0000000908837212 */ /* 0x000fe200078ec0ff */
[----:B------:R-:W-:Y:S01]  /*94d0*/  IMAD.MOV.U32 R9, RZ, RZ, R62 ;  /* 0x000000ffff097224 */ /* 0x000fe200078e003e */
[----:B------:R-:W-:Y:S01]  /*94e0*/  MOV R69, R73 ;  /* 0x0000004900457202 */ /* 0x000fe20000000f00 */
[----:B------:R-:W-:Y:S01]  /*94f0*/  LDSM.16.MT88.4 R4, [R187+0x17800] ;  /* 0x01780000bb04783b */ /* 0x000fe20000004200 */
[----:B------:R-:W-:Y:S02]  /*9500*/  MOV R0, R63 ;  /* 0x0000003f00007202 */ /* 0x000fe40000000f00 */
[----:B------:R-:W-:Y:S01]  /*9510*/  MOV R88, R91 ;  /* 0x0000005b00587202 */ /* 0x000fe20000000f00 */
[C---:B-1----:R-:W-:Y:S01]  /*9520*/  HMMA.16816.F32 R160, R128.reuse, R164, R160 ;  /* 0x000000a480a0723c */ /* 0x042fe200000018a0 */
[----:B------:R-:W-:Y:S01]  /*9530*/  MOV R90, R39 ;  /* 0x00000027005a7202 */ /* 0x000fe20000000f00 */
[----:B------:R-:W-:Y:S01]  /*9540*/  IMAD.MOV.U32 R91, RZ, RZ, R36 ;  /* 0x000000ffff5b7224 */ /* 0x000fe200078e0024 */
[----:B------:R-:W-:Y:S01]  /*9550*/  MOV R52, R37 ;  /* 0x0000002500347202 */ /* 0x000fe20000000f00 */
[----:B------:R-:W1:Y:S01]  /*9560*/  LDSM.16.MT88.4 R72, [R185+0x15800] ;  /* 0x01580000b948783b */ /* 0x000e620000004200 */
[----:B------:R-:W-:Y:S01]  /*9570*/  MOV R11, R46 ;  /* 0x0000002e000b7202 */ /* 0x000fe20000000f00 */
[----:B------:R-:W-:Y:S01]  /*9580*/  HMMA.16816.F32 R164, R128, R166, R100 ;  /* 0x000000a680a4723c */ /* 0x000fe20000001864 */
[----:B------:R-:W-:-:S02]  /*9590*/  MOV R8, R71 ;  /* 0x0000004700087202 */ /* 0x000fc40000000f00 */
[----:B------:R-:W-:-:S03]  /*95a0*/  MOV R15, R61 ;  /* 0x0000003d000f7202 */ /* 0x000fc60000000f00 */
[----:B--2---:R-:W-:Y:S01]  /*95b0*/  HMMA.16816.F32 R36, R128, R40, R108 ;  /* 0x000000288024723c */ /* 0x004fe2000000186c */
[----:B------:R-:W-:Y:S01]  /*95c0*/  MOV R102, R69 ;  /* 0x0000004500667202 */ /* 0x000fe20000000f00 */
[----:B------:R-:W-:-:S04]  /*95d0*/  IMAD.MOV.U32 R103, RZ, RZ, R70 ;  /* 0x000000ffff677224 */ /* 0x000fc800078e0046 */
[----:B------:R-:W-:Y:S01]  /*95e0*/  FADD.FTZ R0, R0, R103 ;  /* 0x0000006700007221 */ /* 0x000fe20000010000 */
[----:B------:R-:W-:Y:S01]  /*95f0*/  MOV R109, R85 ;  /* 0x00000055006d7202 */ /* 0x000fe20000000f00 */
[----:B------:R-:W-:Y:S02]  /*9600*/  IMAD.MOV.U32 R108, RZ, RZ, R84 ;  /* 0x000000ffff6c7224 */ /* 0x000fe400078e0054 */
[----:B------:R-:W-:Y:S01]  /*9610*/  FADD.FTZ R2, R2, R102 ;  /* 0x0000006602027221 */ /* 0x000fe20000010000 */
[----:B------:R-:W-:Y:S01]  /*9620*/  MOV R110, R87 ;  /* 0x00000057006e7202 */ /* 0x000fe20000000f00 */
[----:B------:R-:W-:Y:S02]  /*9630*/  IMAD.MOV.U32 R111, RZ, RZ, R96 ;  /* 0x000000ffff6f7224 */ /* 0x000fe400078e0060 */
[----:B------:R-:W-:Y:S01]  /*9640*/  FADD.FTZ R0, R109, R0 ;  /* 0x000000006d007221 */ /* 0x000fe20000010000 */
[----:B------:R-:W-:Y:S01]  /*9650*/  HMMA.16816.F32 R44, R128, R48, R88 ;  /* 0x00000030802c723c */ /* 0x000fe20000001858 */
[----:B------:R-:W-:Y:S01]  /*9660*/  FADD.FTZ R2, R108, R2 ;  /* 0x000000026c027221 */ /* 0x000fe20000010000 */
[----:B------:R-:W2:Y:S01]  /*9670*/  LDSM.16.MT88.4 R88, [R188+0x15800] ;  /* 0x01580000bc58783b */ /* 0x000ea20000004200 */
[----:B------:R-:W-:-:S02]  /*9680*/  FADD.FTZ R0, R111, R0 ;  /* 0x000000006f007221 */ /* 0x000fc40000010000 */
[----:B------:R-:W-:Y:S01]  /*9690*/  FADD.FTZ R2, R110, R2 ;  /* 0x000000026e027221 */ /* 0x000fe20000010000 */
[C---:B------:R-:W-:Y:S06]  /*96a0*/  HMMA.16816.F32 R48, R128.reuse, R50, R236 ;  /* 0x000000328030723c */ /* 0x040fec00000018ec */
[----:B------:R-:W-:Y:S01]  /*96b0*/  HMMA.16816.F32 R152, R128, R156, R152 ;  /* 0x0000009c8098723c */ /* 0x000fe20000001898 */
[----:B------:R-:W-:Y:S01]  /*96c0*/  MOV R237, R99 ;  /* 0x0000006300ed7202 */ /* 0x000fe20000000f00 */
[----:B------:R-:W-:Y:S01]  /*96d0*/  IMAD.MOV.U32 R236, RZ, RZ, R98 ;  /* 0x000000ffffec7224 */ /* 0x000fe200078e0062 */
[----:B------:R-:W-:Y:S01]  /*96e0*/  MOV R238, R105 ;  /* 0x0000006900ee7202 */ /* 0x000fe20000000f00 */
[----:B------:R-:W-:-:S02]  /*96f0*/  IMAD.MOV.U32 R239, RZ, RZ, R106 ;  /* 0x000000ffffef7224 */ /* 0x000fc400078e006a */
[----:B------:R-:W-:Y:S01]  /*9700*/  FADD.FTZ R0, R237, R0 ;  /* 0x00000000ed007221 */ /* 0x000fe20000010000 */
[----:B------:R-:W-:Y:S01]  /*9710*/  FADD.FTZ R2, R236, R2 ;  /* 0x00000002ec027221 */ /* 0x000fe20000010000 */
[----:B------:R-:W-:Y:S02]  /*9720*/  HMMA.16816.F32 R156, R128, R158, R32 ;  /* 0x0000009e809c723c */ /* 0x000fe40000001820 */
[----:B------:R-:W-:Y:S01]  /*9730*/  FADD.FTZ R0, R239, R0 ;  /* 0x00000000ef007221 */ /* 0x000fe20000010000 */
[----:B------:R-:W-:-:S03]  /*9740*/  FADD.FTZ R2, R238, R2 ;  /* 0x00000002ee027221 */ /* 0x000fc60000010000 */
[C---:B----4-:R-:W-:Y:S01]  /*9750*/  HMMA.16816.F32 R144, R128.reuse, R148, R144 ;  /* 0x000000948090723c */ /* 0x050fe20000001890 */
[----:B------:R-:W-:Y:S01]  /*9760*/  IMAD.MOV.U32 R33, RZ, RZ, R104 ;  /* 0x000000ffff217224 */ /* 0x000fe200078e0068 */
[----:B------:R-:W-:Y:S01]  /*9770*/  MOV R32, R107 ;  /* 0x0000006b00207202 */ /* 0x000fe20000000f00 */
[----:B------:R-:W-:Y:S01]  /*9780*/  IMAD.MOV.U32 R35, RZ, RZ, R86 ;  /* 0x000000ffff237224 */ /* 0x000fe200078e0056 */
[----:B------:R-:W-:Y:S01]  /*9790*/  MOV R34, R97 ;  /* 0x0000006100227202 */ /* 0x000fe20000000f00 */
[----:B------:R-:W-:Y:S01]  /*97a0*/  FADD.FTZ R0, R33, R0 ;  /* 0x0000000021007221 */ /* 0x000fe20000010000 */
[C---:B------:R-:W-:Y:S01]  /*97b0*/  HMMA.16816.F32 R148, R128.reuse, R150, R76 ;  /* 0x000000968094723c */ /* 0x040fe2000000184c */
[----:B------:R-:W-:Y:S01]  /*97c0*/  FADD.FTZ R2, R32, R2 ;  /* 0x0000000220027221 */ /* 0x000fe20000010000 */
[----:B------:R-:W4:Y:S01]  /*97d0*/  LDSM.16.MT88.4 R96, [R187+0x15800] ;  /* 0x01580000bb60783b */ /* 0x000f220000004200 */
[----:B------:R-:W-:Y:S02]  /*97e0*/  FADD.FTZ R0, R35, R0 ;  /* 0x0000000023007221 */ /* 0x000fe40000010000 */
[----:B------:R-:W-:Y:S01]  /*97f0*/  FADD.FTZ R2, R34, R2 ;  /* 0x0000000222027221 */ /* 0x000fe20000010000 */
[----:B------:R-:W-:Y:S01]  /*9800*/  HMMA.16816.F32 R136, R128, R140, R136 ;  /* 0x0000008c8088723c */ /* 0x000fe20000001888 */
[----:B------:R-:W-:Y:S01]  /*9810*/  FADD.FTZ R0, R9, R0 ;  /* 0x0000000009007221 */ /* 0x000fe20000010000 */
[----:B------:R-:W-:Y:S01]  /*9820*/  LDSM.16.MT88.4 R104, [R185+0x17800] ;  /* 0x01780000b968783b */ /* 0x000fe20000004200 */
[----:B------:R-:W-:-:S02]  /*9830*/  FADD.FTZ R2, R8, R2 ;  /* 0x0000000208027221 */ /* 0x000fc40000010000 */
        /* <DEDUP_REMOVED lines=9> */
[----:B------:R-:W-:Y:S01]  /*98d0*/  HMMA.16816.F32 R40, R128, R42, R112 ;  /* 0x0000002a8028723c */ /* 0x000fe20000001870 */
[----:B------:R-:W5:Y:S01]  /*98e0*/  LDSM.16.MT88.4 R112, [R186+0x17800] ;  /* 0x01780000ba70783b */ /* 0x000f620000004200 */
[----:B------:R-:W-:Y:S01]  /*98f0*/  FADD.FTZ R0, R135, R0 ;  /* 0x0000000087007221 */ /* 0x000fe20000010000 */
[----:B------:R-:W-:-:S03]  /*9900*/  FADD.FTZ R2, R219, R2 ;  /* 0x00000002db027221 */ /* 0x000fc60000010000 */
[----:B------:R-:W-:Y:S01]  /*9910*/  HMMA.16816.F32 R80, R128, R82, R120 ;  /* 0x000000528050723c */ /* 0x000fe20000001878 */
[----:B------:R-:W5:Y:S01]  /*9920*/  LDSM.16.MT88.4 R120, [R188+0x17800] ;  /* 0x01780000bc78783b */ /* 0x000f620000004200 */
[----:B------:R-:W-:Y:S01]  /*9930*/  FADD.FTZ R0, R134, R0 ;  /* 0x0000000086007221 */ /* 0x000fe20000010000 */
[----:B------:R-:W-:-:S03]  /*9940*/  FADD.FTZ R2, R218, R2 ;  /* 0x00000002da027221 */ /* 0x000fc60000010000 */
[----:B------:R-:W-:Y:S01]  /*9950*/  FADD.FTZ R0, R133, R0 ;  /* 0x0000000085007221 */ /* 0x000fe20000010000 */
[----:B------:R-:W-:Y:S01]  /*9960*/  FADD.FTZ R2, R213, R2 ;  /* 0x00000002d5027221 */ /* 0x000fe20000010000 */
[C---:B-1----:R-:W-:Y:S06]  /*9970*/  HMMA.16816.F32 R68, R128.reuse, R72, R248 ;  /* 0x000000488044723c */ /* 0x042fec00000018f8 */
[----:B------:R-:W-:Y:S01]  /*9980*/  HMMA.16816.F32 R52, R128, R56, R52 ;  /* 0x000000388034723c */ /* 0x000fe20000001834 */
[----:B------:R-:W-:Y:S01]  /*9990*/  FADD.FTZ R248, R12, R0 ;  /* 0x000000000cf87221 */ /* 0x000fe20000010000 */
[----:B------:R-:W-:-:S04]  /*99a0*/  FADD.FTZ R249, R212, R2 ;  /* 0x00000002d4f97221 */ /* 0x000fc80000010000 */
[----:B------:R1:W-:Y:S01]  /*99b0*/  STL [R1+0x4c], R248 ;  /* 0x00004cf801007387 */ /* 0x0003e20000100800 */
[C---:B--2---:R-:W-:Y:S03]  /*99c0*/  HMMA.16816.F32 R84, R128.reuse, R88, R240 ;  /* 0x000000588054723c */ /* 0x044fe600000018f0 */
[----:B------:R1:W-:Y:S03]  /*99d0*/  STL [R1+0x48], R249 ;  /* 0x000048f901007387 */ /* 0x0003e60000100800 */
[C---:B----4-:R-:W-:Y:S06]  /*99e0*/  HMMA.16816.F32 R92, R128.reuse, R96, R92 ;  /* 0x00000060805c723c */ /* 0x050fec000000185c */
[C---:B---3--:R-:W-:Y:S06]  /*99f0*/  HMMA.16816.F32 R60, R128.reuse, R64, R168 ;  /* 0x00000040803c723c */ /* 0x048fec00000018a8 */
[C---:B------:R-:W-:Y:S06]  /*9a00*/  HMMA.16816.F32 R100, R128.reuse, R104, R176 ;  /* 0x000000688064723c */ /* 0x040fec00000018b0 */
        /* <DEDUP_REMOVED lines=13> */
[----:B-1----:R-:W-:-:S15]  /*9ae0*/  @!P0 BRA `(.L_x_731) ;  /* 0x0000005800d08947 */ /* 0x002fde0003800000 */
[----:B------:R-:W2:Y:S01]  /*9af0*/  LDL R8, [R1+0x7c] ;  /* 0x00007c0001087983 */ /* 0x000ea20000100800 */
[----:B------:R-:W-:-:S03]  /*9b00*/  ULDC UR4, c[0x0][0x2d0] ;  /* 0x0000b40000047ab9 */ /* 0x000fc60000000800 */
[----:B------:R-:W3:Y:S04]  /*9b10*/  LDL R9, [R1+0x78] ;  /* 0x0000780001097983 */ /* 0x000ee80000100800 */
[----:B------:R-:W4:Y:S04]  /*9b20*/  LDL R13, [R1+0x80] ;  /* 0x00008000010d7983 */ /* 0x000f280000100800 */
[----:B------:R-:W5:Y:S04]  /*9b30*/  LDL.64 R10, [R1+0xb0] ;  /* 0x0000b000010a7983 */ /* 0x000f680000100a00 */
[----:B------:R-:W5:Y:S01]  /*9b40*/  LDL.64 R14, [R1+0xa0] ;  /* 0x0000a000010e7983 */ /* 0x000f620000100a00 */
[----:B------:R-:W1:Y:S01]  /*9b50*/  S2R R2, SR_TID.X ;  /* 0x0000000000027919 */ /* 0x000e620000002100 */
[----:B------:R-:W-:Y:S01]  /*9b60*/  UIADD3 UR20, UR22, -0x2, URZ ;  /* 0xfffffffe16147890 */ /* 0x000fe2000fffe03f */
[----:B------:R-:W-:-:S04]  /*9b70*/  DEPBAR.LE SB0, 0x0 ;  /* 0x000080000000791a */ /* 0x000fc80000000000 */
[----:B-1----:R-:W-:-:S04]  /*9b80*/  SHF.R.S32.HI R0, RZ, 0x1f, R2 ;  /* 0x0000001fff007819 */ /* 0x002fc80000011402 */
[----:B------:R-:W-:-:S04]  /*9b90*/  LEA.HI R0, R0, R2, RZ, 0x3 ;  /* 0x0000000200007211 */ /* 0x000fc800078f18ff */
[----:B------:R-:W-:-:S05]  /*9ba0*/  LOP3.LUT R0, R0, 0xfffffff8, RZ, 0xc0, !PT ;  /* 0xfffffff800007812 */ /* 0x000fca00078ec0ff */
[----:B------:R-:W-:-:S04]  /*9bb0*/  IMAD.IADD R0, R2, 0x1, -R0 ;  /* 0x0000000102007824 */ /* 0x000fc800078e0a00 */
[----:B------:R-:W-:-:S05]  /*9bc0*/  IMAD.SHL.U32 R0, R0, 0x8, RZ ;  /* 0x0000000800007824 */ /* 0x000fca00078e00ff */
[----:B------:R-:W-:Y:S01]  /*9bd0*/  ISETP.GE.AND P5, PT, R0, UR4, PT ;  /* 0x0000000400007c0c */ /* 0x000fe2000bfa6270 */
[----:B------:R-:W-:Y:S01]  /*9be0*/  USHF.R.S32.HI UR6, URZ, 0x1f, UR20 ;  /* 0x0000001f3f067899 */ /* 0x000fe20008011414 */
[----:B------:R-:W-:Y:S01]  /*9bf0*/  BAR.SYNC.DEFER_BLOCKING 0x0 ;  /* 0x0000000000007b1d */ /* 0x000fe20000010000 */
[----:B------:R-:W-:-:S10]  /*9c00*/  IMAD.U32 R0, RZ, RZ, UR20 ;  /* 0x00000014ff007e24 */ /* 0x000fd4000f8e00ff */
[----:B------:R-:W1:Y:S08]  /*9c10*/  @!P5 LDC.64 R6, c[0x0][0x220] ;  /* 0x00008800ff06db82 */ /* 0x000e700000000a00 */
[----:B------:R-:W1:Y:S01]  /*9c20*/  @!P5 LDC.64 R18, c[0x0][0x220] ;  /* 0x00008800ff12db82 */ /* 0x000e620000000a00 */
[----:B------:R-:W-:Y:S07]  /*9c30*/  @P5 STS.128 [R211+0x10000], RZ ;  /* 0x010000ffd3005388 */ /* 0x000fee0000000c00 */
[----:B------:R-:W1:Y:S01]  /*9c40*/  @!P5 LDC.64 R24, c[0x0][0x220] ;  /* 0x00008800ff18db82 */ /* 0x000e620000000a00 */
[----:B--2---:R-:W-:-:S02]  /*9c50*/  ISETP.GE.AND P4, PT, R8, UR4, PT ;  /* 0x0000000408007c0c */ /* 0x004fc4000bf86270 */
[----:B---3--:R-:W-:Y:S02]  /*9c60*/  ISETP.GE.AND P3, PT, R9, UR4, PT ;  /* 0x0000000409007c0c */ /* 0x008fe4000bf66270 */
[----:B----4-:R-:W-:-:S09]  /*9c70*/  ISETP.GE.AND P2, PT, R13, UR4, PT ;  /* 0x000000040d007c0c */ /* 0x010fd2000bf46270 */
[----:B------:R-:W2:Y:S01]  /*9c80*/  @!P4 LDC.64 R8, c[0x0][0x220] ;  /* 0x00008800ff08cb82 */ /* 0x000ea20000000a00 */
[----:B-----5:R-:W-:-:S07]  /*9c90*/  IMAD.MOV.U32 R4, RZ, RZ, R10 ;  /* 0x000000ffff047224 */ /* 0x020fce00078e000a */
[----:B------:R-:W3:Y:S01]  /*9ca0*/  @!P3 LDC.64 R12, c[0x0][0x220] ;  /* 0x00008800ff0cbb82 */ /* 0x000ee20000000a00 */
[----:B------:R-:W-:Y:S01]  /*9cb0*/  UIMAD UR4, UR37, UR20, URZ ;  /* 0x00000014250472a4 */ /* 0x000fe2000f8e023f */
[----:B------:R-:W-:-:S06]  /*9cc0*/  IMAD.MOV.U32 R5, RZ, RZ, R15 ;  /* 0x000000ffff057224 */ /* 0x000fcc00078e000f */
[----:B------:R-:W4:Y:S01]  /*9cd0*/  @!P2 LDC.64 R10, c[0x0][0x220] ;  /* 0x00008800ff0aab82 */ /* 0x000f220000000a00 */
[----:B------:R-:W-:Y:S01]  /*9ce0*/  UIMAD UR4, UR6, UR38, UR4 ;  /* 0x00000026060472a4 */ /* 0x000fe2000f8e0204 */
[----:B------:R-:W-:-:S06]  /*9cf0*/  IMAD.WIDE.U32 R4, R0, UR38, R4 ;  /* 0x0000002600047c25 */ /* 0x000fcc000f8e0004 */
[----:B------:R-:W5:Y:S01]  /*9d00*/  @!P5 LDC.64 R14, c[0x0][0x220] ;  /* 0x00008800ff0edb82 */ /* 0x000f620000000a00 */
[----:B------:R-:W-:Y:S01]  /*9d10*/  VIADD R0, R5, UR4 ;  /* 0x0000000405007c36 */ /* 0x000fe20008000000 */
[----:B--2---:R-:W-:-:S06]  /*9d20*/  @!P4 LEA R8, P0, R4, R8, 0x1 ;  /* 0x000000080408c211 */ /* 0x004fcc00078008ff */
[----:B------:R-:W2:Y:S01]  /*9d30*/  @!P4 LDC.64 R16, c[0x0][0x220] ;  /* 0x00008800ff10cb82 */ /* 0x000ea20000000a00 */
[C---:B------:R-:W-:Y:S02]  /*9d40*/  @!P4 LEA.HI.X R9, R4.reuse, R9, R0, 0x1, P0 ;  /* 0x000000090409c211 */ /* 0x040fe400000f0c00 */
[C---:B-1----:R-:W-:Y:S02]  /*9d50*/  @!P5 LEA R6, P1, R4.reuse, R6, 0x1 ;  /* 0x000000060406d211 */ /* 0x042fe400078208ff */
[----:B---3--:R-:W-:-:S03]  /*9d60*/  @!P3 LEA R12, P0, R4, R12, 0x1 ;  /* 0x0000000c040cb211 */ /* 0x008fc600078008ff */
[----:B------:R-:W1:Y:S01]  /*9d70*/  @!P3 LDC.64 R22, c[0x0][0x220] ;  /* 0x00008800ff16bb82 */ /* 0x000e620000000a00 */
[C-C-:B------:R-:W-:Y:S02]  /*9d80*/  @!P5 LEA.HI.X R7, R4.reuse, R7, R0.reuse, 0x1, P1 ;  /* 0x000000070407d211 */ /* 0x140fe400008f0c00 */
[C-C-:B------:R-:W-:Y:S02]  /*9d90*/  @!P3 LEA.HI.X R13, R4.reuse, R13, R0.reuse, 0x1, P0 ;  /* 0x0000000d040db211 */ /* 0x140fe400000f0c00 */
[C---:B----4-:R-:W-:Y:S01]  /*9da0*/  @!P2 LEA R10, P0, R4.reuse, R10, 0x1 ;  /* 0x0000000a040aa211 */ /* 0x050fe200078008ff */
[----:B------:R-:W-:Y:S01]  /*9db0*/  @!PT LDS RZ, [RZ] ;  /* 0x00000000fffff984 */ /* 0x000fe20000000800 */
[----:B------:R-:W-:Y:S01]  /*9dc0*/  @!PT LDS RZ, [RZ] ;  /* 0x00000000fffff984 */ /* 0x000fe20000000800 */
[----:B------:R-:W-:Y:S01]  /*9dd0*/  @!PT LDS RZ, [RZ] ;  /* 0x00000000fffff984 */ /* 0x000fe20000000800 */
[----:B------:R5:W-:Y:S01]  /*9de0*/  @!P5 LDGSTS.E.BYPASS.LTC128B.128 [R211+0x10000], desc[UR30][R6.64] ;  /* 0x1000000006d3dfae */ /* 0x000be2000b901d5e */
[C---:B------:R-:W-:Y:S01]  /*9df0*/  IADD3 R2, P1, R4.reuse, UR40, RZ ;  /* 0x0000002804027c10 */ /* 0x040fe2000ff3e0ff */
[----:B------:R-:W3:Y:S01]  /*9e00*/  @!P2 LDC.64 R20, c[0x0][0x220] ;  /* 0x00008800ff14ab82 */ /* 0x000ee20000000a00 */
[----:B------:R-:W-:Y:S02]  /*9e10*/  @!P2 LEA.HI.X R11, R4, R11, R0, 0x1, P0 ;  /* 0x0000000b040ba211 */ /* 0x000fe400000f0c00 */
[----:B------:R-:W-:Y:S01]  /*9e20*/  IADD3.X R4, R0, UR39, RZ, P1, !PT ;  /* 0x0000002700047c10 */ /* 0x000fe20008ffe4ff */
        /* <DEDUP_REMOVED lines=9> */
[----:B------:R4:W-:Y:S01]  /*9ec0*/  @!P3 LDGSTS.E.BYPASS.LTC128B.128 [R211+0x14000], desc[UR30][R12.64+0x100] ;  /* 0x140001000cd3bfae */ /* 0x0009e2000b901d5e */
[----:B-----5:R-:W-:-:S04]  /*9ed0*/  @!P5 LEA R6, P0, R2, R14, 0x1 ;  /* 0x0000000e0206d211 */ /* 0x020fc800078008ff */
[C---:B------:R-:W-:Y:S01]  /*9ee0*/  @!P5 LEA.HI.X R7, R2.reuse, R15, R4, 0x1, P0 ;  /* 0x0000000f0207d211 */ /* 0x040fe200000f0c04 */
[----:B------:R-:W-:Y:S01]  /*9ef0*/  @P2 STS.128 [R211+0x16000], RZ ;  /* 0x016000ffd3002388 */ /* 0x000fe20000000c00 */
[----:B------:R-:W5:Y:S03]  /*9f00*/  @!P3 LDC.64 R14, c[0x0][0x220] ;  /* 0x00008800ff0ebb82 */ /* 0x000f660000000a00 */
[----:B------:R-:W-:Y:S01]  /*9f10*/  @!PT LDS RZ, [RZ] ;  /* 0x00000000fffff984 */ /* 0x000fe20000000800 */
[----:B------:R-:W-:Y:S01]  /*9f20*/  @!PT LDS RZ, [RZ] ;  /* 0x00000000fffff984 */ /* 0x000fe20000000800 */
[----:B------:R-:W-:Y:S01]  /*9f30*/  @!PT LDS RZ, [RZ] ;  /* 0x00000000fffff984 */ /* 0x000fe20000000800 */
[----:B------:R1:W-:Y:S01]  /*9f40*/  @!P2 LDGSTS.E.BYPASS.LTC128B.128 [R211+0x16000], desc[UR30][R10.64+0x180] ;  /* 0x160001800ad3afae */ /* 0x0003e2000b901d5e */
[----:B--2---:R-:W-:-:S04]  /*9f50*/  @!P4 LEA R8, P0, R2, R16, 0x1 ;  /* 0x000000100208c211 */ /* 0x004fc800078008ff */
[C---:B------:R-:W-:Y:S02]  /*9f60*/  @!P4 LEA.HI.X R9, R2.reuse, R17, R4, 0x1, P0 ;  /* 0x000000110209c211 */ /* 0x040fe400000f0c04 */
[----:B------:R-:W2:Y:S01]  /*9f70*/  @!P4 LDC.64 R16, c[0x0][0x220] ;  /* 0x00008800ff10cb82 */ /* 0x000ea20000000a00 */
[----:B------:R-:W-:Y:S01]  /*9f80*/  IADD3 R0, P1, R2, UR40, RZ ;  /* 0x0000002802007c10 */ /* 0x000fe2000ff3e0ff */
[----:B------:R-:W-:Y:S03]  /*9f90*/  @P5 STS.128 [R211+0x10800], RZ ;  /* 0x010800ffd3005388 */ /* 0x000fe60000000c00 */
[----:B------:R-:W-:Y:S01]  /*9fa0*/  IADD3.X R5, R4, UR39, RZ, P1, !PT ;  /* 0x0000002704057c10 */ /* 0x000fe20008ffe4ff */
[----:B------:R-:W-:Y:S01]  /*9fb0*/  @!PT LDS RZ, [RZ] ;  /* 0x00000000fffff984 */ /* 0x000fe20000000800 */
[----:B------:R-:W-:Y:S01]  /*9fc0*/  @!PT LDS RZ, [RZ] ;  /* 0x00000000fffff984 */ /* 0x000fe20000000800 */
[----:B------:R-:W-:Y:S01]  /*9fd0*/  @!PT LDS RZ, [RZ] ;  /* 0x00000000fffff984 */ /* 0x000fe20000000800 */
[----:B------:R-:W-:Y:S01]  /*9fe0*/  @!P5 LDGSTS.E.BYPASS.LTC128B.128 [R211+0x10800], desc[UR30][R6.64] ;  /* 0x1080000006d3dfae */ /* 0x000fe2000b901d5e */
[----:B----4-:R-:W-:-:S03]  /*9ff0*/  @!P5 LEA R12, P1, R0, R18, 0x1 ;  /* 0x00000012000cd211 */ /* 0x010fc600078208ff */
[----:B------:R-:W-:Y:S04]  /*a000*/  @P4 STS.128 [R211+0x12800], RZ ;  /* 0x012800ffd3004388 */ /* 0x000fe80000000c00 */
[----:B------:R-:W-:Y:S01]  /*a010*/  @!PT LDS RZ, [RZ] ;  /* 0x00000000fffff984 */ /* 0x000fe20000000800 */
[----:B------:R-:W-:Y:S01]  /*a020*/  @!PT LDS RZ, [RZ] ;  /* 0x00000000fffff984 */ /* 0x000fe20000000800 */
[----:B------:R-:W-:Y:S01]  /*a030*/  @!PT LDS RZ, [RZ] ;  /* 0x00000000fffff984 */ /* 0x000fe20000000800 */
[----:B------:R3:W-:Y:S01]  /*a040*/  @!P4 LDGSTS.E.BYPASS.LTC128B.128 [R211+0x12800], desc[UR30][R8.64+0x80] ;  /* 0x1280008008d3cfae */ /* 0x0007e2000b901d5e */
[----:B-1----:R-:W-:-:S04]  /*a050*/  @!P3 LEA R10, P0, R2, R22, 0x1 ;  /* 0x00000016020ab211 */ /* 0x002fc800078008ff */
[----:B------:R-:W-:Y:S02]  /*a060*/  @!P3 LEA.HI.X R11, R2, R23, R4, 0x1, P0 ;  /* 0x00000017020bb211 */ /* 0x000fe400000f0c04 */
[----:B------:R-:W1:Y:S01]  /*a070*/  @!P2 LDC.64 R22, c[0x0][0x220] ;  /* 0x00008800ff16ab82 */ /* 0x000e620000000a00 */
[----:B------:R-:W-:Y:S01]  /*a080*/  @P3 STS.128 [R211+0x14800], RZ ;  /* 0x014800ffd3003388 */ /* 0x000fe20000000c00 */
[----:B------:R-:W-:-:S03]  /*a090*/  @!P5 LEA.HI.X R13, R0, R19, R5, 0x1, P1 ;  /* 0x00000013000dd211 */ /* 0x000fc600008f0c05 */
[----:B------:R-:W-:Y:S01]  /*a0a0*/  @!PT LDS RZ, [RZ] ;  /* 0x00000000fffff984 */ /* 0x000fe20000000800 */
[----:B------:R-:W-:Y:S01]  /*a0b0*/  @!PT LDS RZ, [RZ] ;  /* 0x00000000fffff984 */ /* 0x000fe20000000800 */
[----:B------:R-:W-:Y:S01]  /*a0c0*/  @!PT LDS RZ, [RZ] ;  /* 0x00000000fffff984 */ /* 0x000fe20000000800 */
[----:B------:R4:W-:Y:S03]  /*a0d0*/  @!P3 LDGSTS.E.BYPASS.LTC128B.128 [R211+0x14800], desc[UR30][R10.64+0x100] ;  /* 0x148001000ad3bfae */ /* 0x0009e6000b901d5e */
[----:B------:R-:W1:Y:S01]  /*a0e0*/  @!P3 LDC.64 R18, c[0x0][0x220] ;  /* 0x00008800ff12bb82 */ /* 0x000e620000000a00 */
[----:B---3--:R-:W-:-:S04]  /*a0f0*/  @!P2 LEA R8, P0, R2, R20, 0x1 ;  /* 0x000000140208a211 */ /* 0x008fc800078008ff */
[----:B------:R-:W-:-:S03]  /*a100*/  @!P2 LEA.HI.X R9, R2, R21, R4, 0x1, P0 ;  /* 0x000000150209a211 */ /* 0x000fc600000f0c04 */
[----:B------:R-:W3:Y:S01]  /*a110*/  @!P2 LDC.64 R20, c[0x0][0x220] ;  /* 0x00008800ff14ab82 */ /* 0x000ee20000000a00 */
[----:B--2---:R-:W-:-:S07]  /*a120*/  @!P4 LEA R6, P0, R0, R16, 0x1 ;  /* 0x000000100006c211 */ /* 0x004fce00078008ff */
[----:B----4-:R-:W2:Y:S01]  /*a130*/  @!P4 LDC.64 R10, c[0x0][0x220] ;  /* 0x00008800ff0acb82 */ /* 0x010ea20000000a00 */
[----:B------:R-:W-:Y:S01]  /*a140*/  @P2 STS.128 [R211+0x16800], RZ ;  /* 0x016800ffd3002388 */ /* 0x000fe20000000c00 */
[----:B------:R-:W-:-:S03]  /*a150*/  @!P4 LEA.HI.X R7, R0, R17, R5, 0x1, P0 ;  /* 0x000000110007c211 */ /* 0x000fc600000f0c05 */
[----:B------:R-:W-:Y:S01]  /*a160*/  @!PT LDS RZ, [RZ] ;  /* 0x00000000fffff984 */ /* 0x000fe20000000800 */
[----:B------:R-:W-:Y:S01]  /*a170*/  @!PT LDS RZ, [RZ] ;  /* 0x00000000fffff984 */ /* 0x000fe20000000800 */
[----:B------:R-:W-:Y:S01]  /*a180*/  @!PT LDS RZ, [RZ] ;  /* 0x00000000fffff984 */ /* 0x000fe20000000800 */
[----:B------:R5:W-:Y:S01]  /*a190*/  @!P2 LDGSTS.E.BYPASS.LTC128B.128 [R211+0x16800], desc[UR30][R8.64+0x180] ;  /* 0x1680018008d3afae */ /* 0x000be2000b901d5e */
[----:B------:R-:W-:-:S03]  /*a1a0*/  IADD3 R2, P1, R0, UR40, RZ ;  /* 0x0000002800027c10 */ /* 0x000fc6000ff3e0ff */
[----:B------:R-:W-:Y:S01]  /*a1b0*/  @P5 STS.128 [R211+0x11000], RZ ;  /* 0x011000ffd3005388 */ /* 0x000fe20000000c00 */
[----:B------:R-:W-:-:S03]  /*a1c0*/  IADD3.X R4, R5, UR39, RZ, P1, !PT ;  /* 0x0000002705047c10 */ /* 0x000fc60008ffe4ff */
        /* <DEDUP_REMOVED lines=9> */
[----:B-----5:R-:W-:Y:S02]  /*a260*/  @!P3 LEA R8, P0, R0, R14, 0x1 ;  /* 0x0000000e0008b211 */ /* 0x020fe400078008ff */
[----:B------:R-:W-:-:S02]  /*a270*/  @!P5 LEA R14, P1, R2, R24, 0x1 ;  /* 0x00000018020ed211 */ /* 0x000fc400078208ff */
[C-C-:B------:R-:W-:Y:S02]  /*a280*/  @!P3 LEA.HI.X R9, R0.reuse, R15, R5.reuse, 0x1, P0 ;  /* 0x0000000f0009b211 */ /* 0x140fe400000f0c05 */
[----:B-1----:R-:W-:Y:S01]  /*a290*/  @!P2 LEA R12, P0, R0, R22, 0x1 ;  /* 0x00000016000ca211 */ /* 0x002fe200078008ff */
[----:B------:R-:W-:Y:S01]  /*a2a0*/  @P3 STS.128 [R211+0x15000], RZ ;  /* 0x015000ffd3003388 */ /* 0x000fe20000000c00 */
[----:B--2---:R-:W-:Y:S02]  /*a2b0*/  @!P4 LEA R10, P6, R2, R10, 0x1 ;  /* 0x0000000a020ac211 */ /* 0x004fe400078c08ff */
[----:B------:R-:W-:Y:S01]  /*a2c0*/  @!P2 LEA.HI.X R13, R0, R23, R5, 0x1, P0 ;  /* 0x00000017000da211 */ /* 0x000fe200000f0c05 */
[----:B------:R-:W-:Y:S01]  /*a2d0*/  @!PT LDS RZ, [RZ] ;  /* 0x00000000fffff984 */ /* 0x000fe20000000800 */
[----:B------:R-:W-:Y:S01]  /*a2e0*/  @!PT LDS RZ, [RZ] ;  /* 0x00000000fffff984 */ /* 0x000fe20000000800 */
[----:B------:R-:W-:Y:S01]  /*a2f0*/  @!PT LDS RZ, [RZ] ;  /* 0x00000000fffff984 */ /* 0x000fe20000000800 */
[----:B------:R1:W-:Y:S01]  /*a300*/  @!P3 LDGSTS.E.BYPASS.LTC128B.128 [R211+0x15000], desc[UR30][R8.64+0x100] ;  /* 0x1500010008d3bfae */ /* 0x0003e2000b901d5e */
[C-C-:B------:R-:W-:Y:S02]  /*a310*/  @!P5 LEA.HI.X R15, R2.reuse, R25, R4.reuse, 0x1, P1 ;  /* 0x00000019020fd211 */ /* 0x140fe400008f0c04 */
[C---:B---3--:R-:W-:Y:S01]  /*a320*/  @!P2 LEA R6, P0, R2.reuse, R20, 0x1 ;  /* 0x000000140206a211 */ /* 0x048fe200078008ff */
[----:B------:R-:W-:Y:S01]  /*a330*/  @P2 STS.128 [R211+0x17000], RZ ;  /* 0x017000ffd3002388 */ /* 0x000fe20000000c00 */
[----:B------:R-:W-:-:S03]  /*a340*/  @!P4 LEA.HI.X R11, R2, R11, R4, 0x1, P6 ;  /* 0x0000000b020bc211 */ /* 0x000fc600030f0c04 */
[----:B------:R-:W-:Y:S01]  /*a350*/  @!PT LDS RZ, [RZ] ;  /* 0x00000000fffff984 */ /* 0x000fe20000000800 */
[----:B------:R-:W-:Y:S01]  /*a360*/  @!PT LDS RZ, [RZ] ;  /* 0x00000000fffff984 */ /* 0x000fe20000000800 */
[----:B------:R-:W-:Y:S01]  /*a370*/  @!PT LDS RZ, [RZ] ;  /* 0x00000000fffff984 */ /* 0x000fe20000000800 */
[----:B------:R-:W-:Y:S01]  /*a380*/  @!P2 LDGSTS.E.BYPASS.LTC128B.128 [R211+0x17000], desc[UR30][R12.64+0x180] ;  /* 0x170001800cd3afae */ /* 0x000fe2000b901d5e */
[----:B------:R-:W-:-:S03]  /*a390*/  @!P2 LEA.HI.X R7, R2, R21, R4, 0x1, P0 ;  /* 0x000000150207a211 */ /* 0x000fc600000f0c04 */
        /* <DEDUP_REMOVED lines=10> */
[----:B-1----:R-:W-:-:S04]  /*a440*/  @!P3 LEA R8, P1, R2, R18, 0x1 ;  /* 0x000000120208b211 */ /* 0x002fc800078208ff */
[----:B------:R-:W-:Y:S01]  /*a450*/  @!P3 LEA.HI.X R9, R2, R19, R4, 0x1, P1 ;  /* 0x000000130209b211 */ /* 0x000fe200008f0c04 */
        /* <DEDUP_REMOVED lines=10> */
[----:B------:R-:W-:Y:S04]  /*a500*/  LDSM.16.M88.4 R24, [R184+0x8000] ;  /* 0x00800000b818783b */ /* 0x000fe80000000200 */
[----:B------:R-:W-:Y:S04]  /*a510*/  LDSM.16.M88.4 R20, [R184+0x8800] ;  /* 0x00880000b814783b */ /* 0x000fe80000000200 */
[----:B------:R-:W-:Y:S04]  /*a520*/  LDSM.16.M88.4 R16, [R184+0x9000] ;  /* 0x00900000b810783b */ /* 0x000fe80000000200 */
[----:B--2---:R-:W-:Y:S04]  /*a530*/  LDSM.16.M88.4 R12, [R184+0x9800] ;  /* 0x00980000b80c783b */ /* 0x004fe80000000200 */
[----:B-1----:R-:W-:Y:S04]  /*a540*/  LDSM.16.M88.4 R8, [R192] ;  /* 0x00000000c008783b */ /* 0x002fe80000000200 */
[----:B------:R-:W-:Y:S04]  /*a550*/  LDSM.16.M88.4 R224, [R195] ;  /* 0x00000000c3e0783b */ /* 0x000fe80000000200 */
[----:B---3--:R-:W1:Y:S04]  /*a560*/  LDSM.16.M88.4 R4, [R191] ;  /* 0x00000000bf04783b */ /* 0x008e680000000200 */
[----:B------:R-:W2:Y:S04]  /*a570*/  LDSM.16.M88.4 R228, [R210] ;  /* 0x00000000d2e4783b */ /* 0x000ea80000000200 */
[----:B------:R-:W3:Y:S04]  /*a580*/  LDSM.16.M88.4 R28, [R209] ;  /* 0x00000000d11c783b */ /* 0x000ee80000000200 */
[----:B------:R-:W-:Y:S04]  /*a590*/  LDSM.16.M88.4 R232, [R190+0x8000] ;  /* 0x00800000bee8783b */ /* 0x000fe80000000200 */
[----:B------:R-:W-:Y:S04]  /*a5a0*/  LDSM.16.M88.4 R240, [R189+0x1000] ;  /* 0x00100000bdf0783b */ /* 0x000fe80000000200 */
[----:B------:R-:W-:Y:S04]  /*a5b0*/  LDSM.16.M88.4 R244, [R204] ;  /* 0x00000000ccf4783b */ /* 0x000fe80000000200 */
[----:B------:R-:W0:Y:S01]  /*a5c0*/  LDGDEPBAR ;  /* 0x00000000000079af */ /* 0x000e220000000000 */
[C---:B-1----:R-:W-:Y:S06]  /*a5d0*/  HMMA.16816.F32 R172, R4.reuse, R24, RZ ;  /* 0x0000001804ac723c */ /* 0x042fec00000018ff */
[C---:B------:R-:W-:Y:S06]  /*a5e0*/  HMMA.16816.F32 R180, R4.reuse, R26, RZ ;  /* 0x0000001a04b4723c */ /* 0x040fec00000018ff */
[C---:B------:R-:W-:Y:S06]  /*a5f0*/  HMMA.16816.F32 R220, R4.reuse, R20, RZ ;  /* 0x0000001404dc723c */ /* 0x040fec00000018ff */
[C---:B------:R-:W-:Y:S01]  /*a600*/  HMMA.16816.F32 R176, R4.reuse, R22, RZ ;  /* 0x0000001604b0723c */ /* 0x040fe200000018ff */
[----:B------:R-:W1:Y:S05]  /*a610*/  LDSM.16.M88.4 R20, [R208] ;  /* 0x00000000d014783b */ /* 0x000e6a0000000200 */
[C---:B------:R-:W-:Y:S06]  /*a620*/  HMMA.16816.F32 R168, R4.reuse, R16, RZ ;  /* 0x0000001004a8723c */ /* 0x040fec00000018ff */
[C---:B------:R-:W-:Y:S06]  /*a630*/  HMMA.16816.F32 R32, R4.reuse, R18, RZ ;  /* 0x000000120420723c */ /* 0x040fec00000018ff */
[C---:B------:R-:W-:Y:S06]  /*a640*/  HMMA.16816.F32 R24, R4.reuse, R12, RZ ;  /* 0x0000000c0418723c */ /* 0x040fec00000018ff */
[----:B------:R-:W-:Y:S01]  /*a650*/  HMMA.16816.F32 R16, R4, R14, RZ ;  /* 0x0000000e0410723c */ /* 0x000fe200000018ff */
[----:B------:R-:W4:Y:S05]  /*a660*/  LDSM.16.M88.4 R4, [R194] ;  /* 0x00000000c204783b */ /* 0x000f2a0000000200 */
[C---:B------:R-:W-:Y:S06]  /*a670*/  HMMA.16816.F32 R12, R8.reuse, R224, R172 ;  /* 0x000000e0080c723c */ /* 0x040fec00000018ac */
[C---:B------:R-:W-:Y:S01]  /*a680*/  HMMA.16816.F32 R172, R8.reuse, R226, R180 ;  /* 0x000000e208ac723c */ /* 0x040fe200000018b4 */
[----:B------:R-:W5:Y:S05]  /*a690*/  LDSM.16.M88.4 R224, [R190+0x8800] ;  /* 0x00880000bee0783b */ /* 0x000f6a0000000200 */
[C---:B--2---:R-:W-:Y:S06]  /*a6a0*/  HMMA.16816.F32 R220, R8.reuse, R228, R220 ;  /* 0x000000e408dc723c */ /* 0x044fec00000018dc */
[C---:B---3--:R-:W-:Y:S06]  /*a6b0*/  HMMA.16816.F32 R236, R8.reuse, R28, R168 ;  /* 0x0000001c08ec723c */ /* 0x048fec00000018a8 */
[C---:B------:R-:W-:Y:S06]  /*a6c0*/  HMMA.16816.F32 R180, R8.reuse, R30, R32 ;  /* 0x0000001e08b4723c */ /* 0x040fec0000001820 */
[C---:B-1----:R-:W-:Y:S01]  /*a6d0*/  HMMA.16816.F32 R168, R8.reuse, R20, R24 ;  /* 0x0000001408a8723c */ /* 0x042fe20000001818 */
[----:B------:R-:W-:Y:S05]  /*a6e0*/  LDSM.16.M88.4 R24, [R189] ;  /* 0x00000000bd18783b */ /* 0x000fea0000000200 */
[C---:B------:R-:W-:Y:S01]  /*a6f0*/  HMMA.16816.F32 R32, R8.reuse, R22, R16 ;  /* 0x000000160820723c */ /* 0x040fe20000001810 */
[----:B------:R-:W1:Y:S04]  /*a700*/  LDSM.16.M88.4 R20, [R190+0x9000] ;  /* 0x00900000be14783b */ /* 0x000e680000000200 */
[----:B------:R-:W2:Y:S01]  /*a710*/  LDSM.16.M88.4 R16, [R190+0x9800] ;  /* 0x00980000be10783b */ /* 0x000ea20000000200 */
[----:B------:R-:W-:Y:S03]  /*a720*/  HMMA.16816.F32 R228, R8, R230, R176 ;  /* 0x000000e608e4723c */ /* 0x000fe600000018b0 */
[----:B------:R-:W3:Y:S03]  /*a730*/  LDSM.16.M88.4 R8, [R193] ;  /* 0x00000000c108783b */ /* 0x000ee60000000200 */
[C---:B----4-:R-:W-:Y:S06]  /*a740*/  HMMA.16816.F32 R12, R4.reuse, R232, R12 ;  /* 0x000000e8040c723c */ /* 0x050fec000000180c */
[C---:B------:R-:W-:Y:S06]  /*a750*/  HMMA.16816.F32 R28, R4.reuse, R234, R172 ;  /* 0x000000ea041c723c */ /* 0x040fec00000018ac */
[C---:B-----5:R-:W-:Y:S01]  /*a760*/  HMMA.16816.F32 R176, R4.reuse, R224, R220 ;  /* 0x000000e004b0723c */ /* 0x060fe200000018dc */
[----:B------:R-:W4:Y:S05]  /*a770*/  LDSM.16.M88.4 R220, [R189+0x800] ;  /* 0x00080000bddc783b */ /* 0x000f2a0000000200 */
[C---:B------:R-:W-:Y:S06]  /*a780*/  HMMA.16816.F32 R224, R4.reuse, R226, R228 ;  /* 0x000000e204e0723c */ /* 0x040fec00000018e4 */
[C---:B-1----:R-:W-:Y:S06]  /*a790*/  HMMA.16816.F32 R232, R4.reuse, R22, R180 ;  /* 0x0000001604e8723c */ /* 0x042fec00000018b4 */
[C---:B--2---:R-:W-:Y:S01]  /*a7a0*/  HMMA.16816.F32 R180, R4.reuse, R16, R168 ;  /* 0x0000001004b4723c */ /* 0x044fe200000018a8 */
[----:B------:R-:W-:Y:S05]  /*a7b0*/  LDSM.16.M88.4 R168, [R184+0xa800] ;  /* 0x00a80000b8a8783b */ /* 0x000fea0000000200 */
[----:B------:R-:W-:Y:S06]  /*a7c0*/  HMMA.16816.F32 R172, R4, R18, R32 ;  /* 0x0000001204ac723c */ /* 0x000fec0000001820 */
[C---:B---3--:R-:W-:Y:S06]  /*a7d0*/  HMMA.16816.F32 R16, R8.reuse, R24, R12 ;  /* 0x000000180810723c */ /* 0x048fec000000180c */
[----:B------:R-:W-:Y:S01]  /*a7e0*/  HMMA.16816.F32 R12, R8, R26, R28 ;  /* 0x0000001a080c723c */ /* 0x000fe2000000181c */
[----:B------:R-:W1:Y:S05]  /*a7f0*/  LDSM.16.M88.4 R24, [R189+0x1800] ;  /* 0x00180000bd18783b */ /* 0x000e6a0000000200 */
[----:B------:R-:W-:Y:S01]  /*a800*/  HMMA.16816.F32 R228, R4, R20, R236 ;  /* 0x0000001404e4723c */ /* 0x000fe200000018ec */
[----:B------:R-:W-:Y:S04]  /*a810*/  LDSM.16.M88.4 R4, [R191+0x2000] ;  /* 0x00200000bf04783b */ /* 0x000fe80000000200 */
[----:B------:R-:W2:Y:S01]  /*a820*/  LDSM.16.M88.4 R20, [R184+0xa000] ;  /* 0x00a00000b814783b */ /* 0x000ea20000000200 */
[C---:B----4-:R-:W-:Y:S06]  /*a830*/  HMMA.16816.F32 R32, R8.reuse, R220, R176 ;  /* 0x000000dc0820723c */ /* 0x050fec00000018b0 */
[C---:B------:R-:W-:Y:S01]  /*a840*/  HMMA.16816.F32 R28, R8.reuse, R222, R224 ;  /* 0x000000de081c723c */ /* 0x040fe200000018e0 */
[----:B------:R-:W3:Y:S05]  /*a850*/  LDSM.16.M88.4 R220, [R184+0xb000] ;  /* 0x00b00000b8dc783b */ /* 0x000eea0000000200 */
[C---:B------:R-:W-:Y:S06]  /*a860*/  HMMA.16816.F32 R224, R8.reuse, R242, R232 ;  /* 0x000000f208e0723c */ /* 0x040fec00000018e8 */
[C---:B------:R-:W-:Y:S06]  /*a870*/  HMMA.16816.F32 R176, R8.reuse, R240, R228 ;  /* 0x000000f008b0723c */ /* 0x040fec00000018e4 */
[C---:B-1----:R-:W-:Y:S01]  /*a880*/  HMMA.16816.F32 R240, R8.reuse, R24, R180 ;  /* 0x0000001808f0723c */ /* 0x042fe200000018b4 */
[----:B------:R-:W1:Y:S05]  /*a890*/  LDSM.16.M88.4 R180, [R184+0xb800] ;  /* 0x00b80000b8b4783b */ /* 0x000e6a0000000200 */
[----:B------:R-:W-:Y:S01]  /*a8a0*/  HMMA.16816.F32 R232, R8, R26, R172 ;  /* 0x0000001a08e8723c */ /* 0x000fe200000018ac */
[----:B------:R-:W-:Y:S05]  /*a8b0*/  LDSM.16.M88.4 R8, [R192+0x2000] ;  /* 0x00200000c008783b */ /* 0x000fea0000000200 */
[C---:B--2---:R-:W-:Y:S01]  /*a8c0*/  HMMA.16816.F32 R228, R4.reuse, R20, R16 ;  /* 0x0000001404e4723c */ /* 0x044fe20000001810 */
[----:B------:R-:W2:Y:S05]  /*a8d0*/  LDSM.16.M88.4 R16, [R207] ;  /* 0x00000000cf10783b */ /* 0x000eaa0000000200 */
[C---:B------:R-:W-:Y:S01]  /*a8e0*/  HMMA.16816.F32 R236, R4.reuse, R168, R32 ;  /* 0x000000a804ec723c */ /* 0x040fe20000001820 */
[----:B------:R-:W-:Y:S05]  /*a8f0*/  LDSM.16.M88.4 R32, [R205] ;  /* 0x00000000cd20783b */ /* 0x000fea0000000200 */
[C---:B------:R-:W-:Y:S01]  /*a900*/  HMMA.16816.F32 R28, R4.reuse, R170, R28 ;  /* 0x000000aa041c723c */ /* 0x040fe2000000181c */
[----:B------:R-:W4:Y:S05]  /*a910*/  LDSM.16.M88.4 R168, [R206] ;  /* 0x00000000cea8783b */ /* 0x000f2a0000000200 */
[C---:B------:R-:W-:Y:S06]  /*a920*/  HMMA.16816.F32 R12, R4.reuse, R22, R12 ;  /* 0x00000016040c723c */ /* 0x040fec000000180c */
[C---:B---3--:R-:W-:Y:S06]  /*a930*/  HMMA.16816.F32 R24, R4.reuse, R220, R176 ;  /* 0x000000dc0418723c */ /* 0x048fec00000018b0 */
[C---:B------:R-:W-:Y:S06]  /*a940*/  HMMA.16816.F32 R20, R4.reuse, R222, R224 ;  /* 0x000000de0414723c */ /* 0x040fec00000018e0 */
[C---:B-1----:R-:W-:Y:S01]  /*a950*/  HMMA.16816.F32 R172, R4.reuse, R180, R240 ;  /* 0x000000b404ac723c */ /* 0x042fe200000018f0 */
[----:B------:R-:W-:Y:S05]  /*a960*/  LDSM.16.M88.4 R240, [R189+0x4800] ;  /* 0x00480000bdf0783b */ /* 0x000fea0000000200 */
[----:B------:R-:W-:Y:S01]  /*a970*/  HMMA.16816.F32 R176, R4, R182, R232 ;  /* 0x000000b604b0723c */ /* 0x000fe200000018e8 */
[----:B------:R-:W-:Y:S04]  /*a980*/  LDSM.16.M88.4 R4, [R194+0x2000] ;  /* 0x00200000c204783b */ /* 0x000fe80000000200 */
[----:B------:R-:W1:Y:S01]  /*a990*/  LDSM.16.M88.4 R180, [R190+0xa000] ;  /* 0x00a00000beb4783b */ /* 0x000e620000000200 */
[C---:B--2---:R-:W-:Y:S06]  /*a9a0*/  HMMA.16816.F32 R224, R8.reuse, R16, R228 ;  /* 0x0000001008e0723c */ /* 0x044fec00000018e4 */
[C---:B----4-:R-:W-:Y:S06]  /*a9b0*/  HMMA.16816.F32 R236, R8.reuse, R168, R236 ;  /* 0x000000a808ec723c */ /* 0x050fec00000018ec */
[C---:B------:R-:W-:Y:S01]  /*a9c0*/  HMMA.16816.F32 R228, R8.reuse, R170, R28 ;  /* 0x000000aa08e4723c */ /* 0x040fe2000000181c */
[----:B------:R-:W-:Y:S05]  /*a9d0*/  LDSM.16.M88.4 R28, [R190+0xb000] ;  /* 0x00b00000be1c783b */ /* 0x000fea0000000200 */
[C---:B------:R-:W-:Y:S06]  /*a9e0*/  HMMA.16816.F32 R168, R8.reuse, R32, R24 ;  /* 0x0000002008a8723c */ /* 0x040fec0000001818 */
[C---:B------:R-:W-:Y:S01]  /*a9f0*/  HMMA.16816.F32 R24, R8.reuse, R34, R20 ;  /* 0x000000220818723c */ /* 0x040fe20000001814 */
        /* <DEDUP_REMOVED lines=11> */
[C---:B------:R-:W-:Y:S06]  /*aab0*/  HMMA.16816.F32 R224, R4.reuse, R34, R228 ;  /* 0x0000002204e0723c */ /* 0x040fec00000018e4 */
[C---:B------:R-:W-:Y:S06]  /*aac0*/  HMMA.16816.F32 R32, R4.reuse, R30, R24 ;  /* 0x0000001e0420723c */ /* 0x040fec0000001818 */
[C---:B---3--:R-:W-:Y:S01]  /*aad0*/  HMMA.16816.F32 R24, R4.reuse, R16, R20 ;  /* 0x000000100418723c */ /* 0x048fe20000001814 */
[----:B------:R-:W2:Y:S05]  /*aae0*/  LDSM.16.M88.4 R20, [R189+0x3000] ;  /* 0x00300000bd14783b */ /* 0x000eaa0000000200 */
[C---:B------:R-:W-:Y:S01]  /*aaf0*/  HMMA.16816.F32 R12, R4.reuse, R18, R12 ;  /* 0x00000012040c723c */ /* 0x040fe2000000180c */
[----:B------:R-:W3:Y:S05]  /*ab00*/  LDSM.16.M88.4 R16, [R189+0x3800] ;  /* 0x00380000bd10783b */ /* 0x000eea0000000200 */
[----:B------:R-:W-:Y:S01]  /*ab10*/  HMMA.16816.F32 R228, R4, R28, R168 ;  /* 0x0000001c04e4723c */ /* 0x000fe200000018a8 */
[----:B------:R-:W-:Y:S05]  /*ab20*/  LDSM.16.M88.4 R4, [R191+0x4000] ;  /* 0x00400000bf04783b */ /* 0x000fea0000000200 */
[C---:B----4-:R-:W-:Y:S06]  /*ab30*/  HMMA.16816.F32 R28, R8.reuse, R176, R172 ;  /* 0x000000b0081c723c */ /* 0x050fec00000018ac */
[C---:B------:R-:W-:Y:S01]  /*ab40*/  HMMA.16816.F32 R168, R8.reuse, R178, R180 ;  /* 0x000000b208a8723c */ /* 0x040fe200000018b4 */
[----:B------:R-:W4:Y:S04]  /*ab50*/  LDSM.16.M88.4 R176, [R184+0xc000] ;  /* 0x00c00000b8b0783b */ /* 0x000f280000000200 */
[----:B------:R-:W5:Y:S01]  /*ab60*/  LDSM.16.M88.4 R180, [R184+0xc800] ;  /* 0x00c80000b8b4783b */ /* 0x000f620000000200 */
[C---:B-1----:R-:W-:Y:S06]  /*ab70*/  HMMA.16816.F32 R232, R8.reuse, R220, R232 ;  /* 0x000000dc08e8723c */ /* 0x042fec00000018e8 */
[C---:B------:R-:W-:Y:S06]  /*ab80*/  HMMA.16816.F32 R172, R8.reuse, R222, R224 ;  /* 0x000000de08ac723c */ /* 0x040fec00000018e0 */
[C---:B--2---:R-:W-:Y:S06]  /*ab90*/  HMMA.16816.F32 R220, R8.reuse, R22, R32 ;  /* 0x0000001608dc723c */ /* 0x044fec0000001820 */
[C---:B---3--:R-:W-:Y:S01]  /*aba0*/  HMMA.16816.F32 R32, R8.reuse, R16, R24 ;  /* 0x000000100820723c */ /* 0x048fe20000001818 */
[----:B------:R-:W-:Y:S05]  /*abb0*/  LDSM.16.M88.4 R24, [R203] ;  /* 0x00000000cb18783b */ /* 0x000fea0000000200 */
[C---:B------:R-:W-:Y:S01]  /*abc0*/  HMMA.16816.F32 R12, R8.reuse, R18, R12 ;  /* 0x00000012080c723c */ /* 0x040fe2000000180c */
[----:B------:R-:W1:Y:S05]  /*abd0*/  LDSM.16.M88.4 R16, [R184+0xd800] ;  /* 0x00d80000b810783b */ /* 0x000e6a0000000200 */
[----:B------:R-:W-:Y:S01]  /*abe0*/  HMMA.16816.F32 R224, R8, R20, R228 ;  /* 0x0000001408e0723c */ /* 0x000fe200000018e4 */
[----:B------:R-:W2:Y:S04]  /*abf0*/  LDSM.16.M88.4 R20, [R184+0xd000] ;  /* 0x00d00000b814783b */ /* 0x000ea80000000200 */
[----:B------:R-:W3:Y:S01]  /*ac00*/  LDSM.16.M88.4 R8, [R192+0x4000] ;  /* 0x00400000c008783b */ /* 0x000ee20000000200 */
[C---:B----4-:R-:W-:Y:S06]  /*ac10*/  HMMA.16816.F32 R28, R4.reuse, R176, R28 ;  /* 0x000000b0041c723c */ /* 0x050fec000000181c */
[C---:B------:R-:W-:Y:S06]  /*ac20*/  HMMA.16816.F32 R176, R4.reuse, R178, R168 ;  /* 0x000000b204b0723c */ /* 0x040fec00000018a8 */
[C---:B-----5:R-:W-:Y:S01]  /*ac30*/  HMMA.16816.F32 R228, R4.reuse, R180, R232 ;  /* 0x000000b404e4723c */ /* 0x060fe200000018e8 */
[----:B------:R-:W-:Y:S05]  /*ac40*/  LDSM.16.M88.4 R232, [R190+0xc800] ;  /* 0x00c80000bee8783b */ /* 0x000fea0000000200 */
[C---:B------:R-:W-:Y:S01]  /*ac50*/  HMMA.16816.F32 R168, R4.reuse, R182, R172 ;  /* 0x000000b604a8723c */ /* 0x040fe200000018ac */
[----:B------:R-:W4:Y:S04]  /*ac60*/  LDSM.16.M88.4 R180, [R202] ;  /* 0x00000000cab4783b */ /* 0x000f280000000200 */
[----:B------:R-:W-:Y:S01]  /*ac70*/  LDSM.16.M88.4 R172, [R190+0xc000] ;  /* 0x00c00000beac783b */ /* 0x000fe20000000200 */
[C---:B-1----:R-:W-:Y:S06]  /*ac80*/  HMMA.16816.F32 R32, R4.reuse, R16, R32 ;  /* 0x000000100420723c */ /* 0x042fec0000001820 */
[C---:B------:R-:W-:Y:S01]  /*ac90*/  HMMA.16816.F32 R12, R4.reuse, R18, R12 ;  /* 0x00000012040c723c */ /* 0x040fe2000000180c */
[----:B------:R-:W1:Y:S05]  /*aca0*/  LDSM.16.M88.4 R16, [R200] ;  /* 0x00000000c810783b */ /* 0x000e6a0000000200 */
[C---:B--2---:R-:W-:Y:S06]  /*acb0*/  HMMA.16816.F32 R224, R4.reuse, R20, R224 ;  /* 0x0000001404e0723c */ /* 0x044fec00000018e0 */
[----:B------:R-:W-:Y:S01]  /*acc0*/  HMMA.16816.F32 R220, R4, R22, R220 ;  /* 0x0000001604dc723c */ /* 0x000fe200000018dc */
[----:B------:R-:W2:Y:S04]  /*acd0*/  LDSM.16.M88.4 R20, [R201] ;  /* 0x00000000c914783b */ /* 0x000ea80000000200 */
[----:B------:R-:W5:Y:S01]  /*ace0*/  LDSM.16.M88.4 R4, [R194+0x4000] ;  /* 0x00400000c204783b */ /* 0x000f620000000200 */
[C---:B---3--:R-:W-:Y:S06]  /*acf0*/  HMMA.16816.F32 R176, R8.reuse, R26, R176 ;  /* 0x0000001a08b0723c */ /* 0x048fec00000018b0 */
[C---:B----4-:R-:W-:Y:S01]  /*ad00*/  HMMA.16816.F32 R236, R8.reuse, R182, R168 ;  /* 0x000000b608ec723c */ /* 0x050fe200000018a8 */
[----:B------:R-:W3:Y:S05]  /*ad10*/  LDSM.16.M88.4 R168, [R190+0xd000] ;  /* 0x00d00000bea8783b */ /* 0x000eea0000000200 */
[C---:B------:R-:W-:Y:S06]  /*ad20*/  HMMA.16816.F32 R228, R8.reuse, R180, R228 ;  /* 0x000000b408e4723c */ /* 0x040fec00000018e4 */
[C---:B-1----:R-:W-:Y:S01]  /*ad30*/  HMMA.16816.F32 R180, R8.reuse, R16, R32 ;  /* 0x0000001008b4723c */ /* 0x042fe20000001820 */
[----:B------:R-:W1:Y:S05]  /*ad40*/  LDSM.16.M88.4 R32, [R190+0xd800] ;  /* 0x00d80000be20783b */ /* 0x000e6a0000000200 */
[C---:B------:R-:W-:Y:S06]  /*ad50*/  HMMA.16816.F32 R28, R8.reuse, R24, R28 ;  /* 0x00000018081c723c */ /* 0x040fec000000181c */
[C---:B--2---:R-:W-:Y:S06]  /*ad60*/  HMMA.16816.F32 R220, R8.reuse, R22, R220 ;  /* 0x0000001608dc723c */ /* 0x044fec00000018dc */
[C---:B------:R-:W-:Y:S01]  /*ad70*/  HMMA.16816.F32 R224, R8.reuse, R20, R224 ;  /* 0x0000001408e0723c */ /* 0x040fe200000018e0 */
[----:B------:R-:W-:Y:S05]  /*ad80*/  LDSM.16.M88.4 R20, [R189+0x4000] ;  /* 0x00400000bd14783b */ /* 0x000fea0000000200 */
[----:B------:R-:W-:Y:S01]  /*ad90*/  HMMA.16816.F32 R24, R8, R18, R12 ;  /* 0x000000120818723c */ /* 0x000fe2000000180c */
[----:B------:R-:W2:Y:S05]  /*ada0*/  LDSM.16.M88.4 R8, [R193+0x4000] ;  /* 0x00400000c108783b */ /* 0x000eaa0000000200 */
[C---:B-----5:R-:W-:Y:S01]  /*adb0*/  HMMA.16816.F32 R12, R4.reuse, R174, R176 ;  /* 0x000000ae040c723c */ /* 0x060fe200000018b0 */
[----:B------:R-:W4:Y:S05]  /*adc0*/  LDSM.16.M88.4 R176, [R189+0x5000] ;  /* 0x00500000bdb0783b */ /* 0x000f2a0000000200 */
[C---:B------:R-:W-:Y:S01]  /*add0*/  HMMA.16816.F32 R16, R4.reuse, R172, R28 ;  /* 0x000000ac0410723c */ /* 0x040fe2000000181c */
[----:B------:R-:W5:Y:S04]  /*ade0*/  LDSM.16.M88.4 R172, [R189+0x5800] ;  /* 0x00580000bdac783b */ /* 0x000f680000000200 */
[----:B------:R-:W-:Y:S01]  /*adf0*/  LDSM.16.M88.4 R28, [R184+0xe000] ;  /* 0x00e00000b81c783b */ /* 0x000fe20000000200 */
[C---:B------:R-:W-:Y:S06]  /*ae00*/  HMMA.16816.F32 R228, R4.reuse, R232, R228 ;  /* 0x000000e804e4723c */ /* 0x040fec00000018e4 */
[C---:B------:R-:W-:Y:S06]  /*ae10*/  HMMA.16816.F32 R236, R4.reuse, R234, R236 ;  /* 0x000000ea04ec723c */ /* 0x040fec00000018ec */
[C---:B---3--:R-:W-:Y:S06]  /*ae20*/  HMMA.16816.F32 R220, R4.reuse, R170, R220 ;  /* 0x000000aa04dc723c */ /* 0x048fec00000018dc */
[C---:B------:R-:W-:Y:S06]  /*ae30*/  HMMA.16816.F32 R224, R4.reuse, R168, R224 ;  /* 0x000000a804e0723c */ /* 0x040fec00000018e0 */
[C---:B-1----:R-:W-:Y:S06]  /*ae40*/  HMMA.16816.F32 R180, R4.reuse, R32, R180 ;  /* 0x0000002004b4723c */ /* 0x042fec00000018b4 */
[----:B------:R-:W-:Y:S01]  /*ae50*/  HMMA.16816.F32 R168, R4, R34, R24 ;  /* 0x0000002204a8723c */ /* 0x000fe20000001818 */
[----:B------:R-:W1:Y:S04]  /*ae60*/  LDSM.16.M88.4 R4, [R191+0x6000] ;  /* 0x00600000bf04783b */ /* 0x000e680000000200 */
[----:B------:R-:W3:Y:S01]  /*ae70*/  LDSM.16.M88.4 R24, [R184+0xe800] ;  /* 0x00e80000b818783b */ /* 0x000ee20000000200 */
[C---:B--2---:R-:W-:Y:S06]  /*ae80*/  HMMA.16816.F32 R32, R8.reuse, R20, R16 ;  /* 0x000000140820723c */ /* 0x044fec0000001810 */
[C---:B------:R-:W-:Y:S06]  /*ae90*/  HMMA.16816.F32 R20, R8.reuse, R22, R12 ;  /* 0x000000160814723c */ /* 0x040fec000000180c */
[C---:B------:R-:W-:Y:S06]  /*aea0*/  HMMA.16816.F32 R16, R8.reuse, R240, R228 ;  /* 0x000000f00810723c */ /* 0x040fec00000018e4 */
[C---:B------:R-:W-:Y:S01]  /*aeb0*/  HMMA.16816.F32 R12, R8.reuse, R242, R236 ;  /* 0x000000f2080c723c */ /* 0x040fe200000018ec */
[----:B------:R-:W-:Y:S05]  /*aec0*/  LDSM.16.M88.4 R236, [R190+0xf800] ;  /* 0x00f80000beec783b */ /* 0x000fea0000000200 */
[C---:B----4-:R-:W-:Y:S01]  /*aed0*/  HMMA.16816.F32 R228, R8.reuse, R178, R220 ;  /* 0x000000b208e4723c */ /* 0x050fe200000018dc */
[----:B------:R-:W2:Y:S05]  /*aee0*/  LDSM.16.M88.4 R220, [R184+0xf000] ;  /* 0x00f00000b8dc783b */ /* 0x000eaa0000000200 */
[C---:B------:R-:W-:Y:S01]  /*aef0*/  HMMA.16816.F32 R232, R8.reuse, R176, R224 ;  /* 0x000000b008e8723c */ /* 0x040fe200000018e0 */
[----:B------:R-:W4:Y:S05]  /*af00*/  LDSM.16.M88.4 R176, [R184+0xf800] ;  /* 0x00f80000b8b0783b */ /* 0x000f2a0000000200 */
[C---:B-----5:R-:W-:Y:S06]  /*af10*/  HMMA.16816.F32 R224, R8.reuse, R172, R180 ;  /* 0x000000ac08e0723c */ /* 0x060fec00000018b4 */
[----:B------:R-:W-:Y:S01]  /*af20*/  HMMA.16816.F32 R180, R8, R174, R168 ;  /* 0x000000ae08b4723c */ /* 0x000fe200000018a8 */
[----:B------:R-:W-:Y:S05]  /*af30*/  LDSM.16.M88.4 R172, [R197] ;  /* 0x00000000c5ac783b */ /* 0x000fea0000000200 */
[C---:B-1----:R-:W-:Y:S06]  /*af40*/  HMMA.16816.F32 R168, R4.reuse, R28, R32 ;  /* 0x0000001c04a8723c */ /* 0x042fec0000001820 */
[C---:B------:R-:W-:Y:S01]  /*af50*/  HMMA.16816.F32 R32, R4.reuse, R30, R20 ;  /* 0x0000001e0420723c */ /* 0x040fe20000001814 */
[----:B------:R-:W-:Y:S05]  /*af60*/  LDSM.16.M88.4 R20, [R198] ;  /* 0x00000000c614783b */ /* 0x000fea0000000200 */
[C---:B---3--:R-:W-:Y:S06]  /*af70*/  HMMA.16816.F32 R28, R4.reuse, R24, R16 ;  /* 0x00000018041c723c */ /* 0x048fec0000001810 */
[C---:B------:R-:W-:Y:S01]  /*af80*/  HMMA.16816.F32 R16, R4.reuse, R26, R12 ;  /* 0x0000001a0410723c */ /* 0x040fe2000000180c */
[----:B------:R-:W-:Y:S04]  /*af90*/  LDSM.16.M88.4 R12, [R192+0x6000] ;  /* 0x00600000c00c783b */ /* 0x000fe80000000200 */
[----:B------:R-:W1:Y:S01]  /*afa0*/  LDSM.16.M88.4 R24, [R199] ;  /* 0x00000000c718783b */ /* 0x000e620000000200 */
[C---:B--2---:R-:W-:Y:S06]  /*afb0*/  HMMA.16816.F32 R8, R4.reuse, R220, R232 ;  /* 0x000000dc0408723c */ /* 0x044fec00000018e8 */
[C---:B------:R-:W-:Y:S06]  /*afc0*/  HMMA.16816.F32 R220, R4.reuse, R222, R228 ;  /* 0x000000de04dc723c */ /* 0x040fec00000018e4 */
[C---:B----4-:R-:W-:Y:S01]  /*afd0*/  HMMA.16816.F32 R232, R4.reuse, R176, R224 ;  /* 0x000000b004e8723c */ /* 0x050fe200000018e0 */
[----:B------:R-:W2:Y:S05]  /*afe0*/  LDSM.16.M88.4 R224, [R196] ;  /* 0x00000000c4e0783b */ /* 0x000eaa0000000200 */
[----:B------:R-:W-:Y:S06]  /*aff0*/  HMMA.16816.F32 R228, R4, R178, R180 ;  /* 0x000000b204e4723c */ /* 0x000fec00000018b4 */
[C---:B-1----:R-:W-:Y:S06]  /*b000*/  HMMA.16816.F32 R176, R12.reuse, R26, R32 ;  /* 0x0000001a0cb0723c */ /* 0x042fec0000001820 */
[C---:B------:R-:W-:Y:S01]  /*b010*/  HMMA.16816.F32 R180, R12.reuse, R24, R168 ;  /* 0x000000180cb4723c */ /* 0x040fe200000018a8 */
[----:B------:R-:W-:Y:S05]  /*b020*/  LDSM.16.M88.4 R24, [R190+0xe800] ;  /* 0x00e80000be18783b */ /* 0x000fea0000000200 */
[C---:B------:R-:W-:Y:S06]  /*b030*/  HMMA.16816.F32 R32, R12.reuse, R22, R16 ;  /* 0x000000160c20723c */ /* 0x040fec0000001810 */
[C---:B------:R-:W-:Y:S01]  /*b040*/  HMMA.16816.F32 R168, R12.reuse, R20, R28 ;  /* 0x000000140ca8723c */ /* 0x040fe2000000181c */
[----:B------:R-:W-:Y:S04]  /*b050*/  LDSM.16.M88.4 R28, [R190+0xe000] ;  /* 0x00e00000be1c783b */ /* 0x000fe80000000200 */
[----:B------:R-:W-:Y:S01]  /*b060*/  LDSM.16.M88.4 R20, [R190+0xf000] ;  /* 0x00f00000be14783b */ /* 0x000fe20000000200 */
[C---:B------:R-:W-:Y:S03]  /*b070*/  HMMA.16816.F32 R16, R12.reuse, R172, R8 ;  /* 0x000000ac0c10723c */ /* 0x040fe60000001808 */
[----:B------:R-:W1:Y:S03]  /*b080*/  LDSM.16.M88.4 R8, [R194+0x6000] ;  /* 0x00600000c208783b */ /* 0x000e660000000200 */
[C---:B------:R-:W-:Y:S06]  /*b090*/  HMMA.16816.F32 R4, R12.reuse, R174, R220 ;  /* 0x000000ae0c04723c */ /* 0x040fec00000018dc */
[C---:B--2---:R-:W-:Y:S06]  /*b0a0*/  HMMA.16816.F32 R220, R12.reuse, R224, R232 ;  /* 0x000000e00cdc723c */ /* 0x044fec00000018e8 */
[----:B------:R-:W-:Y:S06]  /*b0b0*/  HMMA.16816.F32 R228, R12, R226, R228 ;  /* 0x000000e20ce4723c */ /* 0x000fec00000018e4 */
[C---:B-1----:R-:W-:Y:S06]  /*b0c0*/  HMMA.16816.F32 R224, R8.reuse, R28, R180 ;  /* 0x0000001c08e0723c */ /* 0x042fec00000018b4 */
[C---:B------:R-:W-:Y:S01]  /*b0d0*/  HMMA.16816.F32 R180, R8.reuse, R30, R176 ;  /* 0x0000001e08b4723c */ /* 0x040fe200000018b0 */
[----:B------:R-:W-:Y:S05]  /*b0e0*/  LDSM.16.M88.4 R28, [R189+0x6800] ;  /* 0x00680000bd1c783b */ /* 0x000fea0000000200 */
[C---:B------:R-:W-:Y:S06]  /*b0f0*/  HMMA.16816.F32 R176, R8.reuse, R24, R168 ;  /* 0x0000001808b0723c */ /* 0x040fec00000018a8 */
[C---:B------:R-:W-:Y:S06]  /*b100*/  HMMA.16816.F32 R168, R8.reuse, R20, R16 ;  /* 0x0000001408a8723c */ /* 0x040fec0000001810 */
[C---:B------:R-:W-:Y:S01]  /*b110*/  HMMA.16816.F32 R172, R8.reuse, R26, R32 ;  /* 0x0000001a08ac723c */ /* 0x040fe20000001820 */
[----:B------:R-:W-:Y:S04]  /*b120*/  LDSM.16.M88.4 R32, [R189+0x6000] ;  /* 0x00600000bd20783b */ /* 0x000fe80000000200 */
[----:B------:R-:W-:Y:S01]  /*b130*/  LDSM.16.M88.4 R24, [R189+0x7000] ;  /* 0x00700000bd18783b */ /* 0x000fe20000000200 */
[C---:B------:R-:W-:Y:S03]  /*b140*/  HMMA.16816.F32 R16, R8.reuse, R22, R4 ;  /* 0x000000160810723c */ /* 0x040fe60000001804 */
[----:B------:R-:W1:Y:S04]  /*b150*/  LDSM.16.M88.4 R4, [R193+0x6000] ;  /* 0x00600000c104783b */ /* 0x000e680000000200 */
[----:B------:R-:W2:Y:S01]  /*b160*/  LDSM.16.M88.4 R20, [R189+0x7800] ;  /* 0x00780000bd14783b */ /* 0x000ea20000000200 */
[----:B------:R-:W-:Y:S01]  /*b170*/  HMMA.16816.F32 R12, R8, R236, R220 ;  /* 0x000000ec080c723c */ /* 0x000fe200000018dc */
[----:B------:R-:W-:Y:S01]  /*b180*/  UISETP.GT.AND UP0, UPT, UR20, UR5, UPT ;  /* 0x000000051400728c */ /* 0x000fe2000bf04270 */
[----:B------:R-:W-:-:S04]  /*b190*/  DEPBAR.LE SB0, 0x0 ;  /* 0x000080000000791a */ /* 0x000fc80000000000 */
[----:B------:R-:W-:Y:S01]  /*b1a0*/  HMMA.16816.F32 R8, R8, R238, R228 ;  /* 0x000000ee0808723c */ /* 0x000fe200000018e4 */
[----:B------:R-:W-:Y:S01]  /*b1b0*/  BAR.SYNC.DEFER_BLOCKING 0x0 ;  /* 0x0000000000007b1d */ /* 0x000fe20000010000 */
[----:B------:R-:W-:-:S04]  /*b1c0*/  PLOP3.LUT P0, PT, PT, PT, UP0, 0x80, 0x0 ;  /* 0x000000000000781c */ /* 0x000fc80003f0f008 */
        /* <DEDUP_REMOVED lines=8> */
[----:B------:R-:W-:-:S08]  /*b250*/  NOP ;  /* 0x0000000000007918 */ /* 0x000fd00000000000 */
        /* <DEDUP_REMOVED lines=150> */
.L_x_734:
[----:B------:R-:W-:Y:S05]  /*bbc0*/  BSYNC B0 ;  /* 0x0000000000007941 */ /* 0x000fea0003800000 */
.L_x_733:
[----:B------:R-:W0:Y:S02]  /*bbd0*/  LDGDEPBAR ;  /* 0x00000000000079af */ /* 0x000e240000000000 */
.L_x_732:
[----:B--2---:R-:W2:Y:S01]  /*bbe0*/  LDL R10, [R1+0x98] ;  /* 0x00009800010a7983 */ /* 0x004ea20000100800 */
[----:B------:R-:W-:Y:S01]  /*bbf0*/  IMAD.U32 R0, RZ, RZ, UR20 ;  /* 0x00000014ff007e24 */ /* 0x000fe2000f8e00ff */
[----:B------:R-:W3:Y:S02]  /*bc00*/  LDC.U8 R18, c[0x0][0x388] ;  /* 0x0000e200ff127b82 */ /* 0x000ee40000000000 */
[----:B------:R-:W4:Y:S04]  /*bc10*/  LDL R20, [R1+0xa8] ;  /* 0x0000a80001147983 */ /* 0x000f280000100800 */
[----:B------:R-:W5:Y:S01]  /*bc20*/  LDL R19, [R1+0xb8] ;  /* 0x0000b80001137983 */ /* 0x000f620000100800 */
[----:B------:R-:W1:Y:S02]  /*bc30*/  S2R R2, SR_TID.X ;  /* 0x0000000000027919 */ /* 0x000e640000002100 */
[----:B-1----:R-:W-:-:S05]  /*bc40*/  IMAD.SHL.U32 R2, R2, 0x2, RZ ;  /* 0x0000000202027824 */ /* 0x002fca00078e00ff */
[----:B------:R-:W-:-:S04]  /*bc50*/  LOP3.LUT R2, R2, 0x6, RZ, 0xc0, !PT ;  /* 0x0000000602027812 */ /* 0x000fc800078ec0ff */
[----:B------:R-:W-:-:S05]  /*bc60*/  LEA R0, R0, R2, 0x6 ;  /* 0x0000000200007211 */ /* 0x000fca00078e30ff */
[C---:B------:R-:W-:Y:S01]  /*bc70*/  VIADD R2, R0.reuse, 0x1 ;  /* 0x0000000100027836 */ /* 0x040fe20000000000 */
[----:B------:R-:W-:-:S04]  /*bc80*/  ISETP.GE.AND P2, PT, R0, R217, PT ;  /* 0x000000d90000720c */ /* 0x000fc80003f46270 */
[C---:B------:R-:W-:Y:S02]  /*bc90*/  ISETP.GE.AND P6, PT, R2.reuse, R217, PT ;  /* 0x000000d90200720c */ /* 0x040fe40003fc6270 */
[----:B------:R-:W-:Y:S01]  /*bca0*/  ISETP.GE.AND P1, PT, R2, R216, PT ;  /* 0x000000d80200720c */ /* 0x000fe20003f26270 */
[----:B------:R-:W-:Y:S01]  /*bcb0*/  VIADD R4, R0, 0x8 ;  /* 0x0000000800047836 */ /* 0x000fe20000000000 */
[CC--:B------:R-:W-:Y:S02]  /*bcc0*/  ISETP.LT.OR P6, PT, R2.reuse, R215.reuse, P6 ;  /* 0x000000d70200720c */ /* 0x0c0fe400037c1670 */
[----:B------:R-:W-:Y:S02]  /*bcd0*/  ISETP.LT.OR P1, PT, R2, R214, P1 ;  /* 0x000000d60200720c */ /* 0x000fe40000f21670 */
[C---:B------:R-:W-:Y:S02]  /*bce0*/  ISETP.LT.OR P2, PT, R0.reuse, R215, P2 ;  /* 0x000000d70000720c */ /* 0x040fe40001741670 */
[----:B------:R-:W-:-:S02]  /*bcf0*/  IADD3 R2, R0, 0x9, RZ ;  /* 0x0000000900027810 */ /* 0x000fc40007ffe0ff */
[----:B------:R-:W-:Y:S02]  /*bd00*/  FSEL R8, R224, -INF , !P2 ;  /* 0xff800000e0087808 */ /* 0x000fe40005000000 */
[CC--:B------:R-:W-:Y:S02]  /*bd10*/  ISETP.GE.AND P5, PT, R2.reuse, R217.reuse, PT ;  /* 0x000000d90200720c */ /* 0x0c0fe40003fa6270 */
[-C--:B------:R-:W-:Y:S02]  /*bd20*/  ISETP.GE.AND P2, PT, R2, R216.reuse, PT ;  /* 0x000000d80200720c */ /* 0x080fe40003f46270 */
[C---:B------:R-:W-:Y:S02]  /*bd30*/  ISETP.GE.AND P0, PT, R4.reuse, R217, PT ;  /* 0x000000d90400720c */ /* 0x040fe40003f06270 */
[-C--:B------:R-:W-:Y:S02]  /*bd40*/  ISETP.GE.AND P4, PT, R4, R216.reuse, PT ;  /* 0x000000d80400720c */ /* 0x080fe40003f86270 */
[----:B------:R-:W-:-:S02]  /*bd50*/  ISETP.GE.AND P3, PT, R0, R216, PT ;  /* 0x000000d80000720c */ /* 0x000fc40003f66270 */
[CC--:B------:R-:W-:Y:S02]  /*bd60*/  ISETP.LT.OR P5, PT, R2.reuse, R215.reuse, P5 ;  /* 0x000000d70200720c */ /* 0x0c0fe40002fa1670 */
[-C--:B------:R-:W-:Y:S01]  /*bd70*/  ISETP.LT.OR P2, PT, R2, R214.reuse, P2 ;  /* 0x000000d60200720c */ /* 0x080fe20001741670 */
[----:B------:R-:W-:Y:S01]  /*bd80*/  VIADD R2, R0, 0x11 ;  /* 0x0000001100027836 */ /* 0x000fe20000000000 */
[C---:B------:R-:W-:Y:S02]  /*bd90*/  ISETP.LT.OR P0, PT, R4.reuse, R215, P0 ;  /* 0x000000d70400720c */ /* 0x040fe40000701670 */
[-C--:B------:R-:W-:Y:S01]  /*bda0*/  ISETP.LT.OR P4, PT, R4, R214.reuse, P4 ;  /* 0x000000d60400720c */ /* 0x080fe20002781670 */
[C---:B------:R-:W-:Y:S01]  /*bdb0*/  VIADD R4, R0.reuse, 0x10 ;  /* 0x0000001000047836 */ /* 0x040fe20000000000 */
[----:B------:R-:W-:Y:S02]  /*bdc0*/  ISETP.LT.OR P3, PT, R0, R214, P3 ;  /* 0x000000d60000720c */ /* 0x000fe40001f61670 */
[----:B------:R-:W-:-:S02]  /*bdd0*/  FSEL R12, R225, -INF , !P6 ;  /* 0xff800000e10c7808 */ /* 0x000fc40007000000 */
[----:B------:R-:W-:Y:S02]  /*bde0*/  FSEL R13, R180, -INF , !P0 ;  /* 0xff800000b40d7808 */ /* 0x000fe40004000000 */
[----:B------:R-:W-:Y:S02]  /*bdf0*/  FSEL R14, R226, -INF , !P3 ;  /* 0xff800000e20e7808 */ /* 0x000fe40005800000 */
[----:B------:R-:W-:Y:S02]  /*be00*/  FSEL R17, R227, -INF , !P1 ;  /* 0xff800000e3117808 */ /* 0x000fe40004800000 */
[CC--:B------:R-:W-:Y:S02]  /*be10*/  ISETP.GE.AND P6, PT, R2.reuse, R217.reuse, PT ;  /* 0x000000d90200720c */ /* 0x0c0fe40003fc6270 */
[----:B------:R-:W-:Y:S02]  /*be20*/  ISETP.GE.AND P0, PT, R2, R216, PT ;  /* 0x000000d80200720c */ /* 0x000fe40003f06270 */
[----:B------:R-:W-:-:S02]  /*be30*/  ISETP.GE.AND P1, PT, R4, R217, PT ;  /* 0x000000d90400720c */ /* 0x000fc40003f26270 */
[----:B------:R-:W-:Y:S02]  /*be40*/  ISETP.GE.AND P3, PT, R4, R216, PT ;  /* 0x000000d80400720c */ /* 0x000fe40003f66270 */
[CC--:B------:R-:W-:Y:S02]  /*be50*/  ISETP.LT.OR P6, PT, R2.reuse, R215.reuse, P6 ;  /* 0x000000d70200720c */ /* 0x0c0fe400037c1670 */
[-C--:B------:R-:W-:Y:S01]  /*be60*/  ISETP.LT.OR P0, PT, R2, R214.reuse, P0 ;  /* 0x000000d60200720c */ /* 0x080fe20000701670 */
[----:B------:R-:W-:Y:S01]  /*be70*/  VIADD R2, R0, 0x19 ;  /* 0x0000001900027836 */ /* 0x000fe20000000000 */
[C---:B------:R-:W-:Y:S02]  /*be80*/  ISETP.LT.OR P1, PT, R4.reuse, R215, P1 ;  /* 0x000000d70400720c */ /* 0x040fe40000f21670 */
[----:B------:R-:W-:Y:S02]  /*be90*/  ISETP.LT.OR P3, PT, R4, R214, P3 ;  /* 0x000000d60400720c */ /* 0x000fe40001f61670 */
[----:B------:R-:W-:-:S02]  /*bea0*/  IADD3 R4, R0, 0x18, RZ ;  /* 0x0000001800047810 */ /* 0x000fc40007ffe0ff */
[----:B------:R-:W-:Y:S02]  /*beb0*/  FSEL R11, R181, -INF , !P5 ;  /* 0xff800000b50b7808 */ /* 0x000fe40006800000 */
[----:B------:R-:W-:Y:S02]  /*bec0*/  FSEL R15, R183, -INF , !P2 ;  /* 0xff800000b70f7808 */ /* 0x000fe40005000000 */
[----:B------:R-:W-:Y:S02]  /*bed0*/  FSEL R133, R176, -INF , !P1 ;  /* 0xff800000b0857808 */ /* 0x000fe40004800000 */
[-C--:B------:R-:W-:Y:S02]  /*bee0*/  ISETP.GE.AND P2, PT, R4, R217.reuse, PT ;  /* 0x000000d90400720c */ /* 0x080fe40003f46270 */
[C---:B------:R-:W-:Y:S02]  /*bef0*/  ISETP.GE.AND P5, PT, R2.reuse, R217, PT ;  /* 0x000000d90200720c */ /* 0x040fe40003fa6270 */
[----:B------:R-:W-:-:S02]  /*bf00*/  ISETP.GE.AND P1, PT, R2, R216, PT ;  /* 0x000000d80200720c */ /* 0x000fc40003f26270 */
[----:B------:R-:W-:Y:S02]  /*bf10*/  FSEL R16, R182, -INF , !P4 ;  /* 0xff800000b6107808 */ /* 0x000fe40006000000 */
[-C--:B------:R-:W-:Y:S02]  /*bf20*/  ISETP.LT.OR P2, PT, R4, R215.reuse, P2 ;  /* 0x000000d70400720c */ /* 0x080fe40001741670 */
[C---:B------:R-:W-:Y:S02]  /*bf30*/  ISETP.LT.OR P5, PT, R2.reuse, R215, P5 ;  /* 0x000000d70200720c */ /* 0x040fe40002fa1670 */
[----:B------:R-:W-:Y:S02]  /*bf40*/  ISETP.LT.OR P1, PT, R2, R214, P1 ;  /* 0x000000d60200720c */ /* 0x000fe40000f21670 */
[----:B------:R-:W-:Y:S02]  /*bf50*/  ISETP.GE.AND P4, PT, R4, R216, PT ;  /* 0x000000d80400720c */ /* 0x000fe40003f86270 */
[----:B------:R-:W-:-:S02]  /*bf60*/  IADD3 R2, R0, 0x21, RZ ;  /* 0x0000002100027810 */ /* 0x000fc40007ffe0ff */
[----:B------:R-:W-:Y:S02]  /*bf70*/  FSEL R134, R177, -INF , !P6 ;  /* 0xff800000b1867808 */ /* 0x000fe40007000000 */
[----:B------:R-:W-:Y:S02]  /*bf80*/  FSEL R172, R172, -INF , !P2 ;  /* 0xff800000acac7808 */ /* 0x000fe40005000000 */
[----:B------:R-:W-:Y:S01]  /*bf90*/  ISETP.LT.OR P4, PT, R4, R214, P4 ;  /* 0x000000d60400720c */ /* 0x000fe20002781670 */
[----:B------:R-:W-:Y:S01]  /*bfa0*/  VIADD R4, R0, 0x20 ;  /* 0x0000002000047836 */ /* 0x000fe20000000000 */
[C---:B------:R-:W-:Y:S02]  /*bfb0*/  ISETP.GE.AND P6, PT, R2.reuse, R217, PT ;  /* 0x000000d90200720c */ /* 0x040fe40003fc6270 */
[C---:B------:R-:W-:Y:S02]  /*bfc0*/  ISETP.GE.AND P2, PT, R2.reuse, R216, PT ;  /* 0x000000d80200720c */ /* 0x040fe40003f46270 */
[----:B------:R-:W-:-:S02]  /*bfd0*/  ISETP.LT.OR P6, PT, R2, R215, P6 ;  /* 0x000000d70200720c */ /* 0x000fc400037c1670 */
[----:B------:R-:W-:Y:S02]  /*bfe0*/  ISETP.LT.OR P2, PT, R2, R214, P2 ;  /* 0x000000d60200720c */ /* 0x000fe40001741670 */
[----:B------:R-:W-:Y:S02]  /*bff0*/  FSEL R178, R178, -INF , !P3 ;  /* 0xff800000b2b27808 */ /* 0x000fe40005800000 */
[----:B------:R-:W-:Y:S02]  /*c000*/  FSEL R179, R179, -INF , !P0 ;  /* 0xff800000b3b37808 */ /* 0x000fe40004000000 */
[----:B------:R-:W-:Y:S02]  /*c010*/  FMNMX.FTZ R2, R132, R8, !PT ;  /* 0x0000000884027209 */ /* 0x000fe40007810000 */
[C---:B------:R-:W-:Y:S02]  /*c020*/  ISETP.GE.AND P0, PT, R4.reuse, R217, PT ;  /* 0x000000d90400720c */ /* 0x040fe40003f06270 */
[----:B------:R-:W-:-:S02]  /*c030*/  ISETP.GE.AND P3, PT, R4, R216, PT ;  /* 0x000000d80400720c */ /* 0x000fc40003f66270 */
[----:B------:R-:W-:Y:S02]  /*c040*/  FMNMX.FTZ R5, R12, R2, !PT ;  /* 0x000000020c057209 */ /* 0x000fe40007810000 */
[C---:B------:R-:W-:Y:S02]  /*c050*/  ISETP.LT.OR P0, PT, R4.reuse, R215, P0 ;  /* 0x000000d70400720c */ /* 0x040fe40000701670 */
[----:B------:R-:W-:Y:S01]  /*c060*/  ISETP.LT.OR P3, PT, R4, R214, P3 ;  /* 0x000000d60400720c */ /* 0x000fe20001f61670 */
[----:B------:R-:W-:Y:S01]  /*c070*/  VIADD R4, R0, 0x28 ;  /* 0x0000002800047836 */ /* 0x000fe20000000000 */
[----:B------:R-:W-:Y:S02]  /*c080*/  FMNMX.FTZ R5, R13, R5, !PT ;  /* 0x000000050d057209 */ /* 0x000fe40007810000 */
[----:B------:R-:W-:Y:S02]  /*c090*/  FSEL R135, R173, -INF , !P5 ;  /* 0xff800000ad877808 */ /* 0x000fe40006800000 */
[----:B------:R-:W-:-:S02]  /*c0a0*/  FSEL R175, R175, -INF , !P1 ;  /* 0xff800000afaf7808 */ /* 0x000fc40004800000 */
[C---:B------:R-:W-:Y:S02]  /*c0b0*/  ISETP.GE.AND P5, PT, R4.reuse, R217, PT ;  /* 0x000000d90400720c */ /* 0x040fe40003fa6270 */
[C---:B------:R-:W-:Y:S02]  /*c0c0*/  ISETP.GE.AND P1, PT, R4.reuse, R216, PT ;  /* 0x000000d80400720c */ /* 0x040fe40003f26270 */
[----:B------:R-:W-:Y:S02]  /*c0d0*/  FMNMX.FTZ R5, R11, R5, !PT ;  /* 0x000000050b057209 */ /* 0x000fe40007810000 */
[C---:B------:R-:W-:Y:S02]  /*c0e0*/  ISETP.LT.OR P5, PT, R4.reuse, R215, P5 ;  /* 0x000000d70400720c */ /* 0x040fe40002fa1670 */
[----:B------:R-:W-:Y:S02]  /*c0f0*/  ISETP.LT.OR P1, PT, R4, R214, P1 ;  /* 0x000000d60400720c */ /* 0x000fe40000f21670 */
[----:B------:R-:W-:-:S04]  /*c100*/  FMNMX.FTZ R4, R133, R5, !PT ;  /* 0x0000000585047209 */ /* 0x000fc80007810000 */
[----:B------:R-:W-:Y:S01]  /*c110*/  FMNMX.FTZ R7, R134, R4, !PT ;  /* 0x0000000486077209 */ /* 0x000fe20007810000 */
[----:B------:R-:W-:Y:S01]  /*c120*/  VIADD R2, R0, 0x29 ;  /* 0x0000002900027836 */ /* 0x000fe20000000000 */
[----:B------:R-:W-:Y:S02]  /*c130*/  FMNMX.FTZ R6, R3, R14, !PT ;  /* 0x0000000e03067209 */ /* 0x000fe40007810000 */
[----:B------:R-:W-:Y:S02]  /*c140*/  FMNMX.FTZ R7, R172, R7, !PT ;  /* 0x00000007ac077209 */ /* 0x000fe40007810000 */
[----:B------:R-:W-:Y:S02]  /*c150*/  FSEL R212, R168, -INF , !P0 ;  /* 0xff800000a8d47808 */ /* 0x000fe40004000000 */
[----:B------:R-:W-:Y:S02]  /*c160*/  FMNMX.FTZ R7, R135, R7, !PT ;  /* 0x0000000787077209 */ /* 0x000fe40007810000 */
[----:B------:R-:W-:-:S02]  /*c170*/  FMNMX.FTZ R6, R17, R6, !PT ;  /* 0x0000000611067209 */ /* 0x000fc40007810000 */
[----:B------:R-:W-:Y:S02]  /*c180*/  FSEL R174, R174, -INF , !P4 ;  /* 0xff800000aeae7808 */ /* 0x000fe40006000000 */
[----:B------:R-:W-:Y:S02]  /*c190*/  ISETP.GE.AND P4, PT, R2, R217, PT ;  /* 0x000000d90200720c */ /* 0x000fe40003f86270 */
[----:B------:R-:W-:Y:S02]  /*c1a0*/  IADD3 R5, R0, 0x30, RZ ;  /* 0x0000003000057810 */ /* 0x000fe40007ffe0ff */
[----:B------:R-:W-:Y:S02]  /*c1b0*/  FSEL R213, R169, -INF , !P6 ;  /* 0xff800000a9d57808 */ /* 0x000fe40007000000 */
[----:B------:R-:W-:Y:S01]  /*c1c0*/  FMNMX.FTZ R7, R212, R7, !PT ;  /* 0x00000007d4077209 */ /* 0x000fe20007810000 */
[----:B------:R-:W-:Y:S01]  /*c1d0*/  VIADD R4, R0, 0x31 ;  /* 0x0000003100047836 */ /* 0x000fe20000000000 */
[----:B------:R-:W-:-:S02]  /*c1e0*/  ISETP.GE.AND P0, PT, R2, R216, PT ;  /* 0x000000d80200720c */ /* 0x000fc40003f06270 */
[----:B------:R-:W-:Y:S02]  /*c1f0*/  FMNMX.FTZ R6, R16, R6, !PT ;  /* 0x0000000610067209 */ /* 0x000fe40007810000 */
[----:B------:R-:W-:Y:S02]  /*c200*/  ISETP.LT.OR P4, PT, R2, R215, P4 ;  /* 0x000000d70200720c */ /* 0x000fe40002781670 */
[----:B------:R-:W-:Y:S02]  /*c210*/  ISETP.GE.AND P6, PT, R5, R217, PT ;  /* 0x000000d90500720c */ /* 0x000fe40003fc6270 */
[----:B------:R-:W-:Y:S02]  /*c220*/  FSEL R218, R32, -INF , !P5 ;  /* 0xff80000020da7808 */ /* 0x000fe40006800000 */
[----:B------:R-:W-:Y:S02]  /*c230*/  FMNMX.FTZ R7, R213, R7, !PT ;  /* 0x00000007d5077209 */ /* 0x000fe40007810000 */
[----:B------:R-:W-:Y:S01]  /*c240*/  ISETP.LT.OR P0, PT, R2, R214, P0 ;  /* 0x000000d60200720c */ /* 0x000fe20000701670 */
[----:B------:R-:W-:Y:S01]  /*c250*/  VIADD R2, R0, 0x38 ;  /* 0x0000003800027836 */ /* 0x000fe20000000000 */
[----:B------:R-:W-:-:S02]  /*c260*/  FMNMX.FTZ R6, R15, R6, !PT ;  /* 0x000000060f067209 */ /* 0x000fc40007810000 */
[----:B------:R-:W-:Y:S02]  /*c270*/  ISETP.GE.AND P5, PT, R4, R217, PT ;  /* 0x000000d90400720c */ /* 0x000fe40003fa6270 */
[----:B------:R-:W-:Y:S02]  /*c280*/  ISETP.LT.OR P6, PT, R5, R215, P6 ;  /* 0x000000d70500720c */ /* 0x000fe400037c1670 */
[----:B------:R-:W-:Y:S02]  /*c290*/  FSEL R239, R33, -INF , !P4 ;  /* 0xff80000021ef7808 */ /* 0x000fe40006000000 */
[----:B------:R-:W-:Y:S02]  /*c2a0*/  FMNMX.FTZ R7, R218, R7, !PT ;  /* 0x00000007da077209 */ /* 0x000fe40007810000 */
[----:B------:R-:W-:Y:S02]  /*c2b0*/  FMNMX.FTZ R6, R178, R6, !PT ;  /* 0x00000006b2067209 */ /* 0x000fe40007810000 */
[----:B------:R-:W-:-:S02]  /*c2c0*/  IADD3 R0, R0, 0x39, RZ ;  /* 0x0000003900007810 */ /* 0x000fc40007ffe0ff */
[----:B------:R-:W-:Y:S02]  /*c2d0*/  ISETP.GE.AND P4, PT, R2, R217, PT ;  /* 0x000000d90200720c */ /* 0x000fe40003f86270 */
[----:B------:R-:W-:Y:S02]  /*c2e0*/  FSEL R173, R28, -INF , !P6 ;  /* 0xff8000001cad7808 */ /* 0x000fe40007000000 */
[----:B------:R-:W-:Y:S02]  /*c2f0*/  ISETP.LT.OR P5, PT, R4, R215, P5 ;  /* 0x000000d70400720c */ /* 0x000fe40002fa1670 */
[----:B------:R-:W-:Y:S02]  /*c300*/  FMNMX.FTZ R7, R239, R7, !PT ;  /* 0x00000007ef077209 */ /* 0x000fe40007810000 */
[----:B------:R-:W-:Y:S02]  /*c310*/  FMNMX.FTZ R6, R179, R6, !PT ;  /* 0x00000006b3067209 */ /* 0x000fe40007810000 */
[----:B------:R-:W-:-:S02]  /*c320*/  ISETP.GE.AND P6, PT, R0, R217, PT ;  /* 0x000000d90000720c */ /* 0x000fc40003fc6270 */
[----:B------:R-:W-:Y:S02]  /*c330*/  ISETP.LT.OR P4, PT, R2, R215, P4 ;  /* 0x000000d70200720c */ /* 0x000fe40002781670 */
[----:B------:R-:W-:Y:S02]  /*c340*/  FSEL R223, R29, -INF , !P5 ;  /* 0xff8000001ddf7808 */ /* 0x000fe40006800000 */
[----:B------:R-:W-:Y:S02]  /*c350*/  FMNMX.FTZ R7, R173, R7, !PT ;  /* 0x00000007ad077209 */ /* 0x000fe40007810000 */
[----:B------:R-:W-:Y:S02]  /*c360*/  FMNMX.FTZ R6, R174, R6, !PT ;  /* 0x00000006ae067209 */ /* 0x000fe40007810000 */
[----:B------:R-:W-:Y:S02]  /*c370*/  ISETP.LT.OR P6, PT, R0, R215, P6 ;  /* 0x000000d70000720c */ /* 0x000fe400037c1670 */
[----:B------:R-:W-:-:S02]  /*c380*/  FSEL R180, R24, -INF , !P4 ;  /* 0xff80000018b47808 */ /* 0x000fc40006000000 */
[----:B------:R-:W-:Y:S02]  /*c390*/  FMNMX.FTZ R9, R223, R7, !PT ;  /* 0x00000007df097209 */ /* 0x000fe40007810000 */
[----:B------:R-:W-:Y:S02]  /*c3a0*/  FSEL R252, R170, -INF , !P3 ;  /* 0xff800000aafc7808 */ /* 0x000fe40005800000 */
[----:B------:R-:W-:Y:S02]  /*c3b0*/  FMNMX.FTZ R6, R175, R6, !PT ;  /* 0x00000006af067209 */ /* 0x000fe40007810000 */
[----:B------:R-:W-:Y:S02]  /*c3c0*/  FSEL R29, R25, -INF , !P6 ;  /* 0xff800000191d7808 */ /* 0x000fe40007000000 */
[----:B------:R-:W-:Y:S02]  /*c3d0*/  FMNMX.FTZ R9, R180, R9, !PT ;  /* 0x00000009b4097209 */ /* 0x000fe40007810000 */
[----:B------:R-:W-:-:S02]  /*c3e0*/  ISETP.GE.AND P3, PT, R5, R216, PT ;  /* 0x000000d80500720c */ /* 0x000fc40003f66270 */
[----:B------:R-:W-:Y:S02]  /*c3f0*/  FSEL R177, R171, -INF , !P2 ;  /* 0xff800000abb17808 */ /* 0x000fe40005000000 */
[----:B------:R-:W-:Y:S02]  /*c400*/  FMNMX.FTZ R7, R252, R6, !PT ;  /* 0x00000006fc077209 */ /* 0x000fe40007810000 */
[----:B------:R-:W-:Y:S02]  /*c410*/  FMNMX.FTZ R6, R29, R9, !PT ;  /* 0x000000091d067209 */ /* 0x000fe40007810000 */
[----:B------:R-:W-:Y:S02]  /*c420*/  ISETP.LT.OR P3, PT, R5, R214, P3 ;  /* 0x000000d60500720c */ /* 0x000fe40001f61670 */
[----:B------:R-:W-:Y:S02]  /*c430*/  FSEL R219, R34, -INF , !P1 ;  /* 0xff80000022db7808 */ /* 0x000fe40004800000 */
[----:B------:R-:W-:-:S02]  /*c440*/  FMNMX.FTZ R5, R177, R7, !PT ;  /* 0x00000007b1057209 */ /* 0x000fc40007810000 */
[-C--:B------:R-:W-:Y:S01]  /*c450*/  ISETP.GE.AND P1, PT, R4, R216.reuse, PT ;  /* 0x000000d80400720c */ /* 0x080fe20003f26270 */
[----:B------:R-:W1:Y:S01]  /*c460*/  SHFL.BFLY PT, R7, R6, 0x2, 0x1f ;  /* 0x0c401f0006077f89 */ /* 0x000e6200000e0000 */
[----:B------:R-:W-:Y:S02]  /*c470*/  FSEL R182, R35, -INF , !P0 ;  /* 0xff80000023b67808 */ /* 0x000fe40004000000 */
[----:B------:R-:W-:Y:S02]  /*c480*/  FMNMX.FTZ R5, R219, R5, !PT ;  /* 0x00000005db057209 */ /* 0x000fe40007810000 */
[----:B------:R-:W-:Y:S02]  /*c490*/  ISETP.GE.AND P0, PT, R2, R216, PT ;  /* 0x000000d80200720c */ /* 0x000fe40003f06270 */
[----:B------:R-:W-:Y:S02]  /*c4a0*/  ISETP.LT.OR P1, PT, R4, R214, P1 ;  /* 0x000000d60400720c */ /* 0x000fe40000f21670 */
[----:B------:R-:W-:-:S02]  /*c4b0*/  FSEL R222, R30, -INF , !P3 ;  /* 0xff8000001ede7808 */ /* 0x000fc40005800000 */
[----:B------:R-:W-:Y:S02]  /*c4c0*/  FMNMX.FTZ R4, R182, R5, !PT ;  /* 0x00000005b6047209 */ /* 0x000fe40007810000 */
[----:B------:R-:W-:Y:S02]  /*c4d0*/  ISETP.LT.OR P2, PT, R2, R214, P0 ;  /* 0x000000d60200720c */ /* 0x000fe40000741670 */
[----:B------:R-:W-:Y:S02]  /*c4e0*/  ISETP.GE.AND P0, PT, R0, R216, PT ;  /* 0x000000d80000720c */ /* 0x000fe40003f06270 */
[----:B------:R-:W-:Y:S02]  /*c4f0*/  FSEL R31, R31, -INF , !P1 ;  /* 0xff8000001f1f7808 */ /* 0x000fe40004800000 */
[----:B------:R-:W-:Y:S02]  /*c500*/  FMNMX.FTZ R2, R222, R4, !PT ;  /* 0x00000004de027209 */ /* 0x000fe40007810000 */
[----:B------:R-:W-:-:S02]  /*c510*/  ISETP.LT.OR P0, PT, R0, R214, P0 ;  /* 0x000000d60000720c */ /* 0x000fc40000701670 */
[----:B------:R-:W-:Y:S02]  /*c520*/  FSEL R220, R26, -INF , !P2 ;  /* 0xff8000001adc7808 */ /* 0x000fe40005000000 */
[----:B------:R-:W-:Y:S02]  /*c530*/  FMNMX.FTZ R2, R31, R2, !PT ;  /* 0x000000021f027209 */ /* 0x000fe40007810000 */
[----:B------:R-:W-:Y:S02]  /*c540*/  FSEL R228, R27, -INF , !P0 ;  /* 0xff8000001be47808 */ /* 0x000fe40004000000 */
[----:B------:R-:W-:-:S04]  /*c550*/  FMNMX.FTZ R2, R220, R2, !PT ;  /* 0x00000002dc027209 */ /* 0x000fc80007810000 */
[----:B------:R-:W-:Y:S02]  /*c560*/  FMNMX.FTZ R2, R228, R2, !PT ;  /* 0x00000002e4027209 */ /* 0x000fe40007810000 */
[----:B-1----:R-:W-:Y:S01]  /*c570*/  FMNMX.FTZ R0, R6, R7, !PT ;  /* 0x0000000706007209 */ /* 0x002fe20007810000 */
[----:B--2---:R-:W-:Y:S02]  /*c580*/  IMAD.WIDE.U32 R230, R10, -0x326172a9, RZ ;  /* 0xcd9e8d570ae67825 */ /* 0x004fe400078e00ff */
[----:B------:R-:W1:Y:S01]  /*c590*/  SHFL.BFLY PT, R7, R2, 0x2, 0x1f ;  /* 0x0c401f0002077f89 */ /* 0x000e6200000e0000 */
[----:B------:R-:W3:Y:S03]  /*c5a0*/  LDC.U8 R10, c[0x0][0x388] ;  /* 0x0000e200ff0a7b82 */ /* 0x000ee60000000000 */
[----:B------:R-:W2:Y:S01]  /*c5b0*/  SHFL.BFLY PT, R9, R0, 0x1, 0x1f ;  /* 0x0c201f0000097f89 */ /* 0x000ea200000e0000 */
[----:B------:R-:W-:Y:S01]  /*c5c0*/  USHF.L.U32 UR24, UR20, 0x1, URZ ;  /* 0x0000000114187899 */ /* 0x000fe2000800063f */
[----:B----4-:R-:W-:Y:S01]  /*c5d0*/  LOP3.LUT R5, R231, R20, RZ, 0x3c, !PT ;  /* 0x00000014e7057212 */ /* 0x010fe200078e3cff */
[----:B------:R-:W-:Y:S01]  /*c5e0*/  UIADD3 UR4, UR35, -0x4498517b, URZ ;  /* 0xbb67ae8523047890 */ /* 0x000fe2000fffe03f */
[----:B-----5:R-:W-:Y:S01]  /*c5f0*/  IMAD.WIDE.U32 R236, R19, -0x2daee0ad, RZ ;  /* 0xd2511f5313ec7825 */ /* 0x020fe200078e00ff */
[----:B------:R-:W-:Y:S01]  /*c600*/  UIADD3 UR23, UR34, -0x61c88647, URZ ;  /* 0x9e3779b922177890 */ /* 0x000fe2000fffe03f */
[----:B------:R-:W-:Y:S02]  /*c610*/  LDSM.16.MT88.4 R20, [R185+0x10000] ;  /* 0x01000000b914783b */ /* 0x000fe40000004200 */
[----:B------:R-:W-:-:S02]  /*c620*/  IMAD.U32 R4, RZ, RZ, UR24 ;  /* 0x00000018ff047e24 */ /* 0x000fc4000f8e00ff */
[----:B------:R-:W-:-:S03]  /*c630*/  IMAD.WIDE.U32 R34, R5, -0x2daee0ad, RZ ;  /* 0xd2511f5305227825 */ /* 0x000fc600078e00ff */
[----:B------:R-:W-:Y:S02]  /*c640*/  LOP3.LUT R4, R237, UR35, R4, 0x96, !PT ;  /* 0x00000023ed047c12 */ /* 0x000fe4000f8e9604 */
[----:B------:R-:W-:Y:S01]  /*c650*/  LOP3.LUT R6, R35, UR4, R236, 0x96, !PT ;  /* 0x0000000423067c12 */ /* 0x000fe2000f8e96ec */
[----:B------:R-:W-:Y:S02]  /*c660*/  UIADD3 UR14, UR34, 0x3c6ef372, URZ ;  /* 0x3c6ef372220e7890 */ /* 0x000fe4000fffe03f */
[----:B------:R-:W-:Y:S01]  /*c670*/  IMAD.WIDE.U32 R4, R4, -0x326172a9, RZ ;  /* 0xcd9e8d5704047825 */ /* 0x000fe200078e00ff */
[----:B-1----:R-:W-:-:S03]  /*c680*/  FMNMX.FTZ R2, R2, R7, !PT ;  /* 0x0000000702027209 */ /* 0x002fc60007810000 */
[----:B------:R-:W-:Y:S01]  /*c690*/  IMAD.WIDE.U32 R32, R6, -0x326172a9, RZ ;  /* 0xcd9e8d5706207825 */ /* 0x000fe200078e00ff */
[----:B---3--:R-:W-:Y:S02]  /*c6a0*/  PRMT R10, R10, 0x7054, R18 ;  /* 0x000070540a0a7816 */ /* 0x008fe40000000012 */
[----:B--2---:R-:W-:Y:S01]  /*c6b0*/  FMNMX.FTZ R238, R0, R9, !PT ;  /* 0x0000000900ee7209 */ /* 0x004fe20007810000 */
[----:B------:R-:W1:Y:S01]  /*c6c0*/  SHFL.BFLY PT, R18, R2, 0x1, 0x1f ;  /* 0x0c201f0002127f89 */ /* 0x000e6200000e0000 */
[----:B------:R-:W-:Y:S02]  /*c6d0*/  LOP3.LUT R5, R5, UR23, R230, 0x96, !PT ;  /* 0x0000001705057c12 */ /* 0x000fe4000f8e96e6 */
[----:B------:R-:W-:Y:S01]  /*c6e0*/  LOP3.LUT R6, R33, UR14, R4, 0x96, !PT ;  /* 0x0000000e21067c12 */ /* 0x000fe2000f8e9604 */
[----:B------:R-:W-:Y:S01]  /*c6f0*/  IMAD.MOV.U32 R176, RZ, RZ, R10 ;  /* 0x000000ffffb07224 */ /* 0x000fe200078e000a */
[----:B------:R-:W-:Y:S01]  /*c700*/  UIADD3 UR13, UR35, 0x76cf5d0a, URZ ;  /* 0x76cf5d0a230d7890 */ /* 0x000fe2000fffe03f */
[C---:B------:R-:W-:Y:S01]  /*c710*/  FMUL.FTZ R10, R238.reuse, UR8 ;  /* 0x00000008ee0a7c20 */ /* 0x040fe20008410000 */
[----:B------:R-:W-:Y:S01]  /*c720*/  UIADD3 UR7, UR35, 0x32370b8f, URZ ;  /* 0x32370b8f23077890 */ /* 0x000fe2000fffe03f */
[----:B------:R-:W-:Y:S01]  /*c730*/  IMAD.WIDE.U32 R4, R5, -0x2daee0ad, RZ ;  /* 0xd2511f5305047825 */ /* 0x000fe200078e00ff */
[----:B------:R-:W-:-:S03]  /*c740*/  FSETP.NEU.FTZ.AND P1, PT, R238, -INF , PT ;  /* 0xff800000ee00780b */ /* 0x000fc60003f3d000 */
[----:B------:R-:W-:Y:S01]  /*c750*/  IMAD.WIDE.U32 R6, R6, -0x2daee0ad, RZ ;  /* 0xd2511f5306067825 */ /* 0x000fe200078e00ff */
[----:B------:R-:W-:Y:S02]  /*c760*/  FSEL R10, R10, RZ, P1 ;  /* 0x000000ff0a0a7208 */ /* 0x000fe40000800000 */
[----:B------:R-:W-:Y:S02]  /*c770*/  LOP3.LUT R5, R5, UR13, R34, 0x96, !PT ;  /* 0x0000000d05057c12 */ /* 0x000fe4000f8e9622 */
[----:B------:R-:W-:Y:S01]  /*c780*/  LOP3.LUT R9, R7, UR7, R4, 0x96, !PT ;  /* 0x0000000707097c12 */ /* 0x000fe2000f8e9604 */
[----:B------:R-:W-:Y:S01]  /*c790*/  UIADD3 UR12, UR34, -0x255992d5, URZ ;  /* 0xdaa66d2b220c7890 */ /* 0x000fe2000fffe03f */
[----:B------:R-:W-:Y:S01]  /*c7a0*/  FFMA.FTZ R0, R8, UR8, -R10 ;  /* 0x0000000808007c23 */ /* 0x000fe2000801080a */
[----:B------:R-:W-:Y:S01]  /*c7b0*/  UIADD3 UR6, UR34, 0x78dde6e4, URZ ;  /* 0x78dde6e422067890 */ /* 0x000fe2000fffe03f */
[----:B------:R-:W-:-:S04]  /*c7c0*/  IMAD.WIDE.U32 R4, R5, -0x326172a9, RZ ;  /* 0xcd9e8d5705047825 */ /* 0x000fc800078e00ff */
[----:B------:R-:W-:Y:S01]  /*c7d0*/  IMAD.WIDE.U32 R8, R9, -0x326172a9, RZ ;  /* 0xcd9e8d5709087825 */ /* 0x000fe200078e00ff */
[----:B------:R2:W-:Y:S01]  /*c7e0*/  MUFU.EX2 R27, R0 ;  /* 0x00000000001b7308 */ /* 0x0005e20000000800 */
[----:B------:R-:W-:Y:S02]  /*c7f0*/  LOP3.LUT R5, R5, UR12, R32, 0x96, !PT ;  /* 0x0000000c05057c12 */ /* 0x000fe4000f8e9620 */
[----:B-1----:R-:W-:Y:S01]  /*c800*/  FMNMX.FTZ R236, R2, R18, !PT ;  /* 0x0000001202ec7209 */ /* 0x002fe20007810000 */
[----:B------:R-:W-:Y:S01]  /*c810*/  UIADD3 UR4, UR35, -0x126145ec, URZ ;  /* 0xed9eba1423047890 */ /* 0x000fe2000fffe03f */
[----:B--2---:R-:W-:Y:S01]  /*c820*/  LOP3.LUT R0, R9, UR6, R4, 0x96, !PT ;  /* 0x0000000609007c12 */ /* 0x004fe2000f8e9604 */
[----:B------:R-:W-:-:S04]  /*c830*/  IMAD.WIDE.U32 R4, R5, -0x2daee0ad, RZ ;  /* 0xd2511f5305047825 */ /* 0x000fc800078e00ff */
[----:B------:R-:W-:-:S04]  /*c840*/  IMAD.WIDE.U32 R24, R0, -0x2daee0ad, RZ ;  /* 0xd2511f5300187825 */ /* 0x000fc800078e00ff */
[C---:B------:R-:W-:Y:S01]  /*c850*/  FMUL.FTZ R0, R236.reuse, UR8 ;  /* 0x00000008ec007c20 */ /* 0x040fe20008410000 */
[----:B------:R-:W-:Y:S02]  /*c860*/  FSETP.NEU.FTZ.AND P0, PT, R236, -INF , PT ;  /* 0xff800000ec00780b */ /* 0x000fe40003f1d000 */
[----:B------:R-:W-:Y:S01]  /*c870*/  LOP3.LUT R4, R25, UR10, R4, 0x96, !PT ;  /* 0x0000000a19047c12 */ /* 0x000fe2000f8e9604 */
[----:B------:R-:W-:Y:S01]  /*c880*/  FFMA.FTZ R2, R11, UR8, -R10 ;  /* 0x000000080b027c23 */ /* 0x000fe2000801080a */
[----:B------:R-:W-:Y:S02]  /*c890*/  LOP3.LUT R6, R5, UR4, R6, 0x96, !PT ;  /* 0x0000000405067c12 */ /* 0x000fe4000f8e9606 */
[----:B------:R-:W-:Y:S01]  /*c8a0*/  FSEL R11, R0, RZ, P0 ;  /* 0x000000ff000b7208 */ /* 0x000fe20000000000 */
[----:B------:R-:W-:Y:S01]  /*c8b0*/  IMAD.WIDE.U32 R4, R4, -0x326172a9, RZ ;  /* 0xcd9e8d5704047825 */ /* 0x000fe200078e00ff */
[----:B------:R-:W-:-:S03]  /*c8c0*/  UIADD3 UR22, UR34, -0x4ab325aa, URZ ;  /* 0xb54cda5622167890 */ /* 0x000fc6000fffe03f */
[----:B------:R-:W-:Y:S01]  /*c8d0*/  IMAD.WIDE.U32 R6, R6, -0x326172a9, RZ ;  /* 0xcd9e8d5706067825 */ /* 0x000fe200078e00ff */
[----:B------:R-:W-:-:S03]  /*c8e0*/  LOP3.LUT R0, R4, 0xffff, RZ, 0xc0, !PT ;  /* 0x0000ffff04007812 */ /* 0x000fc600078ec0ff */
[----:B------:R-:W-:Y:S01]  /*c8f0*/  FFMA.FTZ R15, R15, UR8, -R11 ;  /* 0x000000080f0f7c23 */ /* 0x000fe2000801080b */
[----:B------:R1:W-:Y:S01]  /*c900*/  MUFU.EX2 R171, R2 ;  /* 0x0000000200ab7308 */ /* 0x0003e20000000800 */
[----:B------:R-:W-:Y:S02]  /*c910*/  LOP3.LUT R25, R7, UR11, R8, 0x96, !PT ;  /* 0x0000000b07197c12 */ /* 0x000fe4000f8e9608 */
[----:B------:R-:W-:-:S05]  /*c920*/  LOP3.LUT R7, R4, 0xff, RZ, 0xc0, !PT ;  /* 0x000000ff04077812 */ /* 0x000fca00078ec0ff */
[----:B------:R-:W2:Y:S01]  /*c930*/  MUFU.EX2 R19, R15 ;  /* 0x0000000f00137308 */ /* 0x000ea20000000800 */
[----:B------:R-:W-:Y:S01]  /*c940*/  FFMA.FTZ R13, R13, UR8, -R10 ;  /* 0x000000080d0d7c23 */ /* 0x000fe2000801080a */
[----:B-1----:R-:W-:Y:S02]  /*c950*/  SHF.R.U32.HI R2, RZ, 0x8, R0 ;  /* 0x00000008ff027819 */ /* 0x002fe40000011600 */
[----:B------:R-:W-:Y:S02]  /*c960*/  LOP3.LUT R0, R5, UR22, R6, 0x96, !PT ;  /* 0x0000001605007c12 */ /* 0x000fe4000f8e9606 */
[----:B------:R-:W-:Y:S02]  /*c970*/  SHF.R.U32.HI R5, RZ, 0x10, R4 ;  /* 0x00000010ff057819 */ /* 0x000fe40000011604 */
[----:B------:R-:W-:Y:S02]  /*c980*/  PRMT R9, R7, 0x5410, R2 ;  /* 0x0000541007097816 */ /* 0x000fe40000000002 */
[----:B------:R-:W-:-:S02]  /*c990*/  SHF.R.U32.HI R6, RZ, 0x18, R4 ;  /* 0x00000018ff067819 */ /* 0x000fc40000011604 */
[----:B------:R-:W-:Y:S02]  /*c9a0*/  LOP3.LUT R2, R0, 0xffff, RZ, 0xc0, !PT ;  /* 0x0000ffff00027812 */ /* 0x000fe400078ec0ff */
[----:B------:R-:W-:Y:S01]  /*c9b0*/  LOP3.LUT R4, R5, 0xff, RZ, 0xc0, !PT ;  /* 0x000000ff05047812 */ /* 0x000fe200078ec0ff */
[----:B------:R-:W-:Y:S01]  /*c9c0*/  FFMA.FTZ R12, R12, UR8, -R10 ;  /* 0x000000080c0c7c23 */ /* 0x000fe2000801080a */
[----:B------:R-:W-:Y:S02]  /*c9d0*/  LOP3.LUT R7, R0, 0xff, RZ, 0xc0, !PT ;  /* 0x000000ff00077812 */ /* 0x000fe400078ec0ff */
[----:B------:R-:W-:Y:S01]  /*c9e0*/  SHF.R.U32.HI R5, RZ, 0x8, R2 ;  /* 0x00000008ff057819 */ /* 0x000fe20000011602 */
[----:B------:R-:W1:Y:S01]  /*c9f0*/  MUFU.EX2 R168, R13 ;  /* 0x0000000d00a87308 */ /* 0x000e620000000800 */
[----:B------:R-:W-:Y:S01]  /*ca00*/  PRMT R8, R4, 0x5410, R6 ;  /* 0x0000541004087816 */ /* 0x000fe20000000006 */
[----:B------:R-:W-:Y:S01]  /*ca10*/  FFMA.FTZ R16, R16, UR8, -R11 ;  /* 0x0000000810107c23 */ /* 0x000fe2000801080b */
[----:B------:R-:W-:-:S02]  /*ca20*/  SHF.R.U32.HI R2, RZ, 0x10, R0 ;  /* 0x00000010ff027819 */ /* 0x000fc40000011600 */
[----:B------:R-:W-:-:S03]  /*ca30*/  FSEL R4, R238, RZ, P1 ;  /* 0x000000ffee047208 */ /* 0x000fc60000800000 */
[----:B------:R3:W-:Y:S02]  /*ca40*/  MUFU.EX2 R170, R12 ;  /* 0x0000000c00aa7308 */ /* 0x0007e40000000800 */
[----:B------:R-:W-:Y:S01]  /*ca50*/  FADD.FTZ R4, R132, -R4 ;  /* 0x8000000484047221 */ /* 0x000fe20000010000 */
[----:B--2---:R-:W-:-:S05]  /*ca60*/  MOV R132, R19 ;  /* 0x0000001300847202 */ /* 0x004fca0000000f00 */
[----:B------:R2:W4:Y:S01]  /*ca70*/  MUFU.EX2 R30, R16 ;  /* 0x00000010001e7308 */ /* 0x0005220000000800 */
[----:B---3--:R-:W-:Y:S02]  /*ca80*/  PRMT R12, R7, 0x5410, R5 ;  /* 0x00005410070c7816 */ /* 0x008fe40000000005 */
[----:B------:R-:W-:Y:S02]  /*ca90*/  SHF.R.U32.HI R5, RZ, 0x18, R0 ;  /* 0x00000018ff057819 */ /* 0x000fe40000011600 */
[----:B------:R-:W-:Y:S01]  /*caa0*/  LOP3.LUT R0, R2, 0xff, RZ, 0xc0, !PT ;  /* 0x000000ff02007812 */ /* 0x000fe200078ec0ff */
[--C-:B------:R-:W-:Y:S02]  /*cab0*/  FFMA.FTZ R2, R17, UR8, -R11.reuse ;  /* 0x0000000811027c23 */ /* 0x100fe4000801080b */
[----:B--2---:R-:W2:Y:S02]  /*cac0*/  LDSM.16.MT88.4 R16, [R186+0x10000] ;  /* 0x01000000ba10783b */ /* 0x004ea40000004200 */
[----:B------:R3:W-:Y:S01]  /*cad0*/  MUFU.EX2 R169, R2 ;  /* 0x0000000200a97308 */ /* 0x0007e20000000800 */
[----:B------:R-:W-:Y:S01]  /*cae0*/  FFMA.FTZ R14, R14, UR8, -R11 ;  /* 0x000000080e0e7c23 */ /* 0x000fe2000801080b */
[----:B------:R-:W-:-:S02]  /*caf0*/  PRMT R5, R0, 0x5410, R5 ;  /* 0x0000541000057816 */ /* 0x000fc40000000005 */
[----:B------:R-:W-:Y:S02]  /*cb00*/  HSET2.LE.AND R6, R9, R176, PT ;  /* 0x000000b009067233 */ /* 0x000fe40003803000 */
[----:B-1----:R-:W-:Y:S01]  /*cb10*/  F2FP.F16.F32.PACK_AB R0, R171, R168 ;  /* 0x000000a8ab00723e */ /* 0x002fe200000000ff */
[----:B------:R-:W-:Y:S01]  /*cb20*/  FMUL.FTZ R4, R4, UR8 ;  /* 0x0000000804047c20 */ /* 0x000fe20008410000 */
[----:B------:R1:W5:Y:S01]  /*cb30*/  MUFU.EX2 R26, R14 ;  /* 0x0000000e001a7308 */ /* 0x0003620000000800 */
[----:B---3--:R-:W-:-:S05]  /*cb40*/  FSEL R2, R236, RZ, P0 ;  /* 0x000000ffec027208 */ /* 0x008fca0000000000 */
[----:B------:R-:W-:Y:S01]  /*cb50*/  FADD.FTZ R2, R3, -R2 ;  /* 0x8000000203027221 */ /* 0x000fe20000010000 */
[----:B------:R-:W-:-:S03]  /*cb60*/  LOP3.LUT R6, R6, R0, RZ, 0xc0, !PT ;  /* 0x0000000006067212 */ /* 0x000fc600078ec0ff */
[----:B------:R-:W-:Y:S01]  /*cb70*/  FMUL.FTZ R3, R2, UR8 ;  /* 0x0000000802037c20 */ /* 0x000fe20008410000 */
[----:B------:R-:W-:Y:S01]  /*cb80*/  HSET2.LE.AND R0, R8, R176, PT ;  /* 0x000000b008007233 */ /* 0x000fe20003803000 */
[----:B------:R3:W2:Y:S01]  /*cb90*/  MUFU.EX2 R9, R4 ;  /* 0x0000000400097308 */ /* 0x0006a20000000800 */
[----:B----4-:R-:W-:-:S07]  /*cba0*/  F2FP.F16.F32.PACK_AB R2, R132, R30 ;  /* 0x0000001e8402723e */ /* 0x010fce00000000ff */
[----:B------:R-:W4:Y:S01]  /*cbb0*/  MUFU.EX2 R8, R3 ;  /* 0x0000000300087308 */ /* 0x000f220000000800 */
[----:B------:R-:W-:Y:S02]  /*cbc0*/  LOP3.LUT R7, R0, R2, RZ, 0xc0, !PT ;  /* 0x0000000200077212 */ /* 0x000fe400078ec0ff */
[--C-:B------:R-:W-:Y:S02]  /*cbd0*/  HSET2.LE.AND R0, R12, R176.reuse, PT ;  /* 0x000000b00c007233 */ /* 0x100fe40003803000 */
[----:B------:R-:W-:Y:S01]  /*cbe0*/  F2FP.F16.F32.PACK_AB R2, R170, R27 ;  /* 0x0000001baa02723e */ /* 0x000fe200000000ff */
[----:B-1----:R-:W1:Y:S03]  /*cbf0*/  LDSM.16.MT88.4 R12, [R188+0x10000] ;  /* 0x01000000bc0c783b */ /* 0x002e660000004200 */
[----:B---3--:R-:W-:Y:S02]  /*cc00*/  LOP3.LUT R4, R0, R2, RZ, 0xc0, !PT ;  /* 0x0000000200047212 */ /* 0x008fe400078ec0ff */
[----:B------:R-:W-:-:S02]  /*cc10*/  HSET2.LE.AND R0, R5, R176, PT ;  /* 0x000000b005007233 */ /* 0x000fc40003803000 */
[----:B-----5:R-:W-:Y:S01]  /*cc20*/  F2FP.F16.F32.PACK_AB R2, R169, R26 ;  /* 0x0000001aa902723e */ /* 0x020fe200000000ff */
[-C--:B--2---:R-:W-:Y:S01]  /*cc30*/  FMUL.FTZ R144, R144, R9.reuse ;  /* 0x0000000990907220 */ /* 0x084fe20000410000 */
[-C--:B------:R-:W-:Y:S01]  /*cc40*/  FMUL.FTZ R145, R145, R9.reuse ;  /* 0x0000000991917220 */ /* 0x080fe20000410000 */
[-C--:B------:R-:W-:Y:S01]  /*cc50*/  FMUL.FTZ R148, R148, R9.reuse ;  /* 0x0000000994947220 */ /* 0x080fe20000410000 */
[----:B------:R-:W-:Y:S01]  /*cc60*/  LOP3.LUT R5, R0, R2, RZ, 0xc0, !PT ;  /* 0x0000000200057212 */ /* 0x000fe200078ec0ff */
[-C--:B----4-:R-:W-:Y:S01]  /*cc70*/  FMUL.FTZ R146, R146, R8.reuse ;  /* 0x0000000892927220 */ /* 0x090fe20000410000 */
[-C--:B------:R-:W-:Y:S01]  /*cc80*/  FMUL.FTZ R147, R147, R8.reuse ;  /* 0x0000000893937220 */ /* 0x080fe20000410000 */
[----:B------:R-:W-:Y:S01]  /*cc90*/  FMUL.FTZ R149, R149, R9 ;  /* 0x0000000995957220 */ /* 0x000fe20000410000 */
[-C--:B------:R-:W-:Y:S01]  /*cca0*/  FMUL.FTZ R150, R150, R8.reuse ;  /* 0x0000000896967220 */ /* 0x080fe20000410000 */
[----:B------:R-:W-:Y:S01]  /*ccb0*/  FMUL.FTZ R151, R151, R8 ;  /* 0x0000000897977220 */ /* 0x000fe20000410000 */
[----:B------:R-:W-:Y:S01]  /*ccc0*/  IMAD.MOV.U32 R28, RZ, RZ, R249 ;  /* 0x000000ffff1c7224 */ /* 0x000fe200078e00f9 */
[----:B------:R-:W-:-:S02]  /*ccd0*/  MOV R221, R248 ;  /* 0x000000f800dd7202 */ /* 0x000fc40000000f00 */
[C---:B------:R-:W-:Y:S06]  /*cce0*/  HMMA.16816.F32 R144, R4.reuse, R16, R144 ;  /* 0x000000100490723c */ /* 0x040fec0000001890 */
[----:B------:R-:W-:Y:S01]  /*ccf0*/  HMMA.16816.F32 R248, R4, R18, R148 ;  /* 0x0000001204f8723c */ /* 0x000fe20000001894 */
[----:B------:R-:W2:Y:S01]  /*cd00*/  LDSM.16.MT88.4 R16, [R187+0x10000] ;  /* 0x01000000bb10783b */ /* 0x000ea20000004200 */
[-C--:B------:R-:W-:Y:S01]  /*cd10*/  FMUL.FTZ R140, R140, R9.reuse ;  /* 0x000000098c8c7220 */ /* 0x080fe20000410000 */
[----:B------:R-:W-:Y:S01]  /*cd20*/  FMUL.FTZ R141, R141, R9 ;  /* 0x000000098d8d7220 */ /* 0x000fe20000410000 */
[-C--:B------:R-:W-:Y:S01]  /*cd30*/  FMUL.FTZ R142, R142, R8.reuse ;  /* 0x000000088e8e7220 */ /* 0x080fe20000410000 */
[----:B------:R-:W-:-:S07]  /*cd40*/  FMUL.FTZ R143, R143, R8 ;  /* 0x000000088f8f7220 */ /* 0x000fce0000410000 */
[C---:B------:R-:W-:Y:S01]  /*cd50*/  HMMA.16816.F32 R224, R4.reuse, R22, R140 ;  /* 0x0000001604e0723c */ /* 0x040fe2000000188c */
        /* <DEDUP_REMOVED lines=17> */
[----:B------:R-:W-:Y:S01]  /*ce70*/  FMUL.FTZ R165, R165, R9 ;  /* 0x00000009a5a57220 */ /* 0x000fe20000410000 */
[-C--:B------:R-:W-:Y:S01]  /*ce80*/  FMUL.FTZ R166, R166, R8.reuse ;  /* 0x00000008a6a67220 */ /* 0x080fe20000410000 */
[----:B------:R-:W-:Y:S01]  /*ce90*/  FMUL.FTZ R167, R167, R8 ;  /* 0x00000008a7a77220 */ /* 0x000fe20000410000 */
[C---:B-1----:R-:W-:Y:S06]  /*cea0*/  HMMA.16816.F32 R152, R4.reuse, R12, R152 ;  /* 0x0000000c0498723c */ /* 0x042fec0000001898 */
[----:B------:R-:W-:Y:S01]  /*ceb0*/  HMMA.16816.F32 R240, R4, R14, R156 ;  /* 0x0000000e04f0723c */ /* 0x000fe2000000189c */
[----:B------:R-:W1:Y:S01]  /*cec0*/  LDSM.16.MT88.4 R12, [R185+0x12000] ;  /* 0x01200000b90c783b */ /* 0x000e620000004200 */
[----:B------:R-:W-:-:S02]  /*ced0*/  IMAD.MOV.U32 R23, RZ, RZ, R224 ;  /* 0x000000ffff177224 */ /* 0x000fc400078e00e0 */
[----:B------:R-:W-:Y:S02]  /*cee0*/  IMAD.MOV.U32 R22, RZ, RZ, R225 ;  /* 0x000000ffff167224 */ /* 0x000fe400078e00e1 */
[C---:B------:R-:W-:Y:S06]  /*cef0*/  HMMA.16816.F32 R136, R4.reuse, R20, R136 ;  /* 0x000000140488723c */ /* 0x040fec0000001888 */
[----:B--2---:R-:W-:Y:S01]  /*cf00*/  HMMA.16816.F32 R160, R4, R16, R160 ;  /* 0x0000001004a0723c */ /* 0x004fe200000018a0 */
[----:B------:R-:W-:Y:S01]  /*cf10*/  MOV R21, R226 ;  /* 0x000000e200157202 */ /* 0x000fe20000000f00 */
[----:B------:R-:W-:-:S04]  /*cf20*/  IMAD.MOV.U32 R20, RZ, RZ, R227 ;  /* 0x000000ffff147224 */ /* 0x000fc800078e00e3 */
[C---:B------:R-:W-:Y:S01]  /*cf30*/  HMMA.16816.F32 R224, R4.reuse, R18, R164 ;  /* 0x0000001204e0723c */ /* 0x040fe200000018a4 */
[----:B------:R-:W2:Y:S01]  /*cf40*/  LDSM.16.MT88.4 R16, [R186+0x12000] ;  /* 0x01200000ba10783b */ /* 0x000ea20000004200 */
        /* <DEDUP_REMOVED lines=19> */
[----:B------:R-:W-:Y:S01]  /*d080*/  IMAD.MOV.U32 R38, RZ, RZ, R230 ;  /* 0x000000ffff267224 */ /* 0x000fe200078e00e6 */
[----:B------:R-:W-:Y:S01]  /*d090*/  MOV R37, R228 ;  /* 0x000000e400257202 */ /* 0x000fe20000000f00 */
[----:B------:R-:W-:-:S02]  /*d0a0*/  IMAD.MOV.U32 R39, RZ, RZ, R231 ;  /* 0x000000ffff277224 */ /* 0x000fc400078e00e7 */
[----:B------:R-:W-:Y:S01]  /*d0b0*/  IMAD.MOV.U32 R36, RZ, RZ, R223 ;  /* 0x000000ffff247224 */ /* 0x000fe200078e00df */
[----:B------:R-:W-:Y:S01]  /*d0c0*/  MOV R42, R222 ;  /* 0x000000de002a7202 */ /* 0x000fe20000000f00 */
[----:B------:R-:W-:Y:S01]  /*d0d0*/  IMAD.MOV.U32 R41, RZ, RZ, R221 ;  /* 0x000000ffff297224 */ /* 0x000fe200078e00dd */
[----:B--2---:R-:W-:Y:S07]  /*d0e0*/  HMMA.16816.F32 R228, R4, R16, R44 ;  /* 0x0000001004e4723c */ /* 0x004fee000000182c */
[----:B------:R-:W-:-:S02]  /*d0f0*/  MOV R47, R220 ;  /* 0x000000dc002f7202 */ /* 0x000fc40000000f00 */
        /* <DEDUP_REMOVED lines=24> */
[----:B------:R-:W-:Y:S02]  /*d280*/  IMAD.MOV.U32 R40, RZ, RZ, R170 ;  /* 0x000000ffff287224 */ /* 0x000fe400078e00aa */
[----:B------:R-:W-:Y:S02]  /*d290*/  IMAD.MOV.U32 R46, RZ, RZ, R169 ;  /* 0x000000ffff2e7224 */ /* 0x000fe400078e00a9 */
[----:B------:R-:W-:Y:S02]  /*d2a0*/  IMAD.MOV.U32 R45, RZ, RZ, R168 ;  /* 0x000000ffff2d7224 */ /* 0x000fe400078e00a8 */
[----:B------:R-:W-:Y:S02]  /*d2b0*/  IMAD.MOV.U32 R53, RZ, RZ, R182 ;  /* 0x000000ffff357224 */ /* 0x000fe400078e00b6 */
[C---:B--2---:R-:W-:Y:S06]  /*d2c0*/  HMMA.16816.F32 R180, R4.reuse, R16, R60 ;  /* 0x0000001004b4723c */ /* 0x044fec000000183c */
        /* <DEDUP_REMOVED lines=18> */
[C---:B-1----:R-:W-:Y:S06]  /*d3f0*/  HMMA.16816.F32 R156, R4.reuse, R12, R68 ;  /* 0x0000000c049c723c */ /* 0x042fec0000001844 */
[C---:B------:R-:W-:Y:S01]  /*d400*/  HMMA.16816.F32 R164, R4.reuse, R14, R72 ;  /* 0x0000000e04a4723c */ /* 0x040fe20000001848 */
[----:B------:R-:W1:Y:S05]  /*d410*/  LDSM.16.MT88.4 R12, [R188+0x14000] ;  /* 0x01400000bc0c783b */ /* 0x000e6a0000004200 */
        /* <DEDUP_REMOVED lines=42> */
[C---:B------:R-:W-:Y:S01]  /*d6c0*/  HMMA.16816.F32 R104, R4.reuse, R14, R104 ;  /* 0x0000000e0468723c */ /* 0x040fe20000001868 */
[----:B------:R-:W1:Y:S05]  /*d6d0*/  LDSM.16.MT88.4 R12, [R188+0x16000] ;  /* 0x01600000bc0c783b */ /* 0x000e6a0000004200 */
[C---:B--2---:R-:W-:Y:S06]  /*d6e0*/  HMMA.16816.F32 R108, R4.reuse, R16, R108 ;  /* 0x00000010046c723c */ /* 0x044fec000000186c */
[----:B------:R-:W-:Y:S01]  /*d6f0*/  HMMA.16816.F32 R112, R4, R18, R112 ;  /* 0x000000120470723c */ /* 0x000fe20000001870 */
[----:B------:R-:W2:Y:S01]  /*d700*/  LDSM.16.MT88.4 R16, [R187+0x16000] ;  /* 0x01600000bb10783b */ /* 0x000ea20000004200 */
[----:B------:R-:W-:-:S04]  /*d710*/  FFMA.FTZ R0, R133, UR8, -R10 ;  /* 0x0000000885007c23 */ /* 0x000fc8000801080a */
[----:B------:R3:W-:Y:S01]  /*d720*/  MUFU.EX2 R52, R0 ;  /* 0x0000000000347308 */ /* 0x0007e20000000800 */
[----:B------:R-:W-:Y:S01]  /*d730*/  UIADD3 UR19, UR35, 0x646e171e, URZ ;  /* 0x646e171e23137890 */ /* 0x000fe2000fffe03f */
[----:B------:R-:W-:-:S04]  /*d740*/  IMAD.WIDE.U32 R2, R25, -0x2daee0ad, RZ ;  /* 0xd2511f5319027825 */ /* 0x000fc800078e00ff */
        /* <DEDUP_REMOVED lines=8> */
[----:B---3--:R-:W-:Y:S01]  /*d7d0*/  FFMA.FTZ R0, R134, UR8, -R10 ;  /* 0x0000000886007c23 */ /* 0x008fe2000801080a */
[----:B------:R-:W-:-:S03]  /*d7e0*/  MOV R44, R30 ;  /* 0x0000001e002c7202 */ /* 0x000fc60000000f00 */
[----:B------:R3:W-:Y:S01]  /*d7f0*/  MUFU.EX2 R55, R0 ;  /* 0x0000000000377308 */ /* 0x0007e20000000800 */
[----:B------:R-:W-:Y:S01]  /*d800*/  IMAD.MOV.U32 R30, RZ, RZ, R219 ;  /* 0x000000ffff1e7224 */ /* 0x000fe200078e00db */
[C---:B-1----:R-:W-:Y:S01]  /*d810*/  HMMA.16816.F32 R116, R4.reuse, R12, R116 ;  /* 0x0000000c0474723c */ /* 0x042fe20000001874 */
[-C--:B------:R-:W-:Y:S01]  /*d820*/  FMUL.FTZ R124, R124, R9.reuse ;  /* 0x000000097c7c7220 */ /* 0x080fe20000410000 */
[-C--:B------:R-:W-:Y:S01]  /*d830*/  FMUL.FTZ R125, R125, R9.reuse ;  /* 0x000000097d7d7220 */ /* 0x080fe20000410000 */
[-C--:B------:R-:W-:Y:S01]  /*d840*/  FMUL.FTZ R126, R126, R8.reuse ;  /* 0x000000087e7e7220 */ /* 0x080fe20000410000 */
[----:B------:R-:W-:Y:S01]  /*d850*/  FMUL.FTZ R127, R127, R8 ;  /* 0x000000087f7f7220 */ /* 0x000fe20000410000 */
[----:B------:R-:W-:Y:S01]  /*d860*/  FMUL.FTZ R128, R128, R9 ;  /* 0x0000000980807220 */ /* 0x000fe20000410000 */
[----:B------:R-:W-:Y:S01]  /*d870*/  HMMA.16816.F32 R120, R4, R14, R120 ;  /* 0x0000000e0478723c */ /* 0x000fe20000001878 */
[----:B---3--:R-:W-:-:S04]  /*d880*/  FFMA.FTZ R0, R172, UR8, -R10 ;  /* 0x00000008ac007c23 */ /* 0x008fc8000801080a */
[----:B------:R1:W-:Y:S01]  /*d890*/  MUFU.EX2 R219, R0 ;  /* 0x0000000000db7308 */ /* 0x0003e20000000800 */
[----:B------:R-:W-:Y:S01]  /*d8a0*/  LOP3.LUT R13, R2, 0xff, RZ, 0xc0, !PT ;  /* 0x000000ff020d7812 */ /* 0x000fe200078ec0ff */
[----:B------:R-:W-:Y:S01]  /*d8b0*/  FMUL.FTZ R129, R129, R9 ;  /* 0x0000000981817220 */ /* 0x000fe20000410000 */
[--C-:B------:R-:W-:Y:S01]  /*d8c0*/  SHF.R.U32.HI R15, RZ, 0x10, R2.reuse ;  /* 0x00000010ff0f7819 */ /* 0x100fe20000011602 */
[-C--:B------:R-:W-:Y:S01]  /*d8d0*/  FMUL.FTZ R130, R130, R8.reuse ;  /* 0x0000000882827220 */ /* 0x080fe20000410000 */
[----:B------:R-:W-:Y:S01]  /*d8e0*/  SHF.R.U32.HI R14, RZ, 0x18, R2 ;  /* 0x00000018ff0e7819 */ /* 0x000fe20000011602 */
[----:B------:R-:W-:Y:S01]  /*d8f0*/  FMUL.FTZ R131, R131, R8 ;  /* 0x0000000883837220 */ /* 0x000fe20000410000 */
[----:B------:R-:W-:Y:S01]  /*d900*/  FFMA.FTZ R12, R135, UR8, -R10 ;  /* 0x00000008870c7c23 */ /* 0x000fe2000801080a */
[----:B-1----:R-:W-:Y:S02]  /*d910*/  LOP3.LUT R0, R3, UR19, R24, 0x96, !PT ;  /* 0x0000001303007c12 */ /* 0x002fe4000f8e9618 */
[----:B------:R-:W-:-:S04]  /*d920*/  LOP3.LUT R3, R2, 0xffff, RZ, 0xc0, !PT ;  /* 0x0000ffff02037812 */ /* 0x000fc800078ec0ff */
[----:B------:R-:W-:Y:S01]  /*d930*/  SHF.R.U32.HI R2, RZ, 0x8, R3 ;  /* 0x00000008ff027819 */ /* 0x000fe20000011603 */
[----:B------:R-:W-:Y:S01]  /*d940*/  FFMA.FTZ R3, R178, UR8, -R11 ;  /* 0x00000008b2037c23 */ /* 0x000fe2000801080b */
[----:B------:R-:W1:Y:S01]  /*d950*/  MUFU.EX2 R81, R12 ;  /* 0x0000000c00517308 */ /* 0x000e620000000800 */
[----:B------:R-:W-:Y:S01]  /*d960*/  IMAD.MOV.U32 R73, RZ, RZ, R36 ;  /* 0x000000ffff497224 */ /* 0x000fe200078e0024 */
[----:B------:R-:W-:Y:S01]  /*d970*/  PRMT R13, R13, 0x5410, R2 ;  /* 0x000054100d0d7816 */ /* 0x000fe20000000002 */
[----:B------:R-:W-:Y:S01]  /*d980*/  IMAD.MOV.U32 R72, RZ, RZ, R37 ;  /* 0x000000ffff487224 */ /* 0x000fe200078e0025 */
[----:B------:R-:W-:Y:S01]  /*d990*/  LOP3.LUT R2, R15, 0xff, RZ, 0xc0, !PT ;  /* 0x000000ff0f027812 */ /* 0x000fe200078ec0ff */
[----:B------:R-:W-:Y:S01]  /*d9a0*/  IMAD.MOV.U32 R76, RZ, RZ, R38 ;  /* 0x000000ffff4c7224 */ /* 0x000fe200078e0026 */
[----:B--2---:R-:W-:Y:S01]  /*d9b0*/  HMMA.16816.F32 R124, R4, R16, R124 ;  /* 0x00000010047c723c */ /* 0x004fe2000000187c */
[----:B------:R-:W-:Y:S01]  /*d9c0*/  IMAD.MOV.U32 R77, RZ, RZ, R39 ;  /* 0x000000ffff4d7224 */ /* 0x000fe200078e0027 */
[----:B------:R2:W-:Y:S01]  /*d9d0*/  MUFU.EX2 R84, R3 ;  /* 0x0000000300547308 */ /* 0x0005e20000000800 */
[----:B------:R-:W-:-:S03]  /*d9e0*/  IMAD.MOV.U32 R83, RZ, RZ, R28 ;  /* 0x000000ffff537224 */ /* 0x000fc600078e001c */
[----:B------:R-:W-:Y:S01]  /*d9f0*/  HMMA.16816.F32 R36, R4, R18, R128 ;  /* 0x000000120424723c */ /* 0x000fe20000001880 */
[----:B------:R-:W-:Y:S01]  /*da00*/  PRMT R28, R2, 0x5410, R14 ;  /* 0x00005410021c7816 */ /* 0x000fe2000000000e */
[----:B------:R-:W-:Y:S01]  /*da10*/  IMAD.MOV.U32 R82, RZ, RZ, R26 ;  /* 0x000000ffff527224 */ /* 0x000fe200078e001a */
[----:B------:R-:W-:Y:S02]  /*da20*/  MOV R79, R29 ;  /* 0x0000001d004f7202 */ /* 0x000fe40000000f00 */
[----:B------:R-:W-:Y:S01]  /*da30*/  MOV R78, R27 ;  /* 0x0000001b004e7202 */ /* 0x000fe20000000f00 */
[----:B------:R-:W-:Y:S02]  /*da40*/  IMAD.MOV.U32 R68, RZ, RZ, R41 ;  /* 0x000000ffff447224 */ /* 0x000fe400078e0029 */
[--C-:B------:R-:W-:Y:S01]  /*da50*/  FFMA.FTZ R5, R175, UR8, -R11.reuse ;  /* 0x00000008af057c23 */ /* 0x100fe2000801080b */
[----:B------:R-:W-:Y:S01]  /*da60*/  LOP3.LUT R2, R0, 0xffff, RZ, 0xc0, !PT ;  /* 0x0000ffff00027812 */ /* 0x000fe200078ec0ff */
[----:B------:R-:W3:Y:S01]  /*da70*/  LDSM.16.MT88.4 R24, [R185+0x10800] ;  /* 0x01080000b918783b */ /* 0x000ee20000004200 */
[----:B--2---:R-:W-:Y:S01]  /*da80*/  FFMA.FTZ R3, R174, UR8, -R11 ;  /* 0x00000008ae037c23 */ /* 0x004fe2000801080b */
[----:B------:R2:W-:Y:S01]  /*da90*/  MUFU.EX2 R29, R5 ;  /* 0x00000005001d7308 */ /* 0x0005e20000000800 */
[----:B------:R-:W-:Y:S01]  /*daa0*/  LOP3.LUT R6, R0, 0xff, RZ, 0xc0, !PT ;  /* 0x000000ff00067812 */ /* 0x000fe200078ec0ff */
[----:B------:R-:W-:Y:S01]  /*dab0*/  IMAD.MOV.U32 R75, RZ, RZ, R42 ;  /* 0x000000ffff4b7224 */ /* 0x000fe200078e002a */
[----:B------:R-:W-:-:S02]  /*dac0*/  SHF.R.U32.HI R4, RZ, 0x8, R2 ;  /* 0x00000008ff047819 */ /* 0x000fc40000011602 */
[----:B------:R-:W-:Y:S02]  /*dad0*/  MOV R69, R40 ;  /* 0x0000002800457202 */ /* 0x000fe40000000f00 */
[----:B------:R-:W-:Y:S01]  /*dae0*/  MOV R74, R43 ;  /* 0x0000002b004a7202 */ /* 0x000fe20000000f00 */
[----:B------:R4:W5:Y:S01]  /*daf0*/  MUFU.EX2 R80, R3 ;  /* 0x0000000300507308 */ /* 0x0009620000000800 */
[----:B------:R-:W-:Y:S01]  /*db00*/  IMAD.MOV.U32 R40, RZ, RZ, R23 ;  /* 0x000000ffff287224 */ /* 0x000fe200078e0017 */
[----:B------:R-:W-:Y:S01]  /*db10*/  MOV R42, R21 ;  /* 0x00000015002a7202 */ /* 0x000fe20000000f00 */
[----:B------:R-:W-:Y:S01]  /*db20*/  IMAD.MOV.U32 R41, RZ, RZ, R22 ;  /* 0x000000ffff297224 */ /* 0x000fe200078e0016 */
[----:B------:R-:W-:Y:S01]  /*db30*/  SHF.R.U32.HI R7, RZ, 0x18, R0 ;  /* 0x00000018ff077819 */ /* 0x000fe20000011600 */
[----:B------:R-:W-:Y:S01]  /*db40*/  IMAD.MOV.U32 R43, RZ, RZ, R20 ;  /* 0x000000ffff2b7224 */ /* 0x000fe200078e0014 */
[----:B------:R-:W-:Y:S01]  /*db50*/  MOV R87, R239 ;  /* 0x000000ef00577202 */ /* 0x000fe20000000f00 */
[----:B------:R-:W3:Y:S01]  /*db60*/  LDSM.16.MT88.4 R20, [R186+0x10800] ;  /* 0x01080000ba14783b */ /* 0x000ee20000004200 */
[----:B--2---:R-:W-:Y:S01]  /*db70*/  PRMT R5, R6, 0x5410, R4 ;  /* 0x0000541006057816 */ /* 0x004fe20000000004 */
[----:B------:R-:W-:Y:S01]  /*db80*/  FFMA.FTZ R4, R179, UR8, -R11 ;  /* 0x00000008b3047c23 */ /* 0x000fe2000801080b */
[----:B-1----:R-:W-:Y:S01]  /*db90*/  F2FP.F16.F32.PACK_AB R2, R81, R219 ;  /* 0x000000db5102723e */ /* 0x002fe200000000ff */
[----:B------:R-:W-:Y:S01]  /*dba0*/  IMAD.MOV.U32 R178, RZ, RZ, R52 ;  /* 0x000000ffffb27224 */ /* 0x000fe200078e0034 */
[----:B------:R-:W1:Y:S01]  /*dbb0*/  LDSM.16.MT88.4 R16, [R188+0x10800] ;  /* 0x01080000bc10783b */ /* 0x000e620000004200 */
[----:B------:R2:W2:Y:S01]  /*dbc0*/  MUFU.EX2 R239, R4 ;  /* 0x0000000400ef7308 */ /* 0x0004a20000000800 */
[----:B----4-:R-:W-:-:S02]  /*dbd0*/  SHF.R.U32.HI R3, RZ, 0x10, R0 ;  /* 0x00000010ff037819 */ /* 0x010fc40000011600 */
[--C-:B------:R-:W-:Y:S02]  /*dbe0*/  HSET2.LE.AND R0, R13, R176.reuse, PT ;  /* 0x000000b00d007233 */ /* 0x100fe40003803000 */
[----:B------:R-:W-:Y:S01]  /*dbf0*/  LOP3.LUT R3, R3, 0xff, RZ, 0xc0, !PT ;  /* 0x000000ff03037812 */ /* 0x000fe200078ec0ff */
[----:B------:R-:W4:Y:S02]  /*dc00*/  LDSM.16.MT88.4 R12, [R187+0x10800] ;  /* 0x01080000bb0c783b */ /* 0x000f240000004200 */
[----:B------:R-:W-:Y:S02]  /*dc10*/  LOP3.LUT R6, R0, R2, RZ, 0xc0, !PT ;  /* 0x0000000200067212 */ /* 0x000fe400078ec0ff */
[----:B------:R-:W-:Y:S02]  /*dc20*/  HSET2.LE.AND R0, R28, R176, PT ;  /* 0x000000b01c007233 */ /* 0x000fe40003803000 */
[----:B-----5:R-:W-:Y:S02]  /*dc30*/  F2FP.F16.F32.PACK_AB R2, R29, R80 ;  /* 0x000000501d02723e */ /* 0x020fe400000000ff */
[----:B------:R-:W-:-:S02]  /*dc40*/  PRMT R3, R3, 0x5410, R7 ;  /* 0x0000541003037816 */ /* 0x000fc40000000007 */
[----:B------:R-:W-:Y:S02]  /*dc50*/  LOP3.LUT R7, R0, R2, RZ, 0xc0, !PT ;  /* 0x0000000200077212 */ /* 0x000fe400078ec0ff */
[----:B------:R-:W-:Y:S02]  /*dc60*/  HSET2.LE.AND R0, R5, R176, PT ;  /* 0x000000b005007233 */ /* 0x000fe40003803000 */
[----:B------:R-:W-:-:S04]  /*dc70*/  F2FP.F16.F32.PACK_AB R2, R55, R178 ;  /* 0x000000b23702723e */ /* 0x000fc800000000ff */
[----:B--2---:R-:W-:Y:S02]  /*dc80*/  LOP3.LUT R4, R0, R2, RZ, 0xc0, !PT ;  /* 0x0000000200047212 */ /* 0x004fe400078ec0ff */
[----:B------:R-:W-:Y:S02]  /*dc90*/  HSET2.LE.AND R0, R3, R176, PT ;  /* 0x000000b003007233 */ /* 0x000fe40003803000 */
[----:B------:R-:W-:-:S04]  /*dca0*/  F2FP.F16.F32.PACK_AB R2, R239, R84 ;  /* 0x00000054ef02723e */ /* 0x000fc800000000ff */
[----:B------:R-:W-:-:S07]  /*dcb0*/  LOP3.LUT R5, R0, R2, RZ, 0xc0, !PT ;  /* 0x0000000200057212 */ /* 0x000fce00078ec0ff */
[C---:B---3--:R-:W-:Y:S06]  /*dcc0*/  HMMA.16816.F32 R136, R4.reuse, R24, R136 ;  /* 0x000000180488723c */ /* 0x048fec0000001888 */
[----:B------:R-:W-:Y:S01]  /*dcd0*/  HMMA.16816.F32 R40, R4, R26, R40 ;  /* 0x0000001a0428723c */ /* 0x000fe20000001828 */
[----:B------:R-:W2:Y:S01]  /*dce0*/  LDSM.16.MT88.4 R24, [R185+0x12800] ;  /* 0x01280000b918783b */ /* 0x000ea20000004200 */
[----:B------:R-:W-:Y:S01]  /*dcf0*/  IMAD.MOV.U32 R61, RZ, RZ, R44 ;  /* 0x000000ffff3d7224 */ /* 0x000fe200078e002c */
[----:B------:R-:W-:Y:S01]  /*dd00*/  MOV R60, R45 ;  /* 0x0000002d003c7202 */ /* 0x000fe20000000f00 */
[----:B------:R-:W-:-:S02]  /*dd10*/  IMAD.MOV.U32 R71, RZ, RZ, R46 ;  /* 0x000000ffff477224 */ /* 0x000fc400078e002e */
[----:B------:R-:W-:Y:S01]  /*dd20*/  IMAD.MOV.U32 R70, RZ, RZ, R47 ;  /* 0x000000ffff467224 */ /* 0x000fe200078e002f */
[C---:B------:R-:W-:Y:S06]  /*dd30*/  HMMA.16816.F32 R144, R4.reuse, R20, R144 ;  /* 0x000000140490723c */ /* 0x040fec0000001890 */
[----:B------:R-:W-:Y:S01]  /*dd40*/  HMMA.16816.F32 R44, R4, R22, R248 ;  /* 0x00000016042c723c */ /* 0x000fe200000018f8 */
[----:B------:R-:W3:Y:S01]  /*dd50*/  LDSM.16.MT88.4 R20, [R186+0x12800] ;  /* 0x01280000ba14783b */ /* 0x000ee20000004200 */
[----:B------:R-:W-:Y:S01]  /*dd60*/  MOV R63, R53 ;  /* 0x00000035003f7202 */ /* 0x000fe20000000f00 */
[----:B------:R-:W-:Y:S01]  /*dd70*/  IMAD.MOV.U32 R62, RZ, RZ, R54 ;  /* 0x000000ffff3e7224 */ /* 0x000fe200078e0036 */
[----:B------:R-:W-:-:S02]  /*dd80*/  MOV R133, R73 ;  /* 0x0000004900857202 */ /* 0x000fc40000000f00 */
[----:B-1----:R-:W-:Y:S01]  /*dd90*/  HMMA.16816.F32 R152, R4, R16, R152 ;  /* 0x000000100498723c */ /* 0x002fe20000001898 */
[----:B------:R-:W-:Y:S02]  /*dda0*/  IMAD.MOV.U32 R248, RZ, RZ, R55 ;  /* 0x000000fffff87224 */ /* 0x000fe400078e0037 */
[----:B------:R-:W-:-:S03]  /*ddb0*/  IMAD.MOV.U32 R129, RZ, RZ, R82 ;  /* 0x000000ffff817224 */ /* 0x000fc600078e0052 */
[C---:B------:R-:W-:Y:S01]  /*ddc0*/  HMMA.16816.F32 R52, R4.reuse, R18, R240 ;  /* 0x000000120434723c */ /* 0x040fe200000018f0 */
[----:B------:R-:W1:Y:S01]  /*ddd0*/  LDSM.16.MT88.4 R16, [R188+0x12800] ;  /* 0x01280000bc10783b */ /* 0x000e620000004200 */
[----:B------:R-:W-:Y:S02]  /*dde0*/  IMAD.MOV.U32 R130, RZ, RZ, R83 ;  /* 0x000000ffff827224 */ /* 0x000fe400078e0053 */
[----:B------:R-:W-:Y:S01]  /*ddf0*/  IMAD.MOV.U32 R134, RZ, RZ, R72 ;  /* 0x000000ffff867224 */ /* 0x000fe200078e0048 */
[----:B------:R-:W-:Y:S01]  /*de00*/  MOV R72, R62 ;  /* 0x0000003e00487202 */ /* 0x000fe20000000f00 */
[----:B------:R-:W-:Y:S01]  /*de10*/  IMAD.MOV.U32 R82, RZ, RZ, R60 ;  /* 0x000000ffff527224 */ /* 0x000fe200078e003c */
[----:B----4-:R-:W-:Y:S01]  /*de20*/  HMMA.16816.F32 R160, R4, R12, R160 ;  /* 0x0000000c04a0723c */ /* 0x010fe200000018a0 */
[----:B------:R-:W-:Y:S02]  /*de30*/  IMAD.MOV.U32 R83, RZ, RZ, R61 ;  /* 0x000000ffff537224 */ /* 0x000fe400078e003d */
[----:B------:R-:W-:-:S03]  /*de40*/  IMAD.MOV.U32 R73, RZ, RZ, R63 ;  /* 0x000000ffff497224 */ /* 0x000fc600078e003f */
[----:B------:R-:W-:Y:S01]  /*de50*/  HMMA.16816.F32 R60, R4, R14, R224 ;  /* 0x0000000e043c723c */ /* 0x000fe200000018e0 */
[----:B------:R-:W4:Y:S01]  /*de60*/  LDSM.16.MT88.4 R12, [R187+0x12800] ;  /* 0x01280000bb0c783b */ /* 0x000f220000004200 */
[----:B------:R-:W-:Y:S01]  /*de70*/  MOV R243, R84 ;  /* 0x0000005400f37202 */ /* 0x000fe20000000f00 */
[----:B------:R-:W-:Y:S02]  /*de80*/  IMAD.MOV.U32 R84, RZ, RZ, R74 ;  /* 0x000000ffff547224 */ /* 0x000fe400078e004a */
[----:B------:R-:W-:Y:S01]  /*de90*/  IMAD.MOV.U32 R85, RZ, RZ, R75 ;  /* 0x000000ffff557224 */ /* 0x000fe200078e004b */
[----:B------:R-:W-:Y:S01]  /*dea0*/  MOV R75, R31 ;  /* 0x0000001f004b7202 */ /* 0x000fe20000000f00 */
[----:B------:R-:W-:Y:S02]  /*deb0*/  IMAD.MOV.U32 R74, RZ, RZ, R132 ;  /* 0x000000ffff4a7224 */ /* 0x000fe400078e0084 */
[----:B------:R-:W-:Y:S02]  /*dec0*/  IMAD.MOV.U32 R132, RZ, RZ, R30 ;  /* 0x000000ffff847224 */ /* 0x000fe400078e001e */
[----:B------:R-:W-:-:S02]  /*ded0*/  IMAD.MOV.U32 R251, RZ, RZ, R29 ;  /* 0x000000fffffb7224 */ /* 0x000fc400078e001d */
[----:B------:R-:W5:Y:S01]  /*dee0*/  LDSM.16.MT88.4 R28, [R185+0x14800] ;  /* 0x01480000b91c783b */ /* 0x000f620000004200 */
        /* <DEDUP_REMOVED lines=11> */
[----:B--2---:R-:W-:Y:S01]  /*dfa0*/  HMMA.16816.F32 R76, R4, R26, R232 ;  /* 0x0000001a044c723c */ /* 0x004fe200000018e8 */
[----:B------:R-:W-:-:S05]  /*dfb0*/  IMAD.MOV.U32 R80, RZ, RZ, R70 ;  /* 0x000000ffff507224 */ /* 0x000fca00078e0046 */
[C---:B------:R-:W-:Y:S01]  /*dfc0*/  HMMA.16816.F32 R68, R4.reuse, R24, R244 ;  /* 0x000000180444723c */ /* 0x040fe200000018f4 */
[----:B------:R-:W2:Y:S01]  /*dfd0*/  LDSM.16.MT88.4 R24, [R186+0x14800] ;  /* 0x01480000ba18783b */ /* 0x000ea20000004200 */
[----:B------:R-:W-:Y:S01]  /*dfe0*/  IMAD.MOV.U32 R224, RZ, RZ, R85 ;  /* 0x000000ffffe07224 */ /* 0x000fe200078e0055 */
[----:B------:R-:W-:Y:S01]  /*dff0*/  MOV R225, R86 ;  /* 0x0000005600e17202 */ /* 0x000fe20000000f00 */
[----:B------:R-:W-:Y:S01]  /*e000*/  IMAD.MOV.U32 R226, RZ, RZ, R87 ;  /* 0x000000ffffe27224 */ /* 0x000fe200078e0057 */
[----:B------:R-:W-:Y:S01]  /*e010*/  MOV R240, R81 ;  /* 0x0000005100f07202 */ /* 0x000fe20000000f00 */
[----:B------:R-:W-:Y:S02]  /*e020*/  IMAD.MOV.U32 R227, RZ, RZ, R80 ;  /* 0x000000ffffe37224 */ /* 0x000fe400078e0050 */
[----:B------:R-:W-:Y:S02]  /*e030*/  IMAD.MOV.U32 R247, RZ, RZ, R84 ;  /* 0x000000fffff77224 */ /* 0x000fe400078e0054 */
[----:B------:R-:W-:Y:S01]  /*e040*/  IMAD.MOV.U32 R241, RZ, RZ, R82 ;  /* 0x000000fffff17224 */ /* 0x000fe200078e0052 */
[----:B---3--:R-:W-:Y:S01]  /*e050*/  HMMA.16816.F32 R84, R4, R22, R220 ;  /* 0x000000160454723c */ /* 0x008fe200000018dc */
[----:B------:R-:W-:-:S05]  /*e060*/  IMAD.MOV.U32 R0, RZ, RZ, R83 ;  /* 0x000000ffff007224 */ /* 0x000fca00078e0053 */
[----:B------:R-:W-:Y:S01]  /*e070*/  HMMA.16816.F32 R80, R4, R20, R228 ;  /* 0x000000140450723c */ /* 0x000fe200000018e4 */
[----:B------:R-:W3:Y:S01]  /*e080*/  LDSM.16.MT88.4 R20, [R188+0x14800] ;  /* 0x01480000bc14783b */ /* 0x000ee20000004200 */
[----:B------:R-:W-:Y:S01]  /*e090*/  MOV R235, R129 ;  /* 0x0000008100eb7202 */ /* 0x000fe20000000f00 */
[----:B------:R-:W-:-:S03]  /*e0a0*/  IMAD.MOV.U32 R234, RZ, RZ, R130 ;  /* 0x000000ffffea7224 */ /* 0x000fc600078e0082 */
[----:B-1----:R-:W-:Y:S01]  /*e0b0*/  HMMA.16816.F32 R48, R4, R16, R48 ;  /* 0x000000100430723c */ /* 0x002fe20000001830 */
[----:B------:R-:W-:Y:S01]  /*e0c0*/  IMAD.MOV.U32 R233, RZ, RZ, R131 ;  /* 0x000000ffffe97224 */ /* 0x000fe200078e0083 */
[----:B------:R-:W-:Y:S01]  /*e0d0*/  MOV R2, R72 ;  /* 0x0000004800027202 */ /* 0x000fe20000000f00 */
[----:B------:R-:W-:-:S03]  /*e0e0*/  IMAD.MOV.U32 R3, RZ, RZ, R73 ;  /* 0x000000ffff037224 */ /* 0x000fc600078e0049 */
[----:B------:R-:W-:Y:S01]  /*e0f0*/  HMMA.16816.F32 R56, R4, R18, R56 ;  /* 0x000000120438723c */ /* 0x000fe20000001838 */
[----:B------:R-:W1:Y:S01]  /*e100*/  LDSM.16.MT88.4 R16, [R187+0x14800] ;  /* 0x01480000bb10783b */ /* 0x000e620000004200 */
[----:B------:R-:W-:Y:S01]  /*e110*/  IMAD.MOV.U32 R179, RZ, RZ, R74 ;  /* 0x000000ffffb37224 */ /* 0x000fe200078e004a */
[----:B------:R-:W-:-:S03]  /*e120*/  MOV R175, R75 ;  /* 0x0000004b00af7202 */ /* 0x000fc60000000f00 */
[C---:B----4-:R-:W-:Y:S06]  /*e130*/  HMMA.16816.F32 R72, R4.reuse, R12, R180 ;  /* 0x0000000c0448723c */ /* 0x050fec00000018b4 */
[C---:B------:R-:W-:Y:S01]  /*e140*/  HMMA.16816.F32 R128, R4.reuse, R14, R168 ;  /* 0x0000000e0480723c */ /* 0x040fe200000018a8 */
[----:B------:R-:W4:Y:S05]  /*e150*/  LDSM.16.MT88.4 R12, [R185+0x16800] ;  /* 0x01680000b90c783b */ /* 0x000f2a0000004200 */
[----:B-----5:R-:W-:Y:S01]  /*e160*/  HMMA.16816.F32 R156, R4, R28, R156 ;  /* 0x0000001c049c723c */ /* 0x020fe2000000189c */
[----:B------:R-:W-:-:S05]  /*e170*/  MOV R246, R133 ;  /* 0x0000008500f67202 */ /* 0x000fca0000000f00 */
[C---:B------:R-:W-:Y:S01]  /*e180*/  HMMA.16816.F32 R164, R4.reuse, R30, R164 ;  /* 0x0000001e04a4723c */ /* 0x040fe200000018a4 */
[----:B------:R-:W5:Y:S01]  /*e190*/  LDSM.16.MT88.4 R28, [R186+0x16800] ;  /* 0x01680000ba1c783b */ /* 0x000f620000004200 */
[----:B------:R-:W-:Y:S01]  /*e1a0*/  UIADD3 UR24, UR24, 0x1, URZ ;  /* 0x0000000118187890 */ /* 0x000fe2000fffe03f */
[----:B------:R-:W-:Y:S01]  /*e1b0*/  MOV R232, R174 ;  /* 0x000000ae00e87202 */ /* 0x000fe20000000f00 */
[----:B------:R-:W-:Y:S02]  /*e1c0*/  IMAD.MOV.U32 R244, RZ, RZ, R135 ;  /* 0x000000fffff47224 */ /* 0x000fe400078e0087 */
[----:B------:R-:W-:Y:S02]  /*e1d0*/  IMAD.MOV.U32 R245, RZ, RZ, R134 ;  /* 0x000000fffff57224 */ /* 0x000fe400078e0086 */
[----:B------:R-:W-:Y:S02]  /*e1e0*/  IMAD.MOV.U32 R174, RZ, RZ, R132 ;  /* 0x000000ffffae7224 */ /* 0x000fe400078e0084 */
[----:B--2---:R-:W-:Y:S07]  /*e1f0*/  HMMA.16816.F32 R132, R4, R26, R140 ;  /* 0x0000001a0484723c */ /* 0x004fee000000188c */
[----:B------:R-:W-:-:S02]  /*e200*/  IMAD.MOV.U32 R26, RZ, RZ, R246 ;  /* 0x000000ffff1a7224 */ /* 0x000fc400078e00f6 */
[----:B------:R-:W-:Y:S02]  /*e210*/  IMAD.MOV.U32 R246, RZ, RZ, R0 ;  /* 0x000000fffff67224 */ /* 0x000fe400078e0000 */
[----:B------:R-:W-:Y:S01]  /*e220*/  IMAD.U32 R0, RZ, RZ, UR24 ;  /* 0x00000018ff007e24 */ /* 0x000fe2000f8e00ff */
[C---:B------:R-:W-:Y:S01]  /*e230*/  HMMA.16816.F32 R148, R4.reuse, R24, R148 ;  /* 0x000000180494723c */ /* 0x040fe20000001894 */
[----:B------:R-:W-:Y:S01]  /*e240*/  IMAD.MOV.U32 R142, RZ, RZ, R244 ;  /* 0x000000ffff8e7224 */ /* 0x000fe200078e00f4 */
[----:B------:R-:W-:Y:S02]  /*e250*/  MOV R244, R240 ;  /* 0x000000f000f47202 */ /* 0x000fe40000000f00 */
[----:B------:R-:W-:Y:S01]  /*e260*/  LOP3.LUT R0, R237, UR35, R0, 0x96, !PT ;  /* 0x00000023ed007c12 */ /* 0x000fe2000f8e9600 */
[----:B------:R-:W-:Y:S01]  /*e270*/  IMAD.MOV.U32 R240, RZ, RZ, R179 ;  /* 0x000000fffff07224 */ /* 0x000fe200078e00b3 */
[----:B---3--:R-:W-:Y:S01]  /*e280*/  HMMA.16816.F32 R64, R4, R20, R64 ;  /* 0x000000140440723c */ /* 0x008fe20000001840 */
[----:B------:R-:W-:Y:S01]  /*e290*/  MOV R24, R245 ;  /* 0x000000f500187202 */ /* 0x000fe20000000f00 */
[----:B------:R-:W-:Y:S01]  /*e2a0*/  IMAD.MOV.U32 R245, RZ, RZ, R241 ;  /* 0x000000fffff57224 */ /* 0x000fe200078e00f1 */
[----:B------:R-:W-:Y:S01]  /*e2b0*/  MOV R141, R177 ;  /* 0x000000b1008d7202 */ /* 0x000fe20000000f00 */
[----:B------:R-:W-:Y:S01]  /*e2c0*/  IMAD.MOV.U32 R241, RZ, RZ, R178 ;  /* 0x000000fffff17224 */ /* 0x000fe200078e00b2 */
[----:B------:R-:W-:Y:S01]  /*e2d0*/  MOV R143, R2 ;  /* 0x00000002008f7202 */ /* 0x000fe20000000f00 */
[----:B------:R-:W-:-:S02]  /*e2e0*/  IMAD.MOV.U32 R27, RZ, RZ, R3 ;  /* 0x000000ffff1b7224 */ /* 0x000fc400078e0003 */
[----:B------:R-:W-:Y:S02]  /*e2f0*/  IMAD.MOV.U32 R21, RZ, RZ, R176 ;  /* 0x000000ffff157224 */ /* 0x000fe400078e00b0 */
[----:B------:R-:W-:Y:S01]  /*e300*/  HMMA.16816.F32 R176, R4, R22, R88 ;  /* 0x0000001604b0723c */ /* 0x000fe20000001858 */
[----:B------:R-:W-:Y:S01]  /*e310*/  IMAD.WIDE.U32 R2, R0, -0x326172a9, RZ ;  /* 0xcd9e8d5700027825 */ /* 0x000fe200078e00ff */
[----:B------:R-:W-:-:S05]  /*e320*/  MOV R25, R175 ;  /* 0x000000af00197202 */ /* 0x000fca0000000f00 */
[----:B------:R-:W-:Y:S01]  /*e330*/  IMAD.MOV.U32 R90, RZ, RZ, R172 ;  /* 0x000000ffff5a7224 */ /* 0x000fe200078e00ac */
[----:B------:R-:W-:Y:S01]  /*e340*/  MOV R91, R173 ;  /* 0x000000ad005b7202 */ /* 0x000fe20000000f00 */
[----:B------:R-:W-:Y:S01]  /*e350*/  IMAD.MOV.U32 R140, RZ, RZ, R174 ;  /* 0x000000ffff8c7224 */ /* 0x000fe200078e00ae */
[----:B-1----:R-:W-:Y:S01]  /*e360*/  HMMA.16816.F32 R180, R4, R16, R92 ;  /* 0x0000001004b4723c */ /* 0x002fe2000000185c */
[----:B------:R-:W-:Y:S02]  /*e370*/  LOP3.LUT R0, R33, UR14, R2, 0x96, !PT ;  /* 0x0000000e21007c12 */ /* 0x000fe4000f8e9602 */
[----:B------:R-:W-:-:S03]  /*e380*/  LOP3.LUT R3, R3, UR23, R90, 0x96, !PT ;  /* 0x0000001703037c12 */ /* 0x000fc6000f8e965a */
[----:B------:R-:W-:Y:S01]  /*e390*/  HMMA.16816.F32 R172, R4, R18, R96 ;  /* 0x0000001204ac723c */ /* 0x000fe20000001860 */
[----:B------:R-:W1:Y:S01]  /*e3a0*/  LDSM.16.MT88.4 R16, [R188+0x16800] ;  /* 0x01680000bc10783b */ /* 0x000e620000004200 */
[----:B------:R-:W-:-:S04]  /*e3b0*/  IMAD.WIDE.U32 R2, R3, -0x2daee0ad, RZ ;  /* 0xd2511f5303027825 */ /* 0x000fc800078e00ff */
[----:B----4-:R-:W-:Y:S01]  /*e3c0*/  HMMA.16816.F32 R220, R4, R12, R100 ;  /* 0x0000000c04dc723c */ /* 0x010fe20000001864 */
[----:B------:R-:W-:-:S06]  /*e3d0*/  LOP3.LUT R3, R3, UR13, R34, 0x96, !PT ;  /* 0x0000000d03037c12 */ /* 0x000fcc000f8e9622 */
[----:B------:R-:W-:Y:S01]  /*e3e0*/  IMAD.WIDE.U32 R12, R0, -0x2daee0ad, RZ ;  /* 0xd2511f53000c7825 */ /* 0x000fe200078e00ff */
[----:B------:R-:W-:Y:S02]  /*e3f0*/  MOV R91, R26 ;  /* 0x0000001a005b7202 */ /* 0x000fe40000000f00 */
[----:B------:R-:W-:Y:S02]  /*e400*/  MOV R88, R141 ;  /* 0x0000008d00587202 */ /* 0x000fe40000000f00 */
[----:B------:R-:W-:Y:S01]  /*e410*/  LOP3.LUT R0, R13, UR7, R2, 0x96, !PT ;  /* 0x000000070d007c12 */ /* 0x000fe2000f8e9602 */
[----:B------:R-:W-:Y:S02]  /*e420*/  IMAD.MOV.U32 R90, RZ, RZ, R27 ;  /* 0x000000ffff5a7224 */ /* 0x000fe400078e001b */
[----:B------:R-:W-:Y:S01]  /*e430*/  IMAD.MOV.U32 R89, RZ, RZ, R140 ;  /* 0x000000ffff597224 */ /* 0x000fe200078e008c */
[----:B------:R-:W-:Y:S01]  /*e440*/  MOV R140, R233 ;  /* 0x000000e9008c7202 */ /* 0x000fe20000000f00 */
[----:B------:R-:W-:-:S02]  /*e450*/  IMAD.MOV.U32 R26, RZ, RZ, R142 ;  /* 0x000000ffff1a7224 */ /* 0x000fc400078e008e */
[----:B------:R-:W-:Y:S02]  /*e460*/  IMAD.MOV.U32 R27, RZ, RZ, R232 ;  /* 0x000000ffff1b7224 */ /* 0x000fe400078e00e8 */
[----:B------:R-:W-:Y:S02]  /*e470*/  IMAD.MOV.U32 R141, RZ, RZ, R234 ;  /* 0x000000ffff8d7224 */ /* 0x000fe400078e00ea */
[----:B------:R-:W-:Y:S02]  /*e480*/  IMAD.MOV.U32 R142, RZ, RZ, R235 ;  /* 0x000000ffff8e7224 */ /* 0x000fe400078e00eb */
[----:B-----5:R-:W-:Y:S01]  /*e490*/  HMMA.16816.F32 R232, R4, R30, R112 ;  /* 0x0000001e04e8723c */ /* 0x020fe20000001870 */
[----:B------:R-:W-:-:S06]  /*e4a0*/  IMAD.WIDE.U32 R2, R3, -0x326172a9, RZ ;  /* 0xcd9e8d5703027825 */ /* 0x000fcc00078e00ff */
[----:B------:R-:W-:Y:S01]  /*e4b0*/  IMAD.WIDE.U32 R30, R0, -0x326172a9, RZ ;  /* 0xcd9e8d57001e7825 */ /* 0x000fe200078e00ff */
[----:B------:R-:W-:-:S03]  /*e4c0*/  LOP3.LUT R3, R3, UR12, R32, 0x96, !PT ;  /* 0x0000000c03037c12 */ /* 0x000fc6000f8e9620 */
[----:B------:R-:W-:Y:S01]  /*e4d0*/  FFMA.FTZ R0, R212, UR8, -R10 ;  /* 0x00000008d4007c23 */ /* 0x000fe2000801080a */
[----:B------:R-:W-:Y:S01]  /*e4e0*/  LOP3.LUT R13, R31, UR6, R2, 0x96, !PT ;  /* 0x000000061f0d7c12 */ /* 0x000fe2000f8e9602 */
[----:B------:R-:W-:Y:S02]  /*e4f0*/  IMAD.MOV.U32 R103, RZ, RZ, R21 ;  /* 0x000000ffff677224 */ /* 0x000fe400078e0015 */
[----:B------:R-:W2:Y:S01]  /*e500*/  LDSM.16.MT88.4 R20, [R187+0x16800] ;  /* 0x01680000bb14783b */ /* 0x000ea20000004200 */
[----:B------:R-:W-:Y:S01]  /*e510*/  IMAD.WIDE.U32 R2, R3, -0x2daee0ad, RZ ;  /* 0xd2511f5303027825 */ /* 0x000fe200078e00ff */
[----:B------:R3:W-:Y:S03]  /*e520*/  MUFU.EX2 R237, R0 ;  /* 0x0000000000ed7308 */ /* 0x0007e60000000800 */
[----:B------:R-:W-:Y:S01]  /*e530*/  IMAD.WIDE.U32 R32, R13, -0x2daee0ad, RZ ;  /* 0xd2511f530d207825 */ /* 0x000fe200078e00ff */
[----:B------:R-:W-:-:S03]  /*e540*/  MOV R95, R242 ;  /* 0x000000f2005f7202 */ /* 0x000fc60000000f00 */
[----:B------:R-:W-:Y:S01]  /*e550*/  IMAD.MOV.U32 R242, RZ, RZ, R243 ;  /* 0x000000fffff27224 */ /* 0x000fe200078e00f3 */
[----:B------:R-:W-:Y:S01]  /*e560*/  LOP3.LUT R2, R33, UR10, R2, 0x96, !PT ;  /* 0x0000000a21027c12 */ /* 0x000fe2000f8e9602 */
[----:B------:R-:W-:Y:S01]  /*e570*/  IMAD.MOV.U32 R243, RZ, RZ, R248 ;  /* 0x000000fffff37224 */ /* 0x000fe200078e00f8 */
[----:B------:R-:W-:Y:S01]  /*e580*/  MOV R248, R219 ;  /* 0x000000db00f87202 */ /* 0x000fe20000000f00 */
[----:B---3--:R-:W-:-:S04]  /*e590*/  FFMA.FTZ R0, R213, UR8, -R10 ;  /* 0x00000008d5007c23 */ /* 0x008fc8000801080a */
[----:B------:R3:W4:Y:S01]  /*e5a0*/  MUFU.EX2 R219, R0 ;  /* 0x0000000000db7308 */ /* 0x0007220000000800 */
[----:B------:R-:W-:Y:S01]  /*e5b0*/  FFMA.FTZ R13, R218, UR8, -R10 ;  /* 0x00000008da0d7c23 */ /* 0x000fe2000801080a */
[C---:B------:R-:W-:Y:S01]  /*e5c0*/  HMMA.16816.F32 R228, R4.reuse, R28, R108 ;  /* 0x0000001c04e4723c */ /* 0x040fe2000000186c */
[----:B------:R-:W-:Y:S01]  /*e5d0*/  IMAD.MOV.U32 R168, RZ, RZ, R224 ;  /* 0x000000ffffa87224 */ /* 0x000fe200078e00e0 */
[----:B------:R-:W-:Y:S01]  /*e5e0*/  MOV R169, R225 ;  /* 0x000000e100a97202 */ /* 0x000fe20000000f00 */
[----:B------:R-:W-:Y:S02]  /*e5f0*/  IMAD.MOV.U32 R170, RZ, RZ, R226 ;  /* 0x000000ffffaa7224 */ /* 0x000fe400078e00e2 */
[----:B------:R-:W-:Y:S01]  /*e600*/  IMAD.MOV.U32 R171, RZ, RZ, R227 ;  /* 0x000000ffffab7224 */ /* 0x000fe200078e00e3 */
[----:B------:R5:W-:Y:S01]  /*e610*/  MUFU.EX2 R218, R13 ;  /* 0x0000000d00da7308 */ /* 0x000be20000000800 */
[----:B------:R-:W-:Y:S01]  /*e620*/  HMMA.16816.F32 R224, R4, R14, R104 ;  /* 0x0000000e04e0723c */ /* 0x000fe20000001868 */
[----:B---3--:R-:W-:Y:S01]  /*e630*/  LOP3.LUT R0, R3, UR4, R12, 0x96, !PT ;  /* 0x0000000403007c12 */ /* 0x008fe2000f8e960c */
[----:B------:R-:W-:-:S04]  /*e640*/  IMAD.WIDE.U32 R2, R2, -0x326172a9, RZ ;  /* 0xcd9e8d5702027825 */ /* 0x000fc800078e00ff */
[----:B-1----:R-:W-:Y:S01]  /*e650*/  HMMA.16816.F32 R116, R4, R16, R116 ;  /* 0x000000100474723c */ /* 0x002fe20000001874 */
[----:B------:R-:W-:Y:S01]  /*e660*/  IMAD.WIDE.U32 R28, R0, -0x326172a9, RZ ;  /* 0xcd9e8d57001c7825 */ /* 0x000fe200078e00ff */
[----:B------:R-:W-:-:S03]  /*e670*/  LOP3.LUT R0, R2, 0xffff, RZ, 0xc0, !PT ;  /* 0x0000ffff02007812 */ /* 0x000fc600078ec0ff */
[----:B------:R-:W-:Y:S01]  /*e680*/  FFMA.FTZ R12, R95, UR8, -R10 ;  /* 0x000000085f0c7c23 */ /* 0x000fe2000801080a */
[----:B-----5:R-:W-:Y:S01]  /*e690*/  SHF.R.U32.HI R13, RZ, 0x10, R2 ;  /* 0x00000010ff0d7819 */ /* 0x020fe20000011602 */
[----:B------:R-:W-:Y:S01]  /*e6a0*/  IMAD.MOV.U32 R95, RZ, RZ, R88 ;  /* 0x000000ffff5f7224 */ /* 0x000fe200078e0058 */
[----:B------:R-:W-:Y:S02]  /*e6b0*/  LOP3.LUT R16, R2, 0xff, RZ, 0xc0, !PT ;  /* 0x000000ff02107812 */ /* 0x000fe400078ec0ff */
[----:B------:R-:W-:Y:S01]  /*e6c0*/  SHF.R.U32.HI R14, RZ, 0x18, R2 ;  /* 0x00000018ff0e7819 */ /* 0x000fe20000011602 */
[----:B------:R-:W-:Y:S01]  /*e6d0*/  IMAD.MOV.U32 R88, RZ, RZ, R89 ;  /* 0x000000ffff587224 */ /* 0x000fe200078e0059 */
[----:B------:R-:W-:Y:S02]  /*e6e0*/  LOP3.LUT R2, R3, UR22, R28, 0x96, !PT ;  /* 0x0000001603027c12 */ /* 0x000fe4000f8e961c */
[----:B------:R-:W-:Y:S01]  /*e6f0*/  SHF.R.U32.HI R15, RZ, 0x8, R0 ;  /* 0x00000008ff0f7819 */ /* 0x000fe20000011600 */
[----:B------:R1:W-:Y:S01]  /*e700*/  MUFU.EX2 R213, R12 ;  /* 0x0000000c00d57308 */ /* 0x0003e20000000800 */
[----:B------:R-:W-:Y:S01]  /*e710*/  MOV R89, R90 ;  /* 0x0000005a00597202 */ /* 0x000fe20000000f00 */
[----:B------:R-:W-:Y:S01]  /*e720*/  IMAD.MOV.U32 R90, RZ, RZ, R91 ;  /* 0x000000ffff5a7224 */ /* 0x000fe200078e005b */
[----:B------:R-:W-:Y:S01]  /*e730*/  LOP3.LUT R0, R13, 0xff, RZ, 0xc0, !PT ;  /* 0x000000ff0d007812 */ /* 0x000fe200078ec0ff */
[--C-:B------:R-:W-:Y:S01]  /*e740*/  FFMA.FTZ R3, R252, UR8, -R11.reuse ;  /* 0x00000008fc037c23 */ /* 0x100fe2000801080b */
[----:B------:R-:W-:Y:S01]  /*e750*/  FFMA.FTZ R13, R95, UR8, -R11 ;  /* 0x000000085f0d7c23 */ /* 0x000fe2000801080b */
[----:B------:R-:W-:Y:S01]  /*e760*/  IMAD.MOV.U32 R91, RZ, RZ, R24 ;  /* 0x000000ffff5b7224 */ /* 0x000fe200078e0018 */
[----:B------:R-:W-:Y:S01]  /*e770*/  PRMT R24, R16, 0x5410, R15 ;  /* 0x0000541010187816 */ /* 0x000fe2000000000f */
[----:B------:R3:W-:Y:S01]  /*e780*/  MUFU.EX2 R212, R3 ;  /* 0x0000000300d47308 */ /* 0x0007e20000000800 */
[----:B------:R-:W-:-:S02]  /*e790*/  PRMT R15, R0, 0x5410, R14 ;  /* 0x00005410000f7816 */ /* 0x000fc4000000000e */
[----:B------:R-:W-:Y:S02]  /*e7a0*/  SHF.R.U32.HI R0, RZ, 0x10, R2 ;  /* 0x00000010ff007819 */ /* 0x000fe40000011602 */
[----:B-1----:R-:W-:-:S03]  /*e7b0*/  LOP3.LUT R12, R2, 0xffff, RZ, 0xc0, !PT ;  /* 0x0000ffff020c7812 */ /* 0x002fc600078ec0ff */
[----:B------:R-:W1:Y:S01]  /*e7c0*/  MUFU.EX2 R35, R13 ;  /* 0x0000000d00237308 */ /* 0x000e620000000800 */
[----:B------:R-:W-:Y:S02]  /*e7d0*/  SHF.R.U32.HI R14, RZ, 0x18, R2 ;  /* 0x00000018ff0e7819 */ /* 0x000fe40000011602 */
[----:B------:R-:W-:Y:S02]  /*e7e0*/  SHF.R.U32.HI R12, RZ, 0x8, R12 ;  /* 0x00000008ff0c7819 */ /* 0x000fe4000001160c */
[----:B---3--:R-:W-:Y:S02]  /*e7f0*/  LOP3.LUT R3, R2, 0xff, RZ, 0xc0, !PT ;  /* 0x000000ff02037812 */ /* 0x008fe400078ec0ff */
[----:B------:R-:W-:Y:S02]  /*e800*/  LOP3.LUT R2, R0, 0xff, RZ, 0xc0, !PT ;  /* 0x000000ff00027812 */ /* 0x000fe400078ec0ff */
[----:B------:R-:W-:Y:S02]  /*e810*/  PRMT R0, R3, 0x5410, R12 ;  /* 0x0000541003007816 */ /* 0x000fe4000000000c */
[----:B------:R-:W-:-:S02]  /*e820*/  PRMT R12, R2, 0x5410, R14 ;  /* 0x00005410020c7816 */ /* 0x000fc4000000000e */
[----:B----4-:R-:W-:Y:S02]  /*e830*/  F2FP.F16.F32.PACK_AB R2, R219, R237 ;  /* 0x000000eddb02723e */ /* 0x010fe400000000ff */
[----:B------:R-:W-:Y:S01]  /*e840*/  HSET2.LE.AND R0, R0, R103, PT ;  /* 0x0000006700007233 */ /* 0x000fe20003803000 */
[C---:B------:R-:W-:Y:S01]  /*e850*/  HMMA.16816.F32 R120, R4.reuse, R18, R120 ;  /* 0x000000120478723c */ /* 0x040fe20000001878 */
[----:B------:R-:W3:Y:S05]  /*e860*/  LDSM.16.MT88.4 R16, [R186+0x11000] ;  /* 0x01100000ba10783b */ /* 0x000eea0000004200 */
[C---:B--2---:R-:W-:Y:S06]  /*e870*/  HMMA.16816.F32 R124, R4.reuse, R20, R124 ;  /* 0x00000014047c723c */ /* 0x044fec000000187c */
[----:B------:R-:W-:Y:S01]  /*e880*/  HMMA.16816.F32 R36, R4, R22, R36 ;  /* 0x000000160424723c */ /* 0x000fe20000001824 */
[----:B------:R-:W-:Y:S01]  /*e890*/  FFMA.FTZ R3, R88, UR8, -R11 ;  /* 0x0000000858037c23 */ /* 0x000fe2000801080b */
[----:B------:R-:W-:Y:S05]  /*e8a0*/  LDSM.16.MT88.4 R20, [R185+0x11000] ;  /* 0x01100000b914783b */ /* 0x000fea0000004200 */
[----:B------:R-:W-:-:S02]  /*e8b0*/  LOP3.LUT R4, R0, R2, RZ, 0xc0, !PT ;  /* 0x0000000200047212 */ /* 0x000fc400078ec0ff */
[----:B------:R-:W-:Y:S02]  /*e8c0*/  HSET2.LE.AND R0, R12, R103, PT ;  /* 0x000000670c007233 */ /* 0x000fe40003803000 */
[----:B-1----:R-:W-:-:S04]  /*e8d0*/  F2FP.F16.F32.PACK_AB R2, R35, R212 ;  /* 0x000000d42302723e */ /* 0x002fc800000000ff */
[----:B------:R-:W-:Y:S02]  /*e8e0*/  LOP3.LUT R5, R0, R2, RZ, 0xc0, !PT ;  /* 0x0000000200057212 */ /* 0x000fe400078ec0ff */
[----:B------:R-:W-:Y:S02]  /*e8f0*/  HSET2.LE.AND R0, R24, R103, PT ;  /* 0x0000006718007233 */ /* 0x000fe40003803000 */
[----:B------:R-:W-:-:S04]  /*e900*/  F2FP.F16.F32.PACK_AB R2, R213, R218 ;  /* 0x000000dad502723e */ /* 0x000fc800000000ff */
[----:B------:R-:W-:Y:S02]  /*e910*/  LOP3.LUT R6, R0, R2, RZ, 0xc0, !PT ;  /* 0x0000000200067212 */ /* 0x000fe400078ec0ff */
[----:B------:R-:W-:Y:S02]  /*e920*/  HSET2.LE.AND R0, R15, R103, PT ;  /* 0x000000670f007233 */ /* 0x000fe40003803000 */
[----:B------:R-:W1:Y:S01]  /*e930*/  LDSM.16.MT88.4 R12, [R188+0x11000] ;  /* 0x01100000bc0c783b */ /* 0x000e620000004200 */
[----:B------:R2:W-:Y:S02]  /*e940*/  MUFU.EX2 R34, R3 ;  /* 0x0000000300227308 */ /* 0x0005e40000000800 */
[----:B--2---:R-:W-:-:S06]  /*e950*/  FFMA.FTZ R3, R89, UR8, -R11 ;  /* 0x0000000859037c23 */ /* 0x004fcc000801080b */
[----:B------:R-:W2:Y:S02]  /*e960*/  MUFU.EX2 R33, R3 ;  /* 0x0000000300217308 */ /* 0x000ea40000000800 */
[----:B--2---:R-:W-:-:S04]  /*e970*/  F2FP.F16.F32.PACK_AB R2, R33, R34 ;  /* 0x000000222102723e */ /* 0x004fc800000000ff */
[----:B------:R-:W-:-:S07]  /*e980*/  LOP3.LUT R7, R0, R2, RZ, 0xc0, !PT ;  /* 0x0000000200077212 */ /* 0x000fce00078ec0ff */
[C---:B---3--:R-:W-:Y:S06]  /*e990*/  HMMA.16816.F32 R144, R4.reuse, R16, R144 ;  /* 0x000000100490723c */ /* 0x048fec0000001890 */
[C---:B------:R-:W-:Y:S01]  /*e9a0*/  HMMA.16816.F32 R44, R4.reuse, R18, R44 ;  /* 0x00000012042c723c */ /* 0x040fe2000000182c */
[----:B------:R-:W2:Y:S05]  /*e9b0*/  LDSM.16.MT88.4 R16, [R186+0x13000] ;  /* 0x01300000ba10783b */ /* 0x000eaa0000004200 */
[C---:B-1----:R-:W-:Y:S06]  /*e9c0*/  HMMA.16816.F32 R152, R4.reuse, R12, R152 ;  /* 0x0000000c0498723c */ /* 0x042fec0000001898 */
[C---:B------:R-:W-:Y:S01]  /*e9d0*/  HMMA.16816.F32 R52, R4.reuse, R14, R52 ;  /* 0x0000000e0434723c */ /* 0x040fe20000001834 */
[----:B------:R-:W1:Y:S05]  /*e9e0*/  LDSM.16.MT88.4 R12, [R188+0x13000] ;  /* 0x01300000bc0c783b */ /* 0x000e6a0000004200 */
[C---:B------:R-:W-:Y:S06]  /*e9f0*/  HMMA.16816.F32 R136, R4.reuse, R20, R136 ;  /* 0x000000140488723c */ /* 0x040fec0000001888 */
[----:B------:R-:W-:Y:S01]  /*ea00*/  HMMA.16816.F32 R40, R4, R22, R40 ;  /* 0x000000160428723c */ /* 0x000fe20000001828 */
[----:B------:R-:W3:Y:S01]  /*ea10*/  LDSM.16.MT88.4 R20, [R185+0x13000] ;  /* 0x01300000b914783b */ /* 0x000ee20000004200 */
[----:B------:R-:W-:Y:S01]  /*ea20*/  MOV R99, R90 ;  /* 0x0000005a00637202 */ /* 0x000fe20000000f00 */
[----:B------:R-:W-:Y:S01]  /*ea30*/  IMAD.MOV.U32 R98, RZ, RZ, R91 ;  /* 0x000000ffff627224 */ /* 0x000fe200078e005b */
[----:B------:R-:W-:Y:S01]  /*ea40*/  MOV R96, R27 ;  /* 0x0000001b00607202 */ /* 0x000fe20000000f00 */
[----:B------:R-:W-:-:S02]  /*ea50*/  IMAD.MOV.U32 R97, RZ, RZ, R26 ;  /* 0x000000ffff617224 */ /* 0x000fc400078e001a */
[----:B------:R-:W-:Y:S02]  /*ea60*/  IMAD.MOV.U32 R102, RZ, RZ, R25 ;  /* 0x000000ffff667224 */ /* 0x000fe400078e0019 */
[----:B------:R-:W4:Y:S01]  /*ea70*/  LDSM.16.MT88.4 R24, [R187+0x11000] ;  /* 0x01100000bb18783b */ /* 0x000f220000004200 */
        /* <DEDUP_REMOVED lines=8> */
[----:B------:R-:W3:Y:S01]  /*eb00*/  LDSM.16.MT88.4 R20, [R187+0x13000] ;  /* 0x01300000bb14783b */ /* 0x000ee20000004200 */
[----:B------:R-:W-:Y:S01]  /*eb10*/  IMAD.MOV.U32 R58, RZ, RZ, R102 ;  /* 0x000000ffff3a7224 */ /* 0x000fe200078e0066 */
[----:B------:R-:W-:Y:S01]  /*eb20*/  MOV R51, R103 ;  /* 0x0000006700337202 */ /* 0x000fe20000000f00 */
[----:B------:R-:W-:Y:S01]  /*eb30*/  IMAD.MOV.U32 R0, RZ, RZ, R96 ;  /* 0x000000ffff007224 */ /* 0x000fe200078e0060 */
[----:B------:R-:W-:Y:S01]  /*eb40*/  MOV R3, R97 ;  /* 0x0000006100037202 */ /* 0x000fe20000000f00 */
[----:B------:R-:W-:Y:S01]  /*eb50*/  IMAD.MOV.U32 R50, RZ, RZ, R98 ;  /* 0x000000ffff327224 */ /* 0x000fe200078e0062 */
[----:B------:R-:W-:Y:S01]  /*eb60*/  MOV R57, R99 ;  /* 0x0000006300397202 */ /* 0x000fe20000000f00 */
[C---:B----4-:R-:W-:Y:S06]  /*eb70*/  HMMA.16816.F32 R160, R4.reuse, R24, R160 ;  /* 0x0000001804a0723c */ /* 0x050fec00000018a0 */
[C---:B--2---:R-:W-:Y:S06]  /*eb80*/  HMMA.16816.F32 R104, R4.reuse, R16, R156 ;  /* 0x000000100468723c */ /* 0x044fec000000189c */
[C---:B------:R-:W-:Y:S01]  /*eb90*/  HMMA.16816.F32 R108, R4.reuse, R18, R164 ;  /* 0x00000012046c723c */ /* 0x040fe200000018a4 */
[----:B------:R-:W2:Y:S05]  /*eba0*/  LDSM.16.MT88.4 R16, [R186+0x17000] ;  /* 0x01700000ba10783b */ /* 0x000eaa0000004200 */
[C---:B-1----:R-:W-:Y:S06]  /*ebb0*/  HMMA.16816.F32 R112, R4.reuse, R12, R148 ;  /* 0x0000000c0470723c */ /* 0x042fec0000001894 */
[C---:B------:R-:W-:Y:S01]  /*ebc0*/  HMMA.16816.F32 R132, R4.reuse, R14, R132 ;  /* 0x0000000e0484723c */ /* 0x040fe20000001884 */
[----:B------:R-:W1:Y:S05]  /*ebd0*/  LDSM.16.MT88.4 R12, [R185+0x17000] ;  /* 0x01700000b90c783b */ /* 0x000e6a0000004200 */
[C---:B------:R-:W-:Y:S01]  /*ebe0*/  HMMA.16816.F32 R60, R4.reuse, R26, R60 ;  /* 0x0000001a043c723c */ /* 0x040fe2000000183c */
[----:B------:R-:W-:Y:S05]  /*ebf0*/  LDSM.16.MT88.4 R24, [R187+0x15000] ;  /* 0x01500000bb18783b */ /* 0x000fea0000004200 */
[----:B---3--:R-:W-:Y:S01]  /*ec00*/  HMMA.16816.F32 R100, R4, R22, R128 ;  /* 0x000000160464723c */ /* 0x008fe20000001880 */
[----:B------:R-:W-:Y:S01]  /*ec10*/  FFMA.FTZ R0, R0, UR8, -R10 ;  /* 0x0000000800007c23 */ /* 0x000fe2000801080a */
[----:B------:R-:W-:Y:S01]  /*ec20*/  LOP3.LUT R2, R29, UR11, R30, 0x96, !PT ;  /* 0x0000000b1d027c12 */ /* 0x000fe2000f8e961e */
[----:B------:R-:W-:Y:S01]  /*ec30*/  IMAD.MOV.U32 R59, RZ, RZ, R168 ;  /* 0x000000ffff3b7224 */ /* 0x000fe200078e00a8 */
[----:B------:R-:W-:-:S02]  /*ec40*/  MOV R49, R171 ;  /* 0x000000ab00317202 */ /* 0x000fc40000000f00 */
[C---:B------:R-:W-:Y:S01]  /*ec50*/  HMMA.16816.F32 R96, R4.reuse, R20, R72 ;  /* 0x000000140460723c */ /* 0x040fe20000001848 */
[----:B------:R-:W3:Y:S01]  /*ec60*/  LDSM.16.MT88.4 R20, [R188+0x15000] ;  /* 0x01500000bc14783b */ /* 0x000ee20000004200 */
[----:B------:R4:W-:Y:S01]  /*ec70*/  MUFU.EX2 R31, R0 ;  /* 0x00000000001f7308 */ /* 0x0009e20000000800 */
[----:B------:R-:W-:Y:S01]  /*ec80*/  MOV R48, R169 ;  /* 0x000000a900307202 */ /* 0x000fe20000000f00 */
[----:B------:R-:W-:Y:S01]  /*ec90*/  IMAD.MOV.U32 R252, RZ, RZ, R170 ;  /* 0x000000fffffc7224 */ /* 0x000fe200078e00aa */
[----:B------:R-:W-:Y:S04]  /*eca0*/  LDSM.16.MT88.4 R148, [R186+0x11800] ;  /* 0x01180000ba94783b */ /* 0x000fe80000004200 */
[----:B------:R-:W-:Y:S01]  /*ecb0*/  LDSM.16.MT88.4 R156, [R188+0x11800] ;  /* 0x01180000bc9c783b */ /* 0x000fe20000004200 */
[C---:B--2---:R-:W-:Y:S03]  /*ecc0*/  HMMA.16816.F32 R232, R4.reuse, R18, R232 ;  /* 0x0000001204e8723c */ /* 0x044fe600000018e8 */
[----:B------:R-:W-:Y:S03]  /*ecd0*/  LDSM.16.MT88.4 R164, [R187+0x11800] ;  /* 0x01180000bba4783b */ /* 0x000fe60000004200 */
[----:B------:R-:W-:Y:S01]  /*ece0*/  HMMA.16816.F32 R228, R4, R16, R228 ;  /* 0x0000001004e4723c */ /* 0x000fe200000018e4 */
[----:B------:R-:W-:Y:S01]  /*ecf0*/  LDSM.16.MT88.4 R72, [R185+0x15800] ;  /* 0x01580000b948783b */ /* 0x000fe20000004200 */
[----:B----4-:R-:W-:-:S04]  /*ed00*/  FFMA.FTZ R0, R57, UR8, -R10 ;  /* 0x0000000839007c23 */ /* 0x010fc8000801080a */
[----:B------:R2:W4:Y:S01]  /*ed10*/  MUFU.EX2 R29, R0 ;  /* 0x00000000001d7308 */ /* 0x0005220000000800 */
[----:B-1----:R-:W-:Y:S01]  /*ed20*/  HMMA.16816.F32 R220, R4, R12, R220 ;  /* 0x0000000c04dc723c */ /* 0x002fe200000018dc */
[----:B------:R-:W-:Y:S02]  /*ed30*/  IMAD.MOV.U32 R57, RZ, RZ, R49 ;  /* 0x000000ffff397224 */ /* 0x000fe400078e0031 */
[----:B--2---:R-:W-:-:S04]  /*ed40*/  FFMA.FTZ R0, R58, UR8, -R10 ;  /* 0x000000083a007c23 */ /* 0x004fc8000801080a */
[----:B------:R1:W-:Y:S01]  /*ed50*/  MUFU.EX2 R30, R0 ;  /* 0x00000000001e7308 */ /* 0x0003e20000000800 */
[----:B---3--:R-:W-:Y:S01]  /*ed60*/  HMMA.16816.F32 R168, R4, R20, R64 ;  /* 0x0000001404a8723c */ /* 0x008fe20000001840 */
[----:B------:R-:W-:-:S05]  /*ed70*/  MOV R58, R50 ;  /* 0x00000032003a7202 */ /* 0x000fca0000000f00 */
[C---:B------:R-:W-:Y:S01]  /*ed80*/  HMMA.16816.F32 R176, R4.reuse, R22, R176 ;  /* 0x0000001604b0723c */ /* 0x040fe200000018b0 */
[----:B------:R-:W2:Y:S01]  /*ed90*/  LDSM.16.MT88.4 R20, [R188+0x17000] ;  /* 0x01700000bc14783b */ /* 0x000ea20000004200 */
[----:B-1----:R-:W-:Y:S01]  /*eda0*/  FFMA.FTZ R0, R3, UR8, -R10 ;  /* 0x0000000803007c23 */ /* 0x002fe2000801080a */
[----:B------:R-:W-:Y:S01]  /*edb0*/  FFMA.FTZ R10, R59, UR8, -R11 ;  /* 0x000000083b0a7c23 */ /* 0x000fe2000801080b */
[----:B------:R-:W-:Y:S02]  /*edc0*/  IMAD.WIDE.U32 R2, R2, -0x2daee0ad, RZ ;  /* 0xd2511f5302027825 */ /* 0x000fe400078e00ff */
[C---:B------:R-:W-:Y:S06]  /*edd0*/  HMMA.16816.F32 R180, R4.reuse, R24, R180 ;  /* 0x0000001804b4723c */ /* 0x040fec00000018b4 */
[----:B------:R-:W-:Y:S01]  /*ede0*/  HMMA.16816.F32 R172, R4, R26, R172 ;  /* 0x0000001a04ac723c */ /* 0x000fe200000018ac */
[----:B------:R1:W-:Y:S01]  /*edf0*/  MUFU.EX2 R18, R10 ;  /* 0x0000000a00127308 */ /* 0x0003e20000000800 */
[--C-:B------:R-:W-:Y:S01]  /*ee00*/  SHF.R.U32.HI R13, RZ, 0x10, R2.reuse ;  /* 0x00000010ff0d7819 */ /* 0x100fe20000011602 */
[----:B------:R-:W3:Y:S01]  /*ee10*/  LDSM.16.MT88.4 R24, [R187+0x17000] ;  /* 0x01700000bb18783b */ /* 0x000ee20000004200 */
[----:B------:R-:W-:-:S02]  /*ee20*/  SHF.R.U32.HI R12, RZ, 0x18, R2 ;  /* 0x00000018ff0c7819 */ /* 0x000fc40000011602 */
[----:B------:R-:W-:Y:S01]  /*ee30*/  HMMA.16816.F32 R224, R4, R14, R224 ;  /* 0x0000000e04e0723c */ /* 0x000fe200000018e0 */
[----:B------:R-:W-:Y:S01]  /*ee40*/  MOV R49, R142 ;  /* 0x0000008e00317202 */ /* 0x000fe20000000f00 */
[----:B------:R-:W-:Y:S01]  /*ee50*/  IMAD.MOV.U32 R19, RZ, RZ, R48 ;  /* 0x000000ffff137224 */ /* 0x000fe200078e0030 */
[----:B------:R5:W-:Y:S01]  /*ee60*/  MUFU.EX2 R28, R0 ;  /* 0x00000000001c7308 */ /* 0x000be20000000800 */
[----:B------:R-:W-:Y:S03]  /*ee70*/  LDSM.16.MT88.4 R64, [R187+0x13800] ;  /* 0x01380000bb40783b */ /* 0x000fe60000004200 */
[----:B------:R-:W-:Y:S01]  /*ee80*/  LOP3.LUT R14, R2, 0xff, RZ, 0xc0, !PT ;  /* 0x000000ff020e7812 */ /* 0x000fe200078ec0ff */
[----:B-1----:R-:W-:-:S04]  /*ee90*/  FFMA.FTZ R10, R143, UR8, -R11 ;  /* 0x000000088f0a7c23 */ /* 0x002fc8000801080b */
[----:B------:R1:W-:Y:S01]  /*eea0*/  MUFU.EX2 R17, R10 ;  /* 0x0000000a00117308 */ /* 0x0003e20000000800 */
[----:B-----5:R-:W-:Y:S02]  /*eeb0*/  LOP3.LUT R0, R3, UR19, R32, 0x96, !PT ;  /* 0x0000001303007c12 */ /* 0x020fe4000f8e9620 */
[----:B------:R-:W-:Y:S02]  /*eec0*/  LOP3.LUT R3, R2, 0xffff, RZ, 0xc0, !PT ;  /* 0x0000ffff02037812 */ /* 0x000fe400078ec0ff */
[----:B------:R-:W-:Y:S02]  /*eed0*/  LOP3.LUT R2, R13, 0xff, RZ, 0xc0, !PT ;  /* 0x000000ff0d027812 */ /* 0x000fe400078ec0ff */
[----:B------:R-:W-:Y:S02]  /*eee0*/  SHF.R.U32.HI R3, RZ, 0x8, R3 ;  /* 0x00000008ff037819 */ /* 0x000fe40000011603 */
[----:B------:R-:W-:Y:S01]  /*eef0*/  PRMT R13, R2, 0x5410, R12 ;  /* 0x00005410020d7816 */ /* 0x000fe2000000000c */
[----:B-1----:R-:W-:Y:S01]  /*ef00*/  FFMA.FTZ R10, R57, UR8, -R11 ;  /* 0x00000008390a7c23 */ /* 0x002fe2000801080b */
[----:B------:R-:W-:-:S03]  /*ef10*/  LOP3.LUT R2, R0, 0xffff, RZ, 0xc0, !PT ;  /* 0x0000ffff00027812 */ /* 0x000fc600078ec0ff */
[----:B------:R1:W-:Y:S01]  /*ef20*/  MUFU.EX2 R16, R10 ;  /* 0x0000000a00107308 */ /* 0x0003e20000000800 */
[----:B------:R-:W-:Y:S01]  /*ef30*/  PRMT R14, R14, 0x5410, R3 ;  /* 0x000054100e0e7816 */ /* 0x000fe20000000003 */
[----:B------:R-:W-:Y:S01]  /*ef40*/  FFMA.FTZ R3, R58, UR8, -R11 ;  /* 0x000000083a037c23 */ /* 0x000fe2000801080b */
[----:B------:R-:W-:Y:S01]  /*ef50*/  IMAD.MOV.U32 R59, RZ, RZ, R51 ;  /* 0x000000ffff3b7224 */ /* 0x000fe200078e0033 */
[----:B------:R-:W-:Y:S01]  /*ef60*/  LOP3.LUT R12, R0, 0xff, RZ, 0xc0, !PT ;  /* 0x000000ff000c7812 */ /* 0x000fe200078ec0ff */
[----:B------:R-:W-:Y:S01]  /*ef70*/  IMAD.MOV.U32 R50, RZ, RZ, R141 ;  /* 0x000000ffff327224 */ /* 0x000fe200078e008d */
[----:B------:R-:W-:Y:S02]  /*ef80*/  SHF.R.U32.HI R11, RZ, 0x18, R0 ;  /* 0x00000018ff0b7819 */ /* 0x000fe40000011600 */
[----:B------:R-:W-:Y:S02]  /*ef90*/  MOV R51, R140 ;  /* 0x0000008c00337202 */ /* 0x000fe40000000f00 */
[----:B------:R-:W-:Y:S01]  /*efa0*/  SHF.R.U32.HI R2, RZ, 0x8, R2 ;  /* 0x00000008ff027819 */ /* 0x000fe20000011602 */
[----:B------:R-:W5:Y:S01]  /*efb0*/  LDSM.16.MT88.4 R140, [R185+0x11800] ;  /* 0x01180000b98c783b */ /* 0x000f620000004200 */
[----:B-1----:R-:W-:Y:S01]  /*efc0*/  SHF.R.U32.HI R10, RZ, 0x10, R0 ;  /* 0x00000010ff0a7819 */ /* 0x002fe20000011600 */
[----:B------:R1:W4:Y:S03]  /*efd0*/  MUFU.EX2 R15, R3 ;  /* 0x00000003000f7308 */ /* 0x0003260000000800 */
[----:B------:R-:W-:-:S02]  /*efe0*/  LOP3.LUT R0, R10, 0xff, RZ, 0xc0, !PT ;  /* 0x000000ff0a007812 */ /* 0x000fc400078ec0ff */
[----:B------:R-:W-:Y:S01]  /*eff0*/  PRMT R2, R12, 0x5410, R2 ;  /* 0x000054100c027816 */ /* 0x000fe20000000002 */
[----:B------:R-:W-:Y:S01]  /*f000*/  IMAD.MOV.U32 R12, RZ, RZ, R50 ;  /* 0x000000ffff0c7224 */ /* 0x000fe200078e0032 */
[----:B------:R-:W-:Y:S02]  /*f010*/  MOV R32, R49 ;  /* 0x0000003100207202 */ /* 0x000fe40000000f00 */
[----:B-1----:R-:W-:Y:S02]  /*f020*/  PRMT R3, R0, 0x5410, R11 ;  /* 0x0000541000037816 */ /* 0x002fe4000000000b */
[----:B------:R-:W-:Y:S02]  /*f030*/  MOV R11, R51 ;  /* 0x00000033000b7202 */ /* 0x000fe40000000f00 */
[----:B------:R-:W1:Y:S01]  /*f040*/  LDSM.16.MT88.4 R48, [R186+0x13800] ;  /* 0x01380000ba30783b */ /* 0x000e620000004200 */
[----:B--2---:R-:W-:Y:S01]  /*f050*/  HMMA.16816.F32 R116, R4, R20, R116 ;  /* 0x000000140474723c */ /* 0x004fe20000001874 */
[----:B------:R-:W-:-:S02]  /*f060*/  HSET2.LE.AND R0, R2, R59, PT ;  /* 0x0000003b02007233 */ /* 0x000fc40003803000 */
[----:B------:R-:W-:-:S03]  /*f070*/  HSET2.LE.AND R3, R3, R59, PT ;  /* 0x0000003b03037233 */ /* 0x000fc60003803000 */
[----:B---3--:R-:W-:Y:S01]  /*f080*/  HMMA.16816.F32 R124, R4, R24, R124 ;  /* 0x00000018047c723c */ /* 0x008fe2000000187c */
[----:B----4-:R-:W-:Y:S02]  /*f090*/  F2FP.F16.F32.PACK_AB R2, R29, R31 ;  /* 0x0000001f1d02723e */ /* 0x010fe400000000ff */
[----:B------:R-:W-:-:S03]  /*f0a0*/  F2FP.F16.F32.PACK_AB R10, R15, R16 ;  /* 0x000000100f0a723e */ /* 0x000fc600000000ff */
[C---:B------:R-:W-:Y:S06]  /*f0b0*/  HMMA.16816.F32 R20, R4.reuse, R22, R120 ;  /* 0x000000160414723c */ /* 0x040fec0000001878 */
[----:B------:R-:W-:Y:S01]  /*f0c0*/  HMMA.16816.F32 R24, R4, R26, R36 ;  /* 0x0000001a0418723c */ /* 0x000fe20000001824 */
[----:B------:R-:W-:Y:S01]  /*f0d0*/  LOP3.LUT R128, R0, R2, RZ, 0xc0, !PT ;  /* 0x0000000200807212 */ /* 0x000fe200078ec0ff */
[----:B------:R-:W-:Y:S05]  /*f0e0*/  LDSM.16.MT88.4 R120, [R188+0x17800] ;  /* 0x01780000bc78783b */ /* 0x000fea0000004200 */
[----:B------:R-:W-:-:S02]  /*f0f0*/  HSET2.LE.AND R5, R14, R59, PT ;  /* 0x0000003b0e057233 */ /* 0x000fc40003803000 */
[----:B------:R-:W-:Y:S02]  /*f100*/  HSET2.LE.AND R7, R13, R59, PT ;  /* 0x0000003b0d077233 */ /* 0x000fe40003803000 */
[----:B------:R-:W-:Y:S01]  /*f110*/  F2FP.F16.F32.PACK_AB R4, R17, R18 ;  /* 0x000000121104723e */ /* 0x000fe200000000ff */
[----:B------:R-:W-:Y:S01]  /*f120*/  LDSM.16.MT88.4 R56, [R188+0x13800] ;  /* 0x01380000bc38783b */ /* 0x000fe20000004200 */
[----:B------:R-:W-:Y:S02]  /*f130*/  F2FP.F16.F32.PACK_AB R6, R28, R30 ;  /* 0x0000001e1c06723e */ /* 0x000fe400000000ff */
[----:B------:R-:W-:Y:S02]  /*f140*/  LOP3.LUT R129, R3, R4, RZ, 0xc0, !PT ;  /* 0x0000000403817212 */ /* 0x000fe400078ec0ff */
[----:B------:R-:W-:Y:S02]  /*f150*/  LOP3.LUT R130, R5, R6, RZ, 0xc0, !PT ;  /* 0x0000000605827212 */ /* 0x000fe400078ec0ff */
[----:B------:R-:W-:Y:S01]  /*f160*/  LOP3.LUT R131, R7, R10, RZ, 0xc0, !PT ;  /* 0x0000000a07837212 */ /* 0x000fe200078ec0ff */
[----:B------:R-:W-:Y:S01]  /*f170*/  FFMA.FTZ R2, R12, R9, R11 ;  /* 0x000000090c027223 */ /* 0x000fe2000001000b */
[----:B------:R-:W-:Y:S01]  /*f180*/  FFMA.FTZ R0, R19, R8, R32 ;  /* 0x0000000813007223 */ /* 0x000fe20000010020 */
[----:B------:R-:W-:Y:S04]  /*f190*/  LDSM.16.MT88.4 R4, [R187+0x17800] ;  /* 0x01780000bb04783b */ /* 0x000fe80000004200 */
[C---:B-----5:R-:W-:Y:S06]  /*f1a0*/  HMMA.16816.F32 R136, R128.reuse, R140, R136 ;  /* 0x0000008c8088723c */ /* 0x060fec0000001888 */
[C---:B------:R-:W-:Y:S01]  /*f1b0*/  HMMA.16816.F32 R140, R128.reuse, R142, R40 ;  /* 0x0000008e808c723c */ /* 0x040fe20000001828 */
[----:B------:R-:W2:Y:S05]  /*f1c0*/  LDSM.16.MT88.4 R40, [R185+0x13800] ;  /* 0x01380000b928783b */ /* 0x000eaa0000004200 */
[C---:B------:R-:W-:Y:S06]  /*f1d0*/  HMMA.16816.F32 R144, R128.reuse, R148, R144 ;  /* 0x000000948090723c */ /* 0x040fec0000001890 */
[C---:B------:R-:W-:Y:S06]  /*f1e0*/  HMMA.16816.F32 R148, R128.reuse, R150, R44 ;  /* 0x000000968094723c */ /* 0x040fec000000182c */
[----:B-1----:R-:W-:Y:S01]  /*f1f0*/  HMMA.16816.F32 R44, R128, R48, R80 ;  /* 0x00000030802c723c */ /* 0x002fe20000001850 */
[----:B------:R-:W1:Y:S01]  /*f200*/  LDSM.16.MT88.4 R80, [R186+0x15800] ;  /* 0x01580000ba50783b */ /* 0x000e620000004200 */
        /* <DEDUP_REMOVED lines=14> */
[----:B------:R-:W-:-:S05]  /*f2f0*/  FADD.FTZ R2, R250, R2 ;  /* 0x00000002fa027221 */ /* 0x000fca0000010000 */
[----:B--2---:R-:W-:Y:S01]  /*f300*/  HMMA.16816.F32 R36, R128, R40, R68 ;  /* 0x000000288024723c */ /* 0x004fe20000001844 */
[----:B------:R-:W-:-:S05]  /*f310*/  FADD.FTZ R0, R251, R0 ;  /* 0x00000000fb007221 */ /* 0x000fca0000010000 */
[C---:B------:R-:W-:Y:S06]  /*f320*/  HMMA.16816.F32 R156, R128.reuse, R158, R52 ;  /* 0x0000009e809c723c */ /* 0x040fec0000001834 */
[C---:B------:R-:W-:Y:S06]  /*f330*/  HMMA.16816.F32 R164, R128.reuse, R166, R60 ;  /* 0x000000a680a4723c */ /* 0x040fec000000183c */
[C---:B------:R-:W-:Y:S06]  /*f340*/  HMMA.16816.F32 R40, R128.reuse, R42, R76 ;  /* 0x0000002a8028723c */ /* 0x040fec000000184c */
[C---:B------:R-:W-:Y:S01]  /*f350*/  HMMA.16816.F32 R52, R128.reuse, R56, R88 ;  /* 0x000000388034723c */ /* 0x040fe20000001858 */
[----:B------:R-:W2:Y:S05]  /*f360*/  LDSM.16.MT88.4 R88, [R188+0x15800] ;  /* 0x01580000bc58783b */ /* 0x000eaa0000004200 */
[C---:B------:R-:W-:Y:S01]  /*f370*/  HMMA.16816.F32 R60, R128.reuse, R64, R96 ;  /* 0x00000040803c723c */ /* 0x040fe20000001860 */
[----:B------:R-:W3:Y:S05]  /*f380*/  LDSM.16.MT88.4 R96, [R187+0x15800] ;  /* 0x01580000bb60783b */ /* 0x000eea0000004200 */
[C---:B------:R-:W-:Y:S01]  /*f390*/  HMMA.16816.F32 R68, R128.reuse, R72, R104 ;  /* 0x000000488044723c */ /* 0x040fe20000001868 */
[----:B------:R-:W4:Y:S05]  /*f3a0*/  LDSM.16.MT88.4 R104, [R185+0x17800] ;  /* 0x01780000b968783b */ /* 0x000f2a0000004200 */
        /* <DEDUP_REMOVED lines=23> */
[C---:B------:R-:W-:Y:S06]  /*f520*/  HMMA.16816.F32 R72, R128.reuse, R74, R108 ;  /* 0x0000004a8048723c */ /* 0x040fec000000186c */
[C---:B--2---:R-:W-:Y:S06]  /*f530*/  HMMA.16816.F32 R84, R128.reuse, R88, R168 ;  /* 0x000000588054723c */ /* 0x044fec00000018a8 */
[C---:B---3--:R-:W-:Y:S06]  /*f540*/  HMMA.16816.F32 R92, R128.reuse, R96, R180 ;  /* 0x00000060805c723c */ /* 0x048fec00000018b4 */
[C---:B----4-:R-:W-:Y:S06]  /*f550*/  HMMA.16816.F32 R100, R128.reuse, R104, R220 ;  /* 0x000000688064723c */ /* 0x050fec00000018dc */
[C---:B-1----:R-:W-:Y:S06]  /*f560*/  HMMA.16816.F32 R108, R128.reuse, R112, R228 ;  /* 0x00000070806c723c */ /* 0x042fec00000018e4 */
        /* <DEDUP_REMOVED lines=9> */
[----:B------:R-:W-:Y:S01]  /*f600*/  IMAD.MOV.U32 R3, RZ, RZ, R236 ;  /* 0x000000ffff037224 */ /* 0x000fe200078e00ec */
[----:B------:R-:W-:-:S15]  /*f610*/  MOV R132, R238 ;  /* 0x000000ee00847202 */ /* 0x000fde0000000f00 */
[----:B------:R-:W-:-:S07]  /*f620*/  NOP ;  /* 0x0000000000007918 */ /* 0x000fce0000000000 */
.L_x_731:
[----:B------:R-:W-:-:S06]  /*f630*/  UISETP.GT.AND UP0, UPT, UR20, UR5, UPT ;  /* 0x000000051400728c */ /* 0x000fcc000bf04270 */
[----:B------:R-:W-:-:S13]  /*f640*/  PLOP3.LUT P0, PT, PT, PT, UP0, 0x80, 0x0 ;  /* 0x000000000000781c */ /* 0x000fda0003f0f008 */
[----:B------:R-:W-:Y:S05]  /*f650*/  @!P0 BRA `(.L_x_735) ;  /* 0x00000054007c8947 */ /* 0x000fea0003800000 */
[----:B------:R-:W2:Y:S01]  /*f660*/  LDL.LU R6, [R1+0xbc] ;  /* 0x0000bc0001067983 */ /* 0x000ea20000300800 */
[----:B------:R-:W-:Y:S01]  /*f670*/  ULDC UR4, c[0x0][0x2d0] ;  /* 0x0000b40000047ab9 */ /* 0x000fe20000000800 */
[----:B------:R-:W-:Y:S01]  /*f680*/  ULDC.64 UR6, c[0x0][0x220] ;  /* 0x0000880000067ab9 */ /* 0x000fe20000000a00 */
[----:B------:R-:W1:Y:S01]  /*f690*/  S2R R0, SR_TID.X ;  /* 0x0000000000007919 */ /* 0x000e620000002100 */
[----:B------:R-:W-:Y:S01]  /*f6a0*/  IMAD.MOV.U32 R134, RZ, RZ, R3 ;  /* 0x000000ffff867224 */ /* 0x000fe200078e0003 */
[----:B------:R-:W-:Y:S01]  /*f6b0*/  UIADD3 UR12, UR20, -0x2, URZ ;  /* 0xfffffffe140c7890 */ /* 0x000fe2000fffe03f */
[----:B------:R-:W3:Y:S01]  /*f6c0*/  LDL.LU R9, [R1+0xa8] ;  /* 0x0000a80001097983 */ /* 0x000ee20000300800 */
[----:B------:R-:W-:Y:S01]  /*f6d0*/  IMAD.MOV.U32 R133, RZ, RZ, R132 ;  /* 0x000000ffff857224 */ /* 0x000fe200078e0084 */
[----:B------:R-:W-:Y:S02]  /*f6e0*/  UIADD3 UR19, UR20, -0x1, URZ ;  /* 0xffffffff14137890 */ /* 0x000fe4000fffe03f */
[----:B------:R-:W4:Y:S01]  /*f6f0*/  LDL.LU R8, [R1+0xc0] ;  /* 0x0000c00001087983 */ /* 0x000f220000300800 */
[----:B------:R-:W-:-:S03]  /*f700*/  ULDC UR13, c[0x0][0x2d0] ;  /* 0x0000b400000d7ab9 */ /* 0x000fc60000000800 */
[----:B------:R-:W5:Y:S04]  /*f710*/  LDL.LU R2, [R1+0xb8] ;  /* 0x0000b80001027983 */ /* 0x000f680000300800 */
[----:B------:R-:W5:Y:S01]  /*f720*/  LDL.LU R13, [R1+0x98] ;  /* 0x00009800010d7983 */ /* 0x000f620000300800 */
[----:B-1----:R-:W-:-:S04]  /*f730*/  SHF.R.S32.HI R10, RZ, 0x1f, R0 ;  /* 0x0000001fff0a7819 */ /* 0x002fc80000011400 */
[----:B------:R-:W-:-:S04]  /*f740*/  LEA.HI R10, R10, R0, RZ, 0x3 ;  /* 0x000000000a0a7211 */ /* 0x000fc800078f18ff */
[----:B------:R-:W-:-:S05]  /*f750*/  LOP3.LUT R4, R10, 0xfffffff8, RZ, 0xc0, !PT ;  /* 0xfffffff80a047812 */ /* 0x000fca00078ec0ff */
[----:B------:R-:W-:Y:S02]  /*f760*/  IMAD.IADD R4, R0, 0x1, -R4 ;  /* 0x0000000100047824 */ /* 0x000fe400078e0a04 */
[----:B------:R-:W-:Y:S02]  /*f770*/  IMAD.U32 R0, RZ, RZ, UR25 ;  /* 0x00000019ff007e24 */ /* 0x000fe4000f8e00ff */
[----:B------:R-:W-:-:S05]  /*f780*/  IMAD.SHL.U32 R4, R4, 0x8, RZ ;  /* 0x0000000804047824 */ /* 0x000fca00078e00ff */
[----:B------:R-:W-:Y:S02]  /*f790*/  SHF.R.S32.HI R5, RZ, 0x1f, R4 ;  /* 0x0000001fff057819 */ /* 0x000fe40000011404 */
[----:B------:R-:W-:Y:S01]  /*f7a0*/  ISETP.GE.AND P2, PT, R4, UR4, PT ;  /* 0x0000000404007c0c */ /* 0x000fe2000bf46270 */
[----:B------:R-:W-:-:S12]  /*f7b0*/  ULDC UR4, c[0x0][0x2ec] ;  /* 0x0000bb0000047ab9 */ /* 0x000fd80000000800 */
[----:B------:R-:W1:Y:S01]  /*f7c0*/  @!P2 LDC.64 R16, c[0x0][0x220] ;  /* 0x00008800ff10ab82 */ /* 0x000e620000000a00 */
[----:B--2---:R-:W-:-:S04]  /*f7d0*/  IMAD.WIDE.U32 R6, R6, UR21, R4 ;  /* 0x0000001506067c25 */ /* 0x004fc8000f8e0004 */
[----:B---3--:R-:W-:Y:S02]  /*f7e0*/  IMAD.MOV.U32 R12, RZ, RZ, R9 ;  /* 0x000000ffff0c7224 */ /* 0x008fe400078e0009 */
[----:B----4-:R-:W-:Y:S01]  /*f7f0*/  IMAD.WIDE.U32 R8, R8, UR21, R4 ;  /* 0x0000001508087c25 */ /* 0x010fe2000f8e0004 */
[----:B------:R-:W-:-:S03]  /*f800*/  UMOV UR21, URZ ;  /* 0x0000003f00157c82 */ /* 0x000fc60008000000 */
[----:B-----5:R-:W-:Y:S01]  /*f810*/  IMAD.MOV.U32 R11, RZ, RZ, R2 ;  /* 0x000000ffff0b7224 */ /* 0x020fe200078e0002 */
[----:B------:R-:W-:Y:S01]  /*f820*/  IADD3 R2, P0, R6, UR26, RZ ;  /* 0x0000001a06027c10 */ /* 0x000fe2000ff1e0ff */
[----:B------:R-:W-:-:S03]  /*f830*/  IMAD.U32 R4, RZ, RZ, UR27 ;  /* 0x0000001bff047e24 */ /* 0x000fc6000f8e00ff */
[----:B------:R-:W-:Y:S01]  /*f840*/  IADD3.X R6, R0, UR9, R7, P0, !PT ;  /* 0x0000000900067c10 */ /* 0x000fe200087fe407 */
[----:B------:R-:W-:Y:S01]  /*f850*/  ULDC.64 UR8, c[0x0][0x218] ;  /* 0x0000860000087ab9 */ /* 0x000fe20000000a00 */
[----:B------:R-:W-:Y:S02]  /*f860*/  IADD3 R0, P0, R8, UR28, RZ ;  /* 0x0000001c08007c10 */ /* 0x000fe4000ff1e0ff */
[----:B------:R-:W-:Y:S02]  /*f870*/  LEA R14, P1, R2, UR8, 0x1 ;  /* 0x00000008020e7c11 */ /* 0x000fe4000f8208ff */
[----:B------:R-:W-:Y:S02]  /*f880*/  IADD3.X R4, R4, UR33, R9, P0, !PT ;  /* 0x0000002104047c10 */ /* 0x000fe400087fe409 */
[----:B------:R-:W-:Y:S01]  /*f890*/  LEA R7, P0, R0, UR6, 0x1 ;  /* 0x0000000600077c11 */ /* 0x000fe2000f8008ff */
[----:B------:R2:W-:Y:S01]  /*f8a0*/  STL [R1+0x2c], R14 ;  /* 0x00002c0e01007387 */ /* 0x0005e20000100800 */
[----:B------:R-:W-:Y:S01]  /*f8b0*/  LEA.HI.X R2, R2, UR9, R6, 0x1, P1 ;  /* 0x0000000902027c11 */ /* 0x000fe200088f0c06 */
[----:B------:R-:W-:Y:S01]  /*f8c0*/  ULDC.64 UR8, c[0x0][0x248] ;  /* 0x0000920000087ab9 */ /* 0x000fe20000000a00 */
[----:B------:R-:W-:Y:S01]  /*f8d0*/  LEA.HI.X R0, R0, UR7, R4, 0x1, P0 ;  /* 0x0000000700007c11 */ /* 0x000fe200080f0c04 */
[----:B------:R3:W-:Y:S01]  /*f8e0*/  STL [R1+0x24], R7 ;  /* 0x0000240701007387 */ /* 0x0007e20000100800 */
[----:B------:R-:W-:Y:S01]  /*f8f0*/  SHF.R.S32.HI R4, RZ, 0x3, R10 ;  /* 0x00000003ff047819 */ /* 0x000fe2000001140a */
[----:B------:R-:W-:Y:S01]  /*f900*/  IMAD.WIDE.U32 R10, R11, -0x2daee0ad, RZ ;  /* 0xd2511f530b0a7825 */ /* 0x000fe200078e00ff */
[----:B------:R-:W-:Y:S01]  /*f910*/  ULDC.64 UR6, c[0x0][0x250] ;  /* 0x0000940000067ab9 */ /* 0x000fe20000000a00 */
[----:B------:R4:W-:Y:S01]  /*f920*/  STL [R1+0x28], R2 ;  /* 0x0000280201007387 */ /* 0x0009e20000100800 */
[----:B------:R-:W-:-:S02]  /*f930*/  SHF.R.S32.HI R5, RZ, 0x1f, R4 ;  /* 0x0000001fff057819 */ /* 0x000fc40000011404 */
[C---:B------:R-:W-:Y:S01]  /*f940*/  IADD3 R8, P1, R4.reuse, 0x20, RZ ;  /* 0x0000002004087810 */ /* 0x040fe20007f3e0ff */
[----:B------:R-:W-:Y:S01]  /*f950*/  STL [R1+0x20], R0 ;  /* 0x0000200001007387 */ /* 0x000fe20000100800 */
[----:B--2---:R-:W2:Y:S08]  /*f960*/  @!P2 LDC.64 R14, c[0x0][0x220] ;  /* 0x00008800ff0eab82 */ /* 0x004eb00000000a00 */
[----:B---3--:R-:W3:Y:S01]  /*f970*/  @!P2 LDC.64 R6, c[0x0][0x220] ;  /* 0x00008800ff06ab82 */ /* 0x008ee20000000a00 */
[----:B----4-:R-:W-:Y:S01]  /*f980*/  IADD3 R2, P0, R4, 0x30, RZ ;  /* 0x0000003004027810 */ /* 0x010fe20007f1e0ff */
[----:B--2---:R2:W-:Y:S04]  /*f990*/  @!P2 STL.64 [R1+0x70], R14 ;  /* 0x0000700e0100a387 */ /* 0x0045e80000100a00 */
[----:B-1----:R-:W-:Y:S04]  /*f9a0*/  @!P2 STL.64 [R1+0x68], R16 ;  /* 0x000068100100a387 */ /* 0x002fe80000100a00 */
[----:B---3--:R1:W-:Y:S01]  /*f9b0*/  @!P2 STL.64 [R1+0x60], R6 ;  /* 0x000060060100a387 */ /* 0x0083e20000100a00 */
[----:B--2---:R-:W2:Y:S01]  /*f9c0*/  @!P2 LDC.64 R14, c[0x0][0x220] ;  /* 0x00008800ff0eab82 */ /* 0x004ea20000000a00 */
[----:B-1----:R-:W-:-:S05]  /*f9d0*/  IMAD.WIDE.U32 R6, R13, -0x326172a9, RZ ;  /* 0xcd9e8d570d067825 */ /* 0x002fca00078e00ff */
[----:B------:R-:W-:Y:S01]  /*f9e0*/  LOP3.LUT R0, R7, R12, RZ, 0x3c, !PT ;  /* 0x0000000c07007212 */ /* 0x000fe200078e3cff */
[----:B--2---:R-:W-:Y:S04]  /*f9f0*/  @!P2 STL.64 [R1+0x58], R14 ;  /* 0x0000580e0100a387 */ /* 0x004fe80000100a00 */
[----:B------:R1:W-:Y:S04]  /*fa00*/  STL.64 [R1+0x40], R6 ;  /* 0x0000400601007387 */ /* 0x0003e80000100a00 */
[----:B------:R-:W-:Y:S04]  /*fa10*/  STL.64 [R1], R4 ;  /* 0x0000000401007387 */ /* 0x000fe80000100a00 */
[----:B------:R2:W-:Y:S04]  /*fa20*/  STL [R1+0x10], R8 ;  /* 0x0000100801007387 */ /* 0x0005e80000100800 */
[----:B------:R-:W-:Y:S04]  /*fa30*/  STL.64 [R1+0x38], R10 ;  /* 0x0000380a01007387 */ /* 0x000fe80000100a00 */
[----:B------:R-:W-:Y:S01]  /*fa40*/  STL [R1+0x8], R2 ;  /* 0x0000080201007387 */ /* 0x000fe20000100800 */
[----:B-1----:R-:W-:-:S05]  /*fa50*/  IADD3 R6, P3, R4, 0x10, RZ ;  /* 0x0000001004067810 */ /* 0x002fca0007f7e0ff */
[----:B------:R-:W-:Y:S02]  /*fa60*/  IMAD.X R7, RZ, RZ, R5, P3 ;  /* 0x000000ffff077224 */ /* 0x000fe400018e0605 */
[----:B--2---:R-:W-:-:S05]  /*fa70*/  IMAD.WIDE.U32 R8, R0, -0x2daee0ad, RZ ;  /* 0xd2511f5300087825 */ /* 0x004fca00078e00ff */
[----:B------:R-:W-:Y:S04]  /*fa80*/  STL.64 [R1+0x30], R8 ;  /* 0x0000300801007387 */ /* 0x000fe80000100a00 */
[----:B------:R1:W-:Y:S04]  /*fa90*/  STL.64 [R1+0x18], R6 ;  /* 0x0000180601007387 */ /* 0x0003e80000100a00 */
[----:B------:R-:W2:Y:S04]  /*faa0*/  LDL.LU.64 R14, [R1+0xa0] ;  /* 0x0000a000010e7983 */ /* 0x000ea80000300a00 */
[----:B------:R-:W3:Y:S04]  /*fab0*/  LDL.LU.64 R12, [R1+0xb0] ;  /* 0x0000b000010c7983 */ /* 0x000ee80000300a00 */
[----:B-1----:R1:W4:Y:S01]  /*fac0*/  LDL.64 R6, [R1+0x10] ;  /* 0x0000100001067983 */ /* 0x0023220000100a00 */
[----:B------:R-:W-:-:S02]  /*fad0*/  IMAD.X R3, RZ, RZ, R5, P0 ;  /* 0x000000ffff037224 */ /* 0x000fc400000e0605 */
[----:B---3--:R-:W-:Y:S02]  /*fae0*/  IMAD.MOV.U32 R2, RZ, RZ, R12 ;  /* 0x000000ffff027224 */ /* 0x008fe400078e000c */
[----:B----4-:R-:W-:-:S05]  /*faf0*/  IMAD.X R7, RZ, RZ, R5, P1 ;  /* 0x000000ffff077224 */ /* 0x010fca00008e0605 */
[----:B------:R-:W-:Y:S04]  /*fb00*/  STL [R1+0x14], R7 ;  /* 0x0000140701007387 */ /* 0x000fe80000100800 */
[----:B------:R2:W-:Y:S02]  /*fb10*/  STL [R1+0xc], R3 ;  /* 0x00000c0301007387 */ /* 0x0005e40000100800 */
[----:B--2---:R-:W-:-:S05]  /*fb20*/  IMAD.MOV.U32 R3, RZ, RZ, R15 ;  /* 0x000000ffff037224 */ /* 0x004fca00078e000f */
[----:B------:R1:W-:Y:S01]  /*fb30*/  STL.64 [R1+0x50], R2 ;  /* 0x0000500201007387 */ /* 0x0003e20000100a00 */
[----:B------:R-:W-:Y:S05]  /*fb40*/  BRA `(.L_x_736) ;  /* 0x0000000400c47947 */ /* 0x000fea0003800000 */
.L_x_738:
        /* <DEDUP_REMOVED lines=14> */
[----:B--2---:R-:W-:Y:S04]  /*fc30*/  LEA R0, P1, R170, R220, 0x6 ;  /* 0x000000dcaa007211 */ /* 0x004fe800078230ff */
[----:B-1----:R-:W-:Y:S02]  /*fc40*/  @!P2 LEA R168, P0, R0, R168, 0x1 ;  /* 0x000000a800a8a211 */ /* 0x002fe400078008ff */
[----:B---3--:R-:W-:Y:S02]  /*fc50*/  LEA.HI.X R135, R170, R219, R135, 0x6, P1 ;  /* 0x000000dbaa877211 */ /* 0x008fe400008f3487 */
[C---:B------:R-:W-:Y:S01]  /*fc60*/  IADD3 R132, P1, R0.reuse, UR36, RZ ;  /* 0x0000002400847c10 */ /* 0x040fe2000ff3e0ff */
[----:B------:R-:W1:Y:S01]  /*fc70*/  @!P2 LDC.64 R170, c[0x0][0x218] ;  /* 0x00008600ffaaab82 */ /* 0x000e620000000a00 */
        /* <DEDUP_REMOVED lines=11> */
[C---:B------:R-:W-:Y:S01]  /*fd30*/  IADD3 R132, P1, R0.reuse, UR36, RZ ;  /* 0x0000002400847c10 */ /* 0x040fe2000ff3e0ff */
        /* <DEDUP_REMOVED lines=9> */
[C---:B-1----:R-:W-:Y:S03]  /*fdd0*/  @!P2 LEA R170, P0, R0.reuse, R170, 0x1 ;  /* 0x000000aa00aaa211 */ /* 0x042fe600078008ff */
[----:B------:R4:W-:Y:S01]  /*fde0*/  @P4 STS.128 [R211+0xe000], RZ ;  /* 0x00e000ffd3004388 */ /* 0x0009e20000000c00 */
[----:B------:R-:W-:Y:S03]  /*fdf0*/  @!P2 LEA.HI.X R171, R0, R171, R135, 0x1, P0 ;  /* 0x000000ab00aba211 */ /* 0x000fe600000f0c87 */
[----:B------:R-:W-:Y:S01]  /*fe00*/  @!PT LDS RZ, [RZ] ;  /* 0x00000000fffff984 */ /* 0x000fe20000000800 */
[----:B------:R-:W-:Y:S01]  /*fe10*/  @!PT LDS RZ, [RZ] ;  /* 0x00000000fffff984 */ /* 0x000fe20000000800 */
[----:B------:R-:W-:Y:S01]  /*fe20*/  @!PT LDS RZ, [RZ] ;  /* 0x00000000fffff984 */ /* 0x000fe20000000800 */
[----:B------:R4:W-:Y:S01]  /*fe30*/  @!P4 LDGSTS.E.BYPASS.LTC128B.128 [R211+0xe000], desc[UR30][R212.64+0x180] ;  /* 0x0e000180d4d3cfae */ /* 0x0009e2000b901d5e */
[----:B------:R-:W-:Y:S01]  /*fe40*/  IADD3.X R135, R135, UR15, RZ, P1, !PT ;  /* 0x0000000f87877c10 */ /* 0x000fe20008ffe4ff */
[----:B--2---:R-:W1:Y:S02]  /*fe50*/  @!P2 LDC.64 R168, c[0x0][0x218] ;  /* 0x00008600ffa8ab82 */ /* 0x004e640000000a00 */
        /* <DEDUP_REMOVED lines=64> */
.L_x_736:
[----:B-12---:R-:W2:Y:S01]  /*10260*/  LDL.64 R2, [R1+0x50] ;  /* 0x0000500001027983 */ /* 0x006ea20000100a00 */
[----:B------:R-:W-:Y:S01]  /*10270*/  UIADD3 UR14, UR20, -0x1, URZ ;  /* 0xffffffff140e7890 */ /* 0x000fe2000fffe03f */
[----:B------:R-:W-:Y:S04]  /*10280*/  DEPBAR.LE SB0, 0x0 ;  /* 0x000080000000791a */ /* 0x000fe80000000000 */
[----:B------:R-:W3:Y:S01]  /*10290*/  LDL.64 R224, [R1] ;  /* 0x0000000001e07983 */ /* 0x000ee20000100a00 */
[----:B------:R-:W-:Y:S01]  /*102a0*/  UIADD3 UR24, UR19, -UR21, URZ ;  /* 0x8000001513187290 */ /* 0x000fe2000fffe03f */
[----:B------:R-:W-:Y:S01]  /*102b0*/  IMAD.U32 R4, RZ, RZ, UR14 ;  /* 0x0000000eff047e24 */ /* 0x000fe2000f8e00ff */
[----:B------:R-:W-:Y:S01]  /*102c0*/  USHF.R.S32.HI UR23, URZ, 0x1f, UR14 ;  /* 0x0000001f3f177899 */ /* 0x000fe2000801140e */
[----:B------:R-:W4:Y:S01]  /*102d0*/  LDL R0, [R1+0x70] ;  /* 0x0000700001007983 */ /* 0x000f220000100800 */
[----:B------:R-:W-:Y:S02]  /*102e0*/  UIMAD UR22, UR37, UR14, URZ ;  /* 0x0000000e251672a4 */ /* 0x000fe4000f8e023f */
[----:B------:R-:W-:Y:S01]  /*102f0*/  IMAD.U32 R20, RZ, RZ, UR24 ;  /* 0x00000018ff147e24 */ /* 0x000fe2000f8e00ff */
[----:B------:R-:W5:Y:S01]  /*10300*/  LDL R23, [R1+0x7c] ;  /* 0x00007c0001177983 */ /* 0x000f620000100800 */
[----:B------:R-:W-:Y:S02]  /*10310*/  UIMAD UR22, UR23, UR38, UR22 ;  /* 0x00000026171672a4 */ /* 0x000fe4000f8e0216 */
[----:B------:R-:W-:Y:S01]  /*10320*/  UISETP.GT.AND UP0, UPT, UR14, UR5, UPT ;  /* 0x000000050e00728c */ /* 0x000fe2000bf04270 */
[----:B------:R-:W5:Y:S04]  /*10330*/  LDL R12, [R1+0x74] ;  /* 0x00007400010c7983 */ /* 0x000f680000100800 */
        /* <DEDUP_REMOVED lines=8> */
[----:B------:R-:W5:Y:S04]  /*103c0*/  LDL.64 R212, [R1+0x18] ;  /* 0x0000180001d47983 */ /* 0x000f680000100a00 */
[----:B------:R-:W5:Y:S04]  /*103d0*/  LDL R27, [R1+0x64] ;  /* 0x00006400011b7983 */ /* 0x000f680000100800 */
[----:B------:R-:W5:Y:S04]  /*103e0*/  LDL R26, [R1+0x5c] ;  /* 0x00005c00011a7983 */ /* 0x000f680000100800 */
[----:B------:R-:W5:Y:S04]  /*103f0*/  LDL.64 R222, [R1+0x10] ;  /* 0x0000100001de7983 */ /* 0x000f680000100a00 */
[----:B------:R-:W5:Y:S01]  /*10400*/  LDL.64 R220, [R1+0x8] ;  /* 0x0000080001dc7983 */ /* 0x000f620000100a00 */
[----:B------:R-:W-:Y:S06]  /*10410*/  BAR.SYNC.DEFER_BLOCKING 0x0 ;  /* 0x0000000000007b1d */ /* 0x000fec0000010000 */
[----:B------:R-:W-:Y:S04]  /*10420*/  @P2 STS.128 [R211+0x10000], RZ ;  /* 0x010000ffd3002388 */ /* 0x000fe80000000c00 */
[----:B------:R-:W5:Y:S04]  /*10430*/  LDL R218, [R1+0x2c] ;  /* 0x00002c0001da7983 */ /* 0x000f680000100800 */
[----:B------:R-:W5:Y:S01]  /*10440*/  LDL R135, [R1+0x28] ;  /* 0x0000280001877983 */ /* 0x000f620000100800 */
[----:B--2---:R-:W-:Y:S04]  /*10450*/  IMAD.WIDE.U32 R4, R4, UR38, R2 ;  /* 0x0000002604047c25 */ /* 0x004fe8000f8e0002 */
[----:B------:R-:W-:Y:S01]  /*10460*/  VIADD R6, R5, UR22 ;  /* 0x0000001605067c36 */ /* 0x000fe20008000000 */
[----:B------:R-:W-:Y:S01]  /*10470*/  IADD3 R5, P1, R4, UR40, RZ ;  /* 0x0000002804057c10 */ /* 0x000fe2000ff3e0ff */
[----:B------:R-:W-:Y:S01]  /*10480*/  UIADD3 UR22, UR12, -UR21, URZ ;  /* 0x800000150c167290 */ /* 0x000fe2000fffe03f */
[----:B---3--:R-:W-:Y:S02]  /*10490*/  LEA R2, P0, R20, R224, 0x6 ;  /* 0x000000e014027211 */ /* 0x008fe400078030ff */
[----:B------:R-:W-:Y:S02]  /*104a0*/  IADD3.X R7, R6, UR39, RZ, P1, !PT ;  /* 0x0000002706077c10 */ /* 0x000fe40008ffe4ff */
[----:B------:R-:W-:Y:S01]  /*104b0*/  LEA.HI.X.SX32 R3, R20, R225, 0x6, P0 ;  /* 0x000000e114037211 */ /* 0x000fe200000f36ff */
[----:B------:R-:W-:Y:S01]  /*104c0*/  IMAD.WIDE.U32 R18, R2, UR6, RZ ;  /* 0x0000000602127c25 */ /* 0x000fe2000f8e00ff */
[C---:B----4-:R-:W-:Y:S02]  /*104d0*/  @!P2 LEA R16, P0, R4.reuse, R0, 0x1 ;  /* 0x000000000410a211 */ /* 0x050fe400078008ff */
[----:B-----5:R-:W-:Y:S01]  /*104e0*/  ISETP.GE.AND P6, PT, R23, UR13, PT ;  /* 0x0000000d17007c0c */ /* 0x020fe2000bfc6270 */
[----:B------:R-:W-:Y:S01]  /*104f0*/  IMAD R8, R3, UR6, RZ ;  /* 0x0000000603087c24 */ /* 0x000fe2000f8e02ff */
[----:B------:R-:W-:Y:S01]  /*10500*/  IADD3 R0, P1, R5, UR40, RZ ;  /* 0x0000002805007c10 */ /* 0x000fe2000ff3e0ff */
[----:B------:R-:W-:Y:S01]  /*10510*/  IMAD.U32 R132, RZ, RZ, UR22 ;  /* 0x00000016ff847e24 */ /* 0x000fe2000f8e00ff */
[----:B------:R-:W-:Y:S01]  /*10520*/  @!P2 LEA.HI.X R17, R4, R12, R6, 0x1, P0 ;  /* 0x0000000c0411a211 */ /* 0x000fe200000f0c06 */
[----:B------:R-:W-:Y:S01]  /*10530*/  IMAD R6, R2, UR7, R8 ;  /* 0x0000000702067c24 */ /* 0x000fe2000f8e0208 */
[----:B------:R-:W-:Y:S02]  /*10540*/  IADD3.X R3, R7, UR39, RZ, P1, !PT ;  /* 0x0000002707037c10 */ /* 0x000fe40008ffe4ff */
[----:B------:R-:W-:Y:S01]  /*10550*/  @!P2 IADD3 R4, P0, R0, UR40, RZ ;  /* 0x000000280004ac10 */ /* 0x000fe2000ff1e0ff */
[----:B------:R-:W-:Y:S01]  /*10560*/  IMAD.IADD R6, R19, 0x1, R6 ;  /* 0x0000000113067824 */ /* 0x000fe200078e0206 */
[----:B------:R-:W-:Y:S01]  /*10570*/  LEA R8, P4, R18, R25, 0x1 ;  /* 0x0000001912087211 */ /* 0x000fe200078808ff */
        /* <DEDUP_REMOVED lines=17> */
[----:B------:R-:W-:Y:S03]  /*10690*/  @!P2 LEA.HI.X R15, R5, R28, R7, 0x1, P3 ;  /* 0x0000001c050fa211 */ /* 0x000fe600018f0c07 */
[----:B------:R-:W-:Y:S01]  /*106a0*/  @!PT LDS RZ, [RZ] ;  /* 0x00000000fffff984 */ /* 0x000fe20000000800 */
[----:B------:R-:W-:Y:S01]  /*106b0*/  @!PT LDS RZ, [RZ] ;  /* 0x00000000fffff984 */ /* 0x000fe20000000800 */
[----:B------:R-:W-:Y:S01]  /*106c0*/  @!PT LDS RZ, [RZ] ;  /* 0x00000000fffff984 */ /* 0x000fe20000000800 */
[----:B------:R-:W-:Y:S01]  /*106d0*/  @!P5 LDGSTS.E.BYPASS.LTC128B.128 [R211+0x14000], desc[UR30][R8.64+0x100] ;  /* 0x1400010008d3dfae */ /* 0x000fe2000b901d5e */
[C---:B------:R-:W-:Y:S03]  /*106e0*/  LEA R6, P3, R20.reuse, R212, 0x6 ;  /* 0x000000d414067211 */ /* 0x040fe600078630ff */
[----:B------:R-:W-:Y:S01]  /*106f0*/  @P4 STS.128 [R211+0x16000], RZ ;  /* 0x016000ffd3004388 */ /* 0x000fe20000000c00 */
[----:B------:R-:W-:Y:S03]  /*10700*/  LEA.HI.X.SX32 R7, R20, R213, 0x6, P3 ;  /* 0x000000d514077211 */ /* 0x000fe600018f36ff */
[----:B------:R-:W-:Y:S01]  /*10710*/  @!PT LDS RZ, [RZ] ;  /* 0x00000000fffff984 */ /* 0x000fe20000000800 */
[----:B------:R-:W-:Y:S01]  /*10720*/  @!PT LDS RZ, [RZ] ;  /* 0x00000000fffff984 */ /* 0x000fe20000000800 */
[----:B------:R-:W-:Y:S01]  /*10730*/  @!PT LDS RZ, [RZ] ;  /* 0x00000000fffff984 */ /* 0x000fe20000000800 */
[----:B------:R-:W-:Y:S01]  /*10740*/  @!P4 LDGSTS.E.BYPASS.LTC128B.128 [R211+0x16000], desc[UR30][R8.64+0x180] ;  /* 0x1600018008d3cfae */ /* 0x000fe2000b901d5e */
[----:B------:R-:W-:Y:S01]  /*10750*/  @!P2 LEA.HI.X R13, R0, R27, R3, 0x1, P1 ;  /* 0x0000001b000da211 */ /* 0x000fe200008f0c03 */
[----:B------:R-:W-:Y:S01]  /*10760*/  IMAD.WIDE.U32 R22, R6, UR6, RZ ;  /* 0x0000000606167c25 */ /* 0x000fe2000f8e00ff */
[----:B------:R-:W-:Y:S01]  /*10770*/  @!P2 LEA.HI.X R11, R4, R26, R2, 0x1, P0 ;  /* 0x0000001a040ba211 */ /* 0x000fe200000f0c02 */
[----:B------:R-:W-:Y:S02]  /*10780*/  @P2 STS.128 [R211+0x10800], RZ ;  /* 0x010800ffd3002388 */ /* 0x000fe40000000c00 */
[----:B------:R-:W-:Y:S01]  /*10790*/  IMAD R0, R7, UR6, RZ ;  /* 0x0000000607007c24 */ /* 0x000fe2000f8e02ff */
[----:B------:R-:W-:Y:S01]  /*107a0*/  LEA R4, P1, R20, R222, 0x6 ;  /* 0x000000de14047211 */ /* 0x000fe200078230ff */
[----:B------:R-:W-:Y:S01]  /*107b0*/  @!PT LDS RZ, [RZ] ;  /* 0x00000000fffff984 */ /* 0x000fe20000000800 */
[----:B------:R-:W-:Y:S01]  /*107c0*/  @!PT LDS RZ, [RZ] ;  /* 0x00000000fffff984 */ /* 0x000fe20000000800 */
[----:B------:R-:W-:Y:S01]  /*107d0*/  @!PT LDS RZ, [RZ] ;  /* 0x00000000fffff984 */ /* 0x000fe20000000800 */
[----:B------:R-:W-:Y:S02]  /*107e0*/  @!P2 LDGSTS.E.BYPASS.LTC128B.128 [R211+0x10800], desc[UR30][R14.64] ;  /* 0x108000000ed3afae */ /* 0x000fe4000b901d5e */
[----:B------:R-:W-:Y:S01]  /*107f0*/  IMAD R0, R6, UR7, R0 ;  /* 0x0000000706007c24 */ /* 0x000fe2000f8e0200 */
[----:B------:R-:W-:Y:S01]  /*10800*/  LEA R6, P3, R22, R25, 0x1 ;  /* 0x0000001916067211 */ /* 0x000fe200078608ff */
[----:B------:R-:W-:Y:S01]  /*10810*/  @P6 STS.128 [R211+0x12800], RZ ;  /* 0x012800ffd3006388 */ /* 0x000fe20000000c00 */
[C---:B------:R-:W-:Y:S01]  /*10820*/  LEA.HI.X.SX32 R5, R20.reuse, R223, 0x6, P1 ;  /* 0x000000df14057211 */ /* 0x040fe200008f36ff */
[----:B------:R-:W-:Y:S01]  /*10830*/  IMAD.IADD R0, R23, 0x1, R0 ;  /* 0x0000000117007824 */ /* 0x000fe200078e0200 */
[----:B------:R-:W-:Y:S03]  /*10840*/  LEA R2, P0, R20, R220, 0x6 ;  /* 0x000000dc14027211 */ /* 0x000fe600078030ff */
[----:B------:R-:W-:Y:S01]  /*10850*/  IMAD R5, R5, UR6, RZ ;  /* 0x0000000605057c24 */ /* 0x000fe2000f8e02ff */
[-C--:B------:R-:W-:Y:S01]  /*10860*/  LEA.HI.X R7, R22, R24.reuse, R0, 0x1, P3 ;  /* 0x0000001816077211 */ /* 0x080fe200018f0c00 */
        /* <DEDUP_REMOVED lines=14> */
[CC--:B------:R-:W-:Y:S01]  /*10950*/  LEA R4, P1, R20.reuse, R25.reuse, 0x1 ;  /* 0x0000001914047211 */ /* 0x0c0fe200078208ff */
[----:B------:R-:W-:Y:S02]  /*10960*/  IMAD R3, R3, UR6, RZ ;  /* 0x0000000603037c24 */ /* 0x000fe4000f8e02ff */
[----:B------:R-:W-:Y:S01]  /*10970*/  @P4 STS.128 [R211+0x16800], RZ ;  /* 0x016800ffd3004388 */ /* 0x000fe20000000c00 */
[-C--:B------:R-:W-:Y:S01]  /*10980*/  LEA.HI.X R5, R20, R24.reuse, R5, 0x1, P1 ;  /* 0x0000001814057211 */ /* 0x080fe200008f0c05 */
        /* <DEDUP_REMOVED lines=59> */
[----:B------:R-:W-:Y:S04]  /*10d40*/  IMAD R3, R3, UR8, RZ ;  /* 0x0000000803037c24 */ /* 0x000fe8000f8e02ff */
[----:B------:R-:W-:Y:S01]  /*10d50*/  IMAD R3, R2, UR9, R3 ;  /* 0x0000000902037c24 */ /* 0x000fe2000f8e0203 */
        /* <DEDUP_REMOVED lines=11> */
[----:B------:R-:W2:Y:S05]  /*10e10*/  LDSM.16.M88.4 R176, [R208] ;  /* 0x00000000d0b0783b */ /* 0x000eaa0000000200 */
[C---:B------:R-:W-:Y:S06]  /*10e20*/  HMMA.16816.F32 R12, R172.reuse, R180, R12 ;  /* 0x000000b4ac0c723c */ /* 0x040fec000000180c */
[C---:B------:R-:W-:Y:S01]  /*10e30*/  HMMA.16816.F32 R16, R172.reuse, R182, R16 ;  /* 0x000000b6ac10723c */ /* 0x040fe20000001810 */
[----:B------:R-:W-:Y:S05]  /*10e40*/  LDSM.16.M88.4 R180, [R194] ;  /* 0x00000000c2b4783b */ /* 0x000fea0000000200 */
[C---:B-1----:R-:W-:Y:S06]  /*10e50*/  HMMA.16816.F32 R20, R172.reuse, R168, R20 ;  /* 0x000000a8ac14723c */ /* 0x042fec0000001814 */
[C---:B------:R-:W-:Y:S01]  /*10e60*/  HMMA.16816.F32 R24, R172.reuse, R170, R24 ;  /* 0x000000aaac18723c */ /* 0x040fe20000001818 */
[----:B------:R-:W1:Y:S05]  /*10e70*/  LDSM.16.M88.4 R168, [R190+0x8000] ;  /* 0x00800000bea8783b */ /* 0x000e6a0000000200 */
[C---:B--2---:R-:W-:Y:S06]  /*10e80*/  HMMA.16816.F32 R28, R172.reuse, R176, R28 ;  /* 0x000000b0ac1c723c */ /* 0x044fec000000181c */
[----:B------:R-:W-:Y:S01]  /*10e90*/  HMMA.16816.F32 R32, R172, R178, R32 ;  /* 0x000000b2ac20723c */ /* 0x000fe20000001820 */
[----:B------:R-:W2:Y:S04]  /*10ea0*/  LDSM.16.M88.4 R172, [R190+0x8800] ;  /* 0x00880000beac783b */ /* 0x000ea80000000200 */
[----:B------:R-:W3:Y:S01]  /*10eb0*/  LDSM.16.M88.4 R176, [R190+0x9000] ;  /* 0x00900000beb0783b */ /* 0x000ee20000000200 */
[C---:B-1----:R-:W-:Y:S06]  /*10ec0*/  HMMA.16816.F32 R4, R180.reuse, R168, R4 ;  /* 0x000000a8b404723c */ /* 0x042fec0000001804 */
[C---:B------:R-:W-:Y:S01]  /*10ed0*/  HMMA.16816.F32 R8, R180.reuse, R170, R8 ;  /* 0x000000aab408723c */ /* 0x040fe20000001808 */
[----:B------:R-:W1:Y:S05]  /*10ee0*/  LDSM.16.M88.4 R168, [R190+0x9800] ;  /* 0x00980000bea8783b */ /* 0x000e6a0000000200 */
[C---:B--2---:R-:W-:Y:S06]  /*10ef0*/  HMMA.16816.F32 R12, R180.reuse, R172, R12 ;  /* 0x000000acb40c723c */ /* 0x044fec000000180c */
[C---:B------:R-:W-:Y:S01]  /*10f00*/  HMMA.16816.F32 R16, R180.reuse, R174, R16 ;  /* 0x000000aeb410723c */ /* 0x040fe20000001810 */
[----:B------:R-:W-:Y:S05]  /*10f10*/  LDSM.16.M88.4 R172, [R193] ;  /* 0x00000000c1ac783b */ /* 0x000fea0000000200 */
[C---:B---3--:R-:W-:Y:S06]  /*10f20*/  HMMA.16816.F32 R20, R180.reuse, R176, R20 ;  /* 0x000000b0b414723c */ /* 0x048fec0000001814 */
[C---:B------:R-:W-:Y:S01]  /*10f30*/  HMMA.16816.F32 R24, R180.reuse, R178, R24 ;  /* 0x000000b2b418723c */ /* 0x040fe20000001818 */
[----:B------:R-:W2:Y:S05]  /*10f40*/  LDSM.16.M88.4 R176, [R189] ;  /* 0x00000000bdb0783b */ /* 0x000eaa0000000200 */
[C---:B-1----:R-:W-:Y:S06]  /*10f50*/  HMMA.16816.F32 R28, R180.reuse, R168, R28 ;  /* 0x000000a8b41c723c */ /* 0x042fec000000181c */
[----:B------:R-:W-:Y:S01]  /*10f60*/  HMMA.16816.F32 R32, R180, R170, R32 ;  /* 0x000000aab420723c */ /* 0x000fe20000001820 */
[----:B------:R-:W1:Y:S04]  /*10f70*/  LDSM.16.M88.4 R168, [R189+0x800] ;  /* 0x00080000bda8783b */ /* 0x000e680000000200 */
[----:B------:R-:W3:Y:S01]  /*10f80*/  LDSM.16.M88.4 R180, [R189+0x1000] ;  /* 0x00100000bdb4783b */ /* 0x000ee20000000200 */
[C---:B--2---:R-:W-:Y:S06]  /*10f90*/  HMMA.16816.F32 R4, R172.reuse, R176, R4 ;  /* 0x000000b0ac04723c */ /* 0x044fec0000001804 */
[C---:B------:R-:W-:Y:S01]  /*10fa0*/  HMMA.16816.F32 R8, R172.reuse, R178, R8 ;  /* 0x000000b2ac08723c */ /* 0x040fe20000001808 */
[----:B------:R-:W2:Y:S05]  /*10fb0*/  LDSM.16.M88.4 R176, [R189+0x1800] ;  /* 0x00180000bdb0783b */ /* 0x000eaa0000000200 */
[C---:B-1----:R-:W-:Y:S06]  /*10fc0*/  HMMA.16816.F32 R12, R172.reuse, R168, R12 ;  /* 0x000000a8ac0c723c */ /* 0x042fec000000180c */
[C---:B------:R-:W-:Y:S01]  /*10fd0*/  HMMA.16816.F32 R16, R172.reuse, R170, R16 ;  /* 0x000000aaac10723c */ /* 0x040fe20000001810 */
[----:B------:R-:W-:Y:S05]  /*10fe0*/  LDSM.16.M88.4 R168, [R191+0x2000] ;  /* 0x00200000bfa8783b */ /* 0x000fea0000000200 */
[C---:B---3--:R-:W-:Y:S06]  /*10ff0*/  HMMA.16816.F32 R20, R172.reuse, R180, R20 ;  /* 0x000000b4ac14723c */ /* 0x048fec0000001814 */
        /* <DEDUP_REMOVED lines=14> */
[----:B------:R-:W2:Y:S05]  /*110e0*/  LDSM.16.M88.4 R176, [R207] ;  /* 0x00000000cfb0783b */ /* 0x000eaa0000000200 */
[C---:B-1----:R-:W-:Y:S06]  /*110f0*/  HMMA.16816.F32 R28, R168.reuse, R180, R28 ;  /* 0x000000b4a81c723c */ /* 0x042fec000000181c */
[----:B------:R-:W-:Y:S01]  /*11100*/  HMMA.16816.F32 R32, R168, R182, R32 ;  /* 0x000000b6a820723c */ /* 0x000fe20000001820 */
[----:B------:R-:W1:Y:S04]  /*11110*/  LDSM.16.M88.4 R168, [R206] ;  /* 0x00000000cea8783b */ /* 0x000e680000000200 */
[----:B------:R-:W3:Y:S01]  /*11120*/  LDSM.16.M88.4 R180, [R205] ;  /* 0x00000000cdb4783b */ /* 0x000ee20000000200 */
[C---:B--2---:R-:W-:Y:S06]  /*11130*/  HMMA.16816.F32 R4, R172.reuse, R176, R4 ;  /* 0x000000b0ac04723c */ /* 0x044fec0000001804 */
[C---:B------:R-:W-:Y:S01]  /*11140*/  HMMA.16816.F32 R8, R172.reuse, R178, R8 ;  /* 0x000000b2ac08723c */ /* 0x040fe20000001808 */
[----:B------:R-:W2:Y:S05]  /*11150*/  LDSM.16.M88.4 R176, [R204] ;  /* 0x00000000ccb0783b */ /* 0x000eaa0000000200 */
        /* <DEDUP_REMOVED lines=128> */
[C---:B------:R-:W-:Y:S05]  /*11960*/  HMMA.16816.F32 R8, R172.reuse, R178, R8 ;  /* 0x000000b2ac08723c */ /* 0x040fea0000001808 */
[C---:B------:R-:W-:Y:S06]  /*11970*/  LEA R176, P1, R132.reuse, R224, 0x6 ;  /* 0x000000e084b07211 */ /* 0x040fec00078230ff */
[----:B------:R-:W-:Y:S05]  /*11980*/  LEA.HI.X.SX32 R177, R132, R225, 0x6, P1 ;  /* 0x000000e184b17211 */ /* 0x000fea00008f36ff */
[----:B------:R-:W-:Y:S01]  /*11990*/  IMAD R0, R177, UR8, RZ ;  /* 0x00000008b1007c24 */ /* 0x000fe2000f8e02ff */
[C---:B-1----:R-:W-:Y:S03]  /*119a0*/  HMMA.16816.F32 R12, R172.reuse, R168, R12 ;  /* 0x000000a8ac0c723c */ /* 0x042fe6000000180c */
[C---:B------:R-:W-:Y:S02]  /*119b0*/  IMAD R0, R176.reuse, UR9, R0 ;  /* 0x00000009b0007c24 */ /* 0x040fe4000f8e0200 */
[----:B------:R-:W-:Y:S01]  /*119c0*/  IMAD.WIDE.U32 R176, R176, UR8, RZ ;  /* 0x00000008b0b07c25 */ /* 0x000fe2000f8e00ff */
[C---:B------:R-:W-:Y:S05]  /*119d0*/  HMMA.16816.F32 R16, R172.reuse, R170, R16 ;  /* 0x000000aaac10723c */ /* 0x040fea0000001810 */
[----:B------:R-:W-:Y:S01]  /*119e0*/  IMAD.WIDE.U32 R168, R2, UR8, RZ ;  /* 0x0000000802a87c25 */ /* 0x000fe2000f8e00ff */
[-C--:B------:R-:W-:Y:S01]  /*119f0*/  LEA R212, P0, R176, R218.reuse, 0x1 ;  /* 0x000000dab0d47211 */ /* 0x080fe200078008ff */
[C---:B---3--:R-:W-:Y:S04]  /*11a00*/  HMMA.16816.F32 R20, R172.reuse, R180, R20 ;  /* 0x000000b4ac14723c */ /* 0x048fe80000001814 */
[C---:B------:R-:W-:Y:S01]  /*11a10*/  LEA R178, P1, R168.reuse, R218, 0x1 ;  /* 0x000000daa8b27211 */ /* 0x040fe200078208ff */
[----:B------:R-:W-:Y:S01]  /*11a20*/  IMAD.IADD R3, R169, 0x1, R3 ;  /* 0x00000001a9037824 */ /* 0x000fe200078e0203 */
[C---:B------:R-:W-:Y:S05]  /*11a30*/  HMMA.16816.F32 R24, R172.reuse, R182, R24 ;  /* 0x000000b6ac18723c */ /* 0x040fea0000001818 */
[-C--:B------:R-:W-:Y:S01]  /*11a40*/  LEA.HI.X R179, R168, R135.reuse, R3, 0x1, P1 ;  /* 0x00000087a8b37211 */ /* 0x080fe200008f0c03 */
[----:B------:R-:W-:Y:S01]  /*11a50*/  IMAD.IADD R0, R177, 0x1, R0 ;  /* 0x00000001b1007824 */ /* 0x000fe200078e0200 */
[----:B------:R-:W1:Y:S01]  /*11a60*/  LDSM.16.M88.4 R168, [R189+0x7800] ;  /* 0x00780000bda8783b */ /* 0x000e620000000200 */
[----:B------:R-:W-:Y:S04]  /*11a70*/  DEPBAR.LE SB0, 0x0 ;  /* 0x000080000000791a */ /* 0x000fe80000000000 */
[----:B------:R-:W-:Y:S01]  /*11a80*/  LEA.HI.X R213, R176, R135, R0, 0x1, P0 ;  /* 0x00000087b0d57211 */ /* 0x000fe200000f0c00 */
[----:B------:R-:W-:Y:S01]  /*11a90*/  BAR.SYNC.DEFER_BLOCKING 0x0 ;  /* 0x0000000000007b1d */ /* 0x000fe20000010000 */
[C---:B------:R-:W-:Y:S04]  /*11aa0*/  LEA R2, P0, R132.reuse, R222, 0x6 ;  /* 0x000000de84027211 */ /* 0x040fe800078030ff */
[----:B------:R-:W-:Y:S05]  /*11ab0*/  LEA.HI.X.SX32 R3, R132, R223, 0x6, P0 ;  /* 0x000000df84037211 */ /* 0x000fea00000f36ff */
[----:B------:R-:W-:Y:S04]  /*11ac0*/  IMAD R0, R3, UR8, RZ ;  /* 0x0000000803007c24 */ /* 0x000fe8000f8e02ff */
[C---:B------:R-:W-:Y:S02]  /*11ad0*/  IMAD R0, R2.reuse, UR9, R0 ;  /* 0x0000000902007c24 */ /* 0x040fe4000f8e0200 */
[----:B------:R-:W-:Y:S04]  /*11ae0*/  IMAD.WIDE.U32 R2, R2, UR8, RZ ;  /* 0x0000000802027c25 */ /* 0x000fe8000f8e00ff */
[----:B------:R-:W-:Y:S01]  /*11af0*/  IMAD.IADD R0, R3, 0x1, R0 ;  /* 0x0000000103007824 */ /* 0x000fe200078e0200 */
[C---:B------:R-:W-:Y:S04]  /*11b00*/  LEA R176, P0, R2.reuse, R218, 0x1 ;  /* 0x000000da02b07211 */ /* 0x040fe800078008ff */
[----:B------:R-:W-:Y:S02]  /*11b10*/  LEA.HI.X R177, R2, R135, R0, 0x1, P0 ;  /* 0x0000008702b17211 */ /* 0x000fe400000f0c00 */
[C---:B------:R-:W-:Y:S04]  /*11b20*/  LEA R2, P0, R132.reuse, R220, 0x6 ;  /* 0x000000dc84027211 */ /* 0x040fe800078030ff */
[----:B------:R-:W-:Y:S01]  /*11b30*/  LEA.HI.X.SX32 R3, R132, R221, 0x6, P0 ;  /* 0x000000dd84037211 */ /* 0x000fe200000f36ff */
[C---:B------:R-:W-:Y:S01]  /*11b40*/  IMAD.WIDE.U32 R180, R2.reuse, UR8, RZ ;  /* 0x0000000802b47c25 */ /* 0x040fe2000f8e00ff */
[C---:B-1----:R-:W-:Y:S05]  /*11b50*/  HMMA.16816.F32 R28, R172.reuse, R168, R28 ;  /* 0x000000a8ac1c723c */ /* 0x042fea000000181c */
[----:B------:R-:W-:Y:S01]  /*11b60*/  IMAD R0, R3, UR8, RZ ;  /* 0x0000000803007c24 */ /* 0x000fe2000f8e02ff */
[----:B------:R-:W-:Y:S05]  /*11b70*/  HMMA.16816.F32 R32, R172, R170, R32 ;  /* 0x000000aaac20723c */ /* 0x000fea0000001820 */
[----:B------:R-:W-:Y:S01]  /*11b80*/  IMAD R0, R2, UR9, R0 ;  /* 0x0000000902007c24 */ /* 0x000fe2000f8e0200 */
[C---:B------:R-:W-:Y:S05]  /*11b90*/  LEA R2, P0, R180.reuse, R218, 0x1 ;  /* 0x000000dab4027211 */ /* 0x040fea00078008ff */
[----:B------:R-:W-:Y:S05]  /*11ba0*/  IMAD.IADD R0, R181, 0x1, R0 ;  /* 0x00000001b5007824 */ /* 0x000fea00078e0200 */
[----:B------:R-:W-:Y:S02]  /*11bb0*/  LEA.HI.X R3, R180, R135, R0, 0x1, P0 ;  /* 0x00000087b4037211 */ /* 0x000fe400000f0c00 */
[----:B------:R-:W-:Y:S11]  /*11bc0*/  PLOP3.LUT P0, PT, PT, PT, UP0, 0x80, 0x0 ;  /* 0x000000000000781c */ /* 0x000ff60003f0f008 */
[----:B------:R-:W-:Y:S02]  /*11bd0*/  @!UPT UIADD3 URZ, URZ, URZ, URZ ;  /* 0x0000003f3f3ff290 */ /* 0x000fe4000fffe03f */
[----:B------:R-:W-:Y:S05]  /*11be0*/  @P0 BRA `(.L_x_738) ;  /* 0xffffffdc00d80947 */ /* 0x000fea000383ffff */
.L_x_737:
[----:B------:R-:W2:Y:S01]  /*11bf0*/  LDL.64 R242, [R1+0x38] ;  /* 0x0000380001f27983 */ /* 0x000ea20000100a00 */
[----:B------:R-:W-:Y:S01]  /*11c00*/  IMAD.U32 R0, RZ, RZ, UR14 ;  /* 0x0000000eff007e24 */ /* 0x000fe2000f8e00ff */
[----:B------:R-:W-:Y:S02]  /*11c10*/  USHF.L.U32 UR32, UR14, 0x1, URZ ;  /* 0x000000010e207899 */ /* 0x000fe4000800063f */
[----:B------:R-:W-:Y:S02]  /*11c20*/  UIADD3 UR20, UR35, -0x4498517b, URZ ;  /* 0xbb67ae8523147890 */ /* 0x000fe4000fffe03f */
[----:B------:R-:W3:Y:S01]  /*11c30*/  LDL.64 R226, [R1+0x30] ;  /* 0x0000300001e27983 */ /* 0x000ee20000100a00 */
[----:B------:R-:W-:Y:S02]  /*11c40*/  UIADD3 UR29, UR34, -0x61c88647, URZ ;  /* 0x9e3779b9221d7890 */ /* 0x000fe4000fffe03f */
[----:B------:R-:W-:Y:S02]  /*11c50*/  UIADD3 UR28, UR34, 0x3c6ef372, URZ ;  /* 0x3c6ef372221c7890 */ /* 0x000fe4000fffe03f */
[----:B------:R-:W-:Y:S01]  /*11c60*/  UIADD3 UR27, UR35, 0x76cf5d0a, URZ ;  /* 0x76cf5d0a231b7890 */ /* 0x000fe2000fffe03f */
[----:B------:R-:W5:Y:S01]  /*11c70*/  LDL.64 R228, [R1+0x40] ;  /* 0x0000400001e47983 */ /* 0x000f620000100a00 */
[----:B------:R-:W-:Y:S02]  /*11c80*/  UIADD3 UR24, UR35, 0x32370b8f, URZ ;  /* 0x32370b8f23187890 */ /* 0x000fe4000fffe03f */
[----:B------:R-:W-:Y:S02]  /*11c90*/  UIADD3 UR26, UR34, -0x255992d5, URZ ;  /* 0xdaa66d2b221a7890 */ /* 0x000fe4000fffe03f */
[----:B------:R-:W-:Y:S01]  /*11ca0*/  UIADD3 UR23, UR34, 0x78dde6e4, URZ ;  /* 0x78dde6e422177890 */ /* 0x000fe2000fffe03f */
[----:B----4-:R-:W1:Y:S01]  /*11cb0*/  S2R R2, SR_TID.X ;  /* 0x0000000000027919 */ /* 0x010e620000002100 */
[----:B------:R-:W-:Y:S02]  /*11cc0*/  UIADD3 UR22, UR35, -0x126145ec, URZ ;  /* 0xed9eba1423167890 */ /* 0x000fe4000fffe03f */
[----:B------:R-:W-:Y:S01]  /*11cd0*/  UIADD3 UR25, UR34, -0x4ab325aa, URZ ;  /* 0xb54cda5622197890 */ /* 0x000fe2000fffe03f */
[----:B------:R-:W4:Y:S01]  /*11ce0*/  LDL R224, [R1+0x84] ;  /* 0x0000840001e07983 */ /* 0x000f220000100800 */
[----:B------:R-:W-:Y:S02]  /*11cf0*/  UISETP.GT.AND UP0, UPT, UR14, UR5, UPT ;  /* 0x000000050e00728c */ /* 0x000fe4000bf04270 */
[----:B------:R-:W-:Y:S01]  /*11d00*/  UIADD3 UR21, UR21, 0x1, URZ ;  /* 0x0000000115157890 */ /* 0x000fe2000fffe03f */
[----:B-1----:R-:W-:Y:S05]  /*11d10*/  IMAD.SHL.U32 R2, R2, 0x2, RZ ;  /* 0x0000000202027824 */ /* 0x002fea00078e00ff */
[----:B------:R-:W-:Y:S05]  /*11d20*/  LOP3.LUT R2, R2, 0x6, RZ, 0xc0, !PT ;  /* 0x0000000602027812 */ /* 0x000fea00078ec0ff */
[----:B------:R-:W-:Y:S04]  /*11d30*/  IMAD R0, R0, 0x40, R2 ;  /* 0x0000004000007824 */ /* 0x000fe800078e0202 */
[C---:B------:R-:W-:Y:S01]  /*11d40*/  VIADD R2, R0.reuse, 0x8 ;  /* 0x0000000800027836 */ /* 0x040fe20000000000 */
[CC--:B------:R-:W-:Y:S01]  /*11d50*/  ISETP.GE.AND P1, PT, R0.reuse, R215.reuse, PT ;  /* 0x000000d70000720c */ /* 0x0c0fe20003f26270 */
[C---:B------:R-:W-:Y:S01]  /*11d60*/  VIADD R3, R0.reuse, 0x1 ;  /* 0x0000000100037836 */ /* 0x040fe20000000000 */
[-C--:B------:R-:W-:Y:S02]  /*11d70*/  ISETP.GE.AND P0, PT, R0, R214.reuse, PT ;  /* 0x000000d60000720c */ /* 0x080fe40003f06270 */
[CC--:B------:R-:W-:Y:S02]  /*11d80*/  ISETP.GE.AND P5, PT, R2.reuse, R215.reuse, PT ;  /* 0x000000d70200720c */ /* 0x0c0fe40003fa6270 */
[CC--:B------:R-:W-:Y:S02]  /*11d90*/  ISETP.GE.AND P3, PT, R2.reuse, R214.reuse, PT ;  /* 0x000000d60200720c */ /* 0x0c0fe40003f66270 */
[C---:B------:R-:W-:Y:S02]  /*11da0*/  ISETP.GE.AND P6, PT, R3.reuse, R215, PT ;  /* 0x000000d70300720c */ /* 0x040fe40003fc6270 */
[C---:B------:R-:W-:Y:S02]  /*11db0*/  ISETP.GE.AND P4, PT, R3.reuse, R214, PT ;  /* 0x000000d60300720c */ /* 0x040fe40003f86270 */
[CC--:B------:R-:W-:Y:S02]  /*11dc0*/  ISETP.GE.OR P5, PT, R2.reuse, R217.reuse, !P5 ;  /* 0x000000d90200720c */ /* 0x0c0fe40006fa6670 */
[-C--:B------:R-:W-:Y:S01]  /*11dd0*/  ISETP.GE.OR P3, PT, R2, R216.reuse, !P3 ;  /* 0x000000d80200720c */ /* 0x080fe20005f66670 */
[C---:B------:R-:W-:Y:S01]  /*11de0*/  VIADD R2, R0.reuse, 0x10 ;  /* 0x0000001000027836 */ /* 0x040fe20000000000 */
[CC--:B------:R-:W-:Y:S02]  /*11df0*/  ISETP.GE.OR P6, PT, R3.reuse, R217.reuse, !P6 ;  /* 0x000000d90300720c */ /* 0x0c0fe400077c6670 */
[-C--:B------:R-:W-:Y:S01]  /*11e00*/  ISETP.GE.OR P4, PT, R3, R216.reuse, !P4 ;  /* 0x000000d80300720c */ /* 0x080fe20006786670 */
[C---:B------:R-:W-:Y:S01]  /*11e10*/  VIADD R3, R0.reuse, 0x9 ;  /* 0x0000000900037836 */ /* 0x040fe20000000000 */
[C---:B------:R-:W-:Y:S02]  /*11e20*/  ISETP.GE.OR P1, PT, R0.reuse, R217, !P1 ;  /* 0x000000d90000720c */ /* 0x040fe40004f26670 */
[----:B------:R-:W-:Y:S02]  /*11e30*/  ISETP.GE.OR P0, PT, R0, R216, !P0 ;  /* 0x000000d80000720c */ /* 0x000fe40004706670 */
[----:B------:R-:W-:Y:S01]  /*11e40*/  FSEL R174, R4, -INF , !P1 ;  /* 0xff80000004ae7808 */ /* 0x000fe20004800000 */
[----:B------:R-:W-:Y:S01]  /*11e50*/  VIADD R4, R0, 0x28 ;  /* 0x0000002800047836 */ /* 0x000fe20000000000 */
        /* <DEDUP_REMOVED lines=8> */
[-C--:B------:R-:W-:Y:S01]  /*11ee0*/  ISETP.GE.OR P1, PT, R2, R216.reuse, !P1 ;  /* 0x000000d80200720c */ /* 0x080fe20004f26670 */
[C---:B------:R-:W-:Y:S01]  /*11ef0*/  VIADD R2, R0.reuse, 0x18 ;  /* 0x0000001800027836 */ /* 0x040fe20000000000 */
[C---:B------:R-:W-:Y:S02]  /*11f00*/  ISETP.GE.OR P0, PT, R3.reuse, R216, !P0 ;  /* 0x000000d80300720c */ /* 0x040fe40004706670 */
[----:B------:R-:W-:Y:S01]  /*11f10*/  ISETP.GE.OR P4, PT, R3, R217, !P4 ;  /* 0x000000d90300720c */ /* 0x000fe20006786670 */
[----:B------:R-:W-:Y:S01]  /*11f20*/  VIADD R3, R0, 0x11 ;  /* 0x0000001100037836 */ /* 0x000fe20000000000 */
        /* <DEDUP_REMOVED lines=17> */
[CC--:B------:R-:W-:Y:S02]  /*12040*/  ISETP.GE.AND P0, PT, R2.reuse, R215.reuse, PT ;  /* 0x000000d70200720c */ /* 0x0c0fe40003f06270 */
[C---:B------:R-:W-:Y:S02]  /*12050*/  ISETP.GE.AND P6, PT, R2.reuse, R214, PT ;  /* 0x000000d60200720c */ /* 0x040fe40003fc6270 */
[C---:B------:R-:W-:Y:S02]  /*12060*/  ISETP.GE.AND P4, PT, R3.reuse, R215, PT ;  /* 0x000000d70300720c */ /* 0x040fe40003f86270 */
[CC--:B------:R-:W-:Y:S02]  /*12070*/  ISETP.GE.OR P0, PT, R2.reuse, R217.reuse, !P0 ;  /* 0x000000d90200720c */ /* 0x0c0fe40004706670 */
[----:B------:R-:W-:Y:S01]  /*12080*/  ISETP.GE.OR P6, PT, R2, R216, !P6 ;  /* 0x000000d80200720c */ /* 0x000fe200077c6670 */
[----:B------:R-:W-:Y:S01]  /*12090*/  VIADD R2, R0, 0x21 ;  /* 0x0000002100027836 */ /* 0x000fe20000000000 */
[----:B------:R-:W-:Y:S02]  /*120a0*/  FSEL R212, R14, -INF , !P1 ;  /* 0xff8000000ed47808 */ /* 0x000fe40004800000 */
[C---:B------:R-:W-:Y:S02]  /*120b0*/  ISETP.GE.OR P4, PT, R3.reuse, R217, !P4 ;  /* 0x000000d90300720c */ /* 0x040fe40006786670 */
[----:B------:R-:W-:Y:S02]  /*120c0*/  ISETP.GE.AND P1, PT, R3, R214, PT ;  /* 0x000000d60300720c */ /* 0x000fe40003f26270 */
[----:B------:R-:W-:Y:S02]  /*120d0*/  FSEL R180, R17, -INF , !P4 ;  /* 0xff80000011b47808 */ /* 0x000fe40006000000 */
[----:B------:R-:W-:Y:S01]  /*120e0*/  ISETP.GE.OR P1, PT, R3, R216, !P1 ;  /* 0x000000d80300720c */ /* 0x000fe20004f26670 */
[----:B------:R-:W-:Y:S01]  /*120f0*/  VIADD R3, R0, 0x29 ;  /* 0x0000002900037836 */ /* 0x000fe20000000000 */
[C---:B------:R-:W-:Y:S02]  /*12100*/  ISETP.GE.AND P4, PT, R2.reuse, R215, PT ;  /* 0x000000d70200720c */ /* 0x040fe40003f86270 */
[----:B------:R-:W-:Y:S02]  /*12110*/  FSEL R178, R19, -INF , !P1 ;  /* 0xff80000013b27808 */ /* 0x000fe40004800000 */
[----:B------:R-:W-:Y:S02]  /*12120*/  ISETP.GE.OR P4, PT, R2, R217, !P4 ;  /* 0x000000d90200720c */ /* 0x000fe40006786670 */
[----:B------:R-:W-:Y:S02]  /*12130*/  FSEL R181, R16, -INF , !P5 ;  /* 0xff80000010b57808 */ /* 0x000fe40006800000 */
[C---:B------:R-:W-:Y:S02]  /*12140*/  ISETP.GE.AND P1, PT, R4.reuse, R215, PT ;  /* 0x000000d70400720c */ /* 0x040fe40003f26270 */
[----:B------:R-:W-:Y:S02]  /*12150*/  ISETP.GE.AND P5, PT, R4, R214, PT ;  /* 0x000000d60400720c */ /* 0x000fe40003fa6270 */
[----:B------:R-:W-:Y:S02]  /*12160*/  FSEL R237, R20, -INF , !P0 ;  /* 0xff80000014ed7808 */ /* 0x000fe40004000000 */
[----:B------:R-:W-:Y:S02]  /*12170*/  FSEL R238, R21, -INF , !P4 ;  /* 0xff80000015ee7808 */ /* 0x000fe40006000000 */
[C---:B------:R-:W-:Y:S02]  /*12180*/  ISETP.GE.OR P1, PT, R4.reuse, R217, !P1 ;  /* 0x000000d90400720c */ /* 0x040fe40004f26670 */
[----:B------:R-:W-:Y:S02]  /*12190*/  ISETP.GE.OR P5, PT, R4, R216, !P5 ;  /* 0x000000d80400720c */ /* 0x000fe40006fa6670 */
[C---:B------:R-:W-:Y:S02]  /*121a0*/  ISETP.GE.AND P0, PT, R3.reuse, R215, PT ;  /* 0x000000d70300720c */ /* 0x040fe40003f06270 */
[C---:B------:R-:W-:Y:S02]  /*121b0*/  ISETP.GE.AND P4, PT, R3.reuse, R214, PT ;  /* 0x000000d60300720c */ /* 0x040fe40003f86270 */
[----:B------:R-:W-:Y:S02]  /*121c0*/  FMNMX.FTZ R4, R174, R133, !PT ;  /* 0x00000085ae047209 */ /* 0x000fe40007810000 */
[----:B------:R-:W-:Y:S02]  /*121d0*/  FSEL R179, R18, -INF , !P3 ;  /* 0xff80000012b37808 */ /* 0x000fe40005800000 */
[C---:B------:R-:W-:Y:S02]  /*121e0*/  ISETP.GE.OR P0, PT, R3.reuse, R217, !P0 ;  /* 0x000000d90300720c */ /* 0x040fe40004706670 */
[----:B------:R-:W-:Y:S02]  /*121f0*/  ISETP.GE.OR P4, PT, R3, R216, !P4 ;  /* 0x000000d80300720c */ /* 0x000fe40006786670 */
[----:B------:R-:W-:Y:S02]  /*12200*/  ISETP.GE.AND P3, PT, R2, R214, PT ;  /* 0x000000d60200720c */ /* 0x000fe40003f66270 */
[----:B------:R-:W-:Y:S02]  /*12210*/  FMNMX.FTZ R3, R176, R4, !PT ;  /* 0x00000004b0037209 */ /* 0x000fe40007810000 */
[----:B------:R-:W-:Y:S01]  /*12220*/  ISETP.GE.OR P3, PT, R2, R216, !P3 ;  /* 0x000000d80200720c */ /* 0x000fe20005f66670 */
[----:B------:R-:W-:Y:S01]  /*12230*/  VIADD R2, R0, 0x30 ;  /* 0x0000003000027836 */ /* 0x000fe20000000000 */
[----:B------:R-:W-:Y:S02]  /*12240*/  FMNMX.FTZ R3, R168, R3, !PT ;  /* 0x00000003a8037209 */ /* 0x000fe40007810000 */
[----:B------:R-:W-:Y:S02]  /*12250*/  FMNMX.FTZ R4, R175, R134, !PT ;  /* 0x00000086af047209 */ /* 0x000fe40007810000 */
[----:B------:R-:W-:Y:S02]  /*12260*/  FMNMX.FTZ R5, R169, R3, !PT ;  /* 0x00000003a9057209 */ /* 0x000fe40007810000 */
[----:B------:R-:W-:Y:S02]  /*12270*/  FSEL R239, R22, -INF , !P6 ;  /* 0xff80000016ef7808 */ /* 0x000fe40007000000 */
[----:B------:R-:W-:Y:S02]  /*12280*/  FSEL R240, R23, -INF , !P3 ;  /* 0xff80000017f07808 */ /* 0x000fe40005800000 */
[C---:B------:R-:W-:Y:S01]  /*12290*/  ISETP.GE.AND P6, PT, R2.reuse, R215, PT ;  /* 0x000000d70200720c */ /* 0x040fe20003fc6270 */
[----:B------:R-:W-:Y:S01]  /*122a0*/  LDSM.16.MT88.4 R20, [R186+0x10000] ;  /* 0x01000000ba14783b */ /* 0x000fe20000004200 */
[----:B------:R-:W-:Y:S02]  /*122b0*/  ISETP.GE.AND P3, PT, R2, R214, PT ;  /* 0x000000d60200720c */ /* 0x000fe40003f66270 */
[----:B------:R-:W-:Y:S02]  /*122c0*/  FMNMX.FTZ R3, R177, R4, !PT ;  /* 0x00000004b1037209 */ /* 0x000fe40007810000 */
[----:B------:R-:W-:Y:S02]  /*122d0*/  FMNMX.FTZ R4, R182, R5, !PT ;  /* 0x00000005b6047209 */ /* 0x000fe40007810000 */
[C---:B------:R-:W-:Y:S02]  /*122e0*/  ISETP.GE.OR P6, PT, R2.reuse, R217, !P6 ;  /* 0x000000d90200720c */ /* 0x040fe400077c6670 */
[----:B------:R-:W-:Y:S01]  /*122f0*/  ISETP.GE.OR P3, PT, R2, R216, !P3 ;  /* 0x000000d80200720c */ /* 0x000fe20005f66670 */
[----:B------:R-:W-:Y:S01]  /*12300*/  VIADD R2, R0, 0x31 ;  /* 0x0000003100027836 */ /* 0x000fe20000000000 */
[----:B------:R-:W-:Y:S02]  /*12310*/  FMNMX.FTZ R3, R170, R3, !PT ;  /* 0x00000003aa037209 */ /* 0x000fe40007810000 */
        /* <DEDUP_REMOVED lines=9> */
[----:B------:R-:W-:Y:S01]  /*123b0*/  ISETP.GE.OR P0, PT, R2, R216, !P0 ;  /* 0x000000d80200720c */ /* 0x000fe20004706670 */
[----:B------:R-:W-:Y:S01]  /*123c0*/  VIADD R2, R0, 0x38 ;  /* 0x0000003800027836 */ /* 0x000fe20000000000 */
[----:B------:R-:W-:Y:S01]  /*123d0*/  FMNMX.FTZ R4, R180, R4, !PT ;  /* 0x00000004b4047209 */ /* 0x000fe20007810000 */
[----:B------:R-:W-:Y:S01]  /*123e0*/  VIADD R0, R0, 0x39 ;  /* 0x0000003900007836 */ /* 0x000fe20000000000 */
        /* <DEDUP_REMOVED lines=12> */
[----:B------:R-:W-:Y:S02]  /*124b0*/  FSEL R236, R28, -INF , !P6 ;  /* 0xff8000001cec7808 */ /* 0x000fe40007000000 */
[----:B------:R-:W-:Y:S02]  /*124c0*/  FMNMX.FTZ R3, R222, R3, !PT ;  /* 0x00000003de037209 */ /* 0x000fe40007810000 */
[----:B------:R-:W-:Y:S02]  /*124d0*/  FMNMX.FTZ R2, R239, R2, !PT ;  /* 0x00000002ef027209 */ /* 0x000fe40007810000 */
[----:B------:R-:W-:Y:S02]  /*124e0*/  FSEL R235, R29, -INF , !P1 ;  /* 0xff8000001deb7808 */ /* 0x000fe40004800000 */
[----:B------:R-:W-:Y:S02]  /*124f0*/  ISETP.GE.AND P6, PT, R0, R215, PT ;  /* 0x000000d70000720c */ /* 0x000fe40003fc6270 */
[----:B------:R-:W-:Y:S02]  /*12500*/  FMNMX.FTZ R3, R236, R3, !PT ;  /* 0x00000003ec037209 */ /* 0x000fe40007810000 */
[----:B------:R-:W-:Y:S02]  /*12510*/  FMNMX.FTZ R2, R240, R2, !PT ;  /* 0x00000002f0027209 */ /* 0x000fe40007810000 */
[----:B------:R-:W-:Y:S02]  /*12520*/  ISETP.GE.OR P6, PT, R0, R217, !P6 ;  /* 0x000000d90000720c */ /* 0x000fe400077c6670 */
[----:B------:R-:W-:Y:S02]  /*12530*/  FSEL R234, R32, -INF , !P5 ;  /* 0xff80000020ea7808 */ /* 0x000fe40006800000 */
[----:B------:R-:W-:Y:S02]  /*12540*/  FMNMX.FTZ R3, R235, R3, !PT ;  /* 0x00000003eb037209 */ /* 0x000fe40007810000 */
[----:B------:R-:W-:Y:S02]  /*12550*/  FMNMX.FTZ R2, R230, R2, !PT ;  /* 0x00000002e6027209 */ /* 0x000fe40007810000 */
[----:B------:R-:W-:Y:S02]  /*12560*/  FSEL R232, R33, -INF , !P6 ;  /* 0xff80000021e87808 */ /* 0x000fe40007000000 */
[----:B------:R-:W-:Y:S02]  /*12570*/  FMNMX.FTZ R3, R234, R3, !PT ;  /* 0x00000003ea037209 */ /* 0x000fe40007810000 */
[----:B------:R-:W-:Y:S02]  /*12580*/  FSEL R248, R30, -INF , !P3 ;  /* 0xff8000001ef87808 */ /* 0x000fe40005800000 */
[----:B------:R-:W-:Y:S02]  /*12590*/  FMNMX.FTZ R2, R231, R2, !PT ;  /* 0x00000002e7027209 */ /* 0x000fe40007810000 */
[----:B------:R-:W-:Y:S02]  /*125a0*/  FSEL R250, R31, -INF , !P0 ;  /* 0xff8000001ffa7808 */ /* 0x000fe40004000000 */
[----:B------:R-:W-:Y:S01]  /*125b0*/  FMNMX.FTZ R3, R232, R3, !PT ;  /* 0x00000003e8037209 */ /* 0x000fe20007810000 */
[----:B------:R-:W-:Y:S01]  /*125c0*/  LDSM.16.MT88.4 R28, [R188+0x10000] ;  /* 0x01000000bc1c783b */ /* 0x000fe20000004200 */
[----:B------:R-:W-:Y:S02]  /*125d0*/  ISETP.GE.AND P0, PT, R0, R214, PT ;  /* 0x000000d60000720c */ /* 0x000fe40003f06270 */
[----:B------:R-:W-:Y:S02]  /*125e0*/  FMNMX.FTZ R2, R248, R2, !PT ;  /* 0x00000002f8027209 */ /* 0x000fe40007810000 */
[----:B------:R-:W-:Y:S02]  /*125f0*/  ISETP.GE.OR P0, PT, R0, R216, !P0 ;  /* 0x000000d80000720c */ /* 0x000fe40004706670 */
[----:B------:R-:W-:Y:S01]  /*12600*/  FSEL R249, R34, -INF , !P4 ;  /* 0xff80000022f97808 */ /* 0x000fe20006000000 */
[----:B------:R-:W1:Y:S01]  /*12610*/  SHFL.BFLY PT, R7, R3, 0x2, 0x1f ;  /* 0x0c401f0003077f89 */ /* 0x000e6200000e0000 */
[----:B------:R-:W-:Y:S01]  /*12620*/  FMNMX.FTZ R0, R250, R2, !PT ;  /* 0x00000002fa007209 */ /* 0x000fe20007810000 */
[----:B------:R-:W-:Y:S01]  /*12630*/  IMAD.U32 R2, RZ, RZ, UR35 ;  /* 0x00000023ff027e24 */ /* 0x000fe2000f8e00ff */
[----:B------:R-:W-:Y:S02]  /*12640*/  FSEL R135, R35, -INF , !P0 ;  /* 0xff80000023877808 */ /* 0x000fe40004000000 */
[----:B------:R-:W-:Y:S02]  /*12650*/  FMNMX.FTZ R0, R249, R0, !PT ;  /* 0x00000000f9007209 */ /* 0x000fe40007810000 */
[----:B--2---:R-:W-:Y:S01]  /*12660*/  LOP3.LUT R5, R243, UR32, R2, 0x96, !PT ;  /* 0x00000020f3057c12 */ /* 0x004fe2000f8e9602 */
[----:B------:R-:W-:Y:S01]  /*12670*/  UIADD3 UR32, UR32, 0x1, URZ ;  /* 0x0000000120207890 */ /* 0x000fe2000fffe03f */
[----:B------:R-:W-:Y:S02]  /*12680*/  FMNMX.FTZ R0, R135, R0, !PT ;  /* 0x0000000087007209 */ /* 0x000fe40007810000 */
[----:B---3--:R-:W-:Y:S01]  /*12690*/  LOP3.LUT R4, R227, UR20, R242, 0x96, !PT ;  /* 0x00000014e3047c12 */ /* 0x008fe2000f8e96f2 */
[----:B------:R-:W-:Y:S01]  /*126a0*/  IMAD.WIDE.U32 R8, R5, -0x326172a9, RZ ;  /* 0xcd9e8d5705087825 */ /* 0x000fe200078e00ff */
[----:B------:R-:W-:Y:S01]  /*126b0*/  UIADD3 UR20, UR35, 0x646e171e, URZ ;  /* 0x646e171e23147890 */ /* 0x000fe2000fffe03f */
[----:B------:R-:W2:Y:S02]  /*126c0*/  SHFL.BFLY PT, R2, R0, 0x2, 0x1f ;  /* 0x0c401f0000027f89 */ /* 0x000ea400000e0000 */
[----:B------:R-:W-:Y:S01]  /*126d0*/  IMAD.WIDE.U32 R16, R4, -0x326172a9, RZ ;  /* 0xcd9e8d5704107825 */ /* 0x000fe200078e00ff */
[----:B-----5:R-:W-:Y:S04]  /*126e0*/  LOP3.LUT R4, R9, UR29, R228, 0x96, !PT ;  /* 0x0000001d09047c12 */ /* 0x020fe8000f8e96e4 */
[----:B------:R-:W-:Y:S01]  /*126f0*/  LOP3.LUT R6, R17, UR28, R8, 0x96, !PT ;  /* 0x0000001c11067c12 */ /* 0x000fe2000f8e9608 */
[----:B------:R-:W-:Y:S01]  /*12700*/  IMAD.WIDE.U32 R4, R4, -0x2daee0ad, RZ ;  /* 0xd2511f5304047825 */ /* 0x000fe200078e00ff */
[----:B-1----:R-:W-:Y:S03]  /*12710*/  FMNMX.FTZ R3, R3, R7, !PT ;  /* 0x0000000703037209 */ /* 0x002fe60007810000 */
[----:B------:R-:W-:Y:S01]  /*12720*/  IMAD.WIDE.U32 R6, R6, -0x2daee0ad, RZ ;  /* 0xd2511f5306067825 */ /* 0x000fe200078e00ff */
[----:B------:R-:W-:Y:S01]  /*12730*/  LOP3.LUT R5, R5, UR27, R226, 0x96, !PT ;  /* 0x0000001b05057c12 */ /* 0x000fe2000f8e96e2 */
[----:B------:R-:W1:Y:S03]  /*12740*/  SHFL.BFLY PT, R132, R3, 0x1, 0x1f ;  /* 0x0c201f0003847f89 */ /* 0x000e6600000e0000 */
[----:B------:R-:W-:Y:S01]  /*12750*/  LOP3.LUT R10, R7, UR24, R4, 0x96, !PT ;  /* 0x00000018070a7c12 */ /* 0x000fe2000f8e9604 */
[----:B------:R-:W-:Y:S04]  /*12760*/  IMAD.WIDE.U32 R4, R5, -0x326172a9, RZ ;  /* 0xcd9e8d5705047825 */ /* 0x000fe800078e00ff */
[----:B------:R-:W-:Y:S01]  /*12770*/  IMAD.WIDE.U32 R10, R10, -0x326172a9, RZ ;  /* 0xcd9e8d570a0a7825 */ /* 0x000fe200078e00ff */
[----:B------:R-:W-:Y:S02]  /*12780*/  LOP3.LUT R5, R5, UR26, R16, 0x96, !PT ;  /* 0x0000001a05057c12 */ /* 0x000fe4000f8e9610 */
[----:B--2---:R-:W-:Y:S02]  /*12790*/  FMNMX.FTZ R0, R0, R2, !PT ;  /* 0x0000000200007209 */ /* 0x004fe40007810000 */
[----:B------:R-:W-:Y:S01]  /*127a0*/  LOP3.LUT R12, R11, UR23, R4, 0x96, !PT ;  /* 0x000000170b0c7c12 */ /* 0x000fe2000f8e9604 */
[----:B------:R-:W-:Y:S02]  /*127b0*/  IMAD.WIDE.U32 R4, R5, -0x2daee0ad, RZ ;  /* 0xd2511f5305047825 */ /* 0x000fe400078e00ff */
[----:B------:R-:W2:Y:S02]  /*127c0*/  SHFL.BFLY PT, R2, R0, 0x1, 0x1f ;  /* 0x0c201f0000027f89 */ /* 0x000ea400000e0000 */
[----:B------:R-:W-:Y:S01]  /*127d0*/  IMAD.WIDE.U32 R12, R12, -0x2daee0ad, RZ ;  /* 0xd2511f530c0c7825 */ /* 0x000fe200078e00ff */
[----:B------:R-:W-:Y:S04]  /*127e0*/  LOP3.LUT R8, R5, UR22, R6, 0x96, !PT ;  /* 0x0000001605087c12 */ /* 0x000fe8000f8e9606 */
[----:B------:R-:W-:Y:S01]  /*127f0*/  LOP3.LUT R6, R13, UR10, R4, 0x96, !PT ;  /* 0x0000000a0d067c12 */ /* 0x000fe2000f8e9604 */
[----:B------:R-:W-:Y:S01]  /*12800*/  IMAD.WIDE.U32 R8, R8, -0x326172a9, RZ ;  /* 0xcd9e8d5708087825 */ /* 0x000fe200078e00ff */
[----:B-1----:R-:W-:Y:S03]  /*12810*/  FMNMX.FTZ R132, R3, R132, !PT ;  /* 0x0000008403847209 */ /* 0x002fe60007810000 */
[----:B------:R-:W-:Y:S01]  /*12820*/  IMAD.WIDE.U32 R6, R6, -0x326172a9, RZ ;  /* 0xcd9e8d5706067825 */ /* 0x000fe200078e00ff */
[----:B------:R-:W-:Y:S02]  /*12830*/  LOP3.LUT R4, R9, UR11, R10, 0x96, !PT ;  /* 0x0000000b09047c12 */ /* 0x000fe4000f8e960a */
[C---:B------:R-:W-:Y:S01]  /*12840*/  FSETP.NEU.FTZ.AND P1, PT, R132.reuse, -INF , PT ;  /* 0xff8000008400780b */ /* 0x040fe20003f3d000 */
[----:B------:R-:W-:Y:S01]  /*12850*/  FMUL.FTZ R172, R132, UR4 ;  /* 0x0000000484ac7c20 */ /* 0x000fe20008410000 */
[----:B------:R-:W-:Y:S01]  /*12860*/  SHF.R.U32.HI R10, RZ, 0x10, R6 ;  /* 0x00000010ff0a7819 */ /* 0x000fe20000011606 */
[----:B------:R-:W-:Y:S01]  /*12870*/  IMAD.WIDE.U32 R4, R4, -0x2daee0ad, RZ ;  /* 0xd2511f5304047825 */ /* 0x000fe200078e00ff */
[----:B------:R-:W-:Y:S02]  /*12880*/  LOP3.LUT R9, R6, 0xffff, RZ, 0xc0, !PT ;  /* 0x0000ffff06097812 */ /* 0x000fe400078ec0ff */
[----:B------:R-:W-:Y:S02]  /*12890*/  FSEL R172, R172, RZ, P1 ;  /* 0x000000ffacac7208 */ /* 0x000fe40000800000 */
[----:B------:R-:W-:Y:S02]  /*128a0*/  LOP3.LUT R8, R7, UR25, R8, 0x96, !PT ;  /* 0x0000001907087c12 */ /* 0x000fe4000f8e9608 */
[----:B--2---:R-:W-:Y:S01]  /*128b0*/  FMNMX.FTZ R3, R0, R2, !PT ;  /* 0x0000000200037209 */ /* 0x004fe20007810000 */
[--C-:B------:R-:W-:Y:S01]  /*128c0*/  FFMA.FTZ R2, R169, UR4, -R172.reuse ;  /* 0x00000004a9027c23 */ /* 0x100fe200080108ac */
[----:B------:R-:W-:Y:S01]  /*128d0*/  FFMA.FTZ R0, R168, UR4, -R172 ;  /* 0x00000004a8007c23 */ /* 0x000fe200080108ac */
[----:B------:R-:W-:Y:S02]  /*128e0*/  LOP3.LUT R14, R6, 0xff, RZ, 0xc0, !PT ;  /* 0x000000ff060e7812 */ /* 0x000fe400078ec0ff */
[----:B------:R1:W-:Y:S01]  /*128f0*/  MUFU.EX2 R246, R2 ;  /* 0x0000000200f67308 */ /* 0x0003e20000000800 */
[C---:B------:R-:W-:Y:S01]  /*12900*/  FMUL.FTZ R173, R3.reuse, UR4 ;  /* 0x0000000403ad7c20 */ /* 0x040fe20008410000 */
[----:B------:R-:W-:Y:S02]  /*12910*/  FSETP.NEU.FTZ.AND P0, PT, R3, -INF , PT ;  /* 0xff8000000300780b */ /* 0x000fe40003f1d000 */
[----:B------:R-:W-:Y:S02]  /*12920*/  SHF.R.U32.HI R7, RZ, 0x18, R6 ;  /* 0x00000018ff077819 */ /* 0x000fe40000011606 */
[----:B------:R-:W-:Y:S04]  /*12930*/  FSEL R173, R173, RZ, P0 ;  /* 0x000000ffadad7208 */ /* 0x000fe80000000000 */
[----:B------:R2:W3:Y:S01]  /*12940*/  MUFU.EX2 R244, R0 ;  /* 0x0000000000f47308 */ /* 0x0004e20000000800 */
[----:B------:R-:W-:Y:S02]  /*12950*/  SHF.R.U32.HI R6, RZ, 0x8, R9 ;  /* 0x00000008ff067819 */ /* 0x000fe40000011609 */
[----:B------:R-:W-:Y:S02]  /*12960*/  LOP3.LUT R13, R4, 0xff, RZ, 0xc0, !PT ;  /* 0x000000ff040d7812 */ /* 0x000fe400078ec0ff */
[----:B------:R-:W-:Y:S02]  /*12970*/  SHF.R.U32.HI R11, RZ, 0x18, R4 ;  /* 0x00000018ff0b7819 */ /* 0x000fe40000011604 */
[----:B------:R-:W-:Y:S02]  /*12980*/  LOP3.LUT R9, R8, 0xff, RZ, 0xc0, !PT ;  /* 0x000000ff08097812 */ /* 0x000fe400078ec0ff */
[----:B-1----:R-:W-:Y:S02]  /*12990*/  LOP3.LUT R2, R10, 0xff, RZ, 0xc0, !PT ;  /* 0x000000ff0a027812 */ /* 0x002fe400078ec0ff */
[----:B------:R-:W-:Y:S02]  /*129a0*/  LOP3.LUT R10, R4, 0xffff, RZ, 0xc0, !PT ;  /* 0x0000ffff040a7812 */ /* 0x000fe400078ec0ff */
[----:B--2---:R-:W-:Y:S01]  /*129b0*/  LOP3.LUT R0, R5, UR20, R12, 0x96, !PT ;  /* 0x0000001405007c12 */ /* 0x004fe2000f8e960c */
[--C-:B------:R-:W-:Y:S01]  /*129c0*/  FFMA.FTZ R5, R170, UR4, -R173.reuse ;  /* 0x00000004aa057c23 */ /* 0x100fe200080108ad */
[----:B------:R-:W-:Y:S01]  /*129d0*/  SHF.R.U32.HI R12, RZ, 0x10, R4 ;  /* 0x00000010ff0c7819 */ /* 0x000fe20000011604 */
[----:B------:R-:W-:Y:S01]  /*129e0*/  FFMA.FTZ R4, R171, UR4, -R173 ;  /* 0x00000004ab047c23 */ /* 0x000fe200080108ad */
[----:B------:R-:W-:Y:S01]  /*129f0*/  PRMT R170, R14, 0x5410, R6 ;  /* 0x000054100eaa7816 */ /* 0x000fe20000000006 */
[----:B------:R1:W-:Y:S01]  /*12a00*/  MUFU.EX2 R245, R5 ;  /* 0x0000000500f57308 */ /* 0x0003e20000000800 */
[----:B------:R-:W-:Y:S01]  /*12a10*/  PRMT R14, R2, 0x5410, R7 ;  /* 0x00005410020e7816 */ /* 0x000fe20000000007 */
[----:B------:R-:W-:Y:S01]  /*12a20*/  FFMA.FTZ R6, R174, UR4, -R172 ;  /* 0x00000004ae067c23 */ /* 0x000fe200080108ac */
[----:B------:R-:W-:Y:S02]  /*12a30*/  LOP3.LUT R2, R8, 0xffff, RZ, 0xc0, !PT ;  /* 0x0000ffff08027812 */ /* 0x000fe400078ec0ff */
[--C-:B----4-:R-:W-:Y:S02]  /*12a40*/  HSET2.LE.AND R170, R170, R224.reuse, PT ;  /* 0x000000e0aaaa7233 */ /* 0x110fe40003803000 */
[----:B------:R-:W-:Y:S03]  /*12a50*/  SHF.R.U32.HI R7, RZ, 0x8, R2 ;  /* 0x00000008ff077819 */ /* 0x000fe60000011602 */
[----:B------:R2:W-:Y:S01]  /*12a60*/  MUFU.EX2 R247, R4 ;  /* 0x0000000400f77308 */ /* 0x0005e20000000800 */
[----:B------:R-:W-:Y:S02]  /*12a70*/  LOP3.LUT R2, R12, 0xff, RZ, 0xc0, !PT ;  /* 0x000000ff0c027812 */ /* 0x000fe400078ec0ff */
[----:B------:R-:W-:Y:S02]  /*12a80*/  PRMT R9, R9, 0x5410, R7 ;  /* 0x0000541009097816 */ /* 0x000fe40000000007 */
[----:B------:R-:W-:Y:S02]  /*12a90*/  PRMT R220, R2, 0x5410, R11 ;  /* 0x0000541002dc7816 */ /* 0x000fe4000000000b */
[C---:B------:R-:W-:Y:S03]  /*12aa0*/  LOP3.LUT R2, R0.reuse, 0xffff, RZ, 0xc0, !PT ;  /* 0x0000ffff00027812 */ /* 0x040fe600078ec0ff */
[----:B------:R4:W-:Y:S01]  /*12ab0*/  MUFU.EX2 R218, R6 ;  /* 0x0000000600da7308 */ /* 0x0009e20000000800 */
[--C-:B-1----:R-:W-:Y:S02]  /*12ac0*/  SHF.R.U32.HI R5, RZ, 0x10, R8.reuse ;  /* 0x00000010ff057819 */ /* 0x102fe40000011608 */
[----:B------:R-:W-:Y:S02]  /*12ad0*/  SHF.R.U32.HI R8, RZ, 0x18, R8 ;  /* 0x00000018ff087819 */ /* 0x000fe40000011608 */
[----:B------:R-:W-:Y:S02]  /*12ae0*/  LOP3.LUT R5, R5, 0xff, RZ, 0xc0, !PT ;  /* 0x000000ff05057812 */ /* 0x000fe400078ec0ff */
[----:B------:R-:W-:Y:S02]  /*12af0*/  LOP3.LUT R7, R0, 0xff, RZ, 0xc0, !PT ;  /* 0x000000ff00077812 */ /* 0x000fe400078ec0ff */
[----:B------:R-:W-:Y:S01]  /*12b00*/  PRMT R8, R5, 0x5410, R8 ;  /* 0x0000541005087816 */ /* 0x000fe20000000008 */
[----:B------:R-:W-:Y:S01]  /*12b10*/  FFMA.FTZ R5, R176, UR4, -R172 ;  /* 0x00000004b0057c23 */ /* 0x000fe200080108ac */
[----:B--2---:R-:W-:Y:S02]  /*12b20*/  SHF.R.U32.HI R4, RZ, 0x8, R10 ;  /* 0x00000008ff047819 */ /* 0x004fe4000001160a */
[----:B------:R-:W-:Y:S01]  /*12b30*/  SHF.R.U32.HI R2, RZ, 0x8, R2 ;  /* 0x00000008ff027819 */ /* 0x000fe20000011602 */
[----:B------:R1:W2:Y:S01]  /*12b40*/  MUFU.EX2 R241, R5 ;  /* 0x0000000500f17308 */ /* 0x0002a20000000800 */
[----:B------:R-:W-:Y:S02]  /*12b50*/  PRMT R221, R13, 0x5410, R4 ;  /* 0x000054100ddd7816 */ /* 0x000fe40000000004 */
[--C-:B------:R-:W-:Y:S02]  /*12b60*/  SHF.R.U32.HI R4, RZ, 0x10, R0.reuse ;  /* 0x00000010ff047819 */ /* 0x100fe40000011600 */
[----:B----4-:R-:W-:Y:S02]  /*12b70*/  SHF.R.U32.HI R6, RZ, 0x18, R0 ;  /* 0x00000018ff067819 */ /* 0x010fe40000011600 */
[----:B------:R-:W-:Y:S02]  /*12b80*/  LOP3.LUT R4, R4, 0xff, RZ, 0xc0, !PT ;  /* 0x000000ff04047812 */ /* 0x000fe400078ec0ff */
[--C-:B------:R-:W-:Y:S02]  /*12b90*/  HSET2.LE.AND R171, R14, R224.reuse, PT ;  /* 0x000000e00eab7233 */ /* 0x100fe40003803000 */
[----:B------:R-:W-:Y:S01]  /*12ba0*/  PRMT R176, R4, 0x5410, R6 ;  /* 0x0000541004b07816 */ /* 0x000fe20000000006 */
[--C-:B------:R-:W-:Y:S01]  /*12bb0*/  FFMA.FTZ R4, R177, UR4, -R173.reuse ;  /* 0x00000004b1047c23 */ /* 0x100fe200080108ad */
[----:B------:R-:W-:Y:S01]  /*12bc0*/  PRMT R219, R7, 0x5410, R2 ;  /* 0x0000541007db7816 */ /* 0x000fe20000000002 */
[----:B------:R-:W4:Y:S01]  /*12bd0*/  LDSM.16.MT88.4 R12, [R185+0x10000] ;  /* 0x01000000b90c783b */ /* 0x000f220000004200 */
[--C-:B------:R-:W-:Y:S01]  /*12be0*/  HSET2.LE.AND R168, R9, R224.reuse, PT ;  /* 0x000000e009a87233 */ /* 0x100fe20003803000 */
[----:B------:R3:W-:Y:S01]  /*12bf0*/  MUFU.EX2 R177, R4 ;  /* 0x0000000400b17308 */ /* 0x0007e20000000800 */
[----:B-1----:R-:W-:Y:S01]  /*12c00*/  FFMA.FTZ R5, R175, UR4, -R173 ;  /* 0x00000004af057c23 */ /* 0x002fe200080108ad */
[----:B------:R-:W-:Y:S02]  /*12c10*/  HSET2.LE.AND R169, R8, R224, PT ;  /* 0x000000e008a97233 */ /* 0x000fe40003803000 */
[----:B------:R-:W-:Y:S02]  /*12c20*/  FSEL R2, R132, RZ, P1 ;  /* 0x000000ff84027208 */ /* 0x000fe40000800000 */
[----:B------:R-:W-:Y:S04]  /*12c30*/  FSEL R0, R3, RZ, P0 ;  /* 0x000000ff03007208 */ /* 0x000fe80000000000 */
[----:B------:R1:W5:Y:S01]  /*12c40*/  MUFU.EX2 R175, R5 ;  /* 0x0000000500af7308 */ /* 0x0003620000000800 */
[----:B------:R-:W-:Y:S01]  /*12c50*/  FADD.FTZ R2, -R2, R133 ;  /* 0x0000008502027221 */ /* 0x000fe20000010100 */
[----:B------:R-:W-:Y:S01]  /*12c60*/  FFMA.FTZ R133, R181, UR4, -R172 ;  /* 0x00000004b5857c23 */ /* 0x000fe200080108ac */
[----:B------:R-:W-:Y:S01]  /*12c70*/  FADD.FTZ R0, -R0, R134 ;  /* 0x0000008600007221 */ /* 0x000fe20000010100 */
[--C-:B------:R-:W-:Y:S01]  /*12c80*/  FFMA.FTZ R134, R182, UR4, -R172.reuse ;  /* 0x00000004b6867c23 */ /* 0x100fe200080108ac */
[----:B------:R-:W-:Y:S01]  /*12c90*/  FMUL.FTZ R2, R2, UR4 ;  /* 0x0000000402027c20 */ /* 0x000fe20008410000 */
[--C-:B------:R-:W-:Y:S01]  /*12ca0*/  FFMA.FTZ R182, R236, UR4, -R172.reuse ;  /* 0x00000004ecb67c23 */ /* 0x100fe200080108ac */
[----:B------:R-:W-:Y:S01]  /*12cb0*/  FMUL.FTZ R0, R0, UR4 ;  /* 0x0000000400007c20 */ /* 0x000fe20008410000 */
[----:B------:R-:W-:Y:S01]  /*12cc0*/  FFMA.FTZ R181, R235, UR4, -R172 ;  /* 0x00000004ebb57c23 */ /* 0x000fe200080108ac */
[----:B---3--:R-:W-:Y:S02]  /*12cd0*/  F2FP.F16.F32.PACK_AB R4, R246, R244 ;  /* 0x000000f4f604723e */ /* 0x008fe400000000ff */
[----:B------:R-:W3:Y:S01]  /*12ce0*/  MUFU.EX2 R2, R2 ;  /* 0x0000000200027308 */ /* 0x000ee20000000800 */
[----:B------:R-:W-:Y:S02]  /*12cf0*/  PLOP3.LUT P0, PT, PT, PT, UP0, 0x80, 0x0 ;  /* 0x000000000000781c */ /* 0x000fe40003f0f008 */
[----:B------:R-:W-:Y:S02]  /*12d00*/  LOP3.LUT R170, R170, R4, RZ, 0xc0, !PT ;  /* 0x00000004aaaa7212 */ /* 0x000fe400078ec0ff */
[----:B--2---:R-:W-:Y:S01]  /*12d10*/  F2FP.F16.F32.PACK_AB R4, R241, R218 ;  /* 0x000000daf104723e */ /* 0x004fe200000000ff */
[----:B-1----:R-:W-:Y:S04]  /*12d20*/  IMAD.U32 R5, RZ, RZ, UR32 ;  /* 0x00000020ff057e24 */ /* 0x002fe8000f8e00ff */
[----:B------:R-:W1:Y:S01]  /*12d30*/  MUFU.EX2 R0, R0 ;  /* 0x0000000000007308 */ /* 0x000e620000000800 */
[----:B------:R-:W-:Y:S02]  /*12d40*/  LOP3.LUT R168, R168, R4, RZ, 0xc0, !PT ;  /* 0x00000004a8a87212 */ /* 0x000fe400078ec0ff */
[----:B------:R-:W-:Y:S02]  /*12d50*/  LOP3.LUT R6, R243, UR35, R5, 0x96, !PT ;  /* 0x00000023f3067c12 */ /* 0x000fe4000f8e9605 */
[----:B------:R-:W-:Y:S02]  /*12d60*/  F2FP.F16.F32.PACK_AB R5, R247, R245 ;  /* 0x000000f5f705723e */ /* 0x000fe400000000ff */
[----:B-----5:R-:W-:Y:S01]  /*12d70*/  F2FP.F16.F32.PACK_AB R4, R177, R175 ;  /* 0x000000afb104723e */ /* 0x020fe200000000ff */
[----:B------:R-:W-:Y:S01]  /*12d80*/  IMAD.WIDE.U32 R6, R6, -0x326172a9, RZ ;  /* 0xcd9e8d5706067825 */ /* 0x000fe200078e00ff */
[----:B------:R-:W-:Y:S01]  /*12d90*/  LOP3.LUT R171, R171, R5, RZ, 0xc0, !PT ;  /* 0x00000005abab7212 */ /* 0x000fe200078ec0ff */
[----:B------:R-:W-:Y:S01]  /*12da0*/  MUFU.EX2 R182, R182 ;  /* 0x000000b600b67308 */ /* 0x000fe20000000800 */
[----:B------:R-:W-:Y:S01]  /*12db0*/  LOP3.LUT R169, R169, R4, RZ, 0xc0, !PT ;  /* 0x00000004a9a97212 */ /* 0x000fe200078ec0ff */
[C---:B---3--:R-:W-:Y:S01]  /*12dc0*/  FMUL.FTZ R24, R2.reuse, R156 ;  /* 0x0000009c02187220 */ /* 0x048fe20000410000 */
[----:B------:R-:W-:Y:S01]  /*12dd0*/  LOP3.LUT R5, R7, UR29, R228, 0x96, !PT ;  /* 0x0000001d07057c12 */ /* 0x000fe2000f8e96e4 */
[C---:B------:R-:W-:Y:S01]  /*12de0*/  FMUL.FTZ R25, R2.reuse, R157 ;  /* 0x0000009d02197220 */ /* 0x040fe20000410000 */
[----:B------:R-:W-:Y:S01]  /*12df0*/  LOP3.LUT R10, R17, UR28, R6, 0x96, !PT ;  /* 0x0000001c110a7c12 */ /* 0x000fe2000f8e9606 */
[----:B------:R-:W-:Y:S01]  /*12e00*/  FMUL.FTZ R17, R2, R149 ;  /* 0x0000009502117220 */ /* 0x000fe20000410000 */
[C---:B-1----:R-:W-:Y:S01]  /*12e10*/  FMUL.FTZ R18, R0.reuse, R150 ;  /* 0x0000009600127220 */ /* 0x042fe20000410000 */
[----:B------:R-:W-:Y:S04]  /*12e20*/  IMAD.WIDE.U32 R4, R5, -0x2daee0ad, RZ ;  /* 0xd2511f5305047825 */ /* 0x000fe800078e00ff */
[C---:B------:R-:W-:Y:S01]  /*12e30*/  FMUL.FTZ R19, R0.reuse, R151 ;  /* 0x0000009700137220 */ /* 0x040fe20000410000 */
[----:B------:R-:W-:Y:S01]  /*12e40*/  MUFU.EX2 R181, R181 ;  /* 0x000000b500b57308 */ /* 0x000fe20000000800 */
[----:B------:R-:W-:Y:S01]  /*12e50*/  FMUL.FTZ R26, R0, R158 ;  /* 0x0000009e001a7220 */ /* 0x000fe20000410000 */
[----:B------:R-:W-:Y:S01]  /*12e60*/  IMAD.WIDE.U32 R10, R10, -0x2daee0ad, RZ ;  /* 0xd2511f530a0a7825 */ /* 0x000fe200078e00ff */
[----:B------:R-:W-:Y:S03]  /*12e70*/  LOP3.LUT R8, R5, UR27, R226, 0x96, !PT ;  /* 0x0000001b05087c12 */ /* 0x000fe6000f8e96e2 */
[----:B------:R-:W-:Y:S01]  /*12e80*/  FMUL.FTZ R27, R0, R159 ;  /* 0x0000009f001b7220 */ /* 0x000fe20000410000 */
[----:B------:R-:W-:Y:S01]  /*12e90*/  FMUL.FTZ R33, R2, R165 ;  /* 0x000000a502217220 */ /* 0x000fe20000410000 */
[----:B------:R-:W-:Y:S01]  /*12ea0*/  LOP3.LUT R4, R11, UR24, R4, 0x96, !PT ;  /* 0x000000180b047c12 */ /* 0x000fe2000f8e9604 */
[----:B------:R-:W-:Y:S04]  /*12eb0*/  IMAD.WIDE.U32 R8, R8, -0x326172a9, RZ ;  /* 0xcd9e8d5708087825 */ /* 0x000fe800078e00ff */
[C---:B------:R-:W-:Y:S01]  /*12ec0*/  FMUL.FTZ R11, R0.reuse, R143 ;  /* 0x0000008f000b7220 */ /* 0x040fe20000410000 */
[----:B------:R1:W-:Y:S01]  /*12ed0*/  MUFU.EX2 R226, R133 ;  /* 0x0000008500e27308 */ /* 0x0003e20000000800 */
[----:B------:R-:W-:Y:S01]  /*12ee0*/  FMUL.FTZ R34, R0, R166 ;  /* 0x000000a600227220 */ /* 0x000fe20000410000 */
[----:B------:R-:W-:Y:S01]  /*12ef0*/  IMAD.WIDE.U32 R4, R4, -0x326172a9, RZ ;  /* 0xcd9e8d5704047825 */ /* 0x000fe200078e00ff */
[----:B------:R-:W-:Y:S01]  /*12f00*/  LOP3.LUT R6, R9, UR26, R16, 0x96, !PT ;  /* 0x0000001a09067c12 */ /* 0x000fe2000f8e9610 */
[----:B------:R-:W-:Y:S02]  /*12f10*/  LDSM.16.MT88.4 R156, [R186+0x11800] ;  /* 0x01180000ba9c783b */ /* 0x000fe40000004200 */
[C---:B------:R-:W-:Y:S01]  /*12f20*/  FMUL.FTZ R9, R2.reuse, R141 ;  /* 0x0000008d02097220 */ /* 0x040fe20000410000 */
[----:B------:R-:W-:Y:S01]  /*12f30*/  FMUL.FTZ R16, R2, R148 ;  /* 0x0000009402107220 */ /* 0x000fe20000410000 */
[----:B------:R-:W-:Y:S01]  /*12f40*/  LOP3.LUT R8, R5, UR23, R8, 0x96, !PT ;  /* 0x0000001705087c12 */ /* 0x000fe2000f8e9608 */
[----:B------:R-:W-:Y:S04]  /*12f50*/  IMAD.WIDE.U32 R6, R6, -0x2daee0ad, RZ ;  /* 0xd2511f5306067825 */ /* 0x000fe800078e00ff */
[----:B------:R-:W-:Y:S01]  /*12f60*/  FMUL.FTZ R35, R0, R167 ;  /* 0x000000a700237220 */ /* 0x000fe20000410000 */
[----:B------:R-:W-:Y:S01]  /*12f70*/  FMUL.FTZ R32, R2, R164 ;  /* 0x000000a402207220 */ /* 0x000fe20000410000 */
[----:B------:R-:W-:Y:S01]  /*12f80*/  IMAD.WIDE.U32 R242, R8, -0x2daee0ad, RZ ;  /* 0xd2511f5308f27825 */ /* 0x000fe200078e00ff */
[----:B------:R-:W-:Y:S01]  /*12f90*/  LOP3.LUT R7, R7, UR22, R10, 0x96, !PT ;  /* 0x0000001607077c12 */ /* 0x000fe2000f8e960a */
[----:B------:R2:W-:Y:S02]  /*12fa0*/  MUFU.EX2 R164, R134 ;  /* 0x0000008600a47308 */ /* 0x0005e40000000800 */
[----:B------:R-:W-:Y:S01]  /*12fb0*/  FMUL.FTZ R8, R2, R140 ;  /* 0x0000008c02087220 */ /* 0x000fe20000410000 */
[----:B------:R-:W-:Y:S01]  /*12fc0*/  FMUL.FTZ R10, R0, R142 ;  /* 0x0000008e000a7220 */ /* 0x000fe20000410000 */
[----:B------:R-:W-:Y:S01]  /*12fd0*/  LOP3.LUT R5, R243, UR10, R6, 0x96, !PT ;  /* 0x0000000af3057c12 */ /* 0x000fe2000f8e9606 */
[----:B------:R-:W-:Y:S04]  /*12fe0*/  IMAD.WIDE.U32 R6, R7, -0x326172a9, RZ ;  /* 0xcd9e8d5707067825 */ /* 0x000fe800078e00ff */
[C---:B------:R-:W-:Y:S01]  /*12ff0*/  FMUL.FTZ R36, R2.reuse, R36 ;  /* 0x0000002402247220 */ /* 0x040fe20000410000 */
[----:B------:R-:W-:Y:S01]  /*13000*/  LDSM.16.MT88.4 R140, [R185+0x10800] ;  /* 0x01080000b98c783b */ /* 0x000fe20000004200 */
[----:B------:R-:W-:Y:S01]  /*13010*/  FMUL.FTZ R37, R2, R37 ;  /* 0x0000002502257220 */ /* 0x000fe20000410000 */
[C---:B------:R-:W-:Y:S01]  /*13020*/  FMUL.FTZ R38, R0.reuse, R38 ;  /* 0x0000002600267220 */ /* 0x040fe20000410000 */
[----:B------:R-:W-:Y:S01]  /*13030*/  LOP3.LUT R252, R7, UR11, R4, 0x96, !PT ;  /* 0x0000000b07fc7c12 */ /* 0x000fe2000f8e9604 */
[----:B------:R-:W-:Y:S04]  /*13040*/  IMAD.WIDE.U32 R4, R5, -0x326172a9, RZ ;  /* 0xcd9e8d5705047825 */ /* 0x000fe800078e00ff */
[C---:B------:R-:W-:Y:S01]  /*13050*/  FMUL.FTZ R7, R0.reuse, R139 ;  /* 0x0000008b00077220 */ /* 0x040fe20000410000 */
[----:B------:R-:W-:Y:S01]  /*13060*/  FMUL.FTZ R39, R0, R39 ;  /* 0x0000002700277220 */ /* 0x000fe20000410000 */
[C---:B------:R-:W-:Y:S01]  /*13070*/  FMUL.FTZ R40, R2.reuse, R40 ;  /* 0x0000002802287220 */ /* 0x040fe20000410000 */
[----:B------:R-:W-:Y:S01]  /*13080*/  LOP3.LUT R174, R5, UR25, R6, 0x96, !PT ;  /* 0x0000001905ae7c12 */ /* 0x000fe2000f8e9606 */
[----:B------:R-:W-:Y:S01]  /*13090*/  FMUL.FTZ R41, R2, R41 ;  /* 0x0000002902297220 */ /* 0x000fe20000410000 */
[----:B------:R-:W-:Y:S01]  /*130a0*/  LOP3.LUT R5, R4, 0xffff, RZ, 0xc0, !PT ;  /* 0x0000ffff04057812 */ /* 0x000fe200078ec0ff */
[----:B------:R-:W-:Y:S01]  /*130b0*/  FMUL.FTZ R42, R0, R42 ;  /* 0x0000002a002a7220 */ /* 0x000fe20000410000 */
[----:B------:R-:W-:Y:S01]  /*130c0*/  LOP3.LUT R6, R4, 0xff, RZ, 0xc0, !PT ;  /* 0x000000ff04067812 */ /* 0x000fe200078ec0ff */
[----:B------:R-:W-:Y:S01]  /*130d0*/  FMUL.FTZ R43, R0, R43 ;  /* 0x0000002b002b7220 */ /* 0x000fe20000410000 */
[----:B------:R-:W-:Y:S01]  /*130e0*/  SHF.R.U32.HI R5, RZ, 0x8, R5 ;  /* 0x00000008ff057819 */ /* 0x000fe20000011605 */
[C---:B------:R-:W-:Y:S01]  /*130f0*/  FMUL.FTZ R44, R2.reuse, R44 ;  /* 0x0000002c022c7220 */ /* 0x040fe20000410000 */
[----:B------:R-:W-:Y:S01]  /*13100*/  FMUL.FTZ R45, R2, R45 ;  /* 0x0000002d022d7220 */ /* 0x000fe20000410000 */
[----:B------:R-:W-:Y:S01]  /*13110*/  FMUL.FTZ R46, R0, R46 ;  /* 0x0000002e002e7220 */ /* 0x000fe20000410000 */
[----:B------:R-:W-:Y:S01]  /*13120*/  PRMT R243, R6, 0x5410, R5 ;  /* 0x0000541006f37816 */ /* 0x000fe20000000005 */
[----:B------:R-:W-:Y:S01]  /*13130*/  FMUL.FTZ R47, R0, R47 ;  /* 0x0000002f002f7220 */ /* 0x000fe20000410000 */
[--C-:B------:R-:W-:Y:S01]  /*13140*/  SHF.R.U32.HI R6, RZ, 0x10, R4.reuse ;  /* 0x00000010ff067819 */ /* 0x100fe20000011604 */
[C---:B------:R-:W-:Y:S01]  /*13150*/  FMUL.FTZ R48, R2.reuse, R48 ;  /* 0x0000003002307220 */ /* 0x040fe20000410000 */
[----:B------:R-:W-:Y:S01]  /*13160*/  SHF.R.U32.HI R5, RZ, 0x18, R4 ;  /* 0x00000018ff057819 */ /* 0x000fe20000011604 */
[----:B------:R-:W-:Y:S01]  /*13170*/  FMUL.FTZ R49, R2, R49 ;  /* 0x0000003102317220 */ /* 0x000fe20000410000 */
[----:B------:R-:W-:Y:S01]  /*13180*/  LOP3.LUT R4, R6, 0xff, RZ, 0xc0, !PT ;  /* 0x000000ff06047812 */ /* 0x000fe200078ec0ff */
[C---:B------:R-:W-:Y:S01]  /*13190*/  FMUL.FTZ R6, R0.reuse, R138 ;  /* 0x0000008a00067220 */ /* 0x040fe20000410000 */
[C---:B------:R-:W-:Y:S01]  /*131a0*/  FMUL.FTZ R50, R0.reuse, R50 ;  /* 0x0000003200327220 */ /* 0x040fe20000410000 */
[----:B------:R-:W-:Y:S01]  /*131b0*/  FMUL.FTZ R51, R0, R51 ;  /* 0x0000003300337220 */ /* 0x000fe20000410000 */
[----:B------:R-:W-:Y:S01]  /*131c0*/  PRMT R251, R4, 0x5410, R5 ;  /* 0x0000541004fb7816 */ /* 0x000fe20000000005 */
[C---:B------:R-:W-:Y:S01]  /*131d0*/  FMUL.FTZ R4, R2.reuse, R136 ;  /* 0x0000008802047220 */ /* 0x040fe20000410000 */
[C---:B------:R-:W-:Y:S01]  /*131e0*/  FMUL.FTZ R5, R2.reuse, R137 ;  /* 0x0000008902057220 */ /* 0x040fe20000410000 */
[----:B------:R-:W-:Y:S01]  /*131f0*/  LDSM.16.MT88.4 R148, [R185+0x11000] ;  /* 0x01100000b994783b */ /* 0x000fe20000004200 */
[C---:B------:R-:W-:Y:S01]  /*13200*/  FMUL.FTZ R52, R2.reuse, R52 ;  /* 0x0000003402347220 */ /* 0x040fe20000410000 */
[----:B------:R-:W-:Y:S01]  /*13210*/  FMUL.FTZ R53, R2, R53 ;  /* 0x0000003502357220 */ /* 0x000fe20000410000 */
[C---:B------:R-:W-:Y:S01]  /*13220*/  FMUL.FTZ R54, R0.reuse, R54 ;  /* 0x0000003600367220 */ /* 0x040fe20000410000 */
[----:B------:R-:W-:Y:S01]  /*13230*/  FMUL.FTZ R55, R0, R55 ;  /* 0x0000003700377220 */ /* 0x000fe20000410000 */
[C---:B------:R-:W-:Y:S01]  /*13240*/  FMUL.FTZ R56, R2.reuse, R56 ;  /* 0x0000003802387220 */ /* 0x040fe20000410000 */
[C---:B----4-:R-:W-:Y:S02]  /*13250*/  HMMA.16816.F32 R4, R168.reuse, R12, R4 ;  /* 0x0000000ca804723c */ /* 0x050fe40000001804 */
[----:B------:R-:W3:Y:S03]  /*13260*/  LDSM.16.MT88.4 R136, [R187+0x10000] ;  /* 0x01000000bb88783b */ /* 0x000ee60000004200 */
[C---:B------:R-:W-:Y:S01]  /*13270*/  FMUL.FTZ R57, R2.reuse, R57 ;  /* 0x0000003902397220 */ /* 0x040fe20000410000 */
[C---:B------:R-:W-:Y:S05]  /*13280*/  HMMA.16816.F32 R8, R168.reuse, R14, R8 ;  /* 0x0000000ea808723c */ /* 0x040fea0000001808 */
[C---:B------:R-:W-:Y:S01]  /*13290*/  FMUL.FTZ R12, R2.reuse, R144 ;  /* 0x00000090020c7220 */ /* 0x040fe20000410000 */
[----:B------:R-:W-:Y:S01]  /*132a0*/  FMUL.FTZ R13, R2, R145 ;  /* 0x00000091020d7220 */ /* 0x000fe20000410000 */
[C---:B------:R-:W-:Y:S01]  /*132b0*/  FMUL.FTZ R14, R0.reuse, R146 ;  /* 0x00000092000e7220 */ /* 0x040fe20000410000 */
[C---:B------:R-:W-:Y:S02]  /*132c0*/  FMUL.FTZ R15, R0.reuse, R147 ;  /* 0x00000093000f7220 */ /* 0x040fe40000410000 */
[----:B------:R-:W4:Y:S01]  /*132d0*/  LDL.LU R147, [R1+0x48] ;  /* 0x0000480001937983 */ /* 0x000f220000300800 */
[C---:B------:R-:W-:Y:S01]  /*132e0*/  FMUL.FTZ R58, R0.reuse, R58 ;  /* 0x0000003a003a7220 */ /* 0x040fe20000410000 */
[----:B------:R-:W-:Y:S01]  /*132f0*/  FMUL.FTZ R59, R0, R59 ;  /* 0x0000003b003b7220 */ /* 0x000fe20000410000 */
[C---:B------:R-:W-:Y:S01]  /*13300*/  FMUL.FTZ R60, R2.reuse, R60 ;  /* 0x0000003c023c7220 */ /* 0x040fe20000410000 */
[----:B------:R-:W5:Y:S01]  /*13310*/  LDL.LU R146, [R1+0x4c] ;  /* 0x00004c0001927983 */ /* 0x000f620000300800 */
[C---:B------:R-:W-:Y:S03]  /*13320*/  HMMA.16816.F32 R12, R168.reuse, R20, R12 ;  /* 0x00000014a80c723c */ /* 0x040fe6000000180c */
[----:B------:R-:W-:Y:S01]  /*13330*/  FMUL.FTZ R61, R2, R61 ;  /* 0x0000003d023d7220 */ /* 0x000fe20000410000 */
[C---:B------:R-:W-:Y:S01]  /*13340*/  FMUL.FTZ R62, R0.reuse, R62 ;  /* 0x0000003e003e7220 */ /* 0x040fe20000410000 */
[----:B------:R-:W-:Y:S01]  /*13350*/  FMUL.FTZ R63, R0, R63 ;  /* 0x0000003f003f7220 */ /* 0x000fe20000410000 */
[C---:B------:R-:W-:Y:S05]  /*13360*/  HMMA.16816.F32 R16, R168.reuse, R22, R16 ;  /* 0x00000016a810723c */ /* 0x040fea0000001810 */
        /* <DEDUP_REMOVED lines=8> */
[C---:B------:R-:W-:Y:S03]  /*133f0*/  HMMA.16816.F32 R20, R168.reuse, R28, R20 ;  /* 0x0000001ca814723c */ /* 0x040fe60000001814 */
[C---:B------:R-:W-:Y:S01]  /*13400*/  FMUL.FTZ R68, R2.reuse, R68 ;  /* 0x0000004402447220 */ /* 0x040fe20000410000 */
[----:B------:R-:W-:Y:S01]  /*13410*/  FMUL.FTZ R69, R2, R69 ;  /* 0x0000004502457220 */ /* 0x000fe20000410000 */
[----:B------:R-:W-:Y:S01]  /*13420*/  FMUL.FTZ R70, R0, R70 ;  /* 0x0000004600467220 */ /* 0x000fe20000410000 */
[C---:B------:R-:W-:Y:S05]  /*13430*/  HMMA.16816.F32 R24, R168.reuse, R30, R24 ;  /* 0x0000001ea818723c */ /* 0x040fea0000001818 */
[C---:B------:R-:W-:Y:S01]  /*13440*/  FMUL.FTZ R28, R2.reuse, R160 ;  /* 0x000000a0021c7220 */ /* 0x040fe20000410000 */
[----:B------:R-:W-:Y:S01]  /*13450*/  FMUL.FTZ R29, R2, R161 ;  /* 0x000000a1021d7220 */ /* 0x000fe20000410000 */
[C---:B------:R-:W-:Y:S01]  /*13460*/  FMUL.FTZ R30, R0.reuse, R162 ;  /* 0x000000a2001e7220 */ /* 0x040fe20000410000 */
[C---:B------:R-:W-:Y:S02]  /*13470*/  FMUL.FTZ R31, R0.reuse, R163 ;  /* 0x000000a3001f7220 */ /* 0x040fe40000410000 */
[----:B------:R-:W-:Y:S01]  /*13480*/  LDSM.16.MT88.4 R160, [R188+0x11800] ;  /* 0x01180000bca0783b */ /* 0x000fe20000004200 */
        /* <DEDUP_REMOVED lines=51> */
[----:B-1----:R-:W-:Y:S01]  /*137c0*/  FFMA.FTZ R133, R180, UR4, -R172 ;  /* 0x00000004b4857c23 */ /* 0x002fe200080108ac */
[C---:B------:R-:W-:Y:S01]  /*137d0*/  FMUL.FTZ R116, R2.reuse, R116 ;  /* 0x0000007402747220 */ /* 0x040fe20000410000 */
[----:B------:R-:W-:Y:S02]  /*137e0*/  FMUL.FTZ R117, R2, R117 ;  /* 0x0000007502757220 */ /* 0x000fe40000410000 */
[----:B------:R1:W5:Y:S01]  /*137f0*/  MUFU.EX2 R229, R133 ;  /* 0x0000008500e57308 */ /* 0x0003620000000800 */
[C---:B------:R-:W-:Y:S01]  /*13800*/  FMUL.FTZ R118, R0.reuse, R118 ;  /* 0x0000007600767220 */ /* 0x040fe20000410000 */
[----:B------:R-:W-:Y:S01]  /*13810*/  FMUL.FTZ R119, R0, R119 ;  /* 0x0000007700777220 */ /* 0x000fe20000410000 */
[C---:B------:R-:W-:Y:S01]  /*13820*/  FMUL.FTZ R120, R2.reuse, R120 ;  /* 0x0000007802787220 */ /* 0x040fe20000410000 */
[----:B------:R-:W-:Y:S01]  /*13830*/  FMUL.FTZ R121, R2, R121 ;  /* 0x0000007902797220 */ /* 0x000fe20000410000 */
[C---:B------:R-:W-:Y:S01]  /*13840*/  FMUL.FTZ R122, R0.reuse, R122 ;  /* 0x0000007a007a7220 */ /* 0x040fe20000410000 */
[----:B------:R-:W-:Y:S01]  /*13850*/  FMUL.FTZ R123, R0, R123 ;  /* 0x0000007b007b7220 */ /* 0x000fe20000410000 */
[----:B--2---:R-:W-:Y:S01]  /*13860*/  SHF.R.U32.HI R134, RZ, 0x10, R174 ;  /* 0x00000010ff867819 */ /* 0x004fe200000116ae */
[--C-:B------:R-:W-:Y:S01]  /*13870*/  FFMA.FTZ R180, R234, UR4, -R172.reuse ;  /* 0x00000004eab47c23 */ /* 0x100fe200080108ac */
        /* <DEDUP_REMOVED lines=8> */
[--C-:B-1----:R-:W-:Y:S01]  /*13900*/  FFMA.FTZ R133, R179, UR4, -R173.reuse ;  /* 0x00000004b3857c23 */ /* 0x102fe200080108ad */
[----:B------:R-:W-:Y:S10]  /*13910*/  MUFU.EX2 R180, R180 ;  /* 0x000000b400b47308 */ /* 0x000ff40000000800 */
[----:B------:R1:W-:Y:S01]  /*13920*/  MUFU.EX2 R228, R133 ;  /* 0x0000008500e47308 */ /* 0x0003e20000000800 */
[C---:B---3--:R-:W-:Y:S06]  /*13930*/  HMMA.16816.F32 R44, R168.reuse, R136, R44 ;  /* 0x00000088a82c723c */ /* 0x048fec000000182c */
[C---:B------:R-:W-:Y:S01]  /*13940*/  HMMA.16816.F32 R48, R168.reuse, R138, R48 ;  /* 0x0000008aa830723c */ /* 0x040fe20000001830 */
[----:B------:R-:W2:Y:S04]  /*13950*/  LDSM.16.MT88.4 R136, [R188+0x12000] ;  /* 0x01200000bc88783b */ /* 0x000ea80000004200 */
[--C-:B-1----:R-:W-:Y:S04]  /*13960*/  FFMA.FTZ R133, R178, UR4, -R173.reuse ;  /* 0x00000004b2857c23 */ /* 0x102fe800080108ad */
[----:B------:R1:W3:Y:S02]  /*13970*/  MUFU.EX2 R227, R133 ;  /* 0x0000008500e37308 */ /* 0x0002e40000000800 */
[----:B-1----:R-:W-:Y:S08]  /*13980*/  FFMA.FTZ R133, R183, UR4, -R172 ;  /* 0x00000004b7857c23 */ /* 0x002ff000080108ac */
[----:B------:R1:W3:Y:S01]  /*13990*/  MUFU.EX2 R225, R133 ;  /* 0x0000008500e17308 */ /* 0x0002e20000000800 */
[C---:B--2---:R-:W-:Y:S06]  /*139a0*/  HMMA.16816.F32 R52, R168.reuse, R136, R52 ;  /* 0x00000088a834723c */ /* 0x044fec0000001834 */
[C---:B------:R-:W-:Y:S01]  /*139b0*/  HMMA.16816.F32 R56, R168.reuse, R138, R56 ;  /* 0x0000008aa838723c */ /* 0x040fe20000001838 */
[----:B------:R-:W2:Y:S04]  /*139c0*/  LDSM.16.MT88.4 R136, [R187+0x12000] ;  /* 0x01200000bb88783b */ /* 0x000ea80000004200 */
[----:B-1----:R-:W-:Y:S04]  /*139d0*/  FFMA.FTZ R133, R212, UR4, -R173 ;  /* 0x00000004d4857c23 */ /* 0x002fe800080108ad */
[----:B------:R1:W-:Y:S02]  /*139e0*/  MUFU.EX2 R223, R133 ;  /* 0x0000008500df7308 */ /* 0x0003e40000000800 */
[----:B-1----:R-:W-:Y:S01]  /*139f0*/  LOP3.LUT R133, R174, 0xffff, RZ, 0xc0, !PT ;  /* 0x0000ffffae857812 */ /* 0x002fe200078ec0ff */
[C---:B--2---:R-:W-:Y:S06]  /*13a00*/  HMMA.16816.F32 R60, R168.reuse, R136, R60 ;  /* 0x00000088a83c723c */ /* 0x044fec000000183c */
[C---:B------:R-:W-:Y:S01]  /*13a10*/  HMMA.16816.F32 R64, R168.reuse, R138, R64 ;  /* 0x0000008aa840723c */ /* 0x040fe20000001840 */
[----:B------:R-:W1:Y:S05]  /*13a20*/  LDSM.16.MT88.4 R136, [R185+0x14000] ;  /* 0x01400000b988783b */ /* 0x000e6a0000004200 */
[C---:B-1----:R-:W-:Y:S06]  /*13a30*/  HMMA.16816.F32 R68, R168.reuse, R136, R68 ;  /* 0x00000088a844723c */ /* 0x042fec0000001844 */
[C---:B------:R-:W-:Y:S01]  /*13a40*/  HMMA.16816.F32 R72, R168.reuse, R138, R72 ;  /* 0x0000008aa848723c */ /* 0x040fe20000001848 */
[----:B------:R-:W1:Y:S04]  /*13a50*/  LDSM.16.MT88.4 R136, [R186+0x14000] ;  /* 0x01400000ba88783b */ /* 0x000e680000004200 */
[----:B----4-:R-:W-:Y:S01]  /*13a60*/  FFMA.FTZ R153, R2, R147, R218 ;  /* 0x0000009302997223 */ /* 0x010fe200000100da */
[----:B------:R-:W-:Y:S01]  /*13a70*/  FFMA.FTZ R2, R233, UR4, -R172 ;  /* 0x00000004e9027c23 */ /* 0x000fe200080108ac */
[----:B-----5:R-:W-:Y:S01]  /*13a80*/  FFMA.FTZ R152, R0, R146, R175 ;  /* 0x0000009200987223 */ /* 0x020fe200000100af */
[--C-:B------:R-:W-:Y:S04]  /*13a90*/  FFMA.FTZ R0, R239, UR4, -R173.reuse ;  /* 0x00000004ef007c23 */ /* 0x100fe800080108ad */
[----:B------:R2:W-:Y:S02]  /*13aa0*/  MUFU.EX2 R183, R0 ;  /* 0x0000000000b77308 */ /* 0x0005e40000000800 */
[--C-:B--2---:R-:W-:Y:S01]  /*13ab0*/  FFMA.FTZ R0, R240, UR4, -R173.reuse ;  /* 0x00000004f0007c23 */ /* 0x104fe200080108ad */
        /* <DEDUP_REMOVED lines=19> */
[----:B------:R-:W-:Y:S05]  /*13bf0*/  HMMA.16816.F32 R128, R168, R138, R128 ;  /* 0x0000008aa880723c */ /* 0x000fea0000001880 */
[----:B------:R-:W-:Y:S02]  /*13c00*/  SHF.R.U32.HI R137, RZ, 0x18, R174 ;  /* 0x00000018ff897819 */ /* 0x000fe400000116ae */
[----:B------:R-:W-:Y:S01]  /*13c10*/  FFMA.FTZ R139, R213, UR4, -R173 ;  /* 0x00000004d58b7c23 */ /* 0x000fe200080108ad */
[----:B------:R-:W-:Y:S01]  /*13c20*/  LOP3.LUT R138, R174, 0xff, RZ, 0xc0, !PT ;  /* 0x000000ffae8a7812 */ /* 0x000fe200078ec0ff */
[----:B------:R-:W-:Y:S02]  /*13c30*/  MUFU.EX2 R213, R0 ;  /* 0x0000000000d57308 */ /* 0x000fe40000000800 */
[----:B------:R-:W-:Y:S01]  /*13c40*/  IMAD.MOV.U32 R174, RZ, RZ, R224 ;  /* 0x000000ffffae7224 */ /* 0x000fe200078e00e0 */
[----:B------:R-:W-:Y:S02]  /*13c50*/  SHF.R.U32.HI R136, RZ, 0x8, R133 ;  /* 0x00000008ff887819 */ /* 0x000fe40000011685 */
[----:B------:R-:W-:Y:S02]  /*13c60*/  LOP3.LUT R133, R134, 0xff, RZ, 0xc0, !PT ;  /* 0x000000ff86857812 */ /* 0x000fe400078ec0ff */
[----:B------:R-:W-:Y:S03]  /*13c70*/  PRMT R144, R138, 0x5410, R136 ;  /* 0x000054108a907816 */ /* 0x000fe60000000088 */
[----:B------:R1:W2:Y:S01]  /*13c80*/  MUFU.EX2 R224, R139 ;  /* 0x0000008b00e07308 */ /* 0x0002a20000000800 */
[--C-:B------:R-:W-:Y:S02]  /*13c90*/  HSET2.LE.AND R138, R221, R174.reuse, PT ;  /* 0x000000aedd8a7233 */ /* 0x100fe40003803000 */
[----:B------:R-:W-:Y:S02]  /*13ca0*/  PRMT R145, R133, 0x5410, R137 ;  /* 0x0000541085917816 */ /* 0x000fe40000000089 */
[----:B------:R-:W-:Y:S02]  /*13cb0*/  F2FP.F16.F32.PACK_AB R133, R229, R226 ;  /* 0x000000e2e585723e */ /* 0x000fe400000000ff */
[----:B---3--:R-:W-:Y:S02]  /*13cc0*/  F2FP.F16.F32.PACK_AB R134, R227, R228 ;  /* 0x000000e4e386723e */ /* 0x008fe400000000ff */
[----:B------:R-:W-:Y:S02]  /*13cd0*/  LOP3.LUT R138, R138, R133, RZ, 0xc0, !PT ;  /* 0x000000858a8a7212 */ /* 0x000fe400078ec0ff */
[--C-:B------:R-:W-:Y:S02]  /*13ce0*/  HSET2.LE.AND R136, R219, R174.reuse, PT ;  /* 0x000000aedb887233 */ /* 0x100fe40003803000 */
[--C-:B------:R-:W-:Y:S02]  /*13cf0*/  HSET2.LE.AND R137, R176, R174.reuse, PT ;  /* 0x000000aeb0897233 */ /* 0x100fe40003803000 */
[----:B------:R-:W-:Y:S02]  /*13d00*/  F2FP.F16.F32.PACK_AB R133, R225, R164 ;  /* 0x000000a4e185723e */ /* 0x000fe400000000ff */
[--C-:B-1----:R-:W-:Y:S02]  /*13d10*/  HSET2.LE.AND R139, R220, R174.reuse, PT ;  /* 0x000000aedc8b7233 */ /* 0x102fe40003803000 */
[----:B------:R-:W-:Y:S01]  /*13d20*/  LOP3.LUT R136, R136, R133, RZ, 0xc0, !PT ;  /* 0x0000008588887212 */ /* 0x000fe200078ec0ff */
[----:B------:R1:W-:Y:S01]  /*13d30*/  MUFU.EX2 R220, R2 ;  /* 0x0000000200dc7308 */ /* 0x0003e20000000800 */
[--C-:B------:R-:W-:Y:S02]  /*13d40*/  HSET2.LE.AND R146, R243, R174.reuse, PT ;  /* 0x000000aef3927233 */ /* 0x100fe40003803000 */
[----:B------:R-:W-:Y:S02]  /*13d50*/  LOP3.LUT R139, R139, R134, RZ, 0xc0, !PT ;  /* 0x000000868b8b7212 */ /* 0x000fe400078ec0ff */
[----:B--2---:R-:W-:Y:S02]  /*13d60*/  F2FP.F16.F32.PACK_AB R134, R224, R223 ;  /* 0x000000dfe086723e */ /* 0x004fe400000000ff */
[--C-:B------:R-:W-:Y:S02]  /*13d70*/  HSET2.LE.AND R147, R251, R174.reuse, PT ;  /* 0x000000aefb937233 */ /* 0x100fe40003803000 */
[----:B------:R-:W-:Y:S02]  /*13d80*/  LOP3.LUT R137, R137, R134, RZ, 0xc0, !PT ;  /* 0x0000008689897212 */ /* 0x000fe400078ec0ff */
[--C-:B------:R-:W-:Y:S02]  /*13d90*/  HSET2.LE.AND R144, R144, R174.reuse, PT ;  /* 0x000000ae90907233 */ /* 0x100fe40003803000 */
[--C-:B------:R-:W-:Y:S02]  /*13da0*/  HSET2.LE.AND R145, R145, R174.reuse, PT ;  /* 0x000000ae91917233 */ /* 0x100fe40003803000 */
[----:B------:R-:W-:Y:S01]  /*13db0*/  F2FP.F16.F32.PACK_AB R133, R213, R183 ;  /* 0x000000b7d585723e */ /* 0x000fe200000000ff */
[C---:B------:R-:W-:Y:S05]  /*13dc0*/  HMMA.16816.F32 R4, R136.reuse, R140, R4 ;  /* 0x0000008c8804723c */ /* 0x040fea0000001804 */
[--C-:B-1----:R-:W-:Y:S01]  /*13dd0*/  FFMA.FTZ R2, R222, UR4, -R172.reuse ;  /* 0x00000004de027c23 */ /* 0x102fe200080108ac */
[C---:B------:R-:W-:Y:S01]  /*13de0*/  HMMA.16816.F32 R8, R136.reuse, R142, R8 ;  /* 0x0000008e8808723c */ /* 0x040fe20000001808 */
[----:B------:R-:W1:Y:S02]  /*13df0*/  LDSM.16.MT88.4 R140, [R186+0x10800] ;  /* 0x01080000ba8c783b */ /* 0x000e640000004200 */
[----:B------:R2:W3:Y:S02]  /*13e00*/  MUFU.EX2 R222, R2 ;  /* 0x0000000200de7308 */ /* 0x0004e40000000800 */
[----:B------:R-:W-:Y:S01]  /*13e10*/  LOP3.LUT R145, R145, R133, RZ, 0xc0, !PT ;  /* 0x0000008591917212 */ /* 0x000fe200078ec0ff */
[--C-:B--2---:R-:W-:Y:S01]  /*13e20*/  FFMA.FTZ R2, R230, UR4, -R173.reuse ;  /* 0x00000004e6027c23 */ /* 0x104fe200080108ad */
[----:B---3--:R-:W-:Y:S06]  /*13e30*/  F2FP.F16.F32.PACK_AB R0, R222, R220 ;  /* 0x000000dcde00723e */ /* 0x008fec00000000ff */
[----:B------:R2:W-:Y:S01]  /*13e40*/  MUFU.EX2 R219, R2 ;  /* 0x0000000200db7308 */ /* 0x0005e20000000800 */
[----:B------:R-:W-:Y:S01]  /*13e50*/  LOP3.LUT R146, R146, R0, RZ, 0xc0, !PT ;  /* 0x0000000092927212 */ /* 0x000fe200078ec0ff */
[C---:B-1----:R-:W-:Y:S03]  /*13e60*/  HMMA.16816.F32 R12, R136.reuse, R140, R12 ;  /* 0x0000008c880c723c */ /* 0x042fe6000000180c */
[--C-:B--2---:R-:W-:Y:S03]  /*13e70*/  FFMA.FTZ R2, R231, UR4, -R173.reuse ;  /* 0x00000004e7027c23 */ /* 0x104fe600080108ad */
[C---:B------:R-:W-:Y:S01]  /*13e80*/  HMMA.16816.F32 R16, R136.reuse, R142, R16 ;  /* 0x0000008e8810723c */ /* 0x040fe20000001810 */
[----:B------:R-:W1:Y:S01]  /*13e90*/  LDSM.16.MT88.4 R140, [R188+0x10800] ;  /* 0x01080000bc8c783b */ /* 0x000e620000004200 */
[----:B------:R2:W3:Y:S03]  /*13ea0*/  MUFU.EX2 R221, R2 ;  /* 0x0000000200dd7308 */ /* 0x0004e60000000800 */
[--C-:B--2---:R-:W-:Y:S01]  /*13eb0*/  FFMA.FTZ R2, R237, UR4, -R172.reuse ;  /* 0x00000004ed027c23 */ /* 0x104fe200080108ac */
[----:B---3--:R-:W-:Y:S06]  /*13ec0*/  F2FP.F16.F32.PACK_AB R0, R221, R219 ;  /* 0x000000dbdd00723e */ /* 0x008fec00000000ff */
[----:B------:R2:W-:Y:S01]  /*13ed0*/  MUFU.EX2 R218, R2 ;  /* 0x0000000200da7308 */ /* 0x0005e20000000800 */
[----:B------:R-:W-:Y:S01]  /*13ee0*/  LOP3.LUT R147, R147, R0, RZ, 0xc0, !PT ;  /* 0x0000000093937212 */ /* 0x000fe200078ec0ff */
[--C-:B--2---:R-:W-:Y:S01]  /*13ef0*/  FFMA.FTZ R2, R238, UR4, -R172.reuse ;  /* 0x00000004ee027c23 */ /* 0x104fe200080108ac */
[C---:B-1----:R-:W-:Y:S03]  /*13f00*/  HMMA.16816.F32 R20, R136.reuse, R140, R20 ;  /* 0x0000008c8814723c */ /* 0x042fe60000001814 */
[----:B------:R-:W-:Y:S04]  /*13f10*/  FFMA.FTZ R172, R232, UR4, -R172 ;  /* 0x00000004e8ac7c23 */ /* 0x000fe800080108ac */
[----:B------:R-:W1:Y:S01]  /*13f20*/  MUFU.EX2 R212, R2 ;  /* 0x0000000200d47308 */ /* 0x000e620000000800 */
[C---:B------:R-:W-:Y:S01]  /*13f30*/  HMMA.16816.F32 R24, R136.reuse, R142, R24 ;  /* 0x0000008e8818723c */ /* 0x040fe20000001818 */
[----:B------:R-:W2:Y:S02]  /*13f40*/  LDSM.16.MT88.4 R140, [R187+0x10800] ;  /* 0x01080000bb8c783b */ /* 0x000ea40000004200 */
[----:B-1----:R-:W-:Y:S04]  /*13f50*/  F2FP.F16.F32.PACK_AB R2, R212, R218 ;  /* 0x000000dad402723e */ /* 0x002fe800000000ff */
[----:B------:R-:W-:Y:S01]  /*13f60*/  LOP3.LUT R144, R144, R2, RZ, 0xc0, !PT ;  /* 0x0000000290907212 */ /* 0x000fe200078ec0ff */
[C---:B--2---:R-:W-:Y:S06]  /*13f70*/  HMMA.16816.F32 R28, R136.reuse, R140, R28 ;  /* 0x0000008c881c723c */ /* 0x044fec000000181c */
        /* <DEDUP_REMOVED lines=36> */
[----:B------:R-:W-:Y:S01]  /*141c0*/  HMMA.16816.F32 R128, R136, R142, R128 ;  /* 0x0000008e8880723c */ /* 0x000fe20000001880 */
[----:B------:R-:W1:Y:S05]  /*141d0*/  LDSM.16.MT88.4 R136, [R186+0x11000] ;  /* 0x01100000ba88783b */ /* 0x000e6a0000004200 */
[C---:B------:R-:W-:Y:S03]  /*141e0*/  HMMA.16816.F32 R4, R144.reuse, R148, R4 ;  /* 0x000000949004723c */ /* 0x040fe60000001804 */
[----:B------:R-:W2:Y:S03]  /*141f0*/  LDSM.16.MT88.4 R140, [R188+0x11000] ;  /* 0x01100000bc8c783b */ /* 0x000ea60000004200 */
[C---:B------:R-:W-:Y:S05]  /*14200*/  HMMA.16816.F32 R8, R144.reuse, R150, R8 ;  /* 0x000000969008723c */ /* 0x040fea0000001808 */
[----:B------:R-:W3:Y:S01]  /*14210*/  LDSM.16.MT88.4 R148, [R187+0x11000] ;  /* 0x01100000bb94783b */ /* 0x000ee20000004200 */
        /* <DEDUP_REMOVED lines=31> */
[C---:B------:R-:W-:Y:S05]  /*14410*/  HMMA.16816.F32 R96, R144.reuse, R142, R96 ;  /* 0x0000008e9060723c */ /* 0x040fea0000001860 */
[----:B------:R-:W-:Y:S01]  /*14420*/  IMAD.WIDE.U32 R140, R252, -0x2daee0ad, RZ ;  /* 0xd2511f53fc8c7825 */ /* 0x000fe200078e00ff */
[C---:B---3--:R-:W-:Y:S05]  /*14430*/  HMMA.16816.F32 R100, R144.reuse, R148, R100 ;  /* 0x000000949064723c */ /* 0x048fea0000001864 */
[----:B------:R-:W-:Y:S01]  /*14440*/  LOP3.LUT R0, R140, 0xffff, RZ, 0xc0, !PT ;  /* 0x0000ffff8c007812 */ /* 0x000fe200078ec0ff */
[C---:B------:R-:W-:Y:S05]  /*14450*/  HMMA.16816.F32 R104, R144.reuse, R150, R104 ;  /* 0x000000969068723c */ /* 0x040fea0000001868 */
[--C-:B------:R-:W-:Y:S02]  /*14460*/  SHF.R.U32.HI R2, RZ, 0x10, R140.reuse ;  /* 0x00000010ff027819 */ /* 0x100fe4000001168c */
[----:B------:R-:W-:Y:S04]  /*14470*/  SHF.R.U32.HI R134, RZ, 0x18, R140 ;  /* 0x00000018ff867819 */ /* 0x000fe8000001168c */
[----:B------:R-:W-:Y:S02]  /*14480*/  SHF.R.U32.HI R133, RZ, 0x8, R0 ;  /* 0x00000008ff857819 */ /* 0x000fe40000011600 */
[----:B------:R-:W-:Y:S02]  /*14490*/  LOP3.LUT R2, R2, 0xff, RZ, 0xc0, !PT ;  /* 0x000000ff02027812 */ /* 0x000fe400078ec0ff */
[----:B------:R-:W-:Y:S01]  /*144a0*/  LOP3.LUT R0, R141, UR20, R242, 0x96, !PT ;  /* 0x000000148d007c12 */ /* 0x000fe2000f8e96f2 */
[----:B------:R-:W-:Y:S01]  /*144b0*/  UMOV UR20, UR14 ;  /* 0x0000000e00147c82 */ /* 0x000fe20008000000 */
[C---:B-1----:R-:W-:Y:S03]  /*144c0*/  HMMA.16816.F32 R108, R144.reuse, R136, R108 ;  /* 0x00000088906c723c */ /* 0x042fe6000000186c */
[----:B------:R-:W-:Y:S02]  /*144d0*/  LOP3.LUT R142, R140, 0xff, RZ, 0xc0, !PT ;  /* 0x000000ff8c8e7812 */ /* 0x000fe400078ec0ff */
[----:B------:R-:W-:Y:S01]  /*144e0*/  PRMT R171, R2, 0x5410, R134 ;  /* 0x0000541002ab7816 */ /* 0x000fe20000000086 */
[C---:B------:R-:W-:Y:S05]  /*144f0*/  HMMA.16816.F32 R112, R144.reuse, R138, R112 ;  /* 0x0000008a9070723c */ /* 0x040fea0000001870 */
[--C-:B------:R-:W-:Y:S01]  /*14500*/  SHF.R.U32.HI R134, RZ, 0x10, R0.reuse ;  /* 0x00000010ff867819 */ /* 0x100fe20000011600 */
[----:B------:R-:W-:Y:S01]  /*14510*/  FFMA.FTZ R136, R249, UR4, -R173 ;  /* 0x00000004f9887c23 */ /* 0x000fe200080108ad */
[----:B------:R-:W-:Y:S02]  /*14520*/  PRMT R170, R142, 0x5410, R133 ;  /* 0x000054108eaa7816 */ /* 0x000fe40000000085 */
[----:B------:R-:W1:Y:S01]  /*14530*/  LDSM.16.MT88.4 R140, [R188+0x17000] ;  /* 0x01700000bc8c783b */ /* 0x000e620000004200 */
[----:B------:R-:W-:Y:S01]  /*14540*/  MUFU.EX2 R176, R136 ;  /* 0x0000008800b07308 */ /* 0x000fe20000000800 */
[C---:B------:R-:W-:Y:S02]  /*14550*/  LOP3.LUT R148, R0.reuse, 0xff, RZ, 0xc0, !PT ;  /* 0x000000ff00947812 */ /* 0x040fe400078ec0ff */
[----:B------:R-:W-:Y:S02]  /*14560*/  LOP3.LUT R2, R0, 0xffff, RZ, 0xc0, !PT ;  /* 0x0000ffff00027812 */ /* 0x000fe400078ec0ff */
[----:B------:R-:W-:Y:S02]  /*14570*/  SHF.R.U32.HI R133, RZ, 0x18, R0 ;  /* 0x00000018ff857819 */ /* 0x000fe40000011600 */
[----:B------:R-:W-:Y:S01]  /*14580*/  LOP3.LUT R0, R134, 0xff, RZ, 0xc0, !PT ;  /* 0x000000ff86007812 */ /* 0x000fe200078ec0ff */
[----:B------:R-:W-:Y:S01]  /*14590*/  FFMA.FTZ R134, R248, UR4, -R173 ;  /* 0x00000004f8867c23 */ /* 0x000fe200080108ad */
[----:B------:R-:W-:Y:S02]  /*145a0*/  SHF.R.U32.HI R2, RZ, 0x8, R2 ;  /* 0x00000008ff027819 */ /* 0x000fe40000011602 */
[----:B------:R-:W-:Y:S01]  /*145b0*/  PRMT R133, R0, 0x5410, R133 ;  /* 0x0000541000857816 */ /* 0x000fe20000000085 */
[--C-:B------:R-:W-:Y:S01]  /*145c0*/  FFMA.FTZ R0, R250, UR4, -R173.reuse ;  /* 0x00000004fa007c23 */ /* 0x100fe200080108ad */
[----:B------:R2:W-:Y:S01]  /*145d0*/  MUFU.EX2 R178, R134 ;  /* 0x0000008600b27308 */ /* 0x0005e20000000800 */
[----:B------:R-:W-:Y:S01]  /*145e0*/  PRMT R2, R148, 0x5410, R2 ;  /* 0x0000541094027816 */ /* 0x000fe20000000002 */
[----:B------:R-:W-:Y:S01]  /*145f0*/  FFMA.FTZ R173, R135, UR4, -R173 ;  /* 0x0000000487ad7c23 */ /* 0x000fe200080108ad */
[----:B------:R-:W3:Y:S01]  /*14600*/  LDSM.16.MT88.4 R148, [R187+0x17000] ;  /* 0x01700000bb94783b */ /* 0x000ee20000004200 */
[--C-:B------:R-:W-:Y:S02]  /*14610*/  HSET2.LE.AND R169, R133, R174.reuse, PT ;  /* 0x000000ae85a97233 */ /* 0x100fe40003803000 */
[--C-:B------:R-:W-:Y:S04]  /*14620*/  HSET2.LE.AND R168, R2, R174.reuse, PT ;  /* 0x000000ae02a87233 */ /* 0x100fe80003803000 */
[----:B------:R4:W5:Y:S01]  /*14630*/  MUFU.EX2 R179, R0 ;  /* 0x0000000000b37308 */ /* 0x0009620000000800 */
[--C-:B------:R-:W-:Y:S02]  /*14640*/  HSET2.LE.AND R170, R170, R174.reuse, PT ;  /* 0x000000aeaaaa7233 */ /* 0x100fe40003803000 */
[----:B------:R-:W-:Y:S07]  /*14650*/  HSET2.LE.AND R171, R171, R174, PT ;  /* 0x000000aeabab7233 */ /* 0x000fee0003803000 */
[----:B------:R-:W-:Y:S01]  /*14660*/  MUFU.EX2 R133, R173 ;  /* 0x000000ad00857308 */ /* 0x000fe20000000800 */
[----:B--2---:R-:W-:Y:S09]  /*14670*/  FADD.FTZ R134, R177, R152 ;  /* 0x00000098b1867221 */ /* 0x004ff20000010000 */
[----:B------:R2:W3:Y:S01]  /*14680*/  MUFU.EX2 R177, R172 ;  /* 0x000000ac00b17308 */ /* 0x0004e20000000800 */
[----:B----4-:R-:W-:Y:S01]  /*14690*/  FADD.FTZ R0, R241, R153 ;  /* 0x00000099f1007221 */ /* 0x010fe20000010000 */
[C---:B-1----:R-:W-:Y:S01]  /*146a0*/  HMMA.16816.F32 R116, R144.reuse, R140, R116 ;  /* 0x0000008c9074723c */ /* 0x042fe20000001874 */
[----:B------:R-:W1:Y:S02]  /*146b0*/  LDSM.16.MT88.4 R152, [R185+0x11800] ;  /* 0x01180000b998783b */ /* 0x000e640000004200 */
[----:B------:R-:W-:Y:S01]  /*146c0*/  FADD.FTZ R135, R244, R0 ;  /* 0x00000000f4877221 */ /* 0x000fe20000010000 */
[----:B------:R-:W-:Y:S02]  /*146d0*/  F2FP.F16.F32.PACK_AB R0, R181, R182 ;  /* 0x000000b6b500723e */ /* 0x000fe400000000ff */
[C---:B------:R-:W-:Y:S05]  /*146e0*/  HMMA.16816.F32 R120, R144.reuse, R142, R120 ;  /* 0x0000008e9078723c */ /* 0x040fea0000001878 */
[----:B-----5:R-:W-:Y:S02]  /*146f0*/  F2FP.F16.F32.PACK_AB R2, R179, R178 ;  /* 0x000000b2b302723e */ /* 0x020fe400000000ff */
[----:B------:R-:W-:Y:S01]  /*14700*/  LOP3.LUT R168, R168, R0, RZ, 0xc0, !PT ;  /* 0x00000000a8a87212 */ /* 0x000fe200078ec0ff */
[----:B------:R-:W-:Y:S01]  /*14710*/  FADD.FTZ R0, R245, R134 ;  /* 0x00000086f5007221 */ /* 0x000fe20000010000 */
[----:B--2---:R-:W-:Y:S01]  /*14720*/  LDSM.16.MT88.4 R172, [R185+0x13800] ;  /* 0x01380000b9ac783b */ /* 0x004fe20000004200 */
[C---:B---3--:R-:W-:Y:S03]  /*14730*/  HMMA.16816.F32 R124, R144.reuse, R148, R124 ;  /* 0x00000094907c723c */ /* 0x048fe6000000187c */
[----:B------:R-:W-:Y:S01]  /*14740*/  LOP3.LUT R169, R169, R2, RZ, 0xc0, !PT ;  /* 0x00000002a9a97212 */ /* 0x000fe200078ec0ff */
[----:B------:R-:W-:Y:S01]  /*14750*/  FADD.FTZ R2, R246, R135 ;  /* 0x00000087f6027221 */ /* 0x000fe20000010000 */
[----:B------:R-:W-:Y:S01]  /*14760*/  FADD.FTZ R134, R247, R0 ;  /* 0x00000000f7867221 */ /* 0x000fe20000010000 */
[----:B------:R-:W-:Y:S05]  /*14770*/  HMMA.16816.F32 R128, R144, R150, R128 ;  /* 0x000000969080723c */ /* 0x000fea0000001880 */
[----:B------:R-:W-:Y:S01]  /*14780*/  FADD.FTZ R135, R164, R2 ;  /* 0x00000002a4877221 */ /* 0x000fe20000010000 */
[----:B------:R-:W-:Y:S01]  /*14790*/  F2FP.F16.F32.PACK_AB R0, R177, R180 ;  /* 0x000000b4b100723e */ /* 0x000fe200000000ff */
[----:B------:R-:W2:Y:S01]  /*147a0*/  LDSM.16.MT88.4 R164, [R187+0x11800] ;  /* 0x01180000bba4783b */ /* 0x000ea20000004200 */
[----:B------:R-:W-:Y:S03]  /*147b0*/  F2FP.F16.F32.PACK_AB R2, R133, R176 ;  /* 0x000000b08502723e */ /* 0x000fe600000000ff */
[----:B------:R-:W-:Y:S01]  /*147c0*/  LOP3.LUT R170, R170, R0, RZ, 0xc0, !PT ;  /* 0x00000000aaaa7212 */ /* 0x000fe200078ec0ff */
[----:B------:R-:W-:Y:S01]  /*147d0*/  FADD.FTZ R0, R225, R135 ;  /* 0x00000087e1007221 */ /* 0x000fe20000010000 */
[----:B------:R-:W-:Y:S01]  /*147e0*/  LOP3.LUT R171, R171, R2, RZ, 0xc0, !PT ;  /* 0x00000002abab7212 */ /* 0x000fe200078ec0ff */
[----:B------:R-:W-:Y:S01]  /*147f0*/  FADD.FTZ R2, R223, R134 ;  /* 0x00000086df027221 */ /* 0x000fe20000010000 */
[----:B------:R-:W-:Y:S03]  /*14800*/  IMAD.MOV.U32 R134, RZ, RZ, R3 ;  /* 0x000000ffff867224 */ /* 0x000fe600078e0003 */
[----:B------:R-:W-:Y:S02]  /*14810*/  FADD.FTZ R2, R224, R2 ;  /* 0x00000002e0027221 */ /* 0x000fe40000010000 */
[C---:B-1----:R-:W-:Y:S01]  /*14820*/  HMMA.16816.F32 R136, R168.reuse, R152, R4 ;  /* 0x00000098a888723c */ /* 0x042fe20000001804 */
[----:B------:R-:W1:Y:S05]  /*14830*/  LDSM.16.MT88.4 R4, [R186+0x13800] ;  /* 0x01380000ba04783b */ /* 0x000e6a0000004200 */
[C---:B------:R-:W-:Y:S03]  /*14840*/  HMMA.16816.F32 R140, R168.reuse, R154, R8 ;  /* 0x0000009aa88c723c */ /* 0x040fe60000001808 */
[----:B------:R-:W3:Y:S03]  /*14850*/  LDSM.16.MT88.4 R8, [R188+0x13800] ;  /* 0x01380000bc08783b */ /* 0x000ee60000004200 */
[C---:B------:R-:W-:Y:S05]  /*14860*/  HMMA.16816.F32 R144, R168.reuse, R156, R12 ;  /* 0x0000009ca890723c */ /* 0x040fea000000180c */
[----:B------:R-:W4:Y:S01]  /*14870*/  LDSM.16.MT88.4 R12, [R187+0x13800] ;  /* 0x01380000bb0c783b */ /* 0x000f220000004200 */
[C---:B------:R-:W-:Y:S06]  /*14880*/  HMMA.16816.F32 R148, R168.reuse, R158, R16 ;  /* 0x0000009ea894723c */ /* 0x040fec0000001810 */
[C---:B------:R-:W-:Y:S01]  /*14890*/  HMMA.16816.F32 R152, R168.reuse, R160, R20 ;  /* 0x000000a0a898723c */ /* 0x040fe20000001814 */
[----:B------:R-:W5:Y:S05]  /*148a0*/  LDSM.16.MT88.4 R16, [R185+0x15800] ;  /* 0x01580000b910783b */ /* 0x000f6a0000004200 */
[C---:B------:R-:W-:Y:S03]  /*148b0*/  HMMA.16816.F32 R156, R168.reuse, R162, R24 ;  /* 0x000000a2a89c723c */ /* 0x040fe60000001818 */
[----:B------:R-:W5:Y:S03]  /*148c0*/  LDSM.16.MT88.4 R20, [R186+0x15800] ;  /* 0x01580000ba14783b */ /* 0x000f660000004200 */
[C---:B--2---:R-:W-:Y:S05]  /*148d0*/  HMMA.16816.F32 R160, R168.reuse, R164, R28 ;  /* 0x000000a4a8a0723c */ /* 0x044fea000000181c */
[----:B------:R-:W2:Y:S01]  /*148e0*/  LDSM.16.MT88.4 R24, [R188+0x15800] ;  /* 0x01580000bc18783b */ /* 0x000ea20000004200 */
[C---:B------:R-:W-:Y:S06]  /*148f0*/  HMMA.16816.F32 R164, R168.reuse, R166, R32 ;  /* 0x000000a6a8a4723c */ /* 0x040fec0000001820 */
[C---:B------:R-:W-:Y:S06]  /*14900*/  HMMA.16816.F32 R36, R168.reuse, R172, R36 ;  /* 0x000000aca824723c */ /* 0x040fec0000001824 */
[C---:B------:R-:W-:Y:S06]  /*14910*/  HMMA.16816.F32 R40, R168.reuse, R174, R40 ;  /* 0x000000aea828723c */ /* 0x040fec0000001828 */
        /* <DEDUP_REMOVED lines=14> */
[----:B------:R-:W5:Y:S05]  /*14a00*/  LDSM.16.MT88.4 R20, [R187+0x17800] ;  /* 0x01780000bb14783b */ /* 0x000f6a0000004200 */
[C---:B--2---:R-:W-:Y:S06]  /*14a10*/  HMMA.16816.F32 R84, R168.reuse, R24, R84 ;  /* 0x00000018a854723c */ /* 0x044fec0000001854 */
[C---:B------:R-:W-:Y:S06]  /*14a20*/  HMMA.16816.F32 R88, R168.reuse, R26, R88 ;  /* 0x0000001aa858723c */ /* 0x040fec0000001858 */
[C---:B-1----:R-:W-:Y:S06]  /*14a30*/  HMMA.16816.F32 R92, R168.reuse, R4, R92 ;  /* 0x00000004a85c723c */ /* 0x042fec000000185c */
        /* <DEDUP_REMOVED lines=10> */
[C---:B-----5:R-:W-:Y:S05]  /*14ae0*/  HMMA.16816.F32 R116, R168.reuse, R16, R116 ;  /* 0x00000010a874723c */ /* 0x060fea0000001874 */
[----:B------:R-:W-:Y:S01]  /*14af0*/  FADD.FTZ R2, R183, R2 ;  /* 0x00000002b7027221 */ /* 0x000fe20000010000 */
[C---:B------:R-:W-:Y:S05]  /*14b00*/  HMMA.16816.F32 R120, R168.reuse, R18, R120 ;  /* 0x00000012a878723c */ /* 0x040fea0000001878 */
[----:B------:R-:W-:Y:S01]  /*14b10*/  FADD.FTZ R4, R212, R0 ;  /* 0x00000000d4047221 */ /* 0x000fe20000010000 */
[----:B------:R-:W-:Y:S01]  /*14b20*/  FADD.FTZ R0, R213, R2 ;  /* 0x00000002d5007221 */ /* 0x000fe20000010000 */
[C---:B------:R-:W-:Y:S04]  /*14b30*/  HMMA.16816.F32 R124, R168.reuse, R20, R124 ;  /* 0x00000014a87c723c */ /* 0x040fe8000000187c */
        /* <DEDUP_REMOVED lines=13> */
[----:B------:R-:W-:Y:S03]  /*14c10*/  IMAD.MOV.U32 R133, RZ, RZ, R132 ;  /* 0x000000ffff857224 */ /* 0x000fe600078e0084 */
[----:B------:R2:W-:Y:S04]  /*14c20*/  STL [R1+0x48], R2 ;  /* 0x0000480201007387 */ /* 0x0005e80000100800 */
[----:B------:R2:W-:Y:S01]  /*14c30*/  STL [R1+0x4c], R0 ;  /* 0x00004c0001007387 */ /* 0x0005e20000100800 */
[----:B------:R-:W-:Y:S05]  /*14c40*/  @P0 BRA `(.L_x_736) ;  /* 0xffffffb400840947 */ /* 0x000fea000383ffff */
.L_x_735:
[----:B------:R-:W2:Y:S01]  /*14c50*/  LDL.LU R5, [R1+0x48] ;  /* 0x0000480001057983 */ /* 0x000ea20000300800 */
[----:B------:R-:W-:-:S03]  /*14c60*/  ULDC UR4, c[0x0][0x38c] ;  /* 0x0000e30000047ab9 */ /* 0x000fc60000000800 */
[----:B------:R-:W3:Y:S01]  /*14c70*/  LDL.LU R4, [R1+0x4c] ;  /* 0x00004c0001047983 */ /* 0x000ee20000300800 */
[----:B------:R-:W-:Y:S01]  /*14c80*/  UMOV UR5, 0x400 ;  /* 0x0000040000057882 */ /* 0x000fe20000000000 */
[----:B------:R-:W-:Y:S01]  /*14c90*/  UISETP.NE.AND UP0, UPT, UR16, -0x1, UPT ;  /* 0xffffffff1000788c */ /* 0x000fe2000bf05270 */
[----:B------:R-:W1:Y:S02]  /*14ca0*/  S2R R171, SR_TID.X ;  /* 0x0000000000ab7919 */ /* 0x000e640000002100 */
[----:B-1----:R-:W-:-:S04]  /*14cb0*/  SHF.R.S32.HI R172, RZ, 0x1f, R171 ;  /* 0x0000001fffac7819 */ /* 0x002fc800000114ab */
[----:B------:R-:W-:-:S04]  /*14cc0*/  LEA.HI R170, R172, R171, RZ, 0x2 ;  /* 0x000000abacaa7211 */ /* 0x000fc800078f10ff */
[----:B------:R-:W-:Y:S01]  /*14cd0*/  SHF.R.S32.HI R16, RZ, 0x2, R170 ;  /* 0x00000002ff107819 */ /* 0x000fe200000114aa */
[----:B--2---:R-:W1:Y:S04]  /*14ce0*/  SHFL.BFLY PT, R2, R5, 0x2, 0x1f ;  /* 0x0c401f0005027f89 */ /* 0x004e6800000e0000 */
[----:B---3--:R-:W2:Y:S01]  /*14cf0*/  SHFL.BFLY PT, R0, R4, 0x2, 0x1f ;  /* 0x0c401f0004007f89 */ /* 0x008ea200000e0000 */
[----:B-1----:R-:W-:Y:S01]  /*14d00*/  FADD.FTZ R2, R2, R5 ;  /* 0x0000000502027221 */ /* 0x002fe20000010000 */
[----:B--2---:R-:W-:-:S04]  /*14d10*/  FADD.FTZ R0, R0, R4 ;  /* 0x0000000400007221 */ /* 0x004fc80000010000 */
[----:B------:R-:W1:Y:S04]  /*14d20*/  SHFL.BFLY PT, R5, R2, 0x1, 0x1f ;  /* 0x0c201f0002057f89 */ /* 0x000e6800000e0000 */
[----:B------:R-:W2:Y:S01]  /*14d30*/  SHFL.BFLY PT, R4, R0, 0x1, 0x1f ;  /* 0x0c201f0000047f89 */ /* 0x000ea200000e0000 */
        /* <DEDUP_REMOVED lines=147> */
[----:B------:R-:W-:Y:S02]  /*15670*/  LEA.HI R58, R172, R171, RZ, 0x5 ;  /* 0x000000abac3a7211 */ /* 0x000fe400078f28ff */
[----:B------:R-:W-:Y:S02]  /*15680*/  LOP3.LUT R0, R170, 0x3ffffffc, RZ, 0xc0, !PT ;  /* 0x3ffffffcaa007812 */ /* 0x000fe400078ec0ff */
[----:B------:R-:W-:Y:S02]  /*15690*/  SHF.L.U32 R2, R16, 0x6, RZ ;  /* 0x0000000610027819 */ /* 0x000fe400000006ff */
[----:B------:R-:W-:Y:S02]  /*156a0*/  F2FP.F16.F32.PACK_AB R39, R39, R46 ;  /* 0x0000002e2727723e */ /* 0x000fe400000000ff */
        /* <DEDUP_REMOVED lines=12> */
[----:B------:R-:W-:Y:S01]  /*15770*/  LEA R0, R0, UR4, 0x1 ;  /* 0x0000000400007c11 */ /* 0x000fe2000f8e08ff */
[----:B------:R-:W-:Y:S01]  /*15780*/  @UP0 ULDC.64 UR4, c[0x0][0x298] ;  /* 0x0000a60000040ab9 */ /* 0x000fe20000000a00 */
[----:B------:R-:W-:Y:S01]  /*15790*/  SEL R6, R6, 0xffffffe0, !P1 ;  /* 0xffffffe006067807 */ /* 0x000fe20004800000 */
[----:B------:R-:W-:Y:S01]  /*157a0*/  @UP0 UIMAD.WIDE.U32 UR10, UR16, UR4, URZ ;  /* 0x00000004100a02a5 */ /* 0x000fe2000f8e003f */
[----:B------:R-:W-:Y:S01]  /*157b0*/  MOV R10, 0x40 ;  /* 0x00000040000a7802 */ /* 0x000fe20000000f00 */
[----:B------:R1:W-:Y:S01]  /*157c0*/  STS [R0], R5 ;  /* 0x0000000500007388 */ /* 0x0003e20000000800 */
[----:B------:R-:W-:Y:S01]  /*157d0*/  F2FP.F16.F32.PACK_AB R4, R4, R138 ;  /* 0x0000008a0404723e */ /* 0x000fe200000000ff */
[----:B------:R-:W-:Y:S01]  /*157e0*/  @UP0 UIMAD UR9, UR16, UR5, UR11 ;  /* 0x00000005100902a4 */ /* 0x000fe2000f8e020b */
[----:B------:R-:W-:-:S02]  /*157f0*/  IADD3 R2, R0, -0x10, RZ ;  /* 0xfffffff000027810 */ /* 0x000fc40007ffe0ff */
[----:B------:R-:W-:Y:S01]  /*15800*/  F2FP.F16.F32.PACK_AB R7, R7, R168 ;  /* 0x000000a80707723e */ /* 0x000fe200000000ff */
[----:B------:R2:W-:Y:S01]  /*15810*/  STS [R0+0x400], R4 ;  /* 0x0004000400007388 */ /* 0x0005e20000000800 */
[----:B------:R-:W-:Y:S02]  /*15820*/  F2FP.F16.F32.PACK_AB R9, R9, R142 ;  /* 0x0000008e0909723e */ /* 0x000fe400000000ff */
[----:B------:R-:W-:Y:S02]  /*15830*/  @P0 IADD3 R2, R0, 0x10, RZ ;  /* 0x0000001000020810 */ /* 0x000fe40007ffe0ff */
[----:B------:R-:W-:Y:S02]  /*15840*/  F2FP.F16.F32.PACK_AB R8, R8, R144 ;  /* 0x000000900808723e */ /* 0x000fe400000000ff */
[----:B------:R-:W-:Y:S01]  /*15850*/  SEL R10, R10, 0xffffffc0, !P2 ;  /* 0xffffffc00a0a7807 */ /* 0x000fe20005000000 */
[----:B------:R3:W-:Y:S01]  /*15860*/  STS [R2], R7 ;  /* 0x0000000702007388 */ /* 0x0007e20000000800 */
[----:B------:R-:W-:-:S02]  /*15870*/  F2FP.F16.F32.PACK_AB R13, R13, R146 ;  /* 0x000000920d0d723e */ /* 0x000fc400000000ff */
[----:B------:R-:W-:Y:S01]  /*15880*/  F2FP.F16.F32.PACK_AB R12, R12, R148 ;  /* 0x000000940c0c723e */ /* 0x000fe200000000ff */
[----:B------:R4:W-:Y:S01]  /*15890*/  STS [R2+0x400], R9 ;  /* 0x0004000902007388 */ /* 0x0009e20000000800 */
[----:B------:R-:W-:Y:S02]  /*158a0*/  F2FP.F16.F32.PACK_AB R11, R11, R150 ;  /* 0x000000960b0b723e */ /* 0x000fe400000000ff */
[----:B------:R-:W-:Y:S02]  /*158b0*/  F2FP.F16.F32.PACK_AB R14, R14, R152 ;  /* 0x000000980e0e723e */ /* 0x000fe400000000ff */
[----:B------:R-:W-:Y:S02]  /*158c0*/  F2FP.F16.F32.PACK_AB R15, R15, R154 ;  /* 0x0000009a0f0f723e */ /* 0x000fe400000000ff */
[----:B-1----:R-:W-:Y:S02]  /*158d0*/  IADD3 R5, R0, R6, RZ ;  /* 0x0000000600057210 */ /* 0x002fe40007ffe0ff */
[----:B------:R-:W-:-:S02]  /*158e0*/  F2FP.F16.F32.PACK_AB R51, R157, R156 ;  /* 0x0000009c9d33723e */ /* 0x000fc400000000ff */
[----:B------:R-:W-:Y:S01]  /*158f0*/  F2FP.F16.F32.PACK_AB R50, R159, R158 ;  /* 0x0000009e9f32723e */ /* 0x000fe200000000ff */
[----:B------:R1:W-:Y:S01]  /*15900*/  STS [R5], R8 ;  /* 0x0000000805007388 */ /* 0x0003e20000000800 */
[----:B--2---:R-:W-:Y:S02]  /*15910*/  IADD3 R4, R6, R2, RZ ;  /* 0x0000000206047210 */ /* 0x004fe40007ffe0ff */
[----:B------:R-:W-:Y:S01]  /*15920*/  F2FP.F16.F32.PACK_AB R49, R161, R160 ;  /* 0x000000a0a131723e */ /* 0x000fe200000000ff */
[----:B------:R-:W-:Y:S01]  /*15930*/  STS [R5+0x400], R13 ;  /* 0x0004000d05007388 */ /* 0x000fe20000000800 */
[----:B------:R-:W-:Y:S02]  /*15940*/  F2FP.F16.F32.PACK_AB R48, R48, R162 ;  /* 0x000000a23030723e */ /* 0x000fe400000000ff */
[----:B------:R-:W-:Y:S01]  /*15950*/  F2FP.F16.F32.PACK_AB R47, R165, R164 ;  /* 0x000000a4a52f723e */ /* 0x000fe200000000ff */
[----:B------:R-:W-:Y:S01]  /*15960*/  STS [R4], R12 ;  /* 0x0000000c04007388 */ /* 0x000fe20000000800 */
[----:B---3--:R-:W-:-:S02]  /*15970*/  IADD3 R7, R5, R10, RZ ;  /* 0x0000000a05077210 */ /* 0x008fc40007ffe0ff */
[----:B------:R-:W-:Y:S01]  /*15980*/  F2FP.F16.F32.PACK_AB R45, R45, R166 ;  /* 0x000000a62d2d723e */ /* 0x000fe200000000ff */
[----:B------:R-:W-:Y:S01]  /*15990*/  STS [R4+0x400], R11 ;  /* 0x0004000b04007388 */ /* 0x000fe20000000800 */
[-C--:B----4-:R-:W-:Y:S02]  /*159a0*/  IADD3 R9, R0, R10.reuse, RZ ;  /* 0x0000000a00097210 */ /* 0x090fe40007ffe0ff */
[----:B------:R-:W-:Y:S02]  /*159b0*/  IADD3 R6, R4, R10, RZ ;  /* 0x0000000a04067210 */ /* 0x000fe40007ffe0ff */
[----:B------:R-:W-:Y:S01]  /*159c0*/  F2FP.F16.F32.PACK_AB R44, R135, R141 ;  /* 0x0000008d872c723e */ /* 0x000fe200000000ff */
[----:B------:R-:W-:Y:S01]  /*159d0*/  STS [R9], R14 ;  /* 0x0000000e09007388 */ /* 0x000fe20000000800 */
[----:B------:R-:W-:Y:S02]  /*159e0*/  F2FP.F16.F32.PACK_AB R42, R20, R140 ;  /* 0x0000008c142a723e */ /* 0x000fe400000000ff */
[----:B------:R-:W-:Y:S01]  /*159f0*/  F2FP.F16.F32.PACK_AB R40, R40, R137 ;  /* 0x000000892828723e */ /* 0x000fe200000000ff */
[----:B------:R2:W-:Y:S01]  /*15a00*/  STS [R9+0x400], R15 ;  /* 0x0004000f09007388 */ /* 0x0005e20000000800 */
[----:B------:R-:W-:-:S02]  /*15a10*/  F2FP.F16.F32.PACK_AB R38, R18, R136 ;  /* 0x000000881226723e */ /* 0x000fc400000000ff */
[----:B-1----:R-:W-:Y:S02]  /*15a20*/  IADD3 R8, R10, R2, RZ ;  /* 0x000000020a087210 */ /* 0x002fe40007ffe0ff */
[----:B------:R-:W-:Y:S02]  /*15a30*/  F2FP.F16.F32.PACK_AB R36, R36, R52 ;  /* 0x000000342424723e */ /* 0x000fe400000000ff */
[----:B------:R-:W-:Y:S01]  /*15a40*/  F2FP.F16.F32.PACK_AB R35, R35, R54 ;  /* 0x000000362323723e */ /* 0x000fe200000000ff */
[----:B------:R-:W-:Y:S01]  /*15a50*/  STS [R8], R51 ;  /* 0x0000003308007388 */ /* 0x000fe20000000800 */
[----:B------:R-:W-:Y:S02]  /*15a60*/  F2FP.F16.F32.PACK_AB R34, R34, R56 ;  /* 0x000000382222723e */ /* 0x000fe400000000ff */
[----:B------:R-:W-:Y:S01]  /*15a70*/  PLOP3.LUT P0, PT, PT, PT, UP0, 0x80, 0x0 ;  /* 0x000000000000781c */ /* 0x000fe20003f0f008 */
        /* <DEDUP_REMOVED lines=9> */
[----:B------:R-:W-:Y:S01]  /*15b10*/  STS [R6], R47 ;  /* 0x0000002f06007388 */ /* 0x000fe20000000800 */
        /* <DEDUP_REMOVED lines=25> */
[----:B--2---:R-:W-:Y:S01]  /*15cb0*/  F2FP.F16.F32.PACK_AB R15, R121, R120 ;  /* 0x00000078790f723e */ /* 0x004fe200000000ff */
[----:B------:R-:W-:Y:S01]  /*15cc0*/  STS [R4+0x2400], R37 ;  /* 0x0024002504007388 */ /* 0x000fe20000000800 */
[----:B------:R-:W-:-:S02]  /*15cd0*/  F2FP.F16.F32.PACK_AB R14, R123, R122 ;  /* 0x0000007a7b0e723e */ /* 0x000fc400000000ff */
        /* <DEDUP_REMOVED lines=29> */
[----:B-----5:R-:W-:Y:S02]  /*15eb0*/  F2FP.F16.F32.PACK_AB R18, R115, R114 ;  /* 0x000000727312723e */ /* 0x020fe400000000ff */
        /* <DEDUP_REMOVED lines=10> */
.L_x_739:
[----:B------:R-:W-:Y:S01]  /*15f60*/  ULDC.U8 UR4, c[0x0][0x3d9] ;  /* 0x0000f64000047ab9 */ /* 0x000fe20000000000 */
[----:B------:R-:W1:Y:S01]  /*15f70*/  S2R R23, SR_TID.X ;  /* 0x0000000000177919 */ /* 0x000e620000002100 */
[----:B------:R-:W-:Y:S01]  /*15f80*/  ISETP.NE.AND P1, PT, RZ, UR4, PT ;  /* 0x00000004ff007c0c */ /* 0x000fe2000bf25270 */
[----:B------:R-:W2:Y:S01]  /*15f90*/  S2UR UR5, SR_CTAID.X ;  /* 0x00000000000579c3 */ /* 0x000ea20000002500 */
[----:B------:R-:W-:Y:S01]  /*15fa0*/  ULDC.U8 UR8, c[0x0][0x3d8] ;  /* 0x0000f60000087ab9 */ /* 0x000fe20000000000 */
[----:B------:R-:W-:Y:S01]  /*15fb0*/  STS [R7+0x4400], R57 ;  /* 0x0044003907007388 */ /* 0x000fe20000000800 */
[----:B------:R-:W-:-:S03]  /*15fc0*/  ISETP.NE.AND P0, PT, RZ, UR8, PT ;  /* 0x00000008ff007c0c */ /* 0x000fc6000bf05270 */
[----:B------:R-:W-:Y:S01]  /*15fd0*/  STS [R6+0x4000], R56 ;  /* 0x0040003806007388 */ /* 0x000fe20000000800 */
[----:B------:R-:W-:-:S03]  /*15fe0*/  ISETP.EQ.AND P0, PT, RZ, UR4, P0 ;  /* 0x00000004ff007c0c */ /* 0x000fc60008702270 */
[----:B------:R-:W-:Y:S04]  /*15ff0*/  STS [R6+0x4400], R55 ;  /* 0x0044003706007388 */ /* 0x000fe80000000800 */
[----:B------:R-:W-:Y:S04]  /*16000*/  STS [R0+0x6000], R54 ;  /* 0x0060003600007388 */ /* 0x000fe80000000800 */
[----:B------:R3:W-:Y:S02]  /*16010*/  STS [R0+0x6400], R53 ;  /* 0x0064003500007388 */ /* 0x0007e40000000800 */
[----:B------:R-:W-:-:S02]  /*16020*/  @!P0 PLOP3.LUT P2, PT, PT, PT, PT, 0x8, 0x0 ;  /* 0x000000000000881c */ /* 0x000fc40003f4e170 */
[----:B------:R-:W-:Y:S01]  /*16030*/  STS [R2+0x6000], R52 ;  /* 0x0060003402007388 */ /* 0x000fe20000000800 */
[----:B--2---:R-:W-:-:S03]  /*16040*/  UIMAD UR4, UR5, -0x40, UR18 ;  /* 0xffffffc0050478a4 */ /* 0x004fc6000f8e0212 */
[----:B------:R-:W-:Y:S04]  /*16050*/  STS [R2+0x6400], R22 ;  /* 0x0064001602007388 */ /* 0x000fe80000000800 */
[----:B------:R-:W-:Y:S04]  /*16060*/  STS [R5+0x6000], R21 ;  /* 0x0060001505007388 */ /* 0x000fe80000000800 */
[----:B------:R2:W-:Y:S04]  /*16070*/  STS [R5+0x6400], R20 ;  /* 0x0064001405007388 */ /* 0x0005e80000000800 */
[----:B------:R4:W-:Y:S04]  /*16080*/  STS [R4+0x6000], R19 ;  /* 0x0060001304007388 */ /* 0x0009e80000000800 */
[----:B------:R5:W-:Y:S01]  /*16090*/  STS [R4+0x6400], R18 ;  /* 0x0064001204007388 */ /* 0x000be20000000800 */
[----:B---3--:R-:W-:-:S03]  /*160a0*/  LOP3.LUT R0, R58, 0xffffffe0, RZ, 0xc0, !PT ;  /* 0xffffffe03a007812 */ /* 0x008fc600078ec0ff */
[----:B------:R-:W-:Y:S04]  /*160b0*/  STS [R9+0x6000], R17 ;  /* 0x0060001109007388 */ /* 0x000fe80000000800 */
[----:B------:R3:W-:Y:S04]  /*160c0*/  STS [R9+0x6400], R16 ;  /* 0x0064001009007388 */ /* 0x0007e80000000800 */
[----:B------:R3:W-:Y:S04]  /*160d0*/  STS [R8+0x6000], R15 ;  /* 0x0060000f08007388 */ /* 0x0007e80000000800 */
[----:B------:R3:W-:Y:S01]  /*160e0*/  STS [R8+0x6400], R14 ;  /* 0x0064000e08007388 */ /* 0x0007e20000000800 */
[----:B--2---:R-:W2:Y:S01]  /*160f0*/  S2R R20, SR_CTAID.Z ;  /* 0x0000000000147919 */ /* 0x004ea20000002700 */
[----:B----4-:R-:W-:-:S02]  /*16100*/  LEA.HI R19, R172, R171, RZ, 0x3 ;  /* 0x000000abac137211 */ /* 0x010fc400078f18ff */
[----:B------:R-:W-:Y:S01]  /*16110*/  STS [R7+0x6000], R13 ;  /* 0x0060000d07007388 */ /* 0x000fe20000000800 */
[----:B-----5:R-:W4:Y:S01]  /*16120*/  @P1 LDC.64 R4, c[0x0][0x2c0] ;  /* 0x0000b000ff041b82 */ /* 0x020f220000000a00 */
[----:B-1----:R-:W-:Y:S02]  /*16130*/  SHF.R.S32.HI R18, RZ, 0x1f, R23 ;  /* 0x0000001fff127819 */ /* 0x002fe40000011417 */
[----:B------:R1:W-:Y:S02]  /*16140*/  STS [R7+0x6400], R12 ;  /* 0x0064000c07007388 */ /* 0x0003e40000000800 */
[----:B------:R-:W-:Y:S02]  /*16150*/  LEA.HI R2, R18, R23, RZ, 0x5 ;  /* 0x0000001712027211 */ /* 0x000fe400078f28ff */
[----:B------:R5:W-:Y:S01]  /*16160*/  STS [R6+0x6400], R10 ;  /* 0x0064000a06007388 */ /* 0x000be20000000800 */
[----:B---3--:R-:W-:-:S03]  /*16170*/  SHF.R.S32.HI R9, RZ, 0x3, R19 ;  /* 0x00000003ff097819 */ /* 0x008fc60000011413 */
[----:B------:R3:W-:Y:S01]  /*16180*/  STS [R6+0x6000], R11 ;  /* 0x0060000b06007388 */ /* 0x0007e20000000800 */
[----:B------:R-:W2:Y:S01]  /*16190*/  S2R R15, SR_CTAID.Y ;  /* 0x00000000000f7919 */ /* 0x000ea20000002600 */
[----:B------:R-:W2:Y:S08]  /*161a0*/  @P5 LDC R14, c[0x0][0x2e8] ;  /* 0x0000ba00ff0e5b82 */ /* 0x000eb00000000800 */
[----:B------:R-:W2:Y:S01]  /*161b0*/  @P1 LDC R8, c[0x0][0x2c0] ;  /* 0x0000b000ff081b82 */ /* 0x000ea20000000800 */
[----:B-1----:R-:W-:Y:S01]  /*161c0*/  IMAD.IADD R7, R171, 0x1, -R0 ;  /* 0x00000001ab077824 */ /* 0x002fe200078e0a00 */
[----:B------:R-:W-:Y:S01]  /*161d0*/  LEA.HI.SX32 R12, R19, 0x10, 0x1d ;  /* 0x00000010130c7811 */ /* 0x000fe200078feaff */
[----:B----4-:R-:W-:Y:S01]  /*161e0*/  @P1 IMAD R0, R5, R4, RZ ;  /* 0x0000000405001224 */ /* 0x010fe200078e02ff */
[----:B------:R-:W-:Y:S01]  /*161f0*/  @!P0 CS2R R4, SRZ ;  /* 0x0000000000048805 */ /* 0x000fe2000001ff00 */
[----:B-----5:R1:W4:Y:S01]  /*16200*/  @P5 MUFU.LG2 R10, R133 ;  /* 0x00000085000a5308 */ /* 0x0203220000000c00 */
[----:B---3--:R-:W-:Y:S01]  /*16210*/  LEA.HI.SX32 R11, R19, 0x20, 0x1d ;  /* 0x00000020130b7811 */ /* 0x008fe200078feaff */
[----:B------:R-:W-:Y:S01]  /*16220*/  @P1 IMAD.MOV.U32 R6, RZ, RZ, 0x1 ;  /* 0x00000001ff061424 */ /* 0x000fe200078e00ff */
[----:B------:R-:W-:Y:S06]  /*16230*/  @!P0 BRA `(.L_x_740) ;  /* 0x00000000001c8947 */ /* 0x000fec0003800000 */
[----:B------:R-:W3:Y:S01]  /*16240*/  S2UR UR7, SR_CTAID.Y ;  /* 0x00000000000779c3 */ /* 0x000ee20000002600 */
[----:B------:R-:W-:Y:S01]  /*16250*/  ULDC UR6, c[0x0][0x2c4] ;  /* 0x0000b10000067ab9 */ /* 0x000fe20000000800 */
[----:B------:R-:W-:Y:S01]  /*16260*/  PLOP3.LUT P2, PT, PT, PT, PT, 0x80, 0x0 ;  /* 0x000000000000781c */ /* 0x000fe20003f4f070 */
[----:B---3--:R-:W-:-:S04]  /*16270*/  @!UP0 UIMAD UR16, UR7, UR6, URZ ;  /* 0x00000006071082a4 */ /* 0x008fc8000f8e023f */
[----:B------:R-:W-:Y:S02]  /*16280*/  USHF.R.S32.HI UR6, URZ, 0x1f, UR16 ;  /* 0x0000001f3f067899 */ /* 0x000fe40008011410 */
[----:B------:R-:W-:-:S04]  /*16290*/  IMAD.U32 R4, RZ, RZ, UR16 ;  /* 0x00000010ff047e24 */ /* 0x000fc8000f8e00ff */
[----:B------:R-:W-:Y:S02]  /*162a0*/  MOV R5, UR6 ;  /* 0x0000000600057c02 */ /* 0x000fe40008000f00 */
.L_x_740:
[----:B------:R-:W-:Y:S05]  /*162b0*/  @P1 BRA `(.L_x_741) ;  /* 0x0000000000181947 */ /* 0x000fea0003800000 */
[----:B------:R-:W3:Y:S01]  /*162c0*/  LDC R0, c[0x0][0x2c4] ;  /* 0x0000b100ff007b82 */ /* 0x000ee20000000800 */
[----:B------:R-:W-:Y:S02]  /*162d0*/  ISETP.NE.AND P0, PT, RZ, UR8, PT ;  /* 0x00000008ff007c0c */ /* 0x000fe4000bf05270 */
[----:B--2---:R-:W-:-:S05]  /*162e0*/  MOV R8, 0x1 ;  /* 0x0000000100087802 */ /* 0x004fca0000000f00 */
[----:B------:R-:W2:Y:S08]  /*162f0*/  LDC R6, c[0x0][0x270] ;  /* 0x00009c00ff067b82 */ /* 0x000eb00000000800 */
[----:B---3--:R-:W2:Y:S02]  /*16300*/  @P0 LDC R0, c[0x0][0x2e4] ;  /* 0x0000b900ff000b82 */ /* 0x008ea40000000800 */
[----:B--2---:R-:W-:-:S07]  /*16310*/  IMAD R6, R0, R6, RZ ;  /* 0x0000000600067224 */ /* 0x004fce00078e02ff */
.L_x_741:
[----:B------:R-:W-:Y:S01]  /*16320*/  BAR.SYNC.DEFER_BLOCKING 0x0 ;  /* 0x0000000000007b1d */ /* 0x000fe20000010000 */
[----:B------:R-:W-:Y:S01]  /*16330*/  LOP3.LUT R2, R2, 0xffffffe0, RZ, 0xc0, !PT ;  /* 0xffffffe002027812 */ /* 0x000fe200078ec0ff */
[----:B--2---:R-:W-:Y:S01]  /*16340*/  IMAD R6, R15, R6, RZ ;  /* 0x000000060f067224 */ /* 0x004fe200078e02ff */
[----:B------:R-:W-:Y:S01]  /*16350*/  ISETP.GE.AND P0, PT, R9, UR4, PT ;  /* 0x0000000409007c0c */ /* 0x000fe2000bf06270 */
[----:B------:R-:W-:Y:S01]  /*16360*/  IMAD.MOV.U32 R16, RZ, RZ, 0x7f800000 ;  /* 0x7f800000ff107424 */ /* 0x000fe200078e00ff */
[----:B------:R-:W-:Y:S01]  /*16370*/  SHF.R.S32.HI R9, RZ, 0x1f, R46 ;  /* 0x0000001fff097819 */ /* 0x000fe2000001142e */
[----:B------:R-:W-:Y:S02]  /*16380*/  IMAD.IADD R2, R23, 0x1, -R2 ;  /* 0x0000000117027824 */ /* 0x000fe400078e0a02 */
[----:B------:R-:W2:Y:S01]  /*16390*/  @P3 LDC R17, c[0x0][0x2e8] ;  /* 0x0000ba00ff113b82 */ /* 0x000ea20000000800 */
[----:B------:R-:W-:Y:S01]  /*163a0*/  ISETP.GE.AND P6, PT, R11, UR4, PT ;  /* 0x000000040b007c0c */ /* 0x000fe2000bfc6270 */
[----:B------:R-:W3:Y:S01]  /*163b0*/  @P3 MUFU.LG2 R13, R134 ;  /* 0x00000086000d3308 */ /* 0x000ee20000000c00 */
[----:B------:R-:W-:Y:S01]  /*163c0*/  LEA.HI R9, R9, R46, RZ, 0x2 ;  /* 0x0000002e09097211 */ /* 0x000fe200078f10ff */
[----:B------:R-:W-:Y:S01]  /*163d0*/  BSSY B0, `(.L_x_742) ;  /* 0x000002d000007945 */ /* 0x000fe20003800000 */
[----:B------:R-:W-:Y:S01]  /*163e0*/  SHF.R.S32.HI R11, RZ, 0x1f, R2 ;  /* 0x0000001fff0b7819 */ /* 0x000fe20000011402 */
[----:B------:R-:W-:Y:S01]  /*163f0*/  IMAD.MOV.U32 R15, RZ, RZ, 0x7f800000 ;  /* 0x7f800000ff0f7424 */ /* 0x000fe200078e00ff */
[----:B------:R-:W-:-:S02]  /*16400*/  LOP3.LUT P1, RZ, R7, 0x3, RZ, 0xc0, !PT ;  /* 0x0000000307ff7812 */ /* 0x000fc4000782c0ff */
[----:B------:R-:W-:Y:S02]  /*16410*/  LEA.HI R11, R11, R2, RZ, 0x2 ;  /* 0x000000020b0b7211 */ /* 0x000fe400078f10ff */
[----:B------:R-:W-:Y:S01]  /*16420*/  LOP3.LUT R2, R9, 0xffffffc, RZ, 0xc0, !PT ;  /* 0x0ffffffc09027812 */ /* 0x000fe200078ec0ff */
[----:B----4-:R-:W-:Y:S01]  /*16430*/  @P5 FMUL.FTZ R9, R10, 0.69314718246459960938 ;  /* 0x3f3172180a095820 */ /* 0x010fe20000410000 */
[----:B------:R-:W-:Y:S01]  /*16440*/  SEL R7, R6, RZ, !P2 ;  /* 0x000000ff06077207 */ /* 0x000fe20005000000 */
[----:B------:R-:W-:Y:S01]  /*16450*/  IMAD R6, R8, UR5, RZ ;  /* 0x0000000508067c24 */ /* 0x000fe2000f8e02ff */
[----:B------:R-:W-:Y:S01]  /*16460*/  ISETP.GE.AND P4, PT, R12, UR4, PT ;  /* 0x000000040c007c0c */ /* 0x000fe2000bf86270 */
[----:B------:R-:W-:Y:S01]  /*16470*/  IMAD.IADD R12, R46, 0x1, -R2 ;  /* 0x000000012e0c7824 */ /* 0x000fe200078e0a02 */
[----:B------:R4:W1:Y:S01]  /*16480*/  LDS.128 R32, [R211+0x1800] ;  /* 0x00180000d3207984 */ /* 0x0008620000000c00 */
[----:B------:R-:W-:Y:S01]  /*16490*/  IMAD R2, R20, R0, R7 ;  /* 0x0000000014027224 */ /* 0x000fe200078e0207 */
[----:B------:R-:W-:Y:S01]  /*164a0*/  LEA.HI R18, R18, R23, RZ, 0x3 ;  /* 0x0000001712127211 */ /* 0x000fe200078f18ff */
[----:B------:R-:W-:-:S02]  /*164b0*/  IMAD.SHL.U32 R0, R6, 0x40, RZ ;  /* 0x0000004006007824 */ /* 0x000fc400078e00ff */
[----:B------:R-:W-:Y:S01]  /*164c0*/  @P5 FFMA.FTZ R16, R132, R14, R9 ;  /* 0x0000000e84105223 */ /* 0x000fe20000010009 */
[----:B------:R-:W-:Y:S01]  /*164d0*/  SHF.R.S32.HI R7, RZ, 0x2, R11 ;  /* 0x00000002ff077819 */ /* 0x000fe2000001140b */
[----:B---3--:R-:W-:Y:S01]  /*164e0*/  @P3 FMUL.FTZ R10, R13, 0.69314718246459960938 ;  /* 0x3f3172180d0a3820 */ /* 0x008fe20000410000 */
[----:B------:R-:W-:Y:S02]  /*164f0*/  LOP3.LUT R6, R18, 0xfffffff8, RZ, 0xc0, !PT ;  /* 0xfffffff812067812 */ /* 0x000fe400078ec0ff */
[----:B------:R-:W-:Y:S01]  /*16500*/  IADD3 R4, P5, P2, R0, R4, R2 ;  /* 0x0000000400047210 */ /* 0x000fe20007abe002 */
[----:B--2---:R-:W-:Y:S01]  /*16510*/  @P3 FFMA.FTZ R15, R3, R17, R10 ;  /* 0x00000011030f3223 */ /* 0x004fe2000001000a */
[----:B------:R-:W-:Y:S01]  /*16520*/  SHF.R.S32.HI R9, RZ, 0x1f, R0 ;  /* 0x0000001fff097819 */ /* 0x000fe20000011400 */
[----:B------:R-:W-:Y:S01]  /*16530*/  IMAD.IADD R14, R23, 0x1, -R6 ;  /* 0x00000001170e7824 */ /* 0x000fe200078e0a06 */
[----:B------:R-:W-:Y:S01]  /*16540*/  SHF.R.S32.HI R2, RZ, 0x1f, R2 ;  /* 0x0000001fff027819 */ /* 0x000fe20000011402 */
[----:B------:R-:W-:-:S03]  /*16550*/  IMAD R0, R12, 0x10, R7 ;  /* 0x000000100c007824 */ /* 0x000fc600078e0207 */
[----:B------:R-:W-:Y:S01]  /*16560*/  IADD3.X R5, R9, R5, R2, P5, P2 ;  /* 0x0000000509057210 */ /* 0x000fe20002fe4402 */
[----:B----4-:R-:W-:Y:S06]  /*16570*/  @P1 BRA `(.L_x_743) ;  /* 0x0000000000481947 */ /* 0x010fec0003800000 */
[----:B------:R-:W-:Y:S01]  /*16580*/  UIMAD UR6, UR5, -0x40, UR18 ;  /* 0xffffffc0050678a4 */ /* 0x000fe2000f8e0212 */
[----:B------:R-:W-:-:S05]  /*16590*/  VIADD R2, R0, 0x8 ;  /* 0x0000000800027836 */ /* 0x000fca0000000000 */
[----:B------:R-:W-:Y:S02]  /*165a0*/  ISETP.GE.AND P5, PT, R0, UR6, PT ;  /* 0x0000000600007c0c */ /* 0x000fe4000bfa6270 */
[----:B------:R-:W-:-:S11]  /*165b0*/  ISETP.GE.AND P3, PT, R2, UR6, PT ;  /* 0x0000000602007c0c */ /* 0x000fd6000bf66270 */
[----:B------:R-:W2:Y:S01]  /*165c0*/  @!P5 LDC.64 R10, c[0x0][0x2b0] ;  /* 0x0000ac00ff0adb82 */ /* 0x000ea20000000a00 */
[-C--:B------:R-:W-:Y:S02]  /*165d0*/  @!P5 IMAD R0, R0, R8.reuse, RZ ;  /* 0x000000080000d224 */ /* 0x080fe400078e02ff */
[----:B------:R-:W-:-:S03]  /*165e0*/  @!P3 IMAD R3, R2, R8, RZ ;  /* 0x000000080203b224 */ /* 0x000fc600078e02ff */
[CC--:B------:R-:W-:Y:S02]  /*165f0*/  @!P5 IADD3 R2, P2, R0.reuse, R4.reuse, RZ ;  /* 0x000000040002d210 */ /* 0x0c0fe40007f5e0ff */
[----:B------:R-:W3:Y:S01]  /*16600*/  @!P3 LDC.64 R12, c[0x0][0x2b0] ;  /* 0x0000ac00ff0cbb82 */ /* 0x000ee20000000a00 */
[C---:B------:R-:W-:Y:S02]  /*16610*/  @!P3 IADD3 R6, P1, R3.reuse, R4, RZ ;  /* 0x000000040306b210 */ /* 0x040fe40007f3e0ff */
[-C--:B------:R-:W-:Y:S02]  /*16620*/  @!P5 LEA.HI.X.SX32 R0, R0, R5.reuse, 0x1, P2 ;  /* 0x000000050000d211 */ /* 0x080fe400010f0eff */
[----:B------:R-:W-:Y:S02]  /*16630*/  @!P3 LEA.HI.X.SX32 R3, R3, R5, 0x1, P1 ;  /* 0x000000050303b211 */ /* 0x000fe400008f0eff */
[----:B--2---:R-:W-:-:S04]  /*16640*/  @!P5 LEA R4, P2, R2, R10, 0x2 ;  /* 0x0000000a0204d211 */ /* 0x004fc800078410ff */
[----:B------:R-:W-:Y:S02]  /*16650*/  @!P5 LEA.HI.X R5, R2, R11, R0, 0x2, P2 ;  /* 0x0000000b0205d211 */ /* 0x000fe400010f1400 */
[----:B---3--:R-:W-:-:S03]  /*16660*/  @!P3 LEA R2, P1, R6, R12, 0x2 ;  /* 0x0000000c0602b211 */ /* 0x008fc600078210ff */
[----:B------:R2:W-:Y:S01]  /*16670*/  @!P5 STG.E desc[UR30][R4.64], R16 ;  /* 0x000000100400d986 */ /* 0x0005e2000c10191e */
[----:B------:R-:W-:-:S05]  /*16680*/  @!P3 LEA.HI.X R3, R6, R13, R3, 0x2, P1 ;  /* 0x0000000d0603b211 */ /* 0x000fca00008f1403 */
[----:B------:R2:W-:Y:S04]  /*16690*/  @!P3 STG.E desc[UR30][R2.64], R15 ;  /* 0x0000000f0200b986 */ /* 0x0005e8000c10191e */
.L_x_743:
[----:B------:R-:W-:Y:S05]  /*166a0*/  BSYNC B0 ;  /* 0x0000000000007941 */ /* 0x000fea0003800000 */
.L_x_742:
[----:B------:R3:W5:Y:S04]  /*166b0*/  LDL R30, [R1+0x80] ;  /* 0x00008000011e7983 */ /* 0x0007680000100800 */
[----:B------:R3:W5:Y:S04]  /*166c0*/  LDL R31, [R1+0x78] ;  /* 0x00007800011f7983 */ /* 0x0007680000100800 */
[----:B------:R3:W5:Y:S01]  /*166d0*/  LDL R36, [R1+0x7c] ;  /* 0x00007c0001247983 */ /* 0x0007620000100800 */
[----:B------:R-:W-:Y:S01]  /*166e0*/  IMAD.SHL.U32 R28, R14, 0x8, RZ ;  /* 0x000000080e1c7824 */ /* 0x000fe200078e00ff */
[----:B------:R-:W-:Y:S01]  /*166f0*/  SHF.R.S32.HI R8, RZ, 0x1f, R20 ;  /* 0x0000001fff087819 */ /* 0x000fe20000011414 */
[----:B------:R-:W-:Y:S01]  /*16700*/  ULDC.64 UR6, c[0x0][0x2a0] ;  /* 0x0000a80000067ab9 */ /* 0x000fe20000000a00 */
[----:B--2---:R-:W-:Y:S01]  /*16710*/  SHF.R.S32.HI R2, RZ, 0x3, R18 ;  /* 0x00000003ff027819 */ /* 0x004fe20000011412 */
[----:B------:R3:W2:Y:S01]  /*16720*/  LDS.128 R24, [R211] ;  /* 0x00000000d3187984 */ /* 0x0006a20000000c00 */
[----:B------:R-:W-:Y:S01]  /*16730*/  SHF.R.S32.HI R0, RZ, 0x1f, R28 ;  /* 0x0000001fff007819 */ /* 0x000fe2000001141c */
[----:B------:R-:W-:Y:S01]  /*16740*/  IMAD.U32 R5, RZ, RZ, UR17 ;  /* 0x00000011ff057e24 */ /* 0x000fe2000f8e00ff */
[----:B------:R-:W-:Y:S01]  /*16750*/  IADD3 R6, P1, R28, UR10, RZ ;  /* 0x0000000a1c067c10 */ /* 0x000fe2000ff3e0ff */
[----:B------:R3:W4:Y:S01]  /*16760*/  LDS.128 R12, [R211+0x6000] ;  /* 0x00600000d30c7984 */ /* 0x0007220000000c00 */
[----:B------:R-:W-:Y:S01]  /*16770*/  LEA.HI.SX32 R4, R19, 0x30, 0x1d ;  /* 0x0000003013047811 */ /* 0x000fe200078feaff */
[----:B------:R-:W-:Y:S01]  /*16780*/  BSSY B0, `(.L_x_744) ;  /* 0x000001e000007945 */ /* 0x000fe20003800000 */
[----:B------:R-:W-:Y:S01]  /*16790*/  IADD3.X R7, R0, UR9, RZ, P1, !PT ;  /* 0x0000000900077c10 */ /* 0x000fe20008ffe4ff */
[----:B------:R-:W-:Y:S01]  /*167a0*/  IMAD R0, R8, UR6, RZ ;  /* 0x0000000608007c24 */ /* 0x000fe2000f8e02ff */
[----:B------:R3:W1:Y:S01]  /*167b0*/  LDS.128 R16, [R211+0x4000] ;  /* 0x00400000d3107984 */ /* 0x0006620000000c00 */
        /* <DEDUP_REMOVED lines=25> */
[----:B----4-:R2:W-:Y:S02]  /*16950*/  @!P0 STG.E.128 desc[UR30][R2.64+0x180], R12 ;  /* 0x0001800c02008986 */ /* 0x0105e4000c101d1e */
.L_x_745:
[----:B------:R-:W-:Y:S05]  /*16960*/  BSYNC B0 ;  /* 0x0000000000007941 */ /* 0x000fea0003800000 */
.L_x_744:
[----:B--2---:R2:W2:Y:S01]  /*16970*/  LDS.128 R24, [R211+0x800] ;  /* 0x00080000d3187984 */ /* 0x0044a20000000c00 */
[----:B------:R-:W-:Y:S03]  /*16980*/  BSSY B0, `(.L_x_746) ;  /* 0x000001a000007945 */ /* 0x000fe60003800000 */
[----:B-1----:R1:W1:Y:S04]  /*16990*/  LDS.128 R20, [R211+0x2800] ;  /* 0x00280000d3147984 */ /* 0x0022680000000c00 */
        /* <DEDUP_REMOVED lines=24> */
.L_x_747:
[----:B------:R-:W-:Y:S05]  /*16b20*/  BSYNC B0 ;  /* 0x0000000000007941 */ /* 0x000fea0003800000 */
.L_x_746:
        /* <DEDUP_REMOVED lines=27> */
.L_x_749:
[----:B------:R-:W-:Y:S05]  /*16ce0*/  BSYNC B0 ;  /* 0x0000000000007941 */ /* 0x000fea0003800000 */
.L_x_748:
        /* <DEDUP_REMOVED lines=27> */
.L_x_750:
        /* <DEDUP_REMOVED lines=14> */
.L_x_2400:


//--------------------- .text._ZN5flash16flash_fwd_kernelI23Flash_fwd_kernel_traitsILi256ELi64ELi64ELi4ELb0ELb0EN7cutlass6half_tE19Flash_kernel_traitsILi256ELi64ELi64ELi4ES3_EELb1ELb0ELb0ELb0ELb0ELb1ELb0ELb0EEEvNS_16Flash_fwd_paramsE --------------------------
	.section	.text._ZN5flash16flash_fwd_kernelI23Flash_fwd_kernel_traitsILi256ELi64ELi64ELi4ELb0ELb0EN7cutlass6half_tE19Flash_kernel_traitsILi256ELi64ELi64ELi4ES3_EELb1ELb0ELb0ELb0ELb0ELb1ELb0ELb0EEEvNS_16Flash_fwd_paramsE,"ax",@progbits
	.align	128
        .global         _ZN5flash16flash_fwd_kernelI23Flash_fwd_kernel_traitsILi256ELi64ELi64ELi4ELb0ELb0EN7cutlass6half_tE19Flash_kernel_traitsILi256ELi64ELi64ELi4ES3_EELb1ELb0ELb0ELb0ELb0ELb1ELb0ELb0EEEvNS_16Flash_fwd_paramsE
        .type           _ZN5flash16flash_fwd_kernelI23Flash_fwd_kernel_traitsILi256ELi64ELi64ELi4ELb0ELb0EN7cutlass6half_tE19Flash_kernel_traitsILi256ELi64ELi64ELi4ES3_EELb1ELb0ELb0ELb0ELb0ELb1ELb0ELb0EEEvNS_16Flash_fwd_paramsE,@function
        .size           _ZN5flash16flash_fwd_kernelI23Flash_fwd_kernel_traitsILi256ELi64ELi64ELi4ELb0ELb0EN7cutlass6half_tE19Flash_kernel_traitsILi256ELi64ELi64ELi4ES3_EELb1ELb0ELb0ELb0ELb0ELb1ELb0ELb0EEEvNS_16Flash_fwd_paramsE,(.L_x_2401 - _ZN5flash16flash_fwd_kernelI23Flash_fwd_kernel_traitsILi256ELi64ELi64ELi4ELb0ELb0EN7cutlass6half_tE19Flash_kernel_traitsILi256ELi64ELi64ELi4ES3_EELb1ELb0ELb0ELb0ELb0ELb1ELb0ELb0EEEvNS_16Flash_fwd_paramsE)
        .other          _ZN5flash16flash_fwd_kernelI23Flash_fwd_kernel_traitsILi256ELi64ELi64ELi4ELb0ELb0EN7cutlass6half_tE19Flash_kernel_traitsILi256ELi64ELi64ELi4ES3_EELb1ELb0ELb0ELb0ELb0ELb1ELb0ELb0EEEvNS_16Flash_fwd_paramsE,@"STO_CUDA_ENTRY STV_DEFAULT"
_ZN5flash16flash_fwd_kernelI23Flash_fwd_kernel_traitsILi256ELi64ELi64ELi4ELb0ELb0EN7cutlass6half_tE19Flash_kernel_traitsILi256ELi64ELi64ELi4ES3_EELb1ELb0ELb0ELb0ELb0ELb1ELb0ELb0EEEvNS_16Flash_fwd_paramsE:
.text._ZN5flash16flash_fwd_kernelI23Flash_fwd_kernel_traitsILi256ELi64ELi64ELi4ELb0ELb0EN7cutlass6half_tE19Flash_kernel_traitsILi256ELi64ELi64ELi4ES3_EELb1ELb0ELb0ELb0ELb0ELb1ELb0ELb0EEEvNS_16Flash_fwd_paramsE:
[----:B------:R-:W-:Y:S08]  /*0000*/  LDC R1, c[0x0][0x28] ;  /* 0x00000a00ff017b82 */ /* 0x000ff00000000800 */
[----:B------:R-:W1:Y:S01]  /*0010*/  LDC R165, c[0x0][0x3a8] ;  /* 0x0000ea00ffa57b82 */ /* 0x000e620000000800 */
[----:B------:R-:W-:Y:S01]  /*0020*/  ULDC.U8 UR4, c[0x0][0x3b4] ;  /* 0x0000ed0000047ab9 */ /* 0x000fe20000000000 */
[----:B------:R-:W-:Y:S01]  /*0030*/  ULDC.64 UR32, c[0x0][0x3a0] ;  /* 0x0000e80000207ab9 */ /* 0x000fe20000000a00 */
[----:B------:R-:W-:Y:S01]  /*0040*/  ISETP.NE.AND P2, PT, RZ, UR4, PT ;  /* 0x00000004ff007c0c */ /* 0x000fe2000bf45270 */
[----:B------:R-:W-:Y:S01]  /*0050*/  IMAD.U32 R6, RZ, RZ, UR32 ;  /* 0x00000020ff067e24 */ /* 0x000fe2000f8e00ff */
[----:B------:R-:W-:Y:S01]  /*0060*/  ULDC.64 UR28, c[0x0][0x208] ;  /* 0x00008200001c7ab9 */ /* 0x000fe20000000a00 */
[----:B------:R-:W-:-:S02]  /*0070*/  IMAD.U32 R7, RZ, RZ, UR33 ;  /* 0x00000021ff077e24 */ /* 0x000fc4000f8e00ff */
[----:B------:R-:W2:Y:S01]  /*0080*/  LDC R78, c[0x0][0x3ac] ;  /* 0x0000eb00ff4e7b82 */ /* 0x000ea20000000800 */
[----:B------:R-:W3:Y:S01]  /*0090*/  S2R R81, SR_TID.X ;  /* 0x0000000000517919 */ /* 0x000ee20000002100 */
[----:B------:R-:W-:-:S06]  /*00a0*/  ULDC.64 UR8, c[0x0][0x2f0] ;  /* 0x0000bc0000087ab9 */ /* 0x000fcc0000000a00 */
[----:B------:R-:W4:Y:S01]  /*00b0*/  @P2 LDG.E.64 R6, desc[UR28][R6.64] ;  /* 0x0000001c06062981 */ /* 0x000f22000c1e1b00 */
[----:B------:R-:W-:Y:S01]  /*00c0*/  S2UR UR25, SR_CTAID.X ;  /* 0x00000000001979c3 */ /* 0x000fe20000002500 */
[----:B-1----:R-:W-:-:S07]  /*00d0*/  @P2 IMAD.MOV.U32 R2, RZ, RZ, R165 ;  /* 0x000000ffff022224 */ /* 0x002fce00078e00a5 */
[----:B------:R-:W1:Y:S01]  /*00e0*/  S2UR UR14, SR_CTAID.Y ;  /* 0x00000000000e79c3 */ /* 0x000e620000002600 */
[----:B--2---:R-:W-:-:S07]  /*00f0*/  @P2 IMAD.MOV.U32 R3, RZ, RZ, R78 ;  /* 0x000000ffff032224 */ /* 0x004fce00078e004e */
[----:B------:R-:W2:Y:S01]  /*0100*/  S2UR UR6, SR_CTAID.Z ;  /* 0x00000000000679c3 */ /* 0x000ea20000002700 */
[----:B------:R5:W4:Y:S01]  /*0110*/  @P2 LDG.E.64 R4, desc[UR28][R2.64] ;  /* 0x0000001c02042981 */ /* 0x000b22000c1e1b00 */
[----:B------:R-:W-:Y:S01]  /*0120*/  UISETP.NE.U32.AND UP2, UPT, UR8, URZ, UPT ;  /* 0x0000003f0800728c */ /* 0x000fe2000bf45070 */
[----:B------:R-:W-:-:S05]  /*0130*/  ULDC.U8 UR7, c[0x0][0x3c2] ;  /* 0x0000f08000077ab9 */ /* 0x000fca0000000000 */
[----:B------:R-:W4:Y:S01]  /*0140*/  @P2 LDC R0, c[0x0][0x3b0] ;  /* 0x0000ec00ff002b82 */ /* 0x000f220000000800 */
[----:B------:R-:W-:Y:S02]  /*0150*/  UISETP.NE.AND.EX UP2, UPT, UR9, URZ, UPT, UP2 ;  /* 0x0000003f0900728c */ /* 0x000fe4000bf45320 */
[----:B------:R-:W-:Y:S01]  /*0160*/  UISETP.NE.AND UP3, UPT, UR7, URZ, UPT ;  /* 0x0000003f0700728c */ /* 0x000fe2000bf65270 */
[----:B------:R-:W-:-:S03]  /*0170*/  ULDC.64 UR8, c[0x0][0x2f0] ;  /* 0x0000bc0000087ab9 */ /* 0x000fc60000000a00 */
[----:B------:R-:W-:Y:S01]  /*0180*/  PLOP3.LUT P0, PT, PT, PT, UP2, 0x80, 0x0 ;  /* 0x000000000000781c */ /* 0x000fe20003f0f028 */
[----:B-1----:R-:W-:Y:S02]  /*0190*/  UIMAD.WIDE UR8, UR14, 0x4, UR8 ;  /* 0x000000040e0878a5 */ /* 0x002fe4000f8e0208 */
[----:B--2---:R-:W-:-:S06]  /*01a0*/  ULOP3.LUT UR4, UR6, UR25, UR14, 0xfe, !UPT ;  /* 0x0000001906047292 */ /* 0x004fcc000f8efe0e */
[----:B---3--:R-:W-:Y:S01]  /*01b0*/  LOP3.LUT P3, RZ, R81, UR4, RZ, 0xfc, !PT ;  /* 0x0000000451ff7c12 */ /* 0x008fe2000f86fcff */
[----:B------:R-:W-:Y:S02]  /*01c0*/  ULDC.64 UR4, c[0x0][0x300] ;  /* 0x0000c00000047ab9 */ /* 0x000fe40000000a00 */
[----:B------:R-:W-:-:S04]  /*01d0*/  UISETP.NE.U32.AND UP1, UPT, UR4, URZ, UPT ;  /* 0x0000003f0400728c */ /* 0x000fc8000bf25070 */
[----:B------:R-:W-:-:S03]  /*01e0*/  UISETP.NE.AND.EX UP1, UPT, UR5, URZ, UPT, UP1 ;  /* 0x0000003f0500728c */ /* 0x000fc6000bf25310 */
[----:B------:R-:W-:Y:S02]  /*01f0*/  ULDC.64 UR4, c[0x0][0x2f8] ;  /* 0x0000be0000047ab9 */ /* 0x000fe40000000a00 */
[----:B------:R-:W-:Y:S01]  /*0200*/  UISETP.EQ.U32.AND UP0, UPT, UR4, URZ, UPT ;  /* 0x0000003f0400728c */ /* 0x000fe2000bf02070 */
[----:B-----5:R-:W1:Y:S03]  /*0210*/  @!P3 LDC.64 R2, c[0x0][0x3b8] ;  /* 0x0000ee00ff02bb82 */ /* 0x020e660000000a00 */
[----:B------:R-:W-:Y:S02]  /*0220*/  UISETP.EQ.OR.EX UP0, UPT, UR5, URZ, !UP3, UP0 ;  /* 0x0000003f0500728c */ /* 0x000fe4000df02700 */
[----:B------:R-:W-:Y:S02]  /*0230*/  @UP1 ULDC.64 UR10, c[0x0][0x300] ;  /* 0x0000c000000a1ab9 */ /* 0x000fe40000000a00 */
[----:B------:R-:W-:Y:S01]  /*0240*/  @UP1 UIMAD.WIDE UR10, UR14, 0x4, UR10 ;  /* 0x000000040e0a18a5 */ /* 0x000fe2000f8e020a */
[----:B----4-:R-:W-:-:S02]  /*0250*/  @P2 R2UR UR32, R6 ;  /* 0x00000000062022ca */ /* 0x010fc400000e0000 */
[----:B------:R-:W-:-:S11]  /*0260*/  @P2 R2UR UR33, R7 ;  /* 0x00000000072122ca */ /* 0x000fd600000e0000 */
[----:B------:R-:W-:Y:S02]  /*0270*/  IMAD.U32 R6, RZ, RZ, UR32 ;  /* 0x00000020ff067e24 */ /* 0x000fe4000f8e00ff */
[----:B------:R-:W-:-:S05]  /*0280*/  IMAD.U32 R7, RZ, RZ, UR33 ;  /* 0x00000021ff077e24 */ /* 0x000fca000f8e00ff */
[----:B-1----:R1:W-:Y:S01]  /*0290*/  @!P3 STG.E.64 desc[UR28][R2.64], R6 ;  /* 0x000000060200b986 */ /* 0x0023e2000c101b1c */
[----:B------:R-:W-:Y:S01]  /*02a0*/  @P2 IADD3 R165, P1, R4, R0, RZ ;  /* 0x0000000004a52210 */ /* 0x000fe20007f3e0ff */
[----:B------:R-:W-:-:S04]  /*02b0*/  IMAD.U32 R4, RZ, RZ, UR8 ;  /* 0x00000008ff047e24 */ /* 0x000fc8000f8e00ff */
[----:B------:R-:W-:Y:S01]  /*02c0*/  @P2 IMAD.X R78, RZ, RZ, R5, P1 ;  /* 0x000000ffff4e2224 */ /* 0x000fe200008e0605 */
[----:B------:R-:W-:Y:S01]  /*02d0*/  PLOP3.LUT P1, PT, PT, PT, UP1, 0x80, 0x0 ;  /* 0x000000000000781c */ /* 0x000fe20003f2f018 */
[----:B------:R-:W-:Y:S01]  /*02e0*/  IMAD.U32 R5, RZ, RZ, UR9 ;  /* 0x00000009ff057e24 */ /* 0x000fe2000f8e00ff */
[----:B------:R-:W-:Y:S01]  /*02f0*/  ULDC.64 UR8, c[0x0][0x2f8] ;  /* 0x0000be0000087ab9 */ /* 0x000fe20000000a00 */
[----:B------:R-:W-:Y:S01]  /*0300*/  PLOP3.LUT P2, PT, PT, PT, UP0, 0x80, 0x0 ;  /* 0x000000000000781c */ /* 0x000fe20003f4f008 */
[----:B------:R-:W-:Y:S01]  /*0310*/  UIMAD.WIDE UR8, UR14, 0x4, UR8 ;  /* 0x000000040e0878a5 */ /* 0x000fe2000f8e0208 */
[----:B-1----:R-:W-:Y:S02]  /*0320*/  @!P3 IMAD.MOV.U32 R6, RZ, RZ, R165 ;  /* 0x000000ffff06b224 */ /* 0x002fe400078e00a5 */
[----:B------:R-:W-:-:S05]  /*0330*/  @!P3 IMAD.MOV.U32 R7, RZ, RZ, R78 ;  /* 0x000000ffff07b224 */ /* 0x000fca00078e004e */
[----:B------:R1:W-:Y:S02]  /*0340*/  @!P3 STG.E.64 desc[UR28][R2.64+0x8], R6 ;  /* 0x000008060200b986 */ /* 0x0003e4000c101b1c */
[----:B-1----:R-:W-:Y:S02]  /*0350*/  IMAD.U32 R2, RZ, RZ, UR10 ;  /* 0x0000000aff027e24 */ /* 0x002fe4000f8e00ff */
[----:B------:R-:W2:Y:S01]  /*0360*/  @P0 LDG.E R6, desc[UR28][R4.64] ;  /* 0x0000001c04060981 */ /* 0x000ea2000c1e1900 */
[----:B------:R-:W-:-:S05]  /*0370*/  IMAD.U32 R3, RZ, RZ, UR11 ;  /* 0x0000000bff037e24 */ /* 0x000fca000f8e00ff */
[----:B------:R1:W3:Y:S04]  /*0380*/  @P1 LDG.E R0, desc[UR28][R2.64] ;  /* 0x0000001c02001981 */ /* 0x0002e8000c1e1900 */
[----:B------:R-:W4:Y:S01]  /*0390*/  @P0 LDG.E R5, desc[UR28][R4.64+0x4] ;  /* 0x0000041c04050981 */ /* 0x000f22000c1e1900 */
[----:B-1----:R-:W-:Y:S01]  /*03a0*/  IMAD.U32 R2, RZ, RZ, UR8 ;  /* 0x00000008ff027e24 */ /* 0x002fe2000f8e00ff */
[----:B------:R-:W-:Y:S01]  /*03b0*/  SHF.R.S32.HI R9, RZ, 0x1f, R81 ;  /* 0x0000001fff097819 */ /* 0x000fe20000011451 */
[----:B------:R-:W-:Y:S01]  /*03c0*/  IMAD.U32 R3, RZ, RZ, UR9 ;  /* 0x00000009ff037e24 */ /* 0x000fe2000f8e00ff */
[----:B------:R-:W-:Y:S01]  /*03d0*/  UMOV UR24, 0xffffffff ;  /* 0xffffffff00187882 */ /* 0x000fe20000000000 */
[----:B------:R-:W-:-:S03]  /*03e0*/  ULDC UR8, c[0x0][0x270] ;  /* 0x00009c0000087ab9 */ /* 0x000fc60000000800 */
[----:B------:R-:W5:Y:S01]  /*03f0*/  @!P2 LDG.E R4, desc[UR28][R2.64] ;  /* 0x0000001c0204a981 */ /* 0x000f62000c1e1900 */
[----:B------:R-:W-:Y:S01]  /*0400*/  LEA.HI R79, R9, R81, RZ, 0x5 ;  /* 0x00000051094f7211 */ /* 0x000fe200078f28ff */
[----:B------:R-:W-:Y:S01]  /*0410*/  UMOV UR15, URZ ;  /* 0x0000003f000f7c82 */ /* 0x000fe20008000000 */
[----:B------:R-:W-:Y:S01]  /*0420*/  UIMAD UR9, UR14, UR8, UR6 ;  /* 0x000000080e0972a4 */ /* 0x000fe2000f8e0206 */
[----:B------:R-:W-:Y:S01]  /*0430*/  UMOV UR7, 0xffffffff ;  /* 0xffffffff00077882 */ /* 0x000fe20000000000 */
[----:B--2---:R-:W-:Y:S02]  /*0440*/  @P0 R2UR UR24, R6 ;  /* 0x00000000061802ca */ /* 0x004fe400000e0000 */
[----:B---3--:R-:W-:Y:S02]  /*0450*/  @P1 R2UR UR15, R0 ;  /* 0x00000000000f12ca */ /* 0x008fe400000e0000 */
[----:B------:R-:W-:-:S05]  /*0460*/  LOP3.LUT R0, R79, 0xffffffe0, RZ, 0xc0, !PT ;  /* 0xffffffe04f007812 */ /* 0x000fca00078ec0ff */
[----:B------:R-:W-:Y:S01]  /*0470*/  IMAD.IADD R0, R81, 0x1, -R0 ;  /* 0x0000000151007824 */ /* 0x000fe200078e0a00 */
[----:B----4-:R-:W-:Y:S02]  /*0480*/  @P0 R2UR UR26, R5 ;  /* 0x00000000051a02ca */ /* 0x010fe400000e0000 */
[----:B------:R-:W-:Y:S01]  /*0490*/  ISETP.NE.U32.AND P0, PT, RZ, UR4, PT ;  /* 0x00000004ff007c0c */ /* 0x000fe2000bf05070 */
[----:B------:R-:W-:-:S10]  /*04a0*/  USHF.L.U32 UR4, UR9, 0x5, URZ ;  /* 0x0000000509047899 */ /* 0x000fd4000800063f */
[----:B------:R-:W-:Y:S01]  /*04b0*/  @UP2 UIADD3 UR26, UR26, -UR24, URZ ;  /* 0x800000181a1a2290 */ /* 0x000fe2000fffe03f */
[----:B-----5:R-:W-:Y:S02]  /*04c0*/  @!P2 R2UR UR7, R4 ;  /* 0x000000000407a2ca */ /* 0x020fe400000e0000 */
[----:B------:R-:W-:Y:S01]  /*04d0*/  ISETP.NE.AND.EX P2, PT, RZ, UR5, PT, P0 ;  /* 0x00000005ff007c0c */ /* 0x000fe2000bf45300 */
[----:B------:R-:W-:Y:S01]  /*04e0*/  USHF.R.S32.HI UR5, URZ, 0x1f, UR4 ;  /* 0x0000001f3f057899 */ /* 0x000fe20008011404 */
[--C-:B------:R-:W-:Y:S02]  /*04f0*/  IADD3 R165, P1, P0, R165, UR4, R0.reuse ;  /* 0x00000004a5a57c10 */ /* 0x100fe4000f83e000 */
[----:B------:R-:W-:Y:S01]  /*0500*/  SHF.R.S32.HI R0, RZ, 0x1f, R0 ;  /* 0x0000001fff007819 */ /* 0x000fe20000011400 */
[----:B------:R-:W-:-:S03]  /*0510*/  @!UP2 ULDC UR26, c[0x0][0x2c4] ;  /* 0x0000b100001aaab9 */ /* 0x000fc60000000800 */
[----:B------:R-:W-:-:S05]  /*0520*/  IADD3.X R78, R78, UR5, R0, P1, P0 ;  /* 0x000000054e4e7c10 */ /* 0x000fca0008fe0400 */
        /* <DEDUP_REMOVED lines=8> */
.L_x_751:
[----:B------:R-:W-:-:S05]  /*05b0*/  ULDC UR9, c[0x0][0x2c8] ;  /* 0x0000b20000097ab9 */ /* 0x000fca0000000800 */
.L_x_752:
        /* <DEDUP_REMOVED lines=28> */
[CC--:B------:R-:W-:Y:S01]  /*0780*/  LEA.HI R8, R9.reuse, R81.reuse, RZ, 0x3 ;  /* 0x0000005109087211 */ /* 0x0c0fe200078f18ff */
[----:B------:R-:W-:Y:S01]  /*0790*/  UIADD3 UR22, -UR22, UR26, URZ ;  /* 0x0000001a16167290 */ /* 0x000fe2000fffe13f */
[----:B------:R-:W2:Y:S01]  /*07a0*/  S2R R22, SR_CTAID.Z ;  /* 0x0000000000167919 */ /* 0x000ea20000002700 */
[----:B------:R-:W-:Y:S01]  /*07b0*/  UISETP.NE.AND UP0, UPT, UR24, -0x1, UPT ;  /* 0xffffffff1800788c */ /* 0x000fe2000bf05270 */
[----:B------:R-:W-:Y:S01]  /*07c0*/  SHF.R.S32.HI R20, RZ, 0x3, R8 ;  /* 0x00000003ff147819 */ /* 0x000fe20000011408 */
[----:B------:R-:W-:Y:S01]  /*07d0*/  IMAD.U32 R28, RZ, RZ, UR25 ;  /* 0x00000019ff1c7e24 */ /* 0x000fe2000f8e00ff */
[----:B------:R-:W-:Y:S02]  /*07e0*/  LOP3.LUT R8, R8, 0xfffffff8, RZ, 0xc0, !PT ;  /* 0xfffffff808087812 */ /* 0x000fe400078ec0ff */
[C---:B------:R-:W-:Y:S01]  /*07f0*/  ISETP.GE.AND P2, PT, R20.reuse, UR22, PT ;  /* 0x0000001614007c0c */ /* 0x040fe2000bf46270 */
[C---:B------:R-:W-:Y:S01]  /*0800*/  VIADD R19, R20.reuse, 0x10 ;  /* 0x0000001014137836 */ /* 0x040fe20000000000 */
[----:B------:R-:W-:Y:S01]  /*0810*/  SHF.R.S32.HI R21, RZ, 0x1f, R20 ;  /* 0x0000001fff157819 */ /* 0x000fe20000011414 */
[----:B------:R-:W-:Y:S01]  /*0820*/  IMAD.SHL.U32 R6, R20, 0x40, RZ ;  /* 0x0000004014067824 */ /* 0x000fe200078e00ff */
[----:B------:R-:W-:Y:S01]  /*0830*/  LEA.HI R30, R9, R81, RZ, 0x6 ;  /* 0x00000051091e7211 */ /* 0x000fe200078f30ff */
[----:B------:R-:W-:Y:S01]  /*0840*/  IMAD.IADD R8, R81, 0x1, -R8 ;  /* 0x0000000151087824 */ /* 0x000fe200078e0a08 */
[----:B------:R-:W-:Y:S01]  /*0850*/  ISETP.GE.AND P1, PT, R19, UR22, PT ;  /* 0x0000001613007c0c */ /* 0x000fe2000bf26270 */
[----:B------:R-:W-:Y:S01]  /*0860*/  @UP0 ULDC.64 UR4, c[0x0][0x240] ;  /* 0x0000900000040ab9 */ /* 0x000fe20000000a00 */
[----:B------:R-:W-:Y:S01]  /*0870*/  LOP3.LUT R6, R6, 0x1c0, RZ, 0xc0, !PT ;  /* 0x000001c006067812 */ /* 0x000fe200078ec0ff */
[----:B------:R-:W-:Y:S01]  /*0880*/  @UP0 UIMAD.WIDE.U32 UR10, UR24, UR4, URZ ;  /* 0x00000004180a02a5 */ /* 0x000fe2000f8e003f */
[----:B------:R-:W-:Y:S01]  /*0890*/  IMAD.SHL.U32 R26, R8, 0x8, RZ ;  /* 0x00000008081a7824 */ /* 0x000fe200078e00ff */
[----:B------:R-:W-:Y:S01]  /*08a0*/  @!UP0 USHF.R.S32.HI UR9, URZ, 0x1f, UR14 ;  /* 0x0000001f3f098899 */ /* 0x000fe2000801140e */
[----:B------:R-:W-:Y:S01]  /*08b0*/  IMAD.WIDE R28, R28, 0x40, R20 ;  /* 0x000000401c1c7825 */ /* 0x000fe200078e0214 */
[----:B------:R-:W-:Y:S01]  /*08c0*/  @UP0 UIMAD UR8, UR24, UR5, UR11 ;  /* 0x00000005180802a4 */ /* 0x000fe2000f8e020b */
[----:B------:R-:W3:Y:S01]  /*08d0*/  @!P2 LDC.64 R10, c[0x0][0x240] ;  /* 0x00009000ff0aab82 */ /* 0x000ee20000000a00 */
[----:B-1----:R-:W-:Y:S01]  /*08e0*/  IABS R0, R14 ;  /* 0x0000000e00007213 */ /* 0x002fe20000000000 */
[----:B------:R-:W-:Y:S01]  /*08f0*/  @!UP0 ULDC.64 UR4, c[0x0][0x228] ;  /* 0x00008a0000048ab9 */ /* 0x000fe20000000a00 */
[----:B------:R-:W-:Y:S01]  /*0900*/  SHF.R.S32.HI R27, RZ, 0x1f, R26 ;  /* 0x0000001fff1b7819 */ /* 0x000fe2000001141a */
[----:B------:R-:W-:Y:S01]  /*0910*/  @!UP0 UIMAD UR9, UR9, UR4, URZ ;  /* 0x00000004090982a4 */ /* 0x000fe2000f8e023f */
[----:B------:R-:W1:Y:S01]  /*0920*/  I2F.RP R2, R0 ;  /* 0x0000000000027306 */ /* 0x000e620000209400 */
[----:B------:R-:W4:Y:S01]  /*0930*/  @!P1 S2R R18, SR_CgaCtaId ;  /* 0x0000000000129919 */ /* 0x000f220000008800 */
[----:B------:R-:W-:Y:S01]  /*0940*/  @!UP0 UIMAD.WIDE.U32 UR16, UR14, UR4, URZ ;  /* 0x000000040e1082a5 */ /* 0x000fe2000f8e003f */
[----:B------:R-:W5:Y:S01]  /*0950*/  @!P1 LDC.64 R4, c[0x0][0x240] ;  /* 0x00009000ff049b82 */ /* 0x000f620000000a00 */
[----:B------:R-:W-:Y:S01]  /*0960*/  @!UP0 UIMAD UR9, UR14, UR5, UR9 ;  /* 0x000000050e0982a4 */ /* 0x000fe2000f8e0209 */
[----:B------:R-:W-:Y:S01]  /*0970*/  VIADD R15, R20, 0x20 ;  /* 0x00000020140f7836 */ /* 0x000fe20000000000 */
[----:B------:R-:W-:Y:S01]  /*0980*/  USHF.R.S32.HI UR11, URZ, 0x1f, UR6 ;  /* 0x0000001f3f0b7899 */ /* 0x000fe20008011406 */
[----:B--2---:R-:W-:Y:S01]  /*0990*/  IABS R22, R22 ;  /* 0x0000001600167213 */ /* 0x004fe20000000000 */
[----:B------:R-:W-:Y:S01]  /*09a0*/  @!UP0 UIADD3 UR8, UR17, UR9, URZ ;  /* 0x0000000911088290 */ /* 0x000fe2000fffe03f */
[----:B------:R-:W-:Y:S01]  /*09b0*/  IMAD.SHL.U32 R30, R30, 0x8, RZ ;  /* 0x000000081e1e7824 */ /* 0x000fe200078e00ff */
[----:B------:R-:W-:Y:S01]  /*09c0*/  @!UP0 UMOV UR10, UR16 ;  /* 0x00000010000a8c82 */ /* 0x000fe20008000000 */
[----:B------:R-:W-:Y:S01]  /*09d0*/  ULDC.64 UR4, c[0x0][0x258] ;  /* 0x0000960000047ab9 */ /* 0x000fe20000000a00 */
[----:B------:R-:W-:Y:S01]  /*09e0*/  IADD3 R12, P0, R26, UR10, RZ ;  /* 0x0000000a1a0c7c10 */ /* 0x000fe2000ff1e0ff */
[----:B------:R-:W-:Y:S01]  /*09f0*/  IMAD.U32 R16, RZ, RZ, UR4 ;  /* 0x00000004ff107e24 */ /* 0x000fe2000f8e00ff */
[----:B------:R-:W-:Y:S01]  /*0a00*/  UIMAD UR11, UR11, UR4, URZ ;  /* 0x000000040b0b72a4 */ /* 0x000fe2000f8e023f */
[----:B-1----:R-:W1:Y:S01]  /*0a10*/  MUFU.RCP R2, R2 ;  /* 0x0000000200027308 */ /* 0x002e620000001000 */
[----:B------:R-:W-:Y:S01]  /*0a20*/  IADD3.X R13, R27, UR8, RZ, P0, !PT ;  /* 0x000000081b0d7c10 */ /* 0x000fe200087fe4ff */
[----:B------:R-:W2:Y:S01]  /*0a30*/  S2UR UR4, SR_CgaCtaId ;  /* 0x00000000000479c3 */ /* 0x000ea20000008800 */
[----:B------:R-:W-:Y:S01]  /*0a40*/  @!P1 IADD3 R24, P0, R28, 0x10, RZ ;  /* 0x000000101c189810 */ /* 0x000fe20007f1e0ff */
[----:B------:R-:W-:Y:S01]  /*0a50*/  UIMAD UR5, UR6, UR5, UR11 ;  /* 0x00000005060572a4 */ /* 0x000fe2000f8e020b */
[----:B------:R-:W-:Y:S01]  /*0a60*/  ISETP.GE.AND P3, PT, R15, UR22, PT ;  /* 0x000000160f007c0c */ /* 0x000fe2000bf66270 */
[----:B------:R-:W-:Y:S01]  /*0a70*/  IMAD.WIDE.U32 R16, R16, UR6, R12 ;  /* 0x0000000610107c25 */ /* 0x000fe2000f8e000c */
[----:B------:R-:W-:-:S03]  /*0a80*/  UISETP.NE.AND UP0, UPT, UR7, -0x1, UPT ;  /* 0xffffffff0700788c */ /* 0x000fc6000bf05270 */
[----:B------:R-:W4:Y:S01]  /*0a90*/  @!P2 LDC.64 R12, c[0x0][0x210] ;  /* 0x00008400ff0cab82 */ /* 0x000f220000000a00 */
[----:B------:R-:W-:Y:S02]  /*0aa0*/  @!P1 IMAD.X R23, RZ, RZ, R29, P0 ;  /* 0x000000ffff179224 */ /* 0x000fe400000e061d */
[----:B------:R-:W-:Y:S01]  /*0ab0*/  VIADD R17, R17, UR5 ;  /* 0x0000000511117c36 */ /* 0x000fe20008000000 */
[----:B------:R-:W-:Y:S01]  /*0ac0*/  UMOV UR5, 0x400 ;  /* 0x0000040000057882 */ /* 0x000fe20000000000 */
[----:B-----5:R-:W-:Y:S02]  /*0ad0*/  @!P1 IMAD R23, R23, R4, RZ ;  /* 0x0000000417179224 */ /* 0x020fe400078e02ff */
[----:B-1----:R-:W-:Y:S01]  /*0ae0*/  VIADD R2, R2, 0xffffffe ;  /* 0x0ffffffe02027836 */ /* 0x002fe20000000000 */
[----:B------:R-:W-:Y:S01]  /*0af0*/  @UP0 UIADD3 UR17, UR15, UR7, URZ ;  /* 0x000000070f110290 */ /* 0x000fe2000fffe03f */
[----:B------:R-:W-:Y:S01]  /*0b00*/  @!P1 IMAD R5, R24, R5, R23 ;  /* 0x0000000518059224 */ /* 0x000fe200078e0217 */
[----:B------:R-:W-:Y:S01]  /*0b10*/  @UP0 UIADD3 UR8, UR15, UR7, URZ ;  /* 0x000000070f080290 */ /* 0x000fe2000fffe03f */
[----:B------:R1:W5:Y:S01]  /*0b20*/  F2I.FTZ.U32.TRUNC.NTZ R3, R2 ;  /* 0x0000000200037305 */ /* 0x000362000021f000 */
[----:B------:R-:W-:Y:S01]  /*0b30*/  @!P1 IMAD.MOV.U32 R23, RZ, RZ, R17 ;  /* 0x000000ffff179224 */ /* 0x000fe200078e0011 */
[----:B------:R-:W-:-:S02]  /*0b40*/  @UP0 ULDC.64 UR10, c[0x0][0x248] ;  /* 0x00009200000a0ab9 */ /* 0x000fc40000000a00 */
[----:B------:R-:W-:Y:S02]  /*0b50*/  @UP0 UIMAD.WIDE.U32 UR20, UR17, UR10, URZ ;  /* 0x0000000a111402a5 */ /* 0x000fe4000f8e003f */
[----:B--2---:R-:W-:Y:S02]  /*0b60*/  ULEA UR4, UR4, UR5, 0x18 ;  /* 0x0000000504047291 */ /* 0x004fe4000f8ec03f */
[----:B------:R-:W-:Y:S02]  /*0b70*/  ULEA.HI.SX32 UR5, UR38, 0xffffffff, 0x1a ;  /* 0xffffffff26057891 */ /* 0x000fe4000f8fd23f */
[----:B------:R-:W-:Y:S02]  /*0b80*/  @UP0 UIMAD UR17, UR17, UR11, URZ ;  /* 0x0000000b111102a4 */ /* 0x000fe4000f8e023f */
[----:B------:R-:W-:Y:S02]  /*0b90*/  UIMAD UR13, UR5, -0x40, UR12 ;  /* 0xffffffc0050d78a4 */ /* 0x000fe4000f8e020c */
[----:B------:R-:W-:Y:S01]  /*0ba0*/  @UP0 UIADD3 UR17, UR21, UR17, URZ ;  /* 0x0000001115110290 */ /* 0x000fe2000fffe03f */
[----:B-1----:R-:W-:Y:S01]  /*0bb0*/  LOP3.LUT R2, R6, 0x38, R26, 0xf8, !PT ;  /* 0x0000003806027812 */ /* 0x002fe200078ef81a */
[----:B-----5:R-:W-:Y:S01]  /*0bc0*/  IMAD.MOV R7, RZ, RZ, -R3 ;  /* 0x000000ffff077224 */ /* 0x020fe200078e0a03 */
[----:B------:R-:W-:-:S03]  /*0bd0*/  SHF.R.U32.HI R6, RZ, 0x3, R6 ;  /* 0x00000003ff067819 */ /* 0x000fc60000011606 */
[----:B------:R-:W-:Y:S01]  /*0be0*/  IMAD R7, R7, R0, RZ ;  /* 0x0000000007077224 */ /* 0x000fe200078e02ff */
[----:B------:R-:W-:Y:S02]  /*0bf0*/  LOP3.LUT R6, R2, R6, RZ, 0x3c, !PT ;  /* 0x0000000602067212 */ /* 0x000fe400078e3cff */
[----:B------:R-:W-:Y:S02]  /*0c00*/  MOV R2, RZ ;  /* 0x000000ff00027202 */ /* 0x000fe40000000f00 */
[----:B------:R-:W-:Y:S01]  /*0c10*/  LOP3.LUT R6, R6, 0xfffffe00, R30, 0xf8, !PT ;  /* 0xfffffe0006067812 */ /* 0x000fe200078ef81e */
[----:B---3--:R-:W-:-:S03]  /*0c20*/  @!P2 IMAD.WIDE.U32 R30, R28, R10, R16 ;  /* 0x0000000a1c1ea225 */ /* 0x008fc600078e0010 */
[----:B------:R-:W-:Y:S01]  /*0c30*/  LEA R236, R6, UR4, 0x1 ;  /* 0x0000000406ec7c11 */ /* 0x000fe2000f8e08ff */
[----:B------:R-:W-:Y:S01]  /*0c40*/  IMAD.HI.U32 R7, R3, R7, R2 ;  /* 0x0000000703077227 */ /* 0x000fe200078e0002 */
[----:B------:R-:W-:-:S04]  /*0c50*/  @!P1 MOV R2, 0x400 ;  /* 0x0000040000029802 */ /* 0x000fc80000000f00 */
[----:B----4-:R-:W-:Y:S01]  /*0c60*/  @!P1 LEA R18, R18, R2, 0x18 ;  /* 0x0000000212129211 */ /* 0x010fe200078ec0ff */
[----:B------:R-:W-:Y:S01]  /*0c70*/  IMAD.HI.U32 R7, R7, R22, RZ ;  /* 0x0000001607077227 */ /* 0x000fe200078e00ff */
[----:B------:R-:W1:Y:S02]  /*0c80*/  @!P1 LDC.64 R2, c[0x0][0x210] ;  /* 0x00008400ff029b82 */ /* 0x000e640000000a00 */
[----:B------:R-:W-:Y:S01]  /*0c90*/  @!P1 LEA R18, R6, R18, 0x1 ;  /* 0x0000001206129211 */ /* 0x000fe200078e08ff */
[----:B------:R-:W-:-:S04]  /*0ca0*/  IMAD.MOV R25, RZ, RZ, -R7 ;  /* 0x000000ffff197224 */ /* 0x000fc800078e0a07 */
[----:B------:R-:W-:Y:S02]  /*0cb0*/  IMAD R25, R0, R25, R22 ;  /* 0x0000001900197224 */ /* 0x000fe400078e0216 */
[----:B------:R-:W-:Y:S01]  /*0cc0*/  @!P2 IMAD R22, R29, R10, RZ ;  /* 0x0000000a1d16a224 */ /* 0x000fe200078e02ff */
[----:B------:R-:W-:Y:S02]  /*0cd0*/  @!P2 LEA R10, P5, R30, R12, 0x1 ;  /* 0x0000000c1e0aa211 */ /* 0x000fe400078a08ff */
[----:B------:R-:W-:Y:S01]  /*0ce0*/  ISETP.GT.U32.AND P4, PT, R0, R25, PT ;  /* 0x000000190000720c */ /* 0x000fe20003f84070 */
[----:B------:R-:W-:Y:S01]  /*0cf0*/  @!P2 IMAD R11, R28, R11, R22 ;  /* 0x0000000b1c0ba224 */ /* 0x000fe200078e0216 */
[----:B------:R-:W-:-:S03]  /*0d00*/  @!P1 MOV R22, R16 ;  /* 0x0000001000169202 */ /* 0x000fc60000000f00 */
[----:B------:R-:W-:Y:S02]  /*0d10*/  @!P2 IMAD.IADD R11, R31, 0x1, R11 ;  /* 0x000000011f0ba824 */ /* 0x000fe400078e020b */
[----:B------:R-:W-:Y:S02]  /*0d20*/  @!P1 IMAD.WIDE.U32 R22, R24, R4, R22 ;  /* 0x0000000418169225 */ /* 0x000fe400078e0016 */
[----:B------:R-:W2:Y:S01]  /*0d30*/  @!P3 S2R R4, SR_CgaCtaId ;  /* 0x000000000004b919 */ /* 0x000ea20000008800 */
[----:B------:R-:W-:Y:S01]  /*0d40*/  @!P2 LEA.HI.X R11, R30, R13, R11, 0x1, P5 ;  /* 0x0000000d1e0ba211 */ /* 0x000fe200028f0c0b */
[----:B------:R-:W-:Y:S01]  /*0d50*/  @!P1 IMAD.IADD R5, R23, 0x1, R5 ;  /* 0x0000000117059824 */ /* 0x000fe200078e0205 */
[C---:B-1----:R-:W-:Y:S01]  /*0d60*/  @!P1 LEA R2, P0, R22.reuse, R2, 0x1 ;  /* 0x0000000216029211 */ /* 0x042fe200078008ff */
[----:B------:R-:W-:Y:S01]  /*0d70*/  @!P4 IMAD.IADD R25, R25, 0x1, -R0 ;  /* 0x000000011919c824 */ /* 0x000fe200078e0a00 */
[----:B------:R-:W1:Y:S01]  /*0d80*/  @!P3 LDC.64 R12, c[0x0][0x240] ;  /* 0x00009000ff0cbb82 */ /* 0x000e620000000a00 */
[----:B------:R-:W-:Y:S01]  /*0d90*/  @!PT LDS RZ, [RZ] ;  /* 0x00000000fffff984 */ /* 0x000fe20000000800 */
[----:B------:R-:W-:Y:S01]  /*0da0*/  @!PT LDS RZ, [RZ] ;  /* 0x00000000fffff984 */ /* 0x000fe20000000800 */
[----:B------:R-:W-:Y:S01]  /*0db0*/  @!PT LDS RZ, [RZ] ;  /* 0x00000000fffff984 */ /* 0x000fe20000000800 */
[----:B------:R-:W-:Y:S01]  /*0dc0*/  @!P2 LDGSTS.E.BYPASS.LTC128B.128 [R236], desc[UR28][R10.64] ;  /* 0x000000000aecafae */ /* 0x000fe2000b901d5c */
[----:B------:R-:W-:Y:S01]  /*0dd0*/  @!P1 LEA.HI.X R3, R22, R3, R5, 0x1, P0 ;  /* 0x0000000316039211 */ /* 0x000fe200000f0c05 */
[----:B------:R-:W-:Y:S01]  /*0de0*/  @!P4 VIADD R7, R7, 0x1 ;  /* 0x000000010707c836 */ /* 0x000fe20000000000 */
[----:B------:R-:W-:Y:S01]  /*0df0*/  ISETP.GE.U32.AND P6, PT, R25, R0, PT ;  /* 0x000000001900720c */ /* 0x000fe20003fc6070 */
[----:B------:R-:W-:Y:S01]  /*0e00*/  VIADD R0, R20, 0x30 ;  /* 0x0000003014007836 */ /* 0x000fe20000000000 */
[----:B------:R-:W-:Y:S01]  /*0e10*/  @!P2 LDGSTS.E.BYPASS.LTC128B.128 [R236+0x2000], desc[UR28][R10.64+0x80] ;  /* 0x020000800aecafae */ /* 0x000fe2000b901d5c */
[----:B------:R-:W-:Y:S01]  /*0e20*/  ISETP.GE.AND P5, PT, R19, UR13, PT ;  /* 0x0000000d13007c0c */ /* 0x000fe2000bfa6270 */
[----:B------:R-:W-:Y:S01]  /*0e30*/  @!P3 IMAD.MOV.U32 R30, RZ, RZ, R16 ;  /* 0x000000ffff1eb224 */ /* 0x000fe200078e0010 */
[----:B------:R-:W-:Y:S01]  /*0e40*/  ISETP.NE.AND P4, PT, R14, RZ, PT ;  /* 0x000000ff0e00720c */ /* 0x000fe20003f85270 */
[----:B------:R-:W-:Y:S01]  /*0e50*/  @!P2 LDGSTS.E.BYPASS.LTC128B.128 [R236+0x4000], desc[UR28][R10.64+0x100] ;  /* 0x040001000aecafae */ /* 0x000fe2000b901d5c */
[----:B------:R-:W-:Y:S01]  /*0e60*/  ISETP.GE.AND P0, PT, R0, UR22, PT ;  /* 0x0000001600007c0c */ /* 0x000fe2000bf06270 */
[----:B------:R-:W-:-:S02]  /*0e70*/  @!P3 IMAD.MOV.U32 R31, RZ, RZ, R17 ;  /* 0x000000ffff1fb224 */ /* 0x000fc400078e0011 */
[----:B------:R3:W-:Y:S03]  /*0e80*/  @!P2 LDGSTS.E.BYPASS.LTC128B.128 [R236+0x6000], desc[UR28][R10.64+0x180] ;  /* 0x060001800aecafae */ /* 0x0007e6000b901d5c */
[----:B------:R-:W-:Y:S01]  /*0e90*/  @P6 VIADD R7, R7, 0x1 ;  /* 0x0000000107076836 */ /* 0x000fe20000000000 */
[----:B------:R-:W-:Y:S01]  /*0ea0*/  @!P1 LDGSTS.E.BYPASS.LTC128B.128 [R18+0x800], desc[UR28][R2.64] ;  /* 0x0080000002129fae */ /* 0x000fe2000b901d5c */
[----:B------:R-:W-:-:S03]  /*0eb0*/  ISETP.GE.AND P6, PT, R20, UR13, PT ;  /* 0x0000000d14007c0c */ /* 0x000fc6000bfc6270 */
[----:B------:R-:W-:Y:S02]  /*0ec0*/  @!P1 LDGSTS.E.BYPASS.LTC128B.128 [R18+0x2800], desc[UR28][R2.64+0x80] ;  /* 0x0280008002129fae */ /* 0x000fe4000b901d5c */
[----:B------:R-:W-:Y:S01]  /*0ed0*/  @!P0 MOV R24, R16 ;  /* 0x0000001000188202 */ /* 0x000fe20000000f00 */
[----:B------:R-:W-:Y:S01]  /*0ee0*/  @!P0 IMAD.MOV.U32 R25, RZ, RZ, R17 ;  /* 0x000000ffff198224 */ /* 0x000fe200078e0011 */
[----:B------:R-:W-:Y:S04]  /*0ef0*/  @!P1 LDGSTS.E.BYPASS.LTC128B.128 [R18+0x4800], desc[UR28][R2.64+0x100] ;  /* 0x0480010002129fae */ /* 0x000fe8000b901d5c */
[----:B------:R4:W-:Y:S01]  /*0f00*/  @!P1 LDGSTS.E.BYPASS.LTC128B.128 [R18+0x6800], desc[UR28][R2.64+0x180] ;  /* 0x0680018002129fae */ /* 0x0009e2000b901d5c */
[C---:B------:R-:W-:Y:S01]  /*0f10*/  @!P0 IADD3 R22, P1, R28.reuse, 0x30, RZ ;  /* 0x000000301c168810 */ /* 0x040fe20007f3e0ff */
[----:B------:R-:W1:Y:S01]  /*0f20*/  @!P0 S2R R16, SR_CgaCtaId ;  /* 0x0000000000108919 */ /* 0x000e620000008800 */
[----:B---3--:R-:W3:Y:S01]  /*0f30*/  @!P3 LDC.64 R10, c[0x0][0x210] ;  /* 0x00008400ff0abb82 */ /* 0x008ee20000000a00 */
[----:B----4-:R-:W-:-:S02]  /*0f40*/  @!P3 IADD3 R18, P2, R28, 0x20, RZ ;  /* 0x000000201c12b810 */ /* 0x010fc40007f5e0ff */
[--C-:B------:R-:W-:Y:S01]  /*0f50*/  @!P0 IMAD.X R28, RZ, RZ, R29.reuse, P1 ;  /* 0x000000ffff1c8224 */ /* 0x100fe200008e061d */
[----:B------:R-:W-:Y:S02]  /*0f60*/  @!P3 MOV R3, 0x400 ;  /* 0x000004000003b802 */ /* 0x000fe40000000f00 */
[----:B------:R-:W-:Y:S01]  /*0f70*/  @!P3 IMAD.X R2, RZ, RZ, R29, P2 ;  /* 0x000000ffff02b224 */ /* 0x000fe200010e061d */
[----:B------:R-:W-:Y:S01]  /*0f80*/  ISETP.GE.AND P2, PT, R19, UR13, PT ;  /* 0x0000000d13007c0c */ /* 0x000fe2000bf46270 */
[-C--:B-1----:R-:W-:Y:S01]  /*0f90*/  @!P3 IMAD.WIDE.U32 R30, R18, R12.reuse, R30 ;  /* 0x0000000c121eb225 */ /* 0x082fe200078e001e */
[----:B--2---:R-:W-:Y:S02]  /*0fa0*/  @!P3 LEA R19, R4, R3, 0x18 ;  /* 0x000000030413b211 */ /* 0x004fe400078ec0ff */
[----:B------:R-:W-:Y:S01]  /*0fb0*/  LOP3.LUT R3, R14, UR6, RZ, 0x3c, !PT ;  /* 0x000000060e037c12 */ /* 0x000fe2000f8e3cff */
[----:B------:R-:W1:Y:S01]  /*0fc0*/  @!P0 LDC.64 R4, c[0x0][0x240] ;  /* 0x00009000ff048b82 */ /* 0x000e620000000a00 */
[----:B------:R-:W-:Y:S01]  /*0fd0*/  @!P3 IMAD R2, R2, R12, RZ ;  /* 0x0000000c0202b224 */ /* 0x000fe200078e02ff */
[----:B------:R-:W-:Y:S01]  /*0fe0*/  @UP0 ULDC.64 UR6, c[0x0][0x250] ;  /* 0x0000940000060ab9 */ /* 0x000fe20000000a00 */
[----:B------:R-:W-:Y:S01]  /*0ff0*/  ISETP.GE.AND P1, PT, R3, RZ, PT ;  /* 0x000000ff0300720c */ /* 0x000fe20003f26270 */
[----:B------:R-:W-:Y:S01]  /*1000*/  @UP0 UIMAD.WIDE.U32 UR18, UR8, UR6, URZ ;  /* 0x00000006081202a5 */ /* 0x000fe2000f8e003f */
[----:B------:R-:W-:Y:S01]  /*1010*/  @!P3 IMAD R13, R18, R13, R2 ;  /* 0x0000000d120db224 */ /* 0x000fe200078e0202 */
[----:B------:R-:W-:-:S02]  /*1020*/  @UP0 UIMAD UR8, UR8, UR7, URZ ;  /* 0x00000007080802a4 */ /* 0x000fc4000f8e023f */
[----:B------:R-:W2:Y:S01]  /*1030*/  @!P0 LDC.64 R2, c[0x0][0x210] ;  /* 0x00008400ff028b82 */ /* 0x000ea20000000a00 */
[----:B------:R-:W-:Y:S01]  /*1040*/  @!P3 IMAD.IADD R13, R31, 0x1, R13 ;  /* 0x000000011f0db824 */ /* 0x000fe200078e020d */
[----:B------:R-:W-:-:S06]  /*1050*/  @UP0 UIADD3 UR16, UR19, UR8, URZ ;  /* 0x0000000813100290 */ /* 0x000fcc000fffe03f */
[----:B------:R-:W-:Y:S01]  /*1060*/  @!P1 IMAD.MOV R7, RZ, RZ, -R7 ;  /* 0x000000ffff079224 */ /* 0x000fe200078e0a07 */
[----:B------:R-:W-:Y:S02]  /*1070*/  PLOP3.LUT P1, PT, PT, PT, UP0, 0x80, 0x0 ;  /* 0x000000000000781c */ /* 0x000fe40003f2f008 */
[----:B------:R-:W-:Y:S02]  /*1080*/  @!P4 LOP3.LUT R7, RZ, R14, RZ, 0x33, !PT ;  /* 0x0000000eff07c212 */ /* 0x000fe400078e33ff */
[----:B---3--:R-:W-:Y:S01]  /*1090*/  @!P3 LEA R10, P4, R30, R10, 0x1 ;  /* 0x0000000a1e0ab211 */ /* 0x008fe200078808ff */
[----:B-1----:R-:W-:-:S03]  /*10a0*/  @!P0 IMAD R28, R28, R4, RZ ;  /* 0x000000041c1c8224 */ /* 0x002fc600078e02ff */
[----:B------:R-:W-:Y:S01]  /*10b0*/  @!P3 LEA.HI.X R11, R30, R11, R13, 0x1, P4 ;  /* 0x0000000b1e0bb211 */ /* 0x000fe200020f0c0d */
[----:B------:R-:W-:-:S04]  /*10c0*/  @!P0 IMAD.WIDE.U32 R24, R22, R4, R24 ;  /* 0x0000000416188225 */ /* 0x000fc800078e0018 */
[----:B------:R-:W-:Y:S01]  /*10d0*/  @!P0 IMAD R5, R22, R5, R28 ;  /* 0x0000000516058224 */ /* 0x000fe200078e021c */
        /* <DEDUP_REMOVED lines=13> */
.L_x_754:
[----:B------:R-:W-:Y:S05]  /*11b0*/  @P1 BRA `(.L_x_755) ;  /* 0x0000000000301947 */ /* 0x000fea0003800000 */
        /* <DEDUP_REMOVED lines=12> */
.L_x_755:
[----:B------:R-:W-:Y:S01]  /*1280*/  @!P3 IMAD R19, R6, 0x2, R19 ;  /* 0x000000020613b824 */ /* 0x000fe200078e0213 */
[----:B--2---:R-:W-:Y:S01]  /*1290*/  @!P0 LEA R28, P1, R24, R2, 0x1 ;  /* 0x00000002181c8211 */ /* 0x004fe200078208ff */
[----:B------:R-:W-:Y:S01]  /*12a0*/  IMAD R4, R21, UR10, RZ ;  /* 0x0000000a15047c24 */ /* 0x000fe2000f8e02ff */
[----:B------:R-:W-:Y:S01]  /*12b0*/  ULDC.64 UR8, c[0x0][0x260] ;  /* 0x0000980000087ab9 */ /* 0x000fe20000000a00 */
[C---:B------:R-:W-:Y:S01]  /*12c0*/  IMAD.WIDE.U32 R12, R20.reuse, UR10, R26 ;  /* 0x0000000a140c7c25 */ /* 0x040fe2000f8e001a */
[----:B------:R-:W-:Y:S01]  /*12d0*/  @!PT LDS RZ, [RZ] ;  /* 0x00000000fffff984 */ /* 0x000fe20000000800 */
[----:B------:R-:W-:Y:S01]  /*12e0*/  @!PT LDS RZ, [RZ] ;  /* 0x00000000fffff984 */ /* 0x000fe20000000800 */
[----:B------:R-:W-:Y:S01]  /*12f0*/  @!PT LDS RZ, [RZ] ;  /* 0x00000000fffff984 */ /* 0x000fe20000000800 */
[----:B------:R-:W-:Y:S01]  /*1300*/  @!P3 LDGSTS.E.BYPASS.LTC128B.128 [R19+0x1000], desc[UR28][R10.64] ;  /* 0x010000000a13bfae */ /* 0x000fe2000b901d5c */
[----:B------:R-:W-:Y:S01]  /*1310*/  ISETP.GE.AND P4, PT, R15, UR13, PT ;  /* 0x0000000d0f007c0c */ /* 0x000fe2000bf86270 */
[----:B------:R-:W-:Y:S01]  /*1320*/  USHF.L.U64.HI UR15, UR10, 0x6, UR11 ;  /* 0x000000060a0f7899 */ /* 0x000fe2000801020b */
[C---:B------:R-:W-:Y:S01]  /*1330*/  IMAD R4, R20.reuse, UR11, R4 ;  /* 0x0000000b14047c24 */ /* 0x040fe2000f8e0204 */
[----:B------:R-:W-:Y:S01]  /*1340*/  @!P3 LDGSTS.E.BYPASS.LTC128B.128 [R19+0x3000], desc[UR28][R10.64+0x80] ;  /* 0x030000800a13bfae */ /* 0x000fe2000b901d5c */
[----:B------:R-:W-:Y:S01]  /*1350*/  @!P0 IMAD.IADD R5, R25, 0x1, R5 ;  /* 0x0000000119058824 */ /* 0x000fe200078e0205 */
[----:B------:R-:W-:Y:S01]  /*1360*/  @!P0 MOV R2, 0x400 ;  /* 0x0000040000028802 */ /* 0x000fe20000000f00 */
[----:B------:R-:W-:Y:S01]  /*1370*/  USHF.R.S32.HI UR14, URZ, 0x1f, UR5 ;  /* 0x0000001f3f0e7899 */ /* 0x000fe20008011405 */
[----:B------:R-:W-:Y:S01]  /*1380*/  @!P3 LDGSTS.E.BYPASS.LTC128B.128 [R19+0x5000], desc[UR28][R10.64+0x100] ;  /* 0x050001000a13bfae */ /* 0x000fe2000b901d5c */
[----:B------:R-:W-:Y:S01]  /*1390*/  @!P6 MOV R14, 0x400 ;  /* 0x00000400000ee802 */ /* 0x000fe20000000f00 */
[----:B------:R-:W-:Y:S01]  /*13a0*/  IMAD.WIDE.U32 R26, R20, UR6, R26 ;  /* 0x00000006141a7c25 */ /* 0x000fe2000f8e001a */
[----:B------:R-:W-:Y:S01]  /*13b0*/  @!P0 LEA.HI.X R29, R24, R3, R5, 0x1, P1 ;  /* 0x00000003181d8211 */ /* 0x000fe200008f0c05 */
[----:B------:R1:W-:Y:S01]  /*13c0*/  @!P3 LDGSTS.E.BYPASS.LTC128B.128 [R19+0x7000], desc[UR28][R10.64+0x180] ;  /* 0x070001800a13bfae */ /* 0x0003e2000b901d5c */
[----:B------:R-:W-:Y:S01]  /*13d0*/  IADD3 R240, P3, R12, UR20, RZ ;  /* 0x000000140cf07c10 */ /* 0x000fe2000ff7e0ff */
[----:B------:R-:W-:Y:S01]  /*13e0*/  UIMAD.WIDE.U32 UR20, UR10, 0x20, URZ ;  /* 0x000000200a1478a5 */ /* 0x000fe2000f8e003f */
[----:B------:R-:W-:-:S02]  /*13f0*/  SHF.R.S32.HI R12, RZ, 0x1f, R7 ;  /* 0x0000001fff0c7819 */ /* 0x000fc40000011407 */
[----:B------:R-:W-:Y:S01]  /*1400*/  IADD3.X R241, R13, UR17, R4, P3, !PT ;  /* 0x000000110df17c10 */ /* 0x000fe20009ffe404 */
[----:B------:R-:W-:Y:S01]  /*1410*/  USHF.L.U32 UR17, UR10, 0x6, URZ ;  /* 0x000000060a117899 */ /* 0x000fe2000800063f */
[----:B------:R-:W2:Y:S01]  /*1420*/  @!P6 S2R R13, SR_CgaCtaId ;  /* 0x00000000000de919 */ /* 0x000ea20000008800 */
[----:B------:R-:W3:Y:S01]  /*1430*/  @!P6 LDC.64 R4, c[0x0][0x218] ;  /* 0x00008600ff04eb82 */ /* 0x000ee20000000a00 */
[----:B------:R-:W-:Y:S01]  /*1440*/  IMAD R242, R12, UR8, RZ ;  /* 0x000000080cf27c24 */ /* 0x000fe2000f8e02ff */
[----:B------:R-:W-:Y:S01]  /*1450*/  @!P0 LEA R2, R16, R2, 0x18 ;  /* 0x0000000210028211 */ /* 0x000fe200078ec0ff */
[----:B------:R-:W-:Y:S01]  /*1460*/  IMAD.WIDE.U32 R240, R7, UR8, R240 ;  /* 0x0000000807f07c25 */ /* 0x000fe2000f8e00f0 */
[----:B------:R-:W-:Y:S01]  /*1470*/  ISETP.GE.AND P3, PT, R0, UR13, PT ;  /* 0x0000000d00007c0c */ /* 0x000fe2000bf66270 */
[----:B------:R-:W-:Y:S01]  /*1480*/  UIMAD UR8, UR15, UR5, URZ ;  /* 0x000000050f0872a4 */ /* 0x000fe2000f8e023f */
[----:B------:R-:W-:Y:S01]  /*1490*/  ISETP.GE.AND P1, PT, R15, UR13, PT ;  /* 0x0000000d0f007c0c */ /* 0x000fe2000bf26270 */
[----:B------:R-:W-:Y:S01]  /*14a0*/  IMAD R242, R7, UR9, R242 ;  /* 0x0000000907f27c24 */ /* 0x000fe2000f8e02f2 */
[----:B------:R-:W4:Y:S01]  /*14b0*/  @!P5 S2R R15, SR_CgaCtaId ;  /* 0x00000000000fd919 */ /* 0x000f220000008800 */
[----:B------:R-:W-:Y:S01]  /*14c0*/  IMAD.U32 R80, RZ, RZ, UR17 ;  /* 0x00000011ff507e24 */ /* 0x000fe2000f8e00ff */
[----:B------:R-:W-:Y:S01]  /*14d0*/  UIMAD UR8, UR14, UR17, UR8 ;  /* 0x000000110e0872a4 */ /* 0x000fe2000f8e0208 */
[----:B------:R-:W-:Y:S01]  /*14e0*/  IMAD.IADD R243, R241, 0x1, R242 ;  /* 0x00000001f1f37824 */ /* 0x000fe200078e02f2 */
[----:B------:R-:W-:Y:S01]  /*14f0*/  UIMAD UR14, UR14, UR6, URZ ;  /* 0x000000060e0e72a4 */ /* 0x000fe2000f8e023f */
[----:B------:R-:W-:Y:S01]  /*1500*/  @!P0 IMAD R2, R6, 0x2, R2 ;  /* 0x0000000206028824 */ /* 0x000fe200078e0202 */
[----:B------:R-:W-:Y:S01]  /*1510*/  SHF.R.S32.HI R79, RZ, 0x5, R79 ;  /* 0x00000005ff4f7819 */ /* 0x000fe2000001144f */
[----:B------:R-:W-:Y:S01]  /*1520*/  IMAD.MOV.U32 R242, RZ, RZ, R240 ;  /* 0x000000fffff27224 */ /* 0x000fe200078e00f0 */
[----:B------:R-:W-:-:S02]  /*1530*/  UIMAD UR14, UR5, UR7, UR14 ;  /* 0x00000007050e72a4 */ /* 0x000fc4000f8e020e */
[----:B------:R-:W-:Y:S01]  /*1540*/  @!P0 LDGSTS.E.BYPASS.LTC128B.128 [R2+0x1800], desc[UR28][R28.64] ;  /* 0x018000001c028fae */ /* 0x000fe2000b901d5c */
[----:B------:R-:W-:Y:S01]  /*1550*/  IMAD.WIDE.U32 R16, R80, UR5, R242 ;  /* 0x0000000550107c25 */ /* 0x000fe2000f8e00f2 */
[----:B-1----:R-:W-:Y:S01]  /*1560*/  LEA.HI R10, R9, R81, RZ, 0x4 ;  /* 0x00000051090a7211 */ /* 0x002fe200078f20ff */
[----:B------:R-:W-:Y:S01]  /*1570*/  VOTEU.ALL UP0, P3 ;  /* 0x00000000003f7886 */ /* 0x000fe20001800000 */
[----:B------:R-:W1:Y:S01]  /*1580*/  @!P4 S2R R11, SR_CgaCtaId ;  /* 0x00000000000bc919 */ /* 0x000e620000008800 */
[----:B------:R-:W-:Y:S01]  /*1590*/  VIADD R23, R17, UR8 ;  /* 0x0000000811177c36 */ /* 0x000fe20008000000 */
[----:B------:R-:W-:Y:S01]  /*15a0*/  SHF.R.S32.HI R9, RZ, 0x4, R10 ;  /* 0x00000004ff097819 */ /* 0x000fe2000001140a */
[----:B------:R-:W-:Y:S01]  /*15b0*/  USHF.L.U32 UR8, UR11, 0x5, URZ ;  /* 0x000000050b087899 */ /* 0x000fe2000800063f */
[----:B------:R-:W-:Y:S01]  /*15c0*/  @!P0 LDGSTS.E.BYPASS.LTC128B.128 [R2+0x3800], desc[UR28][R28.64+0x80] ;  /* 0x038000801c028fae */ /* 0x000fe2000b901d5c */
[----:B------:R-:W-:Y:S01]  /*15d0*/  @!P5 MOV R17, 0x400 ;  /* 0x000004000011d802 */ /* 0x000fe20000000f00 */
[----:B------:R-:W-:Y:S01]  /*15e0*/  @!P3 IMAD.MOV.U32 R22, RZ, RZ, R16 ;  /* 0x000000ffff16b224 */ /* 0x000fe200078e0010 */
[----:B------:R-:W-:Y:S01]  /*15f0*/  LEA.HI R18, R10, R9, RZ, 0x1 ;  /* 0x000000090a127211 */ /* 0x000fe200078f08ff */
[----:B------:R-:W-:Y:S03]  /*1600*/  @!P0 LDGSTS.E.BYPASS.LTC128B.128 [R2+0x5800], desc[UR28][R28.64+0x100] ;  /* 0x058001001c028fae */ /* 0x000fe6000b901d5c */
[----:B------:R-:W-:Y:S01]  /*1610*/  LOP3.LUT R18, R18, 0xfffffffe, RZ, 0xc0, !PT ;  /* 0xfffffffe12127812 */ /* 0x000fe200078ec0ff */
[----:B------:R5:W-:Y:S01]  /*1620*/  @!P0 LDGSTS.E.BYPASS.LTC128B.128 [R2+0x7800], desc[UR28][R28.64+0x180] ;  /* 0x078001801c028fae */ /* 0x000be2000b901d5c */
[----:B---3--:R-:W-:-:S02]  /*1630*/  @!P6 LEA R24, P0, R16, R4, 0x1 ;  /* 0x000000041018e211 */ /* 0x008fc400078008ff */
[----:B--2---:R-:W-:Y:S01]  /*1640*/  @!P6 LEA R4, R13, R14, 0x18 ;  /* 0x0000000e0d04e211 */ /* 0x004fe200078ec0ff */
[----:B------:R-:W-:Y:S01]  /*1650*/  IMAD.U32 R14, RZ, RZ, UR10 ;  /* 0x0000000aff0e7e24 */ /* 0x000fe2000f8e00ff */
[----:B------:R-:W2:Y:S01]  /*1660*/  @!P3 S2R R13, SR_CgaCtaId ;  /* 0x00000000000db919 */ /* 0x000ea20000008800 */
[----:B------:R-:W-:Y:S01]  /*1670*/  @!P6 LEA.HI.X R25, R16, R5, R23, 0x1, P0 ;  /* 0x000000051019e211 */ /* 0x000fe200000f0c17 */
[----:B------:R-:W-:Y:S01]  /*1680*/  IMAD.IADD R9, R9, 0x1, -R18 ;  /* 0x0000000109097824 */ /* 0x000fe200078e0a12 */
[----:B------:R-:W-:Y:S01]  /*1690*/  ISETP.GE.AND P0, PT, R0, UR13, PT ;  /* 0x0000000d00007c0c */ /* 0x000fe2000bf06270 */
[----:B------:R-:W-:Y:S01]  /*16a0*/  @!P6 IMAD R4, R6, 0x2, R4 ;  /* 0x000000020604e824 */ /* 0x000fe200078e0204 */
[----:B------:R-:W-:Y:S01]  /*16b0*/  LOP3.LUT R0, R10, 0xfffffff0, RZ, 0xc0, !PT ;  /* 0xfffffff00a007812 */ /* 0x000fe200078ec0ff */
[----:B------:R-:W-:Y:S01]  /*16c0*/  IMAD.U32 R18, RZ, RZ, UR8 ;  /* 0x00000008ff127e24 */ /* 0x000fe2000f8e00ff */
[----:B------:R-:W-:Y:S01]  /*16d0*/  @!P4 MOV R10, 0x400 ;  /* 0x00000400000ac802 */ /* 0x000fe20000000f00 */
[----:B------:R-:W-:Y:S01]  /*16e0*/  ULDC.64 UR8, c[0x0][0x268] ;  /* 0x00009a0000087ab9 */ /* 0x000fe20000000a00 */
[----:B------:R-:W-:Y:S01]  /*16f0*/  @!P6 LDGSTS.E.BYPASS.LTC128B.128 [R4+0x8000], desc[UR28][R24.64] ;  /* 0x080000001804efae */ /* 0x000fe2000b901d5c */
[----:B------:R-:W-:Y:S01]  /*1700*/  IMAD.IADD R0, R81, 0x1, -R0 ;  /* 0x0000000151007824 */ /* 0x000fe200078e0a00 */
[----:B----4-:R-:W-:Y:S01]  /*1710*/  @!P5 LEA R15, R15, R17, 0x18 ;  /* 0x000000110f0fd211 */ /* 0x010fe200078ec0ff */
[----:B------:R-:W-:Y:S01]  /*1720*/  IMAD R17, R21, UR6, RZ ;  /* 0x0000000615117c24 */ /* 0x000fe2000f8e02ff */
[----:B------:R-:W-:Y:S01]  /*1730*/  @!P6 LDGSTS.E.BYPASS.LTC128B.128 [R4+0xa000], desc[UR28][R24.64+0x80] ;  /* 0x0a0000801804efae */ /* 0x000fe2000b901d5c */
[----:B------:R-:W-:Y:S01]  /*1740*/  IMAD R12, R12, UR8, RZ ;  /* 0x000000080c0c7c24 */ /* 0x000fe2000f8e02ff */
[----:B-1----:R-:W-:Y:S01]  /*1750*/  @!P4 LEA R11, R11, R10, 0x18 ;  /* 0x0000000a0b0bc211 */ /* 0x002fe200078ec0ff */
[----:B------:R-:W-:Y:S01]  /*1760*/  @!P5 IMAD R15, R6, 0x2, R15 ;  /* 0x00000002060fd824 */ /* 0x000fe200078e020f */
[----:B------:R-:W-:Y:S01]  /*1770*/  @!P6 LDGSTS.E.BYPASS.LTC128B.128 [R4+0xc000], desc[UR28][R24.64+0x100] ;  /* 0x0c0001001804efae */ /* 0x000fe2000b901d5c */
[----:B------:R-:W-:Y:S01]  /*1780*/  SHF.R.S32.HI R10, RZ, 0x1f, R0 ;  /* 0x0000001fff0a7819 */ /* 0x000fe20000011400 */
[----:B------:R-:W-:-:S02]  /*1790*/  IMAD R17, R20, UR7, R17 ;  /* 0x0000000714117c24 */ /* 0x000fc4000f8e0211 */
[----:B------:R1:W-:Y:S01]  /*17a0*/  @!P6 LDGSTS.E.BYPASS.LTC128B.128 [R4+0xe000], desc[UR28][R24.64+0x180] ;  /* 0x0e0001801804efae */ /* 0x0003e2000b901d5c */
[----:B-----5:R-:W3:Y:S01]  /*17b0*/  @!P5 LDC.64 R2, c[0x0][0x218] ;  /* 0x00008600ff02db82 */ /* 0x020ee20000000a00 */
[----:B------:R-:W-:Y:S01]  /*17c0*/  @!P5 LEA R5, P6, R14, R16, 0x4 ;  /* 0x000000100e05d211 */ /* 0x000fe200078c20ff */
[----:B------:R-:W-:Y:S01]  /*17d0*/  @!P4 IMAD R11, R6, 0x2, R11 ;  /* 0x00000002060bc824 */ /* 0x000fe200078e020b */
[----:B------:R-:W-:Y:S01]  /*17e0*/  LEA.HI R10, R10, R0, RZ, 0x3 ;  /* 0x000000000a0a7211 */ /* 0x000fe200078f18ff */
[----:B------:R-:W-:-:S04]  /*17f0*/  IMAD R12, R7, UR9, R12 ;  /* 0x00000009070c7c24 */ /* 0x000fc8000f8e020c */
[----:B------:R-:W-:-:S05]  /*1800*/  IMAD.SHL.U32 R77, R10, 0x40, RZ ;  /* 0x000000400a4d7824 */ /* 0x000fca00078e00ff */
[----:B------:R-:W-:-:S05]  /*1810*/  LOP3.LUT R77, R77, 0xfffffe00, RZ, 0xc0, !PT ;  /* 0xfffffe004d4d7812 */ /* 0x000fca00078ec0ff */
[----:B------:R-:W-:Y:S02]  /*1820*/  IMAD R234, R79, 0x400, R77 ;  /* 0x000004004fea7824 */ /* 0x000fe400078e024d */
[----:B-1----:R-:W-:-:S05]  /*1830*/  IMAD.U32 R4, RZ, RZ, UR11 ;  /* 0x0000000bff047e24 */ /* 0x002fca000f8e00ff */
[----:B------:R-:W-:Y:S02]  /*1840*/  @!P5 LEA.HI.X R4, R14, R23, R4, 0x4, P6 ;  /* 0x000000170e04d211 */ /* 0x000fe400030f2404 */
[C---:B---3--:R-:W-:Y:S02]  /*1850*/  @!P5 LEA R24, P6, R5.reuse, R2, 0x1 ;  /* 0x000000020518d211 */ /* 0x048fe400078c08ff */
[----:B------:R-:W-:Y:S02]  /*1860*/  @!P3 MOV R2, 0x400 ;  /* 0x000004000002b802 */ /* 0x000fe40000000f00 */
[----:B------:R-:W-:Y:S02]  /*1870*/  @!P5 LEA.HI.X R25, R5, R3, R4, 0x1, P6 ;  /* 0x000000030519d211 */ /* 0x000fe400030f0c04 */
[----:B--2---:R-:W-:Y:S01]  /*1880*/  @!P3 LEA R13, R13, R2, 0x18 ;  /* 0x000000020d0db211 */ /* 0x004fe200078ec0ff */
[----:B------:R-:W1:Y:S01]  /*1890*/  @!P4 LDC.64 R4, c[0x0][0x218] ;  /* 0x00008600ff04cb82 */ /* 0x000e620000000a00 */
[----:B------:R-:W-:Y:S01]  /*18a0*/  LOP3.LUT R2, R10, 0xfffffff8, RZ, 0xc0, !PT ;  /* 0xfffffff80a027812 */ /* 0x000fe200078ec0ff */
[----:B------:R-:W-:Y:S01]  /*18b0*/  @!P5 LDGSTS.E.BYPASS.LTC128B.128 [R15+0x8800], desc[UR28][R24.64] ;  /* 0x08800000180fdfae */ /* 0x000fe2000b901d5c */
[----:B------:R-:W-:Y:S01]  /*18c0*/  @!P4 IADD3 R19, P6, R16, UR20, RZ ;  /* 0x000000141013cc10 */ /* 0x000fe2000ffde0ff */
[----:B------:R-:W-:-:S02]  /*18d0*/  @!P3 IMAD R13, R6, 0x2, R13 ;  /* 0x00000002060db824 */ /* 0x000fc400078e020d */
[----:B------:R-:W-:Y:S01]  /*18e0*/  IMAD.IADD R0, R0, 0x1, -R2 ;  /* 0x0000000100007824 */ /* 0x000fe200078e0a02 */
[----:B------:R-:W-:Y:S01]  /*18f0*/  @!P4 IADD3.X R18, R23, UR21, R18, P6, !PT ;  /* 0x000000151712cc10 */ /* 0x000fe2000b7fe412 */
[----:B------:R-:W2:Y:S01]  /*1900*/  @!P3 LDC.64 R2, c[0x0][0x218] ;  /* 0x00008600ff02bb82 */ /* 0x000ea20000000a00 */
[----:B------:R-:W-:Y:S01]  /*1910*/  IADD3 R238, P6, R26, UR18, RZ ;  /* 0x000000121aee7c10 */ /* 0x000fe2000ffde0ff */
[----:B------:R-:W-:Y:S01]  /*1920*/  @!P5 LDGSTS.E.BYPASS.LTC128B.128 [R15+0xa800], desc[UR28][R24.64+0x80] ;  /* 0x0a800080180fdfae */ /* 0x000fe2000b901d5c */
[----:B------:R-:W-:Y:S01]  /*1930*/  @!P3 IMAD.WIDE.U32 R22, R14, 0x30, R22 ;  /* 0x000000300e16b825 */ /* 0x000fe200078e0016 */
[----:B------:R-:W-:Y:S01]  /*1940*/  UIMAD.WIDE.U32 UR18, UR5, UR6, URZ ;  /* 0x00000006051272a5 */ /* 0x000fe2000f8e003f */
[----:B------:R-:W-:Y:S01]  /*1950*/  IADD3.X R239, R27, UR16, R17, P6, !PT ;  /* 0x000000101bef7c10 */ /* 0x000fe2000b7fe411 */
[----:B------:R-:W-:Y:S01]  /*1960*/  @!P5 LDGSTS.E.BYPASS.LTC128B.128 [R15+0xc800], desc[UR28][R24.64+0x100] ;  /* 0x0c800100180fdfae */ /* 0x000fe2000b901d5c */
[----:B------:R-:W-:Y:S01]  /*1970*/  @!UP0 UIMAD UR16, UR11, 0x30, URZ ;  /* 0x000000300b1088a4 */ /* 0x000fe2000f8e023f */
[----:B------:R-:W-:Y:S01]  /*1980*/  IMAD.SHL.U32 R14, R8, 0x40, RZ ;  /* 0x00000040080e7824 */ /* 0x000fe200078e00ff */
[C---:B------:R-:W-:Y:S01]  /*1990*/  ISETP.GE.AND P6, PT, R20.reuse, UR13, PT ;  /* 0x0000000d14007c0c */ /* 0x040fe2000bfc6270 */
[----:B------:R3:W-:Y:S01]  /*19a0*/  @!P5 LDGSTS.E.BYPASS.LTC128B.128 [R15+0xe800], desc[UR28][R24.64+0x180] ;  /* 0x0e800180180fdfae */ /* 0x0007e2000b901d5c */
[----:B------:R-:W-:Y:S01]  /*19b0*/  UIADD3 UR14, UR19, UR14, URZ ;  /* 0x0000000e130e7290 */ /* 0x000fe2000fffe03f */
[----:B------:R-:W-:Y:S01]  /*19c0*/  IMAD.SHL.U32 R20, R20, 0x8, RZ ;  /* 0x0000000814147824 */ /* 0x000fe200078e00ff */
[----:B------:R-:W-:Y:S01]  /*19d0*/  LOP3.LUT R14, R14, 0x1c0, RZ, 0xc0, !PT ;  /* 0x000001c00e0e7812 */ /* 0x000fe200078ec0ff */
[----:B------:R-:W-:Y:S01]  /*19e0*/  IMAD.WIDE.U32 R238, R7, UR8, R238 ;  /* 0x0000000807ee7c25 */ /* 0x000fe2000f8e00ee */
[----:B------:R-:W-:Y:S01]  /*19f0*/  USHF.L.U32 UR8, UR7, 0x5, URZ ;  /* 0x0000000507087899 */ /* 0x000fe2000800063f */
[----:B-1----:R-:W-:Y:S01]  /*1a00*/  @!P4 LEA R4, P5, R19, R4, 0x1 ;  /* 0x000000041304c211 */ /* 0x002fe200078a08ff */
[----:B------:R-:W1:Y:S01]  /*1a10*/  @!P2 LDC.64 R6, c[0x0][0x220] ;  /* 0x00008800ff06ab82 */ /* 0x000e620000000a00 */
[----:B------:R-:W-:Y:S01]  /*1a20*/  LOP3.LUT R20, R14, 0x8, R20, 0xf8, !PT ;  /* 0x000000080e147812 */ /* 0x000fe200078ef814 */
[----:B------:R-:W-:Y:S01]  /*1a30*/  IMAD.IADD R235, R239, 0x1, R12 ;  /* 0x00000001efeb7824 */ /* 0x000fe200078e020c */
[----:B------:R-:W-:Y:S01]  /*1a40*/  @!P4 LEA.HI.X R5, R19, R5, R18, 0x1, P5 ;  /* 0x000000051305c211 */ /* 0x000fe200028f0c12 */
[----:B------:R-:W-:Y:S01]  /*1a50*/  IMAD.U32 R18, RZ, RZ, UR18 ;  /* 0x00000012ff127e24 */ /* 0x000fe2000f8e00ff */
[----:B------:R-:W-:Y:S01]  /*1a60*/  SHF.R.U32.HI R233, RZ, 0x3, R14 ;  /* 0x00000003ffe97819 */ /* 0x000fe2000001160e */
[----:B------:R-:W-:Y:S01]  /*1a70*/  IMAD.SHL.U32 R76, R0, 0x40, RZ ;  /* 0x00000040004c7824 */ /* 0x000fe200078e00ff */
[----:B--2---:R-:W-:Y:S01]  /*1a80*/  @!P3 LEA R16, P5, R22, R2, 0x1 ;  /* 0x000000021610b211 */ /* 0x004fe200078a08ff */
[----:B------:R-:W-:Y:S01]  /*1a90*/  @!P4 LDGSTS.E.BYPASS.LTC128B.128 [R11+0x9000], desc[UR28][R4.64] ;  /* 0x09000000040bcfae */ /* 0x000fe2000b901d5c */
[----:B------:R-:W-:Y:S01]  /*1aa0*/  IMAD.U32 R2, RZ, RZ, UR14 ;  /* 0x0000000eff027e24 */ /* 0x000fe2000f8e00ff */
[----:B------:R-:W-:Y:S01]  /*1ab0*/  LOP3.LUT R233, R20, R233, RZ, 0x3c, !PT ;  /* 0x000000e914e97212 */ /* 0x000fe200078e3cff */
[----:B------:R-:W-:Y:S01]  /*1ac0*/  IMAD.U32 R19, RZ, RZ, UR19 ;  /* 0x00000013ff137e24 */ /* 0x000fe2000f8e00ff */
[----:B------:R-:W-:Y:S01]  /*1ad0*/  @!P4 LDGSTS.E.BYPASS.LTC128B.128 [R11+0xb000], desc[UR28][R4.64+0x80] ;  /* 0x0b000080040bcfae */ /* 0x000fe2000b901d5c */
[----:B------:R-:W-:Y:S01]  /*1ae0*/  LOP3.LUT R76, R76, 0x1c0, RZ, 0xc0, !PT ;  /* 0x000001c04c4c7812 */ /* 0x000fe200078ec0ff */
[----:B------:R-:W-:Y:S01]  /*1af0*/  IMAD.U32 R12, RZ, RZ, UR7 ;  /* 0x00000007ff0c7e24 */ /* 0x000fe2000f8e00ff */
[----:B------:R-:W-:Y:S01]  /*1b00*/  UIMAD.WIDE.U32 UR18, UR6, 0x20, URZ ;  /* 0x00000020061278a5 */ /* 0x000fe2000f8e003f */
[----:B------:R-:W-:Y:S01]  /*1b10*/  @!P4 LDGSTS.E.BYPASS.LTC128B.128 [R11+0xd000], desc[UR28][R4.64+0x100] ;  /* 0x0d000100040bcfae */ /* 0x000fe2000b901d5c */
[----:B------:R-:W-:Y:S01]  /*1b20*/  IMAD R233, R9, 0x200, R233 ;  /* 0x0000020009e97824 */ /* 0x000fe200078e02e9 */
[----:B------:R-:W-:Y:S01]  /*1b30*/  VOTEU.ALL UP0, P0 ;  /* 0x00000000003f7886 */ /* 0x000fe20000000000 */
[----:B---3--:R-:W-:Y:S01]  /*1b40*/  @!P3 VIADD R15, R23, UR16 ;  /* 0x00000010170fbc36 */ /* 0x008fe20008000000 */
[----:B------:R2:W-:Y:S02]  /*1b50*/  @!P4 LDGSTS.E.BYPASS.LTC128B.128 [R11+0xf000], desc[UR28][R4.64+0x180] ;  /* 0x0f000180040bcfae */ /* 0x0005e4000b901d5c */
[----:B------:R-:W-:-:S02]  /*1b60*/  LEA R233, R233, UR4, 0x1 ;  /* 0x00000004e9e97c11 */ /* 0x000fc4000f8e08ff */
[----:B------:R-:W-:Y:S02]  /*1b70*/  @!P3 LEA.HI.X R17, R22, R3, R15, 0x1, P5 ;  /* 0x000000031611b211 */ /* 0x000fe400028f0c0f */
[C---:B------:R-:W-:Y:S01]  /*1b80*/  LEA R14, P5, R18.reuse, R238, 0x6 ;  /* 0x000000ee120e7211 */ /* 0x040fe200078a30ff */
[----:B------:R-:W-:Y:S02]  /*1b90*/  VIADD R231, R233, 0x8020 ;  /* 0x00008020e9e77836 */ /* 0x000fe40000000000 */
[----:B------:R-:W-:Y:S01]  /*1ba0*/  @!P3 LDGSTS.E.BYPASS.LTC128B.128 [R13+0x9800], desc[UR28][R16.64] ;  /* 0x09800000100dbfae */ /* 0x000fe2000b901d5c */
[----:B------:R-:W-:Y:S02]  /*1bb0*/  LEA.HI.X R15, R18, R235, R2, 0x6, P5 ;  /* 0x000000eb120f7211 */ /* 0x000fe400028f3402 */
[----:B------:R-:W3:Y:S01]  /*1bc0*/  @!P6 LDC.64 R2, c[0x0][0x220] ;  /* 0x00008800ff02eb82 */ /* 0x000ee20000000a00 */
[----:B------:R-:W-:Y:S04]  /*1bd0*/  @!P3 LDGSTS.E.BYPASS.LTC128B.128 [R13+0xb800], desc[UR28][R16.64+0x80] ;  /* 0x0b800080100dbfae */ /* 0x000fe8000b901d5c */
[----:B------:R-:W-:Y:S04]  /*1be0*/  @!P3 LDGSTS.E.BYPASS.LTC128B.128 [R13+0xd800], desc[UR28][R16.64+0x100] ;  /* 0x0d800100100dbfae */ /* 0x000fe8000b901d5c */
[----:B------:R4:W-:Y:S04]  /*1bf0*/  @!P3 LDGSTS.E.BYPASS.LTC128B.128 [R13+0xf800], desc[UR28][R16.64+0x180] ;  /* 0x0f800180100dbfae */ /* 0x0009e8000b901d5c */
[----:B------:R-:W0:Y:S01]  /*1c00*/  LDGDEPBAR ;  /* 0x00000000000079af */ /* 0x000e220000000000 */
[----:B--2---:R-:W2:Y:S01]  /*1c10*/  @!P1 LDC.64 R4, c[0x0][0x220] ;  /* 0x00008800ff049b82 */ /* 0x004ea20000000a00 */
[----:B------:R-:W-:-:S02]  /*1c20*/  IMAD.SHL.U32 R11, R9, 0x8, RZ ;  /* 0x00000008090b7824 */ /* 0x000fc400078e00ff */
[----:B------:R-:W-:-:S03]  /*1c30*/  IMAD.U32 R9, RZ, RZ, UR6 ;  /* 0x00000006ff097e24 */ /* 0x000fc6000f8e00ff */
[----:B------:R-:W-:Y:S02]  /*1c40*/  LOP3.LUT R11, R76, 0x8, R11, 0xf8, !PT ;  /* 0x000000084c0b7812 */ /* 0x000fe400078ef80b */
[----:B------:R-:W-:Y:S02]  /*1c50*/  SHF.R.U32.HI R76, RZ, 0x3, R76 ;  /* 0x00000003ff4c7819 */ /* 0x000fe4000001164c */
[C---:B---3--:R-:W-:Y:S02]  /*1c60*/  @!P6 LEA R18, P4, R14.reuse, R2, 0x1 ;  /* 0x000000020e12e211 */ /* 0x048fe400078808ff */
[----:B------:R-:W-:Y:S01]  /*1c70*/  LOP3.LUT R76, R11, R76, RZ, 0x3c, !PT ;  /* 0x0000004c0b4c7212 */ /* 0x000fe200078e3cff */
[----:B------:R-:W-:Y:S01]  /*1c80*/  IMAD.U32 R11, RZ, RZ, UR6 ;  /* 0x00000006ff0b7e24 */ /* 0x000fe2000f8e00ff */
[--C-:B------:R-:W-:Y:S02]  /*1c90*/  @!P6 LEA.HI.X R19, R14, R3, R15.reuse, 0x1, P4 ;  /* 0x000000030e13e211 */ /* 0x100fe400020f0c0f */
[----:B------:R-:W3:Y:S01]  /*1ca0*/  @!P0 LDC.64 R2, c[0x0][0x220] ;  /* 0x00008800ff028b82 */ /* 0x000ee20000000a00 */
[----:B------:R-:W-:-:S04]  /*1cb0*/  @!P0 IMAD.WIDE.U32 R20, R11, 0x30, R14 ;  /* 0x000000300b148825 */ /* 0x000fc800078e000e */
[----:B----4-:R-:W-:Y:S01]  /*1cc0*/  IMAD.U32 R13, RZ, RZ, UR6 ;  /* 0x00000006ff0d7e24 */ /* 0x010fe2000f8e00ff */
[----:B------:R-:W-:-:S04]  /*1cd0*/  DEPBAR.LE SB0, 0x0 ;  /* 0x000080000000791a */ /* 0x000fc80000000000 */
[----:B------:R-:W-:Y:S01]  /*1ce0*/  BAR.SYNC.DEFER_BLOCKING 0x0 ;  /* 0x0000000000007b1d */ /* 0x000fe20000010000 */
[----:B------:R-:W-:Y:S01]  /*1cf0*/  @!P2 LEA R13, P3, R13, R14, 0x4 ;  /* 0x0000000e0d0da211 */ /* 0x000fe200078620ff */
[----:B------:R-:W-:Y:S01]  /*1d00*/  IMAD.U32 R16, RZ, RZ, UR8 ;  /* 0x00000008ff107e24 */ /* 0x000fe2000f8e00ff */
[----:B------:R-:W-:Y:S01]  /*1d10*/  @!UP0 UIMAD UR8, UR7, 0x30, URZ ;  /* 0x00000030070888a4 */ /* 0x000fe2000f8e023f */
[----:B------:R-:W-:Y:S01]  /*1d20*/  IMAD.IADD R234, R76, 0x1, R234 ;  /* 0x000000014cea7824 */ /* 0x000fe200078e02ea */
[----:B------:R-:W-:Y:S01]  /*1d30*/  @!P2 LEA.HI.X R12, R9, R15, R12, 0x4, P3 ;  /* 0x0000000f090ca211 */ /* 0x000fe200018f240c */
[----:B------:R-:W-:Y:S01]  /*1d40*/  UISETP.GE.AND UP0, UPT, UR12, 0x41, UPT ;  /* 0x000000410c00788c */ /* 0x000fe2000bf06270 */
[----:B------:R-:W-:Y:S02]  /*1d50*/  @!P1 IADD3 R9, P3, R14, UR18, RZ ;  /* 0x000000120e099c10 */ /* 0x000fe4000ff7e0ff */
[----:B------:R-:W-:Y:S02]  /*1d60*/  LEA R234, R234, UR4, 0x1 ;  /* 0x00000004eaea7c11 */ /* 0x000fe4000f8e08ff */
[----:B------:R-:W-:-:S02]  /*1d70*/  @!P1 IADD3.X R11, R15, UR19, R16, P3, !PT ;  /* 0x000000130f0b9c10 */ /* 0x000fc40009ffe410 */
[----:B-1----:R-:W-:-:S04]  /*1d80*/  @!P2 LEA R6, P3, R13, R6, 0x1 ;  /* 0x000000060d06a211 */ /* 0x002fc800078608ff */
[----:B------:R-:W-:Y:S02]  /*1d90*/  @!P2 LEA.HI.X R7, R13, R7, R12, 0x1, P3 ;  /* 0x000000070d07a211 */ /* 0x000fe400018f0c0c */
[----:B--2---:R-:W-:Y:S01]  /*1da0*/  @!P1 LEA R10, P3, R9, R4, 0x1 ;  /* 0x00000004090a9211 */ /* 0x004fe200078608ff */
[----:B------:R-:W-:-:S03]  /*1db0*/  @!P0 VIADD R4, R21, UR8 ;  /* 0x0000000815048c36 */ /* 0x000fc60008000000 */
[----:B------:R-:W-:Y:S01]  /*1dc0*/  @!P1 LEA.HI.X R11, R9, R5, R11, 0x1, P3 ;  /* 0x00000005090b9211 */ /* 0x000fe200018f0c0b */
[----:B------:R-:W-:Y:S01]  /*1dd0*/  @P6 STS.128 [R236+0x10000], RZ ;  /* 0x010000ffec006388 */ /* 0x000fe20000000c00 */
[C---:B---3--:R-:W-:Y:S01]  /*1de0*/  @!P0 LEA R16, P3, R20.reuse, R2, 0x1 ;  /* 0x0000000214108211 */ /* 0x048fe200078608ff */
[----:B------:R-:W-:Y:S02]  /*1df0*/  IMAD.MOV.U32 R2, RZ, RZ, 0x10 ;  /* 0x00000010ff027424 */ /* 0x000fe400078e00ff */
[----:B------:R-:W-:Y:S01]  /*1e00*/  @P6 STS.128 [R236+0x12000], RZ ;  /* 0x012000ffec006388 */ /* 0x000fe20000000c00 */
[----:B------:R-:W-:Y:S01]  /*1e10*/  @!P0 LEA.HI.X R17, R20, R3, R4, 0x1, P3 ;  /* 0x0000000314118211 */ /* 0x000fe200018f0c04 */
[----:B------:R-:W-:Y:S02]  /*1e20*/  VIADD R3, R233, 0x8000 ;  /* 0x00008000e9037836 */ /* 0x000fe40000000000 */
        /* <DEDUP_REMOVED lines=33> */
[----:B------:R-:W-:Y:S02]  /*2040*/  @P0 STS.128 [R236+0x11800], RZ ;  /* 0x011800ffec000388 */ /* 0x000fe40000000c00 */
[----:B------:R-:W-:Y:S02]  /*2050*/  SEL R2, R2, 0xfffffff0, !P1 ;  /* 0xfffffff002027807 */ /* 0x000fe40004800000 */
[----:B------:R-:W-:Y:S01]  /*2060*/  @P0 STS.128 [R236+0x13800], RZ ;  /* 0x013800ffec000388 */ /* 0x000fe20000000c00 */
[----:B------:R-:W-:Y:S02]  /*2070*/  SEL R0, R0, 0xffffffe0, !P2 ;  /* 0xffffffe000007807 */ /* 0x000fe40005000000 */
[----:B------:R-:W-:Y:S01]  /*2080*/  R2P PR, R8, 0x6 ;  /* 0x0000000608007804 */ /* 0x000fe20000000000 */
[----:B------:R-:W-:Y:S01]  /*2090*/  @P0 STS.128 [R236+0x15800], RZ ;  /* 0x015800ffec000388 */ /* 0x000fe20000000c00 */
[--C-:B------:R-:W-:Y:S02]  /*20a0*/  IMAD R232, R2, 0x2, R234.reuse ;  /* 0x0000000202e87824 */ /* 0x100fe400078e02ea */
[C---:B------:R-:W-:Y:S01]  /*20b0*/  IMAD R230, R0.reuse, 0x2, R234 ;  /* 0x0000000200e67824 */ /* 0x040fe200078e02ea */
[----:B------:R-:W-:Y:S01]  /*20c0*/  @P0 STS.128 [R236+0x17800], RZ ;  /* 0x017800ffec000388 */ /* 0x000fe20000000c00 */
[----:B------:R-:W-:-:S03]  /*20d0*/  IMAD R229, R0, 0x2, R232 ;  /* 0x0000000200e57824 */ /* 0x000fc600078e02e8 */
[----:B------:R-:W-:Y:S01]  /*20e0*/  @!PT LDS RZ, [RZ] ;  /* 0x00000000fffff984 */ /* 0x000fe20000000800 */
[----:B------:R-:W-:Y:S01]  /*20f0*/  @!PT LDS RZ, [RZ] ;  /* 0x00000000fffff984 */ /* 0x000fe20000000800 */
[----:B------:R-:W-:Y:S01]  /*2100*/  @!PT LDS RZ, [RZ] ;  /* 0x00000000fffff984 */ /* 0x000fe20000000800 */
[----:B------:R-:W-:Y:S04]  /*2110*/  @!P0 LDGSTS.E.BYPASS.LTC128B.128 [R236+0x11800], desc[UR28][R16.64] ;  /* 0x1180000010ec8fae */ /* 0x000fe8000b901d5c */
[----:B------:R-:W-:Y:S01]  /*2120*/  @!P0 LDGSTS.E.BYPASS.LTC128B.128 [R236+0x13800], desc[UR28][R16.64+0x80] ;  /* 0x1380008010ec8fae */ /* 0x000fe2000b901d5c */
[----:B------:R-:W-:Y:S02]  /*2130*/  @P1 VIADD R231, R3, 0xffffffe0 ;  /* 0xffffffe003e71836 */ /* 0x000fe40000000000 */
[----:B------:R-:W-:Y:S01]  /*2140*/  IMAD.MOV.U32 R3, RZ, RZ, 0x40 ;  /* 0x00000040ff037424 */ /* 0x000fe200078e00ff */
[----:B------:R-:W-:Y:S04]  /*2150*/  @!P0 LDGSTS.E.BYPASS.LTC128B.128 [R236+0x15800], desc[UR28][R16.64+0x100] ;  /* 0x1580010010ec8fae */ /* 0x000fe8000b901d5c */
[----:B------:R3:W-:Y:S01]  /*2160*/  @!P0 LDGSTS.E.BYPASS.LTC128B.128 [R236+0x17800], desc[UR28][R16.64+0x180] ;  /* 0x1780018010ec8fae */ /* 0x0007e2000b901d5c */
[----:B------:R-:W-:-:S03]  /*2170*/  SEL R3, R3, 0xffffffc0, !P2 ;  /* 0xffffffc003037807 */ /* 0x000fc60005000000 */
[----:B------:R-:W-:Y:S02]  /*2180*/  LDSM.16.M88.4 R44, [R234] ;  /* 0x00000000ea2c783b */ /* 0x000fe40000000200 */
[----:B------:R-:W-:Y:S02]  /*2190*/  IMAD.IADD R227, R233, 0x1, R3 ;  /* 0x00000001e9e37824 */ /* 0x000fe400078e0203 */
[----:B------:R-:W4:Y:S01]  /*21a0*/  LDSM.16.M88.4 R20, [R233+0x8000] ;  /* 0x00800000e914783b */ /* 0x000f220000000200 */
[----:B------:R-:W-:Y:S02]  /*21b0*/  IMAD.IADD R220, R3, 0x1, R231 ;  /* 0x0000000103dc7824 */ /* 0x000fe400078e02e7 */
[----:B------:R-:W-:Y:S01]  /*21c0*/  IMAD.U32 R3, RZ, RZ, UR5 ;  /* 0x00000005ff037e24 */ /* 0x000fe2000f8e00ff */
[----:B------:R-:W3:Y:S04]  /*21d0*/  LDSM.16.M88.4 R12, [R233+0x8800] ;  /* 0x00880000e90c783b */ /* 0x000ee80000000200 */
        /* <DEDUP_REMOVED lines=8> */
[C---:B----4-:R-:W-:Y:S03]  /*2260*/  HMMA.16816.F32 R24, R44.reuse, R20, RZ ;  /* 0x000000142c18723c */ /* 0x050fe600000018ff */
[----:B--2---:R-:W2:Y:S04]  /*2270*/  LDSM.16.M88.4 R8, [R227+0x8000] ;  /* 0x00800000e308783b */ /* 0x004ea80000000200 */
[----:B------:R-:W-:Y:S01]  /*2280*/  LDSM.16.M88.4 R68, [R227+0x9800] ;  /* 0x00980000e344783b */ /* 0x000fe20000000200 */
[C---:B------:R-:W-:Y:S03]  /*2290*/  HMMA.16816.F32 R20, R44.reuse, R22, RZ ;  /* 0x000000162c14723c */ /* 0x040fe600000018ff */
[----:B------:R-:W-:Y:S03]  /*22a0*/  LDSM.16.M88.4 R72, [R234+0x6000] ;  /* 0x00600000ea48783b */ /* 0x000fe60000000200 */
[C---:B---3--:R-:W-:Y:S01]  /*22b0*/  HMMA.16816.F32 R16, R44.reuse, R12, RZ ;  /* 0x0000000c2c10723c */ /* 0x048fe200000018ff */
        /* <DEDUP_REMOVED lines=123> */
[----:B------:R-:W4:Y:S01]  /*2a70*/  LDSM.16.M88.4 R36, [R220+0x5000] ;  /* 0x00500000dc24783b */ /* 0x000f220000000200 */
[C---:B---3--:R-:W-:Y:S06]  /*2a80*/  HMMA.16816.F32 R24, R64.reuse, R32, R24 ;  /* 0x000000204018723c */ /* 0x048fec0000001818 */
[C---:B------:R-:W-:Y:S01]  /*2a90*/  HMMA.16816.F32 R20, R64.reuse, R34, R20 ;  /* 0x000000224014723c */ /* 0x040fe20000001814 */
[----:B------:R-:W3:Y:S05]  /*2aa0*/  LDSM.16.M88.4 R32, [R220+0x5800] ;  /* 0x00580000dc20783b */ /* 0x000eea0000000200 */
        /* <DEDUP_REMOVED lines=9> */
[----:B------:R-:W1:Y:S01]  /*2b40*/  LDSM.16.M88.4 R68, [R233+0xf000] ;  /* 0x00f00000e944783b */ /* 0x000e620000000200 */
[C---:B--2---:R-:W-:Y:S06]  /*2b50*/  HMMA.16816.F32 R24, R28.reuse, R44, R24 ;  /* 0x0000002c1c18723c */ /* 0x044fec0000001818 */
[C---:B------:R-:W-:Y:S01]  /*2b60*/  HMMA.16816.F32 R20, R28.reuse, R46, R20 ;  /* 0x0000002e1c14723c */ /* 0x040fe20000001814 */
[----:B------:R-:W-:Y:S05]  /*2b70*/  LDSM.16.M88.4 R44, [R232+0x6000] ;  /* 0x00600000e82c783b */ /* 0x000fea0000000200 */
[C---:B----4-:R-:W-:Y:S06]  /*2b80*/  HMMA.16816.F32 R16, R28.reuse, R40, R16 ;  /* 0x000000281c10723c */ /* 0x050fec0000001810 */
[C---:B------:R-:W-:Y:S01]  /*2b90*/  HMMA.16816.F32 R12, R28.reuse, R42, R12 ;  /* 0x0000002a1c0c723c */ /* 0x040fe2000000180c */
[----:B------:R-:W2:Y:S05]  /*2ba0*/  LDSM.16.M88.4 R40, [R231+0x6000] ;  /* 0x00600000e728783b */ /* 0x000eaa0000000200 */
[C---:B------:R-:W-:Y:S06]  /*2bb0*/  HMMA.16816.F32 R60, R28.reuse, R36, R60 ;  /* 0x000000241c3c723c */ /* 0x040fec000000183c */
[C---:B------:R-:W-:Y:S01]  /*2bc0*/  HMMA.16816.F32 R56, R28.reuse, R38, R56 ;  /* 0x000000261c38723c */ /* 0x040fe20000001838 */
[----:B------:R-:W4:Y:S05]  /*2bd0*/  LDSM.16.M88.4 R36, [R231+0x6800] ;  /* 0x00680000e724783b */ /* 0x000f2a0000000200 */
[C---:B---3--:R-:W-:Y:S06]  /*2be0*/  HMMA.16816.F32 R52, R28.reuse, R32, R52 ;  /* 0x000000201c34723c */ /* 0x048fec0000001834 */
[----:B------:R-:W-:Y:S01]  /*2bf0*/  HMMA.16816.F32 R48, R28, R34, R48 ;  /* 0x000000221c30723c */ /* 0x000fe20000001830 */
[----:B------:R-:W3:Y:S04]  /*2c00*/  LDSM.16.M88.4 R28, [R231+0x7800] ;  /* 0x00780000e71c783b */ /* 0x000ee80000000200 */
[----:B------:R-:W3:Y:S01]  /*2c10*/  LDSM.16.M88.4 R32, [R231+0x7000] ;  /* 0x00700000e720783b */ /* 0x000ee20000000200 */
[C---:B-----5:R-:W-:Y:S06]  /*2c20*/  HMMA.16816.F32 R24, R72.reuse, R8, R24 ;  /* 0x000000084818723c */ /* 0x060fec0000001818 */
[C---:B------:R-:W-:Y:S01]  /*2c30*/  HMMA.16816.F32 R20, R72.reuse, R10, R20 ;  /* 0x0000000a4814723c */ /* 0x040fe20000001814 */
[----:B------:R-:W-:Y:S05]  /*2c40*/  LDSM.16.M88.4 R8, [R230+0x6000] ;  /* 0x00600000e608783b */ /* 0x000fea0000000200 */
[C---:B-1----:R-:W-:Y:S06]  /*2c50*/  HMMA.16816.F32 R16, R72.reuse, R4, R16 ;  /* 0x000000044810723c */ /* 0x042fec0000001810 */
[C---:B------:R-:W-:Y:S01]  /*2c60*/  HMMA.16816.F32 R12, R72.reuse, R6, R12 ;  /* 0x00000006480c723c */ /* 0x040fe2000000180c */
[----:B------:R-:W1:Y:S05]  /*2c70*/  LDSM.16.M88.4 R4, [R227+0xe000] ;  /* 0x00e00000e304783b */ /* 0x000e6a0000000200 */
[C---:B------:R-:W-:Y:S06]  /*2c80*/  HMMA.16816.F32 R52, R72.reuse, R64, R52 ;  /* 0x000000404834723c */ /* 0x040fec0000001834 */
[C---:B------:R-:W-:Y:S01]  /*2c90*/  HMMA.16816.F32 R64, R72.reuse, R66, R48 ;  /* 0x000000424840723c */ /* 0x040fe20000001830 */
[----:B------:R-:W5:Y:S05]  /*2ca0*/  LDSM.16.M88.4 R48, [R227+0xe800] ;  /* 0x00e80000e330783b */ /* 0x000f6a0000000200 */
[----:B------:R-:W-:Y:S06]  /*2cb0*/  HMMA.16816.F32 R60, R72, R68, R60 ;  /* 0x00000044483c723c */ /* 0x000fec000000183c */
[C---:B--2---:R-:W-:Y:S06]  /*2cc0*/  HMMA.16816.F32 R24, R44.reuse, R40, R24 ;  /* 0x000000282c18723c */ /* 0x044fec0000001818 */
[----:B------:R-:W-:Y:S06]  /*2cd0*/  HMMA.16816.F32 R20, R44, R42, R20 ;  /* 0x0000002a2c14723c */ /* 0x000fec0000001814 */
[----:B------:R-:W-:Y:S01]  /*2ce0*/  HMMA.16816.F32 R56, R72, R70, R56 ;  /* 0x000000464838723c */ /* 0x000fe20000001838 */
[----:B------:R-:W2:Y:S05]  /*2cf0*/  LDSM.16.M88.4 R68, [R227+0xf000] ;  /* 0x00f00000e344783b */ /* 0x000eaa0000000200 */
[C---:B----4-:R-:W-:Y:S06]  /*2d00*/  HMMA.16816.F32 R16, R44.reuse, R36, R16 ;  /* 0x000000242c10723c */ /* 0x050fec0000001810 */
[C---:B------:R-:W-:Y:S01]  /*2d10*/  HMMA.16816.F32 R40, R44.reuse, R38, R12 ;  /* 0x000000262c28723c */ /* 0x040fe2000000180c */
[----:B------:R-:W-:Y:S04]  /*2d20*/  LDSM.16.M88.4 R12, [R229+0x6000] ;  /* 0x00600000e50c783b */ /* 0x000fe80000000200 */
[----:B------:R-:W4:Y:S01]  /*2d30*/  LDSM.16.M88.4 R36, [R220+0x6000] ;  /* 0x00600000dc24783b */ /* 0x000f220000000200 */
[C---:B---3--:R-:W-:Y:S06]  /*2d40*/  HMMA.16816.F32 R52, R44.reuse, R28, R52 ;  /* 0x0000001c2c34723c */ /* 0x048fec0000001834 */
[C---:B------:R-:W-:Y:S01]  /*2d50*/  HMMA.16816.F32 R64, R44.reuse, R30, R64 ;  /* 0x0000001e2c40723c */ /* 0x040fe20000001840 */
[----:B------:R-:W3:Y:S05]  /*2d60*/  LDSM.16.M88.4 R28, [R220+0x6800] ;  /* 0x00680000dc1c783b */ /* 0x000eea0000000200 */
[----:B------:R-:W-:Y:S06]  /*2d70*/  HMMA.16816.F32 R60, R44, R32, R60 ;  /* 0x000000202c3c723c */ /* 0x000fec000000183c */
[C---:B-1----:R-:W-:Y:S06]  /*2d80*/  HMMA.16816.F32 R24, R8.reuse, R4, R24 ;  /* 0x000000040818723c */ /* 0x042fec0000001818 */
[----:B------:R-:W-:Y:S01]  /*2d90*/  HMMA.16816.F32 R20, R8, R6, R20 ;  /* 0x000000060814723c */ /* 0x000fe20000001814 */
[----:B------:R-:W1:Y:S05]  /*2da0*/  LDSM.16.M88.4 R4, [R227+0xf800] ;  /* 0x00f80000e304783b */ /* 0x000e6a0000000200 */
[----:B------:R-:W-:Y:S01]  /*2db0*/  HMMA.16816.F32 R56, R44, R34, R56 ;  /* 0x000000222c38723c */ /* 0x000fe20000001838 */
[----:B------:R-:W1:Y:S05]  /*2dc0*/  LDSM.16.M88.4 R32, [R220+0x7000] ;  /* 0x00700000dc20783b */ /* 0x000e6a0000000200 */
[----:B-----5:R-:W-:Y:S01]  /*2dd0*/  HMMA.16816.F32 R16, R8, R48, R16 ;  /* 0x000000300810723c */ /* 0x020fe20000001810 */
[----:B------:R-:W-:-:S05]  /*2de0*/  IMAD.SHL.U32 R44, R81, 0x2, RZ ;  /* 0x00000002512c7824 */ /* 0x000fca00078e00ff */
[----:B------:R-:W-:Y:S01]  /*2df0*/  LOP3.LUT R44, R44, 0x6, RZ, 0xc0, !PT ;  /* 0x000000062c2c7812 */ /* 0x000fe200078ec0ff */
[C---:B------:R-:W-:Y:S04]  /*2e00*/  HMMA.16816.F32 R40, R8.reuse, R50, R40 ;  /* 0x000000320828723c */ /* 0x040fe80000001828 */
[----:B------:R-:W-:Y:S02]  /*2e10*/  IMAD R3, R3, 0x40, R44 ;  /* 0x0000004003037824 */ /* 0x000fe400078e022c */
[----:B--2---:R-:W-:Y:S03]  /*2e20*/  HMMA.16816.F32 R60, R8, R68, R60 ;  /* 0x00000044083c723c */ /* 0x004fe6000000183c */
[----:B------:R-:W-:-:S03]  /*2e30*/  ISETP.GE.AND P2, PT, R3, UR12, PT ;  /* 0x0000000c03007c0c */ /* 0x000fc6000bf46270 */
[C---:B----4-:R-:W-:Y:S06]  /*2e40*/  HMMA.16816.F32 R24, R12.reuse, R36, R24 ;  /* 0x000000240c18723c */ /* 0x050fec0000001818 */
[----:B------:R-:W-:Y:S01]  /*2e50*/  HMMA.16816.F32 R20, R12, R38, R20 ;  /* 0x000000260c14723c */ /* 0x000fe20000001814 */
[C---:B------:R-:W-:Y:S02]  /*2e60*/  VIADD R37, R3.reuse, 0x1 ;  /* 0x0000000103257836 */ /* 0x040fe40000000000 */
[----:B------:R-:W-:-:S03]  /*2e70*/  VIADD R36, R3, 0x8 ;  /* 0x0000000803247836 */ /* 0x000fc60000000000 */
[----:B------:R-:W-:Y:S01]  /*2e80*/  ISETP.GE.AND P1, PT, R37, UR12, PT ;  /* 0x0000000c25007c0c */ /* 0x000fe2000bf26270 */
[C---:B------:R-:W-:Y:S01]  /*2e90*/  VIADD R37, R3.reuse, 0x9 ;  /* 0x0000000903257836 */ /* 0x040fe20000000000 */
[----:B------:R-:W-:Y:S01]  /*2ea0*/  ISETP.GE.AND P0, PT, R36, UR12, PT ;  /* 0x0000000c24007c0c */ /* 0x000fe2000bf06270 */
[----:B------:R-:W-:Y:S01]  /*2eb0*/  VIADD R36, R3, 0x10 ;  /* 0x0000001003247836 */ /* 0x000fe20000000000 */
[----:B------:R-:W-:Y:S02]  /*2ec0*/  HMMA.16816.F32 R56, R8, R70, R56 ;  /* 0x000000460838723c */ /* 0x000fe40000001838 */
[----:B------:R-:W-:Y:S02]  /*2ed0*/  ISETP.GE.AND P6, PT, R37, UR12, PT ;  /* 0x0000000c25007c0c */ /* 0x000fe4000bfc6270 */
[----:B------:R-:W-:Y:S02]  /*2ee0*/  ISETP.GE.AND P5, PT, R36, UR12, PT ;  /* 0x0000000c24007c0c */ /* 0x000fe4000bfa6270 */
[----:B---3--:R-:W-:Y:S01]  /*2ef0*/  HMMA.16816.F32 R16, R12, R28, R16 ;  /* 0x0000001c0c10723c */ /* 0x008fe20000001810 */
[----:B------:R-:W2:Y:S01]  /*2f00*/  LDSM.16.M88.4 R36, [R220+0x7800] ;  /* 0x00780000dc24783b */ /* 0x000ea20000000200 */
[----:B------:R-:W-:Y:S01]  /*2f10*/  FSEL R24, R24, -INF , !P2 ;  /* 0xff80000018187808 */ /* 0x000fe20005000000 */
[----:B------:R-:W-:-:S04]  /*2f20*/  DEPBAR.LE SB0, 0x0 ;  /* 0x000080000000791a */ /* 0x000fc80000000000 */
[----:B------:R-:W-:Y:S01]  /*2f30*/  HMMA.16816.F32 R40, R12, R30, R40 ;  /* 0x0000001e0c28723c */ /* 0x000fe20000001828 */
[----:B------:R-:W-:Y:S01]  /*2f40*/  FSEL R25, R25, -INF , !P1 ;  /* 0xff80000019197808 */ /* 0x000fe20004800000 */
[C---:B------:R-:W-:Y:S01]  /*2f50*/  VIADD R29, R3.reuse, 0x11 ;  /* 0x00000011031d7836 */ /* 0x040fe20000000000 */
[----:B------:R-:W-:Y:S01]  /*2f60*/  FSEL R26, R26, -INF , !P2 ;  /* 0xff8000001a1a7808 */ /* 0x000fe20005000000 */
[----:B------:R-:W-:Y:S01]  /*2f70*/  VIADD R28, R3, 0x18 ;  /* 0x00000018031c7836 */ /* 0x000fe20000000000 */
[----:B------:R-:W-:Y:S01]  /*2f80*/  FSEL R20, R20, -INF , !P0 ;  /* 0xff80000014147808 */ /* 0x000fe20004000000 */
[----:B-1----:R-:W-:Y:S01]  /*2f90*/  HMMA.16816.F32 R52, R8, R4, R52 ;  /* 0x000000040834723c */ /* 0x002fe20000001834 */
[----:B------:R-:W-:Y:S02]  /*2fa0*/  FSEL R21, R21, -INF , !P6 ;  /* 0xff80000015157808 */ /* 0x000fe40007000000 */
[----:B------:R-:W-:Y:S02]  /*2fb0*/  FSEL R22, R22, -INF , !P0 ;  /* 0xff80000016167808 */ /* 0x000fe40004000000 */
[----:B------:R-:W-:Y:S01]  /*2fc0*/  ISETP.GE.AND P4, PT, R29, UR12, PT ;  /* 0x0000000c1d007c0c */ /* 0x000fe2000bf86270 */
[----:B------:R-:W-:Y:S01]  /*2fd0*/  HMMA.16816.F32 R60, R12, R32, R60 ;  /* 0x000000200c3c723c */ /* 0x000fe2000000183c */
[----:B------:R-:W-:Y:S01]  /*2fe0*/  VIADD R4, R3, 0x19 ;  /* 0x0000001903047836 */ /* 0x000fe20000000000 */
[----:B------:R-:W-:Y:S01]  /*2ff0*/  FSEL R27, R27, -INF , !P1 ;  /* 0xff8000001b1b7808 */ /* 0x000fe20004800000 */
[----:B------:R-:W-:Y:S01]  /*3000*/  VIADD R5, R3, 0x20 ;  /* 0x0000002003057836 */ /* 0x000fe20000000000 */
[----:B------:R-:W-:-:S02]  /*3010*/  ISETP.GE.AND P3, PT, R28, UR12, PT ;  /* 0x0000000c1c007c0c */ /* 0x000fc4000bf66270 */
[----:B------:R-:W-:Y:S01]  /*3020*/  HMMA.16816.F32 R64, R8, R6, R64 ;  /* 0x000000060840723c */ /* 0x000fe20000001840 */
[----:B------:R-:W-:Y:S01]  /*3030*/  ISETP.GE.AND P2, PT, R4, UR12, PT ;  /* 0x0000000c04007c0c */ /* 0x000fe2000bf46270 */
[----:B------:R-:W-:Y:S01]  /*3040*/  VIADD R4, R3, 0x21 ;  /* 0x0000002103047836 */ /* 0x000fe20000000000 */
[----:B------:R-:W-:Y:S02]  /*3050*/  FSEL R16, R16, -INF , !P5 ;  /* 0xff80000010107808 */ /* 0x000fe40006800000 */
[----:B------:R-:W-:Y:S01]  /*3060*/  ISETP.GE.AND P1, PT, R5, UR12, PT ;  /* 0x0000000c05007c0c */ /* 0x000fe2000bf26270 */
[C---:B------:R-:W-:Y:S01]  /*3070*/  HMMA.16816.F32 R56, R12.reuse, R34, R56 ;  /* 0x000000220c38723c */ /* 0x040fe20000001838 */
[----:B------:R-:W-:Y:S01]  /*3080*/  FMNMX.FTZ R6, R24, R25, !PT ;  /* 0x0000001918067209 */ /* 0x000fe20007810000 */
[C---:B------:R-:W-:Y:S01]  /*3090*/  VIADD R5, R3.reuse, 0x29 ;  /* 0x0000002903057836 */ /* 0x040fe20000000000 */
[----:B------:R-:W-:Y:S01]  /*30a0*/  ISETP.GE.AND P0, PT, R4, UR12, PT ;  /* 0x0000000c04007c0c */ /* 0x000fe2000bf06270 */
[C---:B------:R-:W-:Y:S01]  /*30b0*/  VIADD R4, R3.reuse, 0x28 ;  /* 0x0000002803047836 */ /* 0x040fe20000000000 */
[----:B------:R-:W-:Y:S01]  /*30c0*/  FMNMX.FTZ R6, R20, R6, !PT ;  /* 0x0000000614067209 */ /* 0x000fe20007810000 */
[----:B------:R-:W-:Y:S01]  /*30d0*/  VIADD R7, R3, 0x30 ;  /* 0x0000003003077836 */ /* 0x000fe20000000000 */
[----:B------:R-:W-:Y:S01]  /*30e0*/  FSEL R23, R23, -INF , !P6 ;  /* 0xff80000017177808 */ /* 0x000fe20007000000 */
[----:B------:R-:W-:Y:S01]  /*30f0*/  VIADD R8, R3, 0x31 ;  /* 0x0000003103087836 */ /* 0x000fe20000000000 */
[----:B------:R-:W-:Y:S01]  /*3100*/  FMNMX.FTZ R6, R21, R6, !PT ;  /* 0x0000000615067209 */ /* 0x000fe20007810000 */
[----:B--2---:R-:W-:Y:S01]  /*3110*/  HMMA.16816.F32 R52, R12, R36, R52 ;  /* 0x000000240c34723c */ /* 0x004fe20000001834 */
[----:B------:R-:W-:Y:S01]  /*3120*/  FSEL R9, R17, -INF , !P4 ;  /* 0xff80000011097808 */ /* 0x000fe20006000000 */
[----:B------:R-:W-:Y:S01]  /*3130*/  VIADD R17, R3, 0x38 ;  /* 0x0000003803117836 */ /* 0x000fe20000000000 */
[----:B------:R-:W-:-:S02]  /*3140*/  FMNMX.FTZ R11, R16, R6, !PT ;  /* 0x00000006100b7209 */ /* 0x000fc40007810000 */
[----:B------:R-:W-:Y:S02]  /*3150*/  ISETP.GE.AND P6, PT, R4, UR12, PT ;  /* 0x0000000c04007c0c */ /* 0x000fe4000bfc6270 */
[----:B------:R-:W-:Y:S01]  /*3160*/  FSEL R4, R18, -INF , !P5 ;  /* 0xff80000012047808 */ /* 0x000fe20006800000 */
[----:B------:R-:W-:Y:S01]  /*3170*/  HMMA.16816.F32 R64, R12, R38, R64 ;  /* 0x000000260c40723c */ /* 0x000fe20000001840 */
[----:B------:R-:W-:Y:S02]  /*3180*/  ISETP.GE.AND P5, PT, R5, UR12, PT ;  /* 0x0000000c05007c0c */ /* 0x000fe4000bfa6270 */
[----:B------:R-:W-:Y:S02]  /*3190*/  FSEL R5, R19, -INF , !P4 ;  /* 0xff80000013057808 */ /* 0x000fe40006000000 */
[----:B------:R-:W-:Y:S02]  /*31a0*/  FSEL R10, R40, -INF , !P3 ;  /* 0xff800000280a7808 */ /* 0x000fe40005800000 */
[----:B------:R-:W-:-:S02]  /*31b0*/  FMNMX.FTZ R11, R9, R11, !PT ;  /* 0x0000000b090b7209 */ /* 0x000fc40007810000 */
[----:B------:R-:W-:Y:S02]  /*31c0*/  ISETP.GE.AND P4, PT, R7, UR12, PT ;  /* 0x0000000c07007c0c */ /* 0x000fe4000bf86270 */
[----:B------:R-:W-:Y:S02]  /*31d0*/  FSEL R7, R42, -INF , !P3 ;  /* 0xff8000002a077808 */ /* 0x000fe40005800000 */
[----:B------:R-:W-:Y:S02]  /*31e0*/  ISETP.GE.AND P3, PT, R8, UR12, PT ;  /* 0x0000000c08007c0c */ /* 0x000fe4000bf66270 */
[----:B------:R-:W-:Y:S02]  /*31f0*/  FSEL R8, R41, -INF , !P2 ;  /* 0xff80000029087808 */ /* 0x000fe40005000000 */
[----:B------:R-:W-:Y:S02]  /*3200*/  FMNMX.FTZ R11, R10, R11, !PT ;  /* 0x0000000b0a0b7209 */ /* 0x000fe40007810000 */
[----:B------:R-:W-:-:S02]  /*3210*/  FSEL R197, R63, -INF , !P0 ;  /* 0xff8000003fc57808 */ /* 0x000fc40004000000 */
[----:B------:R-:W-:Y:S01]  /*3220*/  FSEL R191, R61, -INF , !P0 ;  /* 0xff8000003dbf7808 */ /* 0x000fe20004000000 */
[----:B------:R-:W-:Y:S01]  /*3230*/  BAR.SYNC.DEFER_BLOCKING 0x0 ;  /* 0x0000000000007b1d */ /* 0x000fe20000010000 */
[----:B------:R-:W-:Y:S02]  /*3240*/  PLOP3.LUT P0, PT, PT, PT, UP0, 0x80, 0x0 ;  /* 0x000000000000781c */ /* 0x000fe40003f0f008 */
[----:B------:R-:W-:Y:S02]  /*3250*/  FSEL R190, R60, -INF , !P1 ;  /* 0xff8000003cbe7808 */ /* 0x000fe40004800000 */
[----:B------:R-:W-:Y:S02]  /*3260*/  FMNMX.FTZ R11, R8, R11, !PT ;  /* 0x0000000b080b7209 */ /* 0x000fe40007810000 */
[----:B------:R-:W-:Y:S02]  /*3270*/  FSEL R6, R43, -INF , !P2 ;  /* 0xff8000002b067808 */ /* 0x000fe40005000000 */
[----:B------:R-:W-:-:S02]  /*3280*/  FMNMX.FTZ R12, R190, R11, !PT ;  /* 0x0000000bbe0c7209 */ /* 0x000fc40007810000 */
[----:B------:R-:W-:Y:S02]  /*3290*/  FSEL R192, R56, -INF , !P6 ;  /* 0xff80000038c07808 */ /* 0x000fe40007000000 */
[----:B------:R-:W-:Y:S02]  /*32a0*/  FMNMX.FTZ R11, R26, R27, !PT ;  /* 0x0000001b1a0b7209 */ /* 0x000fe40007810000 */
[----:B------:R-:W-:Y:S02]  /*32b0*/  FMNMX.FTZ R12, R191, R12, !PT ;  /* 0x0000000cbf0c7209 */ /* 0x000fe40007810000 */
[----:B------:R-:W-:Y:S02]  /*32c0*/  ISETP.GE.AND P2, PT, R17, UR12, PT ;  /* 0x0000000c11007c0c */ /* 0x000fe4000bf46270 */
[----:B------:R-:W-:Y:S02]  /*32d0*/  FSEL R195, R62, -INF , !P1 ;  /* 0xff8000003ec37808 */ /* 0x000fe40004800000 */
[----:B------:R-:W-:-:S02]  /*32e0*/  FSEL R193, R57, -INF , !P5 ;  /* 0xff80000039c17808 */ /* 0x000fc40006800000 */
[----:B------:R-:W-:Y:S02]  /*32f0*/  FMNMX.FTZ R11, R22, R11, !PT ;  /* 0x0000000b160b7209 */ /* 0x000fe40007810000 */
[----:B------:R-:W-:Y:S01]  /*3300*/  FMNMX.FTZ R12, R192, R12, !PT ;  /* 0x0000000cc00c7209 */ /* 0x000fe20007810000 */
[----:B------:R-:W-:Y:S06]  /*3310*/  @!P0 BRA `(.L_x_756) ;  /* 0x0000000000948947 */ /* 0x000fec0003800000 */
        /* <DEDUP_REMOVED lines=9> */
[----:B------:R-:W-:-:S05]  /*33b0*/  VIADD R13, R81, UR15 ;  /* 0x0000000f510d7c36 */ /* 0x000fca0008000000 */
[----:B------:R-:W-:Y:S02]  /*33c0*/  LEA.HI.X R15, R80, UR9, R13, 0x1, P1 ;  /* 0x00000009500f7c11 */ /* 0x000fe400088f0c0d */
[----:B------:R-:W-:-:S03]  /*33d0*/  IADD3 R30, P1, R14, UR13, RZ ;  /* 0x0000000d0e1e7c10 */ /* 0x000fc6000ff3e0ff */
[----:B------:R-:W-:Y:S01]  /*33e0*/  @!PT LDS RZ, [RZ] ;  /* 0x00000000fffff984 */ /* 0x000fe20000000800 */
[----:B------:R-:W-:Y:S01]  /*33f0*/  @!PT LDS RZ, [RZ] ;  /* 0x00000000fffff984 */ /* 0x000fe20000000800 */
[----:B------:R-:W-:Y:S01]  /*3400*/  @!PT LDS RZ, [RZ] ;  /* 0x00000000fffff984 */ /* 0x000fe20000000800 */
[----:B------:R1:W-:Y:S01]  /*3410*/  LDGSTS.E.BYPASS.LTC128B.128 [R236+0x8000], desc[UR28][R14.64] ;  /* 0x080000000eec7fae */ /* 0x0003e2000b901d5c */
[----:B------:R-:W-:Y:S02]  /*3420*/  IADD3.X R31, R15, UR10, RZ, P1, !PT ;  /* 0x0000000a0f1f7c10 */ /* 0x000fe40008ffe4ff */
[----:B------:R-:W-:Y:S01]  /*3430*/  IADD3 R28, P1, R30, UR13, RZ ;  /* 0x0000000d1e1c7c10 */ /* 0x000fe2000ff3e0ff */
[----:B------:R1:W-:Y:S03]  /*3440*/  LDGSTS.E.BYPASS.LTC128B.128 [R236+0xa000], desc[UR28][R14.64+0x80] ;  /* 0x0a0000800eec7fae */ /* 0x0003e6000b901d5c */
[----:B------:R-:W-:Y:S01]  /*3450*/  IADD3.X R29, R31, UR10, RZ, P1, !PT ;  /* 0x0000000a1f1d7c10 */ /* 0x000fe20008ffe4ff */
[----:B------:R1:W-:Y:S01]  /*3460*/  LDGSTS.E.BYPASS.LTC128B.128 [R236+0xc000], desc[UR28][R14.64+0x100] ;  /* 0x0c0001000eec7fae */ /* 0x0003e2000b901d5c */
[----:B------:R-:W-:-:S03]  /*3470*/  IADD3 R18, P1, R28, UR13, RZ ;  /* 0x0000000d1c127c10 */ /* 0x000fc6000ff3e0ff */
[----:B------:R1:W-:Y:S01]  /*3480*/  LDGSTS.E.BYPASS.LTC128B.128 [R236+0xe000], desc[UR28][R14.64+0x180] ;  /* 0x0e0001800eec7fae */ /* 0x0003e2000b901d5c */
[----:B------:R-:W-:-:S03]  /*3490*/  IADD3.X R19, R29, UR10, RZ, P1, !PT ;  /* 0x0000000a1d137c10 */ /* 0x000fc60008ffe4ff */
        /* <DEDUP_REMOVED lines=13> */
.L_x_756:
[----:B------:R-:W-:Y:S01]  /*3570*/  FMNMX.FTZ R11, R23, R11, !PT ;  /* 0x0000000b170b7209 */ /* 0x000fe20007810000 */
[----:B------:R-:W-:Y:S01]  /*3580*/  VIADD R3, R3, 0x39 ;  /* 0x0000003903037836 */ /* 0x000fe20000000000 */
[----:B------:R-:W-:Y:S01]  /*3590*/  FSEL R208, R52, -INF , !P4 ;  /* 0xff80000034d07808 */ /* 0x000fe20006000000 */
[----:B------:R-:W-:Y:S01]  /*35a0*/  USHF.L.U32 UR10, UR5, 0x1, URZ ;  /* 0x00000001050a7899 */ /* 0x000fe2000800063f */
[----:B------:R-:W-:Y:S01]  /*35b0*/  FMNMX.FTZ R12, R193, R12, !PT ;  /* 0x0000000cc10c7209 */ /* 0x000fe20007810000 */
[----:B------:R-:W-:Y:S01]  /*35c0*/  IMAD.U32 R167, RZ, RZ, UR25 ;  /* 0x00000019ffa77e24 */ /* 0x000fe2000f8e00ff */
[----:B------:R-:W-:Y:S01]  /*35d0*/  FMNMX.FTZ R11, R4, R11, !PT ;  /* 0x0000000b040b7209 */ /* 0x000fe20007810000 */
[----:B------:R-:W-:Y:S01]  /*35e0*/  IMAD.WIDE.U32 R216, R165, -0x2daee0ad, RZ ;  /* 0xd2511f53a5d87825 */ /* 0x000fe200078e00ff */
[----:B------:R-:W-:Y:S01]  /*35f0*/  FSEL R207, R53, -INF , !P3 ;  /* 0xff80000035cf7808 */ /* 0x000fe20005800000 */
[----:B------:R-:W-:Y:S01]  /*3600*/  UIADD3 UR21, UR32, -0x61c88647, URZ ;  /* 0x9e3779b920157890 */ /* 0x000fe2000fffe03f */
[----:B------:R-:W-:Y:S01]  /*3610*/  FMNMX.FTZ R12, R208, R12, !PT ;  /* 0x0000000cd00c7209 */ /* 0x000fe20007810000 */
[----:B------:R-:W-:Y:S01]  /*3620*/  IMAD R167, R167, 0x4, R79 ;  /* 0x00000004a7a77824 */ /* 0x000fe200078e024f */
[----:B------:R-:W-:Y:S01]  /*3630*/  FMNMX.FTZ R11, R5, R11, !PT ;  /* 0x0000000b050b7209 */ /* 0x000fe20007810000 */
[----:B------:R-:W-:Y:S01]  /*3640*/  UIADD3 UR20, UR33, -0x4498517b, URZ ;  /* 0xbb67ae8521147890 */ /* 0x000fe2000fffe03f */
[----:B------:R-:W-:Y:S01]  /*3650*/  FSEL R206, R64, -INF , !P2 ;  /* 0xff80000040ce7808 */ /* 0x000fe20005000000 */
[----:B------:R-:W-:Y:S01]  /*3660*/  IMAD.WIDE.U32 R214, R167, -0x326172a9, RZ ;  /* 0xcd9e8d57a7d67825 */ /* 0x000fe200078e00ff */
[----:B------:R-:W-:Y:S01]  /*3670*/  FMNMX.FTZ R12, R207, R12, !PT ;  /* 0x0000000ccf0c7209 */ /* 0x000fe20007810000 */
[----:B------:R-:W-:Y:S01]  /*3680*/  UIADD3 UR19, UR32, 0x3c6ef372, URZ ;  /* 0x3c6ef37220137890 */ /* 0x000fe2000fffe03f */
[----:B------:R-:W-:Y:S01]  /*3690*/  FMNMX.FTZ R11, R7, R11, !PT ;  /* 0x0000000b070b7209 */ /* 0x000fe20007810000 */
[----:B------:R-:W-:Y:S01]  /*36a0*/  UIADD3 UR18, UR33, 0x76cf5d0a, URZ ;  /* 0x76cf5d0a21127890 */ /* 0x000fe2000fffe03f */
[----:B------:R-:W-:Y:S01]  /*36b0*/  ISETP.GE.AND P1, PT, R3, UR12, PT ;  /* 0x0000000c03007c0c */ /* 0x000fe2000bf26270 */
[----:B------:R-:W-:Y:S01]  /*36c0*/  UIADD3 UR16, UR33, 0x32370b8f, URZ ;  /* 0x32370b8f21107890 */ /* 0x000fe2000fffe03f */
[----:B------:R-:W-:Y:S01]  /*36d0*/  FMNMX.FTZ R3, R206, R12, !PT ;  /* 0x0000000cce037209 */ /* 0x000fe20007810000 */
[----:B------:R-:W-:Y:S01]  /*36e0*/  ULDC UR9, c[0x0][0x2ec] ;  /* 0x0000bb0000097ab9 */ /* 0x000fe20000000800 */
[----:B------:R-:W-:Y:S01]  /*36f0*/  FMNMX.FTZ R12, R6, R11, !PT ;  /* 0x0000000b060c7209 */ /* 0x000fe20007810000 */
[----:B------:R-:W-:Y:S01]  /*3700*/  UIADD3 UR17, UR32, -0x255992d5, URZ ;  /* 0xdaa66d2b20117890 */ /* 0x000fe2000fffe03f */
[----:B------:R-:W-:Y:S01]  /*3710*/  FSEL R196, R58, -INF , !P6 ;  /* 0xff8000003ac47808 */ /* 0x000fe20007000000 */
[----:B------:R-:W-:Y:S01]  /*3720*/  UIADD3 UR15, UR32, 0x78dde6e4, URZ ;  /* 0x78dde6e4200f7890 */ /* 0x000fe2000fffe03f */
[----:B------:R-:W-:Y:S01]  /*3730*/  FMNMX.FTZ R12, R195, R12, !PT ;  /* 0x0000000cc30c7209 */ /* 0x000fe20007810000 */
[----:B------:R-:W-:Y:S01]  /*3740*/  UIADD3 UR5, UR33, -0x56f99767, URZ ;  /* 0xa906689921057890 */ /* 0x000fe2000fffe03f */
[----:B------:R-:W-:Y:S01]  /*3750*/  FSEL R204, R65, -INF , !P1 ;  /* 0xff80000041cc7808 */ /* 0x000fe20004800000 */
[----:B------:R-:W-:Y:S01]  /*3760*/  UIADD3 UR14, UR33, -0x126145ec, URZ ;  /* 0xed9eba14210e7890 */ /* 0x000fe2000fffe03f */
[----:B------:R-:W-:Y:S01]  /*3770*/  FMNMX.FTZ R12, R197, R12, !PT ;  /* 0x0000000cc50c7209 */ /* 0x000fe20007810000 */
[----:B------:R-:W-:Y:S01]  /*3780*/  IMAD.IADD R228, R77, 0x1, R76 ;  /* 0x000000014de47824 */ /* 0x000fe200078e024c */
[----:B------:R-:W-:Y:S01]  /*3790*/  FSEL R198, R59, -INF , !P5 ;  /* 0xff8000003bc67808 */ /* 0x000fe20006800000 */
[----:B------:R-:W-:Y:S01]  /*37a0*/  UIADD3 UR8, UR32, -0x4ab325aa, URZ ;  /* 0xb54cda5620087890 */ /* 0x000fe2000fffe03f */
[----:B------:R-:W-:Y:S01]  /*37b0*/  FMNMX.FTZ R12, R196, R12, !PT ;  /* 0x0000000cc40c7209 */ /* 0x000fe20007810000 */
[----:B------:R-:W-:Y:S01]  /*37c0*/  ULDC.U8 UR23, c[0x0][0x388] ;  /* 0x0000e20000177ab9 */ /* 0x000fe20000000000 */
[----:B------:R-:W-:Y:S01]  /*37d0*/  FMNMX.FTZ R3, R204, R3, !PT ;  /* 0x00000003cc037209 */ /* 0x000fe20007810000 */
[----:B------:R-:W-:Y:S01]  /*37e0*/  IMAD.U32 R194, RZ, RZ, UR23 ;  /* 0x00000017ffc27e24 */ /* 0x000fe2000f8e00ff */
[----:B------:R-:W-:Y:S01]  /*37f0*/  FSEL R203, R54, -INF , !P4 ;  /* 0xff80000036cb7808 */ /* 0x000fe20006000000 */
[----:B------:R-:W-:Y:S01]  /*3800*/  UIADD3 UR27, UR32, 0x1715609d, URZ ;  /* 0x1715609d201b7890 */ /* 0x000fe2000fffe03f */
[----:B------:R-:W-:Y:S01]  /*3810*/  FMNMX.FTZ R12, R198, R12, !PT ;  /* 0x0000000cc60c7209 */ /* 0x000fe20007810000 */
[----:B------:R-:W2:Y:S01]  /*3820*/  SHFL.BFLY PT, R164, R3, 0x2, 0x1f ;  /* 0x0c401f0003a47f89 */ /* 0x000ea200000e0000 */
[----:B------:R-:W-:Y:S01]  /*3830*/  FSEL R202, R55, -INF , !P3 ;  /* 0xff80000037ca7808 */ /* 0x000fe20005800000 */
[----:B------:R-:W-:Y:S01]  /*3840*/  VIADD R223, R231, 0x800 ;  /* 0x00000800e7df7836 */ /* 0x000fe20000000000 */
[----:B------:R-:W-:Y:S01]  /*3850*/  FMNMX.FTZ R12, R203, R12, !PT ;  /* 0x0000000ccb0c7209 */ /* 0x000fe20007810000 */
[C---:B------:R-:W-:Y:S01]  /*3860*/  VIADD R222, R231.reuse, 0x1000 ;  /* 0x00001000e7de7836 */ /* 0x040fe20000000000 */
[----:B------:R-:W-:Y:S01]  /*3870*/  FSEL R200, R66, -INF , !P2 ;  /* 0xff80000042c87808 */ /* 0x000fe20005000000 */
[C---:B------:R-:W-:Y:S01]  /*3880*/  VIADD R221, R231.reuse, 0x1800 ;  /* 0x00001800e7dd7836 */ /* 0x040fe20000000000 */
[----:B------:R-:W-:Y:S01]  /*3890*/  FMNMX.FTZ R12, R202, R12, !PT ;  /* 0x0000000cca0c7209 */ /* 0x000fe20007810000 */
[----:B------:R-:W-:Y:S01]  /*38a0*/  VIADD R219, R231, 0x2000 ;  /* 0x00002000e7db7836 */ /* 0x000fe20000000000 */
[----:B------:R-:W-:Y:S01]  /*38b0*/  FSEL R199, R67, -INF , !P1 ;  /* 0xff80000043c77808 */ /* 0x000fe20004800000 */
[C---:B------:R-:W-:Y:S01]  /*38c0*/  VIADD R218, R231.reuse, 0x2800 ;  /* 0x00002800e7da7836 */ /* 0x040fe20000000000 */
[----:B------:R-:W-:Y:S01]  /*38d0*/  FMNMX.FTZ R12, R200, R12, !PT ;  /* 0x0000000cc80c7209 */ /* 0x000fe20007810000 */
[----:B------:R-:W-:Y:S01]  /*38e0*/  VIADD R209, R231, 0x7000 ;  /* 0x00007000e7d17836 */ /* 0x000fe20000000000 */
[----:B------:R-:W-:-:S02]  /*38f0*/  LOP3.LUT R166, R78, UR32, RZ, 0x3c, !PT ;  /* 0x000000204ea67c12 */ /* 0x000fc4000f8e3cff */
[----:B------:R-:W-:Y:S02]  /*3900*/  FMNMX.FTZ R12, R199, R12, !PT ;  /* 0x0000000cc70c7209 */ /* 0x000fe40007810000 */
[----:B------:R-:W-:Y:S02]  /*3910*/  LOP3.LUT R212, R215, R166, RZ, 0x3c, !PT ;  /* 0x000000a6d7d47212 */ /* 0x000fe400078e3cff */
[----:B------:R-:W-:Y:S01]  /*3920*/  LEA R228, R228, UR4, 0x1 ;  /* 0x00000004e4e47c11 */ /* 0x000fe2000f8e08ff */
[----:B------:R-:W3:Y:S01]  /*3930*/  SHFL.BFLY PT, R11, R12, 0x2, 0x1f ;  /* 0x0c401f000c0b7f89 */ /* 0x000ee200000e0000 */
[----:B------:R-:W-:Y:S01]  /*3940*/  LEA R194, R194, UR23, 0x10 ;  /* 0x00000017c2c27c11 */ /* 0x000fe2000f8e80ff */
[----:B------:R-:W-:Y:S01]  /*3950*/  IMAD.WIDE.U32 R212, R212, -0x2daee0ad, RZ ;  /* 0xd2511f53d4d47825 */ /* 0x000fe200078e00ff */
[----:B------:R-:W-:Y:S01]  /*3960*/  UIADD3 UR4, UR33, 0x646e171e, URZ ;  /* 0x646e171e21047890 */ /* 0x000fe2000fffe03f */
[----:B--2---:R-:W-:Y:S01]  /*3970*/  FMNMX.FTZ R164, R3, R164, !PT ;  /* 0x000000a403a47209 */ /* 0x004fe20007810000 */
[----:B------:R-:W-:Y:S01]  /*3980*/  LDSM.16.MT88.4 R156, [R228+0x10000] ;  /* 0x01000000e49c783b */ /* 0x000fe20000004200 */
[----:B------:R-:W-:Y:S01]  /*3990*/  IMAD.U32 R3, RZ, RZ, UR10 ;  /* 0x0000000aff037e24 */ /* 0x000fe2000f8e00ff */
[----:B------:R-:W-:Y:S01]  /*39a0*/  LOP3.LUT R210, R213, UR20, R216, 0x96, !PT ;  /* 0x00000014d5d27c12 */ /* 0x000fe2000f8e96d8 */
[--C-:B------:R-:W-:Y:S01]  /*39b0*/  IMAD R226, R2, 0x2, R228.reuse ;  /* 0x0000000202e27824 */ /* 0x100fe200078e02e4 */
[----:B------:R-:W2:Y:S01]  /*39c0*/  SHFL.BFLY PT, R13, R164, 0x1, 0x1f ;  /* 0x0c201f00a40d7f89 */ /* 0x000ea200000e0000 */
[----:B------:R-:W-:Y:S01]  /*39d0*/  IMAD R225, R0, 0x2, R228 ;  /* 0x0000000200e17824 */ /* 0x000fe200078e02e4 */
[----:B------:R-:W-:Y:S01]  /*39e0*/  LOP3.LUT R3, R217, UR33, R3, 0x96, !PT ;  /* 0x00000021d9037c12 */ /* 0x000fe2000f8e9603 */
[----:B------:R-:W-:Y:S01]  /*39f0*/  IMAD.WIDE.U32 R210, R210, -0x326172a9, RZ ;  /* 0xcd9e8d57d2d27825 */ /* 0x000fe200078e00ff */
[----:B------:R-:W-:Y:S01]  /*3a00*/  LDSM.16.MT88.4 R40, [R226+0x10000] ;  /* 0x01000000e228783b */ /* 0x000fe20000004200 */
[----:B------:R-:W-:-:S02]  /*3a10*/  UIADD3 UR10, UR10, 0x1, URZ ;  /* 0x000000010a0a7890 */ /* 0x000fc4000fffe03f */
[----:B-1----:R-:W-:Y:S01]  /*3a20*/  IMAD.WIDE.U32 R14, R3, -0x326172a9, RZ ;  /* 0xcd9e8d57030e7825 */ /* 0x002fe200078e00ff */
[----:B------:R-:W-:Y:S03]  /*3a30*/  LDSM.16.MT88.4 R48, [R225+0x10000] ;  /* 0x01000000e130783b */ /* 0x000fe60000004200 */
[----:B------:R-:W-:Y:S01]  /*3a40*/  IMAD R224, R0, 0x2, R226 ;  /* 0x0000000200e07824 */ /* 0x000fe200078e02e2 */
[----:B------:R-:W-:Y:S01]  /*3a50*/  LOP3.LUT R3, R15, UR21, R214, 0x96, !PT ;  /* 0x000000150f037c12 */ /* 0x000fe2000f8e96d6 */
[----:B------:R-:W-:Y:S01]  /*3a60*/  LDSM.16.MT88.4 R64, [R228+0x12000] ;  /* 0x01200000e440783b */ /* 0x000fe20000004200 */
[----:B------:R-:W-:Y:S02]  /*3a70*/  LOP3.LUT R14, R211, UR19, R14, 0x96, !PT ;  /* 0x00000013d30e7c12 */ /* 0x000fe4000f8e960e */
[----:B---3--:R-:W-:Y:S01]  /*3a80*/  FMNMX.FTZ R11, R12, R11, !PT ;  /* 0x0000000b0c0b7209 */ /* 0x008fe20007810000 */
[----:B------:R-:W-:Y:S01]  /*3a90*/  IMAD.WIDE.U32 R18, R3, -0x2daee0ad, RZ ;  /* 0xd2511f5303127825 */ /* 0x000fe200078e00ff */
[----:B------:R-:W-:Y:S03]  /*3aa0*/  LDSM.16.MT88.4 R56, [R224+0x10000] ;  /* 0x01000000e038783b */ /* 0x000fe60000004200 */
[----:B------:R-:W-:Y:S01]  /*3ab0*/  IMAD.WIDE.U32 R14, R14, -0x2daee0ad, RZ ;  /* 0xd2511f530e0e7825 */ /* 0x000fe200078e00ff */
[----:B------:R-:W1:Y:S01]  /*3ac0*/  SHFL.BFLY PT, R3, R11, 0x1, 0x1f ;  /* 0x0c201f000b037f89 */ /* 0x000e6200000e0000 */
[----:B------:R-:W-:-:S02]  /*3ad0*/  LOP3.LUT R12, R19, UR18, R212, 0x96, !PT ;  /* 0x00000012130c7c12 */ /* 0x000fc4000f8e96d4 */
[----:B--2---:R-:W-:Y:S01]  /*3ae0*/  FMNMX.FTZ R164, R164, R13, !PT ;  /* 0x0000000da4a47209 */ /* 0x004fe20007810000 */
[----:B------:R-:W2:Y:S01]  /*3af0*/  LDSM.16.MT88.4 R72, [R226+0x12000] ;  /* 0x01200000e248783b */ /* 0x000ea20000004200 */
[----:B------:R-:W-:Y:S01]  /*3b00*/  LOP3.LUT R18, R15, UR16, R18, 0x96, !PT ;  /* 0x000000100f127c12 */ /* 0x000fe2000f8e9612 */
[----:B------:R-:W-:Y:S01]  /*3b10*/  IMAD.WIDE.U32 R12, R12, -0x326172a9, RZ ;  /* 0xcd9e8d570c0c7825 */ /* 0x000fe200078e00ff */
[----:B------:R-:W-:-:S03]  /*3b20*/  FSETP.NEU.FTZ.AND P1, PT, R164, -INF , PT ;  /* 0xff800000a400780b */ /* 0x000fc60003f3d000 */
[----:B------:R-:W-:Y:S01]  /*3b30*/  FMUL.FTZ R205, R164, UR9 ;  /* 0x00000009a4cd7c20 */ /* 0x000fe20008410000 */
[----:B------:R-:W3:Y:S01]  /*3b40*/  LDSM.16.MT88.4 R80, [R225+0x12000] ;  /* 0x01200000e150783b */ /* 0x000ee20000004200 */
[----:B------:R-:W-:Y:S01]  /*3b50*/  IMAD.WIDE.U32 R18, R18, -0x326172a9, RZ ;  /* 0xcd9e8d5712127825 */ /* 0x000fe200078e00ff */
[----:B------:R-:W-:Y:S02]  /*3b60*/  LOP3.LUT R13, R13, UR17, R210, 0x96, !PT ;  /* 0x000000110d0d7c12 */ /* 0x000fe4000f8e96d2 */
[----:B------:R-:W-:Y:S01]  /*3b70*/  FSEL R205, R205, RZ, P1 ;  /* 0x000000ffcdcd7208 */ /* 0x000fe20000800000 */
[----:B------:R-:W4:Y:S01]  /*3b80*/  LDSM.16.MT88.4 R88, [R224+0x12000] ;  /* 0x01200000e058783b */ /* 0x000f220000004200 */
[----:B------:R-:W-:-:S03]  /*3b90*/  LOP3.LUT R12, R19, UR15, R12, 0x96, !PT ;  /* 0x0000000f130c7c12 */ /* 0x000fc6000f8e960c */
[--C-:B------:R-:W-:Y:S01]  /*3ba0*/  FFMA.FTZ R189, R24, UR9, -R205.reuse ;  /* 0x0000000918bd7c23 */ /* 0x100fe200080108cd */
[----:B------:R-:W-:Y:S01]  /*3bb0*/  FFMA.FTZ R188, R25, UR9, -R205 ;  /* 0x0000000919bc7c23 */ /* 0x000fe200080108cd */
[----:B------:R-:W-:-:S04]  /*3bc0*/  IMAD.WIDE.U32 R24, R13, -0x2daee0ad, RZ ;  /* 0xd2511f530d187825 */ /* 0x000fc800078e00ff */
[--C-:B------:R-:W-:Y:S01]  /*3bd0*/  FFMA.FTZ R185, R20, UR9, -R205.reuse ;  /* 0x0000000914b97c23 */ /* 0x100fe200080108cd */
[--C-:B------:R-:W-:Y:S01]  /*3be0*/  FFMA.FTZ R182, R21, UR9, -R205.reuse ;  /* 0x0000000915b67c23 */ /* 0x100fe200080108cd */
[--C-:B------:R-:W-:Y:S01]  /*3bf0*/  FFMA.FTZ R177, R10, UR9, -R205.reuse ;  /* 0x000000090ab17c23 */ /* 0x100fe200080108cd */
[----:B-1----:R-:W-:Y:S01]  /*3c00*/  FMNMX.FTZ R3, R11, R3, !PT ;  /* 0x000000030b037209 */ /* 0x002fe20007810000 */
[----:B------:R-:W-:Y:S01]  /*3c10*/  IMAD.WIDE.U32 R12, R12, -0x2daee0ad, RZ ;  /* 0xd2511f530c0c7825 */ /* 0x000fe200078e00ff */
[----:B------:R-:W-:Y:S01]  /*3c20*/  LOP3.LUT R14, R25, UR14, R14, 0x96, !PT ;  /* 0x0000000e190e7c12 */ /* 0x000fe2000f8e960e */
[----:B------:R-:W-:Y:S01]  /*3c30*/  MUFU.EX2 R189, R189 ;  /* 0x000000bd00bd7308 */ /* 0x000fe20000000800 */
[C---:B------:R-:W-:Y:S01]  /*3c40*/  FSETP.NEU.FTZ.AND P1, PT, R3.reuse, -INF , PT ;  /* 0xff8000000300780b */ /* 0x040fe20003f3d000 */
[----:B------:R-:W-:Y:S01]  /*3c50*/  FMUL.FTZ R201, R3, UR9 ;  /* 0x0000000903c97c20 */ /* 0x000fe20008410000 */
[----:B------:R-:W-:Y:S01]  /*3c60*/  LOP3.LUT R11, R13, UR5, R24, 0x96, !PT ;  /* 0x000000050d0b7c12 */ /* 0x000fe2000f8e9618 */
[----:B------:R-:W-:Y:S01]  /*3c70*/  IMAD.WIDE.U32 R14, R14, -0x326172a9, RZ ;  /* 0xcd9e8d570e0e7825 */ /* 0x000fe200078e00ff */
[----:B------:R-:W1:Y:S03]  /*3c80*/  LDSM.16.MT88.4 R96, [R228+0x14000] ;  /* 0x01400000e460783b */ /* 0x000e660000004200 */
[--C-:B------:R-:W-:Y:S01]  /*3c90*/  FFMA.FTZ R179, R9, UR9, -R205.reuse ;  /* 0x0000000909b37c23 */ /* 0x100fe200080108cd */
[----:B------:R-:W-:Y:S01]  /*3ca0*/  FSEL R201, R201, RZ, P1 ;  /* 0x000000ffc9c97208 */ /* 0x000fe20000800000 */
[----:B------:R-:W-:Y:S01]  /*3cb0*/  IMAD.WIDE.U32 R20, R11, -0x326172a9, RZ ;  /* 0xcd9e8d570b147825 */ /* 0x000fe200078e00ff */
[----:B------:R-:W-:Y:S01]  /*3cc0*/  MUFU.EX2 R188, R188 ;  /* 0x000000bc00bc7308 */ /* 0x000fe20000000800 */
[----:B------:R-:W5:Y:S02]  /*3cd0*/  LDSM.16.MT88.4 R104, [R226+0x14000] ;  /* 0x01400000e268783b */ /* 0x000f640000004200 */
[----:B------:R-:W-:Y:S01]  /*3ce0*/  FFMA.FTZ R181, R16, UR9, -R205 ;  /* 0x0000000910b57c23 */ /* 0x000fe200080108cd */
[--C-:B------:R-:W-:Y:S01]  /*3cf0*/  FFMA.FTZ R186, R22, UR9, -R201.reuse ;  /* 0x0000000916ba7c23 */ /* 0x100fe200080108c9 */
[--C-:B------:R-:W-:Y:S01]  /*3d00*/  FFMA.FTZ R183, R23, UR9, -R201.reuse ;  /* 0x0000000917b77c23 */ /* 0x100fe200080108c9 */
[--C-:B------:R-:W-:Y:S01]  /*3d10*/  SHF.R.U32.HI R13, RZ, 0x10, R20.reuse ;  /* 0x00000010ff0d7819 */ /* 0x100fe20000011614 */
[--C-:B------:R-:W-:Y:S01]  /*3d20*/  FFMA.FTZ R184, R26, UR9, -R201.reuse ;  /* 0x000000091ab87c23 */ /* 0x100fe200080108c9 */
[----:B------:R-:W-:Y:S01]  /*3d30*/  SHF.R.U32.HI R151, RZ, 0x18, R20 ;  /* 0x00000018ff977819 */ /* 0x000fe20000011614 */
[--C-:B------:R-:W-:Y:S01]  /*3d40*/  FFMA.FTZ R187, R27, UR9, -R201.reuse ;  /* 0x000000091bbb7c23 */ /* 0x100fe200080108c9 */
[----:B------:R-:W-:Y:S01]  /*3d50*/  MUFU.EX2 R186, R186 ;  /* 0x000000ba00ba7308 */ /* 0x000fe20000000800 */
[----:B------:R-:W-:Y:S01]  /*3d60*/  LOP3.LUT R2, R13, 0xff, RZ, 0xc0, !PT ;  /* 0x000000ff0d027812 */ /* 0x000fe200078ec0ff */
[----:B------:R-:W-:Y:S01]  /*3d70*/  FFMA.FTZ R176, R7, UR9, -R201 ;  /* 0x0000000907b07c23 */ /* 0x000fe200080108c9 */
[----:B------:R-:W-:Y:S01]  /*3d80*/  LOP3.LUT R11, R21, UR8, R14, 0x96, !PT ;  /* 0x00000008150b7c12 */ /* 0x000fe2000f8e960e */
[----:B------:R-:W5:Y:S01]  /*3d90*/  LDSM.16.MT88.4 R112, [R225+0x14000] ;  /* 0x01400000e170783b */ /* 0x000f620000004200 */
[----:B------:R-:W-:Y:S01]  /*3da0*/  PRMT R151, R2, 0x5410, R151 ;  /* 0x0000541002977816 */ /* 0x000fe20000000097 */
[--C-:B------:R-:W-:Y:S01]  /*3db0*/  FFMA.FTZ R6, R6, UR9, -R201.reuse ;  /* 0x0000000906067c23 */ /* 0x100fe200080108c9 */
[C---:B------:R-:W-:Y:S01]  /*3dc0*/  LOP3.LUT R0, R11.reuse, 0xffff, RZ, 0xc0, !PT ;  /* 0x0000ffff0b007812 */ /* 0x040fe200078ec0ff */
[----:B------:R-:W2:Y:S01]  /*3dd0*/  MUFU.EX2 R183, R183 ;  /* 0x000000b700b77308 */ /* 0x000ea20000000800 */
[----:B------:R-:W-:Y:S01]  /*3de0*/  LOP3.LUT R14, R20, 0xffff, RZ, 0xc0, !PT ;  /* 0x0000ffff140e7812 */ /* 0x000fe200078ec0ff */
[----:B------:R-:W5:Y:S01]  /*3df0*/  LDSM.16.MT88.4 R120, [R224+0x14000] ;  /* 0x01400000e078783b */ /* 0x000f620000004200 */
[----:B------:R-:W-:Y:S01]  /*3e00*/  LOP3.LUT R148, R11, 0xff, RZ, 0xc0, !PT ;  /* 0x000000ff0b947812 */ /* 0x000fe200078ec0ff */
[----:B------:R-:W-:Y:S01]  /*3e10*/  FFMA.FTZ R180, R4, UR9, -R201 ;  /* 0x0000000904b47c23 */ /* 0x000fe200080108c9 */
[--C-:B------:R-:W-:Y:S01]  /*3e20*/  SHF.R.U32.HI R149, RZ, 0x10, R11.reuse ;  /* 0x00000010ff957819 */ /* 0x100fe2000001160b */
[----:B------:R-:W5:Y:S01]  /*3e30*/  LDSM.16.MT88.4 R128, [R228+0x16000] ;  /* 0x01600000e480783b */ /* 0x000f620000004200 */
[----:B------:R-:W-:Y:S01]  /*3e40*/  SHF.R.U32.HI R0, RZ, 0x8, R0 ;  /* 0x00000008ff007819 */ /* 0x000fe20000011600 */
[----:B------:R-:W-:Y:S01]  /*3e50*/  MUFU.EX2 R185, R185 ;  /* 0x000000b900b97308 */ /* 0x000fe20000000800 */
[----:B------:R-:W-:Y:S01]  /*3e60*/  SHF.R.U32.HI R2, RZ, 0x18, R11 ;  /* 0x00000018ff027819 */ /* 0x000fe2000001160b */
[----:B------:R-:W5:Y:S01]  /*3e70*/  LDSM.16.MT88.4 R136, [R226+0x16000] ;  /* 0x01600000e288783b */ /* 0x000f620000004200 */
[--C-:B------:R-:W-:Y:S01]  /*3e80*/  HSET2.LE.AND R151, R151, R194.reuse, PT ;  /* 0x000000c297977233 */ /* 0x100fe20003803000 */
[----:B------:R-:W-:Y:S01]  /*3e90*/  FFMA.FTZ R178, R5, UR9, -R201 ;  /* 0x0000000905b27c23 */ /* 0x000fe200080108c9 */
[----:B------:R-:W-:Y:S01]  /*3ea0*/  LOP3.LUT R150, R20, 0xff, RZ, 0xc0, !PT ;  /* 0x000000ff14967812 */ /* 0x000fe200078ec0ff */
[----:B------:R-:W5:Y:S01]  /*3eb0*/  LDSM.16.MT88.4 R152, [R225+0x16000] ;  /* 0x01600000e198783b */ /* 0x000f620000004200 */
[----:B------:R-:W-:Y:S01]  /*3ec0*/  SHF.R.U32.HI R14, RZ, 0x8, R14 ;  /* 0x00000008ff0e7819 */ /* 0x000fe2000001160e */
[----:B------:R-:W3:Y:S01]  /*3ed0*/  MUFU.EX2 R182, R182 ;  /* 0x000000b600b67308 */ /* 0x000ee20000000800 */
[----:B--2---:R-:W-:Y:S01]  /*3ee0*/  F2FP.F16.F32.PACK_AB R11, R183, R186 ;  /* 0x000000bab70b723e */ /* 0x004fe200000000ff */
[----:B------:R-:W-:Y:S01]  /*3ef0*/  LDSM.16.MT88.4 R24, [R226+0x10800] ;  /* 0x01080000e218783b */ /* 0x000fe20000004200 */
[----:B------:R-:W-:Y:S01]  /*3f00*/  PRMT R148, R148, 0x5410, R0 ;  /* 0x0000541094947816 */ /* 0x000fe20000000000 */
[--C-:B------:R-:W-:Y:S01]  /*3f10*/  FFMA.FTZ R190, R190, UR9, -R205.reuse ;  /* 0x00000009bebe7c23 */ /* 0x100fe200080108cd */
[----:B------:R-:W-:Y:S01]  /*3f20*/  PRMT R150, R150, 0x5410, R14 ;  /* 0x0000541096967816 */ /* 0x000fe2000000000e */
[----:B------:R-:W-:Y:S01]  /*3f30*/  LDSM.16.MT88.4 R20, [R226+0x12800] ;  /* 0x01280000e214783b */ /* 0x000fe20000004200 */
[----:B------:R-:W-:Y:S01]  /*3f40*/  LOP3.LUT R149, R149, 0xff, RZ, 0xc0, !PT ;  /* 0x000000ff95957812 */ /* 0x000fe200078ec0ff */
[----:B------:R-:W-:Y:S01]  /*3f50*/  MUFU.EX2 R184, R184 ;  /* 0x000000b800b87308 */ /* 0x000fe20000000800 */
[----:B------:R-:W-:Y:S01]  /*3f60*/  LOP3.LUT R151, R151, R11, RZ, 0xc0, !PT ;  /* 0x0000000b97977212 */ /* 0x000fe200078ec0ff */
[----:B------:R-:W-:Y:S01]  /*3f70*/  LDSM.16.MT88.4 R28, [R225+0x12800] ;  /* 0x01280000e11c783b */ /* 0x000fe20000004200 */
[----:B------:R-:W-:Y:S01]  /*3f80*/  LOP3.LUT R11, R15, UR27, R18, 0x96, !PT ;  /* 0x0000001b0f0b7c12 */ /* 0x000fe2000f8e9612 */
[--C-:B------:R-:W-:Y:S01]  /*3f90*/  FFMA.FTZ R191, R191, UR9, -R205.reuse ;  /* 0x00000009bfbf7c23 */ /* 0x100fe200080108cd */
[----:B------:R-:W-:Y:S01]  /*3fa0*/  PRMT R149, R149, 0x5410, R2 ;  /* 0x0000541095957816 */ /* 0x000fe20000000002 */
[----:B------:R-:W-:Y:S01]  /*3fb0*/  LDSM.16.MT88.4 R172, [R228+0x10800] ;  /* 0x01080000e4ac783b */ /* 0x000fe20000004200 */
[--C-:B------:R-:W-:Y:S01]  /*3fc0*/  HSET2.LE.AND R148, R148, R194.reuse, PT ;  /* 0x000000c294947233 */ /* 0x100fe20003803000 */
[----:B------:R-:W2:Y:S01]  /*3fd0*/  MUFU.EX2 R187, R187 ;  /* 0x000000bb00bb7308 */ /* 0x000ea20000000800 */
[--C-:B------:R-:W-:Y:S01]  /*3fe0*/  HSET2.LE.AND R150, R150, R194.reuse, PT ;  /* 0x000000c296967233 */ /* 0x100fe20003803000 */
[----:B------:R-:W-:Y:S01]  /*3ff0*/  IMAD.WIDE.U32 R10, R11, -0x2daee0ad, RZ ;  /* 0xd2511f530b0a7825 */ /* 0x000fe200078e00ff */
[----:B------:R-:W-:Y:S01]  /*4000*/  F2FP.F16.F32.PACK_AB R2, R188, R189 ;  /* 0x000000bdbc02723e */ /* 0x000fe200000000ff */
[----:B------:R-:W-:Y:S01]  /*4010*/  LDSM.16.MT88.4 R168, [R225+0x10800] ;  /* 0x01080000e1a8783b */ /* 0x000fe20000004200 */
[----:B---3--:R-:W-:Y:S01]  /*4020*/  F2FP.F16.F32.PACK_AB R0, R182, R185 ;  /* 0x000000b9b600723e */ /* 0x008fe200000000ff */
[--C-:B------:R-:W-:Y:S01]  /*4030*/  FFMA.FTZ R192, R192, UR9, -R205.reuse ;  /* 0x00000009c0c07c23 */ /* 0x100fe200080108cd */
[----:B------:R-:W-:Y:S01]  /*4040*/  LOP3.LUT R148, R148, R2, RZ, 0xc0, !PT ;  /* 0x0000000294947212 */ /* 0x000fe200078ec0ff */
[--C-:B------:R-:W-:Y:S01]  /*4050*/  FFMA.FTZ R2, R8, UR9, -R205.reuse ;  /* 0x0000000908027c23 */ /* 0x100fe200080108cd */
[----:B------:R-:W-:Y:S01]  /*4060*/  LOP3.LUT R150, R150, R0, RZ, 0xc0, !PT ;  /* 0x0000000096967212 */ /* 0x000fe200078ec0ff */
[----:B------:R-:W-:Y:S01]  /*4070*/  MUFU.EX2 R177, R177 ;  /* 0x000000b100b17308 */ /* 0x000fe20000000800 */
[--C-:B------:R-:W-:Y:S01]  /*4080*/  HSET2.LE.AND R149, R149, R194.reuse, PT ;  /* 0x000000c295957233 */ /* 0x100fe20003803000 */
[----:B------:R-:W-:Y:S01]  /*4090*/  LDSM.16.MT88.4 R32, [R228+0x12800] ;  /* 0x01280000e420783b */ /* 0x000fe20000004200 */
[C---:B------:R-:W-:Y:S01]  /*40a0*/  LOP3.LUT R8, R10.reuse, 0xffff, RZ, 0xc0, !PT ;  /* 0x0000ffff0a087812 */ /* 0x040fe200078ec0ff */
[----:B------:R-:W-:Y:S01]  /*40b0*/  FFMA.FTZ R193, R193, UR9, -R205 ;  /* 0x00000009c1c17c23 */ /* 0x000fe200080108cd */
[----:B------:R-:W-:Y:S01]  /*40c0*/  LOP3.LUT R13, R11, UR4, R12, 0x96, !PT ;  /* 0x000000040b0d7c12 */ /* 0x000fe2000f8e960c */
[--C-:B------:R-:W-:Y:S01]  /*40d0*/  FFMA.FTZ R195, R195, UR9, -R201.reuse ;  /* 0x00000009c3c37c23 */ /* 0x100fe200080108c9 */
[----:B--2---:R-:W-:Y:S01]  /*40e0*/  F2FP.F16.F32.PACK_AB R0, R187, R184 ;  /* 0x000000b8bb00723e */ /* 0x004fe200000000ff */
[----:B------:R-:W2:Y:S01]  /*40f0*/  MUFU.EX2 R2, R2 ;  /* 0x0000000200027308 */ /* 0x000ea20000000800 */
[----:B------:R-:W-:Y:S01]  /*4100*/  LOP3.LUT R14, R10, 0xff, RZ, 0xc0, !PT ;  /* 0x000000ff0a0e7812 */ /* 0x000fe200078ec0ff */
[--C-:B------:R-:W-:Y:S01]  /*4110*/  FFMA.FTZ R197, R197, UR9, -R201.reuse ;  /* 0x00000009c5c57c23 */ /* 0x100fe200080108c9 */
[----:B------:R-:W-:Y:S01]  /*4120*/  LOP3.LUT R149, R149, R0, RZ, 0xc0, !PT ;  /* 0x0000000095957212 */ /* 0x000fe200078ec0ff */
[--C-:B------:R-:W-:Y:S01]  /*4130*/  FFMA.FTZ R196, R196, UR9, -R201.reuse ;  /* 0x00000009c4c47c23 */ /* 0x100fe200080108c9 */
[--C-:B------:R-:W-:Y:S01]  /*4140*/  SHF.R.U32.HI R15, RZ, 0x10, R10.reuse ;  /* 0x00000010ff0f7819 */ /* 0x100fe2000001160a */
[----:B------:R-:W-:Y:S01]  /*4150*/  FFMA.FTZ R198, R198, UR9, -R201 ;  /* 0x00000009c6c67c23 */ /* 0x000fe200080108c9 */
[----:B------:R-:W-:Y:S01]  /*4160*/  SHF.R.U32.HI R0, RZ, 0x18, R10 ;  /* 0x00000018ff007819 */ /* 0x000fe2000001160a */
[----:B------:R-:W-:Y:S01]  /*4170*/  MUFU.EX2 R176, R176 ;  /* 0x000000b000b07308 */ /* 0x000fe20000000800 */
[----:B------:R-:W-:Y:S01]  /*4180*/  SHF.R.U32.HI R7, RZ, 0x8, R8 ;  /* 0x00000008ff077819 */ /* 0x000fe20000011608 */
[C---:B------:R-:W-:Y:S01]  /*4190*/  HMMA.16816.F32 R36, R148.reuse, R40, RZ ;  /* 0x000000289424723c */ /* 0x040fe200000018ff */
[----:B------:R-:W3:Y:S01]  /*41a0*/  LDSM.16.MT88.4 R8, [R224+0x16000] ;  /* 0x01600000e008783b */ /* 0x000ee20000004200 */
[----:B------:R-:W-:Y:S01]  /*41b0*/  LOP3.LUT R15, R15, 0xff, RZ, 0xc0, !PT ;  /* 0x000000ff0f0f7812 */ /* 0x000fe200078ec0ff */
[----:B------:R-:W-:Y:S01]  /*41c0*/  FFMA.FTZ R208, R208, UR9, -R205 ;  /* 0x00000009d0d07c23 */ /* 0x000fe200080108cd */
[----:B------:R-:W-:Y:S01]  /*41d0*/  PRMT R14, R14, 0x5410, R7 ;  /* 0x000054100e0e7816 */ /* 0x000fe20000000007 */
[----:B------:R-:W-:Y:S01]  /*41e0*/  FFMA.FTZ R207, R207, UR9, -R205 ;  /* 0x00000009cfcf7c23 */ /* 0x000fe200080108cd */
[----:B------:R-:W-:Y:S01]  /*41f0*/  PRMT R15, R15, 0x5410, R0 ;  /* 0x000054100f0f7816 */ /* 0x000fe20000000000 */
[----:B------:R-:W-:Y:S01]  /*4200*/  MUFU.EX2 R181, R181 ;  /* 0x000000b500b57308 */ /* 0x000fe20000000800 */
[----:B------:R-:W-:Y:S01]  /*4210*/  SHF.R.U32.HI R7, RZ, 0x10, R13 ;  /* 0x00000010ff077819 */ /* 0x000fe2000001160d */
[C---:B------:R-:W-:Y:S01]  /*4220*/  HMMA.16816.F32 R40, R148.reuse, R42, RZ ;  /* 0x0000002a9428723c */ /* 0x040fe200000018ff */
[----:B------:R-:W-:Y:S01]  /*4230*/  LOP3.LUT R12, R13, 0xff, RZ, 0xc0, !PT ;  /* 0x000000ff0d0c7812 */ /* 0x000fe200078ec0ff */
[----:B------:R-:W-:Y:S01]  /*4240*/  FFMA.FTZ R206, R206, UR9, -R205 ;  /* 0x00000009cece7c23 */ /* 0x000fe200080108cd */
[----:B------:R-:W-:Y:S01]  /*4250*/  SHF.R.U32.HI R4, RZ, 0x18, R13 ;  /* 0x00000018ff047819 */ /* 0x000fe2000001160d */
[----:B------:R-:W-:Y:S01]  /*4260*/  FFMA.FTZ R247, R204, UR9, -R205 ;  /* 0x00000009ccf77c23 */ /* 0x000fe200080108cd */
[--C-:B------:R-:W-:Y:S01]  /*4270*/  HSET2.LE.AND R14, R14, R194.reuse, PT ;  /* 0x000000c20e0e7233 */ /* 0x100fe20003803000 */
[----:B------:R4:W1:Y:S01]  /*4280*/  MUFU.EX2 R0, R6 ;  /* 0x0000000600007308 */ /* 0x0008620000000800 */
[----:B------:R-:W-:Y:S01]  /*4290*/  HSET2.LE.AND R15, R15, R194, PT ;  /* 0x000000c20f0f7233 */ /* 0x000fe20003803000 */
[C---:B------:R-:W-:Y:S01]  /*42a0*/  HMMA.16816.F32 R160, R148.reuse, R156, RZ ;  /* 0x0000009c94a0723c */ /* 0x040fe200000018ff */
[----:B--2---:R-:W-:Y:S01]  /*42b0*/  F2FP.F16.F32.PACK_AB R17, R2, R177 ;  /* 0x000000b10211723e */ /* 0x004fe200000000ff */
[--C-:B------:R-:W-:Y:S01]  /*42c0*/  FFMA.FTZ R203, R203, UR9, -R201.reuse ;  /* 0x00000009cbcb7c23 */ /* 0x100fe200080108c9 */
[--C-:B------:R-:W-:Y:S01]  /*42d0*/  FFMA.FTZ R202, R202, UR9, -R201.reuse ;  /* 0x00000009caca7c23 */ /* 0x100fe200080108c9 */
[--C-:B------:R-:W-:Y:S01]  /*42e0*/  FFMA.FTZ R246, R199, UR9, -R201.reuse ;  /* 0x00000009c7f67c23 */ /* 0x100fe200080108c9 */
[----:B------:R-:W-:Y:S01]  /*42f0*/  LOP3.LUT R14, R14, R17, RZ, 0xc0, !PT ;  /* 0x000000110e0e7212 */ /* 0x000fe200078ec0ff */
[----:B------:R-:W2:Y:S01]  /*4300*/  MUFU.EX2 R179, R179 ;  /* 0x000000b300b37308 */ /* 0x000ea20000000800 */
[----:B------:R-:W-:Y:S01]  /*4310*/  HMMA.16816.F32 R44, R148, R48, RZ ;  /* 0x00000030942c723c */ /* 0x000fe200000018ff */
[----:B------:R-:W-:Y:S01]  /*4320*/  FFMA.FTZ R200, R200, UR9, -R201 ;  /* 0x00000009c8c87c23 */ /* 0x000fe200080108c9 */
[----:B------:R-:W-:Y:S01]  /*4330*/  FADD.FTZ R188, R189, R188 ;  /* 0x000000bcbdbc7221 */ /* 0x000fe20000010000 */
[----:B------:R-:W-:-:S03]  /*4340*/  FADD.FTZ R184, R184, R187 ;  /* 0x000000bbb8b87221 */ /* 0x000fc60000010000 */
[C---:B------:R-:W-:Y:S01]  /*4350*/  HMMA.16816.F32 R52, R148.reuse, R56, RZ ;  /* 0x000000389434723c */ /* 0x040fe200000018ff */
[----:B------:R-:W5:Y:S01]  /*4360*/  MUFU.EX2 R180, R180 ;  /* 0x000000b400b47308 */ /* 0x000f620000000800 */
[----:B----4-:R-:W-:Y:S01]  /*4370*/  LOP3.LUT R6, R13, 0xffff, RZ, 0xc0, !PT ;  /* 0x0000ffff0d067812 */ /* 0x010fe200078ec0ff */
[----:B------:R-:W-:Y:S01]  /*4380*/  FADD.FTZ R188, R185, R188 ;  /* 0x000000bcb9bc7221 */ /* 0x000fe20000010000 */
[----:B------:R-:W-:Y:S01]  /*4390*/  LOP3.LUT R13, R7, 0xff, RZ, 0xc0, !PT ;  /* 0x000000ff070d7812 */ /* 0x000fe200078ec0ff */
[----:B------:R-:W-:Y:S01]  /*43a0*/  FADD.FTZ R186, R186, R184 ;  /* 0x000000b8baba7221 */ /* 0x000fe20000010000 */
[----:B------:R-:W-:Y:S01]  /*43b0*/  SHF.R.U32.HI R6, RZ, 0x8, R6 ;  /* 0x00000008ff067819 */ /* 0x000fe20000011606 */
[C---:B------:R-:W-:Y:S01]  /*43c0*/  HMMA.16816.F32 R60, R148.reuse, R64, RZ ;  /* 0x00000040943c723c */ /* 0x040fe200000018ff */
[----:B------:R-:W-:Y:S01]  /*43d0*/  PRMT R13, R13, 0x5410, R4 ;  /* 0x000054100d0d7816 */ /* 0x000fe20000000004 */
[----:B------:R-:W4:Y:S01]  /*43e0*/  MUFU.EX2 R178, R178 ;  /* 0x000000b200b27308 */ /* 0x000f220000000800 */
[----:B------:R-:W-:Y:S01]  /*43f0*/  PRMT R12, R12, 0x5410, R6 ;  /* 0x000054100c0c7816 */ /* 0x000fe20000000006 */
[----:B------:R-:W-:Y:S01]  /*4400*/  FADD.FTZ R188, R182, R188 ;  /* 0x000000bcb6bc7221 */ /* 0x000fe20000010000 */
[----:B------:R-:W3:Y:S01]  /*4410*/  LDSM.16.MT88.4 R4, [R224+0x10800] ;  /* 0x01080000e004783b */ /* 0x000ee20000004200 */
[----:B-1----:R-:W-:Y:S01]  /*4420*/  F2FP.F16.F32.PACK_AB R16, R0, R176 ;  /* 0x000000b00010723e */ /* 0x002fe200000000ff */
[C---:B------:R-:W-:Y:S01]  /*4430*/  HMMA.16816.F32 R68, R148.reuse, R72, RZ ;  /* 0x000000489444723c */ /* 0x040fe200000018ff */
[--C-:B------:R-:W-:Y:S01]  /*4440*/  HSET2.LE.AND R12, R12, R194.reuse, PT ;  /* 0x000000c20c0c7233 */ /* 0x100fe20003803000 */
[----:B------:R-:W-:Y:S01]  /*4450*/  FADD.FTZ R186, R183, R186 ;  /* 0x000000bab7ba7221 */ /* 0x000fe20000010000 */
[----:B------:R-:W-:Y:S01]  /*4460*/  LOP3.LUT R15, R15, R16, RZ, 0xc0, !PT ;  /* 0x000000100f0f7212 */ /* 0x000fe200078ec0ff */
[----:B------:R-:W-:Y:S01]  /*4470*/  MUFU.EX2 R190, R190 ;  /* 0x000000be00be7308 */ /* 0x000fe20000000800 */
[----:B--2---:R-:W-:Y:S01]  /*4480*/  F2FP.F16.F32.PACK_AB R17, R179, R181 ;  /* 0x000000b5b311723e */ /* 0x004fe200000000ff */
[C---:B------:R-:W-:Y:S01]  /*4490*/  HMMA.16816.F32 R76, R148.reuse, R80, RZ ;  /* 0x00000050944c723c */ /* 0x040fe200000018ff */
[----:B------:R-:W-:Y:S01]  /*44a0*/  HSET2.LE.AND R13, R13, R194, PT ;  /* 0x000000c20d0d7233 */ /* 0x000fe20003803000 */
[----:B------:R-:W-:Y:S01]  /*44b0*/  FADD.FTZ R188, R181, R188 ;  /* 0x000000bcb5bc7221 */ /* 0x000fe20000010000 */
[----:B------:R-:W-:Y:S01]  /*44c0*/  LOP3.LUT R12, R12, R17, RZ, 0xc0, !PT ;  /* 0x000000110c0c7212 */ /* 0x000fe200078ec0ff */
[----:B-----5:R-:W-:Y:S01]  /*44d0*/  FADD.FTZ R186, R180, R186 ;  /* 0x000000bab4ba7221 */ /* 0x020fe20000010000 */
[C---:B----4-:R-:W-:Y:S01]  /*44e0*/  F2FP.F16.F32.PACK_AB R16, R178.reuse, R180 ;  /* 0x000000b4b210723e */ /* 0x050fe200000000ff */
[C---:B------:R-:W-:Y:S01]  /*44f0*/  HMMA.16816.F32 R84, R148.reuse, R88, RZ ;  /* 0x000000589454723c */ /* 0x040fe200000018ff */
[----:B------:R-:W1:Y:S01]  /*4500*/  MUFU.EX2 R191, R191 ;  /* 0x000000bf00bf7308 */ /* 0x000e620000000800 */
[----:B------:R-:W-:Y:S01]  /*4510*/  FADD.FTZ R188, R179, R188 ;  /* 0x000000bcb3bc7221 */ /* 0x000fe20000010000 */
[----:B------:R-:W-:Y:S01]  /*4520*/  LOP3.LUT R13, R13, R16, RZ, 0xc0, !PT ;  /* 0x000000100d0d7212 */ /* 0x000fe200078ec0ff */
[----:B------:R-:W-:Y:S01]  /*4530*/  FADD.FTZ R186, R178, R186 ;  /* 0x000000bab2ba7221 */ /* 0x000fe20000010000 */
[----:B------:R-:W2:Y:S01]  /*4540*/  LDSM.16.MT88.4 R16, [R224+0x12800] ;  /* 0x01280000e010783b */ /* 0x000ea20000004200 */
[C---:B------:R-:W-:Y:S01]  /*4550*/  HMMA.16816.F32 R92, R148.reuse, R96, RZ ;  /* 0x00000060945c723c */ /* 0x040fe200000018ff */
[----:B------:R-:W-:Y:S01]  /*4560*/  FADD.FTZ R188, R177, R188 ;  /* 0x000000bcb1bc7221 */ /* 0x000fe20000010000 */
[----:B------:R-:W-:Y:S01]  /*4570*/  FADD.FTZ R186, R176, R186 ;  /* 0x000000bab0ba7221 */ /* 0x000fe20000010000 */
[----:B------:R-:W-:Y:S02]  /*4580*/  MUFU.EX2 R192, R192 ;  /* 0x000000c000c07308 */ /* 0x000fe40000000800 */
[----:B------:R-:W-:Y:S01]  /*4590*/  FADD.FTZ R188, R2, R188 ;  /* 0x000000bc02bc7221 */ /* 0x000fe20000010000 */
[----:B------:R-:W-:Y:S01]  /*45a0*/  HMMA.16816.F32 R100, R148, R104, RZ ;  /* 0x000000689464723c */ /* 0x000fe200000018ff */
[----:B------:R-:W-:-:S04]  /*45b0*/  FADD.FTZ R186, R0, R186 ;  /* 0x000000ba00ba7221 */ /* 0x000fc80000010000 */
[----:B------:R-:W-:Y:S01]  /*45c0*/  MUFU.EX2 R193, R193 ;  /* 0x000000c100c17308 */ /* 0x000fe20000000800 */
[C---:B------:R-:W-:Y:S06]  /*45d0*/  HMMA.16816.F32 R108, R148.reuse, R112, RZ ;  /* 0x00000070946c723c */ /* 0x040fec00000018ff */
        /* <DEDUP_REMOVED lines=8> */
[----:B------:R-:W5:Y:S05]  /*4660*/  MUFU.EX2 R198, R198 ;  /* 0x000000c600c67308 */ /* 0x000f6a0000000800 */
[C---:B------:R-:W-:Y:S03]  /*4670*/  HMMA.16816.F32 R48, R148.reuse, R50, RZ ;  /* 0x000000329430723c */ /* 0x040fe600000018ff */
[----:B------:R-:W-:Y:S03]  /*4680*/  MUFU.EX2 R208, R208 ;  /* 0x000000d000d07308 */ /* 0x000fe60000000800 */
        /* <DEDUP_REMOVED lines=17> */
[C---:B------:R-:W-:Y:S06]  /*47a0*/  HMMA.16816.F32 R136, R148.reuse, R138, RZ ;  /* 0x0000008a9488723c */ /* 0x040fec00000018ff */
[C---:B------:R-:W-:Y:S06]  /*47b0*/  HMMA.16816.F32 R152, R148.reuse, R154, RZ ;  /* 0x0000009a9498723c */ /* 0x040fec00000018ff */
[C---:B---3--:R-:W-:Y:S06]  /*47c0*/  HMMA.16816.F32 R144, R148.reuse, R8, RZ ;  /* 0x000000089490723c */ /* 0x048fec00000018ff */
[----:B------:R-:W-:Y:S01]  /*47d0*/  HMMA.16816.F32 R148, R148, R10, RZ ;  /* 0x0000000a9494723c */ /* 0x000fe200000018ff */
[----:B------:R-:W3:Y:S05]  /*47e0*/  LDSM.16.MT88.4 R8, [R228+0x14800] ;  /* 0x01480000e408783b */ /* 0x000eea0000004200 */
[C---:B------:R-:W-:Y:S06]  /*47f0*/  HMMA.16816.F32 R36, R12.reuse, R24, R36 ;  /* 0x000000180c24723c */ /* 0x040fec0000001824 */
        /* <DEDUP_REMOVED lines=11> */
[C---:B---3--:R-:W-:Y:S06]  /*48b0*/  HMMA.16816.F32 R92, R12.reuse, R8, R92 ;  /* 0x000000080c5c723c */ /* 0x048fec000000185c */
[----:B-1----:R-:W-:Y:S01]  /*48c0*/  HMMA.16816.F32 R100, R12, R24, R100 ;  /* 0x000000180c64723c */ /* 0x002fe20000001864 */
[----:B------:R-:W-:-:S05]  /*48d0*/  IMAD.U32 R8, RZ, RZ, UR10 ;  /* 0x0000000aff087e24 */ /* 0x000fca000f8e00ff */
[----:B------:R-:W-:Y:S01]  /*48e0*/  LOP3.LUT R216, R217, UR33, R8, 0x96, !PT ;  /* 0x00000021d9d87c12 */ /* 0x000fe2000f8e9608 */
[C---:B------:R-:W-:Y:S01]  /*48f0*/  HMMA.16816.F32 R96, R12.reuse, R10, R96 ;  /* 0x0000000a0c60723c */ /* 0x040fe20000001860 */
[----:B------:R-:W1:Y:S03]  /*4900*/  LDSM.16.MT88.4 R8, [R226+0x16800] ;  /* 0x01680000e208783b */ /* 0x000e660000004200 */
[----:B------:R-:W-:Y:S02]  /*4910*/  IMAD.WIDE.U32 R216, R216, -0x326172a9, RZ ;  /* 0xcd9e8d57d8d87825 */ /* 0x000fe400078e00ff */
[C---:B----4-:R-:W-:Y:S03]  /*4920*/  HMMA.16816.F32 R108, R12.reuse, R4, R108 ;  /* 0x000000040c6c723c */ /* 0x050fe6000000186c */
[----:B------:R-:W-:Y:S01]  /*4930*/  LOP3.LUT R214, R217, UR21, R214, 0x96, !PT ;  /* 0x00000015d9d67c12 */ /* 0x000fe2000f8e96d6 */
[----:B------:R-:W-:Y:S01]  /*4940*/  VIADD R217, R231, 0x3000 ;  /* 0x00003000e7d97836 */ /* 0x000fe20000000000 */
[----:B------:R-:W-:Y:S01]  /*4950*/  LOP3.LUT R24, R211, UR19, R216, 0x96, !PT ;  /* 0x00000013d3187c12 */ /* 0x000fe2000f8e96d8 */
[----:B------:R-:W-:Y:S01]  /*4960*/  HMMA.16816.F32 R112, R12, R6, R112 ;  /* 0x000000060c70723c */ /* 0x000fe20000001870 */
[----:B------:R-:W3:Y:S01]  /*4970*/  LDSM.16.MT88.4 R4, [R225+0x16800] ;  /* 0x01680000e104783b */ /* 0x000ee20000004200 */
[----:B------:R-:W-:-:S04]  /*4980*/  IMAD.WIDE.U32 R214, R214, -0x2daee0ad, RZ ;  /* 0xd2511f53d6d67825 */ /* 0x000fc800078e00ff */
[----:B------:R-:W-:Y:S01]  /*4990*/  IMAD.WIDE.U32 R24, R24, -0x2daee0ad, RZ ;  /* 0xd2511f5318187825 */ /* 0x000fe200078e00ff */
[----:B------:R-:W-:Y:S01]  /*49a0*/  LOP3.LUT R213, R215, UR18, R212, 0x96, !PT ;  /* 0x00000012d7d57c12 */ /* 0x000fe2000f8e96d4 */
[----:B-----5:R-:W-:Y:S02]  /*49b0*/  HMMA.16816.F32 R116, R12, R20, R116 ;  /* 0x000000140c74723c */ /* 0x020fe40000001874 */
[----:B------:R-:W-:Y:S01]  /*49c0*/  VIADD R216, R231, 0x3800 ;  /* 0x00003800e7d87836 */ /* 0x000fe20000000000 */
[----:B------:R-:W-:-:S03]  /*49d0*/  LOP3.LUT R212, R25, UR16, R214, 0x96, !PT ;  /* 0x0000001019d47c12 */ /* 0x000fc6000f8e96d6 */
[----:B--2---:R-:W-:Y:S01]  /*49e0*/  HMMA.16816.F32 R128, R12, R18, R128 ;  /* 0x000000120c80723c */ /* 0x004fe20000001880 */
[----:B------:R-:W-:-:S04]  /*49f0*/  IMAD.WIDE.U32 R20, R213, -0x326172a9, RZ ;  /* 0xcd9e8d57d5147825 */ /* 0x000fc800078e00ff */
[----:B------:R-:W-:Y:S01]  /*4a00*/  IMAD.WIDE.U32 R212, R212, -0x326172a9, RZ ;  /* 0xcd9e8d57d4d47825 */ /* 0x000fe200078e00ff */
[----:B------:R-:W-:Y:S01]  /*4a10*/  LOP3.LUT R211, R21, UR17, R210, 0x96, !PT ;  /* 0x0000001115d37c12 */ /* 0x000fe2000f8e96d2 */
[C---:B------:R-:W-:Y:S03]  /*4a20*/  HMMA.16816.F32 R104, R12.reuse, R26, R104 ;  /* 0x0000001a0c68723c */ /* 0x040fe60000001868 */
[----:B------:R-:W-:Y:S01]  /*4a30*/  LOP3.LUT R210, R213, UR15, R20, 0x96, !PT ;  /* 0x0000000fd5d27c12 */ /* 0x000fe2000f8e9614 */
[----:B------:R-:W-:Y:S02]  /*4a40*/  IMAD.WIDE.U32 R18, R211, -0x2daee0ad, RZ ;  /* 0xd2511f53d3127825 */ /* 0x000fe400078e00ff */
[----:B------:R-:W-:Y:S02]  /*4a50*/  HMMA.16816.F32 R124, R12, R16, R124 ;  /* 0x000000100c7c723c */ /* 0x000fe4000000187c */
[----:B------:R-:W-:Y:S01]  /*4a60*/  IMAD.WIDE.U32 R210, R210, -0x2daee0ad, RZ ;  /* 0xd2511f53d2d27825 */ /* 0x000fe200078e00ff */
[----:B------:R-:W-:-:S02]  /*4a70*/  LOP3.LUT R214, R19, UR14, R24, 0x96, !PT ;  /* 0x0000000e13d67c12 */ /* 0x000fc4000f8e9618 */
[----:B------:R-:W2:Y:S01]  /*4a80*/  LDSM.16.MT88.4 R24, [R224+0x16800] ;  /* 0x01680000e018783b */ /* 0x000ea20000004200 */
[----:B-1----:R-:W-:Y:S01]  /*4a90*/  HMMA.16816.F32 R132, R12, R8, R132 ;  /* 0x000000080c84723c */ /* 0x002fe20000001884 */
[----:B------:R-:W-:Y:S01]  /*4aa0*/  LOP3.LUT R18, R211, UR5, R18, 0x96, !PT ;  /* 0x00000005d3127c12 */ /* 0x000fe2000f8e9612 */
[----:B------:R-:W-:-:S04]  /*4ab0*/  IMAD.WIDE.U32 R214, R214, -0x326172a9, RZ ;  /* 0xcd9e8d57d6d67825 */ /* 0x000fc800078e00ff */
[----:B------:R-:W-:Y:S01]  /*4ac0*/  IMAD.WIDE.U32 R18, R18, -0x326172a9, RZ ;  /* 0xcd9e8d5712127825 */ /* 0x000fe200078e00ff */
[C---:B------:R-:W-:Y:S01]  /*4ad0*/  HMMA.16816.F32 R136, R12.reuse, R10, R136 ;  /* 0x0000000a0c88723c */ /* 0x040fe20000001888 */
[----:B------:R-:W1:Y:S01]  /*4ae0*/  LDSM.16.MT88.4 R8, [R228+0x11000] ;  /* 0x01100000e408783b */ /* 0x000e620000004200 */
[----:B------:R-:W-:Y:S01]  /*4af0*/  LOP3.LUT R212, R215, UR27, R212, 0x96, !PT ;  /* 0x0000001bd7d47c12 */ /* 0x000fe2000f8e96d4 */
[----:B------:R-:W-:Y:S01]  /*4b00*/  VIADD R215, R231, 0x4000 ;  /* 0x00004000e7d77836 */ /* 0x000fe20000000000 */
[----:B------:R-:W-:Y:S01]  /*4b10*/  LOP3.LUT R16, R19, UR8, R214, 0x96, !PT ;  /* 0x0000000813107c12 */ /* 0x000fe2000f8e96d6 */
[----:B------:R-:W-:Y:S01]  /*4b20*/  VIADD R214, R231, 0x4800 ;  /* 0x00004800e7d67836 */ /* 0x000fe20000000000 */
[----:B---3--:R-:W-:Y:S01]  /*4b30*/  HMMA.16816.F32 R140, R12, R4, R140 ;  /* 0x000000040c8c723c */ /* 0x008fe2000000188c */
[----:B------:R-:W-:Y:S01]  /*4b40*/  LOP3.LUT R17, R18, 0xff, RZ, 0xc0, !PT ;  /* 0x000000ff12117812 */ /* 0x000fe200078ec0ff */
[----:B------:R-:W-:Y:S01]  /*4b50*/  IMAD.WIDE.U32 R212, R212, -0x2daee0ad, RZ ;  /* 0xd2511f53d4d47825 */ /* 0x000fe200078e00ff */
[----:B------:R-:W-:-:S03]  /*4b60*/  LOP3.LUT R20, R16, 0xffff, RZ, 0xc0, !PT ;  /* 0x0000ffff10147812 */ /* 0x000fc600078ec0ff */
[C---:B------:R-:W-:Y:S01]  /*4b70*/  HMMA.16816.F32 R152, R12.reuse, R6, R152 ;  /* 0x000000060c98723c */ /* 0x040fe20000001898 */
[----:B------:R-:W-:Y:S01]  /*4b80*/  LOP3.LUT R5, R16, 0xff, RZ, 0xc0, !PT ;  /* 0x000000ff10057812 */ /* 0x000fe200078ec0ff */
[----:B------:R-:W-:Y:S01]  /*4b90*/  VIADD R211, R231, 0x6000 ;  /* 0x00006000e7d37836 */ /* 0x000fe20000000000 */
[----:B------:R-:W-:Y:S02]  /*4ba0*/  SHF.R.U32.HI R20, RZ, 0x8, R20 ;  /* 0x00000008ff147819 */ /* 0x000fe40000011614 */
[----:B------:R-:W-:Y:S01]  /*4bb0*/  LOP3.LUT R4, R18, 0xffff, RZ, 0xc0, !PT ;  /* 0x0000ffff12047812 */ /* 0x000fe200078ec0ff */
[C---:B------:R-:W-:Y:S01]  /*4bc0*/  HMMA.16816.F32 R80, R12.reuse, R30, R80 ;  /* 0x0000001e0c50723c */ /* 0x040fe20000001850 */
[----:B------:R-:W-:Y:S02]  /*4bd0*/  SHF.R.U32.HI R19, RZ, 0x10, R18 ;  /* 0x00000010ff137819 */ /* 0x000fe40000011612 */
[----:B------:R-:W-:Y:S02]  /*4be0*/  PRMT R5, R5, 0x5410, R20 ;  /* 0x0000541005057816 */ /* 0x000fe40000000014 */
[----:B------:R-:W-:Y:S01]  /*4bf0*/  SHF.R.U32.HI R6, RZ, 0x10, R16 ;  /* 0x00000010ff067819 */ /* 0x000fe20000011610 */
[----:B------:R-:W-:Y:S01]  /*4c00*/  HMMA.16816.F32 R76, R12, R28, R76 ;  /* 0x0000001c0c4c723c */ /* 0x000fe2000000184c */
[----:B------:R-:W-:-:S02]  /*4c10*/  LOP3.LUT R30, R19, 0xff, RZ, 0xc0, !PT ;  /* 0x000000ff131e7812 */ /* 0x000fc400078ec0ff */
[----:B------:R-:W-:Y:S02]  /*4c20*/  SHF.R.U32.HI R31, RZ, 0x8, R4 ;  /* 0x00000008ff1f7819 */ /* 0x000fe40000011604 */
[----:B------:R-:W-:Y:S01]  /*4c30*/  LOP3.LUT R19, R6, 0xff, RZ, 0xc0, !PT ;  /* 0x000000ff06137812 */ /* 0x000fe200078ec0ff */
[C---:B------:R-:W-:Y:S01]  /*4c40*/  HMMA.16816.F32 R160, R12.reuse, R172, R160 ;  /* 0x000000ac0ca0723c */ /* 0x040fe200000018a0 */
[----:B------:R-:W-:Y:S02]  /*4c50*/  HSET2.LE.AND R28, R5, R194, PT ;  /* 0x000000c2051c7233 */ /* 0x000fe40003803000 */
[----:B------:R-:W3:Y:S01]  /*4c60*/  LDSM.16.MT88.4 R4, [R225+0x11000] ;  /* 0x01100000e104783b */ /* 0x000ee20000004200 */
[----:B------:R-:W-:Y:S02]  /*4c70*/  SHF.R.U32.HI R16, RZ, 0x18, R16 ;  /* 0x00000018ff107819 */ /* 0x000fe40000011610 */
[----:B------:R-:W-:Y:S01]  /*4c80*/  HMMA.16816.F32 R156, R12, R174, R156 ;  /* 0x000000ae0c9c723c */ /* 0x000fe2000000189c */
[----:B------:R-:W-:Y:S01]  /*4c90*/  SHF.R.U32.HI R18, RZ, 0x18, R18 ;  /* 0x00000018ff127819 */ /* 0x000fe20000011612 */
[----:B------:R-:W-:Y:S01]  /*4ca0*/  LDSM.16.MT88.4 R172, [R224+0x11000] ;  /* 0x01100000e0ac783b */ /* 0x000fe20000004200 */
[----:B------:R-:W-:-:S02]  /*4cb0*/  PRMT R17, R17, 0x5410, R31 ;  /* 0x0000541011117816 */ /* 0x000fc4000000001f */
[----:B------:R-:W-:Y:S01]  /*4cc0*/  PRMT R19, R19, 0x5410, R16 ;  /* 0x0000541013137816 */ /* 0x000fe20000000010 */
[C---:B--2---:R-:W-:Y:S01]  /*4cd0*/  HMMA.16816.F32 R144, R12.reuse, R24, R144 ;  /* 0x000000180c90723c */ /* 0x044fe20000001890 */
[----:B------:R-:W-:Y:S02]  /*4ce0*/  PRMT R18, R30, 0x5410, R18 ;  /* 0x000054101e127816 */ /* 0x000fe40000000012 */
[----:B------:R-:W-:Y:S01]  /*4cf0*/  F2FP.F16.F32.PACK_AB R29, R191, R190 ;  /* 0x000000bebf1d723e */ /* 0x000fe200000000ff */
[----:B------:R-:W-:Y:S01]  /*4d00*/  FADD.FTZ R190, R190, R188 ;  /* 0x000000bcbebe7221 */ /* 0x000fe20000010000 */
[----:B------:R-:W-:Y:S01]  /*4d10*/  LOP3.LUT R210, R213, UR4, R210, 0x96, !PT ;  /* 0x00000004d5d27c12 */ /* 0x000fe2000f8e96d2 */
[----:B------:R-:W-:Y:S01]  /*4d20*/  HMMA.16816.F32 R44, R12, R168, R44 ;  /* 0x000000a80c2c723c */ /* 0x000fe2000000182c */
[--C-:B------:R-:W-:Y:S01]  /*4d30*/  HSET2.LE.AND R25, R17, R194.reuse, PT ;  /* 0x000000c211197233 */ /* 0x100fe20003803000 */
[----:B------:R-:W-:Y:S01]  /*4d40*/  FADD.FTZ R190, R191, R190 ;  /* 0x000000bebfbe7221 */ /* 0x000fe20000010000 */
[----:B------:R-:W-:-:S02]  /*4d50*/  HSET2.LE.AND R17, R19, R194, PT ;  /* 0x000000c213117233 */ /* 0x000fc40003803000 */
[----:B------:R-:W-:Y:S01]  /*4d60*/  LOP3.LUT R16, R28, R29, RZ, 0xc0, !PT ;  /* 0x0000001d1c107212 */ /* 0x000fe200078ec0ff */
[C---:B------:R-:W-:Y:S01]  /*4d70*/  HMMA.16816.F32 R48, R12.reuse, R170, R48 ;  /* 0x000000aa0c30723c */ /* 0x040fe20000001830 */
[----:B------:R-:W-:Y:S01]  /*4d80*/  HSET2.LE.AND R19, R18, R194, PT ;  /* 0x000000c212137233 */ /* 0x000fe20003803000 */
[----:B------:R-:W-:Y:S01]  /*4d90*/  LDSM.16.MT88.4 R168, [R228+0x13000] ;  /* 0x01300000e4a8783b */ /* 0x000fe20000004200 */
[----:B------:R-:W-:Y:S01]  /*4da0*/  F2FP.F16.F32.PACK_AB R29, R197, R195 ;  /* 0x000000c3c51d723e */ /* 0x000fe200000000ff */
[----:B------:R-:W-:Y:S01]  /*4db0*/  FADD.FTZ R195, R195, R186 ;  /* 0x000000bac3c37221 */ /* 0x000fe20000010000 */
[----:B------:R-:W-:Y:S01]  /*4dc0*/  F2FP.F16.F32.PACK_AB R28, R193, R192 ;  /* 0x000000c0c11c723e */ /* 0x000fe200000000ff */
[C---:B------:R-:W-:Y:S01]  /*4dd0*/  HMMA.16816.F32 R60, R12.reuse, R32, R60 ;  /* 0x000000200c3c723c */ /* 0x040fe2000000183c */
[----:B------:R-:W-:Y:S01]  /*4de0*/  F2FP.F16.F32.PACK_AB R24, R198, R196 ;  /* 0x000000c4c618723e */ /* 0x000fe200000000ff */
[----:B------:R-:W-:Y:S01]  /*4df0*/  FADD.FTZ R195, R197, R195 ;  /* 0x000000c3c5c37221 */ /* 0x000fe20000010000 */
[----:B------:R-:W-:Y:S01]  /*4e00*/  LOP3.LUT R17, R17, R29, RZ, 0xc0, !PT ;  /* 0x0000001d11117212 */ /* 0x000fe200078ec0ff */
[----:B------:R-:W-:Y:S01]  /*4e10*/  FADD.FTZ R192, R192, R190 ;  /* 0x000000bec0c07221 */ /* 0x000fe20000010000 */
[----:B------:R-:W-:Y:S01]  /*4e20*/  LOP3.LUT R18, R25, R28, RZ, 0xc0, !PT ;  /* 0x0000001c19127212 */ /* 0x000fe200078ec0ff */
[----:B------:R-:W-:Y:S01]  /*4e30*/  HMMA.16816.F32 R64, R12, R34, R64 ;  /* 0x000000220c40723c */ /* 0x000fe20000001840 */
[----:B------:R-:W-:Y:S01]  /*4e40*/  LOP3.LUT R19, R19, R24, RZ, 0xc0, !PT ;  /* 0x0000001813137212 */ /* 0x000fe200078ec0ff */
[----:B------:R-:W2:Y:S01]  /*4e50*/  LDSM.16.MT88.4 R28, [R224+0x13000] ;  /* 0x01300000e01c783b */ /* 0x000ea20000004200 */
[----:B------:R-:W-:Y:S01]  /*4e60*/  FADD.FTZ R196, R196, R195 ;  /* 0x000000c3c4c47221 */ /* 0x000fe20000010000 */
[----:B------:R-:W-:-:S02]  /*4e70*/  FADD.FTZ R192, R193, R192 ;  /* 0x000000c0c1c07221 */ /* 0x000fc40000010000 */
[----:B------:R-:W-:Y:S01]  /*4e80*/  HMMA.16816.F32 R120, R12, R22, R120 ;  /* 0x000000160c78723c */ /* 0x000fe20000001878 */
[----:B------:R-:W4:Y:S01]  /*4e90*/  LDSM.16.MT88.4 R20, [R226+0x11000] ;  /* 0x01100000e214783b */ /* 0x000f220000004200 */
[----:B------:R-:W-:-:S03]  /*4ea0*/  FADD.FTZ R196, R198, R196 ;  /* 0x000000c4c6c47221 */ /* 0x000fc60000010000 */
[----:B------:R-:W-:Y:S01]  /*4eb0*/  LDSM.16.MT88.4 R32, [R225+0x13000] ;  /* 0x01300000e120783b */ /* 0x000fe20000004200 */
[----:B------:R-:W-:Y:S03]  /*4ec0*/  HMMA.16816.F32 R148, R12, R26, R148 ;  /* 0x0000001a0c94723c */ /* 0x000fe60000001894 */
[----:B------:R-:W5:Y:S03]  /*4ed0*/  LDSM.16.MT88.4 R12, [R226+0x13000] ;  /* 0x01300000e20c783b */ /* 0x000f660000004200 */
[C---:B-1----:R-:W-:Y:S01]  /*4ee0*/  HMMA.16816.F32 R160, R16.reuse, R8, R160 ;  /* 0x0000000810a0723c */ /* 0x042fe200000018a0 */
[----:B------:R-:W-:Y:S05]  /*4ef0*/  LDSM.16.MT88.4 R24, [R228+0x15000] ;  /* 0x01500000e418783b */ /* 0x000fea0000004200 */
[C---:B------:R-:W-:Y:S01]  /*4f00*/  HMMA.16816.F32 R156, R16.reuse, R10, R156 ;  /* 0x0000000a109c723c */ /* 0x040fe2000000189c */
[----:B------:R-:W1:Y:S05]  /*4f10*/  LDSM.16.MT88.4 R8, [R226+0x15000] ;  /* 0x01500000e208783b */ /* 0x000e6a0000004200 */
[C---:B---3--:R-:W-:Y:S06]  /*4f20*/  HMMA.16816.F32 R44, R16.reuse, R4, R44 ;  /* 0x00000004102c723c */ /* 0x048fec000000182c */
[C---:B------:R-:W-:Y:S01]  /*4f30*/  HMMA.16816.F32 R48, R16.reuse, R6, R48 ;  /* 0x000000061030723c */ /* 0x040fe20000001830 */
[----:B------:R-:W3:Y:S05]  /*4f40*/  LDSM.16.MT88.4 R4, [R224+0x15000] ;  /* 0x01500000e004783b */ /* 0x000eea0000004200 */
[C---:B--2---:R-:W-:Y:S06]  /*4f50*/  HMMA.16816.F32 R84, R16.reuse, R28, R84 ;  /* 0x0000001c1054723c */ /* 0x044fec0000001854 */
        /* <DEDUP_REMOVED lines=13> */
[----:B------:R-:W-:Y:S01]  /*5030*/  HMMA.16816.F32 R112, R16, R22, R112 ;  /* 0x000000161070723c */ /* 0x000fe20000001870 */
[----:B------:R-:W-:-:S04]  /*5040*/  LOP3.LUT R21, R210, 0xffff, RZ, 0xc0, !PT ;  /* 0x0000ffffd2157812 */ /* 0x000fc800078ec0ff */
[----:B------:R-:W-:Y:S01]  /*5050*/  SHF.R.U32.HI R21, RZ, 0x8, R21 ;  /* 0x00000008ff157819 */ /* 0x000fe20000011615 */
[----:B----4-:R-:W-:Y:S01]  /*5060*/  HMMA.16816.F32 R124, R16, R12, R124 ;  /* 0x0000000c107c723c */ /* 0x010fe2000000187c */
[----:B------:R-:W-:-:S05]  /*5070*/  SHF.R.U32.HI R22, RZ, 0x18, R210 ;  /* 0x00000018ff167819 */ /* 0x000fca00000116d2 */
[C---:B------:R-:W-:Y:S01]  /*5080*/  HMMA.16816.F32 R88, R16.reuse, R30, R88 ;  /* 0x0000001e1058723c */ /* 0x040fe20000001858 */
[----:B------:R-:W-:Y:S01]  /*5090*/  SHF.R.U32.HI R13, RZ, 0x10, R212 ;  /* 0x00000010ff0d7819 */ /* 0x000fe200000116d4 */
[----:B------:R-:W2:Y:S01]  /*50a0*/  LDSM.16.MT88.4 R28, [R224+0x17000] ;  /* 0x01700000e01c783b */ /* 0x000ea20000004200 */
[----:B------:R-:W-:Y:S01]  /*50b0*/  LOP3.LUT R12, R212, 0xffff, RZ, 0xc0, !PT ;  /* 0x0000ffffd40c7812 */ /* 0x000fe200078ec0ff */
[----:B------:R-:W-:Y:S01]  /*50c0*/  VIADD R213, R231, 0x5000 ;  /* 0x00005000e7d57836 */ /* 0x000fe20000000000 */
[----:B------:R-:W-:Y:S01]  /*50d0*/  LOP3.LUT R20, R13, 0xff, RZ, 0xc0, !PT ;  /* 0x000000ff0d147812 */ /* 0x000fe200078ec0ff */
[----:B-1----:R-:W-:Y:S01]  /*50e0*/  HMMA.16816.F32 R132, R16, R8, R132 ;  /* 0x000000081084723c */ /* 0x002fe20000001884 */
[----:B------:R-:W-:-:S05]  /*50f0*/  SHF.R.U32.HI R23, RZ, 0x8, R12 ;  /* 0x00000008ff177819 */ /* 0x000fca000001160c */
[C---:B------:R-:W-:Y:S01]  /*5100*/  HMMA.16816.F32 R136, R16.reuse, R10, R136 ;  /* 0x0000000a1088723c */ /* 0x040fe20000001888 */
[----:B------:R-:W-:Y:S02]  /*5110*/  SHF.R.U32.HI R8, RZ, 0x18, R212 ;  /* 0x00000018ff087819 */ /* 0x000fe400000116d4 */
[----:B------:R-:W-:Y:S01]  /*5120*/  LOP3.LUT R9, R212, 0xff, RZ, 0xc0, !PT ;  /* 0x000000ffd4097812 */ /* 0x000fe200078ec0ff */
[C---:B------:R-:W-:Y:S01]  /*5130*/  VIADD R212, R231.reuse, 0x5800 ;  /* 0x00005800e7d47836 */ /* 0x040fe20000000000 */
[----:B------:R-:W-:Y:S01]  /*5140*/  PRMT R20, R20, 0x5410, R8 ;  /* 0x0000541014147816 */ /* 0x000fe20000000008 */
[C---:B---3--:R-:W-:Y:S01]  /*5150*/  HMMA.16816.F32 R140, R16.reuse, R4, R140 ;  /* 0x00000004108c723c */ /* 0x048fe2000000188c */
[----:B------:R-:W-:Y:S02]  /*5160*/  LOP3.LUT R10, R210, 0xff, RZ, 0xc0, !PT ;  /* 0x000000ffd20a7812 */ /* 0x000fe400078ec0ff */
[----:B------:R-:W-:Y:S01]  /*5170*/  SHF.R.U32.HI R11, RZ, 0x10, R210 ;  /* 0x00000010ff0b7819 */ /* 0x000fe200000116d2 */
[----:B------:R-:W-:Y:S01]  /*5180*/  VIADD R210, R231, 0x6800 ;  /* 0x00006800e7d27836 */ /* 0x000fe20000000000 */
[----:B------:R-:W-:Y:S01]  /*5190*/  PRMT R9, R9, 0x5410, R23 ;  /* 0x0000541009097816 */ /* 0x000fe20000000017 */
[----:B------:R-:W-:Y:S01]  /*51a0*/  HMMA.16816.F32 R128, R16, R14, R128 ;  /* 0x0000000e1080723c */ /* 0x000fe20000001880 */
[----:B------:R-:W-:Y:S01]  /*51b0*/  LOP3.LUT R11, R11, 0xff, RZ, 0xc0, !PT ;  /* 0x000000ff0b0b7812 */ /* 0x000fe200078ec0ff */
[----:B------:R-:W1:Y:S01]  /*51c0*/  LDSM.16.MT88.4 R12, [R226+0x11800] ;  /* 0x01180000e20c783b */ /* 0x000e620000004200 */
[----:B------:R-:W-:-:S02]  /*51d0*/  PRMT R8, R10, 0x5410, R21 ;  /* 0x000054100a087816 */ /* 0x000fc40000000015 */
[----:B------:R-:W-:Y:S01]  /*51e0*/  PRMT R22, R11, 0x5410, R22 ;  /* 0x000054100b167816 */ /* 0x000fe20000000016 */
[C---:B------:R-:W-:Y:S01]  /*51f0*/  HMMA.16816.F32 R152, R16.reuse, R6, R152 ;  /* 0x000000061098723c */ /* 0x040fe20000001898 */
[--C-:B------:R-:W-:Y:S02]  /*5200*/  HSET2.LE.AND R21, R9, R194.reuse, PT ;  /* 0x000000c209157233 */ /* 0x100fe40003803000 */
[--C-:B------:R-:W-:Y:S02]  /*5210*/  HSET2.LE.AND R4, R8, R194.reuse, PT ;  /* 0x000000c208047233 */ /* 0x100fe40003803000 */
[----:B------:R-:W3:Y:S01]  /*5220*/  LDSM.16.MT88.4 R8, [R225+0x11800] ;  /* 0x01180000e108783b */ /* 0x000ee20000004200 */
[--C-:B------:R-:W-:Y:S01]  /*5230*/  HSET2.LE.AND R20, R20, R194.reuse, PT ;  /* 0x000000c214147233 */ /* 0x100fe20003803000 */
[C---:B------:R-:W-:Y:S01]  /*5240*/  HMMA.16816.F32 R52, R16.reuse, R172, R52 ;  /* 0x000000ac1034723c */ /* 0x040fe20000001834 */
[----:B------:R-:W-:Y:S02]  /*5250*/  HSET2.LE.AND R5, R22, R194, PT ;  /* 0x000000c216057233 */ /* 0x000fe40003803000 */
[----:B------:R-:W-:Y:S01]  /*5260*/  F2FP.F16.F32.PACK_AB R23, R207, R208 ;  /* 0x000000d0cf17723e */ /* 0x000fe200000000ff */
[----:B------:R-:W-:Y:S01]  /*5270*/  FADD.FTZ R208, R208, R192 ;  /* 0x000000c0d0d07221 */ /* 0x000fe20000010000 */
[----:B------:R-:W-:Y:S01]  /*5280*/  F2FP.F16.F32.PACK_AB R22, R202, R203 ;  /* 0x000000cbca16723e */ /* 0x000fe200000000ff */
[C---:B------:R-:W-:Y:S01]  /*5290*/  HMMA.16816.F32 R56, R16.reuse, R174, R56 ;  /* 0x000000ae1038723c */ /* 0x040fe20000001838 */
[----:B------:R-:W-:Y:S01]  /*52a0*/  F2FP.F16.F32.PACK_AB R6, R247, R206 ;  /* 0x000000cef706723e */ /* 0x000fe200000000ff */
[----:B------:R-:W-:Y:S01]  /*52b0*/  LDSM.16.MT88.4 R172, [R224+0x11800] ;  /* 0x01180000e0ac783b */ /* 0x000fe20000004200 */
[----:B------:R-:W-:Y:S01]  /*52c0*/  F2FP.F16.F32.PACK_AB R7, R246, R199 ;  /* 0x000000c7f607723e */ /* 0x000fe200000000ff */
[----:B------:R-:W-:Y:S01]  /*52d0*/  FADD.FTZ R203, R203, R196 ;  /* 0x000000c4cbcb7221 */ /* 0x000fe20000010000 */
[----:B------:R-:W-:Y:S01]  /*52e0*/  LOP3.LUT R4, R4, R23, RZ, 0xc0, !PT ;  /* 0x0000001704047212 */ /* 0x000fe200078ec0ff */
[C---:B------:R-:W-:Y:S01]  /*52f0*/  HMMA.16816.F32 R60, R16.reuse, R168, R60 ;  /* 0x000000a8103c723c */ /* 0x040fe2000000183c */
[----:B------:R-:W-:Y:S01]  /*5300*/  LOP3.LUT R5, R5, R22, RZ, 0xc0, !PT ;  /* 0x0000001605057212 */ /* 0x000fe200078ec0ff */
[----:B------:R-:W-:Y:S01]  /*5310*/  FADD.FTZ R208, R207, R208 ;  /* 0x000000d0cfd07221 */ /* 0x000fe20000010000 */
[----:B------:R-:W-:Y:S01]  /*5320*/  LOP3.LUT R6, R21, R6, RZ, 0xc0, !PT ;  /* 0x0000000615067212 */ /* 0x000fe200078ec0ff */
[----:B------:R-:W-:Y:S01]  /*5330*/  FADD.FTZ R203, R202, R203 ;  /* 0x000000cbcacb7221 */ /* 0x000fe20000010000 */
[----:B------:R-:W-:Y:S01]  /*5340*/  LOP3.LUT R7, R20, R7, RZ, 0xc0, !PT ;  /* 0x0000000714077212 */ /* 0x000fe200078ec0ff */
[C---:B------:R-:W-:Y:S01]  /*5350*/  HMMA.16816.F32 R64, R16.reuse, R170, R64 ;  /* 0x000000aa1040723c */ /* 0x040fe20000001840 */
[----:B------:R-:W-:Y:S01]  /*5360*/  LDSM.16.MT88.4 R20, [R226+0x13800] ;  /* 0x01380000e214783b */ /* 0x000fe20000004200 */
[----:B------:R-:W-:Y:S01]  /*5370*/  FADD.FTZ R206, R206, R208 ;  /* 0x000000d0cece7221 */ /* 0x000fe20000010000 */
[----:B------:R-:W-:Y:S01]  /*5380*/  FADD.FTZ R199, R199, R203 ;  /* 0x000000cbc7c77221 */ /* 0x000fe20000010000 */
[----:B------:R-:W-:Y:S01]  /*5390*/  VIADD R208, R231, 0x7800 ;  /* 0x00007800e7d07836 */ /* 0x000fe20000000000 */
[----:B------:R-:W-:Y:S01]  /*53a0*/  LDSM.16.MT88.4 R168, [R228+0x13800] ;  /* 0x01380000e4a8783b */ /* 0x000fe20000004200 */
[----:B------:R-:W-:Y:S01]  /*53b0*/  HMMA.16816.F32 R76, R16, R32, R76 ;  /* 0x00000020104c723c */ /* 0x000fe2000000184c */
[----:B------:R-:W-:Y:S01]  /*53c0*/  FADD.FTZ R247, R247, R206 ;  /* 0x000000cef7f77221 */ /* 0x000fe20000010000 */
[----:B------:R-:W-:-:S04]  /*53d0*/  FADD.FTZ R246, R246, R199 ;  /* 0x000000c7f6f67221 */ /* 0x000fc80000010000 */
[C---:B------:R-:W-:Y:S01]  /*53e0*/  HMMA.16816.F32 R80, R16.reuse, R34, R80 ;  /* 0x000000221050723c */ /* 0x040fe20000001850 */
[----:B------:R-:W-:Y:S05]  /*53f0*/  LDSM.16.MT88.4 R32, [R224+0x13800] ;  /* 0x01380000e020783b */ /* 0x000fea0000004200 */
[C---:B------:R-:W-:Y:S06]  /*5400*/  HMMA.16816.F32 R92, R16.reuse, R24, R92 ;  /* 0x00000018105c723c */ /* 0x040fec000000185c */
[C---:B------:R-:W-:Y:S01]  /*5410*/  HMMA.16816.F32 R96, R16.reuse, R26, R96 ;  /* 0x0000001a1060723c */ /* 0x040fe20000001860 */
[----:B------:R-:W4:Y:S05]  /*5420*/  LDSM.16.MT88.4 R24, [R228+0x11800] ;  /* 0x01180000e418783b */ /* 0x000f2a0000004200 */
[C---:B--2---:R-:W-:Y:S06]  /*5430*/  HMMA.16816.F32 R144, R16.reuse, R28, R144 ;  /* 0x0000001c1090723c */ /* 0x044fec0000001890 */
[----:B------:R-:W-:Y:S01]  /*5440*/  HMMA.16816.F32 R148, R16, R30, R148 ;  /* 0x0000001e1094723c */ /* 0x000fe20000001894 */
[----:B------:R-:W2:Y:S04]  /*5450*/  LDSM.16.MT88.4 R16, [R225+0x13800] ;  /* 0x01380000e110783b */ /* 0x000ea80000004200 */
[----:B------:R-:W-:Y:S01]  /*5460*/  LDSM.16.MT88.4 R28, [R228+0x15800] ;  /* 0x01580000e41c783b */ /* 0x000fe20000004200 */
        /* <DEDUP_REMOVED lines=41> */
[----:B------:R-:W-:Y:S01]  /*5700*/  IMAD.WIDE.U32 R248, R167, -0x326172a9, RZ ;  /* 0xcd9e8d57a7f87825 */ /* 0x000fe200078e00ff */
[----:B------:R-:W-:Y:S01]  /*5710*/  MOV R0, R3 ;  /* 0x0000000300007202 */ /* 0x000fe20000000f00 */
[----:B------:R-:W-:Y:S01]  /*5720*/  ULDC.64 UR8, c[0x0][0x248] ;  /* 0x0000920000087ab9 */ /* 0x000fe20000000a00 */
[----:B------:R-:W-:Y:S01]  /*5730*/  MOV R2, R164 ;  /* 0x000000a400027202 */ /* 0x000fe20000000f00 */
[----:B------:R-:W-:Y:S01]  /*5740*/  IMAD.WIDE.U32 R250, R165, -0x2daee0ad, RZ ;  /* 0xd2511f53a5fa7825 */ /* 0x000fe200078e00ff */
[----:B------:R-:W-:Y:S01]  /*5750*/  LOP3.LUT R244, R249, R166, RZ, 0x3c, !PT ;  /* 0x000000a6f9f47212 */ /* 0x000fe200078e3cff */
[----:B------:R-:W-:Y:S01]  /*5760*/  USHF.L.U64.HI UR30, UR6, 0x5, UR7 ;  /* 0x00000005061e7899 */ /* 0x000fe20008010207 */
[----:B------:R-:W-:Y:S01]  /*5770*/  MOV R237, 0x7054 ;  /* 0x0000705400ed7802 */ /* 0x000fe20000000f00 */
[----:B------:R-:W-:Y:S02]  /*5780*/  USHF.L.U32 UR36, UR6, 0x5, URZ ;  /* 0x0000000506247899 */ /* 0x000fe4000800063f */
[----:B------:R-:W-:Y:S01]  /*5790*/  IMAD.WIDE.U32 R244, R244, -0x2daee0ad, RZ ;  /* 0xd2511f53f4f47825 */ /* 0x000fe200078e00ff */
[----:B------:R-:W-:Y:S01]  /*57a0*/  ULEA.HI.SX32 UR38, UR38, 0xfffffffe, 0x1a ;  /* 0xfffffffe26267891 */ /* 0x000fe2000f8fd23f */
[----:B------:R-:W-:Y:S01]  /*57b0*/  ULDC UR4, c[0x0][0x2ec] ;  /* 0x0000bb0000047ab9 */ /* 0x000fe20000000800 */
[----:B------:R-:W-:-:S02]  /*57c0*/  USHF.L.U64.HI UR34, UR8, 0x5, UR9 ;  /* 0x0000000508227899 */ /* 0x000fc40008010209 */
[----:B------:R-:W-:Y:S01]  /*57d0*/  USHF.L.U32 UR31, UR8, 0x5, URZ ;  /* 0x00000005081f7899 */ /* 0x000fe2000800063f */
[----:B------:R-:W-:Y:S01]  /*57e0*/  ULDC.64 UR12, c[0x0][0x250] ;  /* 0x00009400000c7ab9 */ /* 0x000fe20000000a00 */
[----:B------:R-:W-:Y:S01]  /*57f0*/  ULDC.64 UR6, c[0x0][0x218] ;  /* 0x0000860000067ab9 */ /* 0x000fe20000000a00 */
[----:B------:R-:W-:Y:S01]  /*5800*/  ULDC.64 UR10, c[0x0][0x220] ;  /* 0x00008800000a7ab9 */ /* 0x000fe20000000a00 */
[----:B------:R-:W-:Y:S08]  /*5810*/  BRA `(.L_x_758) ;  /* 0x0000000000a07947 */ /* 0x000ff00003800000 */
.L_x_760:
        /* <DEDUP_REMOVED lines=40> */
.L_x_758:
        /* <DEDUP_REMOVED lines=10> */
[----:B------:R-:W-:Y:S04]  /*5b40*/  LEA R4, P0, R8, R238, 0x6 ;  /* 0x000000ee08047211 */ /* 0x000fe800078030ff */
[----:B------:R-:W-:Y:S02]  /*5b50*/  LEA R6, P1, R4, UR10, 0x1 ;  /* 0x0000000a04067c11 */ /* 0x000fe4000f8208ff */
        /* <DEDUP_REMOVED lines=29> */
[----:B-1----:R-:W2:Y:S04]  /*5d30*/  LDSM.16.M88.4 R8, [R233+0x8000] ;  /* 0x00800000e908783b */ /* 0x002ea80000000200 */
[----:B------:R-:W3:Y:S04]  /*5d40*/  LDSM.16.M88.4 R16, [R233+0x8800] ;  /* 0x00880000e910783b */ /* 0x000ee80000000200 */
[----:B------:R-:W1:Y:S04]  /*5d50*/  LDSM.16.M88.4 R24, [R233+0x9000] ;  /* 0x00900000e918783b */ /* 0x000e680000000200 */
[----:B------:R-:W4:Y:S04]  /*5d60*/  LDSM.16.M88.4 R164, [R233+0x9800] ;  /* 0x00980000e9a4783b */ /* 0x000f280000000200 */
[----:B------:R-:W0:Y:S04]  /*5d70*/  LDGDEPBAR ;  /* 0x00000000000079af */ /* 0x000e280000000000 */
[----:B------:R-:W-:Y:S04]  /*5d80*/  LDSM.16.M88.4 R168, [R232] ;  /* 0x00000000e8a8783b */ /* 0x000fe80000000200 */
[----:B------:R-:W5:Y:S04]  /*5d90*/  LDSM.16.M88.4 R172, [R231] ;  /* 0x00000000e7ac783b */ /* 0x000f680000000200 */
[----:B------:R-:W5:Y:S04]  /*5da0*/  LDSM.16.M88.4 R176, [R223] ;  /* 0x00000000dfb0783b */ /* 0x000f680000000200 */
[----:B------:R-:W5:Y:S04]  /*5db0*/  LDSM.16.M88.4 R180, [R222] ;  /* 0x00000000deb4783b */ /* 0x000f680000000200 */
[----:B------:R-:W5:Y:S01]  /*5dc0*/  LDSM.16.M88.4 R184, [R221] ;  /* 0x00000000ddb8783b */ /* 0x000f620000000200 */
[C---:B--2---:R-:W-:Y:S03]  /*5dd0*/  HMMA.16816.F32 R4, R32.reuse, R8, RZ ;  /* 0x000000082004723c */ /* 0x044fe600000018ff */
[----:B------:R-:W-:Y:S04]  /*5de0*/  LDSM.16.M88.4 R188, [R230] ;  /* 0x00000000e6bc783b */ /* 0x000fe80000000200 */
[----:B------:R-:W2:Y:S01]  /*5df0*/  LDSM.16.M88.4 R192, [R227+0x8000] ;  /* 0x00800000e3c0783b */ /* 0x000ea20000000200 */
[C---:B------:R-:W-:Y:S03]  /*5e00*/  HMMA.16816.F32 R8, R32.reuse, R10, RZ ;  /* 0x0000000a2008723c */ /* 0x040fe600000018ff */
[----:B------:R-:W2:Y:S03]  /*5e10*/  LDSM.16.M88.4 R196, [R227+0x8800] ;  /* 0x00880000e3c4783b */ /* 0x000ea60000000200 */
[C---:B---3--:R-:W-:Y:S01]  /*5e20*/  HMMA.16816.F32 R12, R32.reuse, R16, RZ ;  /* 0x00000010200c723c */ /* 0x048fe200000018ff */
[----:B------:R-:W-:Y:S04]  /*5e30*/  LDSM.16.M88.4 R200, [R229] ;  /* 0x00000000e5c8783b */ /* 0x000fe80000000200 */
[----:B------:R-:W-:Y:S01]  /*5e40*/  LDSM.16.M88.4 R204, [R220] ;  /* 0x00000000dccc783b */ /* 0x000fe20000000200 */
[C---:B------:R-:W-:Y:S06]  /*5e50*/  HMMA.16816.F32 R16, R32.reuse, R18, RZ ;  /* 0x000000122010723c */ /* 0x040fec00000018ff */
[C---:B-1----:R-:W-:Y:S06]  /*5e60*/  HMMA.16816.F32 R20, R32.reuse, R24, RZ ;  /* 0x000000182014723c */ /* 0x042fec00000018ff */
[C---:B------:R-:W-:Y:S06]  /*5e70*/  HMMA.16816.F32 R24, R32.reuse, R26, RZ ;  /* 0x0000001a2018723c */ /* 0x040fec00000018ff */
[C---:B----4-:R-:W-:Y:S06]  /*5e80*/  HMMA.16816.F32 R28, R32.reuse, R164, RZ ;  /* 0x000000a4201c723c */ /* 0x050fec00000018ff */
[----:B------:R-:W-:Y:S01]  /*5e90*/  HMMA.16816.F32 R32, R32, R166, RZ ;  /* 0x000000a62020723c */ /* 0x000fe200000018ff */
[----:B------:R-:W1:Y:S05]  /*5ea0*/  LDSM.16.M88.4 R164, [R227+0x9000] ;  /* 0x00900000e3a4783b */ /* 0x000e6a0000000200 */
[C---:B-----5:R-:W-:Y:S06]  /*5eb0*/  HMMA.16816.F32 R4, R168.reuse, R172, R4 ;  /* 0x000000aca804723c */ /* 0x060fec0000001804 */
        /* <DEDUP_REMOVED lines=8> */
[C---:B------:R-:W-:Y:S06]  /*5f40*/  HMMA.16816.F32 R28, R168.reuse, R184, R28 ;  /* 0x000000b8a81c723c */ /* 0x040fec000000181c */
        /* <DEDUP_REMOVED lines=9> */
[C---:B-1----:R-:W-:Y:S06]  /*5fe0*/  HMMA.16816.F32 R20, R188.reuse, R164, R20 ;  /* 0x000000a4bc14723c */ /* 0x042fec0000001814 */
[C---:B------:R-:W-:Y:S01]  /*5ff0*/  HMMA.16816.F32 R24, R188.reuse, R166, R24 ;  /* 0x000000a6bc18723c */ /* 0x040fe20000001818 */
[----:B------:R-:W1:Y:S05]  /*6000*/  LDSM.16.M88.4 R164, [R233+0xb000] ;  /* 0x00b00000e9a4783b */ /* 0x000e6a0000000200 */
[C---:B---3--:R-:W-:Y:S06]  /*6010*/  HMMA.16816.F32 R28, R188.reuse, R172, R28 ;  /* 0x000000acbc1c723c */ /* 0x048fec000000181c */
[----:B------:R-:W-:Y:S01]  /*6020*/  HMMA.16816.F32 R32, R188, R174, R32 ;  /* 0x000000aebc20723c */ /* 0x000fe20000001820 */
[----:B------:R-:W3:Y:S04]  /*6030*/  LDSM.16.M88.4 R172, [R233+0xb800] ;  /* 0x00b80000e9ac783b */ /* 0x000ee80000000200 */
[----:B------:R-:W-:Y:S01]  /*6040*/  LDSM.16.M88.4 R188, [R232+0x2000] ;  /* 0x00200000e8bc783b */ /* 0x000fe20000000200 */
[C---:B------:R-:W-:Y:S06]  /*6050*/  HMMA.16816.F32 R4, R200.reuse, R204, R4 ;  /* 0x000000ccc804723c */ /* 0x040fec0000001804 */
[C---:B------:R-:W-:Y:S01]  /*6060*/  HMMA.16816.F32 R8, R200.reuse, R206, R8 ;  /* 0x000000cec808723c */ /* 0x040fe20000001808 */
[----:B------:R-:W3:Y:S05]  /*6070*/  LDSM.16.M88.4 R204, [R219] ;  /* 0x00000000dbcc783b */ /* 0x000eea0000000200 */
[C---:B----4-:R-:W-:Y:S06]  /*6080*/  HMMA.16816.F32 R12, R200.reuse, R176, R12 ;  /* 0x000000b0c80c723c */ /* 0x050fec000000180c */
[C---:B------:R-:W-:Y:S01]  /*6090*/  HMMA.16816.F32 R16, R200.reuse, R178, R16 ;  /* 0x000000b2c810723c */ /* 0x040fe20000001810 */
[----:B------:R-:W4:Y:S05]  /*60a0*/  LDSM.16.M88.4 R176, [R218] ;  /* 0x00000000dab0783b */ /* 0x000f2a0000000200 */
[C---:B-----5:R-:W-:Y:S06]  /*60b0*/  HMMA.16816.F32 R20, R200.reuse, R168, R20 ;  /* 0x000000a8c814723c */ /* 0x060fec0000001814 */
[C---:B------:R-:W-:Y:S01]  /*60c0*/  HMMA.16816.F32 R24, R200.reuse, R170, R24 ;  /* 0x000000aac818723c */ /* 0x040fe20000001818 */
[----:B------:R-:W5:Y:S05]  /*60d0*/  LDSM.16.M88.4 R168, [R217] ;  /* 0x00000000d9a8783b */ /* 0x000f6a0000000200 */
[C---:B------:R-:W-:Y:S06]  /*60e0*/  HMMA.16816.F32 R28, R200.reuse, R180, R28 ;  /* 0x000000b4c81c723c */ /* 0x040fec000000181c */
[----:B------:R-:W-:Y:S01]  /*60f0*/  HMMA.16816.F32 R32, R200, R182, R32 ;  /* 0x000000b6c820723c */ /* 0x000fe20000001820 */
[----:B------:R-:W5:Y:S04]  /*6100*/  LDSM.16.M88.4 R180, [R216] ;  /* 0x00000000d8b4783b */ /* 0x000f680000000200 */
        /* <DEDUP_REMOVED lines=16> */
[----:B------:R-:W3:Y:S05]  /*6210*/  LDSM.16.M88.4 R204, [R220+0x2000] ;  /* 0x00200000dccc783b */ /* 0x000eea0000000200 */
[C---:B----4-:R-:W-:Y:S06]  /*6220*/  HMMA.16816.F32 R12, R188.reuse, R176, R12 ;  /* 0x000000b0bc0c723c */ /* 0x050fec000000180c */
[C---:B------:R-:W-:Y:S01]  /*6230*/  HMMA.16816.F32 R16, R188.reuse, R178, R16 ;  /* 0x000000b2bc10723c */ /* 0x040fe20000001810 */
[----:B------:R-:W4:Y:S05]  /*6240*/  LDSM.16.M88.4 R176, [R220+0x2800] ;  /* 0x00280000dcb0783b */ /* 0x000f2a0000000200 */
[C---:B-----5:R-:W-:Y:S06]  /*6250*/  HMMA.16816.F32 R20, R188.reuse, R168, R20 ;  /* 0x000000a8bc14723c */ /* 0x060fec0000001814 */
[C---:B------:R-:W-:Y:S01]  /*6260*/  HMMA.16816.F32 R24, R188.reuse, R170, R24 ;  /* 0x000000aabc18723c */ /* 0x040fe20000001818 */
[----:B------:R-:W5:Y:S05]  /*6270*/  LDSM.16.M88.4 R168, [R220+0x3000] ;  /* 0x00300000dca8783b */ /* 0x000f6a0000000200 */
        /* <DEDUP_REMOVED lines=84> */
[----:B------:R-:W-:Y:S05]  /*67c0*/  LDSM.16.M88.4 R200, [R220+0x6000] ;  /* 0x00600000dcc8783b */ /* 0x000fea0000000200 */
        /* <DEDUP_REMOVED lines=9> */
[----:B------:R-:W3:Y:S01]  /*6860*/  LDSM.16.M88.4 R192, [R227+0xf800] ;  /* 0x00f80000e3c0783b */ /* 0x000ee20000000200 */
[C---:B------:R-:W-:Y:S06]  /*6870*/  HMMA.16816.F32 R4, R184.reuse, R204, R4 ;  /* 0x000000ccb804723c */ /* 0x040fec0000001804 */
[C---:B------:R-:W-:Y:S06]  /*6880*/  HMMA.16816.F32 R8, R184.reuse, R206, R8 ;  /* 0x000000ceb808723c */ /* 0x040fec0000001808 */
[C---:B----4-:R-:W-:Y:S06]  /*6890*/  HMMA.16816.F32 R12, R184.reuse, R176, R12 ;  /* 0x000000b0b80c723c */ /* 0x050fec000000180c */
[C---:B------:R-:W-:Y:S01]  /*68a0*/  HMMA.16816.F32 R16, R184.reuse, R178, R16 ;  /* 0x000000b2b810723c */ /* 0x040fe20000001810 */
[----:B------:R-:W4:Y:S05]  /*68b0*/  LDSM.16.M88.4 R176, [R229+0x6000] ;  /* 0x00600000e5b0783b */ /* 0x000f2a0000000200 */
[C---:B-----5:R-:W-:Y:S06]  /*68c0*/  HMMA.16816.F32 R20, R184.reuse, R168, R20 ;  /* 0x000000a8b814723c */ /* 0x060fec0000001814 */
[C---:B------:R-:W-:Y:S01]  /*68d0*/  HMMA.16816.F32 R24, R184.reuse, R170, R24 ;  /* 0x000000aab818723c */ /* 0x040fe20000001818 */
[----:B------:R-:W5:Y:S05]  /*68e0*/  LDSM.16.M88.4 R168, [R220+0x6800] ;  /* 0x00680000dca8783b */ /* 0x000f6a0000000200 */
[C---:B------:R-:W-:Y:S06]  /*68f0*/  HMMA.16816.F32 R28, R184.reuse, R180, R28 ;  /* 0x000000b4b81c723c */ /* 0x040fec000000181c */
[----:B------:R-:W-:Y:S06]  /*6900*/  HMMA.16816.F32 R32, R184, R182, R32 ;  /* 0x000000b6b820723c */ /* 0x000fec0000001820 */
[C---:B--2---:R-:W-:Y:S06]  /*6910*/  HMMA.16816.F32 R4, R188.reuse, R196, R4 ;  /* 0x000000c4bc04723c */ /* 0x044fec0000001804 */
[C---:B------:R-:W-:Y:S06]  /*6920*/  HMMA.16816.F32 R8, R188.reuse, R198, R8 ;  /* 0x000000c6bc08723c */ /* 0x040fec0000001808 */
[C---:B-1----:R-:W-:Y:S06]  /*6930*/  HMMA.16816.F32 R12, R188.reuse, R164, R12 ;  /* 0x000000a4bc0c723c */ /* 0x042fec000000180c */
[C---:B------:R-:W-:Y:S01]  /*6940*/  HMMA.16816.F32 R16, R188.reuse, R166, R16 ;  /* 0x000000a6bc10723c */ /* 0x040fe20000001810 */
[----:B------:R-:W1:Y:S05]  /*6950*/  LDSM.16.M88.4 R164, [R220+0x7000] ;  /* 0x00700000dca4783b */ /* 0x000e6a0000000200 */
[C---:B---3--:R-:W-:Y:S06]  /*6960*/  HMMA.16816.F32 R20, R188.reuse, R172, R20 ;  /* 0x000000acbc14723c */ /* 0x048fec0000001814 */
[C---:B------:R-:W-:Y:S01]  /*6970*/  HMMA.16816.F32 R24, R188.reuse, R174, R24 ;  /* 0x000000aebc18723c */ /* 0x040fe20000001818 */
[----:B------:R-:W2:Y:S01]  /*6980*/  LDSM.16.M88.4 R172, [R220+0x7800] ;  /* 0x00780000dcac783b */ /* 0x000ea20000000200 */
[----:B------:R-:W-:Y:S04]  /*6990*/  DEPBAR.LE SB0, 0x0 ;  /* 0x000080000000791a */ /* 0x000fe80000000000 */
[C---:B------:R-:W-:Y:S01]  /*69a0*/  HMMA.16816.F32 R28, R188.reuse, R192, R28 ;  /* 0x000000c0bc1c723c */ /* 0x040fe2000000181c */
[----:B------:R-:W-:Y:S05]  /*69b0*/  BAR.SYNC.DEFER_BLOCKING 0x0 ;  /* 0x0000000000007b1d */ /* 0x000fea0000010000 */
[----:B------:R-:W-:Y:S06]  /*69c0*/  HMMA.16816.F32 R32, R188, R194, R32 ;  /* 0x000000c2bc20723c */ /* 0x000fec0000001820 */
[C---:B----4-:R-:W-:Y:S06]  /*69d0*/  HMMA.16816.F32 R4, R176.reuse, R200, R4 ;  /* 0x000000c8b004723c */ /* 0x050fec0000001804 */
[C---:B------:R-:W-:Y:S06]  /*69e0*/  HMMA.16816.F32 R8, R176.reuse, R202, R8 ;  /* 0x000000cab008723c */ /* 0x040fec0000001808 */
[C---:B-----5:R-:W-:Y:S06]  /*69f0*/  HMMA.16816.F32 R12, R176.reuse, R168, R12 ;  /* 0x000000a8b00c723c */ /* 0x060fec000000180c */
[C---:B------:R-:W-:Y:S06]  /*6a00*/  HMMA.16816.F32 R16, R176.reuse, R170, R16 ;  /* 0x000000aab010723c */ /* 0x040fec0000001810 */
[----:B------:R-:W-:Y:S01]  /*6a10*/  FMNMX.FTZ R3, R4, R2, !PT ;  /* 0x0000000204037209 */ /* 0x000fe20007810000 */
[C---:B-1----:R-:W-:Y:S04]  /*6a20*/  HMMA.16816.F32 R20, R176.reuse, R164, R20 ;  /* 0x000000a4b014723c */ /* 0x042fe80000001814 */
[----:B------:R-:W-:Y:S02]  /*6a30*/  FMNMX.FTZ R3, R5, R3, !PT ;  /* 0x0000000305037209 */ /* 0x000fe40007810000 */
[C---:B------:R-:W-:Y:S05]  /*6a40*/  HMMA.16816.F32 R24, R176.reuse, R166, R24 ;  /* 0x000000a6b018723c */ /* 0x040fea0000001818 */
[----:B------:R-:W-:Y:S01]  /*6a50*/  FMNMX.FTZ R3, R8, R3, !PT ;  /* 0x0000000308037209 */ /* 0x000fe20007810000 */
[C---:B--2---:R-:W-:Y:S05]  /*6a60*/  HMMA.16816.F32 R28, R176.reuse, R172, R28 ;  /* 0x000000acb01c723c */ /* 0x044fea000000181c */
[----:B------:R-:W-:Y:S01]  /*6a70*/  FMNMX.FTZ R165, R6, R0, !PT ;  /* 0x0000000006a57209 */ /* 0x000fe20007810000 */
[----:B------:R-:W-:Y:S05]  /*6a80*/  HMMA.16816.F32 R32, R176, R174, R32 ;  /* 0x000000aeb020723c */ /* 0x000fea0000001820 */
[----:B------:R-:W-:Y:S02]  /*6a90*/  FMNMX.FTZ R164, R9, R3, !PT ;  /* 0x0000000309a47209 */ /* 0x000fe40007810000 */
[----:B------:R-:W-:Y:S04]  /*6aa0*/  FMNMX.FTZ R3, R7, R165, !PT ;  /* 0x000000a507037209 */ /* 0x000fe80007810000 */
        /* <DEDUP_REMOVED lines=24> */
.L_x_759:
[----:B-1----:R-:W1:Y:S01]  /*6c30*/  SHFL.BFLY PT, R166, R164, 0x2, 0x1f ;  /* 0x0c401f00a4a67f89 */ /* 0x002e6200000e0000 */
[----:B------:R-:W-:Y:S01]  /*6c40*/  FMNMX.FTZ R3, R31, R3, !PT ;  /* 0x000000031f037209 */ /* 0x000fe20007810000 */
[----:B------:R-:W-:Y:S01]  /*6c50*/  USHF.L.U32 UR39, UR38, 0x1, URZ ;  /* 0x0000000126277899 */ /* 0x000fe2000800063f */
[----:B------:R-:W-:Y:S05]  /*6c60*/  LOP3.LUT R206, R245, UR20, R250, 0x96, !PT ;  /* 0x00000014f5ce7c12 */ /* 0x000fea000f8e96fa */
[----:B------:R-:W-:Y:S01]  /*6c70*/  LDSM.16.MT88.4 R172, [R228+0x10000] ;  /* 0x01000000e4ac783b */ /* 0x000fe20000004200 */
[----:B------:R-:W-:Y:S01]  /*6c80*/  FMNMX.FTZ R3, R34, R3, !PT ;  /* 0x0000000322037209 */ /* 0x000fe20007810000 */
[----:B------:R-:W-:Y:S01]  /*6c90*/  UIADD3 UR35, UR32, -0x4ab325aa, URZ ;  /* 0xb54cda5620237890 */ /* 0x000fe2000fffe03f */
[----:B------:R-:W-:Y:S01]  /*6ca0*/  MOV R195, UR23 ;  /* 0x0000001700c37c02 */ /* 0x000fe20008000f00 */
[----:B------:R-:W-:Y:S01]  /*6cb0*/  IMAD.WIDE.U32 R206, R206, -0x326172a9, RZ ;  /* 0xcd9e8d57cece7825 */ /* 0x000fe200078e00ff */
[----:B------:R-:W-:Y:S01]  /*6cc0*/  FMNMX.FTZ R3, R35, R3, !PT ;  /* 0x0000000323037209 */ /* 0x000fe20007810000 */
[----:B------:R-:W-:Y:S01]  /*6cd0*/  UIADD3 UR37, UR33, 0x646e171e, URZ ;  /* 0x646e171e21257890 */ /* 0x000fe2000fffe03f */
[----:B------:R-:W-:Y:S01]  /*6ce0*/  MOV R167, UR39 ;  /* 0x0000002700a77c02 */ /* 0x000fe20008000f00 */
[----:B------:R-:W-:Y:S01]  /*6cf0*/  LDSM.16.MT88.4 R176, [R226+0x10000] ;  /* 0x01000000e2b0783b */ /* 0x000fe20000004200 */
[----:B------:R-:W-:Y:S01]  /*6d00*/  PRMT R195, R195, R237, UR23 ;  /* 0x00000017c3c37e16 */ /* 0x000fe200080000ed */
[----:B------:R-:W-:Y:S01]  /*6d10*/  UIADD3 UR39, UR39, 0x1, URZ ;  /* 0x0000000127277890 */ /* 0x000fe2000fffe03f */
[----:B------:R-:W-:Y:S01]  /*6d20*/  LOP3.LUT R167, R251, UR33, R167, 0x96, !PT ;  /* 0x00000021fba77c12 */ /* 0x000fe2000f8e96a7 */
[----:B------:R-:W-:Y:S04]  /*6d30*/  UIADD3 UR38, UR38, -0x1, URZ ;  /* 0xffffffff26267890 */ /* 0x000fe8000fffe03f */
[----:B------:R-:W2:Y:S01]  /*6d40*/  SHFL.BFLY PT, R165, R3, 0x2, 0x1f ;  /* 0x0c401f0003a57f89 */ /* 0x000ea200000e0000 */
[----:B------:R-:W-:Y:S07]  /*6d50*/  IMAD.WIDE.U32 R198, R167, -0x326172a9, RZ ;  /* 0xcd9e8d57a7c67825 */ /* 0x000fee00078e00ff */
[----:B------:R-:W-:Y:S01]  /*6d60*/  LDSM.16.MT88.4 R180, [R225+0x10000] ;  /* 0x01000000e1b4783b */ /* 0x000fe20000004200 */
[----:B------:R-:W-:Y:S02]  /*6d70*/  LOP3.LUT R167, R199, UR21, R248, 0x96, !PT ;  /* 0x00000015c7a77c12 */ /* 0x000fe4000f8e96f8 */
[----:B------:R-:W-:Y:S03]  /*6d80*/  LOP3.LUT R198, R207, UR19, R198, 0x96, !PT ;  /* 0x00000013cfc67c12 */ /* 0x000fe6000f8e96c6 */
[----:B------:R-:W-:Y:S04]  /*6d90*/  IMAD.WIDE.U32 R186, R167, -0x2daee0ad, RZ ;  /* 0xd2511f53a7ba7825 */ /* 0x000fe800078e00ff */
[----:B------:R-:W-:Y:S05]  /*6da0*/  IMAD.WIDE.U32 R198, R198, -0x2daee0ad, RZ ;  /* 0xd2511f53c6c67825 */ /* 0x000fea00078e00ff */
[----:B------:R-:W-:Y:S02]  /*6db0*/  LOP3.LUT R186, R199, UR16, R186, 0x96, !PT ;  /* 0x00000010c7ba7c12 */ /* 0x000fe4000f8e96ba */
[----:B-1----:R-:W-:Y:S02]  /*6dc0*/  FMNMX.FTZ R166, R164, R166, !PT ;  /* 0x000000a6a4a67209 */ /* 0x002fe40007810000 */
[----:B--2---:R-:W-:Y:S03]  /*6dd0*/  FMNMX.FTZ R165, R3, R165, !PT ;  /* 0x000000a503a57209 */ /* 0x004fe60007810000 */
[----:B------:R-:W1:Y:S08]  /*6de0*/  SHFL.BFLY PT, R164, R166, 0x1, 0x1f ;  /* 0x0c201f00a6a47f89 */ /* 0x000e7000000e0000 */
[----:B------:R-:W2:Y:S01]  /*6df0*/  SHFL.BFLY PT, R3, R165, 0x1, 0x1f ;  /* 0x0c201f00a5037f89 */ /* 0x000ea200000e0000 */
[----:B-1----:R-:W-:Y:S02]  /*6e00*/  FMNMX.FTZ R164, R166, R164, !PT ;  /* 0x000000a4a6a47209 */ /* 0x002fe40007810000 */
[----:B------:R-:W-:Y:S01]  /*6e10*/  LOP3.LUT R166, R187, UR18, R244, 0x96, !PT ;  /* 0x00000012bba67c12 */ /* 0x000fe2000f8e96f4 */
[----:B------:R-:W-:Y:S01]  /*6e20*/  IMAD.WIDE.U32 R186, R186, -0x326172a9, RZ ;  /* 0xcd9e8d57baba7825 */ /* 0x000fe200078e00ff */
[C---:B------:R-:W-:Y:S03]  /*6e30*/  FSETP.NEU.FTZ.AND P1, PT, R164.reuse, -INF , PT ;  /* 0xff800000a400780b */ /* 0x040fe60003f3d000 */
[----:B------:R-:W-:Y:S01]  /*6e40*/  FMUL.FTZ R197, R164, UR4 ;  /* 0x00000004a4c57c20 */ /* 0x000fe20008410000 */
[----:B------:R-:W-:Y:S01]  /*6e50*/  IMAD.WIDE.U32 R184, R166, -0x326172a9, RZ ;  /* 0xcd9e8d57a6b87825 */ /* 0x000fe200078e00ff */
[----:B--2---:R-:W-:Y:S03]  /*6e60*/  FMNMX.FTZ R3, R165, R3, !PT ;  /* 0x00000003a5037209 */ /* 0x004fe60007810000 */
[----:B------:R-:W-:Y:S01]  /*6e70*/  FADD.FTZ R2, -R164, R2 ;  /* 0x00000002a4027221 */ /* 0x000fe20000010100 */
[----:B------:R-:W-:Y:S02]  /*6e80*/  FSEL R197, R197, RZ, P1 ;  /* 0x000000ffc5c57208 */ /* 0x000fe40000800000 */
[----:B------:R-:W-:Y:S01]  /*6e90*/  LOP3.LUT R184, R187, UR15, R184, 0x96, !PT ;  /* 0x0000000fbbb87c12 */ /* 0x000fe2000f8e96b8 */
[C---:B------:R-:W-:Y:S01]  /*6ea0*/  FMUL.FTZ R196, R3.reuse, UR4 ;  /* 0x0000000403c47c20 */ /* 0x040fe20008410000 */
[----:B------:R-:W-:Y:S01]  /*6eb0*/  FSETP.NEU.FTZ.AND P1, PT, R3, -INF , PT ;  /* 0xff8000000300780b */ /* 0x000fe20003f3d000 */
[--C-:B------:R-:W-:Y:S01]  /*6ec0*/  FFMA.FTZ R167, R8, UR4, -R197.reuse ;  /* 0x0000000408a77c23 */ /* 0x100fe200080108c5 */
[----:B------:R-:W-:Y:S01]  /*6ed0*/  LOP3.LUT R8, R185, UR17, R206, 0x96, !PT ;  /* 0x00000011b9087c12 */ /* 0x000fe2000f8e96ce */
[----:B------:R-:W-:Y:S04]  /*6ee0*/  IMAD.WIDE.U32 R184, R184, -0x2daee0ad, RZ ;  /* 0xd2511f53b8b87825 */ /* 0x000fe800078e00ff */
[--C-:B------:R-:W-:Y:S01]  /*6ef0*/  FFMA.FTZ R188, R9, UR4, -R197.reuse ;  /* 0x0000000409bc7c23 */ /* 0x100fe200080108c5 */
[----:B------:R-:W-:Y:S01]  /*6f00*/  FSEL R196, R196, RZ, P1 ;  /* 0x000000ffc4c47208 */ /* 0x000fe20000800000 */
[----:B------:R-:W-:Y:S04]  /*6f10*/  IMAD.WIDE.U32 R168, R8, -0x2daee0ad, RZ ;  /* 0xd2511f5308a87825 */ /* 0x000fe800078e00ff */
[--C-:B------:R-:W-:Y:S01]  /*6f20*/  FFMA.FTZ R193, R4, UR4, -R197.reuse ;  /* 0x0000000404c17c23 */ /* 0x100fe200080108c5 */
[----:B------:R-:W-:Y:S01]  /*6f30*/  MUFU.EX2 R167, R167 ;  /* 0x000000a700a77308 */ /* 0x000fe20000000800 */
[--C-:B------:R-:W-:Y:S01]  /*6f40*/  FFMA.FTZ R191, R5, UR4, -R197.reuse ;  /* 0x0000000405bf7c23 */ /* 0x100fe200080108c5 */
[----:B------:R-:W-:Y:S01]  /*6f50*/  FFMA.FTZ R189, R10, UR4, -R196 ;  /* 0x000000040abd7c23 */ /* 0x000fe200080108c4 */
[----:B------:R-:W-:Y:S01]  /*6f60*/  LOP3.LUT R8, R185, UR5, R168, 0x96, !PT ;  /* 0x00000005b9087c12 */ /* 0x000fe2000f8e96a8 */
[----:B------:R-:W-:Y:S01]  /*6f70*/  FFMA.FTZ R190, R11, UR4, -R196 ;  /* 0x000000040bbe7c23 */ /* 0x000fe200080108c4 */
[----:B------:R-:W-:Y:S01]  /*6f80*/  LOP3.LUT R198, R169, UR14, R198, 0x96, !PT ;  /* 0x0000000ea9c67c12 */ /* 0x000fe2000f8e96c6 */
[--C-:B------:R-:W-:Y:S01]  /*6f90*/  FFMA.FTZ R194, R6, UR4, -R196.reuse ;  /* 0x0000000406c27c23 */ /* 0x100fe200080108c4 */
[----:B------:R-:W-:Y:S01]  /*6fa0*/  FFMA.FTZ R192, R7, UR4, -R196 ;  /* 0x0000000407c07c23 */ /* 0x000fe200080108c4 */
[----:B------:R-:W-:Y:S04]  /*6fb0*/  IMAD.WIDE.U32 R8, R8, -0x326172a9, RZ ;  /* 0xcd9e8d5708087825 */ /* 0x000fe800078e00ff */
[----:B------:R-:W-:Y:S01]  /*6fc0*/  FADD.FTZ R0, -R3, R0 ;  /* 0x0000000003007221 */ /* 0x000fe20000010100 */
[----:B------:R-:W1:Y:S01]  /*6fd0*/  MUFU.EX2 R188, R188 ;  /* 0x000000bc00bc7308 */ /* 0x000e620000000800 */
[----:B------:R-:W-:Y:S01]  /*6fe0*/  FMUL.FTZ R2, R2, UR4 ;  /* 0x0000000402027c20 */ /* 0x000fe20008410000 */
[----:B------:R-:W-:Y:S01]  /*6ff0*/  IMAD.WIDE.U32 R198, R198, -0x326172a9, RZ ;  /* 0xcd9e8d57c6c67825 */ /* 0x000fe200078e00ff */
[C---:B------:R-:W-:Y:S02]  /*7000*/  LOP3.LUT R4, R8.reuse, 0xffff, RZ, 0xc0, !PT ;  /* 0x0000ffff08047812 */ /* 0x040fe400078ec0ff */
[----:B------:R-:W-:Y:S01]  /*7010*/  LOP3.LUT R170, R8, 0xff, RZ, 0xc0, !PT ;  /* 0x000000ff08aa7812 */ /* 0x000fe200078ec0ff */
[----:B------:R-:W-:Y:S01]  /*7020*/  FMUL.FTZ R0, R0, UR4 ;  /* 0x0000000400007c20 */ /* 0x000fe20008410000 */
[----:B------:R-:W-:Y:S03]  /*7030*/  SHF.R.U32.HI R4, RZ, 0x8, R4 ;  /* 0x00000008ff047819 */ /* 0x000fe60000011604 */
[----:B------:R-:W-:Y:S01]  /*7040*/  MUFU.EX2 R189, R189 ;  /* 0x000000bd00bd7308 */ /* 0x000fe20000000800 */
[----:B------:R-:W-:Y:S01]  /*7050*/  LOP3.LUT R169, R9, UR35, R198, 0x96, !PT ;  /* 0x0000002309a97c12 */ /* 0x000fe2000f8e96c6 */
[----:B------:R-:W-:Y:S01]  /*7060*/  FFMA.FTZ R198, R16, UR4, -R197 ;  /* 0x0000000410c67c23 */ /* 0x000fe200080108c5 */
[----:B------:R-:W-:Y:S01]  /*7070*/  PRMT R170, R170, 0x5410, R4 ;  /* 0x00005410aaaa7816 */ /* 0x000fe20000000004 */
[----:B------:R-:W-:Y:S01]  /*7080*/  FFMA.FTZ R201, R18, UR4, -R196 ;  /* 0x0000000412c97c23 */ /* 0x000fe200080108c4 */
[----:B------:R-:W-:Y:S01]  /*7090*/  SHF.R.U32.HI R5, RZ, 0x10, R8 ;  /* 0x00000010ff057819 */ /* 0x000fe20000011608 */
[----:B------:R-:W-:Y:S01]  /*70a0*/  FFMA.FTZ R200, R19, UR4, -R196 ;  /* 0x0000000413c87c23 */ /* 0x000fe200080108c4 */
[----:B------:R-:W-:Y:S03]  /*70b0*/  LOP3.LUT R6, R169, 0xffff, RZ, 0xc0, !PT ;  /* 0x0000ffffa9067812 */ /* 0x000fe600078ec0ff */
[----:B------:R-:W2:Y:S01]  /*70c0*/  MUFU.EX2 R190, R190 ;  /* 0x000000be00be7308 */ /* 0x000ea20000000800 */
[----:B------:R-:W-:Y:S01]  /*70d0*/  SHF.R.U32.HI R4, RZ, 0x10, R169 ;  /* 0x00000010ff047819 */ /* 0x000fe200000116a9 */
[--C-:B------:R-:W-:Y:S01]  /*70e0*/  FFMA.FTZ R203, R13, UR4, -R197.reuse ;  /* 0x000000040dcb7c23 */ /* 0x100fe200080108c5 */
[----:B------:R-:W-:Y:S01]  /*70f0*/  LOP3.LUT R168, R169, 0xff, RZ, 0xc0, !PT ;  /* 0x000000ffa9a87812 */ /* 0x000fe200078ec0ff */
[----:B------:R-:W-:Y:S01]  /*7100*/  FFMA.FTZ R202, R12, UR4, -R197 ;  /* 0x000000040cca7c23 */ /* 0x000fe200080108c5 */
[----:B------:R-:W-:Y:S01]  /*7110*/  SHF.R.U32.HI R171, RZ, 0x18, R8 ;  /* 0x00000018ffab7819 */ /* 0x000fe20000011608 */
[----:B------:R-:W-:Y:S01]  /*7120*/  FFMA.FTZ R204, R14, UR4, -R196 ;  /* 0x000000040ecc7c23 */ /* 0x000fe200080108c4 */
[----:B------:R-:W-:Y:S03]  /*7130*/  LOP3.LUT R5, R5, 0xff, RZ, 0xc0, !PT ;  /* 0x000000ff05057812 */ /* 0x000fe600078ec0ff */
[----:B------:R-:W-:Y:S01]  /*7140*/  MUFU.EX2 R193, R193 ;  /* 0x000000c100c17308 */ /* 0x000fe20000000800 */
[----:B------:R-:W-:Y:S01]  /*7150*/  SHF.R.U32.HI R6, RZ, 0x8, R6 ;  /* 0x00000008ff067819 */ /* 0x000fe20000011606 */
[----:B------:R-:W-:Y:S01]  /*7160*/  FFMA.FTZ R205, R15, UR4, -R196 ;  /* 0x000000040fcd7c23 */ /* 0x000fe200080108c4 */
[----:B------:R-:W-:Y:S02]  /*7170*/  LOP3.LUT R4, R4, 0xff, RZ, 0xc0, !PT ;  /* 0x000000ff04047812 */ /* 0x000fe400078ec0ff */
[----:B------:R-:W-:Y:S02]  /*7180*/  SHF.R.U32.HI R169, RZ, 0x18, R169 ;  /* 0x00000018ffa97819 */ /* 0x000fe400000116a9 */
[----:B------:R-:W-:Y:S03]  /*7190*/  PRMT R171, R5, 0x5410, R171 ;  /* 0x0000541005ab7816 */ /* 0x000fe600000000ab */
[----:B------:R-:W3:Y:S01]  /*71a0*/  MUFU.EX2 R191, R191 ;  /* 0x000000bf00bf7308 */ /* 0x000ee20000000800 */
[----:B------:R-:W-:Y:S02]  /*71b0*/  PRMT R168, R168, 0x5410, R6 ;  /* 0x00005410a8a87816 */ /* 0x000fe40000000006 */
[----:B------:R-:W-:Y:S02]  /*71c0*/  PRMT R169, R4, 0x5410, R169 ;  /* 0x0000541004a97816 */ /* 0x000fe400000000a9 */
[--C-:B------:R-:W-:Y:S02]  /*71d0*/  HSET2.LE.AND R170, R170, R195.reuse, PT ;  /* 0x000000c3aaaa7233 */ /* 0x100fe40003803000 */
[--C-:B------:R-:W-:Y:S03]  /*71e0*/  HSET2.LE.AND R171, R171, R195.reuse, PT ;  /* 0x000000c3abab7233 */ /* 0x100fe60003803000 */
[----:B------:R-:W-:Y:S01]  /*71f0*/  MUFU.EX2 R194, R194 ;  /* 0x000000c200c27308 */ /* 0x000fe20000000800 */
[--C-:B------:R-:W-:Y:S02]  /*7200*/  HSET2.LE.AND R168, R168, R195.reuse, PT ;  /* 0x000000c3a8a87233 */ /* 0x100fe40003803000 */
[--C-:B------:R-:W-:Y:S02]  /*7210*/  HSET2.LE.AND R169, R169, R195.reuse, PT ;  /* 0x000000c3a9a97233 */ /* 0x100fe40003803000 */
[----:B-1----:R-:W-:Y:S02]  /*7220*/  F2FP.F16.F32.PACK_AB R7, R188, R167 ;  /* 0x000000a7bc07723e */ /* 0x002fe400000000ff */
[----:B--2---:R-:W-:Y:S03]  /*7230*/  F2FP.F16.F32.PACK_AB R6, R190, R189 ;  /* 0x000000bdbe06723e */ /* 0x004fe600000000ff */
[----:B------:R-:W1:Y:S01]  /*7240*/  MUFU.EX2 R192, R192 ;  /* 0x000000c000c07308 */ /* 0x000e620000000800 */
[----:B---3--:R-:W-:Y:S02]  /*7250*/  F2FP.F16.F32.PACK_AB R5, R191, R193 ;  /* 0x000000c1bf05723e */ /* 0x008fe400000000ff */
[----:B------:R-:W-:Y:S02]  /*7260*/  LOP3.LUT R170, R170, R7, RZ, 0xc0, !PT ;  /* 0x00000007aaaa7212 */ /* 0x000fe400078ec0ff */
[----:B------:R-:W-:Y:S02]  /*7270*/  LOP3.LUT R171, R171, R6, RZ, 0xc0, !PT ;  /* 0x00000006abab7212 */ /* 0x000fe400078ec0ff */
[----:B------:R-:W-:Y:S03]  /*7280*/  LOP3.LUT R168, R168, R5, RZ, 0xc0, !PT ;  /* 0x00000005a8a87212 */ /* 0x000fe600078ec0ff */
[----:B------:R-:W2:Y:S01]  /*7290*/  MUFU.EX2 R2, R2 ;  /* 0x0000000200027308 */ /* 0x000ea20000000800 */
[----:B------:R-:W-:Y:S01]  /*72a0*/  LOP3.LUT R186, R199, UR27, R186, 0x96, !PT ;  /* 0x0000001bc7ba7c12 */ /* 0x000fe2000f8e96ba */
[----:B------:R-:W-:Y:S04]  /*72b0*/  FFMA.FTZ R199, R17, UR4, -R197 ;  /* 0x0000000411c77c23 */ /* 0x000fe800080108c5 */
[----:B------:R-:W-:Y:S04]  /*72c0*/  IMAD.WIDE.U32 R186, R186, -0x2daee0ad, RZ ;  /* 0xd2511f53baba7825 */ /* 0x000fe800078e00ff */
[----:B------:R-:W3:Y:S01]  /*72d0*/  MUFU.EX2 R0, R0 ;  /* 0x0000000000007308 */ /* 0x000ee20000000800 */
[----:B-1----:R-:W-:Y:S02]  /*72e0*/  F2FP.F16.F32.PACK_AB R4, R192, R194 ;  /* 0x000000c2c004723e */ /* 0x002fe400000000ff */
[----:B------:R-:W-:Y:S02]  /*72f0*/  LOP3.LUT R184, R187, UR37, R184, 0x96, !PT ;  /* 0x00000025bbb87c12 */ /* 0x000fe4000f8e96b8 */
[----:B------:R-:W-:Y:S02]  /*7300*/  LOP3.LUT R169, R169, R4, RZ, 0xc0, !PT ;  /* 0x00000004a9a97212 */ /* 0x000fe400078ec0ff */
[----:B------:R-:W-:Y:S03]  /*7310*/  SHF.R.U32.HI R166, RZ, 0x10, R184 ;  /* 0x00000010ffa67819 */ /* 0x000fe600000116b8 */
[----:B------:R-:W-:Y:S01]  /*7320*/  MUFU.EX2 R198, R198 ;  /* 0x000000c600c67308 */ /* 0x000fe20000000800 */
        /* <DEDUP_REMOVED lines=11> */
[----:B------:R-:W-:Y:S01]  /*73e0*/  FMUL.FTZ R11, R0, R159 ;  /* 0x0000009f000b7220 */ /* 0x000fe20000410000 */
[----:B------:R-:W-:Y:S01]  /*73f0*/  LDSM.16.MT88.4 R160, [R228+0x12000] ;  /* 0x01200000e4a0783b */ /* 0x000fe20000004200 */
[----:B------:R-:W-:Y:S01]  /*7400*/  FMUL.FTZ R17, R2, R153 ;  /* 0x0000009902117220 */ /* 0x000fe20000410000 */
[C---:B------:R-:W-:Y:S01]  /*7410*/  FMUL.FTZ R18, R0.reuse, R154 ;  /* 0x0000009a00127220 */ /* 0x040fe20000410000 */
[C---:B------:R-:W-:Y:S01]  /*7420*/  FMUL.FTZ R19, R0.reuse, R155 ;  /* 0x0000009b00137220 */ /* 0x040fe20000410000 */
[C---:B------:R-:W-:Y:S01]  /*7430*/  HMMA.16816.F32 R4, R168.reuse, R172, R4 ;  /* 0x000000aca804723c */ /* 0x040fe20000001804 */
[----:B------:R-:W1:Y:S03]  /*7440*/  MUFU.EX2 R199, R199 ;  /* 0x000000c700c77308 */ /* 0x000e660000000800 */
[----:B------:R-:W2:Y:S01]  /*7450*/  LDSM.16.MT88.4 R156, [R224+0x10000] ;  /* 0x01000000e09c783b */ /* 0x000ea20000004200 */
[C---:B------:R-:W-:Y:S01]  /*7460*/  FMUL.FTZ R38, R0.reuse, R38 ;  /* 0x0000002600267220 */ /* 0x040fe20000410000 */
[C---:B------:R-:W-:Y:S05]  /*7470*/  HMMA.16816.F32 R8, R168.reuse, R174, R8 ;  /* 0x000000aea808723c */ /* 0x040fea0000001808 */
[----:B------:R-:W-:Y:S01]  /*7480*/  MUFU.EX2 R201, R201 ;  /* 0x000000c900c97308 */ /* 0x000fe20000000800 */
[C---:B------:R-:W-:Y:S01]  /*7490*/  FMUL.FTZ R39, R0.reuse, R39 ;  /* 0x0000002700277220 */ /* 0x040fe20000410000 */
[C---:B------:R-:W-:Y:S01]  /*74a0*/  FMUL.FTZ R42, R0.reuse, R42 ;  /* 0x0000002a002a7220 */ /* 0x040fe20000410000 */
[----:B------:R-:W-:Y:S01]  /*74b0*/  FMUL.FTZ R43, R0, R43 ;  /* 0x0000002b002b7220 */ /* 0x000fe20000410000 */
[----:B------:R-:W3:Y:S02]  /*74c0*/  LDSM.16.MT88.4 R172, [R226+0x12000] ;  /* 0x01200000e2ac783b */ /* 0x000ee40000004200 */
[C---:B------:R-:W-:Y:S02]  /*74d0*/  FMUL.FTZ R44, R2.reuse, R44 ;  /* 0x0000002c022c7220 */ /* 0x040fe40000410000 */
[C---:B------:R-:W-:Y:S02]  /*74e0*/  HMMA.16816.F32 R36, R168.reuse, R176, R36 ;  /* 0x000000b0a824723c */ /* 0x040fe40000001824 */
[----:B------:R-:W4:Y:S01]  /*74f0*/  MUFU.EX2 R200, R200 ;  /* 0x000000c800c87308 */ /* 0x000f220000000800 */
[----:B------:R-:W-:Y:S01]  /*7500*/  FMUL.FTZ R45, R2, R45 ;  /* 0x0000002d022d7220 */ /* 0x000fe20000410000 */
[C---:B------:R-:W-:Y:S01]  /*7510*/  FMUL.FTZ R46, R0.reuse, R46 ;  /* 0x0000002e002e7220 */ /* 0x040fe20000410000 */
[----:B------:R-:W-:Y:S01]  /*7520*/  FMUL.FTZ R47, R0, R47 ;  /* 0x0000002f002f7220 */ /* 0x000fe20000410000 */
[C---:B------:R-:W-:Y:S01]  /*7530*/  HMMA.16816.F32 R40, R168.reuse, R178, R40 ;  /* 0x000000b2a828723c */ /* 0x040fe20000001828 */
[----:B------:R-:W-:Y:S05]  /*7540*/  LDSM.16.MT88.4 R176, [R225+0x16000] ;  /* 0x01600000e1b0783b */ /* 0x000fea0000004200 */
[----:B------:R-:W-:Y:S01]  /*7550*/  MUFU.EX2 R202, R202 ;  /* 0x000000ca00ca7308 */ /* 0x000fe20000000800 */
[C---:B------:R-:W-:Y:S01]  /*7560*/  FMUL.FTZ R48, R2.reuse, R48 ;  /* 0x0000003002307220 */ /* 0x040fe20000410000 */
[C---:B------:R-:W-:Y:S03]  /*7570*/  HMMA.16816.F32 R44, R168.reuse, R180, R44 ;  /* 0x000000b4a82c723c */ /* 0x040fe6000000182c */
[----:B------:R-:W-:Y:S01]  /*7580*/  FMUL.FTZ R49, R2, R49 ;  /* 0x0000003102317220 */ /* 0x000fe20000410000 */
[C---:B------:R-:W-:Y:S01]  /*7590*/  FMUL.FTZ R50, R0.reuse, R50 ;  /* 0x0000003200327220 */ /* 0x040fe20000410000 */
[----:B------:R-:W-:Y:S01]  /*75a0*/  FMUL.FTZ R51, R0, R51 ;  /* 0x0000003300337220 */ /* 0x000fe20000410000 */
[C---:B------:R-:W-:Y:S02]  /*75b0*/  FMUL.FTZ R52, R2.reuse, R52 ;  /* 0x0000003402347220 */ /* 0x040fe40000410000 */
[----:B------:R-:W5:Y:S03]  /*75c0*/  MUFU.EX2 R203, R203 ;  /* 0x000000cb00cb7308 */ /* 0x000f660000000800 */
[----:B------:R-:W-:Y:S01]  /*75d0*/  FMUL.FTZ R53, R2, R53 ;  /* 0x0000003502357220 */ /* 0x000fe20000410000 */
[C---:B------:R-:W-:Y:S01]  /*75e0*/  FMUL.FTZ R54, R0.reuse, R54 ;  /* 0x0000003600367220 */ /* 0x040fe20000410000 */
[----:B------:R-:W-:Y:S01]  /*75f0*/  FMUL.FTZ R55, R0, R55 ;  /* 0x0000003700377220 */ /* 0x000fe20000410000 */
[C---:B------:R-:W-:Y:S01]  /*7600*/  HMMA.16816.F32 R48, R168.reuse, R182, R48 ;  /* 0x000000b6a830723c */ /* 0x040fe20000001830 */
[----:B------:R-:W-:Y:S02]  /*7610*/  LDSM.16.MT88.4 R180, [R228+0x12800] ;  /* 0x01280000e4b4783b */ /* 0x000fe40000004200 */
[C---:B------:R-:W-:Y:S01]  /*7620*/  FMUL.FTZ R56, R2.reuse, R56 ;  /* 0x0000003802387220 */ /* 0x040fe20000410000 */
[----:B------:R-:W-:Y:S01]  /*7630*/  FMUL.FTZ R57, R2, R57 ;  /* 0x0000003902397220 */ /* 0x000fe20000410000 */
[C---:B------:R-:W-:Y:S01]  /*7640*/  FMUL.FTZ R58, R0.reuse, R58 ;  /* 0x0000003a003a7220 */ /* 0x040fe20000410000 */
[C---:B--2---:R-:W-:Y:S01]  /*7650*/  HMMA.16816.F32 R52, R168.reuse, R156, R52 ;  /* 0x0000009ca834723c */ /* 0x044fe20000001834 */
[----:B------:R-:W-:Y:S04]  /*7660*/  MUFU.EX2 R204, R204 ;  /* 0x000000cc00cc7308 */ /* 0x000fe80000000800 */
[----:B------:R-:W-:Y:S01]  /*7670*/  FMUL.FTZ R59, R0, R59 ;  /* 0x0000003b003b7220 */ /* 0x000fe20000410000 */
[C---:B------:R-:W-:Y:S01]  /*7680*/  FMUL.FTZ R60, R2.reuse, R60 ;  /* 0x0000003c023c7220 */ /* 0x040fe20000410000 */
[----:B------:R-:W-:Y:S01]  /*7690*/  FMUL.FTZ R61, R2, R61 ;  /* 0x0000003d023d7220 */ /* 0x000fe20000410000 */
[C---:B------:R-:W-:Y:S03]  /*76a0*/  FMUL.FTZ R62, R0.reuse, R62 ;  /* 0x0000003e003e7220 */ /* 0x040fe60000410000 */
[----:B------:R-:W2:Y:S01]  /*76b0*/  MUFU.EX2 R205, R205 ;  /* 0x000000cd00cd7308 */ /* 0x000ea20000000800 */
[----:B------:R-:W-:Y:S01]  /*76c0*/  FMUL.FTZ R63, R0, R63 ;  /* 0x0000003f003f7220 */ /* 0x000fe20000410000 */
[C---:B------:R-:W-:Y:S01]  /*76d0*/  HMMA.16816.F32 R56, R168.reuse, R158, R56 ;  /* 0x0000009ea838723c */ /* 0x040fe20000001838 */
[----:B------:R-:W1:Y:S02]  /*76e0*/  LDSM.16.MT88.4 R156, [R225+0x12000] ;  /* 0x01200000e19c783b */ /* 0x000e640000004200 */
        /* <DEDUP_REMOVED lines=9> */
[C---:B------:R-:W-:Y:S01]  /*7780*/  HMMA.16816.F32 R64, R168.reuse, R162, R64 ;  /* 0x000000a2a840723c */ /* 0x040fe20000001840 */
[----:B------:R-:W4:Y:S02]  /*7790*/  LDSM.16.MT88.4 R160, [R224+0x12000] ;  /* 0x01200000e0a0783b */ /* 0x000f240000004200 */
[C---:B------:R-:W-:Y:S01]  /*77a0*/  FMUL.FTZ R72, R2.reuse, R72 ;  /* 0x0000004802487220 */ /* 0x040fe20000410000 */
[----:B------:R-:W-:Y:S01]  /*77b0*/  FMUL.FTZ R73, R2, R73 ;  /* 0x0000004902497220 */ /* 0x000fe20000410000 */
[C---:B------:R-:W-:Y:S01]  /*77c0*/  FMUL.FTZ R74, R0.reuse, R74 ;  /* 0x0000004a004a7220 */ /* 0x040fe20000410000 */
[C---:B---3--:R-:W-:Y:S05]  /*77d0*/  HMMA.16816.F32 R68, R168.reuse, R172, R68 ;  /* 0x000000aca844723c */ /* 0x048fea0000001844 */
[----:B------:R-:W-:Y:S01]  /*77e0*/  FMUL.FTZ R75, R0, R75 ;  /* 0x0000004b004b7220 */ /* 0x000fe20000410000 */
[C---:B------:R-:W-:Y:S01]  /*77f0*/  FMUL.FTZ R76, R2.reuse, R76 ;  /* 0x0000004c024c7220 */ /* 0x040fe20000410000 */
[----:B------:R-:W-:Y:S01]  /*7800*/  FMUL.FTZ R77, R2, R77 ;  /* 0x0000004d024d7220 */ /* 0x000fe20000410000 */
[C---:B------:R-:W-:Y:S03]  /*7810*/  FMUL.FTZ R78, R0.reuse, R78 ;  /* 0x0000004e004e7220 */ /* 0x040fe60000410000 */
[----:B------:R-:W-:Y:S01]  /*7820*/  FMUL.FTZ R79, R0, R79 ;  /* 0x0000004f004f7220 */ /* 0x000fe20000410000 */
[C---:B------:R-:W-:Y:S01]  /*7830*/  HMMA.16816.F32 R72, R168.reuse, R174, R72 ;  /* 0x000000aea848723c */ /* 0x040fe20000001848 */
[----:B------:R-:W3:Y:S02]  /*7840*/  LDSM.16.MT88.4 R172, [R228+0x14000] ;  /* 0x01400000e4ac783b */ /* 0x000ee40000004200 */
[C---:B------:R-:W-:Y:S01]  /*7850*/  FMUL.FTZ R80, R2.reuse, R80 ;  /* 0x0000005002507220 */ /* 0x040fe20000410000 */
[----:B------:R-:W-:Y:S01]  /*7860*/  FMUL.FTZ R81, R2, R81 ;  /* 0x0000005102517220 */ /* 0x000fe20000410000 */
[C---:B------:R-:W-:Y:S01]  /*7870*/  FMUL.FTZ R82, R0.reuse, R82 ;  /* 0x0000005200527220 */ /* 0x040fe20000410000 */
[C---:B-1----:R-:W-:Y:S05]  /*7880*/  HMMA.16816.F32 R76, R168.reuse, R156, R76 ;  /* 0x0000009ca84c723c */ /* 0x042fea000000184c */
[----:B------:R-:W-:Y:S01]  /*7890*/  FMUL.FTZ R83, R0, R83 ;  /* 0x0000005300537220 */ /* 0x000fe20000410000 */
[C---:B------:R-:W-:Y:S01]  /*78a0*/  FMUL.FTZ R84, R2.reuse, R84 ;  /* 0x0000005402547220 */ /* 0x040fe20000410000 */
[----:B------:R-:W-:Y:S01]  /*78b0*/  FMUL.FTZ R85, R2, R85 ;  /* 0x0000005502557220 */ /* 0x000fe20000410000 */
[C---:B------:R-:W-:Y:S03]  /*78c0*/  FMUL.FTZ R86, R0.reuse, R86 ;  /* 0x0000005600567220 */ /* 0x040fe60000410000 */
[----:B------:R-:W-:Y:S01]  /*78d0*/  FMUL.FTZ R87, R0, R87 ;  /* 0x0000005700577220 */ /* 0x000fe20000410000 */
[C---:B------:R-:W-:Y:S01]  /*78e0*/  HMMA.16816.F32 R80, R168.reuse, R158, R80 ;  /* 0x0000009ea850723c */ /* 0x040fe20000001850 */
[----:B------:R-:W1:Y:S02]  /*78f0*/  LDSM.16.MT88.4 R156, [R226+0x14000] ;  /* 0x01400000e29c783b */ /* 0x000e640000004200 */
[C---:B------:R-:W-:Y:S01]  /*7900*/  FMUL.FTZ R88, R2.reuse, R88 ;  /* 0x0000005802587220 */ /* 0x040fe20000410000 */
[----:B------:R-:W-:Y:S01]  /*7910*/  FMUL.FTZ R89, R2, R89 ;  /* 0x0000005902597220 */ /* 0x000fe20000410000 */
[C---:B------:R-:W-:Y:S01]  /*7920*/  FMUL.FTZ R90, R0.reuse, R90 ;  /* 0x0000005a005a7220 */ /* 0x040fe20000410000 */
[C---:B----4-:R-:W-:Y:S05]  /*7930*/  HMMA.16816.F32 R84, R168.reuse, R160, R84 ;  /* 0x000000a0a854723c */ /* 0x050fea0000001854 */
        /* <DEDUP_REMOVED lines=49> */
[C---:B------:R-:W-:Y:S03]  /*7c50*/  HMMA.16816.F32 R120, R168.reuse, R174, R120 ;  /* 0x000000aea878723c */ /* 0x040fe60000001878 */
[C---:B------:R-:W-:Y:S01]  /*7c60*/  FMUL.FTZ R128, R2.reuse, R128 ;  /* 0x0000008002807220 */ /* 0x040fe20000410000 */
[----:B------:R-:W-:Y:S01]  /*7c70*/  FMUL.FTZ R129, R2, R129 ;  /* 0x0000008102817220 */ /* 0x000fe20000410000 */
[C---:B------:R-:W-:Y:S01]  /*7c80*/  FMUL.FTZ R130, R0.reuse, R130 ;  /* 0x0000008200827220 */ /* 0x040fe20000410000 */
[C---:B-1----:R-:W-:Y:S05]  /*7c90*/  HMMA.16816.F32 R124, R168.reuse, R156, R124 ;  /* 0x0000009ca87c723c */ /* 0x042fea000000187c */
[----:B------:R-:W-:Y:S01]  /*7ca0*/  FMUL.FTZ R131, R0, R131 ;  /* 0x0000008300837220 */ /* 0x000fe20000410000 */
[----:B------:R-:W-:Y:S01]  /*7cb0*/  LOP3.LUT R172, R186, 0xff, RZ, 0xc0, !PT ;  /* 0x000000ffbaac7812 */ /* 0x000fe200078ec0ff */
[C---:B------:R-:W-:Y:S01]  /*7cc0*/  FMUL.FTZ R132, R2.reuse, R132 ;  /* 0x0000008402847220 */ /* 0x040fe20000410000 */
[----:B------:R-:W-:Y:S03]  /*7cd0*/  FMUL.FTZ R133, R2, R133 ;  /* 0x0000008502857220 */ /* 0x000fe60000410000 */
[C---:B------:R-:W-:Y:S01]  /*7ce0*/  FMUL.FTZ R134, R0.reuse, R134 ;  /* 0x0000008600867220 */ /* 0x040fe20000410000 */
[C---:B------:R-:W-:Y:S01]  /*7cf0*/  HMMA.16816.F32 R128, R168.reuse, R158, R128 ;  /* 0x0000009ea880723c */ /* 0x040fe20000001880 */
[----:B------:R-:W1:Y:S02]  /*7d00*/  LDSM.16.MT88.4 R156, [R224+0x16000] ;  /* 0x01600000e09c783b */ /* 0x000e640000004200 */
[----:B------:R-:W-:Y:S01]  /*7d10*/  FMUL.FTZ R135, R0, R135 ;  /* 0x0000008700877220 */ /* 0x000fe20000410000 */
[C---:B------:R-:W-:Y:S01]  /*7d20*/  FMUL.FTZ R136, R2.reuse, R136 ;  /* 0x0000008802887220 */ /* 0x040fe20000410000 */
[----:B------:R-:W-:Y:S01]  /*7d30*/  FMUL.FTZ R137, R2, R137 ;  /* 0x0000008902897220 */ /* 0x000fe20000410000 */
[C---:B------:R-:W-:Y:S01]  /*7d40*/  FMUL.FTZ R138, R0.reuse, R138 ;  /* 0x0000008a008a7220 */ /* 0x040fe20000410000 */
[----:B------:R-:W-:Y:S01]  /*7d50*/  FMUL.FTZ R139, R0, R139 ;  /* 0x0000008b008b7220 */ /* 0x000fe20000410000 */
[----:B------:R-:W-:Y:S02]  /*7d60*/  FMUL.FTZ R16, R2, R152 ;  /* 0x0000009802107220 */ /* 0x000fe40000410000 */
[C---:B----4-:R-:W-:Y:S03]  /*7d70*/  HMMA.16816.F32 R132, R168.reuse, R160, R132 ;  /* 0x000000a0a884723c */ /* 0x050fe60000001884 */
[----:B------:R-:W-:Y:S01]  /*7d80*/  LOP3.LUT R152, R184, 0xffff, RZ, 0xc0, !PT ;  /* 0x0000ffffb8987812 */ /* 0x000fe200078ec0ff */
[C---:B------:R-:W-:Y:S01]  /*7d90*/  FMUL.FTZ R140, R2.reuse, R140 ;  /* 0x0000008c028c7220 */ /* 0x040fe20000410000 */
[----:B------:R-:W-:Y:S01]  /*7da0*/  FMUL.FTZ R141, R2, R141 ;  /* 0x0000008d028d7220 */ /* 0x000fe20000410000 */
[C---:B------:R-:W-:Y:S05]  /*7db0*/  HMMA.16816.F32 R136, R168.reuse, R162, R136 ;  /* 0x000000a2a888723c */ /* 0x040fea0000001888 */
[C---:B------:R-:W-:Y:S01]  /*7dc0*/  FMUL.FTZ R142, R0.reuse, R142 ;  /* 0x0000008e008e7220 */ /* 0x040fe20000410000 */
[----:B------:R-:W-:Y:S01]  /*7dd0*/  FMUL.FTZ R143, R0, R143 ;  /* 0x0000008f008f7220 */ /* 0x000fe20000410000 */
[----:B------:R-:W-:Y:S01]  /*7de0*/  SHF.R.U32.HI R13, RZ, 0x8, R152 ;  /* 0x00000008ff0d7819 */ /* 0x000fe20000011698 */
[----:B------:R-:W-:Y:S01]  /*7df0*/  FMUL.FTZ R144, R2, R144 ;  /* 0x0000009002907220 */ /* 0x000fe20000410000 */
[----:B------:R-:W3:Y:S02]  /*7e00*/  LDSM.16.MT88.4 R152, [R228+0x10800] ;  /* 0x01080000e498783b */ /* 0x000ee40000004200 */
[----:B------:R-:W-:Y:S01]  /*7e10*/  LOP3.LUT R162, R186, 0xffff, RZ, 0xc0, !PT ;  /* 0x0000ffffbaa27812 */ /* 0x000fe200078ec0ff */
[----:B------:R-:W-:Y:S01]  /*7e20*/  FMUL.FTZ R145, R2, R145 ;  /* 0x0000009102917220 */ /* 0x000fe20000410000 */
[C---:B------:R-:W-:Y:S03]  /*7e30*/  HMMA.16816.F32 R140, R168.reuse, R176, R140 ;  /* 0x000000b0a88c723c */ /* 0x040fe6000000188c */
[--C-:B------:R-:W-:Y:S01]  /*7e40*/  SHF.R.U32.HI R160, RZ, 0x10, R186.reuse ;  /* 0x00000010ffa07819 */ /* 0x100fe200000116ba */
[C---:B------:R-:W-:Y:S01]  /*7e50*/  FMUL.FTZ R146, R0.reuse, R146 ;  /* 0x0000009200927220 */ /* 0x040fe20000410000 */
[----:B------:R-:W-:Y:S01]  /*7e60*/  SHF.R.U32.HI R161, RZ, 0x18, R186 ;  /* 0x00000018ffa17819 */ /* 0x000fe200000116ba */
[C---:B------:R-:W-:Y:S01]  /*7e70*/  HMMA.16816.F32 R16, R168.reuse, R178, R16 ;  /* 0x000000b2a810723c */ /* 0x040fe20000001810 */
[----:B------:R-:W-:Y:S04]  /*7e80*/  LDSM.16.MT88.4 R176, [R224+0x10800] ;  /* 0x01080000e0b0783b */ /* 0x000fe80000004200 */
[----:B------:R-:W-:Y:S01]  /*7e90*/  SHF.R.U32.HI R162, RZ, 0x8, R162 ;  /* 0x00000008ffa27819 */ /* 0x000fe200000116a2 */
[----:B------:R-:W-:Y:S01]  /*7ea0*/  FMUL.FTZ R147, R0, R147 ;  /* 0x0000009300937220 */ /* 0x000fe20000410000 */
[----:B------:R-:W-:Y:S01]  /*7eb0*/  LOP3.LUT R160, R160, 0xff, RZ, 0xc0, !PT ;  /* 0x000000ffa0a07812 */ /* 0x000fe200078ec0ff */
[----:B------:R-:W-:Y:S03]  /*7ec0*/  FMUL.FTZ R14, R0, R150 ;  /* 0x00000096000e7220 */ /* 0x000fe60000410000 */
[----:B------:R-:W-:Y:S01]  /*7ed0*/  PRMT R172, R172, 0x5410, R162 ;  /* 0x00005410acac7816 */ /* 0x000fe200000000a2 */
[----:B------:R-:W-:Y:S01]  /*7ee0*/  FMUL.FTZ R15, R0, R151 ;  /* 0x00000097000f7220 */ /* 0x000fe20000410000 */
[C---:B-1----:R-:W-:Y:S03]  /*7ef0*/  HMMA.16816.F32 R144, R168.reuse, R156, R144 ;  /* 0x0000009ca890723c */ /* 0x042fe60000001890 */
[----:B------:R-:W-:Y:S01]  /*7f00*/  PRMT R12, R160, 0x5410, R161 ;  /* 0x00005410a00c7816 */ /* 0x000fe200000000a1 */
[----:B------:R-:W-:Y:S01]  /*7f10*/  FFMA.FTZ R193, R2, R247, R193 ;  /* 0x000000f702c17223 */ /* 0x000fe200000100c1 */
[----:B------:R-:W1:Y:S01]  /*7f20*/  LDSM.16.MT88.4 R160, [R226+0x10800] ;  /* 0x01080000e2a0783b */ /* 0x000e620000004200 */
[----:B------:R-:W-:Y:S01]  /*7f30*/  LOP3.LUT R165, R184, 0xff, RZ, 0xc0, !PT ;  /* 0x000000ffb8a57812 */ /* 0x000fe200078ec0ff */
[----:B------:R-:W-:Y:S01]  /*7f40*/  FFMA.FTZ R194, R0, R246, R194 ;  /* 0x000000f600c27223 */ /* 0x000fe200000100c2 */
[----:B------:R-:W-:Y:S03]  /*7f50*/  SHF.R.U32.HI R184, RZ, 0x18, R184 ;  /* 0x00000018ffb87819 */ /* 0x000fe600000116b8 */
[----:B------:R-:W-:Y:S01]  /*7f60*/  LOP3.LUT R166, R166, 0xff, RZ, 0xc0, !PT ;  /* 0x000000ffa6a67812 */ /* 0x000fe200078ec0ff */
[----:B------:R-:W-:Y:S01]  /*7f70*/  FADD.FTZ R193, R191, R193 ;  /* 0x000000c1bfc17221 */ /* 0x000fe20000010000 */
[----:B------:R-:W-:Y:S01]  /*7f80*/  PRMT R165, R165, 0x5410, R13 ;  /* 0x00005410a5a57816 */ /* 0x000fe2000000000d */
[----:B------:R-:W-:Y:S01]  /*7f90*/  FMUL.FTZ R13, R2, R149 ;  /* 0x00000095020d7220 */ /* 0x000fe20000410000 */
[--C-:B------:R-:W-:Y:S01]  /*7fa0*/  HSET2.LE.AND R157, R172, R195.reuse, PT ;  /* 0x000000c3ac9d7233 */ /* 0x100fe20003803000 */
[----:B------:R-:W-:Y:S01]  /*7fb0*/  FADD.FTZ R194, R192, R194 ;  /* 0x000000c2c0c27221 */ /* 0x000fe20000010000 */
[----:B------:R-:W-:Y:S01]  /*7fc0*/  PRMT R149, R166, 0x5410, R184 ;  /* 0x00005410a6957816 */ /* 0x000fe200000000b8 */
[----:B------:R-:W4:Y:S01]  /*7fd0*/  LDSM.16.MT88.4 R172, [R225+0x10800] ;  /* 0x01080000e1ac783b */ /* 0x000f220000004200 */
[--C-:B------:R-:W-:Y:S01]  /*7fe0*/  HSET2.LE.AND R156, R12, R195.reuse, PT ;  /* 0x000000c30c9c7233 */ /* 0x100fe20003803000 */
[----:B------:R-:W-:Y:S01]  /*7ff0*/  FMUL.FTZ R12, R2, R148 ;  /* 0x00000094020c7220 */ /* 0x000fe20000410000 */
[--C-:B------:R-:W-:Y:S01]  /*8000*/  HSET2.LE.AND R148, R165, R195.reuse, PT ;  /* 0x000000c3a5947233 */ /* 0x100fe20003803000 */
[----:B------:R-:W-:Y:S01]  /*8010*/  FADD.FTZ R193, R167, R193 ;  /* 0x000000c1a7c17221 */ /* 0x000fe20000010000 */
[--C-:B------:R-:W-:Y:S01]  /*8020*/  HSET2.LE.AND R149, R149, R195.reuse, PT ;  /* 0x000000c395957233 */ /* 0x100fe20003803000 */
[----:B------:R-:W-:Y:S01]  /*8030*/  FADD.FTZ R194, R189, R194 ;  /* 0x000000c2bdc27221 */ /* 0x000fe20000010000 */
[----:B------:R-:W-:Y:S01]  /*8040*/  F2FP.F16.F32.PACK_AB R150, R199, R198 ;  /* 0x000000c6c796723e */ /* 0x000fe200000000ff */
[----:B------:R-:W4:Y:S01]  /*8050*/  LDSM.16.MT88.4 R184, [R226+0x12800] ;  /* 0x01280000e2b8783b */ /* 0x000f220000004200 */
[----:B------:R-:W-:Y:S03]  /*8060*/  HMMA.16816.F32 R12, R168, R158, R12 ;  /* 0x0000009ea80c723c */ /* 0x000fe6000000180c */
[----:B------:R-:W-:Y:S01]  /*8070*/  F2FP.F16.F32.PACK_AB R151, R200, R201 ;  /* 0x000000c9c897723e */ /* 0x000fe200000000ff */
[----:B------:R-:W-:Y:S01]  /*8080*/  FADD.FTZ R193, R188, R193 ;  /* 0x000000c1bcc17221 */ /* 0x000fe20000010000 */
[----:B-----5:R-:W-:Y:S01]  /*8090*/  F2FP.F16.F32.PACK_AB R166, R203, R202 ;  /* 0x000000cacba6723e */ /* 0x020fe200000000ff */
[----:B------:R-:W-:Y:S01]  /*80a0*/  FADD.FTZ R194, R190, R194 ;  /* 0x000000c2bec27221 */ /* 0x000fe20000010000 */
[----:B--2---:R-:W-:Y:S01]  /*80b0*/  F2FP.F16.F32.PACK_AB R165, R205, R204 ;  /* 0x000000cccda5723e */ /* 0x004fe200000000ff */
[----:B------:R-:W-:Y:S03]  /*80c0*/  LDSM.16.MT88.4 R168, [R224+0x12800] ;  /* 0x01280000e0a8783b */ /* 0x000fe60000004200 */
[----:B------:R-:W-:Y:S01]  /*80d0*/  LOP3.LUT R150, R157, R150, RZ, 0xc0, !PT ;  /* 0x000000969d967212 */ /* 0x000fe200078ec0ff */
[----:B------:R-:W-:Y:S01]  /*80e0*/  FADD.FTZ R193, R202, R193 ;  /* 0x000000c1cac17221 */ /* 0x000fe20000010000 */
[----:B------:R-:W-:Y:S01]  /*80f0*/  LOP3.LUT R151, R156, R151, RZ, 0xc0, !PT ;  /* 0x000000979c977212 */ /* 0x000fe200078ec0ff */
[----:B------:R-:W-:Y:S01]  /*8100*/  FADD.FTZ R194, R204, R194 ;  /* 0x000000c2ccc27221 */ /* 0x000fe20000010000 */
[----:B------:R-:W-:Y:S01]  /*8110*/  LOP3.LUT R148, R148, R166, RZ, 0xc0, !PT ;  /* 0x000000a694947212 */ /* 0x000fe200078ec0ff */
[----:B------:R-:W2:Y:S01]  /*8120*/  LDSM.16.MT88.4 R156, [R225+0x12800] ;  /* 0x01280000e19c783b */ /* 0x000ea20000004200 */
[----:B------:R-:W-:Y:S01]  /*8130*/  LOP3.LUT R149, R149, R165, RZ, 0xc0, !PT ;  /* 0x000000a595957212 */ /* 0x000fe200078ec0ff */
[----:B------:R-:W-:Y:S01]  /*8140*/  FFMA.FTZ R166, R24, UR4, -R197 ;  /* 0x0000000418a67c23 */ /* 0x000fe200080108c5 */
[----:B------:R-:W-:Y:S01]  /*8150*/  MOV R165, UR39 ;  /* 0x0000002700a57c02 */ /* 0x000fe20008000f00 */
[----:B------:R-:W-:Y:S01]  /*8160*/  FADD.FTZ R193, R203, R193 ;  /* 0x000000c1cbc17221 */ /* 0x000fe20000010000 */
[----:B------:R-:W-:Y:S01]  /*8170*/  MOV R0, R3 ;  /* 0x0000000300007202 */ /* 0x000fe20000000f00 */
[----:B------:R-:W-:Y:S01]  /*8180*/  FADD.FTZ R194, R205, R194 ;  /* 0x000000c2cdc27221 */ /* 0x000fe20000010000 */
[----:B------:R-:W-:Y:S01]  /*8190*/  MOV R2, R164 ;  /* 0x000000a400027202 */ /* 0x000fe20000000f00 */
[C---:B---3--:R-:W-:Y:S01]  /*81a0*/  HMMA.16816.F32 R4, R148.reuse, R152, R4 ;  /* 0x000000989404723c */ /* 0x048fe20000001804 */
[----:B------:R-:W-:Y:S04]  /*81b0*/  MUFU.EX2 R166, R166 ;  /* 0x000000a600a67308 */ /* 0x000fe80000000800 */
[----:B------:R-:W-:Y:S01]  /*81c0*/  FADD.FTZ R193, R198, R193 ;  /* 0x000000c1c6c17221 */ /* 0x000fe20000010000 */
[C---:B------:R-:W-:Y:S01]  /*81d0*/  HMMA.16816.F32 R8, R148.reuse, R154, R8 ;  /* 0x0000009a9408723c */ /* 0x040fe20000001808 */
[----:B------:R-:W3:Y:S04]  /*81e0*/  LDSM.16.MT88.4 R152, [R228+0x14800] ;  /* 0x01480000e498783b */ /* 0x000ee80000004200 */
[----:B------:R-:W-:Y:S01]  /*81f0*/  FADD.FTZ R194, R201, R194 ;  /* 0x000000c2c9c27221 */ /* 0x000fe20000010000 */
[C---:B-1----:R-:W-:Y:S05]  /*8200*/  HMMA.16816.F32 R36, R148.reuse, R160, R36 ;  /* 0x000000a09424723c */ /* 0x042fea0000001824 */
[----:B------:R-:W-:Y:S01]  /*8210*/  FADD.FTZ R193, R199, R193 ;  /* 0x000000c1c7c17221 */ /* 0x000fe20000010000 */
[C---:B------:R-:W-:Y:S01]  /*8220*/  HMMA.16816.F32 R40, R148.reuse, R162, R40 ;  /* 0x000000a29428723c */ /* 0x040fe20000001828 */
[----:B------:R-:W1:Y:S04]  /*8230*/  LDSM.16.MT88.4 R160, [R226+0x14800] ;  /* 0x01480000e2a0783b */ /* 0x000e680000004200 */
[----:B------:R-:W-:Y:S01]  /*8240*/  FADD.FTZ R194, R200, R194 ;  /* 0x000000c2c8c27221 */ /* 0x000fe20000010000 */
[C---:B----4-:R-:W-:Y:S06]  /*8250*/  HMMA.16816.F32 R44, R148.reuse, R172, R44 ;  /* 0x000000ac942c723c */ /* 0x050fec000000182c */
[C---:B------:R-:W-:Y:S01]  /*8260*/  HMMA.16816.F32 R48, R148.reuse, R174, R48 ;  /* 0x000000ae9430723c */ /* 0x040fe20000001830 */
[----:B------:R-:W4:Y:S05]  /*8270*/  LDSM.16.MT88.4 R172, [R225+0x14800] ;  /* 0x01480000e1ac783b */ /* 0x000f2a0000004200 */
[C---:B------:R-:W-:Y:S06]  /*8280*/  HMMA.16816.F32 R52, R148.reuse, R176, R52 ;  /* 0x000000b09434723c */ /* 0x040fec0000001834 */
[C---:B------:R-:W-:Y:S06]  /*8290*/  HMMA.16816.F32 R56, R148.reuse, R178, R56 ;  /* 0x000000b29438723c */ /* 0x040fec0000001838 */
[C---:B------:R-:W-:Y:S05]  /*82a0*/  HMMA.16816.F32 R60, R148.reuse, R180, R60 ;  /* 0x000000b4943c723c */ /* 0x040fea000000183c */
[--C-:B------:R-:W-:Y:S01]  /*82b0*/  FFMA.FTZ R178, R27, UR4, -R196.reuse ;  /* 0x000000041bb27c23 */ /* 0x100fe200080108c4 */
[C---:B------:R-:W-:Y:S05]  /*82c0*/  HMMA.16816.F32 R64, R148.reuse, R182, R64 ;  /* 0x000000b69440723c */ /* 0x040fea0000001840 */
[--C-:B------:R-:W-:Y:S01]  /*82d0*/  FFMA.FTZ R179, R20, UR4, -R197.reuse ;  /* 0x0000000414b37c23 */ /* 0x100fe200080108c5 */
[C---:B------:R-:W-:Y:S01]  /*82e0*/  HMMA.16816.F32 R68, R148.reuse, R184, R68 ;  /* 0x000000b89444723c */ /* 0x040fe20000001844 */
[----:B------:R-:W-:Y:S04]  /*82f0*/  MUFU.EX2 R178, R178 ;  /* 0x000000b200b27308 */ /* 0x000fe80000000800 */
[----:B------:R-:W-:Y:S01]  /*8300*/  FFMA.FTZ R180, R21, UR4, -R197 ;  /* 0x0000000415b47c23 */ /* 0x000fe200080108c5 */
[C---:B------:R-:W-:Y:S05]  /*8310*/  HMMA.16816.F32 R72, R148.reuse, R186, R72 ;  /* 0x000000ba9448723c */ /* 0x040fea0000001848 */
[----:B------:R-:W5:Y:S01]  /*8320*/  MUFU.EX2 R179, R179 ;  /* 0x000000b300b37308 */ /* 0x000f620000000800 */
[----:B------:R-:W-:Y:S01]  /*8330*/  FFMA.FTZ R181, R22, UR4, -R196 ;  /* 0x0000000416b57c23 */ /* 0x000fe200080108c4 */
[C---:B--2---:R-:W-:Y:S08]  /*8340*/  HMMA.16816.F32 R76, R148.reuse, R156, R76 ;  /* 0x0000009c944c723c */ /* 0x044ff0000000184c */
[----:B------:R-:W2:Y:S01]  /*8350*/  MUFU.EX2 R180, R180 ;  /* 0x000000b400b47308 */ /* 0x000ea20000000800 */
[C---:B------:R-:W-:Y:S01]  /*8360*/  HMMA.16816.F32 R80, R148.reuse, R158, R80 ;  /* 0x0000009e9450723c */ /* 0x040fe20000001850 */
[----:B------:R-:W4:Y:S05]  /*8370*/  LDSM.16.MT88.4 R156, [R224+0x14800] ;  /* 0x01480000e09c783b */ /* 0x000f2a0000004200 */
[C---:B------:R-:W-:Y:S03]  /*8380*/  HMMA.16816.F32 R84, R148.reuse, R168, R84 ;  /* 0x000000a89454723c */ /* 0x040fe60000001854 */
[----:B------:R-:W4:Y:S02]  /*8390*/  MUFU.EX2 R181, R181 ;  /* 0x000000b500b57308 */ /* 0x000f240000000800 */
[----:B-----5:R-:W-:Y:S01]  /*83a0*/  FADD.FTZ R193, R179, R193 ;  /* 0x000000c1b3c17221 */ /* 0x020fe20000010000 */
[C---:B------:R-:W-:Y:S01]  /*83b0*/  HMMA.16816.F32 R88, R148.reuse, R170, R88 ;  /* 0x000000aa9458723c */ /* 0x040fe20000001858 */
[----:B------:R-:W5:Y:S04]  /*83c0*/  LDSM.16.MT88.4 R168, [R228+0x16800] ;  /* 0x01680000e4a8783b */ /* 0x000f680000004200 */
[----:B--2---:R-:W-:Y:S01]  /*83d0*/  FADD.FTZ R193, R180, R193 ;  /* 0x000000c1b4c17221 */ /* 0x004fe20000010000 */
[C---:B---3--:R-:W-:Y:S05]  /*83e0*/  HMMA.16816.F32 R92, R148.reuse, R152, R92 ;  /* 0x00000098945c723c */ /* 0x048fea000000185c */
[----:B------:R-:W-:Y:S01]  /*83f0*/  FADD.FTZ R193, R166, R193 ;  /* 0x000000c1a6c17221 */ /* 0x000fe20000010000 */
[C---:B------:R-:W-:Y:S05]  /*8400*/  HMMA.16816.F32 R96, R148.reuse, R154, R96 ;  /* 0x0000009a9460723c */ /* 0x040fea0000001860 */
[----:B------:R-:W-:Y:S01]  /*8410*/  LOP3.LUT R152, R251, UR33, R165, 0x96, !PT ;  /* 0x00000021fb987c12 */ /* 0x000fe2000f8e96a5 */
[C---:B-1----:R-:W-:Y:S05]  /*8420*/  HMMA.16816.F32 R100, R148.reuse, R160, R100 ;  /* 0x000000a09464723c */ /* 0x042fea0000001864 */
[----:B------:R-:W-:Y:S01]  /*8430*/  IMAD.WIDE.U32 R176, R152, -0x326172a9, RZ ;  /* 0xcd9e8d5798b07825 */ /* 0x000fe200078e00ff */
[C---:B------:R-:W-:Y:S01]  /*8440*/  HMMA.16816.F32 R104, R148.reuse, R162, R104 ;  /* 0x000000a29468723c */ /* 0x040fe20000001868 */
[----:B------:R-:W1:Y:S04]  /*8450*/  LDSM.16.MT88.4 R152, [R226+0x16800] ;  /* 0x01680000e298783b */ /* 0x000e680000004200 */
[----:B------:R-:W-:Y:S01]  /*8460*/  LOP3.LUT R161, R177, UR21, R248, 0x96, !PT ;  /* 0x00000015b1a17c12 */ /* 0x000fe2000f8e96f8 */
[C---:B----4-:R-:W-:Y:S05]  /*8470*/  HMMA.16816.F32 R108, R148.reuse, R172, R108 ;  /* 0x000000ac946c723c */ /* 0x050fea000000186c */
[----:B------:R-:W-:Y:S01]  /*8480*/  LOP3.LUT R160, R207, UR19, R176, 0x96, !PT ;  /* 0x00000013cfa07c12 */ /* 0x000fe2000f8e96b0 */
[C---:B------:R-:W-:Y:S01]  /*8490*/  HMMA.16816.F32 R112, R148.reuse, R174, R112 ;  /* 0x000000ae9470723c */ /* 0x040fe20000001870 */
[----:B------:R-:W-:Y:S04]  /*84a0*/  LDSM.16.MT88.4 R172, [R224+0x11000] ;  /* 0x01100000e0ac783b */ /* 0x000fe80000004200 */
[----:B------:R-:W-:Y:S01]  /*84b0*/  IMAD.WIDE.U32 R186, R161, -0x2daee0ad, RZ ;  /* 0xd2511f53a1ba7825 */ /* 0x000fe200078e00ff */
[C---:B------:R-:W-:Y:S05]  /*84c0*/  HMMA.16816.F32 R116, R148.reuse, R156, R116 ;  /* 0x0000009c9474723c */ /* 0x040fea0000001874 */
[----:B------:R-:W-:Y:S01]  /*84d0*/  IMAD.WIDE.U32 R160, R160, -0x2daee0ad, RZ ;  /* 0xd2511f53a0a07825 */ /* 0x000fe200078e00ff */
[C---:B------:R-:W-:Y:S05]  /*84e0*/  HMMA.16816.F32 R120, R148.reuse, R158, R120 ;  /* 0x0000009e9478723c */ /* 0x040fea0000001878 */
[----:B------:R-:W-:Y:S01]  /*84f0*/  LOP3.LUT R186, R161, UR16, R186, 0x96, !PT ;  /* 0x00000010a1ba7c12 */ /* 0x000fe2000f8e96ba */
[C---:B-----5:R-:W-:Y:S05]  /*8500*/  HMMA.16816.F32 R124, R148.reuse, R168, R124 ;  /* 0x000000a8947c723c */ /* 0x060fea000000187c */
[----:B------:R-:W-:Y:S01]  /*8510*/  LOP3.LUT R24, R187, UR18, R244, 0x96, !PT ;  /* 0x00000012bb187c12 */ /* 0x000fe2000f8e96f4 */
[C---:B------:R-:W-:Y:S05]  /*8520*/  HMMA.16816.F32 R128, R148.reuse, R170, R128 ;  /* 0x000000aa9480723c */ /* 0x040fea0000001880 */
[----:B------:R-:W-:Y:S01]  /*8530*/  FFMA.FTZ R176, R25, UR4, -R197 ;  /* 0x0000000419b07c23 */ /* 0x000fe200080108c5 */
[C---:B-1----:R-:W-:Y:S05]  /*8540*/  HMMA.16816.F32 R132, R148.reuse, R152, R132 ;  /* 0x000000989484723c */ /* 0x042fea0000001884 */
[----:B------:R-:W-:Y:S01]  /*8550*/  IMAD.WIDE.U32 R24, R24, -0x326172a9, RZ ;  /* 0xcd9e8d5718187825 */ /* 0x000fe200078e00ff */
[C---:B------:R-:W-:Y:S01]  /*8560*/  HMMA.16816.F32 R136, R148.reuse, R154, R136 ;  /* 0x0000009a9488723c */ /* 0x040fe20000001888 */
[----:B------:R-:W1:Y:S04]  /*8570*/  MUFU.EX2 R176, R176 ;  /* 0x000000b000b07308 */ /* 0x000e680000000800 */
[----:B------:R-:W-:Y:S06]  /*8580*/  IMAD.WIDE.U32 R186, R186, -0x326172a9, RZ ;  /* 0xcd9e8d57baba7825 */ /* 0x000fec00078e00ff */
[----:B------:R-:W-:Y:S01]  /*8590*/  FFMA.FTZ R177, R26, UR4, -R196 ;  /* 0x000000041ab17c23 */ /* 0x000fe200080108c4 */
[----:B------:R-:W-:Y:S02]  /*85a0*/  LOP3.LUT R156, R25, UR17, R206, 0x96, !PT ;  /* 0x00000011199c7c12 */ /* 0x000fe4000f8e96ce */
[----:B------:R-:W-:Y:S03]  /*85b0*/  LOP3.LUT R184, R187, UR15, R24, 0x96, !PT ;  /* 0x0000000fbbb87c12 */ /* 0x000fe6000f8e9618 */
[----:B------:R-:W-:Y:S01]  /*85c0*/  MUFU.EX2 R177, R177 ;  /* 0x000000b100b17308 */ /* 0x000fe20000000800 */
[----:B------:R-:W2:Y:S01]  /*85d0*/  LDSM.16.MT88.4 R24, [R225+0x16800] ;  /* 0x01680000e118783b */ /* 0x000ea20000004200 */
[----:B------:R-:W-:Y:S04]  /*85e0*/  IMAD.WIDE.U32 R156, R156, -0x2daee0ad, RZ ;  /* 0xd2511f539c9c7825 */ /* 0x000fe800078e00ff */
[----:B------:R-:W-:Y:S01]  /*85f0*/  FADD.FTZ R194, R181, R194 ;  /* 0x000000c2b5c27221 */ /* 0x000fe20000010000 */
[----:B------:R-:W-:Y:S01]  /*8600*/  IMAD.WIDE.U32 R184, R184, -0x2daee0ad, RZ ;  /* 0xd2511f53b8b87825 */ /* 0x000fe200078e00ff */
[----:B------:R-:W-:Y:S02]  /*8610*/  LOP3.LUT R182, R157, UR14, R160, 0x96, !PT ;  /* 0x0000000e9db67c12 */ /* 0x000fe4000f8e96a0 */
[----:B------:R-:W-:Y:S01]  /*8620*/  LDSM.16.MT88.4 R160, [R228+0x11000] ;  /* 0x01100000e4a0783b */ /* 0x000fe20000004200 */
[----:B-1----:R-:W-:Y:S01]  /*8630*/  FADD.FTZ R193, R176, R193 ;  /* 0x000000c1b0c17221 */ /* 0x002fe20000010000 */
[----:B------:R-:W-:Y:S01]  /*8640*/  LOP3.LUT R168, R185, UR5, R156, 0x96, !PT ;  /* 0x00000005b9a87c12 */ /* 0x000fe2000f8e969c */
[----:B------:R-:W-:Y:S04]  /*8650*/  IMAD.WIDE.U32 R182, R182, -0x326172a9, RZ ;  /* 0xcd9e8d57b6b67825 */ /* 0x000fe800078e00ff */
[----:B------:R-:W-:Y:S01]  /*8660*/  IMAD.WIDE.U32 R168, R168, -0x326172a9, RZ ;  /* 0xcd9e8d57a8a87825 */ /* 0x000fe200078e00ff */
[----:B------:R-:W1:Y:S02]  /*8670*/  LDSM.16.MT88.4 R156, [R224+0x16800] ;  /* 0x01680000e09c783b */ /* 0x000e640000004200 */
[----:B------:R-:W-:Y:S02]  /*8680*/  LOP3.LUT R183, R183, UR27, R186, 0x96, !PT ;  /* 0x0000001bb7b77c12 */ /* 0x000fe4000f8e96ba */
[C---:B------:R-:W-:Y:S02]  /*8690*/  LOP3.LUT R165, R168.reuse, 0xffff, RZ, 0xc0, !PT ;  /* 0x0000ffffa8a57812 */ /* 0x040fe400078ec0ff */
[----:B------:R-:W-:Y:S01]  /*86a0*/  LOP3.LUT R20, R169, UR35, R182, 0x96, !PT ;  /* 0x00000023a9147c12 */ /* 0x000fe2000f8e96b6 */
[----:B------:R-:W-:Y:S01]  /*86b0*/  FFMA.FTZ R182, R23, UR4, -R196 ;  /* 0x0000000417b67c23 */ /* 0x000fe200080108c4 */
[----:B------:R-:W-:Y:S02]  /*86c0*/  LOP3.LUT R153, R168, 0xff, RZ, 0xc0, !PT ;  /* 0x000000ffa8997812 */ /* 0x000fe400078ec0ff */
[----:B------:R-:W-:Y:S02]  /*86d0*/  SHF.R.U32.HI R152, RZ, 0x10, R168 ;  /* 0x00000010ff987819 */ /* 0x000fe400000116a8 */
[----:B------:R-:W-:Y:S01]  /*86e0*/  SHF.R.U32.HI R165, RZ, 0x8, R165 ;  /* 0x00000008ffa57819 */ /* 0x000fe200000116a5 */
[----:B------:R-:W3:Y:S01]  /*86f0*/  MUFU.EX2 R182, R182 ;  /* 0x000000b600b67308 */ /* 0x000ee20000000800 */
[----:B------:R-:W-:Y:S02]  /*8700*/  LOP3.LUT R23, R152, 0xff, RZ, 0xc0, !PT ;  /* 0x000000ff98177812 */ /* 0x000fe400078ec0ff */
[----:B------:R-:W-:Y:S02]  /*8710*/  PRMT R22, R153, 0x5410, R165 ;  /* 0x0000541099167816 */ /* 0x000fe400000000a5 */
[----:B------:R-:W4:Y:S01]  /*8720*/  LDSM.16.MT88.4 R152, [R226+0x11000] ;  /* 0x01100000e298783b */ /* 0x000f220000004200 */
[----:B------:R-:W-:Y:S02]  /*8730*/  LOP3.LUT R170, R20, 0xffff, RZ, 0xc0, !PT ;  /* 0x0000ffff14aa7812 */ /* 0x000fe400078ec0ff */
[----:B------:R-:W-:Y:S02]  /*8740*/  SHF.R.U32.HI R169, RZ, 0x10, R20 ;  /* 0x00000010ffa97819 */ /* 0x000fe40000011614 */
[----:B------:R-:W-:Y:S01]  /*8750*/  SHF.R.U32.HI R170, RZ, 0x8, R170 ;  /* 0x00000008ffaa7819 */ /* 0x000fe200000116aa */
[C---:B--2---:R-:W-:Y:S03]  /*8760*/  HMMA.16816.F32 R140, R148.reuse, R24, R140 ;  /* 0x00000018948c723c */ /* 0x044fe6000000188c */
[----:B------:R-:W-:Y:S02]  /*8770*/  SHF.R.U32.HI R21, RZ, 0x18, R168 ;  /* 0x00000018ff157819 */ /* 0x000fe400000116a8 */
[----:B------:R-:W-:Y:S01]  /*8780*/  SHF.R.U32.HI R168, RZ, 0x18, R20 ;  /* 0x00000018ffa87819 */ /* 0x000fe20000011614 */
[C---:B------:R-:W-:Y:S05]  /*8790*/  HMMA.16816.F32 R16, R148.reuse, R26, R16 ;  /* 0x0000001a9410723c */ /* 0x040fea0000001810 */
[----:B------:R-:W-:Y:S01]  /*87a0*/  LOP3.LUT R169, R169, 0xff, RZ, 0xc0, !PT ;  /* 0x000000ffa9a97812 */ /* 0x000fe200078ec0ff */
[----:B---3--:R-:W-:Y:S01]  /*87b0*/  FADD.FTZ R194, R182, R194 ;  /* 0x000000c2b6c27221 */ /* 0x008fe20000010000 */
[----:B------:R-:W-:Y:S01]  /*87c0*/  LOP3.LUT R165, R20, 0xff, RZ, 0xc0, !PT ;  /* 0x000000ff14a57812 */ /* 0x000fe200078ec0ff */
[C---:B-1----:R-:W-:Y:S03]  /*87d0*/  HMMA.16816.F32 R144, R148.reuse, R156, R144 ;  /* 0x0000009c9490723c */ /* 0x042fe60000001890 */
[----:B------:R-:W-:Y:S01]  /*87e0*/  PRMT R23, R23, 0x5410, R21 ;  /* 0x0000541017177816 */ /* 0x000fe20000000015 */
[----:B------:R-:W-:Y:S01]  /*87f0*/  FADD.FTZ R194, R177, R194 ;  /* 0x000000c2b1c27221 */ /* 0x000fe20000010000 */
[----:B------:R-:W-:Y:S01]  /*8800*/  PRMT R165, R165, 0x5410, R170 ;  /* 0x00005410a5a57816 */ /* 0x000fe200000000aa */
[----:B------:R-:W-:Y:S01]  /*8810*/  HMMA.16816.F32 R12, R148, R158, R12 ;  /* 0x0000009e940c723c */ /* 0x000fe2000000180c */
[----:B------:R-:W-:Y:S04]  /*8820*/  LDSM.16.MT88.4 R148, [R226+0x13000] ;  /* 0x01300000e294783b */ /* 0x000fe80000004200 */
[----:B------:R-:W-:Y:S01]  /*8830*/  PRMT R21, R169, 0x5410, R168 ;  /* 0x00005410a9157816 */ /* 0x000fe200000000a8 */
[----:B------:R-:W-:Y:S01]  /*8840*/  FADD.FTZ R194, R178, R194 ;  /* 0x000000c2b2c27221 */ /* 0x000fe20000010000 */
[--C-:B------:R-:W-:Y:S02]  /*8850*/  HSET2.LE.AND R22, R22, R195.reuse, PT ;  /* 0x000000c316167233 */ /* 0x100fe40003803000 */
[----:B------:R-:W1:Y:S02]  /*8860*/  LDSM.16.MT88.4 R168, [R225+0x11000] ;  /* 0x01100000e1a8783b */ /* 0x000e640000004200 */
[----:B------:R-:W-:Y:S02]  /*8870*/  F2FP.F16.F32.PACK_AB R20, R176, R166 ;  /* 0x000000a6b014723e */ /* 0x000fe400000000ff */
[--C-:B------:R-:W-:Y:S02]  /*8880*/  HSET2.LE.AND R23, R23, R195.reuse, PT ;  /* 0x000000c317177233 */ /* 0x100fe40003803000 */
[----:B------:R-:W-:Y:S02]  /*8890*/  LOP3.LUT R22, R22, R20, RZ, 0xc0, !PT ;  /* 0x0000001416167212 */ /* 0x000fe400078ec0ff */
[--C-:B------:R-:W-:Y:S01]  /*88a0*/  HSET2.LE.AND R20, R165, R195.reuse, PT ;  /* 0x000000c3a5147233 */ /* 0x100fe20003803000 */
[----:B------:R-:W-:Y:S01]  /*88b0*/  LDSM.16.MT88.4 R156, [R225+0x13000] ;  /* 0x01300000e19c783b */ /* 0x000fe20000004200 */
[--C-:B------:R-:W-:Y:S02]  /*88c0*/  HSET2.LE.AND R21, R21, R195.reuse, PT ;  /* 0x000000c315157233 */ /* 0x100fe40003803000 */
[----:B------:R-:W-:Y:S02]  /*88d0*/  F2FP.F16.F32.PACK_AB R25, R180, R179 ;  /* 0x000000b3b419723e */ /* 0x000fe400000000ff */
[----:B------:R-:W-:Y:S02]  /*88e0*/  F2FP.F16.F32.PACK_AB R24, R182, R181 ;  /* 0x000000b5b618723e */ /* 0x000fe400000000ff */
[----:B------:R-:W-:Y:S02]  /*88f0*/  F2FP.F16.F32.PACK_AB R165, R178, R177 ;  /* 0x000000b1b2a5723e */ /* 0x000fe400000000ff */
[----:B------:R-:W-:Y:S02]  /*8900*/  LOP3.LUT R20, R20, R25, RZ, 0xc0, !PT ;  /* 0x0000001914147212 */ /* 0x000fe400078ec0ff */
[----:B------:R-:W-:Y:S01]  /*8910*/  LOP3.LUT R23, R23, R165, RZ, 0xc0, !PT ;  /* 0x000000a517177212 */ /* 0x000fe200078ec0ff */
[----:B------:R-:W-:Y:S01]  /*8920*/  FFMA.FTZ R165, R28, UR4, -R197 ;  /* 0x000000041ca57c23 */ /* 0x000fe200080108c5 */
[----:B------:R-:W-:Y:S02]  /*8930*/  LOP3.LUT R21, R21, R24, RZ, 0xc0, !PT ;  /* 0x0000001815157212 */ /* 0x000fe400078ec0ff */
[----:B------:R-:W2:Y:S03]  /*8940*/  LDSM.16.MT88.4 R24, [R228+0x13000] ;  /* 0x01300000e418783b */ /* 0x000ea60000004200 */
[----:B------:R-:W3:Y:S02]  /*8950*/  MUFU.EX2 R165, R165 ;  /* 0x000000a500a57308 */ /* 0x000ee40000000800 */
[C---:B------:R-:W-:Y:S06]  /*8960*/  HMMA.16816.F32 R4, R20.reuse, R160, R4 ;  /* 0x000000a01404723c */ /* 0x040fec0000001804 */
[C---:B------:R-:W-:Y:S01]  /*8970*/  HMMA.16816.F32 R8, R20.reuse, R162, R8 ;  /* 0x000000a21408723c */ /* 0x040fe20000001808 */
[----:B------:R-:W5:Y:S05]  /*8980*/  LDSM.16.MT88.4 R160, [R224+0x13000] ;  /* 0x01300000e0a0783b */ /* 0x000f6a0000004200 */
[C---:B----4-:R-:W-:Y:S05]  /*8990*/  HMMA.16816.F32 R36, R20.reuse, R152, R36 ;  /* 0x000000981424723c */ /* 0x050fea0000001824 */
[----:B---3--:R-:W-:Y:S01]  /*89a0*/  FADD.FTZ R193, R165, R193 ;  /* 0x000000c1a5c17221 */ /* 0x008fe20000010000 */
[C---:B------:R-:W-:Y:S01]  /*89b0*/  HMMA.16816.F32 R40, R20.reuse, R154, R40 ;  /* 0x0000009a1428723c */ /* 0x040fe20000001828 */
[----:B------:R-:W3:Y:S05]  /*89c0*/  LDSM.16.MT88.4 R152, [R228+0x15000] ;  /* 0x01500000e498783b */ /* 0x000eea0000004200 */
[C---:B-1----:R-:W-:Y:S06]  /*89d0*/  HMMA.16816.F32 R44, R20.reuse, R168, R44 ;  /* 0x000000a8142c723c */ /* 0x042fec000000182c */
[C---:B------:R-:W-:Y:S01]  /*89e0*/  HMMA.16816.F32 R48, R20.reuse, R170, R48 ;  /* 0x000000aa1430723c */ /* 0x040fe20000001830 */
[----:B------:R-:W1:Y:S05]  /*89f0*/  LDSM.16.MT88.4 R168, [R226+0x15000] ;  /* 0x01500000e2a8783b */ /* 0x000e6a0000004200 */
        /* <DEDUP_REMOVED lines=8> */
[----:B------:R-:W2:Y:S05]  /*8a80*/  LDSM.16.MT88.4 R148, [R228+0x17000] ;  /* 0x01700000e494783b */ /* 0x000eaa0000004200 */
[C---:B------:R-:W-:Y:S06]  /*8a90*/  HMMA.16816.F32 R76, R20.reuse, R156, R76 ;  /* 0x0000009c144c723c */ /* 0x040fec000000184c */
[C---:B------:R-:W-:Y:S01]  /*8aa0*/  HMMA.16816.F32 R80, R20.reuse, R158, R80 ;  /* 0x0000009e1450723c */ /* 0x040fe20000001850 */
[----:B------:R-:W-:Y:S05]  /*8ab0*/  LDSM.16.MT88.4 R156, [R228+0x11800] ;  /* 0x01180000e49c783b */ /* 0x000fea0000004200 */
[C---:B-----5:R-:W-:Y:S06]  /*8ac0*/  HMMA.16816.F32 R84, R20.reuse, R160, R84 ;  /* 0x000000a01454723c */ /* 0x060fec0000001854 */
[C---:B------:R-:W-:Y:S06]  /*8ad0*/  HMMA.16816.F32 R88, R20.reuse, R162, R88 ;  /* 0x000000a21458723c */ /* 0x040fec0000001858 */
[C---:B---3--:R-:W-:Y:S06]  /*8ae0*/  HMMA.16816.F32 R92, R20.reuse, R152, R92 ;  /* 0x00000098145c723c */ /* 0x048fec000000185c */
[C---:B------:R-:W-:Y:S01]  /*8af0*/  HMMA.16816.F32 R96, R20.reuse, R154, R96 ;  /* 0x0000009a1460723c */ /* 0x040fe20000001860 */
[----:B------:R-:W3:Y:S05]  /*8b00*/  LDSM.16.MT88.4 R152, [R226+0x17000] ;  /* 0x01700000e298783b */ /* 0x000eea0000004200 */
[C---:B-1----:R-:W-:Y:S06]  /*8b10*/  HMMA.16816.F32 R100, R20.reuse, R168, R100 ;  /* 0x000000a81464723c */ /* 0x042fec0000001864 */
[C---:B------:R-:W-:Y:S01]  /*8b20*/  HMMA.16816.F32 R104, R20.reuse, R170, R104 ;  /* 0x000000aa1468723c */ /* 0x040fe20000001868 */
[----:B------:R-:W-:Y:S05]  /*8b30*/  LDSM.16.MT88.4 R168, [R228+0x13800] ;  /* 0x01380000e4a8783b */ /* 0x000fea0000004200 */
[C---:B----4-:R-:W-:Y:S06]  /*8b40*/  HMMA.16816.F32 R108, R20.reuse, R172, R108 ;  /* 0x000000ac146c723c */ /* 0x050fec000000186c */
[C---:B------:R-:W-:Y:S05]  /*8b50*/  HMMA.16816.F32 R112, R20.reuse, R174, R112 ;  /* 0x000000ae1470723c */ /* 0x040fea0000001870 */
[--C-:B------:R-:W-:Y:S01]  /*8b60*/  FFMA.FTZ R172, R29, UR4, -R197.reuse ;  /* 0x000000041dac7c23 */ /* 0x100fe200080108c5 */
[C---:B--2---:R-:W-:Y:S05]  /*8b70*/  HMMA.16816.F32 R116, R20.reuse, R24, R116 ;  /* 0x000000181474723c */ /* 0x044fea0000001874 */
[--C-:B------:R-:W-:Y:S01]  /*8b80*/  FFMA.FTZ R173, R30, UR4, -R196.reuse ;  /* 0x000000041ead7c23 */ /* 0x100fe200080108c4 */
[C---:B------:R-:W-:Y:S01]  /*8b90*/  HMMA.16816.F32 R120, R20.reuse, R26, R120 ;  /* 0x0000001a1478723c */ /* 0x040fe20000001878 */
[----:B------:R-:W1:Y:S01]  /*8ba0*/  LDSM.16.MT88.4 R24, [R225+0x17000] ;  /* 0x01700000e118783b */ /* 0x000e620000004200 */
[----:B------:R-:W-:Y:S03]  /*8bb0*/  MUFU.EX2 R172, R172 ;  /* 0x000000ac00ac7308 */ /* 0x000fe60000000800 */
[--C-:B------:R-:W-:Y:S01]  /*8bc0*/  FFMA.FTZ R174, R31, UR4, -R196.reuse ;  /* 0x000000041fae7c23 */ /* 0x100fe200080108c4 */
[C---:B------:R-:W-:Y:S03]  /*8bd0*/  HMMA.16816.F32 R124, R20.reuse, R148, R124 ;  /* 0x00000094147c723c */ /* 0x040fe6000000187c */
[----:B------:R-:W2:Y:S03]  /*8be0*/  LDSM.16.MT88.4 R28, [R224+0x17000] ;  /* 0x01700000e01c783b */ /* 0x000ea60000004200 */
[----:B------:R-:W4:Y:S01]  /*8bf0*/  MUFU.EX2 R173, R173 ;  /* 0x000000ad00ad7308 */ /* 0x000f220000000800 */
[--C-:B------:R-:W-:Y:S01]  /*8c00*/  FFMA.FTZ R175, R32, UR4, -R197.reuse ;  /* 0x0000000420af7c23 */ /* 0x100fe200080108c5 */
[C---:B------:R-:W-:Y:S03]  /*8c10*/  HMMA.16816.F32 R128, R20.reuse, R150, R128 ;  /* 0x000000961480723c */ /* 0x040fe60000001880 */
[----:B------:R-:W-:Y:S03]  /*8c20*/  FFMA.FTZ R197, R33, UR4, -R197 ;  /* 0x0000000421c57c23 */ /* 0x000fe600080108c5 */
[C---:B---3--:R-:W-:Y:S02]  /*8c30*/  HMMA.16816.F32 R132, R20.reuse, R152, R132 ;  /* 0x000000981484723c */ /* 0x048fe40000001884 */
[----:B------:R-:W3:Y:S03]  /*8c40*/  MUFU.EX2 R174, R174 ;  /* 0x000000ae00ae7308 */ /* 0x000ee60000000800 */
[----:B------:R-:W-:Y:S01]  /*8c50*/  IMAD.WIDE.U32 R148, R183, -0x2daee0ad, RZ ;  /* 0xd2511f53b7947825 */ /* 0x000fe200078e00ff */
[C---:B------:R-:W-:Y:S06]  /*8c60*/  HMMA.16816.F32 R136, R20.reuse, R154, R136 ;  /* 0x0000009a1488723c */ /* 0x040fec0000001888 */
[----:B------:R-:W5:Y:S01]  /*8c70*/  MUFU.EX2 R175, R175 ;  /* 0x000000af00af7308 */ /* 0x000f620000000800 */
[--C-:B------:R-:W-:Y:S01]  /*8c80*/  FFMA.FTZ R183, R34, UR4, -R196.reuse ;  /* 0x0000000422b77c23 */ /* 0x100fe200080108c4 */
[----:B------:R-:W-:Y:S03]  /*8c90*/  LOP3.LUT R32, R148, 0xffff, RZ, 0xc0, !PT ;  /* 0x0000ffff94207812 */ /* 0x000fe600078ec0ff */
[----:B------:R-:W-:Y:S01]  /*8ca0*/  FFMA.FTZ R196, R35, UR4, -R196 ;  /* 0x0000000423c47c23 */ /* 0x000fe200080108c4 */
[----:B------:R-:W-:Y:S02]  /*8cb0*/  LOP3.LUT R184, R149, UR37, R184, 0x96, !PT ;  /* 0x0000002595b87c12 */ /* 0x000fe4000f8e96b8 */
[----:B------:R-:W-:Y:S02]  /*8cc0*/  SHF.R.U32.HI R154, RZ, 0x8, R32 ;  /* 0x00000008ff9a7819 */ /* 0x000fe40000011620 */
[----:B------:R-:W-:Y:S01]  /*8cd0*/  MUFU.EX2 R197, R197 ;  /* 0x000000c500c57308 */ /* 0x000fe20000000800 */
[----:B------:R-:W5:Y:S01]  /*8ce0*/  LDSM.16.MT88.4 R32, [R226+0x11800] ;  /* 0x01180000e220783b */ /* 0x000f620000004200 */
[----:B------:R-:W-:Y:S01]  /*8cf0*/  SHF.R.U32.HI R152, RZ, 0x10, R148 ;  /* 0x00000010ff987819 */ /* 0x000fe20000011694 */
[----:B----4-:R-:W-:Y:S01]  /*8d00*/  FADD.FTZ R194, R173, R194 ;  /* 0x000000c2adc27221 */ /* 0x010fe20000010000 */
[----:B------:R-:W-:Y:S01]  /*8d10*/  LOP3.LUT R153, R184, 0xffff, RZ, 0xc0, !PT ;  /* 0x0000ffffb8997812 */ /* 0x000fe200078ec0ff */
[C---:B-1----:R-:W-:Y:S05]  /*8d20*/  HMMA.16816.F32 R140, R20.reuse, R24, R140 ;  /* 0x00000018148c723c */ /* 0x042fea000000188c */
[----:B------:R-:W1:Y:S01]  /*8d30*/  MUFU.EX2 R183, R183 ;  /* 0x000000b700b77308 */ /* 0x000e620000000800 */
[----:B------:R-:W-:Y:S01]  /*8d40*/  SHF.R.U32.HI R149, RZ, 0x10, R184 ;  /* 0x00000010ff957819 */ /* 0x000fe200000116b8 */
[----:B------:R-:W-:Y:S01]  /*8d50*/  FADD.FTZ R193, R172, R193 ;  /* 0x000000c1acc17221 */ /* 0x000fe20000010000 */
[C---:B------:R-:W-:Y:S01]  /*8d60*/  HMMA.16816.F32 R16, R20.reuse, R26, R16 ;  /* 0x0000001a1410723c */ /* 0x040fe20000001810 */
[----:B------:R-:W-:Y:S06]  /*8d70*/  LDSM.16.MT88.4 R24, [R224+0x11800] ;  /* 0x01180000e018783b */ /* 0x000fec0000004200 */
[----:B------:R-:W4:Y:S01]  /*8d80*/  MUFU.EX2 R196, R196 ;  /* 0x000000c400c47308 */ /* 0x000f220000000800 */
[C---:B--2---:R-:W-:Y:S03]  /*8d90*/  HMMA.16816.F32 R144, R20.reuse, R28, R144 ;  /* 0x0000001c1490723c */ /* 0x044fe60000001890 */
[----:B------:R-:W-:Y:S03]  /*8da0*/  LOP3.LUT R150, R148, 0xff, RZ, 0xc0, !PT ;  /* 0x000000ff94967812 */ /* 0x000fe600078ec0ff */
[----:B------:R-:W-:Y:S01]  /*8db0*/  HMMA.16816.F32 R12, R20, R30, R12 ;  /* 0x0000001e140c723c */ /* 0x000fe2000000180c */
[----:B------:R-:W-:Y:S04]  /*8dc0*/  LDSM.16.MT88.4 R20, [R224+0x13800] ;  /* 0x01380000e014783b */ /* 0x000fe80000004200 */
[----:B------:R-:W-:Y:S01]  /*8dd0*/  SHF.R.U32.HI R151, RZ, 0x18, R148 ;  /* 0x00000018ff977819 */ /* 0x000fe20000011694 */
[----:B---3--:R-:W-:Y:S01]  /*8de0*/  FADD.FTZ R194, R174, R194 ;  /* 0x000000c2aec27221 */ /* 0x008fe20000010000 */
[----:B------:R-:W-:Y:S01]  /*8df0*/  LOP3.LUT R152, R152, 0xff, RZ, 0xc0, !PT ;  /* 0x000000ff98987812 */ /* 0x000fe200078ec0ff */
[----:B-----5:R-:W-:Y:S01]  /*8e00*/  FADD.FTZ R193, R175, R193 ;  /* 0x000000c1afc17221 */ /* 0x020fe20000010000 */
[----:B------:R-:W-:Y:S02]  /*8e10*/  LDSM.16.MT88.4 R28, [R228+0x15800] ;  /* 0x01580000e41c783b */ /* 0x000fe40000004200 */
[----:B------:R-:W-:Y:S01]  /*8e20*/  SHF.R.U32.HI R153, RZ, 0x8, R153 ;  /* 0x00000008ff997819 */ /* 0x000fe20000011699 */
[----:B-1----:R-:W-:Y:S01]  /*8e30*/  FADD.FTZ R194, R183, R194 ;  /* 0x000000c2b7c27221 */ /* 0x002fe20000010000 */
[----:B------:R-:W-:Y:S01]  /*8e40*/  LOP3.LUT R148, R184, 0xff, RZ, 0xc0, !PT ;  /* 0x000000ffb8947812 */ /* 0x000fe200078ec0ff */
[----:B------:R-:W-:Y:S01]  /*8e50*/  FADD.FTZ R247, R197, R193 ;  /* 0x000000c1c5f77221 */ /* 0x000fe20000010000 */
[----:B------:R-:W-:Y:S01]  /*8e60*/  SHF.R.U32.HI R184, RZ, 0x18, R184 ;  /* 0x00000018ffb87819 */ /* 0x000fe200000116b8 */
[----:B----4-:R-:W-:Y:S01]  /*8e70*/  FADD.FTZ R246, R196, R194 ;  /* 0x000000c2c4f67221 */ /* 0x010fe20000010000 */
[----:B------:R-:W-:Y:S02]  /*8e80*/  LOP3.LUT R149, R149, 0xff, RZ, 0xc0, !PT ;  /* 0x000000ff95957812 */ /* 0x000fe400078ec0ff */
[----:B------:R-:W-:Y:S02]  /*8e90*/  PRMT R150, R150, 0x5410, R154 ;  /* 0x0000541096967816 */ /* 0x000fe4000000009a */
[----:B------:R-:W-:Y:S02]  /*8ea0*/  PRMT R151, R152, 0x5410, R151 ;  /* 0x0000541098977816 */ /* 0x000fe40000000097 */
[----:B------:R-:W-:Y:S02]  /*8eb0*/  PRMT R148, R148, 0x5410, R153 ;  /* 0x0000541094947816 */ /* 0x000fe40000000099 */
[----:B------:R-:W-:Y:S01]  /*8ec0*/  PRMT R149, R149, 0x5410, R184 ;  /* 0x0000541095957816 */ /* 0x000fe200000000b8 */
[----:B------:R-:W1:Y:S01]  /*8ed0*/  LDSM.16.MT88.4 R152, [R225+0x11800] ;  /* 0x01180000e198783b */ /* 0x000e620000004200 */
[--C-:B------:R-:W-:Y:S02]  /*8ee0*/  HSET2.LE.AND R150, R150, R195.reuse, PT ;  /* 0x000000c396967233 */ /* 0x100fe40003803000 */
[--C-:B------:R-:W-:Y:S02]  /*8ef0*/  HSET2.LE.AND R151, R151, R195.reuse, PT ;  /* 0x000000c397977233 */ /* 0x100fe40003803000 */
[--C-:B------:R-:W-:Y:S02]  /*8f00*/  HSET2.LE.AND R148, R148, R195.reuse, PT ;  /* 0x000000c394947233 */ /* 0x100fe40003803000 */
[----:B------:R-:W-:Y:S02]  /*8f10*/  HSET2.LE.AND R149, R149, R195, PT ;  /* 0x000000c395957233 */ /* 0x000fe40003803000 */
[----:B------:R-:W-:Y:S02]  /*8f20*/  F2FP.F16.F32.PACK_AB R163, R172, R165 ;  /* 0x000000a5aca3723e */ /* 0x000fe400000000ff */
[----:B------:R-:W-:Y:S02]  /*8f30*/  F2FP.F16.F32.PACK_AB R162, R174, R173 ;  /* 0x000000adaea2723e */ /* 0x000fe400000000ff */
[----:B------:R-:W-:Y:S02]  /*8f40*/  F2FP.F16.F32.PACK_AB R161, R197, R175 ;  /* 0x000000afc5a1723e */ /* 0x000fe400000000ff */
[----:B------:R-:W-:Y:S02]  /*8f50*/  F2FP.F16.F32.PACK_AB R160, R196, R183 ;  /* 0x000000b7c4a0723e */ /* 0x000fe400000000ff */
[----:B------:R-:W-:Y:S02]  /*8f60*/  LOP3.LUT R148, R148, R163, RZ, 0xc0, !PT ;  /* 0x000000a394947212 */ /* 0x000fe400078ec0ff */
[----:B------:R-:W-:Y:S02]  /*8f70*/  LOP3.LUT R149, R149, R162, RZ, 0xc0, !PT ;  /* 0x000000a295957212 */ /* 0x000fe400078ec0ff */
[----:B------:R-:W-:Y:S02]  /*8f80*/  LOP3.LUT R150, R150, R161, RZ, 0xc0, !PT ;  /* 0x000000a196967212 */ /* 0x000fe400078ec0ff */
[----:B------:R-:W-:Y:S07]  /*8f90*/  LOP3.LUT R151, R151, R160, RZ, 0xc0, !PT ;  /* 0x000000a097977212 */ /* 0x000fee00078ec0ff */
[C---:B------:R-:W-:Y:S01]  /*8fa0*/  HMMA.16816.F32 R160, R148.reuse, R156, R4 ;  /* 0x0000009c94a0723c */ /* 0x040fe20000001804 */
[----:B------:R-:W2:Y:S05]  /*8fb0*/  LDSM.16.MT88.4 R4, [R226+0x13800] ;  /* 0x01380000e204783b */ /* 0x000eaa0000004200 */
[C---:B------:R-:W-:Y:S03]  /*8fc0*/  HMMA.16816.F32 R156, R148.reuse, R158, R8 ;  /* 0x0000009e949c723c */ /* 0x040fe60000001808 */
[----:B------:R-:W3:Y:S03]  /*8fd0*/  LDSM.16.MT88.4 R8, [R225+0x13800] ;  /* 0x01380000e108783b */ /* 0x000ee60000004200 */
[C---:B------:R-:W-:Y:S06]  /*8fe0*/  HMMA.16816.F32 R36, R148.reuse, R32, R36 ;  /* 0x000000209424723c */ /* 0x040fec0000001824 */
[C---:B------:R-:W-:Y:S01]  /*8ff0*/  HMMA.16816.F32 R40, R148.reuse, R34, R40 ;  /* 0x000000229428723c */ /* 0x040fe20000001828 */
[----:B------:R-:W-:Y:S05]  /*9000*/  LDSM.16.MT88.4 R32, [R225+0x15800] ;  /* 0x01580000e120783b */ /* 0x000fea0000004200 */
[C---:B-1----:R-:W-:Y:S06]  /*9010*/  HMMA.16816.F32 R44, R148.reuse, R152, R44 ;  /* 0x00000098942c723c */ /* 0x042fec000000182c */
[C---:B------:R-:W-:Y:S01]  /*9020*/  HMMA.16816.F32 R48, R148.reuse, R154, R48 ;  /* 0x0000009a9430723c */ /* 0x040fe20000001830 */
[----:B------:R-:W-:Y:S05]  /*9030*/  LDSM.16.MT88.4 R152, [R225+0x17800] ;  /* 0x01780000e198783b */ /* 0x000fea0000004200 */
[C---:B------:R-:W-:Y:S06]  /*9040*/  HMMA.16816.F32 R52, R148.reuse, R24, R52 ;  /* 0x000000189434723c */ /* 0x040fec0000001834 */
[C---:B------:R-:W-:Y:S01]  /*9050*/  HMMA.16816.F32 R56, R148.reuse, R26, R56 ;  /* 0x0000001a9438723c */ /* 0x040fe20000001838 */
[----:B------:R-:W1:Y:S05]  /*9060*/  LDSM.16.MT88.4 R24, [R226+0x15800] ;  /* 0x01580000e218783b */ /* 0x000e6a0000004200 */
[C---:B------:R-:W-:Y:S06]  /*9070*/  HMMA.16816.F32 R60, R148.reuse, R168, R60 ;  /* 0x000000a8943c723c */ /* 0x040fec000000183c */
[C---:B------:R-:W-:Y:S06]  /*9080*/  HMMA.16816.F32 R64, R148.reuse, R170, R64 ;  /* 0x000000aa9440723c */ /* 0x040fec0000001840 */
        /* <DEDUP_REMOVED lines=14> */
[C---:B------:R-:W-:Y:S06]  /*9170*/  HMMA.16816.F32 R108, R148.reuse, R32, R108 ;  /* 0x00000020946c723c */ /* 0x040fec000000186c */
[C---:B------:R-:W-:Y:S06]  /*9180*/  HMMA.16816.F32 R112, R148.reuse, R34, R112 ;  /* 0x000000229470723c */ /* 0x040fec0000001870 */
[C---:B--2---:R-:W-:Y:S06]  /*9190*/  HMMA.16816.F32 R116, R148.reuse, R4, R116 ;  /* 0x000000049474723c */ /* 0x044fec0000001874 */
[C---:B------:R-:W-:Y:S06]  /*91a0*/  HMMA.16816.F32 R120, R148.reuse, R6, R120 ;  /* 0x000000069478723c */ /* 0x040fec0000001878 */
[C---:B---3--:R-:W-:Y:S06]  /*91b0*/  HMMA.16816.F32 R124, R148.reuse, R8, R124 ;  /* 0x00000008947c723c */ /* 0x048fec000000187c */
[C---:B------:R-:W-:Y:S06]  /*91c0*/  HMMA.16816.F32 R128, R148.reuse, R10, R128 ;  /* 0x0000000a9480723c */ /* 0x040fec0000001880 */
[C---:B----4-:R-:W-:Y:S06]  /*91d0*/  HMMA.16816.F32 R132, R148.reuse, R20, R132 ;  /* 0x000000149484723c */ /* 0x050fec0000001884 */
[C---:B------:R-:W-:Y:S06]  /*91e0*/  HMMA.16816.F32 R136, R148.reuse, R22, R136 ;  /* 0x000000169488723c */ /* 0x040fec0000001888 */
[C---:B------:R-:W-:Y:S06]  /*91f0*/  HMMA.16816.F32 R140, R148.reuse, R152, R140 ;  /* 0x00000098948c723c */ /* 0x040fec000000188c */
[C---:B------:R-:W-:Y:S06]  /*9200*/  HMMA.16816.F32 R152, R148.reuse, R154, R16 ;  /* 0x0000009a9498723c */ /* 0x040fec0000001810 */
[C---:B-1----:R-:W-:Y:S06]  /*9210*/  HMMA.16816.F32 R144, R148.reuse, R24, R144 ;  /* 0x000000189490723c */ /* 0x042fec0000001890 */
[----:B------:R-:W-:Y:S01]  /*9220*/  HMMA.16816.F32 R148, R148, R26, R12 ;  /* 0x0000001a9494723c */ /* 0x000fe2000000180c */
[----:B------:R-:W-:Y:S11]  /*9230*/  @!UPT UIADD3 URZ, URZ, URZ, URZ ;  /* 0x0000003f3f3ff290 */ /* 0x000ff6000fffe03f */
[----:B------:R-:W-:Y:S01]  /*9240*/  @!UPT UIADD3 URZ, URZ, URZ, URZ ;  /* 0x0000003f3f3ff290 */ /* 0x000fe2000fffe03f */
[----:B------:R-:W-:Y:S11]  /*9250*/  @P0 BRA `(.L_x_758) ;  /* 0xffffffc800100947 */ /* 0x000ff6000383ffff */
.L_x_757:
[----:B------:R-:W1:Y:S01]  /*9260*/  SHFL.BFLY PT, R2, R247, 0x2, 0x1f ;  /* 0x0c401f00f7027f89 */ /* 0x000e6200000e0000 */
[----:B------:R-:W-:Y:S01]  /*9270*/  MOV R9, 0x3f800000 ;  /* 0x3f80000000097802 */ /* 0x000fe20000000f00 */
[----:B------:R-:W-:Y:S01]  /*9280*/  ULDC UR4, c[0x0][0x38c] ;  /* 0x0000e30000047ab9 */ /* 0x000fe20000000800 */
[----:B------:R-:W-:Y:S01]  /*9290*/  MOV R10, 0x3f800000 ;  /* 0x3f800000000a7802 */ /* 0x000fe20000000f00 */
[----:B------:R-:W2:Y:S01]  /*92a0*/  SHFL.BFLY PT, R0, R246, 0x2, 0x1f ;  /* 0x0c401f00f6007f89 */ /* 0x000ea200000e0000 */
[----:B------:R-:W-:Y:S01]  /*92b0*/  UMOV UR5, 0x400 ;  /* 0x0000040000057882 */ /* 0x000fe20000000000 */
[----:B------:R-:W-:Y:S01]  /*92c0*/  MOV R12, 0x40 ;  /* 0x00000040000c7802 */ /* 0x000fe20000000f00 */
[----:B------:R-:W-:Y:S01]  /*92d0*/  UISETP.NE.AND UP0, UPT, UR24, -0x1, UPT ;  /* 0xffffffff1800788c */ /* 0x000fe2000bf05270 */
[----:B------:R-:W3:Y:S01]  /*92e0*/  S2R R17, SR_TID.X ;  /* 0x0000000000117919 */ /* 0x000ee20000002100 */
[----:B-1----:R-:W-:Y:S02]  /*92f0*/  FADD.FTZ R247, R2, R247 ;  /* 0x000000f702f77221 */ /* 0x002fe40000010000 */
[----:B------:R-:W1:Y:S01]  /*9300*/  S2R R2, SR_TID.X ;  /* 0x0000000000027919 */ /* 0x000e620000002100 */
[----:B--2---:R-:W-:-:S02]  /*9310*/  FADD.FTZ R246, R0, R246 ;  /* 0x000000f600f67221 */ /* 0x004fc40000010000 */
[----:B------:R-:W2:Y:S04]  /*9320*/  SHFL.BFLY PT, R5, R247, 0x1, 0x1f ;  /* 0x0c201f00f7057f89 */ /* 0x000ea800000e0000 */
[----:B------:R-:W4:Y:S01]  /*9330*/  SHFL.BFLY PT, R4, R246, 0x1, 0x1f ;  /* 0x0c201f00f6047f89 */ /* 0x000f2200000e0000 */
[----:B--2---:R-:W-:Y:S01]  /*9340*/  FADD.FTZ R5, R247, R5 ;  /* 0x00000005f7057221 */ /* 0x004fe20000010000 */
[----:B----4-:R-:W-:-:S04]  /*9350*/  FADD.FTZ R4, R246, R4 ;  /* 0x00000004f6047221 */ /* 0x010fc80000010000 */
[----:B------:R-:W-:Y:S02]  /*9360*/  FSETP.NE.FTZ.AND P4, PT, R5, RZ, PT ;  /* 0x000000ff0500720b */ /* 0x000fe40003f95000 */
[----:B-1----:R-:W-:Y:S02]  /*9370*/  SHF.R.S32.HI R0, RZ, 0x1f, R2 ;  /* 0x0000001fff007819 */ /* 0x002fe40000011402 */
[----:B------:R-:W-:Y:S02]  /*9380*/  FSETP.NE.FTZ.AND P3, PT, R4, RZ, PT ;  /* 0x000000ff0400720b */ /* 0x000fe40003f75000 */
[CC--:B------:R-:W-:Y:S02]  /*9390*/  LEA.HI R8, R0.reuse, R2.reuse, RZ, 0x2 ;  /* 0x0000000200087211 */ /* 0x0c0fe400078f10ff */
[----:B------:R-:W-:Y:S02]  /*93a0*/  LEA.HI R0, R0, R2, RZ, 0x5 ;  /* 0x0000000200007211 */ /* 0x000fe400078f28ff */
[----:B------:R-:W-:-:S02]  /*93b0*/  SHF.R.S32.HI R7, RZ, 0x2, R8 ;  /* 0x00000002ff077819 */ /* 0x000fc40000011408 */
[----:B------:R-:W-:Y:S01]  /*93c0*/  SHF.R.S32.HI R6, RZ, 0x1f, R8 ;  /* 0x0000001fff067819 */ /* 0x000fe20000011408 */
[----:B------:R-:W1:Y:S01]  /*93d0*/  @P4 MUFU.RCP R9, R5 ;  /* 0x0000000500094308 */ /* 0x000e620000001000 */
[----:B------:R-:W-:Y:S02]  /*93e0*/  LOP3.LUT R8, R8, 0x3ffffffc, RZ, 0xc0, !PT ;  /* 0x3ffffffc08087812 */ /* 0x000fe400078ec0ff */
[----:B------:R-:W-:Y:S02]  /*93f0*/  LEA.HI R6, R6, R7, RZ, 0x3 ;  /* 0x0000000706067211 */ /* 0x000fe400078f18ff */
[----:B------:R-:W-:Y:S02]  /*9400*/  IADD3 R8, -R8, R2, RZ ;  /* 0x0000000208087210 */ /* 0x000fe40007ffe1ff */
[----:B------:R-:W-:Y:S01]  /*9410*/  LOP3.LUT R6, R6, 0xfffffff8, RZ, 0xc0, !PT ;  /* 0xfffffff806067812 */ /* 0x000fe200078ec0ff */
[----:B------:R-:W2:Y:S03]  /*9420*/  @P3 MUFU.RCP R10, R4 ;  /* 0x00000004000a3308 */ /* 0x000ea60000001000 */
[----:B------:R-:W-:-:S02]  /*9430*/  IADD3 R6, R7, -R6, RZ ;  /* 0x8000000607067210 */ /* 0x000fc40007ffe0ff */
[----:B------:R-:W-:Y:S02]  /*9440*/  SHF.R.S32.HI R7, RZ, 0x5, R0 ;  /* 0x00000005ff077819 */ /* 0x000fe40000011400 */
[C---:B------:R-:W-:Y:S01]  /*9450*/  SHF.L.U32 R11, R6.reuse, 0x6, RZ ;  /* 0x00000006060b7819 */ /* 0x040fe200000006ff */
[----:B-1----:R-:W-:Y:S01]  /*9460*/  FMUL.FTZ R9, R9, UR4 ;  /* 0x0000000409097c20 */ /* 0x002fe20008410000 */
[C---:B------:R-:W-:Y:S02]  /*9470*/  R2P PR, R6.reuse, 0x6 ;  /* 0x0000000606007804 */ /* 0x040fe40000000000 */
[----:B------:R-:W-:Y:S01]  /*9480*/  LOP3.LUT R11, R11, 0x1c0, RZ, 0xc0, !PT ;  /* 0x000001c00b0b7812 */ /* 0x000fe200078ec0ff */
[C---:B------:R-:W-:Y:S01]  /*9490*/  FMUL.FTZ R160, R9.reuse, R160 ;  /* 0x000000a009a07220 */ /* 0x040fe20000410000 */
[----:B------:R-:W-:Y:S01]  /*94a0*/  LOP3.LUT R6, R6, 0x1, RZ, 0xc0, !PT ;  /* 0x0000000106067812 */ /* 0x000fe200078ec0ff */
[----:B------:R-:W-:Y:S01]  /*94b0*/  FMUL.FTZ R161, R9, R161 ;  /* 0x000000a109a17220 */ /* 0x000fe20000410000 */
[----:B------:R-:W-:Y:S01]  /*94c0*/  LEA R8, R7, R8, 0x9 ;  /* 0x0000000807087211 */ /* 0x000fe200078e48ff */
[----:B--2---:R-:W-:Y:S01]  /*94d0*/  FMUL.FTZ R10, R10, UR4 ;  /* 0x000000040a0a7c20 */ /* 0x004fe20008410000 */
[----:B------:R-:W1:Y:S01]  /*94e0*/  S2UR UR4, SR_CgaCtaId ;  /* 0x00000000000479c3 */ /* 0x000e620000008800 */
[----:B------:R-:W-:Y:S01]  /*94f0*/  LEA.HI R11, R11, R11, RZ, 0x1d ;  /* 0x0000000b0b0b7211 */ /* 0x000fe200078fe8ff */
[C---:B------:R-:W-:Y:S01]  /*9500*/  FMUL.FTZ R156, R9.reuse, R156 ;  /* 0x0000009c099c7220 */ /* 0x040fe20000410000 */
[----:B------:R-:W-:Y:S01]  /*9510*/  ISETP.NE.U32.AND P0, PT, R6, 0x1, PT ;  /* 0x000000010600780c */ /* 0x000fe20003f05070 */
[----:B------:R-:W-:Y:S01]  /*9520*/  FMUL.FTZ R162, R10, R162 ;  /* 0x000000a20aa27220 */ /* 0x000fe20000410000 */
[----:B------:R-:W-:Y:S01]  /*9530*/  LEA R8, R8, R11, 0x1 ;  /* 0x0000000b08087211 */ /* 0x000fe200078e08ff */
        /* <DEDUP_REMOVED lines=13> */
[----:B------:R-:W-:Y:S01]  /*9610*/  SEL R6, R6, 0xffffffe0, !P1 ;  /* 0xffffffe006067807 */ /* 0x000fe20004800000 */
[C---:B------:R-:W-:Y:S01]  /*9620*/  FMUL.FTZ R44, R9.reuse, R44 ;  /* 0x0000002c092c7220 */ /* 0x040fe20000410000 */
[C---:B------:R-:W-:Y:S01]  /*9630*/  FMUL.FTZ R45, R9.reuse, R45 ;  /* 0x0000002d092d7220 */ /* 0x040fe20000410000 */
[C---:B------:R-:W-:Y:S01]  /*9640*/  FMUL.FTZ R46, R10.reuse, R46 ;  /* 0x0000002e0a2e7220 */ /* 0x040fe20000410000 */
[C---:B------:R-:W-:Y:S01]  /*9650*/  FMUL.FTZ R47, R10.reuse, R47 ;  /* 0x0000002f0a2f7220 */ /* 0x040fe20000410000 */
[----:B-1----:R-:W-:Y:S01]  /*9660*/  ULEA UR4, UR4, UR5, 0x18 ;  /* 0x0000000504047291 */ /* 0x002fe2000f8ec03f */
[C---:B------:R-:W-:Y:S01]  /*9670*/  FMUL.FTZ R48, R9.reuse, R48 ;  /* 0x0000003009307220 */ /* 0x040fe20000410000 */
[----:B------:R-:W-:Y:S01]  /*9680*/  FMUL.FTZ R49, R9, R49 ;  /* 0x0000003109317220 */ /* 0x000fe20000410000 */
[C---:B------:R-:W-:Y:S01]  /*9690*/  FMUL.FTZ R50, R10.reuse, R50 ;  /* 0x000000320a327220 */ /* 0x040fe20000410000 */
[----:B------:R-:W-:Y:S01]  /*96a0*/  FMUL.FTZ R51, R10, R51 ;  /* 0x000000330a337220 */ /* 0x000fe20000410000 */
[----:B------:R-:W-:Y:S01]  /*96b0*/  F2FP.F16.F32.PACK_AB R160, R161, R160 ;  /* 0x000000a0a1a0723e */ /* 0x000fe200000000ff */
[C---:B------:R-:W-:Y:S01]  /*96c0*/  FMUL.FTZ R52, R9.reuse, R52 ;  /* 0x0000003409347220 */ /* 0x040fe20000410000 */
[----:B------:R-:W-:Y:S01]  /*96d0*/  LEA R8, R8, UR4, 0x1 ;  /* 0x0000000408087c11 */ /* 0x000fe2000f8e08ff */
[----:B------:R-:W-:Y:S01]  /*96e0*/  FMUL.FTZ R53, R9, R53 ;  /* 0x0000003509357220 */ /* 0x000fe20000410000 */
[----:B------:R-:W-:Y:S01]  /*96f0*/  F2FP.F16.F32.PACK_AB R162, R163, R162 ;  /* 0x000000a2a3a2723e */ /* 0x000fe200000000ff */
[----:B------:R-:W-:Y:S01]  /*9700*/  FMUL.FTZ R54, R10, R54 ;  /* 0x000000360a367220 */ /* 0x000fe20000410000 */
[----:B------:R-:W-:Y:S01]  /*9710*/  IADD3 R11, R8, -0x10, RZ ;  /* 0xfffffff0080b7810 */ /* 0x000fe20007ffe0ff */
[----:B------:R-:W-:Y:S01]  /*9720*/  FMUL.FTZ R55, R10, R55 ;  /* 0x000000370a377220 */ /* 0x000fe20000410000 */
[----:B------:R-:W-:Y:S01]  /*9730*/  @P0 IADD3 R11, R8, 0x10, RZ ;  /* 0x00000010080b0810 */ /* 0x000fe20007ffe0ff */
[C---:B------:R-:W-:Y:S01]  /*9740*/  FMUL.FTZ R56, R9.reuse, R56 ;  /* 0x0000003809387220 */ /* 0x040fe20000410000 */
[----:B------:R-:W-:Y:S01]  /*9750*/  SEL R12, R12, 0xffffffc0, !P2 ;  /* 0xffffffc00c0c7807 */ /* 0x000fe20005000000 */
[----:B------:R-:W-:Y:S01]  /*9760*/  FMUL.FTZ R57, R9, R57 ;  /* 0x0000003909397220 */ /* 0x000fe20000410000 */
[----:B------:R-:W-:Y:S01]  /*9770*/  F2FP.F16.F32.PACK_AB R156, R157, R156 ;  /* 0x0000009c9d9c723e */ /* 0x000fe200000000ff */
[C---:B------:R-:W-:Y:S01]  /*9780*/  FMUL.FTZ R58, R10.reuse, R58 ;  /* 0x0000003a0a3a7220 */ /* 0x040fe20000410000 */
[----:B------:R-:W-:Y:S01]  /*9790*/  F2FP.F16.F32.PACK_AB R158, R159, R158 ;  /* 0x0000009e9f9e723e */ /* 0x000fe200000000ff */
        /* <DEDUP_REMOVED lines=25> */
[C---:B------:R-:W-:Y:S01]  /*9930*/  FMUL.FTZ R72, R9.reuse, R72 ;  /* 0x0000004809487220 */ /* 0x040fe20000410000 */
[----:B------:R-:W-:Y:S01]  /*9940*/  IADD3 R15, R12, R11, RZ ;  /* 0x0000000b0c0f7210 */ /* 0x000fe20007ffe0ff */
[----:B------:R1:W-:Y:S01]  /*9950*/  STS [R8+0x400], R162 ;  /* 0x000400a208007388 */ /* 0x0003e20000000800 */
[----:B------:R-:W-:Y:S01]  /*9960*/  FMUL.FTZ R73, R9, R73 ;  /* 0x0000004909497220 */ /* 0x000fe20000410000 */
[C---:B------:R-:W-:Y:S01]  /*9970*/  FMUL.FTZ R74, R10.reuse, R74 ;  /* 0x0000004a0a4a7220 */ /* 0x040fe20000410000 */
[C---:B------:R-:W-:Y:S01]  /*9980*/  FMUL.FTZ R75, R10.reuse, R75 ;  /* 0x0000004b0a4b7220 */ /* 0x040fe20000410000 */
[----:B------:R-:W-:Y:S01]  /*9990*/  F2FP.F16.F32.PACK_AB R52, R53, R52 ;  /* 0x000000343534723e */ /* 0x000fe200000000ff */
[----:B------:R1:W-:Y:S01]  /*99a0*/  STS [R11], R156 ;  /* 0x0000009c0b007388 */ /* 0x0003e20000000800 */
[----:B------:R-:W-:Y:S01]  /*99b0*/  F2FP.F16.F32.PACK_AB R54, R55, R54 ;  /* 0x000000363736723e */ /* 0x000fe200000000ff */
[----:B------:R-:W-:Y:S01]  /*99c0*/  FMUL.FTZ R76, R9, R76 ;  /* 0x0000004c094c7220 */ /* 0x000fe20000410000 */
[----:B------:R-:W-:Y:S01]  /*99d0*/  IADD3 R16, R13, R12, RZ ;  /* 0x0000000c0d107210 */ /* 0x000fe20007ffe0ff */
[----:B------:R1:W-:Y:S01]  /*99e0*/  STS [R11+0x400], R158 ;  /* 0x0004009e0b007388 */ /* 0x0003e20000000800 */
[----:B------:R-:W-:Y:S01]  /*99f0*/  FMUL.FTZ R77, R9, R77 ;  /* 0x0000004d094d7220 */ /* 0x000fe20000410000 */
        /* <DEDUP_REMOVED lines=14> */
[C---:B------:R-:W-:Y:S01]  /*9ae0*/  FMUL.FTZ R84, R9.reuse, R84 ;  /* 0x0000005409547220 */ /* 0x040fe20000410000 */
[----:B------:R-:W-:Y:S01]  /*9af0*/  FMUL.FTZ R85, R9, R85 ;  /* 0x0000005509557220 */ /* 0x000fe20000410000 */
[----:B------:R1:W-:Y:S01]  /*9b00*/  STS [R6+0x400], R42 ;  /* 0x0004002a06007388 */ /* 0x0003e20000000800 */
        /* <DEDUP_REMOVED lines=35> */
[----:B------:R1:W-:Y:S01]  /*9d40*/  STS [R8+0x2000], R60 ;  /* 0x0020003c08007388 */ /* 0x0003e20000000800 */
        /* <DEDUP_REMOVED lines=33> */
[----:B------:R-:W-:Y:S01]  /*9f60*/  @UP0 ULDC.64 UR4, c[0x0][0x298] ;  /* 0x0000a60000040ab9 */ /* 0x000fe20000000a00 */
[----:B------:R-:W-:Y:S01]  /*9f70*/  F2FP.F16.F32.PACK_AB R100, R101, R100 ;  /* 0x000000646564723e */ /* 0x000fe200000000ff */
[----:B------:R1:W-:Y:S01]  /*9f80*/  STS [R14+0x2400], R78 ;  /* 0x0024004e0e007388 */ /* 0x0003e20000000800 */
[----:B------:R-:W-:Y:S01]  /*9f90*/  F2FP.F16.F32.PACK_AB R102, R103, R102 ;  /* 0x000000666766723e */ /* 0x000fe200000000ff */
[----:B------:R-:W-:Y:S01]  /*9fa0*/  @UP0 UIMAD.WIDE.U32 UR10, UR24, UR4, URZ ;  /* 0x00000004180a02a5 */ /* 0x000fe2000f8e003f */
[----:B------:R-:W-:Y:S01]  /*9fb0*/  F2FP.F16.F32.PACK_AB R104, R105, R104 ;  /* 0x000000686968723e */ /* 0x000fe200000000ff */
[----:B------:R1:W-:Y:S01]  /*9fc0*/  STS [R15+0x2000], R80 ;  /* 0x002000500f007388 */ /* 0x0003e20000000800 */
[----:B------:R-:W-:Y:S01]  /*9fd0*/  F2FP.F16.F32.PACK_AB R106, R107, R106 ;  /* 0x0000006a6b6a723e */ /* 0x000fe200000000ff */
[----:B------:R-:W-:Y:S01]  /*9fe0*/  FMUL.FTZ R120, R9, R120 ;  /* 0x0000007809787220 */ /* 0x000fe20000410000 */
        /* <DEDUP_REMOVED lines=11> */
[C---:B------:R-:W-:Y:S01]  /*a0a0*/  FMUL.FTZ R125, R9.reuse, R125 ;  /* 0x0000007d097d7220 */ /* 0x040fe20000410000 */
[----:B------:R-:W-:Y:S01]  /*a0b0*/  PLOP3.LUT P0, PT, PT, PT, UP0, 0x80, 0x0 ;  /* 0x000000000000781c */ /* 0x000fe20003f0f008 */
        /* <DEDUP_REMOVED lines=42> */
[----:B------:R-:W-:Y:S01]  /*a360*/  FMUL.FTZ R10, R10, R151 ;  /* 0x000000970a0a7220 */ /* 0x000fe20000410000 */
[----:B------:R-:W-:Y:S01]  /*a370*/  @UP0 UIMAD UR8, UR24, UR5, UR11 ;  /* 0x00000005180802a4 */ /* 0x000fe2000f8e020b */
[----:B------:R1:W-:Y:S01]  /*a380*/  STS [R14+0x4400], R110 ;  /* 0x0044006e0e007388 */ /* 0x0003e20000000800 */
[----:B------:R-:W-:-:S02]  /*a390*/  F2FP.F16.F32.PACK_AB R120, R121, R120 ;  /* 0x000000787978723e */ /* 0x000fc400000000ff */
[----:B------:R-:W-:Y:S01]  /*a3a0*/  F2FP.F16.F32.PACK_AB R122, R123, R122 ;  /* 0x0000007a7b7a723e */ /* 0x000fe200000000ff */
[----:B------:R1:W-:Y:S01]  /*a3b0*/  STS [R15+0x4000], R112 ;  /* 0x004000700f007388 */ /* 0x0003e20000000800 */
[----:B------:R-:W-:Y:S02]  /*a3c0*/  F2FP.F16.F32.PACK_AB R124, R125, R124 ;  /* 0x0000007c7d7c723e */ /* 0x000fe400000000ff */
[----:B------:R-:W-:Y:S01]  /*a3d0*/  F2FP.F16.F32.PACK_AB R126, R127, R126 ;  /* 0x0000007e7f7e723e */ /* 0x000fe200000000ff */
[----:B------:R1:W-:Y:S01]  /*a3e0*/  STS [R15+0x4400], R114 ;  /* 0x004400720f007388 */ /* 0x0003e20000000800 */
[----:B------:R-:W-:Y:S02]  /*a3f0*/  F2FP.F16.F32.PACK_AB R128, R129, R128 ;  /* 0x000000808180723e */ /* 0x000fe400000000ff */
[----:B------:R-:W-:Y:S01]  /*a400*/  F2FP.F16.F32.PACK_AB R130, R131, R130 ;  /* 0x000000828382723e */ /* 0x000fe200000000ff */
[----:B------:R1:W-:Y:S01]  /*a410*/  STS [R16+0x4000], R116 ;  /* 0x0040007410007388 */ /* 0x0003e20000000800 */
[----:B------:R-:W-:-:S02]  /*a420*/  F2FP.F16.F32.PACK_AB R132, R133, R132 ;  /* 0x000000848584723e */ /* 0x000fc400000000ff */
[----:B------:R-:W-:Y:S01]  /*a430*/  F2FP.F16.F32.PACK_AB R134, R135, R134 ;  /* 0x000000868786723e */ /* 0x000fe200000000ff */
[----:B------:R1:W-:Y:S01]  /*a440*/  STS [R16+0x4400], R118 ;  /* 0x0044007610007388 */ /* 0x0003e20000000800 */
        /* <DEDUP_REMOVED lines=9> */
[----:B------:R-:W-:Y:S01]  /*a4e0*/  F2FP.F16.F32.PACK_AB R150, R10, R150 ;  /* 0x000000960a96723e */ /* 0x000fe200000000ff */
[----:B---3--:R-:W-:Y:S06]  /*a4f0*/  @P0 BRA `(.L_x_761) ;  /* 0x00000000001c0947 */ /* 0x008fec0003800000 */
[----:B------:R-:W2:Y:S01]  /*a500*/  S2UR UR7, SR_CTAID.Y ;  /* 0x00000000000779c3 */ /* 0x000ea20000002600 */
[----:B------:R-:W-:Y:S01]  /*a510*/  ULDC.64 UR4, c[0x0][0x290] ;  /* 0x0000a40000047ab9 */ /* 0x000fe20000000a00 */
[----:B--2---:R-:W-:Y:S02]  /*a520*/  USHF.R.S32.HI UR6, URZ, 0x1f, UR7 ;  /* 0x0000001f3f067899 */ /* 0x004fe40008011407 */
[----:B------:R-:W-:Y:S02]  /*a530*/  UIMAD.WIDE.U32 UR10, UR7, UR4, URZ ;  /* 0x00000004070a72a5 */ /* 0x000fe4000f8e003f */
[----:B------:R-:W-:-:S04]  /*a540*/  UIMAD UR6, UR6, UR4, URZ ;  /* 0x00000004060672a4 */ /* 0x000fc8000f8e023f */
[----:B------:R-:W-:-:S04]  /*a550*/  UIMAD UR5, UR7, UR5, UR6 ;  /* 0x00000005070572a4 */ /* 0x000fc8000f8e0206 */
[----:B------:R-:W-:-:S12]  /*a560*/  UIADD3 UR8, UR11, UR5, URZ ;  /* 0x000000050b087290 */ /* 0x000fd8000fffe03f */
.L_x_761:
[----:B------:R-:W-:Y:S01]  /*a570*/  ULDC.U8 UR5, c[0x0][0x3d9] ;  /* 0x0000f64000057ab9 */ /* 0x000fe20000000000 */
[----:B------:R-:W-:Y:S01]  /*a580*/  STS [R12+0x4000], R120 ;  /* 0x004000780c007388 */ /* 0x000fe20000000800 */
[----:B------:R-:W-:Y:S01]  /*a590*/  ISETP.NE.AND P0, PT, RZ, UR5, PT ;  /* 0x00000005ff007c0c */ /* 0x000fe2000bf05270 */
[----:B------:R-:W-:Y:S01]  /*a5a0*/  ULDC.U8 UR7, c[0x0][0x3d8] ;  /* 0x0000f60000077ab9 */ /* 0x000fe20000000000 */
[----:B------:R-:W2:Y:S01]  /*a5b0*/  @P4 MUFU.LG2 R5, R5 ;  /* 0x0000000500054308 */ /* 0x000ea20000000c00 */
[----:B------:R-:W-:Y:S01]  /*a5c0*/  STS [R12+0x4400], R122 ;  /* 0x0044007a0c007388 */ /* 0x000fe20000000800 */
[----:B------:R-:W-:Y:S01]  /*a5d0*/  ISETP.NE.AND P1, PT, RZ, UR7, PT ;  /* 0x00000007ff007c0c */ /* 0x000fe2000bf25270 */
[----:B------:R-:W3:Y:S01]  /*a5e0*/  S2UR UR4, SR_CTAID.X ;  /* 0x00000000000479c3 */ /* 0x000ee20000002500 */
[----:B------:R-:W-:Y:S01]  /*a5f0*/  LOP3.LUT R18, R0, 0xffffffe0, RZ, 0xc0, !PT ;  /* 0xffffffe000127812 */ /* 0x000fe200078ec0ff */
[----:B------:R-:W-:Y:S01]  /*a600*/  STS [R8+0x6000], R124 ;  /* 0x0060007c08007388 */ /* 0x000fe20000000800 */
[----:B------:R-:W-:-:S03]  /*a610*/  ISETP.EQ.AND P1, PT, RZ, UR5, P1 ;  /* 0x00000005ff007c0c */ /* 0x000fc60008f22270 */
[----:B------:R-:W-:Y:S02]  /*a620*/  STS [R8+0x6400], R126 ;  /* 0x0064007e08007388 */ /* 0x000fe40000000800 */
[----:B------:R-:W-:Y:S02]  /*a630*/  @P0 IMAD.MOV.U32 R19, RZ, RZ, 0x1 ;  /* 0x00000001ff130424 */ /* 0x000fe400078e00ff */
[----:B------:R-:W-:Y:S04]  /*a640*/  STS [R11+0x6000], R128 ;  /* 0x006000800b007388 */ /* 0x000fe80000000800 */
[----:B------:R1:W-:Y:S02]  /*a650*/  STS [R11+0x6400], R130 ;  /* 0x006400820b007388 */ /* 0x0003e40000000800 */
[----:B------:R-:W-:-:S02]  /*a660*/  @!P1 PLOP3.LUT P6, PT, PT, PT, PT, 0x8, 0x0 ;  /* 0x000000000000981c */ /* 0x000fc40003fce170 */
[----:B------:R-:W-:Y:S01]  /*a670*/  @!P1 CS2R R20, SRZ ;  /* 0x0000000000149805 */ /* 0x000fe2000001ff00 */
[----:B------:R-:W-:Y:S04]  /*a680*/  STS [R13+0x6000], R132 ;  /* 0x006000840d007388 */ /* 0x000fe80000000800 */
[----:B------:R4:W-:Y:S04]  /*a690*/  STS [R13+0x6400], R134 ;  /* 0x006400860d007388 */ /* 0x0009e80000000800 */
[----:B------:R-:W-:Y:S04]  /*a6a0*/  STS [R6+0x6000], R136 ;  /* 0x0060008806007388 */ /* 0x000fe80000000800 */
[----:B------:R-:W-:Y:S04]  /*a6b0*/  STS [R6+0x6400], R138 ;  /* 0x0064008a06007388 */ /* 0x000fe80000000800 */
[----:B------:R-:W-:Y:S04]  /*a6c0*/  STS [R14+0x6000], R140 ;  /* 0x0060008c0e007388 */ /* 0x000fe80000000800 */
[----:B------:R5:W-:Y:S01]  /*a6d0*/  STS [R14+0x6400], R142 ;  /* 0x0064008e0e007388 */ /* 0x000be20000000800 */
[----:B-1----:R-:W5:Y:S03]  /*a6e0*/  @P0 LDC.64 R10, c[0x0][0x2c0] ;  /* 0x0000b000ff0a0b82 */ /* 0x002f660000000a00 */
[----:B------:R-:W-:Y:S04]  /*a6f0*/  STS [R15+0x6000], R152 ;  /* 0x006000980f007388 */ /* 0x000fe80000000800 */
[----:B------:R-:W-:Y:S01]  /*a700*/  STS [R15+0x6400], R154 ;  /* 0x0064009a0f007388 */ /* 0x000fe20000000800 */
[----:B----4-:R-:W1:Y:S03]  /*a710*/  @P4 LDC R13, c[0x0][0x2e8] ;  /* 0x0000ba00ff0d4b82 */ /* 0x010e660000000800 */
[----:B------:R-:W-:Y:S04]  /*a720*/  STS [R16+0x6000], R144 ;  /* 0x0060009010007388 */ /* 0x000fe80000000800 */
[----:B------:R4:W-:Y:S04]  /*a730*/  STS [R16+0x6400], R146 ;  /* 0x0064009210007388 */ /* 0x0009e80000000800 */
[----:B------:R-:W-:Y:S04]  /*a740*/  STS [R12+0x6000], R9 ;  /* 0x006000090c007388 */ /* 0x000fe80000000800 */
[----:B------:R2:W-:Y:S01]  /*a750*/  STS [R12+0x6400], R150 ;  /* 0x006400960c007388 */ /* 0x0005e20000000800 */
[----:B-----5:R-:W-:Y:S01]  /*a760*/  @P0 IMAD R14, R11, R10, RZ ;  /* 0x0000000a0b0e0224 */ /* 0x020fe200078e02ff */
[----:B------:R-:W1:Y:S01]  /*a770*/  S2R R6, SR_CTAID.Y ;  /* 0x0000000000067919 */ /* 0x000e620000002600 */
[----:B------:R-:W1:Y:S01]  /*a780*/  S2R R26, SR_CTAID.Z ;  /* 0x00000000001a7919 */ /* 0x000e620000002700 */
[----:B----4-:R-:W-:-:S04]  /*a790*/  SHF.R.S32.HI R16, RZ, 0x1f, R17 ;  /* 0x0000001fff107819 */ /* 0x010fc80000011411 */
[----:B------:R-:W-:Y:S01]  /*a7a0*/  LEA.HI R16, R16, R17, RZ, 0x3 ;  /* 0x0000001110107211 */ /* 0x000fe200078f18ff */
[----:B--2---:R-:W2:Y:S03]  /*a7b0*/  @P0 LDC R12, c[0x0][0x2c0] ;  /* 0x0000b000ff0c0b82 */ /* 0x004ea60000000800 */
[----:B------:R-:W-:Y:S02]  /*a7c0*/  SHF.R.S32.HI R24, RZ, 0x3, R16 ;  /* 0x00000003ff187819 */ /* 0x000fe40000011410 */
[----:B------:R-:W-:-:S03]  /*a7d0*/  LOP3.LUT R16, R16, 0xfffffff8, RZ, 0xc0, !PT ;  /* 0xfffffff810107812 */ /* 0x000fc600078ec0ff */
[----:B------:R-:W-:Y:S01]  /*a7e0*/  VIADD R15, R24, 0x10 ;  /* 0x00000010180f7836 */ /* 0x000fe20000000000 */
[----:B---3--:R-:W-:Y:S06]  /*a7f0*/  @!P1 BRA `(.L_x_762) ;  /* 0x0000000000209947 */ /* 0x008fec0003800000 */
[----:B------:R-:W3:Y:S01]  /*a800*/  S2UR UR5, SR_CTAID.Y ;  /* 0x00000000000579c3 */ /* 0x000ee20000002600 */
[----:B------:R-:W-:Y:S01]  /*a810*/  ULDC UR6, c[0x0][0x2c4] ;  /* 0x0000b10000067ab9 */ /* 0x000fe20000000800 */
[----:B------:R-:W-:Y:S01]  /*a820*/  PLOP3.LUT P6, PT, PT, PT, PT, 0x80, 0x0 ;  /* 0x000000000000781c */ /* 0x000fe20003fcf070 */
[----:B---3--:R-:W-:-:S04]  /*a830*/  UIMAD UR5, UR5, UR6, URZ ;  /* 0x00000006050572a4 */ /* 0x008fc8000f8e023f */
[----:B------:R-:W-:-:S04]  /*a840*/  USEL UR24, UR5, UR24, !UP0 ;  /* 0x0000001805187287 */ /* 0x000fc8000c000000 */
[----:B------:R-:W-:Y:S02]  /*a850*/  USHF.R.S32.HI UR5, URZ, 0x1f, UR24 ;  /* 0x0000001f3f057899 */ /* 0x000fe40008011418 */
[----:B------:R-:W-:-:S04]  /*a860*/  IMAD.U32 R20, RZ, RZ, UR24 ;  /* 0x00000018ff147e24 */ /* 0x000fc8000f8e00ff */
[----:B------:R-:W-:Y:S02]  /*a870*/  MOV R21, UR5 ;  /* 0x0000000500157c02 */ /* 0x000fe40008000f00 */
.L_x_762:
[----:B------:R-:W-:Y:S05]  /*a880*/  @P0 BRA `(.L_x_763) ;  /* 0x0000000000180947 */ /* 0x000fea0003800000 */
[----:B------:R-:W3:Y:S01]  /*a890*/  LDC R14, c[0x0][0x2c4] ;  /* 0x0000b100ff0e7b82 */ /* 0x000ee20000000800 */
[----:B------:R-:W-:Y:S02]  /*a8a0*/  ISETP.NE.AND P0, PT, RZ, UR7, PT ;  /* 0x00000007ff007c0c */ /* 0x000fe4000bf05270 */
[----:B--2---:R-:W-:-:S05]  /*a8b0*/  MOV R12, 0x1 ;  /* 0x00000001000c7802 */ /* 0x004fca0000000f00 */
[----:B------:R-:W2:Y:S08]  /*a8c0*/  LDC R19, c[0x0][0x270] ;  /* 0x00009c00ff137b82 */ /* 0x000eb00000000800 */
[----:B---3--:R-:W2:Y:S02]  /*a8d0*/  @P0 LDC R14, c[0x0][0x2e4] ;  /* 0x0000b900ff0e0b82 */ /* 0x008ea40000000800 */
[----:B--2---:R-:W-:-:S07]  /*a8e0*/  IMAD R19, R14, R19, RZ ;  /* 0x000000130e137224 */ /* 0x004fce00078e02ff */
.L_x_763:
[----:B------:R-:W-:Y:S01]  /*a8f0*/  BAR.SYNC.DEFER_BLOCKING 0x0 ;  /* 0x0000000000007b1d */ /* 0x000fe20000010000 */
[----:B------:R-:W-:Y:S01]  /*a900*/  IMAD.IADD R18, R2, 0x1, -R18 ;  /* 0x0000000102127824 */ /* 0x000fe200078e0a12 */
[----:B------:R-:W-:Y:S01]  /*a910*/  ISETP.GE.AND P2, PT, R15, UR22, PT ;  /* 0x000000160f007c0c */ /* 0x000fe2000bf46270 */
[----:B------:R-:W-:Y:S01]  /*a920*/  IMAD.IADD R16, R17, 0x1, -R16 ;  /* 0x0000000111107824 */ /* 0x000fe200078e0a10 */
[----:B------:R-:W-:Y:S01]  /*a930*/  SHF.R.S32.HI R15, RZ, 0x1f, R7 ;  /* 0x0000001fff0f7819 */ /* 0x000fe20000011407 */
[----:B-1----:R-:W-:-:S03]  /*a940*/  IMAD R6, R6, R19, RZ ;  /* 0x0000001306067224 */ /* 0x002fc600078e02ff */
[----:B------:R-:W1:Y:S01]  /*a950*/  @P3 LDC R2, c[0x0][0x2e8] ;  /* 0x0000ba00ff023b82 */ /* 0x000e620000000800 */
[----:B------:R-:W3:Y:S01]  /*a960*/  @P3 MUFU.LG2 R4, R4 ;  /* 0x0000000400043308 */ /* 0x000ee20000000c00 */
[----:B------:R-:W-:Y:S01]  /*a970*/  VIADD R0, R24, 0x20 ;  /* 0x0000002018007836 */ /* 0x000fe20000000000 */
[----:B------:R-:W-:Y:S01]  /*a980*/  LEA.HI R17, R15, R7, RZ, 0x2 ;  /* 0x000000070f117211 */ /* 0x000fe200078f10ff */
[----:B------:R-:W-:Y:S01]  /*a990*/  @P4 FMUL.FTZ R5, R5, 0.69314718246459960938 ;  /* 0x3f31721805054820 */ /* 0x000fe20000410000 */
[----:B------:R-:W-:Y:S01]  /*a9a0*/  SEL R19, R6, RZ, !P6 ;  /* 0x000000ff06137207 */ /* 0x000fe20007000000 */
[----:B--2---:R-:W-:Y:S01]  /*a9b0*/  IMAD R6, R12, UR4, RZ ;  /* 0x000000040c067c24 */ /* 0x004fe2000f8e02ff */
[----:B------:R-:W-:Y:S01]  /*a9c0*/  LOP3.LUT R17, R17, 0xffffffc, RZ, 0xc0, !PT ;  /* 0x0ffffffc11117812 */ /* 0x000fe200078ec0ff */
[----:B------:R-:W-:Y:S01]  /*a9d0*/  BSSY B0, `(.L_x_764) ;  /* 0x000002a000007945 */ /* 0x000fe20003800000 */
[----:B------:R-:W-:Y:S01]  /*a9e0*/  ISETP.GE.AND P1, PT, R0, UR22, PT ;  /* 0x0000001600007c0c */ /* 0x000fe2000bf26270 */
[----:B------:R-:W-:Y:S01]  /*a9f0*/  VIADD R0, R24, 0x30 ;  /* 0x0000003018007836 */ /* 0x000fe20000000000 */
[----:B------:R-:W-:Y:S01]  /*aa00*/  LOP3.LUT P5, RZ, R18, 0x3, RZ, 0xc0, !PT ;  /* 0x0000000312ff7812 */ /* 0x000fe200078ac0ff */
[----:B------:R-:W-:Y:S01]  /*aa10*/  IMAD R19, R26, R14, R19 ;  /* 0x0000000e1a137224 */ /* 0x000fe200078e0213 */
[----:B------:R-:W-:Y:S01]  /*aa20*/  SHF.R.S32.HI R15, RZ, 0x1f, R18 ;  /* 0x0000001fff0f7819 */ /* 0x000fe20000011412 */
[----:B------:R-:W-:Y:S01]  /*aa30*/  IMAD.SHL.U32 R16, R16, 0x8, RZ ;  /* 0x0000000810107824 */ /* 0x000fe200078e00ff */
[----:B------:R-:W-:Y:S01]  /*aa40*/  IADD3 R17, R7, -R17, RZ ;  /* 0x8000001107117210 */ /* 0x000fe20007ffe0ff */
[----:B------:R-:W-:Y:S01]  /*aa50*/  IMAD.SHL.U32 R7, R6, 0x40, RZ ;  /* 0x0000004006077824 */ /* 0x000fe200078e00ff */
[----:B------:R-:W-:Y:S01]  /*aa60*/  ISETP.GE.AND P0, PT, R0, UR22, PT ;  /* 0x0000001600007c0c */ /* 0x000fe2000bf06270 */
[----:B------:R2:W4:Y:S01]  /*aa70*/  LDS.128 R8, [R236+0x1800] ;  /* 0x00180000ec087984 */ /* 0x0005220000000c00 */
[----:B------:R-:W-:Y:S01]  /*aa80*/  IMAD.MOV.U32 R0, RZ, RZ, 0x7f800000 ;  /* 0x7f800000ff007424 */ /* 0x000fe200078e00ff */
[----:B------:R-:W-:Y:S01]  /*aa90*/  LEA.HI R15, R15, R18, RZ, 0x2 ;  /* 0x000000120f0f7211 */ /* 0x000fe200078f10ff */
[----:B------:R-:W-:Y:S01]  /*aaa0*/  @P4 FFMA.FTZ R0, R164, R13, R5 ;  /* 0x0000000da4004223 */ /* 0x000fe20000010005 */
[----:B------:R-:W-:Y:S01]  /*aab0*/  SHF.R.S32.HI R5, RZ, 0x1f, R7 ;  /* 0x0000001fff057819 */ /* 0x000fe20000011407 */
[----:B---3--:R-:W-:Y:S01]  /*aac0*/  @P3 FMUL.FTZ R4, R4, 0.69314718246459960938 ;  /* 0x3f31721804043820 */ /* 0x008fe20000410000 */
[----:B------:R-:W-:Y:S01]  /*aad0*/  IADD3 R7, P6, P4, R7, R20, R19 ;  /* 0x0000001407077210 */ /* 0x000fe20007cde013 */
[----:B------:R-:W-:Y:S01]  /*aae0*/  IMAD.MOV.U32 R6, RZ, RZ, 0x7f800000 ;  /* 0x7f800000ff067424 */ /* 0x000fe200078e00ff */
[----:B------:R-:W-:Y:S01]  /*aaf0*/  SHF.R.S32.HI R15, RZ, 0x2, R15 ;  /* 0x00000002ff0f7819 */ /* 0x000fe2000001140f */
[----:B-1----:R-:W-:Y:S01]  /*ab00*/  @P3 FFMA.FTZ R6, R3, R2, R4 ;  /* 0x0000000203063223 */ /* 0x002fe20000010004 */
[----:B------:R-:W-:-:S02]  /*ab10*/  SHF.R.S32.HI R19, RZ, 0x1f, R19 ;  /* 0x0000001fff137819 */ /* 0x000fc40000011413 */
        /* <DEDUP_REMOVED lines=21> */
.L_x_765:
[----:B------:R-:W-:Y:S05]  /*ac70*/  BSYNC B0 ;  /* 0x0000000000007941 */ /* 0x000fea0003800000 */
.L_x_764:
[----:B-1----:R-:W-:Y:S01]  /*ac80*/  SHF.R.S32.HI R2, RZ, 0x1f, R16 ;  /* 0x0000001fff027819 */ /* 0x002fe20000011410 */
[----:B------:R-:W-:Y:S01]  /*ac90*/  ULDC.64 UR4, c[0x0][0x2a0] ;  /* 0x0000a80000047ab9 */ /* 0x000fe20000000a00 */
[----:B------:R-:W-:Y:S01]  /*aca0*/  SHF.R.S32.HI R28, RZ, 0x1f, R26 ;  /* 0x0000001fff1c7819 */ /* 0x000fe2000001141a */
[----:B------:R1:W2:Y:S01]  /*acb0*/  LDS.128 R20, [R236] ;  /* 0x00000000ec147984 */ /* 0x0002a20000000c00 */
[----:B------:R-:W-:Y:S01]  /*acc0*/  IADD3 R16, P3, R16, UR10, RZ ;  /* 0x0000000a10107c10 */ /* 0x000fe2000ff7e0ff */
[----:B------:R-:W-:Y:S01]  /*acd0*/  IMAD.U32 R0, RZ, RZ, UR25 ;  /* 0x00000019ff007e24 */ /* 0x000fe2000f8e00ff */
[----:B------:R-:W-:Y:S01]  /*ace0*/  SHF.R.S32.HI R25, RZ, 0x1f, R24 ;  /* 0x0000001fff197819 */ /* 0x000fe20000011418 */
[----:B------:R-:W-:Y:S01]  /*acf0*/  IMAD R28, R28, UR4, RZ ;  /* 0x000000041c1c7c24 */ /* 0x000fe2000f8e02ff */
[----:B------:R-:W-:Y:S01]  /*ad00*/  IADD3.X R17, R2, UR8, RZ, P3, !PT ;  /* 0x0000000802117c10 */ /* 0x000fe20009ffe4ff */
[----:B------:R1:W3:Y:S01]  /*ad10*/  LDS.128 R12, [R236+0x4000] ;  /* 0x00400000ec0c7984 */ /* 0x0002e20000000c00 */
[----:B------:R-:W-:Y:S01]  /*ad20*/  ISETP.GE.AND P3, PT, R24, UR22, PT ;  /* 0x0000001618007c0c */ /* 0x000fe2000bf66270 */
[C---:B------:R-:W-:Y:S01]  /*ad30*/  IMAD R28, R26.reuse, UR5, R28 ;  /* 0x000000051a1c7c24 */ /* 0x040fe2000f8e021c */
[----:B------:R-:W-:Y:S01]  /*ad40*/  BSSY B0, `(.L_x_766) ;  /* 0x0000014000007945 */ /* 0x000fe20003800000 */
[----:B------:R-:W-:Y:S01]  /*ad50*/  IMAD.WIDE.U32 R26, R26, UR4, R16 ;  /* 0x000000041a1a7c25 */ /* 0x000fe2000f8e0010 */
[----:B------:R1:W1:Y:S03]  /*ad60*/  LDS.128 R4, [R236+0x6000] ;  /* 0x00600000ec047984 */ /* 0x0002660000000c00 */
[----:B------:R-:W-:Y:S01]  /*ad70*/  IMAD.WIDE R24, R0, 0x40, R24 ;  /* 0x0000004000187825 */ /* 0x000fe200078e0218 */
[----:B------:R1:W1:Y:S03]  /*ad80*/  LDS.128 R16, [R236+0x2000] ;  /* 0x00200000ec107984 */ /* 0x0002660000000c00 */
[----:B------:R-:W-:-:S02]  /*ad90*/  IMAD.IADD R29, R27, 0x1, R28 ;  /* 0x000000011b1d7824 */ /* 0x000fc400078e021c */
        /* <DEDUP_REMOVED lines=11> */
[----:B-1----:R2:W-:Y:S04]  /*ae50*/  STG.E.128 desc[UR28][R30.64+0x80], R16 ;  /* 0x000080101e007986 */ /* 0x0025e8000c101d1c */
[----:B---3--:R2:W-:Y:S04]  /*ae60*/  STG.E.128 desc[UR28][R30.64+0x100], R12 ;  /* 0x0001000c1e007986 */ /* 0x0085e8000c101d1c */
[----:B------:R2:W-:Y:S02]  /*ae70*/  STG.E.128 desc[UR28][R30.64+0x180], R4 ;  /* 0x000180041e007986 */ /* 0x0005e4000c101d1c */
.L_x_767:
[----:B------:R-:W-:Y:S05]  /*ae80*/  BSYNC B0 ;  /* 0x0000000000007941 */ /* 0x000fea0003800000 */
.L_x_766:
[----:B--2---:R2:W2:Y:S01]  /*ae90*/  LDS.128 R20, [R236+0x800] ;  /* 0x00080000ec147984 */ /* 0x0044a20000000c00 */
[----:B------:R-:W-:Y:S03]  /*aea0*/  BSSY B0, `(.L_x_768) ;  /* 0x0000015000007945 */ /* 0x000fe60003800000 */
[----:B-1----:R1:W1:Y:S04]  /*aeb0*/  LDS.128 R16, [R236+0x2800] ;  /* 0x00280000ec107984 */ /* 0x0022680000000c00 */
[----:B---3--:R3:W1:Y:S04]  /*aec0*/  LDS.128 R12, [R236+0x4800] ;  /* 0x00480000ec0c7984 */ /* 0x0086680000000c00 */
[----:B------:R3:W1:Y:S01]  /*aed0*/  LDS.128 R4, [R236+0x6800] ;  /* 0x00680000ec047984 */ /* 0x0006620000000c00 */
        /* <DEDUP_REMOVED lines=14> */
[----:B-1----:R2:W-:Y:S04]  /*afc0*/  STG.E.128 desc[UR28][R2.64+0x80], R16 ;  /* 0x0000801002007986 */ /* 0x0025e8000c101d1c */
[----:B------:R2:W-:Y:S04]  /*afd0*/  STG.E.128 desc[UR28][R2.64+0x100], R12 ;  /* 0x0001000c02007986 */ /* 0x0005e8000c101d1c */
[----:B------:R2:W-:Y:S02]  /*afe0*/  STG.E.128 desc[UR28][R2.64+0x180], R4 ;  /* 0x0001800402007986 */ /* 0x0005e4000c101d1c */
.L_x_769:
[----:B------:R-:W-:Y:S05]  /*aff0*/  BSYNC B0 ;  /* 0x0000000000007941 */ /* 0x000fea0003800000 */
.L_x_768:
        /* <DEDUP_REMOVED lines=22> */
.L_x_771:
[----:B------:R-:W-:Y:S05]  /*b160*/  BSYNC B0 ;  /* 0x0000000000007941 */ /* 0x000fea0003800000 */
.L_x_770:
[----:B-12---:R1:W2:Y:S04]  /*b170*/  LDS.128 R12, [R236+0x3800] ;  /* 0x00380000ec0c7984 */ /* 0x0062a80000000c00 */
[----:B------:R1:W1:Y:S04]  /*b180*/  LDS.128 R4, [R236+0x5800] ;  /* 0x00580000ec047984 */ /* 0x0002680000000c00 */
[----:B---3--:R-:W3:Y:S01]  /*b190*/  LDS.128 R236, [R236+0x7800] ;  /* 0x00780000ecec7984 */ /* 0x008ee20000000c00 */
        /* <DEDUP_REMOVED lines=13> */
[----:B----4-:R-:W-:Y:S04]  /*b270*/  STG.E.128 desc[UR28][R16.64], R8 ;  /* 0x0000000810007986 */ /* 0x010fe8000c101d1c */
[----:B--2---:R-:W-:Y:S04]  /*b280*/  STG.E.128 desc[UR28][R16.64+0x80], R12 ;  /* 0x0000800c10007986 */ /* 0x004fe8000c101d1c */
[----:B-1----:R-:W-:Y:S04]  /*b290*/  STG.E.128 desc[UR28][R16.64+0x100], R4 ;  /* 0x0001000410007986 */ /* 0x002fe8000c101d1c */
[----:B---3--:R-:W-:Y:S01]  /*b2a0*/  STG.E.128 desc[UR28][R16.64+0x180], R236 ;  /* 0x000180ec10007986 */ /* 0x008fe2000c101d1c */
[----:B------:R-:W-:Y:S05]  /*b2b0*/  EXIT ;  /* 0x000000000000794d */ /* 0x000fea0003800000 */
.L_x_753:
[----:B------:R-:W-:Y:S01]  /*b2c0*/  ULDC.U8 UR7, c[0x0][0x3d9] ;  /* 0x0000f64000077ab9 */ /* 0x000fe20000000000 */
[----:B------:R-:W-:Y:S01]  /*b2d0*/  UISETP.NE.AND UP0, UPT, UR24, -0x1, UPT ;  /* 0xffffffff1800788c */ /* 0x000fe2000bf05270 */
[----:B------:R-:W-:Y:S01]  /*b2e0*/  LEA.HI R9, R9, R81, RZ, 0x3 ;  /* 0x0000005109097211 */ /* 0x000fe200078f18ff */
[----:B------:R-:W-:Y:S01]  /*b2f0*/  UISETP.NE.AND UP3, UPT, UR7, URZ, UPT ;  /* 0x0000003f0700728c */ /* 0x000fe2000bf65270 */
[----:B------:R-:W-:Y:S01]  /*b300*/  LOP3.LUT P3, RZ, R81, 0x7, RZ, 0xc0, !PT ;  /* 0x0000000751ff7812 */ /* 0x000fe2000786c0ff */
[----:B------:R-:W-:Y:S01]  /*b310*/  UIADD3 UR26, -UR22, UR26, URZ ;  /* 0x0000001a161a7290 */ /* 0x000fe2000fffe13f */
[----:B------:R-:W-:Y:S01]  /*b320*/  LOP3.LUT R0, R9, 0x1ffffff8, RZ, 0xc0, !PT ;  /* 0x1ffffff809007812 */ /* 0x000fe200078ec0ff */
[----:B------:R-:W-:Y:S01]  /*b330*/  IMAD.U32 R6, RZ, RZ, UR25 ;  /* 0x00000019ff067e24 */ /* 0x000fe2000f8e00ff */
[----:B------:R-:W-:Y:S01]  /*b340*/  SHF.R.S32.HI R8, RZ, 0x3, R9 ;  /* 0x00000003ff087819 */ /* 0x000fe20000011409 */
[----:B------:R-:W-:Y:S02]  /*b350*/  BSSY B0, `(.L_x_772) ;  /* 0x000004b000007945 */ /* 0x000fe40003800000 */
[----:B------:R-:W-:Y:S01]  /*b360*/  IMAD.IADD R0, R81, 0x1, -R0 ;  /* 0x0000000151007824 */ /* 0x000fe200078e0a00 */
[----:B------:R-:W-:Y:S01]  /*b370*/  @!UP0 USHF.R.S32.HI UR15, URZ, 0x1f, UR14 ;  /* 0x0000001f3f0f8899 */ /* 0x000fe2000801140e */
[----:B------:R-:W-:Y:S01]  /*b380*/  ISETP.GE.AND P4, PT, R8, UR26, PT ;  /* 0x0000001a08007c0c */ /* 0x000fe2000bf86270 */
[----:B------:R-:W-:Y:S01]  /*b390*/  @UP3 ULDC.64 UR4, c[0x0][0x2c0] ;  /* 0x0000b00000043ab9 */ /* 0x000fe20000000a00 */
[----:B------:R-:W-:Y:S01]  /*b3a0*/  @UP0 ULDC.64 UR10, c[0x0][0x298] ;  /* 0x0000a600000a0ab9 */ /* 0x000fe20000000a00 */
[----:B------:R-:W-:Y:S01]  /*b3b0*/  @UP3 UIMAD UR9, UR5, UR4, URZ ;  /* 0x00000004050932a4 */ /* 0x000fe2000f8e023f */
[----:B------:R-:W-:Y:S01]  /*b3c0*/  IMAD.SHL.U32 R0, R0, 0x8, RZ ;  /* 0x0000000800007824 */ /* 0x000fe200078e00ff */
[----:B------:R-:W-:Y:S01]  /*b3d0*/  @UP0 UIMAD.WIDE.U32 UR12, UR24, UR10, URZ ;  /* 0x0000000a180c02a5 */ /* 0x000fe2000f8e003f */
[--C-:B------:R-:W-:Y:S01]  /*b3e0*/  SHF.R.S32.HI R9, RZ, 0x1f, R8.reuse ;  /* 0x0000001fff097819 */ /* 0x100fe20000011408 */
[----:B------:R-:W-:Y:S01]  /*b3f0*/  @!UP0 ULDC.64 UR4, c[0x0][0x290] ;  /* 0x0000a40000048ab9 */ /* 0x000fe20000000a00 */
[----:B------:R-:W-:Y:S01]  /*b400*/  USHF.R.S32.HI UR10, URZ, 0x1f, UR6 ;  /* 0x0000001f3f0a7899 */ /* 0x000fe20008011406 */
[C---:B------:R-:W-:Y:S01]  /*b410*/  VIADD R5, R8.reuse, 0x10 ;  /* 0x0000001008057836 */ /* 0x040fe20000000000 */
[----:B------:R-:W-:Y:S01]  /*b420*/  @!UP0 UIMAD UR15, UR15, UR4, URZ ;  /* 0x000000040f0f82a4 */ /* 0x000fe2000f8e023f */
[C---:B------:R-:W-:Y:S01]  /*b430*/  VIADD R4, R8.reuse, 0x20 ;  /* 0x0000002008047836 */ /* 0x040fe20000000000 */
[----:B------:R-:W-:Y:S01]  /*b440*/  @!UP0 UIMAD.WIDE.U32 UR16, UR14, UR4, URZ ;  /* 0x000000040e1082a5 */ /* 0x000fe2000f8e003f */
[----:B------:R-:W-:Y:S01]  /*b450*/  ISETP.GE.OR P6, PT, R8, UR26, P3 ;  /* 0x0000001a08007c0c */ /* 0x000fe20009fc6670 */
[----:B------:R-:W-:Y:S01]  /*b460*/  @!UP0 UIMAD UR15, UR14, UR5, UR15 ;  /* 0x000000050e0f82a4 */ /* 0x000fe2000f8e020f */
[----:B------:R-:W-:Y:S01]  /*b470*/  ISETP.GE.OR P5, PT, R5, UR26, P3 ;  /* 0x0000001a05007c0c */ /* 0x000fe20009fa6670 */
[----:B------:R-:W-:Y:S01]  /*b480*/  @UP0 UIMAD UR11, UR24, UR11, UR13 ;  /* 0x0000000b180b02a4 */ /* 0x000fe2000f8e020d */
[----:B------:R-:W-:Y:S01]  /*b490*/  ISETP.GE.AND P2, PT, R4, UR26, PT ;  /* 0x0000001a04007c0c */ /* 0x000fe2000bf46270 */
[----:B------:R-:W-:Y:S01]  /*b4a0*/  @!UP0 UIADD3 UR11, UR17, UR15, URZ ;  /* 0x0000000f110b8290 */ /* 0x000fe2000fffe03f */
[----:B------:R-:W-:Y:S01]  /*b4b0*/  IMAD.WIDE R6, R6, 0x40, R8 ;  /* 0x0000004006067825 */ /* 0x000fe200078e0208 */
[----:B------:R-:W-:Y:S01]  /*b4c0*/  ULDC.U8 UR13, c[0x0][0x3d8] ;  /* 0x0000f600000d7ab9 */ /* 0x000fe20000000000 */
[----:B------:R-:W-:Y:S01]  /*b4d0*/  @!UP0 UMOV UR12, UR16 ;  /* 0x00000010000c8c82 */ /* 0x000fe20008000000 */
[----:B------:R-:W-:Y:S01]  /*b4e0*/  UISETP.NE.AND UP0, UPT, UR13, URZ, !UP3 ;  /* 0x0000003f0d00728c */ /* 0x000fe2000df05270 */
[----:B------:R-:W-:Y:S01]  /*b4f0*/  IADD3 R2, P0, R0, UR12, RZ ;  /* 0x0000000c00027c10 */ /* 0x000fe2000ff1e0ff */
[----:B------:R-:W-:Y:S01]  /*b500*/  UISETP.NE.AND UP2, UPT, UR13, URZ, UPT ;  /* 0x0000003f0d00728c */ /* 0x000fe2000bf45270 */
[----:B------:R-:W-:-:S02]  /*b510*/  ULDC.64 UR4, c[0x0][0x2a0] ;  /* 0x0000a80000047ab9 */ /* 0x000fc40000000a00 */
[----:B------:R-:W-:Y:S01]  /*b520*/  LEA.HI.X.SX32 R3, R0, UR11, 0x1, P0 ;  /* 0x0000000b00037c11 */ /* 0x000fe200080f0eff */
[----:B------:R-:W-:Y:S01]  /*b530*/  UISETP.EQ.AND UP2, UPT, UR7, URZ, UP2 ;  /* 0x0000003f0700728c */ /* 0x000fe20009742270 */
[----:B------:R-:W-:Y:S01]  /*b540*/  IMAD.U32 R10, RZ, RZ, UR4 ;  /* 0x00000004ff0a7e24 */ /* 0x000fe2000f8e00ff */
[----:B------:R-:W-:Y:S01]  /*b550*/  UIMAD UR10, UR10, UR4, URZ ;  /* 0x000000040a0a72a4 */ /* 0x000fe2000f8e023f */
[----:B------:R-:W-:Y:S01]  /*b560*/  VIADD R0, R8, 0x30 ;  /* 0x0000003008007836 */ /* 0x000fe20000000000 */
[----:B------:R-:W-:Y:S01]  /*b570*/  @!UP3 ULDC UR7, c[0x0][0x2c4] ;  /* 0x0000b1000007bab9 */ /* 0x000fe20000000800 */
[----:B------:R-:W-:Y:S01]  /*b580*/  UISETP.NE.OR UP1, UPT, UR24, -0x1, !UP2 ;  /* 0xffffffff1800788c */ /* 0x000fe2000d725670 */
[----:B------:R-:W-:Y:S01]  /*b590*/  IMAD.WIDE.U32 R10, R10, UR6, R2 ;  /* 0x000000060a0a7c25 */ /* 0x000fe2000f8e0002 */
[----:B------:R-:W-:Y:S01]  /*b5a0*/  @UP0 ULDC UR7, c[0x0][0x2e4] ;  /* 0x0000b90000070ab9 */ /* 0x000fe20000000800 */
[----:B------:R-:W-:Y:S01]  /*b5b0*/  @UP3 UMOV UR11, 0x1 ;  /* 0x00000001000b3882 */ /* 0x000fe20000000000 */
[----:B------:R-:W-:Y:S01]  /*b5c0*/  @!UP3 UIMAD UR11, UR7, UR8, URZ ;  /* 0x00000008070bb2a4 */ /* 0x000fe2000f8e023f */
[----:B------:R-:W-:Y:S01]  /*b5d0*/  ISETP.GE.AND P0, PT, R5, UR26, PT ;  /* 0x0000001a05007c0c */ /* 0x000fe2000bf06270 */
[----:B------:R-:W-:Y:S01]  /*b5e0*/  UIMAD UR5, UR6, UR5, UR10 ;  /* 0x00000005060572a4 */ /* 0x000fe2000f8e020a */
[----:B------:R-:W-:Y:S01]  /*b5f0*/  ISETP.GE.AND P1, PT, R0, UR26, PT ;  /* 0x0000001a00007c0c */ /* 0x000fe2000bf26270 */
[----:B------:R-:W-:Y:S01]  /*b600*/  UIMAD UR11, UR14, UR11, URZ ;  /* 0x0000000b0e0b72a4 */ /* 0x000fe2000f8e023f */
[----:B------:R-:W-:Y:S01]  /*b610*/  @UP2 ULDC UR10, c[0x0][0x2c4] ;  /* 0x0000b100000a2ab9 */ /* 0x000fe20000000800 */
[----:B------:R-:W-:Y:S01]  /*b620*/  @UP3 ULDC UR4, c[0x0][0x2c0] ;  /* 0x0000b00000043ab9 */ /* 0x000fe20000000800 */
[----:B------:R-:W-:Y:S01]  /*b630*/  @!UP1 UIMAD UR24, UR14, UR10, URZ ;  /* 0x0000000a0e1892a4 */ /* 0x000fe2000f8e023f */
[----:B------:R-:W-:Y:S01]  /*b640*/  VIADD R13, R11, UR5 ;  /* 0x000000050b0d7c36 */ /* 0x000fe20008000000 */
[----:B------:R-:W-:Y:S01]  /*b650*/  USEL UR11, UR11, URZ, !UP2 ;  /* 0x0000003f0b0b7287 */ /* 0x000fe2000d000000 */
[----:B------:R-:W-:Y:S01]  /*b660*/  @!UP3 UMOV UR9, UR7 ;  /* 0x000000070009bc82 */ /* 0x000fe20008000000 */
[----:B------:R-:W-:-:S02]  /*b670*/  @!UP3 UMOV UR4, 0x1 ;  /* 0x000000010004b882 */ /* 0x000fc40000000000 */
[----:B------:R-:W-:Y:S02]  /*b680*/  UIMAD UR9, UR6, UR9, UR11 ;  /* 0x00000009060972a4 */ /* 0x000fe4000f8e020b */
[----:B------:R-:W-:Y:S01]  /*b690*/  UIMAD UR22, UR22, UR4, URZ ;  /* 0x00000004161672a4 */ /* 0x000fe2000f8e023f */
[----:B------:R-:W-:Y:S01]  /*b6a0*/  @!UP2 UMOV UR12, URZ ;  /* 0x0000003f000cac82 */ /* 0x000fe20008000000 */
[----:B------:R-:W-:Y:S01]  /*b6b0*/  @UP2 UMOV UR12, UR24 ;  /* 0x00000018000c2c82 */ /* 0x000fe20008000000 */
[----:B------:R-:W-:Y:S01]  /*b6c0*/  @!UP2 UMOV UR13, URZ ;  /* 0x0000003f000dac82 */ /* 0x000fe20008000000 */
[----:B------:R-:W-:Y:S02]  /*b6d0*/  USHF.R.S32.HI UR6, URZ, 0x1f, UR9 ;  /* 0x0000001f3f067899 */ /* 0x000fe40008011409 */
[----:B------:R-:W-:Y:S02]  /*b6e0*/  @UP2 USHF.R.S32.HI UR13, URZ, 0x1f, UR24 ;  /* 0x0000001f3f0d2899 */ /* 0x000fe40008011418 */
[----:B------:R-:W-:-:S02]  /*b6f0*/  USHF.R.S32.HI UR8, URZ, 0x1f, UR22 ;  /* 0x0000001f3f087899 */ /* 0x000fc40008011416 */
        /* <DEDUP_REMOVED lines=16> */
.L_x_773:
[----:B------:R-:W-:Y:S05]  /*b800*/  BSYNC B0 ;  /* 0x0000000000007941 */ /* 0x000fea0003800000 */
.L_x_772:
        /* <DEDUP_REMOVED lines=20> */
.L_x_775:
[----:B------:R-:W-:Y:S05]  /*b950*/  BSYNC B0 ;  /* 0x0000000000007941 */ /* 0x000fea0003800000 */
.L_x_774:
        /* <DEDUP_REMOVED lines=18> */
.L_x_777:
[----:B------:R-:W-:Y:S05]  /*ba80*/  BSYNC B0 ;  /* 0x0000000000007941 */ /* 0x000fea0003800000 */
.L_x_776:
        /* <DEDUP_REMOVED lines=18> */
.L_x_779:
[----:B------:R-:W-:Y:S05]  /*bbb0*/  BSYNC B0 ;  /* 0x0000000000007941 */ /* 0x000fea0003800000 */
.L_x_778:
        /* <DEDUP_REMOVED lines=10> */
.L_x_781:
[----:B------:R-:W-:Y:S05]  /*bc60*/  BSYNC B0 ;  /* 0x0000000000007941 */ /* 0x000fea0003800000 */
.L_x_780:
        /* <DEDUP_REMOVED lines=10> */
.L_x_783:
[----:B------:R-:W-:Y:S05]  /*bd10*/  BSYNC B0 ;  /* 0x0000000000007941 */ /* 0x000fea0003800000 */
.L_x_782:
        /* <DEDUP_REMOVED lines=10> */
.L_x_785:
[----:B------:R-:W-:Y:S05]  /*bdc0*/  BSYNC B0 ;  /* 0x0000000000007941 */ /* 0x000fea0003800000 */
.L_x_784:
        /* <DEDUP_REMOVED lines=10> */
.L_x_786:
        /* <DEDUP_REMOVED lines=9> */
.L_x_2401:


//--------------------- .text._ZN5flash16flash_fwd_kernelI23Flash_fwd_kernel_traitsILi256ELi64ELi64ELi4ELb0ELb0EN7cutlass6half_tE19Flash_kernel_traitsILi256ELi64ELi64ELi4ES3_EELb0ELb0ELb0ELb0ELb0ELb1ELb1ELb0EEEvNS_16Flash_fwd_paramsE --------------------------
	.section	.text._ZN5flash16flash_fwd_kernelI23Flash_fwd_kernel_traitsILi256ELi64ELi64ELi4ELb0ELb0EN7cutlass6half_tE19Flash_kernel_traitsILi256ELi64ELi64ELi4ES3_EELb0ELb0ELb0ELb0ELb0ELb1ELb1ELb0EEEvNS_16Flash_fwd_paramsE,"ax",@progbits
	.align	128
        .global         _ZN5flash16flash_fwd_kernelI23Flash_fwd_kernel_traitsILi256ELi64ELi64ELi4ELb0ELb0EN7cutlass6half_tE19Flash_kernel_traitsILi256ELi64ELi64ELi4ES3_EELb0ELb0ELb0ELb0ELb0ELb1ELb1ELb0EEEvNS_16Flash_fwd_paramsE
        .type           _ZN5flash16flash_fwd_kernelI23Flash_fwd_kernel_traitsILi256ELi64ELi64ELi4ELb0ELb0EN7cutlass6half_tE19Flash_kernel_traitsILi256ELi64ELi64ELi4ES3_EELb0ELb0ELb0ELb0ELb0ELb1ELb1ELb0EEEvNS_16Flash_fwd_paramsE,@function
        .size           _ZN5flash16flash_fwd_kernelI23Flash_fwd_kernel_traitsILi256ELi64ELi64ELi4ELb0ELb0EN7cutlass6half_tE19Flash_kernel_traitsILi256ELi64ELi64ELi4ES3_EELb0ELb0ELb0ELb0ELb0ELb1ELb1ELb0EEEvNS_16Flash_fwd_paramsE,(.L_x_2402 - _ZN5flash16flash_fwd_kernelI23Flash_fwd_kernel_traitsILi256ELi64ELi64ELi4ELb0ELb0EN7cutlass6half_tE19Flash_kernel_traitsILi256ELi64ELi64ELi4ES3_EELb0ELb0ELb0ELb0ELb0ELb1ELb1ELb0EEEvNS_16Flash_fwd_paramsE)
        .other          _ZN5flash16flash_fwd_kernelI23Flash_fwd_kernel_traitsILi256ELi64ELi64ELi4ELb0ELb0EN7cutlass6half_tE19Flash_kernel_traitsILi256ELi64ELi64ELi4ES3_EELb0ELb0ELb0ELb0ELb0ELb1ELb1ELb0EEEvNS_16Flash_fwd_paramsE,@"STO_CUDA_ENTRY STV_DEFAULT"
_ZN5flash16flash_fwd_kernelI23Flash_fwd_kernel_traitsILi256ELi64ELi64ELi4ELb0ELb0EN7cutlass6half_tE19Flash_kernel_traitsILi256ELi64ELi64ELi4ES3_EELb0ELb0ELb0ELb0ELb0ELb1ELb1ELb0EEEvNS_16Flash_fwd_paramsE:
.text._ZN5flash16flash_fwd_kernelI23Flash_fwd_kernel_traitsILi256ELi64ELi64ELi4ELb0ELb0EN7cutlass6half_tE19Flash_kernel_traitsILi256ELi64ELi64ELi4ES3_EELb0ELb0ELb0ELb0ELb0ELb1ELb1ELb0EEEvNS_16Flash_fwd_paramsE:
        /* <DEDUP_REMOVED lines=8> */
[----:B------:R-:W-:Y:S02]  /*0080*/  ULDC.U8 UR5, c[0x0][0x3c2] ;  /* 0x0000f08000057ab9 */ /* 0x000fe40000000000 */
[----:B------:R-:W-:Y:S01]  /*0090*/  ULDC.64 UR8, c[0x0][0x2f0] ;  /* 0x0000bc0000087ab9 */ /* 0x000fe20000000a00 */
[----:B------:R-:W-:Y:S01]  /*00a0*/  PLOP3.LUT P0, PT, PT, PT, UP1, 0x80, 0x0 ;  /* 0x000000000000781c */ /* 0x000fe20003f0f018 */
[----:B------:R-:W-:Y:S01]  /*00b0*/  ULDC.64 UR6, c[0x0][0x2f8] ;  /* 0x0000be0000067ab9 */ /* 0x000fe20000000a00 */
[----:B------:R-:W-:Y:S01]  /*00c0*/  PLOP3.LUT P2, PT, PT, PT, UP2, 0x80, 0x0 ;  /* 0x000000000000781c */ /* 0x000fe20003f4f028 */
[----:B------:R-:W-:-:S02]  /*00d0*/  UISETP.NE.AND UP3, UPT, UR5, URZ, UPT ;  /* 0x0000003f0500728c */ /* 0x000fc4000bf65270 */
[----:B------:R-:W-:Y:S01]  /*00e0*/  @UP1 ULDC.64 UR10, c[0x0][0x300] ;  /* 0x0000c000000a1ab9 */ /* 0x000fe20000000a00 */
[----:B------:R-:W-:Y:S01]  /*00f0*/  UISETP.EQ.U32.AND UP0, UPT, UR6, URZ, UPT ;  /* 0x0000003f0600728c */ /* 0x000fe2000bf02070 */
[----:B------:R-:W-:-:S03]  /*0100*/  ULDC.64 UR18, c[0x0][0x208] ;  /* 0x0000820000127ab9 */ /* 0x000fc60000000a00 */
[----:B------:R-:W-:Y:S02]  /*0110*/  UISETP.EQ.OR.EX UP0, UPT, UR7, URZ, !UP3, UP0 ;  /* 0x0000003f0700728c */ /* 0x000fe4000df02700 */
[----:B-1----:R-:W-:Y:S02]  /*0120*/  UIMAD.WIDE UR8, UR4, 0x4, UR8 ;  /* 0x00000004040878a5 */ /* 0x002fe4000f8e0208 */
[----:B------:R-:W-:-:S04]  /*0130*/  @UP1 UIMAD.WIDE UR10, UR4, 0x4, UR10 ;  /* 0x00000004040a18a5 */ /* 0x000fc8000f8e020a */
[----:B------:R-:W-:Y:S02]  /*0140*/  IMAD.U32 R10, RZ, RZ, UR8 ;  /* 0x00000008ff0a7e24 */ /* 0x000fe4000f8e00ff */
[----:B------:R-:W-:Y:S01]  /*0150*/  IMAD.U32 R11, RZ, RZ, UR9 ;  /* 0x00000009ff0b7e24 */ /* 0x000fe2000f8e00ff */
[----:B------:R-:W-:Y:S01]  /*0160*/  ULDC.64 UR8, c[0x0][0x2f8] ;  /* 0x0000be0000087ab9 */ /* 0x000fe20000000a00 */
[----:B------:R-:W-:Y:S02]  /*0170*/  IMAD.U32 R8, RZ, RZ, UR10 ;  /* 0x0000000aff087e24 */ /* 0x000fe4000f8e00ff */
[----:B------:R-:W-:Y:S01]  /*0180*/  IMAD.U32 R9, RZ, RZ, UR11 ;  /* 0x0000000bff097e24 */ /* 0x000fe2000f8e00ff */
[----:B------:R-:W2:Y:S04]  /*0190*/  @P2 LDG.E R5, desc[UR18][R10.64] ;  /* 0x000000120a052981 */ /* 0x000ea8000c1e1900 */
[----:B------:R-:W3:Y:S01]  /*01a0*/  @P2 LDG.E R0, desc[UR18][R10.64+0x4] ;  /* 0x000004120a002981 */ /* 0x000ee2000c1e1900 */
[----:B------:R-:W-:Y:S01]  /*01b0*/  PLOP3.LUT P1, PT, PT, PT, UP0, 0x80, 0x0 ;  /* 0x000000000000781c */ /* 0x000fe20003f2f008 */
[----:B------:R-:W-:-:S02]  /*01c0*/  UIMAD.WIDE UR8, UR4, 0x4, UR8 ;  /* 0x00000004040878a5 */ /* 0x000fc4000f8e0208 */
[----:B------:R-:W4:Y:S04]  /*01d0*/  @P0 LDG.E R2, desc[UR18][R8.64] ;  /* 0x0000001208020981 */ /* 0x000f28000c1e1900 */
        /* <DEDUP_REMOVED lines=25> */
.L_x_787:
[----:B------:R-:W-:-:S05]  /*0370*/  ULDC UR8, c[0x0][0x2c8] ;  /* 0x0000b20000087ab9 */ /* 0x000fca0000000800 */
.L_x_788:
        /* <DEDUP_REMOVED lines=29> */
[----:B------:R-:W-:Y:S01]  /*0550*/  SHF.R.S32.HI R5, RZ, 0x1f, R4 ;  /* 0x0000001fff057819 */ /* 0x000fe20000011404 */
[----:B------:R-:W-:Y:S01]  /*0560*/  UIADD3 UR5, -UR5, UR16, URZ ;  /* 0x0000001005057290 */ /* 0x000fe2000fffe13f */
[----:B------:R-:W-:Y:S01]  /*0570*/  IMAD.U32 R39, RZ, RZ, UR15 ;  /* 0x0000000fff277e24 */ /* 0x000fe2000f8e00ff */
[----:B------:R-:W-:Y:S01]  /*0580*/  UISETP.NE.AND UP1, UPT, UR14, -0x1, UPT ;  /* 0xffffffff0e00788c */ /* 0x000fe2000bf25270 */
[----:B------:R-:W-:Y:S01]  /*0590*/  LEA.HI R3, R5, R4, RZ, 0x3 ;  /* 0x0000000405037211 */ /* 0x000fe200078f18ff */
[----:B------:R-:W-:Y:S01]  /*05a0*/  UISETP.NE.AND UP0, UPT, UR24, -0x1, UPT ;  /* 0xffffffff1800788c */ /* 0x000fe2000bf05270 */
[----:B------:R-:W3:Y:S01]  /*05b0*/  S2UR UR23, SR_CgaCtaId ;  /* 0x00000000001779c3 */ /* 0x000ee20000008800 */
[----:B------:R-:W-:Y:S01]  /*05c0*/  USHF.R.S32.HI UR21, URZ, 0x1f, UR20 ;  /* 0x0000001f3f157899 */ /* 0x000fe20008011414 */
[----:B------:R-:W-:-:S02]  /*05d0*/  SHF.R.S32.HI R24, RZ, 0x3, R3 ;  /* 0x00000003ff187819 */ /* 0x000fc40000011403 */
[----:B------:R-:W-:Y:S02]  /*05e0*/  LOP3.LUT R3, R3, 0xfffffff8, RZ, 0xc0, !PT ;  /* 0xfffffff803037812 */ /* 0x000fe400078ec0ff */
[C---:B------:R-:W-:Y:S01]  /*05f0*/  ISETP.GE.AND P4, PT, R24.reuse, UR5, PT ;  /* 0x0000000518007c0c */ /* 0x040fe2000bf86270 */
[C---:B------:R-:W-:Y:S01]  /*0600*/  VIADD R16, R24.reuse, 0x30 ;  /* 0x0000003018107836 */ /* 0x040fe20000000000 */
[----:B------:R-:W-:Y:S01]  /*0610*/  @UP1 ULDC.64 UR6, c[0x0][0x240] ;  /* 0x0000900000061ab9 */ /* 0x000fe20000000a00 */
[C---:B------:R-:W-:Y:S01]  /*0620*/  VIADD R18, R24.reuse, 0x10 ;  /* 0x0000001018127836 */ /* 0x040fe20000000000 */
[----:B------:R-:W-:Y:S01]  /*0630*/  @UP1 UIMAD.WIDE.U32 UR30, UR14, UR6, URZ ;  /* 0x000000060e1e12a5 */ /* 0x000fe2000f8e003f */
[----:B------:R-:W-:Y:S01]  /*0640*/  VIADD R17, R24, 0x20 ;  /* 0x0000002018117836 */ /* 0x000fe20000000000 */
[----:B------:R-:W-:Y:S01]  /*0650*/  ISETP.GE.AND P3, PT, R16, UR5, PT ;  /* 0x0000000510007c0c */ /* 0x000fe2000bf66270 */
[----:B------:R-:W-:Y:S01]  /*0660*/  @!UP1 USHF.R.S32.HI UR8, URZ, 0x1f, UR4 ;  /* 0x0000001f3f089899 */ /* 0x000fe20008011404 */
[----:B------:R-:W-:Y:S01]  /*0670*/  ISETP.GE.AND P2, PT, R18, UR5, PT ;  /* 0x0000000512007c0c */ /* 0x000fe2000bf46270 */
[----:B------:R-:W-:Y:S01]  /*0680*/  @UP1 UIMAD UR22, UR14, UR7, UR31 ;  /* 0x000000070e1612a4 */ /* 0x000fe2000f8e021f */
[----:B-1----:R-:W-:Y:S01]  /*0690*/  IABS R2, R28 ;  /* 0x0000001c00027213 */ /* 0x002fe20000000000 */
[----:B------:R-:W-:Y:S01]  /*06a0*/  @UP0 UIADD3 UR28, UR17, UR24, URZ ;  /* 0x00000018111c0290 */ /* 0x000fe2000fffe03f */
[----:B------:R-:W-:Y:S01]  /*06b0*/  ISETP.GE.AND P0, PT, R17, UR5, PT ;  /* 0x0000000511007c0c */ /* 0x000fe2000bf06270 */
[----:B------:R-:W-:Y:S01]  /*06c0*/  @!UP1 ULDC.64 UR6, c[0x0][0x228] ;  /* 0x00008a0000069ab9 */ /* 0x000fe20000000a00 */
[----:B------:R-:W1:Y:S01]  /*06d0*/  I2F.RP R0, R2 ;  /* 0x0000000200007306 */ /* 0x000e620000209400 */
[--C-:B------:R-:W-:Y:S01]  /*06e0*/  SHF.R.S32.HI R25, RZ, 0x1f, R24.reuse ;  /* 0x0000001fff197819 */ /* 0x100fe20000011418 */
[----:B------:R-:W-:Y:S01]  /*06f0*/  @!UP1 UIMAD UR8, UR8, UR6, URZ ;  /* 0x00000006080892a4 */ /* 0x000fe2000f8e023f */
[----:B------:R-:W4:Y:S01]  /*0700*/  @!P4 LDC.64 R12, c[0x0][0x210] ;  /* 0x00008400ff0ccb82 */ /* 0x000f220000000a00 */
[----:B------:R-:W-:Y:S01]  /*0710*/  @!UP1 UIMAD.WIDE.U32 UR26, UR4, UR6, URZ ;  /* 0x00000006041a92a5 */ /* 0x000fe2000f8e003f */
[----:B--2---:R-:W-:Y:S01]  /*0720*/  IABS R7, R7 ;  /* 0x0000000700077213 */ /* 0x004fe20000000000 */
[----:B------:R-:W2:Y:S01]  /*0730*/  @!P3 S2R R15, SR_CgaCtaId ;  /* 0x00000000000fb919 */ /* 0x000ea20000008800 */
[----:B------:R-:W-:Y:S01]  /*0740*/  IMAD.WIDE R38, R39, 0x40, R24 ;  /* 0x0000004027267825 */ /* 0x000fe200078e0218 */
[----:B------:R-:W-:Y:S01]  /*0750*/  @!P2 MOV R6, 0x400 ;  /* 0x000004000006a802 */ /* 0x000fe20000000f00 */
[----:B------:R-:W-:Y:S01]  /*0760*/  @!UP1 UIMAD UR25, UR4, UR7, UR8 ;  /* 0x00000007041992a4 */ /* 0x000fe2000f8e0208 */
[----:B------:R-:W5:Y:S01]  /*0770*/  @!P2 S2R R27, SR_CgaCtaId ;  /* 0x00000000001ba919 */ /* 0x000f620000008800 */
[----:B------:R-:W2:Y:S01]  /*0780*/  @!P2 LDC.64 R10, c[0x0][0x240] ;  /* 0x00009000ff0aab82 */ /* 0x000ea20000000a00 */
[----:B------:R-:W-:Y:S01]  /*0790*/  ULDC.64 UR6, c[0x0][0x258] ;  /* 0x0000960000067ab9 */ /* 0x000fe20000000a00 */
[----:B------:R-:W-:Y:S01]  /*07a0*/  @!UP1 UIADD3 UR22, UR27, UR25, URZ ;  /* 0x000000191b169290 */ /* 0x000fe2000fffe03f */
[----:B------:R-:W3:Y:S01]  /*07b0*/  @!P0 S2R R19, SR_CgaCtaId ;  /* 0x0000000000138919 */ /* 0x000ee20000008800 */
[----:B-1----:R-:W1:Y:S01]  /*07c0*/  MUFU.RCP R8, R0 ;  /* 0x0000000000087308 */ /* 0x002e620000001000 */
[----:B------:R-:W-:Y:S01]  /*07d0*/  @!UP1 UMOV UR30, UR26 ;  /* 0x0000001a001e9c82 */ /* 0x000fe20008000000 */
[----:B------:R-:W-:Y:S01]  /*07e0*/  UIMAD UR21, UR21, UR6, URZ ;  /* 0x00000006151572a4 */ /* 0x000fe2000f8e023f */
[----:B------:R-:W-:Y:S01]  /*07f0*/  IMAD.U32 R36, RZ, RZ, UR6 ;  /* 0x00000006ff247e24 */ /* 0x000fe2000f8e00ff */
[----:B------:R-:W-:Y:S01]  /*0800*/  @UP0 ULDC.64 UR10, c[0x0][0x248] ;  /* 0x00009200000a0ab9 */ /* 0x000fe20000000a00 */
[----:B------:R-:W-:-:S02]  /*0810*/  @UP0 UIADD3 UR24, UR17, UR24, URZ ;  /* 0x0000001811180290 */ /* 0x000fc4000fffe03f */
[----:B------:R-:W-:Y:S02]  /*0820*/  UIMAD UR21, UR20, UR7, UR21 ;  /* 0x00000007141572a4 */ /* 0x000fe4000f8e0215 */
[----:B------:R-:W-:Y:S01]  /*0830*/  @UP0 UIMAD.WIDE.U32 UR6, UR28, UR10, URZ ;  /* 0x0000000a1c0602a5 */ /* 0x000fe2000f8e003f */
[----:B------:R-:W-:Y:S01]  /*0840*/  @UP0 ULDC.64 UR8, c[0x0][0x250] ;  /* 0x0000940000080ab9 */ /* 0x000fe20000000a00 */
[----:B------:R-:W-:Y:S02]  /*0850*/  @UP0 UIMAD UR28, UR28, UR11, URZ ;  /* 0x0000000b1c1c02a4 */ /* 0x000fe4000f8e023f */
[----:B------:R-:W-:Y:S02]  /*0860*/  @UP0 UIMAD.WIDE.U32 UR26, UR24, UR8, URZ ;  /* 0x00000008181a02a5 */ /* 0x000fe4000f8e003f */
[----:B------:R-:W-:Y:S01]  /*0870*/  @UP0 UIADD3 UR28, UR7, UR28, URZ ;  /* 0x0000001c071c0290 */ /* 0x000fe2000fffe03f */
[----:B-1----:R-:W-:-:S04]  /*0880*/  VIADD R8, R8, 0xffffffe ;  /* 0x0ffffffe08087836 */ /* 0x002fc80000000000 */
[----:B------:R-:W1:Y:S01]  /*0890*/  F2I.FTZ.U32.TRUNC.NTZ R9, R8 ;  /* 0x0000000800097305 */ /* 0x000e62000021f000 */
[----:B-----5:R-:W-:Y:S02]  /*08a0*/  @!P2 LEA R27, R27, R6, 0x18 ;  /* 0x000000061b1ba211 */ /* 0x020fe400078ec0ff */
[----:B------:R-:W-:-:S04]  /*08b0*/  @!P0 MOV R6, 0x400 ;  /* 0x0000040000068802 */ /* 0x000fc80000000f00 */
[----:B---3--:R-:W-:Y:S02]  /*08c0*/  @!P0 LEA R19, R19, R6, 0x18 ;  /* 0x0000000613138211 */ /* 0x008fe400078ec0ff */
[----:B------:R-:W-:Y:S01]  /*08d0*/  LEA.HI R6, R5, R4, RZ, 0x6 ;  /* 0x0000000405067211 */ /* 0x000fe200078f30ff */
[----:B-1----:R-:W-:Y:S02]  /*08e0*/  IMAD.MOV R0, RZ, RZ, -R9 ;  /* 0x000000ffff007224 */ /* 0x002fe400078e0a09 */
[----:B------:R-:W-:Y:S02]  /*08f0*/  IMAD.MOV.U32 R8, RZ, RZ, RZ ;  /* 0x000000ffff087224 */ /* 0x000fe400078e00ff */
[----:B------:R-:W-:Y:S02]  /*0900*/  IMAD R14, R0, R2, RZ ;  /* 0x00000002000e7224 */ /* 0x000fe400078e02ff */
[----:B------:R-:W-:Y:S02]  /*0910*/  IMAD.IADD R0, R4, 0x1, -R3 ;  /* 0x0000000104007824 */ /* 0x000fe400078e0a03 */
[----:B------:R-:W-:Y:S01]  /*0920*/  IMAD.HI.U32 R14, R9, R14, R8 ;  /* 0x0000000e090e7227 */ /* 0x000fe200078e0008 */
[----:B------:R-:W-:-:S03]  /*0930*/  @!P3 MOV R8, 0x400 ;  /* 0x000004000008b802 */ /* 0x000fc60000000f00 */
[----:B------:R-:W-:Y:S01]  /*0940*/  IMAD.SHL.U32 R9, R24, 0x40, RZ ;  /* 0x0000004018097824 */ /* 0x000fe200078e00ff */
[----:B--2---:R-:W-:Y:S01]  /*0950*/  @!P3 LEA R15, R15, R8, 0x18 ;  /* 0x000000080f0fb211 */ /* 0x004fe200078ec0ff */
[----:B------:R-:W-:Y:S02]  /*0960*/  IMAD.SHL.U32 R22, R0, 0x8, RZ ;  /* 0x0000000800167824 */ /* 0x000fe400078e00ff */
[----:B------:R-:W-:Y:S01]  /*0970*/  IMAD.HI.U32 R14, R14, R7, RZ ;  /* 0x000000070e0e7227 */ /* 0x000fe200078e00ff */
[----:B------:R-:W-:Y:S02]  /*0980*/  LOP3.LUT R9, R9, 0x1c0, RZ, 0xc0, !PT ;  /* 0x000001c009097812 */ /* 0x000fe400078ec0ff */
[--C-:B------:R-:W-:Y:S02]  /*0990*/  SHF.R.S32.HI R23, RZ, 0x1f, R22.reuse ;  /* 0x0000001fff177819 */ /* 0x100fe40000011416 */
[----:B------:R-:W-:Y:S02]  /*09a0*/  LOP3.LUT R3, R9, 0x38, R22, 0xf8, !PT ;  /* 0x0000003809037812 */ /* 0x000fe400078ef816 */
[----:B------:R-:W-:-:S02]  /*09b0*/  SHF.R.U32.HI R20, RZ, 0x3, R9 ;  /* 0x00000003ff147819 */ /* 0x000fc40000011609 */
[----:B------:R-:W1:Y:S02]  /*09c0*/  @!P0 LDC.64 R8, c[0x0][0x240] ;  /* 0x00009000ff088b82 */ /* 0x000e640000000a00 */
[----:B------:R-:W-:Y:S01]  /*09d0*/  LOP3.LUT R20, R3, R20, RZ, 0x3c, !PT ;  /* 0x0000001403147212 */ /* 0x000fe200078e3cff */
[----:B------:R-:W-:-:S04]  /*09e0*/  IMAD.MOV R3, RZ, RZ, -R14 ;  /* 0x000000ffff037224 */ /* 0x000fc800078e0a0e */
[----:B------:R-:W-:Y:S02]  /*09f0*/  IMAD R3, R2, R3, R7 ;  /* 0x0000000302037224 */ /* 0x000fe400078e0207 */
[----:B------:R-:W-:Y:S01]  /*0a00*/  IMAD.SHL.U32 R7, R6, 0x8, RZ ;  /* 0x0000000806077824 */ /* 0x000fe200078e00ff */
[----:B------:R-:W-:Y:S02]  /*0a10*/  LOP3.LUT R6, R28, UR20, RZ, 0x3c, !PT ;  /* 0x000000141c067c12 */ /* 0x000fe4000f8e3cff */
[----:B------:R-:W-:Y:S02]  /*0a20*/  ISETP.GT.U32.AND P5, PT, R2, R3, PT ;  /* 0x000000030200720c */ /* 0x000fe40003fa4070 */
[----:B------:R-:W-:Y:S02]  /*0a30*/  ISETP.GE.AND P6, PT, R6, RZ, PT ;  /* 0x000000ff0600720c */ /* 0x000fe40003fc6270 */
[----:B------:R-:W-:-:S09]  /*0a40*/  LOP3.LUT R20, R20, 0xfffffe00, R7, 0xf8, !PT ;  /* 0xfffffe0014147812 */ /* 0x000fd200078ef807 */
[----:B------:R-:W-:Y:S02]  /*0a50*/  @!P5 IMAD.IADD R3, R3, 0x1, -R2 ;  /* 0x000000010303d824 */ /* 0x000fe400078e0a02 */
[----:B------:R-:W-:Y:S01]  /*0a60*/  @!P5 VIADD R14, R14, 0x1 ;  /* 0x000000010e0ed836 */ /* 0x000fe20000000000 */
[----:B------:R-:W-:Y:S02]  /*0a70*/  IADD3 R40, P5, R22, UR30, RZ ;  /* 0x0000001e16287c10 */ /* 0x000fe4000ffbe0ff */
[----:B------:R-:W-:Y:S02]  /*0a80*/  ISETP.GE.U32.AND P1, PT, R3, R2, PT ;  /* 0x000000020300720c */ /* 0x000fe40003f26070 */
[----:B------:R-:W2:Y:S01]  /*0a90*/  @!P4 LDC.64 R2, c[0x0][0x240] ;  /* 0x00009000ff02cb82 */ /* 0x000ea20000000a00 */
[----:B------:R-:W-:Y:S01]  /*0aa0*/  IADD3.X R41, R23, UR22, RZ, P5, !PT ;  /* 0x0000001617297c10 */ /* 0x000fe2000affe4ff */
[----:B------:R-:W-:Y:S01]  /*0ab0*/  @UP0 UIMAD UR22, UR24, UR9, URZ ;  /* 0x00000009181602a4 */ /* 0x000fe2000f8e023f */
[----:B------:R-:W-:Y:S01]  /*0ac0*/  @!P0 IADD3 R32, P5, R38, 0x20, RZ ;  /* 0x0000002026208810 */ /* 0x000fe20007fbe0ff */
[----:B------:R-:W-:-:S02]  /*0ad0*/  IMAD.WIDE.U32 R36, R36, UR20, R40 ;  /* 0x0000001424247c25 */ /* 0x000fc4000f8e0028 */
[----:B------:R-:W-:Y:S01]  /*0ae0*/  @UP0 UIADD3 UR22, UR27, UR22, URZ ;  /* 0x000000161b160290 */ /* 0x000fe2000fffe03f */
[----:B------:R-:W-:Y:S01]  /*0af0*/  @UP0 UMOV UR20, UR6 ;  /* 0x0000000600140c82 */ /* 0x000fe20008000000 */
[----:B------:R-:W-:Y:S01]  /*0b00*/  @!P0 IMAD.X R31, RZ, RZ, R39, P5 ;  /* 0x000000ffff1f8224 */ /* 0x000fe200028e0627 */
[----:B------:R-:W-:Y:S02]  /*0b10*/  ISETP.NE.AND P5, PT, R28, RZ, PT ;  /* 0x000000ff1c00720c */ /* 0x000fe40003fa5270 */
[----:B------:R-:W-:Y:S01]  /*0b20*/  @P1 VIADD R14, R14, 0x1 ;  /* 0x000000010e0e1836 */ /* 0x000fe20000000000 */
[----:B------:R-:W-:Y:S02]  /*0b30*/  @!P2 IADD3 R30, P1, R38, 0x10, RZ ;  /* 0x00000010261ea810 */ /* 0x000fe40007f3e0ff */
[----:B------:R-:W-:-:S03]  /*0b40*/  P2R R6, PR, RZ, 0x20 ;  /* 0x00000020ff067803 */ /* 0x000fc60000000000 */
[----:B------:R-:W-:Y:S01]  /*0b50*/  @!P2 IMAD.X R29, RZ, RZ, R39, P1 ;  /* 0x000000ffff1da224 */ /* 0x000fe200008e0627 */
[----:B------:R-:W-:Y:S01]  /*0b60*/  PLOP3.LUT P1, PT, PT, PT, UP0, 0x80, 0x0 ;  /* 0x000000000000781c */ /* 0x000fe20003f2f008 */
[----:B--2---:R-:W-:-:S04]  /*0b70*/  @!P4 IMAD R34, R39, R2, RZ ;  /* 0x000000022722c224 */ /* 0x004fc800078e02ff */
[----:B------:R-:W-:-:S08]  /*0b80*/  @!P4 IMAD R34, R38, R3, R34 ;  /* 0x000000032622c224 */ /* 0x000fd000078e0222 */
[----:B-1--4-:R-:W-:Y:S05]  /*0b90*/  @P1 BRA `(.L_x_790) ;  /* 0x0000000000381947 */ /* 0x012fea0003800000 */
        /* <DEDUP_REMOVED lines=13> */
[----:B------:R-:W-:Y:S02]  /*0c70*/  UMOV UR20, UR24 ;  /* 0x0000001800147c82 */ /* 0x000fe40008000000 */
.L_x_790:
        /* <DEDUP_REMOVED lines=14> */
.L_x_791:
[----:B------:R-:W-:Y:S01]  /*0d60*/  VIADD R37, R37, UR21 ;  /* 0x0000001525257c36 */ /* 0x000fe20008000000 */
[----:B------:R-:W1:Y:S01]  /*0d70*/  @!P2 LDC.64 R6, c[0x0][0x210] ;  /* 0x00008400ff06ab82 */ /* 0x000e620000000a00 */
[----:B------:R-:W-:Y:S01]  /*0d80*/  @!P3 IMAD.X R21, RZ, RZ, R39, P5 ;  /* 0x000000ffff15b224 */ /* 0x000fe200028e0627 */
[----:B------:R-:W-:Y:S01]  /*0d90*/  ISETP.NE.AND P5, PT, R28, RZ, PT ;  /* 0x000000ff1c00720c */ /* 0x000fe20003fa5270 */
[----:B------:R-:W-:Y:S01]  /*0da0*/  @!P4 IMAD.WIDE.U32 R38, R38, R2, R36 ;  /* 0x000000022626c225 */ /* 0x000fe200078e0024 */
[----:B------:R-:W-:Y:S01]  /*0db0*/  ULEA.HI.SX32 UR17, UR12, 0xffffffff, 0x1a ;  /* 0xffffffff0c117891 */ /* 0x000fe2000f8fd23f */
[----:B------:R-:W-:Y:S02]  /*0dc0*/  UMOV UR4, 0x400 ;  /* 0x0000040000047882 */ /* 0x000fe40000000000 */
[----:B------:R-:W-:Y:S01]  /*0dd0*/  IMAD R33, R25, UR10, RZ ;  /* 0x0000000a19217c24 */ /* 0x000fe2000f8e02ff */
[----:B------:R-:W2:Y:S01]  /*0de0*/  @!P0 LDC.64 R2, c[0x0][0x210] ;  /* 0x00008400ff028b82 */ /* 0x000ea20000000a00 */
[----:B------:R-:W-:Y:S01]  /*0df0*/  IMAD.WIDE.U32 R40, R24, UR10, R22 ;  /* 0x0000000a18287c25 */ /* 0x000fe2000f8e0016 */
[----:B------:R-:W-:Y:S01]  /*0e00*/  ULEA UR4, UR23, UR4, 0x18 ;  /* 0x0000000417047291 */ /* 0x000fe2000f8ec03f */
[----:B------:R-:W-:-:S02]  /*0e10*/  ULDC.64 UR6, c[0x0][0x260] ;  /* 0x0000980000067ab9 */ /* 0x000fc40000000a00 */
[----:B------:R-:W-:Y:S01]  /*0e20*/  IMAD R33, R24, UR11, R33 ;  /* 0x0000000b18217c24 */ /* 0x000fe2000f8e0221 */
[----:B------:R-:W-:Y:S01]  /*0e30*/  IADD3 R248, P1, R40, UR20, RZ ;  /* 0x0000001428f87c10 */ /* 0x000fe2000ff3e0ff */
[--C-:B------:R-:W-:Y:S01]  /*0e40*/  @!P2 IMAD.MOV.U32 R40, RZ, RZ, R36.reuse ;  /* 0x000000ffff28a224 */ /* 0x100fe200078e0024 */
[----:B------:R-:W-:Y:S01]  /*0e50*/  UIMAD UR20, UR17, -0x40, UR13 ;  /* 0xffffffc0111478a4 */ /* 0x000fe2000f8e020d */
[----:B------:R-:W-:Y:S01]  /*0e60*/  @!P0 IMAD.MOV.U32 R42, RZ, RZ, R36 ;  /* 0x000000ffff2a8224 */ /* 0x000fe200078e0024 */
[----:B------:R-:W-:Y:S01]  /*0e70*/  IADD3.X R249, R41, UR28, R33, P1, !PT ;  /* 0x0000001c29f97c10 */ /* 0x000fe20008ffe421 */
[--C-:B------:R-:W-:Y:S01]  /*0e80*/  @!P2 IMAD.MOV.U32 R41, RZ, RZ, R37.reuse ;  /* 0x000000ffff29a224 */ /* 0x100fe200078e0025 */
[----:B------:R-:W-:Y:S01]  /*0e90*/  @!P4 LEA R12, P1, R38, R12, 0x1 ;  /* 0x0000000c260cc211 */ /* 0x000fe200078208ff */
[----:B------:R-:W-:Y:S01]  /*0ea0*/  @!P0 IMAD.MOV.U32 R43, RZ, RZ, R37 ;  /* 0x000000ffff2b8224 */ /* 0x000fe200078e0025 */
[----:B------:R-:W-:Y:S01]  /*0eb0*/  LEA R244, R20, UR4, 0x1 ;  /* 0x0000000414f47c11 */ /* 0x000fe2000f8e08ff */
[----:B------:R-:W-:Y:S01]  /*0ec0*/  @!P0 IMAD R31, R31, R8, RZ ;  /* 0x000000081f1f8224 */ /* 0x000fe200078e02ff */
[----:B------:R-:W-:Y:S01]  /*0ed0*/  USHF.L.U64.HI UR23, UR10, 0x6, UR11 ;  /* 0x000000060a177899 */ /* 0x000fe2000801020b */
[----:B------:R-:W-:Y:S01]  /*0ee0*/  @!P2 IMAD.WIDE.U32 R40, R30, R10, R40 ;  /* 0x0000000a1e28a225 */ /* 0x000fe200078e0028 */
[----:B------:R-:W-:-:S02]  /*0ef0*/  USHF.L.U32 UR24, UR10, 0x6, URZ ;  /* 0x000000060a187899 */ /* 0x000fc4000800063f */
[----:B------:R-:W-:Y:S01]  /*0f00*/  USHF.R.S32.HI UR21, URZ, 0x1f, UR17 ;  /* 0x0000001f3f157899 */ /* 0x000fe20008011411 */
[----:B------:R-:W-:Y:S01]  /*0f10*/  @!P4 IMAD.IADD R34, R39, 0x1, R34 ;  /* 0x000000012722c824 */ /* 0x000fe200078e0222 */
[----:B------:R-:W-:Y:S01]  /*0f20*/  UIMAD.WIDE.U32 UR28, UR10, 0x20, URZ ;  /* 0x000000200a1c78a5 */ /* 0x000fe2000f8e003f */
[C---:B------:R-:W-:Y:S02]  /*0f30*/  @!P0 IMAD R31, R32.reuse, R9, R31 ;  /* 0x00000009201f8224 */ /* 0x040fe400078e021f */
[----:B------:R-:W-:Y:S01]  /*0f40*/  @!P0 IMAD.WIDE.U32 R42, R32, R8, R42 ;  /* 0x00000008202a8225 */ /* 0x000fe200078e002a */
[----:B------:R-:W-:Y:S01]  /*0f50*/  @!P4 LEA.HI.X R13, R38, R13, R34, 0x1, P1 ;  /* 0x0000000d260dc211 */ /* 0x000fe200008f0c22 */
[----:B------:R-:W3:Y:S02]  /*0f60*/  @!P3 LDC.64 R8, c[0x0][0x240] ;  /* 0x00009000ff08bb82 */ /* 0x000ee40000000a00 */
[----:B------:R-:W-:Y:S02]  /*0f70*/  @!P2 IMAD R29, R29, R10, RZ ;  /* 0x0000000a1d1da224 */ /* 0x000fe400078e02ff */
[----:B------:R-:W-:Y:S01]  /*0f80*/  @!P6 IMAD.MOV R14, RZ, RZ, -R14 ;  /* 0x000000ffff0ee224 */ /* 0x000fe200078e0a0e */
[----:B------:R-:W-:Y:S01]  /*0f90*/  @!P5 LOP3.LUT R14, RZ, R28, RZ, 0x33, !PT ;  /* 0x0000001cff0ed212 */ /* 0x000fe200078e33ff */
[----:B------:R-:W-:Y:S01]  /*0fa0*/  @!P2 IMAD R11, R30, R11, R29 ;  /* 0x0000000b1e0ba224 */ /* 0x000fe200078e021d */
[----:B-1----:R-:W-:Y:S01]  /*0fb0*/  @!P2 LEA R28, P5, R40, R6, 0x1 ;  /* 0x00000006281ca211 */ /* 0x002fe200078a08ff */
[----:B------:R-:W-:Y:S01]  /*0fc0*/  @!P0 IMAD.IADD R6, R43, 0x1, R31 ;  /* 0x000000012b068824 */ /* 0x000fe200078e021f */
[----:B--2---:R-:W-:Y:S01]  /*0fd0*/  @!P0 LEA R30, P1, R42, R2, 0x1 ;  /* 0x000000022a1e8211 */ /* 0x004fe200078208ff */
[----:B------:R-:W-:Y:S01]  /*0fe0*/  @!P2 IMAD.IADD R11, R41, 0x1, R11 ;  /* 0x00000001290ba824 */ /* 0x000fe200078e020b */
[----:B------:R-:W-:Y:S01]  /*0ff0*/  ISETP.GE.AND P6, PT, R24, UR20, PT ;  /* 0x0000001418007c0c */ /* 0x000fe2000bfc6270 */
[----:B------:R-:W-:Y:S01]  /*1000*/  @!P2 IMAD R27, R20, 0x2, R27 ;  /* 0x00000002141ba824 */ /* 0x000fe200078e021b */
[----:B------:R-:W-:Y:S01]  /*1010*/  @!P0 LEA.HI.X R31, R42, R3, R6, 0x1, P1 ;  /* 0x000000032a1f8211 */ /* 0x000fe200008f0c06 */
[----:B------:R-:W-:Y:S01]  /*1020*/  @!PT LDS RZ, [RZ] ;  /* 0x00000000fffff984 */ /* 0x000fe20000000800 */
[----:B------:R-:W-:Y:S01]  /*1030*/  @!PT LDS RZ, [RZ] ;  /* 0x00000000fffff984 */ /* 0x000fe20000000800 */
[----:B------:R-:W-:Y:S01]  /*1040*/  @!PT LDS RZ, [RZ] ;  /* 0x00000000fffff984 */ /* 0x000fe20000000800 */
[----:B------:R-:W-:Y:S01]  /*1050*/  @!P4 LDGSTS.E.BYPASS.LTC128B.128 [R244], desc[UR18][R12.64] ;  /* 0x000000000cf4cfae */ /* 0x000fe2000b901d52 */
[----:B------:R-:W1:Y:S01]  /*1060*/  @!P3 LDC.64 R2, c[0x0][0x210] ;  /* 0x00008400ff02bb82 */ /* 0x000e620000000a00 */
[----:B------:R-:W-:Y:S01]  /*1070*/  @!P2 LEA.HI.X R29, R40, R7, R11, 0x1, P5 ;  /* 0x00000007281da211 */ /* 0x000fe200028f0c0b */
[----:B------:R-:W-:Y:S01]  /*1080*/  @!P0 IMAD R19, R20, 0x2, R19 ;  /* 0x0000000214138824 */ /* 0x000fe200078e0213 */
[----:B------:R-:W-:Y:S01]  /*1090*/  ISETP.GE.AND P5, PT, R18, UR20, PT ;  /* 0x0000001412007c0c */ /* 0x000fe2000bfa6270 */
[----:B------:R-:W-:Y:S01]  /*10a0*/  @!P4 LDGSTS.E.BYPASS.LTC128B.128 [R244+0x2000], desc[UR18][R12.64+0x80] ;  /* 0x020000800cf4cfae */ /* 0x000fe2000b901d52 */
[----:B------:R-:W-:Y:S01]  /*10b0*/  SHF.R.S32.HI R10, RZ, 0x1f, R14 ;  /* 0x0000001fff0a7819 */ /* 0x000fe2000001140e */
[----:B------:R-:W-:Y:S01]  /*10c0*/  IMAD.WIDE.U32 R248, R14, UR6, R248 ;  /* 0x000000060ef87c25 */ /* 0x000fe2000f8e00f8 */
[----:B------:R-:W-:Y:S01]  /*10d0*/  ISETP.GE.AND P1, PT, R16, UR20, PT ;  /* 0x0000001410007c0c */ /* 0x000fe2000bf26270 */
[----:B------:R-:W-:Y:S01]  /*10e0*/  @!P4 LDGSTS.E.BYPASS.LTC128B.128 [R244+0x4000], desc[UR18][R12.64+0x100] ;  /* 0x040001000cf4cfae */ /* 0x000fe2000b901d52 */
[----:B------:R-:W2:Y:S01]  /*10f0*/  @!P6 LDC.64 R6, c[0x0][0x218] ;  /* 0x00008600ff06eb82 */ /* 0x000ea20000000a00 */
[----:B---3--:R-:W-:-:S02]  /*1100*/  @!P3 IMAD R21, R21, R8, RZ ;  /* 0x000000081515b224 */ /* 0x008fc400078e02ff */
[----:B------:R3:W-:Y:S01]  /*1110*/  @!P4 LDGSTS.E.BYPASS.LTC128B.128 [R244+0x6000], desc[UR18][R12.64+0x180] ;  /* 0x060001800cf4cfae */ /* 0x0007e2000b901d52 */
[----:B------:R-:W-:Y:S01]  /*1120*/  @!P3 IMAD.WIDE.U32 R36, R26, R8, R36 ;  /* 0x000000081a24b225 */ /* 0x000fe200078e0024 */
[----:B------:R-:W-:Y:S02]  /*1130*/  ISETP.GE.AND P4, PT, R18, UR20, PT ;  /* 0x0000001412007c0c */ /* 0x000fe4000bf86270 */
[----:B------:R-:W-:Y:S01]  /*1140*/  @!P2 LDGSTS.E.BYPASS.LTC128B.128 [R27+0x800], desc[UR18][R28.64] ;  /* 0x008000001c1bafae */ /* 0x000fe2000b901d52 */
[----:B------:R-:W-:Y:S02]  /*1150*/  @!P3 IMAD R9, R26, R9, R21 ;  /* 0x000000091a09b224 */ /* 0x000fe400078e0215 */
[----:B------:R-:W-:Y:S01]  /*1160*/  IMAD R251, R10, UR6, RZ ;  /* 0x000000060afb7c24 */ /* 0x000fe2000f8e02ff */
[----:B------:R-:W4:Y:S01]  /*1170*/  @!P6 S2R R8, SR_CgaCtaId ;  /* 0x000000000008e919 */ /* 0x000f220000008800 */
[----:B------:R-:W-:Y:S01]  /*1180*/  UIMAD UR6, UR23, UR17, URZ ;  /* 0x00000011170672a4 */ /* 0x000fe2000f8e023f */
[----:B------:R-:W-:Y:S01]  /*1190*/  IMAD.MOV.U32 R250, RZ, RZ, R248 ;  /* 0x000000fffffa7224 */ /* 0x000fe200078e00f8 */
[----:B------:R-:W-:Y:S01]  /*11a0*/  VOTEU.ALL UP0, P1 ;  /* 0x00000000003f7886 */ /* 0x000fe20000800000 */
[----:B------:R-:W-:Y:S01]  /*11b0*/  @!P2 LDGSTS.E.BYPASS.LTC128B.128 [R27+0x2800], desc[UR18][R28.64+0x80] ;  /* 0x028000801c1bafae */ /* 0x000fe2000b901d52 */
[----:B------:R-:W-:Y:S01]  /*11c0*/  IMAD R251, R14, UR7, R251 ;  /* 0x000000070efb7c24 */ /* 0x000fe2000f8e02fb */
[----:B------:R-:W-:Y:S01]  /*11d0*/  UIMAD UR6, UR21, UR24, UR6 ;  /* 0x00000018150672a4 */ /* 0x000fe2000f8e0206 */
[----:B------:R-:W-:Y:S01]  /*11e0*/  @!P3 IMAD R15, R20, 0x2, R15 ;  /* 0x00000002140fb824 */ /* 0x000fe200078e020f */
[----:B------:R-:W-:Y:S01]  /*11f0*/  @!P2 LDGSTS.E.BYPASS.LTC128B.128 [R27+0x4800], desc[UR18][R28.64+0x100] ;  /* 0x048001001c1bafae */ /* 0x000fe2000b901d52 */
[----:B------:R-:W-:-:S02]  /*1200*/  IMAD.IADD R251, R249, 0x1, R251 ;  /* 0x00000001f9fb7824 */ /* 0x000fc400078e02fb */
[----:B------:R-:W-:Y:S01]  /*1210*/  IMAD.SHL.U32 R241, R24, 0x8, RZ ;  /* 0x0000000818f17824 */ /* 0x000fe200078e00ff */
[----:B------:R1:W-:Y:S01]  /*1220*/  @!P2 LDGSTS.E.BYPASS.LTC128B.128 [R27+0x6800], desc[UR18][R28.64+0x180] ;  /* 0x068001801c1bafae */ /* 0x0003e2000b901d52 */
[----:B------:R-:W-:-:S03]  /*1230*/  ISETP.GE.AND P2, PT, R17, UR20, PT ;  /* 0x0000001411007c0c */ /* 0x000fc6000bf46270 */
[----:B------:R-:W-:Y:S01]  /*1240*/  @!P0 LDGSTS.E.BYPASS.LTC128B.128 [R19+0x1000], desc[UR18][R30.64] ;  /* 0x010000001e138fae */ /* 0x000fe2000b901d52 */
[----:B---3--:R-:W-:-:S03]  /*1250*/  @!P3 IMAD.IADD R12, R37, 0x1, R9 ;  /* 0x00000001250cb824 */ /* 0x008fc600078e0209 */
[----:B------:R-:W-:Y:S01]  /*1260*/  @!P0 LDGSTS.E.BYPASS.LTC128B.128 [R19+0x3000], desc[UR18][R30.64+0x80] ;  /* 0x030000801e138fae */ /* 0x000fe2000b901d52 */
[CC--:B------:R-:W-:Y:S02]  /*1270*/  LEA.HI R9, R5.reuse, R4.reuse, RZ, 0x4 ;  /* 0x0000000405097211 */ /* 0x0c0fe400078f20ff */
[----:B------:R-:W-:Y:S01]  /*1280*/  LEA.HI R5, R5, R4, RZ, 0x5 ;  /* 0x0000000405057211 */ /* 0x000fe200078f28ff */
[----:B------:R-:W-:Y:S04]  /*1290*/  @!P0 LDGSTS.E.BYPASS.LTC128B.128 [R19+0x5000], desc[UR18][R30.64+0x100] ;  /* 0x050001001e138fae */ /* 0x000fe8000b901d52 */
[----:B------:R2:W-:Y:S01]  /*12a0*/  @!P0 LDGSTS.E.BYPASS.LTC128B.128 [R19+0x7000], desc[UR18][R30.64+0x180] ;  /* 0x070001801e138fae */ /* 0x0005e2000b901d52 */
[----:B------:R-:W3:Y:S01]  /*12b0*/  @!P1 S2R R11, SR_CgaCtaId ;  /* 0x00000000000b9919 */ /* 0x000ee20000008800 */
[----:B-1----:R-:W-:-:S02]  /*12c0*/  @!P3 LEA R28, P0, R36, R2, 0x1 ;  /* 0x00000002241cb211 */ /* 0x002fc400078008ff */
[----:B------:R-:W-:Y:S02]  /*12d0*/  SHF.R.S32.HI R2, RZ, 0x4, R9 ;  /* 0x00000004ff027819 */ /* 0x000fe40000011409 */
[----:B------:R-:W-:Y:S01]  /*12e0*/  @!P3 LEA.HI.X R29, R36, R3, R12, 0x1, P0 ;  /* 0x00000003241db211 */ /* 0x000fe200000f0c0c */
[----:B------:R-:W-:Y:S01]  /*12f0*/  IMAD.U32 R3, RZ, RZ, UR24 ;  /* 0x00000018ff037e24 */ /* 0x000fe2000f8e00ff */
[----:B------:R-:W1:Y:S01]  /*1300*/  @!P2 S2R R12, SR_CgaCtaId ;  /* 0x00000000000ca919 */ /* 0x000e620000008800 */
[----:B------:R-:W-:Y:S02]  /*1310*/  LEA.HI R13, R9, R2, RZ, 0x1 ;  /* 0x00000002090d7211 */ /* 0x000fe400078f08ff */
[----:B------:R-:W-:Y:S01]  /*1320*/  IMAD.WIDE.U32 R26, R3, UR17, R250 ;  /* 0x00000011031a7c25 */ /* 0x000fe2000f8e00fa */
[----:B------:R-:W-:Y:S01]  /*1330*/  @!P3 LDGSTS.E.BYPASS.LTC128B.128 [R15+0x1800], desc[UR18][R28.64] ;  /* 0x018000001c0fbfae */ /* 0x000fe2000b901d52 */
[----:B------:R-:W-:Y:S02]  /*1340*/  LOP3.LUT R13, R13, 0xfffffffe, RZ, 0xc0, !PT ;  /* 0xfffffffe0d0d7812 */ /* 0x000fe400078ec0ff */
[----:B------:R-:W-:Y:S01]  /*1350*/  VIADD R27, R27, UR6 ;  /* 0x000000061b1b7c36 */ /* 0x000fe20008000000 */
[----:B------:R-:W-:Y:S01]  /*1360*/  @!P3 LDGSTS.E.BYPASS.LTC128B.128 [R15+0x3800], desc[UR18][R28.64+0x80] ;  /* 0x038000801c0fbfae */ /* 0x000fe2000b901d52 */
[----:B------:R-:W-:Y:S01]  /*1370*/  USHF.L.U32 UR6, UR11, 0x5, URZ ;  /* 0x000000050b067899 */ /* 0x000fe2000800063f */
[----:B--2---:R-:W-:Y:S01]  /*1380*/  @!P6 LEA R30, P0, R26, R6, 0x1 ;  /* 0x000000061a1ee211 */ /* 0x004fe200078008ff */
[----:B------:R-:W-:Y:S01]  /*1390*/  IMAD.IADD R2, R2, 0x1, -R13 ;  /* 0x0000000102027824 */ /* 0x000fe200078e0a0d */
[----:B------:R-:W2:Y:S01]  /*13a0*/  @!P5 S2R R19, SR_CgaCtaId ;  /* 0x000000000013d919 */ /* 0x000ea20000008800 */
[----:B------:R-:W-:-:S02]  /*13b0*/  @!P5 MOV R6, 0x400 ;  /* 0x000004000006d802 */ /* 0x000fc40000000f00 */
[----:B------:R-:W-:Y:S01]  /*13c0*/  @!P6 LEA.HI.X R31, R26, R7, R27, 0x1, P0 ;  /* 0x000000071a1fe211 */ /* 0x000fe200000f0c1b */
[----:B------:R-:W-:Y:S01]  /*13d0*/  @!P3 LDGSTS.E.BYPASS.LTC128B.128 [R15+0x5800], desc[UR18][R28.64+0x100] ;  /* 0x058001001c0fbfae */ /* 0x000fe2000b901d52 */
[----:B------:R-:W-:Y:S02]  /*13e0*/  @!P6 MOV R7, 0x400 ;  /* 0x000004000007e802 */ /* 0x000fe40000000f00 */
[----:B------:R-:W-:Y:S01]  /*13f0*/  ISETP.GE.AND P0, PT, R16, UR20, PT ;  /* 0x0000001410007c0c */ /* 0x000fe2000bf06270 */
[----:B------:R5:W-:Y:S01]  /*1400*/  @!P3 LDGSTS.E.BYPASS.LTC128B.128 [R15+0x7800], desc[UR18][R28.64+0x180] ;  /* 0x078001801c0fbfae */ /* 0x000be2000b901d52 */
[----:B----4-:R-:W-:Y:S01]  /*1410*/  @!P6 LEA R7, R8, R7, 0x18 ;  /* 0x000000070807e211 */ /* 0x010fe200078ec0ff */
[----:B------:R-:W-:Y:S01]  /*1420*/  IMAD.U32 R16, RZ, RZ, UR11 ;  /* 0x0000000bff107e24 */ /* 0x000fe2000f8e00ff */
[----:B------:R-:W-:Y:S02]  /*1430*/  ISETP.GE.AND P3, PT, R17, UR20, PT ;  /* 0x0000001411007c0c */ /* 0x000fe4000bf66270 */
[----:B------:R-:W-:Y:S01]  /*1440*/  @!P2 MOV R17, 0x400 ;  /* 0x000004000011a802 */ /* 0x000fe20000000f00 */
[----:B------:R-:W-:-:S05]  /*1450*/  @!P6 IMAD R33, R20, 0x2, R7 ;  /* 0x000000021421e824 */ /* 0x000fca00078e0207 */
[----:B------:R-:W-:Y:S01]  /*1460*/  @!P6 LDGSTS.E.BYPASS.LTC128B.128 [R33+0x8000], desc[UR18][R30.64] ;  /* 0x080000001e21efae */ /* 0x000fe2000b901d52 */
[----:B-1----:R-:W-:Y:S01]  /*1470*/  @!P2 LEA R17, R12, R17, 0x18 ;  /* 0x000000110c11a211 */ /* 0x002fe200078ec0ff */
[----:B------:R-:W-:Y:S02]  /*1480*/  IMAD.SHL.U32 R12, R0, 0x40, RZ ;  /* 0x00000040000c7824 */ /* 0x000fe400078e00ff */
[----:B------:R-:W-:Y:S02]  /*1490*/  @!P6 LDGSTS.E.BYPASS.LTC128B.128 [R33+0xa000], desc[UR18][R30.64+0x80] ;  /* 0x0a0000801e21efae */ /* 0x000fe4000b901d52 */
[----:B------:R-:W-:Y:S01]  /*14a0*/  @!P2 IMAD R17, R20, 0x2, R17 ;  /* 0x000000021411a824 */ /* 0x000fe200078e0211 */
[----:B------:R-:W-:Y:S01]  /*14b0*/  LOP3.LUT R12, R12, 0x1c0, RZ, 0xc0, !PT ;  /* 0x000001c00c0c7812 */ /* 0x000fe200078ec0ff */
[----:B------:R-:W-:Y:S03]  /*14c0*/  @!P6 LDGSTS.E.BYPASS.LTC128B.128 [R33+0xc000], desc[UR18][R30.64+0x100] ;  /* 0x0c0001001e21efae */ /* 0x000fe6000b901d52 */
[----:B------:R-:W-:Y:S01]  /*14d0*/  LOP3.LUT R241, R12, 0x8, R241, 0xf8, !PT ;  /* 0x000000080cf17812 */ /* 0x000fe200078ef8f1 */
[----:B------:R1:W-:Y:S01]  /*14e0*/  @!P6 LDGSTS.E.BYPASS.LTC128B.128 [R33+0xe000], desc[UR18][R30.64+0x180] ;  /* 0x0e0001801e21efae */ /* 0x0003e2000b901d52 */
[----:B--2---:R-:W-:-:S02]  /*14f0*/  @!P5 LEA R19, R19, R6, 0x18 ;  /* 0x000000061313d211 */ /* 0x004fc400078ec0ff */
[----:B------:R-:W-:Y:S02]  /*1500*/  @!P1 MOV R6, 0x400 ;  /* 0x0000040000069802 */ /* 0x000fe40000000f00 */
[----:B-----5:R-:W-:Y:S01]  /*1510*/  LOP3.LUT R29, R9, 0xfffffff0, RZ, 0xc0, !PT ;  /* 0xfffffff0091d7812 */ /* 0x020fe200078ec0ff */
[----:B------:R-:W-:Y:S01]  /*1520*/  @!P5 IMAD R19, R20, 0x2, R19 ;  /* 0x000000021413d824 */ /* 0x000fe200078e0213 */
[----:B------:R-:W2:Y:S01]  /*1530*/  @!P5 LDC.64 R8, c[0x0][0x218] ;  /* 0x00008600ff08db82 */ /* 0x000ea20000000a00 */
[----:B---3--:R-:W-:Y:S01]  /*1540*/  @!P1 LEA R15, R11, R6, 0x18 ;  /* 0x000000060b0f9211 */ /* 0x008fe200078ec0ff */
[----:B------:R-:W-:Y:S02]  /*1550*/  IMAD.U32 R11, RZ, RZ, UR10 ;  /* 0x0000000aff0b7e24 */ /* 0x000fe4000f8e00ff */
[----:B------:R-:W-:Y:S02]  /*1560*/  IMAD.IADD R29, R4, 0x1, -R29 ;  /* 0x00000001041d7824 */ /* 0x000fe400078e0a1d */
[----:B------:R-:W-:Y:S01]  /*1570*/  @!P1 IMAD R15, R20, 0x2, R15 ;  /* 0x00000002140f9824 */ /* 0x000fe200078e020f */
[----:B------:R-:W-:Y:S01]  /*1580*/  @!P5 LEA R21, P6, R11, R26, 0x4 ;  /* 0x0000001a0b15d211 */ /* 0x000fe200078c20ff */
[----:B------:R-:W-:Y:S01]  /*1590*/  IMAD.U32 R20, RZ, RZ, UR8 ;  /* 0x00000008ff147e24 */ /* 0x000fe2000f8e00ff */
[----:B------:R-:W-:-:S02]  /*15a0*/  SHF.R.S32.HI R6, RZ, 0x1f, R29 ;  /* 0x0000001fff067819 */ /* 0x000fc4000001141d */
[----:B------:R-:W-:Y:S02]  /*15b0*/  @!P5 LEA.HI.X R16, R11, R27, R16, 0x4, P6 ;  /* 0x0000001b0b10d211 */ /* 0x000fe400030f2410 */
[----:B------:R-:W-:Y:S02]  /*15c0*/  LEA.HI R13, R6, R29, RZ, 0x3 ;  /* 0x0000001d060d7211 */ /* 0x000fe400078f18ff */
[----:B------:R-:W3:Y:S02]  /*15d0*/  @!P2 LDC.64 R6, c[0x0][0x218] ;  /* 0x00008600ff06ab82 */ /* 0x000ee40000000a00 */
[C---:B------:R-:W-:Y:S01]  /*15e0*/  LOP3.LUT R18, R13.reuse, 0xfffffff8, RZ, 0xc0, !PT ;  /* 0xfffffff80d127812 */ /* 0x040fe200078ec0ff */
[----:B------:R-:W-:Y:S02]  /*15f0*/  IMAD.SHL.U32 R105, R13, 0x40, RZ ;  /* 0x000000400d697824 */ /* 0x000fe400078e00ff */
[----:B-1----:R-:W-:-:S03]  /*1600*/  IMAD.WIDE.U32 R30, R24, UR8, R22 ;  /* 0x00000008181e7c25 */ /* 0x002fc6000f8e0016 */
[----:B------:R-:W-:Y:S02]  /*1610*/  LOP3.LUT R105, R105, 0xfffffe00, RZ, 0xc0, !PT ;  /* 0xfffffe0069697812 */ /* 0x000fe400078ec0ff */
[----:B--2---:R-:W-:Y:S02]  /*1620*/  @!P5 LEA R28, P6, R21, R8, 0x1 ;  /* 0x00000008151cd211 */ /* 0x004fe400078c08ff */
[----:B------:R-:W-:Y:S01]  /*1630*/  SHF.R.U32.HI R8, RZ, 0x3, R12 ;  /* 0x00000003ff087819 */ /* 0x000fe2000001160c */
[----:B------:R-:W-:Y:S01]  /*1640*/  IMAD.IADD R12, R29, 0x1, -R18 ;  /* 0x000000011d0c7824 */ /* 0x000fe200078e0a12 */
[----:B------:R-:W-:Y:S01]  /*1650*/  @!P5 LEA.HI.X R29, R21, R9, R16, 0x1, P6 ;  /* 0x00000009151dd211 */ /* 0x000fe200030f0c10 */
[----:B------:R-:W-:Y:S01]  /*1660*/  IMAD.U32 R9, RZ, RZ, UR6 ;  /* 0x00000006ff097e24 */ /* 0x000fe2000f8e00ff */
[----:B------:R-:W-:Y:S01]  /*1670*/  @!P2 IADD3 R16, P6, R26, UR28, RZ ;  /* 0x0000001c1a10ac10 */ /* 0x000fe2000ffde0ff */
[----:B------:R-:W-:Y:S01]  /*1680*/  IMAD R21, R25, UR8, RZ ;  /* 0x0000000819157c24 */ /* 0x000fe2000f8e02ff */
[----:B------:R-:W-:Y:S01]  /*1690*/  LOP3.LUT R241, R241, R8, RZ, 0x3c, !PT ;  /* 0x00000008f1f17212 */ /* 0x000fe200078e3cff */
[----:B------:R-:W-:Y:S01]  /*16a0*/  @!P5 LDGSTS.E.BYPASS.LTC128B.128 [R19+0x8800], desc[UR18][R28.64] ;  /* 0x088000001c13dfae */ /* 0x000fe2000b901d52 */
[----:B------:R-:W-:Y:S01]  /*16b0*/  @!P2 IADD3.X R18, R27, UR29, R9, P6, !PT ;  /* 0x0000001d1b12ac10 */ /* 0x000fe2000b7fe409 */
[----:B------:R-:W-:Y:S01]  /*16c0*/  IMAD R21, R24, UR9, R21 ;  /* 0x0000000918157c24 */ /* 0x000fe2000f8e0215 */
[----:B------:R-:W1:Y:S01]  /*16d0*/  @!P1 LDC.64 R8, c[0x0][0x218] ;  /* 0x00008600ff089b82 */ /* 0x000e620000000a00 */
[----:B------:R-:W-:Y:S01]  /*16e0*/  @!P5 LDGSTS.E.BYPASS.LTC128B.128 [R19+0xa800], desc[UR18][R28.64+0x80] ;  /* 0x0a8000801c13dfae */ /* 0x000fe2000b901d52 */
[C---:B---3--:R-:W-:Y:S01]  /*16f0*/  @!P2 LEA R22, P6, R16.reuse, R6, 0x1 ;  /* 0x000000061016a211 */ /* 0x048fe200078c08ff */
[----:B------:R-:W-:Y:S01]  /*1700*/  @!P1 IMAD.WIDE.U32 R26, R11, 0x30, R26 ;  /* 0x000000300b1a9825 */ /* 0x000fe200078e001a */
[----:B------:R-:W-:Y:S01]  /*1710*/  ULDC.64 UR6, c[0x0][0x268] ;  /* 0x00009a0000067ab9 */ /* 0x000fe20000000a00 */
[----:B------:R-:W-:Y:S01]  /*1720*/  @!P5 LDGSTS.E.BYPASS.LTC128B.128 [R19+0xc800], desc[UR18][R28.64+0x100] ;  /* 0x0c8001001c13dfae */ /* 0x000fe2000b901d52 */
[----:B------:R-:W-:Y:S01]  /*1730*/  @!P2 LEA.HI.X R23, R16, R7, R18, 0x1, P6 ;  /* 0x000000071017a211 */ /* 0x000fe200030f0c12 */
[----:B------:R-:W-:Y:S01]  /*1740*/  IMAD R243, R10, UR6, RZ ;  /* 0x000000060af37c24 */ /* 0x000fe2000f8e02ff */
[----:B------:R-:W-:Y:S01]  /*1750*/  IADD3 R246, P6, R30, UR26, RZ ;  /* 0x0000001a1ef67c10 */ /* 0x000fe2000ffde0ff */
[----:B------:R1:W-:Y:S01]  /*1760*/  @!P5 LDGSTS.E.BYPASS.LTC128B.128 [R19+0xe800], desc[UR18][R28.64+0x180] ;  /* 0x0e8001801c13dfae */ /* 0x0003e2000b901d52 */
[----:B------:R-:W-:Y:S01]  /*1770*/  ISETP.GE.AND P5, PT, R24, UR20, PT ;  /* 0x0000001418007c0c */ /* 0x000fe2000bfa6270 */
[----:B------:R-:W-:Y:S01]  /*1780*/  UIMAD UR20, UR21, UR8, URZ ;  /* 0x00000008151472a4 */ /* 0x000fe2000f8e023f */
[----:B------:R-:W-:Y:S01]  /*1790*/  IADD3.X R247, R31, UR22, R21, P6, !PT ;  /* 0x000000161ff77c10 */ /* 0x000fe2000b7fe415 */
[----:B------:R-:W-:Y:S01]  /*17a0*/  @!UP0 UIMAD UR21, UR11, 0x30, URZ ;  /* 0x000000300b1588a4 */ /* 0x000fe2000f8e023f */
[----:B------:R-:W-:Y:S01]  /*17b0*/  @!P2 LDGSTS.E.BYPASS.LTC128B.128 [R17+0x9000], desc[UR18][R22.64] ;  /* 0x090000001611afae */ /* 0x000fe2000b901d52 */
[----:B------:R-:W-:Y:S01]  /*17c0*/  UIMAD.WIDE.U32 UR26, UR17, UR8, URZ ;  /* 0x00000008111a72a5 */ /* 0x000fe2000f8e003f */
[C---:B------:R-:W-:Y:S01]  /*17d0*/  IMAD R243, R14.reuse, UR7, R243 ;  /* 0x000000070ef37c24 */ /* 0x040fe2000f8e02f3 */
[----:B------:R-:W-:Y:S01]  /*17e0*/  UIMAD UR20, UR17, UR9, UR20 ;  /* 0x00000009111472a4 */ /* 0x000fe2000f8e0214 */
[----:B------:R-:W-:Y:S01]  /*17f0*/  @!P2 LDGSTS.E.BYPASS.LTC128B.128 [R17+0xb000], desc[UR18][R22.64+0x80] ;  /* 0x0b0000801611afae */ /* 0x000fe2000b901d52 */
[----:B------:R-:W-:Y:S01]  /*1800*/  @!P1 VIADD R10, R27, UR21 ;  /* 0x000000151b0a9c36 */ /* 0x000fe20008000000 */
[----:B------:R-:W-:Y:S01]  /*1810*/  VOTEU.ALL UP0, P0 ;  /* 0x00000000003f7886 */ /* 0x000fe20000000000 */
[----:B------:R-:W-:Y:S01]  /*1820*/  UIADD3 UR20, UR27, UR20, URZ ;  /* 0x000000141b147290 */ /* 0x000fe2000fffe03f */
[----:B------:R-:W-:Y:S01]  /*1830*/  @!P2 LDGSTS.E.BYPASS.LTC128B.128 [R17+0xd000], desc[UR18][R22.64+0x100] ;  /* 0x0d0001001611afae */ /* 0x000fe2000b901d52 */
[----:B------:R-:W2:Y:S01]  /*1840*/  @!P5 LDC.64 R6, c[0x0][0x220] ;  /* 0x00008800ff06db82 */ /* 0x000ea20000000a00 */
[----:B------:R-:W-:Y:S01]  /*1850*/  IMAD.WIDE.U32 R246, R14, UR6, R246 ;  /* 0x000000060ef67c25 */ /* 0x000fe2000f8e00f6 */
[----:B------:R-:W-:Y:S01]  /*1860*/  USHF.L.U32 UR6, UR9, 0x5, URZ ;  /* 0x0000000509067899 */ /* 0x000fe2000800063f */
[----:B------:R3:W-:Y:S02]  /*1870*/  @!P2 LDGSTS.E.BYPASS.LTC128B.128 [R17+0xf000], desc[UR18][R22.64+0x180] ;  /* 0x0f0001801611afae */ /* 0x0007e4000b901d52 */
[----:B------:R-:W-:-:S02]  /*1880*/  IMAD.U32 R18, RZ, RZ, UR26 ;  /* 0x0000001aff127e24 */ /* 0x000fc4000f8e00ff */
[----:B------:R-:W-:Y:S02]  /*1890*/  IMAD.IADD R243, R247, 0x1, R243 ;  /* 0x00000001f7f37824 */ /* 0x000fe400078e02f3 */
[----:B------:R-:W-:Y:S01]  /*18a0*/  IMAD R241, R2, 0x200, R241 ;  /* 0x0000020002f17824 */ /* 0x000fe200078e02f1 */
[----:B------:R-:W-:Y:S01]  /*18b0*/  LEA R24, P2, R18, R246, 0x6 ;  /* 0x000000f612187211 */ /* 0x000fe200078430ff */
[----:B------:R-:W-:Y:S01]  /*18c0*/  IMAD.SHL.U32 R2, R2, 0x8, RZ ;  /* 0x0000000802027824 */ /* 0x000fe200078e00ff */
[C---:B-1----:R-:W-:Y:S01]  /*18d0*/  @!P1 LEA R28, P6, R26.reuse, R8, 0x1 ;  /* 0x000000081a1c9211 */ /* 0x042fe200078c08ff */
[----:B------:R-:W-:Y:S01]  /*18e0*/  IMAD.U32 R8, RZ, RZ, UR20 ;  /* 0x00000014ff087e24 */ /* 0x000fe2000f8e00ff */
[----:B------:R-:W-:Y:S01]  /*18f0*/  UIMAD.WIDE.U32 UR20, UR8, 0x20, URZ ;  /* 0x00000020081478a5 */ /* 0x000fe2000f8e003f */
[----:B------:R-:W-:Y:S01]  /*1900*/  IMAD.U32 R19, RZ, RZ, UR27 ;  /* 0x0000001bff137e24 */ /* 0x000fe2000f8e00ff */
[----:B------:R-:W-:Y:S01]  /*1910*/  @!P1 LEA.HI.X R29, R26, R9, R10, 0x1, P6 ;  /* 0x000000091a1d9211 */ /* 0x000fe200030f0c0a */
[----:B------:R-:W-:Y:S01]  /*1920*/  IMAD.U32 R9, RZ, RZ, UR8 ;  /* 0x00000008ff097e24 */ /* 0x000fe2000f8e00ff */
[----:B------:R-:W1:Y:S01]  /*1930*/  @!P4 LDC.64 R10, c[0x0][0x220] ;  /* 0x00008800ff0acb82 */ /* 0x000e620000000a00 */
[----:B------:R-:W-:Y:S01]  /*1940*/  LEA.HI.X R25, R18, R243, R8, 0x6, P2 ;  /* 0x000000f312197211 */ /* 0x000fe200010f3408 */
[----:B------:R-:W-:Y:S01]  /*1950*/  IMAD.U32 R8, RZ, RZ, UR6 ;  /* 0x00000006ff087e24 */ /* 0x000fe2000f8e00ff */
[----:B------:R-:W-:Y:S01]  /*1960*/  @!P1 LDGSTS.E.BYPASS.LTC128B.128 [R15+0x9800], desc[UR18][R28.64] ;  /* 0x098000001c0f9fae */ /* 0x000fe2000b901d52 */
[----:B------:R-:W-:Y:S01]  /*1970*/  @!P4 LEA R16, P2, R9, R24, 0x4 ;  /* 0x000000180910c211 */ /* 0x000fe200078420ff */
[----:B------:R-:W-:Y:S01]  /*1980*/  @!UP0 UIMAD UR6, UR9, 0x30, URZ ;  /* 0x00000030090688a4 */ /* 0x000fe2000f8e023f */
[C---:B--2---:R-:W-:Y:S01]  /*1990*/  @!P5 LEA R18, P6, R24.reuse, R6, 0x1 ;  /* 0x000000061812d211 */ /* 0x044fe200078c08ff */
[----:B------:R-:W-:Y:S01]  /*19a0*/  @!P1 LDGSTS.E.BYPASS.LTC128B.128 [R15+0xb800], desc[UR18][R28.64+0x80] ;  /* 0x0b8000801c0f9fae */ /* 0x000fe2000b901d52 */
[----:B------:R-:W-:Y:S01]  /*19b0*/  IMAD.U32 R6, RZ, RZ, UR8 ;  /* 0x00000008ff067e24 */ /* 0x000fe2000f8e00ff */
[----:B------:R-:W-:Y:S01]  /*19c0*/  LEA R241, R241, UR4, 0x1 ;  /* 0x00000004f1f17c11 */ /* 0x000fe2000f8e08ff */
[----:B------:R-:W-:Y:S01]  /*19d0*/  UISETP.GE.AND UP0, UPT, UR13, 0x41, UPT ;  /* 0x000000410d00788c */ /* 0x000fe2000bf06270 */
[----:B------:R-:W-:Y:S01]  /*19e0*/  @!P1 LDGSTS.E.BYPASS.LTC128B.128 [R15+0xd800], desc[UR18][R28.64+0x100] ;  /* 0x0d8001001c0f9fae */ /* 0x000fe2000b901d52 */
[----:B---3--:R-:W-:Y:S01]  /*19f0*/  IMAD.U32 R17, RZ, RZ, UR9 ;  /* 0x00000009ff117e24 */ /* 0x008fe2000f8e00ff */
[C---:B------:R-:W-:Y:S01]  /*1a00*/  @!P5 LEA.HI.X R19, R24.reuse, R7, R25, 0x1, P6 ;  /* 0x000000071813d211 */ /* 0x040fe200030f0c19 */
[----:B------:R-:W-:Y:S01]  /*1a10*/  VIADD R239, R241, 0x8020 ;  /* 0x00008020f1ef7836 */ /* 0x000fe20000000000 */
[----:B------:R2:W-:Y:S01]  /*1a20*/  @!P1 LDGSTS.E.BYPASS.LTC128B.128 [R15+0xf800], desc[UR18][R28.64+0x180] ;  /* 0x0f8001801c0f9fae */ /* 0x0005e2000b901d52 */
[----:B------:R-:W-:-:S02]  /*1a30*/  @!P3 IADD3 R14, P1, R24, UR20, RZ ;  /* 0x00000014180ebc10 */ /* 0x000fc4000ff3e0ff */
[----:B------:R-:W-:Y:S01]  /*1a40*/  @!P4 LEA.HI.X R17, R20, R25, R17, 0x4, P2 ;  /* 0x000000191411c211 */ /* 0x000fe200010f2411 */
[----:B------:R-:W0:Y:S01]  /*1a50*/  LDGDEPBAR ;  /* 0x00000000000079af */ /* 0x000e220000000000 */
[----:B--2---:R-:W-:Y:S01]  /*1a60*/  @!P3 IADD3.X R15, R25, UR21, R8, P1, !PT ;  /* 0x00000015190fbc10 */ /* 0x004fe20008ffe408 */
[----:B------:R-:W-:-:S04]  /*1a70*/  DEPBAR.LE SB0, 0x0 ;  /* 0x000080000000791a */ /* 0x000fc80000000000 */
[----:B------:R-:W-:Y:S01]  /*1a80*/  BAR.SYNC.DEFER_BLOCKING 0x0 ;  /* 0x0000000000007b1d */ /* 0x000fe20000010000 */
[----:B------:R-:W-:Y:S01]  /*1a90*/  @!P0 IMAD.WIDE.U32 R24, R6, 0x30, R24 ;  /* 0x0000003006188825 */ /* 0x000fe200078e0018 */
[----:B-1----:R-:W-:-:S06]  /*1aa0*/  @!P4 LEA R10, P1, R16, R10, 0x1 ;  /* 0x0000000a100ac211 */ /* 0x002fcc00078208ff */
[----:B------:R-:W1:Y:S01]  /*1ab0*/  @!P3 LDC.64 R8, c[0x0][0x220] ;  /* 0x00008800ff08bb82 */ /* 0x000e620000000a00 */
[----:B------:R-:W-:Y:S01]  /*1ac0*/  @!P4 LEA.HI.X R11, R16, R11, R17, 0x1, P1 ;  /* 0x0000000b100bc211 */ /* 0x000fe200008f0c11 */
[----:B------:R-:W-:-:S05]  /*1ad0*/  IMAD.SHL.U32 R16, R12, 0x40, RZ ;  /* 0x000000400c107824 */ /* 0x000fca00078e00ff */
[----:B------:R-:W-:Y:S01]  /*1ae0*/  LOP3.LUT R17, R16, 0x1c0, RZ, 0xc0, !PT ;  /* 0x000001c010117812 */ /* 0x000fe200078ec0ff */
[----:B------:R-:W2:Y:S01]  /*1af0*/  @!P0 LDC.64 R6, c[0x0][0x220] ;  /* 0x00008800ff068b82 */ /* 0x000ea20000000a00 */
[----:B------:R-:W-:Y:S01]  /*1b00*/  SHF.R.S32.HI R16, RZ, 0x5, R5 ;  /* 0x00000005ff107819 */ /* 0x000fe20000011405 */
[----:B------:R-:W-:Y:S01]  /*1b10*/  @!P0 VIADD R5, R25, UR6 ;  /* 0x0000000619058c36 */ /* 0x000fe20008000000 */
[----:B------:R-:W-:Y:S01]  /*1b20*/  LOP3.LUT R2, R17, 0x8, R2, 0xf8, !PT ;  /* 0x0000000811027812 */ /* 0x000fe200078ef802 */
[----:B------:R-:W-:Y:S01]  /*1b30*/  ULDC UR6, c[0x0][0x39c] ;  /* 0x0000e70000067ab9 */ /* 0x000fe20000000800 */
[----:B------:R-:W-:Y:S01]  /*1b40*/  SHF.R.U32.HI R17, RZ, 0x3, R17 ;  /* 0x00000003ff117819 */ /* 0x000fe20000011611 */
[----:B------:R-:W-:-:S03]  /*1b50*/  IMAD R13, R16, 0x400, R105 ;  /* 0x00000400100d7824 */ /* 0x000fc600078e0269 */
[----:B------:R-:W-:Y:S01]  /*1b60*/  LOP3.LUT R2, R2, R17, RZ, 0x3c, !PT ;  /* 0x0000001102027212 */ /* 0x000fe200078e3cff */
[----:B------:R-:W-:Y:S04]  /*1b70*/  @P5 STS.128 [R244+0x10000], RZ ;  /* 0x010000fff4005388 */ /* 0x000fe80000000c00 */
[----:B------:R-:W-:Y:S01]  /*1b80*/  @P5 STS.128 [R244+0x12000], RZ ;  /* 0x012000fff4005388 */ /* 0x000fe20000000c00 */
[----:B------:R-:W-:-:S03]  /*1b90*/  IMAD.IADD R242, R2, 0x1, R13 ;  /* 0x0000000102f27824 */ /* 0x000fc600078e020d */
[----:B------:R-:W-:Y:S02]  /*1ba0*/  @P5 STS.128 [R244+0x14000], RZ ;  /* 0x014000fff4005388 */ /* 0x000fe40000000c00 */
[----:B------:R-:W-:Y:S02]  /*1bb0*/  LEA R242, R242, UR4, 0x1 ;  /* 0x00000004f2f27c11 */ /* 0x000fe4000f8e08ff */
[----:B------:R-:W-:Y:S04]  /*1bc0*/  @P5 STS.128 [R244+0x16000], RZ ;  /* 0x016000fff4005388 */ /* 0x000fe80000000c00 */
[----:B------:R-:W-:Y:S01]  /*1bd0*/  @!PT LDS RZ, [RZ] ;  /* 0x00000000fffff984 */ /* 0x000fe20000000800 */
[----:B------:R-:W-:Y:S01]  /*1be0*/  @!PT LDS RZ, [RZ] ;  /* 0x00000000fffff984 */ /* 0x000fe20000000800 */
[----:B------:R-:W-:Y:S01]  /*1bf0*/  @!PT LDS RZ, [RZ] ;  /* 0x00000000fffff984 */ /* 0x000fe20000000800 */
[----:B------:R-:W-:Y:S04]  /*1c00*/  @!P5 LDGSTS.E.BYPASS.LTC128B.128 [R244+0x10000], desc[UR18][R18.64] ;  /* 0x1000000012f4dfae */ /* 0x000fe8000b901d52 */
[----:B------:R-:W-:Y:S04]  /*1c10*/  @!P5 LDGSTS.E.BYPASS.LTC128B.128 [R244+0x12000], desc[UR18][R18.64+0x80] ;  /* 0x1200008012f4dfae */ /* 0x000fe8000b901d52 */
[----:B------:R-:W-:Y:S04]  /*1c20*/  @!P5 LDGSTS.E.BYPASS.LTC128B.128 [R244+0x14000], desc[UR18][R18.64+0x100] ;  /* 0x1400010012f4dfae */ /* 0x000fe8000b901d52 */
[----:B------:R-:W-:Y:S01]  /*1c30*/  @!P5 LDGSTS.E.BYPASS.LTC128B.128 [R244+0x16000], desc[UR18][R18.64+0x180] ;  /* 0x1600018012f4dfae */ /* 0x000fe2000b901d52 */
[----:B-1----:R-:W-:-:S03]  /*1c40*/  @!P3 LEA R8, P5, R14, R8, 0x1 ;  /* 0x000000080e08b211 */ /* 0x002fc600078a08ff */
[----:B------:R-:W-:Y:S01]  /*1c50*/  @P4 STS.128 [R244+0x10800], RZ ;  /* 0x010800fff4004388 */ /* 0x000fe20000000c00 */
[----:B------:R-:W-:Y:S02]  /*1c60*/  R2P PR, R12, 0x6 ;  /* 0x000000060c007804 */ /* 0x000fe40000000000 */
[----:B------:R-:W-:Y:S01]  /*1c70*/  @!P3 LEA.HI.X R9, R14, R9, R15, 0x1, P5 ;  /* 0x000000090e09b211 */ /* 0x000fe200028f0c0f */
[----:B------:R-:W-:Y:S01]  /*1c80*/  @P4 STS.128 [R244+0x12800], RZ ;  /* 0x012800fff4004388 */ /* 0x000fe20000000c00 */
[----:B--2---:R-:W-:-:S03]  /*1c90*/  @!P0 LEA R14, P5, R24, R6, 0x1 ;  /* 0x00000006180e8211 */ /* 0x004fc600078a08ff */
[----:B------:R-:W-:Y:S01]  /*1ca0*/  @P4 STS.128 [R244+0x14800], RZ ;  /* 0x014800fff4004388 */ /* 0x000fe20000000c00 */
[----:B------:R-:W-:Y:S01]  /*1cb0*/  @!P0 LEA.HI.X R15, R24, R7, R5, 0x1, P5 ;  /* 0x00000007180f8211 */ /* 0x000fe200028f0c05 */
[----:B------:R-:W-:Y:S02]  /*1cc0*/  IMAD.MOV.U32 R7, RZ, RZ, 0x10 ;  /* 0x00000010ff077424 */ /* 0x000fe400078e00ff */
[----:B------:R-:W-:Y:S01]  /*1cd0*/  @P4 STS.128 [R244+0x16800], RZ ;  /* 0x016800fff4004388 */ /* 0x000fe20000000c00 */
[----:B------:R-:W-:Y:S02]  /*1ce0*/  IMAD.MOV.U32 R5, RZ, RZ, 0x20 ;  /* 0x00000020ff057424 */ /* 0x000fe400078e00ff */
[----:B------:R-:W-:Y:S01]  /*1cf0*/  SEL R7, R7, 0xfffffff0, !P1 ;  /* 0xfffffff007077807 */ /* 0x000fe20004800000 */
[----:B------:R-:W-:Y:S01]  /*1d00*/  @!PT LDS RZ, [RZ] ;  /* 0x00000000fffff984 */ /* 0x000fe20000000800 */
[----:B------:R-:W-:Y:S01]  /*1d10*/  @!PT LDS RZ, [RZ] ;  /* 0x00000000fffff984 */ /* 0x000fe20000000800 */
[----:B------:R-:W-:Y:S01]  /*1d20*/  @!PT LDS RZ, [RZ] ;  /* 0x00000000fffff984 */ /* 0x000fe20000000800 */
[----:B------:R-:W-:Y:S02]  /*1d30*/  @!P4 LDGSTS.E.BYPASS.LTC128B.128 [R244+0x10800], desc[UR18][R10.64] ;  /* 0x108000000af4cfae */ /* 0x000fe4000b901d52 */
[----:B------:R-:W-:-:S02]  /*1d40*/  SEL R5, R5, 0xffffffe0, !P2 ;  /* 0xffffffe005057807 */ /* 0x000fc40005000000 */
[----:B------:R-:W-:Y:S01]  /*1d50*/  @!P4 LDGSTS.E.BYPASS.LTC128B.128 [R244+0x12800], desc[UR18][R10.64+0x80] ;  /* 0x128000800af4cfae */ /* 0x000fe2000b901d52 */
[----:B------:R-:W-:Y:S01]  /*1d60*/  R2P PR, R0, 0x6 ;  /* 0x0000000600007804 */ /* 0x000fe20000000000 */
[----:B------:R-:W-:Y:S02]  /*1d70*/  VIADD R0, R241, 0x8000 ;  /* 0x00008000f1007836 */ /* 0x000fe40000000000 */
[----:B------:R-:W-:Y:S01]  /*1d80*/  @!P4 LDGSTS.E.BYPASS.LTC128B.128 [R244+0x14800], desc[UR18][R10.64+0x100] ;  /* 0x148001000af4cfae */ /* 0x000fe2000b901d52 */
[--C-:B------:R-:W-:Y:S02]  /*1d90*/  IMAD R240, R7, 0x2, R242.reuse ;  /* 0x0000000207f07824 */ /* 0x100fe400078e02f2 */
[C---:B------:R-:W-:Y:S01]  /*1da0*/  IMAD R238, R5.reuse, 0x2, R242 ;  /* 0x0000000205ee7824 */ /* 0x040fe200078e02f2 */
[----:B------:R-:W-:Y:S01]  /*1db0*/  @!P4 LDGSTS.E.BYPASS.LTC128B.128 [R244+0x16800], desc[UR18][R10.64+0x180] ;  /* 0x168001800af4cfae */ /* 0x000fe2000b901d52 */
[----:B------:R-:W-:-:S03]  /*1dc0*/  IMAD R237, R5, 0x2, R240 ;  /* 0x0000000205ed7824 */ /* 0x000fc600078e02f0 */
[----:B------:R-:W-:Y:S02]  /*1dd0*/  @P3 STS.128 [R244+0x11000], RZ ;  /* 0x011000fff4003388 */ /* 0x000fe40000000c00 */
[----:B------:R-:W-:Y:S02]  /*1de0*/  @P1 VIADD R239, R0, 0xffffffe0 ;  /* 0xffffffe000ef1836 */ /* 0x000fe40000000000 */
[----:B------:R-:W-:Y:S01]  /*1df0*/  @P3 STS.128 [R244+0x13000], RZ ;  /* 0x013000fff4003388 */ /* 0x000fe20000000c00 */
[----:B------:R-:W-:-:S03]  /*1e00*/  IMAD.MOV.U32 R0, RZ, RZ, 0x40 ;  /* 0x00000040ff007424 */ /* 0x000fc600078e00ff */
[----:B------:R-:W-:Y:S02]  /*1e10*/  @P3 STS.128 [R244+0x15000], RZ ;  /* 0x015000fff4003388 */ /* 0x000fe40000000c00 */
[----:B------:R-:W-:Y:S02]  /*1e20*/  SEL R0, R0, 0xffffffc0, !P2 ;  /* 0xffffffc000007807 */ /* 0x000fe40005000000 */
[----:B------:R-:W-:Y:S03]  /*1e30*/  @P3 STS.128 [R244+0x17000], RZ ;  /* 0x017000fff4003388 */ /* 0x000fe60000000c00 */
[----:B------:R-:W-:Y:S01]  /*1e40*/  IMAD.IADD R235, R241, 0x1, R0 ;  /* 0x00000001f1eb7824 */ /* 0x000fe200078e0200 */
[----:B------:R-:W-:Y:S01]  /*1e50*/  @!PT LDS RZ, [RZ] ;  /* 0x00000000fffff984 */ /* 0x000fe20000000800 */
[----:B------:R-:W-:Y:S01]  /*1e60*/  @!PT LDS RZ, [RZ] ;  /* 0x00000000fffff984 */ /* 0x000fe20000000800 */
[----:B------:R-:W-:Y:S01]  /*1e70*/  @!PT LDS RZ, [RZ] ;  /* 0x00000000fffff984 */ /* 0x000fe20000000800 */
[----:B------:R-:W-:Y:S01]  /*1e80*/  @!P3 LDGSTS.E.BYPASS.LTC128B.128 [R244+0x11000], desc[UR18][R8.64] ;  /* 0x1100000008f4bfae */ /* 0x000fe2000b901d52 */
[----:B------:R-:W-:-:S03]  /*1e90*/  IMAD.IADD R228, R0, 0x1, R239 ;  /* 0x0000000100e47824 */ /* 0x000fc600078e02ef */
        /* <DEDUP_REMOVED lines=15> */
[----:B------:R-:W2:Y:S04]  /*1f90*/  LDSM.16.M88.4 R20, [R241+0x8000] ;  /* 0x00800000f114783b */ /* 0x000ea80000000200 */
[----:B------:R-:W-:Y:S04]  /*1fa0*/  LDSM.16.M88.4 R36, [R240] ;  /* 0x00000000f024783b */ /* 0x000fe80000000200 */
[----:B------:R-:W-:Y:S04]  /*1fb0*/  LDSM.16.M88.4 R68, [R239] ;  /* 0x00000000ef44783b */ /* 0x000fe80000000200 */
[----:B------:R-:W3:Y:S04]  /*1fc0*/  LDSM.16.M88.4 R44, [R241+0x8800] ;  /* 0x00880000f12c783b */ /* 0x000ee80000000200 */
[----:B------:R-:W4:Y:S04]  /*1fd0*/  LDSM.16.M88.4 R56, [R241+0x9000] ;  /* 0x00900000f138783b */ /* 0x000f280000000200 */
[----:B------:R-:W-:Y:S04]  /*1fe0*/  LDSM.16.M88.4 R76, [R238] ;  /* 0x00000000ee4c783b */ /* 0x000fe80000000200 */
[----:B------:R-:W-:Y:S04]  /*1ff0*/  LDSM.16.M88.4 R88, [R235+0x8000] ;  /* 0x00800000eb58783b */ /* 0x000fe80000000200 */
[----:B------:R-:W5:Y:S04]  /*2000*/  LDSM.16.M88.4 R40, [R241+0x9800] ;  /* 0x00980000f128783b */ /* 0x000f680000000200 */
[----:B-1----:R-:W1:Y:S04]  /*2010*/  LDSM.16.M88.4 R12, [R239+0x800] ;  /* 0x00080000ef0c783b */ /* 0x002e680000000200 */
[----:B------:R-:W1:Y:S01]  /*2020*/  LDSM.16.M88.4 R48, [R239+0x1000] ;  /* 0x00100000ef30783b */ /* 0x000e620000000200 */
[C---:B--2---:R-:W-:Y:S03]  /*2030*/  HMMA.16816.F32 R8, R52.reuse, R20, RZ ;  /* 0x000000143408723c */ /* 0x044fe600000018ff */
[----:B------:R-:W-:Y:S04]  /*2040*/  LDSM.16.M88.4 R24, [R237] ;  /* 0x00000000ed18783b */ /* 0x000fe80000000200 */
[----:B------:R-:W2:Y:S01]  /*2050*/  LDSM.16.M88.4 R84, [R228] ;  /* 0x00000000e454783b */ /* 0x000ea20000000200 */
[C---:B------:R-:W-:Y:S03]  /*2060*/  HMMA.16816.F32 R20, R52.reuse, R22, RZ ;  /* 0x000000163414723c */ /* 0x040fe600000018ff */
[----:B------:R-:W2:Y:S03]  /*2070*/  LDSM.16.M88.4 R64, [R239+0x1800] ;  /* 0x00180000ef40783b */ /* 0x000ea60000000200 */
[C---:B---3--:R-:W-:Y:S01]  /*2080*/  HMMA.16816.F32 R32, R52.reuse, R44, RZ ;  /* 0x0000002c3420723c */ /* 0x048fe200000018ff */
[----:B------:R-:W3:Y:S04]  /*2090*/  LDSM.16.M88.4 R16, [R235+0x8800] ;  /* 0x00880000eb10783b */ /* 0x000ee80000000200 */
[----:B------:R-:W3:Y:S01]  /*20a0*/  LDSM.16.M88.4 R28, [R235+0x9000] ;  /* 0x00900000eb1c783b */ /* 0x000ee20000000200 */
[----:B----4-:R-:W-:Y:S03]  /*20b0*/  HMMA.16816.F32 R60, R52, R56, RZ ;  /* 0x00000038343c723c */ /* 0x010fe600000018ff */
[----:B------:R-:W-:Y:S03]  /*20c0*/  LDSM.16.M88.4 R72, [R235+0x9800] ;  /* 0x00980000eb48783b */ /* 0x000fe60000000200 */
[----:B------:R-:W-:Y:S01]  /*20d0*/  HMMA.16816.F32 R8, R36, R68, R8 ;  /* 0x000000442408723c */ /* 0x000fe20000001808 */
[----:B------:R-:W-:Y:S04]  /*20e0*/  LDSM.16.M88.4 R96, [R241+0xc800] ;  /* 0x00c80000f160783b */ /* 0x000fe80000000200 */
[----:B------:R-:W-:Y:S01]  /*20f0*/  LDSM.16.M88.4 R92, [R235+0xc000] ;  /* 0x00c00000eb5c783b */ /* 0x000fe20000000200 */
[C---:B------:R-:W-:Y:S03]  /*2100*/  HMMA.16816.F32 R44, R52.reuse, R46, RZ ;  /* 0x0000002e342c723c */ /* 0x040fe600000018ff */
[----:B------:R-:W-:Y:S03]  /*2110*/  LDSM.16.M88.4 R100, [R239+0x5000] ;  /* 0x00500000ef64783b */ /* 0x000fe60000000200 */
[C---:B------:R-:W-:Y:S01]  /*2120*/  HMMA.16816.F32 R56, R52.reuse, R58, RZ ;  /* 0x0000003a3438723c */ /* 0x040fe200000018ff */
[----:B------:R-:W0:Y:S05]  /*2130*/  LDGDEPBAR ;  /* 0x00000000000079af */ /* 0x000e2a0000000000 */
[----:B-----5:R-:W-:Y:S06]  /*2140*/  HMMA.16816.F32 R80, R52, R40, RZ ;  /* 0x000000283450723c */ /* 0x020fec00000018ff */
[----:B------:R-:W-:Y:S06]  /*2150*/  HMMA.16816.F32 R8, R76, R88, R8 ;  /* 0x000000584c08723c */ /* 0x000fec0000001808 */
[----:B------:R-:W-:Y:S01]  /*2160*/  HMMA.16816.F32 R52, R52, R42, RZ ;  /* 0x0000002a3434723c */ /* 0x000fe200000018ff */
[----:B------:R-:W-:Y:S05]  /*2170*/  LDSM.16.M88.4 R40, [R228+0x1000] ;  /* 0x00100000e428783b */ /* 0x000fea0000000200 */
[C---:B------:R-:W-:Y:S01]  /*2180*/  HMMA.16816.F32 R20, R36.reuse, R70, R20 ;  /* 0x000000462414723c */ /* 0x040fe20000001814 */
[----:B------:R-:W-:Y:S05]  /*2190*/  LDSM.16.M88.4 R68, [R241+0xa000] ;  /* 0x00a00000f144783b */ /* 0x000fea0000000200 */
[C---:B-1----:R-:W-:Y:S06]  /*21a0*/  HMMA.16816.F32 R32, R36.reuse, R12, R32 ;  /* 0x0000000c2420723c */ /* 0x042fec0000001820 */
[C---:B------:R-:W-:Y:S01]  /*21b0*/  HMMA.16816.F32 R44, R36.reuse, R14, R44 ;  /* 0x0000000e242c723c */ /* 0x040fe2000000182c */
[----:B------:R-:W-:Y:S05]  /*21c0*/  LDSM.16.M88.4 R12, [R228+0x800] ;  /* 0x00080000e40c783b */ /* 0x000fea0000000200 */
[C---:B------:R-:W-:Y:S06]  /*21d0*/  HMMA.16816.F32 R60, R36.reuse, R48, R60 ;  /* 0x00000030243c723c */ /* 0x040fec000000183c */
[----:B------:R-:W-:Y:S01]  /*21e0*/  HMMA.16816.F32 R56, R36, R50, R56 ;  /* 0x000000322438723c */ /* 0x000fe20000001838 */
[----:B------:R-:W1:Y:S05]  /*21f0*/  LDSM.16.M88.4 R48, [R242+0x2000] ;  /* 0x00200000f230783b */ /* 0x000e6a0000000200 */
[----:B--2---:R-:W-:Y:S06]  /*2200*/  HMMA.16816.F32 R8, R24, R84, R8 ;  /* 0x000000541808723c */ /* 0x004fec0000001808 */
[C---:B------:R-:W-:Y:S06]  /*2210*/  HMMA.16816.F32 R80, R36.reuse, R64, R80 ;  /* 0x000000402450723c */ /* 0x040fec0000001850 */
[----:B------:R-:W-:Y:S01]  /*2220*/  HMMA.16816.F32 R36, R36, R66, R52 ;  /* 0x000000422424723c */ /* 0x000fe20000001834 */
[----:B------:R-:W-:Y:S04]  /*2230*/  LDSM.16.M88.4 R64, [R228+0x1800] ;  /* 0x00180000e440783b */ /* 0x000fe80000000200 */
[----:B------:R-:W-:Y:S01]  /*2240*/  LDSM.16.M88.4 R52, [R241+0xb000] ;  /* 0x00b00000f134783b */ /* 0x000fe20000000200 */
[C---:B------:R-:W-:Y:S03]  /*2250*/  HMMA.16816.F32 R20, R76.reuse, R90, R20 ;  /* 0x0000005a4c14723c */ /* 0x040fe60000001814 */
[----:B------:R-:W-:Y:S03]  /*2260*/  LDSM.16.M88.4 R88, [R239+0x2000] ;  /* 0x00200000ef58783b */ /* 0x000fe60000000200 */
[C---:B---3--:R-:W-:Y:S06]  /*2270*/  HMMA.16816.F32 R32, R76.reuse, R16, R32 ;  /* 0x000000104c20723c */ /* 0x048fec0000001820 */
[C---:B------:R-:W-:Y:S01]  /*2280*/  HMMA.16816.F32 R44, R76.reuse, R18, R44 ;  /* 0x000000124c2c723c */ /* 0x040fe2000000182c */
[----:B------:R-:W-:Y:S05]  /*2290*/  LDSM.16.M88.4 R16, [R241+0xa800] ;  /* 0x00a80000f110783b */ /* 0x000fea0000000200 */
[C---:B------:R-:W-:Y:S06]  /*22a0*/  HMMA.16816.F32 R60, R76.reuse, R28, R60 ;  /* 0x0000001c4c3c723c */ /* 0x040fec000000183c */
[----:B------:R-:W-:Y:S01]  /*22b0*/  HMMA.16816.F32 R56, R76, R30, R56 ;  /* 0x0000001e4c38723c */ /* 0x000fe20000001838 */
[----:B------:R-:W2:Y:S05]  /*22c0*/  LDSM.16.M88.4 R28, [R240+0x2000] ;  /* 0x00200000f01c783b */ /* 0x000eaa0000000200 */
[----:B-1----:R-:W-:Y:S06]  /*22d0*/  HMMA.16816.F32 R8, R48, R68, R8 ;  /* 0x000000443008723c */ /* 0x002fec0000001808 */
[C---:B------:R-:W-:Y:S06]  /*22e0*/  HMMA.16816.F32 R80, R76.reuse, R72, R80 ;  /* 0x000000484c50723c */ /* 0x040fec0000001850 */
[----:B------:R-:W-:Y:S01]  /*22f0*/  HMMA.16816.F32 R76, R76, R74, R36 ;  /* 0x0000004a4c4c723c */ /* 0x000fe20000001824 */
[----:B------:R-:W-:Y:S04]  /*2300*/  LDSM.16.M88.4 R72, [R235+0xa000] ;  /* 0x00a00000eb48783b */ /* 0x000fe80000000200 */
[----:B------:R-:W-:Y:S01]  /*2310*/  LDSM.16.M88.4 R36, [R239+0x2800] ;  /* 0x00280000ef24783b */ /* 0x000fe20000000200 */
[C---:B------:R-:W-:Y:S03]  /*2320*/  HMMA.16816.F32 R20, R24.reuse, R86, R20 ;  /* 0x000000561814723c */ /* 0x040fe60000001814 */
[----:B------:R-:W-:Y:S03]  /*2330*/  LDSM.16.M88.4 R84, [R241+0xb800] ;  /* 0x00b80000f154783b */ /* 0x000fe60000000200 */
[C---:B------:R-:W-:Y:S06]  /*2340*/  HMMA.16816.F32 R32, R24.reuse, R12, R32 ;  /* 0x0000000c1820723c */ /* 0x040fec0000001820 */
        /* <DEDUP_REMOVED lines=34> */
[----:B------:R-:W2:Y:S04]  /*2570*/  LDSM.16.M88.4 R28, [R228+0x2800] ;  /* 0x00280000e41c783b */ /* 0x000ea80000000200 */
[----:B------:R-:W-:Y:S01]  /*2580*/  LDSM.16.M88.4 R64, [R239+0x4800] ;  /* 0x00480000ef40783b */ /* 0x000fe20000000200 */
[C---:B------:R-:W-:Y:S03]  /*2590*/  HMMA.16816.F32 R20, R40.reuse, R74, R20 ;  /* 0x0000004a2814723c */ /* 0x040fe60000001814 */
[----:B------:R-:W-:Y:S03]  /*25a0*/  LDSM.16.M88.4 R72, [R238+0x4000] ;  /* 0x00400000ee48783b */ /* 0x000fe60000000200 */
[C---:B------:R-:W-:Y:S06]  /*25b0*/  HMMA.16816.F32 R60, R40.reuse, R16, R60 ;  /* 0x00000010283c723c */ /* 0x040fec000000183c */
[C---:B------:R-:W-:Y:S01]  /*25c0*/  HMMA.16816.F32 R56, R40.reuse, R18, R56 ;  /* 0x000000122838723c */ /* 0x040fe20000001838 */
[----:B------:R-:W3:Y:S05]  /*25d0*/  LDSM.16.M88.4 R16, [R239+0x4000] ;  /* 0x00400000ef10783b */ /* 0x000eea0000000200 */
[C---:B------:R-:W-:Y:S06]  /*25e0*/  HMMA.16816.F32 R32, R40.reuse, R24, R32 ;  /* 0x000000182820723c */ /* 0x040fec0000001820 */
[----:B------:R-:W-:Y:S01]  /*25f0*/  HMMA.16816.F32 R44, R40, R26, R44 ;  /* 0x0000001a282c723c */ /* 0x000fe2000000182c */
[----:B------:R-:W4:Y:S05]  /*2600*/  LDSM.16.M88.4 R24, [R228+0x3000] ;  /* 0x00300000e418783b */ /* 0x000f2a0000000200 */
[----:B-1----:R-:W-:Y:S06]  /*2610*/  HMMA.16816.F32 R8, R12, R36, R8 ;  /* 0x000000240c08723c */ /* 0x002fec0000001808 */
[C---:B------:R-:W-:Y:S01]  /*2620*/  HMMA.16816.F32 R20, R68.reuse, R54, R20 ;  /* 0x000000364414723c */ /* 0x040fe20000001814 */
[----:B------:R-:W-:Y:S05]  /*2630*/  LDSM.16.M88.4 R52, [R237+0x4000] ;  /* 0x00400000ed34783b */ /* 0x000fea0000000200 */
[C---:B--2---:R-:W-:Y:S06]  /*2640*/  HMMA.16816.F32 R32, R68.reuse, R28, R32 ;  /* 0x0000001c4420723c */ /* 0x044fec0000001820 */
[----:B------:R-:W-:Y:S01]  /*2650*/  HMMA.16816.F32 R44, R68, R30, R44 ;  /* 0x0000001e442c723c */ /* 0x000fe2000000182c */
[----:B------:R-:W-:Y:S05]  /*2660*/  LDSM.16.M88.4 R28, [R241+0xd000] ;  /* 0x00d00000f11c783b */ /* 0x000fea0000000200 */
[----:B---3--:R-:W-:Y:S06]  /*2670*/  HMMA.16816.F32 R8, R88, R16, R8 ;  /* 0x000000105808723c */ /* 0x008fec0000001808 */
[C---:B------:R-:W-:Y:S01]  /*2680*/  HMMA.16816.F32 R20, R12.reuse, R38, R20 ;  /* 0x000000260c14723c */ /* 0x040fe20000001814 */
[----:B------:R-:W1:Y:S05]  /*2690*/  LDSM.16.M88.4 R36, [R228+0x4000] ;  /* 0x00400000e424783b */ /* 0x000e6a0000000200 */
[C---:B------:R-:W-:Y:S06]  /*26a0*/  HMMA.16816.F32 R32, R12.reuse, R96, R32 ;  /* 0x000000600c20723c */ /* 0x040fec0000001820 */
[----:B------:R-:W-:Y:S01]  /*26b0*/  HMMA.16816.F32 R44, R12, R98, R44 ;  /* 0x000000620c2c723c */ /* 0x000fe2000000182c */
[----:B------:R-:W-:Y:S05]  /*26c0*/  LDSM.16.M88.4 R96, [R228+0x4800] ;  /* 0x00480000e460783b */ /* 0x000fea0000000200 */
[----:B------:R-:W-:Y:S06]  /*26d0*/  HMMA.16816.F32 R8, R72, R92, R8 ;  /* 0x0000005c4808723c */ /* 0x000fec0000001808 */
[C---:B------:R-:W-:Y:S06]  /*26e0*/  HMMA.16816.F32 R80, R40.reuse, R48, R80 ;  /* 0x000000302850723c */ /* 0x040fec0000001850 */
[----:B------:R-:W-:Y:S01]  /*26f0*/  HMMA.16816.F32 R76, R40, R50, R76 ;  /* 0x00000032284c723c */ /* 0x000fe2000000184c */
[----:B------:R-:W2:Y:S04]  /*2700*/  LDSM.16.M88.4 R48, [R235+0xc800] ;  /* 0x00c80000eb30783b */ /* 0x000ea80000000200 */
[----:B------:R-:W-:Y:S01]  /*2710*/  LDSM.16.M88.4 R40, [R242+0x6000] ;  /* 0x00600000f228783b */ /* 0x000fe20000000200 */
[----:B----4-:R-:W-:Y:S06]  /*2720*/  HMMA.16816.F32 R60, R68, R24, R60 ;  /* 0x00000018443c723c */ /* 0x010fec000000183c */
[----:B------:R-:W-:Y:S01]  /*2730*/  HMMA.16816.F32 R20, R88, R18, R20 ;  /* 0x000000125814723c */ /* 0x000fe20000001814 */
[----:B------:R-:W-:Y:S05]  /*2740*/  LDSM.16.M88.4 R16, [R241+0xd800] ;  /* 0x00d80000f110783b */ /* 0x000fea0000000200 */
[----:B------:R-:W-:Y:S01]  /*2750*/  HMMA.16816.F32 R56, R68, R26, R56 ;  /* 0x0000001a4438723c */ /* 0x000fe20000001838 */
[----:B------:R-:W3:Y:S05]  /*2760*/  LDSM.16.M88.4 R24, [R241+0xe000] ;  /* 0x00e00000f118783b */ /* 0x000eea0000000200 */
[----:B------:R-:W-:Y:S06]  /*2770*/  HMMA.16816.F32 R32, R88, R64, R32 ;  /* 0x000000405820723c */ /* 0x000fec0000001820 */
[----:B-1----:R-:W-:Y:S06]  /*2780*/  HMMA.16816.F32 R8, R52, R36, R8 ;  /* 0x000000243408723c */ /* 0x002fec0000001808 */
[----:B------:R-:W-:Y:S01]  /*2790*/  HMMA.16816.F32 R44, R88, R66, R44 ;  /* 0x00000042582c723c */ /* 0x000fe2000000182c */
[----:B------:R-:W-:Y:S05]  /*27a0*/  LDSM.16.M88.4 R64, [R235+0xd800] ;  /* 0x00d80000eb40783b */ /* 0x000fea0000000200 */
[C---:B------:R-:W-:Y:S06]  /*27b0*/  HMMA.16816.F32 R80, R68.reuse, R84, R80 ;  /* 0x000000544450723c */ /* 0x040fec0000001850 */
[----:B------:R-:W-:Y:S01]  /*27c0*/  HMMA.16816.F32 R76, R68, R86, R76 ;  /* 0x00000056444c723c */ /* 0x000fe2000000184c */
[----:B------:R-:W-:Y:S04]  /*27d0*/  LDSM.16.M88.4 R84, [R239+0x5800] ;  /* 0x00580000ef54783b */ /* 0x000fe80000000200 */
[----:B------:R-:W-:Y:S01]  /*27e0*/  LDSM.16.M88.4 R68, [R235+0xd000] ;  /* 0x00d00000eb44783b */ /* 0x000fe20000000200 */
[----:B------:R-:W-:Y:S03]  /*27f0*/  HMMA.16816.F32 R20, R72, R94, R20 ;  /* 0x0000005e4814723c */ /* 0x000fe60000001814 */
[----:B------:R-:W-:Y:S03]  /*2800*/  LDSM.16.M88.4 R92, [R239+0x6000] ;  /* 0x00600000ef5c783b */ /* 0x000fe60000000200 */
[C---:B------:R-:W-:Y:S06]  /*2810*/  HMMA.16816.F32 R60, R12.reuse, R28, R60 ;  /* 0x0000001c0c3c723c */ /* 0x040fec000000183c */
[----:B------:R-:W-:Y:S01]  /*2820*/  HMMA.16816.F32 R56, R12, R30, R56 ;  /* 0x0000001e0c38723c */ /* 0x000fe20000001838 */
[----:B------:R-:W1:Y:S05]  /*2830*/  LDSM.16.M88.4 R28, [R240+0x6000] ;  /* 0x00600000f01c783b */ /* 0x000e6a0000000200 */
[----:B--2---:R-:W-:Y:S06]  /*2840*/  HMMA.16816.F32 R32, R72, R48, R32 ;  /* 0x000000304820723c */ /* 0x004fec0000001820 */
[----:B---3--:R-:W-:Y:S06]  /*2850*/  HMMA.16816.F32 R8, R40, R24, R8 ;  /* 0x000000182808723c */ /* 0x008fec0000001808 */
[----:B------:R-:W-:Y:S01]  /*2860*/  HMMA.16816.F32 R44, R72, R50, R44 ;  /* 0x00000032482c723c */ /* 0x000fe2000000182c */
[----:B------:R-:W-:Y:S05]  /*2870*/  LDSM.16.M88.4 R48, [R228+0x5000] ;  /* 0x00500000e430783b */ /* 0x000fea0000000200 */
[----:B------:R-:W-:Y:S06]  /*2880*/  HMMA.16816.F32 R80, R12, R16, R80 ;  /* 0x000000100c50723c */ /* 0x000fec0000001850 */
[----:B------:R-:W-:Y:S01]  /*2890*/  HMMA.16816.F32 R20, R52, R38, R20 ;  /* 0x000000263414723c */ /* 0x000fe20000001814 */
[----:B------:R-:W2:Y:S05]  /*28a0*/  LDSM.16.M88.4 R36, [R241+0xe800] ;  /* 0x00e80000f124783b */ /* 0x000eaa0000000200 */
[----:B------:R-:W-:Y:S01]  /*28b0*/  HMMA.16816.F32 R76, R12, R18, R76 ;  /* 0x000000120c4c723c */ /* 0x000fe2000000184c */
[----:B------:R-:W-:Y:S04]  /*28c0*/  LDSM.16.M88.4 R16, [R238+0x6000] ;  /* 0x00600000ee10783b */ /* 0x000fe80000000200 */
[----:B------:R-:W3:Y:S01]  /*28d0*/  LDSM.16.M88.4 R12, [R235+0xe000] ;  /* 0x00e00000eb0c783b */ /* 0x000ee20000000200 */
[----:B------:R-:W-:Y:S06]  /*28e0*/  HMMA.16816.F32 R60, R88, R100, R60 ;  /* 0x00000064583c723c */ /* 0x000fec000000183c */
[----:B------:R-:W-:Y:S06]  /*28f0*/  HMMA.16816.F32 R32, R52, R96, R32 ;  /* 0x000000603420723c */ /* 0x000fec0000001820 */
[----:B-1----:R-:W-:Y:S06]  /*2900*/  HMMA.16816.F32 R8, R28, R92, R8 ;  /* 0x0000005c1c08723c */ /* 0x002fec0000001808 */
[----:B------:R-:W-:Y:S06]  /*2910*/  HMMA.16816.F32 R56, R88, R102, R56 ;  /* 0x000000665838723c */ /* 0x000fec0000001838 */
[----:B------:R-:W-:Y:S01]  /*2920*/  HMMA.16816.F32 R96, R52, R98, R44 ;  /* 0x000000623460723c */ /* 0x000fe2000000182c */
[----:B------:R-:W-:Y:S05]  /*2930*/  LDSM.16.M88.4 R44, [R228+0x6000] ;  /* 0x00600000e42c783b */ /* 0x000fea0000000200 */
[----:B------:R-:W-:Y:S01]  /*2940*/  HMMA.16816.F32 R20, R40, R26, R20 ;  /* 0x0000001a2814723c */ /* 0x000fe20000001814 */
[----:B------:R-:W1:Y:S05]  /*2950*/  LDSM.16.M88.4 R24, [R239+0x6800] ;  /* 0x00680000ef18783b */ /* 0x000e6a0000000200 */
[C---:B------:R-:W-:Y:S06]  /*2960*/  HMMA.16816.F32 R80, R88.reuse, R84, R80 ;  /* 0x000000545850723c */ /* 0x040fec0000001850 */
[----:B------:R-:W-:Y:S01]  /*2970*/  HMMA.16816.F32 R76, R88, R86, R76 ;  /* 0x00000056584c723c */ /* 0x000fe2000000184c */
[----:B------:R-:W4:Y:S04]  /*2980*/  LDSM.16.M88.4 R84, [R237+0x6000] ;  /* 0x00600000ed54783b */ /* 0x000f280000000200 */
[----:B------:R-:W-:Y:S01]  /*2990*/  LDSM.16.M88.4 R88, [R241+0xf000] ;  /* 0x00f00000f158783b */ /* 0x000fe20000000200 */
[----:B------:R-:W-:Y:S06]  /*29a0*/  HMMA.16816.F32 R60, R72, R68, R60 ;  /* 0x00000044483c723c */ /* 0x000fec000000183c */
[----:B--2---:R-:W-:Y:S06]  /*29b0*/  HMMA.16816.F32 R32, R40, R36, R32 ;  /* 0x000000242820723c */ /* 0x004fec0000001820 */
[----:B---3--:R-:W-:Y:S06]  /*29c0*/  HMMA.16816.F32 R8, R16, R12, R8 ;  /* 0x0000000c1008723c */ /* 0x008fec0000001808 */
[----:B------:R-:W-:Y:S01]  /*29d0*/  HMMA.16816.F32 R68, R72, R70, R56 ;  /* 0x000000464844723c */ /* 0x000fe20000001838 */
[----:B------:R-:W-:Y:S05]  /*29e0*/  LDSM.16.M88.4 R56, [R235+0xe800] ;  /* 0x00e80000eb38783b */ /* 0x000fea0000000200 */
[----:B------:R-:W-:Y:S01]  /*29f0*/  HMMA.16816.F32 R96, R40, R38, R96 ;  /* 0x000000262860723c */ /* 0x000fe20000001860 */
[----:B------:R-:W2:Y:S05]  /*2a00*/  LDSM.16.M88.4 R36, [R228+0x5800] ;  /* 0x00580000e424783b */ /* 0x000eaa0000000200 */
[----:B------:R-:W-:Y:S06]  /*2a10*/  HMMA.16816.F32 R20, R28, R94, R20 ;  /* 0x0000005e1c14723c */ /* 0x000fec0000001814 */
[----:B------:R-:W-:Y:S06]  /*2a20*/  HMMA.16816.F32 R80, R72, R64, R80 ;  /* 0x000000404850723c */ /* 0x000fec0000001850 */
[----:B------:R-:W-:Y:S06]  /*2a30*/  HMMA.16816.F32 R60, R52, R48, R60 ;  /* 0x00000030343c723c */ /* 0x000fec000000183c */
[----:B-1----:R-:W-:Y:S06]  /*2a40*/  HMMA.16816.F32 R32, R28, R24, R32 ;  /* 0x000000181c20723c */ /* 0x002fec0000001820 */
[----:B----4-:R-:W-:Y:S06]  /*2a50*/  HMMA.16816.F32 R8, R84, R44, R8 ;  /* 0x0000002c5408723c */ /* 0x010fec0000001808 */
[----:B------:R-:W-:Y:S01]  /*2a60*/  HMMA.16816.F32 R68, R52, R50, R68 ;  /* 0x000000323444723c */ /* 0x000fe20000001844 */
[----:B------:R-:W-:Y:S05]  /*2a70*/  LDSM.16.M88.4 R48, [R228+0x6800] ;  /* 0x00680000e430783b */ /* 0x000fea0000000200 */
[----:B------:R-:W-:Y:S01]  /*2a80*/  HMMA.16816.F32 R96, R28, R26, R96 ;  /* 0x0000001a1c60723c */ /* 0x000fe20000001860 */
[----:B------:R-:W1:Y:S05]  /*2a90*/  LDSM.16.M88.4 R24, [R241+0xf800] ;  /* 0x00f80000f118783b */ /* 0x000e6a0000000200 */
[----:B------:R-:W-:Y:S06]  /*2aa0*/  HMMA.16816.F32 R76, R72, R66, R76 ;  /* 0x00000042484c723c */ /* 0x000fec000000184c */
[----:B------:R-:W-:Y:S01]  /*2ab0*/  HMMA.16816.F32 R20, R16, R14, R20 ;  /* 0x0000000e1014723c */ /* 0x000fe20000001814 */
[----:B------:R-:W3:Y:S01]  /*2ac0*/  LDSM.16.M88.4 R12, [R239+0x7000] ;  /* 0x00700000ef0c783b */ /* 0x000ee20000000200 */
[----:B------:R-:W-:Y:S01]  /*2ad0*/  FMUL.FTZ R0, R8, UR6 ;  /* 0x0000000608007c20 */ /* 0x000fe20008410000 */
[----:B------:R-:W-:-:S03]  /*2ae0*/  FMUL.FTZ R6, R9, UR6 ;  /* 0x0000000609067c20 */ /* 0x000fc60008410000 */
[----:B--2---:R-:W-:Y:S02]  /*2af0*/  HMMA.16816.F32 R80, R52, R36, R80 ;  /* 0x000000243450723c */ /* 0x004fe40000001850 */
[----:B------:R-:W-:Y:S04]  /*2b00*/  MUFU.TANH R0, R0 ;  /* 0x0000000000007308 */ /* 0x000fe80000002400 */
[C---:B------:R-:W-:Y:S01]  /*2b10*/  HMMA.16816.F32 R60, R40.reuse, R88, R60 ;  /* 0x00000058283c723c */ /* 0x040fe2000000183c */
[----:B------:R-:W-:Y:S01]  /*2b20*/  FMUL.FTZ R36, R10, UR6 ;  /* 0x000000060a247c20 */ /* 0x000fe20008410000 */
[----:B------:R-:W-:Y:S02]  /*2b30*/  FMUL.FTZ R37, R11, UR6 ;  /* 0x000000060b257c20 */ /* 0x000fe40008410000 */
[----:B------:R-:W2:Y:S01]  /*2b40*/  LDSM.16.M88.4 R8, [R239+0x7800] ;  /* 0x00780000ef08783b */ /* 0x000ea20000000200 */
[----:B------:R-:W-:Y:S01]  /*2b50*/  MUFU.TANH R6, R6 ;  /* 0x0000000600067308 */ /* 0x000fe20000002400 */
[----:B------:R-:W-:Y:S06]  /*2b60*/  HMMA.16816.F32 R68, R40, R90, R68 ;  /* 0x0000005a2844723c */ /* 0x000fec0000001844 */
[----:B------:R-:W-:Y:S01]  /*2b70*/  HMMA.16816.F32 R76, R52, R38, R76 ;  /* 0x00000026344c723c */ /* 0x000fe2000000184c */
[----:B------:R-:W-:Y:S05]  /*2b80*/  MUFU.TANH R37, R37 ;  /* 0x0000002500257308 */ /* 0x000fea0000002400 */
[----:B------:R-:W-:Y:S01]  /*2b90*/  HMMA.16816.F32 R20, R84, R46, R20 ;  /* 0x0000002e5414723c */ /* 0x000fe20000001814 */
[----:B------:R-:W4:Y:S02]  /*2ba0*/  LDSM.16.M88.4 R44, [R235+0xf000] ;  /* 0x00f00000eb2c783b */ /* 0x000f240000000200 */
[----:B------:R-:W5:Y:S03]  /*2bb0*/  MUFU.TANH R36, R36 ;  /* 0x0000002400247308 */ /* 0x000f660000002400 */
[----:B-1----:R-:W-:Y:S06]  /*2bc0*/  HMMA.16816.F32 R80, R40, R24, R80 ;  /* 0x000000182850723c */ /* 0x002fec0000001850 */
[----:B------:R-:W-:Y:S06]  /*2bd0*/  HMMA.16816.F32 R32, R16, R56, R32 ;  /* 0x000000381020723c */ /* 0x000fec0000001820 */
[C---:B---3--:R-:W-:Y:S06]  /*2be0*/  HMMA.16816.F32 R60, R28.reuse, R12, R60 ;  /* 0x0000000c1c3c723c */ /* 0x048fec000000183c */
[----:B------:R-:W-:Y:S01]  /*2bf0*/  HMMA.16816.F32 R68, R28, R14, R68 ;  /* 0x0000000e1c44723c */ /* 0x000fe20000001844 */
[----:B------:R-:W1:Y:S01]  /*2c00*/  LDSM.16.M88.4 R12, [R235+0xf800] ;  /* 0x00f80000eb0c783b */ /* 0x000e620000000200 */
[----:B------:R-:W-:Y:S01]  /*2c10*/  FMUL.FTZ R20, R20, UR6 ;  /* 0x0000000614147c20 */ /* 0x000fe20008410000 */
[----:B------:R-:W-:Y:S01]  /*2c20*/  FMUL.FTZ R21, R21, UR6 ;  /* 0x0000000615157c20 */ /* 0x000fe20008410000 */
[----:B------:R-:W-:Y:S01]  /*2c30*/  FMUL.FTZ R22, R22, UR6 ;  /* 0x0000000616167c20 */ /* 0x000fe20008410000 */
[----:B------:R-:W-:Y:S01]  /*2c40*/  FMUL.FTZ R23, R23, UR6 ;  /* 0x0000000617177c20 */ /* 0x000fe20008410000 */
[----:B------:R-:W-:Y:S02]  /*2c50*/  HMMA.16816.F32 R76, R40, R26, R76 ;  /* 0x0000001a284c723c */ /* 0x000fe4000000184c */
[----:B------:R-:W3:Y:S04]  /*2c60*/  MUFU.TANH R24, R22 ;  /* 0x0000001600187308 */ /* 0x000ee80000002400 */
[----:B------:R-:W-:Y:S01]  /*2c70*/  HMMA.16816.F32 R96, R16, R58, R96 ;  /* 0x0000003a1060723c */ /* 0x000fe20000001860 */
[----:B------:R-:W1:Y:S01]  /*2c80*/  LDSM.16.M88.4 R56, [R228+0x7000] ;  /* 0x00700000e438783b */ /* 0x000e620000000200 */
[----:B------:R-:W-:-:S02]  /*2c90*/  IMAD.SHL.U32 R27, R4, 0x2, RZ ;  /* 0x00000002041b7824 */ /* 0x000fc400078e00ff */
[----:B------:R-:W-:Y:S01]  /*2ca0*/  MUFU.TANH R25, R23 ;  /* 0x0000001700197308 */ /* 0x000fe20000002400 */
[----:B------:R-:W-:Y:S01]  /*2cb0*/  IMAD.U32 R4, RZ, RZ, UR17 ;  /* 0x00000011ff047e24 */ /* 0x000fe2000f8e00ff */
[----:B--2---:R-:W-:Y:S01]  /*2cc0*/  HMMA.16816.F32 R80, R28, R8, R80 ;  /* 0x000000081c50723c */ /* 0x004fe20000001850 */
[----:B------:R-:W-:-:S05]  /*2cd0*/  LOP3.LUT R27, R27, 0x6, RZ, 0xc0, !PT ;  /* 0x000000061b1b7812 */ /* 0x000fca00078ec0ff */
[----:B------:R-:W-:Y:S01]  /*2ce0*/  HMMA.16816.F32 R32, R84, R48, R32 ;  /* 0x000000305420723c */ /* 0x000fe20000001820 */
[----:B------:R-:W-:Y:S01]  /*2cf0*/  MUFU.TANH R48, R20 ;  /* 0x0000001400307308 */ /* 0x000fe20000002400 */
[----:B------:R-:W-:-:S04]  /*2d00*/  IMAD R27, R4, 0x40, R27 ;  /* 0x00000040041b7824 */ /* 0x000fc800078e021b */
[----:B----4-:R-:W-:Y:S01]  /*2d10*/  HMMA.16816.F32 R60, R16, R44, R60 ;  /* 0x0000002c103c723c */ /* 0x010fe2000000183c */
[C---:B------:R-:W-:Y:S01]  /*2d20*/  VIADD R4, R27.reuse, 0x8 ;  /* 0x000000081b047836 */ /* 0x040fe20000000000 */
[C---:B------:R-:W-:Y:S01]  /*2d30*/  ISETP.GE.AND P4, PT, R27.reuse, UR13, PT ;  /* 0x0000000d1b007c0c */ /* 0x040fe2000bf86270 */
[----:B------:R2:W4:Y:S03]  /*2d40*/  MUFU.TANH R49, R21 ;  /* 0x0000001500317308 */ /* 0x0005260000002400 */
[----:B------:R-:W-:Y:S01]  /*2d50*/  HMMA.16816.F32 R76, R28, R10, R76 ;  /* 0x0000000a1c4c723c */ /* 0x000fe2000000184c */
[----:B------:R-:W-:Y:S01]  /*2d60*/  ISETP.GE.AND P0, PT, R4, UR13, PT ;  /* 0x0000000d04007c0c */ /* 0x000fe2000bf06270 */
[C---:B------:R-:W-:Y:S01]  /*2d70*/  VIADD R4, R27.reuse, 0x11 ;  /* 0x000000111b047836 */ /* 0x040fe20000000000 */
[----:B-----5:R-:W-:Y:S02]  /*2d80*/  FSEL R36, R36, -INF , !P4 ;  /* 0xff80000024247808 */ /* 0x020fe40006000000 */
[----:B---3--:R-:W-:Y:S01]  /*2d90*/  FSEL R24, R24, -INF , !P0 ;  /* 0xff80000018187808 */ /* 0x008fe20004000000 */
[----:B------:R-:W-:Y:S01]  /*2da0*/  HMMA.16816.F32 R68, R16, R46, R68 ;  /* 0x0000002e1044723c */ /* 0x000fe20000001844 */
[C---:B------:R-:W-:Y:S01]  /*2db0*/  VIADD R10, R27.reuse, 0x1 ;  /* 0x000000011b0a7836 */ /* 0x040fe20000000000 */
[----:B------:R-:W-:Y:S01]  /*2dc0*/  ISETP.GE.AND P6, PT, R4, UR13, PT ;  /* 0x0000000d04007c0c */ /* 0x000fe2000bfc6270 */
[----:B------:R-:W-:-:S02]  /*2dd0*/  VIADD R11, R27, 0x9 ;  /* 0x000000091b0b7836 */ /* 0x000fc40000000000 */
[----:B------:R-:W-:Y:S01]  /*2de0*/  VIADD R4, R27, 0x18 ;  /* 0x000000181b047836 */ /* 0x000fe20000000000 */
[----:B------:R-:W-:Y:S01]  /*2df0*/  HMMA.16816.F32 R96, R84, R50, R96 ;  /* 0x000000325460723c */ /* 0x000fe20000001860 */
[----:B------:R-:W-:Y:S01]  /*2e00*/  FMUL.FTZ R32, R32, UR6 ;  /* 0x0000000620207c20 */ /* 0x000fe20008410000 */
[----:B--2---:R-:W2:Y:S01]  /*2e10*/  LDSM.16.M88.4 R20, [R228+0x7800] ;  /* 0x00780000e414783b */ /* 0x004ea20000000200 */
[----:B------:R-:W-:Y:S01]  /*2e20*/  FMUL.FTZ R33, R33, UR6 ;  /* 0x0000000621217c20 */ /* 0x000fe20008410000 */
[----:B------:R-:W-:Y:S01]  /*2e30*/  ISETP.GE.AND P3, PT, R10, UR13, PT ;  /* 0x0000000d0a007c0c */ /* 0x000fe2000bf66270 */
[----:B------:R-:W-:Y:S01]  /*2e40*/  FMUL.FTZ R8, R35, UR6 ;  /* 0x0000000623087c20 */ /* 0x000fe20008410000 */
[----:B-1----:R-:W-:Y:S01]  /*2e50*/  HMMA.16816.F32 R80, R16, R12, R80 ;  /* 0x0000000c1050723c */ /* 0x002fe20000001850 */
[----:B------:R-:W1:Y:S01]  /*2e60*/  MUFU.TANH R32, R32 ;  /* 0x0000002000207308 */ /* 0x000e620000002400 */
[----:B------:R-:W-:Y:S01]  /*2e70*/  VIADD R10, R27, 0x10 ;  /* 0x000000101b0a7836 */ /* 0x000fe20000000000 */
[----:B------:R-:W-:Y:S01]  /*2e80*/  ISETP.GE.AND P2, PT, R11, UR13, PT ;  /* 0x0000000d0b007c0c */ /* 0x000fe2000bf46270 */
[----:B------:R-:W-:Y:S01]  /*2e90*/  FMUL.FTZ R34, R34, UR6 ;  /* 0x0000000622227c20 */ /* 0x000fe20008410000 */
[----:B------:R-:W-:Y:S01]  /*2ea0*/  ISETP.GE.AND P5, PT, R4, UR13, PT ;  /* 0x0000000d04007c0c */ /* 0x000fe2000bfa6270 */
[----:B------:R-:W-:Y:S01]  /*2eb0*/  HMMA.16816.F32 R60, R84, R56, R60 ;  /* 0x00000038543c723c */ /* 0x000fe2000000183c */
[----:B------:R-:W-:Y:S01]  /*2ec0*/  ISETP.GE.AND P1, PT, R10, UR13, PT ;  /* 0x0000000d0a007c0c */ /* 0x000fe2000bf26270 */
[----:B------:R-:W-:Y:S01]  /*2ed0*/  VIADD R4, R27, 0x19 ;  /* 0x000000191b047836 */ /* 0x000fe20000000000 */
[----:B------:R-:W3:Y:S01]  /*2ee0*/  MUFU.TANH R33, R33 ;  /* 0x0000002100217308 */ /* 0x000ee20000002400 */
[----:B----4-:R-:W-:Y:S01]  /*2ef0*/  FSEL R49, R49, -INF , !P2 ;  /* 0xff80000031317808 */ /* 0x010fe20005000000 */
[----:B------:R-:W-:-:S04]  /*2f00*/  DEPBAR.LE SB0, 0x0 ;  /* 0x000080000000791a */ /* 0x000fc80000000000 */
[----:B------:R-:W-:Y:S02]  /*2f10*/  HMMA.16816.F32 R76, R16, R14, R76 ;  /* 0x0000000e104c723c */ /* 0x000fe4000000184c */
[----:B------:R-:W-:Y:S01]  /*2f20*/  MUFU.TANH R34, R34 ;  /* 0x0000002200227308 */ /* 0x000fe20000002400 */
[----:B------:R-:W-:Y:S01]  /*2f30*/  FMUL.FTZ R9, R96, UR6 ;  /* 0x0000000660097c20 */ /* 0x000fe20008410000 */
[----:B------:R-:W-:Y:S01]  /*2f40*/  FMUL.FTZ R35, R97, UR6 ;  /* 0x0000000661237c20 */ /* 0x000fe20008410000 */
[----:B------:R-:W-:Y:S01]  /*2f50*/  FMUL.FTZ R38, R98, UR6 ;  /* 0x0000000662267c20 */ /* 0x000fe20008410000 */
[----:B------:R-:W-:Y:S01]  /*2f60*/  HMMA.16816.F32 R68, R84, R58, R68 ;  /* 0x0000003a5444723c */ /* 0x000fe20000001844 */
[----:B------:R-:W-:Y:S01]  /*2f70*/  FSEL R19, R0, -INF , !P4 ;  /* 0xff80000000137808 */ /* 0x000fe20006000000 */
[----:B------:R-:W-:Y:S01]  /*2f80*/  VIADD R0, R27, 0x20 ;  /* 0x000000201b007836 */ /* 0x000fe20000000000 */
[----:B------:R-:W-:Y:S01]  /*2f90*/  FSEL R17, R6, -INF , !P3 ;  /* 0xff80000006117808 */ /* 0x000fe20005800000 */
[----:B------:R-:W4:Y:S01]  /*2fa0*/  MUFU.TANH R9, R9 ;  /* 0x0000000900097308 */ /* 0x000f220000002400 */
[----:B------:R-:W-:Y:S01]  /*2fb0*/  FSEL R14, R37, -INF , !P3 ;  /* 0xff800000250e7808 */ /* 0x000fe20005800000 */
[----:B------:R-:W-:Y:S01]  /*2fc0*/  FMUL.FTZ R26, R99, UR6 ;  /* 0x00000006631a7c20 */ /* 0x000fe20008410000 */
[----:B------:R-:W-:Y:S01]  /*2fd0*/  FMNMX.FTZ R6, R19, R17, !PT ;  /* 0x0000001113067209 */ /* 0x000fe20007810000 */
[----:B------:R-:W-:-:S02]  /*2fe0*/  VIADD R16, R27, 0x38 ;  /* 0x000000381b107836 */ /* 0x000fc40000000000 */
[----:B------:R-:W-:Y:S01]  /*2ff0*/  FMUL.FTZ R60, R60, UR6 ;  /* 0x000000063c3c7c20 */ /* 0x000fe20008410000 */
[----:B------:R-:W-:Y:S01]  /*3000*/  FMUL.FTZ R61, R61, UR6 ;  /* 0x000000063d3d7c20 */ /* 0x000fe20008410000 */
[----:B-1----:R-:W-:Y:S01]  /*3010*/  FSEL R15, R32, -INF , !P1 ;  /* 0xff800000200f7808 */ /* 0x002fe20004800000 */
[----:B------:R-:W1:Y:S01]  /*3020*/  MUFU.TANH R35, R35 ;  /* 0x0000002300237308 */ /* 0x000e620000002400 */
[----:B------:R-:W-:Y:S01]  /*3030*/  ISETP.GE.AND P3, PT, R0, UR13, PT ;  /* 0x0000000d00007c0c */ /* 0x000fe2000bf66270 */
[----:B------:R-:W-:Y:S01]  /*3040*/  VIADD R0, R27, 0x21 ;  /* 0x000000211b007836 */ /* 0x000fe20000000000 */
[C---:B--2---:R-:W-:Y:S01]  /*3050*/  HMMA.16816.F32 R80, R84.reuse, R20, R80 ;  /* 0x000000145450723c */ /* 0x044fe20000001850 */
[----:B---3--:R-:W-:Y:S01]  /*3060*/  FSEL R13, R33, -INF , !P6 ;  /* 0xff800000210d7808 */ /* 0x008fe20007000000 */
[----:B------:R-:W-:Y:S01]  /*3070*/  FMUL.FTZ R63, R63, UR6 ;  /* 0x000000063f3f7c20 */ /* 0x000fe20008410000 */
[----:B------:R-:W-:Y:S01]  /*3080*/  ISETP.GE.AND P4, PT, R4, UR13, PT ;  /* 0x0000000d04007c0c */ /* 0x000fe2000bf86270 */
[----:B------:R-:W-:Y:S01]  /*3090*/  FMUL.FTZ R62, R62, UR6 ;  /* 0x000000063e3e7c20 */ /* 0x000fe20008410000 */
[----:B------:R-:W2:Y:S01]  /*30a0*/  MUFU.TANH R203, R60 ;  /* 0x0000003c00cb7308 */ /* 0x000ea20000002400 */
[----:B------:R-:W-:Y:S01]  /*30b0*/  HMMA.16816.F32 R76, R84, R22, R76 ;  /* 0x00000016544c723c */ /* 0x000fe2000000184c */
[----:B------:R-:W-:Y:S01]  /*30c0*/  FSEL R21, R48, -INF , !P0 ;  /* 0xff80000030157808 */ /* 0x000fe20004000000 */
[----:B------:R-:W-:Y:S01]  /*30d0*/  FMUL.FTZ R68, R68, UR6 ;  /* 0x0000000644447c20 */ /* 0x000fe20008410000 */
[----:B------:R-:W-:-:S02]  /*30e0*/  FMUL.FTZ R69, R69, UR6 ;  /* 0x0000000645457c20 */ /* 0x000fc40008410000 */
[----:B------:R-:W-:Y:S01]  /*30f0*/  FMNMX.FTZ R6, R21, R6, !PT ;  /* 0x0000000615067209 */ /* 0x000fe20007810000 */
[----:B------:R-:W-:Y:S01]  /*3100*/  FMUL.FTZ R70, R70, UR6 ;  /* 0x0000000646467c20 */ /* 0x000fe20008410000 */
[----:B------:R-:W3:Y:S01]  /*3110*/  MUFU.TANH R197, R61 ;  /* 0x0000003d00c57308 */ /* 0x000ee20000002400 */
[----:B------:R-:W-:Y:S01]  /*3120*/  ISETP.GE.AND P0, PT, R0, UR13, PT ;  /* 0x0000000d00007c0c */ /* 0x000fe2000bf06270 */
[----:B------:R-:W-:Y:S01]  /*3130*/  VIADD R0, R27, 0x28 ;  /* 0x000000281b007836 */ /* 0x000fe20000000000 */
[----:B------:R-:W-:Y:S01]  /*3140*/  FMNMX.FTZ R6, R49, R6, !PT ;  /* 0x0000000631067209 */ /* 0x000fe20007810000 */
[----:B------:R-:W-:Y:S01]  /*3150*/  FMUL.FTZ R71, R71, UR6 ;  /* 0x0000000647477c20 */ /* 0x000fe20008410000 */
[----:B----4-:R-:W-:Y:S02]  /*3160*/  FSEL R11, R9, -INF , !P5 ;  /* 0xff800000090b7808 */ /* 0x010fe40006800000 */
[----:B------:R-:W-:Y:S01]  /*3170*/  FMNMX.FTZ R6, R15, R6, !PT ;  /* 0x000000060f067209 */ /* 0x000fe20007810000 */
[----:B------:R-:W4:Y:S01]  /*3180*/  MUFU.TANH R8, R8 ;  /* 0x0000000800087308 */ /* 0x000f220000002400 */
[----:B------:R-:W-:-:S02]  /*3190*/  FSEL R4, R25, -INF , !P2 ;  /* 0xff80000019047808 */ /* 0x000fc40005000000 */
[----:B------:R-:W-:Y:S01]  /*31a0*/  FMNMX.FTZ R6, R13, R6, !PT ;  /* 0x000000060d067209 */ /* 0x000fe20007810000 */
[----:B------:R-:W-:Y:S01]  /*31b0*/  FMUL.FTZ R80, R80, UR6 ;  /* 0x0000000650507c20 */ /* 0x000fe20008410000 */
[----:B-1----:R-:W-:Y:S01]  /*31c0*/  FSEL R9, R35, -INF , !P4 ;  /* 0xff80000023097808 */ /* 0x002fe20006000000 */
[----:B------:R-:W-:Y:S01]  /*31d0*/  FMUL.FTZ R81, R81, UR6 ;  /* 0x0000000651517c20 */ /* 0x000fe20008410000 */
[----:B------:R-:W-:Y:S01]  /*31e0*/  FMNMX.FTZ R23, R36, R14, !PT ;  /* 0x0000000e24177209 */ /* 0x000fe20007810000 */
[----:B------:R-:W1:Y:S01]  /*31f0*/  MUFU.TANH R201, R68 ;  /* 0x0000004400c97308 */ /* 0x000e620000002400 */
[----:B------:R-:W-:Y:S01]  /*3200*/  FMNMX.FTZ R6, R11, R6, !PT ;  /* 0x000000060b067209 */ /* 0x000fe20007810000 */
[----:B------:R-:W-:Y:S01]  /*3210*/  FMUL.FTZ R76, R76, UR6 ;  /* 0x000000064c4c7c20 */ /* 0x000fe20008410000 */
[----:B------:R-:W-:Y:S01]  /*3220*/  ISETP.GE.AND P2, PT, R0, UR13, PT ;  /* 0x0000000d00007c0c */ /* 0x000fe2000bf46270 */
[----:B------:R-:W-:Y:S01]  /*3230*/  VIADD R0, R27, 0x29 ;  /* 0x000000291b007836 */ /* 0x000fe20000000000 */
[----:B--2---:R-:W-:Y:S01]  /*3240*/  FSEL R203, R203, -INF , !P3 ;  /* 0xff800000cbcb7808 */ /* 0x004fe20005800000 */
[----:B------:R-:W-:Y:S01]  /*3250*/  FMUL.FTZ R77, R77, UR6 ;  /* 0x000000064d4d7c20 */ /* 0x000fe20008410000 */
[----:B------:R-:W-:Y:S01]  /*3260*/  FMNMX.FTZ R23, R24, R23, !PT ;  /* 0x0000001718177209 */ /* 0x000fe20007810000 */
[----:B------:R-:W2:Y:S01]  /*3270*/  MUFU.TANH R38, R38 ;  /* 0x0000002600267308 */ /* 0x000ea20000002400 */
[----:B------:R-:W-:Y:S01]  /*3280*/  FMNMX.FTZ R6, R9, R6, !PT ;  /* 0x0000000609067209 */ /* 0x000fe20007810000 */
[----:B------:R-:W-:Y:S01]  /*3290*/  FMUL.FTZ R82, R82, UR6 ;  /* 0x0000000652527c20 */ /* 0x000fe20008410000 */
[----:B------:R-:W-:Y:S01]  /*32a0*/  FSEL R12, R34, -INF , !P1 ;  /* 0xff800000220c7808 */ /* 0x000fe20004800000 */
[----:B------:R-:W-:Y:S01]  /*32b0*/  FMUL.FTZ R83, R83, UR6 ;  /* 0x0000000653537c20 */ /* 0x000fe20008410000 */
[----:B------:R-:W-:Y:S01]  /*32c0*/  ISETP.GE.AND P1, PT, R0, UR13, PT ;  /* 0x0000000d00007c0c */ /* 0x000fe2000bf26270 */
[----:B------:R-:W-:Y:S01]  /*32d0*/  VIADD R0, R27, 0x30 ;  /* 0x000000301b007836 */ /* 0x000fe20000000000 */
[----:B---3--:R-:W-:Y:S01]  /*32e0*/  FSEL R197, R197, -INF , !P0 ;  /* 0xff800000c5c57808 */ /* 0x008fe20004000000 */
[----:B------:R-:W3:Y:S01]  /*32f0*/  MUFU.TANH R199, R69 ;  /* 0x0000004500c77308 */ /* 0x000ee20000002400 */
[----:B------:R-:W-:Y:S01]  /*3300*/  FMNMX.FTZ R23, R4, R23, !PT ;  /* 0x0000001704177209 */ /* 0x000fe20007810000 */
[----:B------:R-:W-:Y:S01]  /*3310*/  FMUL.FTZ R78, R78, UR6 ;  /* 0x000000064e4e7c20 */ /* 0x000fe20008410000 */
[----:B------:R-:W-:Y:S01]  /*3320*/  FMNMX.FTZ R6, R203, R6, !PT ;  /* 0x00000006cb067209 */ /* 0x000fe20007810000 */
[----:B------:R-:W-:Y:S01]  /*3330*/  FMUL.FTZ R79, R79, UR6 ;  /* 0x000000064f4f7c20 */ /* 0x000fe20008410000 */
[----:B----4-:R-:W-:-:S02]  /*3340*/  FSEL R10, R8, -INF , !P6 ;  /* 0xff800000080a7808 */ /* 0x010fc40007000000 */
[----:B-1----:R-:W-:Y:S01]  /*3350*/  FSEL R201, R201, -INF , !P2 ;  /* 0xff800000c9c97808 */ /* 0x002fe20005000000 */
[----:B------:R-:W1:Y:S01]  /*3360*/  MUFU.TANH R26, R26 ;  /* 0x0000001a001a7308 */ /* 0x000e620000002400 */
[----:B------:R-:W-:Y:S02]  /*3370*/  FMNMX.FTZ R23, R12, R23, !PT ;  /* 0x000000170c177209 */ /* 0x000fe40007810000 */
[----:B------:R-:W-:Y:S02]  /*3380*/  FMNMX.FTZ R6, R197, R6, !PT ;  /* 0x00000006c5067209 */ /* 0x000fe40007810000 */
[----:B------:R-:W-:Y:S01]  /*3390*/  ISETP.GE.AND P6, PT, R0, UR13, PT ;  /* 0x0000000d00007c0c */ /* 0x000fe2000bfc6270 */
[----:B------:R-:W-:Y:S01]  /*33a0*/  VIADD R0, R27, 0x31 ;  /* 0x000000311b007836 */ /* 0x000fe20000000000 */
[----:B--2---:R-:W-:Y:S01]  /*33b0*/  FSEL R8, R38, -INF , !P5 ;  /* 0xff80000026087808 */ /* 0x004fe20006800000 */
[----:B------:R-:W2:Y:S01]  /*33c0*/  MUFU.TANH R214, R63 ;  /* 0x0000003f00d67308 */ /* 0x000ea20000002400 */
[----:B---3--:R-:W-:Y:S01]  /*33d0*/  FSEL R199, R199, -INF , !P1 ;  /* 0xff800000c7c77808 */ /* 0x008fe20004800000 */
[----:B------:R-:W-:Y:S01]  /*33e0*/  VIADD R27, R27, 0x39 ;  /* 0x000000391b1b7836 */ /* 0x000fe20000000000 */
[----:B------:R-:W-:-:S02]  /*33f0*/  FMNMX.FTZ R23, R10, R23, !PT ;  /* 0x000000170a177209 */ /* 0x000fc40007810000 */
[----:B------:R-:W-:Y:S02]  /*3400*/  FMNMX.FTZ R6, R201, R6, !PT ;  /* 0x00000006c9067209 */ /* 0x000fe40007810000 */
[----:B------:R-:W-:Y:S01]  /*3410*/  ISETP.GE.AND P5, PT, R0, UR13, PT ;  /* 0x0000000d00007c0c */ /* 0x000fe2000bfa6270 */
[----:B------:R-:W3:Y:S01]  /*3420*/  MUFU.TANH R213, R80 ;  /* 0x0000005000d57308 */ /* 0x000ee20000002400 */
[----:B-1----:R-:W-:Y:S02]  /*3430*/  FSEL R0, R26, -INF , !P4 ;  /* 0xff8000001a007808 */ /* 0x002fe40006000000 */
[----:B------:R-:W-:Y:S02]  /*3440*/  FMNMX.FTZ R23, R8, R23, !PT ;  /* 0x0000001708177209 */ /* 0x000fe40007810000 */
[----:B------:R-:W-:Y:S02]  /*3450*/  FMNMX.FTZ R6, R199, R6, !PT ;  /* 0x00000006c7067209 */ /* 0x000fe40007810000 */
[----:B------:R-:W-:Y:S01]  /*3460*/  ISETP.GE.AND P4, PT, R16, UR13, PT ;  /* 0x0000000d10007c0c */ /* 0x000fe2000bf86270 */
[----:B------:R-:W1:Y:S01]  /*3470*/  MUFU.TANH R198, R62 ;  /* 0x0000003e00c67308 */ /* 0x000e620000002400 */
[----:B--2---:R-:W-:-:S02]  /*3480*/  FSEL R214, R214, -INF , !P0 ;  /* 0xff800000d6d67808 */ /* 0x004fc40004000000 */
[----:B------:R-:W-:Y:S02]  /*3490*/  PLOP3.LUT P0, PT, PT, PT, UP0, 0x80, 0x0 ;  /* 0x000000000000781c */ /* 0x000fe40003f0f008 */
[----:B------:R-:W-:-:S03]  /*34a0*/  FMNMX.FTZ R23, R0, R23, !PT ;  /* 0x0000001700177209 */ /* 0x000fc60007810000 */
[----:B------:R-:W2:Y:S01]  /*34b0*/  MUFU.TANH R211, R81 ;  /* 0x0000005100d37308 */ /* 0x000ea20000002400 */
[----:B---3--:R-:W-:-:S04]  /*34c0*/  FSEL R213, R213, -INF , !P6 ;  /* 0xff800000d5d57808 */ /* 0x008fc80007000000 */
[----:B------:R-:W-:-:S03]  /*34d0*/  FMNMX.FTZ R6, R213, R6, !PT ;  /* 0x00000006d5067209 */ /* 0x000fc60007810000 */
[----:B------:R-:W3:Y:S01]  /*34e0*/  MUFU.TANH R209, R76 ;  /* 0x0000004c00d17308 */ /* 0x000ee20000002400 */
[----:B-1----:R-:W-:Y:S02]  /*34f0*/  FSEL R198, R198, -INF , !P3 ;  /* 0xff800000c6c67808 */ /* 0x002fe40005800000 */
[----:B------:R-:W-:Y:S02]  /*3500*/  ISETP.GE.AND P3, PT, R27, UR13, PT ;  /* 0x0000000d1b007c0c */ /* 0x000fe4000bf66270 */
[----:B------:R-:W-:-:S03]  /*3510*/  FMNMX.FTZ R23, R198, R23, !PT ;  /* 0x00000017c6177209 */ /* 0x000fc60007810000 */
[----:B------:R-:W1:Y:S01]  /*3520*/  MUFU.TANH R200, R70 ;  /* 0x0000004600c87308 */ /* 0x000e620000002400 */
[----:B--2---:R-:W-:Y:S02]  /*3530*/  FSEL R211, R211, -INF , !P5 ;  /* 0xff800000d3d37808 */ /* 0x004fe40006800000 */
[----:B------:R-:W-:Y:S02]  /*3540*/  FMNMX.FTZ R23, R214, R23, !PT ;  /* 0x00000017d6177209 */ /* 0x000fe40007810000 */
[----:B------:R-:W-:-:S03]  /*3550*/  FMNMX.FTZ R6, R211, R6, !PT ;  /* 0x00000006d3067209 */ /* 0x000fc60007810000 */
[----:B------:R-:W2:Y:S01]  /*3560*/  MUFU.TANH R207, R77 ;  /* 0x0000004d00cf7308 */ /* 0x000ea20000002400 */
[----:B---3--:R-:W-:-:S04]  /*3570*/  FSEL R209, R209, -INF , !P4 ;  /* 0xff800000d1d17808 */ /* 0x008fc80006000000 */
[----:B------:R-:W-:-:S03]  /*3580*/  FMNMX.FTZ R6, R209, R6, !PT ;  /* 0x00000006d1067209 */ /* 0x000fc60007810000 */
[----:B------:R-:W3:Y:S01]  /*3590*/  MUFU.TANH R212, R71 ;  /* 0x0000004700d47308 */ /* 0x000ee20000002400 */
[----:B-1----:R-:W-:-:S04]  /*35a0*/  FSEL R200, R200, -INF , !P2 ;  /* 0xff800000c8c87808 */ /* 0x002fc80005000000 */
[----:B------:R-:W-:-:S03]  /*35b0*/  FMNMX.FTZ R23, R200, R23, !PT ;  /* 0x00000017c8177209 */ /* 0x000fc60007810000 */
[----:B------:R1:W4:Y:S01]  /*35c0*/  MUFU.TANH R208, R82 ;  /* 0x0000005200d07308 */ /* 0x0003220000002400 */
[----:B--2---:R-:W-:-:S04]  /*35d0*/  FSEL R207, R207, -INF , !P3 ;  /* 0xff800000cfcf7808 */ /* 0x004fc80005800000 */
[----:B------:R-:W-:-:S03]  /*35e0*/  FMNMX.FTZ R6, R207, R6, !PT ;  /* 0x00000006cf067209 */ /* 0x000fc60007810000 */
[----:B------:R1:W2:Y:S01]  /*35f0*/  MUFU.TANH R206, R83 ;  /* 0x0000005300ce7308 */ /* 0x0002a20000002400 */
[----:B---3--:R-:W-:-:S07]  /*3600*/  FSEL R212, R212, -INF , !P1 ;  /* 0xff800000d4d47808 */ /* 0x008fce0004800000 */
[----:B------:R1:W3:Y:S08]  /*3610*/  MUFU.TANH R204, R78 ;  /* 0x0000004e00cc7308 */ /* 0x0002f00000002400 */
[----:B------:R1:W1:Y:S01]  /*3620*/  MUFU.TANH R202, R79 ;  /* 0x0000004f00ca7308 */ /* 0x0002620000002400 */
[----:B------:R-:W-:Y:S06]  /*3630*/  BAR.SYNC.DEFER_BLOCKING 0x0 ;  /* 0x0000000000007b1d */ /* 0x000fec0000010000 */
[----:B--2-4-:R-:W-:Y:S05]  /*3640*/  @!P0 BRA `(.L_x_792) ;  /* 0x0000000000948947 */ /* 0x014fea0003800000 */
        /* <DEDUP_REMOVED lines=37> */
.L_x_792:
[----:B------:R-:W-:Y:S01]  /*38a0*/  FSEL R208, R208, -INF , !P6 ;  /* 0xff800000d0d07808 */ /* 0x000fe20007000000 */
[----:B------:R-:W4:Y:S01]  /*38b0*/  SHFL.BFLY PT, R3, R6, 0x2, 0x1f ;  /* 0x0c401f0006037f89 */ /* 0x000f2200000e0000 */
[----:B------:R-:W-:Y:S01]  /*38c0*/  FMNMX.FTZ R23, R212, R23, !PT ;  /* 0x00000017d4177209 */ /* 0x000fe20007810000 */
[----:B------:R-:W-:Y:S01]  /*38d0*/  ULDC UR6, c[0x0][0x2ec] ;  /* 0x0000bb0000067ab9 */ /* 0x000fe20000000800 */
[----:B------:R-:W-:Y:S02]  /*38e0*/  FSEL R206, R206, -INF , !P5 ;  /* 0xff800000cece7808 */ /* 0x000fe40006800000 */
[----:B------:R-:W-:Y:S02]  /*38f0*/  FMNMX.FTZ R23, R208, R23, !PT ;  /* 0x00000017d0177209 */ /* 0x000fe40007810000 */
[----:B---3--:R-:W-:Y:S02]  /*3900*/  FSEL R204, R204, -INF , !P4 ;  /* 0xff800000cccc7808 */ /* 0x008fe40006000000 */
[----:B------:R-:W-:-:S02]  /*3910*/  FMNMX.FTZ R23, R206, R23, !PT ;  /* 0x00000017ce177209 */ /* 0x000fc40007810000 */
[----:B-1----:R-:W-:Y:S02]  /*3920*/  FSEL R202, R202, -INF , !P3 ;  /* 0xff800000caca7808 */ /* 0x002fe40005800000 */
[----:B------:R-:W-:Y:S02]  /*3930*/  FMNMX.FTZ R23, R204, R23, !PT ;  /* 0x00000017cc177209 */ /* 0x000fe40007810000 */
[----:B------:R-:W-:Y:S02]  /*3940*/  IADD3 R236, R105, R2, RZ ;  /* 0x0000000269ec7210 */ /* 0x000fe40007ffe0ff */
[----:B------:R-:W-:Y:S02]  /*3950*/  FMNMX.FTZ R25, R202, R23, !PT ;  /* 0x00000017ca197209 */ /* 0x000fe40007810000 */
[----:B------:R-:W-:Y:S02]  /*3960*/  LEA R236, R236, UR4, 0x1 ;  /* 0x00000004ecec7c11 */ /* 0x000fe4000f8e08ff */
[----:B------:R-:W-:Y:S01]  /*3970*/  IADD3 R231, R239, 0x800, RZ ;  /* 0x00000800efe77810 */ /* 0x000fe20007ffe0ff */
[----:B------:R-:W1:Y:S01]  /*3980*/  SHFL.BFLY PT, R16, R25, 0x2, 0x1f ;  /* 0x0c401f0019107f89 */ /* 0x000e6200000e0000 */
[----:B------:R-:W-:-:S02]  /*3990*/  LEA R233, R5, R236, 0x1 ;  /* 0x000000ec05e97211 */ /* 0x000fc400078e08ff */
[----:B----4-:R-:W-:Y:S01]  /*39a0*/  FMNMX.FTZ R23, R6, R3, !PT ;  /* 0x0000000306177209 */ /* 0x010fe20007810000 */
[----:B------:R-:W-:Y:S01]  /*39b0*/  LDSM.16.MT88.4 R156, [R236+0x10000] ;  /* 0x01000000ec9c783b */ /* 0x000fe20000004200 */
[----:B------:R-:W-:Y:S02]  /*39c0*/  LEA R234, R7, R236, 0x1 ;  /* 0x000000ec07ea7211 */ /* 0x000fe400078e08ff */
[----:B------:R-:W-:Y:S01]  /*39d0*/  IADD3 R230, R239, 0x1000, RZ ;  /* 0x00001000efe67810 */ /* 0x000fe20007ffe0ff */
[----:B------:R-:W3:Y:S01]  /*39e0*/  SHFL.BFLY PT, R164, R23, 0x1, 0x1f ;  /* 0x0c201f0017a47f89 */ /* 0x000ee200000e0000 */
        /* <DEDUP_REMOVED lines=18> */
[----:B---3--:R-:W-:Y:S02]  /*3b10*/  FMNMX.FTZ R164, R23, R164, !PT ;  /* 0x000000a417a47209 */ /* 0x008fe40007810000 */
[C---:B------:R-:W-:Y:S01]  /*3b20*/  IADD3 R218, R239.reuse, 0x6800, RZ ;  /* 0x00006800efda7810 */ /* 0x040fe20007ffe0ff */
[----:B------:R-:W3:Y:S01]  /*3b30*/  LDSM.16.MT88.4 R40, [R236+0x12000] ;  /* 0x01200000ec28783b */ /* 0x000ee20000004200 */
[C---:B------:R-:W-:Y:S01]  /*3b40*/  FSETP.NEU.FTZ.AND P1, PT, R164.reuse, -INF , PT ;  /* 0xff800000a400780b */ /* 0x040fe20003f3d000 */
[----:B------:R-:W-:Y:S01]  /*3b50*/  FMUL.FTZ R210, R164, UR6 ;  /* 0x00000006a4d27c20 */ /* 0x000fe20008410000 */
[C---:B------:R-:W-:Y:S01]  /*3b60*/  IADD3 R217, R239.reuse, 0x7000, RZ ;  /* 0x00007000efd97810 */ /* 0x040fe20007ffe0ff */
[----:B------:R-:W-:Y:S01]  /*3b70*/  LDSM.16.MT88.4 R64, [R232+0x12000] ;  /* 0x01200000e840783b */ /* 0x000fe20000004200 */
[----:B------:R-:W-:-:S02]  /*3b80*/  IADD3 R216, R239, 0x7800, RZ ;  /* 0x00007800efd87810 */ /* 0x000fc40007ffe0ff */
[----:B------:R-:W-:Y:S01]  /*3b90*/  FSEL R210, R210, RZ, P1 ;  /* 0x000000ffd2d27208 */ /* 0x000fe20000800000 */
[----:B------:R-:W-:Y:S04]  /*3ba0*/  LDSM.16.MT88.4 R72, [R236+0x14000] ;  /* 0x01400000ec48783b */ /* 0x000fe80000004200 */
        /* <DEDUP_REMOVED lines=14> */
[----:B------:R-:W4:Y:S01]  /*3c90*/  LDSM.16.MT88.4 R96, [R232+0x14000] ;  /* 0x01400000e860783b */ /* 0x000f220000004200 */
[----:B------:R-:W5:Y:S01]  /*3ca0*/  MUFU.EX2 R192, R192 ;  /* 0x000000c000c07308 */ /* 0x000f620000000800 */
[--C-:B------:R-:W-:Y:S01]  /*3cb0*/  FFMA.FTZ R194, R203, UR6, -R210.reuse ;  /* 0x00000006cbc27c23 */ /* 0x100fe200080108d2 */
[--C-:B------:R-:W-:Y:S01]  /*3cc0*/  FFMA.FTZ R196, R201, UR6, -R210.reuse ;  /* 0x00000006c9c47c23 */ /* 0x100fe200080108d2 */
[----:B------:R-:W-:Y:S01]  /*3cd0*/  FSEL R205, R205, RZ, P1 ;  /* 0x000000ffcdcd7208 */ /* 0x000fe20000800000 */
[----:B------:R-:W4:Y:S01]  /*3ce0*/  LDSM.16.MT88.4 R104, [R236+0x16000] ;  /* 0x01600000ec68783b */ /* 0x000f220000004200 */
[--C-:B------:R-:W-:Y:S01]  /*3cf0*/  FFMA.FTZ R197, R197, UR6, -R210.reuse ;  /* 0x00000006c5c57c23 */ /* 0x100fe200080108d2 */
[----:B------:R-:W-:-:S02]  /*3d00*/  FFMA.FTZ R199, R199, UR6, -R210 ;  /* 0x00000006c7c77c23 */ /* 0x000fc400080108d2 */
[--C-:B------:R-:W-:Y:S01]  /*3d10*/  FFMA.FTZ R189, R36, UR6, -R205.reuse ;  /* 0x0000000624bd7c23 */ /* 0x100fe200080108cd */
[--C-:B------:R-:W-:Y:S01]  /*3d20*/  FFMA.FTZ R190, R14, UR6, -R205.reuse ;  /* 0x000000060ebe7c23 */ /* 0x100fe200080108cd */
[--C-:B------:R-:W-:Y:S01]  /*3d30*/  FFMA.FTZ R193, R24, UR6, -R205.reuse ;  /* 0x0000000618c17c23 */ /* 0x100fe200080108cd */
[--C-:B------:R-:W-:Y:S01]  /*3d40*/  FFMA.FTZ R188, R4, UR6, -R205.reuse ;  /* 0x0000000604bc7c23 */ /* 0x100fe200080108cd */
[----:B------:R-:W4:Y:S01]  /*3d50*/  LDSM.16.MT88.4 R112, [R234+0x16000] ;  /* 0x01600000ea70783b */ /* 0x000f220000004200 */
[----:B------:R-:W-:Y:S01]  /*3d60*/  MUFU.EX2 R191, R191 ;  /* 0x000000bf00bf7308 */ /* 0x000fe20000000800 */
[--C-:B------:R-:W-:Y:S01]  /*3d70*/  FFMA.FTZ R185, R12, UR6, -R205.reuse ;  /* 0x000000060cb97c23 */ /* 0x100fe200080108cd */
[--C-:B------:R-:W-:Y:S01]  /*3d80*/  FFMA.FTZ R166, R10, UR6, -R205.reuse ;  /* 0x000000060aa67c23 */ /* 0x100fe200080108cd */
[----:B------:R-:W4:Y:S01]  /*3d90*/  LDSM.16.MT88.4 R120, [R233+0x16000] ;  /* 0x01600000e978783b */ /* 0x000f220000004200 */
[--C-:B------:R-:W-:Y:S01]  /*3da0*/  FFMA.FTZ R165, R8, UR6, -R205.reuse ;  /* 0x0000000608a57c23 */ /* 0x100fe200080108cd */
[----:B-----5:R-:W-:Y:S01]  /*3db0*/  F2FP.F16.F32.PACK_AB R128, R192, R195 ;  /* 0x000000c3c080723e */ /* 0x020fe200000000ff */
[--C-:B------:R-:W-:Y:S01]  /*3dc0*/  FFMA.FTZ R0, R0, UR6, -R205.reuse ;  /* 0x0000000600007c23 */ /* 0x100fe200080108cd */
[----:B------:R-:W5:Y:S01]  /*3dd0*/  LDSM.16.MT88.4 R4, [R232+0x16000] ;  /* 0x01600000e804783b */ /* 0x000f620000004200 */
[----:B------:R-:W2:Y:S01]  /*3de0*/  MUFU.EX2 R186, R186 ;  /* 0x000000ba00ba7308 */ /* 0x000ea20000000800 */
[--C-:B------:R-:W-:Y:S01]  /*3df0*/  FFMA.FTZ R198, R198, UR6, -R205.reuse ;  /* 0x00000006c6c67c23 */ /* 0x100fe200080108cd */
[--C-:B------:R-:W-:Y:S01]  /*3e00*/  FFMA.FTZ R201, R214, UR6, -R205.reuse ;  /* 0x00000006d6c97c23 */ /* 0x100fe200080108cd */
[----:B------:R-:W5:Y:S01]  /*3e10*/  LDSM.16.MT88.4 R12, [R233+0x10800] ;  /* 0x01080000e90c783b */ /* 0x000f620000004200 */
[--C-:B------:R-:W-:Y:S01]  /*3e20*/  FFMA.FTZ R200, R200, UR6, -R205.reuse ;  /* 0x00000006c8c87c23 */ /* 0x100fe200080108cd */
[--C-:B------:R-:W-:Y:S01]  /*3e30*/  FFMA.FTZ R203, R212, UR6, -R205.reuse ;  /* 0x00000006d4cb7c23 */ /* 0x100fe200080108cd */
[----:B------:R-:W-:Y:S01]  /*3e40*/  FFMA.FTZ R245, R202, UR6, -R205 ;  /* 0x00000006caf57c23 */ /* 0x000fe200080108cd */
[----:B------:R-:W5:Y:S01]  /*3e50*/  LDSM.16.MT88.4 R20, [R233+0x12800] ;  /* 0x01280000e914783b */ /* 0x000f620000004200 */
[----:B------:R-:W-:Y:S01]  /*3e60*/  MUFU.EX2 R189, R189 ;  /* 0x000000bd00bd7308 */ /* 0x000fe20000000800 */
[----:B------:R-:W-:-:S02]  /*3e70*/  FADD.FTZ R192, R195, R192 ;  /* 0x000000c0c3c07221 */ /* 0x000fc40000010000 */
[----:B------:R-:W5:Y:S04]  /*3e80*/  LDSM.16.MT88.4 R8, [R234+0x14800] ;  /* 0x01480000ea08783b */ /* 0x000f680000004200 */
[----:B------:R-:W5:Y:S01]  /*3e90*/  LDSM.16.MT88.4 R16, [R233+0x14800] ;  /* 0x01480000e910783b */ /* 0x000f620000004200 */
[----:B------:R-:W3:Y:S01]  /*3ea0*/  MUFU.EX2 R190, R190 ;  /* 0x000000be00be7308 */ /* 0x000ee20000000800 */
[C---:B--2---:R-:W-:Y:S01]  /*3eb0*/  F2FP.F16.F32.PACK_AB R130, R186.reuse, R191 ;  /* 0x000000bfba82723e */ /* 0x044fe200000000ff */
[----:B------:R-:W-:Y:S01]  /*3ec0*/  FADD.FTZ R191, R191, R192 ;  /* 0x000000c0bfbf7221 */ /* 0x000fe20000010000 */
[----:B------:R-:W-:Y:S03]  /*3ed0*/  LDSM.16.MT88.4 R32, [R234+0x12800] ;  /* 0x01280000ea20783b */ /* 0x000fe60000004200 */
[----:B------:R-:W-:Y:S01]  /*3ee0*/  FADD.FTZ R186, R186, R191 ;  /* 0x000000bfbaba7221 */ /* 0x000fe20000010000 */
[----:B------:R-:W-:Y:S01]  /*3ef0*/  LDSM.16.MT88.4 R24, [R236+0x14800] ;  /* 0x01480000ec18783b */ /* 0x000fe20000004200 */
[----:B------:R-:W-:Y:S03]  /*3f00*/  MUFU.EX2 R193, R193 ;  /* 0x000000c100c17308 */ /* 0x000fe60000000800 */
[----:B------:R-:W-:Y:S04]  /*3f10*/  LDSM.16.MT88.4 R180, [R236+0x10800] ;  /* 0x01080000ecb4783b */ /* 0x000fe80000004200 */
[----:B------:R-:W-:Y:S01]  /*3f20*/  LDSM.16.MT88.4 R176, [R234+0x10800] ;  /* 0x01080000eab0783b */ /* 0x000fe20000004200 */
[----:B------:R-:W2:Y:S01]  /*3f30*/  MUFU.EX2 R188, R188 ;  /* 0x000000bc00bc7308 */ /* 0x000ea20000000800 */
[----:B---3--:R-:W-:Y:S01]  /*3f40*/  F2FP.F16.F32.PACK_AB R129, R190, R189 ;  /* 0x000000bdbe81723e */ /* 0x008fe200000000ff */
[----:B------:R-:W-:Y:S01]  /*3f50*/  FADD.FTZ R190, R189, R190 ;  /* 0x000000bebdbe7221 */ /* 0x000fe20000010000 */
[----:B------:R-:W-:Y:S04]  /*3f60*/  LDSM.16.MT88.4 R172, [R232+0x10800] ;  /* 0x01080000e8ac783b */ /* 0x000fe80000004200 */
[----:B------:R-:W-:Y:S01]  /*3f70*/  LDSM.16.MT88.4 R168, [R236+0x12800] ;  /* 0x01280000eca8783b */ /* 0x000fe20000004200 */
[----:B------:R-:W-:Y:S03]  /*3f80*/  MUFU.EX2 R187, R187 ;  /* 0x000000bb00bb7308 */ /* 0x000fe60000000800 */
[----:B------:R-:W-:Y:S05]  /*3f90*/  LDSM.16.MT88.4 R28, [R232+0x12800] ;  /* 0x01280000e81c783b */ /* 0x000fea0000004200 */
[----:B------:R-:W3:Y:S01]  /*3fa0*/  MUFU.EX2 R184, R184 ;  /* 0x000000b800b87308 */ /* 0x000ee20000000800 */
[----:B--2---:R-:W-:Y:S01]  /*3fb0*/  F2FP.F16.F32.PACK_AB R131, R188, R193 ;  /* 0x000000c1bc83723e */ /* 0x004fe200000000ff */
        /* <DEDUP_REMOVED lines=10> */
[----:B------:R-:W2:Y:S05]  /*4060*/  MUFU.EX2 R166, R166 ;  /* 0x000000a600a67308 */ /* 0x000eaa0000000800 */
[C---:B------:R-:W-:Y:S03]  /*4070*/  HMMA.16816.F32 R80, R128.reuse, R82, RZ ;  /* 0x000000528050723c */ /* 0x040fe600000018ff */
[----:B------:R-:W-:Y:S03]  /*4080*/  MUFU.EX2 R165, R165 ;  /* 0x000000a500a57308 */ /* 0x000fe60000000800 */
[C---:B------:R-:W-:Y:S05]  /*4090*/  HMMA.16816.F32 R160, R128.reuse, R156, RZ ;  /* 0x0000009c80a0723c */ /* 0x040fea00000018ff */
[----:B------:R-:W2:Y:S01]  /*40a0*/  MUFU.EX2 R0, R0 ;  /* 0x0000000000007308 */ /* 0x000ea20000000800 */
[C---:B------:R-:W-:Y:S06]  /*40b0*/  HMMA.16816.F32 R152, R128.reuse, R148, RZ ;  /* 0x000000948098723c */ /* 0x040fec00000018ff */
[C---:B------:R-:W-:Y:S01]  /*40c0*/  HMMA.16816.F32 R136, R128.reuse, R132, RZ ;  /* 0x000000848088723c */ /* 0x040fe200000018ff */
[----:B------:R-:W-:Y:S05]  /*40d0*/  MUFU.EX2 R194, R194 ;  /* 0x000000c200c27308 */ /* 0x000fea0000000800 */
[C---:B------:R-:W-:Y:S03]  /*40e0*/  HMMA.16816.F32 R36, R128.reuse, R40, RZ ;  /* 0x000000288024723c */ /* 0x040fe600000018ff */
[----:B------:R-:W2:Y:S03]  /*40f0*/  MUFU.EX2 R197, R197 ;  /* 0x000000c500c57308 */ /* 0x000ea60000000800 */
[C---:B-1----:R-:W-:Y:S05]  /*4100*/  HMMA.16816.F32 R44, R128.reuse, R48, RZ ;  /* 0x00000030802c723c */ /* 0x042fea00000018ff */
[----:B------:R-:W-:Y:S01]  /*4110*/  MUFU.EX2 R196, R196 ;  /* 0x000000c400c47308 */ /* 0x000fe20000000800 */
[C---:B------:R-:W-:Y:S06]  /*4120*/  HMMA.16816.F32 R60, R128.reuse, R64, RZ ;  /* 0x00000040803c723c */ /* 0x040fec00000018ff */
[C---:B------:R-:W-:Y:S01]  /*4130*/  HMMA.16816.F32 R68, R128.reuse, R72, RZ ;  /* 0x000000488044723c */ /* 0x040fe200000018ff */
[----:B------:R-:W-:Y:S05]  /*4140*/  MUFU.EX2 R199, R199 ;  /* 0x000000c700c77308 */ /* 0x000fea0000000800 */
[C---:B------:R-:W-:Y:S03]  /*4150*/  HMMA.16816.F32 R84, R128.reuse, R88, RZ ;  /* 0x000000588054723c */ /* 0x040fe600000018ff */
[----:B------:R-:W-:Y:S03]  /*4160*/  MUFU.EX2 R198, R198 ;  /* 0x000000c600c67308 */ /* 0x000fe60000000800 */
[C---:B----4-:R-:W-:Y:S05]  /*4170*/  HMMA.16816.F32 R92, R128.reuse, R96, RZ ;  /* 0x00000060805c723c */ /* 0x050fea00000018ff */
[----:B------:R-:W1:Y:S01]  /*4180*/  MUFU.EX2 R201, R201 ;  /* 0x000000c900c97308 */ /* 0x000e620000000800 */
        /* <DEDUP_REMOVED lines=18> */
[C---:B-----5:R-:W-:Y:S06]  /*42b0*/  HMMA.16816.F32 R124, R128.reuse, R4, RZ ;  /* 0x00000004807c723c */ /* 0x060fec00000018ff */
[----:B------:R-:W-:Y:S01]  /*42c0*/  HMMA.16816.F32 R128, R128, R6, RZ ;  /* 0x000000068080723c */ /* 0x000fe200000018ff */
[----:B---3--:R-:W-:Y:S01]  /*42d0*/  F2FP.F16.F32.PACK_AB R4, R184, R187 ;  /* 0x000000bbb804723e */ /* 0x008fe200000000ff */
[----:B------:R-:W-:Y:S01]  /*42e0*/  FADD.FTZ R187, R187, R186 ;  /* 0x000000babbbb7221 */ /* 0x000fe20000010000 */
[----:B--2---:R-:W-:Y:S01]  /*42f0*/  F2FP.F16.F32.PACK_AB R5, R166, R185 ;  /* 0x000000b9a605723e */ /* 0x004fe200000000ff */
        /* <DEDUP_REMOVED lines=27> */
[C---:B-----5:R-:W-:Y:S06]  /*44b0*/  HMMA.16816.F32 R108, R4.reuse, R8, R108 ;  /* 0x00000008046c723c */ /* 0x060fec000000186c */
[C---:B------:R-:W-:Y:S01]  /*44c0*/  HMMA.16816.F32 R112, R4.reuse, R10, R112 ;  /* 0x0000000a0470723c */ /* 0x040fe20000001870 */
[----:B------:R-:W3:Y:S05]  /*44d0*/  LDSM.16.MT88.4 R8, [R234+0x13000] ;  /* 0x01300000ea08783b */ /* 0x000eea0000004200 */
[C---:B------:R-:W-:Y:S06]  /*44e0*/  HMMA.16816.F32 R44, R4.reuse, R32, R44 ;  /* 0x00000020042c723c */ /* 0x040fec000000182c */
[C---:B------:R-:W-:Y:S01]  /*44f0*/  HMMA.16816.F32 R48, R4.reuse, R34, R48 ;  /* 0x000000220430723c */ /* 0x040fe20000001830 */
[----:B------:R-:W-:Y:S05]  /*4500*/  LDSM.16.MT88.4 R32, [R233+0x13000] ;  /* 0x01300000e920783b */ /* 0x000fea0000004200 */
[C---:B------:R-:W-:Y:S06]  /*4510*/  HMMA.16816.F32 R68, R4.reuse, R24, R68 ;  /* 0x000000180444723c */ /* 0x040fec0000001844 */
[C---:B------:R-:W-:Y:S01]  /*4520*/  HMMA.16816.F32 R72, R4.reuse, R26, R72 ;  /* 0x0000001a0448723c */ /* 0x040fe20000001848 */
[----:B------:R-:W5:Y:S05]  /*4530*/  LDSM.16.MT88.4 R24, [R233+0x11000] ;  /* 0x01100000e918783b */ /* 0x000f6a0000004200 */
        /* <DEDUP_REMOVED lines=27> */
[----:B----4-:R-:W-:Y:S01]  /*46f0*/  F2FP.F16.F32.PACK_AB R7, R203, R200 ;  /* 0x000000c8cb07723e */ /* 0x010fe200000000ff */
        /* <DEDUP_REMOVED lines=27> */
[----:B------:R-:W-:Y:S01]  /*48b0*/  HMMA.16816.F32 R156, R4, R182, R156 ;  /* 0x000000b6049c723c */ /* 0x000fe2000000189c */
[--C-:B------:R-:W-:Y:S01]  /*48c0*/  FFMA.FTZ R180, R208, UR6, -R205.reuse ;  /* 0x00000006d0b47c23 */ /* 0x100fe200080108cd */
[----:B------:R-:W-:-:S04]  /*48d0*/  FFMA.FTZ R181, R206, UR6, -R205 ;  /* 0x00000006ceb57c23 */ /* 0x000fc800080108cd */
[C---:B------:R-:W-:Y:S01]  /*48e0*/  HMMA.16816.F32 R152, R4.reuse, R176, R152 ;  /* 0x000000b00498723c */ /* 0x040fe20000001898 */
[----:B------:R-:W-:Y:S01]  /*48f0*/  FFMA.FTZ R182, R204, UR6, -R205 ;  /* 0x00000006ccb67c23 */ /* 0x000fe200080108cd */
[----:B------:R-:W-:Y:S04]  /*4900*/  MUFU.EX2 R180, R180 ;  /* 0x000000b400b47308 */ /* 0x000fe80000000800 */
[C---:B------:R-:W-:Y:S01]  /*4910*/  HMMA.16816.F32 R148, R4.reuse, R178, R148 ;  /* 0x000000b20494723c */ /* 0x040fe20000001894 */
[--C-:B------:R-:W-:Y:S01]  /*4920*/  FFMA.FTZ R176, R213, UR6, -R210.reuse ;  /* 0x00000006d5b07c23 */ /* 0x100fe200080108d2 */
[--C-:B------:R-:W-:Y:S02]  /*4930*/  FFMA.FTZ R177, R211, UR6, -R210.reuse ;  /* 0x00000006d3b17c23 */ /* 0x100fe400080108d2 */
[----:B------:R-:W-:Y:S02]  /*4940*/  MUFU.EX2 R181, R181 ;  /* 0x000000b500b57308 */ /* 0x000fe40000000800 */
[----:B------:R-:W-:Y:S01]  /*4950*/  HMMA.16816.F32 R136, R4, R172, R136 ;  /* 0x000000ac0488723c */ /* 0x000fe20000001888 */
[--C-:B------:R-:W-:Y:S01]  /*4960*/  FFMA.FTZ R178, R209, UR6, -R210.reuse ;  /* 0x00000006d1b27c23 */ /* 0x100fe200080108d2 */
        /* <DEDUP_REMOVED lines=10> */
[----:B------:R-:W4:Y:S01]  /*4a10*/  MUFU.EX2 R179, R179 ;  /* 0x000000b300b37308 */ /* 0x000f220000000800 */
[C---:B------:R-:W-:Y:S01]  /*4a20*/  HMMA.16816.F32 R56, R4.reuse, R34, R56 ;  /* 0x000000220438723c */ /* 0x040fe20000001838 */
[----:B------:R-:W-:Y:S05]  /*4a30*/  LDSM.16.MT88.4 R32, [R232+0x13800] ;  /* 0x01380000e820783b */ /* 0x000fea0000004200 */
[C---:B------:R-:W-:Y:S01]  /*4a40*/  HMMA.16816.F32 R60, R4.reuse, R28, R60 ;  /* 0x0000001c043c723c */ /* 0x040fe2000000183c */
[----:B------:R-:W4:Y:S05]  /*4a50*/  MUFU.EX2 R182, R182 ;  /* 0x000000b600b67308 */ /* 0x000f2a0000000800 */
        /* <DEDUP_REMOVED lines=13> */
[----:B------:R-:W-:Y:S01]  /*4b30*/  F2FP.F16.F32.PACK_AB R5, R181, R180 ;  /* 0x000000b4b505723e */ /* 0x000fe200000000ff */
[----:B------:R-:W-:Y:S01]  /*4b40*/  FADD.FTZ R180, R180, R203 ;  /* 0x000000cbb4b47221 */ /* 0x000fe20000010000 */
[----:B----4-:R-:W-:Y:S01]  /*4b50*/  F2FP.F16.F32.PACK_AB R6, R179, R178 ;  /* 0x000000b2b306723e */ /* 0x010fe200000000ff */
        /* <DEDUP_REMOVED lines=36> */
[C---:B-----5:R-:W-:Y:S06]  /*4da0*/  HMMA.16816.F32 R84, R4.reuse, R24, R84 ;  /* 0x000000180454723c */ /* 0x060fec0000001854 */
[C---:B------:R-:W-:Y:S06]  /*4db0*/  HMMA.16816.F32 R88, R4.reuse, R26, R88 ;  /* 0x0000001a0458723c */ /* 0x040fec0000001858 */
[C---:B-1----:R-:W-:Y:S06]  /*4dc0*/  HMMA.16816.F32 R100, R4.reuse, R16, R100 ;  /* 0x000000100464723c */ /* 0x042fec0000001864 */
        /* <DEDUP_REMOVED lines=18> */
[----:B------:R-:W-:Y:S01]  /*4ef0*/  ULDC UR4, c[0x0][0x2ec] ;  /* 0x0000bb0000047ab9 */ /* 0x000fe20000000800 */
[----:B------:R-:W-:Y:S01]  /*4f00*/  ULDC.64 UR12, c[0x0][0x250] ;  /* 0x00009400000c7ab9 */ /* 0x000fe20000000a00 */
[----:B------:R-:W-:Y:S01]  /*4f10*/  ULDC.64 UR6, c[0x0][0x218] ;  /* 0x0000860000067ab9 */ /* 0x000fe20000000a00 */
[----:B------:R-:W-:Y:S01]  /*4f20*/  ULDC.64 UR10, c[0x0][0x220] ;  /* 0x00008800000a7ab9 */ /* 0x000fe20000000a00 */
[----:B------:R-:W-:Y:S07]  /*4f30*/  BRA `(.L_x_794) ;  /* 0x0000000000a07947 */ /* 0x000fee0003800000 */
.L_x_796:
        /* <DEDUP_REMOVED lines=40> */
.L_x_794:
        /* <DEDUP_REMOVED lines=22> */
[----:B------:R-:W-:Y:S02]  /*5320*/  IADD3.X R15, R11, UR17, RZ, P1, !PT ;  /* 0x000000110b0f7c10 */ /* 0x000fe40008ffe4ff */
[----:B------:R-:W-:Y:S02]  /*5330*/  LDGSTS.E.BYPASS.LTC128B.128 [R244+0x12000], desc[UR18][R164.64+0x80] ;  /* 0x12000080a4f47fae */ /* 0x000fe4000b901d52 */
[----:B------:R-:W-:Y:S03]  /*5340*/  IADD3.X R3, R15, UR17, RZ, P0, !PT ;  /* 0x000000110f037c10 */ /* 0x000fe600087fe4ff */
[----:B------:R-:W-:Y:S01]  /*5350*/  LDGSTS.E.BYPASS.LTC128B.128 [R244+0x14000], desc[UR18][R164.64+0x100] ;  /* 0x14000100a4f47fae */ /* 0x000fe2000b901d52 */
[----:B------:R-:W-:Y:S04]  /*5360*/  ISETP.LT.AND P0, PT, RZ, UR26, PT ;  /* 0x0000001aff007c0c */ /* 0x000fe8000bf01270 */
[----:B------:R-:W-:Y:S05]  /*5370*/  LDGSTS.E.BYPASS.LTC128B.128 [R244+0x16000], desc[UR18][R164.64+0x180] ;  /* 0x16000180a4f47fae */ /* 0x000fea000b901d52 */
[----:B------:R-:W-:Y:S05]  /*5380*/  LDGSTS.E.BYPASS.LTC128B.128 [R244+0x10800], desc[UR18][R10.64] ;  /* 0x108000000af47fae */ /* 0x000fea000b901d52 */
[----:B------:R-:W-:Y:S05]  /*5390*/  LDGSTS.E.BYPASS.LTC128B.128 [R244+0x12800], desc[UR18][R10.64+0x80] ;  /* 0x128000800af47fae */ /* 0x000fea000b901d52 */
[----:B------:R-:W-:Y:S05]  /*53a0*/  LDGSTS.E.BYPASS.LTC128B.128 [R244+0x14800], desc[UR18][R10.64+0x100] ;  /* 0x148001000af47fae */ /* 0x000fea000b901d52 */
[----:B------:R1:W-:Y:S05]  /*53b0*/  LDGSTS.E.BYPASS.LTC128B.128 [R244+0x16800], desc[UR18][R10.64+0x180] ;  /* 0x168001800af47fae */ /* 0x0003ea000b901d52 */
        /* <DEDUP_REMOVED lines=8> */
[----:B------:R-:W-:Y:S05]  /*5440*/  LDSM.16.M88.4 R168, [R242] ;  /* 0x00000000f2a8783b */ /* 0x000fea0000000200 */
[----:B------:R-:W4:Y:S05]  /*5450*/  LDSM.16.M88.4 R172, [R241+0x8000] ;  /* 0x00800000f1ac783b */ /* 0x000f2a0000000200 */
[----:B------:R-:W2:Y:S05]  /*5460*/  LDSM.16.M88.4 R176, [R241+0x8800] ;  /* 0x00880000f1b0783b */ /* 0x000eaa0000000200 */
[----:B------:R-:W5:Y:S05]  /*5470*/  LDSM.16.M88.4 R180, [R241+0x9000] ;  /* 0x00900000f1b4783b */ /* 0x000f6a0000000200 */
[----:B------:R-:W3:Y:S05]  /*5480*/  LDSM.16.M88.4 R184, [R241+0x9800] ;  /* 0x00980000f1b8783b */ /* 0x000eea0000000200 */
[----:B------:R-:W0:Y:S05]  /*5490*/  LDGDEPBAR ;  /* 0x00000000000079af */ /* 0x000e2a0000000000 */
[----:B------:R-:W-:Y:S05]  /*54a0*/  LDSM.16.M88.4 R188, [R240] ;  /* 0x00000000f0bc783b */ /* 0x000fea0000000200 */
[----:B------:R-:W3:Y:S05]  /*54b0*/  LDSM.16.M88.4 R192, [R239] ;  /* 0x00000000efc0783b */ /* 0x000eea0000000200 */
[----:B------:R-:W3:Y:S05]  /*54c0*/  LDSM.16.M88.4 R196, [R231] ;  /* 0x00000000e7c4783b */ /* 0x000eea0000000200 */
[----:B------:R-:W3:Y:S01]  /*54d0*/  LDSM.16.M88.4 R200, [R230] ;  /* 0x00000000e6c8783b */ /* 0x000ee20000000200 */
[C---:B----4-:R-:W-:Y:S04]  /*54e0*/  HMMA.16816.F32 R4, R168.reuse, R172, RZ ;  /* 0x000000aca804723c */ /* 0x050fe800000018ff */
[----:B------:R-:W4:Y:S02]  /*54f0*/  LDSM.16.M88.4 R204, [R229] ;  /* 0x00000000e5cc783b */ /* 0x000f240000000200 */
[C---:B-1----:R-:W-:Y:S03]  /*5500*/  HMMA.16816.F32 R8, R168.reuse, R174, RZ ;  /* 0x000000aea808723c */ /* 0x042fe600000018ff */
[----:B------:R-:W-:Y:S03]  /*5510*/  LDSM.16.M88.4 R208, [R238] ;  /* 0x00000000eed0783b */ /* 0x000fe60000000200 */
[C---:B--2---:R-:W-:Y:S02]  /*5520*/  HMMA.16816.F32 R12, R168.reuse, R176, RZ ;  /* 0x000000b0a80c723c */ /* 0x044fe400000018ff */
[----:B------:R-:W1:Y:S04]  /*5530*/  LDSM.16.M88.4 R212, [R235+0x8000] ;  /* 0x00800000ebd4783b */ /* 0x000e680000000200 */
[C---:B------:R-:W-:Y:S01]  /*5540*/  HMMA.16816.F32 R16, R168.reuse, R178, RZ ;  /* 0x000000b2a810723c */ /* 0x040fe200000018ff */
[----:B------:R-:W-:Y:S05]  /*5550*/  LDSM.16.M88.4 R172, [R235+0x9000] ;  /* 0x00900000ebac783b */ /* 0x000fea0000000200 */
[C---:B-----5:R-:W-:Y:S01]  /*5560*/  HMMA.16816.F32 R20, R168.reuse, R180, RZ ;  /* 0x000000b4a814723c */ /* 0x060fe200000018ff */
[----:B------:R-:W-:Y:S05]  /*5570*/  LDSM.16.M88.4 R176, [R235+0x9800] ;  /* 0x00980000ebb0783b */ /* 0x000fea0000000200 */
[C---:B------:R-:W-:Y:S01]  /*5580*/  HMMA.16816.F32 R24, R168.reuse, R182, RZ ;  /* 0x000000b6a818723c */ /* 0x040fe200000018ff */
[----:B------:R-:W-:Y:S05]  /*5590*/  LDSM.16.M88.4 R180, [R237] ;  /* 0x00000000edb4783b */ /* 0x000fea0000000200 */
[C---:B---3--:R-:W-:Y:S06]  /*55a0*/  HMMA.16816.F32 R28, R168.reuse, R184, RZ ;  /* 0x000000b8a81c723c */ /* 0x048fec00000018ff */
[----:B------:R-:W-:Y:S01]  /*55b0*/  HMMA.16816.F32 R32, R168, R186, RZ ;  /* 0x000000baa820723c */ /* 0x000fe200000018ff */
[----:B------:R-:W2:Y:S05]  /*55c0*/  LDSM.16.M88.4 R168, [R235+0x8800] ;  /* 0x00880000eba8783b */ /* 0x000eaa0000000200 */
[C---:B------:R-:W-:Y:S01]  /*55d0*/  HMMA.16816.F32 R4, R188.reuse, R192, R4 ;  /* 0x000000c0bc04723c */ /* 0x040fe20000001804 */
[----:B------:R-:W3:Y:S05]  /*55e0*/  LDSM.16.M88.4 R184, [R228] ;  /* 0x00000000e4b8783b */ /* 0x000eea0000000200 */
[C---:B------:R-:W-:Y:S01]  /*55f0*/  HMMA.16816.F32 R8, R188.reuse, R194, R8 ;  /* 0x000000c2bc08723c */ /* 0x040fe20000001808 */
[----:B------:R-:W-:Y:S05]  /*5600*/  LDSM.16.M88.4 R192, [R228+0x1000] ;  /* 0x00100000e4c0783b */ /* 0x000fea0000000200 */
[C---:B------:R-:W-:Y:S06]  /*5610*/  HMMA.16816.F32 R12, R188.reuse, R196, R12 ;  /* 0x000000c4bc0c723c */ /* 0x040fec000000180c */
[C---:B------:R-:W-:Y:S01]  /*5620*/  HMMA.16816.F32 R16, R188.reuse, R198, R16 ;  /* 0x000000c6bc10723c */ /* 0x040fe20000001810 */
[----:B------:R-:W-:Y:S05]  /*5630*/  LDSM.16.M88.4 R196, [R228+0x1800] ;  /* 0x00180000e4c4783b */ /* 0x000fea0000000200 */
[C---:B------:R-:W-:Y:S06]  /*5640*/  HMMA.16816.F32 R20, R188.reuse, R200, R20 ;  /* 0x000000c8bc14723c */ /* 0x040fec0000001814 */
[C---:B------:R-:W-:Y:S01]  /*5650*/  HMMA.16816.F32 R24, R188.reuse, R202, R24 ;  /* 0x000000cabc18723c */ /* 0x040fe20000001818 */
[----:B------:R-:W-:Y:S05]  /*5660*/  LDSM.16.M88.4 R200, [R242+0x2000] ;  /* 0x00200000f2c8783b */ /* 0x000fea0000000200 */
[C---:B----4-:R-:W-:Y:S06]  /*5670*/  HMMA.16816.F32 R28, R188.reuse, R204, R28 ;  /* 0x000000ccbc1c723c */ /* 0x050fec000000181c */
[----:B------:R-:W-:Y:S01]  /*5680*/  HMMA.16816.F32 R32, R188, R206, R32 ;  /* 0x000000cebc20723c */ /* 0x000fe20000001820 */
[----:B------:R-:W4:Y:S05]  /*5690*/  LDSM.16.M88.4 R188, [R228+0x800] ;  /* 0x00080000e4bc783b */ /* 0x000f2a0000000200 */
[C---:B-1----:R-:W-:Y:S01]  /*56a0*/  HMMA.16816.F32 R4, R208.reuse, R212, R4 ;  /* 0x000000d4d004723c */ /* 0x042fe20000001804 */
[----:B------:R-:W1:Y:S05]  /*56b0*/  LDSM.16.M88.4 R204, [R241+0xa000] ;  /* 0x00a00000f1cc783b */ /* 0x000e6a0000000200 */
[C---:B------:R-:W-:Y:S01]  /*56c0*/  HMMA.16816.F32 R8, R208.reuse, R214, R8 ;  /* 0x000000d6d008723c */ /* 0x040fe20000001808 */
[----:B------:R-:W-:Y:S05]  /*56d0*/  LDSM.16.M88.4 R212, [R227] ;  /* 0x00000000e3d4783b */ /* 0x000fea0000000200 */
        /* <DEDUP_REMOVED lines=8> */
[----:B------:R-:W5:Y:S05]  /*5760*/  LDSM.16.M88.4 R176, [R241+0xb800] ;  /* 0x00b80000f1b0783b */ /* 0x000f6a0000000200 */
[C---:B---3--:R-:W-:Y:S01]  /*5770*/  HMMA.16816.F32 R4, R180.reuse, R184, R4 ;  /* 0x000000b8b404723c */ /* 0x048fe20000001804 */
[----:B------:R-:W3:Y:S05]  /*5780*/  LDSM.16.M88.4 R208, [R240+0x2000] ;  /* 0x00200000f0d0783b */ /* 0x000eea0000000200 */
[C---:B------:R-:W-:Y:S01]  /*5790*/  HMMA.16816.F32 R8, R180.reuse, R186, R8 ;  /* 0x000000bab408723c */ /* 0x040fe20000001808 */
[----:B------:R-:W-:Y:S05]  /*57a0*/  LDSM.16.M88.4 R184, [R225] ;  /* 0x00000000e1b8783b */ /* 0x000fea0000000200 */
[C---:B----4-:R-:W-:Y:S06]  /*57b0*/  HMMA.16816.F32 R12, R180.reuse, R188, R12 ;  /* 0x000000bcb40c723c */ /* 0x050fec000000180c */
[C---:B------:R-:W-:Y:S01]  /*57c0*/  HMMA.16816.F32 R16, R180.reuse, R190, R16 ;  /* 0x000000beb410723c */ /* 0x040fe20000001810 */
[----:B------:R-:W-:Y:S05]  /*57d0*/  LDSM.16.M88.4 R188, [R224] ;  /* 0x00000000e0bc783b */ /* 0x000fea0000000200 */
[C---:B------:R-:W-:Y:S06]  /*57e0*/  HMMA.16816.F32 R20, R180.reuse, R192, R20 ;  /* 0x000000c0b414723c */ /* 0x040fec0000001814 */
[C---:B------:R-:W-:Y:S01]  /*57f0*/  HMMA.16816.F32 R24, R180.reuse, R194, R24 ;  /* 0x000000c2b418723c */ /* 0x040fe20000001818 */
[----:B------:R-:W-:Y:S05]  /*5800*/  LDSM.16.M88.4 R192, [R238+0x2000] ;  /* 0x00200000eec0783b */ /* 0x000fea0000000200 */
[C---:B------:R-:W-:Y:S06]  /*5810*/  HMMA.16816.F32 R28, R180.reuse, R196, R28 ;  /* 0x000000c4b41c723c */ /* 0x040fec000000181c */
[----:B------:R-:W-:Y:S01]  /*5820*/  HMMA.16816.F32 R32, R180, R198, R32 ;  /* 0x000000c6b420723c */ /* 0x000fe20000001820 */
[----:B------:R-:W4:Y:S05]  /*5830*/  LDSM.16.M88.4 R180, [R226] ;  /* 0x00000000e2b4783b */ /* 0x000f2a0000000200 */
[C---:B-1----:R-:W-:Y:S01]  /*5840*/  HMMA.16816.F32 R4, R200.reuse, R204, R4 ;  /* 0x000000ccc804723c */ /* 0x042fe20000001804 */
[----:B------:R-:W1:Y:S05]  /*5850*/  LDSM.16.M88.4 R196, [R235+0xa000] ;  /* 0x00a00000ebc4783b */ /* 0x000e6a0000000200 */
[C---:B------:R-:W-:Y:S01]  /*5860*/  HMMA.16816.F32 R8, R200.reuse, R206, R8 ;  /* 0x000000cec808723c */ /* 0x040fe20000001808 */
[----:B------:R-:W-:Y:S05]  /*5870*/  LDSM.16.M88.4 R204, [R228+0x2000] ;  /* 0x00200000e4cc783b */ /* 0x000fea0000000200 */
        /* <DEDUP_REMOVED lines=12> */
[----:B------:R-:W-:Y:S05]  /*5940*/  LDSM.16.M88.4 R212, [R241+0xc000] ;  /* 0x00c00000f1d4783b */ /* 0x000fea0000000200 */
[C---:B----4-:R-:W-:Y:S06]  /*5950*/  HMMA.16816.F32 R12, R208.reuse, R180, R12 ;  /* 0x000000b4d00c723c */ /* 0x050fec000000180c */
[C---:B------:R-:W-:Y:S01]  /*5960*/  HMMA.16816.F32 R16, R208.reuse, R182, R16 ;  /* 0x000000b6d010723c */ /* 0x040fe20000001810 */
[----:B------:R-:W4:Y:S05]  /*5970*/  LDSM.16.M88.4 R180, [R228+0x2800] ;  /* 0x00280000e4b4783b */ /* 0x000f2a0000000200 */
[C---:B------:R-:W-:Y:S06]  /*5980*/  HMMA.16816.F32 R20, R208.reuse, R184, R20 ;  /* 0x000000b8d014723c */ /* 0x040fec0000001814 */
[C---:B------:R-:W-:Y:S01]  /*5990*/  HMMA.16816.F32 R24, R208.reuse, R186, R24 ;  /* 0x000000bad018723c */ /* 0x040fe20000001818 */
[----:B------:R-:W4:Y:S05]  /*59a0*/  LDSM.16.M88.4 R184, [R228+0x3000] ;  /* 0x00300000e4b8783b */ /* 0x000f2a0000000200 */
[C---:B------:R-:W-:Y:S06]  /*59b0*/  HMMA.16816.F32 R28, R208.reuse, R188, R28 ;  /* 0x000000bcd01c723c */ /* 0x040fec000000181c */
        /* <DEDUP_REMOVED lines=21> */
[----:B------:R-:W4:Y:S05]  /*5b10*/  LDSM.16.M88.4 R180, [R222] ;  /* 0x00000000deb4783b */ /* 0x000f2a0000000200 */
[C---:B------:R-:W-:Y:S06]  /*5b20*/  HMMA.16816.F32 R20, R200.reuse, R184, R20 ;  /* 0x000000b8c814723c */ /* 0x040fec0000001814 */
[C---:B------:R-:W-:Y:S01]  /*5b30*/  HMMA.16816.F32 R24, R200.reuse, R186, R24 ;  /* 0x000000bac818723c */ /* 0x040fe20000001818 */
[----:B------:R-:W4:Y:S05]  /*5b40*/  LDSM.16.M88.4 R184, [R221] ;  /* 0x00000000ddb8783b */ /* 0x000f2a0000000200 */
        /* <DEDUP_REMOVED lines=70> */
[C---:B------:R-:W-:Y:S06]  /*5fb0*/  HMMA.16816.F32 R8, R200.reuse, R206, R8 ;  /* 0x000000cec808723c */ /* 0x040fec0000001808 */
[C---:B----4-:R-:W-:Y:S06]  /*5fc0*/  HMMA.16816.F32 R12, R200.reuse, R180, R12 ;  /* 0x000000b4c80c723c */ /* 0x050fec000000180c */
[C---:B------:R-:W-:Y:S06]  /*5fd0*/  HMMA.16816.F32 R16, R200.reuse, R182, R16 ;  /* 0x000000b6c810723c */ /* 0x040fec0000001810 */
[C---:B------:R-:W-:Y:S06]  /*5fe0*/  HMMA.16816.F32 R20, R200.reuse, R184, R20 ;  /* 0x000000b8c814723c */ /* 0x040fec0000001814 */
[C---:B------:R-:W-:Y:S06]  /*5ff0*/  HMMA.16816.F32 R24, R200.reuse, R186, R24 ;  /* 0x000000bac818723c */ /* 0x040fec0000001818 */
[C---:B------:R-:W-:Y:S06]  /*6000*/  HMMA.16816.F32 R28, R200.reuse, R188, R28 ;  /* 0x000000bcc81c723c */ /* 0x040fec000000181c */
[----:B------:R-:W-:Y:S06]  /*6010*/  HMMA.16816.F32 R32, R200, R190, R32 ;  /* 0x000000bec820723c */ /* 0x000fec0000001820 */
[C---:B-1----:R-:W-:Y:S06]  /*6020*/  HMMA.16816.F32 R4, R208.reuse, R212, R4 ;  /* 0x000000d4d004723c */ /* 0x042fec0000001804 */
[C---:B------:R-:W-:Y:S06]  /*6030*/  HMMA.16816.F32 R8, R208.reuse, R214, R8 ;  /* 0x000000d6d008723c */ /* 0x040fec0000001808 */
[C---:B--2---:R-:W-:Y:S06]  /*6040*/  HMMA.16816.F32 R12, R208.reuse, R168, R12 ;  /* 0x000000a8d00c723c */ /* 0x044fec000000180c */
[C---:B------:R-:W-:Y:S01]  /*6050*/  HMMA.16816.F32 R16, R208.reuse, R170, R16 ;  /* 0x000000aad010723c */ /* 0x040fe20000001810 */
[----:B------:R-:W1:Y:S05]  /*6060*/  LDSM.16.M88.4 R168, [R228+0x6800] ;  /* 0x00680000e4a8783b */ /* 0x000e6a0000000200 */
[C---:B-----5:R-:W-:Y:S06]  /*6070*/  HMMA.16816.F32 R20, R208.reuse, R172, R20 ;  /* 0x000000acd014723c */ /* 0x060fec0000001814 */
[C---:B------:R-:W-:Y:S01]  /*6080*/  HMMA.16816.F32 R24, R208.reuse, R174, R24 ;  /* 0x000000aed018723c */ /* 0x040fe20000001818 */
[----:B------:R-:W2:Y:S05]  /*6090*/  LDSM.16.M88.4 R172, [R228+0x7000] ;  /* 0x00700000e4ac783b */ /* 0x000eaa0000000200 */
[C---:B------:R-:W-:Y:S06]  /*60a0*/  HMMA.16816.F32 R28, R208.reuse, R176, R28 ;  /* 0x000000b0d01c723c */ /* 0x040fec000000181c */
[----:B------:R-:W-:Y:S06]  /*60b0*/  HMMA.16816.F32 R32, R208, R178, R32 ;  /* 0x000000b2d020723c */ /* 0x000fec0000001820 */
[C---:B---3--:R-:W-:Y:S06]  /*60c0*/  HMMA.16816.F32 R4, R192.reuse, R196, R4 ;  /* 0x000000c4c004723c */ /* 0x048fec0000001804 */
[C---:B------:R-:W-:Y:S06]  /*60d0*/  HMMA.16816.F32 R8, R192.reuse, R198, R8 ;  /* 0x000000c6c008723c */ /* 0x040fec0000001808 */
[C---:B-1----:R-:W-:Y:S06]  /*60e0*/  HMMA.16816.F32 R12, R192.reuse, R168, R12 ;  /* 0x000000a8c00c723c */ /* 0x042fec000000180c */
[C---:B------:R-:W-:Y:S01]  /*60f0*/  HMMA.16816.F32 R16, R192.reuse, R170, R16 ;  /* 0x000000aac010723c */ /* 0x040fe20000001810 */
[----:B------:R-:W1:Y:S01]  /*6100*/  LDSM.16.M88.4 R168, [R228+0x7800] ;  /* 0x00780000e4a8783b */ /* 0x000e620000000200 */
[----:B------:R-:W-:Y:S04]  /*6110*/  DEPBAR.LE SB0, 0x0 ;  /* 0x000080000000791a */ /* 0x000fe80000000000 */
[----:B------:R-:W-:Y:S01]  /*6120*/  BAR.SYNC.DEFER_BLOCKING 0x0 ;  /* 0x0000000000007b1d */ /* 0x000fe20000010000 */
[C---:B--2---:R-:W-:Y:S05]  /*6130*/  HMMA.16816.F32 R20, R192.reuse, R172, R20 ;  /* 0x000000acc014723c */ /* 0x044fea0000001814 */
[----:B------:R-:W-:Y:S01]  /*6140*/  FMUL.FTZ R2, R4, UR23 ;  /* 0x0000001704027c20 */ /* 0x000fe20008410000 */
[----:B------:R-:W-:Y:S01]  /*6150*/  FMUL.FTZ R3, R6, UR23 ;  /* 0x0000001706037c20 */ /* 0x000fe20008410000 */
[----:B------:R-:W-:Y:S01]  /*6160*/  FMUL.FTZ R165, R8, UR23 ;  /* 0x0000001708a57c20 */ /* 0x000fe20008410000 */
[----:B------:R-:W-:Y:S01]  /*6170*/  FMUL.FTZ R164, R9, UR23 ;  /* 0x0000001709a47c20 */ /* 0x000fe20008410000 */
[----:B------:R2:W3:Y:S01]  /*6180*/  MUFU.TANH R187, R2 ;  /* 0x0000000200bb7308 */ /* 0x0004e20000002400 */
[C---:B------:R-:W-:Y:S03]  /*6190*/  HMMA.16816.F32 R24, R192.reuse, R174, R24 ;  /* 0x000000aec018723c */ /* 0x040fe60000001818 */
[----:B------:R-:W-:Y:S01]  /*61a0*/  FMUL.FTZ R166, R7, UR23 ;  /* 0x0000001707a67c20 */ /* 0x000fe20008410000 */
[----:B------:R-:W-:Y:S01]  /*61b0*/  FMUL.FTZ R14, R14, UR23 ;  /* 0x000000170e0e7c20 */ /* 0x000fe20008410000 */
[----:B------:R-:W-:Y:S01]  /*61c0*/  FMUL.FTZ R197, R5, UR23 ;  /* 0x0000001705c57c20 */ /* 0x000fe20008410000 */
[----:B------:R-:W-:Y:S03]  /*61d0*/  FMUL.FTZ R13, R13, UR23 ;  /* 0x000000170d0d7c20 */ /* 0x000fe60008410000 */
[----:B------:R4:W5:Y:S05]  /*61e0*/  MUFU.TANH R181, R3 ;  /* 0x0000000300b57308 */ /* 0x00096a0000002400 */
[----:B------:R-:W-:Y:S05]  /*61f0*/  FMUL.FTZ R22, R22, UR23 ;  /* 0x0000001716167c20 */ /* 0x000fea0008410000 */
[----:B------:R3:W-:Y:S01]  /*6200*/  MUFU.TANH R182, R165 ;  /* 0x000000a500b67308 */ /* 0x0007e20000002400 */
[----:B--2---:R-:W-:Y:S09]  /*6210*/  FMUL.FTZ R2, R10, UR23 ;  /* 0x000000170a027c20 */ /* 0x004ff20008410000 */
[----:B------:R2:W-:Y:S01]  /*6220*/  MUFU.TANH R10, R2 ;  /* 0x00000002000a7308 */ /* 0x0005e20000002400 */
[----:B----4-:R-:W-:Y:S01]  /*6230*/  FMUL.FTZ R3, R11, UR23 ;  /* 0x000000170b037c20 */ /* 0x010fe20008410000 */
[C---:B-1----:R-:W-:Y:S03]  /*6240*/  HMMA.16816.F32 R28, R192.reuse, R168, R28 ;  /* 0x000000a8c01c723c */ /* 0x042fe6000000181c */
[----:B------:R-:W-:Y:S01]  /*6250*/  FMUL.FTZ R11, R12, UR23 ;  /* 0x000000170c0b7c20 */ /* 0x000fe20008410000 */
[----:B------:R-:W-:Y:S01]  /*6260*/  FMUL.FTZ R206, R24, UR23 ;  /* 0x0000001718ce7c20 */ /* 0x000fe20008410000 */
[----:B------:R-:W-:Y:S03]  /*6270*/  FMUL.FTZ R25, R25, UR23 ;  /* 0x0000001719197c20 */ /* 0x000fe60008410000 */
[----:B------:R1:W-:Y:S03]  /*6280*/  MUFU.TANH R178, R164 ;  /* 0x000000a400b27308 */ /* 0x0003e60000002400 */
[----:B---3--:R-:W-:Y:S01]  /*6290*/  FMUL.FTZ R165, R17, UR23 ;  /* 0x0000001711a57c20 */ /* 0x008fe20008410000 */
[----:B------:R-:W-:Y:S06]  /*62a0*/  HMMA.16816.F32 R32, R192, R170, R32 ;  /* 0x000000aac020723c */ /* 0x000fec0000001820 */
[----:B------:R3:W4:Y:S01]  /*62b0*/  MUFU.TANH R183, R166 ;  /* 0x000000a600b77308 */ /* 0x0007220000002400 */
[----:B--2---:R-:W-:Y:S09]  /*62c0*/  FMUL.FTZ R2, R15, UR23 ;  /* 0x000000170f027c20 */ /* 0x004ff20008410000 */
[----:B------:R2:W4:Y:S01]  /*62d0*/  MUFU.TANH R9, R3 ;  /* 0x0000000300097308 */ /* 0x0005220000002400 */
[----:B-1----:R-:W-:Y:S01]  /*62e0*/  FMUL.FTZ R164, R18, UR23 ;  /* 0x0000001712a47c20 */ /* 0x002fe20008410000 */
[----:B------:R-:W-:Y:S01]  /*62f0*/  FMUL.FTZ R30, R30, UR23 ;  /* 0x000000171e1e7c20 */ /* 0x000fe20008410000 */
[----:B------:R-:W-:Y:S07]  /*6300*/  FMUL.FTZ R31, R31, UR23 ;  /* 0x000000171f1f7c20 */ /* 0x000fee0008410000 */
[----:B------:R1:W-:Y:S01]  /*6310*/  MUFU.TANH R198, R2 ;  /* 0x0000000200c67308 */ /* 0x0003e20000002400 */
[----:B---3--:R-:W-:Y:S01]  /*6320*/  FMUL.FTZ R166, R16, UR23 ;  /* 0x0000001710a67c20 */ /* 0x008fe20008410000 */
[----:B------:R-:W-:Y:S01]  /*6330*/  FMUL.FTZ R195, R32, UR23 ;  /* 0x0000001720c37c20 */ /* 0x000fe20008410000 */
[----:B------:R-:W-:Y:S01]  /*6340*/  FMUL.FTZ R33, R33, UR23 ;  /* 0x0000001721217c20 */ /* 0x000fe20008410000 */
[----:B------:R-:W-:Y:S06]  /*6350*/  FMUL.FTZ R35, R35, UR23 ;  /* 0x0000001723237c20 */ /* 0x000fec0008410000 */
[----:B------:R3:W-:Y:S01]  /*6360*/  MUFU.TANH R207, R165 ;  /* 0x000000a500cf7308 */ /* 0x0007e20000002400 */
[----:B--2---:R-:W-:Y:S09]  /*6370*/  FMUL.FTZ R3, R19, UR23 ;  /* 0x0000001713037c20 */ /* 0x004ff20008410000 */
[----:B------:R2:W-:Y:S01]  /*6380*/  MUFU.TANH R202, R164 ;  /* 0x000000a400ca7308 */ /* 0x0005e20000002400 */
[----:B-1----:R-:W-:Y:S09]  /*6390*/  FMUL.FTZ R2, R23, UR23 ;  /* 0x0000001717027c20 */ /* 0x002ff20008410000 */
[----:B------:R1:W-:Y:S01]  /*63a0*/  MUFU.TANH R173, R166 ;  /* 0x000000a600ad7308 */ /* 0x0003e20000002400 */
[----:B---3--:R-:W-:Y:S09]  /*63b0*/  FMUL.FTZ R165, R26, UR23 ;  /* 0x000000171aa57c20 */ /* 0x008ff20008410000 */
[----:B------:R3:W-:Y:S01]  /*63c0*/  MUFU.TANH R209, R3 ;  /* 0x0000000300d17308 */ /* 0x0007e20000002400 */
[----:B--2---:R-:W-:Y:S09]  /*63d0*/  FMUL.FTZ R164, R27, UR23 ;  /* 0x000000171ba47c20 */ /* 0x004ff20008410000 */
[----:B------:R2:W-:Y:S01]  /*63e0*/  MUFU.TANH R205, R14 ;  /* 0x0000000e00cd7308 */ /* 0x0005e20000002400 */
[----:B-1----:R-:W-:Y:S09]  /*63f0*/  FMUL.FTZ R166, R21, UR23 ;  /* 0x0000001715a67c20 */ /* 0x002ff20008410000 */
[----:B------:R5:W-:Y:S01]  /*6400*/  MUFU.TANH R210, R2 ;  /* 0x0000000200d27308 */ /* 0x000be20000002400 */
[----:B---3--:R-:W-:Y:S09]  /*6410*/  FMUL.FTZ R3, R28, UR23 ;  /* 0x000000171c037c20 */ /* 0x008ff20008410000 */
[----:B------:R-:W1:Y:S01]  /*6420*/  MUFU.TANH R185, R197 ;  /* 0x000000c500b97308 */ /* 0x000e620000002400 */
[----:B--2---:R-:W-:Y:S09]  /*6430*/  FMNMX.FTZ R14, R187, R167, !PT ;  /* 0x000000a7bb0e7209 */ /* 0x004ff20007810000 */
[----:B------:R1:W-:Y:S01]  /*6440*/  MUFU.TANH R213, R165 ;  /* 0x000000a500d57308 */ /* 0x0003e20000002400 */
[----:B-----5:R-:W-:Y:S04]  /*6450*/  FMNMX.FTZ R2, R181, R0, !PT ;  /* 0x00000000b5027209 */ /* 0x020fe80007810000 */
[----:B----4-:R-:W-:Y:S05]  /*6460*/  FMNMX.FTZ R2, R183, R2, !PT ;  /* 0x00000002b7027209 */ /* 0x010fea0007810000 */
[----:B------:R2:W3:Y:S01]  /*6470*/  MUFU.TANH R179, R11 ;  /* 0x0000000b00b37308 */ /* 0x0004e20000002400 */
[----:B------:R-:W-:Y:S04]  /*6480*/  FMNMX.FTZ R2, R10, R2, !PT ;  /* 0x000000020a027209 */ /* 0x000fe80007810000 */
[----:B------:R-:W-:Y:S05]  /*6490*/  FMNMX.FTZ R2, R9, R2, !PT ;  /* 0x0000000209027209 */ /* 0x000fea0007810000 */
[----:B------:R4:W-:Y:S01]  /*64a0*/  MUFU.TANH R211, R164 ;  /* 0x000000a400d37308 */ /* 0x0009e20000002400 */
[----:B-1----:R-:W-:Y:S04]  /*64b0*/  FMNMX.FTZ R165, R185, R14, !PT ;  /* 0x0000000eb9a57209 */ /* 0x002fe80007810000 */
[----:B------:R-:W-:Y:S05]  /*64c0*/  FMNMX.FTZ R165, R182, R165, !PT ;  /* 0x000000a5b6a57209 */ /* 0x000fea0007810000 */
[----:B------:R1:W-:Y:S01]  /*64d0*/  MUFU.TANH R204, R166 ;  /* 0x000000a600cc7308 */ /* 0x0003e20000002400 */
[----:B--2---:R-:W-:Y:S09]  /*64e0*/  FMUL.FTZ R11, R20, UR23 ;  /* 0x00000017140b7c20 */ /* 0x004ff20008410000 */
[----:B------:R2:W-:Y:S01]  /*64f0*/  MUFU.TANH R201, R3 ;  /* 0x0000000300c97308 */ /* 0x0005e20000002400 */
[----:B----4-:R-:W-:Y:S04]  /*6500*/  FMNMX.FTZ R164, R178, R165, !PT ;  /* 0x000000a5b2a47209 */ /* 0x010fe80007810000 */
[----:B---3--:R-:W-:Y:S05]  /*6510*/  FMNMX.FTZ R164, R179, R164, !PT ;  /* 0x000000a4b3a47209 */ /* 0x008fea0007810000 */
[----:B------:R-:W3:Y:S01]  /*6520*/  MUFU.TANH R177, R13 ;  /* 0x0000000d00b17308 */ /* 0x000ee20000002400 */
[----:B-1----:R-:W-:Y:S09]  /*6530*/  FMUL.FTZ R166, R29, UR23 ;  /* 0x000000171da67c20 */ /* 0x002ff20008410000 */
[----:B------:R-:W1:Y:S01]  /*6540*/  MUFU.TANH R208, R11 ;  /* 0x0000000b00d07308 */ /* 0x000e620000002400 */
[----:B--2---:R-:W-:Y:S04]  /*6550*/  FMNMX.FTZ R3, R205, R2, !PT ;  /* 0x00000002cd037209 */ /* 0x004fe80007810000 */
[----:B------:R-:W-:Y:S05]  /*6560*/  FMNMX.FTZ R3, R198, R3, !PT ;  /* 0x00000003c6037209 */ /* 0x000fea0007810000 */
[----:B------:R-:W2:Y:S01]  /*6570*/  MUFU.TANH R214, R22 ;  /* 0x0000001600d67308 */ /* 0x000ea20000002400 */
[----:B---3--:R-:W-:Y:S02]  /*6580*/  FMNMX.FTZ R164, R177, R164, !PT ;  /* 0x000000a4b1a47209 */ /* 0x008fe40007810000 */
[----:B------:R-:W-:Y:S02]  /*6590*/  FMNMX.FTZ R2, R202, R3, !PT ;  /* 0x00000003ca027209 */ /* 0x000fe40007810000 */
[----:B------:R-:W-:Y:S02]  /*65a0*/  FMNMX.FTZ R164, R173, R164, !PT ;  /* 0x000000a4ada47209 */ /* 0x000fe40007810000 */
[----:B------:R-:W-:Y:S03]  /*65b0*/  FMNMX.FTZ R165, R209, R2, !PT ;  /* 0x00000002d1a57209 */ /* 0x000fe60007810000 */
[----:B------:R3:W-:Y:S01]  /*65c0*/  MUFU.TANH R203, R166 ;  /* 0x000000a600cb7308 */ /* 0x0007e20000002400 */
[----:B------:R-:W-:Y:S04]  /*65d0*/  FMNMX.FTZ R3, R207, R164, !PT ;  /* 0x000000a4cf037209 */ /* 0x000fe80007810000 */
[----:B-1----:R-:W-:Y:S05]  /*65e0*/  FMNMX.FTZ R3, R208, R3, !PT ;  /* 0x00000003d0037209 */ /* 0x002fea0007810000 */
[----:B------:R-:W1:Y:S01]  /*65f0*/  MUFU.TANH R206, R206 ;  /* 0x000000ce00ce7308 */ /* 0x000e620000002400 */
[----:B--2---:R-:W-:Y:S02]  /*6600*/  FMNMX.FTZ R165, R214, R165, !PT ;  /* 0x000000a5d6a57209 */ /* 0x004fe40007810000 */
[----:B------:R-:W-:Y:S02]  /*6610*/  FMNMX.FTZ R3, R204, R3, !PT ;  /* 0x00000003cc037209 */ /* 0x000fe40007810000 */
[----:B------:R-:W-:Y:S05]  /*6620*/  FMNMX.FTZ R2, R210, R165, !PT ;  /* 0x000000a5d2027209 */ /* 0x000fea0007810000 */
[----:B------:R-:W2:Y:S01]  /*6630*/  MUFU.TANH R215, R25 ;  /* 0x0000001900d77308 */ /* 0x000ea20000002400 */
[----:B---3--:R-:W-:Y:S01]  /*6640*/  FMUL.FTZ R166, R34, UR23 ;  /* 0x0000001722a67c20 */ /* 0x008fe20008410000 */
[----:B------:R-:W-:Y:S04]  /*6650*/  FMNMX.FTZ R2, R213, R2, !PT ;  /* 0x00000002d5027209 */ /* 0x000fe80007810000 */
[----:B------:R-:W-:Y:S04]  /*6660*/  FMNMX.FTZ R2, R211, R2, !PT ;  /* 0x00000002d3027209 */ /* 0x000fe80007810000 */
[----:B------:R-:W3:Y:S01]  /*6670*/  MUFU.TANH R199, R30 ;  /* 0x0000001e00c77308 */ /* 0x000ee20000002400 */
[----:B-1----:R-:W-:Y:S09]  /*6680*/  FMNMX.FTZ R164, R206, R3, !PT ;  /* 0x00000003cea47209 */ /* 0x002ff20007810000 */
[----:B------:R-:W1:Y:S01]  /*6690*/  MUFU.TANH R197, R31 ;  /* 0x0000001f00c57308 */ /* 0x000e620000002400 */
[----:B--2---:R-:W-:Y:S04]  /*66a0*/  FMNMX.FTZ R164, R215, R164, !PT ;  /* 0x000000a4d7a47209 */ /* 0x004fe80007810000 */
[----:B------:R-:W-:Y:S05]  /*66b0*/  FMNMX.FTZ R164, R201, R164, !PT ;  /* 0x000000a4c9a47209 */ /* 0x000fea0007810000 */
[----:B------:R-:W2:Y:S01]  /*66c0*/  MUFU.TANH R195, R195 ;  /* 0x000000c300c37308 */ /* 0x000ea20000002400 */
[----:B---3--:R-:W-:Y:S02]  /*66d0*/  FMNMX.FTZ R2, R199, R2, !PT ;  /* 0x00000002c7027209 */ /* 0x008fe40007810000 */
[----:B------:R-:W-:Y:S07]  /*66e0*/  FMNMX.FTZ R164, R203, R164, !PT ;  /* 0x000000a4cba47209 */ /* 0x000fee0007810000 */
[----:B------:R-:W3:Y:S01]  /*66f0*/  MUFU.TANH R166, R166 ;  /* 0x000000a600a67308 */ /* 0x000ee20000002400 */
[----:B-1----:R-:W-:Y:S09]  /*6700*/  FMNMX.FTZ R3, R197, R2, !PT ;  /* 0x00000002c5037209 */ /* 0x002ff20007810000 */
[----:B------:R-:W1:Y:S01]  /*6710*/  MUFU.TANH R194, R33 ;  /* 0x0000002100c27308 */ /* 0x000e620000002400 */
[----:B--2---:R-:W-:Y:S09]  /*6720*/  FMNMX.FTZ R164, R195, R164, !PT ;  /* 0x000000a4c3a47209 */ /* 0x004ff20007810000 */
[----:B------:R2:W4:Y:S01]  /*6730*/  MUFU.TANH R165, R35 ;  /* 0x0000002300a57308 */ /* 0x0005220000002400 */
[----:B---3--:R-:W-:Y:S02]  /*6740*/  FMNMX.FTZ R2, R166, R3, !PT ;  /* 0x00000003a6027209 */ /* 0x008fe40007810000 */
[----:B-1----:R-:W-:Y:S01]  /*6750*/  FMNMX.FTZ R14, R194, R164, !PT ;  /* 0x000000a4c20e7209 */ /* 0x002fe20007810000 */
[----:B------:R-:W-:Y:S06]  /*6760*/  @P0 BRA `(.L_x_796) ;  /* 0xffffffe400f40947 */ /* 0x000fec000383ffff */
.L_x_795:
[----:B------:R-:W3:Y:S01]  /*6770*/  SHFL.BFLY PT, R3, R14, 0x2, 0x1f ;  /* 0x0c401f000e037f89 */ /* 0x000ee200000e0000 */
[----:B-1--4-:R-:W-:Y:S01]  /*6780*/  FMNMX.FTZ R7, R165, R2, !PT ;  /* 0x00000002a5077209 */ /* 0x012fe20007810000 */
[----:B------:R-:W-:Y:S06]  /*6790*/  UIADD3 UR26, UR26, -0x1, URZ ;  /* 0xffffffff1a1a7890 */ /* 0x000fec000fffe03f */
[----:B------:R-:W-:Y:S08]  /*67a0*/  LDSM.16.MT88.4 R20, [R234+0x10000] ;  /* 0x01000000ea14783b */ /* 0x000ff00000004200 */
[----:B------:R-:W1:Y:S08]  /*67b0*/  SHFL.BFLY PT, R2, R7, 0x2, 0x1f ;  /* 0x0c401f0007027f89 */ /* 0x000e7000000e0000 */
[----:B------:R-:W-:Y:S08]  /*67c0*/  LDSM.16.MT88.4 R28, [R233+0x10000] ;  /* 0x01000000e91c783b */ /* 0x000ff00000004200 */
[----:B------:R-:W-:Y:S01]  /*67d0*/  LDSM.16.MT88.4 R168, [R233+0x12800] ;  /* 0x01280000e9a8783b */ /* 0x000fe20000004200 */
[----:B---3--:R-:W-:Y:S07]  /*67e0*/  FMNMX.FTZ R11, R14, R3, !PT ;  /* 0x000000030e0b7209 */ /* 0x008fee0007810000 */
[----:B------:R-:W3:Y:S01]  /*67f0*/  SHFL.BFLY PT, R164, R11, 0x1, 0x1f ;  /* 0x0c201f000ba47f89 */ /* 0x000ee200000e0000 */
[----:B-1----:R-:W-:Y:S07]  /*6800*/  FMNMX.FTZ R4, R7, R2, !PT ;  /* 0x0000000207047209 */ /* 0x002fee0007810000 */
[----:B------:R-:W-:Y:S08]  /*6810*/  LDSM.16.MT88.4 R12, [R236+0x10000] ;  /* 0x01000000ec0c783b */ /* 0x000ff00000004200 */
[----:B------:R-:W1:Y:S01]  /*6820*/  SHFL.BFLY PT, R3, R4, 0x1, 0x1f ;  /* 0x0c201f0004037f89 */ /* 0x000e6200000e0000 */
[----:B---3--:R-:W-:Y:S04]  /*6830*/  FMNMX.FTZ R164, R11, R164, !PT ;  /* 0x000000a40ba47209 */ /* 0x008fe80007810000 */
[C---:B------:R-:W-:Y:S01]  /*6840*/  FSETP.NEU.FTZ.AND P1, PT, R164.reuse, -INF , PT ;  /* 0xff800000a400780b */ /* 0x040fe20003f3d000 */
[C---:B------:R-:W-:Y:S01]  /*6850*/  FMUL.FTZ R192, R164.reuse, UR4 ;  /* 0x00000004a4c07c20 */ /* 0x040fe20008410000 */
[----:B------:R-:W-:Y:S04]  /*6860*/  FADD.FTZ R2, -R164, R167 ;  /* 0x000000a7a4027221 */ /* 0x000fe80000010100 */
[----:B------:R-:W-:Y:S01]  /*6870*/  FSEL R192, R192, RZ, P1 ;  /* 0x000000ffc0c07208 */ /* 0x000fe20000800000 */
[----:B------:R-:W-:Y:S01]  /*6880*/  FMUL.FTZ R5, R2, UR4 ;  /* 0x0000000402057c20 */ /* 0x000fe20008410000 */
[----:B-1----:R-:W-:Y:S03]  /*6890*/  FMNMX.FTZ R3, R4, R3, !PT ;  /* 0x0000000304037209 */ /* 0x002fe60007810000 */
[--C-:B------:R-:W-:Y:S01]  /*68a0*/  FFMA.FTZ R191, R187, UR4, -R192.reuse ;  /* 0x00000004bbbf7c23 */ /* 0x100fe200080108c0 */
[----:B------:R-:W-:Y:S01]  /*68b0*/  FFMA.FTZ R188, R185, UR4, -R192 ;  /* 0x00000004b9bc7c23 */ /* 0x000fe200080108c0 */
[C---:B------:R-:W-:Y:S01]  /*68c0*/  FSETP.NEU.FTZ.AND P1, PT, R3.reuse, -INF , PT ;  /* 0xff8000000300780b */ /* 0x040fe20003f3d000 */
[C---:B------:R-:W-:Y:S01]  /*68d0*/  FMUL.FTZ R190, R3.reuse, UR4 ;  /* 0x0000000403be7c20 */ /* 0x040fe20008410000 */
[----:B------:R-:W-:Y:S01]  /*68e0*/  FADD.FTZ R0, -R3, R0 ;  /* 0x0000000003007221 */ /* 0x000fe20000010100 */
[--C-:B------:R-:W-:Y:S01]  /*68f0*/  FFMA.FTZ R187, R182, UR4, -R192.reuse ;  /* 0x00000004b6bb7c23 */ /* 0x100fe200080108c0 */
[--C-:B------:R-:W-:Y:S01]  /*6900*/  FFMA.FTZ R186, R178, UR4, -R192.reuse ;  /* 0x00000004b2ba7c23 */ /* 0x100fe200080108c0 */
[----:B------:R-:W1:Y:S01]  /*6910*/  MUFU.EX2 R2, R5 ;  /* 0x0000000500027308 */ /* 0x000e620000000800 */
[----:B------:R-:W-:Y:S01]  /*6920*/  FSEL R190, R190, RZ, P1 ;  /* 0x000000ffbebe7208 */ /* 0x000fe20000800000 */
[----:B------:R-:W-:Y:S01]  /*6930*/  FMUL.FTZ R6, R0, UR4 ;  /* 0x0000000400067c20 */ /* 0x000fe20008410000 */
[--C-:B------:R-:W-:Y:S01]  /*6940*/  FFMA.FTZ R193, R179, UR4, -R192.reuse ;  /* 0x00000004b3c17c23 */ /* 0x100fe200080108c0 */
[--C-:B------:R-:W-:Y:S01]  /*6950*/  FFMA.FTZ R196, R177, UR4, -R192.reuse ;  /* 0x00000004b1c47c23 */ /* 0x100fe200080108c0 */
[----:B------:R-:W-:Y:S01]  /*6960*/  FFMA.FTZ R200, R173, UR4, -R192 ;  /* 0x00000004adc87c23 */ /* 0x000fe200080108c0 */
[--C-:B------:R-:W-:Y:S01]  /*6970*/  FFMA.FTZ R189, R181, UR4, -R190.reuse ;  /* 0x00000004b5bd7c23 */ /* 0x100fe200080108be */
[--C-:B------:R-:W-:Y:S01]  /*6980*/  FFMA.FTZ R185, R183, UR4, -R190.reuse ;  /* 0x00000004b7b97c23 */ /* 0x100fe200080108be */
[--C-:B------:R-:W-:Y:S01]  /*6990*/  FFMA.FTZ R184, R10, UR4, -R190.reuse ;  /* 0x000000040ab87c23 */ /* 0x100fe200080108be */
[----:B------:R-:W-:Y:S01]  /*69a0*/  FFMA.FTZ R167, R9, UR4, -R190 ;  /* 0x0000000409a77c23 */ /* 0x000fe200080108be */
[----:B------:R-:W3:Y:S01]  /*69b0*/  MUFU.EX2 R0, R6 ;  /* 0x0000000600007308 */ /* 0x000ee20000000800 */
[----:B------:R-:W-:Y:S01]  /*69c0*/  LDSM.16.MT88.4 R172, [R236+0x14800] ;  /* 0x01480000ecac783b */ /* 0x000fe20000004200 */
[----:B------:R-:W-:Y:S01]  /*69d0*/  FFMA.FTZ R207, R207, UR4, -R192 ;  /* 0x00000004cfcf7c23 */ /* 0x000fe200080108c0 */
[--C-:B------:R-:W-:Y:S01]  /*69e0*/  FFMA.FTZ R202, R202, UR4, -R190.reuse ;  /* 0x00000004caca7c23 */ /* 0x100fe200080108be */
[----:B------:R-:W-:Y:S01]  /*69f0*/  FFMA.FTZ R209, R209, UR4, -R190 ;  /* 0x00000004d1d17c23 */ /* 0x000fe200080108be */
[----:B------:R-:W-:Y:S01]  /*6a00*/  FFMA.FTZ R215, R215, UR4, -R192 ;  /* 0x00000004d7d77c23 */ /* 0x000fe200080108c0 */
[--C-:B------:R-:W-:Y:S01]  /*6a10*/  FFMA.FTZ R211, R211, UR4, -R190.reuse ;  /* 0x00000004d3d37c23 */ /* 0x100fe200080108be */
[C---:B-1----:R-:W-:Y:S03]  /*6a20*/  FMUL.FTZ R4, R2.reuse, R160 ;  /* 0x000000a002047220 */ /* 0x042fe60000410000 */
[----:B------:R-:W-:Y:S01]  /*6a30*/  MUFU.EX2 R191, R191 ;  /* 0x000000bf00bf7308 */ /* 0x000fe20000000800 */
[C---:B------:R-:W-:Y:S01]  /*6a40*/  FMUL.FTZ R5, R2.reuse, R161 ;  /* 0x000000a102057220 */ /* 0x040fe20000410000 */
[C---:B------:R-:W-:Y:S01]  /*6a50*/  FMUL.FTZ R8, R2.reuse, R156 ;  /* 0x0000009c02087220 */ /* 0x040fe20000410000 */
[C---:B------:R-:W-:Y:S01]  /*6a60*/  FMUL.FTZ R9, R2.reuse, R157 ;  /* 0x0000009d02097220 */ /* 0x040fe20000410000 */
[C---:B------:R-:W-:Y:S01]  /*6a70*/  FMUL.FTZ R16, R2.reuse, R148 ;  /* 0x0000009402107220 */ /* 0x040fe20000410000 */
[C---:B------:R-:W-:Y:S01]  /*6a80*/  FMUL.FTZ R17, R2.reuse, R149 ;  /* 0x0000009502117220 */ /* 0x040fe20000410000 */
[C---:B------:R-:W-:Y:S01]  /*6a90*/  FMUL.FTZ R24, R2.reuse, R140 ;  /* 0x0000008c02187220 */ /* 0x040fe20000410000 */
[----:B------:R-:W-:Y:S03]  /*6aa0*/  FMUL.FTZ R25, R2, R141 ;  /* 0x0000008d02197220 */ /* 0x000fe60000410000 */
[----:B------:R-:W1:Y:S01]  /*6ab0*/  MUFU.EX2 R188, R188 ;  /* 0x000000bc00bc7308 */ /* 0x000e620000000800 */
[C---:B---3--:R-:W-:Y:S01]  /*6ac0*/  FMUL.FTZ R6, R0.reuse, R162 ;  /* 0x000000a200067220 */ /* 0x048fe20000410000 */
[C---:B------:R-:W-:Y:S01]  /*6ad0*/  FMUL.FTZ R7, R0.reuse, R163 ;  /* 0x000000a300077220 */ /* 0x040fe20000410000 */
[C---:B------:R-:W-:Y:S01]  /*6ae0*/  FMUL.FTZ R10, R0.reuse, R158 ;  /* 0x0000009e000a7220 */ /* 0x040fe20000410000 */
[C---:B------:R-:W-:Y:S01]  /*6af0*/  FMUL.FTZ R11, R0.reuse, R159 ;  /* 0x0000009f000b7220 */ /* 0x040fe20000410000 */
[C---:B------:R-:W-:Y:S01]  /*6b00*/  FMUL.FTZ R18, R0.reuse, R150 ;  /* 0x0000009600127220 */ /* 0x040fe20000410000 */
[C---:B------:R-:W-:Y:S01]  /*6b10*/  FMUL.FTZ R19, R0.reuse, R151 ;  /* 0x0000009700137220 */ /* 0x040fe20000410000 */
[----:B------:R-:W3:Y:S03]  /*6b20*/  LDSM.16.MT88.4 R156, [R232+0x10000] ;  /* 0x01000000e89c783b */ /* 0x000ee60000004200 */
[----:B------:R-:W-:Y:S01]  /*6b30*/  MUFU.EX2 R189, R189 ;  /* 0x000000bd00bd7308 */ /* 0x000fe20000000800 */
[C---:B------:R-:W-:Y:S01]  /*6b40*/  FMUL.FTZ R26, R0.reuse, R142 ;  /* 0x0000008e001a7220 */ /* 0x040fe20000410000 */
[----:B------:R-:W-:Y:S01]  /*6b50*/  FMUL.FTZ R27, R0, R143 ;  /* 0x0000008f001b7220 */ /* 0x000fe20000410000 */
[C---:B------:R-:W-:Y:S01]  /*6b60*/  FMUL.FTZ R32, R2.reuse, R132 ;  /* 0x0000008402207220 */ /* 0x040fe20000410000 */
[----:B------:R-:W-:Y:S01]  /*6b70*/  FMUL.FTZ R33, R2, R133 ;  /* 0x0000008502217220 */ /* 0x000fe20000410000 */
[C---:B------:R-:W-:Y:S01]  /*6b80*/  FMUL.FTZ R34, R0.reuse, R134 ;  /* 0x0000008600227220 */ /* 0x040fe20000410000 */
[----:B--2---:R-:W-:Y:S01]  /*6b90*/  FMUL.FTZ R35, R0, R135 ;  /* 0x0000008700237220 */ /* 0x004fe20000410000 */
[----:B------:R-:W2:Y:S03]  /*6ba0*/  LDSM.16.MT88.4 R148, [R236+0x12000] ;  /* 0x01200000ec94783b */ /* 0x000ea60000004200 */
[----:B------:R-:W4:Y:S01]  /*6bb0*/  MUFU.EX2 R185, R185 ;  /* 0x000000b900b97308 */ /* 0x000f220000000800 */
[----:B-1----:R-:W-:Y:S01]  /*6bc0*/  F2FP.F16.F32.PACK_AB R160, R188, R191 ;  /* 0x000000bfbca0723e */ /* 0x002fe200000000ff */
[C---:B------:R-:W-:Y:S01]  /*6bd0*/  FMUL.FTZ R36, R2.reuse, R36 ;  /* 0x0000002402247220 */ /* 0x040fe20000410000 */
[----:B------:R-:W-:Y:S01]  /*6be0*/  FMUL.FTZ R37, R2, R37 ;  /* 0x0000002502257220 */ /* 0x000fe20000410000 */
[C---:B------:R-:W-:Y:S01]  /*6bf0*/  FMUL.FTZ R38, R0.reuse, R38 ;  /* 0x0000002600267220 */ /* 0x040fe20000410000 */
[----:B------:R-:W-:Y:S01]  /*6c00*/  FMUL.FTZ R39, R0, R39 ;  /* 0x0000002700277220 */ /* 0x000fe20000410000 */
[C---:B------:R-:W-:Y:S01]  /*6c10*/  FMUL.FTZ R40, R2.reuse, R40 ;  /* 0x0000002802287220 */ /* 0x040fe20000410000 */
[----:B------:R-:W1:Y:S03]  /*6c20*/  LDSM.16.MT88.4 R140, [R234+0x12000] ;  /* 0x01200000ea8c783b */ /* 0x000e660000004200 */
[----:B------:R-:W-:Y:S01]  /*6c30*/  MUFU.EX2 R187, R187 ;  /* 0x000000bb00bb7308 */ /* 0x000fe20000000800 */
[----:B------:R-:W-:Y:S01]  /*6c40*/  FMUL.FTZ R41, R2, R41 ;  /* 0x0000002902297220 */ /* 0x000fe20000410000 */
[C---:B------:R-:W-:Y:S01]  /*6c50*/  FMUL.FTZ R42, R0.reuse, R42 ;  /* 0x0000002a002a7220 */ /* 0x040fe20000410000 */
[----:B------:R-:W-:Y:S01]  /*6c60*/  FMUL.FTZ R43, R0, R43 ;  /* 0x0000002b002b7220 */ /* 0x000fe20000410000 */
[C---:B------:R-:W-:Y:S01]  /*6c70*/  FMUL.FTZ R44, R2.reuse, R44 ;  /* 0x0000002c022c7220 */ /* 0x040fe20000410000 */
[----:B------:R-:W-:Y:S01]  /*6c80*/  FMUL.FTZ R45, R2, R45 ;  /* 0x0000002d022d7220 */ /* 0x000fe20000410000 */
[C---:B------:R-:W-:Y:S01]  /*6c90*/  FMUL.FTZ R46, R0.reuse, R46 ;  /* 0x0000002e002e7220 */ /* 0x040fe20000410000 */
[----:B------:R-:W5:Y:S03]  /*6ca0*/  LDSM.16.MT88.4 R132, [R233+0x12000] ;  /* 0x01200000e984783b */ /* 0x000f660000004200 */
[----:B------:R-:W3:Y:S01]  /*6cb0*/  MUFU.EX2 R186, R186 ;  /* 0x000000ba00ba7308 */ /* 0x000ee20000000800 */
[----:B----4-:R-:W-:Y:S01]  /*6cc0*/  F2FP.F16.F32.PACK_AB R161, R185, R189 ;  /* 0x000000bdb9a1723e */ /* 0x010fe200000000ff */
[----:B------:R-:W-:Y:S01]  /*6cd0*/  FMUL.FTZ R47, R0, R47 ;  /* 0x0000002f002f7220 */ /* 0x000fe20000410000 */
[C---:B------:R-:W-:Y:S01]  /*6ce0*/  FMUL.FTZ R48, R2.reuse, R48 ;  /* 0x0000003002307220 */ /* 0x040fe20000410000 */
[----:B------:R-:W-:Y:S01]  /*6cf0*/  FMUL.FTZ R49, R2, R49 ;  /* 0x0000003102317220 */ /* 0x000fe20000410000 */
[C---:B------:R-:W-:Y:S01]  /*6d00*/  FMUL.FTZ R50, R0.reuse, R50 ;  /* 0x0000003200327220 */ /* 0x040fe20000410000 */
[----:B------:R-:W-:Y:S01]  /*6d10*/  FMUL.FTZ R51, R0, R51 ;  /* 0x0000003300337220 */ /* 0x000fe20000410000 */
[----:B------:R-:W-:Y:S03]  /*6d20*/  LDSM.16.MT88.4 R176, [R234+0x14800] ;  /* 0x01480000eab0783b */ /* 0x000fe60000004200 */
[----:B------:R-:W-:Y:S01]  /*6d30*/  MUFU.EX2 R184, R184 ;  /* 0x000000b800b87308 */ /* 0x000fe20000000800 */
[C---:B------:R-:W-:Y:S01]  /*6d40*/  FMUL.FTZ R52, R2.reuse, R52 ;  /* 0x0000003402347220 */ /* 0x040fe20000410000 */
[----:B------:R-:W-:Y:S01]  /*6d50*/  FMUL.FTZ R53, R2, R53 ;  /* 0x0000003502357220 */ /* 0x000fe20000410000 */
[C---:B------:R-:W-:Y:S01]  /*6d60*/  FMUL.FTZ R54, R0.reuse, R54 ;  /* 0x0000003600367220 */ /* 0x040fe20000410000 */
[----:B------:R-:W-:Y:S01]  /*6d70*/  FMUL.FTZ R55, R0, R55 ;  /* 0x0000003700377220 */ /* 0x000fe20000410000 */
[C---:B------:R-:W-:Y:S01]  /*6d80*/  FMUL.FTZ R56, R2.reuse, R56 ;  /* 0x0000003802387220 */ /* 0x040fe20000410000 */
[----:B------:R-:W-:Y:S01]  /*6d90*/  FMUL.FTZ R57, R2, R57 ;  /* 0x0000003902397220 */ /* 0x000fe20000410000 */
[----:B------:R-:W-:Y:S03]  /*6da0*/  LDSM.16.MT88.4 R180, [R233+0x14800] ;  /* 0x01480000e9b4783b */ /* 0x000fe60000004200 */
[----:B------:R-:W4:Y:S01]  /*6db0*/  MUFU.EX2 R167, R167 ;  /* 0x000000a700a77308 */ /* 0x000f220000000800 */
        /* <DEDUP_REMOVED lines=17> */
[----:B------:R-:W-:Y:S01]  /*6ed0*/  FMUL.FTZ R73, R2, R73 ;  /* 0x0000004902497220 */ /* 0x000fe20000410000 */
[C---:B------:R-:W-:Y:S01]  /*6ee0*/  FMUL.FTZ R74, R0.reuse, R74 ;  /* 0x0000004a004a7220 */ /* 0x040fe20000410000 */
[----:B------:R-:W-:Y:S01]  /*6ef0*/  FMUL.FTZ R75, R0, R75 ;  /* 0x0000004b004b7220 */ /* 0x000fe20000410000 */
[C---:B------:R-:W-:Y:S01]  /*6f00*/  FMUL.FTZ R76, R2.reuse, R76 ;  /* 0x0000004c024c7220 */ /* 0x040fe20000410000 */
[----:B------:R-:W-:Y:S01]  /*6f10*/  FMUL.FTZ R77, R2, R77 ;  /* 0x0000004d024d7220 */ /* 0x000fe20000410000 */
[C---:B------:R-:W-:Y:S01]  /*6f20*/  FMUL.FTZ R78, R0.reuse, R78 ;  /* 0x0000004e004e7220 */ /* 0x040fe20000410000 */
[C---:B------:R-:W-:Y:S01]  /*6f30*/  HMMA.16816.F32 R4, R160.reuse, R12, R4 ;  /* 0x0000000ca004723c */ /* 0x040fe20000001804 */
[----:B------:R-:W-:Y:S04]  /*6f40*/  MUFU.EX2 R193, R193 ;  /* 0x000000c100c17308 */ /* 0x000fe80000000800 */
[----:B------:R-:W-:Y:S01]  /*6f50*/  FMUL.FTZ R79, R0, R79 ;  /* 0x0000004f004f7220 */ /* 0x000fe20000410000 */
[C---:B------:R-:W-:Y:S05]  /*6f60*/  HMMA.16816.F32 R8, R160.reuse, R14, R8 ;  /* 0x0000000ea008723c */ /* 0x040fea0000001808 */
[----:B------:R-:W3:Y:S01]  /*6f70*/  MUFU.EX2 R196, R196 ;  /* 0x000000c400c47308 */ /* 0x000ee20000000800 */
[C---:B------:R-:W-:Y:S01]  /*6f80*/  FMUL.FTZ R12, R2.reuse, R152 ;  /* 0x00000098020c7220 */ /* 0x040fe20000410000 */
[----:B------:R-:W-:Y:S01]  /*6f90*/  FMUL.FTZ R13, R2, R153 ;  /* 0x00000099020d7220 */ /* 0x000fe20000410000 */
[C---:B------:R-:W-:Y:S03]  /*6fa0*/  FMUL.FTZ R14, R0.reuse, R154 ;  /* 0x0000009a000e7220 */ /* 0x040fe60000410000 */
[----:B------:R-:W-:Y:S02]  /*6fb0*/  FMUL.FTZ R15, R0, R155 ;  /* 0x0000009b000f7220 */ /* 0x000fe40000410000 */
[----:B------:R-:W-:Y:S01]  /*6fc0*/  LDSM.16.MT88.4 R152, [R236+0x12800] ;  /* 0x01280000ec98783b */ /* 0x000fe20000004200 */
[C---:B------:R-:W-:Y:S01]  /*6fd0*/  FMUL.FTZ R80, R2.reuse, R80 ;  /* 0x0000005002507220 */ /* 0x040fe20000410000 */
[----:B------:R-:W-:Y:S01]  /*6fe0*/  FMUL.FTZ R81, R2, R81 ;  /* 0x0000005102517220 */ /* 0x000fe20000410000 */
[C---:B------:R-:W-:Y:S01]  /*6ff0*/  FMUL.FTZ R82, R0.reuse, R82 ;  /* 0x0000005200527220 */ /* 0x040fe20000410000 */
[----:B------:R-:W-:Y:S01]  /*7000*/  FMUL.FTZ R83, R0, R83 ;  /* 0x0000005300537220 */ /* 0x000fe20000410000 */
[C---:B------:R-:W-:Y:S01]  /*7010*/  HMMA.16816.F32 R12, R160.reuse, R20, R12 ;  /* 0x00000014a00c723c */ /* 0x040fe2000000180c */
[----:B------:R-:W-:Y:S02]  /*7020*/  MUFU.EX2 R200, R200 ;  /* 0x000000c800c87308 */ /* 0x000fe40000000800 */
[C---:B------:R-:W-:Y:S01]  /*7030*/  FMUL.FTZ R84, R2.reuse, R84 ;  /* 0x0000005402547220 */ /* 0x040fe20000410000 */
[----:B------:R-:W-:Y:S01]  /*7040*/  FMUL.FTZ R85, R2, R85 ;  /* 0x0000005502557220 */ /* 0x000fe20000410000 */
[----:B------:R-:W-:Y:S01]  /*7050*/  FMUL.FTZ R86, R0, R86 ;  /* 0x0000005600567220 */ /* 0x000fe20000410000 */
[C---:B------:R-:W-:Y:S05]  /*7060*/  HMMA.16816.F32 R16, R160.reuse, R22, R16 ;  /* 0x00000016a010723c */ /* 0x040fea0000001810 */
[----:B------:R-:W-:Y:S01]  /*7070*/  MUFU.EX2 R207, R207 ;  /* 0x000000cf00cf7308 */ /* 0x000fe20000000800 */
[C---:B------:R-:W-:Y:S01]  /*7080*/  FMUL.FTZ R21, R2.reuse, R145 ;  /* 0x0000009102157220 */ /* 0x040fe20000410000 */
[----:B------:R-:W-:Y:S01]  /*7090*/  FMUL.FTZ R20, R2, R144 ;  /* 0x0000009002147220 */ /* 0x000fe20000410000 */
[C---:B------:R-:W-:Y:S03]  /*70a0*/  FMUL.FTZ R22, R0.reuse, R146 ;  /* 0x0000009200167220 */ /* 0x040fe60000410000 */
[C---:B------:R-:W-:Y:S01]  /*70b0*/  FMUL.FTZ R23, R0.reuse, R147 ;  /* 0x0000009300177220 */ /* 0x040fe20000410000 */
[--C-:B------:R-:W-:Y:S01]  /*70c0*/  FFMA.FTZ R144, R205, UR4, -R190.reuse ;  /* 0x00000004cd907c23 */ /* 0x100fe200080108be */
[----:B------:R-:W-:Y:S01]  /*70d0*/  FMUL.FTZ R87, R0, R87 ;  /* 0x0000005700577220 */ /* 0x000fe20000410000 */
[C---:B------:R-:W-:Y:S01]  /*70e0*/  FMUL.FTZ R88, R2.reuse, R88 ;  /* 0x0000005802587220 */ /* 0x040fe20000410000 */
[----:B------:R-:W-:Y:S03]  /*70f0*/  FMUL.FTZ R89, R2, R89 ;  /* 0x0000005902597220 */ /* 0x000fe60000410000 */
[C---:B------:R-:W-:Y:S01]  /*7100*/  HMMA.16816.F32 R20, R160.reuse, R28, R20 ;  /* 0x0000001ca014723c */ /* 0x040fe20000001814 */
[----:B------:R-:W-:Y:S02]  /*7110*/  MUFU.EX2 R202, R202 ;  /* 0x000000ca00ca7308 */ /* 0x000fe40000000800 */
[C---:B------:R-:W-:Y:S01]  /*7120*/  FMUL.FTZ R90, R0.reuse, R90 ;  /* 0x0000005a005a7220 */ /* 0x040fe20000410000 */
[----:B------:R-:W-:Y:S01]  /*7130*/  FMUL.FTZ R91, R0, R91 ;  /* 0x0000005b005b7220 */ /* 0x000fe20000410000 */
[C---:B------:R-:W-:Y:S01]  /*7140*/  FMUL.FTZ R92, R2.reuse, R92 ;  /* 0x0000005c025c7220 */ /* 0x040fe20000410000 */
[C---:B------:R-:W-:Y:S05]  /*7150*/  HMMA.16816.F32 R24, R160.reuse, R30, R24 ;  /* 0x0000001ea018723c */ /* 0x040fea0000001818 */
[----:B------:R-:W-:Y:S01]  /*7160*/  MUFU.EX2 R209, R209 ;  /* 0x000000d100d17308 */ /* 0x000fe20000000800 */
[C---:B------:R-:W-:Y:S01]  /*7170*/  FMUL.FTZ R28, R2.reuse, R136 ;  /* 0x00000088021c7220 */ /* 0x040fe20000410000 */
[----:B------:R-:W-:Y:S01]  /*7180*/  FMUL.FTZ R29, R2, R137 ;  /* 0x00000089021d7220 */ /* 0x000fe20000410000 */
[C---:B------:R-:W-:Y:S03]  /*7190*/  FMUL.FTZ R30, R0.reuse, R138 ;  /* 0x0000008a001e7220 */ /* 0x040fe60000410000 */
[----:B------:R-:W-:Y:S02]  /*71a0*/  FMUL.FTZ R31, R0, R139 ;  /* 0x0000008b001f7220 */ /* 0x000fe40000410000 */
[----:B------:R-:W4:Y:S01]  /*71b0*/  LDSM.16.MT88.4 R136, [R232+0x12000] ;  /* 0x01200000e888783b */ /* 0x000f220000004200 */
[----:B------:R-:W-:Y:S01]  /*71c0*/  FMUL.FTZ R93, R2, R93 ;  /* 0x0000005d025d7220 */ /* 0x000fe20000410000 */
[C---:B------:R-:W-:Y:S01]  /*71d0*/  FMUL.FTZ R94, R0.reuse, R94 ;  /* 0x0000005e005e7220 */ /* 0x040fe20000410000 */
[----:B------:R-:W-:Y:S01]  /*71e0*/  FMUL.FTZ R95, R0, R95 ;  /* 0x0000005f005f7220 */ /* 0x000fe20000410000 */
[C---:B------:R-:W-:Y:S01]  /*71f0*/  FMUL.FTZ R96, R2.reuse, R96 ;  /* 0x0000006002607220 */ /* 0x040fe20000410000 */
[C---:B------:R-:W-:Y:S01]  /*7200*/  HMMA.16816.F32 R28, R160.reuse, R156, R28 ;  /* 0x0000009ca01c723c */ /* 0x040fe2000000181c */
[----:B------:R-:W-:Y:S02]  /*7210*/  MUFU.EX2 R215, R215 ;  /* 0x000000d700d77308 */ /* 0x000fe40000000800 */
[----:B------:R-:W-:Y:S01]  /*7220*/  FMUL.FTZ R97, R2, R97 ;  /* 0x0000006102617220 */ /* 0x000fe20000410000 */
[C---:B------:R-:W-:Y:S01]  /*7230*/  FMUL.FTZ R98, R0.reuse, R98 ;  /* 0x0000006200627220 */ /* 0x040fe20000410000 */
[----:B------:R-:W-:Y:S01]  /*7240*/  FMUL.FTZ R99, R0, R99 ;  /* 0x0000006300637220 */ /* 0x000fe20000410000 */
[C---:B------:R-:W-:Y:S01]  /*7250*/  HMMA.16816.F32 R32, R160.reuse, R158, R32 ;  /* 0x0000009ea020723c */ /* 0x040fe20000001820 */
[----:B------:R-:W-:Y:S04]  /*7260*/  LDSM.16.MT88.4 R156, [R234+0x12800] ;  /* 0x01280000ea9c783b */ /* 0x000fe80000004200 */
[----:B------:R-:W-:Y:S01]  /*7270*/  MUFU.EX2 R211, R211 ;  /* 0x000000d300d37308 */ /* 0x000fe20000000800 */
[C---:B------:R-:W-:Y:S01]  /*7280*/  FMUL.FTZ R100, R2.reuse, R100 ;  /* 0x0000006402647220 */ /* 0x040fe20000410000 */
[C---:B--2---:R-:W-:Y:S04]  /*7290*/  HMMA.16816.F32 R36, R160.reuse, R148, R36 ;  /* 0x00000094a024723c */ /* 0x044fe80000001824 */
[----:B------:R-:W-:Y:S02]  /*72a0*/  FMUL.FTZ R101, R2, R101 ;  /* 0x0000006502657220 */ /* 0x000fe40000410000 */
[C---:B------:R-:W-:Y:S01]  /*72b0*/  HMMA.16816.F32 R40, R160.reuse, R150, R40 ;  /* 0x00000096a028723c */ /* 0x040fe20000001828 */
[----:B------:R-:W-:Y:S04]  /*72c0*/  LDSM.16.MT88.4 R148, [R232+0x10800] ;  /* 0x01080000e894783b */ /* 0x000fe80000004200 */
[C---:B------:R-:W-:Y:S01]  /*72d0*/  FMUL.FTZ R102, R0.reuse, R102 ;  /* 0x0000006600667220 */ /* 0x040fe20000410000 */
[C---:B-1----:R-:W-:Y:S05]  /*72e0*/  HMMA.16816.F32 R44, R160.reuse, R140, R44 ;  /* 0x0000008ca02c723c */ /* 0x042fea000000182c */
[----:B------:R-:W-:Y:S01]  /*72f0*/  FMUL.FTZ R103, R0, R103 ;  /* 0x0000006700677220 */ /* 0x000fe20000410000 */
[C---:B------:R-:W-:Y:S01]  /*7300*/  HMMA.16816.F32 R48, R160.reuse, R142, R48 ;  /* 0x0000008ea030723c */ /* 0x040fe20000001830 */
[----:B------:R-:W1:Y:S04]  /*7310*/  LDSM.16.MT88.4 R140, [R236+0x14000] ;  /* 0x01400000ec8c783b */ /* 0x000e680000004200 */
[C---:B------:R-:W-:Y:S01]  /*7320*/  FMUL.FTZ R104, R2.reuse, R104 ;  /* 0x0000006802687220 */ /* 0x040fe20000410000 */
[C---:B-----5:R-:W-:Y:S05]  /*7330*/  HMMA.16816.F32 R52, R160.reuse, R132, R52 ;  /* 0x00000084a034723c */ /* 0x060fea0000001834 */
[----:B------:R-:W-:Y:S01]  /*7340*/  FMUL.FTZ R105, R2, R105 ;  /* 0x0000006902697220 */ /* 0x000fe20000410000 */
[C---:B------:R-:W-:Y:S01]  /*7350*/  HMMA.16816.F32 R56, R160.reuse, R134, R56 ;  /* 0x00000086a038723c */ /* 0x040fe20000001838 */
[----:B------:R-:W2:Y:S04]  /*7360*/  LDSM.16.MT88.4 R132, [R234+0x14000] ;  /* 0x01400000ea84783b */ /* 0x000ea80000004200 */
[C---:B------:R-:W-:Y:S01]  /*7370*/  FMUL.FTZ R106, R0.reuse, R106 ;  /* 0x0000006a006a7220 */ /* 0x040fe20000410000 */
[C---:B----4-:R-:W-:Y:S05]  /*7380*/  HMMA.16816.F32 R60, R160.reuse, R136, R60 ;  /* 0x00000088a03c723c */ /* 0x050fea000000183c */
[----:B------:R-:W-:Y:S01]  /*7390*/  FMUL.FTZ R107, R0, R107 ;  /* 0x0000006b006b7220 */ /* 0x000fe20000410000 */
[C---:B------:R-:W-:Y:S01]  /*73a0*/  HMMA.16816.F32 R64, R160.reuse, R138, R64 ;  /* 0x0000008aa040723c */ /* 0x040fe20000001840 */
[----:B------:R-:W4:Y:S04]  /*73b0*/  LDSM.16.MT88.4 R136, [R233+0x14000] ;  /* 0x01400000e988783b */ /* 0x000f280000004200 */
        /* <DEDUP_REMOVED lines=8> */
[----:B------:R-:W-:Y:S01]  /*7440*/  FFMA.FTZ R205, R198, UR4, -R190 ;  /* 0x00000004c6cd7c23 */ /* 0x000fe200080108be */
[C---:B------:R-:W-:Y:S01]  /*7450*/  FMUL.FTZ R116, R2.reuse, R116 ;  /* 0x0000007402747220 */ /* 0x040fe20000410000 */
[C---:B-1----:R-:W-:Y:S01]  /*7460*/  HMMA.16816.F32 R68, R160.reuse, R140, R68 ;  /* 0x0000008ca044723c */ /* 0x042fe20000001844 */
[----:B------:R1:W-:Y:S02]  /*7470*/  MUFU.EX2 R198, R144 ;  /* 0x0000009000c67308 */ /* 0x0003e40000000800 */
[----:B------:R-:W-:Y:S01]  /*7480*/  FMUL.FTZ R117, R2, R117 ;  /* 0x0000007502757220 */ /* 0x000fe20000410000 */
[C---:B------:R-:W-:Y:S01]  /*7490*/  FMUL.FTZ R118, R0.reuse, R118 ;  /* 0x0000007600767220 */ /* 0x040fe20000410000 */
[----:B------:R-:W-:Y:S01]  /*74a0*/  FMUL.FTZ R119, R0, R119 ;  /* 0x0000007700777220 */ /* 0x000fe20000410000 */
[C---:B------:R-:W-:Y:S01]  /*74b0*/  HMMA.16816.F32 R72, R160.reuse, R142, R72 ;  /* 0x0000008ea048723c */ /* 0x040fe20000001848 */
[----:B------:R-:W5:Y:S04]  /*74c0*/  LDSM.16.MT88.4 R140, [R232+0x14000] ;  /* 0x01400000e88c783b */ /* 0x000f680000004200 */
[----:B------:R-:W3:Y:S01]  /*74d0*/  MUFU.EX2 R205, R205 ;  /* 0x000000cd00cd7308 */ /* 0x000ee20000000800 */
[C---:B------:R-:W-:Y:S01]  /*74e0*/  FMUL.FTZ R120, R2.reuse, R120 ;  /* 0x0000007802787220 */ /* 0x040fe20000410000 */
[C---:B--2---:R-:W-:Y:S04]  /*74f0*/  HMMA.16816.F32 R76, R160.reuse, R132, R76 ;  /* 0x00000084a04c723c */ /* 0x044fe8000000184c */
[----:B------:R-:W-:Y:S02]  /*7500*/  FMUL.FTZ R121, R2, R121 ;  /* 0x0000007902797220 */ /* 0x000fe40000410000 */
[C---:B------:R-:W-:Y:S01]  /*7510*/  HMMA.16816.F32 R80, R160.reuse, R134, R80 ;  /* 0x00000086a050723c */ /* 0x040fe20000001850 */
[----:B------:R-:W2:Y:S04]  /*7520*/  LDSM.16.MT88.4 R132, [R236+0x16000] ;  /* 0x01600000ec84783b */ /* 0x000ea80000004200 */
[C---:B------:R-:W-:Y:S01]  /*7530*/  FMUL.FTZ R122, R0.reuse, R122 ;  /* 0x0000007a007a7220 */ /* 0x040fe20000410000 */
[C---:B----4-:R-:W-:Y:S03]  /*7540*/  HMMA.16816.F32 R84, R160.reuse, R136, R84 ;  /* 0x00000088a054723c */ /* 0x050fe60000001854 */
[----:B-1----:R-:W-:Y:S02]  /*7550*/  LDSM.16.MT88.4 R144, [R234+0x10800] ;  /* 0x01080000ea90783b */ /* 0x002fe40000004200 */
[----:B------:R-:W-:Y:S01]  /*7560*/  FMUL.FTZ R123, R0, R123 ;  /* 0x0000007b007b7220 */ /* 0x000fe20000410000 */
[C---:B------:R-:W-:Y:S05]  /*7570*/  HMMA.16816.F32 R88, R160.reuse, R138, R88 ;  /* 0x0000008aa058723c */ /* 0x040fea0000001858 */
[----:B------:R-:W1:Y:S01]  /*7580*/  LDSM.16.MT88.4 R136, [R234+0x16000] ;  /* 0x01600000ea88783b */ /* 0x000e620000004200 */
        /* <DEDUP_REMOVED lines=8> */
[--C-:B------:R-:W-:Y:S01]  /*7610*/  FFMA.FTZ R201, R201, UR4, -R192.reuse ;  /* 0x00000004c9c97c23 */ /* 0x100fe200080108c0 */
[C---:B-----5:R-:W-:Y:S03]  /*7620*/  HMMA.16816.F32 R92, R160.reuse, R140, R92 ;  /* 0x0000008ca05c723c */ /* 0x060fe6000000185c */
[----:B------:R-:W-:Y:S01]  /*7630*/  FFMA.FTZ R195, R195, UR4, -R192 ;  /* 0x00000004c3c37c23 */ /* 0x000fe200080108c0 */
[--C-:B------:R-:W-:Y:S01]  /*7640*/  FFMA.FTZ R199, R199, UR4, -R190.reuse ;  /* 0x00000004c7c77c23 */ /* 0x100fe200080108be */
[----:B------:R-:W-:Y:S01]  /*7650*/  MUFU.EX2 R201, R201 ;  /* 0x000000c900c97308 */ /* 0x000fe20000000800 */
[C---:B------:R-:W-:Y:S01]  /*7660*/  HMMA.16816.F32 R96, R160.reuse, R142, R96 ;  /* 0x0000008ea060723c */ /* 0x040fe20000001860 */
[----:B------:R-:W4:Y:S04]  /*7670*/  LDSM.16.MT88.4 R140, [R233+0x16000] ;  /* 0x01600000e98c783b */ /* 0x000f280000004200 */
[----:B------:R-:W-:Y:S01]  /*7680*/  FFMA.FTZ R166, R166, UR4, -R190 ;  /* 0x00000004a6a67c23 */ /* 0x000fe200080108be */
[C---:B--2---:R-:W-:Y:S03]  /*7690*/  HMMA.16816.F32 R100, R160.reuse, R132, R100 ;  /* 0x00000084a064723c */ /* 0x044fe60000001864 */
[----:B------:R-:W-:Y:S02]  /*76a0*/  MUFU.EX2 R199, R199 ;  /* 0x000000c700c77308 */ /* 0x000fe40000000800 */
[----:B------:R-:W-:Y:S01]  /*76b0*/  FFMA.FTZ R191, R2, R252, R191 ;  /* 0x000000fc02bf7223 */ /* 0x000fe200000100bf */
[C---:B------:R-:W-:Y:S01]  /*76c0*/  HMMA.16816.F32 R104, R160.reuse, R134, R104 ;  /* 0x00000086a068723c */ /* 0x040fe20000001868 */
[----:B------:R-:W2:Y:S06]  /*76d0*/  LDSM.16.MT88.4 R132, [R232+0x16000] ;  /* 0x01600000e884783b */ /* 0x000eac0000004200 */
[----:B------:R-:W-:Y:S01]  /*76e0*/  MUFU.EX2 R195, R195 ;  /* 0x000000c300c37308 */ /* 0x000fe20000000800 */
[----:B------:R-:W-:Y:S03]  /*76f0*/  FFMA.FTZ R189, R0, R245, R189 ;  /* 0x000000f500bd7223 */ /* 0x000fe600000100bd */
[----:B------:R-:W-:Y:S01]  /*7700*/  MOV R0, R3 ;  /* 0x0000000300007202 */ /* 0x000fe20000000f00 */
[----:B------:R-:W-:Y:S01]  /*7710*/  FADD.FTZ R188, R188, R191 ;  /* 0x000000bfbcbc7221 */ /* 0x000fe20000010000 */
[C---:B-1----:R-:W-:Y:S04]  /*7720*/  HMMA.16816.F32 R108, R160.reuse, R136, R108 ;  /* 0x00000088a06c723c */ /* 0x042fe8000000186c */
[----:B------:R-:W-:Y:S01]  /*7730*/  MUFU.EX2 R166, R166 ;  /* 0x000000a600a67308 */ /* 0x000fe20000000800 */
[----:B------:R-:W-:Y:S01]  /*7740*/  FADD.FTZ R189, R185, R189 ;  /* 0x000000bdb9bd7221 */ /* 0x000fe20000010000 */
[----:B------:R-:W-:Y:S01]  /*7750*/  FADD.FTZ R187, R187, R188 ;  /* 0x000000bcbbbb7221 */ /* 0x000fe20000010000 */
[C---:B------:R-:W-:Y:S01]  /*7760*/  HMMA.16816.F32 R112, R160.reuse, R138, R112 ;  /* 0x0000008aa070723c */ /* 0x040fe20000001870 */
[----:B------:R-:W1:Y:S03]  /*7770*/  LDSM.16.MT88.4 R136, [R236+0x10800] ;  /* 0x01080000ec88783b */ /* 0x000e660000004200 */
[----:B------:R-:W-:Y:S01]  /*7780*/  FADD.FTZ R184, R184, R189 ;  /* 0x000000bdb8b87221 */ /* 0x000fe20000010000 */
[----:B------:R-:W-:Y:S03]  /*7790*/  FADD.FTZ R186, R186, R187 ;  /* 0x000000bbbaba7221 */ /* 0x000fe60000010000 */
[----:B------:R-:W-:Y:S01]  /*77a0*/  FADD.FTZ R167, R167, R184 ;  /* 0x000000b8a7a77221 */ /* 0x000fe20000010000 */
[C---:B----4-:R-:W-:Y:S06]  /*77b0*/  HMMA.16816.F32 R116, R160.reuse, R140, R116 ;  /* 0x0000008ca074723c */ /* 0x050fec0000001874 */
[C---:B------:R-:W-:Y:S01]  /*77c0*/  HMMA.16816.F32 R120, R160.reuse, R142, R120 ;  /* 0x0000008ea078723c */ /* 0x040fe20000001878 */
[----:B------:R-:W4:Y:S05]  /*77d0*/  LDSM.16.MT88.4 R140, [R233+0x10800] ;  /* 0x01080000e98c783b */ /* 0x000f2a0000004200 */
[C---:B--2---:R-:W-:Y:S06]  /*77e0*/  HMMA.16816.F32 R124, R160.reuse, R132, R124 ;  /* 0x00000084a07c723c */ /* 0x044fec000000187c */
[----:B------:R-:W-:Y:S01]  /*77f0*/  HMMA.16816.F32 R128, R160, R134, R128 ;  /* 0x00000086a080723c */ /* 0x000fe20000001880 */
[----:B------:R-:W2:Y:S04]  /*7800*/  LDSM.16.MT88.4 R160, [R232+0x12800] ;  /* 0x01280000e8a0783b */ /* 0x000ea80000004200 */
[----:B---3--:R-:W-:Y:S01]  /*7810*/  F2FP.F16.F32.PACK_AB R132, R196, R193 ;  /* 0x000000c1c484723e */ /* 0x008fe200000000ff */
[----:B------:R-:W-:Y:S01]  /*7820*/  FADD.FTZ R193, R193, R186 ;  /* 0x000000bac1c17221 */ /* 0x000fe20000010000 */
[----:B------:R-:W-:Y:S01]  /*7830*/  F2FP.F16.F32.PACK_AB R133, R205, R198 ;  /* 0x000000c6cd85723e */ /* 0x000fe200000000ff */
[----:B------:R-:W-:Y:S03]  /*7840*/  FADD.FTZ R198, R198, R167 ;  /* 0x000000a7c6c67221 */ /* 0x000fe60000010000 */
[----:B------:R-:W-:Y:S01]  /*7850*/  F2FP.F16.F32.PACK_AB R134, R207, R200 ;  /* 0x000000c8cf86723e */ /* 0x000fe200000000ff */
[----:B------:R-:W-:Y:S01]  /*7860*/  FADD.FTZ R193, R196, R193 ;  /* 0x000000c1c4c17221 */ /* 0x000fe20000010000 */
[----:B------:R-:W-:Y:S01]  /*7870*/  F2FP.F16.F32.PACK_AB R135, R209, R202 ;  /* 0x000000cad187723e */ /* 0x000fe200000000ff */
[----:B------:R-:W-:Y:S01]  /*7880*/  FADD.FTZ R205, R205, R198 ;  /* 0x000000c6cdcd7221 */ /* 0x000fe20000010000 */
[----:B------:R-:W-:Y:S01]  /*7890*/  MOV R167, R164 ;  /* 0x000000a400a77202 */ /* 0x000fe20000000f00 */
[----:B------:R-:W-:Y:S02]  /*78a0*/  FADD.FTZ R200, R200, R193 ;  /* 0x000000c1c8c87221 */ /* 0x000fe40000010000 */
[----:B------:R-:W-:Y:S02]  /*78b0*/  FADD.FTZ R202, R202, R205 ;  /* 0x000000cdcaca7221 */ /* 0x000fe40000010000 */
[C---:B-1----:R-:W-:Y:S05]  /*78c0*/  HMMA.16816.F32 R4, R132.reuse, R136, R4 ;  /* 0x000000888404723c */ /* 0x042fea0000001804 */
[----:B------:R-:W-:Y:S01]  /*78d0*/  FADD.FTZ R207, R207, R200 ;  /* 0x000000c8cfcf7221 */ /* 0x000fe20000010000 */
[C---:B------:R-:W-:Y:S01]  /*78e0*/  HMMA.16816.F32 R8, R132.reuse, R138, R8 ;  /* 0x0000008a8408723c */ /* 0x040fe20000001808 */
[----:B------:R-:W1:Y:S04]  /*78f0*/  LDSM.16.MT88.4 R136, [R232+0x14800] ;  /* 0x01480000e888783b */ /* 0x000e680000004200 */
[----:B------:R-:W-:Y:S01]  /*7900*/  FADD.FTZ R209, R209, R202 ;  /* 0x000000cad1d17221 */ /* 0x000fe20000010000 */
[C---:B------:R-:W-:Y:S06]  /*7910*/  HMMA.16816.F32 R12, R132.reuse, R144, R12 ;  /* 0x00000090840c723c */ /* 0x040fec000000180c */
[C---:B------:R-:W-:Y:S01]  /*7920*/  HMMA.16816.F32 R16, R132.reuse, R146, R16 ;  /* 0x000000928410723c */ /* 0x040fe20000001810 */
[----:B------:R-:W-:Y:S05]  /*7930*/  LDSM.16.MT88.4 R144, [R234+0x16800] ;  /* 0x01680000ea90783b */ /* 0x000fea0000004200 */
[C---:B----4-:R-:W-:Y:S06]  /*7940*/  HMMA.16816.F32 R20, R132.reuse, R140, R20 ;  /* 0x0000008c8414723c */ /* 0x050fec0000001814 */
[C---:B------:R-:W-:Y:S01]  /*7950*/  HMMA.16816.F32 R24, R132.reuse, R142, R24 ;  /* 0x0000008e8418723c */ /* 0x040fe20000001818 */
[----:B------:R-:W3:Y:S05]  /*7960*/  LDSM.16.MT88.4 R140, [R236+0x16800] ;  /* 0x01680000ec8c783b */ /* 0x000eea0000004200 */
        /* <DEDUP_REMOVED lines=22> */
[C---:B------:R-:W-:Y:S05]  /*7ad0*/  HMMA.16816.F32 R88, R132.reuse, R182, R88 ;  /* 0x000000b68458723c */ /* 0x040fea0000001858 */
[--C-:B------:R-:W-:Y:S01]  /*7ae0*/  FFMA.FTZ R181, R204, UR4, -R192.reuse ;  /* 0x00000004ccb57c23 */ /* 0x100fe200080108c0 */
[C---:B-1----:R-:W-:Y:S05]  /*7af0*/  HMMA.16816.F32 R92, R132.reuse, R136, R92 ;  /* 0x00000088845c723c */ /* 0x042fea000000185c */
[----:B------:R-:W-:Y:S01]  /*7b00*/  MUFU.EX2 R181, R181 ;  /* 0x000000b500b57308 */ /* 0x000fe20000000800 */
[C---:B------:R-:W-:Y:S01]  /*7b10*/  HMMA.16816.F32 R96, R132.reuse, R138, R96 ;  /* 0x0000008a8460723c */ /* 0x040fe20000001860 */
[----:B------:R-:W1:Y:S04]  /*7b20*/  LDSM.16.MT88.4 R136, [R232+0x16800] ;  /* 0x01680000e888783b */ /* 0x000e680000004200 */
[--C-:B------:R-:W-:Y:S01]  /*7b30*/  FFMA.FTZ R204, R206, UR4, -R192.reuse ;  /* 0x00000004cecc7c23 */ /* 0x100fe200080108c0 */
[C---:B---3--:R-:W-:Y:S05]  /*7b40*/  HMMA.16816.F32 R100, R132.reuse, R140, R100 ;  /* 0x0000008c8464723c */ /* 0x048fea0000001864 */
[----:B------:R-:W-:Y:S01]  /*7b50*/  MUFU.EX2 R204, R204 ;  /* 0x000000cc00cc7308 */ /* 0x000fe20000000800 */
[C---:B------:R-:W-:Y:S05]  /*7b60*/  HMMA.16816.F32 R104, R132.reuse, R142, R104 ;  /* 0x0000008e8468723c */ /* 0x040fea0000001868 */
[----:B------:R-:W-:Y:S01]  /*7b70*/  FFMA.FTZ R180, R208, UR4, -R192 ;  /* 0x00000004d0b47c23 */ /* 0x000fe200080108c0 */
[C---:B------:R-:W-:Y:S05]  /*7b80*/  HMMA.16816.F32 R108, R132.reuse, R144, R108 ;  /* 0x00000090846c723c */ /* 0x040fea000000186c */
[----:B------:R-:W2:Y:S01]  /*7b90*/  MUFU.EX2 R180, R180 ;  /* 0x000000b400b47308 */ /* 0x000ea20000000800 */
[C---:B------:R-:W-:Y:S01]  /*7ba0*/  HMMA.16816.F32 R112, R132.reuse, R146, R112 ;  /* 0x000000928470723c */ /* 0x040fe20000001870 */
[----:B------:R-:W3:Y:S04]  /*7bb0*/  LDSM.16.MT88.4 R144, [R234+0x11000] ;  /* 0x01100000ea90783b */ /* 0x000ee80000004200 */
[--C-:B------:R-:W-:Y:S01]  /*7bc0*/  FFMA.FTZ R182, R214, UR4, -R190.reuse ;  /* 0x00000004d6b67c23 */ /* 0x100fe200080108be */
[C---:B----4-:R-:W-:Y:S05]  /*7bd0*/  HMMA.16816.F32 R116, R132.reuse, R148, R116 ;  /* 0x000000948474723c */ /* 0x050fea0000001874 */
[--C-:B------:R-:W-:Y:S01]  /*7be0*/  FFMA.FTZ R183, R210, UR4, -R190.reuse ;  /* 0x00000004d2b77c23 */ /* 0x100fe200080108be */
[C---:B------:R-:W-:Y:S01]  /*7bf0*/  HMMA.16816.F32 R120, R132.reuse, R150, R120 ;  /* 0x000000968478723c */ /* 0x040fe20000001878 */
[----:B------:R-:W-:Y:S01]  /*7c00*/  MUFU.EX2 R182, R182 ;  /* 0x000000b600b67308 */ /* 0x000fe20000000800 */
[----:B------:R-:W4:Y:S03]  /*7c10*/  LDSM.16.MT88.4 R148, [R236+0x13000] ;  /* 0x01300000ec94783b */ /* 0x000f260000004200 */
[----:B------:R-:W-:Y:S01]  /*7c20*/  FFMA.FTZ R206, R213, UR4, -R190 ;  /* 0x00000004d5ce7c23 */ /* 0x000fe200080108be */
[C---:B-1----:R-:W-:Y:S05]  /*7c30*/  HMMA.16816.F32 R124, R132.reuse, R136, R124 ;  /* 0x00000088847c723c */ /* 0x042fea000000187c */
[----:B------:R-:W1:Y:S01]  /*7c40*/  MUFU.EX2 R183, R183 ;  /* 0x000000b700b77308 */ /* 0x000e620000000800 */
[----:B--2---:R-:W-:Y:S01]  /*7c50*/  F2FP.F16.F32.PACK_AB R140, R181, R180 ;  /* 0x000000b4b58c723e */ /* 0x004fe200000000ff */
[----:B------:R-:W-:Y:S01]  /*7c60*/  HMMA.16816.F32 R128, R132, R138, R128 ;  /* 0x0000008a8480723c */ /* 0x000fe20000001880 */
[----:B------:R-:W2:Y:S07]  /*7c70*/  LDSM.16.MT88.4 R132, [R236+0x15000] ;  /* 0x01500000ec84783b */ /* 0x000eae0000004200 */
[----:B------:R-:W5:Y:S03]  /*7c80*/  MUFU.EX2 R206, R206 ;  /* 0x000000ce00ce7308 */ /* 0x000f660000000800 */
[----:B------:R-:W-:Y:S01]  /*7c90*/  F2FP.F16.F32.PACK_AB R142, R215, R204 ;  /* 0x000000ccd78e723e */ /* 0x000fe200000000ff */
[----:B------:R-:W-:Y:S01]  /*7ca0*/  FFMA.FTZ R208, R203, UR4, -R192 ;  /* 0x00000004cbd07c23 */ /* 0x000fe200080108c0 */
[----:B------:R-:W-:Y:S01]  /*7cb0*/  FFMA.FTZ R210, R197, UR4, -R190 ;  /* 0x00000004c5d27c23 */ /* 0x000fe200080108be */
[----:B------:R-:W2:Y:S01]  /*7cc0*/  LDSM.16.MT88.4 R136, [R234+0x15000] ;  /* 0x01500000ea88783b */ /* 0x000ea20000004200 */
[----:B------:R-:W-:Y:S01]  /*7cd0*/  FFMA.FTZ R192, R194, UR4, -R192 ;  /* 0x00000004c2c07c23 */ /* 0x000fe200080108c0 */
[----:B------:R-:W-:Y:S02]  /*7ce0*/  FFMA.FTZ R190, R165, UR4, -R190 ;  /* 0x00000004a5be7c23 */ /* 0x000fe400080108be */
[----:B------:R-:W2:Y:S01]  /*7cf0*/  MUFU.EX2 R208, R208 ;  /* 0x000000d000d07308 */ /* 0x000ea20000000800 */
[----:B-1----:R-:W-:Y:S01]  /*7d00*/  F2FP.F16.F32.PACK_AB R141, R183, R182 ;  /* 0x000000b6b78d723e */ /* 0x002fe200000000ff */
[----:B------:R-:W-:Y:S01]  /*7d10*/  FADD.FTZ R180, R180, R207 ;  /* 0x000000cfb4b47221 */ /* 0x000fe20000010000 */
[----:B------:R-:W-:Y:S03]  /*7d20*/  FADD.FTZ R182, R182, R209 ;  /* 0x000000d1b6b67221 */ /* 0x000fe60000010000 */
[----:B------:R-:W-:Y:S01]  /*7d30*/  FADD.FTZ R181, R181, R180 ;  /* 0x000000b4b5b57221 */ /* 0x000fe20000010000 */
[----:B------:R-:W-:Y:S03]  /*7d40*/  FADD.FTZ R183, R183, R182 ;  /* 0x000000b6b7b77221 */ /* 0x000fe60000010000 */
[----:B------:R-:W1:Y:S01]  /*7d50*/  MUFU.EX2 R210, R210 ;  /* 0x000000d200d27308 */ /* 0x000e620000000800 */
[----:B-----5:R-:W-:Y:S01]  /*7d60*/  F2FP.F16.F32.PACK_AB R143, R211, R206 ;  /* 0x000000ced38f723e */ /* 0x020fe200000000ff */
[----:B------:R-:W-:Y:S01]  /*7d70*/  FADD.FTZ R204, R204, R181 ;  /* 0x000000b5cccc7221 */ /* 0x000fe20000010000 */
[----:B------:R-:W-:Y:S03]  /*7d80*/  FADD.FTZ R206, R206, R183 ;  /* 0x000000b7cece7221 */ /* 0x000fe60000010000 */
[----:B------:R-:W-:Y:S01]  /*7d90*/  FADD.FTZ R204, R215, R204 ;  /* 0x000000ccd7cc7221 */ /* 0x000fe20000010000 */
[----:B------:R-:W-:Y:S01]  /*7da0*/  FADD.FTZ R206, R211, R206 ;  /* 0x000000ced3ce7221 */ /* 0x000fe20000010000 */
[C---:B------:R-:W-:Y:S02]  /*7db0*/  HMMA.16816.F32 R4, R140.reuse, R152, R4 ;  /* 0x000000988c04723c */ /* 0x040fe40000001804 */
[----:B------:R-:W5:Y:S04]  /*7dc0*/  MUFU.EX2 R192, R192 ;  /* 0x000000c000c07308 */ /* 0x000f680000000800 */
[C---:B------:R-:W-:Y:S01]  /*7dd0*/  HMMA.16816.F32 R8, R140.reuse, R154, R8 ;  /* 0x0000009a8c08723c */ /* 0x040fe20000001808 */
[----:B------:R-:W-:Y:S05]  /*7de0*/  LDSM.16.MT88.4 R152, [R236+0x17000] ;  /* 0x01700000ec98783b */ /* 0x000fea0000004200 */
[----:B------:R-:W5:Y:S01]  /*7df0*/  MUFU.EX2 R165, R190 ;  /* 0x000000be00a57308 */ /* 0x000f620000000800 */
[C---:B---3--:R-:W-:Y:S06]  /*7e00*/  HMMA.16816.F32 R12, R140.reuse, R144, R12 ;  /* 0x000000908c0c723c */ /* 0x048fec000000180c */
[C---:B------:R-:W-:Y:S01]  /*7e10*/  HMMA.16816.F32 R16, R140.reuse, R146, R16 ;  /* 0x000000928c10723c */ /* 0x040fe20000001810 */
[----:B------:R-:W3:Y:S05]  /*7e20*/  LDSM.16.MT88.4 R144, [R233+0x15000] ;  /* 0x01500000e990783b */ /* 0x000eea0000004200 */
[C---:B------:R-:W-:Y:S06]  /*7e30*/  HMMA.16816.F32 R20, R140.reuse, R156, R20 ;  /* 0x0000009c8c14723c */ /* 0x040fec0000001814 */
[C---:B------:R-:W-:Y:S01]  /*7e40*/  HMMA.16816.F32 R24, R140.reuse, R158, R24 ;  /* 0x0000009e8c18723c */ /* 0x040fe20000001818 */
[----:B------:R-:W-:Y:S05]  /*7e50*/  LDSM.16.MT88.4 R156, [R236+0x11800] ;  /* 0x01180000ec9c783b */ /* 0x000fea0000004200 */
[C---:B------:R-:W-:Y:S06]  /*7e60*/  HMMA.16816.F32 R28, R140.reuse, R160, R28 ;  /* 0x000000a08c1c723c */ /* 0x040fec000000181c */
[C---:B------:R-:W-:Y:S06]  /*7e70*/  HMMA.16816.F32 R32, R140.reuse, R162, R32 ;  /* 0x000000a28c20723c */ /* 0x040fec0000001820 */
[C---:B----4-:R-:W-:Y:S06]  /*7e80*/  HMMA.16816.F32 R36, R140.reuse, R148, R36 ;  /* 0x000000948c24723c */ /* 0x050fec0000001824 */
[C---:B------:R-:W-:Y:S01]  /*7e90*/  HMMA.16816.F32 R40, R140.reuse, R150, R40 ;  /* 0x000000968c28723c */ /* 0x040fe20000001828 */
[----:B------:R-:W4:Y:S05]  /*7ea0*/  LDSM.16.MT88.4 R148, [R232+0x15000] ;  /* 0x01500000e894783b */ /* 0x000f2a0000004200 */
[C---:B------:R-:W-:Y:S06]  /*7eb0*/  HMMA.16816.F32 R44, R140.reuse, R168, R44 ;  /* 0x000000a88c2c723c */ /* 0x040fec000000182c */
[C---:B------:R-:W-:Y:S05]  /*7ec0*/  HMMA.16816.F32 R48, R140.reuse, R170, R48 ;  /* 0x000000aa8c30723c */ /* 0x040fea0000001830 */
[----:B--2---:R-:W-:Y:S01]  /*7ed0*/  F2FP.F16.F32.PACK_AB R168, R208, R201 ;  /* 0x000000c9d0a8723e */ /* 0x004fe200000000ff */
[C---:B------:R-:W-:Y:S05]  /*7ee0*/  HMMA.16816.F32 R52, R140.reuse, R172, R52 ;  /* 0x000000ac8c34723c */ /* 0x040fea0000001834 */
[----:B-1----:R-:W-:Y:S01]  /*7ef0*/  F2FP.F16.F32.PACK_AB R169, R210, R199 ;  /* 0x000000c7d2a9723e */ /* 0x002fe200000000ff */
[C---:B------:R-:W-:Y:S01]  /*7f00*/  HMMA.16816.F32 R56, R140.reuse, R174, R56 ;  /* 0x000000ae8c38723c */ /* 0x040fe20000001838 */
[----:B------:R-:W-:Y:S04]  /*7f10*/  LDSM.16.MT88.4 R172, [R232+0x11800] ;  /* 0x01180000e8ac783b */ /* 0x000fe80000004200 */
[----:B-----5:R-:W-:Y:S01]  /*7f20*/  F2FP.F16.F32.PACK_AB R170, R192, R195 ;  /* 0x000000c3c0aa723e */ /* 0x020fe200000000ff */
[C---:B------:R-:W-:Y:S05]  /*7f30*/  HMMA.16816.F32 R60, R140.reuse, R176, R60 ;  /* 0x000000b08c3c723c */ /* 0x040fea000000183c */
[----:B------:R-:W-:Y:S01]  /*7f40*/  F2FP.F16.F32.PACK_AB R171, R165, R166 ;  /* 0x000000a6a5ab723e */ /* 0x000fe200000000ff */
[C---:B------:R-:W-:Y:S01]  /*7f50*/  HMMA.16816.F32 R64, R140.reuse, R178, R64 ;  /* 0x000000b28c40723c */ /* 0x040fe20000001840 */
[----:B------:R-:W-:Y:S04]  /*7f60*/  LDSM.16.MT88.4 R176, [R236+0x13800] ;  /* 0x01380000ecb0783b */ /* 0x000fe80000004200 */
[----:B------:R-:W-:Y:S01]  /*7f70*/  FADD.FTZ R201, R201, R204 ;  /* 0x000000ccc9c97221 */ /* 0x000fe20000010000 */
[C---:B------:R-:W-:Y:S05]  /*7f80*/  HMMA.16816.F32 R68, R140.reuse, R132, R68 ;  /* 0x000000848c44723c */ /* 0x040fea0000001844 */
[----:B------:R-:W-:Y:S01]  /*7f90*/  FADD.FTZ R199, R199, R206 ;  /* 0x000000cec7c77221 */ /* 0x000fe20000010000 */
[C---:B------:R-:W-:Y:S01]  /*7fa0*/  HMMA.16816.F32 R72, R140.reuse, R134, R72 ;  /* 0x000000868c48723c */ /* 0x040fe20000001848 */
[----:B------:R-:W1:Y:S04]  /*7fb0*/  LDSM.16.MT88.4 R132, [R234+0x17000] ;  /* 0x01700000ea84783b */ /* 0x000e680000004200 */
[----:B------:R-:W-:Y:S01]  /*7fc0*/  FADD.FTZ R208, R208, R201 ;  /* 0x000000c9d0d07221 */ /* 0x000fe20000010000 */
[C---:B------:R-:W-:Y:S05]  /*7fd0*/  HMMA.16816.F32 R76, R140.reuse, R136, R76 ;  /* 0x000000888c4c723c */ /* 0x040fea000000184c */
[----:B------:R-:W-:Y:S01]  /*7fe0*/  FADD.FTZ R199, R210, R199 ;  /* 0x000000c7d2c77221 */ /* 0x000fe20000010000 */
[C---:B------:R-:W-:Y:S01]  /*7ff0*/  HMMA.16816.F32 R80, R140.reuse, R138, R80 ;  /* 0x0000008a8c50723c */ /* 0x040fe20000001850 */
[----:B------:R-:W2:Y:S04]  /*8000*/  LDSM.16.MT88.4 R136, [R233+0x17000] ;  /* 0x01700000e988783b */ /* 0x000ea80000004200 */
[----:B------:R-:W-:Y:S01]  /*8010*/  FADD.FTZ R195, R195, R208 ;  /* 0x000000d0c3c37221 */ /* 0x000fe20000010000 */
[C---:B---3--:R-:W-:Y:S05]  /*8020*/  HMMA.16816.F32 R84, R140.reuse, R144, R84 ;  /* 0x000000908c54723c */ /* 0x048fea0000001854 */
[----:B------:R-:W-:Y:S01]  /*8030*/  FADD.FTZ R166, R166, R199 ;  /* 0x000000c7a6a67221 */ /* 0x000fe20000010000 */
[C---:B------:R-:W-:Y:S01]  /*8040*/  HMMA.16816.F32 R88, R140.reuse, R146, R88 ;  /* 0x000000928c58723c */ /* 0x040fe20000001858 */
[----:B------:R-:W3:Y:S04]  /*8050*/  LDSM.16.MT88.4 R144, [R232+0x17000] ;  /* 0x01700000e890783b */ /* 0x000ee80000004200 */
[----:B------:R-:W-:Y:S01]  /*8060*/  FADD.FTZ R252, R192, R195 ;  /* 0x000000c3c0fc7221 */ /* 0x000fe20000010000 */
[C---:B----4-:R-:W-:Y:S05]  /*8070*/  HMMA.16816.F32 R92, R140.reuse, R148, R92 ;  /* 0x000000948c5c723c */ /* 0x050fea000000185c */
[----:B------:R-:W-:Y:S01]  /*8080*/  FADD.FTZ R245, R165, R166 ;  /* 0x000000a6a5f57221 */ /* 0x000fe20000010000 */
        /* <DEDUP_REMOVED lines=8> */
[C---:B------:R-:W-:Y:S06]  /*8110*/  HMMA.16816.F32 R120, R140.reuse, R138, R120 ;  /* 0x0000008a8c78723c */ /* 0x040fec0000001878 */
[C---:B---3--:R-:W-:Y:S06]  /*8120*/  HMMA.16816.F32 R124, R140.reuse, R144, R124 ;  /* 0x000000908c7c723c */ /* 0x048fec000000187c */
[----:B------:R-:W-:Y:S06]  /*8130*/  HMMA.16816.F32 R128, R140, R146, R128 ;  /* 0x000000928c80723c */ /* 0x000fec0000001880 */
[C---:B------:R-:W-:Y:S01]  /*8140*/  HMMA.16816.F32 R160, R168.reuse, R156, R4 ;  /* 0x0000009ca8a0723c */ /* 0x040fe20000001804 */
[----:B------:R-:W2:Y:S05]  /*8150*/  LDSM.16.MT88.4 R4, [R234+0x13800] ;  /* 0x01380000ea04783b */ /* 0x000eaa0000004200 */
[C---:B------:R-:W-:Y:S03]  /*8160*/  HMMA.16816.F32 R156, R168.reuse, R158, R8 ;  /* 0x0000009ea89c723c */ /* 0x040fe60000001808 */
[----:B------:R-:W3:Y:S03]  /*8170*/  LDSM.16.MT88.4 R8, [R233+0x13800] ;  /* 0x01380000e908783b */ /* 0x000ee60000004200 */
[C---:B----4-:R-:W-:Y:S05]  /*8180*/  HMMA.16816.F32 R152, R168.reuse, R148, R12 ;  /* 0x00000094a898723c */ /* 0x050fea000000180c */
[----:B------:R-:W4:Y:S01]  /*8190*/  LDSM.16.MT88.4 R12, [R232+0x13800] ;  /* 0x01380000e80c783b */ /* 0x000f220000004200 */
[C---:B------:R-:W-:Y:S06]  /*81a0*/  HMMA.16816.F32 R148, R168.reuse, R150, R16 ;  /* 0x00000096a894723c */ /* 0x040fec0000001810 */
[C---:B-1----:R-:W-:Y:S01]  /*81b0*/  HMMA.16816.F32 R144, R168.reuse, R132, R20 ;  /* 0x00000084a890723c */ /* 0x042fe20000001814 */
[----:B------:R-:W1:Y:S05]  /*81c0*/  LDSM.16.MT88.4 R16, [R236+0x15800] ;  /* 0x01580000ec10783b */ /* 0x000e6a0000004200 */
[C---:B------:R-:W-:Y:S03]  /*81d0*/  HMMA.16816.F32 R140, R168.reuse, R134, R24 ;  /* 0x00000086a88c723c */ /* 0x040fe60000001818 */
[----:B------:R-:W5:Y:S03]  /*81e0*/  LDSM.16.MT88.4 R20, [R234+0x15800] ;  /* 0x01580000ea14783b */ /* 0x000f660000004200 */
[C---:B------:R-:W-:Y:S05]  /*81f0*/  HMMA.16816.F32 R136, R168.reuse, R172, R28 ;  /* 0x000000aca888723c */ /* 0x040fea000000181c */
[----:B------:R-:W5:Y:S01]  /*8200*/  LDSM.16.MT88.4 R24, [R233+0x15800] ;  /* 0x01580000e918783b */ /* 0x000f620000004200 */
[C---:B------:R-:W-:Y:S06]  /*8210*/  HMMA.16816.F32 R132, R168.reuse, R174, R32 ;  /* 0x000000aea884723c */ /* 0x040fec0000001820 */
        /* <DEDUP_REMOVED lines=25> */
[C---:B-1----:R-:W-:Y:S06]  /*83b0*/  HMMA.16816.F32 R116, R168.reuse, R16, R116 ;  /* 0x00000010a874723c */ /* 0x042fec0000001874 */
[C---:B------:R-:W-:Y:S06]  /*83c0*/  HMMA.16816.F32 R120, R168.reuse, R18, R120 ;  /* 0x00000012a878723c */ /* 0x040fec0000001878 */
[C---:B-----5:R-:W-:Y:S06]  /*83d0*/  HMMA.16816.F32 R124, R168.reuse, R20, R124 ;  /* 0x00000014a87c723c */ /* 0x060fec000000187c */
[----:B------:R-:W-:Y:S01]  /*83e0*/  HMMA.16816.F32 R128, R168, R22, R128 ;  /* 0x00000016a880723c */ /* 0x000fe20000001880 */
[----:B------:R-:W-:Y:S11]  /*83f0*/  @!UPT UIADD3 URZ, URZ, URZ, URZ ;  /* 0x0000003f3f3ff290 */ /* 0x000ff6000fffe03f */
[----:B------:R-:W-:Y:S01]  /*8400*/  @!UPT UIADD3 URZ, URZ, URZ, URZ ;  /* 0x0000003f3f3ff290 */ /* 0x000fe2000fffe03f */
[----:B------:R-:W-:Y:S11]  /*8410*/  @P0 BRA `(.L_x_794) ;  /* 0xffffffcc00680947 */ /* 0x000ff6000383ffff */
.L_x_793:
        /* <DEDUP_REMOVED lines=17> */
[----:B------:R-:W-:Y:S02]  /*8530*/  LEA.HI R5, R5, R0, RZ, 0x3 ;  /* 0x0000000005057211 */ /* 0x000fe400078f18ff */
[----:B-----5:R-:W-:Y:S02]  /*8540*/  SHF.R.S32.HI R9, RZ, 0x1f, R2 ;  /* 0x0000001fff097819 */ /* 0x020fe40000011402 */
[----:B------:R-:W-:Y:S02]  /*8550*/  SHF.R.S32.HI R14, RZ, 0x3, R5 ;  /* 0x00000003ff0e7819 */ /* 0x000fe40000011405 */
[----:B------:R-:W-:Y:S02]  /*8560*/  LOP3.LUT R5, R5, 0xfffffff8, RZ, 0xc0, !PT ;  /* 0xfffffff805057812 */ /* 0x000fe400078ec0ff */
[----:B------:R-:W-:Y:S01]  /*8570*/  LEA.HI R6, R9, R2, RZ, 0x5 ;  /* 0x0000000209067211 */ /* 0x000fe200078f28ff */
[----:B-1----:R-:W-:Y:S01]  /*8580*/  FADD.FTZ R7, R4, R7 ;  /* 0x0000000704077221 */ /* 0x002fe20000010000 */
[----:B------:R-:W-:-:S02]  /*8590*/  IADD3 R4, R14, 0x10, RZ ;  /* 0x000000100e047810 */ /* 0x000fc40007ffe0ff */
[----:B------:R-:W-:Y:S01]  /*85a0*/  IADD3 R0, -R5, R0, RZ ;  /* 0x0000000005007210 */ /* 0x000fe20007ffe1ff */
[----:B--2---:R-:W-:Y:S01]  /*85b0*/  FADD.FTZ R8, R11, R8 ;  /* 0x000000080b087221 */ /* 0x004fe20000010000 */
[----:B------:R-:W-:Y:S02]  /*85c0*/  LEA.HI R11, R9, R2, RZ, 0x2 ;  /* 0x00000002090b7211 */ /* 0x000fe400078f10ff */
[----:B------:R-:W-:Y:S02]  /*85d0*/  ISETP.GE.AND P0, PT, R4, UR5, PT ;  /* 0x0000000504007c0c */ /* 0x000fe4000bf06270 */
[----:B------:R-:W-:Y:S02]  /*85e0*/  LOP3.LUT R17, R11, 0x3ffffffc, RZ, 0xc0, !PT ;  /* 0x3ffffffc0b117812 */ /* 0x000fe400078ec0ff */
[--C-:B------:R-:W-:Y:S02]  /*85f0*/  SHF.R.S32.HI R4, RZ, 0x2, R11.reuse ;  /* 0x00000002ff047819 */ /* 0x100fe4000001140b */
[----:B------:R-:W-:-:S02]  /*8600*/  SHF.R.S32.HI R11, RZ, 0x1f, R11 ;  /* 0x0000001fff0b7819 */ /* 0x000fc4000001140b */
[----:B------:R-:W-:Y:S02]  /*8610*/  FSETP.NE.FTZ.AND P4, PT, R8, RZ, PT ;  /* 0x000000ff0800720b */ /* 0x000fe40003f95000 */
[----:B------:R-:W-:Y:S02]  /*8620*/  FSETP.NE.FTZ.AND P3, PT, R7, RZ, PT ;  /* 0x000000ff0700720b */ /* 0x000fe40003f75000 */
[----:B------:R-:W-:Y:S02]  /*8630*/  LEA.HI R11, R11, R4, RZ, 0x3 ;  /* 0x000000040b0b7211 */ /* 0x000fe400078f18ff */
[----:B------:R-:W-:Y:S02]  /*8640*/  LOP3.LUT R9, R6, 0xffffffe0, RZ, 0xc0, !PT ;  /* 0xffffffe006097812 */ /* 0x000fe400078ec0ff */
[----:B------:R-:W-:Y:S02]  /*8650*/  LOP3.LUT R11, R11, 0xfffffff8, RZ, 0xc0, !PT ;  /* 0xfffffff80b0b7812 */ /* 0x000fe400078ec0ff */
[----:B------:R-:W-:-:S02]  /*8660*/  SHF.R.S32.HI R5, RZ, 0x5, R6 ;  /* 0x00000005ff057819 */ /* 0x000fc40000011406 */
[----:B------:R-:W-:Y:S01]  /*8670*/  IADD3 R11, R4, -R11, RZ ;  /* 0x8000000b040b7210 */ /* 0x000fe20007ffe0ff */
[----:B------:R-:W1:Y:S01]  /*8680*/  @P4 MUFU.RCP R12, R8 ;  /* 0x00000008000c4308 */ /* 0x000e620000001000 */
[-C--:B------:R-:W-:Y:S02]  /*8690*/  IADD3 R10, -R17, R2.reuse, RZ ;  /* 0x00000002110a7210 */ /* 0x080fe40007ffe1ff */
[C---:B------:R-:W-:Y:S02]  /*86a0*/  SHF.L.U32 R4, R11.reuse, 0x6, RZ ;  /* 0x000000060b047819 */ /* 0x040fe400000006ff */
[----:B------:R-:W-:Y:S02]  /*86b0*/  LOP3.LUT R6, R11, 0x1, RZ, 0xc0, !PT ;  /* 0x000000010b067812 */ /* 0x000fe400078ec0ff */
[----:B------:R-:W-:Y:S01]  /*86c0*/  LOP3.LUT R4, R4, 0x1c0, RZ, 0xc0, !PT ;  /* 0x000001c004047812 */ /* 0x000fe200078ec0ff */
[----:B------:R-:W2:Y:S01]  /*86d0*/  @P3 MUFU.RCP R13, R7 ;  /* 0x00000007000d3308 */ /* 0x000ea20000001000 */
[----:B------:R-:W-:-:S02]  /*86e0*/  IADD3 R2, -R9, R2, RZ ;  /* 0x0000000209027210 */ /* 0x000fc40007ffe1ff */
[----:B------:R-:W-:Y:S02]  /*86f0*/  LEA R10, R5, R10, 0x9 ;  /* 0x0000000a050a7211 */ /* 0x000fe400078e48ff */
[----:B------:R-:W-:Y:S02]  /*8700*/  LEA.HI R9, R4, R4, RZ, 0x1d ;  /* 0x0000000404097211 */ /* 0x000fe400078fe8ff */
[----:B------:R-:W-:Y:S02]  /*8710*/  ISETP.NE.U32.AND P5, PT, R6, 0x1, PT ;  /* 0x000000010600780c */ /* 0x000fe40003fa5070 */
[----:B------:R-:W-:Y:S01]  /*8720*/  LEA R9, R10, R9, 0x1 ;  /* 0x000000090a097211 */ /* 0x000fe200078e08ff */
[C---:B-1----:R-:W-:Y:S01]  /*8730*/  FMUL.FTZ R160, R12.reuse, R160 ;  /* 0x000000a00ca07220 */ /* 0x042fe20000410000 */
[----:B------:R-:W-:Y:S01]  /*8740*/  R2P PR, R11, 0x6 ;  /* 0x000000060b007804 */ /* 0x000fe20000000000 */
[C---:B------:R-:W-:Y:S01]  /*8750*/  FMUL.FTZ R161, R12.reuse, R161 ;  /* 0x000000a10ca17220 */ /* 0x040fe20000410000 */
[----:B------:R-:W-:Y:S01]  /*8760*/  LEA R9, R9, UR4, 0x1 ;  /* 0x0000000409097c11 */ /* 0x000fe2000f8e08ff */
[C---:B------:R-:W-:Y:S01]  /*8770*/  FMUL.FTZ R156, R12.reuse, R156 ;  /* 0x0000009c0c9c7220 */ /* 0x040fe20000410000 */
[----:B------:R-:W-:Y:S01]  /*8780*/  MOV R4, 0x20 ;  /* 0x0000002000047802 */ /* 0x000fe20000000f00 */
[C---:B------:R-:W-:Y:S01]  /*8790*/  FMUL.FTZ R157, R12.reuse, R157 ;  /* 0x0000009d0c9d7220 */ /* 0x040fe20000410000 */
        /* <DEDUP_REMOVED lines=221> */
.L_x_797:
        /* <DEDUP_REMOVED lines=24> */
.L_x_798:
        /* <DEDUP_REMOVED lines=114> */
.L_x_800:
[----:B------:R-:W-:Y:S05]  /*9e10*/  BSYNC B0 ;  /* 0x0000000000007941 */ /* 0x000fea0003800000 */
.L_x_799:
        /* <DEDUP_REMOVED lines=32> */
.L_x_802:
[----:B------:R-:W-:Y:S05]  /*a020*/  BSYNC B0 ;  /* 0x0000000000007941 */ /* 0x000fea0003800000 */
.L_x_801:
        /* <DEDUP_REMOVED lines=22> */
.L_x_804:
[----:B------:R-:W-:Y:S05]  /*a190*/  BSYNC B0 ;  /* 0x0000000000007941 */ /* 0x000fea0003800000 */
.L_x_803:
        /* <DEDUP_REMOVED lines=22> */
.L_x_806:
[----:B------:R-:W-:Y:S05]  /*a300*/  BSYNC B0 ;  /* 0x0000000000007941 */ /* 0x000fea0003800000 */
.L_x_805:
        /* <DEDUP_REMOVED lines=21> */
.L_x_789:
        /* <DEDUP_REMOVED lines=67> */
[----:B------:R-:W-:-:S02]  /*a890*/  @!UP3 USHF.R.S32.HI UR25, URZ, 0x1f, UR14 ;  /* 0x0000001f3f19b899 */ /* 0x000fc4000801140e */
[----:B------:R-:W-:Y:S02]  /*a8a0*/  USHF.R.S32.HI UR4, URZ, 0x1f, UR5 ;  /* 0x0000001f3f047899 */ /* 0x000fe40008011405 */
        /* <DEDUP_REMOVED lines=17> */
.L_x_808:
[----:B------:R-:W-:Y:S05]  /*a9c0*/  BSYNC B0 ;  /* 0x0000000000007941 */ /* 0x000fea0003800000 */
.L_x_807:
        /* <DEDUP_REMOVED lines=20> */
.L_x_810:
[----:B------:R-:W-:Y:S05]  /*ab10*/  BSYNC B0 ;  /* 0x0000000000007941 */ /* 0x000fea0003800000 */
.L_x_809:
        /* <DEDUP_REMOVED lines=18> */
.L_x_812:
[----:B------:R-:W-:Y:S05]  /*ac40*/  BSYNC B0 ;  /* 0x0000000000007941 */ /* 0x000fea0003800000 */
.L_x_811:
        /* <DEDUP_REMOVED lines=18> */
.L_x_814:
[----:B------:R-:W-:Y:S05]  /*ad70*/  BSYNC B0 ;  /* 0x0000000000007941 */ /* 0x000fea0003800000 */
.L_x_813:
        /* <DEDUP_REMOVED lines=10> */
.L_x_816:
[----:B------:R-:W-:Y:S05]  /*ae20*/  BSYNC B0 ;  /* 0x0000000000007941 */ /* 0x000fea0003800000 */
.L_x_815:
        /* <DEDUP_REMOVED lines=10> */
.L_x_818:
[----:B------:R-:W-:Y:S05]  /*aed0*/  BSYNC B0 ;  /* 0x0000000000007941 */ /* 0x000fea0003800000 */
.L_x_817:
        /* <DEDUP_REMOVED lines=10> */
.L_x_820:
[----:B------:R-:W-:Y:S05]  /*af80*/  BSYNC B0 ;  /* 0x0000000000007941 */ /* 0x000fea0003800000 */
.L_x_819:
        /* <DEDUP_REMOVED lines=10> */
.L_x_821:
        /* <DEDUP_REMOVED lines=13> */
.L_x_2402:


//--------------------- .text._ZN5flash16flash_fwd_kernelI23Flash_fwd_kernel_traitsILi256ELi64ELi64ELi4ELb0ELb0EN7cutlass6half_tE19Flash_kernel_traitsILi256ELi64ELi64ELi4ES3_EELb1ELb0ELb0ELb1ELb0ELb0ELb0ELb0EEEvNS_16Flash_fwd_paramsE --------------------------
	.section	.text._ZN5flash16flash_fwd_kernelI23Flash_fwd_kernel_traitsILi256ELi64ELi64ELi4ELb0ELb0EN7cutlass6half_tE19Flash_kernel_traitsILi256ELi64ELi64ELi4ES3_EELb1ELb0ELb0ELb1ELb0ELb0ELb0ELb0EEEvNS_16Flash_fwd_paramsE,"ax",@progbits
	.align	128
        .global         _ZN5flash16flash_fwd_kernelI23Flash_fwd_kernel_traitsILi256ELi64ELi64ELi4ELb0ELb0EN7cutlass6half_tE19Flash_kernel_traitsILi256ELi64ELi64ELi4ES3_EELb1ELb0ELb0ELb1ELb0ELb0ELb0ELb0EEEvNS_16Flash_fwd_paramsE
        .type           _ZN5flash16flash_fwd_kernelI23Flash_fwd_kernel_traitsILi256ELi64ELi64ELi4ELb0ELb0EN7cutlass6half_tE19Flash_kernel_traitsILi256ELi64ELi64ELi4ES3_EELb1ELb0ELb0ELb1ELb0ELb0ELb0ELb0EEEvNS_16Flash_fwd_paramsE,@function
        .size           _ZN5flash16flash_fwd_kernelI23Flash_fwd_kernel_traitsILi256ELi64ELi64ELi4ELb0ELb0EN7cutlass6half_tE19Flash_kernel_traitsILi256ELi64ELi64ELi4ES3_EELb1ELb0ELb0ELb1ELb0ELb0ELb0ELb0EEEvNS_16Flash_fwd_paramsE,(.L_x_2403 - _ZN5flash16flash_fwd_kernelI23Flash_fwd_kernel_traitsILi256ELi64ELi64ELi4ELb0ELb0EN7cutlass6half_tE19Flash_kernel_traitsILi256ELi64ELi64ELi4ES3_EELb1ELb0ELb0ELb1ELb0ELb0ELb0ELb0EEEvNS_16Flash_fwd_paramsE)
        .other          _ZN5flash16flash_fwd_kernelI23Flash_fwd_kernel_traitsILi256ELi64ELi64ELi4ELb0ELb0EN7cutlass6half_tE19Flash_kernel_traitsILi256ELi64ELi64ELi4ES3_EELb1ELb0ELb0ELb1ELb0ELb0ELb0ELb0EEEvNS_16Flash_fwd_paramsE,@"STO_CUDA_ENTRY STV_DEFAULT"
_ZN5flash16flash_fwd_kernelI23Flash_fwd_kernel_traitsILi256ELi64ELi64ELi4ELb0ELb0EN7cutlass6half_tE19Flash_kernel_traitsILi256ELi64ELi64ELi4ES3_EELb1ELb0ELb0ELb1ELb0ELb0ELb0ELb0EEEvNS_16Flash_fwd_paramsE:
.text._ZN5flash16flash_fwd_kernelI23Flash_fwd_kernel_traitsILi256ELi64ELi64ELi4ELb0ELb0EN7cutlass6half_tE19Flash_kernel_traitsILi256ELi64ELi64ELi4ES3_EELb1ELb0ELb0ELb1ELb0ELb0ELb0ELb0EEEvNS_16Flash_fwd_paramsE:
        /* <DEDUP_REMOVED lines=12> */
[----:B-1----:R-:W-:-:S04]  /*00c0*/  VIADD R1, R1, 0xffffff70 ;  /* 0xffffff7001017836 */ /* 0x002fc80000000000 */
        /* <DEDUP_REMOVED lines=10> */
[----:B------:R-:W-:Y:S01]  /*0170*/  UISETP.NE.AND.EX UP2, UPT, UR7, URZ, UPT, UP2 ;  /* 0x0000003f0700728c */ /* 0x000fe2000bf45320 */
[----:B------:R-:W-:Y:S01]  /*0180*/  ULDC.U8 UR6, c[0x0][0x3c2] ;  /* 0x0000f08000067ab9 */ /* 0x000fe20000000000 */
[----:B----4-:R-:W-:Y:S02]  /*0190*/  ULOP3.LUT UR4, UR30, UR17, UR29, 0xfe, !UPT ;  /* 0x000000111e047292 */ /* 0x010fe4000f8efe1d */
[----:B------:R-:W-:Y:S02]  /*01a0*/  UISETP.NE.AND UP3, UPT, UR6, URZ, UPT ;  /* 0x0000003f0600728c */ /* 0x000fe4000bf65270 */
[----:B------:R-:W-:Y:S01]  /*01b0*/  PLOP3.LUT P0, PT, PT, PT, UP2, 0x80, 0x0 ;  /* 0x000000000000781c */ /* 0x000fe20003f0f028 */
[----:B------:R-:W-:Y:S01]  /*01c0*/  ULDC.64 UR6, c[0x0][0x2f8] ;  /* 0x0000be0000067ab9 */ /* 0x000fe20000000a00 */
[----:B------:R-:W-:Y:S01]  /*01d0*/  LOP3.LUT P3, RZ, R102, UR4, RZ, 0xfc, !PT ;  /* 0x0000000466ff7c12 */ /* 0x000fe2000f86fcff */
[----:B------:R-:W-:-:S02]  /*01e0*/  ULDC.64 UR4, c[0x0][0x300] ;  /* 0x0000c00000047ab9 */ /* 0x000fc40000000a00 */
[----:B------:R-:W-:-:S04]  /*01f0*/  UISETP.NE.U32.AND UP1, UPT, UR4, URZ, UPT ;  /* 0x0000003f0400728c */ /* 0x000fc8000bf25070 */
[----:B------:R-:W-:-:S03]  /*0200*/  UISETP.NE.AND.EX UP1, UPT, UR5, URZ, UPT, UP1 ;  /* 0x0000003f0500728c */ /* 0x000fc6000bf25310 */
[----:B------:R-:W-:Y:S02]  /*0210*/  ULDC.64 UR4, c[0x0][0x2f8] ;  /* 0x0000be0000047ab9 */ /* 0x000fe40000000a00 */
[----:B------:R-:W-:Y:S01]  /*0220*/  UISETP.EQ.U32.AND UP0, UPT, UR4, URZ, UPT ;  /* 0x0000003f0400728c */ /* 0x000fe2000bf02070 */
[----:B------:R-:W1:Y:S03]  /*0230*/  @!P3 LDC.64 R8, c[0x0][0x3b8] ;  /* 0x0000ee00ff08bb82 */ /* 0x000e660000000a00 */
        /* <DEDUP_REMOVED lines=15> */
[----:B------:R-:W-:Y:S01]  /*0330*/  @!P3 IMAD.MOV.U32 R5, RZ, RZ, R7 ;  /* 0x000000ffff05b224 */ /* 0x000fe200078e0007 */
[----:B------:R-:W-:-:S04]  /*0340*/  PLOP3.LUT P2, PT, PT, PT, UP0, 0x80, 0x0 ;  /* 0x000000000000781c */ /* 0x000fc80003f4f008 */
[----:B------:R1:W-:Y:S04]  /*0350*/  @!P3 STG.E.64 desc[UR26][R8.64+0x8], R4 ;  /* 0x000008040800b986 */ /* 0x0003e8000c101b1a */
[----:B-1----:R-:W2:Y:S04]  /*0360*/  @P0 LDG.E R8, desc[UR26][R2.64] ;  /* 0x0000001a02080981 */ /* 0x002ea8000c1e1900 */
[----:B------:R1:W3:Y:S02]  /*0370*/  @P0 LDG.E R5, desc[UR26][R2.64+0x4] ;  /* 0x0000041a02050981 */ /* 0x0002e4000c1e1900 */
[----:B-1----:R-:W-:-:S02]  /*0380*/  IMAD.U32 R2, RZ, RZ, UR8 ;  /* 0x00000008ff027e24 */ /* 0x002fc4000f8e00ff */
[----:B------:R-:W-:Y:S01]  /*0390*/  IMAD.U32 R3, RZ, RZ, UR9 ;  /* 0x00000009ff037e24 */ /* 0x000fe2000f8e00ff */
[----:B------:R-:W-:Y:S01]  /*03a0*/  SHF.R.S32.HI R29, RZ, 0x1f, R102 ;  /* 0x0000001fff1d7819 */ /* 0x000fe20000011466 */
[----:B------:R-:W-:-:S03]  /*03b0*/  ULDC UR9, c[0x0][0x270] ;  /* 0x00009c0000097ab9 */ /* 0x000fc60000000800 */
[----:B------:R1:W4:Y:S02]  /*03c0*/  @P1 LDG.E R0, desc[UR26][R2.64] ;  /* 0x0000001a02001981 */ /* 0x000324000c1e1900 */
[----:B-1----:R-:W-:Y:S02]  /*03d0*/  IMAD.U32 R2, RZ, RZ, UR6 ;  /* 0x00000006ff027e24 */ /* 0x002fe4000f8e00ff */
[----:B------:R-:W-:-:S05]  /*03e0*/  IMAD.U32 R3, RZ, RZ, UR7 ;  /* 0x00000007ff037e24 */ /* 0x000fca000f8e00ff */
[----:B------:R-:W5:Y:S01]  /*03f0*/  @!P2 LDG.E R4, desc[UR26][R2.64] ;  /* 0x0000001a0204a981 */ /* 0x000f62000c1e1900 */
[----:B------:R-:W-:Y:S01]  /*0400*/  LEA.HI R30, R29, R102, RZ, 0x5 ;  /* 0x000000661d1e7211 */ /* 0x000fe200078f28ff */
[----:B------:R-:W-:Y:S01]  /*0410*/  UMOV UR8, URZ ;  /* 0x0000003f00087c82 */ /* 0x000fe20008000000 */
[----:B------:R-:W-:Y:S01]  /*0420*/  UIMAD UR7, UR29, UR9, UR30 ;  /* 0x000000091d0772a4 */ /* 0x000fe2000f8e021e */
[----:B------:R-:W-:Y:S01]  /*0430*/  UMOV UR16, 0xffffffff ;  /* 0xffffffff00107882 */ /* 0x000fe20000000000 */
[----:B------:R-:W-:Y:S01]  /*0440*/  UMOV UR6, 0xffffffff ;  /* 0xffffffff00067882 */ /* 0x000fe20000000000 */
[----:B--2---:R-:W-:Y:S02]  /*0450*/  @P0 R2UR UR16, R8 ;  /* 0x00000000081002ca */ /* 0x004fe400000e0000 */
[----:B---3--:R-:W-:Y:S02]  /*0460*/  @P0 R2UR UR18, R5 ;  /* 0x00000000051202ca */ /* 0x008fe400000e0000 */
[----:B------:R-:W-:Y:S01]  /*0470*/  ISETP.NE.U32.AND P0, PT, RZ, UR4, PT ;  /* 0x00000004ff007c0c */ /* 0x000fe2000bf05070 */
[----:B------:R-:W-:-:S10]  /*0480*/  USHF.L.U32 UR4, UR7, 0x5, URZ ;  /* 0x0000000507047899 */ /* 0x000fd4000800063f */
[----:B------:R-:W-:-:S07]  /*0490*/  @UP2 UIADD3 UR18, UR18, -UR16, URZ ;  /* 0x8000001012122290 */ /* 0x000fce000fffe03f */
[----:B------:R-:W-:Y:S01]  /*04a0*/  @!UP2 ULDC UR18, c[0x0][0x2c4] ;  /* 0x0000b1000012aab9 */ /* 0x000fe20000000800 */
[----:B----4-:R-:W-:Y:S02]  /*04b0*/  @P1 R2UR UR8, R0 ;  /* 0x00000000000812ca */ /* 0x010fe400000e0000 */
[----:B------:R-:W-:-:S05]  /*04c0*/  LOP3.LUT R0, R30, 0xffffffe0, RZ, 0xc0, !PT ;  /* 0xffffffe01e007812 */ /* 0x000fca00078ec0ff */
[----:B------:R-:W-:-:S05]  /*04d0*/  IMAD.IADD R50, R102, 0x1, -R0 ;  /* 0x0000000166327824 */ /* 0x000fca00078e0a00 */
[--C-:B------:R-:W-:Y:S02]  /*04e0*/  SHF.R.S32.HI R0, RZ, 0x1f, R50.reuse ;  /* 0x0000001fff007819 */ /* 0x100fe40000011432 */
[----:B-----5:R-:W-:Y:S02]  /*04f0*/  @!P2 R2UR UR6, R4 ;  /* 0x000000000406a2ca */ /* 0x020fe400000e0000 */
[----:B------:R-:W-:Y:S01]  /*0500*/  ISETP.NE.AND.EX P2, PT, RZ, UR5, PT, P0 ;  /* 0x00000005ff007c0c */ /* 0x000fe2000bf45300 */
[----:B------:R-:W-:Y:S01]  /*0510*/  USHF.R.S32.HI UR5, URZ, 0x1f, UR4 ;  /* 0x0000001f3f057899 */ /* 0x000fe20008011404 */
[----:B------:R-:W-:-:S05]  /*0520*/  IADD3 R103, P1, P0, R6, UR4, R50 ;  /* 0x0000000406677c10 */ /* 0x000fca000f83e032 */
[----:B------:R1:W-:Y:S01]  /*0530*/  STL [R1+0x4c], R103 ;  /* 0x00004c6701007387 */ /* 0x0003e20000100800 */
        /* <DEDUP_REMOVED lines=9> */
.L_x_822:
[----:B------:R-:W-:-:S05]  /*05d0*/  ULDC UR7, c[0x0][0x2c8] ;  /* 0x0000b20000077ab9 */ /* 0x000fca0000000800 */
.L_x_823:
        /* <DEDUP_REMOVED lines=58> */
.L_x_825:
[----:B------:R-:W-:Y:S01]  /*0980*/  ULDC UR4, c[0x0][0x278] ;  /* 0x00009e0000047ab9 */ /* 0x000fe20000000800 */
[----:B------:R-:W2:Y:S01]  /*0990*/  S2R R2, SR_CTAID.Z ;  /* 0x0000000000027919 */ /* 0x000ea20000002700 */
[----:B------:R-:W-:Y:S01]  /*09a0*/  IMAD.U32 R0, RZ, RZ, UR4 ;  /* 0x00000004ff007e24 */ /* 0x000fe2000f8e00ff */
[----:B------:R-:W-:Y:S01]  /*09b0*/  UMOV UR14, URZ ;  /* 0x0000003f000e7c82 */ /* 0x000fe20008000000 */
[----:B------:R-:W-:Y:S01]  /*09c0*/  LEA.HI R3, R29, R102, RZ, 0x6 ;  /* 0x000000661d037211 */ /* 0x000fe200078f30ff */
[----:B------:R-:W-:Y:S02]  /*09d0*/  IMAD.U32 R12, RZ, RZ, UR17 ;  /* 0x00000011ff0c7e24 */ /* 0x000fe4000f8e00ff */
[----:B------:R-:W-:-:S04]  /*09e0*/  IABS R0, R0 ;  /* 0x0000000000007213 */ /* 0x000fc80000000000 */
[----:B------:R-:W-:-:S13]  /*09f0*/  R2UR UR7, R0 ;  /* 0x00000000000772ca */ /* 0x000fda00000e0000 */
[----:B------:R-:W3:Y:S08]  /*0a00*/  I2F.RP R0, UR7 ;  /* 0x0000000700007d06 */ /* 0x000ef00008209400 */
[----:B---3--:R-:W3:Y:S02]  /*0a10*/  MUFU.RCP R0, R0 ;  /* 0x0000000000007308 */ /* 0x008ee40000001000 */
[----:B---3--:R-:W-:-:S06]  /*0a20*/  VIADD R0, R0, 0xffffffe ;  /* 0x0ffffffe00007836 */ /* 0x008fcc0000000000 */
[----:B------:R-:W3:Y:S02]  /*0a30*/  F2I.FTZ.U32.TRUNC.NTZ R0, R0 ;  /* 0x0000000000007305 */ /* 0x000ee4000021f000 */
[----:B---3--:R-:W-:Y:S02]  /*0a40*/  R2UR UR15, R0 ;  /* 0x00000000000f72ca */ /* 0x008fe400000e0000 */
[----:B--2---:R-:W-:-:S04]  /*0a50*/  IABS R0, R2 ;  /* 0x0000000200007213 */ /* 0x004fc80000000000 */
        /* <DEDUP_REMOVED lines=8> */
[----:B------:R-:W-:Y:S01]  /*0ae0*/  IMAD.IADD R27, R102, 0x1, -R2 ;  /* 0x00000001661b7824 */ /* 0x000fe200078e0a02 */
[----:B------:R-:W-:Y:S01]  /*0af0*/  UIMAD.WIDE.U32 UR14, UR15, UR9, UR14 ;  /* 0x000000090f0e72a5 */ /* 0x000fe2000f8e000e */
[----:B------:R-:W-:Y:S01]  /*0b00*/  IMAD.WIDE R12, R12, 0x40, R18 ;  /* 0x000000400c0c7825 */ /* 0x000fe200078e0212 */
[----:B------:R-:W-:-:S03]  /*0b10*/  LOP3.LUT R0, R0, 0x1c0, RZ, 0xc0, !PT ;  /* 0x000001c000007812 */ /* 0x000fc600078ec0ff */
[----:B------:R-:W-:Y:S02]  /*0b20*/  IMAD.SHL.U32 R48, R27, 0x8, RZ ;  /* 0x000000081b307824 */ /* 0x000fe400078e00ff */
[----:B------:R-:W-:Y:S02]  /*0b30*/  UMOV UR9, UR15 ;  /* 0x0000000f00097c82 */ /* 0x000fe40008000000 */
[----:B------:R-:W-:Y:S01]  /*0b40*/  UIMAD.WIDE.U32 UR14, UR9, UR5, URZ ;  /* 0x00000005090e72a5 */ /* 0x000fe2000f8e003f */
[----:B------:R-:W-:Y:S02]  /*0b50*/  LOP3.LUT R2, R0, 0x38, R48, 0xf8, !PT ;  /* 0x0000003800027812 */ /* 0x000fe400078ef830 */
[----:B------:R-:W-:Y:S02]  /*0b60*/  SHF.R.U32.HI R0, RZ, 0x3, R0 ;  /* 0x00000003ff007819 */ /* 0x000fe40000011600 */
[----:B------:R-:W-:Y:S02]  /*0b70*/  SHF.R.S32.HI R49, RZ, 0x1f, R48 ;  /* 0x0000001fff317819 */ /* 0x000fe40000011430 */
[----:B------:R-:W-:Y:S01]  /*0b80*/  UMOV UR19, UR15 ;  /* 0x0000000f00137c82 */ /* 0x000fe20008000000 */
[----:B------:R-:W-:Y:S01]  /*0b90*/  LOP3.LUT R0, R2, R0, RZ, 0x3c, !PT ;  /* 0x0000000002007212 */ /* 0x000fe200078e3cff */
[----:B------:R-:W-:Y:S01]  /*0ba0*/  UIADD3 UR9, -UR19, URZ, URZ ;  /* 0x0000003f13097290 */ /* 0x000fe2000fffe13f */
[----:B------:R-:W-:-:S03]  /*0bb0*/  IMAD.SHL.U32 R2, R3, 0x8, RZ ;  /* 0x0000000803027824 */ /* 0x000fc600078e00ff */
[----:B------:R-:W-:Y:S02]  /*0bc0*/  UIMAD UR9, UR7, UR9, UR5 ;  /* 0x00000009070972a4 */ /* 0x000fe4000f8e0205 */
[----:B------:R-:W-:Y:S01]  /*0bd0*/  USHF.R.S32.HI UR5, URZ, 0x1f, UR30 ;  /* 0x0000001f3f057899 */ /* 0x000fe2000801141e */
[----:B------:R-:W-:Y:S01]  /*0be0*/  LOP3.LUT R214, R0, 0xfffffe00, R2, 0xf8, !PT ;  /* 0xfffffe0000d67812 */ /* 0x000fe200078ef802 */
        /* <DEDUP_REMOVED lines=31> */
.L_x_826:
[----:B------:R-:W-:Y:S01]  /*0de0*/  ULDC.64 UR8, c[0x0][0x258] ;  /* 0x0000960000087ab9 */ /* 0x000fe20000000a00 */
[----:B------:R-:W-:Y:S01]  /*0df0*/  IMAD R0, R19, UR12, RZ ;  /* 0x0000000c13007c24 */ /* 0x000fe2000f8e02ff */
[----:B------:R-:W-:Y:S01]  /*0e00*/  IADD3 R2, P0, R48, UR34, RZ ;  /* 0x0000002230027c10 */ /* 0x000fe2000ff1e0ff */
[----:B------:R-:W-:Y:S01]  /*0e10*/  UIMAD UR15, UR5, UR8, URZ ;  /* 0x00000008050f72a4 */ /* 0x000fe2000f8e023f */
[----:B------:R-:W2:Y:S01]  /*0e20*/  S2UR UR4, SR_CgaCtaId ;  /* 0x00000000000479c3 */ /* 0x000ea20000008800 */
[C---:B------:R-:W-:Y:S01]  /*0e30*/  IMAD R6, R18.reuse, UR13, R0 ;  /* 0x0000000d12067c24 */ /* 0x040fe2000f8e0200 */
[----:B------:R-:W-:Y:S01]  /*0e40*/  IADD3.X R3, R49, UR10, RZ, P0, !PT ;  /* 0x0000000a31037c10 */ /* 0x000fe200087fe4ff */
[----:B------:R-:W-:Y:S01]  /*0e50*/  IMAD.U32 R0, RZ, RZ, UR8 ;  /* 0x00000008ff007e24 */ /* 0x000fe2000f8e00ff */
[----:B------:R-:W-:Y:S01]  /*0e60*/  UIMAD UR15, UR30, UR9, UR15 ;  /* 0x000000091e0f72a4 */ /* 0x000fe2000f8e020f */
[----:B------:R-:W-:Y:S01]  /*0e70*/  IMAD.WIDE.U32 R4, R18, UR12, R48 ;  /* 0x0000000c12047c25 */ /* 0x000fe2000f8e0030 */
[----:B------:R-:W-:Y:S01]  /*0e80*/  ULDC.64 UR10, c[0x0][0x260] ;  /* 0x00009800000a7ab9 */ /* 0x000fe20000000a00 */
[----:B------:R-:W-:Y:S01]  /*0e90*/  ULDC.64 UR8, c[0x0][0x268] ;  /* 0x00009a0000087ab9 */ /* 0x000fe20000000a00 */
[----:B------:R-:W-:Y:S01]  /*0ea0*/  MOV R20, UR10 ;  /* 0x0000000a00147c02 */ /* 0x000fe20008000f00 */
[----:B------:R-:W-:Y:S01]  /*0eb0*/  IMAD.U32 R31, RZ, RZ, UR8 ;  /* 0x00000008ff1f7e24 */ /* 0x000fe2000f8e00ff */
[----:B------:R-:W-:Y:S01]  /*0ec0*/  UIADD3 UR34, -UR25, UR18, URZ ;  /* 0x0000001219227290 */ /* 0x000fe2000fffe13f */
[----:B------:R-:W-:Y:S01]  /*0ed0*/  IADD3 R10, P1, R4, UR22, RZ ;  /* 0x00000016040a7c10 */ /* 0x000fe2000ff3e0ff */
[----:B------:R-:W-:Y:S01]  /*0ee0*/  IMAD.WIDE.U32 R16, R0, UR30, R2 ;  /* 0x0000001e00107c25 */ /* 0x000fe2000f8e0002 */
[----:B------:R3:W-:Y:S01]  /*0ef0*/  STL [R1+0x50], R20 ;  /* 0x0000501401007387 */ /* 0x0007e20000100800 */
[----:B------:R-:W-:Y:S01]  /*0f00*/  UMOV UR35, 0x400 ;  /* 0x0000040000237882 */ /* 0x000fe20000000000 */
[----:B------:R-:W-:Y:S01]  /*0f10*/  IADD3.X R11, R5, UR21, R6, P1, !PT ;  /* 0x00000015050b7c10 */ /* 0x000fe20008ffe406 */
[----:B------:R-:W-:Y:S01]  /*0f20*/  UIMAD UR31, UR14, UR10, URZ ;  /* 0x0000000a0e1f72a4 */ /* 0x000fe2000f8e023f */
[----:B------:R3:W-:Y:S01]  /*0f30*/  STL [R1+0x54], R31 ;  /* 0x0000541f01007387 */ /* 0x0007e20000100800 */
[C---:B------:R-:W-:Y:S01]  /*0f40*/  ISETP.GE.AND P1, PT, R18.reuse, UR34, PT ;  /* 0x0000002212007c0c */ /* 0x040fe2000bf26270 */
[----:B------:R-:W-:Y:S01]  /*0f50*/  UIMAD UR14, UR14, UR8, URZ ;  /* 0x000000080e0e72a4 */ /* 0x000fe2000f8e023f */
[C---:B------:R-:W-:Y:S01]  /*0f60*/  VIADD R24, R18.reuse, 0x10 ;  /* 0x0000001012187836 */ /* 0x040fe20000000000 */
[C---:B------:R-:W-:Y:S01]  /*0f70*/  IADD3 R25, R18.reuse, 0x20, RZ ;  /* 0x0000002012197810 */ /* 0x040fe20007ffe0ff */
[----:B------:R-:W-:Y:S01]  /*0f80*/  UIMAD UR11, UR19, UR11, UR31 ;  /* 0x0000000b130b72a4 */ /* 0x000fe2000f8e021f */
[----:B------:R-:W-:Y:S01]  /*0f90*/  IADD3 R15, R17, UR15, RZ ;  /* 0x0000000f110f7c10 */ /* 0x000fe2000fffe0ff */
[----:B--2---:R-:W-:Y:S01]  /*0fa0*/  ULEA UR4, UR4, UR35, 0x18 ;  /* 0x0000002304047291 */ /* 0x004fe2000f8ec03f */
[----:B------:R-:W-:Y:S01]  /*0fb0*/  BSSY B0, `(.L_x_827) ;  /* 0x0000036000007945 */ /* 0x000fe20003800000 */
[----:B------:R-:W-:Y:S01]  /*0fc0*/  UIMAD UR31, UR19, UR9, UR14 ;  /* 0x00000009131f72a4 */ /* 0x000fe2000f8e020e */
[----:B------:R-:W-:Y:S01]  /*0fd0*/  VIADD R26, R18, 0x30 ;  /* 0x00000030121a7836 */ /* 0x000fe20000000000 */
[----:B------:R-:W-:Y:S01]  /*0fe0*/  ISETP.GE.AND P0, PT, R24, UR34, PT ;  /* 0x0000002218007c0c */ /* 0x000fe2000bf06270 */
[C---:B------:R-:W-:Y:S01]  /*0ff0*/  VIADD R248, R48.reuse, 0x40 ;  /* 0x0000004030f87836 */ /* 0x040fe20000000000 */
[----:B------:R-:W-:Y:S01]  /*1000*/  ISETP.GE.AND P5, PT, R25, UR34, PT ;  /* 0x0000002219007c0c */ /* 0x000fe2000bfa6270 */
[C---:B------:R-:W-:Y:S01]  /*1010*/  VIADD R249, R48.reuse, 0xc0 ;  /* 0x000000c030f97836 */ /* 0x040fe20000000000 */
[----:B------:R-:W-:-:S02]  /*1020*/  IADD3 R245, R48, 0x80, RZ ;  /* 0x0000008030f57810 */ /* 0x000fc40007ffe0ff */
        /* <DEDUP_REMOVED lines=46> */
.L_x_828:
[----:B------:R-:W-:Y:S05]  /*1310*/  BSYNC B0 ;  /* 0x0000000000007941 */ /* 0x000fea0003800000 */
.L_x_827:
[----:B------:R-:W-:Y:S01]  /*1320*/  IMAD.WIDE.U32 R32, R20, UR19, R10 ;  /* 0x0000001314207c25 */ /* 0x000fe2000f8e000a */
[----:B------:R-:W-:Y:S01]  /*1330*/  BSSY B0, `(.L_x_829) ;  /* 0x0000036000007945 */ /* 0x000fe20003800000 */
[----:B------:R-:W-:Y:S02]  /*1340*/  ISETP.GE.AND P6, PT, R26, UR34, PT ;  /* 0x000000221a007c0c */ /* 0x000fe4000bfc6270 */
[----:B------:R-:W-:Y:S01]  /*1350*/  IMAD R0, R19, UR6, RZ ;  /* 0x0000000613007c24 */ /* 0x000fe2000f8e02ff */
[----:B------:R1:W-:Y:S01]  /*1360*/  STL.64 [R1+0x28], R32 ;  /* 0x0000282001007387 */ /* 0x0003e20000100a00 */
[----:B------:R-:W-:-:S04]  /*1370*/  IMAD.WIDE.U32 R22, R18, UR6, R48 ;  /* 0x0000000612167c25 */ /* 0x000fc8000f8e0030 */
[----:B------:R-:W-:Y:S01]  /*1380*/  IMAD R28, R18, UR7, R0 ;  /* 0x00000007121c7c24 */ /* 0x000fe2000f8e0200 */
[----:B------:R-:W-:Y:S06]  /*1390*/  @P0 BRA `(.L_x_830) ;  /* 0x0000000000bc0947 */ /* 0x000fec0003800000 */
        /* <DEDUP_REMOVED lines=16> */
[----:B------:R-:W3:Y:S01]  /*14a0*/  @!P2 LDC.64 R10, c[0x0][0x210] ;  /* 0x00008400ff0aab82 */ /* 0x000ee20000000a00 */
[----:B--2---:R-:W-:-:S04]  /*14b0*/  @!P3 LEA R6, P0, R2, R6, 0x1 ;  /* 0x000000060206b211 */ /* 0x004fc800078008ff */
[C---:B------:R-:W-:Y:S02]  /*14c0*/  @!P3 LEA.HI.X R7, R2.reuse, R7, R0, 0x1, P0 ;  /* 0x000000070207b211 */ /* 0x040fe400000f0c00 */
[----:B------:R-:W-:Y:S02]  /*14d0*/  ISETP.GE.AND P0, PT, R249, UR10, PT ;  /* 0x0000000af9007c0c */ /* 0x000fe4000bf06270 */
[----:B-----5:R-:W-:-:S04]  /*14e0*/  @!P4 LEA R8, P1, R2, R8, 0x1 ;  /* 0x000000080208c211 */ /* 0x020fc800078208ff */
[C---:B------:R-:W-:Y:S02]  /*14f0*/  @!P4 LEA.HI.X R9, R2.reuse, R9, R0, 0x1, P1 ;  /* 0x000000090209c211 */ /* 0x040fe400008f0c00 */
        /* <DEDUP_REMOVED lines=25> */
.L_x_830:
[----:B------:R-:W-:Y:S05]  /*1690*/  BSYNC B0 ;  /* 0x0000000000007941 */ /* 0x000fea0003800000 */
.L_x_829:
[----:B------:R-:W-:Y:S04]  /*16a0*/  BSSY B0, `(.L_x_831) ;  /* 0x0000031000007945 */ /* 0x000fe80003800000 */
[----:B------:R-:W-:Y:S05]  /*16b0*/  @P5 BRA `(.L_x_832) ;  /* 0x0000000000bc5947 */ /* 0x000fea0003800000 */
[----:B------:R-:W-:Y:S01]  /*16c0*/  ULDC UR10, c[0x0][0x2d0] ;  /* 0x0000b400000a7ab9 */ /* 0x000fe20000000800 */
[----:B--2-4-:R-:W-:Y:S01]  /*16d0*/  IADD3 R4, P0, R12, 0x20, RZ ;  /* 0x000000200c047810 */ /* 0x014fe20007f1e0ff */
        /* <DEDUP_REMOVED lines=45> */
.L_x_832:
[----:B------:R-:W-:Y:S05]  /*19b0*/  BSYNC B0 ;  /* 0x0000000000007941 */ /* 0x000fea0003800000 */
.L_x_831:
        /* <DEDUP_REMOVED lines=18> */
[----:B---3--:R-:W3:Y:S01]  /*1ae0*/  @!P2 LDC.64 R20, c[0x0][0x210] ;  /* 0x00008400ff14ab82 */ /* 0x008ee20000000a00 */
        /* <DEDUP_REMOVED lines=30> */
.L_x_834:
[----:B------:R-:W-:Y:S05]  /*1cd0*/  BSYNC B0 ;  /* 0x0000000000007941 */ /* 0x000fea0003800000 */
.L_x_833:
[----:B------:R-:W-:Y:S01]  /*1ce0*/  ULEA.HI.SX32 UR10, UR20, 0xffffffff, 0x1a ;  /* 0xffffffff140a7891 */ /* 0x000fe2000f8fd23f */
[----:B------:R-:W-:Y:S01]  /*1cf0*/  VIADD R105, R33, UR11 ;  /* 0x0000000b21697c36 */ /* 0x000fe20008000000 */
[----:B------:R-:W-:Y:S01]  /*1d00*/  USHF.L.U32 UR15, UR12, 0x6, URZ ;  /* 0x000000060c0f7899 */ /* 0x000fe2000800063f */
[----:B------:R-:W-:Y:S01]  /*1d10*/  IMAD.MOV.U32 R104, RZ, RZ, R32 ;  /* 0x000000ffff687224 */ /* 0x000fe200078e0020 */
[----:B------:R-:W-:Y:S01]  /*1d20*/  UIMAD UR36, UR10, -0x40, UR28 ;  /* 0xffffffc00a2478a4 */ /* 0x000fe2000f8e021c */
[----:B------:R-:W-:Y:S01]  /*1d30*/  BSSY B0, `(.L_x_835) ;  /* 0x0000033000007945 */ /* 0x000fe20003800000 */
[----:B------:R-:W-:Y:S02]  /*1d40*/  USHF.L.U64.HI UR14, UR12, 0x6, UR13 ;  /* 0x000000060c0e7899 */ /* 0x000fe4000801020d */
[----:B------:R1:W-:Y:S01]  /*1d50*/  STL.64 [R1+0x18], R104 ;  /* 0x0000186801007387 */ /* 0x0003e20000100a00 */
[----:B------:R-:W-:Y:S01]  /*1d60*/  USHF.R.S32.HI UR37, URZ, 0x1f, UR10 ;  /* 0x0000001f3f257899 */ /* 0x000fe2000801140a */
[----:B------:R-:W-:Y:S01]  /*1d70*/  ISETP.GE.AND P1, PT, R18, UR36, PT ;  /* 0x0000002412007c0c */ /* 0x000fe2000bf26270 */
[----:B------:R-:W-:Y:S01]  /*1d80*/  UIMAD UR8, UR14, UR10, URZ ;  /* 0x0000000a0e0872a4 */ /* 0x000fe2000f8e023f */
[----:B------:R-:W-:-:S02]  /*1d90*/  MOV R100, UR15 ;  /* 0x0000000f00647c02 */ /* 0x000fc40008000f00 */
[----:B------:R-:W-:Y:S01]  /*1da0*/  ISETP.GE.AND P0, PT, R24, UR36, PT ;  /* 0x0000002418007c0c */ /* 0x000fe2000bf06270 */
[----:B------:R-:W-:Y:S01]  /*1db0*/  UIMAD UR8, UR37, UR15, UR8 ;  /* 0x0000000f250872a4 */ /* 0x000fe2000f8e0208 */
[----:B------:R-:W-:Y:S01]  /*1dc0*/  ISETP.GE.AND P5, PT, R25, UR36, PT ;  /* 0x0000002419007c0c */ /* 0x000fe2000bfa6270 */
[----:B--2-4-:R-:W-:-:S04]  /*1dd0*/  IMAD.WIDE.U32 R2, R100, UR10, R104 ;  /* 0x0000000a64027c25 */ /* 0x014fc8000f8e0068 */
[----:B------:R-:W-:Y:S02]  /*1de0*/  VIADD R5, R3, UR8 ;  /* 0x0000000803057c36 */ /* 0x000fe40008000000 */
[----:B------:R-:W-:Y:S06]  /*1df0*/  @P1 BRA `(.L_x_836) ;  /* 0x0000000000981947 */ /* 0x000fec0003800000 */
[----:B------:R-:W-:Y:S02]  /*1e00*/  ULDC UR8, c[0x0][0x2d0] ;  /* 0x0000b40000087ab9 */ /* 0x000fe40000000800 */
[----:B------:R-:W-:Y:S02]  /*1e10*/  ISETP.GE.AND P4, PT, R248, UR8, PT ;  /* 0x00000008f8007c0c */ /* 0x000fe4000bf86270 */
[----:B------:R-:W-:Y:S02]  /*1e20*/  ISETP.GE.AND P6, PT, R48, UR8, PT ;  /* 0x0000000830007c0c */ /* 0x000fe4000bfc6270 */
[----:B------:R-:W-:-:S09]  /*1e30*/  ISETP.GE.AND P3, PT, R245, UR8, PT ;  /* 0x00000008f5007c0c */ /* 0x000fd2000bf66270 */
[----:B------:R-:W2:Y:S02]  /*1e40*/  @!P4 LDC.64 R8, c[0x0][0x218] ;  /* 0x00008600ff08cb82 */ /* 0x000ea40000000a00 */
[----:B------:R4:W-:Y:S06]  /*1e50*/  @P6 STS.128 [R214+0x8000], RZ ;  /* 0x008000ffd6006388 */ /* 0x0009ec0000000c00 */
        /* <DEDUP_REMOVED lines=32> */
.L_x_836:
[----:B------:R-:W-:Y:S05]  /*2060*/  BSYNC B0 ;  /* 0x0000000000007941 */ /* 0x000fea0003800000 */
.L_x_835:
        /* <DEDUP_REMOVED lines=11> */
[----:B----4-:R-:W4:Y:S02]  /*2120*/  @!P3 LDC.64 R8, c[0x0][0x218] ;  /* 0x00008600ff08bb82 */ /* 0x010f240000000a00 */
[----:B------:R1:W-:Y:S06]  /*2130*/  @P4 STS.128 [R214+0x8800], RZ ;  /* 0x008800ffd6004388 */ /* 0x0003ec0000000c00 */
[----:B------:R-:W5:Y:S08]  /*2140*/  @!P4 LDC.64 R10, c[0x0][0x218] ;  /* 0x00008600ff0acb82 */ /* 0x000f700000000a00 */
[----:B--2---:R-:W2:Y:S01]  /*2150*/  @!P2 LDC.64 R6, c[0x0][0x218] ;  /* 0x00008600ff06ab82 */ /* 0x004ea20000000a00 */
[----:B----4-:R-:W-:-:S04]  /*2160*/  @!P3 LEA R8, P0, R0, R8, 0x1 ;  /* 0x000000080008b211 */ /* 0x010fc800078008ff */
[C---:B------:R-:W-:Y:S02]  /*2170*/  @!P3 LEA.HI.X R9, R0.reuse, R9, R12, 0x1, P0 ;  /* 0x000000090009b211 */ /* 0x040fe400000f0c0c */
        /* <DEDUP_REMOVED lines=28> */
.L_x_838:
[----:B------:R-:W-:Y:S05]  /*2340*/  BSYNC B0 ;  /* 0x0000000000007941 */ /* 0x000fea0003800000 */
.L_x_837:
        /* <DEDUP_REMOVED lines=44> */
.L_x_840:
[----:B------:R-:W-:Y:S05]  /*2610*/  BSYNC B0 ;  /* 0x0000000000007941 */ /* 0x000fea0003800000 */
.L_x_839:
        /* <DEDUP_REMOVED lines=11> */
[----:B-12-4-:R-:W1:Y:S01]  /*26d0*/  @!P5 LDC.64 R8, c[0x0][0x218] ;  /* 0x00008600ff08db82 */ /* 0x016e620000000a00 */
        /* <DEDUP_REMOVED lines=33> */
.L_x_842:
[----:B------:R-:W-:Y:S05]  /*28f0*/  BSYNC B0 ;  /* 0x0000000000007941 */ /* 0x000fea0003800000 */
.L_x_841:
        /* <DEDUP_REMOVED lines=10> */
[----:B-12---:R-:W-:Y:S01]  /*29a0*/  LEA.HI R5, R29, R102, RZ, 0x4 ;  /* 0x000000661d057211 */ /* 0x006fe200078f20ff */
[----:B------:R-:W-:Y:S01]  /*29b0*/  @UP1 UIMAD.WIDE.U32 UR40, UR29, UR8, UR40 ;  /* 0x000000081d2812a5 */ /* 0x000fe2000f8e0028 */
[----:B------:R-:W-:-:S04]  /*29c0*/  DEPBAR.LE SB0, 0x0 ;  /* 0x000080000000791a */ /* 0x000fc80000000000 */
[----:B------:R-:W-:Y:S02]  /*29d0*/  @UP1 UIMAD UR9, UR29, UR9, UR38 ;  /* 0x000000091d0912a4 */ /* 0x000fe4000f8e0226 */
[----:B------:R-:W-:Y:S02]  /*29e0*/  @UP1 ULEA UR12, UP0, UR40, UR12, 0x2 ;  /* 0x0000000c280c1291 */ /* 0x000fe4000f80103f */
[----:B------:R-:W-:Y:S01]  /*29f0*/  @UP1 UIADD3 UR9, UR41, UR9, URZ ;  /* 0x0000000929091290 */ /* 0x000fe2000fffe03f */
[----:B------:R-:W-:-:S03]  /*2a00*/  @UP1 ULDC UR5, c[0x0][0x2e8] ;  /* 0x0000ba0000051ab9 */ /* 0x000fc60000000800 */
[----:B------:R-:W-:Y:S01]  /*2a10*/  @UP1 ULEA.HI.X UR13, UR40, UR13, UR9, 0x2, UP0 ;  /* 0x0000000d280d1291 */ /* 0x000fe200080f1409 */
[----:B------:R-:W-:-:S05]  /*2a20*/  IMAD.U32 R2, RZ, RZ, UR12 ;  /* 0x0000000cff027e24 */ /* 0x000fca000f8e00ff */
[----:B------:R-:W-:-:S05]  /*2a30*/  IMAD.U32 R3, RZ, RZ, UR13 ;  /* 0x0000000dff037e24 */ /* 0x000fca000f8e00ff */
[----:B----4-:R1:W2:Y:S01]  /*2a40*/  @P1 LDG.E R8, desc[UR26][R2.64] ;  /* 0x0000001a02081981 */ /* 0x0102a2000c1e1900 */
[----:B------:R-:W-:Y:S01]  /*2a50*/  LOP3.LUT R0, R5, 0xfffffff0, RZ, 0xc0, !PT ;  /* 0xfffffff005007812 */ /* 0x000fe200078ec0ff */
[----:B------:R-:W2:Y:S01]  /*2a60*/  @P1 MUFU.RCP R6, UR5 ;  /* 0x0000000500061d08 */ /* 0x000ea20008001000 */
[----:B------:R-:W-:Y:S01]  /*2a70*/  ISETP.GE.AND P3, PT, R18, UR36, PT ;  /* 0x0000002412007c0c */ /* 0x000fe2000bf66270 */
[----:B------:R-:W-:Y:S01]  /*2a80*/  BAR.SYNC.DEFER_BLOCKING 0x0 ;  /* 0x0000000000007b1d */ /* 0x000fe20000010000 */
[----:B------:R-:W-:Y:S01]  /*2a90*/  UIMAD.WIDE.U32 UR8, UR10, UR6, URZ ;  /* 0x000000060a0872a5 */ /* 0x000fe2000f8e003f */
[----:B------:R-:W-:Y:S01]  /*2aa0*/  IMAD.IADD R0, R102, 0x1, -R0 ;  /* 0x0000000166007824 */ /* 0x000fe200078e0a00 */
[----:B------:R-:W-:Y:S01]  /*2ab0*/  UIMAD UR5, UR37, UR6, URZ ;  /* 0x00000006250572a4 */ /* 0x000fe2000f8e023f */
[----:B------:R-:W-:Y:S02]  /*2ac0*/  SHF.R.S32.HI R51, RZ, 0x5, R30 ;  /* 0x00000005ff337819 */ /* 0x000fe4000001141e */
[----:B------:R-:W-:Y:S01]  /*2ad0*/  BSSY B0, `(.L_x_843) ;  /* 0x0000057000007945 */ /* 0x000fe20003800000 */
[----:B------:R-:W-:Y:S01]  /*2ae0*/  UIMAD UR5, UR10, UR7, UR5 ;  /* 0x000000070a0572a4 */ /* 0x000fe2000f8e0205 */
[----:B------:R-:W-:-:S03]  /*2af0*/  ISETP.GE.AND P5, PT, R25, UR36, PT ;  /* 0x0000002419007c0c */ /* 0x000fc6000bfa6270 */
[----:B------:R-:W-:Y:S01]  /*2b00*/  UIADD3 UR5, UR9, UR5, URZ ;  /* 0x0000000509057290 */ /* 0x000fe2000fffe03f */
[----:B-1----:R-:W-:Y:S02]  /*2b10*/  SHF.R.S32.HI R2, RZ, 0x1f, R0 ;  /* 0x0000001fff027819 */ /* 0x002fe40000011400 */
[----:B------:R-:W-:Y:S01]  /*2b20*/  SHF.R.S32.HI R3, RZ, 0x4, R5 ;  /* 0x00000004ff037819 */ /* 0x000fe20000011405 */
[----:B------:R1:W-:Y:S01]  /*2b30*/  @P3 STS.128 [R214+0x10000], RZ ;  /* 0x010000ffd6003388 */ /* 0x0003e20000000c00 */
[----:B------:R-:W-:Y:S02]  /*2b40*/  LEA.HI R7, R2, R0, RZ, 0x3 ;  /* 0x0000000002077211 */ /* 0x000fe400078f18ff */
[----:B------:R-:W-:Y:S01]  /*2b50*/  LEA.HI R2, R5, R3, RZ, 0x1 ;  /* 0x0000000305027211 */ /* 0x000fe200078f08ff */
[----:B------:R-:W-:Y:S01]  /*2b60*/  IMAD.SHL.U32 R5, R27, 0x40, RZ ;  /* 0x000000401b057824 */ /* 0x000fe200078e00ff */
[----:B------:R-:W-:Y:S01]  /*2b70*/  LOP3.LUT R4, R7, 0xfffffff8, RZ, 0xc0, !PT ;  /* 0xfffffff807047812 */ /* 0x000fe200078ec0ff */
[----:B------:R1:W-:Y:S01]  /*2b80*/  @P3 STS.128 [R214+0x12000], RZ ;  /* 0x012000ffd6003388 */ /* 0x0003e20000000c00 */
[----:B------:R-:W-:-:S03]  /*2b90*/  LOP3.LUT R2, R2, 0xfffffffe, RZ, 0xc0, !PT ;  /* 0xfffffffe02027812 */ /* 0x000fc600078ec0ff */
[----:B------:R-:W-:Y:S01]  /*2ba0*/  IMAD.IADD R36, R0, 0x1, -R4 ;  /* 0x0000000100247824 */ /* 0x000fe200078e0a04 */
[----:B------:R-:W-:Y:S01]  /*2bb0*/  LOP3.LUT R0, R5, 0x1c0, RZ, 0xc0, !PT ;  /* 0x000001c005007812 */ /* 0x000fe200078ec0ff */
[----:B------:R-:W-:Y:S01]  /*2bc0*/  IMAD.SHL.U32 R4, R18, 0x8, RZ ;  /* 0x0000000812047824 */ /* 0x000fe200078e00ff */
[----:B------:R1:W-:Y:S01]  /*2bd0*/  @P3 STS.128 [R214+0x14000], RZ ;  /* 0x014000ffd6003388 */ /* 0x0003e20000000c00 */
[----:B------:R-:W-:Y:S02]  /*2be0*/  IMAD.IADD R3, R3, 0x1, -R2 ;  /* 0x0000000103037824 */ /* 0x000fe400078e0a02 */
[----:B------:R-:W-:Y:S01]  /*2bf0*/  IMAD.SHL.U32 R2, R36, 0x40, RZ ;  /* 0x0000004024027824 */ /* 0x000fe200078e00ff */
[----:B------:R-:W-:Y:S01]  /*2c00*/  LOP3.LUT R4, R0, 0x8, R4, 0xf8, !PT ;  /* 0x0000000800047812 */ /* 0x000fe200078ef804 */
[----:B------:R-:W-:Y:S01]  /*2c10*/  IMAD.SHL.U32 R5, R3, 0x8, RZ ;  /* 0x0000000803057824 */ /* 0x000fe200078e00ff */
[----:B------:R-:W-:Y:S01]  /*2c20*/  SHF.R.U32.HI R0, RZ, 0x3, R0 ;  /* 0x00000003ff007819 */ /* 0x000fe20000011600 */
[----:B------:R1:W-:Y:S01]  /*2c30*/  @P3 STS.128 [R214+0x16000], RZ ;  /* 0x016000ffd6003388 */ /* 0x0003e20000000c00 */
[----:B------:R-:W-:-:S02]  /*2c40*/  LOP3.LUT R2, R2, 0x1c0, RZ, 0xc0, !PT ;  /* 0x000001c002027812 */ /* 0x000fc400078ec0ff */
[----:B------:R-:W-:Y:S02]  /*2c50*/  LOP3.LUT R0, R4, R0, RZ, 0x3c, !PT ;  /* 0x0000000004007212 */ /* 0x000fe400078e3cff */
[----:B------:R-:W-:Y:S02]  /*2c60*/  LOP3.LUT R4, R2, 0x8, R5, 0xf8, !PT ;  /* 0x0000000802047812 */ /* 0x000fe400078ef805 */
[----:B------:R-:W-:Y:S01]  /*2c70*/  SHF.R.U32.HI R5, RZ, 0x3, R2 ;  /* 0x00000003ff057819 */ /* 0x000fe20000011602 */
[----:B------:R-:W-:Y:S01]  /*2c80*/  IMAD R0, R3, 0x200, R0 ;  /* 0x0000020003007824 */ /* 0x000fe200078e0200 */
[----:B------:R-:W-:Y:S02]  /*2c90*/  IADD3 R2, P0, R22, UR24, RZ ;  /* 0x0000001816027c10 */ /* 0x000fe4000ff1e0ff */
[----:B------:R-:W-:Y:S01]  /*2ca0*/  LOP3.LUT R5, R4, R5, RZ, 0x3c, !PT ;  /* 0x0000000504057212 */ /* 0x000fe200078e3cff */
[----:B------:R-:W-:Y:S01]  /*2cb0*/  IMAD.SHL.U32 R4, R7, 0x40, RZ ;  /* 0x0000004007047824 */ /* 0x000fe200078e00ff */
[----:B------:R-:W-:-:S02]  /*2cc0*/  IADD3.X R3, R23, UR23, R28, P0, !PT ;  /* 0x0000001717037c10 */ /* 0x000fc400087fe41c */
[----:B------:R-:W-:Y:S02]  /*2cd0*/  ISETP.GE.AND P0, PT, R24, UR36, PT ;  /* 0x0000002418007c0c */ /* 0x000fe4000bf06270 */
[----:B------:R-:W-:Y:S01]  /*2ce0*/  LOP3.LUT R5, R5, 0xfffffe00, R4, 0xf8, !PT ;  /* 0xfffffe0005057812 */ /* 0x000fe200078ef804 */
[----:B------:R-:W-:-:S04]  /*2cf0*/  IMAD.WIDE.U32 R10, R31, UR19, R2 ;  /* 0x000000131f0a7c25 */ /* 0x000fc8000f8e0002 */
[----:B------:R-:W-:Y:S01]  /*2d00*/  VIADD R9, R11, UR31 ;  /* 0x0000001f0b097c36 */ /* 0x000fe20008000000 */
[----:B------:R1:W-:Y:S01]  /*2d10*/  STL.64 [R1+0x20], R10 ;  /* 0x0000200a01007387 */ /* 0x0003e20000100a00 */
[----:B------:R-:W-:Y:S02]  /*2d20*/  IMAD.U32 R3, RZ, RZ, UR9 ;  /* 0x00000009ff037e24 */ /* 0x000fe4000f8e00ff */
[----:B------:R-:W-:Y:S01]  /*2d30*/  IMAD.U32 R2, RZ, RZ, UR8 ;  /* 0x00000008ff027e24 */ /* 0x000fe2000f8e00ff */
[----:B------:R1:W-:Y:S01]  /*2d40*/  STL [R1+0x30], R9 ;  /* 0x0000300901007387 */ /* 0x0003e20000100800 */
[----:B------:R-:W-:Y:S01]  /*2d50*/  IMAD.U32 R4, RZ, RZ, UR5 ;  /* 0x00000005ff047e24 */ /* 0x000fe2000f8e00ff */
[----:B------:R-:W-:Y:S01]  /*2d60*/  UMOV UR5, URZ ;  /* 0x0000003f00057c82 */ /* 0x000fe20008000000 */
[----:B--2---:R-:W-:Y:S01]  /*2d70*/  @P1 FMUL.FTZ R3, R8, R6 ;  /* 0x0000000608031220 */ /* 0x004fe20000410000 */
[----:B------:R-:W-:-:S04]  /*2d80*/  LEA R6, P2, R2, R10, 0x6 ;  /* 0x0000000a02067211 */ /* 0x000fc800078430ff */
[----:B------:R-:W-:Y:S02]  /*2d90*/  @P1 R2UR UR8, R3 ;  /* 0x00000000030812ca */ /* 0x000fe400000e0000 */
[----:B------:R-:W-:Y:S01]  /*2da0*/  LEA.HI.X R7, R2, R9, R4, 0x6, P2 ;  /* 0x0000000902077211 */ /* 0x000fe200010f3404 */
[----:B------:R-:W-:-:S10]  /*2db0*/  IMAD R2, R51, 0x400, R5 ;  /* 0x0000040033027824 */ /* 0x000fd400078e0205 */
        /* <DEDUP_REMOVED lines=40> */
.L_x_844:
[----:B------:R-:W-:Y:S05]  /*3040*/  BSYNC B0 ;  /* 0x0000000000007941 */ /* 0x000fea0003800000 */
.L_x_843:
        /* <DEDUP_REMOVED lines=52> */
.L_x_846:
[----:B------:R-:W-:Y:S05]  /*3390*/  BSYNC B0 ;  /* 0x0000000000007941 */ /* 0x000fea0003800000 */
.L_x_845:
        /* <DEDUP_REMOVED lines=14> */
[----:B-12---:R-:W1:Y:S01]  /*3480*/  @!P5 LDC.64 R12, c[0x0][0x220] ;  /* 0x00008800ff0cdb82 */ /* 0x006e620000000a00 */
[----:B------:R2:W-:Y:S07]  /*3490*/  @P5 STS.128 [R214+0x11000], RZ ;  /* 0x011000ffd6005388 */ /* 0x0005ee0000000c00 */
[----:B------:R-:W5:Y:S08]  /*34a0*/  @!P4 LDC.64 R10, c[0x0][0x220] ;  /* 0x00008800ff0acb82 */ /* 0x000f700000000a00 */
[----:B------:R-:W3:Y:S01]  /*34b0*/  @!P2 LDC.64 R8, c[0x0][0x220] ;  /* 0x00008800ff08ab82 */ /* 0x000ee20000000a00 */
        /* <DEDUP_REMOVED lines=30> */
.L_x_848:
[----:B------:R-:W-:Y:S05]  /*36a0*/  BSYNC B0 ;  /* 0x0000000000007941 */ /* 0x000fea0003800000 */
.L_x_847:
        /* <DEDUP_REMOVED lines=48> */
.L_x_850:
[----:B------:R-:W-:Y:S05]  /*39b0*/  BSYNC B0 ;  /* 0x0000000000007941 */ /* 0x000fea0003800000 */
.L_x_849:
[----:B-12---:R-:W-:Y:S01]  /*39c0*/  LDSM.16.M88.4 R8, [R194] ;  /* 0x00000000c208783b */ /* 0x006fe20000000200 */
[----:B------:R-:W-:Y:S01]  /*39d0*/  R2P PR, R27, 0x6 ;  /* 0x000000061b007804 */ /* 0x000fe20000000000 */
[----:B------:R-:W-:Y:S01]  /*39e0*/  IMAD.MOV.U32 R4, RZ, RZ, 0x10 ;  /* 0x00000010ff047424 */ /* 0x000fe200078e00ff */
[----:B------:R-:W-:Y:S01]  /*39f0*/  LOP3.LUT P0, RZ, R36, 0x2, RZ, 0xc0, !PT ;  /* 0x0000000224ff7812 */ /* 0x000fe2000780c0ff */
[----:B------:R-:W1:Y:S01]  /*3a00*/  LDSM.16.M88.4 R16, [R155+0x8000] ;  /* 0x008000009b10783b */ /* 0x000e620000000200 */
[C---:B------:R-:W-:Y:S01]  /*3a10*/  VIADD R0, R155.reuse, 0x8000 ;  /* 0x000080009b007836 */ /* 0x040fe20000000000 */
[----:B------:R-:W-:Y:S01]  /*3a20*/  UISETP.GE.AND UP0, UPT, UR28, 0x41, UPT ;  /* 0x000000411c00788c */ /* 0x000fe2000bf06270 */
[----:B------:R-:W-:Y:S01]  /*3a30*/  SEL R4, R4, 0xfffffff0, !P0 ;  /* 0xfffffff004047807 */ /* 0x000fe20004000000 */
[----:B---3--:R-:W2:Y:S01]  /*3a40*/  LDSM.16.M88.4 R20, [R155+0x8800] ;  /* 0x008800009b14783b */ /* 0x008ea20000000200 */
[C---:B------:R-:W-:Y:S01]  /*3a50*/  VIADD R198, R155.reuse, 0x8020 ;  /* 0x000080209bc67836 */ /* 0x040fe20000000000 */
[----:B------:R-:W-:Y:S01]  /*3a60*/  LOP3.LUT P0, RZ, R36, 0x4, RZ, 0xc0, !PT ;  /* 0x0000000424ff7812 */ /* 0x000fe2000780c0ff */
[----:B------:R-:W-:Y:S01]  /*3a70*/  IMAD.MOV.U32 R2, RZ, RZ, 0x40 ;  /* 0x00000040ff027424 */ /* 0x000fe200078e00ff */
[----:B------:R-:W3:Y:S01]  /*3a80*/  LDSM.16.M88.4 R28, [R155+0x9000] ;  /* 0x009000009b1c783b */ /* 0x000ee20000000200 */
[----:B------:R-:W-:Y:S01]  /*3a90*/  IMAD R195, R4, 0x2, R194 ;  /* 0x0000000204c37824 */ /* 0x000fe200078e02c2 */
[----:B------:R-:W-:Y:S01]  /*3aa0*/  ULDC.U8 UR12, c[0x0][0x388] ;  /* 0x0000e200000c7ab9 */ /* 0x000fe20000000000 */
[----:B------:R-:W-:Y:S01]  /*3ab0*/  @P1 VIADD R198, R0, 0xffffffe0 ;  /* 0xffffffe000c61836 */ /* 0x000fe20000000000 */
[----:B------:R-:W5:Y:S01]  /*3ac0*/  LDSM.16.M88.4 R24, [R155+0x9800] ;  /* 0x009800009b18783b */ /* 0x000f620000000200 */
[----:B------:R-:W-:Y:S01]  /*3ad0*/  IMAD.MOV.U32 R0, RZ, RZ, 0x20 ;  /* 0x00000020ff007424 */ /* 0x000fe200078e00ff */
[----:B------:R-:W-:Y:S01]  /*3ae0*/  SEL R2, R2, 0xffffffc0, !P2 ;  /* 0xffffffc002027807 */ /* 0x000fe20005000000 */
[----:B------:R-:W-:Y:S01]  /*3af0*/  IMAD.SHL.U32 R7, R102, 0x2, RZ ;  /* 0x0000000266077824 */ /* 0x000fe200078e00ff */
[----:B------:R-:W-:Y:S01]  /*3b00*/  LDSM.16.M88.4 R12, [R195] ;  /* 0x00000000c30c783b */ /* 0x000fe20000000200 */
[----:B------:R-:W-:Y:S01]  /*3b10*/  IMAD.U32 R6, RZ, RZ, UR28 ;  /* 0x0000001cff067e24 */ /* 0x000fe2000f8e00ff */
[----:B------:R-:W-:Y:S01]  /*3b20*/  SEL R0, R0, 0xffffffe0, !P0 ;  /* 0xffffffe000007807 */ /* 0x000fe20004000000 */
[----:B------:R-:W-:Y:S01]  /*3b30*/  IMAD.IADD R193, R155, 0x1, R2 ;  /* 0x000000019bc17824 */ /* 0x000fe200078e0202 */
[----:B------:R-:W4:Y:S01]  /*3b40*/  LDSM.16.M88.4 R44, [R198] ;  /* 0x00000000c62c783b */ /* 0x000f220000000200 */
[----:B------:R-:W-:Y:S01]  /*3b50*/  IADD3 R192, R2, R198, RZ ;  /* 0x000000c602c07210 */ /* 0x000fe20007ffe0ff */
[----:B------:R-:W-:Y:S01]  /*3b60*/  VIADD R213, R198, 0x800 ;  /* 0x00000800c6d57836 */ /* 0x000fe20000000000 */
[----:B------:R-:W-:Y:S01]  /*3b70*/  SHF.R.S32.HI R2, RZ, 0x1f, R50 ;  /* 0x0000001fff027819 */ /* 0x000fe20000011432 */
[----:B------:R-:W4:Y:S01]  /*3b80*/  LDSM.16.M88.4 R64, [R198+0x800] ;  /* 0x00080000c640783b */ /* 0x000f220000000200 */
[C---:B------:R-:W-:Y:S01]  /*3b90*/  IMAD R197, R0.reuse, 0x2, R194 ;  /* 0x0000000200c57824 */ /* 0x040fe200078e02c2 */
[----:B------:R-:W-:Y:S01]  /*3ba0*/  LOP3.LUT R7, R7, 0x6, RZ, 0xc0, !PT ;  /* 0x0000000607077812 */ /* 0x000fe200078ec0ff */
[----:B------:R-:W-:Y:S01]  /*3bb0*/  IMAD R196, R0, 0x2, R195 ;  /* 0x0000000200c47824 */ /* 0x000fe200078e02c3 */
[----:B------:R-:W4:Y:S01]  /*3bc0*/  LDSM.16.M88.4 R72, [R198+0x1000] ;  /* 0x00100000c648783b */ /* 0x000f220000000200 */
[----:B------:R-:W-:Y:S01]  /*3bd0*/  LEA.HI R2, R2, R50, RZ, 0x2 ;  /* 0x0000003202027211 */ /* 0x000fe200078f10ff */
[C---:B------:R-:W-:Y:S01]  /*3be0*/  VIADD R212, R198.reuse, 0x1000 ;  /* 0x00001000c6d47836 */ /* 0x040fe20000000000 */
[C---:B------:R-:W-:Y:S01]  /*3bf0*/  IADD3 R207, R198.reuse, 0x3800, RZ ;  /* 0x00003800c6cf7810 */ /* 0x040fe20007ffe0ff */
[----:B------:R-:W4:Y:S01]  /*3c00*/  LDSM.16.M88.4 R76, [R198+0x1800] ;  /* 0x00180000c64c783b */ /* 0x000f220000000200 */
[----:B------:R-:W-:Y:S01]  /*3c10*/  SHF.R.S32.HI R2, RZ, 0x2, R2 ;  /* 0x00000002ff027819 */ /* 0x000fe20000011402 */
[----:B------:R-:W-:-:S02]  /*3c20*/  VIADD R211, R198, 0x1800 ;  /* 0x00001800c6d37836 */ /* 0x000fc40000000000 */
[----:B------:R-:W-:Y:S01]  /*3c30*/  LDSM.16.M88.4 R80, [R193+0x8000] ;  /* 0x00800000c150783b */ /* 0x000fe20000000200 */
[----:B------:R-:W-:Y:S02]  /*3c40*/  VIADD R210, R198, 0x2000 ;  /* 0x00002000c6d27836 */ /* 0x000fe40000000000 */
[----:B------:R-:W-:Y:S01]  /*3c50*/  IMAD R3, R51, 0x10, R2 ;  /* 0x0000001033037824 */ /* 0x000fe200078e0202 */
[C---:B-1----:R-:W-:Y:S01]  /*3c60*/  HMMA.16816.F32 R32, R8.reuse, R16, RZ ;  /* 0x000000100820723c */ /* 0x042fe200000018ff */
[----:B------:R-:W-:Y:S01]  /*3c70*/  LDSM.16.M88.4 R88, [R193+0x8800] ;  /* 0x00880000c158783b */ /* 0x000fe20000000200 */
[----:B------:R-:W-:Y:S02]  /*3c80*/  IMAD.U32 R2, RZ, RZ, UR10 ;  /* 0x0000000aff027e24 */ /* 0x000fe4000f8e00ff */
[----:B------:R-:W-:Y:S01]  /*3c90*/  VIADD R106, R3, UR25 ;  /* 0x00000019036a7c36 */ /* 0x000fe20008000000 */
[----:B------:R-:W-:Y:S01]  /*3ca0*/  LDSM.16.M88.4 R84, [R193+0x9800] ;  /* 0x00980000c154783b */ /* 0x000fe20000000200 */
[----:B------:R-:W-:Y:S01]  /*3cb0*/  HMMA.16816.F32 R36, R8, R18, RZ ;  /* 0x000000120824723c */ /* 0x000fe200000018ff */
[----:B------:R-:W-:-:S02]  /*3cc0*/  IMAD R2, R2, 0x40, R7 ;  /* 0x0000004002027824 */ /* 0x000fc400078e0207 */
[----:B------:R-:W1:Y:S01]  /*3cd0*/  LDSM.16.M88.4 R16, [R197] ;  /* 0x00000000c510783b */ /* 0x000e620000000200 */
[----:B------:R-:W-:Y:S01]  /*3ce0*/  IADD3 R3, R6, -UR18, R106 ;  /* 0x8000001206037c10 */ /* 0x000fe2000fffe06a */
[----:B------:R-:W-:Y:S01]  /*3cf0*/  VIADD R209, R198, 0x2800 ;  /* 0x00002800c6d17836 */ /* 0x000fe20000000000 */
[C---:B--2---:R-:W-:Y:S01]  /*3d00*/  HMMA.16816.F32 R40, R8.reuse, R20, RZ ;  /* 0x000000140828723c */ /* 0x044fe200000018ff */
[----:B------:R-:W-:Y:S01]  /*3d10*/  LDSM.16.M88.4 R92, [R192] ;  /* 0x00000000c05c783b */ /* 0x000fe20000000200 */
[----:B------:R-:W-:Y:S01]  /*3d20*/  IADD3 R7, -R2, R3, RZ ;  /* 0x0000000302077210 */ /* 0x000fe20007ffe1ff */
[----:B------:R-:W-:Y:S01]  /*3d30*/  VIADD R208, R198, 0x3000 ;  /* 0x00003000c6d07836 */ /* 0x000fe20000000000 */
[----:B------:R-:W-:Y:S01]  /*3d40*/  ISETP.GE.AND P2, PT, R2, UR28, PT ;  /* 0x0000001c02007c0c */ /* 0x000fe2000bf46270 */
[----:B------:R-:W-:Y:S01]  /*3d50*/  LDSM.16.M88.4 R96, [R192+0x800] ;  /* 0x00080000c060783b */ /* 0x000fe20000000200 */
[----:B------:R-:W-:Y:S01]  /*3d60*/  HMMA.16816.F32 R52, R8, R22, RZ ;  /* 0x000000160834723c */ /* 0x000fe200000018ff */
[----:B------:R-:W-:-:S02]  /*3d70*/  VIADD R206, R198, 0x4000 ;  /* 0x00004000c6ce7836 */ /* 0x000fc40000000000 */
[----:B------:R-:W0:Y:S01]  /*3d80*/  LDGDEPBAR ;  /* 0x00000000000079af */ /* 0x000e220000000000 */
[C---:B------:R-:W-:Y:S02]  /*3d90*/  VIADD R205, R198.reuse, 0x4800 ;  /* 0x00004800c6cd7836 */ /* 0x040fe40000000000 */
[C---:B---3--:R-:W-:Y:S01]  /*3da0*/  HMMA.16816.F32 R56, R8.reuse, R28, RZ ;  /* 0x0000001c0838723c */ /* 0x048fe200000018ff */
[----:B------:R-:W-:Y:S01]  /*3db0*/  STL [R1+0x48], R106 ;  /* 0x0000486a01007387 */ /* 0x000fe20000100800 */
[C---:B------:R-:W-:Y:S02]  /*3dc0*/  VIADD R204, R198.reuse, 0x5000 ;  /* 0x00005000c6cc7836 */ /* 0x040fe40000000000 */
[C---:B------:R-:W-:Y:S02]  /*3dd0*/  VIADD R203, R198.reuse, 0x5800 ;  /* 0x00005800c6cb7836 */ /* 0x040fe40000000000 */
[----:B------:R-:W-:Y:S01]  /*3de0*/  HMMA.16816.F32 R60, R8, R30, RZ ;  /* 0x0000001e083c723c */ /* 0x000fe200000018ff */
[----:B------:R-:W-:-:S02]  /*3df0*/  VIADD R202, R198, 0x6000 ;  /* 0x00006000c6ca7836 */ /* 0x000fc40000000000 */
[C---:B------:R-:W-:Y:S02]  /*3e00*/  VIADD R201, R198.reuse, 0x6800 ;  /* 0x00006800c6c97836 */ /* 0x040fe40000000000 */
[C---:B------:R-:W-:Y:S01]  /*3e10*/  VIADD R200, R198.reuse, 0x7000 ;  /* 0x00007000c6c87836 */ /* 0x040fe20000000000 */
[----:B-----5:R-:W-:Y:S01]  /*3e20*/  HMMA.16816.F32 R68, R8, R24, RZ ;  /* 0x000000180844723c */ /* 0x020fe200000018ff */
[----:B------:R-:W-:-:S05]  /*3e30*/  VIADD R199, R198, 0x7800 ;  /* 0x00007800c6c77836 */ /* 0x000fca0000000000 */
[----:B------:R-:W-:Y:S01]  /*3e40*/  HMMA.16816.F32 R20, R8, R26, RZ ;  /* 0x0000001a0814723c */ /* 0x000fe200000018ff */
[----:B------:R-:W-:Y:S04]  /*3e50*/  LDSM.16.M88.4 R8, [R196] ;  /* 0x00000000c408783b */ /* 0x000fe80000000200 */
[----:B------:R-:W-:Y:S01]  /*3e60*/  LDSM.16.M88.4 R24, [R192+0x1000] ;  /* 0x00100000c018783b */ /* 0x000fe20000000200 */
[C---:B----4-:R-:W-:Y:S06]  /*3e70*/  HMMA.16816.F32 R28, R12.reuse, R44, R32 ;  /* 0x0000002c0c1c723c */ /* 0x050fec0000001820 */
[C---:B------:R-:W-:Y:S06]  /*3e80*/  HMMA.16816.F32 R32, R12.reuse, R46, R36 ;  /* 0x0000002e0c20723c */ /* 0x040fec0000001824 */
[C---:B------:R-:W-:Y:S01]  /*3e90*/  HMMA.16816.F32 R36, R12.reuse, R64, R40 ;  /* 0x000000400c24723c */ /* 0x040fe20000001828 */
[----:B------:R-:W2:Y:S05]  /*3ea0*/  LDSM.16.M88.4 R40, [R193+0x9000] ;  /* 0x00900000c128783b */ /* 0x000eaa0000000200 */
[C---:B------:R-:W-:Y:S01]  /*3eb0*/  HMMA.16816.F32 R44, R12.reuse, R66, R52 ;  /* 0x000000420c2c723c */ /* 0x040fe20000001834 */
[----:B------:R-:W3:Y:S05]  /*3ec0*/  LDSM.16.M88.4 R52, [R192+0x1800] ;  /* 0x00180000c034783b */ /* 0x000eea0000000200 */
[C---:B------:R-:W-:Y:S06]  /*3ed0*/  HMMA.16816.F32 R56, R12.reuse, R72, R56 ;  /* 0x000000480c38723c */ /* 0x040fec0000001838 */
[C---:B------:R-:W-:Y:S01]  /*3ee0*/  HMMA.16816.F32 R60, R12.reuse, R74, R60 ;  /* 0x0000004a0c3c723c */ /* 0x040fe2000000183c */
[----:B------:R-:W-:Y:S05]  /*3ef0*/  LDSM.16.M88.4 R72, [R155+0xa000] ;  /* 0x00a000009b48783b */ /* 0x000fea0000000200 */
[C---:B------:R-:W-:Y:S01]  /*3f00*/  HMMA.16816.F32 R64, R12.reuse, R76, R68 ;  /* 0x0000004c0c40723c */ /* 0x040fe20000001844 */
[----:B------:R-:W-:Y:S05]  /*3f10*/  LDSM.16.M88.4 R68, [R155+0xb800] ;  /* 0x00b800009b44783b */ /* 0x000fea0000000200 */
[----:B------:R-:W-:Y:S01]  /*3f20*/  HMMA.16816.F32 R20, R12, R78, R20 ;  /* 0x0000004e0c14723c */ /* 0x000fe20000001814 */
[----:B------:R-:W4:Y:S04]  /*3f30*/  LDSM.16.M88.4 R12, [R194+0x2000] ;  /* 0x00200000c20c783b */ /* 0x000f280000000200 */
[----:B------:R-:W-:Y:S01]  /*3f40*/  LDSM.16.M88.4 R76, [R193+0xa000] ;  /* 0x00a00000c14c783b */ /* 0x000fe20000000200 */
        /* <DEDUP_REMOVED lines=9> */
[C---:B------:R-:W-:Y:S06]  /*3fe0*/  HMMA.16816.F32 R64, R16.reuse, R84, R64 ;  /* 0x000000541040723c */ /* 0x040fec0000001840 */
[----:B------:R-:W-:Y:S01]  /*3ff0*/  HMMA.16816.F32 R16, R16, R86, R20 ;  /* 0x000000561010723c */ /* 0x000fe20000001814 */
[----:B------:R-:W5:Y:S04]  /*4000*/  LDSM.16.M88.4 R20, [R195+0x2000] ;  /* 0x00200000c314783b */ /* 0x000f680000000200 */
[----:B------:R-:W-:Y:S01]  /*4010*/  LDSM.16.M88.4 R84, [R193+0xa800] ;  /* 0x00a80000c154783b */ /* 0x000fe20000000200 */
[C---:B------:R-:W-:Y:S06]  /*4020*/  HMMA.16816.F32 R28, R8.reuse, R92, R28 ;  /* 0x0000005c081c723c */ /* 0x040fec000000181c */
[C---:B------:R-:W-:Y:S01]  /*4030*/  HMMA.16816.F32 R32, R8.reuse, R94, R32 ;  /* 0x0000005e0820723c */ /* 0x040fe20000001820 */
[----:B------:R-:W5:Y:S05]  /*4040*/  LDSM.16.M88.4 R92, [R198+0x2800] ;  /* 0x00280000c65c783b */ /* 0x000f6a0000000200 */
[C---:B------:R-:W-:Y:S06]  /*4050*/  HMMA.16816.F32 R36, R8.reuse, R96, R36 ;  /* 0x000000600824723c */ /* 0x040fec0000001824 */
[C---:B------:R-:W-:Y:S01]  /*4060*/  HMMA.16816.F32 R44, R8.reuse, R98, R44 ;  /* 0x00000062082c723c */ /* 0x040fe2000000182c */
[----:B------:R-:W-:Y:S05]  /*4070*/  LDSM.16.M88.4 R96, [R155+0xe800] ;  /* 0x00e800009b60783b */ /* 0x000fea0000000200 */
[C---:B------:R-:W-:Y:S06]  /*4080*/  HMMA.16816.F32 R56, R8.reuse, R24, R56 ;  /* 0x000000180838723c */ /* 0x040fec0000001838 */
[C---:B------:R-:W-:Y:S01]  /*4090*/  HMMA.16816.F32 R60, R8.reuse, R26, R60 ;  /* 0x0000001a083c723c */ /* 0x040fe2000000183c */
[----:B------:R-:W5:Y:S05]  /*40a0*/  LDSM.16.M88.4 R24, [R198+0x3000] ;  /* 0x00300000c618783b */ /* 0x000f6a0000000200 */
[C---:B---3--:R-:W-:Y:S06]  /*40b0*/  HMMA.16816.F32 R64, R8.reuse, R52, R64 ;  /* 0x000000340840723c */ /* 0x048fec0000001840 */
[----:B------:R-:W-:Y:S01]  /*40c0*/  HMMA.16816.F32 R16, R8, R54, R16 ;  /* 0x000000360810723c */ /* 0x000fe20000001810 */
[----:B------:R-:W3:Y:S04]  /*40d0*/  LDSM.16.M88.4 R52, [R198+0x3800] ;  /* 0x00380000c634783b */ /* 0x000ee80000000200 */
[----:B------:R-:W3:Y:S01]  /*40e0*/  LDSM.16.M88.4 R8, [R197+0x2000] ;  /* 0x00200000c508783b */ /* 0x000ee20000000200 */
[C---:B----4-:R-:W-:Y:S06]  /*40f0*/  HMMA.16816.F32 R28, R12.reuse, R72, R28 ;  /* 0x000000480c1c723c */ /* 0x050fec000000181c */
[C---:B------:R-:W-:Y:S01]  /*4100*/  HMMA.16816.F32 R32, R12.reuse, R74, R32 ;  /* 0x0000004a0c20723c */ /* 0x040fe20000001820 */
[----:B------:R-:W-:Y:S05]  /*4110*/  LDSM.16.M88.4 R72, [R193+0xb800] ;  /* 0x00b80000c148783b */ /* 0x000fea0000000200 */
        /* <DEDUP_REMOVED lines=15> */
[----:B------:R-:W-:Y:S05]  /*4210*/  LDSM.16.M88.4 R92, [R198+0x4800] ;  /* 0x00480000c65c783b */ /* 0x000fea0000000200 */
[C---:B------:R-:W-:Y:S06]  /*4220*/  HMMA.16816.F32 R56, R20.reuse, R24, R56 ;  /* 0x000000181438723c */ /* 0x040fec0000001838 */
[C---:B------:R-:W-:Y:S01]  /*4230*/  HMMA.16816.F32 R60, R20.reuse, R26, R60 ;  /* 0x0000001a143c723c */ /* 0x040fe2000000183c */
[----:B------:R-:W4:Y:S05]  /*4240*/  LDSM.16.M88.4 R24, [R192+0x3000] ;  /* 0x00300000c018783b */ /* 0x000f2a0000000200 */
        /* <DEDUP_REMOVED lines=9> */
[----:B------:R-:W5:Y:S05]  /*42e0*/  LDSM.16.M88.4 R84, [R155+0xc800] ;  /* 0x00c800009b54783b */ /* 0x000f6a0000000200 */
[C---:B-1----:R-:W-:Y:S06]  /*42f0*/  HMMA.16816.F32 R56, R8.reuse, R40, R56 ;  /* 0x000000280838723c */ /* 0x042fec0000001838 */
[C---:B------:R-:W-:Y:S01]  /*4300*/  HMMA.16816.F32 R60, R8.reuse, R42, R60 ;  /* 0x0000002a083c723c */ /* 0x040fe2000000183c */
[----:B------:R-:W-:Y:S05]  /*4310*/  LDSM.16.M88.4 R40, [R198+0x5000] ;  /* 0x00500000c628783b */ /* 0x000fea0000000200 */
[C---:B------:R-:W-:Y:S06]  /*4320*/  HMMA.16816.F32 R64, R8.reuse, R72, R64 ;  /* 0x000000480840723c */ /* 0x040fec0000001840 */
        /* <DEDUP_REMOVED lines=8> */
[----:B------:R-:W-:Y:S05]  /*43b0*/  LDSM.16.M88.4 R88, [R193+0xc800] ;  /* 0x00c80000c158783b */ /* 0x000fea0000000200 */
[C---:B----4-:R-:W-:Y:S06]  /*43c0*/  HMMA.16816.F32 R56, R16.reuse, R24, R56 ;  /* 0x000000181038723c */ /* 0x050fec0000001838 */
[C---:B------:R-:W-:Y:S01]  /*43d0*/  HMMA.16816.F32 R60, R16.reuse, R26, R60 ;  /* 0x0000001a103c723c */ /* 0x040fe2000000183c */
[----:B------:R-:W-:Y:S05]  /*43e0*/  LDSM.16.M88.4 R24, [R193+0xd000] ;  /* 0x00d00000c118783b */ /* 0x000fea0000000200 */
        /* <DEDUP_REMOVED lines=10> */
[C---:B------:R-:W-:Y:S06]  /*4490*/  HMMA.16816.F32 R56, R20.reuse, R52, R56 ;  /* 0x000000341438723c */ /* 0x040fec0000001838 */
        /* <DEDUP_REMOVED lines=14> */
[----:B------:R-:W-:Y:S05]  /*4580*/  LDSM.16.M88.4 R40, [R155+0xf000] ;  /* 0x00f000009b28783b */ /* 0x000fea0000000200 */
[C---:B----4-:R-:W-:Y:S06]  /*4590*/  HMMA.16816.F32 R64, R12.reuse, R68, R64 ;  /* 0x000000440c40723c */ /* 0x050fec0000001840 */
[----:B------:R-:W-:Y:S01]  /*45a0*/  HMMA.16816.F32 R12, R12, R70, R16 ;  /* 0x000000460c0c723c */ /* 0x000fe20000001810 */
[----:B------:R-:W4:Y:S04]  /*45b0*/  LDSM.16.M88.4 R68, [R192+0x5000] ;  /* 0x00500000c044783b */ /* 0x000f280000000200 */
[----:B------:R-:W4:Y:S01]  /*45c0*/  LDSM.16.M88.4 R16, [R194+0x6000] ;  /* 0x00600000c210783b */ /* 0x000f220000000200 */
[C---:B---3--:R-:W-:Y:S06]  /*45d0*/  HMMA.16816.F32 R28, R8.reuse, R76, R28 ;  /* 0x0000004c081c723c */ /* 0x048fec000000181c */
[C---:B------:R-:W-:Y:S01]  /*45e0*/  HMMA.16816.F32 R32, R8.reuse, R78, R32 ;  /* 0x0000004e0820723c */ /* 0x040fe20000001820 */
[----:B------:R-:W-:Y:S05]  /*45f0*/  LDSM.16.M88.4 R76, [R198+0x6000] ;  /* 0x00600000c64c783b */ /* 0x000fea0000000200 */
[C---:B------:R-:W-:Y:S06]  /*4600*/  HMMA.16816.F32 R36, R8.reuse, R88, R36 ;  /* 0x000000580824723c */ /* 0x040fec0000001824 */
[C---:B------:R-:W-:Y:S01]  /*4610*/  HMMA.16816.F32 R44, R8.reuse, R90, R44 ;  /* 0x0000005a082c723c */ /* 0x040fe2000000182c */
[----:B------:R-:W-:Y:S05]  /*4620*/  LDSM.16.M88.4 R88, [R198+0x6800] ;  /* 0x00680000c658783b */ /* 0x000fea0000000200 */
[C---:B------:R-:W-:Y:S06]  /*4630*/  HMMA.16816.F32 R56, R8.reuse, R24, R56 ;  /* 0x000000180838723c */ /* 0x040fec0000001838 */
[C---:B------:R-:W-:Y:S06]  /*4640*/  HMMA.16816.F32 R60, R8.reuse, R26, R60 ;  /* 0x0000001a083c723c */ /* 0x040fec000000183c */
[C---:B-----5:R-:W-:Y:S06]  /*4650*/  HMMA.16816.F32 R64, R8.reuse, R52, R64 ;  /* 0x000000340840723c */ /* 0x060fec0000001840 */
[----:B------:R-:W-:Y:S01]  /*4660*/  HMMA.16816.F32 R24, R8, R54, R12 ;  /* 0x000000360818723c */ /* 0x000fe2000000180c */
[----:B------:R-:W3:Y:S04]  /*4670*/  LDSM.16.M88.4 R52, [R155+0xf800] ;  /* 0x00f800009b34783b */ /* 0x000ee80000000200 */
[----:B------:R-:W5:Y:S01]  /*4680*/  LDSM.16.M88.4 R12, [R195+0x6000] ;  /* 0x00600000c30c783b */ /* 0x000f620000000200 */
[C---:B-1----:R-:W-:Y:S06]  /*4690*/  HMMA.16816.F32 R8, R20.reuse, R84, R28 ;  /* 0x000000541408723c */ /* 0x042fec000000181c */
[C---:B------:R-:W-:Y:S01]  /*46a0*/  HMMA.16816.F32 R32, R20.reuse, R86, R32 ;  /* 0x000000561420723c */ /* 0x040fe20000001820 */
[----:B------:R-:W-:Y:S05]  /*46b0*/  LDSM.16.M88.4 R84, [R198+0x7800] ;  /* 0x00780000c654783b */ /* 0x000fea0000000200 */
[C---:B--2---:R-:W-:Y:S06]  /*46c0*/  HMMA.16816.F32 R36, R20.reuse, R92, R36 ;  /* 0x0000005c1424723c */ /* 0x044fec0000001824 */
[C---:B------:R-:W-:Y:S01]  /*46d0*/  HMMA.16816.F32 R44, R20.reuse, R94, R44 ;  /* 0x0000005e142c723c */ /* 0x040fe2000000182c */
[----:B------:R-:W-:Y:S05]  /*46e0*/  LDSM.16.M88.4 R92, [R193+0xe000] ;  /* 0x00e00000c15c783b */ /* 0x000fea0000000200 */
[C---:B------:R-:W-:Y:S06]  /*46f0*/  HMMA.16816.F32 R28, R20.reuse, R74, R24 ;  /* 0x0000004a141c723c */ /* 0x040fec0000001818 */
[C---:B----4-:R-:W-:Y:S06]  /*4700*/  HMMA.16816.F32 R56, R20.reuse, R68, R56 ;  /* 0x000000441438723c */ /* 0x050fec0000001838 */
[C---:B------:R-:W-:Y:S01]  /*4710*/  HMMA.16816.F32 R60, R20.reuse, R70, R60 ;  /* 0x00000046143c723c */ /* 0x040fe2000000183c */
[----:B------:R-:W-:Y:S05]  /*4720*/  LDSM.16.M88.4 R68, [R193+0xf800] ;  /* 0x00f80000c144783b */ /* 0x000fea0000000200 */
[----:B------:R-:W-:Y:S01]  /*4730*/  HMMA.16816.F32 R64, R20, R72, R64 ;  /* 0x000000481440723c */ /* 0x000fe20000001840 */
[----:B------:R-:W-:Y:S05]  /*4740*/  LDSM.16.M88.4 R72, [R193+0xf000] ;  /* 0x00f00000c148783b */ /* 0x000fea0000000200 */
[C---:B------:R-:W-:Y:S01]  /*4750*/  HMMA.16816.F32 R24, R16.reuse, R80, R8 ;  /* 0x000000501018723c */ /* 0x040fe20000001808 */
[----:B------:R-:W-:Y:S05]  /*4760*/  LDSM.16.M88.4 R8, [R197+0x6000] ;  /* 0x00600000c508783b */ /* 0x000fea0000000200 */
[C---:B------:R-:W-:Y:S01]  /*4770*/  HMMA.16816.F32 R20, R16.reuse, R82, R32 ;  /* 0x000000521014723c */ /* 0x040fe20000001820 */
[----:B------:R-:W1:Y:S05]  /*4780*/  LDSM.16.M88.4 R80, [R198+0x7000] ;  /* 0x00700000c650783b */ /* 0x000e6a0000000200 */
[C---:B------:R-:W-:Y:S06]  /*4790*/  HMMA.16816.F32 R36, R16.reuse, R96, R36 ;  /* 0x000000601024723c */ /* 0x040fec0000001824 */
[C---:B------:R-:W-:Y:S01]  /*47a0*/  HMMA.16816.F32 R44, R16.reuse, R98, R44 ;  /* 0x00000062102c723c */ /* 0x040fe2000000182c */
[----:B------:R-:W2:Y:S05]  /*47b0*/  LDSM.16.M88.4 R96, [R193+0xe800] ;  /* 0x00e80000c160783b */ /* 0x000eaa0000000200 */
[----:B---3--:R-:W-:Y:S06]  /*47c0*/  HMMA.16816.F32 R32, R16, R54, R28 ;  /* 0x000000361020723c */ /* 0x008fec000000181c */
[----:B-----5:R-:W-:Y:S06]  /*47d0*/  HMMA.16816.F32 R28, R12, R76, R24 ;  /* 0x0000004c0c1c723c */ /* 0x020fec0000001818 */
[C---:B------:R-:W-:Y:S06]  /*47e0*/  HMMA.16816.F32 R56, R16.reuse, R40, R56 ;  /* 0x000000281038723c */ /* 0x040fec0000001838 */
[C---:B------:R-:W-:Y:S01]  /*47f0*/  HMMA.16816.F32 R60, R16.reuse, R42, R60 ;  /* 0x0000002a103c723c */ /* 0x040fe2000000183c */
[----:B------:R-:W-:Y:S05]  /*4800*/  LDSM.16.M88.4 R40, [R192+0x7000] ;  /* 0x00700000c028783b */ /* 0x000fea0000000200 */
[----:B------:R-:W-:Y:S01]  /*4810*/  HMMA.16816.F32 R64, R16, R52, R64 ;  /* 0x000000341040723c */ /* 0x000fe20000001840 */
[----:B------:R-:W-:Y:S05]  /*4820*/  LDSM.16.M88.4 R16, [R196+0x6000] ;  /* 0x00600000c410783b */ /* 0x000fea0000000200 */
[C---:B------:R-:W-:Y:S01]  /*4830*/  HMMA.16816.F32 R24, R12.reuse, R78, R20 ;  /* 0x0000004e0c18723c */ /* 0x040fe20000001814 */
[----:B------:R-:W-:Y:S05]  /*4840*/  LDSM.16.M88.4 R76, [R192+0x6000] ;  /* 0x00600000c04c783b */ /* 0x000fea0000000200 */
[C---:B------:R-:W-:Y:S06]  /*4850*/  HMMA.16816.F32 R20, R12.reuse, R88, R36 ;  /* 0x000000580c14723c */ /* 0x040fec0000001824 */
[C---:B------:R-:W-:Y:S01]  /*4860*/  HMMA.16816.F32 R44, R12.reuse, R90, R44 ;  /* 0x0000005a0c2c723c */ /* 0x040fe2000000182c */
[----:B------:R-:W3:Y:S05]  /*4870*/  LDSM.16.M88.4 R88, [R192+0x6800] ;  /* 0x00680000c058783b */ /* 0x000eea0000000200 */
[C---:B-1----:R-:W-:Y:S06]  /*4880*/  HMMA.16816.F32 R56, R12.reuse, R80, R56 ;  /* 0x000000500c38723c */ /* 0x042fec0000001838 */
[C---:B------:R-:W-:Y:S06]  /*4890*/  HMMA.16816.F32 R60, R12.reuse, R82, R60 ;  /* 0x000000520c3c723c */ /* 0x040fec000000183c */
[C---:B------:R-:W-:Y:S06]  /*48a0*/  HMMA.16816.F32 R64, R12.reuse, R84, R64 ;  /* 0x000000540c40723c */ /* 0x040fec0000001840 */
[----:B------:R-:W-:Y:S06]  /*48b0*/  HMMA.16816.F32 R52, R12, R86, R32 ;  /* 0x000000560c34723c */ /* 0x000fec0000001820 */
[C---:B--2---:R-:W-:Y:S06]  /*48c0*/  HMMA.16816.F32 R12, R8.reuse, R96, R20 ;  /* 0x00000060080c723c */ /* 0x044fec0000001814 */
[C---:B------:R-:W-:Y:S06]  /*48d0*/  HMMA.16816.F32 R36, R8.reuse, R92, R28 ;  /* 0x0000005c0824723c */ /* 0x040fec000000181c */
[C---:B------:R-:W-:Y:S06]  /*48e0*/  HMMA.16816.F32 R28, R8.reuse, R94, R24 ;  /* 0x0000005e081c723c */ /* 0x040fec0000001818 */
[C---:B------:R-:W-:Y:S06]  /*48f0*/  HMMA.16816.F32 R20, R8.reuse, R98, R44 ;  /* 0x000000620814723c */ /* 0x040fec000000182c */
[----:B------:R-:W-:Y:S06]  /*4900*/  HMMA.16816.F32 R32, R8, R74, R60 ;  /* 0x0000004a0820723c */ /* 0x000fec000000183c */
[----:B---3--:R-:W-:Y:S06]  /*4910*/  HMMA.16816.F32 R60, R16, R88, R12 ;  /* 0x00000058103c723c */ /* 0x008fec000000180c */
[----:B------:R-:W-:Y:S01]  /*4920*/  HMMA.16816.F32 R80, R8, R70, R52 ;  /* 0x000000460850723c */ /* 0x000fe20000001834 */
[----:B------:R-:W-:-:S02]  /*4930*/  VIADD R12, R2, 0x1 ;  /* 0x00000001020c7836 */ /* 0x000fc40000000000 */
[C---:B------:R-:W-:Y:S02]  /*4940*/  VIADD R13, R2.reuse, 0x8 ;  /* 0x00000008020d7836 */ /* 0x040fe40000000000 */
[C---:B------:R-:W-:Y:S01]  /*4950*/  VIADD R15, R2.reuse, 0x9 ;  /* 0x00000009020f7836 */ /* 0x040fe20000000000 */
[C---:B------:R-:W-:Y:S01]  /*4960*/  HMMA.16816.F32 R52, R16.reuse, R76, R36 ;  /* 0x0000004c1034723c */ /* 0x040fe20000001824 */
[----:B------:R-:W-:Y:S01]  /*4970*/  IMAD.IADD R6, R3, 0x1, -R12 ;  /* 0x0000000103067824 */ /* 0x000fe200078e0a0c */
[----:B------:R-:W-:Y:S01]  /*4980*/  ISETP.GE.AND P0, PT, R13, UR28, PT ;  /* 0x0000001c0d007c0c */ /* 0x000fe2000bf06270 */
[----:B------:R-:W-:Y:S01]  /*4990*/  VIADD R14, R2, 0x10 ;  /* 0x00000010020e7836 */ /* 0x000fe20000000000 */
[----:B------:R-:W-:Y:S02]  /*49a0*/  ISETP.GE.AND P6, PT, R15, UR28, PT ;  /* 0x0000001c0f007c0c */ /* 0x000fe4000bfc6270 */
[----:B------:R-:W-:Y:S01]  /*49b0*/  HMMA.16816.F32 R36, R16, R78, R28 ;  /* 0x0000004e1024723c */ /* 0x000fe2000000181c */
[----:B------:R-:W-:-:S02]  /*49c0*/  ISETP.GE.AND P1, PT, R12, UR28, PT ;  /* 0x0000001c0c007c0c */ /* 0x000fc4000bf26270 */
[----:B------:R-:W-:-:S03]  /*49d0*/  ISETP.GE.AND P5, PT, R14, UR28, PT ;  /* 0x0000001c0e007c0c */ /* 0x000fc6000bfa6270 */
[C---:B------:R-:W-:Y:S06]  /*49e0*/  HMMA.16816.F32 R24, R8.reuse, R72, R56 ;  /* 0x000000480818723c */ /* 0x040fec0000001838 */
[----:B------:R-:W-:Y:S01]  /*49f0*/  HMMA.16816.F32 R44, R8, R68, R64 ;  /* 0x00000044082c723c */ /* 0x000fe20000001840 */
[----:B------:R-:W1:Y:S01]  /*4a00*/  LDSM.16.M88.4 R64, [R192+0x7800] ;  /* 0x00780000c040783b */ /* 0x000e620000000200 */
[----:B------:R-:W-:-:S04]  /*4a10*/  DEPBAR.LE SB0, 0x0 ;  /* 0x000080000000791a */ /* 0x000fc80000000000 */
[C---:B------:R-:W-:Y:S01]  /*4a20*/  HMMA.16816.F32 R56, R16.reuse, R90, R20 ;  /* 0x0000005a1038723c */ /* 0x040fe20000001814 */
[C---:B------:R-:W-:Y:S01]  /*4a30*/  IMAD.IADD R8, R3.reuse, 0x1, -R13 ;  /* 0x0000000103087824 */ /* 0x040fe200078e0a0d */
[----:B------:R-:W-:Y:S01]  /*4a40*/  IABS R9, R7 ;  /* 0x0000000700097213 */ /* 0x000fe20000000000 */
[----:B------:R-:W-:Y:S01]  /*4a50*/  IMAD.IADD R10, R3, 0x1, -R15 ;  /* 0x00000001030a7824 */ /* 0x000fe200078e0a0f */
[----:B------:R-:W-:Y:S02]  /*4a60*/  IABS R7, R6 ;  /* 0x0000000600077213 */ /* 0x000fe40000000000 */
[----:B------:R-:W-:Y:S01]  /*4a70*/  IABS R6, R8 ;  /* 0x0000000800067213 */ /* 0x000fe20000000000 */
[C---:B------:R-:W-:Y:S01]  /*4a80*/  VIADD R20, R2.reuse, 0x11 ;  /* 0x0000001102147836 */ /* 0x040fe20000000000 */
[----:B------:R-:W-:Y:S01]  /*4a90*/  IABS R8, R10 ;  /* 0x0000000a00087213 */ /* 0x000fe20000000000 */
[----:B------:R-:W-:Y:S01]  /*4aa0*/  IMAD.MOV.U32 R10, RZ, RZ, R9 ;  /* 0x000000ffff0a7224 */ /* 0x000fe200078e0009 */
[C---:B------:R-:W-:Y:S01]  /*4ab0*/  IADD3 R21, R2.reuse, 0x18, RZ ;  /* 0x0000001802157810 */ /* 0x040fe20007ffe0ff */
[----:B------:R-:W-:Y:S01]  /*4ac0*/  IMAD.MOV.U32 R9, RZ, RZ, R7 ;  /* 0x000000ffff097224 */ /* 0x000fe200078e0007 */
[----:B------:R-:W-:Y:S01]  /*4ad0*/  HMMA.16816.F32 R68, R16, R40, R24 ;  /* 0x000000281044723c */ /* 0x000fe20000001818 */
[----:B------:R-:W-:Y:S01]  /*4ae0*/  IMAD.MOV.U32 R7, RZ, RZ, R6 ;  /* 0x000000ffff077224 */ /* 0x000fe200078e0006 */
[----:B------:R-:W-:Y:S01]  /*4af0*/  I2FP.F32.S32 R10, R10 ;  /* 0x0000000a000a7245 */ /* 0x000fe20000201400 */
[----:B------:R-:W-:Y:S01]  /*4b00*/  IMAD.MOV.U32 R6, RZ, RZ, R8 ;  /* 0x000000ffff067224 */ /* 0x000fe200078e0008 */
[----:B------:R-:W-:Y:S01]  /*4b10*/  I2FP.F32.S32 R9, R9 ;  /* 0x0000000900097245 */ /* 0x000fe20000201400 */
[----:B------:R-:W-:Y:S01]  /*4b20*/  VIADD R22, R2, 0x19 ;  /* 0x0000001902167836 */ /* 0x000fe20000000000 */
[----:B------:R-:W-:Y:S01]  /*4b30*/  I2FP.F32.S32 R7, R7 ;  /* 0x0000000700077245 */ /* 0x000fe20000201400 */
[----:B------:R-:W-:Y:S01]  /*4b40*/  FFMA.FTZ R24, R10, -UR5, R52 ;  /* 0x800000050a187c23 */ /* 0x000fe20008010034 */
[----:B------:R-:W-:Y:S01]  /*4b50*/  I2FP.F32.S32 R6, R6 ;  /* 0x0000000600067245 */ /* 0x000fe20000201400 */
[----:B------:R-:W-:Y:S01]  /*4b60*/  FFMA.FTZ R23, R9, -UR5, R53 ;  /* 0x8000000509177c23 */ /* 0x000fe20008010035 */
[----:B------:R-:W-:-:S02]  /*4b70*/  IMAD.IADD R9, R3, 0x1, -R21 ;  /* 0x0000000103097824 */ /* 0x000fc400078e0a15 */
[----:B------:R-:W-:Y:S01]  /*4b80*/  FFMA.FTZ R36, R7, -UR5, R36 ;  /* 0x8000000507247c23 */ /* 0x000fe20008010024 */
[C---:B------:R-:W-:Y:S02]  /*4b90*/  IMAD.IADD R7, R3.reuse, 0x1, -R14 ;  /* 0x0000000103077824 */ /* 0x040fe400078e0a0e */
[----:B------:R-:W-:Y:S01]  /*4ba0*/  FFMA.FTZ R37, R6, -UR5, R37 ;  /* 0x8000000506257c23 */ /* 0x000fe20008010025 */
[C---:B------:R-:W-:Y:S01]  /*4bb0*/  IMAD.IADD R6, R3.reuse, 0x1, -R20 ;  /* 0x0000000103067824 */ /* 0x040fe200078e0a14 */
[----:B------:R-:W-:Y:S01]  /*4bc0*/  HMMA.16816.F32 R72, R16, R42, R32 ;  /* 0x0000002a1048723c */ /* 0x000fe20000001820 */
[----:B------:R-:W-:Y:S01]  /*4bd0*/  IMAD.IADD R11, R3, 0x1, -R22 ;  /* 0x00000001030b7824 */ /* 0x000fe200078e0a16 */
[----:B------:R-:W-:Y:S02]  /*4be0*/  IABS R10, R7 ;  /* 0x00000007000a7213 */ /* 0x000fe40000000000 */
[----:B------:R-:W-:Y:S02]  /*4bf0*/  IABS R8, R6 ;  /* 0x0000000600087213 */ /* 0x000fe40000000000 */
[----:B------:R-:W-:-:S02]  /*4c00*/  IABS R7, R9 ;  /* 0x0000000900077213 */ /* 0x000fc40000000000 */
[----:B------:R-:W-:Y:S01]  /*4c10*/  IABS R6, R11 ;  /* 0x0000000b00067213 */ /* 0x000fe20000000000 */
[----:B------:R-:W-:Y:S01]  /*4c20*/  IMAD.MOV.U32 R9, RZ, RZ, R8 ;  /* 0x000000ffff097224 */ /* 0x000fe200078e0008 */
[----:B------:R-:W-:Y:S01]  /*4c30*/  I2FP.F32.S32 R11, R10 ;  /* 0x0000000a000b7245 */ /* 0x000fe20000201400 */
[----:B------:R-:W-:Y:S01]  /*4c40*/  IMAD.MOV.U32 R8, RZ, RZ, R7 ;  /* 0x000000ffff087224 */ /* 0x000fe200078e0007 */
[----:B------:R-:W-:Y:S01]  /*4c50*/  ISETP.GE.AND P4, PT, R20, UR28, PT ;  /* 0x0000001c14007c0c */ /* 0x000fe2000bf86270 */
[----:B------:R-:W-:Y:S01]  /*4c60*/  IMAD.MOV.U32 R7, RZ, RZ, R6 ;  /* 0x000000ffff077224 */ /* 0x000fe200078e0006 */
[----:B------:R-:W-:Y:S01]  /*4c70*/  I2FP.F32.S32 R10, R9 ;  /* 0x00000009000a7245 */ /* 0x000fe20000201400 */
[----:B------:R-:W-:Y:S01]  /*4c80*/  VIADD R6, R3, 0x8 ;  /* 0x0000000803067836 */ /* 0x000fe20000000000 */
[----:B------:R-:W-:Y:S01]  /*4c90*/  I2FP.F32.S32 R9, R8 ;  /* 0x0000000800097245 */ /* 0x000fe20000201400 */
[----:B------:R-:W-:Y:S01]  /*4ca0*/  FFMA.FTZ R35, R11, -UR5, R60 ;  /* 0x800000050b237c23 */ /* 0x000fe2000801003c */
[----:B------:R-:W-:Y:S01]  /*4cb0*/  I2FP.F32.S32 R7, R7 ;  /* 0x0000000700077245 */ /* 0x000fe20000201400 */
[----:B------:R-:W-:Y:S01]  /*4cc0*/  FFMA.FTZ R34, R10, -UR5, R61 ;  /* 0x800000050a227c23 */ /* 0x000fe2000801003d */
[----:B------:R-:W-:Y:S01]  /*4cd0*/  IADD3 R8, -R2, R6, RZ ;  /* 0x0000000602087210 */ /* 0x000fe20007ffe1ff */
[----:B------:R-:W-:Y:S01]  /*4ce0*/  FFMA.FTZ R33, R9, -UR5, R56 ;  /* 0x8000000509217c23 */ /* 0x000fe20008010038 */
[----:B------:R-:W-:-:S02]  /*4cf0*/  IMAD.IADD R9, R6, 0x1, -R12 ;  /* 0x0000000106097824 */ /* 0x000fc400078e0a0c */
[----:B------:R-:W-:Y:S01]  /*4d00*/  FFMA.FTZ R32, R7, -UR5, R57 ;  /* 0x8000000507207c23 */ /* 0x000fe20008010039 */
[----:B------:R-:W-:Y:S01]  /*4d10*/  VIADD R7, R2, 0x20 ;  /* 0x0000002002077836 */ /* 0x000fe20000000000 */
[----:B------:R-:W-:Y:S01]  /*4d20*/  IABS R8, R8 ;  /* 0x0000000800087213 */ /* 0x000fe20000000000 */
[C---:B------:R-:W-:Y:S01]  /*4d30*/  IMAD.IADD R11, R6.reuse, 0x1, -R13 ;  /* 0x00000001060b7824 */ /* 0x040fe200078e0a0d */
[----:B------:R-:W-:Y:S01]  /*4d40*/  IABS R9, R9 ;  /* 0x0000000900097213 */ /* 0x000fe20000000000 */
[----:B------:R-:W-:Y:S01]  /*4d50*/  IMAD.IADD R10, R3, 0x1, -R7 ;  /* 0x00000001030a7824 */ /* 0x000fe200078e0a07 */
[----:B-1----:R-:W-:Y:S01]  /*4d60*/  HMMA.16816.F32 R44, R16, R64, R44 ;  /* 0x00000040102c723c */ /* 0x002fe2000000182c */
[----:B------:R-:W-:Y:S01]  /*4d70*/  IMAD.IADD R13, R6, 0x1, -R15 ;  /* 0x00000001060d7824 */ /* 0x000fe200078e0a0f */
[----:B------:R-:W-:Y:S01]  /*4d80*/  ISETP.GE.AND P3, PT, R21, UR28, PT ;  /* 0x0000001c15007c0c */ /* 0x000fe2000bf66270 */
[----:B------:R-:W-:Y:S01]  /*4d90*/  IMAD.MOV.U32 R15, RZ, RZ, R8 ;  /* 0x000000ffff0f7224 */ /* 0x000fe200078e0008 */
[----:B------:R-:W-:-:S02]  /*4da0*/  IABS R12, R10 ;  /* 0x0000000a000c7213 */ /* 0x000fc40000000000 */
[----:B------:R-:W-:Y:S01]  /*4db0*/  IABS R8, R11 ;  /* 0x0000000b00087213 */ /* 0x000fe20000000000 */
[----:B------:R-:W-:Y:S01]  /*4dc0*/  IMAD.MOV.U32 R11, RZ, RZ, R9 ;  /* 0x000000ffff0b7224 */ /* 0x000fe200078e0009 */
[----:B------:R-:W-:Y:S01]  /*4dd0*/  IABS R10, R13 ;  /* 0x0000000d000a7213 */ /* 0x000fe20000000000 */
[----:B------:R-:W-:Y:S01]  /*4de0*/  IMAD.IADD R13, R6, 0x1, -R21 ;  /* 0x00000001060d7824 */ /* 0x000fe200078e0a15 */
[----:B------:R-:W-:Y:S01]  /*4df0*/  I2FP.F32.S32 R12, R12 ;  /* 0x0000000c000c7245 */ /* 0x000fe20000201400 */
[----:B------:R-:W-:Y:S01]  /*4e00*/  IMAD.MOV.U32 R9, RZ, RZ, R8 ;  /* 0x000000ffff097224 */ /* 0x000fe200078e0008 */
[----:B------:R-:W-:Y:S01]  /*4e10*/  I2FP.F32.S32 R11, R11 ;  /* 0x0000000b000b7245 */ /* 0x000fe20000201400 */
[----:B------:R-:W-:Y:S01]  /*4e20*/  IMAD.MOV.U32 R8, RZ, RZ, R10 ;  /* 0x000000ffff087224 */ /* 0x000fe200078e000a */
[----:B------:R-:W-:Y:S01]  /*4e30*/  I2FP.F32.S32 R10, R15 ;  /* 0x0000000f000a7245 */ /* 0x000fe20000201400 */
[----:B------:R-:W-:Y:S01]  /*4e40*/  FFMA.FTZ R31, R12, -UR5, R68 ;  /* 0x800000050c1f7c23 */ /* 0x000fe20008010044 */
[----:B------:R-:W-:Y:S01]  /*4e50*/  I2FP.F32.S32 R9, R9 ;  /* 0x0000000900097245 */ /* 0x000fe20000201400 */
[----:B------:R-:W-:Y:S01]  /*4e60*/  FFMA.FTZ R11, R11, -UR5, R55 ;  /* 0x800000050b0b7c23 */ /* 0x000fe20008010037 */
[----:B------:R-:W-:Y:S01]  /*4e70*/  I2FP.F32.S32 R8, R8 ;  /* 0x0000000800087245 */ /* 0x000fe20000201400 */
[----:B------:R-:W-:Y:S01]  /*4e80*/  FFMA.FTZ R12, R10, -UR5, R54 ;  /* 0x800000050a0c7c23 */ /* 0x000fe20008010036 */
[----:B------:R-:W-:-:S02]  /*4e90*/  IMAD.IADD R10, R6, 0x1, -R20 ;  /* 0x00000001060a7824 */ /* 0x000fc400078e0a14 */
[----:B------:R-:W-:Y:S01]  /*4ea0*/  FFMA.FTZ R27, R9, -UR5, R38 ;  /* 0x80000005091b7c23 */ /* 0x000fe20008010026 */
[----:B------:R-:W-:Y:S01]  /*4eb0*/  FSEL R52, R11, -INF , !P1 ;  /* 0xff8000000b347808 */ /* 0x000fe20004800000 */
[----:B------:R-:W-:Y:S01]  /*4ec0*/  FFMA.FTZ R30, R8, -UR5, R39 ;  /* 0x80000005081e7c23 */ /* 0x000fe20008010027 */
[----:B------:R-:W-:Y:S01]  /*4ed0*/  IADD3 R8, -R14, R6, RZ ;  /* 0x000000060e087210 */ /* 0x000fe20007ffe1ff */
[----:B------:R-:W-:Y:S01]  /*4ee0*/  IMAD.IADD R11, R6, 0x1, -R7 ;  /* 0x00000001060b7824 */ /* 0x000fe200078e0a07 */
[----:B------:R-:W-:Y:S01]  /*4ef0*/  FSEL R41, R12, -INF , !P2 ;  /* 0xff8000000c297808 */ /* 0x000fe20005000000 */
[----:B------:R-:W-:Y:S01]  /*4f00*/  IMAD.IADD R12, R6, 0x1, -R22 ;  /* 0x00000001060c7824 */ /* 0x000fe200078e0a16 */
[----:B------:R-:W-:Y:S01]  /*4f10*/  IABS R9, R8 ;  /* 0x0000000800097213 */ /* 0x000fe20000000000 */
[----:B------:R-:W-:Y:S01]  /*4f20*/  HMMA.16816.F32 R16, R16, R66, R80 ;  /* 0x000000421010723c */ /* 0x000fe20000001850 */
[----:B------:R-:W-:Y:S02]  /*4f30*/  FSEL R39, R23, -INF , !P1 ;  /* 0xff80000017277808 */ /* 0x000fe40004800000 */
[----:B------:R-:W-:-:S02]  /*4f40*/  IABS R8, R10 ;  /* 0x0000000a00087213 */ /* 0x000fc40000000000 */
[----:B------:R-:W-:Y:S02]  /*4f50*/  ISETP.GE.AND P1, PT, R7, UR28, PT ;  /* 0x0000001c07007c0c */ /* 0x000fe4000bf26270 */
[----:B------:R-:W-:Y:S02]  /*4f60*/  IABS R7, R13 ;  /* 0x0000000d00077213 */ /* 0x000fe40000000000 */
[----:B------:R-:W-:Y:S02]  /*4f70*/  IABS R12, R12 ;  /* 0x0000000c000c7213 */ /* 0x000fe40000000000 */
[----:B------:R-:W-:Y:S01]  /*4f80*/  IABS R10, R11 ;  /* 0x0000000b000a7213 */ /* 0x000fe20000000000 */
[----:B------:R-:W-:Y:S01]  /*4f90*/  IMAD.MOV.U32 R11, RZ, RZ, R9 ;  /* 0x000000ffff0b7224 */ /* 0x000fe200078e0009 */
[----:B------:R-:W-:Y:S01]  /*4fa0*/  FSEL R38, R24, -INF , !P2 ;  /* 0xff80000018267808 */ /* 0x000fe20005000000 */
[----:B------:R-:W-:Y:S01]  /*4fb0*/  IMAD.MOV.U32 R9, RZ, RZ, R8 ;  /* 0x000000ffff097224 */ /* 0x000fe200078e0008 */
[----:B------:R-:W-:Y:S01]  /*4fc0*/  ISETP.GE.AND P2, PT, R22, UR28, PT ;  /* 0x0000001c16007c0c */ /* 0x000fe2000bf46270 */
[----:B------:R-:W-:Y:S01]  /*4fd0*/  IMAD.MOV.U32 R8, RZ, RZ, R7 ;  /* 0x000000ffff087224 */ /* 0x000fe200078e0007 */
[----:B------:R-:W-:Y:S01]  /*4fe0*/  FSEL R36, R36, -INF , !P0 ;  /* 0xff80000024247808 */ /* 0x000fe20004000000 */
[----:B------:R-:W-:Y:S01]  /*4ff0*/  IMAD.MOV.U32 R7, RZ, RZ, R12 ;  /* 0x000000ffff077224 */ /* 0x000fe200078e000c */
[----:B------:R-:W-:-:S02]  /*5000*/  I2FP.F32.S32 R12, R11 ;  /* 0x0000000b000c7245 */ /* 0x000fc40000201400 */
[----:B------:R-:W-:Y:S02]  /*5010*/  I2FP.F32.S32 R11, R9 ;  /* 0x00000009000b7245 */ /* 0x000fe40000201400 */
[----:B------:R-:W-:Y:S01]  /*5020*/  I2FP.F32.S32 R9, R8 ;  /* 0x0000000800097245 */ /* 0x000fe20000201400 */
[----:B------:R-:W-:Y:S01]  /*5030*/  FFMA.FTZ R26, R12, -UR5, R62 ;  /* 0x800000050c1a7c23 */ /* 0x000fe2000801003e */
[----:B------:R-:W-:Y:S01]  /*5040*/  I2FP.F32.S32 R8, R7 ;  /* 0x0000000700087245 */ /* 0x000fe20000201400 */
[----:B------:R-:W-:Y:S01]  /*5050*/  FFMA.FTZ R24, R11, -UR5, R63 ;  /* 0x800000050b187c23 */ /* 0x000fe2000801003f */
[----:B------:R-:W-:Y:S01]  /*5060*/  I2FP.F32.S32 R7, R10 ;  /* 0x0000000a00077245 */ /* 0x000fe20000201400 */
[----:B------:R-:W-:Y:S01]  /*5070*/  FFMA.FTZ R22, R9, -UR5, R58 ;  /* 0x8000000509167c23 */ /* 0x000fe2000801003a */
[C---:B------:R-:W-:Y:S01]  /*5080*/  IADD3 R11, R2.reuse, 0x28, RZ ;  /* 0x00000028020b7810 */ /* 0x040fe20007ffe0ff */
[----:B------:R-:W-:Y:S02]  /*5090*/  VIADD R10, R2, 0x29 ;  /* 0x00000029020a7836 */ /* 0x000fe40000000000 */
[----:B------:R-:W-:Y:S01]  /*50a0*/  FFMA.FTZ R20, R8, -UR5, R59 ;  /* 0x8000000508147c23 */ /* 0x000fe2000801003b */
[----:B------:R-:W-:Y:S01]  /*50b0*/  FFMA.FTZ R14, R7, -UR5, R70 ;  /* 0x80000005070e7c23 */ /* 0x000fe20008010046 */
[C---:B------:R-:W-:Y:S01]  /*50c0*/  VIADD R9, R2.reuse, 0x30 ;  /* 0x0000003002097836 */ /* 0x040fe20000000000 */
[----:B------:R-:W-:Y:S01]  /*50d0*/  FSEL R40, R27, -INF , !P0 ;  /* 0xff8000001b287808 */ /* 0x000fe20004000000 */
[----:B------:R-:W-:Y:S01]  /*50e0*/  VIADD R12, R2, 0x21 ;  /* 0x00000021020c7836 */ /* 0x000fe20000000000 */
[----:B------:R-:W-:Y:S01]  /*50f0*/  FSEL R154, R20, -INF , !P2 ;  /* 0xff800000149a7808 */ /* 0x000fe20005000000 */
[C---:B------:R-:W-:Y:S01]  /*5100*/  VIADD R8, R2.reuse, 0x31 ;  /* 0x0000003102087836 */ /* 0x040fe20000000000 */
[----:B------:R-:W-:Y:S01]  /*5110*/  FSEL R252, R31, -INF , !P1 ;  /* 0xff8000001ffc7808 */ /* 0x000fe20004800000 */
[----:B------:R-:W-:Y:S01]  /*5120*/  VIADD R7, R2, 0x38 ;  /* 0x0000003802077836 */ /* 0x000fe20000000000 */
[----:B------:R-:W-:Y:S01]  /*5130*/  FSEL R176, R14, -INF , !P1 ;  /* 0xff8000000eb07808 */ /* 0x000fe20004800000 */
[----:B------:R-:W-:Y:S01]  /*5140*/  VIADD R2, R2, 0x39 ;  /* 0x0000003902027836 */ /* 0x000fe20000000000 */
[C---:B------:R-:W-:Y:S01]  /*5150*/  IADD3 R25, R3.reuse, -R8, RZ ;  /* 0x8000000803197210 */ /* 0x040fe20007ffe0ff */
[C---:B------:R-:W-:Y:S01]  /*5160*/  IMAD.IADD R15, R3.reuse, 0x1, -R11 ;  /* 0x00000001030f7824 */ /* 0x040fe200078e0a0b */
[----:B------:R-:W-:Y:S01]  /*5170*/  ISETP.GE.AND P0, PT, R12, UR28, PT ;  /* 0x0000001c0c007c0c */ /* 0x000fe2000bf06270 */
[----:B------:R-:W-:Y:S01]  /*5180*/  IMAD.IADD R21, R3, 0x1, -R10 ;  /* 0x0000000103157824 */ /* 0x000fe200078e0a0a */
[----:B------:R-:W-:Y:S01]  /*5190*/  FSEL R37, R37, -INF , !P6 ;  /* 0xff80000025257808 */ /* 0x000fe20007000000 */
[C---:B------:R-:W-:Y:S01]  /*51a0*/  IMAD.IADD R23, R3.reuse, 0x1, -R9 ;  /* 0x0000000103177824 */ /* 0x040fe200078e0a09 */
[----:B------:R-:W-:Y:S01]  /*51b0*/  FSEL R30, R30, -INF , !P6 ;  /* 0xff8000001e1e7808 */ /* 0x000fe20007000000 */
[C---:B------:R-:W-:Y:S01]  /*51c0*/  IMAD.IADD R13, R3.reuse, 0x1, -R12 ;  /* 0x00000001030d7824 */ /* 0x040fe200078e0a0c */
[----:B------:R-:W-:Y:S01]  /*51d0*/  FSEL R153, R22, -INF , !P3 ;  /* 0xff80000016997808 */ /* 0x000fe20005800000 */
[C---:B------:R-:W-:Y:S01]  /*51e0*/  IMAD.IADD R29, R3.reuse, 0x1, -R7 ;  /* 0x00000001031d7824 */ /* 0x040fe200078e0a07 */
[----:B------:R-:W-:Y:S01]  /*51f0*/  FSEL R141, R32, -INF , !P2 ;  /* 0xff800000208d7808 */ /* 0x000fe20005000000 */
[----:B------:R-:W-:Y:S01]  /*5200*/  IMAD.IADD R28, R3, 0x1, -R2 ;  /* 0x00000001031c7824 */ /* 0x000fe200078e0a02 */
[----:B------:R-:W-:Y:S01]  /*5210*/  ISETP.GE.AND P1, PT, R2, UR28, PT ;  /* 0x0000001c02007c0c */ /* 0x000fe2000bf26270 */
[C---:B------:R-:W-:Y:S01]  /*5220*/  IMAD.IADD R27, R6.reuse, 0x1, -R12 ;  /* 0x00000001061b7824 */ /* 0x040fe200078e0a0c */
[----:B------:R-:W-:Y:S01]  /*5230*/  IABS R3, R15 ;  /* 0x0000000f00037213 */ /* 0x000fe20000000000 */
[C---:B------:R-:W-:Y:S01]  /*5240*/  IMAD.IADD R20, R6.reuse, 0x1, -R2 ;  /* 0x0000000106147824 */ /* 0x040fe200078e0a02 */
[----:B------:R-:W-:Y:S01]  /*5250*/  ISETP.GE.AND P6, PT, R11, UR28, PT ;  /* 0x0000001c0b007c0c */ /* 0x000fe2000bfc6270 */
[----:B------:R-:W-:Y:S01]  /*5260*/  IMAD.IADD R12, R6, 0x1, -R11 ;  /* 0x00000001060c7824 */ /* 0x000fe200078e0a0b */
[----:B------:R-:W-:Y:S01]  /*5270*/  FSEL R148, R26, -INF , !P5 ;  /* 0xff8000001a947808 */ /* 0x000fe20006800000 */
[----:B------:R-:W-:Y:S01]  /*5280*/  IMAD.IADD R22, R6, 0x1, -R7 ;  /* 0x0000000106167824 */ /* 0x000fe200078e0a07 */
[----:B------:R-:W-:Y:S01]  /*5290*/  FSEL R89, R34, -INF , !P4 ;  /* 0xff80000022597808 */ /* 0x000fe20006000000 */
[----:B------:R-:W-:Y:S01]  /*52a0*/  IMAD.IADD R11, R6, 0x1, -R10 ;  /* 0x00000001060b7824 */ /* 0x000fe200078e0a0a */
[----:B------:R-:W-:Y:S01]  /*52b0*/  FSEL R164, R24, -INF , !P4 ;  /* 0xff80000018a47808 */ /* 0x000fe20006000000 */
[C---:B------:R-:W-:Y:S01]  /*52c0*/  IMAD.IADD R26, R6.reuse, 0x1, -R9 ;  /* 0x00000001061a7824 */ /* 0x040fe200078e0a09 */
[----:B------:R-:W-:Y:S01]  /*52d0*/  BAR.SYNC.DEFER_BLOCKING 0x0 ;  /* 0x0000000000007b1d */ /* 0x000fe20000010000 */
[----:B------:R-:W-:Y:S01]  /*52e0*/  ISETP.GE.AND P2, PT, R7, UR28, PT ;  /* 0x0000001c07007c0c */ /* 0x000fe2000bf46270 */
[----:B------:R-:W-:Y:S01]  /*52f0*/  IMAD.IADD R24, R6, 0x1, -R8 ;  /* 0x0000000106187824 */ /* 0x000fe200078e0a08 */
[----:B------:R-:W-:-:S02]  /*5300*/  IABS R2, R21 ;  /* 0x0000001500027213 */ /* 0x000fc40000000000 */
[----:B------:R-:W-:Y:S02]  /*5310*/  ISETP.GE.AND P4, PT, R9, UR28, PT ;  /* 0x0000001c09007c0c */ /* 0x000fe4000bf86270 */
[----:B------:R-:W-:Y:S02]  /*5320*/  IABS R7, R23 ;  /* 0x0000001700077213 */ /* 0x000fe40000000000 */
[----:B------:R-:W-:Y:S02]  /*5330*/  FSEL R140, R33, -INF , !P3 ;  /* 0xff800000218c7808 */ /* 0x000fe40005800000 */
[----:B------:R-:W-:Y:S02]  /*5340*/  IABS R6, R13 ;  /* 0x0000000d00067213 */ /* 0x000fe40000000000 */
[----:B------:R-:W-:Y:S02]  /*5350*/  IABS R9, R25 ;  /* 0x0000001900097213 */ /* 0x000fe40000000000 */
[----:B------:R-:W-:Y:S01]  /*5360*/  ISETP.GE.AND P3, PT, R8, UR28, PT ;  /* 0x0000001c08007c0c */ /* 0x000fe2000bf66270 */
[----:B------:R-:W-:Y:S01]  /*5370*/  IMAD.MOV.U32 R8, RZ, RZ, R3 ;  /* 0x000000ffff087224 */ /* 0x000fe200078e0003 */
[----:B------:R-:W-:Y:S01]  /*5380*/  FSEL R88, R35, -INF , !P5 ;  /* 0xff80000023587808 */ /* 0x000fe20006800000 */
[----:B------:R-:W-:Y:S01]  /*5390*/  IMAD.MOV.U32 R3, RZ, RZ, R2 ;  /* 0x000000ffff037224 */ /* 0x000fe200078e0002 */
[----:B------:R-:W-:Y:S01]  /*53a0*/  ISETP.GE.AND P5, PT, R10, UR28, PT ;  /* 0x0000001c0a007c0c */ /* 0x000fe2000bfa6270 */
[----:B------:R-:W-:Y:S01]  /*53b0*/  IMAD.MOV.U32 R2, RZ, RZ, R7 ;  /* 0x000000ffff027224 */ /* 0x000fe200078e0007 */
[----:B------:R-:W-:Y:S01]  /*53c0*/  MOV R10, R6 ;  /* 0x00000006000a7202 */ /* 0x000fe20000000f00 */
[----:B------:R-:W-:Y:S01]  /*53d0*/  IMAD.MOV.U32 R6, RZ, RZ, R9 ;  /* 0x000000ffff067224 */ /* 0x000fe200078e0009 */
[----:B------:R-:W-:-:S02]  /*53e0*/  I2FP.F32.S32 R7, R3 ;  /* 0x0000000300077245 */ /* 0x000fc40000201400 */
[----:B------:R-:W-:Y:S02]  /*53f0*/  I2FP.F32.S32 R3, R2 ;  /* 0x0000000200037245 */ /* 0x000fe40000201400 */
[----:B------:R-:W-:Y:S01]  /*5400*/  I2FP.F32.S32 R2, R6 ;  /* 0x0000000600027245 */ /* 0x000fe20000201400 */
[----:B------:R-:W-:Y:S01]  /*5410*/  FFMA.FTZ R23, R7, -UR5, R73 ;  /* 0x8000000507177c23 */ /* 0x000fe20008010049 */
[----:B------:R-:W-:Y:S01]  /*5420*/  I2FP.F32.S32 R8, R8 ;  /* 0x0000000800087245 */ /* 0x000fe20000201400 */
[----:B------:R-:W-:Y:S01]  /*5430*/  FFMA.FTZ R21, R3, -UR5, R44 ;  /* 0x8000000503157c23 */ /* 0x000fe2000801002c */
[----:B------:R-:W-:Y:S01]  /*5440*/  IABS R3, R28 ;  /* 0x0000001c00037213 */ /* 0x000fe20000000000 */
[----:B------:R-:W-:Y:S01]  /*5450*/  FFMA.FTZ R15, R2, -UR5, R45 ;  /* 0x80000005020f7c23 */ /* 0x000fe2000801002d */
[----:B------:R-:W-:Y:S01]  /*5460*/  I2FP.F32.S32 R10, R10 ;  /* 0x0000000a000a7245 */ /* 0x000fe20000201400 */
[----:B------:R-:W-:Y:S01]  /*5470*/  FFMA.FTZ R25, R8, -UR5, R72 ;  /* 0x8000000508197c23 */ /* 0x000fe20008010048 */
[----:B------:R-:W-:Y:S01]  /*5480*/  IABS R2, R27 ;  /* 0x0000001b00027213 */ /* 0x000fe20000000000 */
[----:B------:R-:W-:Y:S01]  /*5490*/  IMAD.MOV.U32 R8, RZ, RZ, R3 ;  /* 0x000000ffff087224 */ /* 0x000fe200078e0003 */
[----:B------:R-:W-:Y:S01]  /*54a0*/  IABS R6, R29 ;  /* 0x0000001d00067213 */ /* 0x000fe20000000000 */
[----:B------:R-:W-:Y:S01]  /*54b0*/  FFMA.FTZ R14, R10, -UR5, R69 ;  /* 0x800000050a0e7c23 */ /* 0x000fe20008010045 */
[----:B------:R-:W-:Y:S01]  /*54c0*/  IABS R7, R12 ;  /* 0x0000000c00077213 */ /* 0x000fe20000000000 */
[----:B------:R-:W-:Y:S01]  /*54d0*/  IMAD.MOV.U32 R3, RZ, RZ, R2 ;  /* 0x000000ffff037224 */ /* 0x000fe200078e0002 */
[----:B------:R-:W-:Y:S01]  /*54e0*/  IABS R9, R11 ;  /* 0x0000000b00097213 */ /* 0x000fe20000000000 */
[----:B------:R-:W-:Y:S01]  /*54f0*/  IMAD.MOV.U32 R10, RZ, RZ, R6 ;  /* 0x000000ffff0a7224 */ /* 0x000fe200078e0006 */
        /* <DEDUP_REMOVED lines=14> */
[----:B------:R-:W-:-:S02]  /*55e0*/  IABS R2, R22 ;  /* 0x0000001600027213 */ /* 0x000fc40000000000 */
[----:B------:R-:W-:Y:S02]  /*55f0*/  IABS R7, R20 ;  /* 0x0000001400077213 */ /* 0x000fe40000000000 */
[----:B------:R-:W-:Y:S01]  /*5600*/  MOV R8, R6 ;  /* 0x0000000600087202 */ /* 0x000fe20000000f00 */
[----:B------:R-:W-:Y:S01]  /*5610*/  IMAD.MOV.U32 R6, RZ, RZ, R3 ;  /* 0x000000ffff067224 */ /* 0x000fe200078e0003 */
[----:B------:R-:W-:Y:S01]  /*5620*/  FSEL R215, R14, -INF , !P0 ;  /* 0xff8000000ed77808 */ /* 0x000fe20004000000 */
[----:B------:R-:W-:Y:S01]  /*5630*/  IMAD.MOV.U32 R3, RZ, RZ, R2 ;  /* 0x000000ffff037224 */ /* 0x000fe200078e0002 */
[----:B------:R-:W-:Y:S01]  /*5640*/  FSEL R247, R9, -INF , !P0 ;  /* 0xff80000009f77808 */ /* 0x000fe20004000000 */
[----:B------:R-:W-:Y:S01]  /*5650*/  IMAD.MOV.U32 R2, RZ, RZ, R7 ;  /* 0x000000ffff027224 */ /* 0x000fe200078e0007 */
[----:B------:R-:W-:Y:S02]  /*5660*/  FSEL R7, R15, -INF , !P3 ;  /* 0xff8000000f077808 */ /* 0x000fe40005800000 */
[----:B------:R-:W-:-:S02]  /*5670*/  I2FP.F32.S32 R3, R3 ;  /* 0x0000000300037245 */ /* 0x000fc40000201400 */
[----:B------:R-:W-:Y:S01]  /*5680*/  I2FP.F32.S32 R2, R2 ;  /* 0x0000000200027245 */ /* 0x000fe20000201400 */
[----:B------:R1:W-:Y:S01]  /*5690*/  STL [R1+0x34], R7 ;  /* 0x0000340701007387 */ /* 0x0003e20000100800 */
[----:B------:R-:W-:Y:S01]  /*56a0*/  PLOP3.LUT P0, PT, PT, PT, UP0, 0x80, 0x0 ;  /* 0x000000000000781c */ /* 0x000fe20003f0f008 */
[----:B------:R-:W-:Y:S01]  /*56b0*/  FFMA.FTZ R3, R3, -UR5, R18 ;  /* 0x8000000503037c23 */ /* 0x000fe20008010012 */
[----:B------:R-:W-:Y:S01]  /*56c0*/  I2FP.F32.S32 R8, R8 ;  /* 0x0000000800087245 */ /* 0x000fe20000201400 */
[----:B------:R-:W-:Y:S01]  /*56d0*/  FFMA.FTZ R2, R2, -UR5, R19 ;  /* 0x8000000502027c23 */ /* 0x000fe20008010013 */
[----:B------:R-:W-:Y:S02]  /*56e0*/  I2FP.F32.S32 R6, R6 ;  /* 0x0000000600067245 */ /* 0x000fe40000201400 */
[----:B------:R-:W-:Y:S01]  /*56f0*/  FSEL R3, R3, -INF , !P2 ;  /* 0xff80000003037808 */ /* 0x000fe20005000000 */
[----:B------:R-:W-:Y:S01]  /*5700*/  FFMA.FTZ R8, R8, -UR5, R46 ;  /* 0x8000000508087c23 */ /* 0x000fe2000801002e */
[----:B------:R-:W-:Y:S01]  /*5710*/  FSEL R2, R2, -INF , !P1 ;  /* 0xff80000002027808 */ /* 0x000fe20004800000 */
[----:B------:R-:W-:Y:S01]  /*5720*/  FFMA.FTZ R6, R6, -UR5, R47 ;  /* 0x8000000506067c23 */ /* 0x000fe2000801002f */
[----:B------:R-:W-:Y:S01]  /*5730*/  FSEL R244, R25, -INF , !P6 ;  /* 0xff80000019f47808 */ /* 0x000fe20007000000 */
[----:B------:R1:W-:Y:S01]  /*5740*/  STL [R1+0x3c], R3 ;  /* 0x00003c0301007387 */ /* 0x0003e20000100800 */
[----:B------:R-:W-:-:S02]  /*5750*/  FSEL R250, R11, -INF , !P6 ;  /* 0xff8000000bfa7808 */ /* 0x000fc40007000000 */
[----:B------:R-:W-:Y:S01]  /*5760*/  FSEL R246, R23, -INF , !P5 ;  /* 0xff80000017f67808 */ /* 0x000fe20006800000 */
[----:B------:R1:W-:Y:S01]  /*5770*/  STL [R1+0x38], R2 ;  /* 0x0000380201007387 */ /* 0x0003e20000100800 */
[----:B------:R-:W-:Y:S02]  /*5780*/  FSEL R251, R10, -INF , !P5 ;  /* 0xff8000000afb7808 */ /* 0x000fe40006800000 */
[----:B------:R-:W-:Y:S02]  /*5790*/  FSEL R179, R21, -INF , !P4 ;  /* 0xff80000015b37808 */ /* 0x000fe40006000000 */
[----:B------:R-:W-:Y:S02]  /*57a0*/  FSEL R216, R8, -INF , !P4 ;  /* 0xff80000008d87808 */ /* 0x000fe40006000000 */
[----:B------:R-:W-:Y:S02]  /*57b0*/  FSEL R220, R6, -INF , !P3 ;  /* 0xff80000006dc7808 */ /* 0x000fe40005800000 */
[----:B------:R-:W-:-:S02]  /*57c0*/  FSEL R186, R13, -INF , !P2 ;  /* 0xff8000000dba7808 */ /* 0x000fc40005000000 */
        /* <DEDUP_REMOVED lines=149> */
.L_x_853:
[----:B------:R-:W-:Y:S05]  /*6120*/  BSYNC B0 ;  /* 0x0000000000007941 */ /* 0x000fea0003800000 */
.L_x_852:
[----:B------:R-:W0:Y:S02]  /*6130*/  LDGDEPBAR ;  /* 0x00000000000079af */ /* 0x000e240000000000 */
.L_x_851:
[----:B------:R-:W-:Y:S01]  /*6140*/  STL [R1+0x8c], R204 ;  /* 0x00008ccc01007387 */ /* 0x000fe20000100800 */
[----:B-1----:R-:W-:Y:S01]  /*6150*/  FMNMX.FTZ R2, R38, R39, !PT ;  /* 0x0000002726027209 */ /* 0x002fe20007810000 */
[----:B------:R-:W-:Y:S01]  /*6160*/  IMAD.U32 R6, RZ, RZ, UR17 ;  /* 0x00000011ff067e24 */ /* 0x000fe2000f8e00ff */
[----:B------:R-:W-:Y:S01]  /*6170*/  USHF.L.U32 UR30, UR10, 0x1, URZ ;  /* 0x000000010a1e7899 */ /* 0x000fe2000800063f */
[----:B------:R-:W-:Y:S01]  /*6180*/  STL [R1+0x88], R203 ;  /* 0x000088cb01007387 */ /* 0x000fe20000100800 */
[----:B------:R-:W-:Y:S01]  /*6190*/  UIADD3 UR6, UR33, -0x4498517b, URZ ;  /* 0xbb67ae8521067890 */ /* 0x000fe2000fffe03f */
[----:B------:R-:W-:Y:S01]  /*61a0*/  IMAD.WIDE.U32 R62, R103, -0x2daee0ad, RZ ;  /* 0xd2511f53673e7825 */ /* 0x000fe200078e00ff */
[----:B------:R-:W-:Y:S01]  /*61b0*/  UIADD3 UR20, UR32, -0x61c88647, URZ ;  /* 0x9e3779b920147890 */ /* 0x000fe2000fffe03f */
[----:B------:R-:W-:Y:S01]  /*61c0*/  STL [R1+0x84], R202 ;  /* 0x000084ca01007387 */ /* 0x000fe20000100800 */
[----:B------:R-:W-:Y:S01]  /*61d0*/  UIADD3 UR15, UR32, 0x3c6ef372, URZ ;  /* 0x3c6ef372200f7890 */ /* 0x000fe2000fffe03f */
[----:B------:R-:W-:-:S02]  /*61e0*/  ULDC UR29, c[0x0][0x2ec] ;  /* 0x0000bb00001d7ab9 */ /* 0x000fc40000000800 */
[----:B------:R-:W-:Y:S04]  /*61f0*/  STL [R1+0x80], R201 ;  /* 0x000080c901007387 */ /* 0x000fe80000100800 */
[----:B------:R-:W-:Y:S04]  /*6200*/  STL [R1+0x7c], R200 ;  /* 0x00007cc801007387 */ /* 0x000fe80000100800 */
[----:B------:R-:W-:Y:S04]  /*6210*/  STL [R1+0x78], R199 ;  /* 0x000078c701007387 */ /* 0x000fe80000100800 */
[----:B------:R1:W-:Y:S04]  /*6220*/  STL [R1+0x74], R198 ;  /* 0x000074c601007387 */ /* 0x0003e80000100800 */
[----:B-1----:R-:W2:Y:S04]  /*6230*/  LDL.LU R198, [R1+0x34] ;  /* 0x0000340001c67983 */ /* 0x002ea80000300800 */
[----:B------:R-:W-:Y:S04]  /*6240*/  STL [R1+0x70], R197 ;  /* 0x000070c501007387 */ /* 0x000fe80000100800 */
[----:B------:R-:W-:Y:S04]  /*6250*/  STL [R1+0x6c], R196 ;  /* 0x00006cc401007387 */ /* 0x000fe80000100800 */
[----:B------:R-:W-:Y:S04]  /*6260*/  STL [R1+0x68], R195 ;  /* 0x000068c301007387 */ /* 0x000fe80000100800 */
[----:B------:R-:W-:Y:S04]  /*6270*/  STL [R1+0x64], R194 ;  /* 0x000064c201007387 */ /* 0x000fe80000100800 */
[----:B------:R-:W-:Y:S04]  /*6280*/  STL [R1+0x60], R193 ;  /* 0x000060c101007387 */ /* 0x000fe80000100800 */
[----:B------:R1:W-:Y:S04]  /*6290*/  STL [R1+0x5c], R192 ;  /* 0x00005cc001007387 */ /* 0x0003e80000100800 */
[----:B-1----:R-:W4:Y:S04]  /*62a0*/  LDL.LU R192, [R1+0x3c] ;  /* 0x00003c0001c07983 */ /* 0x002f280000300800 */
[----:B------:R1:W-:Y:S04]  /*62b0*/  STL [R1+0x58], R155 ;  /* 0x0000589b01007387 */ /* 0x0003e80000100800 */
[----:B-1----:R-:W4:Y:S01]  /*62c0*/  LDL.LU R155, [R1+0x38] ;  /* 0x00003800019b7983 */ /* 0x002f220000300800 */
[----:B------:R-:W-:Y:S01]  /*62d0*/  FMNMX.FTZ R2, R36, R2, !PT ;  /* 0x0000000224027209 */ /* 0x000fe20007810000 */
[----:B------:R-:W-:Y:S01]  /*62e0*/  IMAD R7, R6, 0x4, R51 ;  /* 0x0000000406077824 */ /* 0x000fe200078e0233 */
[----:B------:R-:W-:Y:S01]  /*62f0*/  UIADD3 UR14, UR33, 0x76cf5d0a, URZ ;  /* 0x76cf5d0a210e7890 */ /* 0x000fe2000fffe03f */
[----:B------:R-:W-:Y:S01]  /*6300*/  LEA R188, R5, UR4, 0x1 ;  /* 0x0000000405bc7c11 */ /* 0x000fe2000f8e08ff */
[----:B------:R-:W-:Y:S01]  /*6310*/  UIADD3 UR8, UR33, 0x32370b8f, URZ ;  /* 0x32370b8f21087890 */ /* 0x000fe2000fffe03f */
[----:B------:R-:W-:Y:S01]  /*6320*/  FMNMX.FTZ R2, R37, R2, !PT ;  /* 0x0000000225027209 */ /* 0x000fe20007810000 */
[----:B------:R-:W-:Y:S01]  /*6330*/  IMAD.WIDE.U32 R58, R7, -0x326172a9, RZ ;  /* 0xcd9e8d57073a7825 */ /* 0x000fe200078e00ff */
[----:B------:R-:W-:Y:S01]  /*6340*/  STL [R1+0x40], R7 ;  /* 0x0000400701007387 */ /* 0x000fe20000100800 */
[----:B------:R-:W-:Y:S01]  /*6350*/  UIADD3 UR9, UR32, -0x255992d5, URZ ;  /* 0xdaa66d2b20097890 */ /* 0x000fe2000fffe03f */
[----:B------:R-:W-:Y:S01]  /*6360*/  FMNMX.FTZ R2, R88, R2, !PT ;  /* 0x0000000258027209 */ /* 0x000fe20007810000 */
[----:B------:R-:W-:Y:S01]  /*6370*/  UIADD3 UR7, UR32, 0x78dde6e4, URZ ;  /* 0x78dde6e420077890 */ /* 0x000fe2000fffe03f */
[--C-:B------:R-:W-:Y:S01]  /*6380*/  IMAD R189, R4, 0x2, R188.reuse ;  /* 0x0000000204bd7824 */ /* 0x100fe200078e02bc */
[----:B------:R-:W-:Y:S01]  /*6390*/  UIADD3 UR10, UR33, -0x56f99767, URZ ;  /* 0xa9066899210a7890 */ /* 0x000fe2000fffe03f */
[----:B------:R-:W-:Y:S01]  /*63a0*/  FMNMX.FTZ R2, R89, R2, !PT ;  /* 0x0000000259027209 */ /* 0x000fe20007810000 */
[----:B------:R-:W-:Y:S01]  /*63b0*/  UIADD3 UR25, UR32, -0x4ab325aa, URZ ;  /* 0xb54cda5620197890 */ /* 0x000fe2000fffe03f */
[----:B------:R-:W-:Y:S01]  /*63c0*/  MOV R5, UR12 ;  /* 0x0000000c00057c02 */ /* 0x000fe20008000f00 */
[----:B------:R-:W-:Y:S01]  /*63d0*/  LDSM.16.MT88.4 R20, [R189+0x12000] ;  /* 0x01200000bd14783b */ /* 0x000fe20000004200 */
[----:B------:R-:W-:Y:S01]  /*63e0*/  FMNMX.FTZ R3, R140, R2, !PT ;  /* 0x000000028c037209 */ /* 0x000fe20007810000 */
[C---:B------:R-:W-:Y:S01]  /*63f0*/  IMAD R191, R0.reuse, 0x2, R188 ;  /* 0x0000000200bf7824 */ /* 0x040fe200078e02bc */
[----:B------:R-:W-:Y:S01]  /*6400*/  FMNMX.FTZ R2, R41, R52, !PT ;  /* 0x0000003429027209 */ /* 0x000fe20007810000 */
[----:B------:R-:W-:Y:S01]  /*6410*/  IMAD R190, R0, 0x2, R189 ;  /* 0x0000000200be7824 */ /* 0x000fe200078e02bd */
[----:B------:R-:W-:Y:S01]  /*6420*/  FMNMX.FTZ R3, R141, R3, !PT ;  /* 0x000000038d037209 */ /* 0x000fe20007810000 */
[----:B---3--:R-:W-:Y:S01]  /*6430*/  LDSM.16.MT88.4 R16, [R188+0x14000] ;  /* 0x01400000bc10783b */ /* 0x008fe20000004200 */
[----:B------:R-:W-:Y:S01]  /*6440*/  FMNMX.FTZ R2, R40, R2, !PT ;  /* 0x0000000228027209 */ /* 0x000fe20007810000 */
[----:B------:R-:W-:Y:S01]  /*6450*/  UIADD3 UR13, UR32, 0x1715609d, URZ ;  /* 0x1715609d200d7890 */ /* 0x000fe2000fffe03f */
[----:B------:R-:W-:Y:S01]  /*6460*/  FMNMX.FTZ R152, R252, R3, !PT ;  /* 0x00000003fc987209 */ /* 0x000fe20007810000 */
[----:B------:R-:W-:Y:S01]  /*6470*/  LDSM.16.MT88.4 R44, [R189+0x10000] ;  /* 0x01000000bd2c783b */ /* 0x000fe20000004200 */
        /* <DEDUP_REMOVED lines=11> */
[----:B------:R-:W-:-:S04]  /*6530*/  FMNMX.FTZ R2, R154, R2, !PT ;  /* 0x000000029a027209 */ /* 0x000fc80007810000 */
[----:B------:R-:W-:-:S04]  /*6540*/  FMNMX.FTZ R2, R176, R2, !PT ;  /* 0x00000002b0027209 */ /* 0x000fc80007810000 */
[----:B------:R-:W-:-:S04]  /*6550*/  FMNMX.FTZ R2, R247, R2, !PT ;  /* 0x00000002f7027209 */ /* 0x000fc80007810000 */
[----:B------:R-:W-:-:S04]  /*6560*/  FMNMX.FTZ R2, R250, R2, !PT ;  /* 0x00000002fa027209 */ /* 0x000fc80007810000 */
[----:B------:R-:W-:-:S04]  /*6570*/  FMNMX.FTZ R2, R251, R2, !PT ;  /* 0x00000002fb027209 */ /* 0x000fc80007810000 */
[----:B------:R-:W-:-:S04]  /*6580*/  FMNMX.FTZ R2, R216, R2, !PT ;  /* 0x00000002d8027209 */ /* 0x000fc80007810000 */
[----:B------:R-:W-:Y:S02]  /*6590*/  FMNMX.FTZ R2, R220, R2, !PT ;  /* 0x00000002dc027209 */ /* 0x000fe40007810000 */
[----:B--2---:R-:W-:-:S04]  /*65a0*/  FMNMX.FTZ R152, R198, R152, !PT ;  /* 0x00000098c6987209 */ /* 0x004fc80007810000 */
[----:B------:R-:W-:-:S04]  /*65b0*/  FMNMX.FTZ R152, R186, R152, !PT ;  /* 0x00000098ba987209 */ /* 0x000fc80007810000 */
[----:B------:R-:W-:-:S05]  /*65c0*/  FMNMX.FTZ R152, R219, R152, !PT ;  /* 0x00000098db987209 */ /* 0x000fca0007810000 */
[----:B------:R-:W1:Y:S02]  /*65d0*/  SHFL.BFLY PT, R3, R152, 0x2, 0x1f ;  /* 0x0c401f0098037f89 */ /* 0x000e6400000e0000 */
[----:B-1----:R-:W-:Y:S02]  /*65e0*/  FMNMX.FTZ R152, R152, R3, !PT ;  /* 0x0000000398987209 */ /* 0x002fe40007810000 */
[----:B------:R-:W-:-:S03]  /*65f0*/  LOP3.LUT R3, R101, UR32, RZ, 0x3c, !PT ;  /* 0x0000002065037c12 */ /* 0x000fc6000f8e3cff */
[----:B------:R-:W1:Y:S01]  /*6600*/  SHFL.BFLY PT, R9, R152, 0x1, 0x1f ;  /* 0x0c201f0098097f89 */ /* 0x000e6200000e0000 */
[----:B------:R-:W-:-:S03]  /*6610*/  LOP3.LUT R6, R59, R3, RZ, 0x3c, !PT ;  /* 0x000000033b067212 */ /* 0x000fc600078e3cff */
[----:B------:R2:W-:Y:S02]  /*6620*/  STL [R1+0x44], R3 ;  /* 0x0000440301007387 */ /* 0x0005e40000100800 */
[----:B------:R-:W-:Y:S01]  /*6630*/  IMAD.WIDE.U32 R60, R6, -0x2daee0ad, RZ ;  /* 0xd2511f53063c7825 */ /* 0x000fe200078e00ff */
[----:B----4-:R-:W-:-:S04]  /*6640*/  FMNMX.FTZ R2, R192, R2, !PT ;  /* 0x00000002c0027209 */ /* 0x010fc80007810000 */
[----:B------:R-:W-:Y:S01]  /*6650*/  LOP3.LUT R8, R61, UR6, R62, 0x96, !PT ;  /* 0x000000063d087c12 */ /* 0x000fe2000f8e963e */
[----:B------:R-:W-:-:S04]  /*6660*/  UIADD3 UR6, UR33, -0x126145ec, URZ ;  /* 0xed9eba1421067890 */ /* 0x000fc8000fffe03f */
[----:B------:R-:W-:Y:S01]  /*6670*/  IMAD.WIDE.U32 R56, R8, -0x326172a9, RZ ;  /* 0xcd9e8d5708387825 */ /* 0x000fe200078e00ff */
[----:B-1----:R-:W-:-:S04]  /*6680*/  FMNMX.FTZ R152, R152, R9, !PT ;  /* 0x0000000998987209 */ /* 0x002fc80007810000 */
[C---:B------:R-:W-:Y:S01]  /*6690*/  FSETP.NEU.FTZ.AND P1, PT, R152.reuse, -INF , PT ;  /* 0xff8000009800780b */ /* 0x040fe20003f3d000 */
[----:B--2---:R-:W-:Y:S02]  /*66a0*/  IMAD.U32 R3, RZ, RZ, UR30 ;  /* 0x0000001eff037e24 */ /* 0x004fe4000f8e00ff */
[----:B------:R-:W-:Y:S01]  /*66b0*/  FMUL.FTZ R13, R152, UR29 ;  /* 0x0000001d980d7c20 */ /* 0x000fe20008410000 */
[----:B------:R-:W-:Y:S02]  /*66c0*/  UIADD3 UR30, UR30, 0x1, URZ ;  /* 0x000000011e1e7890 */ /* 0x000fe4000fffe03f */
[----:B------:R-:W-:Y:S02]  /*66d0*/  LOP3.LUT R3, R63, UR33, R3, 0x96, !PT ;  /* 0x000000213f037c12 */ /* 0x000fe4000f8e9603 */
[----:B------:R-:W-:Y:S02]  /*66e0*/  FMNMX.FTZ R2, R155, R2, !PT ;  /* 0x000000029b027209 */ /* 0x000fe40007810000 */
[----:B------:R-:W-:Y:S01]  /*66f0*/  FSEL R13, R13, RZ, P1 ;  /* 0x000000ff0d0d7208 */ /* 0x000fe20000800000 */
[----:B------:R-:W-:-:S02]  /*6700*/  IMAD.WIDE.U32 R6, R3, -0x326172a9, RZ ;  /* 0xcd9e8d5703067825 */ /* 0x000fc400078e00ff */
[----:B------:R-:W1:Y:S01]  /*6710*/  SHFL.BFLY PT, R10, R2, 0x2, 0x1f ;  /* 0x0c401f00020a7f89 */ /* 0x000e6200000e0000 */
[----:B------:R-:W-:-:S05]  /*6720*/  LOP3.LUT R8, R57, UR15, R6, 0x96, !PT ;  /* 0x0000000f39087c12 */ /* 0x000fca000f8e9606 */
[----:B------:R-:W-:Y:S01]  /*6730*/  IMAD.WIDE.U32 R8, R8, -0x2daee0ad, RZ ;  /* 0xd2511f5308087825 */ /* 0x000fe200078e00ff */
[----:B-1----:R-:W-:Y:S02]  /*6740*/  FMNMX.FTZ R10, R2, R10, !PT ;  /* 0x0000000a020a7209 */ /* 0x002fe40007810000 */
[----:B------:R-:W-:Y:S01]  /*6750*/  LOP3.LUT R2, R7, UR20, R58, 0x96, !PT ;  /* 0x0000001407027c12 */ /* 0x000fe2000f8e963a */
[----:B------:R-:W-:Y:S02]  /*6760*/  FFMA.FTZ R7, R38, UR29, -R13 ;  /* 0x0000001d26077c23 */ /* 0x000fe4000801080d */
[----:B------:R-:W1:Y:S02]  /*6770*/  SHFL.BFLY PT, R11, R10, 0x1, 0x1f ;  /* 0x0c201f000a0b7f89 */ /* 0x000e6400000e0000 */
[----:B------:R-:W-:Y:S01]  /*6780*/  IMAD.WIDE.U32 R2, R2, -0x2daee0ad, RZ ;  /* 0xd2511f5302027825 */ /* 0x000fe200078e00ff */
[----:B------:R2:W-:Y:S04]  /*6790*/  MUFU.EX2 R202, R7 ;  /* 0x0000000700ca7308 */ /* 0x0005e80000000800 */
[----:B------:R-:W-:-:S02]  /*67a0*/  LOP3.LUT R3, R3, UR14, R60, 0x96, !PT ;  /* 0x0000000e03037c12 */ /* 0x000fc4000f8e963c */
[----:B------:R-:W-:-:S03]  /*67b0*/  LOP3.LUT R6, R9, UR8, R2, 0x96, !PT ;  /* 0x0000000809067c12 */ /* 0x000fc6000f8e9602 */
[----:B------:R-:W-:-:S04]  /*67c0*/  IMAD.WIDE.U32 R2, R3, -0x326172a9, RZ ;  /* 0xcd9e8d5703027825 */ /* 0x000fc800078e00ff */
[----:B------:R-:W-:Y:S01]  /*67d0*/  IMAD.WIDE.U32 R48, R6, -0x326172a9, RZ ;  /* 0xcd9e8d5706307825 */ /* 0x000fe200078e00ff */
[----:B------:R-:W-:-:S03]  /*67e0*/  LOP3.LUT R6, R3, UR9, R56, 0x96, !PT ;  /* 0x0000000903067c12 */ /* 0x000fc6000f8e9638 */
[----:B------:R-:W-:Y:S01]  /*67f0*/  FFMA.FTZ R3, R39, UR29, -R13 ;  /* 0x0000001d27037c23 */ /* 0x000fe2000801080d */
[----:B------:R-:W-:Y:S01]  /*6800*/  LOP3.LUT R2, R49, UR7, R2, 0x96, !PT ;  /* 0x0000000731027c12 */ /* 0x000fe2000f8e9602 */
[----:B--2---:R-:W-:Y:S02]  /*6810*/  IMAD.WIDE.U32 R6, R6, -0x2daee0ad, RZ ;  /* 0xd2511f5306067825 */ /* 0x004fe400078e00ff */
[----:B------:R1:W-:Y:S02]  /*6820*/  MUFU.EX2 R178, R3 ;  /* 0x0000000300b27308 */ /* 0x0003e40000000800 */
[----:B------:R-:W-:-:S04]  /*6830*/  IMAD.WIDE.U32 R50, R2, -0x2daee0ad, RZ ;  /* 0xd2511f5302327825 */ /* 0x000fc800078e00ff */
[----:B------:R-:W-:Y:S01]  /*6840*/  FFMA.FTZ R2, R36, UR29, -R13 ;  /* 0x0000001d24027c23 */ /* 0x000fe2000801080d */
[----:B------:R-:W-:Y:S02]  /*6850*/  LOP3.LUT R8, R7, UR6, R8, 0x96, !PT ;  /* 0x0000000607087c12 */ /* 0x000fe4000f8e9608 */
[----:B------:R-:W-:Y:S01]  /*6860*/  LOP3.LUT R6, R51, UR10, R6, 0x96, !PT ;  /* 0x0000000a33067c12 */ /* 0x000fe2000f8e9606 */
[----:B------:R2:W-:Y:S02]  /*6870*/  MUFU.EX2 R199, R2 ;  /* 0x0000000200c77308 */ /* 0x0005e40000000800 */
[----:B------:R-:W-:-:S04]  /*6880*/  IMAD.WIDE.U32 R14, R8, -0x326172a9, RZ ;  /* 0xcd9e8d57080e7825 */ /* 0x000fc800078e00ff */
[----:B------:R-:W-:Y:S01]  /*6890*/  IMAD.WIDE.U32 R6, R6, -0x326172a9, RZ ;  /* 0xcd9e8d5706067825 */ /* 0x000fe200078e00ff */
[----:B-1----:R-:W-:Y:S02]  /*68a0*/  FMNMX.FTZ R3, R10, R11, !PT ;  /* 0x0000000b0a037209 */ /* 0x002fe40007810000 */
[----:B------:R-:W-:Y:S02]  /*68b0*/  LOP3.LUT R10, R6, 0xff, RZ, 0xc0, !PT ;  /* 0x000000ff060a7812 */ /* 0x000fe400078ec0ff */
[C---:B------:R-:W-:Y:S01]  /*68c0*/  FSETP.NEU.FTZ.AND P1, PT, R3.reuse, -INF , PT ;  /* 0xff8000000300780b */ /* 0x040fe20003f3d000 */
[----:B------:R-:W-:Y:S01]  /*68d0*/  FMUL.FTZ R12, R3, UR29 ;  /* 0x0000001d030c7c20 */ /* 0x000fe20008410000 */
[--C-:B------:R-:W-:Y:S02]  /*68e0*/  SHF.R.U32.HI R8, RZ, 0x10, R6.reuse ;  /* 0x00000010ff087819 */ /* 0x100fe40000011606 */
[----:B------:R-:W-:Y:S01]  /*68f0*/  SHF.R.U32.HI R11, RZ, 0x18, R6 ;  /* 0x00000018ff0b7819 */ /* 0x000fe20000011606 */
[----:B--2---:R-:W-:Y:S01]  /*6900*/  FFMA.FTZ R2, R37, UR29, -R13 ;  /* 0x0000001d25027c23 */ /* 0x004fe2000801080d */
[----:B------:R-:W-:Y:S01]  /*6910*/  FSEL R12, R12, RZ, P1 ;  /* 0x000000ff0c0c7208 */ /* 0x000fe20000800000 */
[----:B------:R-:W1:Y:S01]  /*6920*/  LDSM.16.MT88.4 R36, [R188+0x10000] ;  /* 0x01000000bc24783b */ /* 0x000e620000004200 */
[----:B------:R-:W-:Y:S01]  /*6930*/  LOP3.LUT R8, R8, 0xff, RZ, 0xc0, !PT ;  /* 0x000000ff08087812 */ /* 0x000fe200078ec0ff */
[----:B------:R2:W3:Y:S02]  /*6940*/  MUFU.EX2 R177, R2 ;  /* 0x0000000200b17308 */ /* 0x0004e40000000800 */
[--C-:B------:R-:W-:Y:S01]  /*6950*/  FFMA.FTZ R4, R30, UR29, -R12.reuse ;  /* 0x0000001d1e047c23 */ /* 0x100fe2000801080c */
[----:B------:R-:W-:Y:S01]  /*6960*/  FFMA.FTZ R9, R41, UR29, -R12 ;  /* 0x0000001d29097c23 */ /* 0x000fe2000801080c */
[----:B------:R-:W-:Y:S01]  /*6970*/  PRMT R8, R8, 0x5410, R11 ;  /* 0x0000541008087816 */ /* 0x000fe2000000000b */
[----:B------:R-:W-:Y:S03]  /*6980*/  LDSM.16.MT88.4 R28, [R190+0x12000] ;  /* 0x01200000be1c783b */ /* 0x000fe60000004200 */
[----:B------:R4:W-:Y:S08]  /*6990*/  MUFU.EX2 R217, R4 ;  /* 0x0000000400d97308 */ /* 0x0009f00000000800 */
[----:B------:R-:W-:Y:S01]  /*69a0*/  MUFU.EX2 R201, R9 ;  /* 0x0000000900c97308 */ /* 0x000fe20000000800 */
[----:B--2---:R-:W-:-:S02]  /*69b0*/  LOP3.LUT R2, R6, 0xffff, RZ, 0xc0, !PT ;  /* 0x0000ffff06027812 */ /* 0x004fc400078ec0ff */
[----:B------:R-:W-:Y:S02]  /*69c0*/  LOP3.LUT R6, R7, UR25, R14, 0x96, !PT ;  /* 0x0000001907067c12 */ /* 0x000fe4000f8e960e */
[----:B------:R-:W-:Y:S02]  /*69d0*/  SHF.R.U32.HI R2, RZ, 0x8, R2 ;  /* 0x00000008ff027819 */ /* 0x000fe40000011602 */
[----:B------:R-:W-:Y:S02]  /*69e0*/  LOP3.LUT R0, R6, 0xffff, RZ, 0xc0, !PT ;  /* 0x0000ffff06007812 */ /* 0x000fe400078ec0ff */
[----:B------:R-:W-:Y:S01]  /*69f0*/  PRMT R10, R10, 0x5410, R2 ;  /* 0x000054100a0a7816 */ /* 0x000fe20000000002 */
[--C-:B------:R-:W-:Y:S01]  /*6a00*/  FFMA.FTZ R2, R40, UR29, -R12.reuse ;  /* 0x0000001d28027c23 */ /* 0x100fe2000801080c */
[----:B----4-:R-:W-:Y:S01]  /*6a10*/  FFMA.FTZ R4, R52, UR29, -R12 ;  /* 0x0000001d34047c23 */ /* 0x010fe2000801080c */
[----:B------:R-:W-:Y:S01]  /*6a20*/  LOP3.LUT R7, R6, 0xff, RZ, 0xc0, !PT ;  /* 0x000000ff06077812 */ /* 0x000fe200078ec0ff */
[----:B------:R-:W2:Y:S01]  /*6a30*/  LDSM.16.MT88.4 R52, [R190+0x10000] ;  /* 0x01000000be34783b */ /* 0x000ea20000004200 */
[----:B------:R4:W1:Y:S01]  /*6a40*/  MUFU.EX2 R200, R2 ;  /* 0x0000000200c87308 */ /* 0x0008620000000800 */
[----:B------:R-:W-:-:S02]  /*6a50*/  SHF.R.U32.HI R0, RZ, 0x8, R0 ;  /* 0x00000008ff007819 */ /* 0x000fc40000011600 */
[----:B------:R-:W-:Y:S02]  /*6a60*/  LDSM.16.MT88.4 R40, [R191+0x10000] ;  /* 0x01000000bf28783b */ /* 0x000fe40000004200 */
[----:B------:R-:W-:-:S03]  /*6a70*/  PRMT R7, R7, 0x5410, R0 ;  /* 0x0000541007077816 */ /* 0x000fc60000000000 */
[----:B------:R3:W1:Y:S01]  /*6a80*/  MUFU.EX2 R218, R4 ;  /* 0x0000000400da7308 */ /* 0x0006620000000800 */
[----:B----4-:R-:W-:Y:S02]  /*6a90*/  LEA R2, R5, UR12, 0x10 ;  /* 0x0000000c05027c11 */ /* 0x010fe4000f8e80ff */
[--C-:B------:R-:W-:Y:S02]  /*6aa0*/  SHF.R.U32.HI R5, RZ, 0x10, R6.reuse ;  /* 0x00000010ff057819 */ /* 0x100fe40000011606 */
[----:B------:R-:W-:Y:S02]  /*6ab0*/  SHF.R.U32.HI R6, RZ, 0x18, R6 ;  /* 0x00000018ff067819 */ /* 0x000fe40000011606 */
[----:B------:R-:W-:Y:S02]  /*6ac0*/  LOP3.LUT R5, R5, 0xff, RZ, 0xc0, !PT ;  /* 0x000000ff05057812 */ /* 0x000fe400078ec0ff */
[----:B------:R-:W-:Y:S02]  /*6ad0*/  HSET2.LE.AND R0, R10, R2, PT ;  /* 0x000000020a007233 */ /* 0x000fe40003803000 */
[----:B---3--:R-:W-:-:S02]  /*6ae0*/  F2FP.F16.F32.PACK_AB R4, R177, R199 ;  /* 0x000000c7b104723e */ /* 0x008fc400000000ff */
[----:B------:R-:W-:Y:S02]  /*6af0*/  PRMT R6, R5, 0x5410, R6 ;  /* 0x0000541005067816 */ /* 0x000fe40000000006 */
[----:B------:R-:W-:Y:S02]  /*6b00*/  LOP3.LUT R10, R0, R4, RZ, 0xc0, !PT ;  /* 0x00000004000a7212 */ /* 0x000fe400078ec0ff */
[--C-:B------:R-:W-:Y:S02]  /*6b10*/  HSET2.LE.AND R5, R7, R2.reuse, PT ;  /* 0x0000000207057233 */ /* 0x100fe40003803000 */
[--C-:B------:R-:W-:Y:S02]  /*6b20*/  HSET2.LE.AND R0, R8, R2.reuse, PT ;  /* 0x0000000208007233 */ /* 0x100fe40003803000 */
[----:B------:R-:W-:Y:S02]  /*6b30*/  HSET2.LE.AND R7, R6, R2, PT ;  /* 0x0000000206077233 */ /* 0x000fe40003803000 */
[----:B-1----:R-:W-:-:S02]  /*6b40*/  F2FP.F16.F32.PACK_AB R4, R217, R200 ;  /* 0x000000c8d904723e */ /* 0x002fc400000000ff */
[----:B------:R-:W-:Y:S02]  /*6b50*/  F2FP.F16.F32.PACK_AB R6, R178, R202 ;  /* 0x000000cab206723e */ /* 0x000fe400000000ff */
[----:B------:R-:W-:Y:S02]  /*6b60*/  F2FP.F16.F32.PACK_AB R9, R218, R201 ;  /* 0x000000c9da09723e */ /* 0x000fe400000000ff */
[----:B------:R-:W-:Y:S01]  /*6b70*/  LOP3.LUT R11, R0, R4, RZ, 0xc0, !PT ;  /* 0x00000004000b7212 */ /* 0x000fe200078ec0ff */
[--C-:B------:R-:W-:Y:S01]  /*6b80*/  FFMA.FTZ R0, R88, UR29, -R13.reuse ;  /* 0x0000001d58007c23 */ /* 0x100fe2000801080d */
[----:B------:R-:W-:Y:S02]  /*6b90*/  LOP3.LUT R8, R5, R6, RZ, 0xc0, !PT ;  /* 0x0000000605087212 */ /* 0x000fe400078ec0ff */
[----:B------:R-:W-:Y:S01]  /*6ba0*/  LOP3.LUT R9, R7, R9, RZ, 0xc0, !PT ;  /* 0x0000000907097212 */ /* 0x000fe200078ec0ff */
[----:B------:R1:W-:Y:S01]  /*6bb0*/  MUFU.EX2 R194, R0 ;  /* 0x0000000000c27308 */ /* 0x0003e20000000800 */
[----:B------:R-:W3:Y:S05]  /*6bc0*/  LDSM.16.MT88.4 R4, [R189+0x14000] ;  /* 0x01400000bd04783b */ /* 0x000eea0000004200 */
[C---:B------:R-:W-:Y:S06]  /*6bd0*/  HMMA.16816.F32 R132, R8.reuse, R36, RZ ;  /* 0x000000240884723c */ /* 0x040fec00000018ff */
[----:B------:R-:W-:Y:S01]  /*6be0*/  HMMA.16816.F32 R112, R8, R38, RZ ;  /* 0x000000260870723c */ /* 0x000fe200000018ff */
[----:B------:R-:W4:Y:S01]  /*6bf0*/  LDSM.16.MT88.4 R36, [R191+0x14000] ;  /* 0x01400000bf24783b */ /* 0x000f220000004200 */
[----:B-1----:R-:W-:-:S04]  /*6c00*/  FFMA.FTZ R0, R89, UR29, -R13 ;  /* 0x0000001d59007c23 */ /* 0x002fc8000801080d */
[C---:B------:R-:W-:Y:S01]  /*6c10*/  HMMA.16816.F32 R80, R8.reuse, R20, RZ ;  /* 0x000000140850723c */ /* 0x040fe200000018ff */
[----:B------:R1:W-:Y:S05]  /*6c20*/  MUFU.EX2 R196, R0 ;  /* 0x0000000000c47308 */ /* 0x0003ea0000000800 */
[C---:B------:R-:W-:Y:S01]  /*6c30*/  HMMA.16816.F32 R64, R8.reuse, R22, RZ ;  /* 0x000000160840723c */ /* 0x040fe200000018ff */
[----:B------:R-:W4:Y:S05]  /*6c40*/  LDSM.16.MT88.4 R20, [R190+0x14000] ;  /* 0x01400000be14783b */ /* 0x000f2a0000004200 */
[C---:B------:R-:W-:Y:S06]  /*6c50*/  HMMA.16816.F32 R116, R8.reuse, R16, RZ ;  /* 0x000000100874723c */ /* 0x040fec00000018ff */
[----:B------:R-:W-:Y:S01]  /*6c60*/  HMMA.16816.F32 R92, R8, R18, RZ ;  /* 0x00000012085c723c */ /* 0x000fe200000018ff */
[----:B------:R-:W4:Y:S01]  /*6c70*/  LDSM.16.MT88.4 R16, [R189+0x16000] ;  /* 0x01600000bd10783b */ /* 0x000f220000004200 */
[----:B-1----:R-:W-:-:S04]  /*6c80*/  FFMA.FTZ R0, R140, UR29, -R13 ;  /* 0x0000001d8c007c23 */ /* 0x002fc8000801080d */
[C---:B------:R-:W-:Y:S01]  /*6c90*/  HMMA.16816.F32 R84, R8.reuse, R44, RZ ;  /* 0x0000002c0854723c */ /* 0x040fe200000018ff */
[----:B------:R1:W-:Y:S05]  /*6ca0*/  MUFU.EX2 R184, R0 ;  /* 0x0000000000b87308 */ /* 0x0003ea0000000800 */
[C---:B------:R-:W-:Y:S06]  /*6cb0*/  HMMA.16816.F32 R68, R8.reuse, R46, RZ ;  /* 0x0000002e0844723c */ /* 0x040fec00000018ff */
[C---:B--2---:R-:W-:Y:S06]  /*6cc0*/  HMMA.16816.F32 R128, R8.reuse, R52, RZ ;  /* 0x000000340880723c */ /* 0x044fec00000018ff */
[----:B------:R-:W-:Y:S01]  /*6cd0*/  HMMA.16816.F32 R108, R8, R54, RZ ;  /* 0x00000036086c723c */ /* 0x000fe200000018ff */
[----:B-1----:R-:W-:-:S05]  /*6ce0*/  LOP3.LUT R0, R15, UR13, R48, 0x96, !PT ;  /* 0x0000000d0f007c12 */ /* 0x002fca000f8e9630 */
[C---:B---3--:R-:W-:Y:S06]  /*6cf0*/  HMMA.16816.F32 R72, R8.reuse, R4, RZ ;  /* 0x000000040848723c */ /* 0x048fec00000018ff */
[----:B----4-:R-:W-:Y:S01]  /*6d00*/  HMMA.16816.F32 R52, R8, R36, RZ ;  /* 0x000000240834723c */ /* 0x010fe200000018ff */
[----:B------:R-:W-:-:S04]  /*6d10*/  FFMA.FTZ R4, R141, UR29, -R13 ;  /* 0x0000001d8d047c23 */ /* 0x000fc8000801080d */
[----:B------:R1:W2:Y:S01]  /*6d20*/  MUFU.EX2 R197, R4 ;  /* 0x0000000400c57308 */ /* 0x0002a20000000800 */
[C---:B------:R-:W-:Y:S06]  /*6d30*/  HMMA.16816.F32 R44, R8.reuse, R38, RZ ;  /* 0x00000026082c723c */ /* 0x040fec00000018ff */
[C---:B------:R-:W-:Y:S06]  /*6d40*/  HMMA.16816.F32 R36, R8.reuse, R20, RZ ;  /* 0x000000140824723c */ /* 0x040fec00000018ff */
[----:B------:R-:W-:Y:S01]  /*6d50*/  HMMA.16816.F32 R140, R8, R22, RZ ;  /* 0x00000016088c723c */ /* 0x000fe200000018ff */
[----:B------:R-:W3:Y:S01]  /*6d60*/  LDSM.16.MT88.4 R20, [R190+0x16000] ;  /* 0x01600000be14783b */ /* 0x000ee20000004200 */
[----:B-1----:R-:W-:-:S04]  /*6d70*/  IMAD.WIDE.U32 R4, R0, -0x2daee0ad, RZ ;  /* 0xd2511f5300047825 */ /* 0x002fc800078e00ff */
[----:B------:R-:W-:Y:S01]  /*6d80*/  FFMA.FTZ R0, R148, UR29, -R12 ;  /* 0x0000001d94007c23 */ /* 0x000fe2000801080c */
[C---:B------:R-:W-:Y:S03]  /*6d90*/  HMMA.16816.F32 R124, R8.reuse, R32, RZ ;  /* 0x00000020087c723c */ /* 0x040fe600000018ff */
[----:B------:R1:W-:Y:S01]  /*6da0*/  MUFU.EX2 R195, R0 ;  /* 0x0000000000c37308 */ /* 0x0003e20000000800 */
[----:B------:R-:W-:Y:S02]  /*6db0*/  LOP3.LUT R14, R4, 0xff, RZ, 0xc0, !PT ;  /* 0x000000ff040e7812 */ /* 0x000fe400078ec0ff */
[----:B------:R-:W-:Y:S01]  /*6dc0*/  HMMA.16816.F32 R104, R8, R34, RZ ;  /* 0x000000220868723c */ /* 0x000fe200000018ff */
[----:B------:R-:W-:Y:S01]  /*6dd0*/  LDSM.16.MT88.4 R32, [R188+0x10800] ;  /* 0x01080000bc20783b */ /* 0x000fe20000004200 */
[----:B------:R-:W-:-:S04]  /*6de0*/  SHF.R.U32.HI R15, RZ, 0x18, R4 ;  /* 0x00000018ff0f7819 */ /* 0x000fc80000011604 */
[C---:B------:R-:W-:Y:S06]  /*6df0*/  HMMA.16816.F32 R88, R8.reuse, R6, RZ ;  /* 0x000000060858723c */ /* 0x040fec00000018ff */
[C---:B------:R-:W-:Y:S01]  /*6e00*/  HMMA.16816.F32 R144, R8.reuse, R40, RZ ;  /* 0x000000280890723c */ /* 0x040fe200000018ff */
[----:B------:R-:W-:Y:S01]  /*6e10*/  LOP3.LUT R7, R4, 0xffff, RZ, 0xc0, !PT ;  /* 0x0000ffff04077812 */ /* 0x000fe200078ec0ff */
[----:B------:R-:W-:Y:S01]  /*6e20*/  FFMA.FTZ R6, R153, UR29, -R12 ;  /* 0x0000001d99067c23 */ /* 0x000fe2000801080c */
[----:B-1----:R-:W-:Y:S01]  /*6e30*/  SHF.R.U32.HI R0, RZ, 0x10, R4 ;  /* 0x00000010ff007819 */ /* 0x002fe20000011604 */
[----:B------:R-:W-:Y:S01]  /*6e40*/  FFMA.FTZ R4, R154, UR29, -R12 ;  /* 0x0000001d9a047c23 */ /* 0x000fe2000801080c */
[----:B------:R-:W-:Y:S01]  /*6e50*/  SHF.R.U32.HI R7, RZ, 0x8, R7 ;  /* 0x00000008ff077819 */ /* 0x000fe20000011607 */
[C---:B------:R-:W-:Y:S01]  /*6e60*/  HMMA.16816.F32 R136, R8.reuse, R42, RZ ;  /* 0x0000002a0888723c */ /* 0x040fe200000018ff */
[----:B------:R-:W-:Y:S01]  /*6e70*/  LDSM.16.MT88.4 R40, [R191+0x16000] ;  /* 0x01600000bf28783b */ /* 0x000fe20000004200 */
[----:B------:R1:W-:Y:S01]  /*6e80*/  MUFU.EX2 R185, R6 ;  /* 0x0000000600b97308 */ /* 0x0003e20000000800 */
[----:B------:R-:W-:Y:S01]  /*6e90*/  PRMT R14, R14, 0x5410, R7 ;  /* 0x000054100e0e7816 */ /* 0x000fe20000000007 */
[----:B------:R-:W-:Y:S01]  /*6ea0*/  IMAD.MOV.U32 R154, RZ, RZ, R218 ;  /* 0x000000ffff9a7224 */ /* 0x000fe200078e00da */
[----:B------:R-:W-:Y:S01]  /*6eb0*/  MOV R153, R220 ;  /* 0x000000dc00997202 */ /* 0x000fe20000000f00 */
[C---:B------:R-:W-:Y:S04]  /*6ec0*/  HMMA.16816.F32 R76, R8.reuse, R24, RZ ;  /* 0x00000018084c723c */ /* 0x040fe800000018ff */
[----:B------:R4:W2:Y:S02]  /*6ed0*/  MUFU.EX2 R187, R4 ;  /* 0x0000000400bb7308 */ /* 0x0008a40000000800 */
[C---:B------:R-:W-:Y:S01]  /*6ee0*/  HMMA.16816.F32 R100, R8.reuse, R26, RZ ;  /* 0x0000001a0864723c */ /* 0x040fe200000018ff */
[----:B------:R-:W2:Y:S05]  /*6ef0*/  LDSM.16.MT88.4 R24, [R188+0x16000] ;  /* 0x01600000bc18783b */ /* 0x000eaa0000004200 */
[----:B------:R-:W-:Y:S01]  /*6f00*/  HMMA.16816.F32 R120, R8, R28, RZ ;  /* 0x0000001c0878723c */ /* 0x000fe200000018ff */
[----:B-1----:R-:W-:-:S02]  /*6f10*/  LOP3.LUT R6, R0, 0xff, RZ, 0xc0, !PT ;  /* 0x000000ff00067812 */ /* 0x002fc400078ec0ff */
[----:B------:R-:W-:Y:S01]  /*6f20*/  LOP3.LUT R0, R5, UR4, R50, 0x96, !PT ;  /* 0x0000000405007c12 */ /* 0x000fe2000f8e9632 */
[----:B------:R-:W-:Y:S02]  /*6f30*/  FFMA.FTZ R5, R164, UR29, -R12 ;  /* 0x0000001da4057c23 */ /* 0x000fe4000801080c */
[----:B------:R-:W-:Y:S01]  /*6f40*/  HMMA.16816.F32 R96, R8, R30, RZ ;  /* 0x0000001e0860723c */ /* 0x000fe200000018ff */
[----:B------:R-:W1:Y:S01]  /*6f50*/  LDSM.16.MT88.4 R28, [R189+0x10800] ;  /* 0x01080000bd1c783b */ /* 0x000e620000004200 */
[----:B------:R2:W1:Y:S01]  /*6f60*/  MUFU.EX2 R193, R5 ;  /* 0x0000000500c17308 */ /* 0x0004620000000800 */
[----:B----4-:R-:W-:-:S03]  /*6f70*/  LOP3.LUT R4, R0, 0xffff, RZ, 0xc0, !PT ;  /* 0x0000ffff00047812 */ /* 0x010fc600078ec0ff */
[----:B------:R-:W-:Y:S01]  /*6f80*/  HMMA.16816.F32 R48, R8, R16, RZ ;  /* 0x000000100830723c */ /* 0x000fe200000018ff */
[----:B------:R-:W-:-:S05]  /*6f90*/  SHF.R.U32.HI R7, RZ, 0x8, R4 ;  /* 0x00000008ff077819 */ /* 0x000fca0000011604 */
[C---:B---3--:R-:W-:Y:S01]  /*6fa0*/  HMMA.16816.F32 R172, R8.reuse, R20, RZ ;  /* 0x0000001408ac723c */ /* 0x048fe200000018ff */
[----:B------:R-:W-:Y:S02]  /*6fb0*/  PRMT R16, R6, 0x5410, R15 ;  /* 0x0000541006107816 */ /* 0x000fe4000000000f */
[--C-:B------:R-:W-:Y:S02]  /*6fc0*/  SHF.R.U32.HI R6, RZ, 0x10, R0.reuse ;  /* 0x00000010ff067819 */ /* 0x100fe40000011600 */
[----:B------:R-:W-:Y:S01]  /*6fd0*/  LOP3.LUT R15, R0, 0xff, RZ, 0xc0, !PT ;  /* 0x000000ff000f7812 */ /* 0x000fe200078ec0ff */
[C---:B------:R-:W-:Y:S01]  /*6fe0*/  HMMA.16816.F32 R180, R8.reuse, R22, RZ ;  /* 0x0000001608b4723c */ /* 0x040fe200000018ff */
[----:B--2---:R-:W-:Y:S01]  /*6ff0*/  SHF.R.U32.HI R5, RZ, 0x18, R0 ;  /* 0x00000018ff057819 */ /* 0x004fe20000011600 */
[----:B------:R-:W2:Y:S01]  /*7000*/  LDSM.16.MT88.4 R20, [R190+0x10800] ;  /* 0x01080000be14783b */ /* 0x000ea20000004200 */
[----:B------:R-:W-:Y:S02]  /*7010*/  LOP3.LUT R4, R6, 0xff, RZ, 0xc0, !PT ;  /* 0x000000ff06047812 */ /* 0x000fe400078ec0ff */
[----:B------:R-:W-:Y:S01]  /*7020*/  HSET2.LE.AND R0, R14, R2, PT ;  /* 0x000000020e007233 */ /* 0x000fe20003803000 */
[----:B------:R-:W-:Y:S01]  /*7030*/  HMMA.16816.F32 R160, R8, R18, RZ ;  /* 0x0000001208a0723c */ /* 0x000fe200000018ff */
[----:B------:R-:W-:-:S02]  /*7040*/  F2FP.F16.F32.PACK_AB R6, R197, R184 ;  /* 0x000000b8c506723e */ /* 0x000fc400000000ff */
[----:B------:R-:W-:Y:S02]  /*7050*/  PRMT R14, R15, 0x5410, R7 ;  /* 0x000054100f0e7816 */ /* 0x000fe40000000007 */
[----:B------:R-:W-:Y:S01]  /*7060*/  LOP3.LUT R6, R0, R6, RZ, 0xc0, !PT ;  /* 0x0000000600067212 */ /* 0x000fe200078ec0ff */
[C---:B------:R-:W-:Y:S01]  /*7070*/  HMMA.16816.F32 R148, R8.reuse, R24, RZ ;  /* 0x000000180894723c */ /* 0x040fe200000018ff */
[--C-:B------:R-:W-:Y:S02]  /*7080*/  HSET2.LE.AND R0, R16, R2.reuse, PT ;  /* 0x0000000210007233 */ /* 0x100fe40003803000 */
[----:B------:R-:W-:Y:S01]  /*7090*/  PRMT R5, R4, 0x5410, R5 ;  /* 0x0000541004057816 */ /* 0x000fe20000000005 */
[----:B------:R-:W-:Y:S01]  /*70a0*/  LDSM.16.MT88.4 R16, [R188+0x12800] ;  /* 0x01280000bc10783b */ /* 0x000fe20000004200 */
[----:B------:R-:W-:Y:S01]  /*70b0*/  F2FP.F16.F32.PACK_AB R7, R187, R185 ;  /* 0x000000b9bb07723e */ /* 0x000fe200000000ff */
[----:B------:R-:W-:Y:S01]  /*70c0*/  HMMA.16816.F32 R156, R8, R26, RZ ;  /* 0x0000001a089c723c */ /* 0x000fe200000018ff */
[----:B------:R-:W-:Y:S01]  /*70d0*/  HSET2.LE.AND R4, R14, R2, PT ;  /* 0x000000020e047233 */ /* 0x000fe20003803000 */
[----:B------:R-:W3:Y:S01]  /*70e0*/  LDSM.16.MT88.4 R24, [R191+0x10800] ;  /* 0x01080000bf18783b */ /* 0x000ee20000004200 */
[----:B------:R-:W-:-:S02]  /*70f0*/  LOP3.LUT R7, R0, R7, RZ, 0xc0, !PT ;  /* 0x0000000700077212 */ /* 0x000fc400078ec0ff */
[----:B------:R-:W-:Y:S01]  /*7100*/  HSET2.LE.AND R0, R5, R2, PT ;  /* 0x0000000205007233 */ /* 0x000fe20003803000 */
[C---:B------:R-:W-:Y:S01]  /*7110*/  HMMA.16816.F32 R164, R8.reuse, R40, RZ ;  /* 0x0000002808a4723c */ /* 0x040fe200000018ff */
[----:B------:R-:W-:Y:S02]  /*7120*/  F2FP.F16.F32.PACK_AB R14, R196, R194 ;  /* 0x000000c2c40e723e */ /* 0x000fe400000000ff */
[----:B-1----:R-:W-:Y:S02]  /*7130*/  F2FP.F16.F32.PACK_AB R5, R193, R195 ;  /* 0x000000c3c105723e */ /* 0x002fe400000000ff */
[----:B------:R-:W-:Y:S01]  /*7140*/  LOP3.LUT R4, R4, R14, RZ, 0xc0, !PT ;  /* 0x0000000e04047212 */ /* 0x000fe200078ec0ff */
[----:B------:R-:W-:Y:S01]  /*7150*/  HMMA.16816.F32 R168, R8, R42, RZ ;  /* 0x0000002a08a8723c */ /* 0x000fe200000018ff */
[----:B------:R-:W-:-:S06]  /*7160*/  LOP3.LUT R5, R0, R5, RZ, 0xc0, !PT ;  /* 0x0000000500057212 */ /* 0x000fcc00078ec0ff */
[----:B------:R-:W-:Y:S01]  /*7170*/  IMAD.MOV.U32 R43, RZ, RZ, R217 ;  /* 0x000000ffff2b7224 */ /* 0x000fe200078e00d9 */
[C---:B------:R-:W-:Y:S06]  /*7180*/  HMMA.16816.F32 R224, R4.reuse, R32, R132 ;  /* 0x0000002004e0723c */ /* 0x040fec0000001884 */
[C---:B------:R-:W-:Y:S06]  /*7190*/  HMMA.16816.F32 R8, R4.reuse, R28, R84 ;  /* 0x0000001c0408723c */ /* 0x040fec0000001854 */
[C---:B------:R-:W-:Y:S06]  /*71a0*/  HMMA.16816.F32 R228, R4.reuse, R34, R112 ;  /* 0x0000002204e4723c */ /* 0x040fec0000001870 */
[C---:B--2---:R-:W-:Y:S06]  /*71b0*/  HMMA.16816.F32 R108, R4.reuse, R22, R108 ;  /* 0x00000016046c723c */ /* 0x044fec000000186c */
[----:B------:R-:W-:Y:S01]  /*71c0*/  MOV R40, R227 ;  /* 0x000000e300287202 */ /* 0x000fe20000000f00 */
[----:B------:R-:W-:Y:S01]  /*71d0*/  IMAD.MOV.U32 R33, RZ, RZ, R224 ;  /* 0x000000ffff217224 */ /* 0x000fe200078e00e0 */
[----:B---3--:R-:W-:Y:S01]  /*71e0*/  HMMA.16816.F32 R84, R4, R24, R144 ;  /* 0x000000180454723c */ /* 0x008fe20000001890 */
[----:B------:R-:W-:-:S02]  /*71f0*/  IMAD.MOV.U32 R32, RZ, RZ, R225 ;  /* 0x000000ffff207224 */ /* 0x000fc400078e00e1 */
[----:B------:R-:W-:Y:S01]  /*7200*/  IMAD.MOV.U32 R0, RZ, RZ, R226 ;  /* 0x000000ffff007224 */ /* 0x000fe200078e00e2 */
[----:B------:R-:W-:Y:S01]  /*7210*/  MOV R132, R8 ;  /* 0x0000000800847202 */ /* 0x000fe20000000f00 */
[----:B------:R-:W-:Y:S01]  /*7220*/  IMAD.MOV.U32 R42, RZ, RZ, R9 ;  /* 0x000000ffff2a7224 */ /* 0x000fe200078e0009 */
[----:B------:R-:W-:Y:S01]  /*7230*/  HMMA.16816.F32 R224, R4, R30, R68 ;  /* 0x0000001e04e0723c */ /* 0x000fe20000001844 */
[----:B------:R-:W-:Y:S01]  /*7240*/  IMAD.MOV.U32 R204, RZ, RZ, R10 ;  /* 0x000000ffffcc7224 */ /* 0x000fe200078e000a */
[----:B------:R-:W1:Y:S01]  /*7250*/  LDSM.16.MT88.4 R28, [R191+0x12800] ;  /* 0x01280000bf1c783b */ /* 0x000e620000004200 */
[----:B------:R-:W-:-:S03]  /*7260*/  IMAD.MOV.U32 R203, RZ, RZ, R11 ;  /* 0x000000ffffcb7224 */ /* 0x000fc600078e000b */
[C---:B------:R-:W-:Y:S01]  /*7270*/  HMMA.16816.F32 R68, R4.reuse, R20, R128 ;  /* 0x000000140444723c */ /* 0x040fe20000001880 */
[----:B------:R-:W2:Y:S04]  /*7280*/  LDSM.16.MT88.4 R8, [R189+0x12800] ;  /* 0x01280000bd08783b */ /* 0x000ea80000004200 */
[----:B------:R-:W-:Y:S01]  /*7290*/  LDSM.16.MT88.4 R20, [R188+0x14800] ;  /* 0x01480000bc14783b */ /* 0x000fe20000004200 */
[----:B------:R-:W-:Y:S03]  /*72a0*/  HMMA.16816.F32 R112, R4, R26, R136 ;  /* 0x0000001a0470723c */ /* 0x000fe60000001888 */
[----:B------:R-:W3:Y:S03]  /*72b0*/  LDSM.16.MT88.4 R24, [R190+0x12800] ;  /* 0x01280000be18783b */ /* 0x000ee60000004200 */
[----:B------:R-:W-:Y:S01]  /*72c0*/  IMAD.MOV.U32 R35, RZ, RZ, R86 ;  /* 0x000000ffff237224 */ /* 0x000fe200078e0056 */
[----:B------:R-:W-:Y:S01]  /*72d0*/  MOV R86, R216 ;  /* 0x000000d800567202 */ /* 0x000fe20000000f00 */
[----:B------:R-:W-:Y:S01]  /*72e0*/  IMAD.MOV.U32 R34, RZ, RZ, R87 ;  /* 0x000000ffff227224 */ /* 0x000fe200078e0057 */
[----:B------:R-:W-:Y:S01]  /*72f0*/  MOV R144, R84 ;  /* 0x0000005400907202 */ /* 0x000fe20000000f00 */
[----:B------:R-:W-:-:S02]  /*7300*/  IMAD.MOV.U32 R87, RZ, RZ, R219 ;  /* 0x000000ffff577224 */ /* 0x000fc400078e00db */
[----:B------:R-:W-:-:S06]  /*7310*/  IMAD.MOV.U32 R41, RZ, RZ, R85 ;  /* 0x000000ffff297224 */ /* 0x000fcc00078e0055 */
[----:B------:R-:W-:Y:S01]  /*7320*/  MOV R131, R68 ;  /* 0x0000004400837202 */ /* 0x000fe20000000f00 */
[----:B------:R-:W-:Y:S02]  /*7330*/  IMAD.MOV.U32 R130, RZ, RZ, R69 ;  /* 0x000000ffff827224 */ /* 0x000fe400078e0045 */
[----:B------:R-:W-:Y:S02]  /*7340*/  IMAD.MOV.U32 R129, RZ, RZ, R70 ;  /* 0x000000ffff817224 */ /* 0x000fe400078e0046 */
[----:B------:R-:W-:Y:S02]  /*7350*/  IMAD.MOV.U32 R128, RZ, RZ, R71 ;  /* 0x000000ffff807224 */ /* 0x000fe400078e0047 */
[C---:B------:R-:W-:Y:S06]  /*7360*/  HMMA.16816.F32 R68, R4.reuse, R16, R124 ;  /* 0x000000100444723c */ /* 0x040fec000000187c */
[C---:B-1----:R-:W-:Y:S06]  /*7370*/  HMMA.16816.F32 R236, R4.reuse, R28, R76 ;  /* 0x0000001c04ec723c */ /* 0x042fec000000184c */
[----:B--2---:R-:W-:Y:S01]  /*7380*/  HMMA.16816.F32 R240, R4, R8, R80 ;  /* 0x0000000804f0723c */ /* 0x004fe20000001850 */
[----:B------:R-:W-:-:S02]  /*7390*/  IMAD.MOV.U32 R78, RZ, RZ, R0 ;  /* 0x000000ffff4e7224 */ /* 0x000fc400078e0000 */
[----:B------:R-:W-:Y:S02]  /*73a0*/  IMAD.U32 R0, RZ, RZ, UR30 ;  /* 0x0000001eff007e24 */ /* 0x000fe4000f8e00ff */
[----:B------:R-:W-:Y:S01]  /*73b0*/  IMAD.MOV.U32 R77, RZ, RZ, R185 ;  /* 0x000000ffff4d7224 */ /* 0x000fe200078e00b9 */
[C---:B------:R-:W-:Y:S01]  /*73c0*/  HMMA.16816.F32 R124, R4.reuse, R10, R64 ;  /* 0x0000000a047c723c */ /* 0x040fe20000001840 */
[----:B------:R-:W1:Y:S01]  /*73d0*/  LDSM.16.MT88.4 R8, [R191+0x14800] ;  /* 0x01480000bf08783b */ /* 0x000e620000004200 */
[----:B------:R-:W-:Y:S01]  /*73e0*/  LOP3.LUT R0, R63, UR33, R0, 0x96, !PT ;  /* 0x000000213f007c12 */ /* 0x000fe2000f8e9600 */
[----:B------:R-:W-:Y:S02]  /*73f0*/  IMAD.MOV.U32 R76, RZ, RZ, R179 ;  /* 0x000000ffff4c7224 */ /* 0x000fe400078e00b3 */
[----:B------:R-:W-:Y:S01]  /*7400*/  IMAD.MOV.U32 R79, RZ, RZ, R40 ;  /* 0x000000ffff4f7224 */ /* 0x000fe200078e0028 */
[----:B---3--:R-:W-:Y:S01]  /*7410*/  HMMA.16816.F32 R232, R4, R24, R120 ;  /* 0x0000001804e8723c */ /* 0x008fe20000001878 */
[----:B------:R-:W-:Y:S01]  /*7420*/  IMAD.MOV.U32 R14, RZ, RZ, R70 ;  /* 0x000000ffff0e7224 */ /* 0x000fe200078e0046 */
[----:B------:R-:W-:Y:S01]  /*7430*/  MOV R85, R71 ;  /* 0x0000004700557202 */ /* 0x000fe20000000f00 */
[----:B------:R-:W-:-:S02]  /*7440*/  IMAD.MOV.U32 R70, RZ, RZ, R132 ;  /* 0x000000ffff467224 */ /* 0x000fc400078e0084 */
[----:B------:R-:W-:Y:S01]  /*7450*/  IMAD.MOV.U32 R84, RZ, RZ, R68 ;  /* 0x000000ffff547224 */ /* 0x000fe200078e0044 */
        /* <DEDUP_REMOVED lines=8> */
[----:B------:R-:W-:Y:S01]  /*74e0*/  IMAD.MOV.U32 R104, RZ, RZ, R131 ;  /* 0x000000ffff687224 */ /* 0x000fe200078e0083 */
[----:B------:R-:W-:Y:S01]  /*74f0*/  MOV R106, R129 ;  /* 0x00000081006a7202 */ /* 0x000fe20000000f00 */
[----:B------:R-:W-:Y:S01]  /*7500*/  IMAD.MOV.U32 R105, RZ, RZ, R130 ;  /* 0x000000ffff697224 */ /* 0x000fe200078e0082 */
[----:B------:R-:W-:Y:S01]  /*7510*/  MOV R123, R32 ;  /* 0x00000020007b7202 */ /* 0x000fe20000000f00 */
[----:B------:R-:W-:Y:S01]  /*7520*/  IMAD.MOV.U32 R107, RZ, RZ, R128 ;  /* 0x000000ffff6b7224 */ /* 0x000fe200078e0080 */
[C---:B------:R-:W-:Y:S01]  /*7530*/  HMMA.16816.F32 R220, R4.reuse, R30, R100 ;  /* 0x0000001e04dc723c */ /* 0x040fe20000001864 */
[----:B------:R-:W-:Y:S01]  /*7540*/  IMAD.MOV.U32 R69, RZ, RZ, R187 ;  /* 0x000000ffff457224 */ /* 0x000fe200078e00bb */
[----:B------:R-:W-:Y:S01]  /*7550*/  LDSM.16.MT88.4 R28, [R191+0x16800] ;  /* 0x01680000bf1c783b */ /* 0x000fe20000004200 */
[----:B------:R-:W-:Y:S01]  /*7560*/  IMAD.MOV.U32 R42, RZ, RZ, R184 ;  /* 0x000000ffff2a7224 */ /* 0x000fe200078e00b8 */
[----:B------:R-:W-:Y:S01]  /*7570*/  MOV R98, R35 ;  /* 0x0000002300627202 */ /* 0x000fe20000000f00 */
[----:B------:R-:W-:Y:S01]  /*7580*/  IMAD.MOV.U32 R120, RZ, RZ, R177 ;  /* 0x000000ffff787224 */ /* 0x000fe200078e00b1 */
[----:B------:R-:W-:Y:S01]  /*7590*/  HMMA.16816.F32 R184, R4, R20, R116 ;  /* 0x0000001404b8723c */ /* 0x000fe20000001874 */
[----:B------:R-:W-:-:S02]  /*75a0*/  IMAD.MOV.U32 R96, RZ, RZ, R144 ;  /* 0x000000ffff607224 */ /* 0x000fc400078e0090 */
[----:B------:R-:W-:Y:S02]  /*75b0*/  IMAD.MOV.U32 R99, RZ, RZ, R34 ;  /* 0x000000ffff637224 */ /* 0x000fe400078e0022 */
[----:B------:R-:W-:Y:S02]  /*75c0*/  IMAD.MOV.U32 R122, RZ, RZ, R33 ;  /* 0x000000ffff7a7224 */ /* 0x000fe400078e0021 */
[----:B------:R-:W-:Y:S01]  /*75d0*/  IMAD.MOV.U32 R118, RZ, RZ, R176 ;  /* 0x000000ffff767224 */ /* 0x000fe200078e00b0 */
[----:B------:R-:W-:Y:S01]  /*75e0*/  LDSM.16.MT88.4 R32, [R190+0x16800] ;  /* 0x01680000be20783b */ /* 0x000fe20000004200 */
[----:B------:R-:W-:Y:S01]  /*75f0*/  HMMA.16816.F32 R176, R4, R22, R92 ;  /* 0x0000001604b0723c */ /* 0x000fe2000000185c */
[----:B------:R-:W-:Y:S01]  /*7600*/  IMAD.MOV.U32 R97, RZ, RZ, R41 ;  /* 0x000000ffff617224 */ /* 0x000fe200078e0029 */
[----:B------:R-:W-:Y:S01]  /*7610*/  MOV R116, R14 ;  /* 0x0000000e00747202 */ /* 0x000fe20000000f00 */
[----:B------:R-:W4:Y:S01]  /*7620*/  LDSM.16.MT88.4 R20, [R188+0x16800] ;  /* 0x01680000bc14783b */ /* 0x000f220000004200 */
[----:B------:R-:W-:-:S02]  /*7630*/  IMAD.MOV.U32 R117, RZ, RZ, R85 ;  /* 0x000000ffff757224 */ /* 0x000fc400078e0055 */
[----:B-1----:R-:W-:Y:S01]  /*7640*/  HMMA.16816.F32 R128, R4, R8, R52 ;  /* 0x000000080480723c */ /* 0x002fe20000001834 */
[----:B------:R-:W-:Y:S02]  /*7650*/  IMAD.MOV.U32 R95, RZ, RZ, R15 ;  /* 0x000000ffff5f7224 */ /* 0x000fe400078e000f */
[----:B------:R-:W-:-:S03]  /*7660*/  IMAD.MOV.U32 R94, RZ, RZ, R84 ;  /* 0x000000ffff5e7224 */ /* 0x000fc600078e0054 */
[----:B------:R-:W-:Y:S01]  /*7670*/  HMMA.16816.F32 R100, R4, R10, R44 ;  /* 0x0000000a0464723c */ /* 0x000fe2000000182c */
[----:B------:R-:W-:-:S03]  /*7680*/  IMAD.WIDE.U32 R8, R0, -0x326172a9, RZ ;  /* 0xcd9e8d5700087825 */ /* 0x000fc600078e00ff */
[----:B------:R-:W-:Y:S02]  /*7690*/  LOP3.LUT R0, R57, UR15, R8, 0x96, !PT ;  /* 0x0000000f39007c12 */ /* 0x000fe4000f8e9608 */
[----:B--2---:R-:W-:Y:S01]  /*76a0*/  HMMA.16816.F32 R144, R4, R16, R72 ;  /* 0x000000100490723c */ /* 0x004fe20000001848 */
[----:B------:R-:W-:Y:S02]  /*76b0*/  LOP3.LUT R9, R9, UR20, R58, 0x96, !PT ;  /* 0x0000001409097c12 */ /* 0x000fe4000f8e963a */
[----:B------:R-:W-:-:S04]  /*76c0*/  IMAD.WIDE.U32 R10, R0, -0x2daee0ad, RZ ;  /* 0xd2511f53000a7825 */ /* 0x000fc800078e00ff */
[----:B------:R-:W-:Y:S01]  /*76d0*/  FFMA.FTZ R0, R252, UR29, -R13 ;  /* 0x0000001dfc007c23 */ /* 0x000fe2000801080d */
[C---:B------:R-:W-:Y:S01]  /*76e0*/  HMMA.16816.F32 R136, R4.reuse, R18, R88 ;  /* 0x000000120488723c */ /* 0x040fe20000001858 */
[----:B------:R-:W1:Y:S01]  /*76f0*/  LDSM.16.MT88.4 R16, [R189+0x16800] ;  /* 0x01680000bd10783b */ /* 0x000e620000004200 */
[----:B------:R-:W-:Y:S01]  /*7700*/  IMAD.WIDE.U32 R8, R9, -0x2daee0ad, RZ ;  /* 0xd2511f5309087825 */ /* 0x000fe200078e00ff */
[----:B------:R2:W1:Y:S03]  /*7710*/  MUFU.EX2 R119, R0 ;  /* 0x0000000000777308 */ /* 0x0004660000000800 */
[----:B---3--:R-:W-:Y:S01]  /*7720*/  HMMA.16816.F32 R88, R4, R24, R36 ;  /* 0x000000180458723c */ /* 0x008fe20000001824 */
[----:B------:R-:W-:-:S05]  /*7730*/  LOP3.LUT R9, R9, UR14, R60, 0x96, !PT ;  /* 0x0000000e09097c12 */ /* 0x000fca000f8e963c */
[C---:B------:R-:W-:Y:S01]  /*7740*/  HMMA.16816.F32 R80, R4.reuse, R26, R140 ;  /* 0x0000001a0450723c */ /* 0x040fe2000000188c */
[----:B------:R-:W-:Y:S05]  /*7750*/  LDSM.16.MT88.4 R24, [R189+0x11000] ;  /* 0x01100000bd18783b */ /* 0x000fea0000004200 */
[----:B----4-:R-:W-:Y:S01]  /*7760*/  HMMA.16816.F32 R64, R4, R20, R148 ;  /* 0x000000140440723c */ /* 0x010fe20000001894 */
[----:B------:R-:W-:Y:S01]  /*7770*/  MOV R140, R122 ;  /* 0x0000007a008c7202 */ /* 0x000fe20000000f00 */
[----:B------:R-:W-:Y:S01]  /*7780*/  IMAD.MOV.U32 R141, RZ, RZ, R123 ;  /* 0x000000ffff8d7224 */ /* 0x000fe200078e007b */
[----:B--2---:R-:W-:Y:S01]  /*7790*/  LOP3.LUT R0, R11, UR8, R8, 0x96, !PT ;  /* 0x000000080b007c12 */ /* 0x004fe2000f8e9608 */
[----:B------:R-:W-:-:S04]  /*77a0*/  IMAD.WIDE.U32 R8, R9, -0x326172a9, RZ ;  /* 0xcd9e8d5709087825 */ /* 0x000fc800078e00ff */
[----:B------:R-:W-:Y:S01]  /*77b0*/  FFMA.FTZ R11, R215, UR29, -R13 ;  /* 0x0000001dd70b7c23 */ /* 0x000fe2000801080d */
[C---:B------:R-:W-:Y:S01]  /*77c0*/  HMMA.16816.F32 R52, R4.reuse, R22, R156 ;  /* 0x000000160434723c */ /* 0x040fe2000000189c */
[----:B------:R-:W2:Y:S01]  /*77d0*/  LDSM.16.MT88.4 R20, [R188+0x11000] ;  /* 0x01100000bc14783b */ /* 0x000ea20000004200 */
[----:B------:R-:W-:Y:S01]  /*77e0*/  IMAD.WIDE.U32 R38, R0, -0x326172a9, RZ ;  /* 0xcd9e8d5700267825 */ /* 0x000fe200078e00ff */
[----:B------:R-:W-:Y:S01]  /*77f0*/  LOP3.LUT R9, R9, UR9, R56, 0x96, !PT ;  /* 0x0000000909097c12 */ /* 0x000fe2000f8e9638 */
[----:B------:R3:W-:Y:S02]  /*7800*/  MUFU.EX2 R92, R11 ;  /* 0x0000000b005c7308 */ /* 0x0007e40000000800 */
[----:B------:R-:W-:Y:S01]  /*7810*/  HMMA.16816.F32 R56, R4, R28, R164 ;  /* 0x0000001c0438723c */ /* 0x000fe200000018a4 */
[----:B------:R-:W-:Y:S01]  /*7820*/  LOP3.LUT R0, R39, UR7, R8, 0x96, !PT ;  /* 0x0000000727007c12 */ /* 0x000fe2000f8e9608 */
[----:B------:R-:W-:-:S04]  /*7830*/  IMAD.WIDE.U32 R8, R9, -0x2daee0ad, RZ ;  /* 0xd2511f5309087825 */ /* 0x000fc800078e00ff */
[----:B------:R-:W-:-:S04]  /*7840*/  IMAD.WIDE.U32 R40, R0, -0x2daee0ad, RZ ;  /* 0xd2511f5300287825 */ /* 0x000fc800078e00ff */
[----:B------:R-:W-:Y:S01]  /*7850*/  FFMA.FTZ R0, R246, UR29, -R13 ;  /* 0x0000001df6007c23 */ /* 0x000fe2000801080d */
[----:B------:R-:W-:Y:S01]  /*7860*/  IMAD.MOV.U32 R142, RZ, RZ, R78 ;  /* 0x000000ffff8e7224 */ /* 0x000fe200078e004e */
[----:B------:R-:W-:Y:S02]  /*7870*/  LOP3.LUT R8, R41, UR10, R8, 0x96, !PT ;  /* 0x0000000a29087c12 */ /* 0x000fe4000f8e9608 */
[----:B------:R4:W-:Y:S01]  /*7880*/  MUFU.EX2 R75, R0 ;  /* 0x00000000004b7308 */ /* 0x0009e20000000800 */
[----:B-1----:R-:W-:Y:S01]  /*7890*/  HMMA.16816.F32 R48, R4, R16, R48 ;  /* 0x000000100430723c */ /* 0x002fe20000001830 */
[----:B------:R-:W-:Y:S02]  /*78a0*/  IMAD.MOV.U32 R143, RZ, RZ, R79 ;  /* 0x000000ffff8f7224 */ /* 0x000fe400078e004f */
[----:B---3--:R-:W-:Y:S01]  /*78b0*/  FFMA.FTZ R11, R244, UR29, -R13 ;  /* 0x0000001df40b7c23 */ /* 0x008fe2000801080d */
[----:B------:R-:W-:Y:S01]  /*78c0*/  MOV R244, R119 ;  /* 0x0000007700f47202 */ /* 0x000fe20000000f00 */
[----:B------:R-:W-:-:S02]  /*78d0*/  IMAD.MOV.U32 R119, RZ, RZ, R68 ;  /* 0x000000ffff777224 */ /* 0x000fc400078e0044 */
[----:B------:R-:W-:Y:S01]  /*78e0*/  IMAD.MOV.U32 R68, RZ, RZ, R86 ;  /* 0x000000ffff447224 */ /* 0x000fe200078e0056 */
[----:B------:R1:W3:Y:S01]  /*78f0*/  MUFU.EX2 R93, R11 ;  /* 0x0000000b005d7308 */ /* 0x0002e20000000800 */
[----:B------:R-:W-:Y:S01]  /*7900*/  HMMA.16816.F32 R44, R4, R18, R160 ;  /* 0x00000012042c723c */ /* 0x000fe200000018a0 */
[----:B------:R-:W-:Y:S02]  /*7910*/  IMAD.MOV.U32 R78, RZ, RZ, R69 ;  /* 0x000000ffff4e7224 */ /* 0x000fe400078e0045 */
[----:B------:R-:W-:Y:S01]  /*7920*/  MOV R79, R68 ;  /* 0x00000044004f7202 */ /* 0x000fe20000000f00 */
[----:B------:R-:W-:Y:S01]  /*7930*/  IMAD.MOV.U32 R68, RZ, RZ, R70 ;  /* 0x000000ffff447224 */ /* 0x000fe200078e0046 */
[----:B------:R-:W-:Y:S01]  /*7940*/  MOV R70, R204 ;  /* 0x000000cc00467202 */ /* 0x000fe20000000f00 */
[----:B------:R-:W-:Y:S01]  /*7950*/  IMAD.MOV.U32 R69, RZ, RZ, R71 ;  /* 0x000000ffff457224 */ /* 0x000fe200078e0047 */
[----:B------:R2:W5:Y:S01]  /*7960*/  LDL.LU R204, [R1+0x8c] ;  /* 0x00008c0001cc7983 */ /* 0x0005620000300800 */
[----:B----4-:R-:W-:Y:S01]  /*7970*/  LOP3.LUT R0, R9, UR6, R10, 0x96, !PT ;  /* 0x0000000609007c12 */ /* 0x010fe2000f8e960a */
[----:B------:R-:W-:-:S04]  /*7980*/  IMAD.WIDE.U32 R8, R8, -0x326172a9, RZ ;  /* 0xcd9e8d5708087825 */ /* 0x000fc800078e00ff */
[--C-:B------:R-:W-:Y:S01]  /*7990*/  FFMA.FTZ R10, R118, UR29, -R12.reuse ;  /* 0x0000001d760a7c23 */ /* 0x100fe2000801080c */
[----:B------:R-:W-:Y:S01]  /*79a0*/  IMAD.WIDE.U32 R36, R0, -0x326172a9, RZ ;  /* 0xcd9e8d5700247825 */ /* 0x000fe200078e00ff */
[C---:B------:R-:W-:Y:S02]  /*79b0*/  LOP3.LUT R0, R8.reuse, 0xffff, RZ, 0xc0, !PT ;  /* 0x0000ffff08007812 */ /* 0x040fe400078ec0ff */
[----:B------:R4:W-:Y:S01]  /*79c0*/  MUFU.EX2 R252, R10 ;  /* 0x0000000a00fc7308 */ /* 0x0009e20000000800 */
[----:B------:R-:W-:Y:S01]  /*79d0*/  LOP3.LUT R16, R8, 0xff, RZ, 0xc0, !PT ;  /* 0x000000ff08107812 */ /* 0x000fe200078ec0ff */
[----:B-1----:R-:W-:Y:S01]  /*79e0*/  FFMA.FTZ R11, R247, UR29, -R12 ;  /* 0x0000001df70b7c23 */ /* 0x002fe2000801080c */
[----:B------:R-:W-:Y:S01]  /*79f0*/  SHF.R.U32.HI R15, RZ, 0x18, R8 ;  /* 0x00000018ff0f7819 */ /* 0x000fe20000011608 */
[----:B------:R-:W-:Y:S01]  /*7a00*/  IMAD.MOV.U32 R118, RZ, RZ, R77 ;  /* 0x000000ffff767224 */ /* 0x000fe200078e004d */
[----:B------:R-:W-:Y:S02]  /*7a10*/  SHF.R.U32.HI R14, RZ, 0x8, R0 ;  /* 0x00000008ff0e7819 */ /* 0x000fe40000011600 */
[----:B------:R-:W-:-:S02]  /*7a20*/  MOV R77, R87 ;  /* 0x00000057004d7202 */ /* 0x000fc40000000f00 */
[----:B------:R-:W-:Y:S01]  /*7a30*/  LOP3.LUT R0, R9, UR25, R36, 0x96, !PT ;  /* 0x0000001909007c12 */ /* 0x000fe2000f8e9624 */
[C---:B------:R-:W-:Y:S01]  /*7a40*/  HMMA.16816.F32 R84, R4.reuse, R30, R168 ;  /* 0x0000001e0454723c */ /* 0x040fe200000018a8 */
[----:B------:R1:W2:Y:S01]  /*7a50*/  MUFU.EX2 R169, R11 ;  /* 0x0000000b00a97308 */ /* 0x0002a20000000800 */
[----:B------:R-:W-:Y:S01]  /*7a60*/  PRMT R16, R16, 0x5410, R14 ;  /* 0x0000541010107816 */ /* 0x000fe2000000000e */
[----:B------:R-:W-:Y:S01]  /*7a70*/  FFMA.FTZ R14, R251, UR29, -R12 ;  /* 0x0000001dfb0e7c23 */ /* 0x000fe2000801080c */
[----:B------:R-:W-:Y:S01]  /*7a80*/  SHF.R.U32.HI R9, RZ, 0x10, R0 ;  /* 0x00000010ff097819 */ /* 0x000fe20000011600 */
[----:B---3--:R-:W-:Y:S01]  /*7a90*/  IMAD.MOV.U32 R251, RZ, RZ, R93 ;  /* 0x000000fffffb7224 */ /* 0x008fe200078e005d */
[----:B------:R-:W3:Y:S01]  /*7aa0*/  LDSM.16.MT88.4 R28, [R191+0x11000] ;  /* 0x01100000bf1c783b */ /* 0x000ee20000004200 */
[----:B----4-:R-:W-:Y:S01]  /*7ab0*/  SHF.R.U32.HI R10, RZ, 0x10, R8 ;  /* 0x00000010ff0a7819 */ /* 0x010fe20000011608 */
[----:B------:R-:W-:Y:S01]  /*7ac0*/  FFMA.FTZ R8, R250, UR29, -R12 ;  /* 0x0000001dfa087c23 */ /* 0x000fe2000801080c */
[----:B------:R-:W-:Y:S01]  /*7ad0*/  MUFU.EX2 R247, R14 ;  /* 0x0000000e00f77308 */ /* 0x000fe20000000800 */
[----:B------:R-:W-:Y:S01]  /*7ae0*/  IMAD.MOV.U32 R250, RZ, RZ, R75 ;  /* 0x000000fffffa7224 */ /* 0x000fe200078e004b */
[----:B------:R-:W-:Y:S01]  /*7af0*/  LOP3.LUT R10, R10, 0xff, RZ, 0xc0, !PT ;  /* 0x000000ff0a0a7812 */ /* 0x000fe200078ec0ff */
[----:B------:R-:W-:Y:S03]  /*7b00*/  HMMA.16816.F32 R72, R4, R32, R172 ;  /* 0x000000200448723c */ /* 0x000fe600000018ac */
[----:B------:R-:W-:-:S02]  /*7b10*/  PRMT R15, R10, 0x5410, R15 ;  /* 0x000054100a0f7816 */ /* 0x000fc4000000000f */
[----:B------:R4:W2:Y:S01]  /*7b20*/  MUFU.EX2 R246, R8 ;  /* 0x0000000800f67308 */ /* 0x0008a20000000800 */
[C---:B-1----:R-:W-:Y:S01]  /*7b30*/  LOP3.LUT R11, R0.reuse, 0xff, RZ, 0xc0, !PT ;  /* 0x000000ff000b7812 */ /* 0x042fe200078ec0ff */
[----:B------:R-:W-:Y:S01]  /*7b40*/  IMAD.MOV.U32 R174, RZ, RZ, R92 ;  /* 0x000000ffffae7224 */ /* 0x000fe200078e005c */
[----:B------:R-:W-:Y:S01]  /*7b50*/  SHF.R.U32.HI R10, RZ, 0x18, R0 ;  /* 0x00000018ff0a7819 */ /* 0x000fe20000011600 */
[----:B------:R-:W-:Y:S01]  /*7b60*/  HMMA.16816.F32 R32, R4, R34, R180 ;  /* 0x000000220420723c */ /* 0x000fe200000018b4 */
[----:B----4-:R-:W-:Y:S02]  /*7b70*/  LOP3.LUT R8, R0, 0xffff, RZ, 0xc0, !PT ;  /* 0x0000ffff00087812 */ /* 0x010fe400078ec0ff */
[----:B------:R-:W-:Y:S02]  /*7b80*/  LOP3.LUT R0, R9, 0xff, RZ, 0xc0, !PT ;  /* 0x000000ff09007812 */ /* 0x000fe400078ec0ff */
[----:B------:R-:W-:-:S04]  /*7b90*/  SHF.R.U32.HI R8, RZ, 0x8, R8 ;  /* 0x00000008ff087819 */ /* 0x000fc80000011608 */
[----:B------:R-:W-:Y:S02]  /*7ba0*/  PRMT R9, R11, 0x5410, R8 ;  /* 0x000054100b097816 */ /* 0x000fe40000000008 */
[----:B------:R-:W-:Y:S02]  /*7bb0*/  PRMT R8, R0, 0x5410, R10 ;  /* 0x0000541000087816 */ /* 0x000fe4000000000a */
[--C-:B------:R-:W-:Y:S02]  /*7bc0*/  HSET2.LE.AND R7, R16, R2.reuse, PT ;  /* 0x0000000210077233 */ /* 0x100fe40003803000 */
[--C-:B------:R-:W-:Y:S01]  /*7bd0*/  HSET2.LE.AND R0, R9, R2.reuse, PT ;  /* 0x0000000209007233 */ /* 0x100fe20003803000 */
[----:B------:R-:W-:Y:S01]  /*7be0*/  IMAD.MOV.U32 R71, RZ, RZ, R203 ;  /* 0x000000ffff477224 */ /* 0x000fe200078e00cb */
[----:B------:R-:W-:Y:S01]  /*7bf0*/  HSET2.LE.AND R5, R8, R2, PT ;  /* 0x0000000208057233 */ /* 0x000fe20003803000 */
[----:B------:R1:W5:Y:S01]  /*7c00*/  LDL.LU R203, [R1+0x88] ;  /* 0x0000880001cb7983 */ /* 0x0003620000300800 */
[----:B------:R-:W-:-:S02]  /*7c10*/  F2FP.F16.F32.PACK_AB R4, R174, R244 ;  /* 0x000000f4ae04723e */ /* 0x000fc400000000ff */
[----:B--2---:R-:W-:Y:S01]  /*7c20*/  F2FP.F16.F32.PACK_AB R6, R169, R252 ;  /* 0x000000fca906723e */ /* 0x004fe200000000ff */
[----:B------:R-:W-:Y:S01]  /*7c30*/  IMAD.MOV.U32 R123, RZ, RZ, R202 ;  /* 0x000000ffff7b7224 */ /* 0x000fe200078e00ca */
[----:B------:R-:W-:Y:S01]  /*7c40*/  F2FP.F16.F32.PACK_AB R8, R250, R251 ;  /* 0x000000fbfa08723e */ /* 0x000fe200000000ff */
[----:B------:R-:W-:Y:S01]  /*7c50*/  IMAD.MOV.U32 R92, RZ, RZ, R116 ;  /* 0x000000ffff5c7224 */ /* 0x000fe200078e0074 */
[----:B------:R-:W-:Y:S01]  /*7c60*/  LOP3.LUT R4, R0, R4, RZ, 0xc0, !PT ;  /* 0x0000000400047212 */ /* 0x000fe200078ec0ff */
[----:B------:R-:W-:Y:S01]  /*7c70*/  IMAD.MOV.U32 R93, RZ, RZ, R117 ;  /* 0x000000ffff5d7224 */ /* 0x000fe200078e0075 */
[----:B------:R-:W-:Y:S01]  /*7c80*/  LOP3.LUT R5, R5, R6, RZ, 0xc0, !PT ;  /* 0x0000000605057212 */ /* 0x000fe200078ec0ff */
[----:B------:R1:W5:Y:S01]  /*7c90*/  LDL.LU R202, [R1+0x84] ;  /* 0x0000840001ca7983 */ /* 0x0003620000300800 */
[----:B------:R-:W-:Y:S02]  /*7ca0*/  LOP3.LUT R6, R7, R8, RZ, 0xc0, !PT ;  /* 0x0000000807067212 */ /* 0x000fe400078ec0ff */
[----:B------:R-:W-:Y:S01]  /*7cb0*/  HSET2.LE.AND R0, R15, R2, PT ;  /* 0x000000020f007233 */ /* 0x000fe20003803000 */
[----:B------:R-:W-:Y:S01]  /*7cc0*/  IMAD.MOV.U32 R122, RZ, RZ, R201 ;  /* 0x000000ffff7a7224 */ /* 0x000fe200078e00c9 */
[----:B------:R-:W-:Y:S01]  /*7cd0*/  F2FP.F16.F32.PACK_AB R7, R247, R246 ;  /* 0x000000f6f707723e */ /* 0x000fe200000000ff */
[----:B------:R-:W-:Y:S01]  /*7ce0*/  IMAD.MOV.U32 R116, RZ, RZ, R120 ;  /* 0x000000ffff747224 */ /* 0x000fe200078e0078 */
[----:B------:R-:W-:Y:S01]  /*7cf0*/  MOV R117, R121 ;  /* 0x0000007900757202 */ /* 0x000fe20000000f00 */
[----:B------:R1:W5:Y:S01]  /*7d00*/  LDL.LU R201, [R1+0x80] ;  /* 0x0000800001c97983 */ /* 0x0003620000300800 */
[----:B------:R-:W-:Y:S01]  /*7d10*/  LOP3.LUT R7, R0, R7, RZ, 0xc0, !PT ;  /* 0x0000000700077212 */ /* 0x000fe200078ec0ff */
[----:B------:R-:W-:Y:S01]  /*7d20*/  IMAD.MOV.U32 R121, RZ, RZ, R199 ;  /* 0x000000ffff797224 */ /* 0x000fe200078e00c7 */
[----:B------:R-:W-:Y:S01]  /*7d30*/  MOV R120, R200 ;  /* 0x000000c800787202 */ /* 0x000fe20000000f00 */
[----:B------:R-:W2:Y:S04]  /*7d40*/  LDSM.16.MT88.4 R8, [R190+0x11000] ;  /* 0x01100000be08783b */ /* 0x000ea80000004200 */
[----:B------:R-:W-:Y:S01]  /*7d50*/  HMMA.16816.F32 R156, R4, R20, R140 ;  /* 0x00000014049c723c */ /* 0x000fe2000000188c */
[----:B------:R1:W5:Y:S01]  /*7d60*/  LDL.LU R200, [R1+0x7c] ;  /* 0x00007c0001c87983 */ /* 0x0003620000300800 */
[----:B------:R-:W-:-:S03]  /*7d70*/  IMAD.MOV.U32 R149, RZ, RZ, R116 ;  /* 0x000000ffff957224 */ /* 0x000fc600078e0074 */
[----:B------:R1:W5:Y:S02]  /*7d80*/  LDL.LU R199, [R1+0x78] ;  /* 0x0000780001c77983 */ /* 0x0003640000300800 */
[----:B------:R-:W-:Y:S01]  /*7d90*/  MOV R142, R94 ;  /* 0x0000005e008e7202 */ /* 0x000fe20000000f00 */
[----:B------:R-:W-:Y:S01]  /*7da0*/  IMAD.MOV.U32 R143, RZ, RZ, R95 ;  /* 0x000000ffff8f7224 */ /* 0x000fe200078e005f */
[----:B------:R-:W-:Y:S01]  /*7db0*/  MOV R94, R118 ;  /* 0x00000076005e7202 */ /* 0x000fe20000000f00 */
[----:B------:R-:W-:Y:S01]  /*7dc0*/  IMAD.MOV.U32 R118, RZ, RZ, R76 ;  /* 0x000000ffff767224 */ /* 0x000fe200078e004c */
[----:B------:R-:W-:Y:S01]  /*7dd0*/  LDSM.16.MT88.4 R16, [R190+0x13000] ;  /* 0x01300000be10783b */ /* 0x000fe20000004200 */
[----:B------:R-:W-:Y:S02]  /*7de0*/  IMAD.MOV.U32 R95, RZ, RZ, R119 ;  /* 0x000000ffff5f7224 */ /* 0x000fe400078e0077 */
[----:B------:R-:W-:Y:S01]  /*7df0*/  IMAD.MOV.U32 R119, RZ, RZ, R77 ;  /* 0x000000ffff777224 */ /* 0x000fe200078e004d */
[----:B------:R-:W-:Y:S01]  /*7e00*/  MOV R77, R197 ;  /* 0x000000c5004d7202 */ /* 0x000fe20000000f00 */
[----:B------:R-:W-:-:S02]  /*7e10*/  IMAD.MOV.U32 R76, RZ, RZ, R198 ;  /* 0x000000ffff4c7224 */ /* 0x000fc400078e00c6 */
[----:B------:R1:W5:Y:S01]  /*7e20*/  LDL.LU R198, [R1+0x74] ;  /* 0x0000740001c67983 */ /* 0x0003620000300800 */
[----:B------:R-:W-:Y:S01]  /*7e30*/  IMAD.MOV.U32 R148, RZ, RZ, R117 ;  /* 0x000000ffff947224 */ /* 0x000fe200078e0075 */
[----:B------:R-:W-:Y:S01]  /*7e40*/  MOV R161, R118 ;  /* 0x0000007600a17202 */ /* 0x000fe20000000f00 */
[----:B------:R-:W-:Y:S01]  /*7e50*/  IMAD.MOV.U32 R116, RZ, RZ, R196 ;  /* 0x000000ffff747224 */ /* 0x000fe200078e00c4 */
[----:B------:R1:W5:Y:S01]  /*7e60*/  LDL.LU R197, [R1+0x70] ;  /* 0x0000700001c57983 */ /* 0x0003620000300800 */
[----:B------:R-:W-:Y:S01]  /*7e70*/  MOV R117, R195 ;  /* 0x000000c300757202 */ /* 0x000fe20000000f00 */
[----:B------:R-:W-:Y:S02]  /*7e80*/  IMAD.MOV.U32 R215, RZ, RZ, R119 ;  /* 0x000000ffffd77224 */ /* 0x000fe400078e0077 */
[----:B------:R1:W5:Y:S01]  /*7e90*/  LDL.LU R196, [R1+0x6c] ;  /* 0x00006c0001c47983 */ /* 0x0003620000300800 */
[----:B------:R-:W-:Y:S01]  /*7ea0*/  IMAD.MOV.U32 R118, RZ, RZ, R194 ;  /* 0x000000ffff767224 */ /* 0x000fe200078e00c2 */
[----:B------:R-:W-:Y:S01]  /*7eb0*/  MOV R162, R121 ;  /* 0x0000007900a27202 */ /* 0x000fe20000000f00 */
[----:B------:R-:W-:Y:S01]  /*7ec0*/  IMAD.MOV.U32 R163, RZ, RZ, R120 ;  /* 0x000000ffffa37224 */ /* 0x000fe200078e0078 */
[----:B------:R1:W5:Y:S01]  /*7ed0*/  LDL.LU R195, [R1+0x68] ;  /* 0x0000680001c37983 */ /* 0x0003620000300800 */
[----:B------:R-:W-:Y:S01]  /*7ee0*/  IMAD.MOV.U32 R119, RZ, RZ, R193 ;  /* 0x000000ffff777224 */ /* 0x000fe200078e00c1 */
[----:B------:R-:W-:-:S02]  /*7ef0*/  MOV R120, R192 ;  /* 0x000000c000787202 */ /* 0x000fc40000000f00 */
[----:B------:R1:W5:Y:S01]  /*7f00*/  LDL.LU R194, [R1+0x64] ;  /* 0x0000640001c27983 */ /* 0x0003620000300800 */
[----:B------:R-:W-:-:S03]  /*7f10*/  IMAD.MOV.U32 R121, RZ, RZ, R155 ;  /* 0x000000ffff797224 */ /* 0x000fc600078e009b */
[----:B------:R1:W5:Y:S04]  /*7f20*/  LDL.LU R193, [R1+0x60] ;  /* 0x0000600001c17983 */ /* 0x0003680000300800 */
[----:B------:R1:W5:Y:S04]  /*7f30*/  LDL.LU R192, [R1+0x5c] ;  /* 0x00005c0001c07983 */ /* 0x0003680000300800 */
[----:B------:R1:W5:Y:S01]  /*7f40*/  LDL.LU R155, [R1+0x58] ;  /* 0x00005800019b7983 */ /* 0x0003620000300800 */
[----:B------:R-:W-:Y:S03]  /*7f50*/  HMMA.16816.F32 R60, R4, R22, R228 ;  /* 0x00000016043c723c */ /* 0x000fe600000018e4 */
[----:B------:R-:W4:Y:S01]  /*7f60*/  LDSM.16.MT88.4 R20, [R188+0x13000] ;  /* 0x01300000bc14783b */ /* 0x000f220000004200 */
[----:B------:R-:W-:Y:S01]  /*7f70*/  MOV R166, R92 ;  /* 0x0000005c00a67202 */ /* 0x000fe20000000f00 */
[----:B------:R-:W-:Y:S01]  /*7f80*/  IMAD.MOV.U32 R167, RZ, RZ, R93 ;  /* 0x000000ffffa77224 */ /* 0x000fe200078e005d */
[----:B------:R-:W-:Y:S01]  /*7f90*/  MOV R140, R95 ;  /* 0x0000005f008c7202 */ /* 0x000fe20000000f00 */
[----:B------:R-:W-:-:S02]  /*7fa0*/  IMAD.MOV.U32 R141, RZ, RZ, R94 ;  /* 0x000000ffff8d7224 */ /* 0x000fc400078e005e */
[----:B------:R-:W-:Y:S01]  /*7fb0*/  IMAD.MOV.U32 R164, RZ, RZ, R142 ;  /* 0x000000ffffa47224 */ /* 0x000fe200078e008e */
[C---:B---3--:R-:W-:Y:S01]  /*7fc0*/  HMMA.16816.F32 R92, R4.reuse, R28, R96 ;  /* 0x0000001c045c723c */ /* 0x048fe20000001860 */
[----:B------:R-:W-:Y:S01]  /*7fd0*/  IMAD.MOV.U32 R165, RZ, RZ, R143 ;  /* 0x000000ffffa57224 */ /* 0x000fe200078e008f */
[----:B------:R-:W-:Y:S01]  /*7fe0*/  MOV R142, R78 ;  /* 0x0000004e008e7202 */ /* 0x000fe20000000f00 */
[----:B------:R-:W-:Y:S02]  /*7ff0*/  IMAD.MOV.U32 R150, RZ, RZ, R76 ;  /* 0x000000ffff967224 */ /* 0x000fe400078e004c */
[----:B------:R-:W-:Y:S01]  /*8000*/  IMAD.MOV.U32 R151, RZ, RZ, R77 ;  /* 0x000000ffff977224 */ /* 0x000fe200078e004d */
[C---:B------:R-:W-:Y:S01]  /*8010*/  HMMA.16816.F32 R96, R4.reuse, R30, R112 ;  /* 0x0000001e0460723c */ /* 0x040fe20000001870 */
[----:B------:R-:W-:Y:S01]  /*8020*/  IMAD.MOV.U32 R143, RZ, RZ, R79 ;  /* 0x000000ffff8f7224 */ /* 0x000fe200078e004f */
[----:B------:R-:W3:Y:S04]  /*8030*/  LDSM.16.MT88.4 R28, [R191+0x13000] ;  /* 0x01300000bf1c783b */ /* 0x000ee80000004200 */
[C---:B------:R-:W-:Y:S06]  /*8040*/  HMMA.16816.F32 R68, R4.reuse, R24, R68 ;  /* 0x000000180444723c */ /* 0x040fec0000001844 */
[C---:B------:R-:W-:Y:S01]  /*8050*/  HMMA.16816.F32 R76, R4.reuse, R26, R224 ;  /* 0x0000001a044c723c */ /* 0x040fe200000018e0 */
[----:B------:R-:W1:Y:S05]  /*8060*/  LDSM.16.MT88.4 R24, [R189+0x13000] ;  /* 0x01300000bd18783b */ /* 0x000e6a0000004200 */
[C---:B--2---:R-:W-:Y:S06]  /*8070*/  HMMA.16816.F32 R104, R4.reuse, R8, R104 ;  /* 0x000000080468723c */ /* 0x044fec0000001868 */
[C---:B------:R-:W-:Y:S01]  /*8080*/  HMMA.16816.F32 R108, R4.reuse, R10, R108 ;  /* 0x0000000a046c723c */ /* 0x040fe2000000186c */
[----:B------:R-:W2:Y:S01]  /*8090*/  LDSM.16.MT88.4 R8, [R188+0x15000] ;  /* 0x01500000bc08783b */ /* 0x000ea20000004200 */
[----:B------:R-:W-:Y:S01]  /*80a0*/  MOV R172, R150 ;  /* 0x0000009600ac7202 */ /* 0x000fe20000000f00 */
[----:B------:R-:W-:Y:S01]  /*80b0*/  IMAD.MOV.U32 R173, RZ, RZ, R151 ;  /* 0x000000ffffad7224 */ /* 0x000fe200078e0097 */
[----:B------:R-:W-:Y:S01]  /*80c0*/  MOV R171, R143 ;  /* 0x0000008f00ab7202 */ /* 0x000fe20000000f00 */
[----:B------:R-:W-:Y:S01]  /*80d0*/  IMAD.MOV.U32 R170, RZ, RZ, R142 ;  /* 0x000000ffffaa7224 */ /* 0x000fe200078e008e */
[----:B------:R-:W-:Y:S01]  /*80e0*/  MOV R151, R118 ;  /* 0x0000007600977202 */ /* 0x000fe20000000f00 */
[----:B------:R-:W-:Y:S01]  /*80f0*/  IMAD.MOV.U32 R143, RZ, RZ, R116 ;  /* 0x000000ffff8f7224 */ /* 0x000fe200078e0074 */
[----:B----4-:R-:W-:Y:S01]  /*8100*/  HMMA.16816.F32 R112, R4, R20, R164 ;  /* 0x000000140470723c */ /* 0x010fe200000018a4 */
[----:B------:R-:W-:-:S02]  /*8110*/  IMAD.MOV.U32 R142, RZ, RZ, R117 ;  /* 0x000000ffff8e7224 */ /* 0x000fc400078e0075 */
[----:B------:R-:W-:-:S03]  /*8120*/  IMAD.MOV.U32 R150, RZ, RZ, R119 ;  /* 0x000000ffff967224 */ /* 0x000fc600078e0077 */
[C---:B------:R-:W-:Y:S01]  /*8130*/  HMMA.16816.F32 R116, R4.reuse, R22, R132 ;  /* 0x000000160474723c */ /* 0x040fe20000001884 */
[----:B------:R-:W4:Y:S01]  /*8140*/  LDSM.16.MT88.4 R20, [R189+0x15000] ;  /* 0x01500000bd14783b */ /* 0x000f220000004200 */
[----:B------:R-:W-:Y:S01]  /*8150*/  IMAD.MOV.U32 R175, RZ, RZ, R161 ;  /* 0x000000ffffaf7224 */ /* 0x000fe200078e00a1 */
[----:B------:R-:W-:Y:S01]  /*8160*/  MOV R165, R121 ;  /* 0x0000007900a57202 */ /* 0x000fe20000000f00 */
[----:B------:R-:W-:Y:S02]  /*8170*/  IMAD.MOV.U32 R164, RZ, RZ, R120 ;  /* 0x000000ffffa47224 */ /* 0x000fe400078e0078 */
[----:B------:R-:W-:Y:S01]  /*8180*/  HMMA.16816.F32 R180, R4, R16, R232 ;  /* 0x0000001004b4723c */ /* 0x000fe200000018e8 */
[----:B------:R-:W-:Y:S02]  /*8190*/  IMAD.MOV.U32 R161, RZ, RZ, R122 ;  /* 0x000000ffffa17224 */ /* 0x000fe400078e007a */
[----:B------:R-:W-:-:S03]  /*81a0*/  IMAD.MOV.U32 R160, RZ, RZ, R123 ;  /* 0x000000ffffa07224 */ /* 0x000fc600078e007b */
[C---:B---3--:R-:W-:Y:S06]  /*81b0*/  HMMA.16816.F32 R132, R4.reuse, R28, R236 ;  /* 0x0000001c0484723c */ /* 0x048fec00000018ec */
[C---:B------:R-:W-:Y:S06]  /*81c0*/  HMMA.16816.F32 R220, R4.reuse, R30, R220 ;  /* 0x0000001e04dc723c */ /* 0x040fec00000018dc */
[C---:B-1----:R-:W-:Y:S06]  /*81d0*/  HMMA.16816.F32 R120, R4.reuse, R24, R240 ;  /* 0x000000180478723c */ /* 0x042fec00000018f0 */
[C---:B------:R-:W-:Y:S01]  /*81e0*/  HMMA.16816.F32 R124, R4.reuse, R26, R124 ;  /* 0x0000001a047c723c */ /* 0x040fe2000000187c */
[----:B------:R-:W1:Y:S05]  /*81f0*/  LDSM.16.MT88.4 R24, [R191+0x15000] ;  /* 0x01500000bf18783b */ /* 0x000e6a0000004200 */
[C---:B--2---:R-:W-:Y:S06]  /*8200*/  HMMA.16816.F32 R28, R4.reuse, R8, R184 ;  /* 0x00000008041c723c */ /* 0x044fec00000018b8 */
[C---:B------:R-:W-:Y:S01]  /*8210*/  HMMA.16816.F32 R232, R4.reuse, R10, R176 ;  /* 0x0000000a04e8723c */ /* 0x040fe200000018b0 */
[----:B------:R-:W2:Y:S05]  /*8220*/  LDSM.16.MT88.4 R8, [R188+0x17000] ;  /* 0x01700000bc08783b */ /* 0x000eaa0000004200 */
[C---:B------:R-:W-:Y:S01]  /*8230*/  HMMA.16816.F32 R236, R4.reuse, R18, R216 ;  /* 0x0000001204ec723c */ /* 0x040fe200000018d8 */
[----:B------:R-:W3:Y:S05]  /*8240*/  LDSM.16.MT88.4 R16, [R190+0x15000] ;  /* 0x01500000be10783b */ /* 0x000eea0000004200 */
[C---:B----4-:R-:W-:Y:S06]  /*8250*/  HMMA.16816.F32 R240, R4.reuse, R20, R144 ;  /* 0x0000001404f0723c */ /* 0x050fec0000001890 */
[----:B------:R-:W-:Y:S01]  /*8260*/  HMMA.16816.F32 R228, R4, R22, R136 ;  /* 0x0000001604e4723c */ /* 0x000fe20000001888 */
[----:B------:R-:W4:Y:S01]  /*8270*/  LDSM.16.MT88.4 R20, [R189+0x17000] ;  /* 0x01700000bd14783b */ /* 0x000f220000004200 */
[----:B------:R-:W-:Y:S01]  /*8280*/  MOV R168, R181 ;  /* 0x000000b500a87202 */ /* 0x000fe20000000f00 */
[----:B------:R-:W-:Y:S01]  /*8290*/  FFMA.FTZ R0, R175, UR29, -R13 ;  /* 0x0000001daf007c23 */ /* 0x000fe2000801080d */
[----:B------:R-:W-:Y:S01]  /*82a0*/  IMAD.MOV.U32 R181, RZ, RZ, R172 ;  /* 0x000000ffffb57224 */ /* 0x000fe200078e00ac */
[----:B------:R-:W-:Y:S01]  /*82b0*/  MOV R166, R183 ;  /* 0x000000b700a67202 */ /* 0x000fe20000000f00 */
[----:B------:R-:W-:Y:S01]  /*82c0*/  IMAD.MOV.U32 R175, RZ, RZ, R215 ;  /* 0x000000ffffaf7224 */ /* 0x000fe200078e00d7 */
[----:B------:R-:W-:Y:S01]  /*82d0*/  MOV R183, R170 ;  /* 0x000000aa00b77202 */ /* 0x000fe20000000f00 */
[----:B------:R1:W-:Y:S01]  /*82e0*/  MUFU.EX2 R215, R0 ;  /* 0x0000000000d77308 */ /* 0x0003e20000000800 */
        /* <DEDUP_REMOVED lines=8> */
[----:B------:R-:W-:Y:S02]  /*8370*/  IMAD.MOV.U32 R165, RZ, RZ, R148 ;  /* 0x000000ffffa57224 */ /* 0x000fe400078e0094 */
[----:B------:R-:W-:Y:S02]  /*8380*/  IMAD.MOV.U32 R164, RZ, RZ, R42 ;  /* 0x000000ffffa47224 */ /* 0x000fe400078e002a */
[----:B-1----:R-:W-:-:S04]  /*8390*/  FFMA.FTZ R0, R181, UR29, -R13 ;  /* 0x0000001db5007c23 */ /* 0x002fc8000801080d */
[----:B------:R1:W4:Y:S01]  /*83a0*/  MUFU.EX2 R244, R0 ;  /* 0x0000000000f47308 */ /* 0x0003220000000800 */
[----:B------:R-:W-:Y:S01]  /*83b0*/  IMAD.MOV.U32 R148, RZ, RZ, R149 ;  /* 0x000000ffff947224 */ /* 0x000fe200078e0095 */
[----:B------:R-:W-:Y:S01]  /*83c0*/  MOV R149, R43 ;  /* 0x0000002b00957202 */ /* 0x000fe20000000f00 */
[----:B------:R-:W-:Y:S01]  /*83d0*/  IMAD.MOV.U32 R141, RZ, RZ, R29 ;  /* 0x000000ffff8d7224 */ /* 0x000fe200078e001d */
[----:B------:R-:W-:Y:S01]  /*83e0*/  MOV R43, R31 ;  /* 0x0000001f002b7202 */ /* 0x000fe20000000f00 */
[----:B------:R-:W-:Y:S02]  /*83f0*/  IMAD.MOV.U32 R140, RZ, RZ, R30 ;  /* 0x000000ffff8c7224 */ /* 0x000fe400078e001e */
[----:B------:R-:W-:Y:S02]  /*8400*/  IMAD.MOV.U32 R42, RZ, RZ, R28 ;  /* 0x000000ffff2a7224 */ /* 0x000fe400078e001c */
[----:B------:R-:W4:Y:S01]  /*8410*/  LDSM.16.MT88.4 R28, [R190+0x17000] ;  /* 0x01700000be1c783b */ /* 0x000f220000004200 */
[----:B-1----:R-:W-:Y:S01]  /*8420*/  FFMA.FTZ R0, R170, UR29, -R13 ;  /* 0x0000001daa007c23 */ /* 0x002fe2000801080d */
[----:B------:R-:W-:-:S02]  /*8430*/  IMAD.MOV.U32 R170, RZ, RZ, R171 ;  /* 0x000000ffffaa7224 */ /* 0x000fc400078e00ab */
[----:B------:R-:W-:Y:S01]  /*8440*/  IMAD.MOV.U32 R171, RZ, RZ, R164 ;  /* 0x000000ffffab7224 */ /* 0x000fe200078e00a4 */
[----:B------:R-:W-:Y:S01]  /*8450*/  MOV R164, R165 ;  /* 0x000000a500a47202 */ /* 0x000fe20000000f00 */
[----:B------:R-:W-:Y:S02]  /*8460*/  IMAD.MOV.U32 R165, RZ, RZ, R160 ;  /* 0x000000ffffa57224 */ /* 0x000fe400078e00a0 */
[----:B------:R-:W-:Y:S01]  /*8470*/  IMAD.MOV.U32 R160, RZ, RZ, R161 ;  /* 0x000000ffffa07224 */ /* 0x000fe200078e00a1 */
[----:B------:R-:W-:Y:S01]  /*8480*/  MOV R161, R162 ;  /* 0x000000a200a17202 */ /* 0x000fe20000000f00 */
[----:B------:R-:W-:Y:S01]  /*8490*/  IMAD.MOV.U32 R162, RZ, RZ, R163 ;  /* 0x000000ffffa27224 */ /* 0x000fe200078e00a3 */
[C---:B------:R-:W-:Y:S01]  /*84a0*/  HMMA.16816.F32 R216, R4.reuse, R24, R128 ;  /* 0x0000001804d8723c */ /* 0x040fe20000001880 */
[----:B------:R-:W-:Y:S02]  /*84b0*/  IMAD.MOV.U32 R163, RZ, RZ, R154 ;  /* 0x000000ffffa37224 */ /* 0x000fe400078e009a */
[----:B------:R1:W-:Y:S03]  /*84c0*/  MUFU.EX2 R154, R0 ;  /* 0x00000000009a7308 */ /* 0x0003e60000000800 */
[----:B------:R-:W-:Y:S01]  /*84d0*/  HMMA.16816.F32 R224, R4, R26, R100 ;  /* 0x0000001a04e0723c */ /* 0x000fe20000001864 */
[----:B------:R-:W4:Y:S01]  /*84e0*/  LDSM.16.MT88.4 R24, [R191+0x17000] ;  /* 0x01700000bf18783b */ /* 0x000f220000004200 */
[----:B------:R-:W-:-:S04]  /*84f0*/  IMAD.MOV.U32 R137, RZ, RZ, R14 ;  /* 0x000000ffff897224 */ /* 0x000fc800078e000e */
[----:B--2---:R-:W-:Y:S01]  /*8500*/  HMMA.16816.F32 R176, R4, R8, R64 ;  /* 0x0000000804b0723c */ /* 0x004fe20000001840 */
[----:B------:R-:W-:-:S06]  /*8510*/  MOV R14, R153 ;  /* 0x00000099000e7202 */ /* 0x000fcc0000000f00 */
[----:B------:R-:W-:Y:S01]  /*8520*/  FFMA.FTZ R8, R175, UR29, -R13 ;  /* 0x0000001daf087c23 */ /* 0x000fe2000801080d */
[----:B-1----:R-:W-:Y:S02]  /*8530*/  LOP3.LUT R0, R37, UR13, R38, 0x96, !PT ;  /* 0x0000000d25007c12 */ /* 0x002fe4000f8e9626 */
[----:B------:R-:W-:Y:S01]  /*8540*/  MOV R138, R172 ;  /* 0x000000ac008a7202 */ /* 0x000fe20000000f00 */
[----:B------:R1:W-:Y:S01]  /*8550*/  MUFU.EX2 R153, R8 ;  /* 0x0000000800997308 */ /* 0x0003e20000000800 */
[----:B------:R-:W-:Y:S02]  /*8560*/  IMAD.MOV.U32 R139, RZ, RZ, R173 ;  /* 0x000000ffff8b7224 */ /* 0x000fe400078e00ad */
[----:B------:R-:W-:Y:S01]  /*8570*/  IMAD.MOV.U32 R147, RZ, RZ, R174 ;  /* 0x000000ffff937224 */ /* 0x000fe200078e00ae */
[----:B------:R-:W-:Y:S01]  /*8580*/  MOV R144, R182 ;  /* 0x000000b600907202 */ /* 0x000fe20000000f00 */
[----:B------:R-:W-:Y:S01]  /*8590*/  HMMA.16816.F32 R172, R4, R10, R52 ;  /* 0x0000000a04ac723c */ /* 0x000fe20000001834 */
[----:B------:R-:W-:Y:S01]  /*85a0*/  IMAD.MOV.U32 R15, RZ, RZ, R180 ;  /* 0x000000ffff0f7224 */ /* 0x000fe200078e00b4 */
[----:B------:R-:W-:Y:S01]  /*85b0*/  MOV R131, R169 ;  /* 0x000000a900837202 */ /* 0x000fe20000000f00 */
[----:B------:R-:W-:-:S02]  /*85c0*/  IMAD.MOV.U32 R145, RZ, RZ, R183 ;  /* 0x000000ffff917224 */ /* 0x000fc400078e00b7 */
[----:B------:R-:W-:Y:S01]  /*85d0*/  IMAD.MOV.U32 R129, RZ, RZ, R138 ;  /* 0x000000ffff817224 */ /* 0x000fe200078e008a */
[----:B---3--:R-:W-:Y:S01]  /*85e0*/  HMMA.16816.F32 R180, R4, R18, R80 ;  /* 0x0000001204b4723c */ /* 0x008fe20000001850 */
[----:B-1----:R-:W-:-:S04]  /*85f0*/  IMAD.WIDE.U32 R8, R0, -0x2daee0ad, RZ ;  /* 0xd2511f5300087825 */ /* 0x002fc800078e00ff */
[----:B------:R-:W-:Y:S01]  /*8600*/  FFMA.FTZ R0, R137, UR29, -R12 ;  /* 0x0000001d89007c23 */ /* 0x000fe2000801080c */
[----:B------:R-:W-:Y:S01]  /*8610*/  MOV R138, R168 ;  /* 0x000000a8008a7202 */ /* 0x000fe20000000f00 */
[----:B------:R-:W-:Y:S01]  /*8620*/  IMAD.MOV.U32 R136, RZ, RZ, R170 ;  /* 0x000000ffff887224 */ /* 0x000fe200078e00aa */
[----:B------:R-:W-:Y:S01]  /*8630*/  LOP3.LUT R10, R8, 0xffff, RZ, 0xc0, !PT ;  /* 0x0000ffff080a7812 */ /* 0x000fe200078ec0ff */
[----:B------:R-:W-:Y:S01]  /*8640*/  IMAD.MOV.U32 R137, RZ, RZ, R171 ;  /* 0x000000ffff897224 */ /* 0x000fe200078e00ab */
[----:B------:R1:W-:Y:S01]  /*8650*/  MUFU.EX2 R19, R0 ;  /* 0x0000000000137308 */ /* 0x0003e20000000800 */
[C---:B----4-:R-:W-:Y:S01]  /*8660*/  HMMA.16816.F32 R168, R4.reuse, R20, R48 ;  /* 0x0000001404a8723c */ /* 0x050fe20000001830 */
[----:B------:R-:W2:Y:S01]  /*8670*/  LDSM.16.MT88.4 R48, [R191+0x11800] ;  /* 0x01180000bf30783b */ /* 0x000ea20000004200 */
[----:B------:R-:W-:Y:S01]  /*8680*/  SHF.R.U32.HI R10, RZ, 0x8, R10 ;  /* 0x00000008ff0a7819 */ /* 0x000fe2000001160a */
[----:B------:R-:W-:Y:S02]  /*8690*/  IMAD.MOV.U32 R130, RZ, RZ, R139 ;  /* 0x000000ffff827224 */ /* 0x000fe400078e008b */
[----:B------:R-:W-:Y:S01]  /*86a0*/  IMAD.MOV.U32 R139, RZ, RZ, R15 ;  /* 0x000000ffff8b7224 */ /* 0x000fe200078e000f */
[----:B------:R-:W-:Y:S01]  /*86b0*/  HMMA.16816.F32 R184, R4, R16, R88 ;  /* 0x0000001004b8723c */ /* 0x000fe20000001858 */
[----:B------:R-:W-:Y:S01]  /*86c0*/  SHF.R.U32.HI R15, RZ, 0x10, R8 ;  /* 0x00000010ff0f7819 */ /* 0x000fe20000011608 */
[----:B------:R-:W-:Y:S01]  /*86d0*/  FFMA.FTZ R11, R14, UR29, -R12 ;  /* 0x0000001d0e0b7c23 */ /* 0x000fe2000801080c */
[----:B-1----:R-:W-:-:S02]  /*86e0*/  LOP3.LUT R0, R9, UR4, R40, 0x96, !PT ;  /* 0x0000000409007c12 */ /* 0x002fc4000f8e9628 */
[----:B------:R-:W-:Y:S01]  /*86f0*/  LOP3.LUT R9, R8, 0xff, RZ, 0xc0, !PT ;  /* 0x000000ff08097812 */ /* 0x000fe200078ec0ff */
[----:B------:R-:W-:-:S03]  /*8700*/  FFMA.FTZ R13, R130, UR29, -R12 ;  /* 0x0000001d820d7c23 */ /* 0x000fc6000801080c */
[----:B------:R-:W-:Y:S01]  /*8710*/  PRMT R16, R9, 0x5410, R10 ;  /* 0x0000541009107816 */ /* 0x000fe2000000000a */
[----:B------:R-:W-:Y:S01]  /*8720*/  FFMA.FTZ R9, R129, UR29, -R12 ;  /* 0x0000001d81097c23 */ /* 0x000fe2000801080c */
[----:B------:R-:W-:Y:S02]  /*8730*/  SHF.R.U32.HI R14, RZ, 0x18, R8 ;  /* 0x00000018ff0e7819 */ /* 0x000fe40000011608 */
[C---:B------:R-:W-:Y:S01]  /*8740*/  LOP3.LUT R8, R0.reuse, 0xffff, RZ, 0xc0, !PT ;  /* 0x0000ffff00087812 */ /* 0x040fe200078ec0ff */
[----:B------:R1:W-:Y:S01]  /*8750*/  MUFU.EX2 R17, R9 ;  /* 0x0000000900117308 */ /* 0x0003e20000000800 */
[----:B------:R-:W-:Y:S02]  /*8760*/  LOP3.LUT R12, R0, 0xff, RZ, 0xc0, !PT ;  /* 0x000000ff000c7812 */ /* 0x000fe400078ec0ff */
[----:B------:R-:W-:-:S05]  /*8770*/  SHF.R.U32.HI R10, RZ, 0x10, R0 ;  /* 0x00000010ff0a7819 */ /* 0x000fca0000011600 */
[----:B------:R3:W4:Y:S01]  /*8780*/  MUFU.EX2 R18, R11 ;  /* 0x0000000b00127308 */ /* 0x0007220000000800 */
[----:B-1----:R-:W-:-:S07]  /*8790*/  LOP3.LUT R9, R15, 0xff, RZ, 0xc0, !PT ;  /* 0x000000ff0f097812 */ /* 0x002fce00078ec0ff */
[----:B------:R1:W2:Y:S01]  /*87a0*/  MUFU.EX2 R15, R13 ;  /* 0x0000000d000f7308 */ /* 0x0002a20000000800 */
[----:B---3--:R-:W-:Y:S02]  /*87b0*/  SHF.R.U32.HI R11, RZ, 0x18, R0 ;  /* 0x00000018ff0b7819 */ /* 0x008fe40000011600 */
[----:B------:R-:W-:Y:S02]  /*87c0*/  SHF.R.U32.HI R0, RZ, 0x8, R8 ;  /* 0x00000008ff007819 */ /* 0x000fe40000011608 */
[----:B------:R-:W-:Y:S02]  /*87d0*/  LOP3.LUT R8, R10, 0xff, RZ, 0xc0, !PT ;  /* 0x000000ff0a087812 */ /* 0x000fe400078ec0ff */
        /* <DEDUP_REMOVED lines=8> */
[----:B-1----:R-:W-:Y:S01]  /*8860*/  PRMT R13, R9, 0x5410, R14 ;  /* 0x00005410090d7816 */ /* 0x002fe2000000000e */
[----:B------:R-:W-:Y:S01]  /*8870*/  IMAD.MOV.U32 R67, RZ, RZ, R42 ;  /* 0x000000ffff437224 */ /* 0x000fe200078e002a */
[----:B------:R-:W-:Y:S01]  /*8880*/  PRMT R9, R8, 0x5410, R11 ;  /* 0x0000541008097816 */ /* 0x000fe2000000000b */
[----:B------:R-:W1:Y:S01]  /*8890*/  LDSM.16.MT88.4 R40, [R189+0x11800] ;  /* 0x01180000bd28783b */ /* 0x000e620000004200 */
[--C-:B------:R-:W-:Y:S01]  /*88a0*/  HSET2.LE.AND R0, R0, R2.reuse, PT ;  /* 0x0000000200007233 */ /* 0x100fe20003803000 */
[C---:B------:R-:W-:Y:S01]  /*88b0*/  HMMA.16816.F32 R148, R4.reuse, R28, R72 ;  /* 0x0000001c0494723c */ /* 0x040fe20000001848 */
[----:B------:R-:W-:Y:S01]  /*88c0*/  IMAD.MOV.U32 R80, RZ, RZ, R141 ;  /* 0x000000ffff507224 */ /* 0x000fe200078e008d */
[----:B------:R-:W-:Y:S01]  /*88d0*/  F2FP.F16.F32.PACK_AB R8, R244, R215 ;  /* 0x000000d7f408723e */ /* 0x000fe200000000ff */
[----:B------:R-:W-:Y:S01]  /*88e0*/  IMAD.MOV.U32 R81, RZ, RZ, R140 ;  /* 0x000000ffff517224 */ /* 0x000fe200078e008c */
[----:B------:R-:W3:Y:S01]  /*88f0*/  LDSM.16.MT88.4 R72, [R189+0x13800] ;  /* 0x01380000bd48783b */ /* 0x000ee20000004200 */
[----:B------:R-:W-:Y:S01]  /*8900*/  IMAD.MOV.U32 R91, RZ, RZ, R138 ;  /* 0x000000ffff5b7224 */ /* 0x000fe200078e008a */
[----:B------:R-:W-:Y:S01]  /*8910*/  MOV R90, R139 ;  /* 0x0000008b005a7202 */ /* 0x000fe20000000f00 */
[----:B------:R-:W-:Y:S01]  /*8920*/  IMAD.MOV.U32 R138, RZ, RZ, R142 ;  /* 0x000000ffff8a7224 */ /* 0x000fe200078e008e */
[----:B------:R-:W-:Y:S01]  /*8930*/  MOV R139, R143 ;  /* 0x0000008f008b7202 */ /* 0x000fe20000000f00 */
[----:B------:R-:W-:Y:S01]  /*8940*/  IMAD.MOV.U32 R130, RZ, RZ, R164 ;  /* 0x000000ffff827224 */ /* 0x000fe200078e00a4 */
[----:B------:R-:W-:Y:S01]  /*8950*/  HMMA.16816.F32 R140, R4, R24, R56 ;  /* 0x00000018048c723c */ /* 0x000fe20000001838 */
[--C-:B------:R-:W-:Y:S01]  /*8960*/  HSET2.LE.AND R12, R16, R2.reuse, PT ;  /* 0x00000002100c7233 */ /* 0x100fe20003803000 */
[----:B------:R-:W-:Y:S01]  /*8970*/  IMAD.MOV.U32 R129, RZ, RZ, R165 ;  /* 0x000000ffff817224 */ /* 0x000fe200078e00a5 */
[----:B------:R-:W-:-:S03]  /*8980*/  HSET2.LE.AND R9, R9, R2, PT ;  /* 0x0000000209097233 */ /* 0x000fc60003803000 */
[----:B------:R-:W-:Y:S01]  /*8990*/  HMMA.16816.F32 R20, R4, R22, R44 ;  /* 0x000000160414723c */ /* 0x000fe2000000182c */
[----:B------:R-:W-:-:S05]  /*89a0*/  HSET2.LE.AND R11, R13, R2, PT ;  /* 0x000000020d0b7233 */ /* 0x000fca0003803000 */
[C---:B------:R-:W-:Y:S01]  /*89b0*/  HMMA.16816.F32 R32, R4.reuse, R30, R32 ;  /* 0x0000001e0420723c */ /* 0x040fe20000001820 */
[----:B------:R-:W-:Y:S01]  /*89c0*/  LOP3.LUT R164, R0, R8, RZ, 0xc0, !PT ;  /* 0x0000000800a47212 */ /* 0x000fe200078ec0ff */
[----:B------:R-:W-:Y:S01]  /*89d0*/  IMAD.MOV.U32 R103, RZ, RZ, R131 ;  /* 0x000000ffff677224 */ /* 0x000fe200078e0083 */
[----:B----4-:R-:W-:Y:S01]  /*89e0*/  F2FP.F16.F32.PACK_AB R10, R18, R19 ;  /* 0x00000013120a723e */ /* 0x010fe200000000ff */
[----:B------:R-:W-:Y:S01]  /*89f0*/  IMAD.MOV.U32 R89, RZ, RZ, R161 ;  /* 0x000000ffff597224 */ /* 0x000fe200078e00a1 */
[----:B------:R-:W-:Y:S01]  /*8a00*/  F2FP.F16.F32.PACK_AB R0, R153, R154 ;  /* 0x0000009a9900723e */ /* 0x000fe200000000ff */
[----:B------:R-:W-:Y:S01]  /*8a10*/  HMMA.16816.F32 R24, R4, R26, R84 ;  /* 0x0000001a0418723c */ /* 0x000fe20000001854 */
[----:B--2---:R-:W-:Y:S01]  /*8a20*/  F2FP.F16.F32.PACK_AB R2, R15, R17 ;  /* 0x000000110f02723e */ /* 0x004fe200000000ff */
[----:B------:R-:W-:Y:S01]  /*8a30*/  IMAD.MOV.U32 R88, RZ, RZ, R162 ;  /* 0x000000ffff587224 */ /* 0x000fe200078e00a2 */
[----:B------:R-:W-:Y:S01]  /*8a40*/  MOV R14, R83 ;  /* 0x00000053000e7202 */ /* 0x000fe20000000f00 */
[----:B------:R-:W-:Y:S03]  /*8a50*/  LDSM.16.MT88.4 R56, [R190+0x11800] ;  /* 0x01180000be38783b */ /* 0x000fe60000004200 */
[----:B------:R-:W-:Y:S01]  /*8a60*/  MOV R5, R80 ;  /* 0x0000005000057202 */ /* 0x000fe20000000f00 */
[----:B------:R-:W-:-:S02]  /*8a70*/  IMAD.MOV.U32 R6, RZ, RZ, R81 ;  /* 0x000000ffff067224 */ /* 0x000fc400078e0051 */
[----:B------:R-:W-:Y:S02]  /*8a80*/  IMAD.MOV.U32 R7, RZ, RZ, R82 ;  /* 0x000000ffff077224 */ /* 0x000fe400078e0052 */
[----:B------:R-:W2:Y:S01]  /*8a90*/  LDSM.16.MT88.4 R80, [R191+0x13800] ;  /* 0x01380000bf50783b */ /* 0x000ea20000004200 */
[----:B------:R-:W-:Y:S01]  /*8aa0*/  IMAD.MOV.U32 R86, RZ, RZ, R167 ;  /* 0x000000ffff567224 */ /* 0x000fe200078e00a7 */
[----:B------:R-:W-:Y:S02]  /*8ab0*/  MOV R87, R166 ;  /* 0x000000a600577202 */ /* 0x000fe40000000f00 */
[----:B------:R-:W-:Y:S02]  /*8ac0*/  LOP3.LUT R165, R9, R10, RZ, 0xc0, !PT ;  /* 0x0000000a09a57212 */ /* 0x000fe400078ec0ff */
[----:B------:R-:W-:Y:S02]  /*8ad0*/  LOP3.LUT R166, R12, R0, RZ, 0xc0, !PT ;  /* 0x000000000ca67212 */ /* 0x000fe400078ec0ff */
[----:B------:R-:W-:-:S02]  /*8ae0*/  LOP3.LUT R167, R11, R2, RZ, 0xc0, !PT ;  /* 0x000000020ba77212 */ /* 0x000fc400078ec0ff */
[----:B------:R-:W-:Y:S02]  /*8af0*/  MOV R128, R160 ;  /* 0x000000a000807202 */ /* 0x000fe40000000f00 */
[----:B------:R-:W-:Y:S01]  /*8b00*/  MOV R131, R163 ;  /* 0x000000a300837202 */ /* 0x000fe20000000f00 */
[----:B------:R-:W-:Y:S01]  /*8b10*/  IMAD.MOV.U32 R4, RZ, RZ, R67 ;  /* 0x000000ffff047224 */ /* 0x000fe200078e0043 */
[----:B------:R-:W4:Y:S01]  /*8b20*/  LDSM.16.MT88.4 R160, [R188+0x11800] ;  /* 0x01180000bca0783b */ /* 0x000f220000004200 */
[C---:B------:R-:W-:Y:S03]  /*8b30*/  HMMA.16816.F32 R44, R164.reuse, R48, R92 ;  /* 0x00000030a42c723c */ /* 0x040fe6000000185c */
[----:B------:R-:W4:Y:S03]  /*8b40*/  LDSM.16.MT88.4 R64, [R188+0x13800] ;  /* 0x01380000bc40783b */ /* 0x000f260000004200 */
[----:B------:R-:W-:Y:S01]  /*8b50*/  HMMA.16816.F32 R48, R164, R50, R96 ;  /* 0x00000032a430723c */ /* 0x000fe20000001860 */
[----:B------:R-:W4:Y:S01]  /*8b60*/  LDSM.16.MT88.4 R96, [R188+0x15800] ;  /* 0x01580000bc60783b */ /* 0x000f220000004200 */
[----:B------:R-:W-:-:S04]  /*8b70*/  MOV R0, R128 ;  /* 0x0000008000007202 */ /* 0x000fc80000000f00 */
[----:B-1----:R-:W-:Y:S01]  /*8b80*/  HMMA.16816.F32 R36, R164, R40, R68 ;  /* 0x00000028a424723c */ /* 0x002fe20000001844 */
[----:B------:R-:W-:Y:S02]  /*8b90*/  IMAD.MOV.U32 R13, RZ, RZ, R88 ;  /* 0x000000ffff0d7224 */ /* 0x000fe400078e0058 */
[----:B------:R-:W-:-:S03]  /*8ba0*/  IMAD.MOV.U32 R16, RZ, RZ, R89 ;  /* 0x000000ffff107224 */ /* 0x000fc600078e0059 */
[C---:B---3--:R-:W-:Y:S01]  /*8bb0*/  HMMA.16816.F32 R68, R164.reuse, R72, R120 ;  /* 0x00000048a444723c */ /* 0x048fe20000001878 */
[----:B------:R-:W-:Y:S02]  /*8bc0*/  IMAD.MOV.U32 R2, RZ, RZ, R129 ;  /* 0x000000ffff027224 */ /* 0x000fe400078e0081 */
        /* <DEDUP_REMOVED lines=9> */
[C---:B------:R-:W-:Y:S01]  /*8c60*/  HMMA.16816.F32 R40, R164.reuse, R42, R76 ;  /* 0x0000002aa428723c */ /* 0x040fe2000000184c */
[----:B------:R-:W-:Y:S01]  /*8c70*/  MOV R127, R131 ;  /* 0x00000083007f7202 */ /* 0x000fe20000000f00 */
[----:B------:R-:W-:Y:S01]  /*8c80*/  IMAD.MOV.U32 R126, RZ, RZ, R130 ;  /* 0x000000ffff7e7224 */ /* 0x000fe200078e0082 */
[----:B------:R-:W1:Y:S03]  /*8c90*/  LDSM.16.MT88.4 R88, [R190+0x13800] ;  /* 0x01380000be58783b */ /* 0x000e660000004200 */
[C---:B--2---:R-:W-:Y:S01]  /*8ca0*/  HMMA.16816.F32 R76, R164.reuse, R80, R132 ;  /* 0x00000050a44c723c */ /* 0x044fe20000001884 */
[----:B------:R-:W-:Y:S01]  /*8cb0*/  FADD.FTZ R2, R2, R126 ;  /* 0x0000007e02027221 */ /* 0x000fe20000010000 */
[----:B------:R-:W-:Y:S01]  /*8cc0*/  FADD.FTZ R0, R0, R127 ;  /* 0x0000007f00007221 */ /* 0x000fe20000010000 */
[----:B------:R-:W-:Y:S01]  /*8cd0*/  IMAD.MOV.U32 R29, RZ, RZ, R145 ;  /* 0x000000ffff1d7224 */ /* 0x000fe200078e0091 */
[----:B------:R-:W-:Y:S03]  /*8ce0*/  LDSM.16.MT88.4 R120, [R190+0x15800] ;  /* 0x01580000be78783b */ /* 0x000fe60000004200 */
[----:B------:R-:W-:Y:S01]  /*8cf0*/  IMAD.MOV.U32 R134, RZ, RZ, R13 ;  /* 0x000000ffff867224 */ /* 0x000fe200078e000d */
[----:B----4-:R-:W-:Y:S01]  /*8d00*/  HMMA.16816.F32 R156, R164, R160, R156 ;  /* 0x000000a0a49c723c */ /* 0x010fe2000000189c */
[----:B------:R-:W-:Y:S01]  /*8d10*/  IMAD.MOV.U32 R133, RZ, RZ, R16 ;  /* 0x000000ffff857224 */ /* 0x000fe200078e0010 */
[----:B------:R-:W-:Y:S01]  /*8d20*/  LDSM.16.MT88.4 R128, [R188+0x17800] ;  /* 0x01780000bc80783b */ /* 0x000fe20000004200 */
[----:B------:R-:W-:-:S02]  /*8d30*/  IMAD.MOV.U32 R135, RZ, RZ, R14 ;  /* 0x000000ffff877224 */ /* 0x000fc400078e000e */
[----:B------:R-:W-:Y:S01]  /*8d40*/  FADD.FTZ R0, R134, R0 ;  /* 0x0000000086007221 */ /* 0x000fe20000010000 */
[----:B------:R-:W-:Y:S01]  /*8d50*/  FADD.FTZ R2, R133, R2 ;  /* 0x0000000285027221 */ /* 0x000fe20000010000 */
[C---:B------:R-:W-:Y:S01]  /*8d60*/  HMMA.16816.F32 R160, R164.reuse, R162, R60 ;  /* 0x000000a2a4a0723c */ /* 0x040fe2000000183c */
[----:B------:R-:W-:Y:S01]  /*8d70*/  LDSM.16.MT88.4 R136, [R189+0x17800] ;  /* 0x01780000bd88783b */ /* 0x000fe20000004200 */
[----:B------:R-:W-:Y:S01]  /*8d80*/  FADD.FTZ R0, R11, R0 ;  /* 0x000000000b007221 */ /* 0x000fe20000010000 */
[----:B------:R-:W-:Y:S01]  /*8d90*/  FADD.FTZ R2, R135, R2 ;  /* 0x0000000287027221 */ /* 0x000fe20000010000 */
[----:B------:R-:W-:Y:S01]  /*8da0*/  MOV R13, R146 ;  /* 0x00000092000d7202 */ /* 0x000fe20000000f00 */
[----:B------:R-:W-:Y:S01]  /*8db0*/  IMAD.MOV.U32 R16, RZ, RZ, R147 ;  /* 0x000000ffff107224 */ /* 0x000fe200078e0093 */
[----:B------:R-:W-:Y:S01]  /*8dc0*/  HMMA.16816.F32 R52, R164, R56, R104 ;  /* 0x00000038a434723c */ /* 0x000fe20000001868 */
[----:B------:R-:W2:Y:S01]  /*8dd0*/  LDSM.16.MT88.4 R104, [R189+0x15800] ;  /* 0x01580000bd68783b */ /* 0x000ea20000004200 */
[----:B------:R-:W-:Y:S01]  /*8de0*/  FADD.FTZ R2, R12, R2 ;  /* 0x000000020c027221 */ /* 0x000fe20000010000 */
[----:B------:R-:W-:-:S02]  /*8df0*/  FADD.FTZ R0, R30, R0 ;  /* 0x000000001e007221 */ /* 0x000fc40000010000 */
[----:B------:R-:W-:Y:S01]  /*8e00*/  LDSM.16.MT88.4 R144, [R191+0x17800] ;  /* 0x01780000bf90783b */ /* 0x000fe20000004200 */
[C---:B------:R-:W-:Y:S03]  /*8e10*/  HMMA.16816.F32 R60, R164.reuse, R64, R112 ;  /* 0x00000040a43c723c */ /* 0x040fe60000001870 */
[----:B------:R-:W3:Y:S03]  /*8e20*/  LDSM.16.MT88.4 R112, [R191+0x15800] ;  /* 0x01580000bf70783b */ /* 0x000ee60000004200 */
[----:B------:R-:W-:Y:S01]  /*8e30*/  HMMA.16816.F32 R92, R164, R96, R4 ;  /* 0x00000060a45c723c */ /* 0x000fe20000001804 */
[----:B------:R-:W4:Y:S01]  /*8e40*/  LDSM.16.MT88.4 R4, [R190+0x17800] ;  /* 0x01780000be04783b */ /* 0x000f220000004200 */
[----:B------:R-:W-:Y:S02]  /*8e50*/  IMAD.MOV.U32 R10, RZ, RZ, R101 ;  /* 0x000000ffff0a7224 */ /* 0x000fe400078e0065 */
[----:B------:R-:W-:Y:S01]  /*8e60*/  FADD.FTZ R2, R31, R2 ;  /* 0x000000021f027221 */ /* 0x000fe20000010000 */
[----:B------:R-:W-:-:S02]  /*8e70*/  IMAD.MOV.U32 R8, RZ, RZ, R102 ;  /* 0x000000ffff087224 */ /* 0x000fc400078e0066 */
[----:B------:R-:W-:Y:S01]  /*8e80*/  FADD.FTZ R0, R9, R0 ;  /* 0x0000000009007221 */ /* 0x000fe20000010000 */
[----:B------:R-:W-:-:S03]  /*8e90*/  FADD.FTZ R2, R10, R2 ;  /* 0x000000020a027221 */ /* 0x000fc60000010000 */
[----:B------:R-:W-:Y:S01]  /*8ea0*/  FADD.FTZ R0, R8, R0 ;  /* 0x0000000008007221 */ /* 0x000fe20000010000 */
[----:B------:R-:W-:-:S03]  /*8eb0*/  FADD.FTZ R2, R28, R2 ;  /* 0x000000021c027221 */ /* 0x000fc60000010000 */
[----:B------:R-:W-:Y:S01]  /*8ec0*/  FADD.FTZ R0, R29, R0 ;  /* 0x000000001d007221 */ /* 0x000fe20000010000 */
[----:B------:R-:W-:Y:S01]  /*8ed0*/  MOV R14, R103 ;  /* 0x00000067000e7202 */ /* 0x000fe20000000f00 */
[----:B------:R-:W-:Y:S02]  /*8ee0*/  FADD.FTZ R2, R13, R2 ;  /* 0x000000020d027221 */ /* 0x000fe40000010000 */
[----:B------:R-:W-:Y:S02]  /*8ef0*/  FADD.FTZ R0, R252, R0 ;  /* 0x00000000fc007221 */ /* 0x000fe40000010000 */
[----:B------:R-:W-:Y:S02]  /*8f00*/  FADD.FTZ R2, R16, R2 ;  /* 0x0000000210027221 */ /* 0x000fe40000010000 */
[----:B------:R-:W-:Y:S02]  /*8f10*/  FADD.FTZ R0, R14, R0 ;  /* 0x000000000e007221 */ /* 0x000fe40000010000 */
[----:B------:R-:W-:-:S02]  /*8f20*/  FADD.FTZ R2, R251, R2 ;  /* 0x00000002fb027221 */ /* 0x000fc40000010000 */
[----:B------:R-:W-:Y:S02]  /*8f30*/  FADD.FTZ R0, R246, R0 ;  /* 0x00000000f6007221 */ /* 0x000fe40000010000 */
[----:B------:R-:W-:Y:S02]  /*8f40*/  FADD.FTZ R2, R250, R2 ;  /* 0x00000002fa027221 */ /* 0x000fe40000010000 */
[----:B------:R-:W-:Y:S02]  /*8f50*/  FADD.FTZ R0, R247, R0 ;  /* 0x00000000f7007221 */ /* 0x000fe40000010000 */
[----:B------:R-:W-:Y:S02]  /*8f60*/  FADD.FTZ R2, R215, R2 ;  /* 0x00000002d7027221 */ /* 0x000fe40000010000 */
[----:B------:R-:W-:Y:S02]  /*8f70*/  FADD.FTZ R0, R19, R0 ;  /* 0x0000000013007221 */ /* 0x000fe40000010000 */
[----:B------:R-:W-:-:S02]  /*8f80*/  FADD.FTZ R244, R244, R2 ;  /* 0x00000002f4f47221 */ /* 0x000fc40000010000 */
[----:B------:R-:W-:Y:S01]  /*8f90*/  FADD.FTZ R0, R18, R0 ;  /* 0x0000000012007221 */ /* 0x000fe20000010000 */
[----:B------:R-:W-:Y:S01]  /*8fa0*/  HMMA.16816.F32 R56, R164, R58, R108 ;  /* 0x0000003aa438723c */ /* 0x000fe2000000186c */
[----:B------:R-:W-:Y:S02]  /*8fb0*/  FADD.FTZ R244, R154, R244 ;  /* 0x000000f49af47221 */ /* 0x000fe40000010000 */
[----:B------:R-:W-:-:S03]  /*8fc0*/  FADD.FTZ R0, R17, R0 ;  /* 0x0000000011007221 */ /* 0x000fc60000010000 */
[----:B------:R-:W-:Y:S01]  /*8fd0*/  HMMA.16816.F32 R64, R164, R66, R116 ;  /* 0x00000042a440723c */ /* 0x000fe20000001874 */
[----:B------:R-:W-:-:S05]  /*8fe0*/  FADD.FTZ R244, R153, R244 ;  /* 0x000000f499f47221 */ /* 0x000fca0000010000 */
        /* <DEDUP_REMOVED lines=9> */
[----:B------:R-:W-:Y:S01]  /*9080*/  HMMA.16816.F32 R96, R164, R98, R232 ;  /* 0x00000062a460723c */ /* 0x000fe200000018e8 */
[----:B------:R-:W-:-:S05]  /*9090*/  FADD.FTZ R239, R15, R0 ;  /* 0x000000000fef7221 */ /* 0x000fca0000010000 */
[C---:B------:R-:W-:Y:S06]  /*90a0*/  HMMA.16816.F32 R104, R164.reuse, R106, R228 ;  /* 0x0000006aa468723c */ /* 0x040fec00000018e4 */
[C---:B------:R-:W-:Y:S06]  /*90b0*/  HMMA.16816.F32 R112, R164.reuse, R114, R224 ;  /* 0x00000072a470723c */ /* 0x040fec00000018e0 */
[C---:B------:R-:W-:Y:S06]  /*90c0*/  HMMA.16816.F32 R120, R164.reuse, R122, R180 ;  /* 0x0000007aa478723c */ /* 0x040fec00000018b4 */
[C---:B------:R-:W-:Y:S06]  /*90d0*/  HMMA.16816.F32 R128, R164.reuse, R130, R172 ;  /* 0x00000082a480723c */ /* 0x040fec00000018ac */
[C---:B------:R-:W-:Y:S06]  /*90e0*/  HMMA.16816.F32 R136, R164.reuse, R138, R20 ;  /* 0x0000008aa488723c */ /* 0x040fec0000001814 */
[C---:B------:R-:W-:Y:S06]  /*90f0*/  HMMA.16816.F32 R144, R164.reuse, R146, R24 ;  /* 0x00000092a490723c */ /* 0x040fec0000001818 */
[C---:B----4-:R-:W-:Y:S06]  /*9100*/  HMMA.16816.F32 R148, R164.reuse, R4, R148 ;  /* 0x00000004a494723c */ /* 0x050fec0000001894 */
[----:B------:R-:W-:Y:S01]  /*9110*/  HMMA.16816.F32 R164, R164, R6, R32 ;  /* 0x00000006a4a4723c */ /* 0x000fe20000001820 */
[----:B------:R-:W-:-:S08]  /*9120*/  NOP ;  /* 0x0000000000007918 */ /* 0x000fd00000000000 */
[----:B------:R-:W-:-:S15]  /*9130*/  @!P0 BRA `(.L_x_854) ;  /* 0x0000005000e88947 */ /* 0x000fde0003800000 */
[----:B------:R-:W2:Y:S01]  /*9140*/  LDL.LU R29, [R1+0x50] ;  /* 0x00005000011d7983 */ /* 0x000ea20000300800 */
[----:B------:R-:W-:Y:S01]  /*9150*/  ULDC UR4, c[0x0][0x2d0] ;  /* 0x0000b40000047ab9 */ /* 0x000fe20000000800 */
[----:B------:R-:W1:Y:S01]  /*9160*/  S2R R0, SR_TID.X ;  /* 0x0000000000007919 */ /* 0x000e620000002100 */
[----:B------:R-:W-:Y:S01]  /*9170*/  IMAD.U32 R2, RZ, RZ, UR21 ;  /* 0x00000015ff027e24 */ /* 0x000fe2000f8e00ff */
[----:B------:R-:W-:Y:S01]  /*9180*/  ULDC.64 UR6, c[0x0][0x220] ;  /* 0x0000880000067ab9 */ /* 0x000fe20000000a00 */
[----:B------:R-:W-:Y:S01]  /*9190*/  ULDC.64 UR8, c[0x0][0x218] ;  /* 0x0000860000087ab9 */ /* 0x000fe20000000a00 */
[----:B------:R-:W3:Y:S01]  /*91a0*/  LDL.LU R13, [R1+0x54] ;  /* 0x00005400010d7983 */ /* 0x000ee20000300800 */
[----:B------:R-:W-:Y:S01]  /*91b0*/  IMAD.MOV.U32 R153, RZ, RZ, R3 ;  /* 0x000000ffff997224 */ /* 0x000fe200078e0003 */
[----:B------:R-:W-:Y:S01]  /*91c0*/  UMOV UR37, URZ ;  /* 0x0000003f00257c82 */ /* 0x000fe20008000000 */
[----:B------:R-:W-:Y:S01]  /*91d0*/  IMAD.MOV.U32 R154, RZ, RZ, R152 ;  /* 0x000000ffff9a7224 */ /* 0x000fe200078e0098 */
[----:B------:R-:W4:Y:S01]  /*91e0*/  LDL.LU R16, [R1+0x48] ;  /* 0x0000480001107983 */ /* 0x000f220000300800 */
[----:B------:R-:W-:-:S03]  /*91f0*/  ULDC UR25, c[0x0][0x2d0] ;  /* 0x0000b40000197ab9 */ /* 0x000fc60000000800 */
[----:B------:R-:W4:Y:S04]  /*9200*/  LDL.LU R14, [R1+0x44] ;  /* 0x00004400010e7983 */ /* 0x000f280000300800 */
[----:B------:R-:W4:Y:S04]  /*9210*/  LDL.LU R250, [R1+0x4c] ;  /* 0x00004c0001fa7983 */ /* 0x000f280000300800 */
[----:B------:R-:W4:Y:S01]  /*9220*/  LDL.LU R251, [R1+0x40] ;  /* 0x0000400001fb7983 */ /* 0x000f220000300800 */
[----:B-1----:R-:W-:-:S04]  /*9230*/  SHF.R.S32.HI R228, RZ, 0x1f, R0 ;  /* 0x0000001fffe47819 */ /* 0x002fc80000011400 */
[----:B------:R-:W-:-:S04]  /*9240*/  LEA.HI R228, R228, R0, RZ, 0x3 ;  /* 0x00000000e4e47211 */ /* 0x000fc800078f18ff */
[----:B------:R-:W-:Y:S02]  /*9250*/  LOP3.LUT R4, R228, 0xfffffff8, RZ, 0xc0, !PT ;  /* 0xfffffff8e4047812 */ /* 0x000fe400078ec0ff */
[----:B------:R-:W-:-:S03]  /*9260*/  SHF.R.S32.HI R228, RZ, 0x3, R228 ;  /* 0x00000003ffe47819 */ /* 0x000fc600000114e4 */
[----:B------:R-:W-:Y:S01]  /*9270*/  IMAD.IADD R4, R0, 0x1, -R4 ;  /* 0x0000000100047824 */ /* 0x000fe200078e0a04 */
[----:B------:R-:W-:Y:S02]  /*9280*/  SHF.R.S32.HI R229, RZ, 0x1f, R228 ;  /* 0x0000001fffe57819 */ /* 0x000fe400000114e4 */
[----:B------:R-:W-:Y:S01]  /*9290*/  IADD3 R234, P2, R228, 0x10, RZ ;  /* 0x00000010e4ea7810 */ /* 0x000fe20007f5e0ff */
[----:B------:R-:W-:-:S04]  /*92a0*/  IMAD.SHL.U32 R4, R4, 0x8, RZ ;  /* 0x0000000804047824 */ /* 0x000fc800078e00ff */
[----:B------:R-:W-:Y:S01]  /*92b0*/  IMAD.X R235, RZ, RZ, R229, P2 ;  /* 0x000000ffffeb7224 */ /* 0x000fe200010e06e5 */
[--C-:B------:R-:W-:Y:S02]  /*92c0*/  SHF.R.S32.HI R5, RZ, 0x1f, R4.reuse ;  /* 0x0000001fff057819 */ /* 0x100fe40000011404 */
[----:B------:R-:W-:Y:S01]  /*92d0*/  ISETP.GE.AND P5, PT, R4, UR4, PT ;  /* 0x0000000404007c0c */ /* 0x000fe2000bfa6270 */
[----:B------:R-:W-:Y:S01]  /*92e0*/  ULDC UR4, c[0x0][0x2ec] ;  /* 0x0000bb0000047ab9 */ /* 0x000fe20000000800 */
[----:B--2---:R-:W-:-:S03]  /*92f0*/  IMAD.WIDE.U32 R8, R29, UR19, R4 ;  /* 0x000000131d087c25 */ /* 0x004fc6000f8e0004 */
[----:B------:R-:W-:Y:S01]  /*9300*/  IADD3 R236, P1, R8, UR22, RZ ;  /* 0x0000001608ec7c10 */ /* 0x000fe2000ff3e0ff */
[----:B---3--:R-:W-:Y:S01]  /*9310*/  IMAD.WIDE.U32 R6, R13, UR19, R4 ;  /* 0x000000130d067c25 */ /* 0x008fe2000f8e0004 */
[----:B------:R-:W-:Y:S02]  /*9320*/  LOP3.LUT R5, R0, 0x3, RZ, 0xc0, !PT ;  /* 0x0000000300057812 */ /* 0x000fe400078ec0ff */
[----:B------:R-:W-:Y:S01]  /*9330*/  IADD3.X R2, R2, UR11, R9, P1, !PT ;  /* 0x0000000b02027c10 */ /* 0x000fe20008ffe409 */
[----:B------:R-:W-:Y:S01]  /*9340*/  IMAD.U32 R0, RZ, RZ, UR23 ;  /* 0x00000017ff007e24 */ /* 0x000fe2000f8e00ff */
[----:B------:R-:W-:Y:S01]  /*9350*/  IADD3 R227, P0, R6, UR24, RZ ;  /* 0x0000001806e37c10 */ /* 0x000fe2000ff1e0ff */
[----:B----4-:R-:W-:Y:S01]  /*9360*/  IMAD R5, R5, -0x2, R16 ;  /* 0xfffffffe05057824 */ /* 0x010fe200078e0210 */
[----:B------:R-:W-:Y:S02]  /*9370*/  LEA R238, P1, R236, UR8, 0x1 ;  /* 0x00000008ecee7c11 */ /* 0x000fe4000f8208ff */
[----:B------:R-:W-:Y:S01]  /*9380*/  IADD3.X R6, R0, UR31, R7, P0, !PT ;  /* 0x0000001f00067c10 */ /* 0x000fe200087fe407 */
[----:B------:R-:W-:Y:S01]  /*9390*/  IMAD.U32 R0, RZ, RZ, UR28 ;  /* 0x0000001cff007e24 */ /* 0x000fe2000f8e00ff */
[C---:B------:R-:W-:Y:S01]  /*93a0*/  LEA R237, P0, R227.reuse, UR6, 0x1 ;  /* 0x00000006e3ed7c11 */ /* 0x040fe2000f8008ff */
[----:B------:R-:W-:Y:S01]  /*93b0*/  IMAD.WIDE.U32 R242, R250, -0x2daee0ad, RZ ;  /* 0xd2511f53faf27825 */ /* 0x000fe200078e00ff */
[----:B------:R-:W-:Y:S01]  /*93c0*/  LEA.HI.X R236, R236, UR9, R2, 0x1, P1 ;  /* 0x00000009ecec7c11 */ /* 0x000fe200088f0c02 */
[----:B------:R-:W-:Y:S01]  /*93d0*/  UIADD3 UR28, UR28, 0x3f, URZ ;  /* 0x0000003f1c1c7890 */ /* 0x000fe2000fffe03f */
[----:B------:R-:W-:Y:S01]  /*93e0*/  LEA.HI.X R227, R227, UR7, R6, 0x1, P0 ;  /* 0x00000007e3e37c11 */ /* 0x000fe200080f0c06 */
[----:B------:R-:W1:Y:S01]  /*93f0*/  @!P5 LDC.64 R2, c[0x0][0x220] ;  /* 0x00008800ff02db82 */ /* 0x000e620000000a00 */
[----:B------:R-:W-:Y:S01]  /*9400*/  IADD3 R252, R0, -UR18, R5 ;  /* 0x8000001200fc7c10 */ /* 0x000fe2000fffe005 */
[----:B------:R-:W-:Y:S01]  /*9410*/  IMAD.WIDE.U32 R246, R251, -0x326172a9, RZ ;  /* 0xcd9e8d57fbf67825 */ /* 0x000fe200078e00ff */
[----:B------:R-:W-:Y:S01]  /*9420*/  USHF.R.S32.HI UR29, URZ, 0x1f, UR28 ;  /* 0x0000001f3f1d7899 */ /* 0x000fe2000801141c */
[C---:B------:R-:W-:Y:S01]  /*9430*/  IADD3 R232, P1, R228.reuse, 0x20, RZ ;  /* 0x00000020e4e87810 */ /* 0x040fe20007f3e0ff */
[----:B------:R-:W-:Y:S01]  /*9440*/  ULDC.64 UR6, c[0x0][0x250] ;  /* 0x0000940000067ab9 */ /* 0x000fe20000000a00 */
[----:B------:R-:W-:Y:S01]  /*9450*/  IADD3 R230, P0, R228, 0x30, RZ ;  /* 0x00000030e4e67810 */ /* 0x000fe20007f1e0ff */
[----:B------:R-:W-:Y:S01]  /*9460*/  ULEA.HI UR29, UR29, UR28, URZ, 0x6 ;  /* 0x0000001c1d1d7291 */ /* 0x000fe2000f8f303f */
[----:B------:R-:W2:Y:S01]  /*9470*/  @!P5 LDC.64 R6, c[0x0][0x220] ;  /* 0x00008800ff06db82 */ /* 0x000ea20000000a00 */
[----:B------:R-:W-:Y:S01]  /*9480*/  LOP3.LUT R240, R247, R14, RZ, 0x3c, !PT ;  /* 0x0000000ef7f07212 */ /* 0x000fe200078e3cff */
[--C-:B------:R-:W-:Y:S01]  /*9490*/  IMAD.X R233, RZ, RZ, R229.reuse, P1 ;  /* 0x000000ffffe97224 */ /* 0x100fe200008e06e5 */
[----:B------:R-:W-:Y:S01]  /*94a0*/  ULEA.HI.SX32 UR28, UR29, 0xfffffffe, 0x1a ;  /* 0xfffffffe1d1c7891 */ /* 0x000fe2000f8fd23f */
[----:B------:R-:W-:Y:S01]  /*94b0*/  IMAD.X R231, RZ, RZ, R229, P0 ;  /* 0x000000ffffe77224 */ /* 0x000fe200000e06e5 */
[----:B------:R-:W-:Y:S01]  /*94c0*/  USHF.L.U64.HI UR30, UR6, 0x4, UR7 ;  /* 0x00000004061e7899 */ /* 0x000fe20008010207 */
[----:B------:R-:W-:Y:S01]  /*94d0*/  IMAD.WIDE.U32 R240, R240, -0x2daee0ad, RZ ;  /* 0xd2511f53f0f07825 */ /* 0x000fe200078e00ff */
[----:B------:R-:W-:Y:S01]  /*94e0*/  USHF.L.U32 UR31, UR6, 0x4, URZ ;  /* 0x00000004061f7899 */ /* 0x000fe2000800063f */
[----:B------:R-:W3:Y:S01]  /*94f0*/  @!P5 LDC.64 R4, c[0x0][0x220] ;  /* 0x00008800ff04db82 */ /* 0x000ee20000000a00 */
[----:B------:R-:W-:Y:S01]  /*9500*/  ULEA.HI.SX32 UR29, UR29, 0xfffffffd, 0x1a ;  /* 0xfffffffd1d1d7891 */ /* 0x000fe2000f8fd23f */
[----:B------:R-:W-:-:S06]  /*9510*/  ULDC.64 UR8, c[0x0][0x248] ;  /* 0x0000920000087ab9 */ /* 0x000fcc0000000a00 */
[----:B------:R-:W4:Y:S01]  /*9520*/  @!P5 LDC.64 R250, c[0x0][0x220] ;  /* 0x00008800fffadb82 */ /* 0x000f220000000a00 */
[----:B--2---:R2:W-:Y:S04]  /*9530*/  @!P5 STL.64 [R1+0x10], R6 ;  /* 0x000010060100d387 */ /* 0x0045e80000100a00 */
[----:B---3--:R2:W-:Y:S04]  /*9540*/  @!P5 STL.64 [R1+0x8], R4 ;  /* 0x000008040100d387 */ /* 0x0085e80000100a00 */
[----:B-1----:R2:W-:Y:S01]  /*9550*/  @!P5 STL.64 [R1], R2 ;  /* 0x000000020100d387 */ /* 0x0025e20000100a00 */
[----:B------:R-:W-:Y:S05]  /*9560*/  BRA `(.L_x_855) ;  /* 0x0000000400c47947 */ /* 0x000fea0003800000 */
.L_x_857:
        /* <DEDUP_REMOVED lines=21> */
[----:B-----5:R-:W-:Y:S02]  /*96c0*/  @!P5 LEA R178, P1, R152, R178, 0x1 ;  /* 0x000000b298b2d211 */ /* 0x020fe400078208ff */
        /* <DEDUP_REMOVED lines=91> */
.L_x_855:
[----:B------:R-:W3:Y:S01]  /*9c80*/  LDL.64 R12, [R1+0x20] ;  /* 0x00002000010c7983 */ /* 0x000ee20000100a00 */
[----:B------:R-:W-:Y:S01]  /*9c90*/  UIADD3 UR36, UR28, -UR37, URZ ;  /* 0x800000251c247290 */ /* 0x000fe2000fffe03f */
[----:B------:R-:W-:Y:S04]  /*9ca0*/  DEPBAR.LE SB0, 0x0 ;  /* 0x000080000000791a */ /* 0x000fe80000000000 */
[----:B------:R-:W4:Y:S01]  /*9cb0*/  LDL R22, [R1+0x30] ;  /* 0x0000300001167983 */ /* 0x000f220000100800 */
[----:B------:R-:W-:Y:S01]  /*9cc0*/  USHF.R.S32.HI UR11, URZ, 0x1f, UR36 ;  /* 0x0000001f3f0b7899 */ /* 0x000fe20008011424 */
[----:B------:R-:W-:Y:S01]  /*9cd0*/  IMAD.U32 R8, RZ, RZ, UR36 ;  /* 0x00000024ff087e24 */ /* 0x000fe2000f8e00ff */
[----:B------:R-:W-:Y:S01]  /*9ce0*/  UIMAD.WIDE.U32 UR14, UR36, UR6, URZ ;  /* 0x00000006240e72a5 */ /* 0x000fe2000f8e003f */
[----:B------:R-:W4:Y:S01]  /*9cf0*/  LDL R26, [R1+0x10] ;  /* 0x00001000011a7983 */ /* 0x000f220000100800 */
        /* <DEDUP_REMOVED lines=13> */
[----:B------:R-:W-:Y:S01]  /*9dd0*/  LEA R4, P1, R4, R232, 0x6 ;  /* 0x000000e804047211 */ /* 0x000fe200078230ff */
[----:B------:R-:W-:Y:S01]  /*9de0*/  IMAD.U32 R0, RZ, RZ, UR36 ;  /* 0x00000024ff007e24 */ /* 0x000fe2000f8e00ff */
[----:B------:R-:W-:Y:S01]  /*9df0*/  LEA R2, P0, R2, R230, 0x6 ;  /* 0x000000e602027211 */ /* 0x000fe200078030ff */
[----:B------:R-:W-:Y:S01]  /*9e00*/  IMAD.U32 R10, RZ, RZ, UR14 ;  /* 0x0000000eff0a7e24 */ /* 0x000fe2000f8e00ff */
[----:B------:R-:W-:Y:S01]  /*9e10*/  UIADD3 UR11, UR15, UR11, URZ ;  /* 0x0000000b0f0b7290 */ /* 0x000fe2000fffe03f */
[----:B------:R-:W-:Y:S01]  /*9e20*/  LEA.HI.X.SX32 R9, R7, R229, 0x6, P3 ;  /* 0x000000e507097211 */ /* 0x000fe200018f36ff */
[----:B------:R-:W-:Y:S01]  /*9e30*/  IMAD.U32 R11, RZ, RZ, UR15 ;  /* 0x0000000fff0b7e24 */ /* 0x000fe2000f8e00ff */
[----:B------:R-:W-:Y:S01]  /*9e40*/  LEA.HI.X.SX32 R7, R5, R235, 0x6, P2 ;  /* 0x000000eb05077211 */ /* 0x000fe200010f36ff */
[----:B------:R-:W-:Y:S01]  /*9e50*/  BAR.SYNC.DEFER_BLOCKING 0x0 ;  /* 0x0000000000007b1d */ /* 0x000fe20000010000 */
[----:B------:R-:W-:Y:S01]  /*9e60*/  LEA.HI.X.SX32 R5, R3, R233, 0x6, P1 ;  /* 0x000000e903057211 */ /* 0x000fe200008f36ff */
[----:B------:R-:W-:Y:S01]  /*9e70*/  IMAD.WIDE.U32 R16, R4, UR6, RZ ;  /* 0x0000000604107c25 */ /* 0x000fe2000f8e00ff */
[----:B------:R-:W-:Y:S02]  /*9e80*/  LEA.HI.X.SX32 R3, R0, R231, 0x6, P0 ;  /* 0x000000e700037211 */ /* 0x000fe400000f36ff */
[----:B------:R-:W-:Y:S01]  /*9e90*/  ISETP.GE.AND P4, PT, R248, UR25, PT ;  /* 0x00000019f8007c0c */ /* 0x000fe2000bf86270 */
[----:B------:R-:W-:Y:S02]  /*9ea0*/  IMAD R5, R5, UR6, RZ ;  /* 0x0000000605057c24 */ /* 0x000fe4000f8e02ff */
[----:B------:R-:W-:Y:S02]  /*9eb0*/  IMAD R0, R9, UR6, RZ ;  /* 0x0000000609007c24 */ /* 0x000fe4000f8e02ff */
[----:B------:R-:W-:Y:S01]  /*9ec0*/  IMAD R5, R4, UR7, R5 ;  /* 0x0000000704057c24 */ /* 0x000fe2000f8e0205 */
[----:B------:R-:W-:Y:S01]  /*9ed0*/  LEA R4, P1, R16, R237, 0x1 ;  /* 0x000000ed10047211 */ /* 0x000fe200078208ff */
[C---:B------:R-:W-:Y:S02]  /*9ee0*/  IMAD R0, R8.reuse, UR7, R0 ;  /* 0x0000000708007c24 */ /* 0x040fe4000f8e0200 */
[----:B------:R-:W-:Y:S02]  /*9ef0*/  IMAD.IADD R5, R17, 0x1, R5 ;  /* 0x0000000111057824 */ /* 0x000fe400078e0205 */
[----:B------:R-:W-:Y:S03]  /*9f00*/  IMAD.WIDE.U32 R20, R8, UR6, RZ ;  /* 0x0000000608147c25 */ /* 0x000fe6000f8e00ff */
[----:B------:R-:W-:Y:S01]  /*9f10*/  LEA.HI.X R5, R16, R227, R5, 0x1, P1 ;  /* 0x000000e310057211 */ /* 0x000fe200008f0c05 */
[----:B------:R-:W-:Y:S01]  /*9f20*/  IMAD.IADD R0, R21, 0x1, R0 ;  /* 0x0000000115007824 */ /* 0x000fe200078e0200 */
[----:B------:R-:W-:Y:S01]  /*9f30*/  LEA R8, P3, R20, R237, 0x1 ;  /* 0x000000ed14087211 */ /* 0x000fe200078608ff */
[----:B------:R-:W-:Y:S01]  /*9f40*/  IMAD R7, R7, UR6, RZ ;  /* 0x0000000607077c24 */ /* 0x000fe2000f8e02ff */
[----:B------:R-:W-:Y:S01]  /*9f50*/  @P5 STS.128 [R214+0x10000], RZ ;  /* 0x010000ffd6005388 */ /* 0x000fe20000000c00 */
[----:B------:R-:W-:Y:S01]  /*9f60*/  IMAD.WIDE.U32 R18, R6, UR6, RZ ;  /* 0x0000000606127c25 */ /* 0x000fe2000f8e00ff */
[----:B------:R-:W-:Y:S02]  /*9f70*/  LEA.HI.X R9, R20, R227, R0, 0x1, P3 ;  /* 0x000000e314097211 */ /* 0x000fe400018f0c00 */
[----:B------:R-:W-:Y:S01]  /*9f80*/  ISETP.GE.AND P3, PT, R245, UR25, PT ;  /* 0x00000019f5007c0c */ /* 0x000fe2000bf66270 */
[----:B------:R-:W-:Y:S01]  /*9f90*/  IMAD R7, R6, UR7, R7 ;  /* 0x0000000706077c24 */ /* 0x000fe2000f8e0207 */
[----:B------:R-:W-:Y:S01]  /*9fa0*/  LEA R6, P2, R18, R237, 0x1 ;  /* 0x000000ed12067211 */ /* 0x000fe200078408ff */
[----:B------:R-:W-:Y:S02]  /*9fb0*/  IMAD R3, R3, UR6, RZ ;  /* 0x0000000603037c24 */ /* 0x000fe4000f8e02ff */
[----:B------:R-:W-:Y:S02]  /*9fc0*/  IMAD.IADD R7, R19, 0x1, R7 ;  /* 0x0000000113077824 */ /* 0x000fe400078e0207 */
[C---:B------:R-:W-:Y:S02]  /*9fd0*/  IMAD R3, R2.reuse, UR7, R3 ;  /* 0x0000000702037c24 */ /* 0x040fe4000f8e0203 */
[----:B------:R-:W-:Y:S01]  /*9fe0*/  IMAD.WIDE.U32 R14, R2, UR6, RZ ;  /* 0x00000006020e7c25 */ /* 0x000fe2000f8e00ff */
[----:B------:R-:W-:Y:S02]  /*9ff0*/  LEA.HI.X R7, R18, R227, R7, 0x1, P2 ;  /* 0x000000e312077211 */ /* 0x000fe400010f0c07 */
[----:B------:R-:W-:Y:S01]  /*a000*/  ISETP.GE.AND P2, PT, R249, UR25, PT ;  /* 0x00000019f9007c0c */ /* 0x000fe2000bf46270 */
[----:B------:R-:W-:Y:S01]  /*a010*/  IMAD.IADD R3, R15, 0x1, R3 ;  /* 0x000000010f037824 */ /* 0x000fe200078e0203 */
[C---:B---3--:R-:W-:Y:S01]  /*a020*/  LEA R11, P0, R10.reuse, R12, 0x6 ;  /* 0x0000000c0a0b7211 */ /* 0x048fe200078030ff */
[----:B------:R-:W-:Y:S01]  /*a030*/  IMAD.U32 R12, RZ, RZ, UR11 ;  /* 0x0000000bff0c7e24 */ /* 0x000fe2000f8e00ff */
[----:B------:R-:W3:Y:S01]  /*a040*/  LDL R13, [R1] ;  /* 0x00000000010d7983 */ /* 0x000ee20000100800 */
[----:B------:R-:W-:Y:S03]  /*a050*/  UIADD3 UR11, UR29, -UR37, URZ ;  /* 0x800000251d0b7290 */ /* 0x000fe6000fffe03f */
[----:B----4-:R-:W-:Y:S02]  /*a060*/  LEA.HI.X R12, R10, R22, R12, 0x6, P0 ;  /* 0x000000160a0c7211 */ /* 0x010fe400000f340c */
[----:B------:R-:W4:Y:S01]  /*a070*/  LDL R22, [R1+0x4] ;  /* 0x0000040001167983 */ /* 0x000f220000100800 */
[C---:B------:R-:W-:Y:S01]  /*a080*/  LEA R2, P0, R14.reuse, R237, 0x1 ;  /* 0x000000ed0e027211 */ /* 0x040fe200078008ff */
[----:B------:R-:W-:Y:S01]  /*a090*/  IMAD.U32 R152, RZ, RZ, UR11 ;  /* 0x0000000bff987e24 */ /* 0x000fe2000f8e00ff */
[C---:B------:R-:W-:Y:S02]  /*a0a0*/  @!P5 LEA R16, P6, R11.reuse, R26, 0x1 ;  /* 0x0000001a0b10d211 */ /* 0x040fe400078c08ff */
[C---:B------:R-:W-:Y:S02]  /*a0b0*/  IADD3 R10, P1, R11.reuse, UR31, RZ ;  /* 0x0000001f0b0a7c10 */ /* 0x040fe4000ff3e0ff */
[----:B--2---:R-:W-:Y:S02]  /*a0c0*/  @!P5 LEA.HI.X R17, R11, R25, R12, 0x1, P6 ;  /* 0x000000190b11d211 */ /* 0x004fe400030f0c0c */
[----:B------:R-:W-:Y:S02]  /*a0d0*/  LEA.HI.X R3, R14, R227, R3, 0x1, P0 ;  /* 0x000000e30e037211 */ /* 0x000fe400000f0c03 */
[----:B------:R-:W-:Y:S01]  /*a0e0*/  @!P5 LEA R14, P6, R10, R24, 0x1 ;  /* 0x000000180a0ed211 */ /* 0x000fe200078c08ff */
[----:B------:R-:W-:Y:S01]  /*a0f0*/  @!PT LDS RZ, [RZ] ;  /* 0x00000000fffff984 */ /* 0x000fe20000000800 */
[----:B------:R-:W-:Y:S01]  /*a100*/  @!PT LDS RZ, [RZ] ;  /* 0x00000000fffff984 */ /* 0x000fe20000000800 */
[----:B------:R-:W-:Y:S01]  /*a110*/  @!PT LDS RZ, [RZ] ;  /* 0x00000000fffff984 */ /* 0x000fe20000000800 */
[----:B------:R-:W-:Y:S01]  /*a120*/  @!P5 LDGSTS.E.BYPASS.LTC128B.128 [R214+0x10000], desc[UR26][R16.64] ;  /* 0x1000000010d6dfae */ /* 0x000fe2000b901d5a */
[----:B------:R-:W-:Y:S02]  /*a130*/  IADD3.X R11, R12, UR30, RZ, P1, !PT ;  /* 0x0000001e0c0b7c10 */ /* 0x000fe40008ffe4ff */
[C---:B------:R-:W-:Y:S01]  /*a140*/  IADD3 R0, P0, R10.reuse, UR31, RZ ;  /* 0x0000001f0a007c10 */ /* 0x040fe2000ff1e0ff */
[----:B------:R-:W-:Y:S01]  /*a150*/  @P4 STS.128 [R214+0x12000], RZ ;  /* 0x012000ffd6004388 */ /* 0x000fe20000000c00 */
[----:B------:R-:W-:Y:S02]  /*a160*/  @!P5 LEA.HI.X R15, R10, R23, R11, 0x1, P6 ;  /* 0x000000170a0fd211 */ /* 0x000fe400030f0c0b */
[----:B------:R-:W-:Y:S01]  /*a170*/  IADD3.X R11, R11, UR30, RZ, P0, !PT ;  /* 0x0000001e0b0b7c10 */ /* 0x000fe200087fe4ff */
[----:B------:R-:W-:Y:S01]  /*a180*/  @!PT LDS RZ, [RZ] ;  /* 0x00000000fffff984 */ /* 0x000fe20000000800 */
[----:B------:R-:W-:Y:S01]  /*a190*/  @!PT LDS RZ, [RZ] ;  /* 0x00000000fffff984 */ /* 0x000fe20000000800 */
[----:B------:R-:W-:Y:S01]  /*a1a0*/  @!PT LDS RZ, [RZ] ;  /* 0x00000000fffff984 */ /* 0x000fe20000000800 */
[----:B------:R-:W-:Y:S01]  /*a1b0*/  @!P4 LDGSTS.E.BYPASS.LTC128B.128 [R214+0x12000], desc[UR26][R8.64+0x80] ;  /* 0x1200008008d6cfae */ /* 0x000fe2000b901d5a */
[----:B------:R-:W-:Y:S03]  /*a1c0*/  IADD3 R18, P1, R0, UR31, RZ ;  /* 0x0000001f00127c10 */ /* 0x000fe6000ff3e0ff */
[----:B------:R-:W-:Y:S01]  /*a1d0*/  @P3 STS.128 [R214+0x14000], RZ ;  /* 0x014000ffd6003388 */ /* 0x000fe20000000c00 */
[----:B------:R-:W-:Y:S02]  /*a1e0*/  @!P5 LEA R10, P0, R18, R250, 0x1 ;  /* 0x000000fa120ad211 */ /* 0x000fe400078008ff */
[----:B------:R-:W-:Y:S01]  /*a1f0*/  IADD3.X R19, R11, UR30, RZ, P1, !PT ;  /* 0x0000001e0b137c10 */ /* 0x000fe20008ffe4ff */
        /* <DEDUP_REMOVED lines=31> */
[----:B----4-:R-:W-:Y:S02]  /*a3f0*/  @!P5 LEA.HI.X R13, R0, R22, R11, 0x1, P6 ;  /* 0x00000016000dd211 */ /* 0x010fe400030f0c0b */
        /* <DEDUP_REMOVED lines=40> */
[----:B-----5:R-:W-:Y:S04]  /*a680*/  LDSM.16.M88.4 R32, [R194] ;  /* 0x00000000c220783b */ /* 0x020fe80000000200 */
[----:B-1----:R-:W1:Y:S04]  /*a690*/  LDSM.16.M88.4 R8, [R155+0x8000] ;  /* 0x008000009b08783b */ /* 0x002e680000000200 */
        /* <DEDUP_REMOVED lines=213> */
[----:B------:R-:W-:Y:S01]  /*b3f0*/  LEA R170, P0, R152, R234, 0x6 ;  /* 0x000000ea98aa7211 */ /* 0x000fe200078030ff */
[C---:B------:R-:W-:Y:S05]  /*b400*/  HMMA.16816.F32 R24, R172.reuse, R178, R24 ;  /* 0x000000b2ac18723c */ /* 0x040fea0000001818 */
[----:B------:R-:W-:Y:S01]  /*b410*/  IMAD.WIDE.U32 R186, R170, UR8, RZ ;  /* 0x00000008aaba7c25 */ /* 0x000fe2000f8e00ff */
[C---:B------:R-:W-:Y:S01]  /*b420*/  LEA.HI.X.SX32 R171, R152.reuse, R235, 0x6, P0 ;  /* 0x000000eb98ab7211 */ /* 0x040fe200000f36ff */
[C---:B----4-:R-:W-:Y:S04]  /*b430*/  HMMA.16816.F32 R28, R172.reuse, R180, R28 ;  /* 0x000000b4ac1c723c */ /* 0x050fe8000000181c */
[----:B------:R-:W-:Y:S02]  /*b440*/  LEA R2, P0, R152, R230, 0x6 ;  /* 0x000000e698027211 */ /* 0x000fe400078030ff */
[----:B------:R-:W-:Y:S01]  /*b450*/  LEA R176, P6, R184, R238, 0x1 ;  /* 0x000000eeb8b07211 */ /* 0x000fe200078c08ff */
[----:B------:R-:W-:Y:S04]  /*b460*/  HMMA.16816.F32 R32, R172, R182, R32 ;  /* 0x000000b6ac20723c */ /* 0x000fe80000001820 */
[----:B------:R-:W-:Y:S01]  /*b470*/  IMAD.WIDE.U32 R178, R2, UR8, RZ ;  /* 0x0000000802b27c25 */ /* 0x000fe2000f8e00ff */
[C---:B------:R-:W-:Y:S02]  /*b480*/  LEA.HI.X.SX32 R3, R152.reuse, R231, 0x6, P0 ;  /* 0x000000e798037211 */ /* 0x040fe400000f36ff */
[----:B------:R-:W-:Y:S04]  /*b490*/  LEA.HI.X.SX32 R169, R152, R233, 0x6, P1 ;  /* 0x000000e998a97211 */ /* 0x000fe800008f36ff */
[----:B------:R-:W-:Y:S01]  /*b4a0*/  IMAD R3, R3, UR8, RZ ;  /* 0x0000000803037c24 */ /* 0x000fe2000f8e02ff */
[----:B------:R-:W-:Y:S01]  /*b4b0*/  LEA.HI.X R177, R184, R236, R0, 0x1, P6 ;  /* 0x000000ecb8b17211 */ /* 0x000fe200030f0c00 */
[----:B------:R-:W-:Y:S02]  /*b4c0*/  IMAD R0, R171, UR8, RZ ;  /* 0x00000008ab007c24 */ /* 0x000fe4000f8e02ff */
[----:B------:R-:W-:Y:S01]  /*b4d0*/  IMAD R3, R2, UR9, R3 ;  /* 0x0000000902037c24 */ /* 0x000fe2000f8e0203 */
[-C--:B------:R-:W-:Y:S01]  /*b4e0*/  LEA R2, P0, R178, R238.reuse, 0x1 ;  /* 0x000000eeb2027211 */ /* 0x080fe200078008ff */
[----:B------:R-:W-:Y:S02]  /*b4f0*/  IMAD R152, R169, UR8, RZ ;  /* 0x00000008a9987c24 */ /* 0x000fe4000f8e02ff */
[----:B------:R-:W-:Y:S02]  /*b500*/  IMAD.IADD R3, R179, 0x1, R3 ;  /* 0x00000001b3037824 */ /* 0x000fe400078e0203 */
[----:B------:R-:W-:Y:S01]  /*b510*/  IMAD R0, R170, UR9, R0 ;  /* 0x00000009aa007c24 */ /* 0x000fe2000f8e0200 */
[----:B------:R-:W-:Y:S01]  /*b520*/  LEA R170, P6, R186, R238, 0x1 ;  /* 0x000000eebaaa7211 */ /* 0x000fe200078c08ff */
[----:B------:R-:W-:Y:S01]  /*b530*/  IMAD R152, R168, UR9, R152 ;  /* 0x00000009a8987c24 */ /* 0x000fe2000f8e0298 */
[----:B------:R-:W-:Y:S01]  /*b540*/  LEA.HI.X R3, R178, R236, R3, 0x1, P0 ;  /* 0x000000ecb2037211 */ /* 0x000fe200000f0c03 */
[----:B------:R-:W-:Y:S01]  /*b550*/  IMAD.WIDE.U32 R184, R168, UR8, RZ ;  /* 0x00000008a8b87c25 */ /* 0x000fe2000f8e00ff */
[----:B------:R-:W-:Y:S03]  /*b560*/  ISETP.LT.AND P0, PT, RZ, UR36, PT ;  /* 0x00000024ff007c0c */ /* 0x000fe6000bf01270 */
[----:B------:R-:W-:Y:S01]  /*b570*/  IMAD.IADD R0, R187, 0x1, R0 ;  /* 0x00000001bb007824 */ /* 0x000fe200078e0200 */
[----:B------:R-:W-:Y:S01]  /*b580*/  LEA R168, P1, R184, R238, 0x1 ;  /* 0x000000eeb8a87211 */ /* 0x000fe200078208ff */
[----:B------:R-:W-:Y:S03]  /*b590*/  IMAD.IADD R152, R185, 0x1, R152 ;  /* 0x00000001b9987824 */ /* 0x000fe600078e0298 */
[-C--:B------:R-:W-:Y:S02]  /*b5a0*/  LEA.HI.X R171, R186, R236.reuse, R0, 0x1, P6 ;  /* 0x000000ecbaab7211 */ /* 0x080fe400030f0c00 */
[----:B------:R-:W-:Y:S03]  /*b5b0*/  LEA.HI.X R169, R184, R236, R152, 0x1, P1 ;  /* 0x000000ecb8a97211 */ /* 0x000fe600008f0c98 */
[----:B------:R-:W-:Y:S05]  /*b5c0*/  @P0 BRA `(.L_x_857) ;  /* 0xffffffdc00e80947 */ /* 0x000fea000383ffff */
.L_x_856:
[----:B------:R-:W-:Y:S01]  /*b5d0*/  MOV R0, UR36 ;  /* 0x0000002400007c02 */ /* 0x000fe20008000f00 */
[----:B------:R-:W-:Y:S01]  /*b5e0*/  USHF.L.U32 UR36, UR36, 0x1, URZ ;  /* 0x0000000124247899 */ /* 0x000fe2000800063f */
[----:B------:R-:W-:Y:S01]  /*b5f0*/  MOV R185, 0x7054 ;  /* 0x0000705400b97802 */ /* 0x000fe20000000f00 */
[----:B------:R-:W-:Y:S02]  /*b600*/  UIADD3 UR11, UR33, -0x4498517b, URZ ;  /* 0xbb67ae85210b7890 */ /* 0x000fe4000fffe03f */
[----:B------:R-:W-:Y:S01]  /*b610*/  IMAD R0, R0, -0x40, R252 ;  /* 0xffffffc000007824 */ /* 0x000fe200078e02fc */
[----:B------:R-:W-:Y:S02]  /*b620*/  UIADD3 UR20, UR32, 0x3c6ef372, URZ ;  /* 0x3c6ef37220147890 */ /* 0x000fe4000fffe03f */
[----:B------:R-:W-:Y:S02]  /*b630*/  UIADD3 UR21, UR32, -0x61c88647, URZ ;  /* 0x9e3779b920157890 */ /* 0x000fe4000fffe03f */
[C---:B-1----:R-:W-:Y:S01]  /*b640*/  IADD3 R3, R0.reuse, 0x8, RZ ;  /* 0x0000000800037810 */ /* 0x042fe20007ffe0ff */
[----:B------:R-:W-:Y:S01]  /*b650*/  UIADD3 UR15, UR33, 0x32370b8f, URZ ;  /* 0x32370b8f210f7890 */ /* 0x000fe2000fffe03f */
[C---:B------:R-:W-:Y:S01]  /*b660*/  IADD3 R179, R0.reuse, -0x1, RZ ;  /* 0xffffffff00b37810 */ /* 0x040fe20007ffe0ff */
[----:B------:R-:W-:Y:S01]  /*b670*/  UIADD3 UR24, UR33, 0x76cf5d0a, URZ ;  /* 0x76cf5d0a21187890 */ /* 0x000fe2000fffe03f */
[C---:B------:R-:W-:Y:S01]  /*b680*/  IADD3 R2, R0.reuse, 0x7, RZ ;  /* 0x0000000700027810 */ /* 0x040fe20007ffe0ff */
[----:B------:R-:W-:Y:S01]  /*b690*/  UIADD3 UR14, UR32, 0x78dde6e4, URZ ;  /* 0x78dde6e4200e7890 */ /* 0x000fe2000fffe03f */
[----:B------:R-:W-:Y:S01]  /*b6a0*/  ISETP.GE.AND P2, PT, R3, RZ, PT ;  /* 0x000000ff0300720c */ /* 0x000fe20003f46270 */
[----:B------:R-:W-:Y:S01]  /*b6b0*/  UIADD3 UR19, UR32, -0x255992d5, URZ ;  /* 0xdaa66d2b20137890 */ /* 0x000fe2000fffe03f */
[----:B------:R-:W-:Y:S01]  /*b6c0*/  IADD3 R178, R0, -0x8, RZ ;  /* 0xfffffff800b27810 */ /* 0x000fe20007ffe0ff */
[----:B------:R-:W-:Y:S01]  /*b6d0*/  UIADD3 UR23, UR32, -0x4ab325aa, URZ ;  /* 0xb54cda5620177890 */ /* 0x000fe2000fffe03f */
[----:B------:R-:W-:Y:S01]  /*b6e0*/  ISETP.GE.AND P6, PT, R179, RZ, PT ;  /* 0x000000ffb300720c */ /* 0x000fe20003fc6270 */
[----:B------:R-:W-:Y:S01]  /*b6f0*/  UIADD3 UR22, UR33, 0x646e171e, URZ ;  /* 0x646e171e21167890 */ /* 0x000fe2000fffe03f */
[----:B------:R-:W-:Y:S01]  /*b700*/  ISETP.GE.AND P1, PT, R2, RZ, PT ;  /* 0x000000ff0200720c */ /* 0x000fe20003f26270 */
[----:B------:R-:W-:Y:S01]  /*b710*/  UIADD3 UR37, UR37, 0x1, URZ ;  /* 0x0000000125257890 */ /* 0x000fe2000fffe03f */
[----:B------:R-:W-:Y:S02]  /*b720*/  IADD3 R177, R0, -0x9, RZ ;  /* 0xfffffff700b17810 */ /* 0x000fe40007ffe0ff */
[----:B------:R-:W-:Y:S02]  /*b730*/  ISETP.GE.AND P4, PT, R178, RZ, PT ;  /* 0x000000ffb200720c */ /* 0x000fe40003f86270 */
[C---:B------:R-:W-:Y:S02]  /*b740*/  IADD3 R176, R0.reuse, -0x10, RZ ;  /* 0xfffffff000b07810 */ /* 0x040fe40007ffe0ff */
[----:B------:R-:W-:Y:S02]  /*b750*/  ISETP.GE.AND P3, PT, R177, RZ, PT ;  /* 0x000000ffb100720c */ /* 0x000fe40003f66270 */
[----:B------:R-:W-:Y:S02]  /*b760*/  IABS R182, R0 ;  /* 0x0000000000b67213 */ /* 0x000fe40000000000 */
[C---:B------:R-:W-:Y:S02]  /*b770*/  @!P2 IADD3 R3, -R0.reuse, -0x8, RZ ;  /* 0xfffffff80003a810 */ /* 0x040fe40007ffe1ff */
[----:B------:R-:W-:Y:S02]  /*b780*/  IADD3 R175, R0, -0x11, RZ ;  /* 0xffffffef00af7810 */ /* 0x000fe40007ffe0ff */
[----:B------:R-:W-:Y:S02]  /*b790*/  ISETP.GE.AND P2, PT, R176, RZ, PT ;  /* 0x000000ffb000720c */ /* 0x000fe40003f46270 */
[C---:B------:R-:W-:Y:S02]  /*b7a0*/  @!P6 IADD3 R179, -R0.reuse, 0x1, RZ ;  /* 0x0000000100b3e810 */ /* 0x040fe40007ffe1ff */
[----:B------:R-:W-:Y:S02]  /*b7b0*/  I2FP.F32.S32 R182, R182 ;  /* 0x000000b600b67245 */ /* 0x000fe40000201400 */
[C---:B------:R-:W-:Y:S02]  /*b7c0*/  @!P1 IADD3 R2, -R0.reuse, -0x7, RZ ;  /* 0xfffffff900029810 */ /* 0x040fe40007ffe1ff */
[----:B------:R-:W-:Y:S01]  /*b7d0*/  IADD3 R174, R0, -0x18, RZ ;  /* 0xffffffe800ae7810 */ /* 0x000fe20007ffe0ff */
[C---:B------:R-:W-:Y:S01]  /*b7e0*/  FFMA.FTZ R4, R182.reuse, -UR5, R4 ;  /* 0x80000005b6047c23 */ /* 0x040fe20008010004 */
[----:B------:R-:W-:Y:S01]  /*b7f0*/  ISETP.GE.AND P1, PT, R175, RZ, PT ;  /* 0x000000ffaf00720c */ /* 0x000fe20003f26270 */
[----:B------:R-:W-:Y:S01]  /*b800*/  FFMA.FTZ R10, R182, -UR5, R10 ;  /* 0x80000005b60a7c23 */ /* 0x000fe2000801000a */
[----:B------:R-:W-:Y:S02]  /*b810*/  I2FP.F32.S32 R179, R179 ;  /* 0x000000b300b37245 */ /* 0x000fe40000201400 */
[----:B------:R-:W-:Y:S02]  /*b820*/  @!P4 IADD3 R178, -R0, 0x8, RZ ;  /* 0x0000000800b2c810 */ /* 0x000fe40007ffe1ff */
[----:B------:R-:W-:Y:S01]  /*b830*/  I2FP.F32.S32 R3, R3 ;  /* 0x0000000300037245 */ /* 0x000fe20000201400 */
[C---:B------:R-:W-:Y:S01]  /*b840*/  FFMA.FTZ R5, R179.reuse, -UR5, R5 ;  /* 0x80000005b3057c23 */ /* 0x040fe20008010005 */
[----:B------:R-:W-:Y:S01]  /*b850*/  ISETP.GE.AND P6, PT, R174, RZ, PT ;  /* 0x000000ffae00720c */ /* 0x000fe20003fc6270 */
[----:B------:R-:W-:Y:S01]  /*b860*/  FFMA.FTZ R11, R179, -UR5, R11 ;  /* 0x80000005b30b7c23 */ /* 0x000fe2000801000b */
[C---:B------:R-:W-:Y:S01]  /*b870*/  IADD3 R173, R0.reuse, -0x19, RZ ;  /* 0xffffffe700ad7810 */ /* 0x040fe20007ffe0ff */
[----:B------:R-:W-:Y:S01]  /*b880*/  FFMA.FTZ R6, R3, -UR5, R6 ;  /* 0x8000000503067c23 */ /* 0x000fe20008010006 */
[----:B------:R-:W-:Y:S02]  /*b890*/  @!P3 IADD3 R177, -R0, 0x9, RZ ;  /* 0x0000000900b1b810 */ /* 0x000fe40007ffe1ff */
[----:B------:R-:W-:Y:S02]  /*b8a0*/  I2FP.F32.S32 R178, R178 ;  /* 0x000000b200b27245 */ /* 0x000fe40000201400 */
[----:B------:R-:W-:Y:S02]  /*b8b0*/  FMNMX.FTZ R3, R4, R154, !PT ;  /* 0x0000009a04037209 */ /* 0x000fe40007810000 */
[----:B------:R-:W-:Y:S01]  /*b8c0*/  IADD3 R172, R0, -0x20, RZ ;  /* 0xffffffe000ac7810 */ /* 0x000fe20007ffe0ff */
[C---:B------:R-:W-:Y:S01]  /*b8d0*/  FFMA.FTZ R8, R178.reuse, -UR5, R8 ;  /* 0x80000005b2087c23 */ /* 0x040fe20008010008 */
[----:B------:R-:W-:Y:S01]  /*b8e0*/  ISETP.GE.AND P4, PT, R173, RZ, PT ;  /* 0x000000ffad00720c */ /* 0x000fe20003f86270 */
[----:B------:R-:W-:Y:S01]  /*b8f0*/  FFMA.FTZ R14, R178, -UR5, R14 ;  /* 0x80000005b20e7c23 */ /* 0x000fe2000801000e */
[C---:B------:R-:W-:Y:S02]  /*b900*/  @!P2 IADD3 R176, -R0.reuse, 0x10, RZ ;  /* 0x0000001000b0a810 */ /* 0x040fe40007ffe1ff */
        /* <DEDUP_REMOVED lines=8> */
[----:B------:R-:W-:Y:S02]  /*b990*/  IADD3 R170, R0, -0x28, RZ ;  /* 0xffffffd800aa7810 */ /* 0x000fe40007ffe0ff */
[----:B------:R-:W-:Y:S01]  /*b9a0*/  I2FP.F32.S32 R2, R2 ;  /* 0x0000000200027245 */ /* 0x000fe20000201400 */
[----:B------:R-:W-:Y:S01]  /*b9b0*/  FFMA.FTZ R12, R176, -UR5, R12 ;  /* 0x80000005b00c7c23 */ /* 0x000fe2000801000c */
[----:B------:R-:W-:Y:S01]  /*b9c0*/  FMNMX.FTZ R3, R8, R3, !PT ;  /* 0x0000000308037209 */ /* 0x000fe20007810000 */
[----:B------:R-:W-:Y:S01]  /*b9d0*/  FFMA.FTZ R18, R176, -UR5, R18 ;  /* 0x80000005b0127c23 */ /* 0x000fe20008010012 */
[----:B------:R-:W-:Y:S01]  /*b9e0*/  ISETP.GE.AND P2, PT, R171, RZ, PT ;  /* 0x000000ffab00720c */ /* 0x000fe20003f46270 */
[----:B------:R-:W-:Y:S01]  /*b9f0*/  FFMA.FTZ R7, R2, -UR5, R7 ;  /* 0x8000000502077c23 */ /* 0x000fe20008010007 */
[----:B------:R-:W-:Y:S02]  /*ba00*/  I2FP.F32.S32 R175, R175 ;  /* 0x000000af00af7245 */ /* 0x000fe40000201400 */
[----:B------:R-:W-:Y:S02]  /*ba10*/  @!P6 IADD3 R174, -R0, 0x18, RZ ;  /* 0x0000001800aee810 */ /* 0x000fe40007ffe1ff */
[----:B------:R-:W-:Y:S01]  /*ba20*/  ISETP.GE.AND P1, PT, R170, RZ, PT ;  /* 0x000000ffaa00720c */ /* 0x000fe20003f26270 */
[----:B------:R-:W-:Y:S01]  /*ba30*/  FFMA.FTZ R13, R175, -UR5, R13 ;  /* 0x80000005af0d7c23 */ /* 0x000fe2000801000d */
[----:B------:R-:W-:Y:S01]  /*ba40*/  FMNMX.FTZ R3, R9, R3, !PT ;  /* 0x0000000309037209 */ /* 0x000fe20007810000 */
[----:B------:R-:W-:Y:S01]  /*ba50*/  FFMA.FTZ R19, R175, -UR5, R19 ;  /* 0x80000005af137c23 */ /* 0x000fe20008010013 */
[C---:B------:R-:W-:Y:S02]  /*ba60*/  IADD3 R169, R0.reuse, -0x29, RZ ;  /* 0xffffffd700a97810 */ /* 0x040fe40007ffe0ff */
[----:B------:R-:W-:Y:S02]  /*ba70*/  I2FP.F32.S32 R174, R174 ;  /* 0x000000ae00ae7245 */ /* 0x000fe40000201400 */
[----:B------:R-:W-:Y:S02]  /*ba80*/  @!P4 IADD3 R173, -R0, 0x19, RZ ;  /* 0x0000001900adc810 */ /* 0x000fe40007ffe1ff */
[----:B------:R-:W-:Y:S01]  /*ba90*/  FMNMX.FTZ R2, R6, R153, !PT ;  /* 0x0000009906027209 */ /* 0x000fe20007810000 */
[----:B------:R-:W-:Y:S01]  /*baa0*/  FFMA.FTZ R16, R174, -UR5, R16 ;  /* 0x80000005ae107c23 */ /* 0x000fe20008010010 */
[----:B------:R-:W-:Y:S01]  /*bab0*/  FMNMX.FTZ R3, R12, R3, !PT ;  /* 0x000000030c037209 */ /* 0x000fe20007810000 */
[----:B------:R-:W-:Y:S01]  /*bac0*/  FFMA.FTZ R22, R174, -UR5, R22 ;  /* 0x80000005ae167c23 */ /* 0x000fe20008010016 */
[C---:B------:R-:W-:Y:S02]  /*bad0*/  IADD3 R168, R0.reuse, -0x30, RZ ;  /* 0xffffffd000a87810 */ /* 0x040fe40007ffe0ff */
[----:B------:R-:W-:Y:S02]  /*bae0*/  ISETP.GE.AND P6, PT, R169, RZ, PT ;  /* 0x000000ffa900720c */ /* 0x000fe40003fc6270 */
[----:B------:R-:W-:Y:S02]  /*baf0*/  I2FP.F32.S32 R173, R173 ;  /* 0x000000ad00ad7245 */ /* 0x000fe40000201400 */
[----:B------:R-:W-:Y:S02]  /*bb00*/  FMNMX.FTZ R2, R7, R2, !PT ;  /* 0x0000000207027209 */ /* 0x000fe40007810000 */
[C---:B------:R-:W-:Y:S01]  /*bb10*/  IADD3 R152, R0.reuse, -0x31, RZ ;  /* 0xffffffcf00987810 */ /* 0x040fe20007ffe0ff */
[C---:B------:R-:W-:Y:S01]  /*bb20*/  FFMA.FTZ R17, R173.reuse, -UR5, R17 ;  /* 0x80000005ad117c23 */ /* 0x040fe20008010011 */
[C---:B------:R-:W-:Y:S01]  /*bb30*/  @!P3 IADD3 R172, -R0.reuse, 0x20, RZ ;  /* 0x0000002000acb810 */ /* 0x040fe20007ffe1ff */
[----:B------:R-:W-:Y:S01]  /*bb40*/  FFMA.FTZ R23, R173, -UR5, R23 ;  /* 0x80000005ad177c23 */ /* 0x000fe20008010017 */
[----:B------:R-:W-:Y:S02]  /*bb50*/  FMNMX.FTZ R3, R13, R3, !PT ;  /* 0x000000030d037209 */ /* 0x000fe40007810000 */
[C---:B------:R-:W-:Y:S02]  /*bb60*/  IADD3 R180, R0.reuse, -0x38, RZ ;  /* 0xffffffc800b47810 */ /* 0x040fe40007ffe0ff */
[----:B------:R-:W-:Y:S02]  /*bb70*/  IADD3 R181, R0, -0x39, RZ ;  /* 0xffffffc700b57810 */ /* 0x000fe40007ffe0ff */
[----:B------:R-:W-:Y:S02]  /*bb80*/  ISETP.GE.AND P4, PT, R168, RZ, PT ;  /* 0x000000ffa800720c */ /* 0x000fe40003f86270 */
[----:B------:R-:W-:Y:S02]  /*bb90*/  I2FP.F32.S32 R172, R172 ;  /* 0x000000ac00ac7245 */ /* 0x000fe40000201400 */
[----:B------:R-:W-:Y:S02]  /*bba0*/  ISETP.GE.AND P3, PT, R152, RZ, PT ;  /* 0x000000ff9800720c */ /* 0x000fe40003f66270 */
[----:B------:R-:W-:Y:S01]  /*bbb0*/  @!P2 IADD3 R171, -R0, 0x21, RZ ;  /* 0x0000002100aba810 */ /* 0x000fe20007ffe1ff */
[----:B------:R-:W-:Y:S01]  /*bbc0*/  FFMA.FTZ R20, R172, -UR5, R20 ;  /* 0x80000005ac147c23 */ /* 0x000fe20008010014 */
[----:B------:R-:W-:Y:S01]  /*bbd0*/  FMNMX.FTZ R2, R10, R2, !PT ;  /* 0x000000020a027209 */ /* 0x000fe20007810000 */
[----:B------:R-:W-:Y:S01]  /*bbe0*/  FFMA.FTZ R26, R172, -UR5, R26 ;  /* 0x80000005ac1a7c23 */ /* 0x000fe2000801001a */
[----:B------:R-:W-:Y:S02]  /*bbf0*/  @!P1 IADD3 R170, -R0, 0x28, RZ ;  /* 0x0000002800aa9810 */ /* 0x000fe40007ffe1ff */
[----:B------:R-:W-:Y:S02]  /*bc00*/  FMNMX.FTZ R3, R16, R3, !PT ;  /* 0x0000000310037209 */ /* 0x000fe40007810000 */
[----:B------:R-:W-:Y:S02]  /*bc10*/  ISETP.GE.AND P1, PT, R181, RZ, PT ;  /* 0x000000ffb500720c */ /* 0x000fe40003f26270 */
[----:B------:R-:W-:Y:S02]  /*bc20*/  ISETP.GE.AND P2, PT, R180, RZ, PT ;  /* 0x000000ffb400720c */ /* 0x000fe40003f46270 */
[----:B------:R-:W-:Y:S02]  /*bc30*/  I2FP.F32.S32 R171, R171 ;  /* 0x000000ab00ab7245 */ /* 0x000fe40000201400 */
[----:B------:R-:W-:Y:S02]  /*bc40*/  FMNMX.FTZ R2, R11, R2, !PT ;  /* 0x000000020b027209 */ /* 0x000fe40007810000 */
[----:B------:R-:W-:Y:S01]  /*bc50*/  FMNMX.FTZ R3, R17, R3, !PT ;  /* 0x0000000311037209 */ /* 0x000fe20007810000 */
[C---:B------:R-:W-:Y:S01]  /*bc60*/  FFMA.FTZ R21, R171.reuse, -UR5, R21 ;  /* 0x80000005ab157c23 */ /* 0x040fe20008010015 */
[----:B------:R-:W-:Y:S01]  /*bc70*/  FMNMX.FTZ R2, R14, R2, !PT ;  /* 0x000000020e027209 */ /* 0x000fe20007810000 */
[----:B------:R-:W-:Y:S01]  /*bc80*/  FFMA.FTZ R27, R171, -UR5, R27 ;  /* 0x80000005ab1b7c23 */ /* 0x000fe2000801001b */
[----:B------:R-:W-:Y:S02]  /*bc90*/  I2FP.F32.S32 R170, R170 ;  /* 0x000000aa00aa7245 */ /* 0x000fe40000201400 */
[----:B------:R-:W-:Y:S02]  /*bca0*/  @!P6 IADD3 R169, -R0, 0x29, RZ ;  /* 0x0000002900a9e810 */ /* 0x000fe40007ffe1ff */
[----:B------:R-:W-:Y:S01]  /*bcb0*/  FMNMX.FTZ R3, R20, R3, !PT ;  /* 0x0000000314037209 */ /* 0x000fe20007810000 */
[C---:B------:R-:W-:Y:S01]  /*bcc0*/  FFMA.FTZ R24, R170.reuse, -UR5, R24 ;  /* 0x80000005aa187c23 */ /* 0x040fe20008010018 */
[----:B------:R-:W-:Y:S01]  /*bcd0*/  I2FP.F32.S32 R169, R169 ;  /* 0x000000a900a97245 */ /* 0x000fe20000201400 */
[----:B------:R-:W-:Y:S01]  /*bce0*/  FFMA.FTZ R30, R170, -UR5, R30 ;  /* 0x80000005aa1e7c23 */ /* 0x000fe2000801001e */
[C---:B------:R-:W-:Y:S02]  /*bcf0*/  @!P4 IADD3 R168, -R0.reuse, 0x30, RZ ;  /* 0x0000003000a8c810 */ /* 0x040fe40007ffe1ff */
[----:B------:R-:W-:Y:S01]  /*bd00*/  FMNMX.FTZ R2, R15, R2, !PT ;  /* 0x000000020f027209 */ /* 0x000fe20007810000 */
[C---:B------:R-:W-:Y:S01]  /*bd10*/  FFMA.FTZ R25, R169.reuse, -UR5, R25 ;  /* 0x80000005a9197c23 */ /* 0x040fe20008010019 */
[C---:B------:R-:W-:Y:S01]  /*bd20*/  @!P3 IADD3 R152, -R0.reuse, 0x31, RZ ;  /* 0x000000310098b810 */ /* 0x040fe20007ffe1ff */
[----:B------:R-:W-:Y:S01]  /*bd30*/  FFMA.FTZ R31, R169, -UR5, R31 ;  /* 0x80000005a91f7c23 */ /* 0x000fe2000801001f */
[----:B------:R-:W-:Y:S02]  /*bd40*/  FMNMX.FTZ R3, R21, R3, !PT ;  /* 0x0000000315037209 */ /* 0x000fe40007810000 */
[C---:B------:R-:W-:Y:S02]  /*bd50*/  @!P2 IADD3 R180, -R0.reuse, 0x38, RZ ;  /* 0x0000003800b4a810 */ /* 0x040fe40007ffe1ff */
[----:B------:R-:W-:Y:S02]  /*bd60*/  @!P1 IADD3 R181, -R0, 0x39, RZ ;  /* 0x0000003900b59810 */ /* 0x000fe40007ffe1ff */
[----:B------:R-:W-:Y:S02]  /*bd70*/  FMNMX.FTZ R2, R18, R2, !PT ;  /* 0x0000000212027209 */ /* 0x000fe40007810000 */
[----:B------:R-:W-:Y:S02]  /*bd80*/  I2FP.F32.S32 R168, R168 ;  /* 0x000000a800a87245 */ /* 0x000fe40000201400 */
[----:B------:R-:W-:Y:S02]  /*bd90*/  I2FP.F32.S32 R0, R152 ;  /* 0x0000009800007245 */ /* 0x000fe40000201400 */
        /* <DEDUP_REMOVED lines=20> */
[----:B------:R-:W-:Y:S01]  /*bee0*/  MOV R178, UR12 ;  /* 0x0000000c00b27c02 */ /* 0x000fe20008000f00 */
[----:B------:R-:W-:Y:S01]  /*bef0*/  SHFL.BFLY PT, R3, R152, 0x2, 0x1f ;  /* 0x0c401f0098037f89 */ /* 0x000fe200000e0000 */
[----:B------:R-:W-:Y:S02]  /*bf00*/  FMNMX.FTZ R2, R31, R2, !PT ;  /* 0x000000021f027209 */ /* 0x000fe40007810000 */
[----:B------:R-:W-:Y:S02]  /*bf10*/  PRMT R178, R178, R185, UR12 ;  /* 0x0000000cb2b27e16 */ /* 0x000fe400080000b9 */
[----:B------:R-:W-:Y:S04]  /*bf20*/  FMNMX.FTZ R0, R34, R2, !PT ;  /* 0x0000000222007209 */ /* 0x000fe80007810000 */
[----:B------:R-:W-:Y:S05]  /*bf30*/  FMNMX.FTZ R0, R35, R0, !PT ;  /* 0x0000000023007209 */ /* 0x000fea0007810000 */
[----:B------:R-:W1:Y:S02]  /*bf40*/  SHFL.BFLY PT, R2, R0, 0x2, 0x1f ;  /* 0x0c401f0000027f89 */ /* 0x000e6400000e0000 */
[----:B-1----:R-:W-:Y:S02]  /*bf50*/  FMNMX.FTZ R0, R0, R2, !PT ;  /* 0x0000000200007209 */ /* 0x002fe40007810000 */
[----:B------:R-:W-:Y:S02]  /*bf60*/  FMNMX.FTZ R152, R152, R3, !PT ;  /* 0x0000000398987209 */ /* 0x000fe40007810000 */
[----:B------:R-:W-:Y:S02]  /*bf70*/  MOV R3, UR33 ;  /* 0x0000002100037c02 */ /* 0x000fe40008000f00 */
[----:B------:R-:W1:Y:S02]  /*bf80*/  SHFL.BFLY PT, R2, R0, 0x1, 0x1f ;  /* 0x0c201f0000027f89 */ /* 0x000e6400000e0000 */
[----:B------:R-:W-:Y:S06]  /*bf90*/  LOP3.LUT R168, R243, UR36, R3, 0x96, !PT ;  /* 0x00000024f3a87c12 */ /* 0x000fec000f8e9603 */
[----:B------:R-:W2:Y:S01]  /*bfa0*/  SHFL.BFLY PT, R169, R152, 0x1, 0x1f ;  /* 0x0c201f0098a97f89 */ /* 0x000ea200000e0000 */
[----:B------:R-:W-:Y:S01]  /*bfb0*/  LOP3.LUT R3, R241, UR11, R242, 0x96, !PT ;  /* 0x0000000bf1037c12 */ /* 0x000fe2000f8e96f2 */
[----:B------:R-:W-:Y:S01]  /*bfc0*/  UIADD3 UR11, UR33, -0x126145ec, URZ ;  /* 0xed9eba14210b7890 */ /* 0x000fe2000fffe03f */
[----:B------:R-:W-:Y:S01]  /*bfd0*/  IMAD.WIDE.U32 R170, R168, -0x326172a9, RZ ;  /* 0xcd9e8d57a8aa7825 */ /* 0x000fe200078e00ff */
[----:B------:R-:W-:Y:S03]  /*bfe0*/  UIADD3 UR36, UR36, 0x1, URZ ;  /* 0x0000000124247890 */ /* 0x000fe6000fffe03f */
[----:B------:R-:W-:Y:S01]  /*bff0*/  IMAD.WIDE.U32 R182, R3, -0x326172a9, RZ ;  /* 0xcd9e8d5703b67825 */ /* 0x000fe200078e00ff */
[----:B------:R-:W-:Y:S04]  /*c000*/  LOP3.LUT R168, R171, UR21, R246, 0x96, !PT ;  /* 0x00000015aba87c12 */ /* 0x000fe8000f8e96f6 */
[----:B------:R-:W-:Y:S05]  /*c010*/  LOP3.LUT R170, R183, UR20, R170, 0x96, !PT ;  /* 0x00000014b7aa7c12 */ /* 0x000fea000f8e96aa */
[----:B------:R-:W-:Y:S01]  /*c020*/  IMAD.WIDE.U32 R170, R170, -0x2daee0ad, RZ ;  /* 0xd2511f53aaaa7825 */ /* 0x000fe200078e00ff */
[----:B-1----:R-:W-:Y:S02]  /*c030*/  FMNMX.FTZ R3, R0, R2, !PT ;  /* 0x0000000200037209 */ /* 0x002fe40007810000 */
[----:B--2---:R-:W-:Y:S01]  /*c040*/  FMNMX.FTZ R152, R152, R169, !PT ;  /* 0x000000a998987209 */ /* 0x004fe20007810000 */
[----:B------:R-:W-:Y:S04]  /*c050*/  IMAD.WIDE.U32 R168, R168, -0x2daee0ad, RZ ;  /* 0xd2511f53a8a87825 */ /* 0x000fe800078e00ff */
[----:B------:R-:W-:Y:S01]  /*c060*/  FMUL.FTZ R177, R3, UR4 ;  /* 0x0000000403b17c20 */ /* 0x000fe20008410000 */
[C---:B------:R-:W-:Y:S01]  /*c070*/  FSETP.NEU.FTZ.AND P1, PT, R152.reuse, -INF , PT ;  /* 0xff8000009800780b */ /* 0x040fe20003f3d000 */
[----:B------:R-:W-:Y:S01]  /*c080*/  FMUL.FTZ R176, R152, UR4 ;  /* 0x0000000498b07c20 */ /* 0x000fe20008410000 */
[----:B------:R-:W-:Y:S01]  /*c090*/  LOP3.LUT R172, R171, UR15, R168, 0x96, !PT ;  /* 0x0000000fabac7c12 */ /* 0x000fe2000f8e96a8 */
[----:B------:R-:W-:Y:S01]  /*c0a0*/  FADD.FTZ R0, -R3, R153 ;  /* 0x0000009903007221 */ /* 0x000fe20000010100 */
[----:B------:R-:W-:Y:S02]  /*c0b0*/  LOP3.LUT R169, R169, UR24, R240, 0x96, !PT ;  /* 0x00000018a9a97c12 */ /* 0x000fe4000f8e96f0 */
[----:B------:R-:W-:Y:S01]  /*c0c0*/  FSEL R176, R176, RZ, P1 ;  /* 0x000000ffb0b07208 */ /* 0x000fe20000800000 */
[----:B------:R-:W-:Y:S01]  /*c0d0*/  IMAD.WIDE.U32 R172, R172, -0x326172a9, RZ ;  /* 0xcd9e8d57acac7825 */ /* 0x000fe200078e00ff */
[----:B------:R-:W-:Y:S03]  /*c0e0*/  FSETP.NEU.FTZ.AND P1, PT, R3, -INF , PT ;  /* 0xff8000000300780b */ /* 0x000fe60003f3d000 */
[----:B------:R-:W-:Y:S01]  /*c0f0*/  FMUL.FTZ R0, R0, UR4 ;  /* 0x0000000400007c20 */ /* 0x000fe20008410000 */
[--C-:B------:R-:W-:Y:S01]  /*c100*/  FFMA.FTZ R8, R8, UR4, -R176.reuse ;  /* 0x0000000408087c23 */ /* 0x100fe200080108b0 */
[--C-:B------:R-:W-:Y:S01]  /*c110*/  FFMA.FTZ R9, R9, UR4, -R176.reuse ;  /* 0x0000000409097c23 */ /* 0x100fe200080108b0 */
[----:B------:R-:W-:Y:S01]  /*c120*/  FSEL R177, R177, RZ, P1 ;  /* 0x000000ffb1b17208 */ /* 0x000fe20000800000 */
[----:B------:R-:W-:Y:S01]  /*c130*/  IMAD.WIDE.U32 R168, R169, -0x326172a9, RZ ;  /* 0xcd9e8d57a9a87825 */ /* 0x000fe200078e00ff */
[----:B------:R1:W-:Y:S03]  /*c140*/  MUFU.EX2 R224, R8 ;  /* 0x0000000800e07308 */ /* 0x0003e60000000800 */
[----:B------:R-:W-:Y:S01]  /*c150*/  FFMA.FTZ R4, R4, UR4, -R176 ;  /* 0x0000000404047c23 */ /* 0x000fe200080108b0 */
[--C-:B------:R-:W-:Y:S01]  /*c160*/  FFMA.FTZ R10, R10, UR4, -R177.reuse ;  /* 0x000000040a0a7c23 */ /* 0x100fe200080108b1 */
[----:B------:R-:W-:Y:S01]  /*c170*/  LOP3.LUT R168, R173, UR14, R168, 0x96, !PT ;  /* 0x0000000eada87c12 */ /* 0x000fe2000f8e96a8 */
[--C-:B------:R-:W-:Y:S01]  /*c180*/  FFMA.FTZ R11, R11, UR4, -R177.reuse ;  /* 0x000000040b0b7c23 */ /* 0x100fe200080108b1 */
[--C-:B------:R-:W-:Y:S01]  /*c190*/  FFMA.FTZ R6, R6, UR4, -R177.reuse ;  /* 0x0000000406067c23 */ /* 0x100fe200080108b1 */
[--C-:B------:R-:W-:Y:S02]  /*c1a0*/  FFMA.FTZ R7, R7, UR4, -R177.reuse ;  /* 0x0000000407077c23 */ /* 0x100fe400080108b1 */
[----:B------:R2:W3:Y:S01]  /*c1b0*/  MUFU.EX2 R226, R9 ;  /* 0x0000000900e27308 */ /* 0x0004e20000000800 */
[----:B------:R-:W-:Y:S04]  /*c1c0*/  IMAD.WIDE.U32 R180, R168, -0x2daee0ad, RZ ;  /* 0xd2511f53a8b47825 */ /* 0x000fe800078e00ff */
[--C-:B------:R-:W-:Y:S01]  /*c1d0*/  FFMA.FTZ R16, R16, UR4, -R176.reuse ;  /* 0x0000000410107c23 */ /* 0x100fe200080108b0 */
[--C-:B------:R-:W-:Y:S01]  /*c1e0*/  FFMA.FTZ R17, R17, UR4, -R176.reuse ;  /* 0x0000000411117c23 */ /* 0x100fe200080108b0 */
[--C-:B------:R-:W-:Y:S01]  /*c1f0*/  FFMA.FTZ R18, R18, UR4, -R177.reuse ;  /* 0x0000000412127c23 */ /* 0x100fe200080108b1 */
[--C-:B------:R-:W-:Y:S01]  /*c200*/  FFMA.FTZ R19, R19, UR4, -R177.reuse ;  /* 0x0000000413137c23 */ /* 0x100fe200080108b1 */
[----:B------:R-:W-:Y:S01]  /*c210*/  FFMA.FTZ R13, R13, UR4, -R176 ;  /* 0x000000040d0d7c23 */ /* 0x000fe200080108b0 */
[----:B------:R4:W-:Y:S01]  /*c220*/  MUFU.EX2 R223, R10 ;  /* 0x0000000a00df7308 */ /* 0x0009e20000000800 */
[----:B-1----:R-:W-:Y:S01]  /*c230*/  LOP3.LUT R8, R169, UR19, R182, 0x96, !PT ;  /* 0x00000013a9087c12 */ /* 0x002fe2000f8e96b6 */
[--C-:B------:R-:W-:Y:S01]  /*c240*/  FFMA.FTZ R169, R5, UR4, -R176.reuse ;  /* 0x0000000405a97c23 */ /* 0x100fe200080108b0 */
[--C-:B------:R-:W-:Y:S01]  /*c250*/  FFMA.FTZ R12, R12, UR4, -R176.reuse ;  /* 0x000000040c0c7c23 */ /* 0x100fe200080108b0 */
[--C-:B------:R-:W-:Y:S01]  /*c260*/  FFMA.FTZ R15, R15, UR4, -R177.reuse ;  /* 0x000000040f0f7c23 */ /* 0x100fe200080108b1 */
[--C-:B------:R-:W-:Y:S01]  /*c270*/  FFMA.FTZ R24, R24, UR4, -R176.reuse ;  /* 0x0000000418187c23 */ /* 0x100fe200080108b0 */
[--C-:B------:R-:W-:Y:S01]  /*c280*/  FFMA.FTZ R25, R25, UR4, -R176.reuse ;  /* 0x0000000419197c23 */ /* 0x100fe200080108b0 */
[--C-:B------:R-:W-:Y:S03]  /*c290*/  FFMA.FTZ R26, R26, UR4, -R177.reuse ;  /* 0x000000041a1a7c23 */ /* 0x100fe600080108b1 */
[----:B------:R1:W5:Y:S01]  /*c2a0*/  MUFU.EX2 R2, R0 ;  /* 0x0000000000027308 */ /* 0x0003620000000800 */
[----:B--2---:R-:W-:Y:S04]  /*c2b0*/  IMAD.WIDE.U32 R8, R8, -0x2daee0ad, RZ ;  /* 0xd2511f5308087825 */ /* 0x004fe800078e00ff */
[--C-:B------:R-:W-:Y:S01]  /*c2c0*/  FFMA.FTZ R27, R27, UR4, -R177.reuse ;  /* 0x000000041b1b7c23 */ /* 0x100fe200080108b1 */
[--C-:B------:R-:W-:Y:S01]  /*c2d0*/  FFMA.FTZ R20, R20, UR4, -R176.reuse ;  /* 0x0000000414147c23 */ /* 0x100fe200080108b0 */
[----:B------:R-:W-:Y:S01]  /*c2e0*/  FFMA.FTZ R21, R21, UR4, -R176 ;  /* 0x0000000415157c23 */ /* 0x000fe200080108b0 */
[----:B------:R-:W-:Y:S01]  /*c2f0*/  LOP3.LUT R8, R181, UR10, R8, 0x96, !PT ;  /* 0x0000000ab5087c12 */ /* 0x000fe2000f8e9608 */
[--C-:B------:R-:W-:Y:S01]  /*c300*/  FFMA.FTZ R22, R22, UR4, -R177.reuse ;  /* 0x0000000416167c23 */ /* 0x100fe200080108b1 */
[----:B------:R2:W-:Y:S01]  /*c310*/  MUFU.EX2 R221, R4 ;  /* 0x0000000400dd7308 */ /* 0x0005e20000000800 */
[----:B----4-:R-:W-:Y:S01]  /*c320*/  LOP3.LUT R10, R9, UR11, R170, 0x96, !PT ;  /* 0x0000000b090a7c12 */ /* 0x010fe2000f8e96aa */
[--C-:B------:R-:W-:Y:S01]  /*c330*/  FFMA.FTZ R23, R23, UR4, -R177.reuse ;  /* 0x0000000417177c23 */ /* 0x100fe200080108b1 */
[----:B------:R-:W-:Y:S01]  /*c340*/  IMAD.WIDE.U32 R8, R8, -0x326172a9, RZ ;  /* 0xcd9e8d5708087825 */ /* 0x000fe200078e00ff */
[----:B---3--:R-:W-:Y:S03]  /*c350*/  F2FP.F16.F32.PACK_AB R170, R226, R224 ;  /* 0x000000e0e2aa723e */ /* 0x008fe600000000ff */
[--C-:B------:R-:W-:Y:S01]  /*c360*/  FFMA.FTZ R30, R30, UR4, -R177.reuse ;  /* 0x000000041e1e7c23 */ /* 0x100fe200080108b1 */
[----:B------:R-:W-:Y:S02]  /*c370*/  FFMA.FTZ R31, R31, UR4, -R177 ;  /* 0x000000041f1f7c23 */ /* 0x000fe400080108b1 */
[----:B------:R3:W4:Y:S01]  /*c380*/  MUFU.EX2 R225, R11 ;  /* 0x0000000b00e17308 */ /* 0x0007220000000800 */
[----:B-1----:R-:W-:Y:S01]  /*c390*/  LOP3.LUT R0, R8, 0xffff, RZ, 0xc0, !PT ;  /* 0x0000ffff08007812 */ /* 0x002fe200078ec0ff */
[----:B-----5:R-:W-:Y:S01]  /*c3a0*/  FMUL.FTZ R38, R2, R38 ;  /* 0x0000002602267220 */ /* 0x020fe20000410000 */
[----:B------:R-:W-:Y:S01]  /*c3b0*/  LOP3.LUT R168, R8, 0xff, RZ, 0xc0, !PT ;  /* 0x000000ff08a87812 */ /* 0x000fe200078ec0ff */
[C---:B------:R-:W-:Y:S01]  /*c3c0*/  FMUL.FTZ R39, R2.reuse, R39 ;  /* 0x0000002702277220 */ /* 0x040fe20000410000 */
[----:B------:R-:W-:Y:S01]  /*c3d0*/  SHF.R.U32.HI R5, RZ, 0x8, R0 ;  /* 0x00000008ff057819 */ /* 0x000fe20000011600 */
[C---:B------:R-:W-:Y:S01]  /*c3e0*/  FMUL.FTZ R42, R2.reuse, R42 ;  /* 0x0000002a022a7220 */ /* 0x040fe20000410000 */
[--C-:B------:R-:W-:Y:S03]  /*c3f0*/  SHF.R.U32.HI R153, RZ, 0x18, R8.reuse ;  /* 0x00000018ff997819 */ /* 0x100fe60000011608 */
[----:B------:R1:W-:Y:S01]  /*c400*/  MUFU.EX2 R184, R6 ;  /* 0x0000000600b87308 */ /* 0x0003e20000000800 */
[----:B--2---:R-:W-:Y:S01]  /*c410*/  SHF.R.U32.HI R4, RZ, 0x10, R8 ;  /* 0x00000010ff047819 */ /* 0x004fe20000011608 */
[----:B------:R-:W-:Y:S01]  /*c420*/  FMUL.FTZ R43, R2, R43 ;  /* 0x0000002b022b7220 */ /* 0x000fe20000410000 */
[----:B------:R-:W-:Y:S01]  /*c430*/  PRMT R168, R168, 0x5410, R5 ;  /* 0x00005410a8a87816 */ /* 0x000fe20000000005 */
[----:B------:R-:W-:Y:S01]  /*c440*/  FMUL.FTZ R46, R2, R46 ;  /* 0x0000002e022e7220 */ /* 0x000fe20000410000 */
[----:B------:R-:W-:Y:S01]  /*c450*/  LOP3.LUT R0, R4, 0xff, RZ, 0xc0, !PT ;  /* 0x000000ff04007812 */ /* 0x000fe200078ec0ff */
[C---:B------:R-:W-:Y:S01]  /*c460*/  FMUL.FTZ R47, R2.reuse, R47 ;  /* 0x0000002f022f7220 */ /* 0x040fe20000410000 */
[----:B------:R-:W-:Y:S03]  /*c470*/  FMUL.FTZ R50, R2, R50 ;  /* 0x0000003202327220 */ /* 0x000fe60000410000 */
[----:B------:R-:W2:Y:S01]  /*c480*/  MUFU.EX2 R222, R169 ;  /* 0x000000a900de7308 */ /* 0x000ea20000000800 */
[----:B---3--:R-:W-:Y:S01]  /*c490*/  IMAD.WIDE.U32 R10, R10, -0x326172a9, RZ ;  /* 0xcd9e8d570a0a7825 */ /* 0x008fe200078e00ff */
[----:B------:R-:W-:Y:S02]  /*c4a0*/  PRMT R153, R0, 0x5410, R153 ;  /* 0x0000541000997816 */ /* 0x000fe40000000099 */
[----:B----4-:R-:W-:Y:S01]  /*c4b0*/  F2FP.F16.F32.PACK_AB R171, R225, R223 ;  /* 0x000000dfe1ab723e */ /* 0x010fe200000000ff */
[C---:B------:R-:W-:Y:S01]  /*c4c0*/  FMUL.FTZ R51, R2.reuse, R51 ;  /* 0x0000003302337220 */ /* 0x040fe20000410000 */
[----:B------:R-:W-:Y:S01]  /*c4d0*/  LOP3.LUT R8, R9, UR23, R10, 0x96, !PT ;  /* 0x0000001709087c12 */ /* 0x000fe2000f8e960a */
[C---:B------:R-:W-:Y:S03]  /*c4e0*/  FMUL.FTZ R10, R2.reuse, R162 ;  /* 0x000000a2020a7220 */ /* 0x040fe60000410000 */
[----:B------:R3:W4:Y:S01]  /*c4f0*/  MUFU.EX2 R220, R7 ;  /* 0x0000000700dc7308 */ /* 0x0007220000000800 */
[----:B------:R-:W-:Y:S01]  /*c500*/  LOP3.LUT R179, R11, UR13, R172, 0x96, !PT ;  /* 0x0000000d0bb37c12 */ /* 0x000fe2000f8e96ac */
[----:B------:R-:W-:Y:S01]  /*c510*/  FMUL.FTZ R11, R2, R163 ;  /* 0x000000a3020b7220 */ /* 0x000fe20000410000 */
[----:B------:R-:W-:Y:S01]  /*c520*/  LOP3.LUT R0, R8, 0xffff, RZ, 0xc0, !PT ;  /* 0x0000ffff08007812 */ /* 0x000fe200078ec0ff */
[----:B------:R-:W5:Y:S01]  /*c530*/  LDSM.16.MT88.4 R172, [R188+0x10000] ;  /* 0x01000000bcac783b */ /* 0x000f620000004200 */
[----:B------:R-:W-:Y:S01]  /*c540*/  SHF.R.U32.HI R4, RZ, 0x10, R8 ;  /* 0x00000010ff047819 */ /* 0x000fe20000011608 */
[----:B------:R-:W-:Y:S01]  /*c550*/  FMUL.FTZ R54, R2, R54 ;  /* 0x0000003602367220 */ /* 0x000fe20000410000 */
[----:B------:R-:W-:Y:S01]  /*c560*/  SHF.R.U32.HI R5, RZ, 0x8, R0 ;  /* 0x00000008ff057819 */ /* 0x000fe20000011600 */
[----:B------:R-:W-:Y:S01]  /*c570*/  FADD.FTZ R0, -R152, R154 ;  /* 0x0000009a98007221 */ /* 0x000fe20000010100 */
[----:B-1----:R-:W-:Y:S01]  /*c580*/  LOP3.LUT R6, R8, 0xff, RZ, 0xc0, !PT ;  /* 0x000000ff08067812 */ /* 0x002fe200078ec0ff */
[----:B------:R-:W-:Y:S01]  /*c590*/  FMUL.FTZ R55, R2, R55 ;  /* 0x0000003702377220 */ /* 0x000fe20000410000 */
[----:B------:R-:W-:Y:S01]  /*c5a0*/  SHF.R.U32.HI R8, RZ, 0x18, R8 ;  /* 0x00000018ff087819 */ /* 0x000fe20000011608 */
[----:B------:R-:W-:Y:S01]  /*c5b0*/  FMUL.FTZ R0, R0, UR4 ;  /* 0x0000000400007c20 */ /* 0x000fe20008410000 */
[----:B------:R-:W-:Y:S01]  /*c5c0*/  LOP3.LUT R4, R4, 0xff, RZ, 0xc0, !PT ;  /* 0x000000ff04047812 */ /* 0x000fe200078ec0ff */
[----:B------:R-:W-:Y:S01]  /*c5d0*/  FMUL.FTZ R58, R2, R58 ;  /* 0x0000003a023a7220 */ /* 0x000fe20000410000 */
[----:B------:R-:W-:Y:S01]  /*c5e0*/  PRMT R6, R6, 0x5410, R5 ;  /* 0x0000541006067816 */ /* 0x000fe20000000005 */
[----:B------:R-:W-:Y:S01]  /*c5f0*/  FMUL.FTZ R59, R2, R59 ;  /* 0x0000003b023b7220 */ /* 0x000fe20000410000 */
[----:B------:R-:W-:Y:S01]  /*c600*/  PRMT R8, R4, 0x5410, R8 ;  /* 0x0000541004087816 */ /* 0x000fe20000000008 */
[----:B------:R-:W1:Y:S01]  /*c610*/  MUFU.EX2 R0, R0 ;  /* 0x0000000000007308 */ /* 0x000e620000000800 */
[--C-:B------:R-:W-:Y:S01]  /*c620*/  HSET2.LE.AND R4, R168, R178.reuse, PT ;  /* 0x000000b2a8047233 */ /* 0x100fe20003803000 */
[C---:B---3--:R-:W-:Y:S01]  /*c630*/  FMUL.FTZ R7, R2.reuse, R159 ;  /* 0x0000009f02077220 */ /* 0x048fe20000410000 */
[--C-:B------:R-:W-:Y:S01]  /*c640*/  HSET2.LE.AND R5, R153, R178.reuse, PT ;  /* 0x000000b299057233 */ /* 0x100fe20003803000 */
[C---:B------:R-:W-:Y:S01]  /*c650*/  FMUL.FTZ R62, R2.reuse, R62 ;  /* 0x0000003e023e7220 */ /* 0x040fe20000410000 */
[--C-:B------:R-:W-:Y:S01]  /*c660*/  HSET2.LE.AND R168, R6, R178.reuse, PT ;  /* 0x000000b206a87233 */ /* 0x100fe20003803000 */
[----:B------:R-:W-:Y:S01]  /*c670*/  FMUL.FTZ R6, R2, R158 ;  /* 0x0000009e02067220 */ /* 0x000fe20000410000 */
[----:B------:R-:W-:Y:S01]  /*c680*/  LOP3.LUT R170, R4, R170, RZ, 0xc0, !PT ;  /* 0x000000aa04aa7212 */ /* 0x000fe200078ec0ff */
[C---:B------:R-:W-:Y:S01]  /*c690*/  FMUL.FTZ R63, R2.reuse, R63 ;  /* 0x0000003f023f7220 */ /* 0x040fe20000410000 */
[----:B------:R-:W-:Y:S01]  /*c6a0*/  LOP3.LUT R171, R5, R171, RZ, 0xc0, !PT ;  /* 0x000000ab05ab7212 */ /* 0x000fe200078ec0ff */
[C---:B------:R-:W-:Y:S01]  /*c6b0*/  FMUL.FTZ R66, R2.reuse, R66 ;  /* 0x0000004202427220 */ /* 0x040fe20000410000 */
[--C-:B------:R-:W-:Y:S01]  /*c6c0*/  HSET2.LE.AND R169, R8, R178.reuse, PT ;  /* 0x000000b208a97233 */ /* 0x100fe20003803000 */
[----:B------:R-:W-:Y:S01]  /*c6d0*/  FMUL.FTZ R67, R2, R67 ;  /* 0x0000004302437220 */ /* 0x000fe20000410000 */
[----:B--2---:R-:W-:Y:S01]  /*c6e0*/  F2FP.F16.F32.PACK_AB R4, R222, R221 ;  /* 0x000000ddde04723e */ /* 0x004fe200000000ff */
[----:B------:R-:W-:Y:S01]  /*c6f0*/  FMUL.FTZ R70, R2, R70 ;  /* 0x0000004602467220 */ /* 0x000fe20000410000 */
[----:B----4-:R-:W-:Y:S01]  /*c700*/  F2FP.F16.F32.PACK_AB R5, R220, R184 ;  /* 0x000000b8dc05723e */ /* 0x010fe200000000ff */
[----:B------:R-:W-:Y:S01]  /*c710*/  FMUL.FTZ R71, R2, R71 ;  /* 0x0000004702477220 */ /* 0x000fe20000410000 */
[----:B------:R-:W-:Y:S01]  /*c720*/  LOP3.LUT R168, R168, R4, RZ, 0xc0, !PT ;  /* 0x00000004a8a87212 */ /* 0x000fe200078ec0ff */
[C---:B-1----:R-:W-:Y:S01]  /*c730*/  FMUL.FTZ R4, R0.reuse, R156 ;  /* 0x0000009c00047220 */ /* 0x042fe20000410000 */
[----:B------:R-:W-:Y:S01]  /*c740*/  LOP3.LUT R169, R169, R5, RZ, 0xc0, !PT ;  /* 0x00000005a9a97212 */ /* 0x000fe200078ec0ff */
[C---:B------:R-:W-:Y:S01]  /*c750*/  FMUL.FTZ R5, R0.reuse, R157 ;  /* 0x0000009d00057220 */ /* 0x040fe20000410000 */
[C---:B------:R-:W-:Y:S01]  /*c760*/  FMUL.FTZ R8, R0.reuse, R160 ;  /* 0x000000a000087220 */ /* 0x040fe20000410000 */
[----:B------:R-:W1:Y:S01]  /*c770*/  LDSM.16.MT88.4 R156, [R189+0x10000] ;  /* 0x01000000bd9c783b */ /* 0x000e620000004200 */
[C---:B------:R-:W-:Y:S01]  /*c780*/  FMUL.FTZ R9, R0.reuse, R161 ;  /* 0x000000a100097220 */ /* 0x040fe20000410000 */
[----:B------:R-:W-:Y:S01]  /*c790*/  MUFU.EX2 R181, R24 ;  /* 0x0000001800b57308 */ /* 0x000fe20000000800 */
[C---:B------:R-:W-:Y:S01]  /*c7a0*/  FMUL.FTZ R36, R0.reuse, R36 ;  /* 0x0000002400247220 */ /* 0x040fe20000410000 */
[C---:B------:R-:W-:Y:S01]  /*c7b0*/  FMUL.FTZ R37, R0.reuse, R37 ;  /* 0x0000002500257220 */ /* 0x040fe20000410000 */
[C---:B-----5:R-:W-:Y:S03]  /*c7c0*/  HMMA.16816.F32 R4, R168.reuse, R172, R4 ;  /* 0x000000aca804723c */ /* 0x060fe60000001804 */
[----:B------:R-:W2:Y:S04]  /*c7d0*/  LDSM.16.MT88.4 R160, [R191+0x10000] ;  /* 0x01000000bfa0783b */ /* 0x000ea80000004200 */
[----:B------:R-:W-:Y:S01]  /*c7e0*/  MUFU.EX2 R173, R22 ;  /* 0x0000001600ad7308 */ /* 0x000fe20000000800 */
[C---:B------:R-:W-:Y:S03]  /*c7f0*/  HMMA.16816.F32 R8, R168.reuse, R174, R8 ;  /* 0x000000aea808723c */ /* 0x040fe60000001808 */
[C---:B------:R-:W-:Y:S01]  /*c800*/  FMUL.FTZ R40, R0.reuse, R40 ;  /* 0x0000002800287220 */ /* 0x040fe20000410000 */
[C---:B------:R-:W-:Y:S05]  /*c810*/  FMUL.FTZ R41, R0.reuse, R41 ;  /* 0x0000002900297220 */ /* 0x040fea0000410000 */
[----:B------:R-:W-:Y:S02]  /*c820*/  MUFU.EX2 R175, R21 ;  /* 0x0000001500af7308 */ /* 0x000fe40000000800 */
[C---:B------:R-:W-:Y:S01]  /*c830*/  FMUL.FTZ R44, R0.reuse, R44 ;  /* 0x0000002c002c7220 */ /* 0x040fe20000410000 */
[C---:B------:R-:W-:Y:S01]  /*c840*/  FMUL.FTZ R45, R0.reuse, R45 ;  /* 0x0000002d002d7220 */ /* 0x040fe20000410000 */
[C---:B------:R-:W-:Y:S01]  /*c850*/  FMUL.FTZ R48, R0.reuse, R48 ;  /* 0x0000003000307220 */ /* 0x040fe20000410000 */
[C---:B------:R-:W-:Y:S01]  /*c860*/  FMUL.FTZ R49, R0.reuse, R49 ;  /* 0x0000003100317220 */ /* 0x040fe20000410000 */
[C---:B------:R-:W-:Y:S04]  /*c870*/  FMUL.FTZ R52, R0.reuse, R52 ;  /* 0x0000003400347220 */ /* 0x040fe80000410000 */
[----:B------:R-:W-:Y:S01]  /*c880*/  MUFU.EX2 R174, R23 ;  /* 0x0000001700ae7308 */ /* 0x000fe20000000800 */
        /* <DEDUP_REMOVED lines=22> */
[C---:B--2---:R-:W-:Y:S04]  /*c9f0*/  HMMA.16816.F32 R44, R168.reuse, R160, R44 ;  /* 0x000000a0a82c723c */ /* 0x044fe8000000182c */
[C---:B------:R-:W-:Y:S02]  /*ca00*/  FMUL.FTZ R82, R2.reuse, R82 ;  /* 0x0000005202527220 */ /* 0x040fe40000410000 */
[C---:B------:R-:W-:Y:S01]  /*ca10*/  HMMA.16816.F32 R48, R168.reuse, R162, R48 ;  /* 0x000000a2a830723c */ /* 0x040fe20000001830 */
[----:B------:R-:W2:Y:S01]  /*ca20*/  LDSM.16.MT88.4 R160, [R188+0x12000] ;  /* 0x01200000bca0783b */ /* 0x000ea20000004200 */
[----:B------:R3:W-:Y:S03]  /*ca30*/  MUFU.EX2 R217, R18 ;  /* 0x0000001200d97308 */ /* 0x0007e60000000800 */
[----:B------:R-:W-:Y:S01]  /*ca40*/  FMUL.FTZ R83, R2, R83 ;  /* 0x0000005302537220 */ /* 0x000fe20000410000 */
[C---:B------:R-:W-:Y:S01]  /*ca50*/  FMUL.FTZ R80, R0.reuse, R80 ;  /* 0x0000005000507220 */ /* 0x040fe20000410000 */
[----:B------:R-:W-:Y:S01]  /*ca60*/  FMUL.FTZ R81, R0, R81 ;  /* 0x0000005100517220 */ /* 0x000fe20000410000 */
[C---:B------:R-:W-:Y:S04]  /*ca70*/  FMUL.FTZ R86, R2.reuse, R86 ;  /* 0x0000005602567220 */ /* 0x040fe80000410000 */
[----:B------:R4:W5:Y:S01]  /*ca80*/  MUFU.EX2 R216, R19 ;  /* 0x0000001300d87308 */ /* 0x0009620000000800 */
        /* <DEDUP_REMOVED lines=19> */
[----:B------:R1:W-:Y:S02]  /*cbc0*/  MUFU.EX2 R215, R12 ;  /* 0x0000000c00d77308 */ /* 0x0003e40000000800 */
[----:B------:R-:W-:Y:S01]  /*cbd0*/  FMUL.FTZ R101, R0, R101 ;  /* 0x0000006500657220 */ /* 0x000fe20000410000 */
[C---:B------:R-:W-:Y:S01]  /*cbe0*/  FMUL.FTZ R106, R2.reuse, R106 ;  /* 0x0000006a026a7220 */ /* 0x040fe20000410000 */
[----:B------:R-:W-:Y:S01]  /*cbf0*/  FMUL.FTZ R107, R2, R107 ;  /* 0x0000006b026b7220 */ /* 0x000fe20000410000 */
[C---:B------:R-:W-:Y:S01]  /*cc00*/  HMMA.16816.F32 R56, R168.reuse, R158, R56 ;  /* 0x0000009ea838723c */ /* 0x040fe20000001838 */
[----:B------:R-:W3:Y:S04]  /*cc10*/  LDSM.16.MT88.4 R156, [R189+0x12000] ;  /* 0x01200000bd9c783b */ /* 0x000ee80000004200 */
[----:B------:R-:W-:Y:S01]  /*cc20*/  MUFU.EX2 R185, R15 ;  /* 0x0000000f00b97308 */ /* 0x000fe20000000800 */
[C---:B------:R-:W-:Y:S01]  /*cc30*/  FMUL.FTZ R104, R0.reuse, R104 ;  /* 0x0000006800687220 */ /* 0x040fe20000410000 */
[C---:B--2---:R-:W-:Y:S04]  /*cc40*/  HMMA.16816.F32 R60, R168.reuse, R160, R60 ;  /* 0x000000a0a83c723c */ /* 0x044fe8000000183c */
[----:B------:R-:W-:Y:S02]  /*cc50*/  FMUL.FTZ R105, R0, R105 ;  /* 0x0000006900697220 */ /* 0x000fe40000410000 */
[C---:B------:R-:W-:Y:S01]  /*cc60*/  HMMA.16816.F32 R64, R168.reuse, R162, R64 ;  /* 0x000000a2a840723c */ /* 0x040fe20000001840 */
[----:B------:R-:W2:Y:S01]  /*cc70*/  LDSM.16.MT88.4 R160, [R191+0x12000] ;  /* 0x01200000bfa0783b */ /* 0x000ea20000004200 */
[----:B------:R5:W5:Y:S03]  /*cc80*/  MUFU.EX2 R187, R13 ;  /* 0x0000000d00bb7308 */ /* 0x000b660000000800 */
        /* <DEDUP_REMOVED lines=47> */
[----:B----4-:R-:W-:Y:S01]  /*cf80*/  FMUL.FTZ R19, R2, R167 ;  /* 0x000000a702137220 */ /* 0x010fe20000410000 */
[C---:B------:R-:W-:Y:S01]  /*cf90*/  FMUL.FTZ R16, R0.reuse, R164 ;  /* 0x000000a400107220 */ /* 0x040fe20000410000 */
[----:B------:R-:W-:Y:S01]  /*cfa0*/  FMUL.FTZ R17, R0, R165 ;  /* 0x000000a500117220 */ /* 0x000fe20000410000 */
[--C-:B------:R-:W-:Y:S01]  /*cfb0*/  FFMA.FTZ R34, R34, UR4, -R177.reuse ;  /* 0x0000000422227c23 */ /* 0x100fe200080108b1 */
[--C-:B------:R-:W-:Y:S01]  /*cfc0*/  FFMA.FTZ R32, R32, UR4, -R176.reuse ;  /* 0x0000000420207c23 */ /* 0x100fe200080108b0 */
[C---:B------:R-:W-:Y:S01]  /*cfd0*/  FMUL.FTZ R142, R2.reuse, R142 ;  /* 0x0000008e028e7220 */ /* 0x040fe20000410000 */
[----:B------:R-:W-:Y:S01]  /*cfe0*/  FMUL.FTZ R143, R2, R143 ;  /* 0x0000008f028f7220 */ /* 0x000fe20000410000 */
[C---:B------:R-:W-:Y:S01]  /*cff0*/  FMUL.FTZ R140, R0.reuse, R140 ;  /* 0x0000008c008c7220 */ /* 0x040fe20000410000 */
[C---:B---3--:R-:W-:Y:S03]  /*d000*/  HMMA.16816.F32 R84, R168.reuse, R156, R84 ;  /* 0x0000009ca854723c */ /* 0x048fe60000001854 */
[----:B------:R-:W-:Y:S01]  /*d010*/  FMUL.FTZ R141, R0, R141 ;  /* 0x0000008d008d7220 */ /* 0x000fe20000410000 */
[--C-:B------:R-:W-:Y:S01]  /*d020*/  FFMA.FTZ R153, R14, UR4, -R177.reuse ;  /* 0x000000040e997c23 */ /* 0x100fe200080108b1 */
[----:B------:R-:W-:Y:S01]  /*d030*/  FFMA.FTZ R177, R35, UR4, -R177 ;  /* 0x0000000423b17c23 */ /* 0x000fe200080108b1 */
[C---:B------:R-:W-:Y:S01]  /*d040*/  HMMA.16816.F32 R88, R168.reuse, R158, R88 ;  /* 0x0000009ea858723c */ /* 0x040fe20000001858 */
[----:B------:R-:W3:Y:S01]  /*d050*/  LDSM.16.MT88.4 R156, [R189+0x14000] ;  /* 0x01400000bd9c783b */ /* 0x000ee20000004200 */
[----:B------:R-:W4:Y:S03]  /*d060*/  MUFU.EX2 R186, R153 ;  /* 0x0000009900ba7308 */ /* 0x000f260000000800 */
[--C-:B------:R-:W-:Y:S01]  /*d070*/  FFMA.FTZ R28, R28, UR4, -R176.reuse ;  /* 0x000000041c1c7c23 */ /* 0x100fe200080108b0 */
[C---:B--2---:R-:W-:Y:S06]  /*d080*/  HMMA.16816.F32 R92, R168.reuse, R160, R92 ;  /* 0x000000a0a85c723c */ /* 0x044fec000000185c */
[----:B------:R-:W-:Y:S01]  /*d090*/  MUFU.EX2 R177, R177 ;  /* 0x000000b100b17308 */ /* 0x000fe20000000800 */
[--C-:B------:R-:W-:Y:S01]  /*d0a0*/  FFMA.FTZ R29, R29, UR4, -R176.reuse ;  /* 0x000000041d1d7c23 */ /* 0x100fe200080108b0 */
[C---:B------:R-:W-:Y:S01]  /*d0b0*/  HMMA.16816.F32 R96, R168.reuse, R162, R96 ;  /* 0x000000a2a860723c */ /* 0x040fe20000001860 */
[----:B------:R-:W2:Y:S02]  /*d0c0*/  LDSM.16.MT88.4 R160, [R191+0x14000] ;  /* 0x01400000bfa0783b */ /* 0x000ea40000004200 */
[----:B------:R-:W-:Y:S05]  /*d0d0*/  FFMA.FTZ R176, R33, UR4, -R176 ;  /* 0x0000000421b07c23 */ /* 0x000fea00080108b0 */
[----:B------:R-:W-:Y:S10]  /*d0e0*/  MUFU.EX2 R172, R28 ;  /* 0x0000001c00ac7308 */ /* 0x000ff40000000800 */
[----:B------:R-:W-:Y:S01]  /*d0f0*/  MUFU.EX2 R176, R176 ;  /* 0x000000b000b07308 */ /* 0x000fe20000000800 */
[C---:B---3--:R-:W-:Y:S06]  /*d100*/  HMMA.16816.F32 R100, R168.reuse, R156, R100 ;  /* 0x0000009ca864723c */ /* 0x048fec0000001864 */
[C---:B------:R-:W-:Y:S01]  /*d110*/  HMMA.16816.F32 R104, R168.reuse, R158, R104 ;  /* 0x0000009ea868723c */ /* 0x040fe20000001868 */
[----:B------:R-:W3:Y:S05]  /*d120*/  LDSM.16.MT88.4 R156, [R190+0x14000] ;  /* 0x01400000be9c783b */ /* 0x000eea0000004200 */
[C---:B--2---:R-:W-:Y:S06]  /*d130*/  HMMA.16816.F32 R108, R168.reuse, R160, R108 ;  /* 0x000000a0a86c723c */ /* 0x044fec000000186c */
[C---:B------:R-:W-:Y:S01]  /*d140*/  HMMA.16816.F32 R112, R168.reuse, R162, R112 ;  /* 0x000000a2a870723c */ /* 0x040fe20000001870 */
[----:B------:R-:W2:Y:S05]  /*d150*/  LDSM.16.MT88.4 R160, [R188+0x16000] ;  /* 0x01600000bca0783b */ /* 0x000eaa0000004200 */
        /* <DEDUP_REMOVED lines=10> */
[C---:B------:R-:W-:Y:S05]  /*d200*/  HMMA.16816.F32 R144, R168.reuse, R162, R144 ;  /* 0x000000a2a890723c */ /* 0x040fea0000001890 */
[----:B------:R-:W-:Y:S02]  /*d210*/  IMAD.WIDE.U32 R160, R179, -0x2daee0ad, RZ ;  /* 0xd2511f53b3a07825 */ /* 0x000fe400078e00ff */
[----:B------:R2:W-:Y:S01]  /*d220*/  MUFU.EX2 R179, R20 ;  /* 0x0000001400b37308 */ /* 0x0005e20000000800 */
[C---:B------:R-:W-:Y:S03]  /*d230*/  LOP3.LUT R162, R160.reuse, 0xff, RZ, 0xc0, !PT ;  /* 0x000000ffa0a27812 */ /* 0x040fe600078ec0ff */
[----:B-1----:R-:W-:Y:S06]  /*d240*/  LOP3.LUT R12, R161, UR22, R180, 0x96, !PT ;  /* 0x00000016a10c7c12 */ /* 0x002fec000f8e96b4 */
[----:B------:R-:W-:Y:S01]  /*d250*/  MUFU.EX2 R180, R26 ;  /* 0x0000001a00b47308 */ /* 0x000fe20000000800 */
[----:B-----5:R-:W-:Y:S02]  /*d260*/  LOP3.LUT R13, R160, 0xffff, RZ, 0xc0, !PT ;  /* 0x0000ffffa00d7812 */ /* 0x020fe400078ec0ff */
[--C-:B------:R-:W-:Y:S02]  /*d270*/  SHF.R.U32.HI R161, RZ, 0x18, R160.reuse ;  /* 0x00000018ffa17819 */ /* 0x100fe400000116a0 */
[----:B------:R-:W-:Y:S02]  /*d280*/  SHF.R.U32.HI R14, RZ, 0x8, R13 ;  /* 0x00000008ff0e7819 */ /* 0x000fe4000001160d */
[----:B------:R-:W-:Y:S01]  /*d290*/  SHF.R.U32.HI R154, RZ, 0x10, R160 ;  /* 0x00000010ff9a7819 */ /* 0x000fe200000116a0 */
[----:B--2---:R-:W-:Y:S01]  /*d2a0*/  LDSM.16.MT88.4 R20, [R189+0x11000] ;  /* 0x01100000bd14783b */ /* 0x004fe20000004200 */
[----:B------:R-:W-:Y:S02]  /*d2b0*/  PRMT R14, R162, 0x5410, R14 ;  /* 0x00005410a20e7816 */ /* 0x000fe4000000000e */
[----:B------:R-:W-:Y:S01]  /*d2c0*/  LOP3.LUT R153, R154, 0xff, RZ, 0xc0, !PT ;  /* 0x000000ff9a997812 */ /* 0x000fe200078ec0ff */
[C---:B---3--:R-:W-:Y:S03]  /*d2d0*/  HMMA.16816.F32 R148, R168.reuse, R156, R148 ;  /* 0x0000009ca894723c */ /* 0x048fe60000001894 */
[----:B------:R-:W-:Y:S02]  /*d2e0*/  PRMT R15, R153, 0x5410, R161 ;  /* 0x00005410990f7816 */ /* 0x000fe400000000a1 */
[--C-:B------:R-:W-:Y:S01]  /*d2f0*/  SHF.R.U32.HI R161, RZ, 0x18, R12.reuse ;  /* 0x00000018ffa17819 */ /* 0x100fe2000001160c */
[----:B------:R-:W-:Y:S01]  /*d300*/  HMMA.16816.F32 R16, R168, R158, R16 ;  /* 0x0000009ea810723c */ /* 0x000fe20000001810 */
[----:B------:R-:W1:Y:S01]  /*d310*/  LDSM.16.MT88.4 R156, [R188+0x10800] ;  /* 0x01080000bc9c783b */ /* 0x000e620000004200 */
[----:B------:R-:W-:Y:S03]  /*d320*/  MUFU.EX2 R170, R30 ;  /* 0x0000001e00aa7308 */ /* 0x000fe60000000800 */
[C---:B------:R-:W-:Y:S02]  /*d330*/  LOP3.LUT R13, R12.reuse, 0xffff, RZ, 0xc0, !PT ;  /* 0x0000ffff0c0d7812 */ /* 0x040fe400078ec0ff */
[----:B------:R-:W-:Y:S05]  /*d340*/  LOP3.LUT R160, R12, 0xff, RZ, 0xc0, !PT ;  /* 0x000000ff0ca07812 */ /* 0x000fea00078ec0ff */
[----:B------:R-:W2:Y:S01]  /*d350*/  MUFU.EX2 R169, R31 ;  /* 0x0000001f00a97308 */ /* 0x000ea20000000800 */
[----:B------:R-:W-:Y:S02]  /*d360*/  SHF.R.U32.HI R154, RZ, 0x8, R13 ;  /* 0x00000008ff9a7819 */ /* 0x000fe4000001160d */
[----:B------:R-:W-:Y:S02]  /*d370*/  SHF.R.U32.HI R13, RZ, 0x10, R12 ;  /* 0x00000010ff0d7819 */ /* 0x000fe4000001160c */
[----:B------:R-:W-:Y:S02]  /*d380*/  PRMT R153, R160, 0x5410, R154 ;  /* 0x00005410a0997816 */ /* 0x000fe4000000009a */
[----:B------:R-:W-:Y:S03]  /*d390*/  LOP3.LUT R160, R13, 0xff, RZ, 0xc0, !PT ;  /* 0x000000ff0da07812 */ /* 0x000fe600078ec0ff */
[----:B------:R-:W-:Y:S01]  /*d3a0*/  MUFU.EX2 R168, R32 ;  /* 0x0000002000a87308 */ /* 0x000fe20000000800 */
[--C-:B------:R-:W-:Y:S02]  /*d3b0*/  HSET2.LE.AND R14, R14, R178.reuse, PT ;  /* 0x000000b20e0e7233 */ /* 0x100fe40003803000 */
[--C-:B------:R-:W-:Y:S02]  /*d3c0*/  HSET2.LE.AND R15, R15, R178.reuse, PT ;  /* 0x000000b20f0f7233 */ /* 0x100fe40003803000 */
[----:B------:R-:W-:Y:S02]  /*d3d0*/  PRMT R160, R160, 0x5410, R161 ;  /* 0x00005410a0a07816 */ /* 0x000fe400000000a1 */
[----:B------:R-:W-:Y:S03]  /*d3e0*/  F2FP.F16.F32.PACK_AB R13, R216, R217 ;  /* 0x000000d9d80d723e */ /* 0x000fe600000000ff */
[----:B------:R-:W-:Y:S01]  /*d3f0*/  MUFU.EX2 R171, R29 ;  /* 0x0000001d00ab7308 */ /* 0x000fe20000000800 */
[--C-:B------:R-:W-:Y:S02]  /*d400*/  HSET2.LE.AND R153, R153, R178.reuse, PT ;  /* 0x000000b299997233 */ /* 0x100fe40003803000 */
[----:B------:R-:W-:Y:S02]  /*d410*/  F2FP.F16.F32.PACK_AB R12, R219, R218 ;  /* 0x000000dadb0c723e */ /* 0x000fe400000000ff */
[----:B------:R-:W-:Y:S02]  /*d420*/  F2FP.F16.F32.PACK_AB R154, R187, R215 ;  /* 0x000000d7bb9a723e */ /* 0x000fe400000000ff */
[----:B------:R-:W-:Y:S02]  /*d430*/  LOP3.LUT R14, R14, R12, RZ, 0xc0, !PT ;  /* 0x0000000c0e0e7212 */ /* 0x000fe400078ec0ff */
[----:B------:R-:W-:Y:S02]  /*d440*/  LOP3.LUT R15, R15, R13, RZ, 0xc0, !PT ;  /* 0x0000000d0f0f7212 */ /* 0x000fe400078ec0ff */
[--C-:B------:R-:W-:Y:S02]  /*d450*/  HSET2.LE.AND R13, R160, R178.reuse, PT ;  /* 0x000000b2a00d7233 */ /* 0x100fe40003803000 */
[----:B------:R-:W-:Y:S01]  /*d460*/  LOP3.LUT R12, R153, R154, RZ, 0xc0, !PT ;  /* 0x0000009a990c7212 */ /* 0x000fe200078ec0ff */
[----:B------:R-:W3:Y:S01]  /*d470*/  LDSM.16.MT88.4 R160, [R189+0x10800] ;  /* 0x01080000bda0783b */ /* 0x000ee20000004200 */
[----:B----4-:R-:W-:Y:S04]  /*d480*/  F2FP.F16.F32.PACK_AB R153, R185, R186 ;  /* 0x000000bab999723e */ /* 0x010fe800000000ff */
[----:B------:R-:W-:Y:S02]  /*d490*/  LOP3.LUT R13, R13, R153, RZ, 0xc0, !PT ;  /* 0x000000990d0d7212 */ /* 0x000fe400078ec0ff */
[----:B------:R-:W-:Y:S04]  /*d4a0*/  MOV R153, UR36 ;  /* 0x0000002400997c02 */ /* 0x000fe80008000f00 */
[----:B------:R-:W-:Y:S01]  /*d4b0*/  LOP3.LUT R153, R243, UR33, R153, 0x96, !PT ;  /* 0x00000021f3997c12 */ /* 0x000fe2000f8e9699 */
[C---:B-1----:R-:W-:Y:S05]  /*d4c0*/  HMMA.16816.F32 R4, R12.reuse, R156, R4 ;  /* 0x0000009c0c04723c */ /* 0x042fea0000001804 */
[----:B------:R-:W-:Y:S01]  /*d4d0*/  IMAD.WIDE.U32 R164, R153, -0x326172a9, RZ ;  /* 0xcd9e8d5799a47825 */ /* 0x000fe200078e00ff */
[C---:B------:R-:W-:Y:S01]  /*d4e0*/  HMMA.16816.F32 R8, R12.reuse, R158, R8 ;  /* 0x0000009e0c08723c */ /* 0x040fe20000001808 */
[----:B------:R-:W1:Y:S04]  /*d4f0*/  LDSM.16.MT88.4 R156, [R191+0x10800] ;  /* 0x01080000bf9c783b */ /* 0x000e680000004200 */
[----:B------:R-:W-:Y:S02]  /*d500*/  LOP3.LUT R164, R183, UR20, R164, 0x96, !PT ;  /* 0x00000014b7a47c12 */ /* 0x000fe4000f8e96a4 */
[----:B------:R-:W4:Y:S01]  /*d510*/  MUFU.EX2 R183, R25 ;  /* 0x0000001900b77308 */ /* 0x000f220000000800 */
[C---:B---3--:R-:W-:Y:S06]  /*d520*/  HMMA.16816.F32 R36, R12.reuse, R160, R36 ;  /* 0x000000a00c24723c */ /* 0x048fec0000001824 */
[C---:B------:R-:W-:Y:S01]  /*d530*/  HMMA.16816.F32 R40, R12.reuse, R162, R40 ;  /* 0x000000a20c28723c */ /* 0x040fe20000001828 */
[----:B------:R-:W3:Y:S05]  /*d540*/  LDSM.16.MT88.4 R160, [R190+0x10800] ;  /* 0x01080000bea0783b */ /* 0x000eea0000004200 */
[C---:B-1----:R-:W-:Y:S06]  /*d550*/  HMMA.16816.F32 R44, R12.reuse, R156, R44 ;  /* 0x0000009c0c2c723c */ /* 0x042fec000000182c */
[C---:B------:R-:W-:Y:S01]  /*d560*/  HMMA.16816.F32 R48, R12.reuse, R158, R48 ;  /* 0x0000009e0c30723c */ /* 0x040fe20000001830 */
[----:B------:R-:W1:Y:S05]  /*d570*/  LDSM.16.MT88.4 R156, [R188+0x12800] ;  /* 0x01280000bc9c783b */ /* 0x000e6a0000004200 */
        /* <DEDUP_REMOVED lines=25> */
[C---:B------:R-:W-:Y:S05]  /*d710*/  HMMA.16816.F32 R120, R12.reuse, R162, R120 ;  /* 0x000000a20c78723c */ /* 0x040fea0000001878 */
[----:B------:R-:W-:Y:S01]  /*d720*/  LOP3.LUT R160, R165, UR21, R246, 0x96, !PT ;  /* 0x00000015a5a07c12 */ /* 0x000fe2000f8e96f6 */
[----:B------:R-:W-:Y:S05]  /*d730*/  IMAD.WIDE.U32 R164, R164, -0x2daee0ad, RZ ;  /* 0xd2511f53a4a47825 */ /* 0x000fea00078e00ff */
[----:B------:R-:W-:Y:S01]  /*d740*/  IMAD.WIDE.U32 R160, R160, -0x2daee0ad, RZ ;  /* 0xd2511f53a0a07825 */ /* 0x000fe200078e00ff */
[C---:B-1----:R-:W-:Y:S03]  /*d750*/  HMMA.16816.F32 R124, R12.reuse, R156, R124 ;  /* 0x0000009c0c7c723c */ /* 0x042fe6000000187c */
[----:B------:R-:W-:Y:S02]  /*d760*/  LOP3.LUT R162, R165, UR15, R160, 0x96, !PT ;  /* 0x0000000fa5a27c12 */ /* 0x000fe4000f8e96a0 */
[----:B------:R-:W-:Y:S01]  /*d770*/  LOP3.LUT R161, R161, UR24, R240, 0x96, !PT ;  /* 0x00000018a1a17c12 */ /* 0x000fe2000f8e96f0 */
[C---:B------:R-:W-:Y:S01]  /*d780*/  HMMA.16816.F32 R128, R12.reuse, R158, R128 ;  /* 0x0000009e0c80723c */ /* 0x040fe20000001880 */
[----:B------:R-:W1:Y:S04]  /*d790*/  LDSM.16.MT88.4 R156, [R189+0x16800] ;  /* 0x01680000bd9c783b */ /* 0x000e680000004200 */
[----:B------:R-:W-:Y:S06]  /*d7a0*/  IMAD.WIDE.U32 R162, R162, -0x326172a9, RZ ;  /* 0xcd9e8d57a2a27825 */ /* 0x000fec00078e00ff */
[----:B------:R-:W-:Y:S05]  /*d7b0*/  IMAD.WIDE.U32 R160, R161, -0x326172a9, RZ ;  /* 0xcd9e8d57a1a07825 */ /* 0x000fea00078e00ff */
[----:B------:R-:W-:Y:S02]  /*d7c0*/  LOP3.LUT R161, R161, UR19, R182, 0x96, !PT ;  /* 0x00000013a1a17c12 */ /* 0x000fe4000f8e96b6 */
[----:B------:R-:W-:Y:S01]  /*d7d0*/  LOP3.LUT R153, R163, UR14, R160, 0x96, !PT ;  /* 0x0000000ea3997c12 */ /* 0x000fe2000f8e96a0 */
[----:B------:R3:W5:Y:S02]  /*d7e0*/  MUFU.EX2 R182, R27 ;  /* 0x0000001b00b67308 */ /* 0x0007640000000800 */
[----:B------:R-:W-:Y:S04]  /*d7f0*/  IMAD.WIDE.U32 R160, R161, -0x2daee0ad, RZ ;  /* 0xd2511f53a1a07825 */ /* 0x000fe800078e00ff */
[----:B------:R-:W-:Y:S01]  /*d800*/  IMAD.WIDE.U32 R166, R153, -0x2daee0ad, RZ ;  /* 0xd2511f5399a67825 */ /* 0x000fe200078e00ff */
[----:B------:R-:W-:Y:S04]  /*d810*/  LOP3.LUT R164, R161, UR11, R164, 0x96, !PT ;  /* 0x0000000ba1a47c12 */ /* 0x000fe8000f8e96a4 */
[----:B------:R-:W-:Y:S01]  /*d820*/  LOP3.LUT R160, R167, UR10, R160, 0x96, !PT ;  /* 0x0000000aa7a07c12 */ /* 0x000fe2000f8e96a0 */
[----:B------:R-:W-:Y:S04]  /*d830*/  IMAD.WIDE.U32 R164, R164, -0x326172a9, RZ ;  /* 0xcd9e8d57a4a47825 */ /* 0x000fe800078e00ff */
[----:B------:R-:W-:Y:S01]  /*d840*/  IMAD.WIDE.U32 R160, R160, -0x326172a9, RZ ;  /* 0xcd9e8d57a0a07825 */ /* 0x000fe200078e00ff */
[----:B---3--:R-:W-:Y:S02]  /*d850*/  LDSM.16.MT88.4 R24, [R188+0x11000] ;  /* 0x01100000bc18783b */ /* 0x008fe40000004200 */
[----:B------:R-:W-:Y:S02]  /*d860*/  LOP3.LUT R163, R165, UR13, R162, 0x96, !PT ;  /* 0x0000000da5a37c12 */ /* 0x000fe4000f8e96a2 */
[C---:B------:R-:W-:Y:S01]  /*d870*/  LOP3.LUT R153, R160.reuse, 0xffff, RZ, 0xc0, !PT ;  /* 0x0000ffffa0997812 */ /* 0x040fe200078ec0ff */
[C---:B-1----:R-:W-:Y:S03]  /*d880*/  HMMA.16816.F32 R132, R12.reuse, R156, R132 ;  /* 0x0000009c0c84723c */ /* 0x042fe60000001884 */
[----:B------:R-:W-:Y:S02]  /*d890*/  LOP3.LUT R154, R160, 0xff, RZ, 0xc0, !PT ;  /* 0x000000ffa09a7812 */ /* 0x000fe400078ec0ff */
[----:B--2---:R-:W-:Y:S01]  /*d8a0*/  F2FP.F16.F32.PACK_AB R165, R169, R170 ;  /* 0x000000aaa9a5723e */ /* 0x004fe200000000ff */
[C---:B------:R-:W-:Y:S05]  /*d8b0*/  HMMA.16816.F32 R136, R12.reuse, R158, R136 ;  /* 0x0000009e0c88723c */ /* 0x040fea0000001888 */
[----:B------:R-:W-:Y:S02]  /*d8c0*/  SHF.R.U32.HI R156, RZ, 0x8, R153 ;  /* 0x00000008ff9c7819 */ /* 0x000fe40000011699 */
[----:B------:R-:W-:Y:S01]  /*d8d0*/  LOP3.LUT R153, R161, UR23, R164, 0x96, !PT ;  /* 0x00000017a1997c12 */ /* 0x000fe2000f8e96a4 */
[----:B------:R-:W-:Y:S03]  /*d8e0*/  FFMA.FTZ R164, R2, R239, R184 ;  /* 0x000000ef02a47223 */ /* 0x000fe600000100b8 */
[----:B------:R-:W-:Y:S01]  /*d8f0*/  PRMT R162, R154, 0x5410, R156 ;  /* 0x000054109aa27816 */ /* 0x000fe2000000009c */
[----:B------:R-:W-:Y:S01]  /*d900*/  FADD.FTZ R35, R220, R164 ;  /* 0x000000a4dc237221 */ /* 0x000fe20000010000 */
[----:B------:R-:W1:Y:S01]  /*d910*/  LDSM.16.MT88.4 R156, [R191+0x16800] ;  /* 0x01680000bf9c783b */ /* 0x000e620000004200 */
[--C-:B------:R-:W-:Y:S02]  /*d920*/  SHF.R.U32.HI R161, RZ, 0x10, R160.reuse ;  /* 0x00000010ffa17819 */ /* 0x100fe400000116a0 */
[----:B------:R-:W-:Y:S02]  /*d930*/  SHF.R.U32.HI R160, RZ, 0x18, R160 ;  /* 0x00000018ffa07819 */ /* 0x000fe400000116a0 */
[----:B------:R-:W-:Y:S02]  /*d940*/  LOP3.LUT R154, R161, 0xff, RZ, 0xc0, !PT ;  /* 0x000000ffa19a7812 */ /* 0x000fe400078ec0ff */
[----:B----4-:R-:W-:Y:S02]  /*d950*/  F2FP.F16.F32.PACK_AB R2, R183, R181 ;  /* 0x000000b5b702723e */ /* 0x010fe400000000ff */
[----:B------:R-:W-:Y:S02]  /*d960*/  PRMT R161, R154, 0x5410, R160 ;  /* 0x000054109aa17816 */ /* 0x000fe400000000a0 */
[C---:B------:R-:W-:Y:S02]  /*d970*/  LOP3.LUT R160, R153.reuse, 0xff, RZ, 0xc0, !PT ;  /* 0x000000ff99a07812 */ /* 0x040fe400078ec0ff */
[----:B------:R-:W-:Y:S02]  /*d980*/  LOP3.LUT R154, R153, 0xffff, RZ, 0xc0, !PT ;  /* 0x0000ffff999a7812 */ /* 0x000fe400078ec0ff */
[----:B------:R-:W-:Y:S02]  /*d990*/  F2FP.F16.F32.PACK_AB R164, R171, R172 ;  /* 0x000000acaba4723e */ /* 0x000fe400000000ff */
[----:B------:R-:W-:Y:S04]  /*d9a0*/  SHF.R.U32.HI R154, RZ, 0x8, R154 ;  /* 0x00000008ff9a7819 */ /* 0x000fe8000001169a */
[----:B------:R-:W-:Y:S01]  /*d9b0*/  PRMT R154, R160, 0x5410, R154 ;  /* 0x00005410a09a7816 */ /* 0x000fe2000000009a */
[C---:B-1----:R-:W-:Y:S06]  /*d9c0*/  HMMA.16816.F32 R140, R12.reuse, R156, R140 ;  /* 0x0000009c0c8c723c */ /* 0x042fec000000188c */
[C---:B------:R-:W-:Y:S05]  /*d9d0*/  HMMA.16816.F32 R144, R12.reuse, R158, R144 ;  /* 0x0000009e0c90723c */ /* 0x040fea0000001890 */
[--C-:B------:R-:W-:Y:S02]  /*d9e0*/  SHF.R.U32.HI R157, RZ, 0x10, R153.reuse ;  /* 0x00000010ff9d7819 */ /* 0x100fe40000011699 */
[----:B------:R-:W-:Y:S04]  /*d9f0*/  SHF.R.U32.HI R156, RZ, 0x18, R153 ;  /* 0x00000018ff9c7819 */ /* 0x000fe80000011699 */
[----:B------:R-:W-:Y:S04]  /*da00*/  LOP3.LUT R153, R157, 0xff, RZ, 0xc0, !PT ;  /* 0x000000ff9d997812 */ /* 0x000fe800078ec0ff */
[----:B------:R-:W-:Y:S02]  /*da10*/  PRMT R153, R153, 0x5410, R156 ;  /* 0x0000541099997816 */ /* 0x000fe4000000009c */
[----:B------:R-:W1:Y:S02]  /*da20*/  LDSM.16.MT88.4 R156, [R190+0x16800] ;  /* 0x01680000be9c783b */ /* 0x000e640000004200 */
[C---:B-1----:R-:W-:Y:S06]  /*da30*/  HMMA.16816.F32 R148, R12.reuse, R156, R148 ;  /* 0x0000009c0c94723c */ /* 0x042fec0000001894 */
[----:B------:R-:W-:Y:S01]  /*da40*/  HMMA.16816.F32 R16, R12, R158, R16 ;  /* 0x0000009e0c10723c */ /* 0x000fe20000001810 */
[----:B------:R-:W1:Y:S06]  /*da50*/  LDSM.16.MT88.4 R156, [R191+0x11000] ;  /* 0x01100000bf9c783b */ /* 0x000e6c0000004200 */
[--C-:B------:R-:W-:Y:S04]  /*da60*/  HSET2.LE.AND R15, R161, R178.reuse, PT ;  /* 0x000000b2a10f7233 */ /* 0x100fe80003803000 */
[--C-:B------:R-:W-:Y:S02]  /*da70*/  HSET2.LE.AND R14, R162, R178.reuse, PT ;  /* 0x000000b2a20e7233 */ /* 0x100fe40003803000 */
[----:B-----5:R-:W-:Y:S02]  /*da80*/  F2FP.F16.F32.PACK_AB R12, R182, R180 ;  /* 0x000000b4b60c723e */ /* 0x020fe400000000ff */
[--C-:B------:R-:W-:Y:S02]  /*da90*/  HSET2.LE.AND R13, R153, R178.reuse, PT ;  /* 0x000000b2990d7233 */ /* 0x100fe40003803000 */
[----:B------:R-:W-:Y:S02]  /*daa0*/  LOP3.LUT R15, R15, R12, RZ, 0xc0, !PT ;  /* 0x0000000c0f0f7212 */ /* 0x000fe400078ec0ff */
[----:B------:R-:W-:Y:S02]  /*dab0*/  LOP3.LUT R14, R14, R2, RZ, 0xc0, !PT ;  /* 0x000000020e0e7212 */ /* 0x000fe400078ec0ff */
[--C-:B------:R-:W-:Y:S02]  /*dac0*/  HSET2.LE.AND R12, R154, R178.reuse, PT ;  /* 0x000000b29a0c7233 */ /* 0x100fe40003803000 */
[----:B------:R-:W-:Y:S02]  /*dad0*/  F2FP.F16.F32.PACK_AB R2, R175, R179 ;  /* 0x000000b3af02723e */ /* 0x000fe400000000ff */
[----:B------:R-:W-:Y:S02]  /*dae0*/  F2FP.F16.F32.PACK_AB R153, R174, R173 ;  /* 0x000000adae99723e */ /* 0x000fe400000000ff */
[----:B------:R-:W-:Y:S02]  /*daf0*/  LOP3.LUT R12, R12, R2, RZ, 0xc0, !PT ;  /* 0x000000020c0c7212 */ /* 0x000fe400078ec0ff */
[----:B------:R-:W-:Y:S07]  /*db00*/  LOP3.LUT R13, R13, R153, RZ, 0xc0, !PT ;  /* 0x000000990d0d7212 */ /* 0x000fee00078ec0ff */
        /* <DEDUP_REMOVED lines=31> */
[C---:B------:R-:W-:Y:S05]  /*dd00*/  HMMA.16816.F32 R112, R12.reuse, R22, R112 ;  /* 0x000000160c70723c */ /* 0x040fea0000001870 */
[----:B------:R-:W-:Y:S01]  /*dd10*/  IMAD.WIDE.U32 R20, R163, -0x2daee0ad, RZ ;  /* 0xd2511f53a3147825 */ /* 0x000fe200078e00ff */
[C---:B-1----:R-:W-:Y:S01]  /*dd20*/  HMMA.16816.F32 R116, R12.reuse, R156, R116 ;  /* 0x0000009c0c74723c */ /* 0x042fe20000001874 */
[----:B------:R-:W-:Y:S04]  /*dd30*/  LDSM.16.MT88.4 R160, [R188+0x11800] ;  /* 0x01180000bca0783b */ /* 0x000fe80000004200 */
[----:B------:R-:W-:Y:S01]  /*dd40*/  LOP3.LUT R2, R21, UR22, R166, 0x96, !PT ;  /* 0x0000001615027c12 */ /* 0x000fe2000f8e96a6 */
[C---:B------:R-:W-:Y:S05]  /*dd50*/  HMMA.16816.F32 R120, R12.reuse, R158, R120 ;  /* 0x0000009e0c78723c */ /* 0x040fea0000001878 */
[C---:B------:R-:W-:Y:S02]  /*dd60*/  LOP3.LUT R153, R20.reuse, 0xffff, RZ, 0xc0, !PT ;  /* 0x0000ffff14997812 */ /* 0x040fe400078ec0ff */
[--C-:B------:R-:W-:Y:S04]  /*dd70*/  SHF.R.U32.HI R154, RZ, 0x10, R20.reuse ;  /* 0x00000010ff9a7819 */ /* 0x100fe80000011614 */
[----:B------:R-:W-:Y:S02]  /*dd80*/  LOP3.LUT R157, R20, 0xff, RZ, 0xc0, !PT ;  /* 0x000000ff149d7812 */ /* 0x000fe400078ec0ff */
[----:B------:R-:W-:Y:S02]  /*dd90*/  SHF.R.U32.HI R156, RZ, 0x18, R20 ;  /* 0x00000018ff9c7819 */ /* 0x000fe40000011614 */
[----:B------:R-:W1:Y:S01]  /*dda0*/  LDSM.16.MT88.4 R20, [R189+0x17000] ;  /* 0x01700000bd14783b */ /* 0x000e620000004200 */
[----:B------:R-:W-:Y:S01]  /*ddb0*/  LOP3.LUT R28, R154, 0xff, RZ, 0xc0, !PT ;  /* 0x000000ff9a1c7812 */ /* 0x000fe200078ec0ff */
[C---:B--2---:R-:W-:Y:S01]  /*ddc0*/  HMMA.16816.F32 R124, R12.reuse, R24, R124 ;  /* 0x000000180c7c723c */ /* 0x044fe2000000187c */
[----:B------:R-:W2:Y:S02]  /*ddd0*/  MUFU.EX2 R154, R34 ;  /* 0x00000022009a7308 */ /* 0x000ea40000000800 */
[----:B------:R-:W-:Y:S02]  /*dde0*/  LOP3.LUT R29, R2, 0xffff, RZ, 0xc0, !PT ;  /* 0x0000ffff021d7812 */ /* 0x000fe400078ec0ff */
[----:B------:R-:W-:Y:S01]  /*ddf0*/  PRMT R156, R28, 0x5410, R156 ;  /* 0x000054101c9c7816 */ /* 0x000fe2000000009c */
[C---:B------:R-:W-:Y:S01]  /*de00*/  HMMA.16816.F32 R128, R12.reuse, R26, R128 ;  /* 0x0000001a0c80723c */ /* 0x040fe20000001880 */
[----:B------:R-:W3:Y:S04]  /*de10*/  LDSM.16.MT88.4 R24, [R191+0x17000] ;  /* 0x01700000bf18783b */ /* 0x000ee80000004200 */
[----:B------:R-:W-:Y:S02]  /*de20*/  SHF.R.U32.HI R153, RZ, 0x8, R153 ;  /* 0x00000008ff997819 */ /* 0x000fe40000011699 */
[----:B------:R-:W-:Y:S04]  /*de30*/  LOP3.LUT R28, R2, 0xff, RZ, 0xc0, !PT ;  /* 0x000000ff021c7812 */ /* 0x000fe800078ec0ff */
[----:B------:R-:W-:Y:S02]  /*de40*/  SHF.R.U32.HI R29, RZ, 0x8, R29 ;  /* 0x00000008ff1d7819 */ /* 0x000fe4000001161d */
[----:B------:R-:W-:Y:S02]  /*de50*/  PRMT R157, R157, 0x5410, R153 ;  /* 0x000054109d9d7816 */ /* 0x000fe40000000099 */
[----:B------:R-:W-:Y:S02]  /*de60*/  PRMT R153, R28, 0x5410, R29 ;  /* 0x000054101c997816 */ /* 0x000fe4000000001d */
[--C-:B------:R-:W-:Y:S02]  /*de70*/  SHF.R.U32.HI R28, RZ, 0x10, R2.reuse ;  /* 0x00000010ff1c7819 */ /* 0x100fe40000011602 */
[----:B------:R-:W-:Y:S02]  /*de80*/  SHF.R.U32.HI R29, RZ, 0x18, R2 ;  /* 0x00000018ff1d7819 */ /* 0x000fe40000011602 */
[----:B------:R-:W-:Y:S02]  /*de90*/  LOP3.LUT R2, R28, 0xff, RZ, 0xc0, !PT ;  /* 0x000000ff1c027812 */ /* 0x000fe400078ec0ff */
[--C-:B------:R-:W-:Y:S02]  /*dea0*/  HSET2.LE.AND R32, R157, R178.reuse, PT ;  /* 0x000000b29d207233 */ /* 0x100fe40003803000 */
[----:B------:R-:W-:Y:S02]  /*deb0*/  PRMT R2, R2, 0x5410, R29 ;  /* 0x0000541002027816 */ /* 0x000fe4000000001d */
[----:B------:R-:W4:Y:S01]  /*dec0*/  LDSM.16.MT88.4 R28, [R190+0x17000] ;  /* 0x01700000be1c783b */ /* 0x000f220000004200 */
[--C-:B------:R-:W-:Y:S02]  /*ded0*/  HSET2.LE.AND R33, R156, R178.reuse, PT ;  /* 0x000000b29c217233 */ /* 0x100fe40003803000 */
[--C-:B------:R-:W-:Y:S01]  /*dee0*/  HSET2.LE.AND R2, R2, R178.reuse, PT ;  /* 0x000000b202027233 */ /* 0x100fe20003803000 */
[C---:B-1----:R-:W-:Y:S03]  /*def0*/  HMMA.16816.F32 R132, R12.reuse, R20, R132 ;  /* 0x000000140c84723c */ /* 0x042fe60000001884 */
[----:B------:R-:W-:Y:S02]  /*df00*/  F2FP.F16.F32.PACK_AB R166, R176, R168 ;  /* 0x000000a8b0a6723e */ /* 0x000fe400000000ff */
[----:B--2---:R-:W-:Y:S01]  /*df10*/  F2FP.F16.F32.PACK_AB R167, R177, R154 ;  /* 0x0000009ab1a7723e */ /* 0x004fe200000000ff */
[C---:B------:R-:W-:Y:S05]  /*df20*/  HMMA.16816.F32 R136, R12.reuse, R22, R136 ;  /* 0x000000160c88723c */ /* 0x040fea0000001888 */
[----:B------:R-:W-:Y:S01]  /*df30*/  FFMA.FTZ R20, R0, R244, R221 ;  /* 0x000000f400147223 */ /* 0x000fe200000100dd */
[C---:B---3--:R-:W-:Y:S05]  /*df40*/  HMMA.16816.F32 R140, R12.reuse, R24, R140 ;  /* 0x000000180c8c723c */ /* 0x048fea000000188c */
[----:B------:R-:W-:Y:S01]  /*df50*/  FADD.FTZ R34, R222, R20 ;  /* 0x00000014de227221 */ /* 0x000fe20000010000 */
[C---:B------:R-:W-:Y:S01]  /*df60*/  HMMA.16816.F32 R144, R12.reuse, R26, R144 ;  /* 0x0000001a0c90723c */ /* 0x040fe20000001890 */
[----:B------:R-:W1:Y:S04]  /*df70*/  LDSM.16.MT88.4 R20, [R189+0x11800] ;  /* 0x01180000bd14783b */ /* 0x000e680000004200 */
[----:B------:R-:W-:Y:S02]  /*df80*/  LOP3.LUT R166, R32, R166, RZ, 0xc0, !PT ;  /* 0x000000a620a67212 */ /* 0x000fe400078ec0ff */
[----:B------:R-:W-:Y:S02]  /*df90*/  LOP3.LUT R167, R33, R167, RZ, 0xc0, !PT ;  /* 0x000000a721a77212 */ /* 0x000fe400078ec0ff */
[----:B------:R-:W2:Y:S02]  /*dfa0*/  LDSM.16.MT88.4 R24, [R191+0x11800] ;  /* 0x01180000bf18783b */ /* 0x000ea40000004200 */
[----:B------:R-:W-:Y:S02]  /*dfb0*/  HSET2.LE.AND R0, R153, R178, PT ;  /* 0x000000b299007233 */ /* 0x000fe40003803000 */
[----:B------:R-:W-:Y:S01]  /*dfc0*/  LOP3.LUT R165, R2, R165, RZ, 0xc0, !PT ;  /* 0x000000a502a57212 */ /* 0x000fe200078ec0ff */
[----:B------:R-:W-:Y:S01]  /*dfd0*/  FADD.FTZ R2, R224, R34 ;  /* 0x00000022e0027221 */ /* 0x000fe20000010000 */
[----:B------:R-:W-:Y:S01]  /*dfe0*/  MOV R153, R3 ;  /* 0x0000000300997202 */ /* 0x000fe20000000f00 */
[C---:B----4-:R-:W-:Y:S03]  /*dff0*/  HMMA.16816.F32 R148, R12.reuse, R28, R148 ;  /* 0x0000001c0c94723c */ /* 0x050fe60000001894 */
[----:B------:R-:W-:Y:S01]  /*e000*/  LOP3.LUT R164, R0, R164, RZ, 0xc0, !PT ;  /* 0x000000a400a47212 */ /* 0x000fe200078ec0ff */
[----:B------:R-:W-:Y:S01]  /*e010*/  FADD.FTZ R0, R223, R35 ;  /* 0x00000023df007221 */ /* 0x000fe20000010000 */
[----:B------:R-:W-:Y:S01]  /*e020*/  FADD.FTZ R2, R226, R2 ;  /* 0x00000002e2027221 */ /* 0x000fe20000010000 */
[----:B------:R-:W-:Y:S01]  /*e030*/  HMMA.16816.F32 R16, R12, R30, R16 ;  /* 0x0000001e0c10723c */ /* 0x000fe20000001810 */
[----:B------:R-:W3:Y:S04]  /*e040*/  LDSM.16.MT88.4 R32, [R190+0x11800] ;  /* 0x01180000be20783b */ /* 0x000ee80000004200 */
[----:B------:R-:W-:Y:S01]  /*e050*/  FADD.FTZ R0, R225, R0 ;  /* 0x00000000e1007221 */ /* 0x000fe20000010000 */
[C---:B------:R-:W-:Y:S03]  /*e060*/  HMMA.16816.F32 R156, R164.reuse, R160, R4 ;  /* 0x000000a0a49c723c */ /* 0x040fe60000001804 */
[----:B------:R-:W4:Y:S02]  /*e070*/  LDSM.16.MT88.4 R12, [R188+0x13800] ;  /* 0x01380000bc0c783b */ /* 0x000f240000004200 */
[----:B------:R-:W-:Y:S01]  /*e080*/  FADD.FTZ R0, R186, R0 ;  /* 0x00000000ba007221 */ /* 0x000fe20000010000 */
[C---:B------:R-:W-:Y:S05]  /*e090*/  HMMA.16816.F32 R160, R164.reuse, R162, R8 ;  /* 0x000000a2a4a0723c */ /* 0x040fea0000001808 */
[----:B------:R-:W5:Y:S01]  /*e0a0*/  LDSM.16.MT88.4 R4, [R189+0x13800] ;  /* 0x01380000bd04783b */ /* 0x000f620000004200 */
[C---:B-1----:R-:W-:Y:S05]  /*e0b0*/  HMMA.16816.F32 R36, R164.reuse, R20, R36 ;  /* 0x00000014a424723c */ /* 0x042fea0000001824 */
[----:B------:R-:W-:Y:S01]  /*e0c0*/  FADD.FTZ R2, R215, R2 ;  /* 0x00000002d7027221 */ /* 0x000fe20000010000 */
[C---:B------:R-:W-:Y:S01]  /*e0d0*/  HMMA.16816.F32 R40, R164.reuse, R22, R40 ;  /* 0x00000016a428723c */ /* 0x040fe20000001828 */
[----:B------:R-:W1:Y:S04]  /*e0e0*/  LDSM.16.MT88.4 R8, [R191+0x13800] ;  /* 0x01380000bf08783b */ /* 0x000e680000004200 */
[----:B------:R-:W-:Y:S01]  /*e0f0*/  FADD.FTZ R0, R185, R0 ;  /* 0x00000000b9007221 */ /* 0x000fe20000010000 */
[C---:B--2---:R-:W-:Y:S03]  /*e100*/  HMMA.16816.F32 R44, R164.reuse, R24, R44 ;  /* 0x00000018a42c723c */ /* 0x044fe6000000182c */
[----:B------:R-:W2:Y:S02]  /*e110*/  LDSM.16.MT88.4 R20, [R190+0x13800] ;  /* 0x01380000be14783b */ /* 0x000ea40000004200 */
        /* <DEDUP_REMOVED lines=11> */
[----:B------:R-:W4:Y:S04]  /*e1d0*/  LDSM.16.MT88.4 R12, [R191+0x15800] ;  /* 0x01580000bf0c783b */ /* 0x000f280000004200 */
[----:B------:R-:W-:Y:S01]  /*e1e0*/  FADD.FTZ R2, R219, R2 ;  /* 0x00000002db027221 */ /* 0x000fe20000010000 */
[C---:B-----5:R-:W-:Y:S05]  /*e1f0*/  HMMA.16816.F32 R68, R164.reuse, R4, R68 ;  /* 0x00000004a444723c */ /* 0x060fea0000001844 */
[----:B------:R-:W-:Y:S01]  /*e200*/  FADD.FTZ R0, R173, R0 ;  /* 0x00000000ad007221 */ /* 0x000fe20000010000 */
[C---:B------:R-:W-:Y:S01]  /*e210*/  HMMA.16816.F32 R72, R164.reuse, R6, R72 ;  /* 0x00000006a448723c */ /* 0x040fe20000001848 */
[----:B------:R-:W5:Y:S04]  /*e220*/  LDSM.16.MT88.4 R4, [R190+0x15800] ;  /* 0x01580000be04783b */ /* 0x000f680000004200 */
        /* <DEDUP_REMOVED lines=28> */
[----:B------:R-:W-:Y:S01]  /*e3f0*/  MOV R154, R152 ;  /* 0x00000098009a7202 */ /* 0x000fe20000000f00 */
[C---:B-1----:R-:W-:Y:S05]  /*e400*/  HMMA.16816.F32 R124, R164.reuse, R8, R124 ;  /* 0x00000008a47c723c */ /* 0x042fea000000187c */
[----:B------:R-:W-:Y:S01]  /*e410*/  FADD.FTZ R2, R168, R2 ;  /* 0x00000002a8027221 */ /* 0x000fe20000010000 */
[C---:B------:R-:W-:Y:S05]  /*e420*/  HMMA.16816.F32 R128, R164.reuse, R10, R128 ;  /* 0x0000000aa480723c */ /* 0x040fea0000001880 */
[----:B------:R-:W-:Y:S01]  /*e430*/  FADD.FTZ R239, R177, R0 ;  /* 0x00000000b1ef7221 */ /* 0x000fe20000010000 */
[C---:B--2---:R-:W-:Y:S05]  /*e440*/  HMMA.16816.F32 R132, R164.reuse, R20, R132 ;  /* 0x00000014a484723c */ /* 0x044fea0000001884 */
[----:B------:R-:W-:Y:S01]  /*e450*/  FADD.FTZ R244, R176, R2 ;  /* 0x00000002b0f47221 */ /* 0x000fe20000010000 */
[C---:B------:R-:W-:Y:S06]  /*e460*/  HMMA.16816.F32 R136, R164.reuse, R22, R136 ;  /* 0x00000016a488723c */ /* 0x040fec0000001888 */
[C---:B------:R-:W-:Y:S06]  /*e470*/  HMMA.16816.F32 R140, R164.reuse, R24, R140 ;  /* 0x00000018a48c723c */ /* 0x040fec000000188c */
[C---:B------:R-:W-:Y:S06]  /*e480*/  HMMA.16816.F32 R144, R164.reuse, R26, R144 ;  /* 0x0000001aa490723c */ /* 0x040fec0000001890 */
[C---:B---3--:R-:W-:Y:S06]  /*e490*/  HMMA.16816.F32 R148, R164.reuse, R28, R148 ;  /* 0x0000001ca494723c */ /* 0x048fec0000001894 */
[----:B------:R-:W-:Y:S01]  /*e4a0*/  HMMA.16816.F32 R164, R164, R30, R16 ;  /* 0x0000001ea4a4723c */ /* 0x000fe20000001810 */
[----:B------:R-:W-:Y:S11]  /*e4b0*/  @!UPT UIADD3 URZ, URZ, URZ, URZ ;  /* 0x0000003f3f3ff290 */ /* 0x000ff6000fffe03f */
[----:B------:R-:W-:Y:S01]  /*e4c0*/  @!UPT UIADD3 URZ, URZ, URZ, URZ ;  /* 0x0000003f3f3ff290 */ /* 0x000fe2000fffe03f */
[----:B------:R-:W-:Y:S11]  /*e4d0*/  @P0 BRA `(.L_x_855) ;  /* 0xffffffb400e80947 */ /* 0x000ff6000383ffff */
.L_x_854:
        /* <DEDUP_REMOVED lines=11> */
[----:B------:R-:W-:-:S04]  /*e590*/  LEA.HI R169, R171, R170, RZ, 0x2 ;  /* 0x000000aaaba97211 */ /* 0x000fc800078f10ff */
        /* <DEDUP_REMOVED lines=17> */
[C---:B-----5:R-:W-:Y:S01]  /*e6b0*/  FMUL.FTZ R155, R2.reuse, R40 ;  /* 0x00000028029b7220 */ /* 0x060fe20000410000 */
        /* <DEDUP_REMOVED lines=134> */
[----:B------:R-:W-:Y:S02]  /*ef20*/  SHF.R.S32.HI R48, RZ, 0x5, R58 ;  /* 0x00000005ff307819 */ /* 0x000fe4000001143a */
[----:B------:R-:W-:-:S02]  /*ef30*/  IADD3 R0, -R0, R170, RZ ;  /* 0x000000aa00007210 */ /* 0x000fc40007ffe1ff */
[----:B------:R-:W-:Y:S02]  /*ef40*/  LOP3.LUT R2, R2, 0x1c0, RZ, 0xc0, !PT ;  /* 0x000001c002027812 */ /* 0x000fe400078ec0ff */
[----:B------:R-:W-:Y:S02]  /*ef50*/  LOP3.LUT R10, R10, 0x1, RZ, 0xc0, !PT ;  /* 0x000000010a0a7812 */ /* 0x000fe400078ec0ff */
[----:B------:R-:W-:Y:S02]  /*ef60*/  F2FP.F16.F32.PACK_AB R15, R15, R46 ;  /* 0x0000002e0f0f723e */ /* 0x000fe400000000ff */
        /* <DEDUP_REMOVED lines=36> */
[----:B------:R-:W-:Y:S02]  /*f1b0*/  IADD3 R6, R4, R10, RZ ;  /* 0x0000000a04067210 */ /* 0x000fe40007ffe0ff */
[----:B------:R-:W-:Y:S01]  /*f1c0*/  F2FP.F16.F32.PACK_AB R42, R65, R64 ;  /* 0x00000040412a723e */ /* 0x000fe200000000ff */
[----:B------:R-:W-:Y:S01]  /*f1d0*/  STS [R4], R12 ;  /* 0x0000000c04007388 */ /* 0x000fe20000000800 */
[----:B---3--:R-:W-:-:S02]  /*f1e0*/  IADD3 R7, R5, R10, RZ ;  /* 0x0000000a05077210 */ /* 0x008fc40007ffe0ff */
[----:B------:R-:W-:Y:S01]  /*f1f0*/  F2FP.F16.F32.PACK_AB R41, R41, R66 ;  /* 0x000000422929723e */ /* 0x000fe200000000ff */
[----:B------:R-:W-:Y:S01]  /*f200*/  STS [R4+0x400], R11 ;  /* 0x0004000b04007388 */ /* 0x000fe20000000800 */
[----:B----4-:R-:W-:Y:S02]  /*f210*/  IADD3 R9, R0, R10, RZ ;  /* 0x0000000a00097210 */ /* 0x010fe40007ffe0ff */
[----:B------:R-:W-:Y:S02]  /*f220*/  F2FP.F16.F32.PACK_AB R40, R40, R68 ;  /* 0x000000442828723e */ /* 0x000fe400000000ff */
        /* <DEDUP_REMOVED lines=90> */
.L_x_858:
        /* <DEDUP_REMOVED lines=54> */
.L_x_859:
[----:B------:R-:W-:Y:S05]  /*fb30*/  @P0 BRA `(.L_x_860) ;  /* 0x0000000000180947 */ /* 0x000fea0003800000 */
[----:B------:R-:W3:Y:S01]  /*fb40*/  LDC R0, c[0x0][0x2c4] ;  /* 0x0000b100ff007b82 */ /* 0x000ee20000000800 */
[----:B------:R-:W-:Y:S02]  /*fb50*/  ISETP.NE.AND P0, PT, RZ, UR8, PT ;  /* 0x00000008ff007c0c */ /* 0x000fe4000bf05270 */
[----:B--2---:R-:W-:-:S05]  /*fb60*/  MOV R8, 0x1 ;  /* 0x0000000100087802 */ /* 0x004fca0000000f00 */
[----:B------:R-:W2:Y:S08]  /*fb70*/  LDC R6, c[0x0][0x270] ;  /* 0x00009c00ff067b82 */ /* 0x000eb00000000800 */
[----:B---3--:R-:W2:Y:S02]  /*fb80*/  @P0 LDC R0, c[0x0][0x2e4] ;  /* 0x0000b900ff000b82 */ /* 0x008ea40000000800 */
[----:B--2---:R-:W-:-:S07]  /*fb90*/  IMAD R6, R0, R6, RZ ;  /* 0x0000000600067224 */ /* 0x004fce00078e02ff */
.L_x_860:
        /* <DEDUP_REMOVED lines=12> */
[----:B------:R-:W-:-:S02]  /*fc60*/  SHF.R.S32.HI R11, RZ, 0x1f, R2 ;  /* 0x0000001fff0b7819 */ /* 0x000fc40000011402 */
[----:B------:R-:W-:Y:S02]  /*fc70*/  LOP3.LUT P2, RZ, R7, 0x3, RZ, 0xc0, !PT ;  /* 0x0000000307ff7812 */ /* 0x000fe4000784c0ff */
        /* <DEDUP_REMOVED lines=14> */
[----:B------:R-:W-:Y:S01]  /*fd60*/  LOP3.LUT R6, R18, 0xfffffff8, RZ, 0xc0, !PT ;  /* 0xfffffff812067812 */ /* 0x000fe200078ec0ff */
[----:B------:R-:W-:Y:S01]  /*fd70*/  IMAD.MOV.U32 R14, RZ, RZ, 0x7f800000 ;  /* 0x7f800000ff0e7424 */ /* 0x000fe200078e00ff */
        /* <DEDUP_REMOVED lines=26> */
.L_x_862:
[----:B------:R-:W-:Y:S05]  /*ff20*/  BSYNC B0 ;  /* 0x0000000000007941 */ /* 0x000fea0003800000 */
.L_x_861:
[----:B------:R-:W-:Y:S01]  /*ff30*/  IMAD.SHL.U32 R28, R15, 0x8, RZ ;  /* 0x000000080f1c7824 */ /* 0x000fe200078e00ff */
[----:B------:R-:W-:Y:S01]  /*ff40*/  SHF.R.S32.HI R8, RZ, 0x1f, R20 ;  /* 0x0000001fff087819 */ /* 0x000fe20000011414 */
[----:B------:R-:W-:Y:S01]  /*ff50*/  ULDC.64 UR6, c[0x0][0x2a0] ;  /* 0x0000a80000067ab9 */ /* 0x000fe20000000a00 */
[----:B--2---:R-:W-:Y:S01]  /*ff60*/  SHF.R.S32.HI R2, RZ, 0x3, R18 ;  /* 0x00000003ff027819 */ /* 0x004fe20000011412 */
[----:B------:R2:W3:Y:S01]  /*ff70*/  LDS.128 R24, [R214] ;  /* 0x00000000d6187984 */ /* 0x0004e20000000c00 */
        /* <DEDUP_REMOVED lines=31> */
[----:B---3--:R3:W-:Y:S04]  /*10170*/  @!P4 STG.E.128 desc[UR26][R2.64], R24 ;  /* 0x000000180200c986 */ /* 0x0087e8000c101d1a */
[----:B-1----:R3:W-:Y:S04]  /*10180*/  @!P3 STG.E.128 desc[UR26][R2.64+0x80], R20 ;  /* 0x000080140200b986 */ /* 0x0027e8000c101d1a */
[----:B------:R3:W-:Y:S04]  /*10190*/  @!P2 STG.E.128 desc[UR26][R2.64+0x100], R16 ;  /* 0x000100100200a986 */ /* 0x0007e8000c101d1a */
[----:B----4-:R3:W-:Y:S02]  /*101a0*/  @!P1 STG.E.128 desc[UR26][R2.64+0x180], R12 ;  /* 0x0001800c02009986 */ /* 0x0107e4000c101d1a */
.L_x_864:
[----:B------:R-:W-:Y:S05]  /*101b0*/  BSYNC B0 ;  /* 0x0000000000007941 */ /* 0x000fea0003800000 */
.L_x_863:
[----:B---3--:R3:W2:Y:S01]  /*101c0*/  LDS.128 R24, [R214+0x800] ;  /* 0x00080000d6187984 */ /* 0x0086a20000000c00 */
[----:B------:R-:W-:Y:S03]  /*101d0*/  BSSY B0, `(.L_x_865) ;  /* 0x000001a000007945 */ /* 0x000fe60003800000 */
[----:B-1----:R3:W1:Y:S04]  /*101e0*/  LDS.128 R20, [R214+0x2800] ;  /* 0x00280000d6147984 */ /* 0x0026680000000c00 */
        /* <DEDUP_REMOVED lines=23> */
[----:B----4-:R2:W-:Y:S02]  /*10360*/  @!P0 STG.E.128 desc[UR26][R2.64+0x180], R12 ;  /* 0x0001800c02008986 */ /* 0x0105e4000c101d1a */
.L_x_866:
[----:B------:R-:W-:Y:S05]  /*10370*/  BSYNC B0 ;  /* 0x0000000000007941 */ /* 0x000fea0003800000 */
.L_x_865:
        /* <DEDUP_REMOVED lines=27> */
.L_x_868:
[----:B------:R-:W-:Y:S05]  /*10530*/  BSYNC B0 ;  /* 0x0000000000007941 */ /* 0x000fea0003800000 */
.L_x_867:
[----:B-12---:R1:W2:Y:S04]  /*10540*/  LDS.128 R16, [R214+0x3800] ;  /* 0x00380000d6107984 */ /* 0x0062a80000000c00 */
[----:B------:R1:W1:Y:S04]  /*10550*/  LDS.128 R12, [R214+0x5800] ;  /* 0x00580000d60c7984 */ /* 0x0002680000000c00 */
[----:B---34-:R-:W3:Y:S01]  /*10560*/  LDS.128 R212, [R214+0x7800] ;  /* 0x00780000d6d47984 */ /* 0x018ee20000000c00 */
        /* <DEDUP_REMOVED lines=22> */
[----:B---3--:R-:W-:Y:S01]  /*106d0*/  STG.E.128 desc[UR26][R2.64+0x180], R212 ;  /* 0x000180d402007986 */ /* 0x008fe2000c101d1a */
[----:B------:R-:W-:Y:S05]  /*106e0*/  EXIT ;  /* 0x000000000000794d */ /* 0x000fea0003800000 */
.L_x_824:
[----:B------:R-:W2:Y:S01]  /*106f0*/  S2R R2, SR_TID.X ;  /* 0x0000000000027919 */ /* 0x000ea20000002100 */
[----:B------:R-:W-:Y:S01]  /*10700*/  UISETP.NE.AND UP3, UPT, UR16, -0x1, UPT ;  /* 0xffffffff1000788c */ /* 0x000fe2000bf65270 */
[----:B------:R-:W-:Y:S01]  /*10710*/  MOV R6, UR17 ;  /* 0x0000001100067c02 */ /* 0x000fe20008000f00 */
[----:B------:R-:W-:Y:S01]  /*10720*/  ULDC.U8 UR8, c[0x0][0x3d9] ;  /* 0x0000f64000087ab9 */ /* 0x000fe20000000000 */
[----:B------:R-:W-:Y:S01]  /*10730*/  UIADD3 UR18, -UR25, UR18, URZ ;  /* 0x0000001219127290 */ /* 0x000fe2000fffe13f */
[----:B------:R-:W-:Y:S01]  /*10740*/  BSSY B0, `(.L_x_869) ;  /* 0x0000053000007945 */ /* 0x000fe20003800000 */
[----:B------:R-:W-:-:S06]  /*10750*/  UISETP.NE.AND UP2, UPT, UR8, URZ, UPT ;  /* 0x0000003f0800728c */ /* 0x000fcc000bf45270 */
[----:B------:R-:W-:Y:S01]  /*10760*/  @UP3 ULDC.64 UR6, c[0x0][0x298] ;  /* 0x0000a60000063ab9 */ /* 0x000fe20000000a00 */
[----:B------:R-:W-:Y:S02]  /*10770*/  @!UP3 USHF.R.S32.HI UR11, URZ, 0x1f, UR29 ;  /* 0x0000001f3f0bb899 */ /* 0x000fe4000801141d */
[----:B------:R-:W-:Y:S02]  /*10780*/  @UP3 UIMAD.WIDE.U32 UR12, UR16, UR6, URZ ;  /* 0x00000006100c32a5 */ /* 0x000fe4000f8e003f */
[----:B------:R-:W-:Y:S01]  /*10790*/  @UP2 ULDC.64 UR4, c[0x0][0x2c0] ;  /* 0x0000b00000042ab9 */ /* 0x000fe20000000a00 */
[----:B------:R-:W-:Y:S01]  /*107a0*/  @UP2 ULDC UR19, c[0x0][0x2c0] ;  /* 0x0000b00000132ab9 */ /* 0x000fe20000000800 */
[----:B------:R-:W-:Y:S02]  /*107b0*/  @UP3 UIMAD UR7, UR16, UR7, UR13 ;  /* 0x00000007100732a4 */ /* 0x000fe4000f8e020d */
[----:B------:R-:W-:Y:S01]  /*107c0*/  @UP2 UIMAD UR10, UR5, UR4, URZ ;  /* 0x00000004050a22a4 */ /* 0x000fe2000f8e023f */
[----:B------:R-:W-:-:S02]  /*107d0*/  ULDC.U8 UR13, c[0x0][0x3d8] ;  /* 0x0000f600000d7ab9 */ /* 0x000fc40000000000 */
[----:B------:R-:W-:Y:S01]  /*107e0*/  @!UP3 ULDC.64 UR4, c[0x0][0x290] ;  /* 0x0000a4000004bab9 */ /* 0x000fe20000000a00 */
[----:B------:R-:W-:Y:S02]  /*107f0*/  UISETP.NE.AND UP0, UPT, UR13, URZ, !UP2 ;  /* 0x0000003f0d00728c */ /* 0x000fe4000d705270 */
[----:B------:R-:W-:Y:S02]  /*10800*/  @!UP3 UIMAD UR6, UR11, UR4, URZ ;  /* 0x000000040b06b2a4 */ /* 0x000fe4000f8e023f */
[----:B------:R-:W-:Y:S02]  /*10810*/  USHF.R.S32.HI UR11, URZ, 0x1f, UR30 ;  /* 0x0000001f3f0b7899 */ /* 0x000fe4000801141e */
[----:B------:R-:W-:Y:S01]  /*10820*/  UISETP.NE.AND UP1, UPT, UR13, URZ, UPT ;  /* 0x0000003f0d00728c */ /* 0x000fe2000bf25270 */
[----:B--2---:R-:W-:Y:S01]  /*10830*/  LEA.HI R10, R29, R2, RZ, 0x3 ;  /* 0x000000021d0a7211 */ /* 0x004fe200078f18ff */
[----:B------:R-:W-:Y:S02]  /*10840*/  @!UP3 UIMAD.WIDE.U32 UR14, UR29, UR4, URZ ;  /* 0x000000041d0eb2a5 */ /* 0x000fe4000f8e003f */
[----:B------:R-:W-:Y:S01]  /*10850*/  @!UP3 UIMAD UR6, UR29, UR5, UR6 ;  /* 0x000000051d06b2a4 */ /* 0x000fe2000f8e0206 */
[----:B------:R-:W-:Y:S01]  /*10860*/  LOP3.LUT R0, R10, 0xfffffff8, RZ, 0xc0, !PT ;  /* 0xfffffff80a007812 */ /* 0x000fe200078ec0ff */
[----:B------:R-:W-:Y:S01]  /*10870*/  UISETP.EQ.AND UP1, UPT, UR8, URZ, UP1 ;  /* 0x0000003f0800728c */ /* 0x000fe20008f22270 */
[----:B------:R-:W-:Y:S01]  /*10880*/  SHF.R.S32.HI R10, RZ, 0x3, R10 ;  /* 0x00000003ff0a7819 */ /* 0x000fe2000001140a */
[----:B------:R-:W-:Y:S01]  /*10890*/  ULDC.64 UR4, c[0x0][0x2a0] ;  /* 0x0000a80000047ab9 */ /* 0x000fe20000000a00 */
[----:B------:R-:W-:Y:S01]  /*108a0*/  @UP2 UMOV UR13, 0x1 ;  /* 0x00000001000d2882 */ /* 0x000fe20000000000 */
[----:B------:R-:W-:Y:S01]  /*108b0*/  UIMAD UR8, UR11, UR4, URZ ;  /* 0x000000040b0872a4 */ /* 0x000fe2000f8e023f */
[----:B------:R-:W-:Y:S01]  /*108c0*/  IMAD.IADD R0, R2, 0x1, -R0 ;  /* 0x0000000102007824 */ /* 0x000fe200078e0a00 */
[----:B------:R-:W-:Y:S01]  /*108d0*/  @!UP3 UIADD3 UR7, UR15, UR6, URZ ;  /* 0x000000060f07b290 */ /* 0x000fe2000fffe03f */
[----:B------:R-:W-:Y:S01]  /*108e0*/  ISETP.GE.AND P1, PT, R10, UR18, PT ;  /* 0x000000120a007c0c */ /* 0x000fe2000bf26270 */
[----:B------:R-:W-:Y:S01]  /*108f0*/  @!UP2 ULDC UR11, c[0x0][0x2c4] ;  /* 0x0000b100000baab9 */ /* 0x000fe20000000800 */
[----:B------:R-:W-:Y:S01]  /*10900*/  @UP0 ULDC UR11, c[0x0][0x2e4] ;  /* 0x0000b900000b0ab9 */ /* 0x000fe20000000800 */
[----:B------:R-:W-:Y:S01]  /*10910*/  UISETP.NE.OR UP0, UPT, UR16, -0x1, !UP1 ;  /* 0xffffffff1000788c */ /* 0x000fe2000cf05670 */
[C---:B------:R-:W-:Y:S01]  /*10920*/  ISETP.NE.AND P3, PT, R0.reuse, RZ, PT ;  /* 0x000000ff0000720c */ /* 0x040fe20003f65270 */
[----:B------:R-:W-:Y:S01]  /*10930*/  @!UP2 UIMAD UR13, UR11, UR9, URZ ;  /* 0x000000090b0da2a4 */ /* 0x000fe2000f8e023f */
[----:B------:R-:W-:Y:S01]  /*10940*/  IMAD.SHL.U32 R0, R0, 0x8, RZ ;  /* 0x0000000800007824 */ /* 0x000fe200078e00ff */
[----:B------:R-:W-:Y:S01]  /*10950*/  UIMAD UR5, UR30, UR5, UR8 ;  /* 0x000000051e0572a4 */ /* 0x000fe2000f8e0208 */
[----:B------:R-:W-:Y:S01]  /*10960*/  IMAD.U32 R12, RZ, RZ, UR4 ;  /* 0x00000004ff0c7e24 */ /* 0x000fe2000f8e00ff */
[----:B------:R-:W-:Y:S01]  /*10970*/  @!UP3 UMOV UR12, UR14 ;  /* 0x0000000e000cbc82 */ /* 0x000fe20008000000 */
[----:B------:R-:W-:Y:S01]  /*10980*/  UIMAD UR13, UR29, UR13, URZ ;  /* 0x0000000d1d0d72a4 */ /* 0x000fe2000f8e023f */
[C---:B------:R-:W-:Y:S01]  /*10990*/  IADD3 R2, P0, R0.reuse, UR12, RZ ;  /* 0x0000000c00027c10 */ /* 0x040fe2000ff1e0ff */
[----:B------:R-:W-:Y:S01]  /*109a0*/  @UP1 ULDC UR8, c[0x0][0x2c4] ;  /* 0x0000b10000081ab9 */ /* 0x000fe20000000800 */
[----:B------:R-:W-:Y:S01]  /*109b0*/  @!UP2 UMOV UR19, 0x1 ;  /* 0x000000010013a882 */ /* 0x000fe20000000000 */
[----:B------:R-:W-:Y:S01]  /*109c0*/  @!UP0 UIMAD UR16, UR29, UR8, URZ ;  /* 0x000000081d1082a4 */ /* 0x000fe2000f8e023f */
[----:B------:R-:W-:Y:S01]  /*109d0*/  LEA.HI.X.SX32 R3, R0, UR7, 0x1, P0 ;  /* 0x0000000700037c11 */ /* 0x000fe200080f0eff */
[----:B------:R-:W-:Y:S01]  /*109e0*/  USEL UR13, UR13, URZ, !UP1 ;  /* 0x0000003f0d0d7287 */ /* 0x000fe2000c800000 */
[----:B------:R-:W-:Y:S01]  /*109f0*/  SHF.R.S32.HI R11, RZ, 0x1f, R10 ;  /* 0x0000001fff0b7819 */ /* 0x000fe2000001140a */
[----:B------:R-:W-:Y:S01]  /*10a00*/  @!UP2 UMOV UR10, UR11 ;  /* 0x0000000b000aac82 */ /* 0x000fe20008000000 */
[----:B------:R-:W-:Y:S01]  /*10a10*/  UIMAD UR6, UR25, UR19, URZ ;  /* 0x00000013190672a4 */ /* 0x000fe2000f8e023f */
[----:B------:R-:W-:Y:S01]  /*10a20*/  IMAD.WIDE.U32 R12, R12, UR30, R2 ;  /* 0x0000001e0c0c7c25 */ /* 0x000fe2000f8e0002 */
[----:B------:R-:W-:Y:S01]  /*10a30*/  UIMAD UR10, UR30, UR10, UR13 ;  /* 0x0000000a1e0a72a4 */ /* 0x000fe2000f8e020d */
[----:B------:R-:W-:Y:S01]  /*10a40*/  IADD3 R19, R0, 0x40, RZ ;  /* 0x0000004000137810 */ /* 0x000fe20007ffe0ff */
[----:B------:R-:W-:Y:S01]  /*10a50*/  @!UP1 UMOV UR20, URZ ;  /* 0x0000003f00149c82 */ /* 0x000fe20008000000 */
[----:B------:R-:W-:Y:S01]  /*10a60*/  @!UP1 UMOV UR21, URZ ;  /* 0x0000003f00159c82 */ /* 0x000fe20008000000 */
[----:B------:R-:W-:Y:S01]  /*10a70*/  @UP1 UMOV UR20, UR16 ;  /* 0x0000001000141c82 */ /* 0x000fe20008000000 */
[----:B------:R-:W-:Y:S01]  /*10a80*/  @UP1 USHF.R.S32.HI UR21, URZ, 0x1f, UR16 ;  /* 0x0000001f3f151899 */ /* 0x000fe20008011410 */
[----:B------:R-:W-:Y:S01]  /*10a90*/  VIADD R14, R10, 0x10 ;  /* 0x000000100a0e7836 */ /* 0x000fe20000000000 */
[----:B------:R-:W-:Y:S01]  /*10aa0*/  USHF.R.S32.HI UR4, URZ, 0x1f, UR6 ;  /* 0x0000001f3f047899 */ /* 0x000fe20008011406 */
[----:B------:R-:W-:Y:S01]  /*10ab0*/  IADD3 R9, R13, UR5, RZ ;  /* 0x000000050d097c10 */ /* 0x000fe2000fffe0ff */
[----:B------:R-:W-:Y:S01]  /*10ac0*/  USHF.R.S32.HI UR7, URZ, 0x1f, UR10 ;  /* 0x0000001f3f077899 */ /* 0x000fe2000801140a */
[----:B------:R-:W-:Y:S01]  /*10ad0*/  IMAD.WIDE R6, R6, 0x40, R10 ;  /* 0x0000004006067825 */ /* 0x000fe200078e020a */
[----:B------:R-:W-:Y:S01]  /*10ae0*/  UIADD3 UR6, UP1, UP0, UR6, UR20, UR10 ;  /* 0x0000001406067290 */ /* 0x000fe2000f83e00a */
[----:B------:R-:W-:-:S02]  /*10af0*/  ISETP.GE.AND P0, PT, R14, UR18, PT ;  /* 0x000000120e007c0c */ /* 0x000fc4000bf06270 */
[----:B------:R-:W-:Y:S01]  /*10b00*/  VIADD R16, R10, 0x20 ;  /* 0x000000200a107836 */ /* 0x000fe20000000000 */
[----:B------:R-:W-:Y:S01]  /*10b10*/  UIADD3.X UR20, UR4, UR21, UR7, UP1, UP0 ;  /* 0x0000001504147290 */ /* 0x000fe20008fe0407 */
[C---:B------:R-:W-:Y:S02]  /*10b20*/  VIADD R18, R0.reuse, 0x80 ;  /* 0x0000008000127836 */ /* 0x040fe40000000000 */
[----:B------:R-:W-:Y:S01]  /*10b30*/  VIADD R17, R0, 0xc0 ;  /* 0x000000c000117836 */ /* 0x000fe20000000000 */
[----:B------:R-:W-:Y:S08]  /*10b40*/  @P1 BRA `(.L_x_870) ;  /* 0x0000000000481947 */ /* 0x000ff00003800000 */
        /* <DEDUP_REMOVED lines=18> */
.L_x_870:
[----:B------:R-:W-:Y:S05]  /*10c70*/  BSYNC B0 ;  /* 0x0000000000007941 */ /* 0x000fea0003800000 */
.L_x_869:
        /* <DEDUP_REMOVED lines=25> */
.L_x_872:
[----:B------:R-:W-:Y:S05]  /*10e10*/  BSYNC B0 ;  /* 0x0000000000007941 */ /* 0x000fea0003800000 */
.L_x_871:
        /* <DEDUP_REMOVED lines=24> */
.L_x_874:
[----:B------:R-:W-:Y:S05]  /*10fa0*/  BSYNC B0 ;  /* 0x0000000000007941 */ /* 0x000fea0003800000 */
.L_x_873:
        /* <DEDUP_REMOVED lines=27> */
.L_x_876:
[----:B------:R-:W-:Y:S05]  /*11160*/  BSYNC B0 ;  /* 0x0000000000007941 */ /* 0x000fea0003800000 */
.L_x_875:
        /* <DEDUP_REMOVED lines=10> */
.L_x_878:
[----:B------:R-:W-:Y:S05]  /*11210*/  BSYNC B0 ;  /* 0x0000000000007941 */ /* 0x000fea0003800000 */
.L_x_877:
        /* <DEDUP_REMOVED lines=10> */
.L_x_880:
[----:B------:R-:W-:Y:S05]  /*112c0*/  BSYNC B0 ;  /* 0x0000000000007941 */ /* 0x000fea0003800000 */
.L_x_879:
        /* <DEDUP_REMOVED lines=10> */
.L_x_882:
[----:B------:R-:W-:Y:S05]  /*11370*/  BSYNC B0 ;  /* 0x0000000000007941 */ /* 0x000fea0003800000 */
.L_x_881:
        /* <DEDUP_REMOVED lines=10> */
.L_x_883:
        /* <DEDUP_REMOVED lines=14> */
.L_x_2403:


//--------------------- .text._ZN5flash16flash_fwd_kernelI23Flash_fwd_kernel_traitsILi256ELi64ELi64ELi4ELb0ELb0EN7cutlass6half_tE19Flash_kernel_traitsILi256ELi64ELi64ELi4ES3_EELb1ELb0ELb0ELb0ELb0ELb0ELb0ELb1EEEvNS_16Flash_fwd_paramsE --------------------------
	.section	.text._ZN5flash16flash_fwd_kernelI23Flash_fwd_kernel_traitsILi256ELi64ELi64ELi4ELb0ELb0EN7cutlass6half_tE19Flash_kernel_traitsILi256ELi64ELi64ELi4ES3_EELb1ELb0ELb0ELb0ELb0ELb0ELb0ELb1EEEvNS_16Flash_fwd_paramsE,"ax",@progbits
	.align	128
        .global         _ZN5flash16flash_fwd_kernelI23Flash_fwd_kernel_traitsILi256ELi64ELi64ELi4ELb0ELb0EN7cutlass6half_tE19Flash_kernel_traitsILi256ELi64ELi64ELi4ES3_EELb1ELb0ELb0ELb0ELb0ELb0ELb0ELb1EEEvNS_16Flash_fwd_paramsE
        .type           _ZN5flash16flash_fwd_kernelI23Flash_fwd_kernel_traitsILi256ELi64ELi64ELi4ELb0ELb0EN7cutlass6half_tE19Flash_kernel_traitsILi256ELi64ELi64ELi4ES3_EELb1ELb0ELb0ELb0ELb0ELb0ELb0ELb1EEEvNS_16Flash_fwd_paramsE,@function
        .size           _ZN5flash16flash_fwd_kernelI23Flash_fwd_kernel_traitsILi256ELi64ELi64ELi4ELb0ELb0EN7cutlass6half_tE19Flash_kernel_traitsILi256ELi64ELi64ELi4ES3_EELb1ELb0ELb0ELb0ELb0ELb0ELb0ELb1EEEvNS_16Flash_fwd_paramsE,(.L_x_2404 - _ZN5flash16flash_fwd_kernelI23Flash_fwd_kernel_traitsILi256ELi64ELi64ELi4ELb0ELb0EN7cutlass6half_tE19Flash_kernel_traitsILi256ELi64ELi64ELi4ES3_EELb1ELb0ELb0ELb0ELb0ELb0ELb0ELb1EEEvNS_16Flash_fwd_paramsE)
        .other          _ZN5flash16flash_fwd_kernelI23Flash_fwd_kernel_traitsILi256ELi64ELi64ELi4ELb0ELb0EN7cutlass6half_tE19Flash_kernel_traitsILi256ELi64ELi64ELi4ES3_EELb1ELb0ELb0ELb0ELb0ELb0ELb0ELb1EEEvNS_16Flash_fwd_paramsE,@"STO_CUDA_ENTRY STV_DEFAULT"
_ZN5flash16flash_fwd_kernelI23Flash_fwd_kernel_traitsILi256ELi64ELi64ELi4ELb0ELb0EN7cutlass6half_tE19Flash_kernel_traitsILi256ELi64ELi64ELi4ES3_EELb1ELb0ELb0ELb0ELb0ELb0ELb0ELb1EEEvNS_16Flash_fwd_paramsE:
.text._ZN5flash16flash_fwd_kernelI23Flash_fwd_kernel_traitsILi256ELi64ELi64ELi4ELb0ELb0EN7cutlass6half_tE19Flash_kernel_traitsILi256ELi64ELi64ELi4ES3_EELb1ELb0ELb0ELb0ELb0ELb0ELb0ELb1EEEvNS_16Flash_fwd_paramsE:
        /* <DEDUP_REMOVED lines=48> */
[----:B------:R-:W-:Y:S01]  /*0300*/  @UP1 ULDC.64 UR10, c[0x0][0x300] ;  /* 0x0000c000000a1ab9 */ /* 0x000fe20000000a00 */
[----:B-1----:R-:W-:Y:S02]  /*0310*/  @!P3 IMAD.MOV.U32 R4, RZ, RZ, R9 ;  /* 0x000000ffff04b224 */ /* 0x002fe400078e0009 */
[----:B------:R-:W-:-:S05]  /*0320*/  @!P3 IMAD.MOV.U32 R5, RZ, RZ, R8 ;  /* 0x000000ffff05b224 */ /* 0x000fca00078e0008 */
[----:B------:R1:W-:Y:S01]  /*0330*/  @!P3 STG.E.64 desc[UR30][R6.64+0x8], R4 ;  /* 0x000008040600b986 */ /* 0x0003e2000c101b1e */
[----:B------:R-:W-:Y:S01]  /*0340*/  PLOP3.LUT P2, PT, PT, PT, UP0, 0x80, 0x0 ;  /* 0x000000000000781c */ /* 0x000fe20003f4f008 */
[----:B------:R-:W-:Y:S02]  /*0350*/  @UP1 UIMAD.WIDE UR10, UR8, 0x4, UR10 ;  /* 0x00000004080a18a5 */ /* 0x000fe4000f8e020a */
[----:B-1----:R-:W2:Y:S04]  /*0360*/  @P0 LDG.E R7, desc[UR30][R2.64] ;  /* 0x0000001e02070981 */ /* 0x002ea8000c1e1900 */
[----:B------:R1:W3:Y:S01]  /*0370*/  @P0 LDG.E R6, desc[UR30][R2.64+0x4] ;  /* 0x0000041e02060981 */ /* 0x0002e2000c1e1900 */
[----:B------:R-:W-:Y:S02]  /*0380*/  IMAD.U32 R4, RZ, RZ, UR10 ;  /* 0x0000000aff047e24 */ /* 0x000fe4000f8e00ff */
[----:B------:R-:W-:-:S05]  /*0390*/  IMAD.U32 R5, RZ, RZ, UR11 ;  /* 0x0000000bff057e24 */ /* 0x000fca000f8e00ff */
[----:B------:R-:W4:Y:S01]  /*03a0*/  @P1 LDG.E R4, desc[UR30][R4.64] ;  /* 0x0000001e04041981 */ /* 0x000f22000c1e1900 */
[----:B-1----:R-:W-:Y:S02]  /*03b0*/  IMAD.U32 R2, RZ, RZ, UR6 ;  /* 0x00000006ff027e24 */ /* 0x002fe4000f8e00ff */
[----:B------:R-:W-:-:S05]  /*03c0*/  IMAD.U32 R3, RZ, RZ, UR7 ;  /* 0x00000007ff037e24 */ /* 0x000fca000f8e00ff */
[----:B------:R-:W5:Y:S01]  /*03d0*/  @!P2 LDG.E R0, desc[UR30][R2.64] ;  /* 0x0000001e0200a981 */ /* 0x000f62000c1e1900 */
[----:B------:R-:W-:Y:S01]  /*03e0*/  UMOV UR16, 0xffffffff ;  /* 0xffffffff00107882 */ /* 0x000fe20000000000 */
[----:B------:R-:W-:Y:S01]  /*03f0*/  UMOV UR9, URZ ;  /* 0x0000003f00097c82 */ /* 0x000fe20008000000 */
[----:B------:R-:W-:Y:S01]  /*0400*/  UMOV UR14, 0xffffffff ;  /* 0xffffffff000e7882 */ /* 0x000fe20000000000 */
[----:B------:R-:W-:Y:S02]  /*0410*/  SHF.R.S32.HI R10, RZ, 0x1f, R103 ;  /* 0x0000001fff0a7819 */ /* 0x000fe40000011467 */
[----:B--2---:R-:W-:Y:S02]  /*0420*/  @P0 R2UR UR16, R7 ;  /* 0x00000000071002ca */ /* 0x004fe400000e0000 */
[----:B---3--:R-:W-:Y:S02]  /*0430*/  @P0 R2UR UR18, R6 ;  /* 0x00000000061202ca */ /* 0x008fe400000e0000 */
[----:B------:R-:W-:-:S04]  /*0440*/  ISETP.NE.U32.AND P0, PT, RZ, UR4, PT ;  /* 0x00000004ff007c0c */ /* 0x000fc8000bf05070 */
[----:B------:R-:W-:Y:S01]  /*0450*/  ISETP.NE.AND.EX P0, PT, RZ, UR5, PT, P0 ;  /* 0x00000005ff007c0c */ /* 0x000fe2000bf05300 */
[----:B------:R-:W-:-:S06]  /*0460*/  ULDC.U8 UR5, c[0x0][0x388] ;  /* 0x0000e20000057ab9 */ /* 0x000fcc0000000000 */
[----:B------:R-:W-:Y:S01]  /*0470*/  @UP2 UIADD3 UR18, UR18, -UR16, URZ ;  /* 0x8000001012122290 */ /* 0x000fe2000fffe03f */
[----:B----4-:R-:W-:Y:S02]  /*0480*/  @P1 R2UR UR9, R4 ;  /* 0x00000000040912ca */ /* 0x010fe400000e0000 */
[----:B------:R-:W-:-:S04]  /*0490*/  LEA.HI R4, R10, R103, RZ, 0x5 ;  /* 0x000000670a047211 */ /* 0x000fc800078f28ff */
[----:B------:R-:W-:Y:S01]  /*04a0*/  @!UP2 ULDC UR18, c[0x0][0x2c4] ;  /* 0x0000b1000012aab9 */ /* 0x000fe20000000800 */
[----:B-----5:R-:W-:Y:S01]  /*04b0*/  @!P2 R2UR UR14, R0 ;  /* 0x00000000000ea2ca */ /* 0x020fe200000e0000 */
[----:B------:R-:W-:-:S14]  /*04c0*/  @!P0 BRA `(.L_x_884) ;  /* 0x00000000001c8947 */ /* 0x000fdc0003800000 */
[----:B------:R-:W-:-:S13]  /*04d0*/  PLOP3.LUT P0, PT, PT, PT, UP3, 0x80, 0x0 ;  /* 0x000000000000781c */ /* 0x000fda0003f0f038 */
[----:B------:R-:W2:Y:S04]  /*04e0*/  @P0 LDG.E R0, desc[UR30][R2.64+0x4] ;  /* 0x0000041e02000981 */ /* 0x000ea8000c1e1900 */
[----:B------:R-:W3:Y:S01]  /*04f0*/  @!P0 LDG.E R2, desc[UR30][R2.64] ;  /* 0x0000001e02028981 */ /* 0x000ee2000c1e1900 */
[----:B--2---:R-:W-:-:S13]  /*0500*/  @P0 R2UR UR4, R0 ;  /* 0x00000000000402ca */ /* 0x004fda00000e0000 */
[----:B------:R-:W-:-:S07]  /*0510*/  @UP3 UIADD3 UR4, UR4, -UR14, URZ ;  /* 0x8000000e04043290 */ /* 0x000fce000fffe03f */
[----:B---3--:R-:W-:Y:S01]  /*0520*/  @!P0 R2UR UR4, R2 ;  /* 0x00000000020482ca */ /* 0x008fe200000e0000 */
[----:B------:R-:W-:-:S14]  /*0530*/  BRA `(.L_x_885) ;  /* 0x0000000000047947 */ /* 0x000fdc0003800000 */
.L_x_884:
[----:B------:R-:W-:-:S05]  /*0540*/  ULDC UR4, c[0x0][0x2c8] ;  /* 0x0000b20000047ab9 */ /* 0x000fca0000000800 */
.L_x_885:
        /* <DEDUP_REMOVED lines=27> */
[----:B------:R-:W-:Y:S01]  /*0700*/  ULDC UR19, c[0x0][0x270] ;  /* 0x00009c0000137ab9 */ /* 0x000fe20000000800 */
[----:B------:R-:W-:Y:S01]  /*0710*/  LOP3.LUT R0, R4, 0xffffffe0, RZ, 0xc0, !PT ;  /* 0xffffffe004007812 */ /* 0x000fe200078ec0ff */
[----:B------:R-:W-:Y:S01]  /*0720*/  UIMAD UR19, UR8, UR19, UR15 ;  /* 0x00000013081372a4 */ /* 0x000fe2000f8e020f */
[----:B------:R-:W-:Y:S01]  /*0730*/  ULDC UR36, c[0x0][0x2d4] ;  /* 0x0000b50000247ab9 */ /* 0x000fe20000000800 */
[----:B------:R-:W-:Y:S02]  /*0740*/  UISETP.NE.AND UP1, UPT, UR16, -0x1, UPT ;  /* 0xffffffff1000788c */ /* 0x000fe4000bf25270 */
[----:B------:R-:W-:Y:S01]  /*0750*/  IMAD.IADD R5, R103, 0x1, -R0 ;  /* 0x0000000167057824 */ /* 0x000fe200078e0a00 */
[----:B------:R-:W-:Y:S02]  /*0760*/  UIMAD UR36, UR19, UR36, UR35 ;  /* 0x00000024132472a4 */ /* 0x000fe4000f8e0223 */
[----:B------:R-:W-:Y:S02]  /*0770*/  USHF.L.U32 UR19, UR19, 0x5, URZ ;  /* 0x0000000513137899 */ /* 0x000fe4000800063f */
[----:B------:R-:W-:Y:S01]  /*0780*/  UISETP.NE.AND UP0, UPT, UR14, -0x1, UPT ;  /* 0xffffffff0e00788c */ /* 0x000fe2000bf05270 */
[--C-:B------:R-:W-:Y:S01]  /*0790*/  SHF.R.S32.HI R0, RZ, 0x1f, R5.reuse ;  /* 0x0000001fff007819 */ /* 0x100fe20000011405 */
[----:B------:R-:W-:Y:S01]  /*07a0*/  ULDC UR24, c[0x0][0x2d8] ;  /* 0x0000b60000187ab9 */ /* 0x000fe20000000800 */
[----:B------:R-:W-:Y:S01]  /*07b0*/  USHF.R.S32.HI UR23, URZ, 0x6, UR23 ;  /* 0x000000063f177899 */ /* 0x000fe20008011417 */
[----:B------:R-:W-:Y:S01]  /*07c0*/  IADD3 R105, P2, P1, R9, UR19, R5 ;  /* 0x0000001309697c10 */ /* 0x000fe2000f95e005 */
[----:B------:R-:W-:Y:S01]  /*07d0*/  @!UP1 USHF.R.S32.HI UR12, URZ, 0x1f, UR8 ;  /* 0x0000001f3f0c9899 */ /* 0x000fe20008011408 */
[----:B------:R-:W-:Y:S01]  /*07e0*/  PLOP3.LUT P0, PT, PT, PT, UP0, 0x80, 0x0 ;  /* 0x000000000000781c */ /* 0x000fe20003f0f008 */
[----:B------:R-:W-:Y:S01]  /*07f0*/  @!UP1 ULDC.64 UR6, c[0x0][0x228] ;  /* 0x00008a0000069ab9 */ /* 0x000fe20000000a00 */
[----:B------:R-:W-:Y:S01]  /*0800*/  @UP1 ULDC.64 UR10, c[0x0][0x240] ;  /* 0x00009000000a1ab9 */ /* 0x000fe20000000a00 */
[----:B------:R1:W-:Y:S01]  /*0810*/  STL [R1+0xc0], R105 ;  /* 0x0000c06901007387 */ /* 0x0003e20000100800 */
[----:B------:R-:W-:-:S02]  /*0820*/  @!UP1 UIMAD UR12, UR12, UR6, URZ ;  /* 0x000000060c0c92a4 */ /* 0x000fc4000f8e023f */
[----:B------:R-:W-:Y:S02]  /*0830*/  @UP1 UIMAD.WIDE.U32 UR20, UR16, UR10, URZ ;  /* 0x0000000a101412a5 */ /* 0x000fe4000f8e003f */
[----:B------:R-:W-:Y:S02]  /*0840*/  @UP0 UIADD3 UR25, UR9, UR14, URZ ;  /* 0x0000000e09190290 */ /* 0x000fe4000fffe03f */
[----:B------:R-:W-:Y:S02]  /*0850*/  @UP1 UIMAD UR4, UR16, UR11, UR21 ;  /* 0x0000000b100412a4 */ /* 0x000fe4000f8e0215 */
[----:B------:R-:W-:Y:S02]  /*0860*/  @!UP1 UIMAD UR7, UR8, UR7, UR12 ;  /* 0x00000007080792a4 */ /* 0x000fe4000f8e020c */
[----:B------:R-:W-:Y:S01]  /*0870*/  @!UP1 UIMAD.WIDE.U32 UR10, UR8, UR6, URZ ;  /* 0x00000006080a92a5 */ /* 0x000fe2000f8e003f */
[----:B------:R-:W-:Y:S01]  /*0880*/  @UP0 ULDC.64 UR12, c[0x0][0x248] ;  /* 0x00009200000c0ab9 */ /* 0x000fe20000000a00 */
[----:B------:R-:W-:-:S02]  /*0890*/  USHF.R.S32.HI UR6, URZ, 0x1f, UR19 ;  /* 0x0000001f3f067899 */ /* 0x000fc40008011413 */
[----:B------:R-:W-:Y:S02]  /*08a0*/  @UP0 UIMAD.WIDE.U32 UR26, UR25, UR12, URZ ;  /* 0x0000000c191a02a5 */ /* 0x000fe4000f8e003f */
[----:B------:R-:W-:Y:S02]  /*08b0*/  @UP0 UIMAD UR25, UR25, UR13, URZ ;  /* 0x0000000d191902a4 */ /* 0x000fe4000f8e023f */
[----:B------:R-:W-:Y:S01]  /*08c0*/  UIMAD UR36, UR36, UR24, URZ ;  /* 0x00000018242472a4 */ /* 0x000fe2000f8e023f */
[----:B------:R-:W-:Y:S01]  /*08d0*/  IADD3.X R104, R8, UR6, R0, P2, P1 ;  /* 0x0000000608687c10 */ /* 0x000fe200097e2400 */
[----:B------:R-:W-:Y:S02]  /*08e0*/  @UP0 UIADD3 UR25, UR27, UR25, URZ ;  /* 0x000000191b190290 */ /* 0x000fe4000fffe03f */
[----:B------:R-:W-:Y:S01]  /*08f0*/  @!UP1 UIADD3 UR4, UR11, UR7, URZ ;  /* 0x000000070b049290 */ /* 0x000fe2000fffe03f */
[----:B------:R-:W-:Y:S01]  /*0900*/  @!UP1 UMOV UR20, UR10 ;  /* 0x0000000a00149c82 */ /* 0x000fe20008000000 */
[----:B-1----:R-:W-:Y:S10]  /*0910*/  @P0 BRA `(.L_x_887) ;  /* 0x0000000000300947 */ /* 0x002ff40003800000 */
        /* <DEDUP_REMOVED lines=12> */
.L_x_887:
[----:B------:R-:W-:Y:S01]  /*09e0*/  ULDC UR6, c[0x0][0x278] ;  /* 0x00009e0000067ab9 */ /* 0x000fe20000000800 */
[----:B------:R-:W1:Y:S01]  /*09f0*/  S2R R2, SR_CTAID.Z ;  /* 0x0000000000027919 */ /* 0x000e620000002700 */
[----:B------:R-:W-:Y:S01]  /*0a00*/  IMAD.U32 R0, RZ, RZ, UR6 ;  /* 0x00000006ff007e24 */ /* 0x000fe2000f8e00ff */
[----:B------:R-:W-:Y:S01]  /*0a10*/  UMOV UR38, URZ ;  /* 0x0000003f00267c82 */ /* 0x000fe20008000000 */
[--C-:B------:R-:W-:Y:S01]  /*0a20*/  SHF.R.S32.HI R252, RZ, 0x5, R4.reuse ;  /* 0x00000005fffc7819 */ /* 0x100fe20000011404 */
[----:B------:R-:W-:Y:S01]  /*0a30*/  @UP0 UIADD3 UR14, UR9, UR14, URZ ;  /* 0x0000000e090e0290 */ /* 0x000fe2000fffe03f */
[----:B------:R-:W-:Y:S01]  /*0a40*/  SHF.R.S32.HI R3, RZ, 0x1f, R4 ;  /* 0x0000001fff037819 */ /* 0x000fe20000011404 */
[----:B------:R-:W-:Y:S01]  /*0a50*/  IMAD.U32 R12, RZ, RZ, UR17 ;  /* 0x00000011ff0c7e24 */ /* 0x000fe2000f8e00ff */
[----:B------:R-:W-:Y:S01]  /*0a60*/  IABS R0, R0 ;  /* 0x0000000000007213 */ /* 0x000fe20000000000 */
[----:B------:R-:W-:-:S03]  /*0a70*/  USHF.R.S32.HI UR19, URZ, 0x1f, UR15 ;  /* 0x0000001f3f137899 */ /* 0x000fc6000801140f */
        /* <DEDUP_REMOVED lines=9> */
[----:B------:R-:W-:Y:S01]  /*0b10*/  LOP3.LUT R2, R0, 0xfffffff8, RZ, 0xc0, !PT ;  /* 0xfffffff800027812 */ /* 0x000fe200078ec0ff */
[----:B------:R-:W-:Y:S01]  /*0b20*/  UIADD3 UR11, URZ, -UR39, URZ ;  /* 0x800000273f0b7290 */ /* 0x000fe2000fffe03f */
[----:B------:R-:W-:Y:S02]  /*0b30*/  SHF.R.S32.HI R134, RZ, 0x3, R0 ;  /* 0x00000003ff867819 */ /* 0x000fe40000011400 */
[----:B------:R-:W-:Y:S01]  /*0b40*/  LEA.HI R0, R3, R252, RZ, 0x2 ;  /* 0x000000fc03007211 */ /* 0x000fe200078f10ff */
[----:B------:R-:W-:Y:S01]  /*0b50*/  UIMAD UR11, UR11, UR10, URZ ;  /* 0x0000000a0b0b72a4 */ /* 0x000fe2000f8e023f */
[----:B------:R-:W-:Y:S01]  /*0b60*/  IMAD.IADD R33, R103, 0x1, -R2 ;  /* 0x0000000167217824 */ /* 0x000fe200078e0a02 */
[----:B------:R-:W-:Y:S01]  /*0b70*/  SHF.R.S32.HI R3, RZ, 0x1f, R5 ;  /* 0x0000001fff037819 */ /* 0x000fe20000011405 */
[----:B------:R-:W-:Y:S01]  /*0b80*/  IMAD.SHL.U32 R2, R134, 0x40, RZ ;  /* 0x0000004086027824 */ /* 0x000fe200078e00ff */
[----:B------:R-:W-:Y:S01]  /*0b90*/  UIMAD.WIDE.U32 UR38, UR39, UR11, UR38 ;  /* 0x0000000b272672a5 */ /* 0x000fe2000f8e0026 */
[----:B------:R-:W-:Y:S01]  /*0ba0*/  LOP3.LUT R0, R0, 0xffffffc, RZ, 0xc0, !PT ;  /* 0x0ffffffc00007812 */ /* 0x000fe200078ec0ff */
[----:B------:R-:W-:Y:S01]  /*0bb0*/  IMAD.SHL.U32 R28, R33, 0x8, RZ ;  /* 0x00000008211c7824 */ /* 0x000fe200078e00ff */
[----:B------:R-:W-:-:S02]  /*0bc0*/  SHF.R.S32.HI R135, RZ, 0x1f, R134 ;  /* 0x0000001fff877819 */ /* 0x000fc40000011486 */
[----:B------:R-:W-:Y:S01]  /*0bd0*/  LOP3.LUT R2, R2, 0x1c0, RZ, 0xc0, !PT ;  /* 0x000001c002027812 */ /* 0x000fe200078ec0ff */
[----:B------:R-:W-:Y:S01]  /*0be0*/  IMAD.IADD R4, R252, 0x1, -R0 ;  /* 0x00000001fc047824 */ /* 0x000fe200078e0a00 */
[----:B------:R-:W-:Y:S01]  /*0bf0*/  UMOV UR11, UR39 ;  /* 0x00000027000b7c82 */ /* 0x000fe20008000000 */
[----:B------:R-:W-:Y:S01]  /*0c00*/  LEA.HI R0, R3, R5, RZ, 0x2 ;  /* 0x0000000503007211 */ /* 0x000fe200078f10ff */
[----:B------:R-:W-:Y:S01]  /*0c10*/  UIMAD.WIDE.U32 UR38, UR11, UR7, URZ ;  /* 0x000000070b2672a5 */ /* 0x000fe2000f8e003f */
[----:B------:R-:W-:Y:S01]  /*0c20*/  LOP3.LUT R6, R2, 0x38, R28, 0xf8, !PT ;  /* 0x0000003802067812 */ /* 0x000fe200078ef81c */
[----:B------:R-:W-:Y:S01]  /*0c30*/  IMAD.WIDE R12, R12, 0x40, R134 ;  /* 0x000000400c0c7825 */ /* 0x000fe200078e0286 */
[----:B------:R-:W-:Y:S02]  /*0c40*/  SHF.R.U32.HI R3, RZ, 0x3, R2 ;  /* 0x00000003ff037819 */ /* 0x000fe40000011602 */
[----:B------:R-:W-:Y:S02]  /*0c50*/  SHF.R.S32.HI R2, RZ, 0x2, R0 ;  /* 0x00000002ff027819 */ /* 0x000fe40000011400 */
[----:B------:R-:W-:Y:S01]  /*0c60*/  UMOV UR22, UR39 ;  /* 0x0000002700167c82 */ /* 0x000fe20008000000 */
[----:B------:R-:W-:Y:S01]  /*0c70*/  LOP3.LUT R0, R0, 0x7ffffffc, RZ, 0xc0, !PT ;  /* 0x7ffffffc00007812 */ /* 0x000fe200078ec0ff */
[----:B------:R-:W-:Y:S01]  /*0c80*/  UIADD3 UR11, -UR22, URZ, URZ ;  /* 0x0000003f160b7290 */ /* 0x000fe2000fffe13f */
[----:B------:R-:W-:Y:S01]  /*0c90*/  LOP3.LUT R7, R6, R3, RZ, 0x3c, !PT ;  /* 0x0000000306077212 */ /* 0x000fe200078e3cff */
[----:B------:R-:W-:Y:S01]  /*0ca0*/  IMAD R6, R4, 0x10, R2 ;  /* 0x0000001004067824 */ /* 0x000fe200078e0202 */
[----:B------:R-:W-:Y:S01]  /*0cb0*/  LEA.HI R2, R10, R103, RZ, 0x6 ;  /* 0x000000670a027211 */ /* 0x000fe200078f30ff */
[----:B------:R-:W-:Y:S01]  /*0cc0*/  UIMAD UR7, UR10, UR11, UR7 ;  /* 0x0000000b0a0772a4 */ /* 0x000fe2000f8e0207 */
[----:B------:R-:W-:Y:S01]  /*0cd0*/  IMAD.IADD R0, R5, 0x1, -R0 ;  /* 0x0000000105007824 */ /* 0x000fe200078e0a00 */
[----:B------:R-:W-:-:S02]  /*0ce0*/  SHF.R.S32.HI R29, RZ, 0x1f, R28 ;  /* 0x0000001fff1d7819 */ /* 0x000fc4000001141c */
[----:B------:R-:W-:Y:S01]  /*0cf0*/  UISETP.GT.U32.AND UP1, UPT, UR10, UR7, UPT ;  /* 0x000000070a00728c */ /* 0x000fe2000bf24070 */
[----:B------:R-:W-:Y:S02]  /*0d00*/  IMAD.SHL.U32 R2, R2, 0x8, RZ ;  /* 0x0000000802027824 */ /* 0x000fe400078e00ff */
[----:B------:R-:W-:-:S08]  /*0d10*/  IMAD.SHL.U32 R0, R0, 0x2, RZ ;  /* 0x0000000200007824 */ /* 0x000fd000078e00ff */
        /* <DEDUP_REMOVED lines=29> */
.L_x_888:
[----:B------:R-:W-:Y:S01]  /*0ef0*/  IMAD R3, R135, UR12, RZ ;  /* 0x0000000c87037c24 */ /* 0x000fe2000f8e02ff */
[----:B------:R-:W-:Y:S01]  /*0f00*/  LOP3.LUT R7, R7, 0xfffffe00, R2, 0xf8, !PT ;  /* 0xfffffe0007077812 */ /* 0x000fe200078ef802 */
[----:B------:R-:W-:Y:S01]  /*0f10*/  IMAD R101, R6, UR24, R0 ;  /* 0x0000001806657c24 */ /* 0x000fe2000f8e0200 */
[----:B------:R-:W-:Y:S01]  /*0f20*/  IADD3 R2, P0, R28, UR20, RZ ;  /* 0x000000141c027c10 */ /* 0x000fe2000ff1e0ff */
[----:B------:R-:W-:Y:S01]  /*0f30*/  IMAD R0, R134, UR13, R3 ;  /* 0x0000000d86007c24 */ /* 0x000fe2000f8e0203 */
[----:B------:R-:W-:Y:S01]  /*0f40*/  ULDC.64 UR6, c[0x0][0x258] ;  /* 0x0000960000067ab9 */ /* 0x000fe20000000a00 */
[----:B------:R-:W-:Y:S01]  /*0f50*/  VIADD R110, R28, 0x40 ;  /* 0x000000401c6e7836 */ /* 0x000fe20000000000 */
[----:B------:R-:W-:Y:S01]  /*0f60*/  IADD3.X R3, R29, UR4, RZ, P0, !PT ;  /* 0x000000041d037c10 */ /* 0x000fe200087fe4ff */
[----:B------:R-:W-:Y:S01]  /*0f70*/  IMAD.U32 R14, RZ, RZ, UR6 ;  /* 0x00000006ff0e7e24 */ /* 0x000fe2000f8e00ff */
[----:B------:R-:W-:Y:S01]  /*0f80*/  UIMAD UR19, UR19, UR6, URZ ;  /* 0x00000006131372a4 */ /* 0x000fe2000f8e023f */
[----:B------:R-:W1:Y:S01]  /*0f90*/  S2UR UR4, SR_CgaCtaId ;  /* 0x00000000000479c3 */ /* 0x000e620000008800 */
[----:B------:R-:W-:Y:S01]  /*0fa0*/  ULDC.64 UR8, c[0x0][0x260] ;  /* 0x0000980000087ab9 */ /* 0x000fe20000000a00 */
[----:B------:R-:W-:Y:S01]  /*0fb0*/  IMAD.WIDE.U32 R14, R14, UR15, R2 ;  /* 0x0000000f0e0e7c25 */ /* 0x000fe2000f8e0002 */
[----:B------:R-:W-:Y:S01]  /*0fc0*/  UIMAD UR15, UR15, UR7, UR19 ;  /* 0x000000070f0f72a4 */ /* 0x000fe2000f8e0213 */
[C---:B------:R-:W-:Y:S01]  /*0fd0*/  IADD3 R109, R28.reuse, 0x80, RZ ;  /* 0x000000801c6d7810 */ /* 0x040fe20007ffe0ff */
[----:B------:R2:W-:Y:S01]  /*0fe0*/  STL [R1+0x7c], R110 ;  /* 0x00007c6e01007387 */ /* 0x0005e20000100800 */
[----:B------:R-:W-:Y:S01]  /*0ff0*/  ULDC.64 UR6, c[0x0][0x268] ;  /* 0x00009a0000067ab9 */ /* 0x000fe20000000a00 */
[----:B------:R-:W-:Y:S01]  /*1000*/  VIADD R108, R28, 0xc0 ;  /* 0x000000c01c6c7836 */ /* 0x000fe20000000000 */
[----:B------:R-:W-:Y:S01]  /*1010*/  MOV R34, UR6 ;  /* 0x0000000600227c02 */ /* 0x000fe20008000f00 */
[----:B------:R-:W-:Y:S01]  /*1020*/  IMAD.U32 R35, RZ, RZ, UR8 ;  /* 0x00000008ff237e24 */ /* 0x000fe2000f8e00ff */
[----:B------:R2:W-:Y:S01]  /*1030*/  STL [R1+0x78], R109 ;  /* 0x0000786d01007387 */ /* 0x0005e20000100800 */
[----:B------:R-:W-:Y:S01]  /*1040*/  IMAD.WIDE.U32 R4, R134, UR12, R28 ;  /* 0x0000000c86047c25 */ /* 0x000fe2000f8e001c */
[----:B------:R-:W-:Y:S01]  /*1050*/  UIADD3 UR35, -UR35, UR18, URZ ;  /* 0x0000001223237290 */ /* 0x000fe2000fffe13f */
[----:B------:R-:W-:Y:S01]  /*1060*/  BSSY B0, `(.L_x_889) ;  /* 0x0000049000007945 */ /* 0x000fe20003800000 */
[----:B------:R2:W-:Y:S01]  /*1070*/  STL [R1+0x80], R108 ;  /* 0x0000806c01007387 */ /* 0x0005e20000100800 */
[----:B------:R-:W-:Y:S01]  /*1080*/  UMOV UR37, 0x400 ;  /* 0x0000040000257882 */ /* 0x000fe20000000000 */
[----:B------:R-:W-:Y:S01]  /*1090*/  IADD3 R20, P1, R4, UR26, RZ ;  /* 0x0000001a04147c10 */ /* 0x000fe2000ff3e0ff */
[----:B------:R-:W-:Y:S01]  /*10a0*/  UIMAD UR34, UR14, UR8, URZ ;  /* 0x000000080e2272a4 */ /* 0x000fe2000f8e023f */
[----:B------:R2:W-:Y:S01]  /*10b0*/  STL [R1+0x9c], R35 ;  /* 0x00009c2301007387 */ /* 0x0005e20000100800 */
[----:B------:R-:W-:Y:S01]  /*10c0*/  LEA.HI R4, R10, R103, RZ, 0x4 ;  /* 0x000000670a047211 */ /* 0x000fe200078f20ff */
[----:B------:R-:W-:Y:S01]  /*10d0*/  UIADD3 UR21, UR23, -0x1, URZ ;  /* 0xffffffff17157890 */ /* 0x000fe2000fffe03f */
[----:B------:R-:W-:Y:S01]  /*10e0*/  IADD3.X R21, R5, UR25, R0, P1, !PT ;  /* 0x0000001905157c10 */ /* 0x000fe20008ffe400 */
[----:B------:R2:W-:Y:S01]  /*10f0*/  STL [R1+0xa0], R34 ;  /* 0x0000a02201007387 */ /* 0x0005e20000100800 */
[----:B------:R-:W-:Y:S01]  /*1100*/  ISETP.GE.AND P0, PT, R134, UR35, PT ;  /* 0x0000002386007c0c */ /* 0x000fe2000bf06270 */
[----:B------:R-:W-:Y:S01]  /*1110*/  UIMAD UR14, UR14, UR6, URZ ;  /* 0x000000060e0e72a4 */ /* 0x000fe2000f8e023f */
[C---:B------:R-:W-:Y:S01]  /*1120*/  LOP3.LUT R0, R4.reuse, 0xfffffff0, RZ, 0xc0, !PT ;  /* 0xfffffff004007812 */ /* 0x040fe200078ec0ff */
[----:B-1----:R-:W-:Y:S01]  /*1130*/  ULEA UR4, UR4, UR37, 0x18 ;  /* 0x0000002504047291 */ /* 0x002fe2000f8ec03f */
[----:B------:R-:W-:Y:S01]  /*1140*/  SHF.R.S32.HI R19, RZ, 0x4, R4 ;  /* 0x00000004ff137819 */ /* 0x000fe20000011404 */
[----:B------:R-:W-:Y:S01]  /*1150*/  UIMAD UR9, UR22, UR9, UR34 ;  /* 0x00000009160972a4 */ /* 0x000fe2000f8e0222 */
[----:B------:R-:W-:Y:S01]  /*1160*/  VIADD R11, R15, UR15 ;  /* 0x0000000f0f0b7c36 */ /* 0x000fe20008000000 */
[----:B------:R-:W-:Y:S01]  /*1170*/  USHF.R.S32.HI UR20, URZ, 0x1f, UR21 ;  /* 0x0000001f3f147899 */ /* 0x000fe20008011415 */
[----:B------:R-:W-:Y:S01]  /*1180*/  IMAD.IADD R18, R103, 0x1, -R0 ;  /* 0x0000000167127824 */ /* 0x000fe200078e0a00 */
[----:B------:R-:W-:Y:S01]  /*1190*/  UIMAD UR19, UR21, -0x40, UR29 ;  /* 0xffffffc0151378a4 */ /* 0x000fe2000f8e021d */
[----:B------:R-:W-:Y:S01]  /*11a0*/  LEA.HI R16, R4, R19, RZ, 0x1 ;  /* 0x0000001304107211 */ /* 0x000fe200078f08ff */
[----:B------:R-:W-:Y:S01]  /*11b0*/  UIMAD UR34, UR22, UR7, UR14 ;  /* 0x00000007162272a4 */ /* 0x000fe2000f8e020e */
[C---:B------:R-:W-:Y:S01]  /*11c0*/  VIADD R26, R134.reuse, 0x10 ;  /* 0x00000010861a7836 */ /* 0x040fe20000000000 */
[----:B------:R-:W-:Y:S01]  /*11d0*/  SHF.R.S32.HI R0, RZ, 0x1f, R18 ;  /* 0x0000001fff007819 */ /* 0x000fe20000011412 */
[C---:B------:R-:W-:Y:S01]  /*11e0*/  VIADD R30, R134.reuse, 0x30 ;  /* 0x00000030861e7836 */ /* 0x040fe20000000000 */
[----:B------:R-:W-:-:S02]  /*11f0*/  IADD3 R27, R134, 0x20, RZ ;  /* 0x00000020861b7810 */ /* 0x000fc40007ffe0ff */
[----:B------:R-:W-:Y:S02]  /*1200*/  LEA.HI R32, R0, R18, RZ, 0x3 ;  /* 0x0000001200207211 */ /* 0x000fe400078f18ff */
        /* <DEDUP_REMOVED lines=12> */
[----:B------:R-:W1:Y:S01]  /*12d0*/  @!P5 LDC.64 R6, c[0x0][0x210] ;  /* 0x00008400ff06db82 */ /* 0x000e620000000a00 */
[----:B------:R3:W-:Y:S07]  /*12e0*/  @P5 STS.128 [R210], RZ ;  /* 0x000000ffd2005388 */ /* 0x0007ee0000000c00 */
        /* <DEDUP_REMOVED lines=9> */
[----:B------:R3:W-:Y:S03]  /*1380*/  @!P5 LDGSTS.E.BYPASS.LTC128B.128 [R210], desc[UR30][R6.64] ;  /* 0x0000000006d2dfae */ /* 0x0007e6000b901d5e */
        /* <DEDUP_REMOVED lines=22> */
.L_x_890:
[----:B------:R-:W-:Y:S05]  /*14f0*/  BSYNC B0 ;  /* 0x0000000000007941 */ /* 0x000fea0003800000 */
.L_x_889:
[----:B------:R-:W-:Y:S01]  /*1500*/  ISETP.GE.AND P1, PT, R26, UR35, PT ;  /* 0x000000231a007c0c */ /* 0x000fe2000bf26270 */
[----:B------:R-:W-:Y:S01]  /*1510*/  ULEA UR6, UR23, UR36, 0x6 ;  /* 0x0000002417067291 */ /* 0x000fe2000f8e303f */
[----:B------:R-:W-:Y:S01]  /*1520*/  IMAD R0, R135, UR10, RZ ;  /* 0x0000000a87007c24 */ /* 0x000fe2000f8e02ff */
[----:B------:R-:W-:Y:S01]  /*1530*/  BSSY B0, `(.L_x_891) ;  /* 0x000003a000007945 */ /* 0x000fe20003800000 */
[----:B------:R-:W-:Y:S01]  /*1540*/  ISETP.GE.AND P5, PT, R27, UR35, PT ;  /* 0x000000231b007c0c */ /* 0x000fe2000bfa6270 */
[----:B------:R-:W-:Y:S01]  /*1550*/  UIADD3 UR6, UR6, -0x40, URZ ;  /* 0xffffffc006067890 */ /* 0x000fe2000fffe03f */
[----:B------:R-:W-:Y:S01]  /*1560*/  ISETP.GE.AND P6, PT, R30, UR35, PT ;  /* 0x000000231e007c0c */ /* 0x000fe2000bfc6270 */
[----:B------:R-:W-:Y:S01]  /*1570*/  IMAD.WIDE.U32 R22, R134, UR10, R28 ;  /* 0x0000000a86167c25 */ /* 0x000fe2000f8e001c */
[----:B------:R-:W-:Y:S02]  /*1580*/  LOP3.LUT R24, R16, 0xfffffffe, RZ, 0xc0, !PT ;  /* 0xfffffffe10187812 */ /* 0x000fe400078ec0ff */
[----:B------:R-:W-:Y:S01]  /*1590*/  LOP3.LUT R25, R32, 0xfffffff8, RZ, 0xc0, !PT ;  /* 0xfffffff820197812 */ /* 0x000fe200078ec0ff */
[----:B------:R-:W-:Y:S01]  /*15a0*/  IMAD.U32 R102, RZ, RZ, UR6 ;  /* 0x00000006ff667e24 */ /* 0x000fe2000f8e00ff */
[----:B------:R-:W-:Y:S01]  /*15b0*/  IADD3 R155, P0, R101, UR6, RZ ;  /* 0x00000006659b7c10 */ /* 0x000fe2000ff1e0ff */
[----:B------:R-:W-:Y:S01]  /*15c0*/  IMAD R31, R134, UR11, R0 ;  /* 0x0000000b861f7c24 */ /* 0x000fe2000f8e0200 */
[----:B------:R-:W-:Y:S11]  /*15d0*/  @P1 BRA `(.L_x_892) ;  /* 0x0000000000bc1947 */ /* 0x000ff60003800000 */
        /* <DEDUP_REMOVED lines=47> */
.L_x_892:
[----:B------:R-:W-:Y:S05]  /*18d0*/  BSYNC B0 ;  /* 0x0000000000007941 */ /* 0x000fea0003800000 */
.L_x_891:
        /* <DEDUP_REMOVED lines=49> */
.L_x_894:
[----:B------:R-:W-:Y:S05]  /*1bf0*/  BSYNC B0 ;  /* 0x0000000000007941 */ /* 0x000fea0003800000 */
.L_x_893:
[----:B------:R-:W-:Y:S01]  /*1c00*/  IMAD.WIDE.U32 R20, R35, UR22, R20 ;  /* 0x0000001623147c25 */ /* 0x000fe2000f8e0014 */
[----:B------:R-:W-:Y:S01]  /*1c10*/  USHF.L.U32 UR8, UR12, 0x6, URZ ;  /* 0x000000060c087899 */ /* 0x000fe2000800063f */
[----:B------:R-:W-:Y:S01]  /*1c20*/  BSSY B0, `(.L_x_895) ;  /* 0x0000034000007945 */ /* 0x000fe20003800000 */
[----:B------:R-:W-:Y:S02]  /*1c30*/  IADD3 R24, R19, -R24, RZ ;  /* 0x8000001813187210 */ /* 0x000fe40007ffe0ff */
[----:B------:R1:W-:Y:S01]  /*1c40*/  STL.64 [R1+0xb8], R20 ;  /* 0x0000b81401007387 */ /* 0x0003e20000100a00 */
[----:B------:R-:W-:Y:S01]  /*1c50*/  IADD3 R56, R18, -R25, RZ ;  /* 0x8000001912387210 */ /* 0x000fe20007ffe0ff */
[----:B------:R-:W-:Y:S06]  /*1c60*/  @P6 BRA `(.L_x_896) ;  /* 0x0000000000bc6947 */ /* 0x000fec0003800000 */
        /* <DEDUP_REMOVED lines=47> */
.L_x_896:
[----:B------:R-:W-:Y:S05]  /*1f60*/  BSYNC B0 ;  /* 0x0000000000007941 */ /* 0x000fea0003800000 */
.L_x_895:
[----:B------:R-:W-:Y:S01]  /*1f70*/  VIADD R107, R21, UR9 ;  /* 0x00000009156b7c36 */ /* 0x000fe20008000000 */
[----:B------:R-:W-:Y:S01]  /*1f80*/  USHF.L.U64.HI UR14, UR12, 0x6, UR13 ;  /* 0x000000060c0e7899 */ /* 0x000fe2000801020d */
[----:B------:R-:W-:Y:S01]  /*1f90*/  IMAD.MOV.U32 R106, RZ, RZ, R20 ;  /* 0x000000ffff6a7224 */ /* 0x000fe200078e0014 */
[----:B------:R-:W-:Y:S01]  /*1fa0*/  ISETP.GE.AND P2, PT, R134, UR19, PT ;  /* 0x0000001386007c0c */ /* 0x000fe2000bf46270 */
[----:B------:R-:W-:Y:S01]  /*1fb0*/  IMAD.U32 R100, RZ, RZ, UR8 ;  /* 0x00000008ff647e24 */ /* 0x000fe2000f8e00ff */
[----:B------:R-:W-:Y:S01]  /*1fc0*/  UIMAD UR6, UR14, UR21, URZ ;  /* 0x000000150e0672a4 */ /* 0x000fe2000f8e023f */
[----:B------:R-:W-:Y:S01]  /*1fd0*/  SHF.L.U32 R0, R56, 0x6, RZ ;  /* 0x0000000638007819 */ /* 0x000fe200000006ff */
[----:B------:R2:W-:Y:S01]  /*1fe0*/  STL.64 [R1+0xa8], R106 ;  /* 0x0000a86a01007387 */ /* 0x0005e20000100a00 */
[----:B-1-3--:R-:W-:Y:S01]  /*1ff0*/  IMAD.WIDE.U32 R2, R100, UR21, R106 ;  /* 0x0000001564027c25 */ /* 0x00afe2000f8e006a */
[----:B------:R-:W-:Y:S01]  /*2000*/  UIMAD UR6, UR20, UR8, UR6 ;  /* 0x00000008140672a4 */ /* 0x000fe2000f8e0206 */
[----:B------:R-:W-:Y:S01]  /*2010*/  BSSY B0, `(.L_x_897) ;  /* 0x000002c000007945 */ /* 0x000fe20003800000 */
[----:B------:R-:W-:-:S02]  /*2020*/  ISETP.GE.AND P1, PT, R26, UR19, PT ;  /* 0x000000131a007c0c */ /* 0x000fc4000bf26270 */
[----:B----4-:R-:W-:Y:S02]  /*2030*/  SHF.L.U32 R4, R24, 0x3, RZ ;  /* 0x0000000318047819 */ /* 0x010fe400000006ff */
[----:B------:R-:W-:Y:S01]  /*2040*/  VIADD R5, R3, UR6 ;  /* 0x0000000603057c36 */ /* 0x000fe20008000000 */
[----:B------:R-:W-:Y:S01]  /*2050*/  LOP3.LUT R0, R0, 0x1c0, RZ, 0xc0, !PT ;  /* 0x000001c000007812 */ /* 0x000fe200078ec0ff */
[----:B------:R-:W-:Y:S07]  /*2060*/  @P2 BRA `(.L_x_898) ;  /* 0x0000000000982947 */ /* 0x000fee0003800000 */
        /* <DEDUP_REMOVED lines=38> */
.L_x_898:
[----:B------:R-:W-:Y:S05]  /*22d0*/  BSYNC B0 ;  /* 0x0000000000007941 */ /* 0x000fea0003800000 */
.L_x_897:
[----:B-1-3--:R-:W-:Y:S01]  /*22e0*/  LOP3.LUT R6, R0, 0x8, R4, 0xf8, !PT ;  /* 0x0000000800067812 */ /* 0x00afe200078ef804 */
[----:B------:R-:W-:Y:S01]  /*22f0*/  USHF.L.U64.HI UR15, UR12, 0x4, UR13 ;  /* 0x000000040c0f7899 */ /* 0x000fe2000801020d */
[----:B------:R-:W-:Y:S01]  /*2300*/  SHF.R.U32.HI R0, RZ, 0x3, R0 ;  /* 0x00000003ff007819 */ /* 0x000fe20000011600 */
[----:B------:R-:W-:Y:S01]  /*2310*/  USHF.L.U32 UR35, UR12, 0x4, URZ ;  /* 0x000000040c237899 */ /* 0x000fe2000800063f */
[----:B------:R-:W-:Y:S01]  /*2320*/  IADD3 R16, P2, R22, UR28, RZ ;  /* 0x0000001c16107c10 */ /* 0x000fe2000ff5e0ff */
[----:B------:R-:W-:Y:S01]  /*2330*/  BSSY B0, `(.L_x_899) ;  /* 0x000002e000007945 */ /* 0x000fe20003800000 */
[----:B------:R-:W-:Y:S02]  /*2340*/  ISETP.GE.AND P5, PT, R27, UR19, PT ;  /* 0x000000131b007c0c */ /* 0x000fe4000bfa6270 */
[----:B------:R-:W-:Y:S02]  /*2350*/  ISETP.GE.AND P6, PT, R30, UR19, PT ;  /* 0x000000131e007c0c */ /* 0x000fe4000bfc6270 */
[----:B------:R-:W-:-:S02]  /*2360*/  LOP3.LUT R18, R6, R0, RZ, 0x3c, !PT ;  /* 0x0000000006127212 */ /* 0x000fc400078e3cff */
[----:B------:R-:W-:Y:S01]  /*2370*/  IADD3.X R17, R23, UR27, R31, P2, !PT ;  /* 0x0000001b17117c10 */ /* 0x000fe200097fe41f */
[----:B------:R-:W-:Y:S08]  /*2380*/  @P1 BRA `(.L_x_900) ;  /* 0x0000000000a01947 */ /* 0x000ff00003800000 */
[----:B------:R-:W-:Y:S01]  /*2390*/  ULDC UR6, c[0x0][0x2d0] ;  /* 0x0000b40000067ab9 */ /* 0x000fe20000000800 */
[----:B------:R-:W-:Y:S02]  /*23a0*/  IADD3 R0, P1, R2, UR35, RZ ;  /* 0x0000002302007c10 */ /* 0x000fe4000ff3e0ff */
[----:B------:R-:W-:Y:S02]  /*23b0*/  ISETP.GE.AND P2, PT, R28, UR6, PT ;  /* 0x000000061c007c0c */ /* 0x000fe4000bf46270 */
[----:B------:R-:W-:Y:S02]  /*23c0*/  ISETP.GE.AND P4, PT, R110, UR6, PT ;  /* 0x000000066e007c0c */ /* 0x000fe4000bf86270 */
[----:B------:R-:W-:Y:S02]  /*23d0*/  ISETP.GE.AND P3, PT, R109, UR6, PT ;  /* 0x000000066d007c0c */ /* 0x000fe4000bf66270 */
[----:B------:R-:W-:-:S07]  /*23e0*/  IADD3.X R10, R5, UR15, RZ, P1, !PT ;  /* 0x0000000f050a7c10 */ /* 0x000fce0008ffe4ff */
[----:B------:R-:W1:Y:S01]  /*23f0*/  @!P2 LDC.64 R6, c[0x0][0x218] ;  /* 0x00008600ff06ab82 */ /* 0x000e620000000a00 */
[----:B------:R3:W-:Y:S07]  /*2400*/  @P2 STS.128 [R210+0x8800], RZ ;  /* 0x008800ffd2002388 */ /* 0x0007ee0000000c00 */
[----:B------:R-:W4:Y:S08]  /*2410*/  @!P4 LDC.64 R8, c[0x0][0x218] ;  /* 0x00008600ff08cb82 */ /* 0x000f300000000a00 */
[----:B------:R-:W5:Y:S01]  /*2420*/  @!P3 LDC.64 R12, c[0x0][0x218] ;  /* 0x00008600ff0cbb82 */ /* 0x000f620000000a00 */
[----:B-1----:R-:W-:-:S04]  /*2430*/  @!P2 LEA R6, P1, R0, R6, 0x1 ;  /* 0x000000060006a211 */ /* 0x002fc800078208ff */
[C---:B------:R-:W-:Y:S02]  /*2440*/  @!P2 LEA.HI.X R7, R0.reuse, R7, R10, 0x1, P1 ;  /* 0x000000070007a211 */ /* 0x040fe400008f0c0a */
[----:B----4-:R-:W-:-:S03]  /*2450*/  @!P4 LEA R8, P1, R0, R8, 0x1 ;  /* 0x000000080008c211 */ /* 0x010fc600078208ff */
        /* <DEDUP_REMOVED lines=27> */
.L_x_900:
[----:B------:R-:W-:Y:S05]  /*2610*/  BSYNC B0 ;  /* 0x0000000000007941 */ /* 0x000fea0003800000 */
.L_x_899:
[----:B------:R-:W-:Y:S04]  /*2620*/  BSSY B0, `(.L_x_901) ;  /* 0x000002c000007945 */ /* 0x000fe80003800000 */
[----:B------:R-:W-:Y:S05]  /*2630*/  @P5 BRA `(.L_x_902) ;  /* 0x0000000000a85947 */ /* 0x000fea0003800000 */
[----:B------:R-:W-:Y:S01]  /*2640*/  ULDC UR6, c[0x0][0x2d0] ;  /* 0x0000b40000067ab9 */ /* 0x000fe20000000800 */
[----:B-1-3--:R-:W-:Y:S01]  /*2650*/  IMAD.U32 R6, RZ, RZ, UR12 ;  /* 0x0000000cff067e24 */ /* 0x00afe2000f8e00ff */
[----:B------:R-:W-:Y:S01]  /*2660*/  ISETP.GE.AND P4, PT, R110, UR6, PT ;  /* 0x000000066e007c0c */ /* 0x000fe2000bf86270 */
[----:B------:R-:W-:Y:S01]  /*2670*/  IMAD.U32 R12, RZ, RZ, UR13 ;  /* 0x0000000dff0c7e24 */ /* 0x000fe2000f8e00ff */
[----:B------:R-:W-:Y:S02]  /*2680*/  ISETP.GE.AND P5, PT, R28, UR6, PT ;  /* 0x000000061c007c0c */ /* 0x000fe4000bfa6270 */
[----:B------:R-:W-:Y:S02]  /*2690*/  ISETP.GE.AND P3, PT, R109, UR6, PT ;  /* 0x000000066d007c0c */ /* 0x000fe4000bf66270 */
[----:B------:R-:W-:-:S04]  /*26a0*/  LEA R0, P1, R6, R2, 0x5 ;  /* 0x0000000206007211 */ /* 0x000fc800078228ff */
[----:B------:R-:W-:-:S03]  /*26b0*/  LEA.HI.X R12, R6, R5, R12, 0x5, P1 ;  /* 0x00000005060c7211 */ /* 0x000fc600008f2c0c */
[----:B------:R-:W1:Y:S02]  /*26c0*/  @!P4 LDC.64 R8, c[0x0][0x218] ;  /* 0x00008600ff08cb82 */ /* 0x000e640000000a00 */
[----:B------:R4:W-:Y:S06]  /*26d0*/  @P5 STS.128 [R210+0x9000], RZ ;  /* 0x009000ffd2005388 */ /* 0x0009ec0000000c00 */
[----:B------:R-:W3:Y:S08]  /*26e0*/  @!P5 LDC.64 R10, c[0x0][0x218] ;  /* 0x00008600ff0adb82 */ /* 0x000ef00000000a00 */
[----:B------:R-:W5:Y:S01]  /*26f0*/  @!P3 LDC.64 R14, c[0x0][0x218] ;  /* 0x00008600ff0ebb82 */ /* 0x000f620000000a00 */
[----:B-1----:R-:W-:-:S04]  /*2700*/  @!P4 LEA R8, P1, R0, R8, 0x1 ;  /* 0x000000080008c211 */ /* 0x002fc800078208ff */
[----:B------:R-:W-:Y:S02]  /*2710*/  @!P4 LEA.HI.X R9, R0, R9, R12, 0x1, P1 ;  /* 0x000000090009c211 */ /* 0x000fe400008f0c0c */
        /* <DEDUP_REMOVED lines=28> */
.L_x_902:
[----:B------:R-:W-:Y:S05]  /*28e0*/  BSYNC B0 ;  /* 0x0000000000007941 */ /* 0x000fea0003800000 */
.L_x_901:
        /* <DEDUP_REMOVED lines=11> */
[----:B---34-:R-:W3:Y:S01]  /*29a0*/  @!P6 LDC.64 R8, c[0x0][0x218] ;  /* 0x00008600ff08eb82 */ /* 0x018ee20000000a00 */
[----:B------:R4:W-:Y:S07]  /*29b0*/  @P6 STS.128 [R210+0x9800], RZ ;  /* 0x009800ffd2006388 */ /* 0x0009ee0000000c00 */
[----:B-1----:R-:W1:Y:S08]  /*29c0*/  @!P5 LDC.64 R6, c[0x0][0x218] ;  /* 0x00008600ff06db82 */ /* 0x002e700000000a00 */
[----:B------:R-:W5:Y:S01]  /*29d0*/  @!P3 LDC.64 R10, c[0x0][0x218] ;  /* 0x00008600ff0abb82 */ /* 0x000f620000000a00 */
        /* <DEDUP_REMOVED lines=30> */
.L_x_904:
[----:B------:R-:W-:Y:S05]  /*2bc0*/  BSYNC B0 ;  /* 0x0000000000007941 */ /* 0x000fea0003800000 */
.L_x_903:
[----:B------:R-:W0:Y:S01]  /*2bd0*/  LDGDEPBAR ;  /* 0x00000000000079af */ /* 0x000e220000000000 */
[----:B------:R-:W-:Y:S01]  /*2be0*/  ISETP.GE.AND P3, PT, R134, UR19, PT ;  /* 0x0000001386007c0c */ /* 0x000fe2000bf66270 */
[----:B-1-34-:R-:W-:Y:S01]  /*2bf0*/  IMAD.WIDE.U32 R6, R34, UR22, R16 ;  /* 0x0000001622067c25 */ /* 0x01afe2000f8e0010 */
[----:B------:R-:W-:Y:S01]  /*2c00*/  UIMAD UR6, UR20, UR10, URZ ;  /* 0x0000000a140672a4 */ /* 0x000fe2000f8e023f */
[----:B------:R-:W-:Y:S01]  /*2c10*/  BSSY B0, `(.L_x_905) ;  /* 0x0000042000007945 */ /* 0x000fe20003800000 */
[----:B------:R-:W-:Y:S01]  /*2c20*/  UIMAD.WIDE.U32 UR12, UR21, UR10, URZ ;  /* 0x0000000a150c72a5 */ /* 0x000fe2000f8e003f */
[----:B------:R-:W-:Y:S01]  /*2c30*/  VIADD R8, R7, UR34 ;  /* 0x0000002207087c36 */ /* 0x000fe20008000000 */
[----:B------:R1:W-:Y:S01]  /*2c40*/  STL.64 [R1+0xb0], R6 ;  /* 0x0000b00601007387 */ /* 0x0003e20000100a00 */
[----:B------:R-:W-:Y:S01]  /*2c50*/  UIMAD UR6, UR21, UR11, UR6 ;  /* 0x0000000b150672a4 */ /* 0x000fe2000f8e0206 */
[----:B------:R-:W-:Y:S01]  /*2c60*/  IMAD.SHL.U32 R0, R33, 0x40, RZ ;  /* 0x0000004021007824 */ /* 0x000fe200078e00ff */
[----:B------:R-:W-:Y:S01]  /*2c70*/  ISETP.GE.AND P1, PT, R26, UR19, PT ;  /* 0x000000131a007c0c */ /* 0x000fe2000bf26270 */
[----:B------:R3:W-:Y:S01]  /*2c80*/  STL [R1+0x84], R8 ;  /* 0x0000840801007387 */ /* 0x0007e20000100800 */
[----:B------:R-:W-:Y:S01]  /*2c90*/  UIADD3 UR6, UR13, UR6, URZ ;  /* 0x000000060d067290 */ /* 0x000fe2000fffe03f */
[----:B------:R-:W-:Y:S01]  /*2ca0*/  IMAD.SHL.U32 R4, R134, 0x8, RZ ;  /* 0x0000000886047824 */ /* 0x000fe200078e00ff */
[----:B------:R-:W-:Y:S01]  /*2cb0*/  LOP3.LUT R0, R0, 0x1c0, RZ, 0xc0, !PT ;  /* 0x000001c000007812 */ /* 0x000fe200078ec0ff */
[----:B------:R-:W-:-:S02]  /*2cc0*/  IMAD.U32 R2, RZ, RZ, UR12 ;  /* 0x0000000cff027e24 */ /* 0x000fc4000f8e00ff */
[----:B------:R-:W-:Y:S01]  /*2cd0*/  IMAD.U32 R3, RZ, RZ, UR13 ;  /* 0x0000000dff037e24 */ /* 0x000fe2000f8e00ff */
[----:B------:R-:W-:Y:S01]  /*2ce0*/  LOP3.LUT R4, R0, 0x8, R4, 0xf8, !PT ;  /* 0x0000000800047812 */ /* 0x000fe200078ef804 */
[----:B------:R-:W-:Y:S01]  /*2cf0*/  IMAD.SHL.U32 R5, R32, 0x40, RZ ;  /* 0x0000004020057824 */ /* 0x000fe200078e00ff */
[----:B------:R-:W-:Y:S01]  /*2d00*/  SHF.R.U32.HI R0, RZ, 0x3, R0 ;  /* 0x00000003ff007819 */ /* 0x000fe20000011600 */
[----:B------:R-:W-:Y:S01]  /*2d10*/  IMAD.U32 R3, RZ, RZ, UR6 ;  /* 0x00000006ff037e24 */ /* 0x000fe2000f8e00ff */
[----:B------:R-:W-:-:S04]  /*2d20*/  DEPBAR.LE SB0, 0x0 ;  /* 0x000080000000791a */ /* 0x000fc80000000000 */
[----:B------:R-:W-:Y:S01]  /*2d30*/  BAR.SYNC.DEFER_BLOCKING 0x0 ;  /* 0x0000000000007b1d */ /* 0x000fe20000010000 */
[----:B------:R-:W-:Y:S02]  /*2d40*/  LOP3.LUT R0, R4, R0, RZ, 0x3c, !PT ;  /* 0x0000000004007212 */ /* 0x000fe400078e3cff */
[----:B------:R-:W-:Y:S02]  /*2d50*/  LOP3.LUT R5, R18, 0xfffffe00, R5, 0xf8, !PT ;  /* 0xfffffe0012057812 */ /* 0x000fe400078ef805 */
[----:B-1----:R-:W-:-:S04]  /*2d60*/  LEA R6, P2, R2, R6, 0x6 ;  /* 0x0000000602067211 */ /* 0x002fc800078430ff */
[----:B------:R-:W-:Y:S01]  /*2d70*/  LEA.HI.X R7, R2, R8, R3, 0x6, P2 ;  /* 0x0000000802077211 */ /* 0x000fe200010f3403 */
        /* <DEDUP_REMOVED lines=43> */
.L_x_906:
[----:B------:R-:W-:Y:S05]  /*3030*/  BSYNC B0 ;  /* 0x0000000000007941 */ /* 0x000fea0003800000 */
.L_x_905:
[----:B------:R2:W-:Y:S01]  /*3040*/  @P1 STS.128 [R210+0x10800], RZ ;  /* 0x010800ffd2001388 */ /* 0x0005e20000000c00 */
[----:B------:R-:W-:Y:S01]  /*3050*/  IMAD R0, R24, 0x200, R0 ;  /* 0x0000020018007824 */ /* 0x000fe200078e0200 */
[----:B------:R-:W-:Y:S01]  /*3060*/  BSSY B0, `(.L_x_907) ;  /* 0x0000035000007945 */ /* 0x000fe20003800000 */
[----:B-1--4-:R-:W-:Y:S01]  /*3070*/  IMAD R2, R252, 0x400, R5 ;  /* 0x00000400fc027824 */ /* 0x012fe200078e0205 */
[----:B------:R2:W-:Y:S01]  /*3080*/  @P1 STS.128 [R210+0x12800], RZ ;  /* 0x012800ffd2001388 */ /* 0x0005e20000000c00 */
[----:B------:R-:W-:Y:S02]  /*3090*/  ISETP.GE.AND P5, PT, R27, UR19, PT ;  /* 0x000000131b007c0c */ /* 0x000fe4000bfa6270 */
[----:B------:R-:W-:Y:S01]  /*30a0*/  ISETP.GE.AND P6, PT, R30, UR19, PT ;  /* 0x000000131e007c0c */ /* 0x000fe2000bfc6270 */
[----:B------:R2:W-:Y:S01]  /*30b0*/  @P1 STS.128 [R210+0x14800], RZ ;  /* 0x014800ffd2001388 */ /* 0x0005e20000000c00 */
[----:B------:R-:W-:Y:S02]  /*30c0*/  LEA R182, R0, UR4, 0x1 ;  /* 0x0000000400b67c11 */ /* 0x000fe4000f8e08ff */
[----:B------:R-:W-:Y:S01]  /*30d0*/  LEA R190, R2, UR4, 0x1 ;  /* 0x0000000402be7c11 */ /* 0x000fe2000f8e08ff */
[----:B------:R2:W-:Y:S01]  /*30e0*/  @P1 STS.128 [R210+0x16800], RZ ;  /* 0x016800ffd2001388 */ /* 0x0005e20000000c00 */
[----:B------:R-:W-:Y:S07]  /*30f0*/  @P1 BRA `(.L_x_908) ;  /* 0x0000000000ac1947 */ /* 0x000fee0003800000 */
        /* <DEDUP_REMOVED lines=9> */
[----:B------:R-:W1:Y:S01]  /*3190*/  @!P2 LDC.64 R2, c[0x0][0x220] ;  /* 0x00008800ff02ab82 */ /* 0x000e620000000a00 */
[----:B------:R4:W-:Y:S07]  /*31a0*/  @P2 STS.128 [R210+0x10800], RZ ;  /* 0x010800ffd2002388 */ /* 0x0009ee0000000c00 */
[----:B---3--:R-:W3:Y:S08]  /*31b0*/  @!P4 LDC.64 R8, c[0x0][0x220] ;  /* 0x00008800ff08cb82 */ /* 0x008ef00000000a00 */
        /* <DEDUP_REMOVED lines=31> */
.L_x_908:
[----:B------:R-:W-:Y:S05]  /*33b0*/  BSYNC B0 ;  /* 0x0000000000007941 */ /* 0x000fea0003800000 */
.L_x_907:
[----:B------:R1:W-:Y:S01]  /*33c0*/  @P5 STS.128 [R210+0x11000], RZ ;  /* 0x011000ffd2005388 */ /* 0x0003e20000000c00 */
[----:B------:R-:W-:Y:S03]  /*33d0*/  BSSY B0, `(.L_x_909) ;  /* 0x000002f000007945 */ /* 0x000fe60003800000 */
[----:B------:R1:W-:Y:S04]  /*33e0*/  @P5 STS.128 [R210+0x13000], RZ ;  /* 0x013000ffd2005388 */ /* 0x0003e80000000c00 */
[----:B------:R1:W-:Y:S04]  /*33f0*/  @P5 STS.128 [R210+0x15000], RZ ;  /* 0x015000ffd2005388 */ /* 0x0003e80000000c00 */
[----:B------:R1:W-:Y:S01]  /*3400*/  @P5 STS.128 [R210+0x17000], RZ ;  /* 0x017000ffd2005388 */ /* 0x0003e20000000c00 */
[----:B------:R-:W-:Y:S05]  /*3410*/  @P5 BRA `(.L_x_910) ;  /* 0x0000000000a85947 */ /* 0x000fea0003800000 */
[----:B------:R-:W-:Y:S01]  /*3420*/  ULDC UR6, c[0x0][0x2d0] ;  /* 0x0000b40000067ab9 */ /* 0x000fe20000000800 */
[----:B-1--4-:R-:W-:Y:S01]  /*3430*/  IMAD.U32 R2, RZ, RZ, UR10 ;  /* 0x0000000aff027e24 */ /* 0x012fe2000f8e00ff */
        /* <DEDUP_REMOVED lines=8> */
[----:B------:R-:W5:Y:S08]  /*34c0*/  @!P5 LDC.64 R12, c[0x0][0x220] ;  /* 0x00008800ff0cdb82 */ /* 0x000f700000000a00 */
[----:B---3--:R-:W3:Y:S01]  /*34d0*/  @!P3 LDC.64 R8, c[0x0][0x220] ;  /* 0x00008800ff08bb82 */ /* 0x008ee20000000a00 */
[----:B-1----:R-:W-:-:S04]  /*34e0*/  @!P4 LEA R10, P1, R0, R10, 0x1 ;  /* 0x0000000a000ac211 */ /* 0x002fc800078208ff */
[----:B------:R-:W-:Y:S02]  /*34f0*/  @!P4 LEA.HI.X R11, R0, R11, R2, 0x1, P1 ;  /* 0x0000000b000bc211 */ /* 0x000fe400008f0c02 */
        /* <DEDUP_REMOVED lines=28> */
.L_x_910:
[----:B------:R-:W-:Y:S05]  /*36c0*/  BSYNC B0 ;  /* 0x0000000000007941 */ /* 0x000fea0003800000 */
.L_x_909:
        /* <DEDUP_REMOVED lines=9> */
[----:B------:R-:W-:Y:S01]  /*3760*/  UIMAD UR7, UR11, 0x30, URZ ;  /* 0x000000300b0778a4 */ /* 0x000fe2000f8e023f */
[----:B------:R-:W-:Y:S01]  /*3770*/  ISETP.GE.AND P5, PT, R110, UR6, PT ;  /* 0x000000066e007c0c */ /* 0x000fe2000bfa6270 */
[----:B------:R-:W-:Y:S01]  /*3780*/  IMAD.WIDE.U32 R2, R2, 0x30, R6 ;  /* 0x0000003002027825 */ /* 0x000fe200078e0006 */
[----:B------:R-:W-:-:S03]  /*3790*/  ISETP.GE.AND P3, PT, R109, UR6, PT ;  /* 0x000000066d007c0c */ /* 0x000fc6000bf66270 */
[----:B------:R-:W-:-:S06]  /*37a0*/  VIADD R0, R3, UR7 ;  /* 0x0000000703007c36 */ /* 0x000fcc0008000000 */
[----:B------:R-:W1:Y:S01]  /*37b0*/  @!P6 LDC.64 R10, c[0x0][0x220] ;  /* 0x00008800ff0aeb82 */ /* 0x000e620000000a00 */
[----:B------:R4:W-:Y:S07]  /*37c0*/  @P6 STS.128 [R210+0x11800], RZ ;  /* 0x011800ffd2006388 */ /* 0x0009ee0000000c00 */
[----:B---3--:R-:W3:Y:S08]  /*37d0*/  @!P5 LDC.64 R8, c[0x0][0x220] ;  /* 0x00008800ff08db82 */ /* 0x008ef00000000a00 */
        /* <DEDUP_REMOVED lines=31> */
.L_x_912:
[----:B------:R-:W-:Y:S05]  /*39d0*/  BSYNC B0 ;  /* 0x0000000000007941 */ /* 0x000fea0003800000 */
.L_x_911:
[----:B-1-34-:R-:W-:Y:S01]  /*39e0*/  LDSM.16.M88.4 R8, [R190] ;  /* 0x00000000be08783b */ /* 0x01afe20000000200 */
        /* <DEDUP_REMOVED lines=8> */
[----:B------:R-:W-:Y:S02]  /*3a70*/  VIADD R194, R182, 0x8020 ;  /* 0x00008020b6c27836 */ /* 0x000fe40000000000 */
[----:B------:R-:W-:Y:S01]  /*3a80*/  IMAD.MOV.U32 R2, RZ, RZ, 0x20 ;  /* 0x00000020ff027424 */ /* 0x000fe200078e00ff */
[----:B------:R-:W3:Y:S01]  /*3a90*/  LDSM.16.M88.4 R24, [R182+0x9000] ;  /* 0x00900000b618783b */ /* 0x000ee20000000200 */
[----:B------:R-:W-:-:S02]  /*3aa0*/  IMAD R191, R4, 0x2, R190 ;  /* 0x0000000204bf7824 */ /* 0x000fc400078e02be */
[----:B------:R-:W-:Y:S01]  /*3ab0*/  @P1 VIADD R194, R0, 0xffffffe0 ;  /* 0xffffffe000c21836 */ /* 0x000fe20000000000 */
[----:B------:R-:W4:Y:S01]  /*3ac0*/  LDSM.16.M88.4 R44, [R182+0x9800] ;  /* 0x00980000b62c783b */ /* 0x000f220000000200 */
[----:B------:R-:W-:Y:S01]  /*3ad0*/  IMAD.MOV.U32 R0, RZ, RZ, 0x40 ;  /* 0x00000040ff007424 */ /* 0x000fe200078e00ff */
[----:B------:R-:W-:Y:S01]  /*3ae0*/  LOP3.LUT P1, RZ, R56, 0x4, RZ, 0xc0, !PT ;  /* 0x0000000438ff7812 */ /* 0x000fe2000782c0ff */
[----:B------:R-:W-:Y:S01]  /*3af0*/  IMAD.SHL.U32 R3, R103, 0x2, RZ ;  /* 0x0000000267037824 */ /* 0x000fe200078e00ff */
[----:B------:R-:W-:Y:S01]  /*3b00*/  LDSM.16.M88.4 R12, [R191] ;  /* 0x00000000bf0c783b */ /* 0x000fe20000000200 */
[----:B------:R-:W-:Y:S01]  /*3b10*/  VIADD R209, R194, 0x800 ;  /* 0x00000800c2d17836 */ /* 0x000fe20000000000 */
[----:B------:R-:W-:Y:S01]  /*3b20*/  SEL R2, R2, 0xffffffe0, !P1 ;  /* 0xffffffe002027807 */ /* 0x000fe20004800000 */
[----:B------:R-:W-:Y:S01]  /*3b30*/  VIADD R208, R194, 0x1000 ;  /* 0x00001000c2d07836 */ /* 0x000fe20000000000 */
[----:B------:R-:W5:Y:S01]  /*3b40*/  LDSM.16.M88.4 R52, [R194] ;  /* 0x00000000c234783b */ /* 0x000f620000000200 */
[----:B------:R-:W-:Y:S01]  /*3b50*/  SEL R0, R0, 0xffffffc0, !P2 ;  /* 0xffffffc000007807 */ /* 0x000fe20005000000 */
[----:B------:R-:W-:Y:S01]  /*3b60*/  VIADD R207, R194, 0x1800 ;  /* 0x00001800c2cf7836 */ /* 0x000fe20000000000 */
[----:B------:R-:W-:Y:S01]  /*3b70*/  LOP3.LUT R3, R3, 0x6, RZ, 0xc0, !PT ;  /* 0x0000000603037812 */ /* 0x000fe200078ec0ff */
[----:B------:R-:W5:Y:S01]  /*3b80*/  LDSM.16.M88.4 R40, [R194+0x800] ;  /* 0x00080000c228783b */ /* 0x000f620000000200 */
[----:B------:R-:W-:-:S02]  /*3b90*/  IMAD R193, R2, 0x2, R190 ;  /* 0x0000000202c17824 */ /* 0x000fc400078e02be */
[----:B------:R-:W-:Y:S01]  /*3ba0*/  IMAD.IADD R188, R182, 0x1, R0 ;  /* 0x00000001b6bc7824 */ /* 0x000fe200078e0200 */
[----:B------:R-:W5:Y:S01]  /*3bb0*/  LDSM.16.M88.4 R60, [R194+0x1000] ;  /* 0x00100000c23c783b */ /* 0x000f620000000200 */
[----:B------:R-:W-:Y:S02]  /*3bc0*/  IMAD R192, R2, 0x2, R191 ;  /* 0x0000000202c07824 */ /* 0x000fe400078e02bf */
[----:B------:R-:W-:Y:S01]  /*3bd0*/  IMAD.IADD R187, R0, 0x1, R194 ;  /* 0x0000000100bb7824 */ /* 0x000fe200078e02c2 */
[----:B------:R-:W5:Y:S01]  /*3be0*/  LDSM.16.M88.4 R84, [R194+0x1800] ;  /* 0x00180000c254783b */ /* 0x000f620000000200 */
[----:B------:R-:W-:Y:S02]  /*3bf0*/  IMAD.U32 R0, RZ, RZ, UR21 ;  /* 0x00000015ff007e24 */ /* 0x000fe4000f8e00ff */
[----:B------:R-:W-:Y:S01]  /*3c00*/  VIADD R206, R194, 0x2000 ;  /* 0x00002000c2ce7836 */ /* 0x000fe20000000000 */
[----:B------:R-:W-:Y:S01]  /*3c10*/  LDSM.16.M88.4 R80, [R188+0x8000] ;  /* 0x00800000bc50783b */ /* 0x000fe20000000200 */
[----:B------:R-:W-:-:S02]  /*3c20*/  IMAD R0, R0, 0x40, R3 ;  /* 0x0000004000007824 */ /* 0x000fc400078e0203 */
[----:B------:R-:W-:Y:S01]  /*3c30*/  VIADD R205, R194, 0x2800 ;  /* 0x00002800c2cd7836 */ /* 0x000fe20000000000 */
[C---:B-1----:R-:W-:Y:S01]  /*3c40*/  HMMA.16816.F32 R48, R8.reuse, R16, RZ ;  /* 0x000000100830723c */ /* 0x042fe200000018ff */
[----:B------:R-:W-:Y:S01]  /*3c50*/  LDSM.16.M88.4 R76, [R188+0x9000] ;  /* 0x00900000bc4c783b */ /* 0x000fe20000000200 */
[C---:B------:R-:W-:Y:S02]  /*3c60*/  VIADD R3, R0.reuse, 0x9 ;  /* 0x0000000900037836 */ /* 0x040fe40000000000 */
[C---:B------:R-:W-:Y:S01]  /*3c70*/  VIADD R7, R0.reuse, 0x1 ;  /* 0x0000000100077836 */ /* 0x040fe20000000000 */
[----:B------:R-:W-:Y:S01]  /*3c80*/  LDSM.16.M88.4 R88, [R188+0x9800] ;  /* 0x00980000bc58783b */ /* 0x000fe20000000200 */
[C---:B------:R-:W-:Y:S01]  /*3c90*/  HMMA.16816.F32 R36, R8.reuse, R18, RZ ;  /* 0x000000120824723c */ /* 0x040fe200000018ff */
[----:B------:R-:W-:Y:S01]  /*3ca0*/  ISETP.GE.AND P3, PT, R3, UR29, PT ;  /* 0x0000001d03007c0c */ /* 0x000fe2000bf66270 */
[----:B------:R-:W-:Y:S01]  /*3cb0*/  VIADD R6, R0, 0x8 ;  /* 0x0000000800067836 */ /* 0x000fe20000000000 */
[----:B------:R-:W-:Y:S01]  /*3cc0*/  LDSM.16.M88.4 R92, [R187+0x800] ;  /* 0x00080000bb5c783b */ /* 0x000fe20000000200 */
[----:B------:R-:W-:Y:S01]  /*3cd0*/  SHF.R.S32.HI R3, RZ, 0x1f, R101 ;  /* 0x0000001fff037819 */ /* 0x000fe20000011465 */
[----:B------:R-:W-:Y:S01]  /*3ce0*/  VIADD R204, R194, 0x3000 ;  /* 0x00003000c2cc7836 */ /* 0x000fe20000000000 */
[C---:B--2---:R-:W-:Y:S01]  /*3cf0*/  HMMA.16816.F32 R32, R8.reuse, R20, RZ ;  /* 0x000000140820723c */ /* 0x044fe200000018ff */
[----:B------:R-:W-:Y:S01]  /*3d00*/  LDSM.16.M88.4 R96, [R182+0xb800] ;  /* 0x00b80000b660783b */ /* 0x000fe20000000200 */
[----:B------:R-:W-:Y:S01]  /*3d10*/  LEA.HI.X.SX32 R154, R102, R3, 0x1, P0 ;  /* 0x00000003669a7211 */ /* 0x000fe200000f0eff */
[C---:B------:R-:W-:Y:S01]  /*3d20*/  VIADD R3, R0.reuse, 0x19 ;  /* 0x0000001900037836 */ /* 0x040fe20000000000 */
[C---:B------:R-:W-:Y:S01]  /*3d30*/  ISETP.GE.AND P0, PT, R0.reuse, UR29, PT ;  /* 0x0000001d00007c0c */ /* 0x040fe2000bf06270 */
[----:B------:R-:W0:Y:S01]  /*3d40*/  LDGDEPBAR ;  /* 0x00000000000079af */ /* 0x000e220000000000 */
[----:B---3--:R-:W-:Y:S01]  /*3d50*/  HMMA.16816.F32 R16, R8, R24, RZ ;  /* 0x000000180810723c */ /* 0x008fe200000018ff */
[----:B------:R-:W-:Y:S01]  /*3d60*/  ISETP.GE.AND P5, PT, R7, UR29, PT ;  /* 0x0000001d07007c0c */ /* 0x000fe2000bfa6270 */
[----:B------:R-:W-:Y:S01]  /*3d70*/  VIADD R7, R0, 0x10 ;  /* 0x0000001000077836 */ /* 0x000fe20000000000 */
[----:B------:R-:W-:Y:S01]  /*3d80*/  ISETP.GE.AND P4, PT, R6, UR29, PT ;  /* 0x0000001d06007c0c */ /* 0x000fe2000bf86270 */
[----:B------:R-:W-:-:S02]  /*3d90*/  VIADD R6, R0, 0x11 ;  /* 0x0000001100067836 */ /* 0x000fc40000000000 */
[C---:B------:R-:W-:Y:S01]  /*3da0*/  HMMA.16816.F32 R24, R8.reuse, R26, RZ ;  /* 0x0000001a0818723c */ /* 0x040fe200000018ff */
[----:B------:R-:W-:Y:S01]  /*3db0*/  ISETP.GE.AND P2, PT, R7, UR29, PT ;  /* 0x0000001d07007c0c */ /* 0x000fe2000bf46270 */
[----:B------:R-:W-:Y:S01]  /*3dc0*/  VIADD R203, R194, 0x3800 ;  /* 0x00003800c2cb7836 */ /* 0x000fe20000000000 */
[----:B------:R-:W-:Y:S01]  /*3dd0*/  ISETP.GE.AND P1, PT, R6, UR29, PT ;  /* 0x0000001d06007c0c */ /* 0x000fe2000bf26270 */
[----:B------:R-:W-:Y:S02]  /*3de0*/  VIADD R6, R0, 0x18 ;  /* 0x0000001800067836 */ /* 0x000fe40000000000 */
[----:B------:R-:W-:Y:S01]  /*3df0*/  HMMA.16816.F32 R20, R8, R22, RZ ;  /* 0x000000160814723c */ /* 0x000fe200000018ff */
[----:B------:R-:W-:Y:S02]  /*3e00*/  VIADD R202, R194, 0x4000 ;  /* 0x00004000c2ca7836 */ /* 0x000fe40000000000 */
[----:B------:R-:W-:Y:S01]  /*3e10*/  ISETP.GE.AND P6, PT, R6, UR29, PT ;  /* 0x0000001d06007c0c */ /* 0x000fe2000bfc6270 */
[----:B------:R-:W-:-:S02]  /*3e20*/  VIADD R6, R0, 0x20 ;  /* 0x0000002000067836 */ /* 0x000fc40000000000 */
[C---:B----4-:R-:W-:Y:S01]  /*3e30*/  HMMA.16816.F32 R68, R8.reuse, R44, RZ ;  /* 0x0000002c0844723c */ /* 0x050fe200000018ff */
[C---:B------:R-:W-:Y:S02]  /*3e40*/  VIADD R201, R194.reuse, 0x4800 ;  /* 0x00004800c2c97836 */ /* 0x040fe40000000000 */
[C---:B------:R-:W-:Y:S02]  /*3e50*/  VIADD R200, R194.reuse, 0x5000 ;  /* 0x00005000c2c87836 */ /* 0x040fe40000000000 */
[C---:B------:R-:W-:Y:S01]  /*3e60*/  VIADD R199, R194.reuse, 0x5800 ;  /* 0x00005800c2c77836 */ /* 0x040fe20000000000 */
[----:B------:R-:W-:Y:S01]  /*3e70*/  HMMA.16816.F32 R72, R8, R46, RZ ;  /* 0x0000002e0848723c */ /* 0x000fe200000018ff */
[----:B------:R-:W1:Y:S01]  /*3e80*/  LDSM.16.M88.4 R8, [R193] ;  /* 0x00000000c108783b */ /* 0x000e620000000200 */
[C---:B------:R-:W-:Y:S02]  /*3e90*/  VIADD R198, R194.reuse, 0x6000 ;  /* 0x00006000c2c67836 */ /* 0x040fe40000000000 */
[----:B------:R-:W-:-:S02]  /*3ea0*/  VIADD R197, R194, 0x6800 ;  /* 0x00006800c2c57836 */ /* 0x000fc40000000000 */
[----:B-----5:R-:W-:Y:S01]  /*3eb0*/  HMMA.16816.F32 R64, R12, R52, R48 ;  /* 0x000000340c40723c */ /* 0x020fe20000001830 */
[C---:B------:R-:W-:Y:S02]  /*3ec0*/  VIADD R196, R194.reuse, 0x7000 ;  /* 0x00007000c2c47836 */ /* 0x040fe40000000000 */
[----:B------:R-:W-:-:S03]  /*3ed0*/  VIADD R195, R194, 0x7800 ;  /* 0x00007800c2c37836 */ /* 0x000fc60000000000 */
[C---:B------:R-:W-:Y:S01]  /*3ee0*/  HMMA.16816.F32 R56, R12.reuse, R54, R36 ;  /* 0x000000360c38723c */ /* 0x040fe20000001824 */
[----:B------:R-:W2:Y:S05]  /*3ef0*/  LDSM.16.M88.4 R52, [R188+0x8800] ;  /* 0x00880000bc34783b */ /* 0x000eaa0000000200 */
[C---:B------:R-:W-:Y:S06]  /*3f00*/  HMMA.16816.F32 R48, R12.reuse, R40, R32 ;  /* 0x000000280c30723c */ /* 0x040fec0000001820 */
[C---:B------:R-:W-:Y:S06]  /*3f10*/  HMMA.16816.F32 R32, R12.reuse, R62, R24 ;  /* 0x0000003e0c20723c */ /* 0x040fec0000001818 */
[C---:B------:R-:W-:Y:S01]  /*3f20*/  HMMA.16816.F32 R36, R12.reuse, R60, R16 ;  /* 0x0000003c0c24723c */ /* 0x040fe20000001810 */
[----:B------:R-:W-:Y:S05]  /*3f30*/  LDSM.16.M88.4 R16, [R192] ;  /* 0x00000000c010783b */ /* 0x000fea0000000200 */
[C---:B------:R-:W-:Y:S01]  /*3f40*/  HMMA.16816.F32 R24, R12.reuse, R84, R68 ;  /* 0x000000540c18723c */ /* 0x040fe20000001844 */
[----:B------:R-:W3:Y:S05]  /*3f50*/  LDSM.16.M88.4 R68, [R187] ;  /* 0x00000000bb44783b */ /* 0x000eea0000000200 */
[C---:B------:R-:W-:Y:S06]  /*3f60*/  HMMA.16816.F32 R44, R12.reuse, R42, R20 ;  /* 0x0000002a0c2c723c */ /* 0x040fec0000001814 */
[----:B------:R-:W-:Y:S01]  /*3f70*/  HMMA.16816.F32 R20, R12, R86, R72 ;  /* 0x000000560c14723c */ /* 0x000fe20000001848 */
[----:B------:R-:W4:Y:S04]  /*3f80*/  LDSM.16.M88.4 R84, [R187+0x1000] ;  /* 0x00100000bb54783b */ /* 0x000f280000000200 */
[----:B------:R-:W-:Y:S01]  /*3f90*/  LDSM.16.M88.4 R12, [R190+0x2000] ;  /* 0x00200000be0c783b */ /* 0x000fe20000000200 */
[C---:B-1----:R-:W-:Y:S03]  /*3fa0*/  HMMA.16816.F32 R40, R8.reuse, R80, R64 ;  /* 0x000000500828723c */ /* 0x042fe60000001840 */
[----:B------:R-:W-:Y:S03]  /*3fb0*/  LDSM.16.M88.4 R72, [R182+0xb000] ;  /* 0x00b00000b648783b */ /* 0x000fe60000000200 */
[C---:B------:R-:W-:Y:S01]  /*3fc0*/  HMMA.16816.F32 R56, R8.reuse, R82, R56 ;  /* 0x000000520838723c */ /* 0x040fe20000001838 */
[----:B------:R-:W1:Y:S05]  /*3fd0*/  LDSM.16.M88.4 R80, [R187+0x1800] ;  /* 0x00180000bb50783b */ /* 0x000e6a0000000200 */
[C---:B--2---:R-:W-:Y:S06]  /*3fe0*/  HMMA.16816.F32 R48, R8.reuse, R52, R48 ;  /* 0x000000340830723c */ /* 0x044fec0000001830 */
[C---:B------:R-:W-:Y:S06]  /*3ff0*/  HMMA.16816.F32 R52, R8.reuse, R54, R44 ;  /* 0x000000360834723c */ /* 0x040fec000000182c */
        /* <DEDUP_REMOVED lines=10> */
[C---:B------:R-:W-:Y:S01]  /*40a0*/  HMMA.16816.F32 R36, R16.reuse, R92, R48 ;  /* 0x0000005c1024723c */ /* 0x040fe20000001830 */
[----:B------:R-:W-:Y:S05]  /*40b0*/  LDSM.16.M88.4 R48, [R188+0xa000] ;  /* 0x00a00000bc30783b */ /* 0x000fea0000000200 */
[C---:B------:R-:W-:Y:S01]  /*40c0*/  HMMA.16816.F32 R52, R16.reuse, R94, R52 ;  /* 0x0000005e1034723c */ /* 0x040fe20000001834 */
[----:B------:R-:W-:Y:S05]  /*40d0*/  LDSM.16.M88.4 R92, [R194+0x3800] ;  /* 0x00380000c25c783b */ /* 0x000fea0000000200 */
[C---:B----4-:R-:W-:Y:S06]  /*40e0*/  HMMA.16816.F32 R40, R16.reuse, R84, R44 ;  /* 0x000000541028723c */ /* 0x050fec000000182c */
[C---:B------:R-:W-:Y:S01]  /*40f0*/  HMMA.16816.F32 R56, R16.reuse, R86, R64 ;  /* 0x000000561038723c */ /* 0x040fe20000001840 */
[----:B------:R-:W4:Y:S04]  /*4100*/  LDSM.16.M88.4 R84, [R194+0x2800] ;  /* 0x00280000c254783b */ /* 0x000f280000000200 */
[----:B------:R-:W5:Y:S01]  /*4110*/  LDSM.16.M88.4 R64, [R194+0x3000] ;  /* 0x00300000c240783b */ /* 0x000f620000000200 */
[C---:B-1----:R-:W-:Y:S03]  /*4120*/  HMMA.16816.F32 R44, R16.reuse, R80, R60 ;  /* 0x00000050102c723c */ /* 0x042fe6000000183c */
[----:B------:R-:W-:Y:S03]  /*4130*/  LDSM.16.M88.4 R60, [R188+0xb000] ;  /* 0x00b00000bc3c783b */ /* 0x000fe60000000200 */
[----:B------:R-:W-:Y:S01]  /*4140*/  HMMA.16816.F32 R16, R16, R82, R20 ;  /* 0x000000521010723c */ /* 0x000fe20000001814 */
[----:B------:R-:W1:Y:S04]  /*4150*/  LDSM.16.M88.4 R20, [R193+0x2000] ;  /* 0x00200000c114783b */ /* 0x000e680000000200 */
[----:B------:R-:W1:Y:S01]  /*4160*/  LDSM.16.M88.4 R80, [R188+0xa800] ;  /* 0x00a80000bc50783b */ /* 0x000e620000000200 */
[C---:B--2---:R-:W-:Y:S06]  /*4170*/  HMMA.16816.F32 R24, R12.reuse, R76, R24 ;  /* 0x0000004c0c18723c */ /* 0x044fec0000001818 */
[C---:B------:R-:W-:Y:S01]  /*4180*/  HMMA.16816.F32 R32, R12.reuse, R78, R32 ;  /* 0x0000004e0c20723c */ /* 0x040fe20000001820 */
[----:B------:R-:W-:Y:S05]  /*4190*/  LDSM.16.M88.4 R76, [R187+0x3000] ;  /* 0x00300000bb4c783b */ /* 0x000fea0000000200 */
[C---:B---3--:R-:W-:Y:S06]  /*41a0*/  HMMA.16816.F32 R36, R12.reuse, R68, R36 ;  /* 0x000000440c24723c */ /* 0x048fec0000001824 */
[C---:B------:R-:W-:Y:S01]  /*41b0*/  HMMA.16816.F32 R52, R12.reuse, R70, R52 ;  /* 0x000000460c34723c */ /* 0x040fe20000001834 */
[----:B------:R-:W-:Y:S05]  /*41c0*/  LDSM.16.M88.4 R68, [R187+0x2000] ;  /* 0x00200000bb44783b */ /* 0x000fea0000000200 */
[C---:B------:R-:W-:Y:S06]  /*41d0*/  HMMA.16816.F32 R40, R12.reuse, R72, R40 ;  /* 0x000000480c28723c */ /* 0x040fec0000001828 */
[C---:B------:R-:W-:Y:S01]  /*41e0*/  HMMA.16816.F32 R56, R12.reuse, R74, R56 ;  /* 0x0000004a0c38723c */ /* 0x040fe20000001838 */
[----:B------:R-:W2:Y:S05]  /*41f0*/  LDSM.16.M88.4 R72, [R188+0xb800] ;  /* 0x00b80000bc48783b */ /* 0x000eaa0000000200 */
[C---:B------:R-:W-:Y:S06]  /*4200*/  HMMA.16816.F32 R44, R12.reuse, R96, R44 ;  /* 0x000000600c2c723c */ /* 0x040fec000000182c */
[----:B------:R-:W-:Y:S01]  /*4210*/  HMMA.16816.F32 R12, R12, R98, R16 ;  /* 0x000000620c0c723c */ /* 0x000fe20000001810 */
[----:B------:R-:W-:Y:S05]  /*4220*/  LDSM.16.M88.4 R96, [R194+0x7000] ;  /* 0x00700000c260783b */ /* 0x000fea0000000200 */
[C---:B------:R-:W-:Y:S06]  /*4230*/  HMMA.16816.F32 R24, R8.reuse, R88, R24 ;  /* 0x000000580818723c */ /* 0x040fec0000001818 */
[C---:B------:R-:W-:Y:S01]  /*4240*/  HMMA.16816.F32 R16, R8.reuse, R90, R32 ;  /* 0x0000005a0810723c */ /* 0x040fe20000001820 */
[----:B------:R-:W-:Y:S05]  /*4250*/  LDSM.16.M88.4 R88, [R182+0xc000] ;  /* 0x00c00000b658783b */ /* 0x000fea0000000200 */
[C---:B----4-:R-:W-:Y:S06]  /*4260*/  HMMA.16816.F32 R32, R8.reuse, R84, R36 ;  /* 0x000000540820723c */ /* 0x050fec0000001824 */
[C---:B------:R-:W-:Y:S01]  /*4270*/  HMMA.16816.F32 R52, R8.reuse, R86, R52 ;  /* 0x000000560834723c */ /* 0x040fe20000001834 */
[----:B------:R-:W-:Y:S05]  /*4280*/  LDSM.16.M88.4 R84, [R187+0x3800] ;  /* 0x00380000bb54783b */ /* 0x000fea0000000200 */
[C---:B-----5:R-:W-:Y:S06]  /*4290*/  HMMA.16816.F32 R40, R8.reuse, R64, R40 ;  /* 0x000000400828723c */ /* 0x060fec0000001828 */
        /* <DEDUP_REMOVED lines=12> */
[C---:B------:R-:W-:Y:S06]  /*4360*/  HMMA.16816.F32 R48, R20.reuse, R60, R40 ;  /* 0x0000003c1430723c */ /* 0x040fec0000001828 */
[C---:B------:R-:W-:Y:S06]  /*4370*/  HMMA.16816.F32 R56, R20.reuse, R62, R56 ;  /* 0x0000003e1438723c */ /* 0x040fec0000001838 */
[C---:B--2---:R-:W-:Y:S06]  /*4380*/  HMMA.16816.F32 R60, R20.reuse, R72, R44 ;  /* 0x00000048143c723c */ /* 0x044fec000000182c */
[----:B------:R-:W-:Y:S01]  /*4390*/  HMMA.16816.F32 R44, R20, R74, R36 ;  /* 0x0000004a142c723c */ /* 0x000fe20000001824 */
[----:B------:R-:W2:Y:S04]  /*43a0*/  LDSM.16.M88.4 R72, [R182+0xd000] ;  /* 0x00d00000b648783b */ /* 0x000ea80000000200 */
[----:B------:R-:W-:Y:S01]  /*43b0*/  LDSM.16.M88.4 R20, [R191+0x4000] ;  /* 0x00400000bf14783b */ /* 0x000fe20000000200 */
[C---:B---3--:R-:W-:Y:S06]  /*43c0*/  HMMA.16816.F32 R40, R8.reuse, R68, R24 ;  /* 0x000000440828723c */ /* 0x048fec0000001818 */
[C---:B------:R-:W-:Y:S01]  /*43d0*/  HMMA.16816.F32 R24, R8.reuse, R70, R12 ;  /* 0x000000460818723c */ /* 0x040fe2000000180c */
[----:B------:R-:W-:Y:S05]  /*43e0*/  LDSM.16.M88.4 R68, [R194+0x4000] ;  /* 0x00400000c244783b */ /* 0x000fea0000000200 */
[C---:B------:R-:W-:Y:S06]  /*43f0*/  HMMA.16816.F32 R12, R8.reuse, R64, R32 ;  /* 0x00000040080c723c */ /* 0x040fec0000001820 */
        /* <DEDUP_REMOVED lines=10> */
[----:B------:R-:W1:Y:S05]  /*44a0*/  LDSM.16.M88.4 R88, [R194+0x5800] ;  /* 0x00580000c258783b */ /* 0x000e6a0000000200 */
[C---:B----4-:R-:W-:Y:S01]  /*44b0*/  HMMA.16816.F32 R32, R16.reuse, R80, R12 ;  /* 0x000000501020723c */ /* 0x050fe2000000180c */
[----:B------:R-:W-:Y:S05]  /*44c0*/  LDSM.16.M88.4 R12, [R193+0x4000] ;  /* 0x00400000c10c783b */ /* 0x000fea0000000200 */
[C---:B------:R-:W-:Y:S01]  /*44d0*/  HMMA.16816.F32 R24, R16.reuse, R82, R36 ;  /* 0x000000521018723c */ /* 0x040fe20000001824 */
[----:B------:R-:W4:Y:S05]  /*44e0*/  LDSM.16.M88.4 R80, [R188+0xc000] ;  /* 0x00c00000bc50783b */ /* 0x000f2a0000000200 */
[C---:B--2---:R-:W-:Y:S06]  /*44f0*/  HMMA.16816.F32 R8, R16.reuse, R72, R48 ;  /* 0x000000481008723c */ /* 0x044fec0000001830 */
[C---:B------:R-:W-:Y:S01]  /*4500*/  HMMA.16816.F32 R48, R16.reuse, R74, R56 ;  /* 0x0000004a1030723c */ /* 0x040fe20000001838 */
[----:B------:R-:W-:Y:S05]  /*4510*/  LDSM.16.M88.4 R72, [R188+0xd800] ;  /* 0x00d80000bc48783b */ /* 0x000fea0000000200 */
[C---:B---3--:R-:W-:Y:S06]  /*4520*/  HMMA.16816.F32 R56, R16.reuse, R64, R60 ;  /* 0x000000401038723c */ /* 0x048fec000000183c */
[----:B------:R-:W-:Y:S01]  /*4530*/  HMMA.16816.F32 R60, R16, R66, R52 ;  /* 0x00000042103c723c */ /* 0x000fe20000001834 */
[----:B------:R-:W2:Y:S05]  /*4540*/  LDSM.16.M88.4 R64, [R188+0xc800] ;  /* 0x00c80000bc40783b */ /* 0x000eaa0000000200 */
[C---:B------:R-:W-:Y:S06]  /*4550*/  HMMA.16816.F32 R52, R20.reuse, R68, R44 ;  /* 0x000000441434723c */ /* 0x040fec000000182c */
[C---:B------:R-:W-:Y:S01]  /*4560*/  HMMA.16816.F32 R44, R20.reuse, R70, R40 ;  /* 0x00000046142c723c */ /* 0x040fe20000001828 */
[----:B------:R-:W3:Y:S05]  /*4570*/  LDSM.16.M88.4 R68, [R188+0xd000] ;  /* 0x00d00000bc44783b */ /* 0x000eea0000000200 */
[C---:B------:R-:W-:Y:S06]  /*4580*/  HMMA.16816.F32 R40, R20.reuse, R92, R32 ;  /* 0x0000005c1428723c */ /* 0x040fec0000001820 */
[C---:B------:R-:W-:Y:S01]  /*4590*/  HMMA.16816.F32 R36, R20.reuse, R94, R24 ;  /* 0x0000005e1424723c */ /* 0x040fe20000001818 */
[----:B------:R-:W-:Y:S05]  /*45a0*/  LDSM.16.M88.4 R92, [R187+0x5000] ;  /* 0x00500000bb5c783b */ /* 0x000fea0000000200 */
[C---:B-----5:R-:W-:Y:S01]  /*45b0*/  HMMA.16816.F32 R32, R20.reuse, R76, R8 ;  /* 0x0000004c1420723c */ /* 0x060fe20000001808 */
[----:B------:R-:W5:Y:S05]  /*45c0*/  LDSM.16.M88.4 R8, [R192+0x4000] ;  /* 0x00400000c008783b */ /* 0x000f6a0000000200 */
[C---:B------:R-:W-:Y:S01]  /*45d0*/  HMMA.16816.F32 R24, R20.reuse, R78, R48 ;  /* 0x0000004e1418723c */ /* 0x040fe20000001830 */
[----:B------:R-:W5:Y:S05]  /*45e0*/  LDSM.16.M88.4 R76, [R187+0x4800] ;  /* 0x00480000bb4c783b */ /* 0x000f6a0000000200 */
[C---:B-1----:R-:W-:Y:S06]  /*45f0*/  HMMA.16816.F32 R16, R20.reuse, R88, R56 ;  /* 0x000000581410723c */ /* 0x042fec0000001838 */
[----:B------:R-:W-:Y:S01]  /*4600*/  HMMA.16816.F32 R60, R20, R90, R60 ;  /* 0x0000005a143c723c */ /* 0x000fe2000000183c */
[----:B------:R-:W1:Y:S04]  /*4610*/  LDSM.16.M88.4 R88, [R187+0x5800] ;  /* 0x00580000bb58783b */ /* 0x000e680000000200 */
[----:B------:R-:W-:Y:S01]  /*4620*/  LDSM.16.M88.4 R20, [R190+0x6000] ;  /* 0x00600000be14783b */ /* 0x000fe20000000200 */
[C---:B----4-:R-:W-:Y:S06]  /*4630*/  HMMA.16816.F32 R56, R12.reuse, R80, R52 ;  /* 0x000000500c38723c */ /* 0x050fec0000001834 */
[C---:B------:R-:W-:Y:S01]  /*4640*/  HMMA.16816.F32 R52, R12.reuse, R82, R44 ;  /* 0x000000520c34723c */ /* 0x040fe2000000182c */
[----:B------:R-:W4:Y:S05]  /*4650*/  LDSM.16.M88.4 R80, [R182+0xe000] ;  /* 0x00e00000b650783b */ /* 0x000f2a0000000200 */
[C---:B--2---:R-:W-:Y:S06]  /*4660*/  HMMA.16816.F32 R48, R12.reuse, R64, R40 ;  /* 0x000000400c30723c */ /* 0x044fec0000001828 */
[C---:B------:R-:W-:Y:S06]  /*4670*/  HMMA.16816.F32 R44, R12.reuse, R66, R36 ;  /* 0x000000420c2c723c */ /* 0x040fec0000001824 */
[C---:B---3--:R-:W-:Y:S06]  /*4680*/  HMMA.16816.F32 R40, R12.reuse, R68, R32 ;  /* 0x000000440c28723c */ /* 0x048fec0000001820 */
[C---:B------:R-:W-:Y:S01]  /*4690*/  HMMA.16816.F32 R64, R12.reuse, R70, R24 ;  /* 0x000000460c40723c */ /* 0x040fe20000001818 */
[----:B------:R-:W2:Y:S05]  /*46a0*/  LDSM.16.M88.4 R68, [R182+0xe800] ;  /* 0x00e80000b644783b */ /* 0x000eaa0000000200 */
[C---:B------:R-:W-:Y:S01]  /*46b0*/  HMMA.16816.F32 R36, R12.reuse, R72, R16 ;  /* 0x000000480c24723c */ /* 0x040fe20000001810 */
[----:B------:R-:W-:Y:S05]  /*46c0*/  LDSM.16.M88.4 R16, [R191+0x6000] ;  /* 0x00600000bf10783b */ /* 0x000fea0000000200 */
[----:B------:R-:W-:Y:S01]  /*46d0*/  HMMA.16816.F32 R32, R12, R74, R60 ;  /* 0x0000004a0c20723c */ /* 0x000fe2000000183c */
[----:B------:R-:W3:Y:S04]  /*46e0*/  LDSM.16.M88.4 R60, [R182+0xf000] ;  /* 0x00f00000b63c783b */ /* 0x000ee80000000200 */
[----:B------:R-:W3:Y:S01]  /*46f0*/  LDSM.16.M88.4 R72, [R182+0xf800] ;  /* 0x00f80000b648783b */ /* 0x000ee20000000200 */
[C---:B-----5:R-:W-:Y:S06]  /*4700*/  HMMA.16816.F32 R24, R8.reuse, R84, R56 ;  /* 0x000000540818723c */ /* 0x060fec0000001838 */
[C---:B------:R-:W-:Y:S01]  /*4710*/  HMMA.16816.F32 R12, R8.reuse, R86, R52 ;  /* 0x00000056080c723c */ /* 0x040fe20000001834 */
[----:B------:R-:W-:Y:S05]  /*4720*/  LDSM.16.M88.4 R84, [R194+0x6800] ;  /* 0x00680000c254783b */ /* 0x000fea0000000200 */
[C---:B------:R-:W-:Y:S06]  /*4730*/  HMMA.16816.F32 R48, R8.reuse, R76, R48 ;  /* 0x0000004c0830723c */ /* 0x040fec0000001830 */
[C---:B------:R-:W-:Y:S01]  /*4740*/  HMMA.16816.F32 R44, R8.reuse, R78, R44 ;  /* 0x0000004e082c723c */ /* 0x040fe2000000182c */
[----:B------:R-:W5:Y:S05]  /*4750*/  LDSM.16.M88.4 R76, [R194+0x6000] ;  /* 0x00600000c24c783b */ /* 0x000f6a0000000200 */
[C---:B------:R-:W-:Y:S06]  /*4760*/  HMMA.16816.F32 R56, R8.reuse, R92, R40 ;  /* 0x0000005c0838723c */ /* 0x040fec0000001828 */
[C---:B-1----:R-:W-:Y:S06]  /*4770*/  HMMA.16816.F32 R52, R8.reuse, R88, R36 ;  /* 0x000000580834723c */ /* 0x042fec0000001824 */
[----:B------:R-:W-:Y:S01]  /*4780*/  HMMA.16816.F32 R40, R8, R90, R32 ;  /* 0x0000005a0828723c */ /* 0x000fe20000001820 */
[----:B------:R-:W-:Y:S05]  /*4790*/  LDSM.16.M88.4 R88, [R188+0xe000] ;  /* 0x00e00000bc58783b */ /* 0x000fea0000000200 */
[----:B----4-:R-:W-:Y:S06]  /*47a0*/  HMMA.16816.F32 R36, R20, R80, R24 ;  /* 0x000000501424723c */ /* 0x010fec0000001818 */
[----:B------:R-:W-:Y:S01]  /*47b0*/  HMMA.16816.F32 R64, R8, R94, R64 ;  /* 0x0000005e0840723c */ /* 0x000fe20000001840 */
[----:B------:R-:W-:Y:S05]  /*47c0*/  LDSM.16.M88.4 R92, [R194+0x7800] ;  /* 0x00780000c25c783b */ /* 0x000fea0000000200 */
[C---:B------:R-:W-:Y:S01]  /*47d0*/  HMMA.16816.F32 R32, R20.reuse, R82, R12 ;  /* 0x000000521420723c */ /* 0x040fe2000000180c */
[----:B------:R-:W1:Y:S04]  /*47e0*/  LDSM.16.M88.4 R12, [R193+0x6000] ;  /* 0x00600000c10c783b */ /* 0x000e680000000200 */
[----:B------:R-:W-:Y:S01]  /*47f0*/  LDSM.16.M88.4 R80, [R187+0x6000] ;  /* 0x00600000bb50783b */ /* 0x000fe20000000200 */
[C---:B--2---:R-:W-:Y:S06]  /*4800*/  HMMA.16816.F32 R8, R20.reuse, R70, R44 ;  /* 0x000000461408723c */ /* 0x044fec000000182c */
[C---:B------:R-:W-:Y:S01]  /*4810*/  HMMA.16816.F32 R24, R20.reuse, R68, R48 ;  /* 0x000000441418723c */ /* 0x040fe20000001830 */
[----:B------:R-:W2:Y:S05]  /*4820*/  LDSM.16.M88.4 R68, [R188+0xe800] ;  /* 0x00e80000bc44783b */ /* 0x000eaa0000000200 */
[C---:B---3--:R-:W-:Y:S06]  /*4830*/  HMMA.16816.F32 R44, R20.reuse, R60, R56 ;  /* 0x0000003c142c723c */ /* 0x048fec0000001838 */
[----:B------:R-:W-:Y:S06]  /*4840*/  HMMA.16816.F32 R56, R20, R74, R40 ;  /* 0x0000004a1438723c */ /* 0x000fec0000001828 */
[----:B-----5:R-:W-:Y:S06]  /*4850*/  HMMA.16816.F32 R40, R16, R76, R36 ;  /* 0x0000004c1028723c */ /* 0x020fec0000001824 */
[C---:B------:R-:W-:Y:S06]  /*4860*/  HMMA.16816.F32 R64, R20.reuse, R62, R64 ;  /* 0x0000003e1440723c */ /* 0x040fec0000001840 */
[----:B------:R-:W-:Y:S01]  /*4870*/  HMMA.16816.F32 R60, R20, R72, R52 ;  /* 0x00000048143c723c */ /* 0x000fe20000001834 */
[----:B------:R-:W-:Y:S05]  /*4880*/  LDSM.16.M88.4 R72, [R188+0xf000] ;  /* 0x00f00000bc48783b */ /* 0x000fea0000000200 */
[C---:B------:R-:W-:Y:S01]  /*4890*/  HMMA.16816.F32 R48, R16.reuse, R78, R32 ;  /* 0x0000004e1030723c */ /* 0x040fe20000001820 */
[----:B------:R-:W-:Y:S05]  /*48a0*/  LDSM.16.M88.4 R76, [R188+0xf800] ;  /* 0x00f80000bc4c783b */ /* 0x000fea0000000200 */
[C---:B------:R-:W-:Y:S01]  /*48b0*/  HMMA.16816.F32 R36, R16.reuse, R86, R8 ;  /* 0x000000561024723c */ /* 0x040fe20000001808 */
[----:B------:R-:W3:Y:S05]  /*48c0*/  LDSM.16.M88.4 R8, [R192+0x6000] ;  /* 0x00600000c008783b */ /* 0x000eea0000000200 */
[----:B------:R-:W-:Y:S01]  /*48d0*/  HMMA.16816.F32 R52, R16, R84, R24 ;  /* 0x000000541034723c */ /* 0x000fe20000001818 */
[----:B------:R-:W4:Y:S05]  /*48e0*/  LDSM.16.M88.4 R84, [R187+0x6800] ;  /* 0x00680000bb54783b */ /* 0x000f2a0000000200 */
[----:B-1----:R-:W-:Y:S06]  /*48f0*/  HMMA.16816.F32 R40, R12, R88, R40 ;  /* 0x000000580c28723c */ /* 0x002fec0000001828 */
[C---:B------:R-:W-:Y:S06]  /*4900*/  HMMA.16816.F32 R32, R16.reuse, R96, R44 ;  /* 0x000000601020723c */ /* 0x040fec000000182c */
[C---:B------:R-:W-:Y:S06]  /*4910*/  HMMA.16816.F32 R24, R16.reuse, R98, R64 ;  /* 0x000000621018723c */ /* 0x040fec0000001840 */
[C---:B------:R-:W-:Y:S06]  /*4920*/  HMMA.16816.F32 R20, R16.reuse, R92, R60 ;  /* 0x0000005c1014723c */ /* 0x040fec000000183c */
[----:B------:R-:W-:Y:S06]  /*4930*/  HMMA.16816.F32 R44, R16, R94, R56 ;  /* 0x0000005e102c723c */ /* 0x000fec0000001838 */
[C---:B------:R-:W-:Y:S06]  /*4940*/  HMMA.16816.F32 R48, R12.reuse, R90, R48 ;  /* 0x0000005a0c30723c */ /* 0x040fec0000001830 */
[C---:B--2---:R-:W-:Y:S06]  /*4950*/  HMMA.16816.F32 R52, R12.reuse, R68, R52 ;  /* 0x000000440c34723c */ /* 0x044fec0000001834 */
[----:B------:R-:W-:Y:S01]  /*4960*/  HMMA.16816.F32 R56, R12, R70, R36 ;  /* 0x000000460c38723c */ /* 0x000fe20000001824 */
[----:B------:R-:W1:Y:S04]  /*4970*/  LDSM.16.M88.4 R68, [R187+0x7000] ;  /* 0x00700000bb44783b */ /* 0x000e680000000200 */
[----:B------:R-:W2:Y:S01]  /*4980*/  LDSM.16.M88.4 R36, [R187+0x7800] ;  /* 0x00780000bb24783b */ /* 0x000ea20000000200 */
[----:B---3--:R-:W-:Y:S01]  /*4990*/  HMMA.16816.F32 R16, R8, R80, R40 ;  /* 0x000000500810723c */ /* 0x008fe20000001828 */
[----:B------:R-:W-:-:S05]  /*49a0*/  DEPBAR.LE SB0, 0x0 ;  /* 0x000080000000791a */ /* 0x000fca0000000000 */
[C---:B------:R-:W-:Y:S06]  /*49b0*/  HMMA.16816.F32 R60, R12.reuse, R72, R32 ;  /* 0x000000480c3c723c */ /* 0x040fec0000001820 */
[C---:B------:R-:W-:Y:S06]  /*49c0*/  HMMA.16816.F32 R64, R12.reuse, R74, R24 ;  /* 0x0000004a0c40723c */ /* 0x040fec0000001818 */
[C---:B------:R-:W-:Y:S06]  /*49d0*/  HMMA.16816.F32 R72, R12.reuse, R76, R20 ;  /* 0x0000004c0c48723c */ /* 0x040fec0000001814 */
[----:B------:R-:W-:Y:S01]  /*49e0*/  HMMA.16816.F32 R44, R12, R78, R44 ;  /* 0x0000004e0c2c723c */ /* 0x000fe2000000182c */
[----:B------:R-:W-:-:S02]  /*49f0*/  FSEL R41, R16, -INF , !P0 ;  /* 0xff80000010297808 */ /* 0x000fc40004000000 */
[----:B------:R-:W-:-:S03]  /*4a00*/  FSEL R30, R17, -INF , !P5 ;  /* 0xff800000111e7808 */ /* 0x000fc60006800000 */
[C---:B------:R-:W-:Y:S06]  /*4a10*/  HMMA.16816.F32 R12, R8.reuse, R82, R48 ;  /* 0x00000052080c723c */ /* 0x040fec0000001830 */
[C---:B----4-:R-:W-:Y:S01]  /*4a20*/  HMMA.16816.F32 R20, R8.reuse, R84, R52 ;  /* 0x000000540814723c */ /* 0x050fe20000001834 */
[----:B------:R-:W-:Y:S02]  /*4a30*/  FSEL R49, R18, -INF , !P0 ;  /* 0xff80000012317808 */ /* 0x000fe40004000000 */
[----:B------:R-:W-:Y:S01]  /*4a40*/  ISETP.GE.AND P0, PT, R3, UR29, PT ;  /* 0x0000001d03007c0c */ /* 0x000fe2000bf06270 */
[----:B------:R-:W-:Y:S01]  /*4a50*/  VIADD R3, R0, 0x21 ;  /* 0x0000002100037836 */ /* 0x000fe20000000000 */
[----:B------:R-:W-:Y:S01]  /*4a60*/  FSEL R48, R19, -INF , !P5 ;  /* 0xff80000013307808 */ /* 0x000fe20006800000 */
[----:B------:R-:W-:Y:S01]  /*4a70*/  HMMA.16816.F32 R32, R8, R86, R56 ;  /* 0x000000560820723c */ /* 0x000fe20000001838 */
[----:B------:R-:W-:Y:S01]  /*4a80*/  ISETP.GE.AND P5, PT, R6, UR29, PT ;  /* 0x0000001d06007c0c */ /* 0x000fe2000bfa6270 */
[----:B------:R-:W-:-:S04]  /*4a90*/  VIADD R6, R0, 0x28 ;  /* 0x0000002800067836 */ /* 0x000fc80000000000 */
[C---:B-1----:R-:W-:Y:S06]  /*4aa0*/  HMMA.16816.F32 R24, R8.reuse, R68, R60 ;  /* 0x000000440818723c */ /* 0x042fec000000183c */
[----:B------:R-:W-:Y:S01]  /*4ab0*/  FSEL R51, R14, -INF , !P4 ;  /* 0xff8000000e337808 */ /* 0x000fe20006000000 */
[----:B------:R-:W-:Y:S01]  /*4ac0*/  HMMA.16816.F32 R16, R8, R70, R64 ;  /* 0x000000460810723c */ /* 0x000fe20000001840 */
[----:B------:R-:W-:Y:S02]  /*4ad0*/  FSEL R43, R12, -INF , !P4 ;  /* 0xff8000000c2b7808 */ /* 0x000fe40006000000 */
[----:B------:R-:W-:-:S02]  /*4ae0*/  FSEL R50, R15, -INF , !P3 ;  /* 0xff8000000f327808 */ /* 0x000fc40005800000 */
[----:B------:R-:W-:Y:S02]  /*4af0*/  FSEL R40, R13, -INF , !P3 ;  /* 0xff8000000d287808 */ /* 0x000fe40005800000 */
[C---:B--2---:R-:W-:Y:S01]  /*4b00*/  HMMA.16816.F32 R12, R8.reuse, R36, R72 ;  /* 0x00000024080c723c */ /* 0x044fe20000001848 */
[----:B------:R-:W-:Y:S01]  /*4b10*/  ISETP.GE.AND P4, PT, R3, UR29, PT ;  /* 0x0000001d03007c0c */ /* 0x000fe2000bf86270 */
[----:B------:R-:W-:Y:S01]  /*4b20*/  VIADD R3, R0, 0x29 ;  /* 0x0000002900037836 */ /* 0x000fe20000000000 */
[----:B------:R-:W-:Y:S02]  /*4b30*/  FSEL R52, R22, -INF , !P2 ;  /* 0xff80000016347808 */ /* 0x000fe40005000000 */
[----:B------:R-:W-:Y:S01]  /*4b40*/  FSEL R42, R20, -INF , !P2 ;  /* 0xff800000142a7808 */ /* 0x000fe20005000000 */
[----:B------:R-:W-:Y:S01]  /*4b50*/  HMMA.16816.F32 R8, R8, R38, R44 ;  /* 0x000000260808723c */ /* 0x000fe2000000182c */
[----:B------:R-:W-:Y:S01]  /*4b60*/  ISETP.GE.AND P2, PT, R3, UR29, PT ;  /* 0x0000001d03007c0c */ /* 0x000fe2000bf46270 */
[----:B------:R-:W-:Y:S01]  /*4b70*/  VIADD R3, R0, 0x31 ;  /* 0x0000003100037836 */ /* 0x000fe20000000000 */
[----:B------:R-:W-:-:S02]  /*4b80*/  FSEL R34, R34, -INF , !P6 ;  /* 0xff80000022227808 */ /* 0x000fc40007000000 */
[----:B------:R-:W-:Y:S02]  /*4b90*/  FSEL R32, R32, -INF , !P6 ;  /* 0xff80000020207808 */ /* 0x000fe40007000000 */
[----:B------:R-:W-:Y:S01]  /*4ba0*/  ISETP.GE.AND P6, PT, R3, UR29, PT ;  /* 0x0000001d03007c0c */ /* 0x000fe2000bfc6270 */
[----:B------:R-:W-:Y:S01]  /*4bb0*/  VIADD R3, R0, 0x38 ;  /* 0x0000003800037836 */ /* 0x000fe20000000000 */
[----:B------:R-:W-:Y:S02]  /*4bc0*/  FSEL R35, R35, -INF , !P0 ;  /* 0xff80000023237808 */ /* 0x000fe40004000000 */
[----:B------:R-:W-:Y:S02]  /*4bd0*/  FSEL R33, R33, -INF , !P0 ;  /* 0xff80000021217808 */ /* 0x000fe40004000000 */
[----:B------:R-:W-:Y:S02]  /*4be0*/  ISETP.GE.AND P0, PT, R3, UR29, PT ;  /* 0x0000001d03007c0c */ /* 0x000fe4000bf06270 */
[----:B------:R-:W-:Y:S01]  /*4bf0*/  ISETP.GE.AND P3, PT, R6, UR29, PT ;  /* 0x0000001d06007c0c */ /* 0x000fe2000bf66270 */
[C---:B------:R-:W-:Y:S01]  /*4c00*/  VIADD R6, R0.reuse, 0x30 ;  /* 0x0000003000067836 */ /* 0x040fe20000000000 */
[----:B------:R-:W-:Y:S01]  /*4c10*/  FSEL R36, R23, -INF , !P1 ;  /* 0xff80000017247808 */ /* 0x000fe20004800000 */
[----:B------:R-:W-:Y:S01]  /*4c20*/  VIADD R0, R0, 0x39 ;  /* 0x0000003900007836 */ /* 0x000fe20000000000 */
[----:B------:R-:W-:-:S02]  /*4c30*/  FSEL R31, R21, -INF , !P1 ;  /* 0xff800000151f7808 */ /* 0x000fc40004800000 */
[----:B------:R-:W-:Y:S02]  /*4c40*/  FSEL R118, R26, -INF , !P5 ;  /* 0xff8000001a767808 */ /* 0x000fe40006800000 */
[----:B------:R-:W-:Y:S02]  /*4c50*/  FSEL R116, R24, -INF , !P5 ;  /* 0xff80000018747808 */ /* 0x000fe40006800000 */
[----:B------:R-:W-:Y:S02]  /*4c60*/  FSEL R149, R10, -INF , !P0 ;  /* 0xff8000000a957808 */ /* 0x000fe40004000000 */
[----:B------:R-:W-:Y:S02]  /*4c70*/  FSEL R147, R8, -INF , !P0 ;  /* 0xff80000008937808 */ /* 0x000fe40004000000 */
[----:B------:R-:W-:Y:S02]  /*4c80*/  PLOP3.LUT P0, PT, PT, PT, UP0, 0x80, 0x0 ;  /* 0x000000000000781c */ /* 0x000fe40003f0f008 */
[----:B------:R-:W-:-:S02]  /*4c90*/  ISETP.GE.AND P1, PT, R6, UR29, PT ;  /* 0x0000001d06007c0c */ /* 0x000fc4000bf26270 */
[----:B------:R-:W-:Y:S02]  /*4ca0*/  ISETP.GE.AND P5, PT, R0, UR29, PT ;  /* 0x0000001d00007c0c */ /* 0x000fe4000bfa6270 */
        /* <DEDUP_REMOVED lines=11> */
[----:B------:R-:W-:Y:S01]  /*4d60*/  FSEL R146, R9, -INF , !P5 ;  /* 0xff80000009927808 */ /* 0x000fe20006800000 */
[----:B------:R-:W-:Y:S06]  /*4d70*/  BAR.SYNC.DEFER_BLOCKING 0x0 ;  /* 0x0000000000007b1d */ /* 0x000fec0000010000 */
        /* <DEDUP_REMOVED lines=148> */
.L_x_915:
[----:B------:R-:W-:Y:S05]  /*56c0*/  BSYNC B0 ;  /* 0x0000000000007941 */ /* 0x000fea0003800000 */
.L_x_914:
[----:B------:R-:W0:Y:S02]  /*56d0*/  LDGDEPBAR ;  /* 0x00000000000079af */ /* 0x000e240000000000 */
.L_x_913:
[----:B------:R-:W-:Y:S01]  /*56e0*/  FMNMX.FTZ R132, R41, R30, !PT ;  /* 0x0000001e29847209 */ /* 0x000fe20007810000 */
[----:B------:R-:W-:Y:S01]  /*56f0*/  USHF.L.U32 UR29, UR21, 0x1, URZ ;  /* 0x00000001151d7899 */ /* 0x000fe2000800063f */
[----:B------:R-:W-:Y:S01]  /*5700*/  FMNMX.FTZ R0, R49, R48, !PT ;  /* 0x0000003031007209 */ /* 0x000fe20007810000 */
[----:B------:R-:W-:Y:S01]  /*5710*/  IMAD.WIDE.U32 R114, R105, -0x2daee0ad, RZ ;  /* 0xd2511f5369727825 */ /* 0x000fe200078e00ff */
[----:B------:R-:W-:Y:S01]  /*5720*/  FMNMX.FTZ R132, R43, R132, !PT ;  /* 0x000000842b847209 */ /* 0x000fe20007810000 */
[----:B------:R-:W-:Y:S01]  /*5730*/  ULOP3.LUT UR6, UR29, UR33, URZ, 0x3c, !UPT ;  /* 0x000000211d067292 */ /* 0x000fe2000f8e3c3f */
[----:B------:R-:W-:Y:S01]  /*5740*/  FMNMX.FTZ R0, R51, R0, !PT ;  /* 0x0000000033007209 */ /* 0x000fe20007810000 */
[----:B------:R-:W-:Y:S01]  /*5750*/  STL [R1+0xc8], R135 ;  /* 0x0000c88701007387 */ /* 0x000fe20000100800 */
[----:B------:R-:W-:Y:S01]  /*5760*/  FMNMX.FTZ R132, R40, R132, !PT ;  /* 0x0000008428847209 */ /* 0x000fe20007810000 */
[----:B------:R-:W-:Y:S01]  /*5770*/  UIADD3 UR19, UR32, -0x61c88647, URZ ;  /* 0x9e3779b920137890 */ /* 0x000fe2000fffe03f */
[----:B------:R-:W-:Y:S01]  /*5780*/  FMNMX.FTZ R0, R50, R0, !PT ;  /* 0x0000000032007209 */ /* 0x000fe20007810000 */
[----:B------:R-:W-:Y:S01]  /*5790*/  STL [R1+0xc4], R134 ;  /* 0x0000c48601007387 */ /* 0x000fe20000100800 */
[----:B------:R-:W-:Y:S01]  /*57a0*/  FMNMX.FTZ R132, R42, R132, !PT ;  /* 0x000000842a847209 */ /* 0x000fe20007810000 */
[----:B------:R-:W-:Y:S01]  /*57b0*/  UIADD3 UR13, UR33, 0x76cf5d0a, URZ ;  /* 0x76cf5d0a210d7890 */ /* 0x000fe2000fffe03f */
[----:B------:R-:W-:Y:S01]  /*57c0*/  FMNMX.FTZ R0, R52, R0, !PT ;  /* 0x0000000034007209 */ /* 0x000fe20007810000 */
[----:B------:R-:W-:Y:S01]  /*57d0*/  UIADD3 UR14, UR32, 0x3c6ef372, URZ ;  /* 0x3c6ef372200e7890 */ /* 0x000fe2000fffe03f */
[----:B------:R-:W-:Y:S01]  /*57e0*/  FMNMX.FTZ R132, R31, R132, !PT ;  /* 0x000000841f847209 */ /* 0x000fe20007810000 */
[----:B------:R-:W-:Y:S01]  /*57f0*/  UIADD3 UR12, UR32, -0x255992d5, URZ ;  /* 0xdaa66d2b200c7890 */ /* 0x000fe2000fffe03f */
[----:B------:R-:W-:Y:S01]  /*5800*/  FMNMX.FTZ R0, R36, R0, !PT ;  /* 0x0000000024007209 */ /* 0x000fe20007810000 */
[----:B------:R-:W-:Y:S01]  /*5810*/  ULDC UR36, c[0x0][0x2ec] ;  /* 0x0000bb0000247ab9 */ /* 0x000fe20000000800 */
[----:B------:R-:W-:Y:S01]  /*5820*/  FMNMX.FTZ R132, R32, R132, !PT ;  /* 0x0000008420847209 */ /* 0x000fe20007810000 */
[----:B------:R-:W-:Y:S01]  /*5830*/  UIADD3 UR11, UR33, 0x32370b8f, URZ ;  /* 0x32370b8f210b7890 */ /* 0x000fe2000fffe03f */
        /* <DEDUP_REMOVED lines=19> */
[----:B------:R-:W-:Y:S01]  /*5970*/  LOP3.LUT R6, R115, UR6, RZ, 0x3c, !PT ;  /* 0x0000000673067c12 */ /* 0x000fe2000f8e3cff */
[----:B------:R-:W-:Y:S01]  /*5980*/  UIADD3 UR6, UR33, -0x4498517b, URZ ;  /* 0xbb67ae8521067890 */ /* 0x000fe2000fffe03f */
[----:B------:R-:W-:Y:S02]  /*5990*/  FMNMX.FTZ R132, R147, R132, !PT ;  /* 0x0000008493847209 */ /* 0x000fe40007810000 */
[----:B------:R-:W-:Y:S01]  /*59a0*/  FMNMX.FTZ R0, R127, R0, !PT ;  /* 0x000000007f007209 */ /* 0x000fe20007810000 */
[----:B------:R-:W-:Y:S01]  /*59b0*/  IMAD.WIDE.U32 R6, R6, -0x326172a9, RZ ;  /* 0xcd9e8d5706067825 */ /* 0x000fe200078e00ff */
[----:B------:R-:W-:-:S02]  /*59c0*/  FMNMX.FTZ R132, R146, R132, !PT ;  /* 0x0000008492847209 */ /* 0x000fc40007810000 */
[----:B------:R-:W-:Y:S01]  /*59d0*/  LEA R183, R5, UR4, 0x1 ;  /* 0x0000000405b77c11 */ /* 0x000fe2000f8e08ff */
[----:B------:R-:W-:Y:S02]  /*59e0*/  UIADD3 UR4, UR29, 0x1, URZ ;  /* 0x000000011d047890 */ /* 0x000fe4000fffe03f */
[----:B------:R-:W2:Y:S02]  /*59f0*/  SHFL.BFLY PT, R3, R132, 0x2, 0x1f ;  /* 0x0c401f0084037f89 */ /* 0x000ea400000e0000 */
[--C-:B------:R-:W-:Y:S01]  /*5a00*/  IMAD R184, R4, 0x2, R183.reuse ;  /* 0x0000000204b87824 */ /* 0x100fe200078e02b7 */
[----:B------:R-:W-:Y:S01]  /*5a10*/  ULOP3.LUT UR4, UR4, UR33, URZ, 0x3c, !UPT ;  /* 0x0000002104047292 */ /* 0x000fe2000f8e3c3f */
[C---:B------:R-:W-:Y:S01]  /*5a20*/  IMAD R186, R2.reuse, 0x2, R183 ;  /* 0x0000000202ba7824 */ /* 0x040fe200078e02b7 */
[----:B------:R-:W-:Y:S01]  /*5a30*/  LDSM.16.MT88.4 R64, [R183+0x12000] ;  /* 0x01200000b740783b */ /* 0x000fe20000004200 */
[----:B------:R-:W-:-:S03]  /*5a40*/  IMAD R185, R2, 0x2, R184 ;  /* 0x0000000202b97824 */ /* 0x000fc600078e02b8 */
[----:B------:R-:W-:Y:S04]  /*5a50*/  LDSM.16.MT88.4 R68, [R184+0x10000] ;  /* 0x01000000b844783b */ /* 0x000fe80000004200 */
[----:B------:R-:W-:Y:S04]  /*5a60*/  LDSM.16.MT88.4 R96, [R184+0x10800] ;  /* 0x01080000b860783b */ /* 0x000fe80000004200 */
[----:B------:R-:W-:Y:S04]  /*5a70*/  LDSM.16.MT88.4 R84, [R185+0x10800] ;  /* 0x01080000b954783b */ /* 0x000fe80000004200 */
[----:B------:R-:W-:Y:S01]  /*5a80*/  LDSM.16.MT88.4 R100, [R184+0x12000] ;  /* 0x01200000b864783b */ /* 0x000fe20000004200 */
[----:B--2---:R-:W-:Y:S01]  /*5a90*/  FMNMX.FTZ R132, R132, R3, !PT ;  /* 0x0000000384847209 */ /* 0x004fe20007810000 */
[----:B------:R-:W-:-:S02]  /*5aa0*/  IMAD.U32 R3, RZ, RZ, UR17 ;  /* 0x00000011ff037e24 */ /* 0x000fc4000f8e00ff */
[----:B------:R-:W-:Y:S02]  /*5ab0*/  LDSM.16.MT88.4 R88, [R186+0x10800] ;  /* 0x01080000ba58783b */ /* 0x000fe40000004200 */
[----:B------:R-:W-:Y:S02]  /*5ac0*/  IMAD R252, R3, 0x4, R252 ;  /* 0x0000000403fc7824 */ /* 0x000fe400078e02fc */
[----:B-1-3--:R-:W1:Y:S01]  /*5ad0*/  SHFL.BFLY PT, R9, R132, 0x1, 0x1f ;  /* 0x0c201f0084097f89 */ /* 0x00ae6200000e0000 */
[----:B------:R-:W-:Y:S01]  /*5ae0*/  LOP3.LUT R3, R104, UR32, RZ, 0x3c, !PT ;  /* 0x0000002068037c12 */ /* 0x000fe2000f8e3cff */
[----:B------:R-:W-:Y:S02]  /*5af0*/  IMAD.WIDE.U32 R110, R252, -0x326172a9, RZ ;  /* 0xcd9e8d57fc6e7825 */ /* 0x000fe400078e00ff */
[----:B------:R-:W-:Y:S04]  /*5b00*/  LDSM.16.MT88.4 R104, [R186+0x12000] ;  /* 0x01200000ba68783b */ /* 0x000fe80000004200 */
[----:B------:R2:W-:Y:S01]  /*5b10*/  STL [R1+0x30], R3 ;  /* 0x0000300301007387 */ /* 0x0005e20000100800 */
[----:B------:R-:W-:-:S03]  /*5b20*/  LOP3.LUT R8, R111, R3, RZ, 0x3c, !PT ;  /* 0x000000036f087212 */ /* 0x000fc600078e3cff */
[----:B------:R-:W-:Y:S02]  /*5b30*/  LDSM.16.MT88.4 R76, [R184+0x12800] ;  /* 0x01280000b84c783b */ /* 0x000fe40000004200 */
[----:B------:R-:W-:Y:S01]  /*5b40*/  IMAD.WIDE.U32 R108, R8, -0x2daee0ad, RZ ;  /* 0xd2511f53086c7825 */ /* 0x000fe200078e00ff */
[----:B------:R-:W-:Y:S01]  /*5b50*/  LOP3.LUT R8, R7, UR19, R110, 0x96, !PT ;  /* 0x0000001307087c12 */ /* 0x000fe2000f8e966e */
[----:B------:R-:W-:Y:S04]  /*5b60*/  LDSM.16.MT88.4 R92, [R185+0x12000] ;  /* 0x01200000b95c783b */ /* 0x000fe80000004200 */
[----:B------:R-:W-:Y:S01]  /*5b70*/  LDSM.16.MT88.4 R72, [R186+0x12800] ;  /* 0x01280000ba48783b */ /* 0x000fe20000004200 */
[----:B-1----:R-:W-:Y:S01]  /*5b80*/  FMNMX.FTZ R132, R132, R9, !PT ;  /* 0x0000000984847209 */ /* 0x002fe20007810000 */
[----:B------:R-:W-:-:S02]  /*5b90*/  IMAD.WIDE.U32 R8, R8, -0x2daee0ad, RZ ;  /* 0xd2511f5308087825 */ /* 0x000fc400078e00ff */
[----:B------:R-:W-:Y:S01]  /*5ba0*/  LDSM.16.MT88.4 R80, [R183+0x12800] ;  /* 0x01280000b750783b */ /* 0x000fe20000004200 */
[C---:B------:R-:W-:Y:S01]  /*5bb0*/  FSETP.NEU.FTZ.AND P1, PT, R132.reuse, -INF , PT ;  /* 0xff8000008400780b */ /* 0x040fe20003f3d000 */
[----:B------:R-:W-:Y:S01]  /*5bc0*/  FMUL.FTZ R13, R132, UR36 ;  /* 0x00000024840d7c20 */ /* 0x000fe20008410000 */
[----:B------:R-:W-:Y:S02]  /*5bd0*/  LOP3.LUT R14, R9, UR13, R108, 0x96, !PT ;  /* 0x0000000d090e7c12 */ /* 0x000fe4000f8e966c */
[----:B--2---:R-:W-:Y:S02]  /*5be0*/  FMNMX.FTZ R3, R149, R0, !PT ;  /* 0x0000000095037209 */ /* 0x004fe40007810000 */
[----:B------:R-:W-:Y:S01]  /*5bf0*/  LOP3.LUT R0, R109, UR6, R114, 0x96, !PT ;  /* 0x000000066d007c12 */ /* 0x000fe2000f8e9672 */
[----:B------:R-:W-:Y:S01]  /*5c00*/  IMAD.WIDE.U32 R14, R14, -0x326172a9, RZ ;  /* 0xcd9e8d570e0e7825 */ /* 0x000fe200078e00ff */
[----:B------:R-:W-:Y:S01]  /*5c10*/  FMNMX.FTZ R3, R148, R3, !PT ;  /* 0x0000000394037209 */ /* 0x000fe20007810000 */
[----:B------:R-:W-:Y:S01]  /*5c20*/  UIADD3 UR6, UR33, -0x56f99767, URZ ;  /* 0xa906689921067890 */ /* 0x000fe2000fffe03f */
[----:B------:R-:W-:Y:S01]  /*5c30*/  FSEL R13, R13, RZ, P1 ;  /* 0x000000ff0d0d7208 */ /* 0x000fe20000800000 */
[----:B------:R-:W-:-:S02]  /*5c40*/  IMAD.WIDE.U32 R60, R0, -0x326172a9, RZ ;  /* 0xcd9e8d57003c7825 */ /* 0x000fc400078e00ff */
[----:B------:R-:W1:Y:S02]  /*5c50*/  SHFL.BFLY PT, R12, R3, 0x2, 0x1f ;  /* 0x0c401f00030c7f89 */ /* 0x000e6400000e0000 */
[----:B------:R-:W-:Y:S01]  /*5c60*/  FFMA.FTZ R0, R41, UR36, -R13 ;  /* 0x0000002429007c23 */ /* 0x000fe2000801080d */
[----:B------:R-:W-:Y:S02]  /*5c70*/  LOP3.LUT R6, R61, UR14, R6, 0x96, !PT ;  /* 0x0000000e3d067c12 */ /* 0x000fe4000f8e9606 */
[----:B------:R-:W-:Y:S01]  /*5c80*/  LOP3.LUT R10, R15, UR12, R60, 0x96, !PT ;  /* 0x0000000c0f0a7c12 */ /* 0x000fe2000f8e963c */
[----:B------:R2:W-:Y:S02]  /*5c90*/  MUFU.EX2 R22, R0 ;  /* 0x0000000000167308 */ /* 0x0005e40000000800 */
[----:B------:R-:W-:-:S04]  /*5ca0*/  IMAD.WIDE.U32 R6, R6, -0x2daee0ad, RZ ;  /* 0xd2511f5306067825 */ /* 0x000fc800078e00ff */
[----:B------:R-:W-:Y:S01]  /*5cb0*/  IMAD.WIDE.U32 R10, R10, -0x2daee0ad, RZ ;  /* 0xd2511f530a0a7825 */ /* 0x000fe200078e00ff */
[----:B------:R-:W-:-:S04]  /*5cc0*/  LOP3.LUT R7, R7, UR11, R8, 0x96, !PT ;  /* 0x0000000b07077c12 */ /* 0x000fc8000f8e9608 */
[----:B------:R-:W-:Y:S01]  /*5cd0*/  LOP3.LUT R8, R11, UR8, R6, 0x96, !PT ;  /* 0x000000080b087c12 */ /* 0x000fe2000f8e9606 */
[----:B------:R-:W-:-:S04]  /*5ce0*/  IMAD.WIDE.U32 R6, R7, -0x326172a9, RZ ;  /* 0xcd9e8d5707067825 */ /* 0x000fc800078e00ff */
[----:B------:R-:W-:-:S04]  /*5cf0*/  IMAD.WIDE.U32 R112, R8, -0x326172a9, RZ ;  /* 0xcd9e8d5708707825 */ /* 0x000fc800078e00ff */
[--C-:B--2---:R-:W-:Y:S01]  /*5d00*/  FFMA.FTZ R0, R30, UR36, -R13.reuse ;  /* 0x000000241e007c23 */ /* 0x104fe2000801080d */
[----:B-1----:R-:W-:Y:S01]  /*5d10*/  FMNMX.FTZ R3, R3, R12, !PT ;  /* 0x0000000c03037209 */ /* 0x002fe20007810000 */
[----:B------:R-:W-:Y:S01]  /*5d20*/  FFMA.FTZ R8, R31, UR36, -R13 ;  /* 0x000000241f087c23 */ /* 0x000fe2000801080d */
[----:B------:R-:W-:Y:S01]  /*5d30*/  LOP3.LUT R14, R7, UR10, R14, 0x96, !PT ;  /* 0x0000000a070e7c12 */ /* 0x000fe2000f8e960e */
[----:B------:R1:W-:Y:S01]  /*5d40*/  MUFU.EX2 R46, R0 ;  /* 0x00000000002e7308 */ /* 0x0003e20000000800 */
[----:B------:R-:W-:Y:S01]  /*5d50*/  LOP3.LUT R16, R113, UR7, R6, 0x96, !PT ;  /* 0x0000000771107c12 */ /* 0x000fe2000f8e9606 */
[----:B------:R-:W2:Y:S02]  /*5d60*/  SHFL.BFLY PT, R11, R3, 0x1, 0x1f ;  /* 0x0c201f00030b7f89 */ /* 0x000ea400000e0000 */
[----:B------:R-:W-:Y:S02]  /*5d70*/  IMAD.WIDE.U32 R62, R14, -0x2daee0ad, RZ ;  /* 0xd2511f530e3e7825 */ /* 0x000fe400078e00ff */
[----:B------:R-:W3:Y:S02]  /*5d80*/  LDSM.16.MT88.4 R28, [R183+0x10000] ;  /* 0x01000000b71c783b */ /* 0x000ee40000004200 */
[----:B------:R-:W-:Y:S01]  /*5d90*/  IMAD.WIDE.U32 R16, R16, -0x2daee0ad, RZ ;  /* 0xd2511f5310107825 */ /* 0x000fe200078e00ff */
[----:B------:R-:W-:Y:S01]  /*5da0*/  LOP3.LUT R14, R63, UR6, R10, 0x96, !PT ;  /* 0x000000063f0e7c12 */ /* 0x000fe2000f8e960a */
[----:B------:R4:W-:Y:S01]  /*5db0*/  MUFU.EX2 R163, R8 ;  /* 0x0000000800a37308 */ /* 0x0009e20000000800 */
[----:B------:R-:W-:-:S03]  /*5dc0*/  SHF.R.U32.HI R6, RZ, 0x10, R16 ;  /* 0x00000010ff067819 */ /* 0x000fc60000011610 */
[----:B------:R-:W-:Y:S01]  /*5dd0*/  IMAD.WIDE.U32 R14, R14, -0x326172a9, RZ ;  /* 0xcd9e8d570e0e7825 */ /* 0x000fe200078e00ff */
[----:B------:R-:W-:-:S03]  /*5de0*/  LOP3.LUT R7, R16, 0xff, RZ, 0xc0, !PT ;  /* 0x000000ff10077812 */ /* 0x000fc600078ec0ff */
[--C-:B-1----:R-:W-:Y:S01]  /*5df0*/  FFMA.FTZ R0, R43, UR36, -R13.reuse ;  /* 0x000000242b007c23 */ /* 0x102fe2000801080d */
[----:B------:R-:W-:Y:S02]  /*5e00*/  SHF.R.U32.HI R9, RZ, 0x18, R16 ;  /* 0x00000018ff097819 */ /* 0x000fe40000011610 */
[----:B------:R-:W-:Y:S01]  /*5e10*/  LOP3.LUT R19, R14, 0xff, RZ, 0xc0, !PT ;  /* 0x000000ff0e137812 */ /* 0x000fe200078ec0ff */
[----:B------:R1:W-:Y:S01]  /*5e20*/  MUFU.EX2 R23, R0 ;  /* 0x0000000000177308 */ /* 0x0003e20000000800 */
[--C-:B------:R-:W-:Y:S02]  /*5e30*/  SHF.R.U32.HI R10, RZ, 0x10, R14.reuse ;  /* 0x00000010ff0a7819 */ /* 0x100fe4000001160e */
[----:B--2---:R-:W-:Y:S02]  /*5e40*/  FMNMX.FTZ R3, R3, R11, !PT ;  /* 0x0000000b03037209 */ /* 0x004fe40007810000 */
[----:B----4-:R-:W-:Y:S01]  /*5e50*/  LOP3.LUT R8, R6, 0xff, RZ, 0xc0, !PT ;  /* 0x000000ff06087812 */ /* 0x010fe200078ec0ff */
[----:B------:R-:W-:Y:S01]  /*5e60*/  FFMA.FTZ R6, R32, UR36, -R13 ;  /* 0x0000002420067c23 */ /* 0x000fe2000801080d */
[C---:B------:R-:W-:Y:S01]  /*5e70*/  FSETP.NEU.FTZ.AND P1, PT, R3.reuse, -INF , PT ;  /* 0xff8000000300780b */ /* 0x040fe20003f3d000 */
[----:B------:R-:W-:Y:S01]  /*5e80*/  FMUL.FTZ R12, R3, UR36 ;  /* 0x00000024030c7c20 */ /* 0x000fe20008410000 */
[----:B------:R-:W-:Y:S01]  /*5e90*/  PRMT R44, R8, 0x5410, R9 ;  /* 0x00005410082c7816 */ /* 0x000fe20000000009 */
[----:B------:R2:W-:Y:S01]  /*5ea0*/  MUFU.EX2 R161, R6 ;  /* 0x0000000600a17308 */ /* 0x0005e20000000800 */
[----:B------:R-:W-:-:S02]  /*5eb0*/  SHF.R.U32.HI R9, RZ, 0x18, R14 ;  /* 0x00000018ff097819 */ /* 0x000fc4000001160e */
[----:B------:R-:W-:Y:S01]  /*5ec0*/  FSEL R12, R12, RZ, P1 ;  /* 0x000000ff0c0c7208 */ /* 0x000fe20000800000 */
[----:B-1----:R-:W-:-:S04]  /*5ed0*/  FFMA.FTZ R0, R40, UR36, -R13 ;  /* 0x0000002428007c23 */ /* 0x002fc8000801080d */
[----:B------:R-:W-:Y:S01]  /*5ee0*/  FFMA.FTZ R11, R49, UR36, -R12 ;  /* 0x00000024310b7c23 */ /* 0x000fe2000801080c */
[----:B------:R1:W4:Y:S01]  /*5ef0*/  MUFU.EX2 R151, R0 ;  /* 0x0000000000977308 */ /* 0x0003220000000800 */
[----:B--2---:R-:W-:-:S07]  /*5f00*/  FFMA.FTZ R6, R33, UR36, -R13 ;  /* 0x0000002421067c23 */ /* 0x004fce000801080d */
[----:B------:R-:W-:Y:S01]  /*5f10*/  MUFU.EX2 R114, R11 ;  /* 0x0000000b00727308 */ /* 0x000fe20000000800 */
[----:B-1----:R-:W-:-:S07]  /*5f20*/  FFMA.FTZ R0, R42, UR36, -R13 ;  /* 0x000000242a007c23 */ /* 0x002fce000801080d */
[----:B------:R-:W-:Y:S01]  /*5f30*/  MUFU.EX2 R135, R6 ;  /* 0x0000000600877308 */ /* 0x000fe20000000800 */
[----:B----4-:R-:W-:Y:S01]  /*5f40*/  F2FP.F16.F32.PACK_AB R4, R151, R23 ;  /* 0x000000179704723e */ /* 0x010fe200000000ff */
[----:B------:R-:W-:Y:S03]  /*5f50*/  LDSM.16.MT88.4 R40, [R183+0x10800] ;  /* 0x01080000b728783b */ /* 0x000fe60000004200 */
[C---:B------:R-:W-:Y:S02]  /*5f60*/  PRMT R232, R4.reuse, 0x7610, R232 ;  /* 0x0000761004e87816 */ /* 0x040fe400000000e8 */
[----:B------:R-:W-:Y:S01]  /*5f70*/  PRMT R231, R4, 0x7632, R231 ;  /* 0x0000763204e77816 */ /* 0x000fe200000000e7 */
[----:B------:R1:W-:Y:S02]  /*5f80*/  MUFU.EX2 R215, R0 ;  /* 0x0000000000d77308 */ /* 0x0003e40000000800 */
[----:B-1----:R-:W-:-:S04]  /*5f90*/  LOP3.LUT R0, R16, 0xffff, RZ, 0xc0, !PT ;  /* 0x0000ffff10007812 */ /* 0x002fc800078ec0ff */
[----:B------:R-:W-:-:S04]  /*5fa0*/  SHF.R.U32.HI R0, RZ, 0x8, R0 ;  /* 0x00000008ff007819 */ /* 0x000fc80000011600 */
[----:B------:R-:W-:Y:S02]  /*5fb0*/  PRMT R45, R7, 0x5410, R0 ;  /* 0x00005410072d7816 */ /* 0x000fe40000000000 */
[----:B------:R-:W-:Y:S02]  /*5fc0*/  LOP3.LUT R0, R17, UR20, R62, 0x96, !PT ;  /* 0x0000001411007c12 */ /* 0x000fe4000f8e963e */
[----:B------:R-:W-:Y:S02]  /*5fd0*/  LOP3.LUT R7, R14, 0xffff, RZ, 0xc0, !PT ;  /* 0x0000ffff0e077812 */ /* 0x000fe400078ec0ff */
[C---:B------:R-:W-:Y:S02]  /*5fe0*/  LOP3.LUT R6, R0.reuse, 0xffff, RZ, 0xc0, !PT ;  /* 0x0000ffff00067812 */ /* 0x040fe400078ec0ff */
[----:B------:R-:W-:Y:S02]  /*5ff0*/  SHF.R.U32.HI R8, RZ, 0x8, R7 ;  /* 0x00000008ff087819 */ /* 0x000fe40000011607 */
[----:B------:R-:W-:-:S02]  /*6000*/  LOP3.LUT R18, R0, 0xff, RZ, 0xc0, !PT ;  /* 0x000000ff00127812 */ /* 0x000fc400078ec0ff */
[----:B------:R-:W-:Y:S02]  /*6010*/  SHF.R.U32.HI R6, RZ, 0x8, R6 ;  /* 0x00000008ff067819 */ /* 0x000fe40000011606 */
[----:B------:R-:W-:Y:S01]  /*6020*/  PRMT R19, R19, 0x5410, R8 ;  /* 0x0000541013137816 */ /* 0x000fe20000000008 */
[----:B------:R-:W-:Y:S01]  /*6030*/  FFMA.FTZ R8, R48, UR36, -R12 ;  /* 0x0000002430087c23 */ /* 0x000fe2000801080c */
[----:B------:R-:W-:Y:S02]  /*6040*/  LOP3.LUT R7, R10, 0xff, RZ, 0xc0, !PT ;  /* 0x000000ff0a077812 */ /* 0x000fe400078ec0ff */
[----:B------:R-:W-:Y:S01]  /*6050*/  PRMT R21, R18, 0x5410, R6 ;  /* 0x0000541012157816 */ /* 0x000fe20000000006 */
[----:B------:R1:W2:Y:S01]  /*6060*/  MUFU.EX2 R63, R8 ;  /* 0x00000008003f7308 */ /* 0x0002a20000000800 */
[----:B------:R-:W-:Y:S02]  /*6070*/  LOP3.LUT R6, R15, UR21, R112, 0x96, !PT ;  /* 0x000000150f067c12 */ /* 0x000fe4000f8e9670 */
[----:B------:R-:W-:-:S02]  /*6080*/  PRMT R20, R7, 0x5410, R9 ;  /* 0x0000541007147816 */ /* 0x000fc40000000009 */
[--C-:B------:R-:W-:Y:S02]  /*6090*/  SHF.R.U32.HI R7, RZ, 0x10, R0.reuse ;  /* 0x00000010ff077819 */ /* 0x100fe40000011600 */
[----:B------:R-:W-:Y:S02]  /*60a0*/  SHF.R.U32.HI R9, RZ, 0x18, R0 ;  /* 0x00000018ff097819 */ /* 0x000fe40000011600 */
[C---:B------:R-:W-:Y:S02]  /*60b0*/  LOP3.LUT R0, R6.reuse, 0xffff, RZ, 0xc0, !PT ;  /* 0x0000ffff06007812 */ /* 0x040fe400078ec0ff */
[----:B------:R-:W-:Y:S02]  /*60c0*/  LOP3.LUT R7, R7, 0xff, RZ, 0xc0, !PT ;  /* 0x000000ff07077812 */ /* 0x000fe400078ec0ff */
[----:B------:R-:W-:Y:S02]  /*60d0*/  LOP3.LUT R11, R6, 0xff, RZ, 0xc0, !PT ;  /* 0x000000ff060b7812 */ /* 0x000fe400078ec0ff */
[----:B------:R-:W-:Y:S01]  /*60e0*/  SHF.R.U32.HI R0, RZ, 0x8, R0 ;  /* 0x00000008ff007819 */ /* 0x000fe20000011600 */
[----:B-1----:R-:W-:Y:S01]  /*60f0*/  FFMA.FTZ R8, R51, UR36, -R12 ;  /* 0x0000002433087c23 */ /* 0x002fe2000801080c */
[----:B------:R-:W-:-:S02]  /*6100*/  SHF.R.U32.HI R10, RZ, 0x10, R6 ;  /* 0x00000010ff0a7819 */ /* 0x000fc40000011606 */
[----:B------:R-:W-:Y:S01]  /*6110*/  PRMT R18, R7, 0x5410, R9 ;  /* 0x0000541007127816 */ /* 0x000fe20000000009 */
[----:B------:R1:W-:Y:S01]  /*6120*/  MUFU.EX2 R113, R8 ;  /* 0x0000000800717308 */ /* 0x0003e20000000800 */
[----:B------:R-:W-:Y:S02]  /*6130*/  SHF.R.U32.HI R7, RZ, 0x18, R6 ;  /* 0x00000018ff077819 */ /* 0x000fe40000011606 */
[----:B------:R-:W-:Y:S02]  /*6140*/  PRMT R11, R11, 0x5410, R0 ;  /* 0x000054100b0b7816 */ /* 0x000fe40000000000 */
[----:B------:R-:W-:Y:S02]  /*6150*/  LOP3.LUT R6, R10, 0xff, RZ, 0xc0, !PT ;  /* 0x000000ff0a067812 */ /* 0x000fe400078ec0ff */
[----:B------:R-:W-:Y:S02]  /*6160*/  F2FP.F16.F32.PACK_AB R0, R46, R22 ;  /* 0x000000162e00723e */ /* 0x000fe400000000ff */
[----:B------:R-:W-:Y:S01]  /*6170*/  PRMT R7, R6, 0x5410, R7 ;  /* 0x0000541006077816 */ /* 0x000fe20000000007 */
[----:B------:R-:W-:Y:S01]  /*6180*/  IMAD.U32 R6, RZ, RZ, UR5 ;  /* 0x00000005ff067e24 */ /* 0x000fe2000f8e00ff */
[----:B------:R-:W-:-:S02]  /*6190*/  PRMT R238, R0, 0x7610, R238 ;  /* 0x0000761000ee7816 */ /* 0x000fc400000000ee */
[----:B------:R-:W-:Y:S01]  /*61a0*/  PRMT R237, R0, 0x7632, R237 ;  /* 0x0000763200ed7816 */ /* 0x000fe200000000ed */
[--C-:B------:R-:W-:Y:S01]  /*61b0*/  FFMA.FTZ R0, R52, UR36, -R12.reuse ;  /* 0x0000002434007c23 */ /* 0x100fe2000801080c */
[----:B--2---:R-:W-:Y:S01]  /*61c0*/  F2FP.F16.F32.PACK_AB R5, R63, R114 ;  /* 0x000000723f05723e */ /* 0x004fe200000000ff */
[----:B-1----:R-:W-:Y:S02]  /*61d0*/  FFMA.FTZ R8, R50, UR36, -R12 ;  /* 0x0000002432087c23 */ /* 0x002fe4000801080c */
[----:B------:R1:W-:Y:S01]  /*61e0*/  MUFU.EX2 R239, R0 ;  /* 0x0000000000ef7308 */ /* 0x0003e20000000800 */
[C---:B------:R-:W-:Y:S02]  /*61f0*/  PRMT R236, R5.reuse, 0x7610, R236 ;  /* 0x0000761005ec7816 */ /* 0x040fe400000000ec */
[----:B------:R-:W-:Y:S01]  /*6200*/  PRMT R235, R5, 0x7632, R235 ;  /* 0x0000763205eb7816 */ /* 0x000fe200000000eb */
[----:B------:R-:W-:Y:S01]  /*6210*/  FFMA.FTZ R5, R36, UR36, -R12 ;  /* 0x0000002424057c23 */ /* 0x000fe2000801080c */
[----:B------:R-:W-:-:S03]  /*6220*/  F2FP.F16.F32.PACK_AB R9, R163, R215 ;  /* 0x000000d7a309723e */ /* 0x000fc600000000ff */
[----:B------:R2:W4:Y:S01]  /*6230*/  MUFU.EX2 R150, R8 ;  /* 0x0000000800967308 */ /* 0x0005220000000800 */
[C---:B------:R-:W-:Y:S02]  /*6240*/  PRMT R230, R9.reuse, 0x7610, R230 ;  /* 0x0000761009e67816 */ /* 0x040fe400000000e6 */
[----:B------:R-:W-:Y:S02]  /*6250*/  PRMT R229, R9, 0x7632, R229 ;  /* 0x0000763209e57816 */ /* 0x000fe400000000e5 */
[----:B------:R-:W-:-:S03]  /*6260*/  F2FP.F16.F32.PACK_AB R9, R135, R161 ;  /* 0x000000a18709723e */ /* 0x000fc600000000ff */
[----:B------:R4:W3:Y:S01]  /*6270*/  MUFU.EX2 R134, R5 ;  /* 0x0000000500867308 */ /* 0x0008e20000000800 */
[----:B-1----:R-:W-:Y:S01]  /*6280*/  LEA R0, R6, UR5, 0x10 ;  /* 0x0000000506007c11 */ /* 0x002fe2000f8e80ff */
[--C-:B------:R-:W-:Y:S01]  /*6290*/  FFMA.FTZ R6, R34, UR36, -R12.reuse ;  /* 0x0000002422067c23 */ /* 0x100fe2000801080c */
[C---:B------:R-:W-:Y:S02]  /*62a0*/  PRMT R189, R9.reuse, 0x7610, R189 ;  /* 0x0000761009bd7816 */ /* 0x040fe400000000bd */
[----:B------:R-:W-:Y:S02]  /*62b0*/  PRMT R181, R9, 0x7632, R181 ;  /* 0x0000763209b57816 */ /* 0x000fe400000000b5 */
[--C-:B------:R-:W-:Y:S01]  /*62c0*/  HSET2.LE.AND R4, R11, R0.reuse, PT ;  /* 0x000000000b047233 */ /* 0x100fe20003803000 */
[----:B------:R1:W-:Y:S01]  /*62d0*/  MUFU.EX2 R153, R6 ;  /* 0x0000000600997308 */ /* 0x0003e20000000800 */
[----:B--2---:R-:W-:Y:S01]  /*62e0*/  FFMA.FTZ R8, R35, UR36, -R12 ;  /* 0x0000002423087c23 */ /* 0x004fe2000801080c */
[----:B------:R-:W-:Y:S01]  /*62f0*/  HSET2.LE.AND R2, R18, R0, PT ;  /* 0x0000000012027233 */ /* 0x000fe20003803000 */
[----:B------:R-:W-:Y:S01]  /*6300*/  IMAD.MOV.U32 R18, RZ, RZ, R22 ;  /* 0x000000ffff127224 */ /* 0x000fe200078e0016 */
[----:B------:R-:W-:Y:S01]  /*6310*/  PRMT R9, R230, 0x5410, R229 ;  /* 0x00005410e6097816 */ /* 0x000fe200000000e5 */
[----:B------:R-:W2:Y:S01]  /*6320*/  LDSM.16.MT88.4 R32, [R186+0x10000] ;  /* 0x01000000ba20783b */ /* 0x000ea20000004200 */
[----:B------:R-:W-:-:S02]  /*6330*/  PRMT R10, R189, 0x5410, R181 ;  /* 0x00005410bd0a7816 */ /* 0x000fc400000000b5 */
[----:B------:R3:W2:Y:S01]  /*6340*/  MUFU.EX2 R162, R8 ;  /* 0x0000000800a27308 */ /* 0x0006a20000000800 */
[----:B----4-:R-:W-:Y:S02]  /*6350*/  F2FP.F16.F32.PACK_AB R5, R150, R113 ;  /* 0x000000719605723e */ /* 0x010fe400000000ff */
[--C-:B------:R-:W-:Y:S02]  /*6360*/  HSET2.LE.AND R11, R44, R0.reuse, PT ;  /* 0x000000002c0b7233 */ /* 0x100fe40003803000 */
[C---:B------:R-:W-:Y:S02]  /*6370*/  PRMT R234, R5.reuse, 0x7610, R234 ;  /* 0x0000761005ea7816 */ /* 0x040fe400000000ea */
[----:B------:R-:W-:Y:S02]  /*6380*/  PRMT R233, R5, 0x7632, R233 ;  /* 0x0000763205e97816 */ /* 0x000fe400000000e9 */
[----:B-1----:R-:W-:Y:S02]  /*6390*/  PRMT R6, R238, 0x5410, R237 ;  /* 0x00005410ee067816 */ /* 0x002fe400000000ed */
[----:B------:R-:W-:-:S02]  /*63a0*/  HSET2.LE.AND R5, R7, R0, PT ;  /* 0x0000000007057233 */ /* 0x000fc40003803000 */
[----:B------:R-:W-:Y:S02]  /*63b0*/  LOP3.LUT R4, R4, R6, RZ, 0xc0, !PT ;  /* 0x0000000604047212 */ /* 0x000fe400078ec0ff */
[--C-:B------:R-:W-:Y:S01]  /*63c0*/  HSET2.LE.AND R6, R19, R0.reuse, PT ;  /* 0x0000000013067233 */ /* 0x100fe20003803000 */
[----:B------:R-:W-:Y:S01]  /*63d0*/  IMAD.MOV.U32 R19, RZ, RZ, R23 ;  /* 0x000000ffff137224 */ /* 0x000fe200078e0017 */
[----:B------:R-:W-:Y:S02]  /*63e0*/  PRMT R7, R236, 0x5410, R235 ;  /* 0x00005410ec077816 */ /* 0x000fe400000000eb */
[----:B---3--:R-:W-:Y:S02]  /*63f0*/  PRMT R8, R232, 0x5410, R231 ;  /* 0x00005410e8087816 */ /* 0x008fe400000000e7 */
[----:B------:R-:W-:Y:S02]  /*6400*/  LOP3.LUT R5, R5, R7, RZ, 0xc0, !PT ;  /* 0x0000000705057212 */ /* 0x000fe400078ec0ff */
[----:B------:R-:W-:-:S02]  /*6410*/  HSET2.LE.AND R7, R20, R0, PT ;  /* 0x0000000014077233 */ /* 0x000fc40003803000 */
[----:B------:R-:W-:Y:S02]  /*6420*/  LOP3.LUT R6, R6, R8, RZ, 0xc0, !PT ;  /* 0x0000000806067212 */ /* 0x000fe400078ec0ff */
[----:B------:R-:W-:-:S04]  /*6430*/  PRMT R8, R234, 0x5410, R233 ;  /* 0x00005410ea087816 */ /* 0x000fc800000000e9 */
[----:B------:R-:W-:Y:S02]  /*6440*/  LOP3.LUT R7, R7, R8, RZ, 0xc0, !PT ;  /* 0x0000000807077212 */ /* 0x000fe400078ec0ff */
[----:B------:R-:W-:-:S04]  /*6450*/  F2FP.F16.F32.PACK_AB R8, R134, R239 ;  /* 0x000000ef8608723e */ /* 0x000fc800000000ff */
[C---:B------:R-:W-:Y:S01]  /*6460*/  PRMT R228, R8.reuse, 0x7610, R228 ;  /* 0x0000761008e47816 */ /* 0x040fe200000000e4 */
[----:B------:R-:W-:Y:S01]  /*6470*/  HMMA.16816.F32 R24, R4, R68, RZ ;  /* 0x000000440418723c */ /* 0x000fe200000018ff */
[----:B------:R-:W-:Y:S02]  /*6480*/  PRMT R211, R8, 0x7632, R211 ;  /* 0x0000763208d37816 */ /* 0x000fe400000000d3 */
[----:B--2---:R-:W-:-:S03]  /*6490*/  F2FP.F16.F32.PACK_AB R8, R162, R153 ;  /* 0x00000099a208723e */ /* 0x004fc600000000ff */
[C---:B------:R-:W-:Y:S01]  /*64a0*/  HMMA.16816.F32 R68, R4.reuse, R70, RZ ;  /* 0x000000460444723c */ /* 0x040fe200000018ff */
[C---:B------:R-:W-:Y:S02]  /*64b0*/  PRMT R180, R8.reuse, 0x7610, R180 ;  /* 0x0000761008b47816 */ /* 0x040fe400000000b4 */
[----:B------:R-:W-:Y:S02]  /*64c0*/  PRMT R179, R8, 0x7632, R179 ;  /* 0x0000763208b37816 */ /* 0x000fe400000000b3 */
[----:B------:R-:W-:Y:S01]  /*64d0*/  HSET2.LE.AND R8, R21, R0, PT ;  /* 0x0000000015087233 */ /* 0x000fe20003803000 */
[----:B------:R-:W-:Y:S01]  /*64e0*/  HMMA.16816.F32 R36, R4, R28, RZ ;  /* 0x0000001c0424723c */ /* 0x000fe200000018ff */
[----:B------:R-:W1:Y:S03]  /*64f0*/  LDSM.16.MT88.4 R20, [R185+0x10000] ;  /* 0x01000000b914783b */ /* 0x000e660000004200 */
[----:B------:R-:W-:-:S02]  /*6500*/  LOP3.LUT R8, R8, R9, RZ, 0xc0, !PT ;  /* 0x0000000908087212 */ /* 0x000fc400078ec0ff */
[----:B------:R-:W-:Y:S01]  /*6510*/  PRMT R9, R228, 0x5410, R211 ;  /* 0x00005410e4097816 */ /* 0x000fe200000000d3 */
[C---:B------:R-:W-:Y:S03]  /*6520*/  HMMA.16816.F32 R28, R4.reuse, R30, RZ ;  /* 0x0000001e041c723c */ /* 0x040fe600000018ff */
[----:B------:R-:W-:Y:S02]  /*6530*/  LOP3.LUT R9, R2, R9, RZ, 0xc0, !PT ;  /* 0x0000000902097212 */ /* 0x000fe400078ec0ff */
[----:B------:R-:W-:Y:S01]  /*6540*/  HSET2.LE.AND R2, R45, R0, PT ;  /* 0x000000002d027233 */ /* 0x000fe20003803000 */
[----:B------:R-:W-:Y:S04]  /*6550*/  HMMA.16816.F32 R56, R4, R32, RZ ;  /* 0x000000200438723c */ /* 0x000fe800000018ff */
[----:B------:R-:W-:-:S02]  /*6560*/  LOP3.LUT R10, R2, R10, RZ, 0xc0, !PT ;  /* 0x0000000a020a7212 */ /* 0x000fc400078ec0ff */
[----:B------:R-:W-:Y:S01]  /*6570*/  PRMT R2, R180, 0x5410, R179 ;  /* 0x00005410b4027816 */ /* 0x000fe200000000b3 */
[----:B------:R-:W-:Y:S03]  /*6580*/  HMMA.16816.F32 R52, R4, R34, RZ ;  /* 0x000000220434723c */ /* 0x000fe600000018ff */
[----:B------:R-:W-:-:S03]  /*6590*/  LOP3.LUT R11, R11, R2, RZ, 0xc0, !PT ;  /* 0x000000020b0b7212 */ /* 0x000fc600078ec0ff */
[----:B------:R-:W-:Y:S06]  /*65a0*/  HMMA.16816.F32 R32, R4, R100, RZ ;  /* 0x000000640420723c */ /* 0x000fec00000018ff */
[C---:B------:R-:W-:Y:S06]  /*65b0*/  HMMA.16816.F32 R24, R8.reuse, R96, R24 ;  /* 0x000000600818723c */ /* 0x040fec0000001818 */
[----:B------:R-:W-:Y:S01]  /*65c0*/  HMMA.16816.F32 R68, R8, R98, R68 ;  /* 0x000000620844723c */ /* 0x000fe20000001844 */
[----:B------:R-:W-:-:S05]  /*65d0*/  IMAD.MOV.U32 R97, RZ, RZ, R46 ;  /* 0x000000ffff617224 */ /* 0x000fca00078e002e */
[----:B-1----:R-:W-:Y:S01]  /*65e0*/  HMMA.16816.F32 R48, R4, R20, RZ ;  /* 0x000000140430723c */ /* 0x002fe200000018ff */
[----:B------:R-:W-:-:S05]  /*65f0*/  IMAD.MOV.U32 R99, RZ, RZ, R163 ;  /* 0x000000ffff637224 */ /* 0x000fca00078e00a3 */
[C---:B------:R-:W-:Y:S06]  /*6600*/  HMMA.16816.F32 R44, R4.reuse, R22, RZ ;  /* 0x00000016042c723c */ /* 0x040fec00000018ff */
[----:B------:R-:W-:Y:S01]  /*6610*/  IMAD.MOV.U32 R96, RZ, RZ, R27 ;  /* 0x000000ffff607224 */ /* 0x000fe200078e001b */
[----:B------:R-:W-:Y:S01]  /*6620*/  HMMA.16816.F32 R20, R4, R106, RZ ;  /* 0x0000006a0414723c */ /* 0x000fe200000018ff */
[----:B------:R-:W-:Y:S02]  /*6630*/  IMAD.MOV.U32 R160, RZ, RZ, R25 ;  /* 0x000000ffffa07224 */ /* 0x000fe400078e0019 */
[----:B------:R-:W-:-:S02]  /*6640*/  IMAD.MOV.U32 R2, RZ, RZ, R26 ;  /* 0x000000ffff027224 */ /* 0x000fc400078e001a */
[----:B------:R-:W-:Y:S01]  /*6650*/  IMAD.MOV.U32 R214, RZ, RZ, R69 ;  /* 0x000000ffffd67224 */ /* 0x000fe200078e0045 */
[----:B------:R-:W-:Y:S01]  /*6660*/  HMMA.16816.F32 R156, R8, R42, R28 ;  /* 0x0000002a089c723c */ /* 0x000fe2000000181c */
[----:B------:R-:W-:Y:S02]  /*6670*/  IMAD.MOV.U32 R106, RZ, RZ, R96 ;  /* 0x000000ffff6a7224 */ /* 0x000fe400078e0060 */
[----:B------:R-:W-:Y:S02]  /*6680*/  IMAD.MOV.U32 R96, RZ, RZ, R68 ;  /* 0x000000ffff607224 */ /* 0x000fe400078e0044 */
[----:B------:R-:W-:Y:S01]  /*6690*/  IMAD.MOV.U32 R213, RZ, RZ, R71 ;  /* 0x000000ffffd57224 */ /* 0x000fe200078e0047 */
[----:B------:R-:W-:Y:S01]  /*66a0*/  HMMA.16816.F32 R28, R4, R102, RZ ;  /* 0x00000066041c723c */ /* 0x000fe200000018ff */
[----:B------:R-:W-:Y:S01]  /*66b0*/  IMAD.MOV.U32 R212, RZ, RZ, R70 ;  /* 0x000000ffffd47224 */ /* 0x000fe200078e0046 */
[----:B------:R-:W1:Y:S01]  /*66c0*/  LDSM.16.MT88.4 R100, [R183+0x14000] ;  /* 0x01400000b764783b */ /* 0x000e620000004200 */
[----:B------:R-:W-:-:S02]  /*66d0*/  IMAD.MOV.U32 R152, RZ, RZ, R24 ;  /* 0x000000ffff987224 */ /* 0x000fc400078e0018 */
[----:B------:R-:W-:Y:S01]  /*66e0*/  IMAD.MOV.U32 R107, RZ, RZ, R162 ;  /* 0x000000ffff6b7224 */ /* 0x000fe200078e00a2 */
[C---:B------:R-:W-:Y:S06]  /*66f0*/  HMMA.16816.F32 R68, R8.reuse, R84, R48 ;  /* 0x000000540844723c */ /* 0x040fec0000001830 */
[C---:B------:R-:W-:Y:S01]  /*6700*/  HMMA.16816.F32 R244, R8.reuse, R88, R56 ;  /* 0x0000005808f4723c */ /* 0x040fe20000001838 */
[----:B------:R-:W2:Y:S05]  /*6710*/  LDSM.16.MT88.4 R56, [R184+0x14000] ;  /* 0x01400000b838783b */ /* 0x000eaa0000004200 */
[----:B------:R-:W-:Y:S06]  /*6720*/  HMMA.16816.F32 R164, R8, R40, R36 ;  /* 0x0000002808a4723c */ /* 0x000fec0000001824 */
[C---:B------:R-:W-:Y:S06]  /*6730*/  HMMA.16816.F32 R40, R4.reuse, R64, RZ ;  /* 0x000000400428723c */ /* 0x040fec00000018ff */
[----:B------:R-:W-:Y:S01]  /*6740*/  HMMA.16816.F32 R36, R4, R66, RZ ;  /* 0x000000420424723c */ /* 0x000fe200000018ff */
[----:B------:R-:W3:Y:S01]  /*6750*/  LDSM.16.MT88.4 R64, [R185+0x12800] ;  /* 0x01280000b940783b */ /* 0x000ee20000004200 */
[----:B------:R-:W-:-:S02]  /*6760*/  IMAD.MOV.U32 R51, RZ, RZ, R70 ;  /* 0x000000ffff337224 */ /* 0x000fc400078e0046 */
[----:B------:R-:W-:Y:S02]  /*6770*/  IMAD.MOV.U32 R50, RZ, RZ, R71 ;  /* 0x000000ffff327224 */ /* 0x000fe400078e0047 */
[----:B------:R-:W-:Y:S01]  /*6780*/  HMMA.16816.F32 R24, R4, R104, RZ ;  /* 0x000000680418723c */ /* 0x000fe200000018ff */
[----:B------:R-:W-:Y:S02]  /*6790*/  IMAD.MOV.U32 R49, RZ, RZ, R69 ;  /* 0x000000ffff317224 */ /* 0x000fe400078e0045 */
[----:B------:R-:W-:-:S03]  /*67a0*/  IMAD.MOV.U32 R48, RZ, RZ, R68 ;  /* 0x000000ffff307224 */ /* 0x000fc600078e0044 */
[----:B------:R-:W-:Y:S01]  /*67b0*/  HMMA.16816.F32 R216, R8, R90, R52 ;  /* 0x0000005a08d8723c */ /* 0x000fe20000001834 */
[----:B------:R-:W-:Y:S02]  /*67c0*/  IMAD.MOV.U32 R104, RZ, RZ, R161 ;  /* 0x000000ffff687224 */ /* 0x000fe400078e00a1 */
[----:B------:R-:W-:-:S03]  /*67d0*/  IMAD.MOV.U32 R105, RZ, RZ, R160 ;  /* 0x000000ffff697224 */ /* 0x000fc600078e00a0 */
[C---:B------:R-:W-:Y:S06]  /*67e0*/  HMMA.16816.F32 R248, R8.reuse, R76, R32 ;  /* 0x0000004c08f8723c */ /* 0x040fec0000001820 */
[----:B------:R-:W-:Y:S01]  /*67f0*/  HMMA.16816.F32 R224, R8, R78, R28 ;  /* 0x0000004e08e0723c */ /* 0x000fe2000000181c */
[----:B------:R-:W-:Y:S01]  /*6800*/  IMAD.MOV.U32 R76, RZ, RZ, R51 ;  /* 0x000000ffff4c7224 */ /* 0x000fe200078e0033 */
[----:B------:R-:W4:Y:S01]  /*6810*/  LDSM.16.MT88.4 R28, [R183+0x14800] ;  /* 0x01480000b71c783b */ /* 0x000f220000004200 */
[----:B------:R-:W-:-:S03]  /*6820*/  IMAD.MOV.U32 R77, RZ, RZ, R50 ;  /* 0x000000ffff4d7224 */ /* 0x000fc600078e0032 */
[----:B------:R-:W-:Y:S01]  /*6830*/  HMMA.16816.F32 R52, R4, R92, RZ ;  /* 0x0000005c0434723c */ /* 0x000fe200000018ff */
[----:B------:R-:W-:Y:S02]  /*6840*/  IMAD.MOV.U32 R79, RZ, RZ, R49 ;  /* 0x000000ffff4f7224 */ /* 0x000fe400078e0031 */
[----:B------:R-:W-:Y:S02]  /*6850*/  IMAD.MOV.U32 R78, RZ, RZ, R48 ;  /* 0x000000ffff4e7224 */ /* 0x000fe400078e0030 */
[----:B------:R-:W4:Y:S01]  /*6860*/  LDSM.16.MT88.4 R48, [R186+0x14000] ;  /* 0x01400000ba30783b */ /* 0x000f220000004200 */
[C---:B------:R-:W-:Y:S06]  /*6870*/  HMMA.16816.F32 R240, R8.reuse, R86, R44 ;  /* 0x0000005608f0723c */ /* 0x040fec000000182c */
[C---:B------:R-:W-:Y:S06]  /*6880*/  HMMA.16816.F32 R84, R8.reuse, R72, R24 ;  /* 0x000000480854723c */ /* 0x040fec0000001818 */
[----:B------:R-:W-:Y:S06]  /*6890*/  HMMA.16816.F32 R72, R8, R74, R20 ;  /* 0x0000004a0848723c */ /* 0x000fec0000001814 */
[C---:B------:R-:W-:Y:S06]  /*68a0*/  HMMA.16816.F32 R20, R4.reuse, R94, RZ ;  /* 0x0000005e0414723c */ /* 0x040fec00000018ff */
[C---:B-1----:R-:W-:Y:S06]  /*68b0*/  HMMA.16816.F32 R24, R4.reuse, R100, RZ ;  /* 0x000000640418723c */ /* 0x042fec00000018ff */
[----:B------:R-:W-:Y:S06]  /*68c0*/  HMMA.16816.F32 R32, R4, R102, RZ ;  /* 0x000000660420723c */ /* 0x000fec00000018ff */
[----:B------:R-:W-:Y:S01]  /*68d0*/  HMMA.16816.F32 R160, R8, R80, R40 ;  /* 0x0000005008a0723c */ /* 0x000fe20000001828 */
[----:B------:R-:W1:Y:S05]  /*68e0*/  LDSM.16.MT88.4 R40, [R184+0x14800] ;  /* 0x01480000b828783b */ /* 0x000e6a0000004200 */
[----:B--2---:R-:W-:Y:S01]  /*68f0*/  HMMA.16816.F32 R44, R4, R58, RZ ;  /* 0x0000003a042c723c */ /* 0x004fe200000018ff */
[----:B------:R-:W-:-:S02]  /*6900*/  IMAD.MOV.U32 R80, RZ, RZ, R18 ;  /* 0x000000ffff507224 */ /* 0x000fc400078e0012 */
[----:B------:R-:W-:-:S03]  /*6910*/  IMAD.MOV.U32 R81, RZ, RZ, R97 ;  /* 0x000000ffff517224 */ /* 0x000fc600078e0061 */
[C---:B---3--:R-:W-:Y:S01]  /*6920*/  HMMA.16816.F32 R220, R8.reuse, R64, R52 ;  /* 0x0000004008dc723c */ /* 0x048fe20000001834 */
[----:B------:R-:W-:Y:S01]  /*6930*/  IMAD.MOV.U32 R59, RZ, RZ, R2 ;  /* 0x000000ffff3b7224 */ /* 0x000fe200078e0002 */
[----:B------:R-:W-:Y:S01]  /*6940*/  LOP3.LUT R2, R115, UR4, RZ, 0x3c, !PT ;  /* 0x0000000473027c12 */ /* 0x000fe2000f8e3cff */
[----:B------:R-:W2:Y:S01]  /*6950*/  LDSM.16.MT88.4 R52, [R186+0x14800] ;  /* 0x01480000ba34783b */ /* 0x000ea20000004200 */
[----:B------:R-:W-:Y:S02]  /*6960*/  IMAD.MOV.U32 R115, RZ, RZ, R96 ;  /* 0x000000ffff737224 */ /* 0x000fe400078e0060 */
[----:B------:R-:W-:Y:S01]  /*6970*/  HMMA.16816.F32 R68, R8, R82, R36 ;  /* 0x000000520844723c */ /* 0x000fe20000001824 */
[----:B------:R-:W-:Y:S02]  /*6980*/  IMAD.MOV.U32 R58, RZ, RZ, R105 ;  /* 0x000000ffff3a7224 */ /* 0x000fe400078e0069 */
[----:B------:R-:W-:Y:S02]  /*6990*/  IMAD.MOV.U32 R64, RZ, RZ, R154 ;  /* 0x000000ffff407224 */ /* 0x000fe400078e009a */
[----:B------:R-:W-:Y:S01]  /*69a0*/  IMAD.MOV.U32 R65, RZ, RZ, R153 ;  /* 0x000000ffff417224 */ /* 0x000fe200078e0099 */
[----:B------:R-:W-:Y:S01]  /*69b0*/  HMMA.16816.F32 R36, R4, R56, RZ ;  /* 0x000000380424723c */ /* 0x000fe200000018ff */
[----:B------:R-:W-:-:S02]  /*69c0*/  IMAD.MOV.U32 R83, RZ, RZ, R19 ;  /* 0x000000ffff537224 */ /* 0x000fc400078e0013 */
[----:B------:R-:W-:-:S03]  /*69d0*/  IMAD.WIDE.U32 R18, R2, -0x326172a9, RZ ;  /* 0xcd9e8d5702127825 */ /* 0x000fc600078e00ff */
[C---:B------:R-:W-:Y:S01]  /*69e0*/  HMMA.16816.F32 R88, R8.reuse, R66, R20 ;  /* 0x000000420858723c */ /* 0x040fe20000001814 */
[----:B------:R-:W-:Y:S01]  /*69f0*/  IMAD.MOV.U32 R57, RZ, RZ, R99 ;  /* 0x000000ffff397224 */ /* 0x000fe200078e0063 */
[----:B------:R-:W-:Y:S01]  /*6a00*/  LOP3.LUT R19, R19, UR19, R110, 0x96, !PT ;  /* 0x0000001313137c12 */ /* 0x000fe2000f8e966e */
[----:B------:R-:W-:Y:S01]  /*6a10*/  IMAD.MOV.U32 R56, RZ, RZ, R106 ;  /* 0x000000ffff387224 */ /* 0x000fe200078e006a */
[----:B------:R-:W-:Y:S01]  /*6a20*/  LOP3.LUT R2, R61, UR14, R18, 0x96, !PT ;  /* 0x0000000e3d027c12 */ /* 0x000fe2000f8e9612 */
[----:B------:R-:W-:Y:S01]  /*6a30*/  IMAD.MOV.U32 R82, RZ, RZ, R155 ;  /* 0x000000ffff527224 */ /* 0x000fe200078e009b */
[----:B----4-:R-:W-:Y:S01]  /*6a40*/  HMMA.16816.F32 R92, R8, R28, R24 ;  /* 0x0000001c085c723c */ /* 0x010fe20000001818 */
[----:B------:R-:W-:-:S04]  /*6a50*/  IMAD.WIDE.U32 R18, R19, -0x2daee0ad, RZ ;  /* 0xd2511f5313127825 */ /* 0x000fc800078e00ff */
[----:B------:R-:W-:Y:S01]  /*6a60*/  IMAD.WIDE.U32 R20, R2, -0x2daee0ad, RZ ;  /* 0xd2511f5302147825 */ /* 0x000fe200078e00ff */
[----:B------:R-:W-:Y:S01]  /*6a70*/  HMMA.16816.F32 R96, R8, R30, R32 ;  /* 0x0000001e0860723c */ /* 0x000fe20000001820 */
[----:B------:R-:W-:Y:S02]  /*6a80*/  LOP3.LUT R2, R19, UR13, R108, 0x96, !PT ;  /* 0x0000000d13027c12 */ /* 0x000fe4000f8e966c */
[----:B------:R-:W-:Y:S01]  /*6a90*/  IMAD.MOV.U32 R67, RZ, RZ, R107 ;  /* 0x000000ffff437224 */ /* 0x000fe200078e006b */
[----:B------:R-:W-:Y:S01]  /*6aa0*/  LOP3.LUT R24, R21, UR11, R18, 0x96, !PT ;  /* 0x0000000b15187c12 */ /* 0x000fe2000f8e9612 */
[----:B------:R-:W-:Y:S01]  /*6ab0*/  IMAD.MOV.U32 R66, RZ, RZ, R104 ;  /* 0x000000ffff427224 */ /* 0x000fe200078e0068 */
[----:B------:R-:W-:Y:S01]  /*6ac0*/  HMMA.16816.F32 R28, R4, R48, RZ ;  /* 0x00000030041c723c */ /* 0x000fe200000018ff */
[----:B------:R-:W-:-:S04]  /*6ad0*/  IMAD.WIDE.U32 R22, R2, -0x326172a9, RZ ;  /* 0xcd9e8d5702167825 */ /* 0x000fc800078e00ff */
[----:B------:R-:W-:Y:S01]  /*6ae0*/  IMAD.WIDE.U32 R24, R24, -0x326172a9, RZ ;  /* 0xcd9e8d5718187825 */ /* 0x000fe200078e00ff */
[----:B------:R-:W-:Y:S01]  /*6af0*/  HMMA.16816.F32 R32, R4, R50, RZ ;  /* 0x000000320420723c */ /* 0x000fe200000018ff */
[----:B------:R-:W-:Y:S02]  /*6b00*/  LOP3.LUT R23, R23, UR12, R60, 0x96, !PT ;  /* 0x0000000c17177c12 */ /* 0x000fe4000f8e963c */
[C---:B------:R-:W-:Y:S01]  /*6b10*/  LOP3.LUT R48, R16.reuse, 0xffff, RZ, 0xc0, !PT ;  /* 0x0000ffff10307812 */ /* 0x040fe200078ec0ff */
[----:B------:R-:W-:Y:S01]  /*6b20*/  IMAD.MOV.U32 R61, RZ, RZ, R135 ;  /* 0x000000ffff3d7224 */ /* 0x000fe200078e0087 */
[----:B------:R-:W-:Y:S01]  /*6b30*/  LOP3.LUT R2, R25, UR10, R22, 0x96, !PT ;  /* 0x0000000a19027c12 */ /* 0x000fe2000f8e9616 */
[----:B------:R-:W-:Y:S01]  /*6b40*/  IMAD.WIDE.U32 R22, R23, -0x2daee0ad, RZ ;  /* 0xd2511f5317167825 */ /* 0x000fe200078e00ff */
[----:B-1----:R-:W-:Y:S01]  /*6b50*/  HMMA.16816.F32 R100, R8, R40, R36 ;  /* 0x000000280864723c */ /* 0x002fe20000001824 */
[----:B------:R-:W-:Y:S02]  /*6b60*/  LOP3.LUT R25, R16, 0xff, RZ, 0xc0, !PT ;  /* 0x000000ff10197812 */ /* 0x000fe400078ec0ff */
[----:B------:R-:W-:-:S02]  /*6b70*/  IMAD.WIDE.U32 R26, R2, -0x2daee0ad, RZ ;  /* 0xd2511f53021a7825 */ /* 0x000fc400078e00ff */
[----:B------:R-:W-:Y:S01]  /*6b80*/  ISETP.LE.U32.AND P2, PT, R25, UR5, PT ;  /* 0x0000000519007c0c */ /* 0x000fe2000bf43070 */
[C---:B------:R-:W-:Y:S01]  /*6b90*/  HMMA.16816.F32 R104, R8.reuse, R42, R44 ;  /* 0x0000002a0868723c */ /* 0x040fe2000000182c */
[----:B------:R-:W-:Y:S01]  /*6ba0*/  LOP3.LUT R37, R21, UR11, R18, 0x96, !PT ;  /* 0x0000000b15257c12 */ /* 0x000fe2000f8e9612 */
[----:B------:R-:W-:Y:S01]  /*6bb0*/  IMAD.MOV.U32 R39, RZ, RZ, R152 ;  /* 0x000000ffff277224 */ /* 0x000fe200078e0098 */
[----:B------:R-:W-:Y:S02]  /*6bc0*/  LOP3.LUT R18, R23, UR8, R20, 0x96, !PT ;  /* 0x0000000817127c12 */ /* 0x000fe4000f8e9614 */
[----:B------:R-:W-:Y:S02]  /*6bd0*/  LOP3.LUT R2, R27, UR6, R22, 0x96, !PT ;  /* 0x000000061b027c12 */ /* 0x000fe4000f8e9616 */
[----:B------:R-:W-:Y:S01]  /*6be0*/  LOP3.LUT R36, R19, UR13, R108, 0x96, !PT ;  /* 0x0000000d13247c12 */ /* 0x000fe2000f8e966c */
[----:B------:R-:W-:Y:S01]  /*6bf0*/  IMAD.WIDE.U32 R22, R18, -0x326172a9, RZ ;  /* 0xcd9e8d5712167825 */ /* 0x000fe200078e00ff */
[----:B--2---:R-:W-:Y:S01]  /*6c00*/  HMMA.16816.F32 R108, R8, R52, R28 ;  /* 0x00000034086c723c */ /* 0x004fe2000000181c */
[----:B------:R-:W-:-:S02]  /*6c10*/  LOP3.LUT R19, R17, UR20, R62, 0x96, !PT ;  /* 0x0000001411137c12 */ /* 0x000fc4000f8e963e */
[----:B------:R-:W-:Y:S01]  /*6c20*/  SHF.R.U32.HI R45, RZ, 0x10, R16 ;  /* 0x00000010ff2d7819 */ /* 0x000fe20000011610 */
[----:B------:R-:W-:Y:S01]  /*6c30*/  IMAD.MOV.U32 R47, RZ, RZ, R67 ;  /* 0x000000ffff2f7224 */ /* 0x000fe200078e0043 */
[----:B------:R-:W-:Y:S01]  /*6c40*/  LOP3.LUT R21, R15, UR21, R112, 0x96, !PT ;  /* 0x000000150f157c12 */ /* 0x000fe2000f8e9670 */
[----:B------:R-:W-:Y:S01]  /*6c50*/  HMMA.16816.F32 R152, R8, R54, R32 ;  /* 0x000000360898723c */ /* 0x000fe20000001820 */
[----:B------:R-:W-:Y:S01]  /*6c60*/  SHF.R.U32.HI R28, RZ, 0x18, R16 ;  /* 0x00000018ff1c7819 */ /* 0x000fe20000011610 */
[----:B------:R-:W-:Y:S01]  /*6c70*/  IMAD.WIDE.U32 R16, R2, -0x326172a9, RZ ;  /* 0xcd9e8d5702107825 */ /* 0x000fe200078e00ff */
[----:B------:R-:W-:-:S03]  /*6c80*/  LOP3.LUT R38, R14, 0xff, RZ, 0xc0, !PT ;  /* 0x000000ff0e267812 */ /* 0x000fc600078ec0ff */
[----:B------:R-:W-:Y:S01]  /*6c90*/  @!P2 HADD2 R144, -R189.H0_H0, -RZ.H0_H0 ;  /* 0xa00000ffbd90a230 */ /* 0x000fe20000000900 */
[----:B------:R-:W-:Y:S01]  /*6ca0*/  LOP3.LUT R43, R14, 0xffff, RZ, 0xc0, !PT ;  /* 0x0000ffff0e2b7812 */ /* 0x000fe200078ec0ff */
[----:B------:R-:W-:Y:S01]  /*6cb0*/  IMAD.MOV.U32 R112, RZ, RZ, R66 ;  /* 0x000000ffff707224 */ /* 0x000fe200078e0042 */
[--C-:B------:R-:W-:Y:S01]  /*6cc0*/  SHF.R.U32.HI R42, RZ, 0x10, R14.reuse ;  /* 0x00000010ff2a7819 */ /* 0x100fe2000001160e */
[----:B------:R-:W-:Y:S01]  /*6cd0*/  IMAD.MOV.U32 R55, RZ, RZ, R39 ;  /* 0x000000ffff377224 */ /* 0x000fe200078e0027 */
[----:B------:R-:W-:Y:S01]  /*6ce0*/  SHF.R.U32.HI R33, RZ, 0x18, R14 ;  /* 0x00000018ff217819 */ /* 0x000fe2000001160e */
[----:B------:R-:W-:Y:S01]  /*6cf0*/  IMAD.WIDE.U32 R14, R36, -0x326172a9, RZ ;  /* 0xcd9e8d57240e7825 */ /* 0x000fe200078e00ff */
[----:B------:R-:W-:Y:S02]  /*6d00*/  LOP3.LUT R24, R23, UR7, R24, 0x96, !PT ;  /* 0x0000000717187c12 */ /* 0x000fe4000f8e9618 */
[----:B------:R-:W-:Y:S01]  /*6d10*/  LOP3.LUT R18, R17, UR21, R22, 0x96, !PT ;  /* 0x0000001511127c12 */ /* 0x000fe2000f8e9616 */
[----:B------:R-:W-:Y:S01]  /*6d20*/  IMAD.WIDE.U32 R22, R37, -0x326172a9, RZ ;  /* 0xcd9e8d5725167825 */ /* 0x000fe200078e00ff */
[----:B------:R-:W-:-:S02]  /*6d30*/  LOP3.LUT R15, R15, UR12, R60, 0x96, !PT ;  /* 0x0000000c0f0f7c12 */ /* 0x000fc4000f8e963c */
[C---:B------:R-:W-:Y:S01]  /*6d40*/  LOP3.LUT R27, R16.reuse, 0xff, RZ, 0xc0, !PT ;  /* 0x000000ff101b7812 */ /* 0x040fe200078ec0ff */
[----:B------:R-:W-:Y:S01]  /*6d50*/  IMAD.MOV.U32 R54, RZ, RZ, R215 ;  /* 0x000000ffff367224 */ /* 0x000fe200078e00d7 */
[----:B------:R-:W-:Y:S02]  /*6d60*/  LOP3.LUT R2, R23, UR10, R14, 0x96, !PT ;  /* 0x0000000a17027c12 */ /* 0x000fe4000f8e960e */
[----:B------:R-:W-:Y:S02]  /*6d70*/  LOP3.LUT R31, R16, 0xffff, RZ, 0xc0, !PT ;  /* 0x0000ffff101f7812 */ /* 0x000fe400078ec0ff */
[--C-:B------:R-:W-:Y:S01]  /*6d80*/  SHF.R.U32.HI R30, RZ, 0x10, R16.reuse ;  /* 0x00000010ff1e7819 */ /* 0x100fe20000011610 */
[----:B------:R-:W-:Y:S01]  /*6d90*/  IMAD.WIDE.U32 R34, R2, -0x2daee0ad, RZ ;  /* 0xd2511f5302227825 */ /* 0x000fe200078e00ff */
[----:B------:R-:W-:Y:S02]  /*6da0*/  SHF.R.U32.HI R29, RZ, 0x18, R16 ;  /* 0x00000018ff1d7819 */ /* 0x000fe40000011610 */
[----:B------:R-:W-:Y:S01]  /*6db0*/  ISETP.LE.U32.AND P6, PT, R27, UR5, PT ;  /* 0x000000051b007c0c */ /* 0x000fe2000bfc3070 */
[----:B------:R-:W-:Y:S01]  /*6dc0*/  IMAD.WIDE.U32 R16, R15, -0x2daee0ad, RZ ;  /* 0xd2511f530f107825 */ /* 0x000fe200078e00ff */
[----:B------:R-:W-:-:S02]  /*6dd0*/  ISETP.LE.U32.AND P5, PT, R28, UR5, PT ;  /* 0x000000051c007c0c */ /* 0x000fc4000bfa3070 */
[----:B------:R-:W-:Y:S01]  /*6de0*/  @!P2 PRMT R189, R144, 0x5410, RZ ;  /* 0x0000541090bda816 */ /* 0x000fe200000000ff */
[----:B------:R-:W-:Y:S01]  /*6df0*/  IMAD.WIDE.U32 R14, R24, -0x2daee0ad, RZ ;  /* 0xd2511f53180e7825 */ /* 0x000fe200078e00ff */
[----:B------:R-:W-:Y:S02]  /*6e00*/  LOP3.LUT R17, R17, UR8, R20, 0x96, !PT ;  /* 0x0000000811117c12 */ /* 0x000fe4000f8e9614 */
[----:B------:R-:W-:Y:S01]  /*6e10*/  LOP3.LUT R20, R35, UR6, R16, 0x96, !PT ;  /* 0x0000000623147c12 */ /* 0x000fe2000f8e9610 */
[----:B------:R-:W-:Y:S01]  /*6e20*/  IMAD.MOV.U32 R24, RZ, RZ, R115 ;  /* 0x000000ffff187224 */ /* 0x000fe200078e0073 */
[----:B------:R-:W-:Y:S01]  /*6e30*/  LOP3.LUT R2, R15, UR20, R26, 0x96, !PT ;  /* 0x000000140f027c12 */ /* 0x000fe2000f8e961a */
[----:B------:R-:W-:Y:S01]  /*6e40*/  IMAD.WIDE.U32 R16, R17, -0x326172a9, RZ ;  /* 0xcd9e8d5711107825 */ /* 0x000fe200078e00ff */
[C---:B------:R-:W-:Y:S02]  /*6e50*/  LOP3.LUT R40, R14.reuse, 0xff, RZ, 0xc0, !PT ;  /* 0x000000ff0e287812 */ /* 0x040fe400078ec0ff */
[----:B------:R-:W-:-:S02]  /*6e60*/  LOP3.LUT R46, R14, 0xffff, RZ, 0xc0, !PT ;  /* 0x0000ffff0e2e7812 */ /* 0x000fc400078ec0ff */
[--C-:B------:R-:W-:Y:S02]  /*6e70*/  SHF.R.U32.HI R44, RZ, 0x10, R14.reuse ;  /* 0x00000010ff2c7819 */ /* 0x100fe4000001160e */
[----:B------:R-:W-:Y:S01]  /*6e80*/  SHF.R.U32.HI R35, RZ, 0x18, R14 ;  /* 0x00000018ff237819 */ /* 0x000fe2000001160e */
[----:B------:R-:W-:Y:S01]  /*6e90*/  IMAD.WIDE.U32 R14, R20, -0x326172a9, RZ ;  /* 0xcd9e8d57140e7825 */ /* 0x000fe200078e00ff */
[----:B------:R-:W-:Y:S01]  /*6ea0*/  LOP3.LUT R22, R17, UR7, R22, 0x96, !PT ;  /* 0x0000000711167c12 */ /* 0x000fe2000f8e9616 */
[----:B------:R-:W-:Y:S02]  /*6eb0*/  USHF.L.U32 UR10, UR24, 0x3, URZ ;  /* 0x00000003180a7899 */ /* 0x000fe4000800063f */
[----:B------:R-:W-:Y:S01]  /*6ec0*/  IMAD.MOV.U32 R20, RZ, RZ, R134 ;  /* 0x000000ffff147224 */ /* 0x000fe200078e0086 */
[C---:B------:R-:W-:Y:S01]  /*6ed0*/  LOP3.LUT R36, R14.reuse, 0xffff, RZ, 0xc0, !PT ;  /* 0x0000ffff0e247812 */ /* 0x040fe200078ec0ff */
[----:B------:R-:W-:Y:S01]  /*6ee0*/  ULDC.64 UR6, c[0x0][0x2a8] ;  /* 0x0000aa0000067ab9 */ /* 0x000fe20000000a00 */
[----:B------:R-:W-:-:S02]  /*6ef0*/  LOP3.LUT R41, R14, 0xff, RZ, 0xc0, !PT ;  /* 0x000000ff0e297812 */ /* 0x000fc400078ec0ff */
[--C-:B------:R-:W-:Y:S02]  /*6f00*/  SHF.R.U32.HI R37, RZ, 0x10, R14.reuse ;  /* 0x00000010ff257819 */ /* 0x100fe4000001160e */
[----:B------:R-:W-:Y:S02]  /*6f10*/  SHF.R.U32.HI R39, RZ, 0x18, R14 ;  /* 0x00000018ff277819 */ /* 0x000fe4000001160e */
[----:B------:R-:W-:Y:S02]  /*6f20*/  LOP3.LUT R14, R18, 0xffff, RZ, 0xc0, !PT ;  /* 0x0000ffff120e7812 */ /* 0x000fe400078ec0ff */
[----:B------:R-:W-:Y:S01]  /*6f30*/  LOP3.LUT R32, R15, UR21, R16, 0x96, !PT ;  /* 0x000000150f207c12 */ /* 0x000fe2000f8e9610 */
[--C-:B------:R-:W-:Y:S01]  /*6f40*/  FFMA.FTZ R16, R116, UR36, -R13.reuse ;  /* 0x0000002474107c23 */ /* 0x100fe2000801080d */
[----:B------:R-:W-:Y:S01]  /*6f50*/  FFMA.FTZ R15, R117, UR36, -R13 ;  /* 0x00000024750f7c23 */ /* 0x000fe2000801080d */
[----:B------:R-:W-:Y:S02]  /*6f60*/  SHF.R.U32.HI R14, RZ, 0x8, R14 ;  /* 0x00000008ff0e7819 */ /* 0x000fe4000001160e */
[----:B------:R-:W-:Y:S02]  /*6f70*/  MUFU.EX2 R67, R16 ;  /* 0x0000001000437308 */ /* 0x000fe40000000800 */
[----:B------:R-:W-:-:S04]  /*6f80*/  LOP3.LUT R14, R14, 0xffff, RZ, 0xc0, !PT ;  /* 0x0000ffff0e0e7812 */ /* 0x000fc800078ec0ff */
[----:B------:R-:W-:Y:S02]  /*6f90*/  ISETP.LE.U32.AND P1, PT, R14, UR5, PT ;  /* 0x000000050e007c0c */ /* 0x000fe4000bf23070 */
[----:B------:R1:W2:Y:S01]  /*6fa0*/  MUFU.EX2 R115, R15 ;  /* 0x0000000f00737308 */ /* 0x0002a20000000800 */
[----:B------:R-:W-:-:S04]  /*6fb0*/  LOP3.LUT R14, R18, 0xff, RZ, 0xc0, !PT ;  /* 0x000000ff120e7812 */ /* 0x000fc800078ec0ff */
[----:B------:R-:W-:Y:S02]  /*6fc0*/  ISETP.LE.U32.AND P4, PT, R14, UR5, PT ;  /* 0x000000050e007c0c */ /* 0x000fe4000bf83070 */
[----:B------:R-:W-:-:S04]  /*6fd0*/  SHF.R.U32.HI R14, RZ, 0x18, R18 ;  /* 0x00000018ff0e7819 */ /* 0x000fc80000011612 */
[----:B------:R-:W-:Y:S01]  /*6fe0*/  ISETP.LE.U32.AND P3, PT, R14, UR5, PT ;  /* 0x000000050e007c0c */ /* 0x000fe2000bf63070 */
[----:B-1----:R-:W-:Y:S01]  /*6ff0*/  FFMA.FTZ R15, R118, UR36, -R12 ;  /* 0x00000024760f7c23 */ /* 0x002fe2000801080c */
[----:B--2---:R-:W-:-:S03]  /*7000*/  F2FP.F16.F32.PACK_AB R14, R115, R67 ;  /* 0x00000043730e723e */ /* 0x004fc600000000ff */
[----:B------:R1:W-:Y:S01]  /*7010*/  MUFU.EX2 R62, R15 ;  /* 0x0000000f003e7308 */ /* 0x0003e20000000800 */
[C---:B------:R-:W-:Y:S02]  /*7020*/  PRMT R178, R14.reuse, 0x7610, R178 ;  /* 0x000076100eb27816 */ /* 0x040fe400000000b2 */
[----:B------:R-:W-:Y:S02]  /*7030*/  PRMT R177, R14, 0x7632, R177 ;  /* 0x000076320eb17816 */ /* 0x000fe400000000b1 */
[----:B------:R-:W-:Y:S01]  /*7040*/  SHF.R.U32.HI R14, RZ, 0x10, R18 ;  /* 0x00000010ff0e7819 */ /* 0x000fe20000011612 */
[----:B------:R-:W-:Y:S01]  /*7050*/  @!P4 HADD2 R117, -R178.H0_H0, -RZ.H0_H0 ;  /* 0xa00000ffb275c230 */ /* 0x000fe20000000900 */
[----:B------:R-:W-:Y:S01]  /*7060*/  PRMT R53, R178, 0x5410, R177 ;  /* 0x00005410b2357816 */ /* 0x000fe200000000b1 */
[----:B------:R-:W-:Y:S01]  /*7070*/  @!P1 HADD2 R116, -R177.H0_H0, -RZ.H0_H0 ;  /* 0xa00000ffb1749230 */ /* 0x000fe20000000900 */
[----:B------:R-:W-:Y:S02]  /*7080*/  LOP3.LUT R14, R14, 0xff, RZ, 0xc0, !PT ;  /* 0x000000ff0e0e7812 */ /* 0x000fe400078ec0ff */
[----:B------:R-:W-:-:S02]  /*7090*/  @!P4 PRMT R178, R117, 0x5410, RZ ;  /* 0x0000541075b2c816 */ /* 0x000fc400000000ff */
[----:B------:R-:W-:Y:S02]  /*70a0*/  ISETP.LE.U32.AND P4, PT, R14, UR5, PT ;  /* 0x000000050e007c0c */ /* 0x000fe4000bf83070 */
[----:B------:R-:W-:Y:S01]  /*70b0*/  @!P1 PRMT R177, R116, 0x5410, RZ ;  /* 0x0000541074b19816 */ /* 0x000fe200000000ff */
[----:B-1----:R-:W-:Y:S01]  /*70c0*/  FFMA.FTZ R15, R119, UR36, -R12 ;  /* 0x00000024770f7c23 */ /* 0x002fe2000801080c */
[----:B------:R-:W-:-:S03]  /*70d0*/  ISETP.LE.U32.AND P1, PT, R29, UR5, PT ;  /* 0x000000051d007c0c */ /* 0x000fc6000bf23070 */
[----:B------:R-:W1:Y:S02]  /*70e0*/  MUFU.EX2 R60, R15 ;  /* 0x0000000f003c7308 */ /* 0x000e640000000800 */
[----:B-1----:R-:W-:Y:S01]  /*70f0*/  F2FP.F16.F32.PACK_AB R14, R60, R62 ;  /* 0x0000003e3c0e723e */ /* 0x002fe200000000ff */
[----:B------:R-:W-:-:S03]  /*7100*/  FFMA.FTZ R15, R120, UR36, -R13 ;  /* 0x00000024780f7c23 */ /* 0x000fc6000801080d */
[C---:B------:R-:W-:Y:S02]  /*7110*/  PRMT R176, R14.reuse, 0x7632, R176 ;  /* 0x000076320eb07816 */ /* 0x040fe400000000b0 */
[----:B------:R1:W-:Y:S01]  /*7120*/  MUFU.EX2 R25, R15 ;  /* 0x0000000f00197308 */ /* 0x0003e20000000800 */
[----:B------:R-:W-:Y:S01]  /*7130*/  PRMT R175, R14, 0x7610, R175 ;  /* 0x000076100eaf7816 */ /* 0x000fe200000000af */
[----:B------:R-:W-:Y:S01]  /*7140*/  FFMA.FTZ R14, R121, UR36, -R13 ;  /* 0x00000024790e7c23 */ /* 0x000fe2000801080d */
[----:B------:R-:W-:Y:S02]  /*7150*/  @!P3 HADD2 R118, -R176.H0_H0, -RZ.H0_H0 ;  /* 0xa00000ffb076b230 */ /* 0x000fe40000000900 */
[----:B------:R-:W-:Y:S01]  /*7160*/  PRMT R52, R175, 0x5410, R176 ;  /* 0x00005410af347816 */ /* 0x000fe200000000b0 */
[----:B------:R-:W-:Y:S02]  /*7170*/  @!P4 HADD2 R119, -R175.H0_H0, -RZ.H0_H0 ;  /* 0xa00000ffaf77c230 */ /* 0x000fe40000000900 */
[----:B------:R2:W3:Y:S01]  /*7180*/  MUFU.EX2 R66, R14 ;  /* 0x0000000e00427308 */ /* 0x0004e20000000800 */
[----:B------:R-:W-:-:S02]  /*7190*/  @!P3 PRMT R176, R118, 0x5410, RZ ;  /* 0x0000541076b0b816 */ /* 0x000fc400000000ff */
[----:B------:R-:W-:Y:S01]  /*71a0*/  @!P4 PRMT R175, R119, 0x5410, RZ ;  /* 0x0000541077afc816 */ /* 0x000fe200000000ff */
[----:B-1----:R-:W-:-:S04]  /*71b0*/  FFMA.FTZ R15, R123, UR36, -R12 ;  /* 0x000000247b0f7c23 */ /* 0x002fc8000801080c */
[----:B------:R1:W-:Y:S01]  /*71c0*/  MUFU.EX2 R215, R15 ;  /* 0x0000000f00d77308 */ /* 0x0003e20000000800 */
[----:B--2---:R-:W-:-:S04]  /*71d0*/  LOP3.LUT R14, R30, 0xff, RZ, 0xc0, !PT ;  /* 0x000000ff1e0e7812 */ /* 0x004fc800078ec0ff */
[----:B------:R-:W-:Y:S02]  /*71e0*/  ISETP.LE.U32.AND P3, PT, R14, UR5, PT ;  /* 0x000000050e007c0c */ /* 0x000fe4000bf63070 */
[----:B------:R-:W-:-:S04]  /*71f0*/  SHF.R.U32.HI R14, RZ, 0x8, R31 ;  /* 0x00000008ff0e7819 */ /* 0x000fc8000001161f */
[----:B------:R-:W-:Y:S01]  /*7200*/  LOP3.LUT R14, R14, 0xffff, RZ, 0xc0, !PT ;  /* 0x0000ffff0e0e7812 */ /* 0x000fe200078ec0ff */
[----:B-1----:R-:W-:-:S03]  /*7210*/  FFMA.FTZ R15, R122, UR36, -R12 ;  /* 0x000000247a0f7c23 */ /* 0x002fc6000801080c */
[----:B------:R-:W-:Y:S02]  /*7220*/  ISETP.LE.U32.AND P4, PT, R14, UR5, PT ;  /* 0x000000050e007c0c */ /* 0x000fe4000bf83070 */
[----:B---3--:R-:W-:Y:S01]  /*7230*/  F2FP.F16.F32.PACK_AB R14, R66, R25 ;  /* 0x00000019420e723e */ /* 0x008fe200000000ff */
[----:B------:R-:W1:Y:S03]  /*7240*/  MUFU.EX2 R23, R15 ;  /* 0x0000000f00177308 */ /* 0x000e660000000800 */
[C---:B------:R-:W-:Y:S02]  /*7250*/  PRMT R174, R14.reuse, 0x7610, R174 ;  /* 0x000076100eae7816 */ /* 0x040fe400000000ae */
[----:B------:R-:W-:Y:S02]  /*7260*/  PRMT R173, R14, 0x7632, R173 ;  /* 0x000076320ead7816 */ /* 0x000fe400000000ad */
[----:B------:R-:W-:Y:S01]  /*7270*/  SHF.R.U32.HI R14, RZ, 0x10, R2 ;  /* 0x00000010ff0e7819 */ /* 0x000fe20000011602 */
[----:B------:R-:W-:Y:S01]  /*7280*/  @!P6 HADD2 R120, -R174.H0_H0, -RZ.H0_H0 ;  /* 0xa00000ffae78e230 */ /* 0x000fe20000000900 */
[----:B------:R-:W-:Y:S01]  /*7290*/  PRMT R51, R174, 0x5410, R173 ;  /* 0x00005410ae337816 */ /* 0x000fe200000000ad */
[----:B------:R-:W-:Y:S01]  /*72a0*/  @!P4 HADD2 R121, -R173.H0_H0, -RZ.H0_H0 ;  /* 0xa00000ffad79c230 */ /* 0x000fe20000000900 */
[----:B------:R-:W-:-:S02]  /*72b0*/  LOP3.LUT R14, R14, 0xff, RZ, 0xc0, !PT ;  /* 0x000000ff0e0e7812 */ /* 0x000fc400078ec0ff */
[----:B------:R-:W-:Y:S02]  /*72c0*/  @!P6 PRMT R174, R120, 0x5410, RZ ;  /* 0x0000541078aee816 */ /* 0x000fe400000000ff */
[----:B------:R-:W-:Y:S02]  /*72d0*/  ISETP.LE.U32.AND P6, PT, R14, UR5, PT ;  /* 0x000000050e007c0c */ /* 0x000fe4000bfc3070 */
[----:B-1----:R-:W-:Y:S01]  /*72e0*/  F2FP.F16.F32.PACK_AB R14, R23, R215 ;  /* 0x000000d7170e723e */ /* 0x002fe200000000ff */
[----:B------:R-:W-:Y:S01]  /*72f0*/  FFMA.FTZ R15, R125, UR36, -R13 ;  /* 0x000000247d0f7c23 */ /* 0x000fe2000801080d */
[----:B------:R-:W-:Y:S02]  /*7300*/  @!P4 PRMT R173, R121, 0x5410, RZ ;  /* 0x0000541079adc816 */ /* 0x000fe400000000ff */
[C---:B------:R-:W-:Y:S01]  /*7310*/  PRMT R171, R14.reuse, 0x7610, R171 ;  /* 0x000076100eab7816 */ /* 0x040fe200000000ab */
[----:B------:R1:W-:Y:S01]  /*7320*/  MUFU.EX2 R135, R15 ;  /* 0x0000000f00877308 */ /* 0x0003e20000000800 */
[----:B------:R-:W-:Y:S01]  /*7330*/  PRMT R172, R14, 0x7632, R172 ;  /* 0x000076320eac7816 */ /* 0x000fe200000000ac */
[----:B------:R-:W-:-:S02]  /*7340*/  FFMA.FTZ R14, R124, UR36, -R13 ;  /* 0x000000247c0e7c23 */ /* 0x000fc4000801080d */
[----:B------:R-:W-:Y:S01]  /*7350*/  @!P3 HADD2 R123, -R171.H0_H0, -RZ.H0_H0 ;  /* 0xa00000ffab7bb230 */ /* 0x000fe20000000900 */
[----:B------:R-:W-:Y:S01]  /*7360*/  PRMT R50, R171, 0x5410, R172 ;  /* 0x00005410ab327816 */ /* 0x000fe200000000ac */
[----:B------:R-:W-:Y:S02]  /*7370*/  @!P1 HADD2 R122, -R172.H0_H0, -RZ.H0_H0 ;  /* 0xa00000ffac7a9230 */ /* 0x000fe40000000900 */
[----:B------:R2:W3:Y:S01]  /*7380*/  MUFU.EX2 R26, R14 ;  /* 0x0000000e001a7308 */ /* 0x0004e20000000800 */
[----:B------:R-:W-:Y:S02]  /*7390*/  @!P3 PRMT R171, R123, 0x5410, RZ ;  /* 0x000054107babb816 */ /* 0x000fe400000000ff */
[----:B------:R-:W-:Y:S01]  /*73a0*/  @!P1 PRMT R172, R122, 0x5410, RZ ;  /* 0x000054107aac9816 */ /* 0x000fe200000000ff */
[----:B-1----:R-:W-:Y:S01]  /*73b0*/  IMAD.MOV.U32 R15, RZ, RZ, R24 ;  /* 0x000000ffff0f7224 */ /* 0x002fe200078e0018 */
[----:B--2---:R-:W-:-:S04]  /*73c0*/  LOP3.LUT R14, R2, 0xff, RZ, 0xc0, !PT ;  /* 0x000000ff020e7812 */ /* 0x004fc800078ec0ff */
[----:B------:R-:W-:Y:S02]  /*73d0*/  ISETP.LE.U32.AND P3, PT, R14, UR5, PT ;  /* 0x000000050e007c0c */ /* 0x000fe4000bf63070 */
[----:B------:R-:W-:Y:S02]  /*73e0*/  SHF.R.U32.HI R14, RZ, 0x18, R2 ;  /* 0x00000018ff0e7819 */ /* 0x000fe40000011602 */
[----:B------:R-:W-:Y:S02]  /*73f0*/  LOP3.LUT R2, R2, 0xffff, RZ, 0xc0, !PT ;  /* 0x0000ffff02027812 */ /* 0x000fe400078ec0ff */
[----:B------:R-:W-:Y:S01]  /*7400*/  ISETP.LE.U32.AND P4, PT, R14, UR5, PT ;  /* 0x000000050e007c0c */ /* 0x000fe2000bf83070 */
[----:B------:R-:W-:Y:S01]  /*7410*/  FFMA.FTZ R14, R126, UR36, -R12 ;  /* 0x000000247e0e7c23 */ /* 0x000fe2000801080c */
[----:B------:R-:W-:-:S03]  /*7420*/  SHF.R.U32.HI R2, RZ, 0x8, R2 ;  /* 0x00000008ff027819 */ /* 0x000fc60000011602 */
[----:B------:R1:W-:Y:S01]  /*7430*/  MUFU.EX2 R28, R14 ;  /* 0x0000000e001c7308 */ /* 0x0003e20000000800 */
[----:B------:R-:W-:-:S04]  /*7440*/  LOP3.LUT R2, R2, 0xffff, RZ, 0xc0, !PT ;  /* 0x0000ffff02027812 */ /* 0x000fc800078ec0ff */
[----:B------:R-:W-:Y:S02]  /*7450*/  ISETP.LE.U32.AND P1, PT, R2, UR5, PT ;  /* 0x0000000502007c0c */ /* 0x000fe4000bf23070 */
[----:B---3--:R-:W-:-:S04]  /*7460*/  F2FP.F16.F32.PACK_AB R2, R135, R26 ;  /* 0x0000001a8702723e */ /* 0x008fc800000000ff */
[C---:B------:R-:W-:Y:S02]  /*7470*/  PRMT R170, R2.reuse, 0x7610, R170 ;  /* 0x0000761002aa7816 */ /* 0x040fe400000000aa */
[----:B------:R-:W-:Y:S02]  /*7480*/  PRMT R169, R2, 0x7632, R169 ;  /* 0x0000763202a97816 */ /* 0x000fe400000000a9 */
[----:B------:R-:W-:Y:S01]  /*7490*/  LOP3.LUT R2, R19, 0xff, RZ, 0xc0, !PT ;  /* 0x000000ff13027812 */ /* 0x000fe200078ec0ff */
[----:B------:R-:W-:Y:S02]  /*74a0*/  @!P3 HADD2 R124, -R170.H0_H0, -RZ.H0_H0 ;  /* 0xa00000ffaa7cb230 */ /* 0x000fe40000000900 */
[----:B-1----:R-:W-:Y:S01]  /*74b0*/  FFMA.FTZ R14, R127, UR36, -R12 ;  /* 0x000000247f0e7c23 */ /* 0x002fe2000801080c */
[----:B------:R-:W-:Y:S01]  /*74c0*/  PRMT R49, R170, 0x5410, R169 ;  /* 0x00005410aa317816 */ /* 0x000fe200000000a9 */
[----:B------:R-:W-:Y:S02]  /*74d0*/  @!P1 HADD2 R125, -R169.H0_H0, -RZ.H0_H0 ;  /* 0xa00000ffa97d9230 */ /* 0x000fe40000000900 */
[----:B------:R-:W1:Y:S01]  /*74e0*/  MUFU.EX2 R134, R14 ;  /* 0x0000000e00867308 */ /* 0x000e620000000800 */
[----:B------:R-:W-:Y:S01]  /*74f0*/  @!P3 PRMT R170, R124, 0x5410, RZ ;  /* 0x000054107caab816 */ /* 0x000fe200000000ff */
[----:B------:R-:W-:Y:S01]  /*7500*/  IMAD.MOV.U32 R124, RZ, RZ, R25 ;  /* 0x000000ffff7c7224 */ /* 0x000fe200078e0019 */
[----:B------:R-:W-:-:S02]  /*7510*/  ISETP.LE.U32.AND P3, PT, R2, UR5, PT ;  /* 0x0000000502007c0c */ /* 0x000fc4000bf63070 */
[----:B------:R-:W-:Y:S01]  /*7520*/  @!P1 PRMT R169, R125, 0x5410, RZ ;  /* 0x000054107da99816 */ /* 0x000fe200000000ff */
[----:B------:R-:W-:Y:S02]  /*7530*/  IMAD.MOV.U32 R125, RZ, RZ, R20 ;  /* 0x000000ffff7d7224 */ /* 0x000fe400078e0014 */
[----:B------:R-:W-:Y:S02]  /*7540*/  IMAD.MOV.U32 R20, RZ, RZ, R54 ;  /* 0x000000ffff147224 */ /* 0x000fe400078e0036 */
[----:B------:R-:W-:-:S06]  /*7550*/  IMAD.MOV.U32 R54, RZ, RZ, R47 ;  /* 0x000000ffff367224 */ /* 0x000fcc00078e002f */
[----:B------:R-:W-:Y:S01]  /*7560*/  @!P3 HADD2 R128, -R230.H0_H0, -RZ.H0_H0 ;  /* 0xa00000ffe680b230 */ /* 0x000fe20000000900 */
[----:B-1----:R-:W-:Y:S02]  /*7570*/  F2FP.F16.F32.PACK_AB R2, R134, R28 ;  /* 0x0000001c8602723e */ /* 0x002fe400000000ff */
[----:B------:R-:W-:Y:S02]  /*7580*/  LOP3.LUT R14, R21, 0xffff, RZ, 0xc0, !PT ;  /* 0x0000ffff150e7812 */ /* 0x000fe400078ec0ff */
[C---:B------:R-:W-:Y:S02]  /*7590*/  PRMT R168, R2.reuse, 0x7632, R168 ;  /* 0x0000763202a87816 */ /* 0x040fe400000000a8 */
[----:B------:R-:W-:Y:S02]  /*75a0*/  PRMT R133, R2, 0x7610, R133 ;  /* 0x0000761002857816 */ /* 0x000fe40000000085 */
[----:B------:R-:W-:Y:S01]  /*75b0*/  @!P3 PRMT R230, R128, 0x5410, RZ ;  /* 0x0000541080e6b816 */ /* 0x000fe200000000ff */
[----:B------:R-:W-:Y:S01]  /*75c0*/  @!P4 HADD2 R126, -R168.H0_H0, -RZ.H0_H0 ;  /* 0xa00000ffa87ec230 */ /* 0x000fe20000000900 */
[----:B------:R-:W-:Y:S01]  /*75d0*/  PRMT R47, R133, 0x5410, R168 ;  /* 0x00005410852f7816 */ /* 0x000fe200000000a8 */
[----:B------:R-:W-:Y:S01]  /*75e0*/  IMAD.MOV.U32 R128, RZ, RZ, R26 ;  /* 0x000000ffff807224 */ /* 0x000fe200078e001a */
[----:B------:R-:W-:Y:S01]  /*75f0*/  SHF.R.U32.HI R2, RZ, 0x10, R19 ;  /* 0x00000010ff027819 */ /* 0x000fe20000011613 */
[----:B------:R-:W-:Y:S01]  /*7600*/  LDSM.16.MT88.4 R24, [R185+0x14800] ;  /* 0x01480000b918783b */ /* 0x000fe20000004200 */
[----:B------:R-:W-:Y:S01]  /*7610*/  @!P4 PRMT R168, R126, 0x5410, RZ ;  /* 0x000054107ea8c816 */ /* 0x000fe200000000ff */
[----:B------:R-:W-:Y:S01]  /*7620*/  IMAD.MOV.U32 R126, RZ, RZ, R28 ;  /* 0x000000ffff7e7224 */ /* 0x000fe200078e001c */
[----:B------:R-:W-:Y:S01]  /*7630*/  LOP3.LUT R2, R2, 0xff, RZ, 0xc0, !PT ;  /* 0x000000ff02027812 */ /* 0x000fe200078ec0ff */
[----:B------:R-:W1:Y:S01]  /*7640*/  LDSM.16.MT88.4 R28, [R185+0x14000] ;  /* 0x01400000b91c783b */ /* 0x000e620000004200 */
[----:B------:R-:W-:Y:S01]  /*7650*/  @!P6 HADD2 R127, -R133.H0_H0, -RZ.H0_H0 ;  /* 0xa00000ff857fe230 */ /* 0x000fe20000000900 */
[----:B------:R-:W-:-:S02]  /*7660*/  SHF.R.U32.HI R14, RZ, 0x8, R14 ;  /* 0x00000008ff0e7819 */ /* 0x000fc4000001160e */
[----:B------:R-:W-:Y:S02]  /*7670*/  ISETP.LE.U32.AND P1, PT, R2, UR5, PT ;  /* 0x0000000502007c0c */ /* 0x000fe4000bf23070 */
[----:B------:R-:W-:Y:S02]  /*7680*/  SHF.R.U32.HI R2, RZ, 0x18, R19 ;  /* 0x00000018ff027819 */ /* 0x000fe40000011613 */
[----:B------:R-:W-:Y:S02]  /*7690*/  @!P6 PRMT R133, R127, 0x5410, RZ ;  /* 0x000054107f85e816 */ /* 0x000fe400000000ff */
[----:B------:R-:W-:Y:S02]  /*76a0*/  ISETP.LE.U32.AND P6, PT, R2, UR5, PT ;  /* 0x0000000502007c0c */ /* 0x000fe4000bfc3070 */
[----:B------:R-:W-:-:S04]  /*76b0*/  LOP3.LUT R2, R19, 0xffff, RZ, 0xc0, !PT ;  /* 0x0000ffff13027812 */ /* 0x000fc800078ec0ff */
[----:B------:R-:W-:Y:S01]  /*76c0*/  SHF.R.U32.HI R2, RZ, 0x8, R2 ;  /* 0x00000008ff027819 */ /* 0x000fe20000011602 */
[----:B------:R-:W-:-:S03]  /*76d0*/  @!P1 HADD2 R130, -R228.H0_H0, -RZ.H0_H0 ;  /* 0xa00000ffe4829230 */ /* 0x000fc60000000900 */
[----:B------:R-:W-:Y:S02]  /*76e0*/  LOP3.LUT R2, R2, 0xffff, RZ, 0xc0, !PT ;  /* 0x0000ffff02027812 */ /* 0x000fe400078ec0ff */
[----:B------:R-:W-:Y:S01]  /*76f0*/  @!P1 PRMT R228, R130, 0x5410, RZ ;  /* 0x0000541082e49816 */ /* 0x000fe200000000ff */
[----:B------:R-:W-:Y:S01]  /*7700*/  @!P6 HADD2 R131, -R211.H0_H0, -RZ.H0_H0 ;  /* 0xa00000ffd383e230 */ /* 0x000fe20000000900 */
[----:B------:R-:W-:Y:S01]  /*7710*/  ISETP.LE.U32.AND P4, PT, R2, UR5, PT ;  /* 0x0000000502007c0c */ /* 0x000fe2000bf83070 */
[----:B------:R-:W-:Y:S01]  /*7720*/  IMAD.MOV.U32 R130, RZ, RZ, R125 ;  /* 0x000000ffff827224 */ /* 0x000fe200078e007d */
[----:B------:R-:W-:Y:S02]  /*7730*/  LOP3.LUT R2, R14, 0xffff, RZ, 0xc0, !PT ;  /* 0x0000ffff0e027812 */ /* 0x000fe400078ec0ff */
[----:B------:R-:W-:Y:S01]  /*7740*/  @!P6 PRMT R211, R131, 0x5410, RZ ;  /* 0x0000541083d3e816 */ /* 0x000fe200000000ff */
[----:B------:R-:W-:Y:S01]  /*7750*/  IMAD.MOV.U32 R131, RZ, RZ, R15 ;  /* 0x000000ffff837224 */ /* 0x000fe200078e000f */
[----:B------:R-:W-:Y:S01]  /*7760*/  ISETP.LE.U32.AND P3, PT, R2, UR5, PT ;  /* 0x0000000502007c0c */ /* 0x000fe2000bf63070 */
[----:B------:R-:W-:Y:S01]  /*7770*/  IMAD.WIDE.U32 R14, R22, -0x2daee0ad, RZ ;  /* 0xd2511f53160e7825 */ /* 0x000fe200078e00ff */
[----:B------:R-:W-:-:S05]  /*7780*/  LOP3.LUT R2, R21, 0xff, RZ, 0xc0, !PT ;  /* 0x000000ff15027812 */ /* 0x000fca00078ec0ff */
[----:B------:R-:W-:Y:S01]  /*7790*/  @!P4 HADD2 R129, -R229.H0_H0, -RZ.H0_H0 ;  /* 0xa00000ffe581c230 */ /* 0x000fe20000000900 */
[----:B-1----:R-:W-:Y:S04]  /*77a0*/  HMMA.16816.F32 R16, R4, R28, RZ ;  /* 0x0000001c0410723c */ /* 0x002fe800000018ff */
[----:B------:R-:W-:Y:S01]  /*77b0*/  @!P4 PRMT R229, R129, 0x5410, RZ ;  /* 0x0000541081e5c816 */ /* 0x000fe200000000ff */
[----:B------:R-:W-:Y:S01]  /*77c0*/  IMAD.MOV.U32 R129, RZ, RZ, R126 ;  /* 0x000000ffff817224 */ /* 0x000fe200078e007e */
[----:B------:R-:W-:Y:S01]  /*77d0*/  ISETP.LE.U32.AND P4, PT, R2, UR5, PT ;  /* 0x0000000502007c0c */ /* 0x000fe2000bf83070 */
[----:B------:R-:W-:Y:S01]  /*77e0*/  @!P3 HADD2 R136, -R237.H0_H0, -RZ.H0_H0 ;  /* 0xa00000ffed88b230 */ /* 0x000fe20000000900 */
[----:B------:R-:W-:Y:S02]  /*77f0*/  SHF.R.U32.HI R2, RZ, 0x18, R21 ;  /* 0x00000018ff027819 */ /* 0x000fe40000011615 */
[----:B------:R-:W-:-:S02]  /*7800*/  LOP3.LUT R28, R14, 0xffff, RZ, 0xc0, !PT ;  /* 0x0000ffff0e1c7812 */ /* 0x000fc400078ec0ff */
[----:B------:R-:W-:Y:S02]  /*7810*/  ISETP.LE.U32.AND P1, PT, R2, UR5, PT ;  /* 0x0000000502007c0c */ /* 0x000fe4000bf23070 */
[----:B------:R-:W-:Y:S02]  /*7820*/  SHF.R.U32.HI R2, RZ, 0x10, R21 ;  /* 0x00000010ff027819 */ /* 0x000fe40000011615 */
[----:B------:R-:W-:Y:S01]  /*7830*/  @!P3 PRMT R237, R136, 0x5410, RZ ;  /* 0x0000541088edb816 */ /* 0x000fe200000000ff */
[----:B------:R-:W-:Y:S01]  /*7840*/  IMAD.MOV.U32 R136, RZ, RZ, R215 ;  /* 0x000000ffff887224 */ /* 0x000fe200078e00d7 */
[----:B------:R-:W-:Y:S01]  /*7850*/  LOP3.LUT R2, R2, 0xff, RZ, 0xc0, !PT ;  /* 0x000000ff02027812 */ /* 0x000fe200078ec0ff */
[----:B------:R-:W-:Y:S01]  /*7860*/  @!P4 HADD2 R137, -R238.H0_H0, -RZ.H0_H0 ;  /* 0xa00000ffee89c230 */ /* 0x000fe20000000900 */
[----:B------:R-:W-:Y:S01]  /*7870*/  ISETP.LE.U32.AND P3, PT, R33, UR5, PT ;  /* 0x0000000521007c0c */ /* 0x000fe2000bf63070 */
[----:B------:R-:W-:Y:S01]  /*7880*/  IMAD.MOV.U32 R33, RZ, RZ, R214 ;  /* 0x000000ffff217224 */ /* 0x000fe200078e00d6 */
[----:B------:R-:W-:-:S02]  /*7890*/  ISETP.LE.U32.AND P6, PT, R2, UR5, PT ;  /* 0x0000000502007c0c */ /* 0x000fc4000bfc3070 */
[----:B------:R-:W-:Y:S01]  /*78a0*/  @!P4 PRMT R238, R137, 0x5410, RZ ;  /* 0x0000541089eec816 */ /* 0x000fe200000000ff */
[----:B------:R-:W-:Y:S01]  /*78b0*/  IMAD.MOV.U32 R137, RZ, RZ, R23 ;  /* 0x000000ffff897224 */ /* 0x000fe200078e0017 */
[----:B------:R-:W-:Y:S01]  /*78c0*/  HMMA.16816.F32 R116, R8, R24, R16 ;  /* 0x000000180874723c */ /* 0x000fe20000001810 */
[----:B------:R-:W-:Y:S01]  /*78d0*/  ISETP.LE.U32.AND P4, PT, R38, UR5, PT ;  /* 0x0000000526007c0c */ /* 0x000fe2000bf83070 */
[----:B------:R-:W-:Y:S01]  /*78e0*/  IMAD.MOV.U32 R38, RZ, RZ, R20 ;  /* 0x000000ffff267224 */ /* 0x000fe200078e0014 */
[----:B------:R-:W-:Y:S01]  /*78f0*/  LOP3.LUT R2, R15, UR20, R34, 0x96, !PT ;  /* 0x000000140f027c12 */ /* 0x000fe2000f8e9622 */
[----:B------:R-:W-:Y:S01]  /*7900*/  LDSM.16.MT88.4 R20, [R183+0x16800] ;  /* 0x01680000b714783b */ /* 0x000fe20000004200 */
[----:B------:R-:W-:Y:S01]  /*7910*/  IMAD.MOV.U32 R34, RZ, RZ, R124 ;  /* 0x000000ffff227224 */ /* 0x000fe200078e007c */
[----:B------:R-:W-:Y:S01]  /*7920*/  HMMA.16816.F32 R16, R4, R30, RZ ;  /* 0x0000001e0410723c */ /* 0x000fe200000018ff */
[----:B------:R-:W-:Y:S01]  /*7930*/  SHF.R.U32.HI R15, RZ, 0x8, R43 ;  /* 0x00000008ff0f7819 */ /* 0x000fe2000001162b */
[----:B------:R-:W-:-:S02]  /*7940*/  IMAD.MOV.U32 R43, RZ, RZ, R213 ;  /* 0x000000ffff2b7224 */ /* 0x000fc400078e00d5 */
[----:B------:R-:W-:Y:S01]  /*7950*/  @!P6 HADD2 R139, -R236.H0_H0, -RZ.H0_H0 ;  /* 0xa00000ffec8be230 */ /* 0x000fe20000000900 */
[--C-:B------:R-:W-:Y:S01]  /*7960*/  SHF.R.U32.HI R29, RZ, 0x18, R14.reuse ;  /* 0x00000018ff1d7819 */ /* 0x100fe2000001160e */
[----:B------:R-:W-:Y:S01]  /*7970*/  @!P1 HADD2 R138, -R235.H0_H0, -RZ.H0_H0 ;  /* 0xa00000ffeb8a9230 */ /* 0x000fe20000000900 */
[----:B------:R-:W-:Y:S01]  /*7980*/  LOP3.LUT R31, R14, 0xff, RZ, 0xc0, !PT ;  /* 0x000000ff0e1f7812 */ /* 0x000fe200078ec0ff */
[----:B------:R-:W-:Y:S01]  /*7990*/  @!P4 HADD2 R140, -R232.H0_H0, -RZ.H0_H0 ;  /* 0xa00000ffe88cc230 */ /* 0x000fe20000000900 */
[----:B------:R-:W-:Y:S01]  /*79a0*/  SHF.R.U32.HI R30, RZ, 0x10, R14 ;  /* 0x00000010ff1e7819 */ /* 0x000fe2000001160e */
[----:B------:R-:W-:Y:S01]  /*79b0*/  @!P3 HADD2 R141, -R233.H0_H0, -RZ.H0_H0 ;  /* 0xa00000ffe98db230 */ /* 0x000fe20000000900 */
[----:B------:R-:W-:Y:S01]  /*79c0*/  LOP3.LUT R14, R45, 0xff, RZ, 0xc0, !PT ;  /* 0x000000ff2d0e7812 */ /* 0x000fe200078ec0ff */
[----:B------:R-:W-:Y:S01]  /*79d0*/  IMAD.MOV.U32 R45, RZ, RZ, R34 ;  /* 0x000000ffff2d7224 */ /* 0x000fe200078e0022 */
[----:B------:R-:W-:Y:S01]  /*79e0*/  @!P4 PRMT R232, R140, 0x5410, RZ ;  /* 0x000054108ce8c816 */ /* 0x000fe200000000ff */
[----:B------:R-:W-:Y:S01]  /*79f0*/  IMAD.MOV.U32 R140, RZ, RZ, R212 ;  /* 0x000000ffff8c7224 */ /* 0x000fe200078e00d4 */
[----:B------:R-:W-:-:S02]  /*7a00*/  @!P6 PRMT R236, R139, 0x5410, RZ ;  /* 0x000054108bece816 */ /* 0x000fc400000000ff */
[----:B------:R-:W-:Y:S02]  /*7a10*/  ISETP.LE.U32.AND P6, PT, R14, UR5, PT ;  /* 0x000000050e007c0c */ /* 0x000fe4000bfc3070 */
[----:B------:R-:W-:Y:S01]  /*7a20*/  LOP3.LUT R14, R42, 0xff, RZ, 0xc0, !PT ;  /* 0x000000ff2a0e7812 */ /* 0x000fe200078ec0ff */
[----:B------:R-:W-:Y:S01]  /*7a30*/  IMAD.MOV.U32 R42, RZ, RZ, R66 ;  /* 0x000000ffff2a7224 */ /* 0x000fe200078e0042 */
[----:B------:R-:W-:Y:S01]  /*7a40*/  @!P1 PRMT R235, R138, 0x5410, RZ ;  /* 0x000054108aeb9816 */ /* 0x000fe200000000ff */
[----:B------:R-:W-:Y:S01]  /*7a50*/  IMAD.MOV.U32 R66, RZ, RZ, R64 ;  /* 0x000000ffff427224 */ /* 0x000fe200078e0040 */
[----:B------:R-:W-:Y:S01]  /*7a60*/  ISETP.LE.U32.AND P1, PT, R14, UR5, PT ;  /* 0x000000050e007c0c */ /* 0x000fe2000bf23070 */
[----:B------:R-:W-:Y:S01]  /*7a70*/  HMMA.16816.F32 R120, R8, R26, R16 ;  /* 0x0000001a0878723c */ /* 0x000fe20000001810 */
[----:B------:R-:W1:Y:S01]  /*7a80*/  LDSM.16.MT88.4 R24, [R183+0x16000] ;  /* 0x01600000b718783b */ /* 0x000e620000004200 */
[----:B------:R-:W-:Y:S01]  /*7a90*/  LOP3.LUT R14, R15, 0xffff, RZ, 0xc0, !PT ;  /* 0x0000ffff0f0e7812 */ /* 0x000fe200078ec0ff */
[----:B------:R-:W-:Y:S01]  /*7aa0*/  IMAD.MOV.U32 R64, RZ, RZ, R82 ;  /* 0x000000ffff407224 */ /* 0x000fe200078e0052 */
[----:B------:R-:W-:Y:S01]  /*7ab0*/  @!P3 PRMT R233, R141, 0x5410, RZ ;  /* 0x000054108de9b816 */ /* 0x000fe200000000ff */
[----:B------:R-:W-:Y:S01]  /*7ac0*/  IMAD.MOV.U32 R141, RZ, RZ, R83 ;  /* 0x000000ffff8d7224 */ /* 0x000fe200078e0053 */
[----:B------:R-:W-:-:S02]  /*7ad0*/  ISETP.LE.U32.AND P4, PT, R14, UR5, PT ;  /* 0x000000050e007c0c */ /* 0x000fc4000bf83070 */
[----:B------:R-:W-:Y:S01]  /*7ae0*/  SHF.R.U32.HI R14, RZ, 0x8, R48 ;  /* 0x00000008ff0e7819 */ /* 0x000fe20000011630 */
[----:B------:R-:W-:Y:S01]  /*7af0*/  IMAD.MOV.U32 R48, RZ, RZ, R80 ;  /* 0x000000ffff307224 */ /* 0x000fe200078e0050 */
[----:B------:R-:W-:Y:S02]  /*7b00*/  SHF.R.U32.HI R15, RZ, 0x8, R36 ;  /* 0x00000008ff0f7819 */ /* 0x000fe40000011624 */
[----:B------:R-:W-:Y:S01]  /*7b10*/  @!P1 HADD2 R142, -R234.H0_H0, -RZ.H0_H0 ;  /* 0xa00000ffea8e9230 */ /* 0x000fe20000000900 */
[----:B------:R-:W-:-:S04]  /*7b20*/  LOP3.LUT R14, R14, 0xffff, RZ, 0xc0, !PT ;  /* 0x0000ffff0e0e7812 */ /* 0x000fc800078ec0ff */
[----:B------:R-:W-:Y:S01]  /*7b30*/  @!P1 PRMT R234, R142, 0x5410, RZ ;  /* 0x000054108eea9816 */ /* 0x000fe200000000ff */
[----:B------:R-:W-:Y:S02]  /*7b40*/  IMAD.MOV.U32 R142, RZ, RZ, R38 ;  /* 0x000000ffff8e7224 */ /* 0x000fe400078e0026 */
[----:B------:R-:W-:Y:S02]  /*7b50*/  @!P4 HADD2 R143, -R231.H0_H0, -RZ.H0_H0 ;  /* 0xa00000ffe78fc230 */ /* 0x000fe40000000900 */
[----:B------:R-:W-:Y:S01]  /*7b60*/  IMAD.MOV.U32 R38, RZ, RZ, R137 ;  /* 0x000000ffff267224 */ /* 0x000fe200078e0089 */
[----:B------:R-:W-:Y:S02]  /*7b70*/  ISETP.LE.U32.AND P3, PT, R14, UR5, PT ;  /* 0x000000050e007c0c */ /* 0x000fe4000bf63070 */
[----:B------:R-:W-:Y:S02]  /*7b80*/  LOP3.LUT R14, R37, 0xff, RZ, 0xc0, !PT ;  /* 0x000000ff250e7812 */ /* 0x000fe400078ec0ff */
[----:B------:R-:W-:Y:S01]  /*7b90*/  @!P4 PRMT R231, R143, 0x5410, RZ ;  /* 0x000054108fe7c816 */ /* 0x000fe200000000ff */
[----:B------:R-:W-:Y:S01]  /*7ba0*/  IMAD.MOV.U32 R143, RZ, RZ, R33 ;  /* 0x000000ffff8f7224 */ /* 0x000fe200078e0021 */
[----:B------:R-:W-:Y:S01]  /*7bb0*/  ISETP.LE.U32.AND P4, PT, R40, UR5, PT ;  /* 0x0000000528007c0c */ /* 0x000fe2000bf83070 */
[----:B------:R-:W-:Y:S01]  /*7bc0*/  IMAD.MOV.U32 R40, RZ, RZ, R136 ;  /* 0x000000ffff287224 */ /* 0x000fe200078e0088 */
[----:B------:R-:W-:Y:S01]  /*7bd0*/  PRMT R37, R41, 0x5410, R15 ;  /* 0x0000541029257816 */ /* 0x000fe2000000000f */
[----:B------:R-:W-:Y:S01]  /*7be0*/  IMAD.MOV.U32 R144, RZ, RZ, R143 ;  /* 0x000000ffff907224 */ /* 0x000fe200078e008f */
[----:B------:R-:W-:Y:S01]  /*7bf0*/  PRMT R36, R14, 0x5410, R39 ;  /* 0x000054100e247816 */ /* 0x000fe20000000027 */
[----:B------:R-:W-:Y:S01]  /*7c00*/  IMAD.MOV.U32 R143, RZ, RZ, R76 ;  /* 0x000000ffff8f7224 */ /* 0x000fe200078e004c */
[----:B------:R-:W-:Y:S01]  /*7c10*/  SHF.R.U32.HI R15, RZ, 0x8, R28 ;  /* 0x00000008ff0f7819 */ /* 0x000fe2000001161c */
[----:B------:R-:W-:Y:S01]  /*7c20*/  @!P3 HADD2 R145, -R181.H0_H0, -RZ.H0_H0 ;  /* 0xa00000ffb591b230 */ /* 0x000fe20000000900 */
[----:B------:R-:W-:Y:S01]  /*7c30*/  LOP3.LUT R14, R30, 0xff, RZ, 0xc0, !PT ;  /* 0x000000ff1e0e7812 */ /* 0x000fe200078ec0ff */
[----:B------:R-:W-:Y:S01]  /*7c40*/  FFMA.FTZ R28, R146, UR36, -R13 ;  /* 0x00000024921c7c23 */ /* 0x000fe2000801080d */
[----:B------:R-:W-:Y:S01]  /*7c50*/  ISETP.LE.U32.AND P1, PT, R35, UR5, PT ;  /* 0x0000000523007c0c */ /* 0x000fe2000bf23070 */
[----:B------:R-:W-:Y:S01]  /*7c60*/  IMAD.MOV.U32 R41, RZ, RZ, R131 ;  /* 0x000000ffff297224 */ /* 0x000fe200078e0083 */
[----:B------:R-:W-:Y:S01]  /*7c70*/  PRMT R34, R31, 0x5410, R15 ;  /* 0x000054101f227816 */ /* 0x000fe2000000000f */
[----:B------:R-:W-:Y:S01]  /*7c80*/  IMAD.MOV.U32 R39, RZ, RZ, R129 ;  /* 0x000000ffff277224 */ /* 0x000fe200078e0081 */
[----:B-1----:R-:W-:Y:S01]  /*7c90*/  HMMA.16816.F32 R16, R4, R24, RZ ;  /* 0x000000180410723c */ /* 0x002fe200000018ff */
[----:B------:R-:W-:Y:S01]  /*7ca0*/  PRMT R35, R14, 0x5410, R29 ;  /* 0x000054100e237816 */ /* 0x000fe2000000001d */
[----:B------:R-:W-:Y:S01]  /*7cb0*/  FFMA.FTZ R29, R147, UR36, -R13 ;  /* 0x00000024931d7c23 */ /* 0x000fe2000801080d */
[----:B------:R-:W-:Y:S01]  /*7cc0*/  SHF.R.U32.HI R15, RZ, 0x8, R46 ;  /* 0x00000008ff0f7819 */ /* 0x000fe2000001162e */
[----:B------:R-:W-:Y:S01]  /*7cd0*/  IMAD.MOV.U32 R46, RZ, RZ, R142 ;  /* 0x000000ffff2e7224 */ /* 0x000fe200078e008e */
[----:B------:R-:W-:Y:S01]  /*7ce0*/  LOP3.LUT R14, R32, 0xffff, RZ, 0xc0, !PT ;  /* 0x0000ffff200e7812 */ /* 0x000fe200078ec0ff */
[----:B------:R-:W-:Y:S01]  /*7cf0*/  IMAD.MOV.U32 R142, RZ, RZ, R79 ;  /* 0x000000ffff8e7224 */ /* 0x000fe200078e004f */
[----:B------:R-:W-:Y:S01]  /*7d00*/  @!P3 PRMT R181, R145, 0x5410, RZ ;  /* 0x0000541091b5b816 */ /* 0x000fe200000000ff */
[----:B------:R-:W-:-:S02]  /*7d10*/  IMAD.MOV.U32 R145, RZ, RZ, R40 ;  /* 0x000000ffff917224 */ /* 0x000fc400078e0028 */
[----:B------:R-:W-:Y:S02]  /*7d20*/  @!P5 HADD2 R146, -R179.H0_H0, -RZ.H0_H0 ;  /* 0xa00000ffb392d230 */ /* 0x000fe40000000900 */
[----:B------:R-:W-:Y:S02]  /*7d30*/  IMAD.MOV.U32 R40, RZ, RZ, R130 ;  /* 0x000000ffff287224 */ /* 0x000fe400078e0082 */
[----:B------:R-:W-:Y:S02]  /*7d40*/  @!P6 HADD2 R147, -R180.H0_H0, -RZ.H0_H0 ;  /* 0xa00000ffb493e230 */ /* 0x000fe40000000900 */
[----:B------:R-:W-:Y:S02]  /*7d50*/  IMAD.MOV.U32 R131, RZ, RZ, R55 ;  /* 0x000000ffff837224 */ /* 0x000fe400078e0037 */
[----:B------:R-:W-:Y:S01]  /*7d60*/  IMAD.MOV.U32 R130, RZ, RZ, R58 ;  /* 0x000000ffff827224 */ /* 0x000fe200078e003a */
[----:B------:R-:W-:Y:S01]  /*7d70*/  @!P5 PRMT R179, R146, 0x5410, RZ ;  /* 0x0000541092b3d816 */ /* 0x000fe200000000ff */
[----:B------:R-:W-:Y:S01]  /*7d80*/  IMAD.MOV.U32 R129, RZ, RZ, R59 ;  /* 0x000000ffff817224 */ /* 0x000fe200078e003b */
[----:B------:R-:W-:Y:S01]  /*7d90*/  @!P6 PRMT R180, R147, 0x5410, RZ ;  /* 0x0000541093b4e816 */ /* 0x000fe200000000ff */
[----:B------:R-:W-:-:S02]  /*7da0*/  IMAD.MOV.U32 R55, RZ, RZ, R57 ;  /* 0x000000ffff377224 */ /* 0x000fc400078e0039 */
[----:B------:R-:W-:Y:S06]  /*7db0*/  HMMA.16816.F32 R124, R8, R20, R16 ;  /* 0x00000014087c723c */ /* 0x000fec0000001810 */
[----:B------:R-:W-:Y:S01]  /*7dc0*/  HMMA.16816.F32 R16, R4, R26, RZ ;  /* 0x0000001a0410723c */ /* 0x000fe200000018ff */
[----:B------:R-:W1:-:S15]  /*7dd0*/  LDSM.16.MT88.4 R24, [R184+0x16000] ;  /* 0x01600000b818783b */ /* 0x000e5e0000004200 */
[----:B------:R-:W-:-:S08]  /*7de0*/  NOP ;  /* 0x0000000000007918 */ /* 0x000fd00000000000 */
[----:B------:R-:W-:Y:S01]  /*7df0*/  HMMA.16816.F32 R212, R8, R22, R16 ;  /* 0x0000001608d4723c */ /* 0x000fe20000001810 */
[----:B------:R-:W2:Y:S06]  /*7e00*/  LDSM.16.MT88.4 R20, [R184+0x16800] ;  /* 0x01680000b814783b */ /* 0x000eac0000004200 */
[----:B------:R-:W-:Y:S01]  /*7e10*/  LOP3.LUT R16, R44, 0xff, RZ, 0xc0, !PT ;  /* 0x000000ff2c107812 */ /* 0x000fe200078ec0ff */
[----:B------:R-:W-:-:S03]  /*7e20*/  IMAD.MOV.U32 R44, RZ, RZ, R81 ;  /* 0x000000ffff2c7224 */ /* 0x000fc600078e0051 */
[----:B------:R-:W-:Y:S02]  /*7e30*/  ISETP.LE.U32.AND P2, PT, R16, UR5, PT ;  /* 0x0000000510007c0c */ /* 0x000fe4000bf43070 */
[----:B-1----:R-:W-:-:S15]  /*7e40*/  HMMA.16816.F32 R16, R4, R24, RZ ;  /* 0x000000180410723c */ /* 0x002fde00000018ff */
[----:B------:R-:W-:-:S09]  /*7e50*/  NOP ;  /* 0x0000000000007918 */ /* 0x000fd20000000000 */
[----:B--2---:R-:W-:Y:S06]  /*7e60*/  HMMA.16816.F32 R136, R8, R20, R16 ;  /* 0x000000140888723c */ /* 0x004fec0000001810 */
[----:B------:R-:W-:Y:S01]  /*7e70*/  HMMA.16816.F32 R16, R4, R26, RZ ;  /* 0x0000001a0410723c */ /* 0x000fe200000018ff */
[----:B------:R-:W-:-:S15]  /*7e80*/  LDSM.16.MT88.4 R24, [R186+0x16800] ;  /* 0x01680000ba18783b */ /* 0x000fde0000004200 */
[----:B------:R-:W-:-:S08]  /*7e90*/  NOP ;  /* 0x0000000000007918 */ /* 0x000fd00000000000 */
[----:B------:R-:W-:Y:S01]  /*7ea0*/  HMMA.16816.F32 R80, R8, R22, R16 ;  /* 0x000000160850723c */ /* 0x000fe20000001810 */
[----:B------:R-:W1:Y:S06]  /*7eb0*/  LDSM.16.MT88.4 R20, [R186+0x16000] ;  /* 0x01600000ba14783b */ /* 0x000e6c0000004200 */
[----:B------:R-:W-:Y:S02]  /*7ec0*/  SHF.R.U32.HI R17, RZ, 0x10, R32 ;  /* 0x00000010ff117819 */ /* 0x000fe40000011620 */
[----:B------:R-:W-:Y:S02]  /*7ed0*/  LOP3.LUT R16, R15, 0xffff, RZ, 0xc0, !PT ;  /* 0x0000ffff0f107812 */ /* 0x000fe400078ec0ff */
[----:B------:R-:W-:-:S02]  /*7ee0*/  SHF.R.U32.HI R15, RZ, 0x8, R14 ;  /* 0x00000008ff0f7819 */ /* 0x000fc4000001160e */
[----:B------:R-:W-:Y:S02]  /*7ef0*/  SHF.R.U32.HI R18, RZ, 0x18, R32 ;  /* 0x00000018ff127819 */ /* 0x000fe40000011620 */
[----:B------:R-:W-:Y:S02]  /*7f00*/  LOP3.LUT R14, R17, 0xff, RZ, 0xc0, !PT ;  /* 0x000000ff110e7812 */ /* 0x000fe400078ec0ff */
[----:B------:R-:W-:Y:S02]  /*7f10*/  LOP3.LUT R19, R32, 0xff, RZ, 0xc0, !PT ;  /* 0x000000ff20137812 */ /* 0x000fe400078ec0ff */
[----:B------:R-:W-:Y:S02]  /*7f20*/  PRMT R32, R14, 0x5410, R18 ;  /* 0x000054100e207816 */ /* 0x000fe40000000012 */
[----:B------:R-:W-:Y:S02]  /*7f30*/  LOP3.LUT R14, R2, 0xffff, RZ, 0xc0, !PT ;  /* 0x0000ffff020e7812 */ /* 0x000fe400078ec0ff */
[----:B------:R-:W-:-:S02]  /*7f40*/  ISETP.LE.U32.AND P3, PT, R16, UR5, PT ;  /* 0x0000000510007c0c */ /* 0x000fc4000bf63070 */
[----:B------:R-:W-:Y:S02]  /*7f50*/  SHF.R.U32.HI R16, RZ, 0x10, R2 ;  /* 0x00000010ff107819 */ /* 0x000fe40000011602 */
[----:B------:R-:W-:Y:S02]  /*7f60*/  LOP3.LUT R17, R2, 0xff, RZ, 0xc0, !PT ;  /* 0x000000ff02117812 */ /* 0x000fe400078ec0ff */
[----:B------:R-:W-:Y:S02]  /*7f70*/  SHF.R.U32.HI R14, RZ, 0x8, R14 ;  /* 0x00000008ff0e7819 */ /* 0x000fe4000001160e */
[----:B------:R-:W-:Y:S02]  /*7f80*/  PRMT R33, R19, 0x5410, R15 ;  /* 0x0000541013217816 */ /* 0x000fe4000000000f */
[----:B------:R-:W-:Y:S02]  /*7f90*/  SHF.R.U32.HI R15, RZ, 0x18, R2 ;  /* 0x00000018ff0f7819 */ /* 0x000fe40000011602 */
[----:B------:R-:W-:-:S02]  /*7fa0*/  LOP3.LUT R2, R16, 0xff, RZ, 0xc0, !PT ;  /* 0x000000ff10027812 */ /* 0x000fc400078ec0ff */
[----:B------:R-:W-:Y:S01]  /*7fb0*/  PRMT R31, R17, 0x5410, R14 ;  /* 0x00005410111f7816 */ /* 0x000fe2000000000e */
[----:B------:R-:W-:Y:S01]  /*7fc0*/  FADD.FTZ R14, R114, R63 ;  /* 0x0000003f720e7221 */ /* 0x000fe20000010000 */
[----:B------:R-:W-:Y:S01]  /*7fd0*/  PRMT R30, R2, 0x5410, R15 ;  /* 0x00005410021e7816 */ /* 0x000fe2000000000f */
[----:B------:R-:W-:Y:S01]  /*7fe0*/  FADD.FTZ R2, R48, R44 ;  /* 0x0000002c30027221 */ /* 0x000fe20000010000 */
[----:B-1----:R-:W-:Y:S01]  /*7ff0*/  HMMA.16816.F32 R16, R4, R20, RZ ;  /* 0x000000140410723c */ /* 0x002fe200000018ff */
[----:B------:R-:W-:Y:S02]  /*8000*/  IMAD.MOV.U32 R44, RZ, RZ, R140 ;  /* 0x000000ffff2c7224 */ /* 0x000fe400078e008c */
[----:B------:R-:W-:Y:S01]  /*8010*/  FADD.FTZ R13, R113, R14 ;  /* 0x0000000e710d7221 */ /* 0x000fe20000010000 */
[----:B------:R-:W-:Y:S02]  /*8020*/  IMAD.MOV.U32 R48, RZ, RZ, R43 ;  /* 0x000000ffff307224 */ /* 0x000fe400078e002b */
[----:B------:R-:W-:Y:S01]  /*8030*/  FADD.FTZ R2, R141, R2 ;  /* 0x000000028d027221 */ /* 0x000fe20000010000 */
[----:B------:R-:W-:-:S02]  /*8040*/  IMAD.MOV.U32 R140, RZ, RZ, R78 ;  /* 0x000000ffff8c7224 */ /* 0x000fc400078e004e */
[----:B------:R-:W-:Y:S01]  /*8050*/  FADD.FTZ R13, R150, R13 ;  /* 0x0000000d960d7221 */ /* 0x000fe20000010000 */
[----:B------:R-:W-:Y:S02]  /*8060*/  IMAD.MOV.U32 R43, RZ, RZ, R77 ;  /* 0x000000ffff2b7224 */ /* 0x000fe400078e004d */
[----:B------:R-:W-:Y:S01]  /*8070*/  FADD.FTZ R14, R151, R2 ;  /* 0x00000002970e7221 */ /* 0x000fe20000010000 */
[----:B------:R-:W-:Y:S02]  /*8080*/  IMAD.MOV.U32 R141, RZ, RZ, R128 ;  /* 0x000000ffff8d7224 */ /* 0x000fe400078e0080 */
[----:B------:R-:W-:Y:S01]  /*8090*/  FFMA.FTZ R2, R148, UR36, -R12 ;  /* 0x0000002494027c23 */ /* 0x000fe2000801080c */
[----:B------:R-:W-:Y:S02]  /*80a0*/  IMAD.MOV.U32 R128, RZ, RZ, R56 ;  /* 0x000000ffff807224 */ /* 0x000fe400078e0038 */
[----:B------:R-:W-:Y:S01]  /*80b0*/  FADD.FTZ R239, R239, R13 ;  /* 0x0000000defef7221 */ /* 0x000fe20000010000 */
[----:B------:R-:W-:Y:S01]  /*80c0*/  MUFU.EX2 R114, R29 ;  /* 0x0000001d00727308 */ /* 0x000fe20000000800 */
[----:B------:R-:W-:-:S02]  /*80d0*/  IMAD.MOV.U32 R148, RZ, RZ, R41 ;  /* 0x000000ffff947224 */ /* 0x000fc400078e0029 */
[----:B------:R-:W-:Y:S02]  /*80e0*/  IMAD.MOV.U32 R150, RZ, RZ, R44 ;  /* 0x000000ffff967224 */ /* 0x000fe400078e002c */
[----:B------:R-:W-:Y:S02]  /*80f0*/  IMAD.MOV.U32 R151, RZ, RZ, R48 ;  /* 0x000000ffff977224 */ /* 0x000fe400078e0030 */
[----:B------:R-:W-:Y:S01]  /*8100*/  IMAD.MOV.U32 R48, RZ, RZ, R61 ;  /* 0x000000ffff307224 */ /* 0x000fe200078e003d */
[----:B------:R-:W-:Y:S06]  /*8110*/  HMMA.16816.F32 R76, R8, R24, R16 ;  /* 0x00000018084c723c */ /* 0x000fec0000001810 */
[----:B------:R-:W-:-:S15]  /*8120*/  HMMA.16816.F32 R16, R4, R22, RZ ;  /* 0x000000160410723c */ /* 0x000fde00000018ff */
[----:B------:R-:W-:-:S09]  /*8130*/  NOP ;  /* 0x0000000000007918 */ /* 0x000fd20000000000 */
[----:B------:R-:W-:Y:S07]  /*8140*/  HMMA.16816.F32 R56, R8, R26, R16 ;  /* 0x0000001a0838723c */ /* 0x000fee0000001810 */
[----:B------:R-:W-:Y:S01]  /*8150*/  FFMA.FTZ R16, R149, UR36, -R12 ;  /* 0x0000002495107c23 */ /* 0x000fe2000801080c */
[----:B------:R-:W-:Y:S01]  /*8160*/  FADD.FTZ R27, R46, R14 ;  /* 0x0000000e2e1b7221 */ /* 0x000fe20000010000 */
[----:B------:R-:W-:Y:S01]  /*8170*/  IMAD.MOV.U32 R46, RZ, RZ, R39 ;  /* 0x000000ffff2e7224 */ /* 0x000fe200078e0027 */
[----:B------:R-:W1:Y:S01]  /*8180*/  LDSM.16.MT88.4 R12, [R185+0x16000] ;  /* 0x01600000b90c783b */ /* 0x000e620000004200 */
[----:B------:R-:W-:Y:S01]  /*8190*/  IMAD.MOV.U32 R39, RZ, RZ, R141 ;  /* 0x000000ffff277224 */ /* 0x000fe200078e008d */
[----:B------:R-:W-:Y:S01]  /*81a0*/  MUFU.EX2 R113, R16 ;  /* 0x0000001000717308 */ /* 0x000fe20000000800 */
[----:B------:R-:W-:-:S02]  /*81b0*/  IMAD.MOV.U32 R141, RZ, RZ, R142 ;  /* 0x000000ffff8d7224 */ /* 0x000fc400078e008e */
[----:B------:R-:W-:Y:S02]  /*81c0*/  IMAD.MOV.U32 R142, RZ, RZ, R143 ;  /* 0x000000ffff8e7224 */ /* 0x000fe400078e008f */
[----:B------:R-:W-:Y:S02]  /*81d0*/  IMAD.MOV.U32 R143, RZ, RZ, R43 ;  /* 0x000000ffff8f7224 */ /* 0x000fe400078e002b */
[----:B------:R-:W-:Y:S02]  /*81e0*/  IMAD.MOV.U32 R43, RZ, RZ, R115 ;  /* 0x000000ffff2b7224 */ /* 0x000fe400078e0073 */
[----:B------:R-:W-:Y:S02]  /*81f0*/  IMAD.MOV.U32 R115, RZ, RZ, R64 ;  /* 0x000000ffff737224 */ /* 0x000fe400078e0040 */
[----:B------:R-:W2:Y:S01]  /*8200*/  MUFU.EX2 R64, R28 ;  /* 0x0000001c00407308 */ /* 0x000ea20000000800 */
[----:B------:R-:W-:Y:S02]  /*8210*/  IMAD.MOV.U32 R149, RZ, RZ, R144 ;  /* 0x000000ffff957224 */ /* 0x000fe400078e0090 */
[----:B------:R-:W-:-:S02]  /*8220*/  IMAD.MOV.U32 R146, RZ, RZ, R39 ;  /* 0x000000ffff927224 */ /* 0x000fc400078e0027 */
[----:B------:R-:W-:-:S03]  /*8230*/  IMAD.MOV.U32 R147, RZ, RZ, R46 ;  /* 0x000000ffff937224 */ /* 0x000fc600078e002e */
[----:B------:R3:W4:Y:S02]  /*8240*/  MUFU.EX2 R144, R2 ;  /* 0x0000000200907308 */ /* 0x0007240000000800 */
[--C-:B---3--:R-:W-:Y:S01]  /*8250*/  HSET2.LE.AND R2, R33, R0.reuse, PT ;  /* 0x0000000021027233 */ /* 0x108fe20003803000 */
[----:B------:R-:W-:Y:S01]  /*8260*/  IMAD.MOV.U32 R33, RZ, RZ, R130 ;  /* 0x000000ffff217224 */ /* 0x000fe200078e0082 */
[C---:B-1----:R-:W-:Y:S06]  /*8270*/  HMMA.16816.F32 R20, R4.reuse, R12, RZ ;  /* 0x0000000c0414723c */ /* 0x042fec00000018ff */
[----:B------:R-:W-:Y:S01]  /*8280*/  HMMA.16816.F32 R16, R4, R14, RZ ;  /* 0x0000000e0410723c */ /* 0x000fe200000018ff */
[--C-:B------:R-:W-:Y:S01]  /*8290*/  HSET2.LE.AND R13, R34, R0.reuse, PT ;  /* 0x00000000220d7233 */ /* 0x100fe20003803000 */
[----:B------:R-:W-:Y:S01]  /*82a0*/  IMAD.MOV.U32 R34, RZ, RZ, R129 ;  /* 0x000000ffff227224 */ /* 0x000fe200078e0081 */
[----:B------:R-:W-:-:S04]  /*82b0*/  HSET2.LE.AND R12, R31, R0, PT ;  /* 0x000000001f0c7233 */ /* 0x000fc80003803000 */
[--C-:B------:R-:W-:Y:S02]  /*82c0*/  HSET2.LE.AND R6, R37, R0.reuse, PT ;  /* 0x0000000025067233 */ /* 0x100fe40003803000 */
[--C-:B------:R-:W-:Y:S02]  /*82d0*/  HSET2.LE.AND R7, R36, R0.reuse, PT ;  /* 0x0000000024077233 */ /* 0x100fe40003803000 */
[--C-:B------:R-:W-:Y:S01]  /*82e0*/  HSET2.LE.AND R5, R32, R0.reuse, PT ;  /* 0x0000000020057233 */ /* 0x100fe20003803000 */
[----:B------:R-:W-:Y:S01]  /*82f0*/  IMAD.MOV.U32 R32, RZ, RZ, R131 ;  /* 0x000000ffff207224 */ /* 0x000fe200078e0083 */
[--C-:B------:R-:W-:Y:S01]  /*8300*/  HSET2.LE.AND R14, R35, R0.reuse, PT ;  /* 0x00000000230e7233 */ /* 0x100fe20003803000 */
[----:B------:R-:W-:Y:S01]  /*8310*/  IMAD.MOV.U32 R35, RZ, RZ, R128 ;  /* 0x000000ffff237224 */ /* 0x000fe200078e0080 */
[----:B------:R-:W-:Y:S02]  /*8320*/  HSET2.LE.AND R0, R30, R0, PT ;  /* 0x000000001e007233 */ /* 0x000fe40003803000 */
[----:B------:R-:W-:-:S02]  /*8330*/  LOP3.LUT R4, R2, R53, RZ, 0xc0, !PT ;  /* 0x0000003502047212 */ /* 0x000fc400078ec0ff */
[----:B--2---:R-:W-:Y:S02]  /*8340*/  F2FP.F16.F32.PACK_AB R2, R64, R114 ;  /* 0x000000724002723e */ /* 0x004fe400000000ff */
[----:B------:R-:W-:Y:S02]  /*8350*/  LOP3.LUT R129, R0, R47, RZ, 0xc0, !PT ;  /* 0x0000002f00817212 */ /* 0x000fe400078ec0ff */
[----:B----4-:R-:W-:Y:S02]  /*8360*/  F2FP.F16.F32.PACK_AB R0, R144, R113 ;  /* 0x000000719000723e */ /* 0x010fe400000000ff */
[C---:B------:R-:W-:Y:S02]  /*8370*/  PRMT R26, R2.reuse, 0x7610, R26 ;  /* 0x00007610021a7816 */ /* 0x040fe4000000001a */
[----:B------:R-:W-:Y:S02]  /*8380*/  PRMT R25, R2, 0x7632, R25 ;  /* 0x0000763202197816 */ /* 0x000fe40000000019 */
[----:B------:R-:W-:-:S02]  /*8390*/  PRMT R24, R0, 0x7610, R24 ;  /* 0x0000761000187816 */ /* 0x000fc40000000018 */
[----:B------:R-:W-:Y:S02]  /*83a0*/  PRMT R2, R0, 0x7632, R2 ;  /* 0x0000763200027816 */ /* 0x000fe40000000002 */
[----:B------:R-:W-:Y:S02]  /*83b0*/  PRMT R0, R26, 0x5410, R25 ;  /* 0x000054101a007816 */ /* 0x000fe40000000019 */
[----:B------:R-:W-:Y:S01]  /*83c0*/  LOP3.LUT R128, R12, R49, RZ, 0xc0, !PT ;  /* 0x000000310c807212 */ /* 0x000fe200078ec0ff */
[----:B------:R-:W-:Y:S01]  /*83d0*/  IMAD.MOV.U32 R49, RZ, RZ, R62 ;  /* 0x000000ffff317224 */ /* 0x000fe200078e003e */
[----:B------:R-:W-:Y:S02]  /*83e0*/  LOP3.LUT R130, R13, R0, RZ, 0xc0, !PT ;  /* 0x000000000d827212 */ /* 0x000fe400078ec0ff */
[----:B------:R-:W-:Y:S02]  /*83f0*/  PRMT R0, R24, 0x5410, R2 ;  /* 0x0000541018007816 */ /* 0x000fe40000000002 */
[----:B------:R-:W-:-:S02]  /*8400*/  LOP3.LUT R5, R5, R52, RZ, 0xc0, !PT ;  /* 0x0000003405057212 */ /* 0x000fc400078ec0ff */
[----:B------:R-:W-:Y:S01]  /*8410*/  LOP3.LUT R131, R14, R0, RZ, 0xc0, !PT ;  /* 0x000000000e837212 */ /* 0x000fe200078ec0ff */
[----:B------:R-:W-:Y:S01]  /*8420*/  IMAD.MOV.U32 R0, RZ, RZ, R40 ;  /* 0x000000ffff007224 */ /* 0x000fe200078e0028 */
[----:B------:R-:W1:Y:S01]  /*8430*/  LDSM.16.MT88.4 R12, [R185+0x16800] ;  /* 0x01680000b90c783b */ /* 0x000e620000004200 */
[----:B------:R-:W-:Y:S01]  /*8440*/  LOP3.LUT R6, R6, R51, RZ, 0xc0, !PT ;  /* 0x0000003306067212 */ /* 0x000fe200078ec0ff */
[----:B------:R-:W-:Y:S01]  /*8450*/  IMAD.MOV.U32 R51, RZ, RZ, R54 ;  /* 0x000000ffff337224 */ /* 0x000fe200078e0036 */
[----:B------:R-:W-:Y:S01]  /*8460*/  LOP3.LUT R7, R7, R50, RZ, 0xc0, !PT ;  /* 0x0000003207077212 */ /* 0x000fe200078ec0ff */
[----:B------:R-:W-:Y:S01]  /*8470*/  IMAD.MOV.U32 R50, RZ, RZ, R55 ;  /* 0x000000ffff327224 */ /* 0x000fe200078e0037 */
[C---:B-1----:R-:W-:Y:S06]  /*8480*/  HMMA.16816.F32 R28, R8.reuse, R12, R20 ;  /* 0x0000000c081c723c */ /* 0x042fec0000001814 */
[----:B------:R-:W-:Y:S01]  /*8490*/  HMMA.16816.F32 R20, R8, R14, R16 ;  /* 0x0000000e0814723c */ /* 0x000fe20000001810 */
[----:B------:R-:W1:Y:S04]  /*84a0*/  LDSM.16.MT88.4 R8, [R183+0x11000] ;  /* 0x01100000b708783b */ /* 0x000e680000004200 */
[----:B------:R-:W2:Y:S01]  /*84b0*/  LDSM.16.MT88.4 R12, [R184+0x11000] ;  /* 0x01100000b80c783b */ /* 0x000ea20000004200 */
[C---:B-1----:R-:W-:Y:S06]  /*84c0*/  HMMA.16816.F32 R164, R4.reuse, R8, R164 ;  /* 0x0000000804a4723c */ /* 0x042fec00000018a4 */
[C---:B------:R-:W-:Y:S01]  /*84d0*/  HMMA.16816.F32 R16, R4.reuse, R10, R156 ;  /* 0x0000000a0410723c */ /* 0x040fe2000000189c */
[----:B------:R-:W1:Y:S05]  /*84e0*/  LDSM.16.MT88.4 R8, [R186+0x11000] ;  /* 0x01100000ba08783b */ /* 0x000e6a0000004200 */
[C---:B--2---:R-:W-:Y:S06]  /*84f0*/  HMMA.16816.F32 R156, R4.reuse, R12, R32 ;  /* 0x0000000c049c723c */ /* 0x044fec0000001820 */
[C---:B------:R-:W-:Y:S01]  /*8500*/  HMMA.16816.F32 R32, R4.reuse, R14, R148 ;  /* 0x0000000e0420723c */ /* 0x040fe20000001894 */
[----:B------:R-:W2:Y:S05]  /*8510*/  LDSM.16.MT88.4 R12, [R185+0x11000] ;  /* 0x01100000b90c783b */ /* 0x000eaa0000004200 */
[----:B-1----:R-:W-:Y:S07]  /*8520*/  HMMA.16816.F32 R148, R4, R8, R244 ;  /* 0x000000080494723c */ /* 0x002fee00000018f4 */
[----:B------:R-:W-:-:S02]  /*8530*/  IMAD.MOV.U32 R247, RZ, RZ, R38 ;  /* 0x000000fffff77224 */ /* 0x000fc400078e0026 */
[C---:B------:R-:W-:Y:S01]  /*8540*/  HMMA.16816.F32 R36, R4.reuse, R10, R216 ;  /* 0x0000000a0424723c */ /* 0x040fe200000018d8 */
[----:B------:R-:W1:Y:S01]  /*8550*/  LDSM.16.MT88.4 R8, [R183+0x13000] ;  /* 0x01300000b708783b */ /* 0x000e620000004200 */
[----:B------:R-:W-:Y:S02]  /*8560*/  IMAD.MOV.U32 R244, RZ, RZ, R43 ;  /* 0x000000fffff47224 */ /* 0x000fe400078e002b */
[----:B------:R-:W-:Y:S02]  /*8570*/  IMAD.MOV.U32 R245, RZ, RZ, R42 ;  /* 0x000000fffff57224 */ /* 0x000fe400078e002a */
[----:B--2---:R-:W-:Y:S01]  /*8580*/  HMMA.16816.F32 R140, R4, R12, R140 ;  /* 0x0000000c048c723c */ /* 0x004fe2000000188c */
[----:B------:R-:W-:Y:S02]  /*8590*/  IMAD.MOV.U32 R246, RZ, RZ, R45 ;  /* 0x000000fffff67224 */ /* 0x000fe400078e002d */
[----:B------:R-:W-:-:S03]  /*85a0*/  IMAD.MOV.U32 R219, RZ, RZ, R60 ;  /* 0x000000ffffdb7224 */ /* 0x000fc600078e003c */
[----:B------:R-:W-:Y:S01]  /*85b0*/  HMMA.16816.F32 R40, R4, R14, R240 ;  /* 0x0000000e0428723c */ /* 0x000fe200000018f0 */
[----:B------:R-:W2:Y:S06]  /*85c0*/  LDSM.16.MT88.4 R12, [R184+0x13000] ;  /* 0x01300000b80c783b */ /* 0x000eac0000004200 */
[----:B------:R-:W-:Y:S02]  /*85d0*/  IMAD.MOV.U32 R241, RZ, RZ, R247 ;  /* 0x000000fffff17224 */ /* 0x000fe400078e00f7 */
[----:B------:R-:W-:Y:S02]  /*85e0*/  IMAD.MOV.U32 R243, RZ, RZ, R147 ;  /* 0x000000fffff37224 */ /* 0x000fe400078e0093 */
[----:B------:R-:W-:-:S02]  /*85f0*/  IMAD.MOV.U32 R247, RZ, RZ, R144 ;  /* 0x000000fffff77224 */ /* 0x000fc400078e0090 */
[----:B------:R-:W-:Y:S02]  /*8600*/  IMAD.MOV.U32 R147, RZ, RZ, R66 ;  /* 0x000000ffff937224 */ /* 0x000fe400078e0042 */
[----:B------:R-:W-:Y:S02]  /*8610*/  IMAD.MOV.U32 R144, RZ, RZ, R65 ;  /* 0x000000ffff907224 */ /* 0x000fe400078e0041 */
[----:B------:R-:W-:Y:S02]  /*8620*/  IMAD.MOV.U32 R240, RZ, RZ, R245 ;  /* 0x000000fffff07224 */ /* 0x000fe400078e00f5 */
[----:B------:R-:W-:Y:S02]  /*8630*/  IMAD.MOV.U32 R242, RZ, RZ, R146 ;  /* 0x000000fffff27224 */ /* 0x000fe400078e0092 */
[----:B------:R-:W-:Y:S02]  /*8640*/  IMAD.MOV.U32 R245, RZ, RZ, R113 ;  /* 0x000000fffff57224 */ /* 0x000fe400078e0071 */
[----:B------:R-:W-:Y:S01]  /*8650*/  IMAD.MOV.U32 R146, RZ, RZ, R115 ;  /* 0x000000ffff927224 */ /* 0x000fe200078e0073 */
[C---:B-1----:R-:W-:Y:S01]  /*8660*/  HMMA.16816.F32 R44, R4.reuse, R8, R160 ;  /* 0x00000008042c723c */ /* 0x042fe200000018a0 */
[----:B------:R-:W1:Y:S05]  /*8670*/  LDSM.16.MT88.4 R160, [R183+0x11800] ;  /* 0x01180000b7a0783b */ /* 0x000e6a0000004200 */
[C---:B------:R-:W-:Y:S01]  /*8680*/  HMMA.16816.F32 R52, R4.reuse, R10, R68 ;  /* 0x0000000a0434723c */ /* 0x040fe20000001844 */
[----:B------:R-:W3:Y:S05]  /*8690*/  LDSM.16.MT88.4 R8, [R186+0x13000] ;  /* 0x01300000ba08783b */ /* 0x000eea0000004200 */
[----:B--2---:R-:W-:Y:S07]  /*86a0*/  HMMA.16816.F32 R60, R4, R12, R248 ;  /* 0x0000000c043c723c */ /* 0x004fee00000018f8 */
[----:B------:R-:W-:-:S02]  /*86b0*/  IMAD.MOV.U32 R250, RZ, RZ, R246 ;  /* 0x000000fffffa7224 */ /* 0x000fc400078e00f6 */
[----:B------:R-:W-:Y:S02]  /*86c0*/  IMAD.MOV.U32 R251, RZ, RZ, R145 ;  /* 0x000000fffffb7224 */ /* 0x000fe400078e0091 */
[----:B------:R-:W-:Y:S02]  /*86d0*/  IMAD.MOV.U32 R145, RZ, RZ, R67 ;  /* 0x000000ffff917224 */ /* 0x000fe400078e0043 */
[----:B------:R-:W-:Y:S02]  /*86e0*/  IMAD.MOV.U32 R246, RZ, RZ, R64 ;  /* 0x000000fffff67224 */ /* 0x000fe400078e0040 */
[----:B------:R-:W-:Y:S01]  /*86f0*/  HMMA.16816.F32 R64, R4, R14, R224 ;  /* 0x0000000e0440723c */ /* 0x000fe200000018e0 */
[----:B------:R-:W2:Y:S01]  /*8700*/  LDSM.16.MT88.4 R12, [R185+0x13000] ;  /* 0x01300000b90c783b */ /* 0x000ea20000004200 */
[----:B------:R-:W-:Y:S02]  /*8710*/  IMAD.MOV.U32 R249, RZ, RZ, R219 ;  /* 0x000000fffff97224 */ /* 0x000fe400078e00db */
[----:B------:R-:W-:-:S02]  /*8720*/  IMAD.MOV.U32 R248, RZ, RZ, R244 ;  /* 0x000000fffff87224 */ /* 0x000fc400078e00f4 */
[----:B------:R-:W-:Y:S02]  /*8730*/  IMAD.MOV.U32 R244, RZ, RZ, R114 ;  /* 0x000000fffff47224 */ /* 0x000fe400078e0072 */
[----:B------:R-:W-:Y:S01]  /*8740*/  IMAD.MOV.U32 R219, RZ, RZ, R112 ;  /* 0x000000ffffdb7224 */ /* 0x000fe200078e0070 */
[----:B-1----:R-:W-:Y:S06]  /*8750*/  HMMA.16816.F32 R164, R128, R160, R164 ;  /* 0x000000a080a4723c */ /* 0x002fec00000018a4 */
[C---:B---3--:R-:W-:Y:S06]  /*8760*/  HMMA.16816.F32 R68, R4.reuse, R8, R84 ;  /* 0x000000080444723c */ /* 0x048fec0000001854 */
[----:B------:R-:W-:Y:S01]  /*8770*/  HMMA.16816.F32 R72, R4, R10, R72 ;  /* 0x0000000a0448723c */ /* 0x000fe20000001848 */
[----:B------:R-:W1:Y:S05]  /*8780*/  LDSM.16.MT88.4 R8, [R183+0x15000] ;  /* 0x01500000b708783b */ /* 0x000e6a0000004200 */
[----:B------:R-:W-:Y:S01]  /*8790*/  HMMA.16816.F32 R160, R128, R162, R16 ;  /* 0x000000a280a0723c */ /* 0x000fe20000001810 */
[----:B------:R-:W-:-:S06]  /*87a0*/  FADD.FTZ R0, R0, R239 ;  /* 0x000000ef00007221 */ /* 0x000fcc0000010000 */
[----:B------:R-:W-:Y:S01]  /*87b0*/  IMAD.MOV.U32 R18, RZ, RZ, R48 ;  /* 0x000000ffff127224 */ /* 0x000fe200078e0030 */
[----:B--2---:R-:W-:Y:S01]  /*87c0*/  HMMA.16816.F32 R84, R4, R12, R220 ;  /* 0x0000000c0454723c */ /* 0x004fe200000018dc */
[----:B------:R-:W-:-:S05]  /*87d0*/  IMAD.MOV.U32 R19, RZ, RZ, R51 ;  /* 0x000000ffff137224 */ /* 0x000fca00078e0033 */
[C---:B------:R-:W-:Y:S01]  /*87e0*/  HMMA.16816.F32 R88, R4.reuse, R14, R88 ;  /* 0x0000000e0458723c */ /* 0x040fe20000001858 */
[----:B------:R-:W2:Y:S05]  /*87f0*/  LDSM.16.MT88.4 R12, [R184+0x15000] ;  /* 0x01500000b80c783b */ /* 0x000eaa0000004200 */
[C---:B-1----:R-:W-:Y:S06]  /*8800*/  HMMA.16816.F32 R92, R4.reuse, R8, R92 ;  /* 0x00000008045c723c */ /* 0x042fec000000185c */
[C---:B------:R-:W-:Y:S01]  /*8810*/  HMMA.16816.F32 R96, R4.reuse, R10, R96 ;  /* 0x0000000a0460723c */ /* 0x040fe20000001860 */
[----:B------:R-:W1:Y:S05]  /*8820*/  LDSM.16.MT88.4 R8, [R186+0x15000] ;  /* 0x01500000ba08783b */ /* 0x000e6a0000004200 */
[C---:B--2---:R-:W-:Y:S06]  /*8830*/  HMMA.16816.F32 R100, R4.reuse, R12, R100 ;  /* 0x0000000c0464723c */ /* 0x044fec0000001864 */
[C---:B------:R-:W-:Y:S01]  /*8840*/  HMMA.16816.F32 R104, R4.reuse, R14, R104 ;  /* 0x0000000e0468723c */ /* 0x040fe20000001868 */
[----:B------:R-:W2:Y:S05]  /*8850*/  LDSM.16.MT88.4 R12, [R185+0x15000] ;  /* 0x01500000b90c783b */ /* 0x000eaa0000004200 */
[C---:B-1----:R-:W-:Y:S06]  /*8860*/  HMMA.16816.F32 R108, R4.reuse, R8, R108 ;  /* 0x00000008046c723c */ /* 0x042fec000000186c */
[C---:B------:R-:W-:Y:S01]  /*8870*/  HMMA.16816.F32 R112, R4.reuse, R10, R152 ;  /* 0x0000000a0470723c */ /* 0x040fe20000001898 */
[----:B------:R-:W1:Y:S04]  /*8880*/  LDSM.16.MT88.4 R8, [R183+0x17000] ;  /* 0x01700000b708783b */ /* 0x000e680000004200 */
[----:B------:R-:W3:Y:S01]  /*8890*/  LDSM.16.MT88.4 R152, [R184+0x11800] ;  /* 0x01180000b898783b */ /* 0x000ee20000004200 */
[C---:B--2---:R-:W-:Y:S06]  /*88a0*/  HMMA.16816.F32 R116, R4.reuse, R12, R116 ;  /* 0x0000000c0474723c */ /* 0x044fec0000001874 */
[C---:B------:R-:W-:Y:S01]  /*88b0*/  HMMA.16816.F32 R120, R4.reuse, R14, R120 ;  /* 0x0000000e0478723c */ /* 0x040fe20000001878 */
[----:B------:R-:W2:Y:S05]  /*88c0*/  LDSM.16.MT88.4 R12, [R184+0x17000] ;  /* 0x01700000b80c783b */ /* 0x000eaa0000004200 */
[C---:B-1----:R-:W-:Y:S06]  /*88d0*/  HMMA.16816.F32 R124, R4.reuse, R8, R124 ;  /* 0x00000008047c723c */ /* 0x042fec000000187c */
[----:B------:R-:W-:Y:S01]  /*88e0*/  HMMA.16816.F32 R212, R4, R10, R212 ;  /* 0x0000000a04d4723c */ /* 0x000fe200000018d4 */
[----:B------:R-:W1:Y:S05]  /*88f0*/  LDSM.16.MT88.4 R8, [R186+0x17000] ;  /* 0x01700000ba08783b */ /* 0x000e6a0000004200 */
[C---:B---3--:R-:W-:Y:S06]  /*8900*/  HMMA.16816.F32 R156, R128.reuse, R152, R156 ;  /* 0x00000098809c723c */ /* 0x048fec000000189c */
[----:B------:R-:W-:Y:S01]  /*8910*/  HMMA.16816.F32 R152, R128, R154, R32 ;  /* 0x0000009a8098723c */ /* 0x000fe20000001820 */
[----:B------:R3:W4:Y:S04]  /*8920*/  LDL.LU.S16 R32, [R1+0x3c] ;  /* 0x00003c0001207983 */ /* 0x0007280000300600 */
[----:B------:R3:W3:Y:S01]  /*8930*/  LDL.LU.S16 R17, [R1+0x38] ;  /* 0x0000380001117983 */ /* 0x0006e20000300600 */
[C---:B--2---:R-:W-:Y:S03]  /*8940*/  HMMA.16816.F32 R220, R4.reuse, R14, R80 ;  /* 0x0000000e04dc723c */ /* 0x044fe60000001850 */
[----:B------:R2:W2:Y:S03]  /*8950*/  LDL.LU.S16 R16, [R1+0x34] ;  /* 0x0000340001107983 */ /* 0x0004a60000300600 */
[----:B------:R-:W-:Y:S01]  /*8960*/  HMMA.16816.F32 R224, R4, R12, R136 ;  /* 0x0000000c04e0723c */ /* 0x000fe20000001888 */
[----:B------:R-:W-:Y:S01]  /*8970*/  IMAD.MOV.U32 R80, RZ, RZ, R219 ;  /* 0x000000ffff507224 */ /* 0x000fe200078e00db */
[----:B------:R-:W-:Y:S01]  /*8980*/  LDSM.16.MT88.4 R136, [R185+0x11800] ;  /* 0x01180000b988783b */ /* 0x000fe20000004200 */
[----:B------:R-:W-:-:S02]  /*8990*/  IMAD.MOV.U32 R81, RZ, RZ, R146 ;  /* 0x000000ffff517224 */ /* 0x000fc400078e0092 */
[----:B------:R-:W-:Y:S02]  /*89a0*/  IMAD.MOV.U32 R82, RZ, RZ, R147 ;  /* 0x000000ffff527224 */ /* 0x000fe400078e0093 */
[----:B------:R-:W-:Y:S02]  /*89b0*/  IMAD.MOV.U32 R83, RZ, RZ, R145 ;  /* 0x000000ffff537224 */ /* 0x000fe400078e0091 */
[----:B------:R-:W-:Y:S02]  /*89c0*/  IMAD.MOV.U32 R35, RZ, RZ, R80 ;  /* 0x000000ffff237224 */ /* 0x000fe400078e0050 */
[----:B------:R-:W-:Y:S02]  /*89d0*/  IMAD.MOV.U32 R34, RZ, RZ, R81 ;  /* 0x000000ffff227224 */ /* 0x000fe400078e0051 */
[----:B------:R-:W-:Y:S01]  /*89e0*/  IMAD.MOV.U32 R33, RZ, RZ, R82 ;  /* 0x000000ffff217224 */ /* 0x000fe200078e0052 */
[C---:B-1----:R-:W-:Y:S06]  /*89f0*/  HMMA.16816.F32 R216, R4.reuse, R8, R76 ;  /* 0x0000000804d8723c */ /* 0x042fec000000184c */
[C---:B------:R-:W-:Y:S01]  /*8a00*/  HMMA.16816.F32 R12, R4.reuse, R10, R56 ;  /* 0x0000000a040c723c */ /* 0x040fe20000001838 */
[----:B------:R-:W1:Y:S04]  /*8a10*/  LDSM.16.MT88.4 R8, [R185+0x17000] ;  /* 0x01700000b908783b */ /* 0x000e680000004200 */
[----:B------:R-:W-:Y:S01]  /*8a20*/  LDSM.16.MT88.4 R56, [R186+0x13800] ;  /* 0x01380000ba38783b */ /* 0x000fe20000004200 */
[C---:B-1----:R-:W-:Y:S06]  /*8a30*/  HMMA.16816.F32 R28, R4.reuse, R8, R28 ;  /* 0x00000008041c723c */ /* 0x042fec000000181c */
[----:B------:R-:W-:Y:S01]  /*8a40*/  HMMA.16816.F32 R20, R4, R10, R20 ;  /* 0x0000000a0414723c */ /* 0x000fe20000001814 */
[----:B------:R-:W-:Y:S06]  /*8a50*/  LDSM.16.MT88.4 R8, [R185+0x17800] ;  /* 0x01780000b908783b */ /* 0x000fec0000004200 */
[----:B------:R-:W-:-:S02]  /*8a60*/  IMAD.MOV.U32 R5, RZ, RZ, R83 ;  /* 0x000000ffff057224 */ /* 0x000fc400078e0053 */
[----:B------:R-:W1:Y:S01]  /*8a70*/  LDSM.16.MT88.4 R80, [R184+0x15800] ;  /* 0x01580000b850783b */ /* 0x000e620000004200 */
[----:B------:R-:W-:Y:S01]  /*8a80*/  IMAD.MOV.U32 R7, RZ, RZ, R144 ;  /* 0x000000ffff077224 */ /* 0x000fe200078e0090 */
[----:B------:R-:W-:Y:S01]  /*8a90*/  HMMA.16816.F32 R140, R128, R136, R140 ;  /* 0x00000088808c723c */ /* 0x000fe2000000188c */
[----:B------:R-:W-:Y:S01]  /*8aa0*/  IMAD.MOV.U32 R6, RZ, RZ, R50 ;  /* 0x000000ffff067224 */ /* 0x000fe200078e0032 */
[----:B------:R-:W-:Y:S01]  /*8ab0*/  LDSM.16.MT88.4 R144, [R186+0x11800] ;  /* 0x01180000ba90783b */ /* 0x000fe20000004200 */
[----:B------:R-:W-:-:S03]  /*8ac0*/  IMAD.MOV.U32 R4, RZ, RZ, R49 ;  /* 0x000000ffff047224 */ /* 0x000fc600078e0031 */
[C---:B-1----:R-:W-:Y:S06]  /*8ad0*/  HMMA.16816.F32 R76, R128.reuse, R80, R100 ;  /* 0x00000050804c723c */ /* 0x042fec0000001864 */
[C---:B------:R-:W-:Y:S01]  /*8ae0*/  HMMA.16816.F32 R136, R128.reuse, R138, R40 ;  /* 0x0000008a8088723c */ /* 0x040fe20000001828 */
[----:B------:R-:W-:Y:S01]  /*8af0*/  LDSM.16.MT88.4 R40, [R183+0x13800] ;  /* 0x01380000b728783b */ /* 0x000fe20000004200 */
[----:B------:R-:W-:Y:S01]  /*8b00*/  FADD.FTZ R6, R6, R27 ;  /* 0x0000001b06067221 */ /* 0x000fe20000010000 */
[----:B------:R-:W-:Y:S02]  /*8b10*/  FADD.FTZ R0, R7, R0 ;  /* 0x0000000007007221 */ /* 0x000fe40000010000 */
[----:B------:R-:W-:Y:S01]  /*8b20*/  LDSM.16.MT88.4 R48, [R184+0x13800] ;  /* 0x01380000b830783b */ /* 0x000fe20000004200 */
[C---:B------:R-:W-:Y:S03]  /*8b30*/  HMMA.16816.F32 R80, R128.reuse, R82, R104 ;  /* 0x000000528050723c */ /* 0x040fe60000001868 */
[----:B------:R-:W1:Y:S03]  /*8b40*/  LDSM.16.MT88.4 R104, [R183+0x17800] ;  /* 0x01780000b768783b */ /* 0x000e660000004200 */
[C---:B-1----:R-:W-:Y:S01]  /*8b50*/  HMMA.16816.F32 R100, R128.reuse, R104, R124 ;  /* 0x000000688064723c */ /* 0x042fe2000000187c */
[----:B------:R1:W4:Y:S05]  /*8b60*/  LDL.LU.S16 R127, [R1+0x40] ;  /* 0x00004000017f7983 */ /* 0x00032a0000300600 */
[C---:B------:R-:W-:Y:S06]  /*8b70*/  HMMA.16816.F32 R148, R128.reuse, R144, R148 ;  /* 0x000000908094723c */ /* 0x040fec0000001894 */
[C---:B------:R-:W-:Y:S06]  /*8b80*/  HMMA.16816.F32 R144, R128.reuse, R146, R36 ;  /* 0x000000928090723c */ /* 0x040fec0000001824 */
[C---:B------:R-:W-:Y:S06]  /*8b90*/  HMMA.16816.F32 R36, R128.reuse, R40, R44 ;  /* 0x000000288024723c */ /* 0x040fec000000182c */
[C---:B------:R-:W-:Y:S06]  /*8ba0*/  HMMA.16816.F32 R40, R128.reuse, R42, R52 ;  /* 0x0000002a8028723c */ /* 0x040fec0000001834 */
[C---:B------:R-:W-:Y:S06]  /*8bb0*/  HMMA.16816.F32 R52, R128.reuse, R56, R68 ;  /* 0x000000388034723c */ /* 0x040fec0000001844 */
[C---:B------:R-:W-:Y:S01]  /*8bc0*/  HMMA.16816.F32 R56, R128.reuse, R58, R72 ;  /* 0x0000003a8038723c */ /* 0x040fe20000001848 */
[----:B------:R-:W1:Y:S05]  /*8bd0*/  LDSM.16.MT88.4 R72, [R183+0x15800] ;  /* 0x01580000b748783b */ /* 0x000e6a0000004200 */
[C---:B-1----:R-:W-:Y:S06]  /*8be0*/  HMMA.16816.F32 R68, R128.reuse, R72, R92 ;  /* 0x000000488044723c */ /* 0x042fec000000185c */
[C---:B------:R-:W-:Y:S01]  /*8bf0*/  HMMA.16816.F32 R72, R128.reuse, R74, R96 ;  /* 0x0000004a8048723c */ /* 0x040fe20000001860 */
[----:B------:R-:W1:Y:S05]  /*8c00*/  LDSM.16.MT88.4 R96, [R185+0x15800] ;  /* 0x01580000b960783b */ /* 0x000e6a0000004200 */
[C---:B-1----:R-:W-:Y:S06]  /*8c10*/  HMMA.16816.F32 R92, R128.reuse, R96, R116 ;  /* 0x00000060805c723c */ /* 0x042fec0000001874 */
[----:B------:R-:W-:Y:S01]  /*8c20*/  HMMA.16816.F32 R96, R128, R98, R120 ;  /* 0x000000628060723c */ /* 0x000fe20000001878 */
[----:B------:R-:W1:Y:S01]  /*8c30*/  LDSM.16.MT88.4 R120, [R186+0x17800] ;  /* 0x01780000ba78783b */ /* 0x000e620000004200 */
[----:B--2---:R-:W-:-:S02]  /*8c40*/  @!P1 HADD2 R16, -R2.H0_H0, -RZ.H0_H0 ;  /* 0xa00000ff02109230 */ /* 0x004fc40000000900 */
[----:B---3--:R-:W-:Y:S02]  /*8c50*/  @!P2 HADD2 R17, -R24.H0_H0, -RZ.H0_H0 ;  /* 0xa00000ff1811a230 */ /* 0x008fe40000000900 */
[C---:B-1----:R-:W-:Y:S06]  /*8c60*/  HMMA.16816.F32 R116, R128.reuse, R120, R216 ;  /* 0x000000788074723c */ /* 0x042fec00000018d8 */
[----:B------:R-:W-:Y:S07]  /*8c70*/  HMMA.16816.F32 R120, R128, R122, R12 ;  /* 0x0000007a8078723c */ /* 0x000fee000000180c */
[----:B------:R-:W-:Y:S01]  /*8c80*/  PRMT R12, R16, 0x7610, R12 ;  /* 0x00007610100c7816 */ /* 0x000fe2000000000c */
[----:B------:R-:W-:Y:S01]  /*8c90*/  IMAD.MOV.U32 R16, RZ, RZ, R18 ;  /* 0x000000ffff107224 */ /* 0x000fe200078e0012 */
[----:B------:R-:W-:Y:S01]  /*8ca0*/  PRMT R13, R17, 0x7610, R13 ;  /* 0x00007610110d7816 */ /* 0x000fe2000000000d */
[----:B------:R-:W-:-:S02]  /*8cb0*/  IMAD.MOV.U32 R17, RZ, RZ, R19 ;  /* 0x000000ffff117224 */ /* 0x000fc400078e0013 */
[----:B------:R-:W-:Y:S02]  /*8cc0*/  IMAD.MOV.U32 R18, RZ, RZ, R5 ;  /* 0x000000ffff127224 */ /* 0x000fe400078e0005 */
[----:B------:R-:W-:Y:S02]  /*8cd0*/  IMAD.MOV.U32 R19, RZ, RZ, R4 ;  /* 0x000000ffff137224 */ /* 0x000fe400078e0004 */
[----:B------:R-:W-:-:S04]  /*8ce0*/  FADD.FTZ R0, R17, R0 ;  /* 0x0000000011007221 */ /* 0x000fc80000010000 */
[----:B------:R-:W-:-:S04]  /*8cf0*/  FADD.FTZ R0, R19, R0 ;  /* 0x0000000013007221 */ /* 0x000fc80000010000 */
[----:B------:R-:W-:-:S04]  /*8d00*/  FADD.FTZ R0, R249, R0 ;  /* 0x00000000f9007221 */ /* 0x000fc80000010000 */
[----:B------:R-:W-:-:S04]  /*8d10*/  FADD.FTZ R0, R251, R0 ;  /* 0x00000000fb007221 */ /* 0x000fc80000010000 */
[----:B------:R-:W-:-:S04]  /*8d20*/  FADD.FTZ R0, R241, R0 ;  /* 0x00000000f1007221 */ /* 0x000fc80000010000 */
[----:B------:R-:W-:-:S04]  /*8d30*/  FADD.FTZ R0, R243, R0 ;  /* 0x00000000f3007221 */ /* 0x000fc80000010000 */
[----:B------:R-:W-:Y:S01]  /*8d40*/  FADD.FTZ R0, R134, R0 ;  /* 0x0000000086007221 */ /* 0x000fe20000010000 */
[----:B----4-:R-:W-:-:S05]  /*8d50*/  @!P4 HADD2 R127, -R26.H0_H0, -RZ.H0_H0 ;  /* 0xa00000ff1a7fc230 */ /* 0x010fca0000000900 */
[----:B------:R-:W-:Y:S02]  /*8d60*/  PRMT R15, R127, 0x7610, R15 ;  /* 0x000076107f0f7816 */ /* 0x000fe4000000000f */
[----:B------:R-:W-:Y:S07]  /*8d70*/  HMMA.16816.F32 R124, R128, R8, R28 ;  /* 0x00000008807c723c */ /* 0x000fee000000181c */
[----:B------:R-:W-:-:S04]  /*8d80*/  FADD.FTZ R8, R35, R6 ;  /* 0x0000000623087221 */ /* 0x000fc80000010000 */
[----:B------:R-:W-:-:S04]  /*8d90*/  FADD.FTZ R8, R16, R8 ;  /* 0x0000000810087221 */ /* 0x000fc80000010000 */
[----:B------:R-:W-:-:S04]  /*8da0*/  FADD.FTZ R8, R18, R8 ;  /* 0x0000000812087221 */ /* 0x000fc80000010000 */
[----:B------:R-:W-:-:S04]  /*8db0*/  FADD.FTZ R8, R248, R8 ;  /* 0x00000008f8087221 */ /* 0x000fc80000010000 */
[----:B------:R-:W-:-:S04]  /*8dc0*/  FADD.FTZ R248, R250, R8 ;  /* 0x00000008faf87221 */ /* 0x000fc80000010000 */
[----:B------:R-:W-:-:S04]  /*8dd0*/  FADD.FTZ R248, R240, R248 ;  /* 0x000000f8f0f87221 */ /* 0x000fc80000010000 */
[----:B------:R-:W-:-:S04]  /*8de0*/  FADD.FTZ R248, R242, R248 ;  /* 0x000000f8f2f87221 */ /* 0x000fc80000010000 */
[----:B------:R-:W-:Y:S02]  /*8df0*/  FADD.FTZ R248, R135, R248 ;  /* 0x000000f887f87221 */ /* 0x000fe40000010000 */
[----:B------:R1:W5:Y:S04]  /*8e00*/  LDL.LU R135, [R1+0xc8] ;  /* 0x0000c80001877983 */ /* 0x0003680000300800 */
[----:B------:R1:W5:Y:S01]  /*8e10*/  LDL.LU R134, [R1+0xc4] ;  /* 0x0000c40001867983 */ /* 0x0003620000300800 */
[C---:B------:R-:W-:Y:S06]  /*8e20*/  HMMA.16816.F32 R44, R128.reuse, R48, R60 ;  /* 0x00000030802c723c */ /* 0x040fec000000183c */
[C---:B------:R-:W-:Y:S01]  /*8e30*/  HMMA.16816.F32 R48, R128.reuse, R50, R64 ;  /* 0x000000328030723c */ /* 0x040fe20000001840 */
[----:B------:R-:W2:Y:S05]  /*8e40*/  LDSM.16.MT88.4 R64, [R185+0x13800] ;  /* 0x01380000b940783b */ /* 0x000eaa0000004200 */
[C---:B--2---:R-:W-:Y:S06]  /*8e50*/  HMMA.16816.F32 R60, R128.reuse, R64, R84 ;  /* 0x00000040803c723c */ /* 0x044fec0000001854 */
[----:B------:R-:W-:Y:S01]  /*8e60*/  HMMA.16816.F32 R64, R128, R66, R88 ;  /* 0x000000428040723c */ /* 0x000fe20000001858 */
[----:B------:R-:W2:Y:S01]  /*8e70*/  LDSM.16.MT88.4 R88, [R186+0x15800] ;  /* 0x01580000ba58783b */ /* 0x000ea20000004200 */
[----:B------:R-:W-:Y:S01]  /*8e80*/  @!P1 PRMT R2, R12, 0x5410, RZ ;  /* 0x000054100c029816 */ /* 0x000fe200000000ff */
[----:B------:R-:W-:Y:S01]  /*8e90*/  UIMAD.WIDE UR10, UR10, 0x2, URZ ;  /* 0x000000020a0a78a5 */ /* 0x000fe2000f8e023f */
[----:B------:R-:W-:-:S04]  /*8ea0*/  LEA R4, P1, R34, UR6, 0x1 ;  /* 0x0000000622047c11 */ /* 0x000fc8000f8208ff */
[----:B------:R-:W-:Y:S02]  /*8eb0*/  LEA.HI.X R5, R34, UR7, R33, 0x1, P1 ;  /* 0x0000000722057c11 */ /* 0x000fe400088f0c21 */
[----:B------:R-:W-:-:S04]  /*8ec0*/  IADD3 R6, P1, R4, UR10, RZ ;  /* 0x0000000a04067c10 */ /* 0x000fc8000ff3e0ff */
[----:B------:R-:W-:Y:S01]  /*8ed0*/  IADD3.X R7, R5, UR11, RZ, P1, !PT ;  /* 0x0000000b05077c10 */ /* 0x000fe20008ffe4ff */
[----:B------:R-:W-:Y:S01]  /*8ee0*/  @!P3 HADD2 R32, -R25.H0_H0, -RZ.H0_H0 ;  /* 0xa00000ff1920b230 */ /* 0x000fe20000000900 */
[----:B------:R-:W-:Y:S04]  /*8ef0*/  STG.E.U16 desc[UR30][R4.64], R238 ;  /* 0x000000ee04007986 */ /* 0x000fe8000c10151e */
[----:B------:R-:W-:Y:S04]  /*8f00*/  STG.E.U16 desc[UR30][R4.64+0x2], R237 ;  /* 0x000002ed04007986 */ /* 0x000fe8000c10151e */
[----:B------:R-:W-:Y:S04]  /*8f10*/  STG.E.U16 desc[UR30][R6.64], R236 ;  /* 0x000000ec06007986 */ /* 0x000fe8000c10151e */
[----:B------:R-:W-:Y:S01]  /*8f20*/  STG.E.U16 desc[UR30][R6.64+0x2], R235 ;  /* 0x000002eb06007986 */ /* 0x000fe2000c10151e */
[C---:B--2---:R-:W-:Y:S06]  /*8f30*/  HMMA.16816.F32 R84, R128.reuse, R88, R108 ;  /* 0x000000588054723c */ /* 0x044fec000000186c */
[----:B------:R-:W-:Y:S01]  /*8f40*/  HMMA.16816.F32 R88, R128, R90, R112 ;  /* 0x0000005a8058723c */ /* 0x000fe20000001870 */
[----:B------:R-:W2:Y:S01]  /*8f50*/  LDSM.16.MT88.4 R112, [R184+0x17800] ;  /* 0x01780000b870783b */ /* 0x000ea20000004200 */
[----:B------:R-:W-:-:S03]  /*8f60*/  PRMT R14, R32, 0x7610, R14 ;  /* 0x00007610200e7816 */ /* 0x000fc6000000000e */
[----:B------:R1:W-:Y:S04]  /*8f70*/  STG.E.U16 desc[UR30][R4.64+0x10], R232 ;  /* 0x000010e804007986 */ /* 0x0003e8000c10151e */
[----:B------:R1:W-:Y:S04]  /*8f80*/  STG.E.U16 desc[UR30][R4.64+0x12], R231 ;  /* 0x000012e704007986 */ /* 0x0003e8000c10151e */
[----:B------:R1:W-:Y:S04]  /*8f90*/  STG.E.U16 desc[UR30][R6.64+0x10], R234 ;  /* 0x000010ea06007986 */ /* 0x0003e8000c10151e */
[----:B------:R1:W-:Y:S04]  /*8fa0*/  STG.E.U16 desc[UR30][R6.64+0x12], R233 ;  /* 0x000012e906007986 */ /* 0x0003e8000c10151e */
[----:B------:R1:W-:Y:S04]  /*8fb0*/  STG.E.U16 desc[UR30][R4.64+0x20], R230 ;  /* 0x000020e604007986 */ /* 0x0003e8000c10151e */
[----:B------:R1:W-:Y:S04]  /*8fc0*/  STG.E.U16 desc[UR30][R4.64+0x22], R229 ;  /* 0x000022e504007986 */ /* 0x0003e8000c10151e */
[----:B------:R1:W-:Y:S04]  /*8fd0*/  STG.E.U16 desc[UR30][R6.64+0x20], R228 ;  /* 0x000020e406007986 */ /* 0x0003e8000c10151e */
[----:B------:R1:W-:Y:S01]  /*8fe0*/  STG.E.U16 desc[UR30][R6.64+0x22], R211 ;  /* 0x000022d306007986 */ /* 0x0003e2000c10151e */
[----:B------:R-:W-:-:S03]  /*8ff0*/  @!P4 PRMT R26, R15, 0x5410, RZ ;  /* 0x000054100f1ac816 */ /* 0x000fc600000000ff */
[----:B------:R1:W-:Y:S01]  /*9000*/  STG.E.U16 desc[UR30][R4.64+0x30], R189 ;  /* 0x000030bd04007986 */ /* 0x0003e2000c10151e */
[----:B------:R-:W-:-:S03]  /*9010*/  @!P3 PRMT R25, R14, 0x5410, RZ ;  /* 0x000054100e19b816 */ /* 0x000fc600000000ff */
[----:B------:R1:W-:Y:S01]  /*9020*/  STG.E.U16 desc[UR30][R4.64+0x32], R181 ;  /* 0x000032b504007986 */ /* 0x0003e2000c10151e */
[----:B------:R-:W-:-:S03]  /*9030*/  @!P2 PRMT R24, R13, 0x5410, RZ ;  /* 0x000054100d18a816 */ /* 0x000fc600000000ff */
[----:B------:R1:W-:Y:S04]  /*9040*/  STG.E.U16 desc[UR30][R6.64+0x30], R180 ;  /* 0x000030b406007986 */ /* 0x0003e8000c10151e */
        /* <DEDUP_REMOVED lines=17> */
[----:B--2---:R-:W-:Y:S01]  /*9160*/  HMMA.16816.F32 R108, R128, R112, R224 ;  /* 0x00000070806c723c */ /* 0x004fe200000018e0 */
[----:B------:R-:W-:Y:S01]  /*9170*/  FADD.FTZ R248, R244, R248 ;  /* 0x000000f8f4f87221 */ /* 0x000fe20000010000 */
[----:B------:R-:W-:-:S04]  /*9180*/  FADD.FTZ R0, R245, R0 ;  /* 0x00000000f5007221 */ /* 0x000fc80000010000 */
[----:B------:R-:W-:Y:S01]  /*9190*/  HMMA.16816.F32 R104, R128, R106, R212 ;  /* 0x0000006a8068723c */ /* 0x000fe200000018d4 */
[----:B------:R-:W-:Y:S01]  /*91a0*/  FADD.FTZ R248, R246, R248 ;  /* 0x000000f8f6f87221 */ /* 0x000fe20000010000 */
[----:B------:R-:W-:-:S04]  /*91b0*/  FADD.FTZ R243, R247, R0 ;  /* 0x00000000f7f37221 */ /* 0x000fc80000010000 */
[C---:B------:R-:W-:Y:S06]  /*91c0*/  HMMA.16816.F32 R112, R128.reuse, R114, R220 ;  /* 0x000000728070723c */ /* 0x040fec00000018dc */
[----:B------:R-:W-:Y:S01]  /*91d0*/  HMMA.16816.F32 R128, R128, R10, R20 ;  /* 0x0000000a8080723c */ /* 0x000fe20000001814 */
[----:B------:R-:W-:-:S08]  /*91e0*/  NOP ;  /* 0x0000000000007918 */ /* 0x000fd00000000000 */
[----:B------:R-:W-:-:S15]  /*91f0*/  @!P0 BRA `(.L_x_916) ;  /* 0x0000006000588947 */ /* 0x000fde0003800000 */
[----:B------:R-:W2:Y:S01]  /*9200*/  LDL R247, [R1+0xa0] ;  /* 0x0000a00001f77983 */ /* 0x000ea20000100800 */
[----:B------:R-:W-:-:S03]  /*9210*/  ULDC UR4, c[0x0][0x2d0] ;  /* 0x0000b40000047ab9 */ /* 0x000fc60000000800 */
[----:B------:R-:W3:Y:S01]  /*9220*/  LDL R246, [R1+0x9c] ;  /* 0x00009c0001f67983 */ /* 0x000ee20000100800 */
[----:B------:R-:W1:Y:S01]  /*9230*/  S2R R0, SR_TID.X ;  /* 0x0000000000007919 */ /* 0x000e620000002100 */
[----:B------:R-:W-:Y:S01]  /*9240*/  ULDC.64 UR6, c[0x0][0x220] ;  /* 0x0000880000067ab9 */ /* 0x000fe20000000a00 */
[----:B-1----:R-:W-:-:S04]  /*9250*/  SHF.R.S32.HI R6, RZ, 0x1f, R0 ;  /* 0x0000001fff067819 */ /* 0x002fc80000011400 */
[----:B------:R-:W-:-:S04]  /*9260*/  LEA.HI R6, R6, R0, RZ, 0x3 ;  /* 0x0000000006067211 */ /* 0x000fc800078f18ff */
[----:B------:R-:W-:-:S05]  /*9270*/  LOP3.LUT R6, R6, 0xfffffff8, RZ, 0xc0, !PT ;  /* 0xfffffff806067812 */ /* 0x000fca00078ec0ff */
[----:B------:R-:W-:-:S04]  /*9280*/  IMAD.IADD R6, R0, 0x1, -R6 ;  /* 0x0000000100067824 */ /* 0x000fc800078e0a06 */
[----:B------:R-:W-:-:S05]  /*9290*/  IMAD.SHL.U32 R6, R6, 0x8, RZ ;  /* 0x0000000806067824 */ /* 0x000fca00078e00ff */
[----:B------:R-:W-:Y:S02]  /*92a0*/  SHF.R.S32.HI R7, RZ, 0x1f, R6 ;  /* 0x0000001fff077819 */ /* 0x000fe40000011406 */
[----:B------:R-:W-:Y:S01]  /*92b0*/  ISETP.GE.AND P1, PT, R6, UR4, PT ;  /* 0x0000000406007c0c */ /* 0x000fe2000bf26270 */
[----:B------:R-:W-:Y:S01]  /*92c0*/  IMAD.MOV.U32 R133, RZ, RZ, R3 ;  /* 0x000000ffff857224 */ /* 0x000fe200078e0003 */
[--C-:B-----5:R-:W-:Y:S01]  /*92d0*/  SHF.R.S32.HI R233, RZ, 0x1f, R134.reuse ;  /* 0x0000001fffe97819 */ /* 0x120fe20000011486 */
[----:B------:R-:W-:Y:S01]  /*92e0*/  IMAD.U32 R0, RZ, RZ, UR25 ;  /* 0x00000019ff007e24 */ /* 0x000fe2000f8e00ff */
[----:B------:R-:W-:Y:S02]  /*92f0*/  IADD3 R238, P3, R134, 0x10, RZ ;  /* 0x0000001086ee7810 */ /* 0x000fe40007f7e0ff */
[----:B------:R-:W-:Y:S01]  /*9300*/  IADD3 R214, P4, R4, -0x80, RZ ;  /* 0xffffff8004d67810 */ /* 0x000fe20007f9e0ff */
[----:B------:R-:W-:Y:S01]  /*9310*/  IMAD.MOV.U32 R232, RZ, RZ, R134 ;  /* 0x000000ffffe87224 */ /* 0x000fe200078e0086 */
[----:B------:R-:W-:Y:S01]  /*9320*/  UIADD3 UR12, UR23, -0x2, URZ ;  /* 0xfffffffe170c7890 */ /* 0x000fe2000fffe03f */
[----:B------:R-:W-:Y:S01]  /*9330*/  UMOV UR39, URZ ;  /* 0x0000003f00277c82 */ /* 0x000fe20008000000 */
[----:B------:R-:W-:-:S03]  /*9340*/  ULDC UR4, c[0x0][0x2ec] ;  /* 0x0000bb0000047ab9 */ /* 0x000fc60000000800 */
[----:B------:R-:W1:Y:S01]  /*9350*/  @!P1 LDC.64 R2, c[0x0][0x220] ;  /* 0x00008800ff029b82 */ /* 0x000e620000000a00 */
[--C-:B--2---:R-:W-:Y:S02]  /*9360*/  IMAD.WIDE.U32 R10, R247, UR22, R6.reuse ;  /* 0x00000016f70a7c25 */ /* 0x104fe4000f8e0006 */
[----:B------:R-:W2:Y:S04]  /*9370*/  LDL.LU R247, [R1+0xc0] ;  /* 0x0000c00001f77983 */ /* 0x000ea80000300800 */
[----:B------:R-:W4:Y:S01]  /*9380*/  LDL.LU R245, [R1+0x30] ;  /* 0x0000300001f57983 */ /* 0x000f220000300800 */
[----:B---3--:R-:W-:Y:S02]  /*9390*/  IMAD.WIDE.U32 R8, R246, UR22, R6 ;  /* 0x00000016f6087c25 */ /* 0x008fe4000f8e0006 */
[----:B------:R-:W3:Y:S01]  /*93a0*/  @!P1 LDC.64 R6, c[0x0][0x220] ;  /* 0x00008800ff069b82 */ /* 0x000ee20000000a00 */
[----:B------:R-:W-:-:S04]  /*93b0*/  IADD3 R241, P0, R8, UR26, RZ ;  /* 0x0000001a08f17c10 */ /* 0x000fc8000ff1e0ff */
[----:B------:R-:W-:Y:S01]  /*93c0*/  IADD3.X R8, R0, UR9, R9, P0, !PT ;  /* 0x0000000900087c10 */ /* 0x000fe200087fe409 */
[----:B------:R-:W-:Y:S02]  /*93d0*/  ULDC.64 UR8, c[0x0][0x218] ;  /* 0x0000860000087ab9 */ /* 0x000fe40000000a00 */
[C---:B------:R-:W-:Y:S01]  /*93e0*/  LEA R242, P2, R241.reuse, UR8, 0x1 ;  /* 0x00000008f1f27c11 */ /* 0x040fe2000f8408ff */
[----:B-1----:R1:W-:Y:S03]  /*93f0*/  @!P1 STL.64 [R1+0xa0], R2 ;  /* 0x0000a00201009387 */ /* 0x0023e60000100a00 */
[----:B------:R-:W-:Y:S01]  /*9400*/  LEA.HI.X R241, R241, UR9, R8, 0x1, P2 ;  /* 0x00000009f1f17c11 */ /* 0x000fe200090f0c08 */
[----:B------:R-:W-:Y:S01]  /*9410*/  IMAD.U32 R0, RZ, RZ, UR27 ;  /* 0x0000001bff007e24 */ /* 0x000fe2000f8e00ff */
[----:B------:R-:W3:Y:S08]  /*9420*/  @!P1 LDC.64 R8, c[0x0][0x220] ;  /* 0x00008800ff089b82 */ /* 0x000ef00000000a00 */
[----:B-1----:R-:W1:Y:S01]  /*9430*/  @!P1 LDC.64 R2, c[0x0][0x220] ;  /* 0x00008800ff029b82 */ /* 0x002e620000000a00 */
[----:B------:R-:W-:Y:S01]  /*9440*/  IADD3 R231, P0, R10, UR28, RZ ;  /* 0x0000001c0ae77c10 */ /* 0x000fe2000ff1e0ff */
[----:B---3--:R-:W-:Y:S01]  /*9450*/  @!P1 STL.64 [R1+0x98], R8 ;  /* 0x0000980801009387 */ /* 0x008fe20000100a00 */
[----:B------:R-:W-:Y:S01]  /*9460*/  IADD3 R236, P2, R134, 0x20, RZ ;  /* 0x0000002086ec7810 */ /* 0x000fe20007f5e0ff */
[----:B------:R-:W-:Y:S01]  /*9470*/  IMAD.X R239, RZ, RZ, R233, P3 ;  /* 0x000000ffffef7224 */ /* 0x000fe200018e06e9 */
[----:B------:R-:W-:Y:S01]  /*9480*/  IADD3.X R215, R5, -0x1, RZ, P4, !PT ;  /* 0xffffffff05d77810 */ /* 0x000fe200027fe4ff */
[----:B------:R-:W-:Y:S01]  /*9490*/  @!P1 STL.64 [R1+0x90], R6 ;  /* 0x0000900601009387 */ /* 0x000fe20000100a00 */
[----:B------:R-:W-:Y:S01]  /*94a0*/  IADD3.X R0, R0, UR34, R11, P0, !PT ;  /* 0x0000002200007c10 */ /* 0x000fe200087fe40b */
[----:B------:R-:W-:Y:S01]  /*94b0*/  ULDC UR28, c[0x0][0x2d0] ;  /* 0x0000b400001c7ab9 */ /* 0x000fe20000000800 */
[----:B------:R-:W-:Y:S01]  /*94c0*/  ULDC.64 UR8, c[0x0][0x248] ;  /* 0x0000920000087ab9 */ /* 0x000fe20000000a00 */
[----:B-1----:R1:W-:Y:S01]  /*94d0*/  @!P1 STL.64 [R1+0x88], R2 ;  /* 0x0000880201009387 */ /* 0x0023e20000100a00 */
[----:B------:R-:W-:-:S04]  /*94e0*/  LEA R240, P0, R231, UR6, 0x1 ;  /* 0x00000006e7f07c11 */ /* 0x000fc8000f8008ff */
[----:B------:R-:W-:Y:S01]  /*94f0*/  LEA.HI.X R231, R231, UR7, R0, 0x1, P0 ;  /* 0x00000007e7e77c11 */ /* 0x000fe200080f0c00 */
[----:B------:R-:W-:Y:S01]  /*9500*/  IMAD.X R237, RZ, RZ, R233, P2 ;  /* 0x000000ffffed7224 */ /* 0x000fe200010e06e9 */
[----:B------:R-:W-:Y:S01]  /*9510*/  IADD3 R234, P0, R134, 0x30, RZ ;  /* 0x0000003086ea7810 */ /* 0x000fe20007f1e0ff */
[----:B-1----:R-:W-:Y:S01]  /*9520*/  IMAD.WIDE.U32 R2, R252, -0x326172a9, RZ ;  /* 0xcd9e8d57fc027825 */ /* 0x002fe200078e00ff */
[----:B------:R-:W-:-:S04]  /*9530*/  ULDC.64 UR6, c[0x0][0x250] ;  /* 0x0000940000067ab9 */ /* 0x000fc80000000a00 */
[----:B------:R1:W-:Y:S01]  /*9540*/  STL.64 [R1+0x70], R2 ;  /* 0x0000700201007387 */ /* 0x0003e20000100a00 */
[----:B------:R-:W-:Y:S02]  /*9550*/  IMAD.MOV.U32 R0, RZ, RZ, R132 ;  /* 0x000000ffff007224 */ /* 0x000fe400078e0084 */
[----:B------:R-:W-:Y:S01]  /*9560*/  IMAD.X R235, RZ, RZ, R233, P0 ;  /* 0x000000ffffeb7224 */ /* 0x000fe200000e06e9 */
[----:B------:R-:W-:Y:S02]  /*9570*/  UIADD3 UR34, UR23, -0x3, URZ ;  /* 0xfffffffd17227890 */ /* 0x000fe4000fffe03f */
[----:B------:R-:W-:Y:S02]  /*9580*/  USHF.L.U64.HI UR36, UR6, 0x4, UR7 ;  /* 0x0000000406247899 */ /* 0x000fe40008010207 */
[----:B------:R-:W-:Y:S01]  /*9590*/  USHF.L.U32 UR37, UR6, 0x4, URZ ;  /* 0x0000000406257899 */ /* 0x000fe2000800063f */
[----:B----4-:R-:W-:Y:S01]  /*95a0*/  LOP3.LUT R244, R3, R245, RZ, 0x3c, !PT ;  /* 0x000000f503f47212 */ /* 0x010fe200078e3cff */
[----:B--2---:R-:W-:-:S04]  /*95b0*/  IMAD.WIDE.U32 R246, R247, -0x2daee0ad, RZ ;  /* 0xd2511f53f7f67825 */ /* 0x004fc800078e00ff */
[----:B------:R-:W-:Y:S01]  /*95c0*/  IMAD.WIDE.U32 R244, R244, -0x2daee0ad, RZ ;  /* 0xd2511f53f4f47825 */ /* 0x000fe200078e00ff */
[----:B-1----:R-:W-:Y:S06]  /*95d0*/  BRA `(.L_x_917) ;  /* 0x0000000400c47947 */ /* 0x002fec0003800000 */
.L_x_919:
[----:B------:R-:W2:Y:S01]  /*95e0*/  LDL.64 R178, [R1+0xb8] ;  /* 0x0000b80001b27983 */ /* 0x000ea20000100a00 */
[----:B------:R-:W-:Y:S03]  /*95f0*/  UIADD3 UR14, UR38, -0x1, URZ ;  /* 0xffffffff260e7890 */ /* 0x000fe6000fffe03f */
[----:B------:R-:W3:Y:S01]  /*9600*/  LDL.64 R176, [R1+0xa8] ;  /* 0x0000a80001b07983 */ /* 0x000ee20000100a00 */
[----:B------:R-:W-:Y:S02]  /*9610*/  USHF.R.S32.HI UR13, URZ, 0x1f, UR14 ;  /* 0x0000001f3f0d7899 */ /* 0x000fe4000801140e */
[----:B------:R-:W-:Y:S01]  /*9620*/  UIMAD.WIDE.U32 UR20, UR14, UR8, URZ ;  /* 0x000000080e1472a5 */ /* 0x000fe2000f8e003f */
[----:B------:R1:W-:Y:S01]  /*9630*/  @P1 STS.128 [R210+0x8000], RZ ;  /* 0x008000ffd2001388 */ /* 0x0003e20000000c00 */
        /* <DEDUP_REMOVED lines=8> */
[----:B------:R-:W2:Y:S02]  /*96c0*/  @!P1 LDC.64 R172, c[0x0][0x218] ;  /* 0x00008600ffac9b82 */ /* 0x000ea40000000a00 */
[C---:B--2---:R-:W-:Y:S04]  /*96d0*/  @!P1 LEA R172, P4, R132.reuse, R172, 0x1 ;  /* 0x000000ac84ac9211 */ /* 0x044fe800078808ff */
[C---:B------:R-:W-:Y:S02]  /*96e0*/  @!P1 LEA.HI.X R173, R132.reuse, R173, R174, 0x1, P4 ;  /* 0x000000ad84ad9211 */ /* 0x040fe400020f0cae */
[----:B------:R-:W-:Y:S03]  /*96f0*/  IADD3 R132, P5, R132, UR35, RZ ;  /* 0x0000002384847c10 */ /* 0x000fe6000ffbe0ff */
        /* <DEDUP_REMOVED lines=8> */
[----:B------:R-:W-:Y:S04]  /*9780*/  @!P3 LDGSTS.E.BYPASS.LTC128B.128 [R210+0xa000], desc[UR30][R170.64+0x80] ;  /* 0x0a000080aad2bfae */ /* 0x000fe8000b901d5e */
        /* <DEDUP_REMOVED lines=9> */
[----:B------:R3:W-:Y:S01]  /*9820*/  @!P0 LDGSTS.E.BYPASS.LTC128B.128 [R210+0xe000], desc[UR30][R170.64+0x180] ;  /* 0x0e000180aad28fae */ /* 0x0007e2000b901d5e */
[----:B--2---:R-:W-:Y:S03]  /*9830*/  IADD3.X R172, R174, UR15, RZ, P5, !PT ;  /* 0x0000000faeac7c10 */ /* 0x004fe6000affe4ff */
[----:B------:R1:W-:Y:S01]  /*9840*/  @P1 STS.128 [R210+0x8800], RZ ;  /* 0x008800ffd2001388 */ /* 0x0003e20000000c00 */
[----:B---3--:R-:W2:Y:S02]  /*9850*/  @!P1 LDC.64 R170, c[0x0][0x218] ;  /* 0x00008600ffaa9b82 */ /* 0x008ea40000000a00 */
        /* <DEDUP_REMOVED lines=31> */
[----:B------:R2:W-:Y:S01]  /*9a50*/  @!P1 LDGSTS.E.BYPASS.LTC128B.128 [R210+0x9000], desc[UR30][R168.64] ;  /* 0x09000000a8d29fae */ /* 0x0005e2000b901d5e */
[----:B------:R-:W-:Y:S03]  /*9a60*/  IADD3.X R170, R170, UR15, RZ, P5, !PT ;  /* 0x0000000faaaa7c10 */ /* 0x000fe6000affe4ff */
        /* <DEDUP_REMOVED lines=15> */
[----:B--2---:R-:W2:Y:S03]  /*9b60*/  @!P1 LDC.64 R168, c[0x0][0x218] ;  /* 0x00008600ffa89b82 */ /* 0x004ea60000000a00 */
[----:B------:R1:W-:Y:S01]  /*9b70*/  @P1 STS.128 [R210+0x9800], RZ ;  /* 0x009800ffd2001388 */ /* 0x0003e20000000c00 */
[C---:B--2---:R-:W-:Y:S04]  /*9b80*/  @!P1 LEA R168, P4, R132.reuse, R168, 0x1 ;  /* 0x000000a884a89211 */ /* 0x044fe800078808ff */
[----:B------:R-:W-:Y:S05]  /*9b90*/  @!P1 LEA.HI.X R169, R132, R169, R170, 0x1, P4 ;  /* 0x000000a984a99211 */ /* 0x000fea00020f0caa */
        /* <DEDUP_REMOVED lines=21> */
.L_x_917:
[----:B------:R-:W2:Y:S01]  /*9cf0*/  LDL.64 R12, [R1+0xb0] ;  /* 0x0000b000010c7983 */ /* 0x000ea20000100a00 */
[----:B------:R-:W-:Y:S01]  /*9d00*/  UIADD3 UR38, UR12, -UR39, URZ ;  /* 0x800000270c267290 */ /* 0x000fe2000fffe03f */
[----:B------:R-:W-:Y:S04]  /*9d10*/  DEPBAR.LE SB0, 0x0 ;  /* 0x000080000000791a */ /* 0x000fe80000000000 */
[----:B------:R-:W3:Y:S01]  /*9d20*/  LDL R22, [R1+0x84] ;  /* 0x0000840001167983 */ /* 0x000ee20000100800 */
[----:B------:R-:W-:Y:S01]  /*9d30*/  USHF.R.S32.HI UR13, URZ, 0x1f, UR38 ;  /* 0x0000001f3f0d7899 */ /* 0x000fe20008011426 */
[----:B------:R-:W-:Y:S01]  /*9d40*/  IMAD.U32 R2, RZ, RZ, UR38 ;  /* 0x00000026ff027e24 */ /* 0x000fe2000f8e00ff */
[----:B------:R-:W-:Y:S01]  /*9d50*/  UIMAD.WIDE.U32 UR20, UR38, UR6, URZ ;  /* 0x00000006261472a5 */ /* 0x000fe2000f8e003f */
[----:B----4-:R-:W4:Y:S01]  /*9d60*/  LDL R32, [R1+0x7c] ;  /* 0x00007c0001207983 */ /* 0x010f220000100800 */
[----:B------:R-:W-:Y:S01]  /*9d70*/  UIMAD UR13, UR13, UR6, URZ ;  /* 0x000000060d0d72a4 */ /* 0x000fe2000f8e023f */
[----:B------:R-:W-:Y:S01]  /*9d80*/  IMAD.U32 R3, RZ, RZ, UR38 ;  /* 0x00000026ff037e24 */ /* 0x000fe2000f8e00ff */
[----:B------:R-:W-:Y:S01]  /*9d90*/  LEA R2, P0, R2, R234, 0x6 ;  /* 0x000000ea02027211 */ /* 0x000fe200078030ff */
[----:B------:R-:W5:Y:S01]  /*9da0*/  LDL R31, [R1+0xa0] ;  /* 0x0000a000011f7983 */ /* 0x000f620000100800 */
[----:B------:R-:W-:Y:S01]  /*9db0*/  UIMAD UR13, UR38, UR7, UR13 ;  /* 0x00000007260d72a4 */ /* 0x000fe2000f8e020d */
[----:B------:R-:W-:Y:S01]  /*9dc0*/  IMAD.U32 R10, RZ, RZ, UR20 ;  /* 0x00000014ff0a7e24 */ /* 0x000fe2000f8e00ff */
[----:B------:R-:W-:Y:S01]  /*9dd0*/  LEA.HI.X.SX32 R3, R3, R235, 0x6, P0 ;  /* 0x000000eb03037211 */ /* 0x000fe200000f36ff */
[----:B------:R-:W5:Y:S01]  /*9de0*/  LDL R28, [R1+0xa4] ;  /* 0x0000a400011c7983 */ /* 0x000f620000100800 */
[----:B------:R-:W-:Y:S01]  /*9df0*/  UIADD3 UR13, UR21, UR13, URZ ;  /* 0x0000000d150d7290 */ /* 0x000fe2000fffe03f */
[----:B------:R-:W-:Y:S01]  /*9e00*/  IMAD.U32 R6, RZ, RZ, UR38 ;  /* 0x00000026ff067e24 */ /* 0x000fe2000f8e00ff */
[----:B------:R-:W-:Y:S01]  /*9e10*/  UISETP.GE.AND UP0, UPT, UR38, 0x1, UPT ;  /* 0x000000012600788c */ /* 0x000fe2000bf06270 */
[----:B------:R-:W5:Y:S01]  /*9e20*/  LDL R30, [R1+0x78] ;  /* 0x00007800011e7983 */ /* 0x000f620000100800 */
[----:B------:R-:W-:Y:S02]  /*9e30*/  IMAD.U32 R7, RZ, RZ, UR38 ;  /* 0x00000026ff077e24 */ /* 0x000fe4000f8e00ff */
[----:B------:R-:W-:Y:S01]  /*9e40*/  LEA R6, P3, R6, R238, 0x6 ;  /* 0x000000ee06067211 */ /* 0x000fe200078630ff */
[----:B------:R-:W5:Y:S01]  /*9e50*/  LDL R29, [R1+0x80] ;  /* 0x00008000011d7983 */ /* 0x000f620000100800 */
[----:B------:R-:W-:Y:S02]  /*9e60*/  IMAD.U32 R4, RZ, RZ, UR38 ;  /* 0x00000026ff047e24 */ /* 0x000fe4000f8e00ff */
[----:B------:R-:W-:Y:S01]  /*9e70*/  LEA.HI.X.SX32 R7, R7, R239, 0x6, P3 ;  /* 0x000000ef07077211 */ /* 0x000fe200018f36ff */
[----:B------:R-:W5:Y:S01]  /*9e80*/  LDL R27, [R1+0x98] ;  /* 0x00009800011b7983 */ /* 0x000f620000100800 */
[----:B------:R-:W-:Y:S01]  /*9e90*/  IMAD.U32 R5, RZ, RZ, UR38 ;  /* 0x00000026ff057e24 */ /* 0x000fe2000f8e00ff */
[----:B------:R-:W-:Y:S01]  /*9ea0*/  LEA R4, P2, R4, R236, 0x6 ;  /* 0x000000ec04047211 */ /* 0x000fe200078430ff */
[----:B------:R-:W-:Y:S01]  /*9eb0*/  IMAD.U32 R8, RZ, RZ, UR38 ;  /* 0x00000026ff087e24 */ /* 0x000fe2000f8e00ff */
[----:B------:R-:W5:Y:S01]  /*9ec0*/  LDL R26, [R1+0x9c] ;  /* 0x00009c00011a7983 */ /* 0x000f620000100800 */
[----:B------:R-:W-:Y:S01]  /*9ed0*/  IMAD R7, R7, UR6, RZ ;  /* 0x0000000607077c24 */ /* 0x000fe2000f8e02ff */
[----:B------:R-:W-:Y:S01]  /*9ee0*/  LEA.HI.X.SX32 R5, R5, R237, 0x6, P2 ;  /* 0x000000ed05057211 */ /* 0x000fe200010f36ff */
[----:B------:R-:W-:Y:S01]  /*9ef0*/  IMAD.U32 R9, RZ, RZ, UR38 ;  /* 0x00000026ff097e24 */ /* 0x000fe2000f8e00ff */
[----:B------:R-:W5:Y:S01]  /*9f00*/  LDL R25, [R1+0x90] ;  /* 0x0000900001197983 */ /* 0x000f620000100800 */
[----:B------:R-:W-:Y:S01]  /*9f10*/  LEA R8, P4, R8, R232, 0x6 ;  /* 0x000000e808087211 */ /* 0x000fe200078830ff */
[C---:B------:R-:W-:Y:S02]  /*9f20*/  IMAD R7, R6.reuse, UR7, R7 ;  /* 0x0000000706077c24 */ /* 0x040fe4000f8e0207 */
[----:B------:R-:W5:Y:S01]  /*9f30*/  LDL R23, [R1+0x94] ;  /* 0x0000940001177983 */ /* 0x000f620000100800 */
[----:B------:R-:W-:Y:S01]  /*9f40*/  IMAD.WIDE.U32 R18, R6, UR6, RZ ;  /* 0x0000000606127c25 */ /* 0x000fe2000f8e00ff */
[----:B------:R-:W-:Y:S02]  /*9f50*/  LEA.HI.X.SX32 R9, R9, R233, 0x6, P4 ;  /* 0x000000e909097211 */ /* 0x000fe400020f36ff */
[----:B------:R-:W5:Y:S01]  /*9f60*/  LDL R24, [R1+0x88] ;  /* 0x0000880001187983 */ /* 0x000f620000100800 */
[----:B------:R-:W-:Y:S01]  /*9f70*/  IMAD.IADD R7, R19, 0x1, R7 ;  /* 0x0000000113077824 */ /* 0x000fe200078e0207 */
[-C--:B------:R-:W-:Y:S01]  /*9f80*/  LEA R6, P3, R18, R240.reuse, 0x1 ;  /* 0x000000f012067211 */ /* 0x080fe200078608ff */
[----:B------:R-:W-:Y:S01]  /*9f90*/  IMAD R5, R5, UR6, RZ ;  /* 0x0000000605057c24 */ /* 0x000fe2000f8e02ff */
[----:B------:R-:W-:Y:S01]  /*9fa0*/  BAR.SYNC.DEFER_BLOCKING 0x0 ;  /* 0x0000000000007b1d */ /* 0x000fe20000010000 */
[----:B------:R-:W-:Y:S01]  /*9fb0*/  IMAD.WIDE.U32 R16, R4, UR6, RZ ;  /* 0x0000000604107c25 */ /* 0x000fe2000f8e00ff */
[-C--:B------:R-:W-:Y:S03]  /*9fc0*/  LEA.HI.X R7, R18, R231.reuse, R7, 0x1, P3 ;  /* 0x000000e712077211 */ /* 0x080fe600018f0c07 */
[----:B------:R-:W-:Y:S01]  /*9fd0*/  IMAD R5, R4, UR7, R5 ;  /* 0x0000000704057c24 */ /* 0x000fe2000f8e0205 */
[-C--:B------:R-:W-:Y:S01]  /*9fe0*/  LEA R4, P2, R16, R240.reuse, 0x1 ;  /* 0x000000f010047211 */ /* 0x080fe200078408ff */
[----:B------:R-:W-:Y:S02]  /*9ff0*/  IMAD R9, R9, UR6, RZ ;  /* 0x0000000609097c24 */ /* 0x000fe4000f8e02ff */
[----:B------:R-:W-:Y:S02]  /*a000*/  IMAD.IADD R5, R17, 0x1, R5 ;  /* 0x0000000111057824 */ /* 0x000fe400078e0205 */
[----:B------:R-:W-:Y:S02]  /*a010*/  IMAD R3, R3, UR6, RZ ;  /* 0x0000000603037c24 */ /* 0x000fe4000f8e02ff */
[----:B------:R-:W-:Y:S01]  /*a020*/  IMAD R9, R8, UR7, R9 ;  /* 0x0000000708097c24 */ /* 0x000fe2000f8e0209 */
[-C--:B------:R-:W-:Y:S01]  /*a030*/  LEA.HI.X R5, R16, R231.reuse, R5, 0x1, P2 ;  /* 0x000000e710057211 */ /* 0x080fe200010f0c05 */
[----:B------:R-:W-:Y:S04]  /*a040*/  IMAD.WIDE.U32 R20, R8, UR6, RZ ;  /* 0x0000000608147c25 */ /* 0x000fe8000f8e00ff */
[----:B------:R-:W-:Y:S01]  /*a050*/  IMAD R3, R2, UR7, R3 ;  /* 0x0000000702037c24 */ /* 0x000fe2000f8e0203 */
[----:B------:R-:W-:Y:S01]  /*a060*/  LEA R8, P4, R20, R240, 0x1 ;  /* 0x000000f014087211 */ /* 0x000fe200078808ff */
[----:B------:R-:W-:Y:S01]  /*a070*/  IMAD.WIDE.U32 R14, R2, UR6, RZ ;  /* 0x00000006020e7c25 */ /* 0x000fe2000f8e00ff */
[----:B------:R-:W-:Y:S03]  /*a080*/  @P1 STS.128 [R210+0x10000], RZ ;  /* 0x010000ffd2001388 */ /* 0x000fe60000000c00 */
[----:B------:R-:W-:Y:S02]  /*a090*/  IMAD.IADD R9, R21, 0x1, R9 ;  /* 0x0000000115097824 */ /* 0x000fe400078e0209 */
[----:B------:R-:W-:Y:S02]  /*a0a0*/  IMAD.IADD R3, R15, 0x1, R3 ;  /* 0x000000010f037824 */ /* 0x000fe400078e0203 */
[----:B------:R-:W-:Y:S01]  /*a0b0*/  IMAD.U32 R11, RZ, RZ, UR21 ;  /* 0x00000015ff0b7e24 */ /* 0x000fe2000f8e00ff */
[----:B------:R-:W-:Y:S01]  /*a0c0*/  LEA.HI.X R9, R20, R231, R9, 0x1, P4 ;  /* 0x000000e714097211 */ /* 0x000fe200020f0c09 */
[----:B--2---:R-:W-:Y:S01]  /*a0d0*/  IMAD.U32 R13, RZ, RZ, UR13 ;  /* 0x0000000dff0d7e24 */ /* 0x004fe2000f8e00ff */
[----:B------:R-:W-:Y:S01]  /*a0e0*/  LEA R12, P0, R10, R12, 0x6 ;  /* 0x0000000c0a0c7211 */ /* 0x000fe200078030ff */
[----:B------:R-:W-:Y:S03]  /*a0f0*/  UIADD3 UR13, UR34, -UR39, URZ ;  /* 0x80000027220d7290 */ /* 0x000fe6000fffe03f */
[----:B------:R-:W-:Y:S02]  /*a100*/  IADD3 R11, P5, R12, UR37, RZ ;  /* 0x000000250c0b7c10 */ /* 0x000fe4000ffbe0ff */
[----:B---3--:R-:W-:Y:S02]  /*a110*/  LEA.HI.X R13, R10, R22, R13, 0x6, P0 ;  /* 0x000000160a0d7211 */ /* 0x008fe400000f340d */
[----:B------:R-:W2:Y:S01]  /*a120*/  LDL R22, [R1+0x8c] ;  /* 0x00008c0001167983 */ /* 0x000ea20000100800 */
[----:B----4-:R-:W-:Y:S02]  /*a130*/  ISETP.GE.AND P3, PT, R32, UR28, PT ;  /* 0x0000001c20007c0c */ /* 0x010fe4000bf66270 */
[----:B------:R-:W-:Y:S02]  /*a140*/  LEA R2, P0, R14, R240, 0x1 ;  /* 0x000000f00e027211 */ /* 0x000fe400078008ff */
[----:B-----5:R-:W-:Y:S02]  /*a150*/  @!P1 LEA R18, P6, R12, R31, 0x1 ;  /* 0x0000001f0c129211 */ /* 0x020fe400078c08ff */
[----:B------:R-:W-:Y:S02]  /*a160*/  LEA.HI.X R3, R14, R231, R3, 0x1, P0 ;  /* 0x000000e70e037211 */ /* 0x000fe400000f0c03 */
[----:B------:R-:W-:Y:S02]  /*a170*/  @!P1 LEA.HI.X R19, R12, R28, R13, 0x1, P6 ;  /* 0x0000001c0c139211 */ /* 0x000fe400030f0c0d */
[----:B------:R-:W-:Y:S02]  /*a180*/  IADD3.X R12, R13, UR36, RZ, P5, !PT ;  /* 0x000000240d0c7c10 */ /* 0x000fe4000affe4ff */
[----:B------:R-:W-:Y:S01]  /*a190*/  ISETP.GE.AND P2, PT, R30, UR28, PT ;  /* 0x0000001c1e007c0c */ /* 0x000fe2000bf46270 */
[----:B------:R-:W-:Y:S01]  /*a1a0*/  @!PT LDS RZ, [RZ] ;  /* 0x00000000fffff984 */ /* 0x000fe20000000800 */
[----:B------:R-:W-:Y:S01]  /*a1b0*/  @!PT LDS RZ, [RZ] ;  /* 0x00000000fffff984 */ /* 0x000fe20000000800 */
[----:B------:R-:W-:Y:S01]  /*a1c0*/  @!PT LDS RZ, [RZ] ;  /* 0x00000000fffff984 */ /* 0x000fe20000000800 */
[----:B------:R-:W-:Y:S01]  /*a1d0*/  @!P1 LDGSTS.E.BYPASS.LTC128B.128 [R210+0x10000], desc[UR30][R18.64] ;  /* 0x1000000012d29fae */ /* 0x000fe2000b901d5e */
[----:B------:R-:W-:Y:S02]  /*a1e0*/  IADD3 R10, P4, R11, UR37, RZ ;  /* 0x000000250b0a7c10 */ /* 0x000fe4000ff9e0ff */
[----:B------:R-:W-:Y:S01]  /*a1f0*/  ISETP.GE.AND P0, PT, R29, UR28, PT ;  /* 0x0000001c1d007c0c */ /* 0x000fe2000bf06270 */
[----:B------:R-:W-:Y:S01]  /*a200*/  @P3 STS.128 [R210+0x12000], RZ ;  /* 0x012000ffd2003388 */ /* 0x000fe20000000c00 */
[----:B------:R-:W-:Y:S02]  /*a210*/  IADD3 R13, P5, R10, UR37, RZ ;  /* 0x000000250a0d7c10 */ /* 0x000fe4000ffbe0ff */
[C---:B------:R-:W-:Y:S01]  /*a220*/  @!P1 LEA R16, P6, R11.reuse, R27, 0x1 ;  /* 0x0000001b0b109211 */ /* 0x040fe200078c08ff */
[----:B------:R-:W-:Y:S01]  /*a230*/  @!PT LDS RZ, [RZ] ;  /* 0x00000000fffff984 */ /* 0x000fe20000000800 */
[----:B------:R-:W-:Y:S01]  /*a240*/  @!PT LDS RZ, [RZ] ;  /* 0x00000000fffff984 */ /* 0x000fe20000000800 */
[----:B------:R-:W-:Y:S01]  /*a250*/  @!PT LDS RZ, [RZ] ;  /* 0x00000000fffff984 */ /* 0x000fe20000000800 */
[----:B------:R-:W-:Y:S03]  /*a260*/  @!P3 LDGSTS.E.BYPASS.LTC128B.128 [R210+0x12000], desc[UR30][R8.64+0x80] ;  /* 0x1200008008d2bfae */ /* 0x000fe6000b901d5e */
[----:B------:R-:W-:Y:S01]  /*a270*/  @!P1 LEA.HI.X R17, R11, R26, R12, 0x1, P6 ;  /* 0x0000001a0b119211 */ /* 0x000fe200030f0c0c */
[----:B------:R-:W-:Y:S01]  /*a280*/  @P2 STS.128 [R210+0x14000], RZ ;  /* 0x014000ffd2002388 */ /* 0x000fe20000000c00 */
[----:B------:R-:W-:Y:S02]  /*a290*/  IADD3.X R11, R12, UR36, RZ, P4, !PT ;  /* 0x000000240c0b7c10 */ /* 0x000fe4000a7fe4ff */
[C---:B------:R-:W-:Y:S01]  /*a2a0*/  @!P1 LEA R14, P6, R10.reuse, R25, 0x1 ;  /* 0x000000190a0e9211 */ /* 0x040fe200078c08ff */
[----:B------:R-:W-:Y:S01]  /*a2b0*/  @!PT LDS RZ, [RZ] ;  /* 0x00000000fffff984 */ /* 0x000fe20000000800 */
[----:B------:R-:W-:Y:S01]  /*a2c0*/  @!PT LDS RZ, [RZ] ;  /* 0x00000000fffff984 */ /* 0x000fe20000000800 */
[----:B------:R-:W-:Y:S01]  /*a2d0*/  @!PT LDS RZ, [RZ] ;  /* 0x00000000fffff984 */ /* 0x000fe20000000800 */
[----:B------:R-:W-:Y:S01]  /*a2e0*/  @!P2 LDGSTS.E.BYPASS.LTC128B.128 [R210+0x14000], desc[UR30][R8.64+0x100] ;  /* 0x1400010008d2afae */ /* 0x000fe2000b901d5e */
[----:B------:R-:W-:Y:S02]  /*a2f0*/  IADD3.X R20, R11, UR36, RZ, P5, !PT ;  /* 0x000000240b147c10 */ /* 0x000fe4000affe4ff */
[----:B------:R-:W-:Y:S01]  /*a300*/  @!P1 LEA.HI.X R15, R10, R23, R11, 0x1, P6 ;  /* 0x000000170a0f9211 */ /* 0x000fe200030f0c0b */
[----:B------:R-:W-:Y:S01]  /*a310*/  @P0 STS.128 [R210+0x16000], RZ ;  /* 0x016000ffd2000388 */ /* 0x000fe20000000c00 */
[C---:B------:R-:W-:Y:S03]  /*a320*/  @!P1 LEA R12, P4, R13.reuse, R24, 0x1 ;  /* 0x000000180d0c9211 */ /* 0x040fe600078808ff */
        /* <DEDUP_REMOVED lines=44> */
[----:B------:R-:W-:Y:S01]  /*a5f0*/  @P1 STS.128 [R210+0x11800], RZ ;  /* 0x011800ffd2001388 */ /* 0x000fe20000000c00 */
[----:B--2---:R-:W-:Y:S05]  /*a600*/  @!P1 LEA.HI.X R13, R13, R22, R20, 0x1, P4 ;  /* 0x000000160d0d9211 */ /* 0x004fea00020f0c14 */
        /* <DEDUP_REMOVED lines=20> */
[----:B-1----:R-:W4:Y:S04]  /*a750*/  LDSM.16.M88.4 R8, [R182+0x8000] ;  /* 0x00800000b608783b */ /* 0x002f280000000200 */
[----:B---3--:R-:W2:Y:S04]  /*a760*/  LDSM.16.M88.4 R16, [R182+0x8800] ;  /* 0x00880000b610783b */ /* 0x008ea80000000200 */
[----:B------:R-:W1:Y:S04]  /*a770*/  LDSM.16.M88.4 R24, [R182+0x9000] ;  /* 0x00900000b618783b */ /* 0x000e680000000200 */
[----:B------:R-:W3:Y:S04]  /*a780*/  LDSM.16.M88.4 R168, [R182+0x9800] ;  /* 0x00980000b6a8783b */ /* 0x000ee80000000200 */
[----:B------:R-:W0:Y:S04]  /*a790*/  LDGDEPBAR ;  /* 0x00000000000079af */ /* 0x000e280000000000 */
[----:B------:R-:W-:Y:S01]  /*a7a0*/  LDSM.16.M88.4 R172, [R191] ;  /* 0x00000000bfac783b */ /* 0x000fe20000000200 */
[C---:B----4-:R-:W-:Y:S06]  /*a7b0*/  HMMA.16816.F32 R4, R32.reuse, R8, RZ ;  /* 0x000000082004723c */ /* 0x050fec00000018ff */
[C---:B------:R-:W-:Y:S06]  /*a7c0*/  HMMA.16816.F32 R8, R32.reuse, R10, RZ ;  /* 0x0000000a2008723c */ /* 0x040fec00000018ff */
[C---:B--2---:R-:W-:Y:S06]  /*a7d0*/  HMMA.16816.F32 R12, R32.reuse, R16, RZ ;  /* 0x00000010200c723c */ /* 0x044fec00000018ff */
[C---:B------:R-:W-:Y:S06]  /*a7e0*/  HMMA.16816.F32 R16, R32.reuse, R18, RZ ;  /* 0x000000122010723c */ /* 0x040fec00000018ff */
[C---:B-1----:R-:W-:Y:S06]  /*a7f0*/  HMMA.16816.F32 R20, R32.reuse, R24, RZ ;  /* 0x000000182014723c */ /* 0x042fec00000018ff */
[C---:B------:R-:W-:Y:S06]  /*a800*/  HMMA.16816.F32 R24, R32.reuse, R26, RZ ;  /* 0x0000001a2018723c */ /* 0x040fec00000018ff */
[C---:B---3--:R-:W-:Y:S06]  /*a810*/  HMMA.16816.F32 R28, R32.reuse, R168, RZ ;  /* 0x000000a8201c723c */ /* 0x048fec00000018ff */
[----:B------:R-:W-:Y:S01]  /*a820*/  HMMA.16816.F32 R32, R32, R170, RZ ;  /* 0x000000aa2020723c */ /* 0x000fe200000018ff */
[----:B------:R-:W1:Y:S05]  /*a830*/  LDSM.16.M88.4 R168, [R194] ;  /* 0x00000000c2a8783b */ /* 0x000e6a0000000200 */
[C---:B-1----:R-:W-:Y:S06]  /*a840*/  HMMA.16816.F32 R4, R172.reuse, R168, R4 ;  /* 0x000000a8ac04723c */ /* 0x042fec0000001804 */
[C---:B------:R-:W-:Y:S01]  /*a850*/  HMMA.16816.F32 R8, R172.reuse, R170, R8 ;  /* 0x000000aaac08723c */ /* 0x040fe20000001808 */
        /* <DEDUP_REMOVED lines=8> */
[----:B------:R-:W-:Y:S01]  /*a8e0*/  HMMA.16816.F32 R32, R172, R170, R32 ;  /* 0x000000aaac20723c */ /* 0x000fe20000001820 */
[----:B------:R-:W-:Y:S04]  /*a8f0*/  LDSM.16.M88.4 R168, [R193] ;  /* 0x00000000c1a8783b */ /* 0x000fe80000000200 */
[----:B------:R-:W1:Y:S02]  /*a900*/  LDSM.16.M88.4 R172, [R188+0x8000] ;  /* 0x00800000bcac783b */ /* 0x000e640000000200 */
[C---:B-1----:R-:W-:Y:S06]  /*a910*/  HMMA.16816.F32 R4, R168.reuse, R172, R4 ;  /* 0x000000aca804723c */ /* 0x042fec0000001804 */
[C---:B------:R-:W-:Y:S01]  /*a920*/  HMMA.16816.F32 R8, R168.reuse, R174, R8 ;  /* 0x000000aea808723c */ /* 0x040fe20000001808 */
[----:B------:R-:W1:Y:S05]  /*a930*/  LDSM.16.M88.4 R172, [R188+0x8800] ;  /* 0x00880000bcac783b */ /* 0x000e6a0000000200 */
[C---:B-1----:R-:W-:Y:S06]  /*a940*/  HMMA.16816.F32 R12, R168.reuse, R172, R12 ;  /* 0x000000aca80c723c */ /* 0x042fec000000180c */
[C---:B------:R-:W-:Y:S01]  /*a950*/  HMMA.16816.F32 R16, R168.reuse, R174, R16 ;  /* 0x000000aea810723c */ /* 0x040fe20000001810 */
[----:B------:R-:W1:Y:S05]  /*a960*/  LDSM.16.M88.4 R172, [R188+0x9000] ;  /* 0x00900000bcac783b */ /* 0x000e6a0000000200 */
[C---:B-1----:R-:W-:Y:S06]  /*a970*/  HMMA.16816.F32 R20, R168.reuse, R172, R20 ;  /* 0x000000aca814723c */ /* 0x042fec0000001814 */
[C---:B------:R-:W-:Y:S01]  /*a980*/  HMMA.16816.F32 R24, R168.reuse, R174, R24 ;  /* 0x000000aea818723c */ /* 0x040fe20000001818 */
[----:B------:R-:W1:Y:S05]  /*a990*/  LDSM.16.M88.4 R172, [R188+0x9800] ;  /* 0x00980000bcac783b */ /* 0x000e6a0000000200 */
[C---:B-1----:R-:W-:Y:S06]  /*a9a0*/  HMMA.16816.F32 R28, R168.reuse, R172, R28 ;  /* 0x000000aca81c723c */ /* 0x042fec000000181c */
[----:B------:R-:W-:Y:S01]  /*a9b0*/  HMMA.16816.F32 R32, R168, R174, R32 ;  /* 0x000000aea820723c */ /* 0x000fe20000001820 */
[----:B------:R-:W-:Y:S04]  /*a9c0*/  LDSM.16.M88.4 R168, [R192] ;  /* 0x00000000c0a8783b */ /* 0x000fe80000000200 */
[----:B------:R-:W1:Y:S02]  /*a9d0*/  LDSM.16.M88.4 R172, [R187] ;  /* 0x00000000bbac783b */ /* 0x000e640000000200 */
        /* <DEDUP_REMOVED lines=11> */
[----:B------:R-:W-:Y:S04]  /*aa90*/  LDSM.16.M88.4 R168, [R190+0x2000] ;  /* 0x00200000bea8783b */ /* 0x000fe80000000200 */
        /* <DEDUP_REMOVED lines=13> */
[----:B------:R-:W1:Y:S02]  /*ab70*/  LDSM.16.M88.4 R172, [R206] ;  /* 0x00000000ceac783b */ /* 0x000e640000000200 */
        /* <DEDUP_REMOVED lines=138> */
[----:B------:R-:W1:Y:S01]  /*b420*/  LDSM.16.M88.4 R172, [R187+0x7800] ;  /* 0x00780000bbac783b */ /* 0x000e620000000200 */
[----:B------:R-:W-:Y:S04]  /*b430*/  DEPBAR.LE SB0, 0x0 ;  /* 0x000080000000791a */ /* 0x000fe80000000000 */
[----:B------:R-:W-:Y:S01]  /*b440*/  BAR.SYNC.DEFER_BLOCKING 0x0 ;  /* 0x0000000000007b1d */ /* 0x000fe20000010000 */
[C---:B-1----:R-:W-:Y:S06]  /*b450*/  HMMA.16816.F32 R28, R168.reuse, R172, R28 ;  /* 0x000000aca81c723c */ /* 0x042fec000000181c */
[----:B------:R-:W-:Y:S01]  /*b460*/  HMMA.16816.F32 R32, R168, R174, R32 ;  /* 0x000000aea820723c */ /* 0x000fe20000001820 */
[----:B------:R-:W-:Y:S05]  /*b470*/  IMAD.U32 R172, RZ, RZ, UR13 ;  /* 0x0000000dffac7e24 */ /* 0x000fea000f8e00ff */
[----:B------:R-:W-:Y:S05]  /*b480*/  LEA R134, P4, R172, R232, 0x6 ;  /* 0x000000e8ac867211 */ /* 0x000fea00078830ff */
[----:B------:R-:W-:Y:S01]  /*b490*/  IMAD.WIDE.U32 R168, R134, UR8, RZ ;  /* 0x0000000886a87c25 */ /* 0x000fe2000f8e00ff */
[C---:B------:R-:W-:Y:S02]  /*b4a0*/  LEA.HI.X.SX32 R135, R172.reuse, R233, 0x6, P4 ;  /* 0x000000e9ac877211 */ /* 0x040fe400020f36ff */
[----:B-----5:R-:W-:Y:S03]  /*b4b0*/  LEA R2, P4, R172, R238, 0x6 ;  /* 0x000000eeac027211 */ /* 0x020fe600078830ff */
[----:B------:R-:W-:Y:S04]  /*b4c0*/  IMAD R3, R135, UR8, RZ ;  /* 0x0000000887037c24 */ /* 0x000fe8000f8e02ff */
[----:B------:R-:W-:Y:S01]  /*b4d0*/  IMAD R134, R134, UR9, R3 ;  /* 0x0000000986867c24 */ /* 0x000fe2000f8e0203 */
[----:B------:R-:W-:Y:S02]  /*b4e0*/  LEA.HI.X.SX32 R3, R172, R239, 0x6, P4 ;  /* 0x000000efac037211 */ /* 0x000fe400020f36ff */
[CC--:B------:R-:W-:Y:S01]  /*b4f0*/  LEA R170, P4, R168.reuse, R242.reuse, 0x1 ;  /* 0x000000f2a8aa7211 */ /* 0x0c0fe200078808ff */
[----:B------:R-:W-:Y:S02]  /*b500*/  IMAD.IADD R134, R169, 0x1, R134 ;  /* 0x00000001a9867824 */ /* 0x000fe400078e0286 */
[----:B------:R-:W-:Y:S03]  /*b510*/  IMAD R3, R3, UR8, RZ ;  /* 0x0000000803037c24 */ /* 0x000fe6000f8e02ff */
[-C--:B------:R-:W-:Y:S01]  /*b520*/  LEA.HI.X R171, R168, R241.reuse, R134, 0x1, P4 ;  /* 0x000000f1a8ab7211 */ /* 0x080fe200020f0c86 */
[C---:B------:R-:W-:Y:S02]  /*b530*/  IMAD R132, R2.reuse, UR9, R3 ;  /* 0x0000000902847c24 */ /* 0x040fe4000f8e0203 */
[----:B------:R-:W-:Y:S04]  /*b540*/  IMAD.WIDE.U32 R2, R2, UR8, RZ ;  /* 0x0000000802027c25 */ /* 0x000fe8000f8e00ff */
[----:B------:R-:W-:Y:S01]  /*b550*/  IMAD.IADD R132, R3, 0x1, R132 ;  /* 0x0000000103847824 */ /* 0x000fe200078e0284 */
[C---:B------:R-:W-:Y:S04]  /*b560*/  LEA R168, P4, R2.reuse, R242, 0x1 ;  /* 0x000000f202a87211 */ /* 0x040fe800078808ff */
[----:B------:R-:W-:Y:S02]  /*b570*/  LEA.HI.X R169, R2, R241, R132, 0x1, P4 ;  /* 0x000000f102a97211 */ /* 0x000fe400020f0c84 */
        /* <DEDUP_REMOVED lines=10> */
[C---:B------:R-:W-:Y:S04]  /*b620*/  IMAD.WIDE.U32 R172, R2.reuse, UR8, RZ ;  /* 0x0000000802ac7c25 */ /* 0x040fe8000f8e00ff */
[----:B------:R-:W-:Y:S04]  /*b630*/  IMAD R3, R3, UR8, RZ ;  /* 0x0000000803037c24 */ /* 0x000fe8000f8e02ff */
[----:B------:R-:W-:Y:S01]  /*b640*/  IMAD R3, R2, UR9, R3 ;  /* 0x0000000902037c24 */ /* 0x000fe2000f8e0203 */
[C---:B------:R-:W-:Y:S03]  /*b650*/  LEA R2, P4, R172.reuse, R242, 0x1 ;  /* 0x000000f2ac027211 */ /* 0x040fe600078808ff */
[----:B------:R-:W-:Y:S05]  /*b660*/  IMAD.IADD R3, R173, 0x1, R3 ;  /* 0x00000001ad037824 */ /* 0x000fea00078e0203 */
[----:B------:R-:W-:Y:S02]  /*b670*/  LEA.HI.X R3, R172, R241, R3, 0x1, P4 ;  /* 0x000000f1ac037211 */ /* 0x000fe400020f0c03 */
[----:B------:R-:W-:Y:S11]  /*b680*/  PLOP3.LUT P4, PT, PT, PT, UP0, 0x80, 0x0 ;  /* 0x000000000000781c */ /* 0x000ff60003f8f008 */
[----:B------:R-:W-:Y:S02]  /*b690*/  @!UPT UIADD3 URZ, URZ, URZ, URZ ;  /* 0x0000003f3f3ff290 */ /* 0x000fe4000fffe03f */
[----:B------:R-:W-:Y:S05]  /*b6a0*/  @P4 BRA `(.L_x_919) ;  /* 0xffffffdc00cc4947 */ /* 0x000fea000383ffff */
.L_x_918:
[----:B------:R2:W3:Y:S01]  /*b6b0*/  LDL.S16 R217, [R1+0x68] ;  /* 0x0000680001d97983 */ /* 0x0004e20000100600 */
[----:B-1----:R-:W-:Y:S01]  /*b6c0*/  FMNMX.FTZ R3, R4, R0, !PT ;  /* 0x0000000004037209 */ /* 0x002fe20007810000 */
[----:B------:R-:W-:Y:S01]  /*b6d0*/  USHF.L.U32 UR29, UR38, 0x1, URZ ;  /* 0x00000001261d7899 */ /* 0x000fe2000800063f */
[----:B------:R-:W-:Y:S01]  /*b6e0*/  FMNMX.FTZ R2, R6, R133, !PT ;  /* 0x0000008506027209 */ /* 0x000fe20007810000 */
[----:B------:R2:W4:Y:S01]  /*b6f0*/  LDL.S16 R216, [R1+0x64] ;  /* 0x0000640001d87983 */ /* 0x0005220000100600 */
[----:B------:R-:W-:Y:S01]  /*b700*/  FMNMX.FTZ R3, R5, R3, !PT ;  /* 0x0000000305037209 */ /* 0x000fe20007810000 */
[----:B------:R-:W-:Y:S01]  /*b710*/  UIADD3 UR14, UR33, -0x4498517b, URZ ;  /* 0xbb67ae85210e7890 */ /* 0x000fe2000fffe03f */
[----:B------:R-:W-:Y:S01]  /*b720*/  FMNMX.FTZ R2, R7, R2, !PT ;  /* 0x0000000207027209 */ /* 0x000fe20007810000 */
[----:B------:R-:W-:Y:S01]  /*b730*/  ULOP3.LUT UR19, UR29, UR33, URZ, 0x3c, !UPT ;  /* 0x000000211d137292 */ /* 0x000fe2000f8e3c3f */
[----:B------:R-:W-:Y:S01]  /*b740*/  FMNMX.FTZ R132, R8, R3, !PT ;  /* 0x0000000308847209 */ /* 0x000fe20007810000 */
[----:B------:R-:W-:Y:S01]  /*b750*/  UIADD3 UR13, UR32, -0x61c88647, URZ ;  /* 0x9e3779b9200d7890 */ /* 0x000fe2000fffe03f */
[----:B------:R-:W-:Y:S01]  /*b760*/  FMNMX.FTZ R2, R10, R2, !PT ;  /* 0x000000020a027209 */ /* 0x000fe20007810000 */
[----:B------:R-:W-:Y:S01]  /*b770*/  UIADD3 UR26, UR33, 0x32370b8f, URZ ;  /* 0x32370b8f211a7890 */ /* 0x000fe2000fffe03f */
[----:B------:R-:W-:Y:S01]  /*b780*/  FMNMX.FTZ R132, R9, R132, !PT ;  /* 0x0000008409847209 */ /* 0x000fe20007810000 */
[----:B------:R-:W-:Y:S01]  /*b790*/  UIADD3 UR27, UR32, -0x255992d5, URZ ;  /* 0xdaa66d2b201b7890 */ /* 0x000fe2000fffe03f */
        /* <DEDUP_REMOVED lines=17> */
[----:B------:R-:W-:Y:S01]  /*b8b0*/  ULOP3.LUT UR29, UR29, UR33, URZ, 0x3c, !UPT ;  /* 0x000000211d1d7292 */ /* 0x000fe2000f8e3c3f */
        /* <DEDUP_REMOVED lines=15> */
[----:B------:R-:W-:Y:S03]  /*b9b0*/  FMNMX.FTZ R3, R35, R2, !PT ;  /* 0x0000000223037209 */ /* 0x000fe60007810000 */
[----:B------:R-:W1:Y:S08]  /*b9c0*/  SHFL.BFLY PT, R2, R132, 0x2, 0x1f ;  /* 0x0c401f0084027f89 */ /* 0x000e7000000e0000 */
[----:B------:R-:W5:Y:S01]  /*b9d0*/  SHFL.BFLY PT, R134, R3, 0x2, 0x1f ;  /* 0x0c401f0003867f89 */ /* 0x000f6200000e0000 */
[----:B-1----:R-:W-:Y:S02]  /*b9e0*/  FMNMX.FTZ R132, R132, R2, !PT ;  /* 0x0000000284847209 */ /* 0x002fe40007810000 */
[----:B-----5:R-:W-:Y:S05]  /*b9f0*/  FMNMX.FTZ R3, R3, R134, !PT ;  /* 0x0000008603037209 */ /* 0x020fea0007810000 */
[----:B------:R-:W1:Y:S08]  /*ba00*/  SHFL.BFLY PT, R2, R132, 0x1, 0x1f ;  /* 0x0c201f0084027f89 */ /* 0x000e7000000e0000 */
[----:B------:R-:W5:Y:S01]  /*ba10*/  SHFL.BFLY PT, R134, R3, 0x1, 0x1f ;  /* 0x0c201f0003867f89 */ /* 0x000f6200000e0000 */
[----:B-1----:R-:W-:Y:S04]  /*ba20*/  FMNMX.FTZ R132, R132, R2, !PT ;  /* 0x0000000284847209 */ /* 0x002fe80007810000 */
[C---:B------:R-:W-:Y:S01]  /*ba30*/  FSETP.NEU.FTZ.AND P2, PT, R132.reuse, -INF , PT ;  /* 0xff8000008400780b */ /* 0x040fe20003f5d000 */
[C---:B------:R-:W-:Y:S01]  /*ba40*/  FMUL.FTZ R135, R132.reuse, UR4 ;  /* 0x0000000484877c20 */ /* 0x040fe20008410000 */
[----:B-----5:R-:W-:Y:S01]  /*ba50*/  FMNMX.FTZ R3, R3, R134, !PT ;  /* 0x0000008603037209 */ /* 0x020fe20007810000 */
[----:B------:R-:W-:Y:S03]  /*ba60*/  FADD.FTZ R0, -R132, R0 ;  /* 0x0000000084007221 */ /* 0x000fe60000010100 */
[----:B------:R-:W-:Y:S01]  /*ba70*/  FSEL R135, R135, RZ, P2 ;  /* 0x000000ff87877208 */ /* 0x000fe20001000000 */
[C---:B------:R-:W-:Y:S01]  /*ba80*/  FMUL.FTZ R134, R3.reuse, UR4 ;  /* 0x0000000403867c20 */ /* 0x040fe20008410000 */
[C---:B------:R-:W-:Y:S01]  /*ba90*/  FSETP.NEU.FTZ.AND P0, PT, R3.reuse, -INF , PT ;  /* 0xff8000000300780b */ /* 0x040fe20003f1d000 */
[----:B------:R-:W-:Y:S01]  /*baa0*/  FMUL.FTZ R2, R0, UR4 ;  /* 0x0000000400027c20 */ /* 0x000fe20008410000 */
[----:B------:R-:W-:Y:S01]  /*bab0*/  FADD.FTZ R0, -R3, R133 ;  /* 0x0000008503007221 */ /* 0x000fe20000010100 */
[--C-:B------:R-:W-:Y:S01]  /*bac0*/  FFMA.FTZ R175, R12, UR4, -R135.reuse ;  /* 0x000000040caf7c23 */ /* 0x100fe20008010887 */
[--C-:B------:R-:W-:Y:S01]  /*bad0*/  FFMA.FTZ R176, R13, UR4, -R135.reuse ;  /* 0x000000040db07c23 */ /* 0x100fe20008010887 */
[--C-:B------:R-:W-:Y:S01]  /*bae0*/  FFMA.FTZ R172, R9, UR4, -R135.reuse ;  /* 0x0000000409ac7c23 */ /* 0x100fe20008010887 */
[----:B------:R-:W5:Y:S01]  /*baf0*/  LDL.64 R12, [R1+0x70] ;  /* 0x00007000010c7983 */ /* 0x000f620000100a00 */
        /* <DEDUP_REMOVED lines=12> */
[----:B------:R-:W-:Y:S01]  /*bbc0*/  FFMA.FTZ R223, R29, UR4, -R135 ;  /* 0x000000041ddf7c23 */ /* 0x000fe20008010887 */
[----:B------:R-:W-:Y:S01]  /*bbd0*/  FSEL R134, R134, RZ, P0 ;  /* 0x000000ff86867208 */ /* 0x000fe20000000000 */
[----:B------:R1:W-:Y:S01]  /*bbe0*/  MUFU.EX2 R135, R4 ;  /* 0x0000000400877308 */ /* 0x0003e20000000800 */
[----:B------:R-:W-:Y:S01]  /*bbf0*/  LOP3.LUT R5, R247, UR19, RZ, 0x3c, !PT ;  /* 0x00000013f7057c12 */ /* 0x000fe2000f8e3cff */
[----:B------:R-:W-:Y:S01]  /*bc00*/  FMUL.FTZ R0, R0, UR4 ;  /* 0x0000000400007c20 */ /* 0x000fe20008410000 */
[----:B------:R-:W-:Y:S01]  /*bc10*/  UIADD3 UR19, UR32, 0x3c6ef372, URZ ;  /* 0x3c6ef37220137890 */ /* 0x000fe2000fffe03f */
[--C-:B------:R-:W-:Y:S01]  /*bc20*/  FFMA.FTZ R6, R6, UR4, -R134.reuse ;  /* 0x0000000406067c23 */ /* 0x100fe20008010886 */
[--C-:B------:R-:W-:Y:S01]  /*bc30*/  FFMA.FTZ R133, R7, UR4, -R134.reuse ;  /* 0x0000000407857c23 */ /* 0x100fe20008010886 */
[--C-:B------:R-:W-:Y:S01]  /*bc40*/  FFMA.FTZ R181, R34, UR4, -R134.reuse ;  /* 0x0000000422b57c23 */ /* 0x100fe20008010886 */
[--C-:B------:R-:W-:Y:S03]  /*bc50*/  FFMA.FTZ R173, R14, UR4, -R134.reuse ;  /* 0x000000040ead7c23 */ /* 0x100fe60008010886 */
[----:B------:R-:W-:Y:S01]  /*bc60*/  MUFU.EX2 R189, R6 ;  /* 0x0000000600bd7308 */ /* 0x000fe20000000800 */
[--C-:B------:R-:W-:Y:S01]  /*bc70*/  FFMA.FTZ R174, R15, UR4, -R134.reuse ;  /* 0x000000040fae7c23 */ /* 0x100fe20008010886 */
[--C-:B------:R-:W-:Y:S01]  /*bc80*/  FFMA.FTZ R177, R18, UR4, -R134.reuse ;  /* 0x0000000412b17c23 */ /* 0x100fe20008010886 */
[--C-:B------:R-:W-:Y:S01]  /*bc90*/  FFMA.FTZ R178, R19, UR4, -R134.reuse ;  /* 0x0000000413b27c23 */ /* 0x100fe20008010886 */
[--C-:B------:R-:W-:Y:S01]  /*bca0*/  FFMA.FTZ R211, R22, UR4, -R134.reuse ;  /* 0x0000000416d37c23 */ /* 0x100fe20008010886 */
[--C-:B------:R-:W-:Y:S01]  /*bcb0*/  FFMA.FTZ R219, R26, UR4, -R134.reuse ;  /* 0x000000041adb7c23 */ /* 0x100fe20008010886 */
[--C-:B------:R-:W-:Y:S01]  /*bcc0*/  FFMA.FTZ R220, R27, UR4, -R134.reuse ;  /* 0x000000041bdc7c23 */ /* 0x100fe20008010886 */
[----:B------:R-:W-:Y:S03]  /*bcd0*/  FFMA.FTZ R170, R11, UR4, -R134 ;  /* 0x000000040baa7c23 */ /* 0x000fe60008010886 */
[----:B------:R-:W2:Y:S01]  /*bce0*/  MUFU.EX2 R2, R2 ;  /* 0x0000000200027308 */ /* 0x000ea20000000800 */
[----:B-1----:R-:W-:Y:S01]  /*bcf0*/  LOP3.LUT R4, R245, UR14, R246, 0x96, !PT ;  /* 0x0000000ef5047c12 */ /* 0x002fe2000f8e96f6 */
[----:B------:R-:W-:Y:S01]  /*bd00*/  UIADD3 UR14, UR33, 0x76cf5d0a, URZ ;  /* 0x76cf5d0a210e7890 */ /* 0x000fe2000fffe03f */
[--C-:B------:R-:W-:Y:S01]  /*bd10*/  FFMA.FTZ R225, R30, UR4, -R134.reuse ;  /* 0x000000041ee17c23 */ /* 0x100fe20008010886 */
[--C-:B------:R-:W-:Y:S01]  /*bd20*/  FFMA.FTZ R169, R10, UR4, -R134.reuse ;  /* 0x000000040aa97c23 */ /* 0x100fe20008010886 */
[--C-:B------:R-:W-:Y:S01]  /*bd30*/  FFMA.FTZ R212, R23, UR4, -R134.reuse ;  /* 0x0000000417d47c23 */ /* 0x100fe20008010886 */
[----:B------:R-:W-:Y:S04]  /*bd40*/  IMAD.WIDE.U32 R228, R4, -0x326172a9, RZ ;  /* 0xcd9e8d5704e47825 */ /* 0x000fe800078e00ff */
[--C-:B------:R-:W-:Y:S01]  /*bd50*/  FFMA.FTZ R226, R31, UR4, -R134.reuse ;  /* 0x000000041fe27c23 */ /* 0x100fe20008010886 */
[----:B------:R-:W1:Y:S01]  /*bd60*/  MUFU.EX2 R0, R0 ;  /* 0x0000000000007308 */ /* 0x000e620000000800 */
[----:B------:R-:W-:Y:S01]  /*bd70*/  FFMA.FTZ R134, R35, UR4, -R134 ;  /* 0x0000000423867c23 */ /* 0x000fe20008010886 */
[----:B------:R-:W-:Y:S03]  /*bd80*/  IMAD.WIDE.U32 R4, R5, -0x326172a9, RZ ;  /* 0xcd9e8d5705047825 */ /* 0x000fe600078e00ff */
[----:B------:R-:W-:Y:S05]  /*bd90*/  LOP3.LUT R7, R229, UR19, R4, 0x96, !PT ;  /* 0x00000013e5077c12 */ /* 0x000fea000f8e9604 */
[----:B------:R-:W3:Y:S01]  /*bda0*/  MUFU.EX2 R168, R168 ;  /* 0x000000a800a87308 */ /* 0x000ee20000000800 */
[C---:B--2---:R-:W-:Y:S01]  /*bdb0*/  FMUL.FTZ R32, R2.reuse, R136 ;  /* 0x0000008802207220 */ /* 0x044fe20000410000 */
[C---:B------:R-:W-:Y:S01]  /*bdc0*/  FMUL.FTZ R33, R2.reuse, R137 ;  /* 0x0000008902217220 */ /* 0x040fe20000410000 */
[C---:B------:R-:W-:Y:S01]  /*bdd0*/  FMUL.FTZ R4, R2.reuse, R164 ;  /* 0x000000a402047220 */ /* 0x040fe20000410000 */
[C---:B------:R-:W-:Y:S01]  /*bde0*/  FMUL.FTZ R16, R2.reuse, R152 ;  /* 0x0000009802107220 */ /* 0x040fe20000410000 */
[----:B------:R2:W2:Y:S01]  /*bdf0*/  LDL.S16 R164, [R1+0x6c] ;  /* 0x00006c0001a47983 */ /* 0x0004a20000100600 */
[C---:B------:R-:W-:Y:S01]  /*be00*/  FMUL.FTZ R24, R2.reuse, R144 ;  /* 0x0000009002187220 */ /* 0x040fe20000410000 */
[C---:B------:R-:W-:Y:S01]  /*be10*/  FMUL.FTZ R28, R2.reuse, R140 ;  /* 0x0000008c021c7220 */ /* 0x040fe20000410000 */
[----:B------:R-:W-:Y:S01]  /*be20*/  FMUL.FTZ R29, R2, R141 ;  /* 0x0000008d021d7220 */ /* 0x000fe20000410000 */
[----:B------:R-:W-:Y:S01]  /*be30*/  IMAD.WIDE.U32 R140, R7, -0x2daee0ad, RZ ;  /* 0xd2511f53078c7825 */ /* 0x000fe200078e00ff */
[----:B------:R3:W5:Y:S03]  /*be40*/  MUFU.EX2 R144, R133 ;  /* 0x0000008500907308 */ /* 0x0007660000000800 */
[----:B-1----:R-:W-:Y:S01]  /*be50*/  FMUL.FTZ R34, R0, R138 ;  /* 0x0000008a00227220 */ /* 0x002fe20000410000 */
        /* <DEDUP_REMOVED lines=116> */
[----:B---3--:R-:W-:Y:S01]  /*c5a0*/  F2FP.F16.F32.PACK_AB R133, R168, R135 ;  /* 0x00000087a885723e */ /* 0x008fe200000000ff */
[----:B------:R1:W-:Y:S10]  /*c5b0*/  MUFU.EX2 R149, R169 ;  /* 0x000000a900957308 */ /* 0x0003f40000000800 */
[----:B------:R3:W4:Y:S10]  /*c5c0*/  MUFU.EX2 R148, R171 ;  /* 0x000000ab00947308 */ /* 0x0007340000000800 */
[----:B------:R-:W-:Y:S01]  /*c5d0*/  MUFU.EX2 R181, R181 ;  /* 0x000000b500b57308 */ /* 0x000fe20000000800 */
[----:B-1----:R-:W-:Y:S09]  /*c5e0*/  IMAD.U32 R169, RZ, RZ, UR5 ;  /* 0x00000005ffa97e24 */ /* 0x002ff2000f8e00ff */
[----:B------:R-:W-:Y:S01]  /*c5f0*/  MUFU.EX2 R134, R134 ;  /* 0x0000008600867308 */ /* 0x000fe20000000800 */
[--C-:B-----5:R-:W-:Y:S01]  /*c600*/  LOP3.LUT R6, R5, UR13, R12.reuse, 0x96, !PT ;  /* 0x0000000d05067c12 */ /* 0x120fe2000f8e960c */
[----:B------:R-:W-:Y:S02]  /*c610*/  IMAD.MOV.U32 R160, RZ, RZ, R12 ;  /* 0x000000ffffa07224 */ /* 0x000fe400078e000c */
[C---:B------:R-:W-:Y:S01]  /*c620*/  FMUL.FTZ R5, R2.reuse, R165 ;  /* 0x000000a502057220 */ /* 0x040fe20000410000 */
[----:B------:R-:W-:Y:S02]  /*c630*/  IMAD.MOV.U32 R161, RZ, RZ, R13 ;  /* 0x000000ffffa17224 */ /* 0x000fe400078e000d */
[----:B------:R-:W-:Y:S01]  /*c640*/  FMUL.FTZ R12, R2, R156 ;  /* 0x0000009c020c7220 */ /* 0x000fe20000410000 */
[----:B------:R-:W-:Y:S04]  /*c650*/  IMAD.WIDE.U32 R136, R6, -0x2daee0ad, RZ ;  /* 0xd2511f5306887825 */ /* 0x000fe800078e00ff */
[C---:B------:R-:W-:Y:S01]  /*c660*/  FMUL.FTZ R13, R2.reuse, R157 ;  /* 0x0000009d020d7220 */ /* 0x040fe20000410000 */
[----:B------:R-:W-:Y:S01]  /*c670*/  FFMA.FTZ R2, R2, R248, R135 ;  /* 0x000000f802027223 */ /* 0x000fe20000010087 */
[C---:B------:R-:W-:Y:S01]  /*c680*/  FMUL.FTZ R6, R0.reuse, R166 ;  /* 0x000000a600067220 */ /* 0x040fe20000410000 */
[----:B------:R-:W-:Y:S01]  /*c690*/  LOP3.LUT R137, R137, UR14, R244, 0x96, !PT ;  /* 0x0000000e89897c12 */ /* 0x000fe2000f8e96f4 */
[----:B------:R-:W-:Y:S01]  /*c6a0*/  FFMA.FTZ R0, R0, R243, R189 ;  /* 0x000000f300007223 */ /* 0x000fe200000100bd */
[----:B------:R-:W-:Y:S01]  /*c6b0*/  LOP3.LUT R141, R141, UR26, R136, 0x96, !PT ;  /* 0x0000001a8d8d7c12 */ /* 0x000fe2000f8e9688 */
[----:B------:R-:W-:Y:S01]  /*c6c0*/  FADD.FTZ R135, R168, R2 ;  /* 0x00000002a8877221 */ /* 0x000fe20000010000 */
[C---:B------:R-:W-:Y:S01]  /*c6d0*/  F2FP.F16.F32.PACK_AB R2, R144.reuse, R189 ;  /* 0x000000bd9002723e */ /* 0x040fe200000000ff */
[----:B------:R-:W-:Y:S04]  /*c6e0*/  IMAD.WIDE.U32 R136, R137, -0x326172a9, RZ ;  /* 0xcd9e8d5789887825 */ /* 0x000fe800078e00ff */
[----:B------:R-:W-:Y:S01]  /*c6f0*/  FADD.FTZ R0, R144, R0 ;  /* 0x0000000090007221 */ /* 0x000fe20000010000 */
[----:B---3--:R-:W-:Y:S01]  /*c700*/  IMAD.MOV.U32 R171, RZ, RZ, R161 ;  /* 0x000000ffffab7224 */ /* 0x008fe200078e00a1 */
[----:B------:R-:W-:Y:S01]  /*c710*/  LOP3.LUT R138, R137, UR27, R228, 0x96, !PT ;  /* 0x0000001b898a7c12 */ /* 0x000fe2000f8e96e4 */
[--C-:B----4-:R-:W-:Y:S01]  /*c720*/  FADD.FTZ R137, R148, R135.reuse ;  /* 0x0000008794897221 */ /* 0x110fe20000010000 */
[----:B------:R-:W-:Y:S03]  /*c730*/  PRMT R135, R133, 0x7632, R135 ;  /* 0x0000763285877816 */ /* 0x000fe60000000087 */
[----:B------:R-:W-:Y:S05]  /*c740*/  IMAD.WIDE.U32 R138, R138, -0x2daee0ad, RZ ;  /* 0xd2511f538a8a7825 */ /* 0x000fea00078e00ff */
[----:B------:R-:W-:Y:S01]  /*c750*/  LOP3.LUT R144, R139, UR24, R140, 0x96, !PT ;  /* 0x000000188b907c12 */ /* 0x000fe2000f8e968c */
[----:B------:R-:W-:Y:S01]  /*c760*/  IMAD.WIDE.U32 R140, R141, -0x326172a9, RZ ;  /* 0xcd9e8d578d8c7825 */ /* 0x000fe200078e00ff */
[----:B------:R-:W1:Y:S03]  /*c770*/  MUFU.EX2 R139, R172 ;  /* 0x000000ac008b7308 */ /* 0x000e660000000800 */
[----:B------:R-:W-:Y:S01]  /*c780*/  IMAD.WIDE.U32 R144, R144, -0x326172a9, RZ ;  /* 0xcd9e8d5790907825 */ /* 0x000fe200078e00ff */
[----:B------:R-:W-:Y:S04]  /*c790*/  LOP3.LUT R146, R141, UR25, R136, 0x96, !PT ;  /* 0x000000198d927c12 */ /* 0x000fe8000f8e9688 */
[----:B------:R-:W-:Y:S01]  /*c7a0*/  LOP3.LUT R154, R145, UR23, R140, 0x96, !PT ;  /* 0x00000017919a7c12 */ /* 0x000fe2000f8e968c */
[----:B------:R-:W-:Y:S01]  /*c7b0*/  IMAD.WIDE.U32 R146, R146, -0x2daee0ad, RZ ;  /* 0xd2511f5392927825 */ /* 0x000fe200078e00ff */
[----:B------:R-:W3:Y:S03]  /*c7c0*/  MUFU.EX2 R141, R170 ;  /* 0x000000aa008d7308 */ /* 0x000ee60000000800 */
[----:B------:R-:W-:Y:S01]  /*c7d0*/  IMAD.WIDE.U32 R154, R154, -0x2daee0ad, RZ ;  /* 0xd2511f539a9a7825 */ /* 0x000fe200078e00ff */
[----:B------:R-:W-:Y:S03]  /*c7e0*/  LOP3.LUT R142, R147, UR22, R138, 0x96, !PT ;  /* 0x00000016938e7c12 */ /* 0x000fe6000f8e968a */
[----:B------:R-:W-:Y:S01]  /*c7f0*/  FADD.FTZ R138, R149, R0 ;  /* 0x00000000958a7221 */ /* 0x000fe20000010000 */
[C---:B-1----:R-:W-:Y:S01]  /*c800*/  F2FP.F16.F32.PACK_AB R140, R139.reuse, R148 ;  /* 0x000000948b8c723e */ /* 0x042fe200000000ff */
[----:B------:R-:W-:Y:S01]  /*c810*/  FADD.FTZ R137, R139, R137 ;  /* 0x000000898b897221 */ /* 0x000fe20000010000 */
[----:B------:R-:W-:Y:S01]  /*c820*/  IMAD.WIDE.U32 R142, R142, -0x326172a9, RZ ;  /* 0xcd9e8d578e8e7825 */ /* 0x000fe200078e00ff */
[----:B------:R-:W1:Y:S04]  /*c830*/  MUFU.EX2 R139, R175 ;  /* 0x000000af008b7308 */ /* 0x000e680000000800 */
[----:B------:R-:W-:Y:S02]  /*c840*/  LOP3.LUT R136, R143, UR21, R144, 0x96, !PT ;  /* 0x000000158f887c12 */ /* 0x000fe4000f8e9690 */
[C---:B---3--:R-:W-:Y:S04]  /*c850*/  F2FP.F16.F32.PACK_AB R147, R141.reuse, R149 ;  /* 0x000000958d93723e */ /* 0x048fe800000000ff */
[----:B------:R-:W3:Y:S01]  /*c860*/  MUFU.EX2 R145, R176 ;  /* 0x000000b000917308 */ /* 0x000ee20000000800 */
[----:B------:R-:W-:Y:S01]  /*c870*/  LOP3.LUT R0, R136, 0xff, RZ, 0xc0, !PT ;  /* 0x000000ff88007812 */ /* 0x000fe200078ec0ff */
[----:B------:R-:W-:Y:S01]  /*c880*/  FADD.FTZ R138, R141, R138 ;  /* 0x0000008a8d8a7221 */ /* 0x000fe20000010000 */
[----:B------:R-:W-:Y:S02]  /*c890*/  IMAD.MOV.U32 R170, RZ, RZ, R160 ;  /* 0x000000ffffaa7224 */ /* 0x000fe400078e00a0 */
[----:B------:R-:W-:Y:S01]  /*c8a0*/  ISETP.LE.U32.AND P0, PT, R0, UR5, PT ;  /* 0x0000000500007c0c */ /* 0x000fe2000bf03070 */
[----:B-1----:R-:W-:Y:S01]  /*c8b0*/  FADD.FTZ R137, R139, R137 ;  /* 0x000000898b897221 */ /* 0x002fe20000010000 */
[C---:B---3--:R-:W-:Y:S11]  /*c8c0*/  F2FP.F16.F32.PACK_AB R0, R145.reuse, R139 ;  /* 0x0000008b9100723e */ /* 0x048ff600000000ff */
[----:B------:R-:W-:Y:S01]  /*c8d0*/  @!P0 HADD2 R217, -R133.H0_H0, -RZ.H0_H0 ;  /* 0xa00000ff85d98230 */ /* 0x000fe20000000900 */
[----:B------:R-:W-:Y:S01]  /*c8e0*/  MUFU.EX2 R139, R174 ;  /* 0x000000ae008b7308 */ /* 0x000fe20000000800 */
[----:B------:R-:W-:Y:S01]  /*c8f0*/  FADD.FTZ R145, R145, R137 ;  /* 0x0000008991917221 */ /* 0x000fe20000010000 */
[----:B------:R-:W-:Y:S02]  /*c900*/  PRMT R137, R133, 0x5410, R135 ;  /* 0x0000541085897816 */ /* 0x000fe40000000087 */
[----:B------:R-:W-:Y:S01]  /*c910*/  @!P0 STL.S16 [R1+0x68], R217 ;  /* 0x000068d901008387 */ /* 0x000fe20000100600 */
[----:B------:R-:W-:Y:S03]  /*c920*/  PRMT R141, R217, 0x7610, R141 ;  /* 0x00007610d98d7816 */ /* 0x000fe6000000008d */
[----:B------:R3:W4:Y:S01]  /*c930*/  LDL.S16 R152, [R1+0x60] ;  /* 0x0000600001987983 */ /* 0x0007220000100600 */
[----:B------:R-:W-:Y:S02]  /*c940*/  @!P0 PRMT R133, R141, 0x5410, RZ ;  /* 0x000054108d858816 */ /* 0x000fe400000000ff */
[----:B------:R1:W5:Y:S01]  /*c950*/  MUFU.EX2 R141, R173 ;  /* 0x000000ad008d7308 */ /* 0x0003620000000800 */
[----:B------:R3:W3:Y:S04]  /*c960*/  LDL.S16 R150, [R1+0x5c] ;  /* 0x00005c0001967983 */ /* 0x0006e80000100600 */
[----:B------:R2:W-:Y:S04]  /*c970*/  STG.E.U16 desc[UR30][R214.64], R133 ;  /* 0x00000085d6007986 */ /* 0x0005e8000c10151e */
[----:B-1----:R-:W-:Y:S01]  /*c980*/  LDSM.16.MT88.4 R172, [R186+0x11800] ;  /* 0x01180000baac783b */ /* 0x002fe20000004200 */
[----:B-----5:R-:W-:Y:S02]  /*c990*/  F2FP.F16.F32.PACK_AB R153, R139, R141 ;  /* 0x0000008d8b99723e */ /* 0x020fe400000000ff */
[----:B--2---:R-:W-:Y:S04]  /*c9a0*/  LOP3.LUT R133, R136, 0xffff, RZ, 0xc0, !PT ;  /* 0x0000ffff88857812 */ /* 0x004fe800078ec0ff */
[----:B------:R-:W-:Y:S04]  /*c9b0*/  SHF.R.U32.HI R133, RZ, 0x8, R133 ;  /* 0x00000008ff857819 */ /* 0x000fe80000011685 */
[----:B------:R-:W-:Y:S04]  /*c9c0*/  LOP3.LUT R133, R133, 0xffff, RZ, 0xc0, !PT ;  /* 0x0000ffff85857812 */ /* 0x000fe800078ec0ff */
[----:B------:R-:W-:Y:S02]  /*c9d0*/  ISETP.LE.U32.AND P4, PT, R133, UR5, PT ;  /* 0x0000000585007c0c */ /* 0x000fe4000bf83070 */
[--C-:B------:R-:W-:Y:S02]  /*c9e0*/  SHF.R.U32.HI R133, RZ, 0x10, R136.reuse ;  /* 0x00000010ff857819 */ /* 0x100fe40000011688 */
[----:B------:R-:W-:Y:S02]  /*c9f0*/  SHF.R.U32.HI R136, RZ, 0x18, R136 ;  /* 0x00000018ff887819 */ /* 0x000fe40000011688 */
[----:B------:R-:W-:Y:S02]  /*ca00*/  LOP3.LUT R133, R133, 0xff, RZ, 0xc0, !PT ;  /* 0x000000ff85857812 */ /* 0x000fe400078ec0ff */
[----:B------:R-:W-:Y:S02]  /*ca10*/  ISETP.LE.U32.AND P2, PT, R136, UR5, PT ;  /* 0x0000000588007c0c */ /* 0x000fe4000bf43070 */
[----:B------:R-:W-:Y:S03]  /*ca20*/  ISETP.LE.U32.AND P3, PT, R133, UR5, PT ;  /* 0x0000000585007c0c */ /* 0x000fe6000bf63070 */
[----:B------:R-:W-:Y:S05]  /*ca30*/  @!P4 HADD2 R216, -R135.H0_H0, -RZ.H0_H0 ;  /* 0xa00000ff87d8c230 */ /* 0x000fea0000000900 */
[----:B------:R1:W-:Y:S01]  /*ca40*/  @!P4 STL.S16 [R1+0x64], R216 ;  /* 0x000064d80100c387 */ /* 0x0003e20000100600 */
[----:B------:R-:W-:Y:S04]  /*ca50*/  PRMT R133, R216, 0x7610, R133 ;  /* 0x00007610d8857816 */ /* 0x000fe80000000085 */
[----:B------:R-:W-:Y:S01]  /*ca60*/  @!P4 PRMT R135, R133, 0x5410, RZ ;  /* 0x000054108587c816 */ /* 0x000fe200000000ff */
[----:B------:R-:W-:Y:S02]  /*ca70*/  @!P3 HADD2 R164, -R2.H0_H0, -RZ.H0_H0 ;  /* 0xa00000ff02a4b230 */ /* 0x000fe40000000900 */
[----:B------:R-:W-:Y:S02]  /*ca80*/  FADD.FTZ R133, R141, R138 ;  /* 0x0000008a8d857221 */ /* 0x000fe40000010000 */
[----:B------:R2:W-:Y:S01]  /*ca90*/  STG.E.U16 desc[UR30][R214.64+0x2], R135 ;  /* 0x00000287d6007986 */ /* 0x0005e2000c10151e */
[----:B------:R-:W-:Y:S01]  /*caa0*/  PRMT R136, R164, 0x7610, R136 ;  /* 0x00007610a4887816 */ /* 0x000fe20000000088 */
[--C-:B------:R-:W-:Y:S01]  /*cab0*/  FADD.FTZ R139, R139, R133.reuse ;  /* 0x000000858b8b7221 */ /* 0x100fe20000010000 */
[----:B------:R-:W-:Y:S01]  /*cac0*/  PRMT R133, R140, 0x7610, R133 ;  /* 0x000076108c857816 */ /* 0x000fe20000000085 */
[----:B------:R-:W-:Y:S04]  /*cad0*/  @!P3 STL.S16 [R1+0x6c], R164 ;  /* 0x00006ca40100b387 */ /* 0x000fe80000100600 */
[----:B------:R3:W5:Y:S01]  /*cae0*/  LDL.S16 R148, [R1+0x54] ;  /* 0x0000540001947983 */ /* 0x0007620000100600 */
[----:B-1----:R-:W-:Y:S04]  /*caf0*/  IADD3 R216, P0, R214, UR10, RZ ;  /* 0x0000000ad6d87c10 */ /* 0x002fe8000ff1e0ff */
[----:B------:R-:W-:Y:S02]  /*cb00*/  IADD3.X R217, R215, UR11, RZ, P0, !PT ;  /* 0x0000000bd7d97c10 */ /* 0x000fe400087fe4ff */
[C---:B--2---:R-:W-:Y:S04]  /*cb10*/  PRMT R135, R2.reuse, 0x7632, R135 ;  /* 0x0000763202877816 */ /* 0x044fe80000000087 */
[----:B------:R-:W-:Y:S02]  /*cb20*/  PRMT R138, R2, 0x5410, R135 ;  /* 0x00005410028a7816 */ /* 0x000fe40000000087 */
[----:B------:R-:W-:Y:S02]  /*cb30*/  @!P3 PRMT R2, R136, 0x5410, RZ ;  /* 0x000054108802b816 */ /* 0x000fe400000000ff */
[----:B------:R2:W2:Y:S04]  /*cb40*/  LDL.S16 R136, [R1+0x48] ;  /* 0x0000480001887983 */ /* 0x0004a80000100600 */
[----:B------:R1:W-:Y:S02]  /*cb50*/  STG.E.U16 desc[UR30][R216.64], R2 ;  /* 0x00000002d8007986 */ /* 0x0003e4000c10151e */
[----:B-1----:R-:W-:Y:S04]  /*cb60*/  LOP3.LUT R2, R142, 0xff, RZ, 0xc0, !PT ;  /* 0x000000ff8e027812 */ /* 0x002fe800078ec0ff */
[----:B------:R-:W-:Y:S02]  /*cb70*/  ISETP.LE.U32.AND P0, PT, R2, UR5, PT ;  /* 0x0000000502007c0c */ /* 0x000fe4000bf03070 */
[----:B------:R-:W-:Y:S02]  /*cb80*/  PRMT R2, R140, 0x7632, R2 ;  /* 0x000076328c027816 */ /* 0x000fe40000000002 */
[----:B------:R-:W-:Y:S01]  /*cb90*/  MUFU.EX2 R140, R178 ;  /* 0x000000b2008c7308 */ /* 0x000fe20000000800 */
[----:B----4-:R-:W-:Y:S08]  /*cba0*/  @!P2 HADD2 R152, -R135.H0_H0, -RZ.H0_H0 ;  /* 0xa00000ff8798a230 */ /* 0x010ff00000000900 */
[----:B---3--:R-:W-:Y:S01]  /*cbb0*/  @!P0 HADD2 R150, -R133.H0_H0, -RZ.H0_H0 ;  /* 0xa00000ff85968230 */ /* 0x008fe20000000900 */
[----:B------:R1:W-:Y:S01]  /*cbc0*/  @!P2 STL.S16 [R1+0x60], R152 ;  /* 0x000060980100a387 */ /* 0x0003e20000100600 */
[----:B------:R-:W-:Y:S03]  /*cbd0*/  PRMT R141, R152, 0x7610, R141 ;  /* 0x00007610988d7816 */ /* 0x000fe6000000008d */
[----:B------:R3:W-:Y:S01]  /*cbe0*/  @!P0 STL.S16 [R1+0x5c], R150 ;  /* 0x00005c9601008387 */ /* 0x0007e20000100600 */
[----:B------:R-:W-:Y:S02]  /*cbf0*/  PRMT R149, R150, 0x7610, R149 ;  /* 0x0000761096957816 */ /* 0x000fe40000000095 */
[----:B------:R-:W-:Y:S01]  /*cc00*/  @!P2 PRMT R135, R141, 0x5410, RZ ;  /* 0x000054108d87a816 */ /* 0x000fe200000000ff */
[----:B------:R4:W4:Y:S01]  /*cc10*/  LDL.S16 R159, [R1+0x58] ;  /* 0x00005800019f7983 */ /* 0x0009220000100600 */
[----:B------:R-:W-:Y:S02]  /*cc20*/  PRMT R141, R133, 0x5410, R2 ;  /* 0x00005410858d7816 */ /* 0x000fe40000000002 */
[----:B------:R-:W-:Y:S01]  /*cc30*/  @!P0 PRMT R133, R149, 0x5410, RZ ;  /* 0x0000541095858816 */ /* 0x000fe200000000ff */
[----:B------:R-:W-:Y:S01]  /*cc40*/  STG.E.U16 desc[UR30][R216.64+0x2], R135 ;  /* 0x00000287d8007986 */ /* 0x000fe2000c10151e */
[----:B------:R-:W-:Y:S03]  /*cc50*/  MUFU.EX2 R149, R179 ;  /* 0x000000b300957308 */ /* 0x000fe60000000800 */
[----:B------:R3:W-:Y:S07]  /*cc60*/  STG.E.U16 desc[UR30][R214.64+0x10], R133 ;  /* 0x00001085d6007986 */ /* 0x0007ee000c10151e */
[----:B-1----:R1:W5:Y:S01]  /*cc70*/  MUFU.EX2 R152, R177 ;  /* 0x000000b100987308 */ /* 0x0023620000000800 */
[----:B---3--:R3:W3:Y:S04]  /*cc80*/  LDL.S16 R150, [R1+0x44] ;  /* 0x0000440001967983 */ /* 0x0086e80000100600 */
[----:B-1----:R-:W-:Y:S01]  /*cc90*/  LDSM.16.MT88.4 R176, [R183+0x13800] ;  /* 0x01380000b7b0783b */ /* 0x002fe20000004200 */
[----:B------:R-:W-:Y:S04]  /*cca0*/  LOP3.LUT R133, R142, 0xffff, RZ, 0xc0, !PT ;  /* 0x0000ffff8e857812 */ /* 0x000fe800078ec0ff */
[----:B------:R-:W-:Y:S04]  /*ccb0*/  SHF.R.U32.HI R133, RZ, 0x8, R133 ;  /* 0x00000008ff857819 */ /* 0x000fe80000011685 */
[----:B------:R-:W-:Y:S04]  /*ccc0*/  LOP3.LUT R133, R133, 0xffff, RZ, 0xc0, !PT ;  /* 0x0000ffff85857812 */ /* 0x000fe800078ec0ff */
[----:B------:R-:W-:Y:S02]  /*ccd0*/  ISETP.LE.U32.AND P2, PT, R133, UR5, PT ;  /* 0x0000000585007c0c */ /* 0x000fe4000bf43070 */
[--C-:B------:R-:W-:Y:S04]  /*cce0*/  SHF.R.U32.HI R133, RZ, 0x10, R142.reuse ;  /* 0x00000010ff857819 */ /* 0x100fe8000001168e */
[----:B------:R-:W-:Y:S04]  /*ccf0*/  LOP3.LUT R133, R133, 0xff, RZ, 0xc0, !PT ;  /* 0x000000ff85857812 */ /* 0x000fe800078ec0ff */
[----:B------:R-:W-:Y:S02]  /*cd00*/  ISETP.LE.U32.AND P0, PT, R133, UR5, PT ;  /* 0x0000000585007c0c */ /* 0x000fe4000bf03070 */
[----:B------:R-:W-:Y:S01]  /*cd10*/  SHF.R.U32.HI R133, RZ, 0x18, R142 ;  /* 0x00000018ff857819 */ /* 0x000fe2000001168e */
[----:B-----5:R-:W-:Y:S05]  /*cd20*/  @!P2 HADD2 R148, -R2.H0_H0, -RZ.H0_H0 ;  /* 0xa00000ff0294a230 */ /* 0x020fea0000000900 */
[----:B------:R1:W-:Y:S01]  /*cd30*/  @!P2 STL.S16 [R1+0x54], R148 ;  /* 0x000054940100a387 */ /* 0x0003e20000100600 */
[----:B------:R-:W-:Y:S04]  /*cd40*/  PRMT R135, R148, 0x7610, R135 ;  /* 0x0000761094877816 */ /* 0x000fe80000000087 */
[----:B------:R-:W-:Y:S01]  /*cd50*/  @!P2 PRMT R2, R135, 0x5410, RZ ;  /* 0x000054108702a816 */ /* 0x000fe200000000ff */
[----:B------:R-:W-:Y:S01]  /*cd60*/  FADD.FTZ R135, R152, R139 ;  /* 0x0000008b98877221 */ /* 0x000fe20000010000 */
[----:B------:R-:W-:Y:S02]  /*cd70*/  ISETP.LE.U32.AND P2, PT, R133, UR5, PT ;  /* 0x0000000585007c0c */ /* 0x000fe4000bf43070 */
[C---:B------:R-:W-:Y:S01]  /*cd80*/  PRMT R133, R147.reuse, 0x7632, R133 ;  /* 0x0000763293857816 */ /* 0x040fe20000000085 */
[----:B------:R5:W-:Y:S01]  /*cd90*/  STG.E.U16 desc[UR30][R214.64+0x12], R2 ;  /* 0x00001202d6007986 */ /* 0x000be2000c10151e */
[C---:B------:R-:W-:Y:S01]  /*cda0*/  F2FP.F16.F32.PACK_AB R152, R140.reuse, R152 ;  /* 0x000000988c98723e */ /* 0x040fe200000000ff */
[--C-:B------:R-:W-:Y:S01]  /*cdb0*/  FADD.FTZ R158, R140, R135.reuse ;  /* 0x000000878c9e7221 */ /* 0x100fe20000010000 */
[----:B------:R-:W-:Y:S01]  /*cdc0*/  PRMT R135, R0, 0x7632, R135 ;  /* 0x0000763200877816 */ /* 0x000fe20000000087 */
[----:B-1----:R-:W1:Y:S01]  /*cdd0*/  MUFU.EX2 R148, R180 ;  /* 0x000000b400947308 */ /* 0x002e620000000800 */
[----:B-----5:R-:W-:Y:S04]  /*cde0*/  PRMT R2, R147, 0x7610, R2 ;  /* 0x0000761093027816 */ /* 0x020fe80000000002 */
[----:B------:R-:W-:Y:S01]  /*cdf0*/  PRMT R140, R2, 0x5410, R133 ;  /* 0x00005410028c7816 */ /* 0x000fe20000000085 */
[----:B--2---:R-:W-:Y:S01]  /*ce00*/  @!P0 HADD2 R136, -R2.H0_H0, -RZ.H0_H0 ;  /* 0xa00000ff02888230 */ /* 0x004fe20000000900 */
[----:B-1----:R-:W-:Y:S04]  /*ce10*/  F2FP.F16.F32.PACK_AB R151, R148, R149 ;  /* 0x000000959497723e */ /* 0x002fe800000000ff */
[----:B------:R-:W-:Y:S01]  /*ce20*/  PRMT R163, R136, 0x7610, R163 ;  /* 0x0000761088a37816 */ /* 0x000fe200000000a3 */
[----:B------:R1:W-:Y:S03]  /*ce30*/  @!P0 STL.S16 [R1+0x48], R136 ;  /* 0x0000488801008387 */ /* 0x0003e60000100600 */
[----:B------:R-:W-:Y:S05]  /*ce40*/  @!P0 PRMT R2, R163, 0x5410, RZ ;  /* 0x00005410a3028816 */ /* 0x000fea00000000ff */
[----:B------:R2:W-:Y:S01]  /*ce50*/  STG.E.U16 desc[UR30][R216.64+0x10], R2 ;  /* 0x00001002d8007986 */ /* 0x0005e2000c10151e */
[----:B-1----:R-:W-:Y:S01]  /*ce60*/  FADD.FTZ R136, R149, R145 ;  /* 0x0000009195887221 */ /* 0x002fe20000010000 */
[C-C-:B------:R-:W-:Y:S01]  /*ce70*/  LOP3.LUT R145, R155.reuse, UR20, R146.reuse, 0x96, !PT ;  /* 0x000000149b917c12 */ /* 0x140fe2000f8e9692 */
[----:B------:R-:W-:Y:S01]  /*ce80*/  IMAD.MOV.U32 R149, RZ, RZ, 0x7054 ;  /* 0x00007054ff957424 */ /* 0x000fe200078e00ff */
[----:B------:R-:W-:Y:S01]  /*ce90*/  LOP3.LUT R146, R155, UR20, R146, 0x96, !PT ;  /* 0x000000149b927c12 */ /* 0x000fe2000f8e9692 */
[----:B------:R-:W-:Y:S03]  /*cea0*/  FADD.FTZ R157, R148, R136 ;  /* 0x00000088949d7221 */ /* 0x000fe60000010000 */
[----:B------:R-:W-:Y:S02]  /*ceb0*/  PRMT R169, R169, R149, UR5 ;  /* 0x00000005a9a97e16 */ /* 0x000fe40008000095 */
[----:B--2---:R-:W-:Y:S04]  /*cec0*/  LOP3.LUT R2, R145, 0xff, RZ, 0xc0, !PT ;  /* 0x000000ff91027812 */ /* 0x004fe800078ec0ff */
[----:B------:R-:W-:Y:S02]  /*ced0*/  ISETP.LE.U32.AND P0, PT, R2, UR5, PT ;  /* 0x0000000502007c0c */ /* 0x000fe4000bf03070 */
[----:B------:R-:W-:Y:S02]  /*cee0*/  LOP3.LUT R2, R143, UR21, R144, 0x96, !PT ;  /* 0x000000158f027c12 */ /* 0x000fe4000f8e9690 */
[----:B------:R-:W-:Y:S02]  /*cef0*/  PRMT R144, R0, 0x5410, R135 ;  /* 0x0000541000907816 */ /* 0x000fe40000000087 */
[----:B------:R-:W-:Y:S04]  /*cf00*/  LOP3.LUT R136, R2, 0xffff, RZ, 0xc0, !PT ;  /* 0x0000ffff02887812 */ /* 0x000fe800078ec0ff */
[----:B------:R-:W-:Y:S01]  /*cf10*/  SHF.R.U32.HI R136, RZ, 0x8, R136 ;  /* 0x00000008ff887819 */ /* 0x000fe20000011688 */
[----:B----4-:R-:W-:Y:S05]  /*cf20*/  @!P2 HADD2 R159, -R133.H0_H0, -RZ.H0_H0 ;  /* 0xa00000ff859fa230 */ /* 0x010fea0000000900 */
[----:B------:R-:W-:Y:S01]  /*cf30*/  PRMT R148, R159, 0x7610, R148 ;  /* 0x000076109f947816 */ /* 0x000fe20000000094 */
[----:B------:R1:W-:Y:S03]  /*cf40*/  @!P2 STL.S16 [R1+0x58], R159 ;  /* 0x0000589f0100a387 */ /* 0x0003e60000100600 */
[----:B------:R-:W-:Y:S05]  /*cf50*/  @!P2 PRMT R133, R148, 0x5410, RZ ;  /* 0x000054109485a816 */ /* 0x000fea00000000ff */
[----:B------:R2:W-:Y:S01]  /*cf60*/  STG.E.U16 desc[UR30][R216.64+0x12], R133 ;  /* 0x00001285d8007986 */ /* 0x0005e2000c10151e */
[----:B---3--:R-:W-:Y:S05]  /*cf70*/  @!P0 HADD2 R150, -R0.H0_H0, -RZ.H0_H0 ;  /* 0xa00000ff00968230 */ /* 0x008fea0000000900 */
[----:B------:R-:W-:Y:S01]  /*cf80*/  PRMT R139, R150, 0x7610, R139 ;  /* 0x00007610968b7816 */ /* 0x000fe2000000008b */
[----:B------:R-:W-:Y:S03]  /*cf90*/  @!P0 STL.S16 [R1+0x44], R150 ;  /* 0x0000449601008387 */ /* 0x000fe60000100600 */
[----:B------:R-:W-:Y:S01]  /*cfa0*/  @!P0 PRMT R0, R139, 0x5410, RZ ;  /* 0x000054108b008816 */ /* 0x000fe200000000ff */
[----:B-1----:R3:W4:Y:S04]  /*cfb0*/  LDL.S16 R159, [R1+0x50] ;  /* 0x00005000019f7983 */ /* 0x0027280000100600 */
[----:B------:R1:W-:Y:S04]  /*cfc0*/  STG.E.U16 desc[UR30][R214.64+0x20], R0 ;  /* 0x00002000d6007986 */ /* 0x0003e8000c10151e */
[----:B------:R3:W5:Y:S01]  /*cfd0*/  LDL.S16 R163, [R1+0x30] ;  /* 0x0000300001a37983 */ /* 0x0007620000100600 */
[----:B--2---:R-:W-:Y:S03]  /*cfe0*/  LOP3.LUT R133, R2, 0xff, RZ, 0xc0, !PT ;  /* 0x000000ff02857812 */ /* 0x004fe600078ec0ff */
[----:B------:R3:W2:Y:S01]  /*cff0*/  LDL.S16 R160, [R1+0x2c] ;  /* 0x00002c0001a07983 */ /* 0x0006a20000100600 */
[----:B------:R-:W-:Y:S02]  /*d000*/  PRMT R148, R133, 0x5410, R136 ;  /* 0x0000541085947816 */ /* 0x000fe40000000088 */
[--C-:B------:R-:W-:Y:S02]  /*d010*/  SHF.R.U32.HI R133, RZ, 0x10, R2.reuse ;  /* 0x00000010ff857819 */ /* 0x100fe40000011602 */
[----:B------:R-:W-:Y:S02]  /*d020*/  SHF.R.U32.HI R136, RZ, 0x18, R2 ;  /* 0x00000018ff887819 */ /* 0x000fe40000011602 */
[----:B------:R-:W-:Y:S02]  /*d030*/  LOP3.LUT R2, R133, 0xff, RZ, 0xc0, !PT ;  /* 0x000000ff85027812 */ /* 0x000fe400078ec0ff */
[----:B------:R-:W-:Y:S02]  /*d040*/  SHF.R.U32.HI R133, RZ, 0x18, R145 ;  /* 0x00000018ff857819 */ /* 0x000fe40000011691 */
[----:B------:R-:W-:Y:S02]  /*d050*/  PRMT R147, R2, 0x5410, R136 ;  /* 0x0000541002937816 */ /* 0x000fe40000000088 */
[----:B------:R-:W-:Y:S02]  /*d060*/  ISETP.LE.U32.AND P4, PT, R133, UR5, PT ;  /* 0x0000000585007c0c */ /* 0x000fe4000bf83070 */
[----:B------:R-:W-:Y:S02]  /*d070*/  LOP3.LUT R133, R142, 0xff, RZ, 0xc0, !PT ;  /* 0x000000ff8e857812 */ /* 0x000fe400078ec0ff */
[--C-:B------:R-:W-:Y:S02]  /*d080*/  HSET2.LE.AND R136, R148, R169.reuse, PT ;  /* 0x000000a994887233 */ /* 0x100fe40003803000 */
[----:B-1----:R-:W-:Y:S02]  /*d090*/  LOP3.LUT R0, R145, 0xffff, RZ, 0xc0, !PT ;  /* 0x0000ffff91007812 */ /* 0x002fe400078ec0ff */
[----:B------:R-:W-:Y:S02]  /*d0a0*/  LOP3.LUT R2, R154, 0xff, RZ, 0xc0, !PT ;  /* 0x000000ff9a027812 */ /* 0x000fe400078ec0ff */
[----:B------:R-:W-:Y:S02]  /*d0b0*/  SHF.R.U32.HI R0, RZ, 0x8, R0 ;  /* 0x00000008ff007819 */ /* 0x000fe40000011600 */
[----:B------:R-:W-:Y:S02]  /*d0c0*/  LOP3.LUT R136, R136, R137, RZ, 0xc0, !PT ;  /* 0x0000008988887212 */ /* 0x000fe400078ec0ff */
[----:B------:R-:W-:Y:S02]  /*d0d0*/  LOP3.LUT R0, R0, 0xffff, RZ, 0xc0, !PT ;  /* 0x0000ffff00007812 */ /* 0x000fe400078ec0ff */
[--C-:B------:R-:W-:Y:S02]  /*d0e0*/  HSET2.LE.AND R137, R147, R169.reuse, PT ;  /* 0x000000a993897233 */ /* 0x100fe40003803000 */
[----:B------:R-:W-:Y:S01]  /*d0f0*/  ISETP.LE.U32.AND P6, PT, R0, UR5, PT ;  /* 0x0000000500007c0c */ /* 0x000fe2000bfc3070 */
[----:B------:R-:W-:Y:S01]  /*d100*/  MUFU.EX2 R147, R213 ;  /* 0x000000d500937308 */ /* 0x000fe20000000800 */
[----:B------:R-:W-:Y:S02]  /*d110*/  LOP3.LUT R0, R142, 0xffff, RZ, 0xc0, !PT ;  /* 0x0000ffff8e007812 */ /* 0x000fe400078ec0ff */
[----:B------:R-:W-:Y:S02]  /*d120*/  LOP3.LUT R137, R137, R138, RZ, 0xc0, !PT ;  /* 0x0000008a89897212 */ /* 0x000fe400078ec0ff */
[----:B------:R-:W-:Y:S02]  /*d130*/  SHF.R.U32.HI R0, RZ, 0x8, R0 ;  /* 0x00000008ff007819 */ /* 0x000fe40000011600 */
[----:B------:R-:W-:Y:S02]  /*d140*/  ISETP.LE.U32.AND P3, PT, R2, UR5, PT ;  /* 0x0000000502007c0c */ /* 0x000fe4000bf63070 */
[----:B------:R-:W-:Y:S02]  /*d150*/  PRMT R133, R133, 0x5410, R0 ;  /* 0x0000541085857816 */ /* 0x000fe40000000000 */
[--C-:B------:R-:W-:Y:S02]  /*d160*/  SHF.R.U32.HI R0, RZ, 0x10, R142.reuse ;  /* 0x00000010ff007819 */ /* 0x100fe4000001168e */
[----:B------:R-:W-:Y:S02]  /*d170*/  SHF.R.U32.HI R142, RZ, 0x18, R142 ;  /* 0x00000018ff8e7819 */ /* 0x000fe4000001168e */
[----:B------:R-:W-:Y:S02]  /*d180*/  LOP3.LUT R0, R0, 0xff, RZ, 0xc0, !PT ;  /* 0x000000ff00007812 */ /* 0x000fe400078ec0ff */
[--C-:B------:R-:W-:Y:S02]  /*d190*/  HSET2.LE.AND R138, R133, R169.reuse, PT ;  /* 0x000000a9858a7233 */ /* 0x100fe40003803000 */
[----:B------:R-:W-:Y:S02]  /*d1a0*/  PRMT R139, R0, 0x5410, R142 ;  /* 0x00005410008b7816 */ /* 0x000fe4000000008e */
[----:B------:R-:W-:Y:S02]  /*d1b0*/  SHF.R.U32.HI R2, RZ, 0x10, R154 ;  /* 0x00000010ff027819 */ /* 0x000fe4000001169a */
[----:B------:R-:W-:Y:S02]  /*d1c0*/  LOP3.LUT R138, R138, R141, RZ, 0xc0, !PT ;  /* 0x0000008d8a8a7212 */ /* 0x000fe400078ec0ff */
[--C-:B------:R-:W-:Y:S02]  /*d1d0*/  HSET2.LE.AND R139, R139, R169.reuse, PT ;  /* 0x000000a98b8b7233 */ /* 0x100fe40003803000 */
[----:B------:R-:W-:Y:S02]  /*d1e0*/  LOP3.LUT R2, R2, 0xff, RZ, 0xc0, !PT ;  /* 0x000000ff02027812 */ /* 0x000fe400078ec0ff */
[----:B------:R-:W-:Y:S02]  /*d1f0*/  LOP3.LUT R0, R146, 0xffff, RZ, 0xc0, !PT ;  /* 0x0000ffff92007812 */ /* 0x000fe400078ec0ff */
[----:B------:R-:W-:Y:S02]  /*d200*/  LOP3.LUT R139, R139, R140, RZ, 0xc0, !PT ;  /* 0x0000008c8b8b7212 */ /* 0x000fe400078ec0ff */
[----:B------:R-:W1:Y:S01]  /*d210*/  LDSM.16.MT88.4 R140, [R183+0x10000] ;  /* 0x01000000b78c783b */ /* 0x000e620000004200 */
[----:B------:R-:W-:Y:S02]  /*d220*/  ISETP.LE.U32.AND P0, PT, R2, UR5, PT ;  /* 0x0000000502007c0c */ /* 0x000fe4000bf03070 */
[----:B------:R-:W-:Y:S02]  /*d230*/  PRMT R133, R151, 0x7610, R133 ;  /* 0x0000761097857816 */ /* 0x000fe40000000085 */
[----:B------:R-:W-:Y:S02]  /*d240*/  LOP3.LUT R2, R146, 0xff, RZ, 0xc0, !PT ;  /* 0x000000ff92027812 */ /* 0x000fe400078ec0ff */
[----:B------:R-:W-:Y:S04]  /*d250*/  SHF.R.U32.HI R0, RZ, 0x8, R0 ;  /* 0x00000008ff007819 */ /* 0x000fe80000011600 */
[----:B------:R-:W-:Y:S02]  /*d260*/  PRMT R148, R2, 0x5410, R0 ;  /* 0x0000541002947816 */ /* 0x000fe40000000000 */
[C---:B------:R-:W-:Y:S02]  /*d270*/  LOP3.LUT R0, R154.reuse, 0xffff, RZ, 0xc0, !PT ;  /* 0x0000ffff9a007812 */ /* 0x040fe400078ec0ff */
[----:B------:R-:W-:Y:S02]  /*d280*/  LOP3.LUT R2, R154, 0xff, RZ, 0xc0, !PT ;  /* 0x000000ff9a027812 */ /* 0x000fe400078ec0ff */
[----:B------:R-:W-:Y:S04]  /*d290*/  SHF.R.U32.HI R0, RZ, 0x8, R0 ;  /* 0x00000008ff007819 */ /* 0x000fe80000011600 */
[----:B------:R-:W-:Y:S02]  /*d2a0*/  PRMT R150, R2, 0x5410, R0 ;  /* 0x0000541002967816 */ /* 0x000fe40000000000 */
[--C-:B------:R-:W-:Y:S02]  /*d2b0*/  SHF.R.U32.HI R2, RZ, 0x18, R154.reuse ;  /* 0x00000018ff027819 */ /* 0x100fe4000001169a */
[----:B------:R-:W-:Y:S04]  /*d2c0*/  SHF.R.U32.HI R0, RZ, 0x10, R154 ;  /* 0x00000010ff007819 */ /* 0x000fe8000001169a */
[----:B------:R-:W-:Y:S04]  /*d2d0*/  LOP3.LUT R0, R0, 0xff, RZ, 0xc0, !PT ;  /* 0x000000ff00007812 */ /* 0x000fe800078ec0ff */
[--C-:B------:R-:W-:Y:S02]  /*d2e0*/  PRMT R149, R0, 0x5410, R2.reuse ;  /* 0x0000541000957816 */ /* 0x100fe40000000002 */
[----:B------:R-:W-:Y:S02]  /*d2f0*/  SHF.R.U32.HI R0, RZ, 0x10, R145 ;  /* 0x00000010ff007819 */ /* 0x000fe40000011691 */
[----:B------:R-:W-:Y:S01]  /*d300*/  MUFU.EX2 R145, R211 ;  /* 0x000000d300917308 */ /* 0x000fe20000000800 */
[C---:B------:R-:W-:Y:S01]  /*d310*/  PRMT R2, R153.reuse, 0x7632, R2 ;  /* 0x0000763299027816 */ /* 0x040fe20000000002 */
[C---:B-1----:R-:W-:Y:S05]  /*d320*/  HMMA.16816.F32 R4, R136.reuse, R140, R4 ;  /* 0x0000008c8804723c */ /* 0x042fea0000001804 */
[----:B------:R-:W-:Y:S01]  /*d330*/  LOP3.LUT R0, R0, 0xff, RZ, 0xc0, !PT ;  /* 0x000000ff00007812 */ /* 0x000fe200078ec0ff */
[C---:B------:R-:W-:Y:S01]  /*d340*/  HMMA.16816.F32 R8, R136.reuse, R142, R8 ;  /* 0x0000008e8808723c */ /* 0x040fe20000001808 */
[----:B------:R-:W1:Y:S02]  /*d350*/  LDSM.16.MT88.4 R140, [R184+0x10000] ;  /* 0x01000000b88c783b */ /* 0x000e640000004200 */
[----:B------:R-:W-:Y:S02]  /*d360*/  ISETP.LE.U32.AND P5, PT, R0, UR5, PT ;  /* 0x0000000500007c0c */ /* 0x000fe4000bfa3070 */
[--C-:B------:R-:W-:Y:S02]  /*d370*/  SHF.R.U32.HI R0, RZ, 0x10, R146.reuse ;  /* 0x00000010ff007819 */ /* 0x100fe40000011692 */
[----:B------:R-:W-:Y:S04]  /*d380*/  SHF.R.U32.HI R146, RZ, 0x18, R146 ;  /* 0x00000018ff927819 */ /* 0x000fe80000011692 */
[----:B------:R-:W-:Y:S04]  /*d390*/  LOP3.LUT R0, R0, 0xff, RZ, 0xc0, !PT ;  /* 0x000000ff00007812 */ /* 0x000fe800078ec0ff */
[----:B------:R-:W-:Y:S02]  /*d3a0*/  PRMT R146, R0, 0x5410, R146 ;  /* 0x0000541000927816 */ /* 0x000fe40000000092 */
[----:B------:R-:W-:Y:S01]  /*d3b0*/  LOP3.LUT R0, R154, 0xffff, RZ, 0xc0, !PT ;  /* 0x0000ffff9a007812 */ /* 0x000fe200078ec0ff */
[----:B------:R-:W3:Y:S01]  /*d3c0*/  MUFU.EX2 R155, R218 ;  /* 0x000000da009b7308 */ /* 0x000ee20000000800 */
[----:B------:R-:W-:Y:S02]  /*d3d0*/  SHF.R.U32.HI R154, RZ, 0x18, R154 ;  /* 0x00000018ff9a7819 */ /* 0x000fe4000001169a */
[----:B------:R-:W-:Y:S04]  /*d3e0*/  SHF.R.U32.HI R0, RZ, 0x8, R0 ;  /* 0x00000008ff007819 */ /* 0x000fe80000011600 */
[----:B------:R-:W-:Y:S04]  /*d3f0*/  LOP3.LUT R0, R0, 0xffff, RZ, 0xc0, !PT ;  /* 0x0000ffff00007812 */ /* 0x000fe800078ec0ff */
[----:B------:R-:W-:Y:S02]  /*d400*/  ISETP.LE.U32.AND P2, PT, R0, UR5, PT ;  /* 0x0000000500007c0c */ /* 0x000fe4000bf43070 */
[----:B------:R-:W-:Y:S02]  /*d410*/  PRMT R0, R153, 0x7610, R0 ;  /* 0x0000761099007816 */ /* 0x000fe40000000000 */
[----:B------:R-:W-:Y:S02]  /*d420*/  PRMT R153, R152, 0x7632, R153 ;  /* 0x0000763298997816 */ /* 0x000fe40000000099 */
[----:B---3--:R-:W-:Y:S01]  /*d430*/  F2FP.F16.F32.PACK_AB R162, R155, R147 ;  /* 0x000000939ba2723e */ /* 0x008fe200000000ff */
        /* <DEDUP_REMOVED lines=8> */
[----:B------:R-:W1:Y:S04]  /*d4c0*/  LDSM.16.MT88.4 R140, [R183+0x12000] ;  /* 0x01200000b78c783b */ /* 0x000e680000004200 */
[----:B----4-:R-:W-:Y:S05]  /*d4d0*/  @!P6 HADD2 R159, -R135.H0_H0, -RZ.H0_H0 ;  /* 0xa00000ff879fe230 */ /* 0x010fea0000000900 */
[----:B------:R3:W-:Y:S01]  /*d4e0*/  @!P6 STL.S16 [R1+0x50], R159 ;  /* 0x0000509f0100e387 */ /* 0x0007e20000100600 */
[C---:B-1----:R-:W-:Y:S03]  /*d4f0*/  HMMA.16816.F32 R36, R136.reuse, R140, R36 ;  /* 0x0000008c8824723c */ /* 0x042fe60000001824 */
[----:B------:R4:W4:Y:S01]  /*d500*/  LDL.S16 R161, [R1+0x40] ;  /* 0x0000400001a17983 */ /* 0x0009220000100600 */
[----:B------:R-:W-:Y:S01]  /*d510*/  PRMT R156, R159, 0x7610, R156 ;  /* 0x000076109f9c7816 */ /* 0x000fe2000000009c */
[----:B-----5:R-:W-:Y:S01]  /*d520*/  @!P5 HADD2 R163, -R0.H0_H0, -RZ.H0_H0 ;  /* 0xa00000ff00a3d230 */ /* 0x020fe20000000900 */
[C---:B------:R-:W-:Y:S01]  /*d530*/  HMMA.16816.F32 R40, R136.reuse, R142, R40 ;  /* 0x0000008e8828723c */ /* 0x040fe20000001828 */
[----:B------:R-:W1:Y:S04]  /*d540*/  LDSM.16.MT88.4 R140, [R184+0x12000] ;  /* 0x01200000b88c783b */ /* 0x000e680000004200 */
[----:B------:R-:W-:Y:S01]  /*d550*/  @!P6 PRMT R135, R156, 0x5410, RZ ;  /* 0x000054109c87e816 */ /* 0x000fe200000000ff */
[----:B--2---:R-:W-:Y:S01]  /*d560*/  @!P4 HADD2 R160, -R2.H0_H0, -RZ.H0_H0 ;  /* 0xa00000ff02a0c230 */ /* 0x004fe20000000900 */
[----:B------:R-:W2:Y:S03]  /*d570*/  MUFU.EX2 R156, R212 ;  /* 0x000000d4009c7308 */ /* 0x000ea60000000800 */
[----:B------:R5:W-:Y:S04]  /*d580*/  STG.E.U16 desc[UR30][R214.64+0x22], R135 ;  /* 0x00002287d6007986 */ /* 0x000be8000c10151e */
[----:B---3--:R3:W3:Y:S04]  /*d590*/  LDL.S16 R159, [R1+0x34] ;  /* 0x00003400019f7983 */ /* 0x0086e80000100600 */
[----:B------:R-:W-:Y:S01]  /*d5a0*/  @!P5 STL.S16 [R1+0x30], R163 ;  /* 0x000030a30100d387 */ /* 0x000fe20000100600 */
[----:B--2---:R-:W-:Y:S03]  /*d5b0*/  F2FP.F16.F32.PACK_AB R166, R156, R145 ;  /* 0x000000919ca6723e */ /* 0x004fe600000000ff */
[----:B------:R-:W-:Y:S01]  /*d5c0*/  @!P4 STL.S16 [R1+0x2c], R160 ;  /* 0x00002ca00100c387 */ /* 0x000fe20000100600 */
[----:B-----5:R-:W-:Y:S02]  /*d5d0*/  PRMT R135, R151, 0x7632, R135 ;  /* 0x0000763297877816 */ /* 0x020fe40000000087 */
[----:B------:R-:W-:Y:S01]  /*d5e0*/  PRMT R151, R163, 0x7610, R151 ;  /* 0x00007610a3977816 */ /* 0x000fe20000000097 */
        /* <DEDUP_REMOVED lines=19> */
[----:B------:R-:W-:Y:S01]  /*d720*/  @!P3 STL.S16 [R1+0x40], R161 ;  /* 0x000040a10100b387 */ /* 0x000fe20000100600 */
[----:B---3--:R-:W-:Y:S01]  /*d730*/  @!P2 HADD2 R159, -R135.H0_H0, -RZ.H0_H0 ;  /* 0xa00000ff879fa230 */ /* 0x008fe20000000900 */
[C---:B-1----:R-:W-:Y:S04]  /*d740*/  HMMA.16816.F32 R92, R136.reuse, R140, R92 ;  /* 0x0000008c885c723c */ /* 0x042fe8000000185c */
[----:B------:R-:W-:Y:S04]  /*d750*/  @!P2 STL.S16 [R1+0x34], R159 ;  /* 0x0000349f0100a387 */ /* 0x000fe80000100600 */
[----:B------:R2:W3:Y:S01]  /*d760*/  LDL.S16 R168, [R1+0x24] ;  /* 0x0000240001a87983 */ /* 0x0004e20000100600 */
[C---:B------:R-:W-:Y:S03]  /*d770*/  HMMA.16816.F32 R96, R136.reuse, R142, R96 ;  /* 0x0000008e8860723c */ /* 0x040fe60000001860 */
[----:B------:R-:W1:Y:S08]  /*d780*/  LDSM.16.MT88.4 R140, [R183+0x16000] ;  /* 0x01600000b78c783b */ /* 0x000e700000004200 */
[----:B------:R2:W4:Y:S01]  /*d790*/  LDL.S16 R163, [R1+0x4c] ;  /* 0x00004c0001a37983 */ /* 0x0005220000100600 */
        /* <DEDUP_REMOVED lines=11> */
[----:B------:R-:W1:Y:S06]  /*d850*/  LDSM.16.MT88.4 R140, [R183+0x10800] ;  /* 0x01080000b78c783b */ /* 0x000e6c0000004200 */
[----:B------:R-:W-:Y:S01]  /*d860*/  PRMT R139, R0, 0x5410, R2 ;  /* 0x00005410008b7816 */ /* 0x000fe20000000002 */
[----:B------:R-:W-:Y:S02]  /*d870*/  FADD.FTZ R138, R147, R157 ;  /* 0x0000009d938a7221 */ /* 0x000fe40000010000 */
[----:B------:R-:W-:Y:S01]  /*d880*/  MUFU.EX2 R157, R222 ;  /* 0x000000de009d7308 */ /* 0x000fe20000000800 */
[----:B------:R-:W-:Y:S01]  /*d890*/  @!P5 PRMT R0, R151, 0x5410, RZ ;  /* 0x000054109700d816 */ /* 0x000fe200000000ff */
[----:B------:R-:W-:Y:S01]  /*d8a0*/  FADD.FTZ R155, R155, R138 ;  /* 0x0000008a9b9b7221 */ /* 0x000fe20000010000 */
[--C-:B------:R-:W-:Y:S02]  /*d8b0*/  HSET2.LE.AND R136, R148, R169.reuse, PT ;  /* 0x000000a994887233 */ /* 0x100fe40003803000 */
[----:B------:R-:W-:Y:S01]  /*d8c0*/  PRMT R148, R160, 0x7610, R148 ;  /* 0x00007610a0947816 */ /* 0x000fe20000000094 */
[----:B------:R5:W-:Y:S01]  /*d8d0*/  STG.E.U16 desc[UR30][R216.64+0x20], R0 ;  /* 0x00002000d8007986 */ /* 0x000be2000c10151e */
[--C-:B------:R-:W-:Y:S03]  /*d8e0*/  HSET2.LE.AND R137, R146, R169.reuse, PT ;  /* 0x000000a992897233 */ /* 0x100fe60003803000 */
[----:B------:R-:W2:Y:S01]  /*d8f0*/  MUFU.EX2 R160, R221 ;  /* 0x000000dd00a07308 */ /* 0x000ea20000000800 */
[----:B------:R-:W-:Y:S02]  /*d900*/  @!P4 PRMT R2, R148, 0x5410, RZ ;  /* 0x000054109402c816 */ /* 0x000fe400000000ff */
[--C-:B------:R-:W-:Y:S02]  /*d910*/  HSET2.LE.AND R138, R150, R169.reuse, PT ;  /* 0x000000a9968a7233 */ /* 0x100fe40003803000 */
[----:B------:R-:W-:Y:S01]  /*d920*/  LOP3.LUT R137, R137, R139, RZ, 0xc0, !PT ;  /* 0x0000008b89897212 */ /* 0x000fe200078ec0ff */
[----:B------:R1:W-:Y:S01]  /*d930*/  STG.E.U16 desc[UR30][R216.64+0x22], R2 ;  /* 0x00002202d8007986 */ /* 0x0003e2000c10151e */
[----:B------:R-:W-:Y:S02]  /*d940*/  PRMT R139, R133, 0x5410, R135 ;  /* 0x00005410858b7816 */ /* 0x000fe40000000087 */
[----:B------:R-:W-:Y:S01]  /*d950*/  LOP3.LUT R136, R136, R144, RZ, 0xc0, !PT ;  /* 0x0000009088887212 */ /* 0x000fe200078ec0ff */
[----:B------:R-:W-:Y:S01]  /*d960*/  FADD.FTZ R144, R145, R158 ;  /* 0x0000009e91907221 */ /* 0x000fe20000010000 */
[----:B------:R-:W-:Y:S02]  /*d970*/  LOP3.LUT R138, R138, R139, RZ, 0xc0, !PT ;  /* 0x0000008b8a8a7212 */ /* 0x000fe400078ec0ff */
[--C-:B------:R-:W-:Y:S01]  /*d980*/  HSET2.LE.AND R139, R149, R169.reuse, PT ;  /* 0x000000a9958b7233 */ /* 0x100fe20003803000 */
[----:B------:R-:W-:Y:S01]  /*d990*/  FADD.FTZ R156, R156, R144 ;  /* 0x000000909c9c7221 */ /* 0x000fe20000010000 */
[----:B------:R-:W-:Y:S01]  /*d9a0*/  LDSM.16.MT88.4 R148, [R186+0x10800] ;  /* 0x01080000ba94783b */ /* 0x000fe20000004200 */
[----:B------:R-:W-:Y:S02]  /*d9b0*/  ISETP.LE.U32.AND P4, PT, R154, UR5, PT ;  /* 0x000000059a007c0c */ /* 0x000fe4000bf83070 */
[----:B------:R-:W3:Y:S01]  /*d9c0*/  MUFU.EX2 R154, R219 ;  /* 0x000000db009a7308 */ /* 0x000ee20000000800 */
[----:B--2---:R-:W-:Y:S04]  /*d9d0*/  F2FP.F16.F32.PACK_AB R165, R157, R160 ;  /* 0x000000a09da5723e */ /* 0x004fe800000000ff */
[----:B------:R-:W2:Y:S01]  /*d9e0*/  LDSM.16.MT88.4 R144, [R184+0x10800] ;  /* 0x01080000b890783b */ /* 0x000ea20000004200 */
[----:B-----5:R-:W-:Y:S04]  /*d9f0*/  PRMT R0, R152, 0x5410, R153 ;  /* 0x0000541098007816 */ /* 0x020fe80000000099 */
[----:B------:R-:W-:Y:S02]  /*da00*/  LOP3.LUT R139, R139, R0, RZ, 0xc0, !PT ;  /* 0x000000008b8b7212 */ /* 0x000fe400078ec0ff */
[----:B------:R-:W-:Y:S02]  /*da10*/  PRMT R0, R161, 0x7610, R0 ;  /* 0x00007610a1007816 */ /* 0x000fe40000000000 */
[----:B-1----:R-:W-:Y:S02]  /*da20*/  PRMT R2, R159, 0x7610, R2 ;  /* 0x000076109f027816 */ /* 0x002fe40000000002 */
[----:B------:R-:W-:Y:S01]  /*da30*/  @!P3 PRMT R133, R0, 0x5410, RZ ;  /* 0x000054100085b816 */ /* 0x000fe200000000ff */
[C---:B------:R-:W-:Y:S03]  /*da40*/  HMMA.16816.F32 R4, R136.reuse, R140, R4 ;  /* 0x0000008c8804723c */ /* 0x040fe60000001804 */
[----:B------:R-:W-:Y:S01]  /*da50*/  LOP3.LUT R0, R247, UR29, RZ, 0x3c, !PT ;  /* 0x0000001df7007c12 */ /* 0x000fe2000f8e3cff */
[----:B------:R1:W-:Y:S01]  /*da60*/  STG.E.U16 desc[UR30][R214.64+0x30], R133 ;  /* 0x00003085d6007986 */ /* 0x0003e2000c10151e */
[----:B------:R-:W-:Y:S01]  /*da70*/  @!P2 PRMT R135, R2, 0x5410, RZ ;  /* 0x000054100287a816 */ /* 0x000fe200000000ff */
[C---:B------:R-:W-:Y:S02]  /*da80*/  HMMA.16816.F32 R8, R136.reuse, R142, R8 ;  /* 0x0000008e8808723c */ /* 0x040fe40000001808 */
[----:B------:R-:W5:Y:S03]  /*da90*/  LDSM.16.MT88.4 R140, [R185+0x10800] ;  /* 0x01080000b98c783b */ /* 0x000f660000004200 */
[----:B------:R-:W-:Y:S06]  /*daa0*/  IMAD.WIDE.U32 R158, R0, -0x326172a9, RZ ;  /* 0xcd9e8d57009e7825 */ /* 0x000fec00078e00ff */
[----:B------:R-:W-:Y:S01]  /*dab0*/  FADD.FTZ R0, R160, R155 ;  /* 0x0000009ba0007221 */ /* 0x000fe20000010000 */
[----:B------:R5:W-:Y:S01]  /*dac0*/  STG.E.U16 desc[UR30][R214.64+0x32], R135 ;  /* 0x00003287d6007986 */ /* 0x000be2000c10151e */
[----:B------:R-:W-:Y:S02]  /*dad0*/  LOP3.LUT R2, R159, UR13, R170, 0x96, !PT ;  /* 0x0000000d9f027c12 */ /* 0x000fe4000f8e96aa */
[----:B------:R-:W-:Y:S01]  /*dae0*/  LOP3.LUT R158, R229, UR19, R158, 0x96, !PT ;  /* 0x00000013e59e7c12 */ /* 0x000fe2000f8e969e */
[----:B------:R3:W4:Y:S04]  /*daf0*/  LDL.S16 R170, [R1+0x3c] ;  /* 0x00003c0001aa7983 */ /* 0x0007280000100600 */
[----:B------:R-:W-:Y:S01]  /*db00*/  IMAD.WIDE.U32 R158, R158, -0x2daee0ad, RZ ;  /* 0xd2511f539e9e7825 */ /* 0x000fe200078e00ff */
[C---:B--2---:R-:W-:Y:S01]  /*db10*/  HMMA.16816.F32 R12, R136.reuse, R144, R12 ;  /* 0x00000090880c723c */ /* 0x044fe2000000180c */
[----:B-1----:R-:W1:Y:S05]  /*db20*/  MUFU.EX2 R133, R220 ;  /* 0x000000dc00857308 */ /* 0x002e6a0000000800 */
[C---:B------:R-:W-:Y:S01]  /*db30*/  HMMA.16816.F32 R16, R136.reuse, R146, R16 ;  /* 0x000000928810723c */ /* 0x040fe20000001810 */
[----:B------:R-:W2:Y:S05]  /*db40*/  LDSM.16.MT88.4 R144, [R183+0x12800] ;  /* 0x01280000b790783b */ /* 0x000eaa0000004200 */
[C---:B------:R-:W-:Y:S05]  /*db50*/  HMMA.16816.F32 R20, R136.reuse, R148, R20 ;  /* 0x000000948814723c */ /* 0x040fea0000001814 */
[----:B-----5:R-:W-:Y:S01]  /*db60*/  FADD.FTZ R135, R157, R0 ;  /* 0x000000009d877221 */ /* 0x020fe20000010000 */
[C---:B------:R-:W-:Y:S01]  /*db70*/  HMMA.16816.F32 R24, R136.reuse, R150, R24 ;  /* 0x000000968818723c */ /* 0x040fe20000001818 */
[----:B------:R-:W-:Y:S04]  /*db80*/  MUFU.EX2 R157, R223 ;  /* 0x000000df009d7308 */ /* 0x000fe80000000800 */
[----:B------:R-:W-:Y:S01]  /*db90*/  IMAD.WIDE.U32 R148, R2, -0x2daee0ad, RZ ;  /* 0xd2511f5302947825 */ /* 0x000fe200078e00ff */
[C---:B------:R-:W-:Y:S05]  /*dba0*/  HMMA.16816.F32 R28, R136.reuse, R140, R28 ;  /* 0x0000008c881c723c */ /* 0x040fea000000181c */
[----:B------:R-:W-:Y:S01]  /*dbb0*/  LOP3.LUT R160, R149, UR14, R244, 0x96, !PT ;  /* 0x0000000e95a07c12 */ /* 0x000fe2000f8e96f4 */
[C---:B------:R-:W-:Y:S01]  /*dbc0*/  HMMA.16816.F32 R32, R136.reuse, R142, R32 ;  /* 0x0000008e8820723c */ /* 0x040fe20000001820 */
[----:B------:R-:W-:Y:S04]  /*dbd0*/  LDSM.16.MT88.4 R140, [R186+0x12800] ;  /* 0x01280000ba8c783b */ /* 0x000fe80000004200 */
[----:B------:R-:W-:Y:S06]  /*dbe0*/  IMAD.WIDE.U32 R160, R160, -0x326172a9, RZ ;  /* 0xcd9e8d57a0a07825 */ /* 0x000fec00078e00ff */
[----:B---3--:R-:W-:Y:S01]  /*dbf0*/  FADD.FTZ R0, R154, R156 ;  /* 0x0000009c9a007221 */ /* 0x008fe20000010000 */
[----:B-1----:R-:W-:Y:S02]  /*dc00*/  F2FP.F16.F32.PACK_AB R156, R133, R154 ;  /* 0x0000009a859c723e */ /* 0x002fe400000000ff */
[----:B------:R-:W-:Y:S01]  /*dc10*/  LOP3.LUT R154, R161, UR27, R228, 0x96, !PT ;  /* 0x0000001ba19a7c12 */ /* 0x000fe2000f8e96e4 */
[----:B------:R-:W-:Y:S01]  /*dc20*/  @!P4 HADD2 R168, -R153.H0_H0, -RZ.H0_H0 ;  /* 0xa00000ff99a8c230 */ /* 0x000fe20000000900 */
[----:B------:R-:W-:Y:S01]  /*dc30*/  LOP3.LUT R159, R159, UR26, R148, 0x96, !PT ;  /* 0x0000001a9f9f7c12 */ /* 0x000fe2000f8e9694 */
[----:B------:R-:W-:Y:S01]  /*dc40*/  FADD.FTZ R164, R133, R0 ;  /* 0x0000000085a47221 */ /* 0x000fe20000010000 */
[----:B------:R-:W-:Y:S01]  /*dc50*/  PRMT R2, R162, 0x7632, R2 ;  /* 0x00007632a2027816 */ /* 0x000fe20000000002 */
[----:B------:R-:W-:Y:S01]  /*dc60*/  IMAD.WIDE.U32 R154, R154, -0x2daee0ad, RZ ;  /* 0xd2511f539a9a7825 */ /* 0x000fe200078e00ff */
[C---:B--2---:R-:W-:Y:S01]  /*dc70*/  HMMA.16816.F32 R36, R136.reuse, R144, R36 ;  /* 0x000000908824723c */ /* 0x044fe20000001824 */
[----:B------:R-:W1:Y:S02]  /*dc80*/  LDSM.16.MT88.4 R148, [R184+0x12800] ;  /* 0x01280000b894783b */ /* 0x000e640000004200 */
[----:B------:R-:W-:Y:S02]  /*dc90*/  PRMT R0, R168, 0x7610, R0 ;  /* 0x00007610a8007816 */ /* 0x000fe40000000000 */
[----:B------:R-:W-:Y:S01]  /*dca0*/  LOP3.LUT R155, R155, UR24, R158, 0x96, !PT ;  /* 0x000000189b9b7c12 */ /* 0x000fe2000f8e969e */
[C---:B------:R-:W-:Y:S03]  /*dcb0*/  HMMA.16816.F32 R40, R136.reuse, R146, R40 ;  /* 0x000000928828723c */ /* 0x040fe60000001828 */
[----:B------:R-:W2:Y:S02]  /*dcc0*/  LDSM.16.MT88.4 R144, [R185+0x12800] ;  /* 0x01280000b990783b */ /* 0x000ea40000004200 */
[----:B------:R-:W-:Y:S01]  /*dcd0*/  IMAD.WIDE.U32 R158, R159, -0x326172a9, RZ ;  /* 0xcd9e8d579f9e7825 */ /* 0x000fe200078e00ff */
[----:B------:R-:W-:Y:S02]  /*dce0*/  @!P4 PRMT R153, R0, 0x5410, RZ ;  /* 0x000054100099c816 */ /* 0x000fe400000000ff */
[----:B------:R-:W-:Y:S03]  /*dcf0*/  PRMT R189, R156, 0x7632, R189 ;  /* 0x000076329cbd7816 */ /* 0x000fe600000000bd */
[----:B------:R-:W-:Y:S01]  /*dd00*/  LOP3.LUT R160, R159, UR25, R160, 0x96, !PT ;  /* 0x000000199fa07c12 */ /* 0x000fe2000f8e96a0 */
[----:B------:R3:W-:Y:S04]  /*dd10*/  STG.E.U16 desc[UR30][R216.64+0x32], R153 ;  /* 0x00003299d8007986 */ /* 0x0007e8000c10151e */
[----:B------:R-:W-:Y:S05]  /*dd20*/  IMAD.WIDE.U32 R160, R160, -0x2daee0ad, RZ ;  /* 0xd2511f53a0a07825 */ /* 0x000fea00078e00ff */
[----:B------:R-:W-:Y:S01]  /*dd30*/  LOP3.LUT R159, R161, UR22, R154, 0x96, !PT ;  /* 0x00000016a19f7c12 */ /* 0x000fe2000f8e969a */
[----:B------:R-:W-:Y:S05]  /*dd40*/  IMAD.WIDE.U32 R154, R155, -0x326172a9, RZ ;  /* 0xcd9e8d579b9a7825 */ /* 0x000fea00078e00ff */
[----:B------:R-:W-:Y:S01]  /*dd50*/  LOP3.LUT R212, R155, UR23, R158, 0x96, !PT ;  /* 0x000000179bd47c12 */ /* 0x000fe2000f8e969e */
[----:B------:R-:W-:Y:S04]  /*dd60*/  IMAD.WIDE.U32 R158, R159, -0x326172a9, RZ ;  /* 0xcd9e8d579f9e7825 */ /* 0x000fe800078e00ff */
[----:B------:R-:W-:Y:S01]  /*dd70*/  IMAD.WIDE.U32 R212, R212, -0x2daee0ad, RZ ;  /* 0xd2511f53d4d47825 */ /* 0x000fe200078e00ff */
[C---:B-1----:R-:W-:Y:S03]  /*dd80*/  HMMA.16816.F32 R44, R136.reuse, R148, R44 ;  /* 0x00000094882c723c */ /* 0x042fe6000000182c */
[----:B---3--:R-:W-:Y:S03]  /*dd90*/  SHF.R.U32.HI R153, RZ, 0x10, R158 ;  /* 0x00000010ff997819 */ /* 0x008fe6000001169e */
[C---:B------:R-:W-:Y:S01]  /*dda0*/  HMMA.16816.F32 R48, R136.reuse, R150, R48 ;  /* 0x000000968830723c */ /* 0x040fe20000001830 */
[----:B------:R-:W1:Y:S05]  /*ddb0*/  LDSM.16.MT88.4 R148, [R183+0x14800] ;  /* 0x01480000b794783b */ /* 0x000e6a0000004200 */
        /* <DEDUP_REMOVED lines=14> */
[C---:B-1----:R-:W-:Y:S06]  /*dea0*/  HMMA.16816.F32 R92, R136.reuse, R148, R92 ;  /* 0x00000094885c723c */ /* 0x042fec000000185c */
[C---:B------:R-:W-:Y:S01]  /*deb0*/  HMMA.16816.F32 R96, R136.reuse, R150, R96 ;  /* 0x000000968860723c */ /* 0x040fe20000001860 */
[----:B------:R-:W-:Y:S05]  /*dec0*/  LDSM.16.MT88.4 R148, [R186+0x16800] ;  /* 0x01680000ba94783b */ /* 0x000fea0000004200 */
[C---:B---3--:R-:W-:Y:S06]  /*ded0*/  HMMA.16816.F32 R100, R136.reuse, R140, R100 ;  /* 0x0000008c8864723c */ /* 0x048fec0000001864 */
[C---:B------:R-:W-:Y:S01]  /*dee0*/  HMMA.16816.F32 R104, R136.reuse, R142, R104 ;  /* 0x0000008e8868723c */ /* 0x040fe20000001868 */
[----:B------:R-:W-:Y:S04]  /*def0*/  LDSM.16.MT88.4 R140, [R185+0x16800] ;  /* 0x01680000b98c783b */ /* 0x000fe80000004200 */
[----:B----4-:R-:W-:Y:S06]  /*df00*/  @!P0 HADD2 R170, -R152.H0_H0, -RZ.H0_H0 ;  /* 0xa00000ff98aa8230 */ /* 0x010fec0000000900 */
[----:B------:R-:W-:Y:S01]  /*df10*/  PRMT R133, R170, 0x7610, R133 ;  /* 0x00007610aa857816 */ /* 0x000fe20000000085 */
[----:B------:R-:W-:Y:S03]  /*df20*/  @!P0 STL.S16 [R1+0x3c], R170 ;  /* 0x00003caa01008387 */ /* 0x000fe60000100600 */
[----:B------:R-:W-:Y:S01]  /*df30*/  @!P0 PRMT R152, R133, 0x5410, RZ ;  /* 0x0000541085988816 */ /* 0x000fe200000000ff */
[----:B------:R1:W-:Y:S01]  /*df40*/  @!P4 STL.S16 [R1+0x24], R168 ;  /* 0x000024a80100c387 */ /* 0x0003e20000100600 */
[----:B------:R-:W-:Y:S03]  /*df50*/  LOP3.LUT R133, R159, UR21, R154, 0x96, !PT ;  /* 0x000000159f857c12 */ /* 0x000fe6000f8e969a */
[----:B------:R2:W-:Y:S01]  /*df60*/  STG.E.U16 desc[UR30][R216.64+0x30], R152 ;  /* 0x00003098d8007986 */ /* 0x0005e2000c10151e */
[----:B------:R-:W-:Y:S04]  /*df70*/  LOP3.LUT R0, R133, 0xff, RZ, 0xc0, !PT ;  /* 0x000000ff85007812 */ /* 0x000fe800078ec0ff */
[----:B------:R-:W-:Y:S02]  /*df80*/  ISETP.LE.U32.AND P0, PT, R0, UR5, PT ;  /* 0x0000000500007c0c */ /* 0x000fe4000bf03070 */
[----:B------:R-:W-:Y:S11]  /*df90*/  PRMT R0, R162, 0x7610, R0 ;  /* 0x00007610a2007816 */ /* 0x000ff60000000000 */
[----:B------:R-:W-:Y:S05]  /*dfa0*/  @!P0 HADD2 R163, -R0.H0_H0, -RZ.H0_H0 ;  /* 0xa00000ff00a38230 */ /* 0x000fea0000000900 */
[----:B------:R3:W-:Y:S01]  /*dfb0*/  @!P0 STL.S16 [R1+0x4c], R163 ;  /* 0x00004ca301008387 */ /* 0x0007e20000100600 */
[----:B------:R-:W-:Y:S03]  /*dfc0*/  PRMT R144, R163, 0x7610, R144 ;  /* 0x00007610a3907816 */ /* 0x000fe60000000090 */
[----:B-1----:R4:W5:Y:S01]  /*dfd0*/  LDL.S16 R168, [R1+0x20] ;  /* 0x0000200001a87983 */ /* 0x0029620000100600 */
[----:B--2---:R-:W1:Y:S03]  /*dfe0*/  MUFU.EX2 R152, R224 ;  /* 0x000000e000987308 */ /* 0x004e660000000800 */
[----:B------:R4:W2:Y:S01]  /*dff0*/  LDL.S16 R162, [R1+0x1c] ;  /* 0x00001c0001a27983 */ /* 0x0008a20000100600 */
[----:B-1----:R-:W-:Y:S01]  /*e000*/  FADD.FTZ R135, R152, R135 ;  /* 0x0000008798877221 */ /* 0x002fe20000010000 */
[C---:B------:R-:W-:Y:S02]  /*e010*/  F2FP.F16.F32.PACK_AB R167, R157.reuse, R152 ;  /* 0x000000989da7723e */ /* 0x040fe400000000ff */
[----:B------:R-:W-:Y:S01]  /*e020*/  PRMT R152, R0, 0x5410, R2 ;  /* 0x0000541000987816 */ /* 0x000fe20000000002 */
[----:B------:R-:W-:Y:S01]  /*e030*/  FADD.FTZ R157, R157, R135 ;  /* 0x000000879d9d7221 */ /* 0x000fe20000010000 */
[----:B------:R-:W-:Y:S01]  /*e040*/  @!P0 PRMT R0, R144, 0x5410, RZ ;  /* 0x0000541090008816 */ /* 0x000fe200000000ff */
[----:B---3--:R-:W1:Y:S01]  /*e050*/  MUFU.EX2 R163, R225 ;  /* 0x000000e100a37308 */ /* 0x008e620000000800 */
[----:B------:R-:W3:Y:S01]  /*e060*/  LDSM.16.MT88.4 R144, [R184+0x16800] ;  /* 0x01680000b890783b */ /* 0x000ee20000004200 */
[C---:B------:R-:W-:Y:S04]  /*e070*/  LOP3.LUT R135, R158.reuse, 0xff, RZ, 0xc0, !PT ;  /* 0x000000ff9e877812 */ /* 0x040fe800078ec0ff */
[----:B------:R-:W-:Y:S02]  /*e080*/  ISETP.LE.U32.AND P3, PT, R135, UR5, PT ;  /* 0x0000000587007c0c */ /* 0x000fe4000bf63070 */
[----:B------:R-:W-:Y:S01]  /*e090*/  LOP3.LUT R135, R158, 0xffff, RZ, 0xc0, !PT ;  /* 0x0000ffff9e877812 */ /* 0x000fe200078ec0ff */
[----:B------:R4:W-:Y:S02]  /*e0a0*/  STG.E.U16 desc[UR30][R214.64+0x40], R0 ;  /* 0x00004000d6007986 */ /* 0x0009e4000c10151e */
[----:B----4-:R-:W-:Y:S04]  /*e0b0*/  LOP3.LUT R0, R133, 0xffff, RZ, 0xc0, !PT ;  /* 0x0000ffff85007812 */ /* 0x010fe800078ec0ff */
[----:B------:R-:W-:Y:S01]  /*e0c0*/  SHF.R.U32.HI R0, RZ, 0x8, R0 ;  /* 0x00000008ff007819 */ /* 0x000fe20000011600 */
[C---:B---3--:R-:W-:Y:S03]  /*e0d0*/  HMMA.16816.F32 R108, R136.reuse, R144, R108 ;  /* 0x00000090886c723c */ /* 0x048fe6000000186c */
[----:B------:R-:W-:Y:S03]  /*e0e0*/  LOP3.LUT R0, R0, 0xffff, RZ, 0xc0, !PT ;  /* 0x0000ffff00007812 */ /* 0x000fe600078ec0ff */
[C---:B------:R-:W-:Y:S03]  /*e0f0*/  HMMA.16816.F32 R112, R136.reuse, R146, R112 ;  /* 0x000000928870723c */ /* 0x040fe60000001870 */
[----:B------:R-:W-:Y:S02]  /*e100*/  ISETP.LE.U32.AND P5, PT, R0, UR5, PT ;  /* 0x0000000500007c0c */ /* 0x000fe4000bfa3070 */
[--C-:B------:R-:W-:Y:S01]  /*e110*/  SHF.R.U32.HI R0, RZ, 0x18, R133.reuse ;  /* 0x00000018ff007819 */ /* 0x100fe20000011685 */
[C---:B------:R-:W-:Y:S03]  /*e120*/  HMMA.16816.F32 R116, R136.reuse, R148, R116 ;  /* 0x000000948874723c */ /* 0x040fe60000001874 */
[----:B------:R-:W-:Y:S02]  /*e130*/  ISETP.LE.U32.AND P4, PT, R0, UR5, PT ;  /* 0x0000000500007c0c */ /* 0x000fe4000bf83070 */
[----:B------:R-:W-:Y:S01]  /*e140*/  SHF.R.U32.HI R144, RZ, 0x10, R133 ;  /* 0x00000010ff907819 */ /* 0x000fe20000011685 */
[C---:B------:R-:W-:Y:S05]  /*e150*/  HMMA.16816.F32 R120, R136.reuse, R150, R120 ;  /* 0x000000968878723c */ /* 0x040fea0000001878 */
[----:B------:R-:W-:Y:S01]  /*e160*/  LOP3.LUT R146, R158, 0xffff, RZ, 0xc0, !PT ;  /* 0x0000ffff9e927812 */ /* 0x000fe200078ec0ff */
[C---:B------:R-:W-:Y:S05]  /*e170*/  HMMA.16816.F32 R124, R136.reuse, R140, R124 ;  /* 0x0000008c887c723c */ /* 0x040fea000000187c */
[----:B------:R-:W-:Y:S01]  /*e180*/  LOP3.LUT R0, R159, UR21, R154, 0x96, !PT ;  /* 0x000000159f007c12 */ /* 0x000fe2000f8e969a */
[----:B------:R-:W-:Y:S01]  /*e190*/  HMMA.16816.F32 R128, R136, R142, R128 ;  /* 0x0000008e8880723c */ /* 0x000fe20000001880 */
[----:B------:R-:W3:Y:S01]  /*e1a0*/  MUFU.EX2 R159, R226 ;  /* 0x000000e2009f7308 */ /* 0x000ee20000000800 */
[----:B------:R-:W-:Y:S03]  /*e1b0*/  LDSM.16.MT88.4 R136, [R186+0x11000] ;  /* 0x01100000ba88783b */ /* 0x000fe60000004200 */
[----:B------:R-:W-:Y:S02]  /*e1c0*/  SHF.R.U32.HI R145, RZ, 0x8, R135 ;  /* 0x00000008ff917819 */ /* 0x000fe40000011687 */
[----:B------:R-:W-:Y:S01]  /*e1d0*/  LOP3.LUT R144, R144, 0xff, RZ, 0xc0, !PT ;  /* 0x000000ff90907812 */ /* 0x000fe200078ec0ff */
[----:B-1----:R-:W-:Y:S03]  /*e1e0*/  FADD.FTZ R142, R163, R164 ;  /* 0x000000a4a38e7221 */ /* 0x002fe60000010000 */
[----:B------:R-:W-:Y:S02]  /*e1f0*/  LOP3.LUT R154, R158, 0xff, RZ, 0xc0, !PT ;  /* 0x000000ff9e9a7812 */ /* 0x000fe400078ec0ff */
[----:B------:R-:W-:Y:S02]  /*e200*/  SHF.R.U32.HI R135, RZ, 0x18, R158 ;  /* 0x00000018ff877819 */ /* 0x000fe4000001169e */
[----:B------:R-:W-:Y:S02]  /*e210*/  LOP3.LUT R133, R153, 0xff, RZ, 0xc0, !PT ;  /* 0x000000ff99857812 */ /* 0x000fe400078ec0ff */
[----:B------:R-:W-:Y:S02]  /*e220*/  SHF.R.U32.HI R146, RZ, 0x8, R146 ;  /* 0x00000008ff927819 */ /* 0x000fe40000011692 */
[----:B------:R-:W-:Y:S02]  /*e230*/  ISETP.LE.U32.AND P2, PT, R144, UR5, PT ;  /* 0x0000000590007c0c */ /* 0x000fe4000bf43070 */
[----:B------:R-:W-:Y:S02]  /*e240*/  PRMT R154, R154, 0x5410, R145 ;  /* 0x000054109a9a7816 */ /* 0x000fe40000000091 */
[----:B------:R-:W-:Y:S02]  /*e250*/  PRMT R155, R133, 0x5410, R135 ;  /* 0x00005410859b7816 */ /* 0x000fe40000000087 */
[C---:B------:R-:W-:Y:S02]  /*e260*/  LOP3.LUT R147, R0.reuse, 0xff, RZ, 0xc0, !PT ;  /* 0x000000ff00937812 */ /* 0x040fe400078ec0ff */
[--C-:B------:R-:W-:Y:S02]  /*e270*/  SHF.R.U32.HI R145, RZ, 0x18, R0.reuse ;  /* 0x00000018ff917819 */ /* 0x100fe40000011600 */
[----:B------:R-:W-:Y:S02]  /*e280*/  LOP3.LUT R133, R0, 0xffff, RZ, 0xc0, !PT ;  /* 0x0000ffff00857812 */ /* 0x000fe400078ec0ff */
[----:B------:R-:W-:Y:S02]  /*e290*/  SHF.R.U32.HI R135, RZ, 0x10, R0 ;  /* 0x00000010ff877819 */ /* 0x000fe40000011600 */
[----:B------:R-:W-:Y:S02]  /*e2a0*/  LOP3.LUT R0, R146, 0xffff, RZ, 0xc0, !PT ;  /* 0x0000ffff92007812 */ /* 0x000fe400078ec0ff */
[----:B------:R-:W-:Y:S02]  /*e2b0*/  SHF.R.U32.HI R144, RZ, 0x10, R158 ;  /* 0x00000010ff907819 */ /* 0x000fe4000001169e */
[----:B------:R-:W-:Y:S02]  /*e2c0*/  ISETP.LE.U32.AND P6, PT, R0, UR5, PT ;  /* 0x0000000500007c0c */ /* 0x000fe4000bfc3070 */
[----:B------:R-:W-:Y:S02]  /*e2d0*/  PRMT R0, R166, 0x7610, R0 ;  /* 0x00007610a6007816 */ /* 0x000fe40000000000 */
[----:B------:R-:W-:Y:S02]  /*e2e0*/  LOP3.LUT R148, R144, 0xff, RZ, 0xc0, !PT ;  /* 0x000000ff90947812 */ /* 0x000fe400078ec0ff */
[----:B------:R-:W-:Y:S02]  /*e2f0*/  SHF.R.U32.HI R144, RZ, 0x8, R133 ;  /* 0x00000008ff907819 */ /* 0x000fe40000011685 */
[----:B------:R-:W-:Y:S02]  /*e300*/  LOP3.LUT R133, R135, 0xff, RZ, 0xc0, !PT ;  /* 0x000000ff87857812 */ /* 0x000fe400078ec0ff */
[----:B------:R-:W-:Y:S02]  /*e310*/  PRMT R135, R147, 0x5410, R144 ;  /* 0x0000541093877816 */ /* 0x000fe40000000090 */
[----:B------:R-:W-:Y:S02]  /*e320*/  PRMT R153, R133, 0x5410, R145 ;  /* 0x0000541085997816 */ /* 0x000fe40000000091 */
[----:B------:R-:W-:Y:S01]  /*e330*/  PRMT R133, R166, 0x7632, R133 ;  /* 0x00007632a6857816 */ /* 0x000fe20000000085 */
[----:B------:R-:W1:Y:S01]  /*e340*/  LDSM.16.MT88.4 R144, [R183+0x11000] ;  /* 0x01100000b790783b */ /* 0x000e620000004200 */
[--C-:B------:R-:W-:Y:S02]  /*e350*/  HSET2.LE.AND R140, R135, R169.reuse, PT ;  /* 0x000000a9878c7233 */ /* 0x100fe40003803000 */
[----:B------:R-:W-:Y:S02]  /*e360*/  PRMT R143, R0, 0x5410, R133 ;  /* 0x00005410008f7816 */ /* 0x000fe40000000085 */
[----:B------:R-:W-:Y:S02]  /*e370*/  PRMT R135, R165, 0x7632, R135 ;  /* 0x00007632a5877816 */ /* 0x000fe40000000087 */
[--C-:B------:R-:W-:Y:S02]  /*e380*/  HSET2.LE.AND R141, R153, R169.reuse, PT ;  /* 0x000000a9998d7233 */ /* 0x100fe40003803000 */
[C---:B---3--:R-:W-:Y:S01]  /*e390*/  F2FP.F16.F32.PACK_AB R164, R159.reuse, R163 ;  /* 0x000000a39fa4723e */ /* 0x048fe200000000ff */
[----:B------:R-:W-:Y:S01]  /*e3a0*/  FADD.FTZ R159, R159, R142 ;  /* 0x0000008e9f9f7221 */ /* 0x000fe20000010000 */
[----:B------:R-:W-:Y:S02]  /*e3b0*/  ISETP.LE.U32.AND P0, PT, R148, UR5, PT ;  /* 0x0000000594007c0c */ /* 0x000fe4000bf03070 */
[----:B------:R-:W-:Y:S01]  /*e3c0*/  LOP3.LUT R141, R141, R143, RZ, 0xc0, !PT ;  /* 0x0000008f8d8d7212 */ /* 0x000fe200078ec0ff */
[----:B------:R-:W3:Y:S01]  /*e3d0*/  LDSM.16.MT88.4 R148, [R184+0x11000] ;  /* 0x01100000b894783b */ /* 0x000ee20000004200 */
[--C-:B------:R-:W-:Y:S02]  /*e3e0*/  HSET2.LE.AND R143, R155, R169.reuse, PT ;  /* 0x000000a99b8f7233 */ /* 0x100fe40003803000 */
[--C-:B------:R-:W-:Y:S02]  /*e3f0*/  HSET2.LE.AND R142, R154, R169.reuse, PT ;  /* 0x000000a99a8e7233 */ /* 0x100fe40003803000 */
[----:B------:R-:W-:Y:S02]  /*e400*/  LOP3.LUT R140, R140, R152, RZ, 0xc0, !PT ;  /* 0x000000988c8c7212 */ /* 0x000fe400078ec0ff */
[----:B------:R-:W-:Y:S01]  /*e410*/  SHF.R.U32.HI R158, RZ, 0x18, R158 ;  /* 0x00000018ff9e7819 */ /* 0x000fe2000001169e */
[----:B------:R-:W4:Y:S01]  /*e420*/  LDSM.16.MT88.4 R152, [R185+0x11000] ;  /* 0x01100000b998783b */ /* 0x000f220000004200 */
[----:B-----5:R-:W-:Y:S02]  /*e430*/  @!P5 HADD2 R168, -R2.H0_H0, -RZ.H0_H0 ;  /* 0xa00000ff02a8d230 */ /* 0x020fe40000000900 */
[----:B--2---:R-:W-:Y:S03]  /*e440*/  @!P2 HADD2 R162, -R0.H0_H0, -RZ.H0_H0 ;  /* 0xa00000ff00a2a230 */ /* 0x004fe60000000900 */
[----:B------:R-:W-:Y:S02]  /*e450*/  PRMT R161, R168, 0x7610, R161 ;  /* 0x00007610a8a17816 */ /* 0x000fe400000000a1 */
[----:B------:R-:W-:Y:S02]  /*e460*/  @!P5 STL.S16 [R1+0x20], R168 ;  /* 0x000020a80100d387 */ /* 0x000fe40000100600 */
[----:B------:R-:W-:Y:S02]  /*e470*/  @!P5 PRMT R2, R161, 0x5410, RZ ;  /* 0x00005410a102d816 */ /* 0x000fe400000000ff */
[----:B------:R2:W-:Y:S01]  /*e480*/  @!P2 STL.S16 [R1+0x1c], R162 ;  /* 0x00001ca20100a387 */ /* 0x0005e20000100600 */
[----:B------:R-:W-:Y:S01]  /*e490*/  PRMT R166, R162, 0x7610, R166 ;  /* 0x00007610a2a67816 */ /* 0x000fe200000000a6 */
[----:B------:R-:W-:Y:S02]  /*e4a0*/  MUFU.EX2 R161, R230 ;  /* 0x000000e600a17308 */ /* 0x000fe40000000800 */
[----:B------:R5:W-:Y:S01]  /*e4b0*/  STG.E.U16 desc[UR30][R214.64+0x42], R2 ;  /* 0x00004202d6007986 */ /* 0x000be2000c10151e */
[----:B------:R-:W-:Y:S02]  /*e4c0*/  @!P2 PRMT R0, R166, 0x5410, RZ ;  /* 0x00005410a600a816 */ /* 0x000fe400000000ff */
[----:B------:R-:W-:Y:S01]  /*e4d0*/  ISETP.LE.U32.AND P2, PT, R158, UR5, PT ;  /* 0x000000059e007c0c */ /* 0x000fe2000bf43070 */
[----:B------:R1:W4:Y:S04]  /*e4e0*/  LDL.S16 R166, [R1+0x18] ;  /* 0x0000180001a67983 */ /* 0x0003280000100600 */
[----:B------:R1:W4:Y:S04]  /*e4f0*/  LDL.S16 R163, [R1+0x28] ;  /* 0x0000280001a37983 */ /* 0x0003280000100600 */
[----:B------:R3:W-:Y:S01]  /*e500*/  STG.E.U16 desc[UR30][R216.64+0x40], R0 ;  /* 0x00004000d8007986 */ /* 0x0007e2000c10151e */
[----:B--2---:R-:W2:Y:S01]  /*e510*/  MUFU.EX2 R162, R227 ;  /* 0x000000e300a27308 */ /* 0x004ea20000000800 */
[----:B-----5:R-:W-:Y:S02]  /*e520*/  PRMT R2, R165, 0x7610, R2 ;  /* 0x00007610a5027816 */ /* 0x020fe40000000002 */
[----:B------:R1:W5:Y:S01]  /*e530*/  LDL.S16 R165, [R1+0x14] ;  /* 0x0000140001a57983 */ /* 0x0003620000100600 */
[----:B--2---:R-:W-:Y:S01]  /*e540*/  FADD.FTZ R157, R162, R157 ;  /* 0x0000009da29d7221 */ /* 0x004fe20000010000 */
[----:B---3--:R-:W-:Y:S03]  /*e550*/  PRMT R0, R2, 0x5410, R135 ;  /* 0x0000541002007816 */ /* 0x008fe60000000087 */
[----:B------:R-:W-:Y:S01]  /*e560*/  FADD.FTZ R248, R161, R157 ;  /* 0x0000009da1f87221 */ /* 0x000fe20000010000 */
[----:B------:R-:W-:Y:S02]  /*e570*/  PRMT R157, R156, 0x5410, R189 ;  /* 0x000054109c9d7816 */ /* 0x000fe400000000bd */
[----:B------:R-:W-:Y:S02]  /*e580*/  LOP3.LUT R142, R142, R0, RZ, 0xc0, !PT ;  /* 0x000000008e8e7212 */ /* 0x000fe400078ec0ff */
[----:B------:R-:W-:Y:S01]  /*e590*/  LOP3.LUT R143, R143, R157, RZ, 0xc0, !PT ;  /* 0x0000009d8f8f7212 */ /* 0x000fe200078ec0ff */
[----:B------:R-:W-:Y:S01]  /*e5a0*/  FADD.FTZ R157, R181, R159 ;  /* 0x0000009fb59d7221 */ /* 0x000fe20000010000 */
[----:B------:R-:W-:Y:S02]  /*e5b0*/  F2FP.F16.F32.PACK_AB R0, R161, R162 ;  /* 0x000000a2a100723e */ /* 0x000fe400000000ff */
[C---:B------:R-:W-:Y:S01]  /*e5c0*/  F2FP.F16.F32.PACK_AB R181, R134.reuse, R181 ;  /* 0x000000b586b5723e */ /* 0x040fe200000000ff */
[----:B------:R-:W-:Y:S01]  /*e5d0*/  FADD.FTZ R243, R134, R157 ;  /* 0x0000009d86f37221 */ /* 0x000fe20000010000 */
[----:B------:R-:W-:Y:S01]  /*e5e0*/  PRMT R180, R0, 0x7632, R180 ;  /* 0x0000763200b47816 */ /* 0x000fe200000000b4 */
        /* <DEDUP_REMOVED lines=34> */
[C---:B------:R-:W-:Y:S05]  /*e810*/  HMMA.16816.F32 R96, R140.reuse, R154, R96 ;  /* 0x0000009a8c60723c */ /* 0x040fea0000001860 */
[--C-:B------:R-:W-:Y:S01]  /*e820*/  SHF.R.U32.HI R153, RZ, 0x10, R212.reuse ;  /* 0x00000010ff997819 */ /* 0x100fe200000116d4 */
[C---:B-1----:R-:W-:Y:S05]  /*e830*/  HMMA.16816.F32 R100, R140.reuse, R144, R100 ;  /* 0x000000908c64723c */ /* 0x042fea0000001864 */
[C---:B------:R-:W-:Y:S01]  /*e840*/  LOP3.LUT R152, R212.reuse, 0xffff, RZ, 0xc0, !PT ;  /* 0x0000ffffd4987812 */ /* 0x040fe200078ec0ff */
[C---:B------:R-:W-:Y:S05]  /*e850*/  HMMA.16816.F32 R104, R140.reuse, R146, R104 ;  /* 0x000000928c68723c */ /* 0x040fea0000001868 */
[----:B------:R-:W-:Y:S01]  /*e860*/  SHF.R.U32.HI R155, RZ, 0x18, R212 ;  /* 0x00000018ff9b7819 */ /* 0x000fe200000116d4 */
[C---:B--2---:R-:W-:Y:S05]  /*e870*/  HMMA.16816.F32 R108, R140.reuse, R148, R108 ;  /* 0x000000948c6c723c */ /* 0x044fea000000186c */
[----:B------:R-:W-:Y:S01]  /*e880*/  LOP3.LUT R154, R212, 0xff, RZ, 0xc0, !PT ;  /* 0x000000ffd49a7812 */ /* 0x000fe200078ec0ff */
[C---:B------:R-:W-:Y:S05]  /*e890*/  HMMA.16816.F32 R112, R140.reuse, R150, R112 ;  /* 0x000000968c70723c */ /* 0x040fea0000001870 */
[----:B------:R-:W-:Y:S01]  /*e8a0*/  LOP3.LUT R153, R153, 0xff, RZ, 0xc0, !PT ;  /* 0x000000ff99997812 */ /* 0x000fe200078ec0ff */
[C---:B---3--:R-:W-:Y:S05]  /*e8b0*/  HMMA.16816.F32 R116, R140.reuse, R136, R116 ;  /* 0x000000888c74723c */ /* 0x048fea0000001874 */
[----:B------:R-:W-:Y:S01]  /*e8c0*/  SHF.R.U32.HI R152, RZ, 0x8, R152 ;  /* 0x00000008ff987819 */ /* 0x000fe20000011698 */
[C---:B------:R-:W-:Y:S05]  /*e8d0*/  HMMA.16816.F32 R120, R140.reuse, R138, R120 ;  /* 0x0000008a8c78723c */ /* 0x040fea0000001878 */
[----:B------:R-:W-:Y:S02]  /*e8e0*/  PRMT R171, R153, 0x5410, R155 ;  /* 0x0000541099ab7816 */ /* 0x000fe4000000009b */
[----:B------:R-:W-:Y:S02]  /*e8f0*/  PRMT R170, R154, 0x5410, R152 ;  /* 0x000054109aaa7816 */ /* 0x000fe40000000098 */
[----:B------:R-:W1:Y:S02]  /*e900*/  LDSM.16.MT88.4 R152, [R185+0x17000] ;  /* 0x01700000b998783b */ /* 0x000e640000004200 */
[--C-:B------:R-:W-:Y:S02]  /*e910*/  HSET2.LE.AND R171, R171, R169.reuse, PT ;  /* 0x000000a9abab7233 */ /* 0x100fe40003803000 */
[--C-:B------:R-:W-:Y:S03]  /*e920*/  HSET2.LE.AND R170, R170, R169.reuse, PT ;  /* 0x000000a9aaaa7233 */ /* 0x100fe60003803000 */
[----:B------:R-:W-:Y:S01]  /*e930*/  LOP3.LUT R171, R171, R181, RZ, 0xc0, !PT ;  /* 0x000000b5abab7212 */ /* 0x000fe200078ec0ff */
[C---:B-1----:R-:W-:Y:S06]  /*e940*/  HMMA.16816.F32 R124, R140.reuse, R152, R124 ;  /* 0x000000988c7c723c */ /* 0x042fec000000187c */
[----:B------:R-:W-:Y:S05]  /*e950*/  HMMA.16816.F32 R128, R140, R154, R128 ;  /* 0x0000009a8c80723c */ /* 0x000fea0000001880 */
[----:B------:R-:W-:Y:S02]  /*e960*/  @!P4 HADD2 R166, -R133.H0_H0, -RZ.H0_H0 ;  /* 0xa00000ff85a6c230 */ /* 0x000fe40000000900 */
[----:B------:R-:W-:Y:S03]  /*e970*/  @!P6 HADD2 R163, -R135.H0_H0, -RZ.H0_H0 ;  /* 0xa00000ff87a3e230 */ /* 0x000fe60000000900 */
[----:B------:R-:W-:Y:S01]  /*e980*/  @!P4 STL.S16 [R1+0x18], R166 ;  /* 0x000018a60100c387 */ /* 0x000fe20000100600 */
[----:B------:R-:W-:Y:S02]  /*e990*/  PRMT R157, R166, 0x7610, R157 ;  /* 0x00007610a69d7816 */ /* 0x000fe4000000009d */
[----:B------:R-:W-:Y:S02]  /*e9a0*/  PRMT R158, R163, 0x7610, R158 ;  /* 0x00007610a39e7816 */ /* 0x000fe4000000009e */
[----:B------:R-:W-:Y:S02]  /*e9b0*/  @!P4 PRMT R133, R157, 0x5410, RZ ;  /* 0x000054109d85c816 */ /* 0x000fe400000000ff */
[----:B------:R-:W-:Y:S03]  /*e9c0*/  @!P6 PRMT R135, R158, 0x5410, RZ ;  /* 0x000054109e87e816 */ /* 0x000fe600000000ff */
[----:B------:R1:W-:Y:S04]  /*e9d0*/  STG.E.U16 desc[UR30][R216.64+0x42], R133 ;  /* 0x00004285d8007986 */ /* 0x0003e8000c10151e */
[----:B------:R2:W-:Y:S01]  /*e9e0*/  STG.E.U16 desc[UR30][R214.64+0x52], R135 ;  /* 0x00005287d6007986 */ /* 0x0005e2000c10151e */
[----:B-----5:R-:W-:Y:S05]  /*e9f0*/  @!P3 HADD2 R165, -R2.H0_H0, -RZ.H0_H0 ;  /* 0xa00000ff02a5b230 */ /* 0x020fea0000000900 */
[----:B------:R-:W-:Y:S01]  /*ea00*/  @!P3 STL.S16 [R1+0x14], R165 ;  /* 0x000014a50100b387 */ /* 0x000fe20000100600 */
[----:B------:R-:W-:Y:S03]  /*ea10*/  PRMT R134, R165, 0x7610, R134 ;  /* 0x00007610a5867816 */ /* 0x000fe60000000086 */
[----:B------:R3:W4:Y:S01]  /*ea20*/  LDL.S16 R157, [R1+0x38] ;  /* 0x00003800019d7983 */ /* 0x0007220000100600 */
[----:B------:R-:W-:Y:S03]  /*ea30*/  @!P3 PRMT R2, R134, 0x5410, RZ ;  /* 0x000054108602b816 */ /* 0x000fe600000000ff */
[----:B------:R-:W-:Y:S04]  /*ea40*/  @!P6 STL.S16 [R1+0x28], R163 ;  /* 0x000028a30100e387 */ /* 0x000fe80000100600 */
[----:B------:R5:W-:Y:S01]  /*ea50*/  STG.E.U16 desc[UR30][R214.64+0x50], R2 ;  /* 0x00005002d6007986 */ /* 0x000be2000c10151e */
[----:B-1----:R-:W-:Y:S04]  /*ea60*/  LOP3.LUT R133, R213, UR20, R160, 0x96, !PT ;  /* 0x00000014d5857c12 */ /* 0x002fe8000f8e96a0 */
[----:B------:R-:W-:Y:S02]  /*ea70*/  LOP3.LUT R134, R133, 0xffff, RZ, 0xc0, !PT ;  /* 0x0000ffff85867812 */ /* 0x000fe400078ec0ff */
[----:B------:R-:W-:Y:S02]  /*ea80*/  SHF.R.U32.HI R144, RZ, 0x10, R133 ;  /* 0x00000010ff907819 */ /* 0x000fe40000011685 */
[----:B------:R-:W-:Y:S02]  /*ea90*/  SHF.R.U32.HI R134, RZ, 0x8, R134 ;  /* 0x00000008ff867819 */ /* 0x000fe40000011686 */
[----:B--2---:R-:W-:Y:S02]  /*eaa0*/  PRMT R135, R167, 0x7610, R135 ;  /* 0x00007610a7877816 */ /* 0x004fe40000000087 */
[----:B------:R-:W-:Y:S04]  /*eab0*/  LOP3.LUT R134, R134, 0xffff, RZ, 0xc0, !PT ;  /* 0x0000ffff86867812 */ /* 0x000fe800078ec0ff */
[----:B------:R-:W-:Y:S02]  /*eac0*/  ISETP.LE.U32.AND P3, PT, R134, UR5, PT ;  /* 0x0000000586007c0c */ /* 0x000fe4000bf63070 */
[----:B------:R-:W-:Y:S04]  /*ead0*/  SHF.R.U32.HI R134, RZ, 0x18, R133 ;  /* 0x00000018ff867819 */ /* 0x000fe80000011685 */
[----:B------:R-:W-:Y:S02]  /*eae0*/  ISETP.LE.U32.AND P5, PT, R134, UR5, PT ;  /* 0x0000000586007c0c */ /* 0x000fe4000bfa3070 */
[----:B-----5:R-:W-:Y:S04]  /*eaf0*/  LOP3.LUT R2, R133, 0xff, RZ, 0xc0, !PT ;  /* 0x000000ff85027812 */ /* 0x020fe800078ec0ff */
[----:B------:R-:W-:Y:S02]  /*eb00*/  ISETP.LE.U32.AND P4, PT, R2, UR5, PT ;  /* 0x0000000502007c0c */ /* 0x000fe4000bf83070 */
[----:B------:R-:W-:Y:S02]  /*eb10*/  LOP3.LUT R2, R213, UR20, R160, 0x96, !PT ;  /* 0x00000014d5027c12 */ /* 0x000fe4000f8e96a0 */
[----:B------:R-:W1:Y:S02]  /*eb20*/  LDSM.16.MT88.4 R160, [R183+0x11800] ;  /* 0x01180000b7a0783b */ /* 0x000e640000004200 */
[C---:B------:R-:W-:Y:S02]  /*eb30*/  LOP3.LUT R133, R2.reuse, 0xffff, RZ, 0xc0, !PT ;  /* 0x0000ffff02857812 */ /* 0x040fe400078ec0ff */
[--C-:B------:R-:W-:Y:S02]  /*eb40*/  SHF.R.U32.HI R134, RZ, 0x10, R2.reuse ;  /* 0x00000010ff867819 */ /* 0x100fe40000011602 */
[----:B------:R-:W-:Y:S02]  /*eb50*/  LOP3.LUT R146, R2, 0xff, RZ, 0xc0, !PT ;  /* 0x000000ff02927812 */ /* 0x000fe400078ec0ff */
[----:B------:R-:W-:Y:S02]  /*eb60*/  SHF.R.U32.HI R145, RZ, 0x18, R2 ;  /* 0x00000018ff917819 */ /* 0x000fe40000011602 */
[----:B------:R-:W-:Y:S02]  /*eb70*/  SHF.R.U32.HI R133, RZ, 0x8, R133 ;  /* 0x00000008ff857819 */ /* 0x000fe40000011685 */
[----:B------:R-:W-:Y:S02]  /*eb80*/  LOP3.LUT R134, R134, 0xff, RZ, 0xc0, !PT ;  /* 0x000000ff86867812 */ /* 0x000fe400078ec0ff */
[----:B------:R-:W-:Y:S02]  /*eb90*/  LOP3.LUT R2, R144, 0xff, RZ, 0xc0, !PT ;  /* 0x000000ff90027812 */ /* 0x000fe400078ec0ff */
[----:B------:R-:W-:Y:S02]  /*eba0*/  PRMT R133, R146, 0x5410, R133 ;  /* 0x0000541092857816 */ /* 0x000fe40000000085 */
[----:B------:R-:W-:Y:S02]  /*ebb0*/  PRMT R134, R134, 0x5410, R145 ;  /* 0x0000541086867816 */ /* 0x000fe40000000091 */
[----:B------:R-:W2:Y:S01]  /*ebc0*/  LDSM.16.MT88.4 R144, [R184+0x11800] ;  /* 0x01180000b890783b */ /* 0x000ea20000004200 */
[----:B------:R-:W-:Y:S02]  /*ebd0*/  ISETP.LE.U32.AND P6, PT, R2, UR5, PT ;  /* 0x0000000502007c0c */ /* 0x000fe4000bfc3070 */
[--C-:B------:R-:W-:Y:S02]  /*ebe0*/  HSET2.LE.AND R168, R133, R169.reuse, PT ;  /* 0x000000a985a87233 */ /* 0x100fe40003803000 */
[C---:B------:R-:W-:Y:S02]  /*ebf0*/  PRMT R133, R164.reuse, 0x7610, R133 ;  /* 0x00007610a4857816 */ /* 0x040fe40000000085 */
[----:B------:R-:W-:Y:S02]  /*ec00*/  PRMT R2, R164, 0x7632, R2 ;  /* 0x00007632a4027816 */ /* 0x000fe40000000002 */
[----:B------:R-:W-:Y:S02]  /*ec10*/  HSET2.LE.AND R169, R134, R169, PT ;  /* 0x000000a986a97233 */ /* 0x000fe40003803000 */
[----:B------:R-:W-:Y:S01]  /*ec20*/  PRMT R148, R133, 0x5410, R2 ;  /* 0x0000541085947816 */ /* 0x000fe20000000002 */
[----:B------:R-:W-:Y:S01]  /*ec30*/  @!P5 HADD2 R252, -R2.H0_H0, -RZ.H0_H0 ;  /* 0xa00000ff02fcd230 */ /* 0x000fe20000000900 */
[----:B------:R-:W-:Y:S02]  /*ec40*/  PRMT R134, R167, 0x7632, R134 ;  /* 0x00007632a7867816 */ /* 0x000fe40000000086 */
[----:B------:R-:W-:Y:S02]  /*ec50*/  LOP3.LUT R169, R169, R148, RZ, 0xc0, !PT ;  /* 0x00000094a9a97212 */ /* 0x000fe400078ec0ff */
[----:B------:R-:W-:Y:S02]  /*ec60*/  PRMT R148, R0, 0x5410, R180 ;  /* 0x0000541000947816 */ /* 0x000fe400000000b4 */
[----:B------:R-:W-:Y:S02]  /*ec70*/  @!P5 PRMT R2, R252, 0x5410, RZ ;  /* 0x00005410fc02d816 */ /* 0x000fe400000000ff */
[----:B------:R-:W-:Y:S01]  /*ec80*/  LOP3.LUT R170, R170, R148, RZ, 0xc0, !PT ;  /* 0x00000094aaaa7212 */ /* 0x000fe200078ec0ff */
[----:B----4-:R-:W-:Y:S05]  /*ec90*/  @!P0 HADD2 R157, -R156.H0_H0, -RZ.H0_H0 ;  /* 0xa00000ff9c9d8230 */ /* 0x010fea0000000900 */
[----:B------:R-:W-:Y:S01]  /*eca0*/  @!P0 STL.S16 [R1+0x38], R157 ;  /* 0x0000389d01008387 */ /* 0x000fe20000100600 */
[----:B------:R-:W-:Y:S03]  /*ecb0*/  PRMT R136, R157, 0x7610, R136 ;  /* 0x000076109d887816 */ /* 0x000fe60000000088 */
[----:B------:R3:W4:Y:S01]  /*ecc0*/  LDL.S16 R221, [R1+0x10] ;  /* 0x0000100001dd7983 */ /* 0x0007220000100600 */
[----:B------:R-:W-:Y:S02]  /*ecd0*/  @!P0 PRMT R156, R136, 0x5410, RZ ;  /* 0x00005410889c8816 */ /* 0x000fe400000000ff */
[----:B------:R-:W-:Y:S01]  /*ece0*/  PRMT R136, R135, 0x5410, R134 ;  /* 0x0000541087887816 */ /* 0x000fe20000000086 */
[----:B------:R3:W5:Y:S03]  /*ecf0*/  LDL.S16 R220, [R1+0xc] ;  /* 0x00000c0001dc7983 */ /* 0x0007660000100600 */
[----:B------:R-:W-:Y:S01]  /*ed00*/  LOP3.LUT R168, R168, R136, RZ, 0xc0, !PT ;  /* 0x00000088a8a87212 */ /* 0x000fe200078ec0ff */
[----:B------:R3:W3:Y:S04]  /*ed10*/  LDL.S16 R219, [R1+0x8] ;  /* 0x0000080001db7983 */ /* 0x0006e80000100600 */
[----:B------:R2:W3:Y:S02]  /*ed20*/  LDL.S16 R211, [R1] ;  /* 0x0000000001d37983 */ /* 0x0004e40000100600 */
[C---:B-1----:R-:W-:Y:S02]  /*ed30*/  HMMA.16816.F32 R164, R168.reuse, R160, R4 ;  /* 0x000000a0a8a4723c */ /* 0x042fe40000001804 */
[----:B------:R1:W3:Y:S04]  /*ed40*/  LDL.S16 R218, [R1+0x4] ;  /* 0x0000040001da7983 */ /* 0x0002e80000100600 */
[C---:B------:R-:W-:Y:S01]  /*ed50*/  HMMA.16816.F32 R160, R168.reuse, R162, R8 ;  /* 0x000000a2a8a0723c */ /* 0x040fe20000001808 */
[----:B------:R2:W-:Y:S04]  /*ed60*/  STG.E.U16 desc[UR30][R216.64+0x50], R156 ;  /* 0x0000509cd8007986 */ /* 0x0005e8000c10151e */
[----:B------:R-:W1:Y:S08]  /*ed70*/  LDSM.16.MT88.4 R136, [R185+0x11800] ;  /* 0x01180000b988783b */ /* 0x000e700000004200 */
[----:B------:R-:W1:Y:S08]  /*ed80*/  LDSM.16.MT88.4 R4, [R184+0x13800] ;  /* 0x01380000b804783b */ /* 0x000e700000004200 */
[----:B------:R-:W1:Y:S01]  /*ed90*/  LDSM.16.MT88.4 R8, [R186+0x13800] ;  /* 0x01380000ba08783b */ /* 0x000e620000004200 */
[C---:B--2---:R-:W-:Y:S07]  /*eda0*/  HMMA.16816.F32 R156, R168.reuse, R144, R12 ;  /* 0x00000090a89c723c */ /* 0x044fee000000180c */
[----:B------:R-:W2:Y:S01]  /*edb0*/  LDSM.16.MT88.4 R12, [R185+0x13800] ;  /* 0x01380000b90c783b */ /* 0x000ea20000004200 */
[C---:B------:R-:W-:Y:S07]  /*edc0*/  HMMA.16816.F32 R152, R168.reuse, R146, R16 ;  /* 0x00000092a898723c */ /* 0x040fee0000001810 */
[----:B------:R-:W2:Y:S01]  /*edd0*/  LDSM.16.MT88.4 R16, [R183+0x15800] ;  /* 0x01580000b710783b */ /* 0x000ea20000004200 */
[C---:B------:R-:W-:Y:S07]  /*ede0*/  HMMA.16816.F32 R148, R168.reuse, R172, R20 ;  /* 0x000000aca894723c */ /* 0x040fee0000001814 */
[----:B------:R-:W2:Y:S01]  /*edf0*/  LDSM.16.MT88.4 R20, [R184+0x15800] ;  /* 0x01580000b814783b */ /* 0x000ea20000004200 */
[C---:B------:R-:W-:Y:S06]  /*ee00*/  HMMA.16816.F32 R144, R168.reuse, R174, R24 ;  /* 0x000000aea890723c */ /* 0x040fec0000001818 */
[C---:B-1----:R-:W-:Y:S01]  /*ee10*/  HMMA.16816.F32 R140, R168.reuse, R136, R28 ;  /* 0x00000088a88c723c */ /* 0x042fe2000000181c */
[----:B------:R-:W1:Y:S05]  /*ee20*/  LDSM.16.MT88.4 R24, [R186+0x15800] ;  /* 0x01580000ba18783b */ /* 0x000e6a0000004200 */
[C---:B------:R-:W-:Y:S06]  /*ee30*/  HMMA.16816.F32 R136, R168.reuse, R138, R32 ;  /* 0x0000008aa888723c */ /* 0x040fec0000001820 */
[C---:B------:R-:W-:Y:S06]  /*ee40*/  HMMA.16816.F32 R36, R168.reuse, R176, R36 ;  /* 0x000000b0a824723c */ /* 0x040fec0000001824 */
[C---:B------:R-:W-:Y:S06]  /*ee50*/  HMMA.16816.F32 R40, R168.reuse, R178, R40 ;  /* 0x000000b2a828723c */ /* 0x040fec0000001828 */
[C---:B------:R-:W-:Y:S06]  /*ee60*/  HMMA.16816.F32 R44, R168.reuse, R4, R44 ;  /* 0x00000004a82c723c */ /* 0x040fec000000182c */
        /* <DEDUP_REMOVED lines=11> */
[C---:B------:R-:W-:Y:S06]  /*ef20*/  HMMA.16816.F32 R76, R168.reuse, R20, R76 ;  /* 0x00000014a84c723c */ /* 0x040fec000000184c */
[C---:B------:R-:W-:Y:S05]  /*ef30*/  HMMA.16816.F32 R80, R168.reuse, R22, R80 ;  /* 0x00000016a850723c */ /* 0x040fea0000001850 */
[--C-:B------:R-:W-:Y:S01]  /*ef40*/  SHF.R.U32.HI R20, RZ, 0x10, R212.reuse ;  /* 0x00000010ff147819 */ /* 0x100fe200000116d4 */
[C---:B-1----:R-:W-:Y:S05]  /*ef50*/  HMMA.16816.F32 R84, R168.reuse, R24, R84 ;  /* 0x00000018a854723c */ /* 0x042fea0000001854 */
[----:B------:R-:W-:Y:S01]  /*ef60*/  LOP3.LUT R20, R20, 0xff, RZ, 0xc0, !PT ;  /* 0x000000ff14147812 */ /* 0x000fe200078ec0ff */
[C---:B------:R-:W-:Y:S05]  /*ef70*/  HMMA.16816.F32 R88, R168.reuse, R26, R88 ;  /* 0x0000001aa858723c */ /* 0x040fea0000001858 */
[----:B------:R-:W-:Y:S01]  /*ef80*/  LOP3.LUT R21, R212, 0xffff, RZ, 0xc0, !PT ;  /* 0x0000ffffd4157812 */ /* 0x000fe200078ec0ff */
[C---:B------:R-:W-:Y:S05]  /*ef90*/  HMMA.16816.F32 R92, R168.reuse, R4, R92 ;  /* 0x00000004a85c723c */ /* 0x040fea000000185c */
[----:B------:R-:W-:Y:S01]  /*efa0*/  SHF.R.U32.HI R22, RZ, 0x18, R212 ;  /* 0x00000018ff167819 */ /* 0x000fe200000116d4 */
[C---:B------:R-:W-:Y:S01]  /*efb0*/  HMMA.16816.F32 R96, R168.reuse, R6, R96 ;  /* 0x00000006a860723c */ /* 0x040fe20000001860 */
[----:B------:R-:W1:Y:S02]  /*efc0*/  LDSM.16.MT88.4 R4, [R185+0x17800] ;  /* 0x01780000b904783b */ /* 0x000e640000004200 */
[----:B------:R-:W-:Y:S02]  /*efd0*/  ISETP.LE.U32.AND P0, PT, R22, UR5, PT ;  /* 0x0000000516007c0c */ /* 0x000fe4000bf03070 */
[----:B------:R-:W-:Y:S01]  /*efe0*/  LOP3.LUT R212, R212, 0xff, RZ, 0xc0, !PT ;  /* 0x000000ffd4d47812 */ /* 0x000fe200078ec0ff */
[C---:B------:R-:W-:Y:S06]  /*eff0*/  HMMA.16816.F32 R100, R168.reuse, R8, R100 ;  /* 0x00000008a864723c */ /* 0x040fec0000001864 */
[C---:B------:R-:W-:Y:S05]  /*f000*/  HMMA.16816.F32 R104, R168.reuse, R10, R104 ;  /* 0x0000000aa868723c */ /* 0x040fea0000001868 */
[----:B------:R-:W-:Y:S01]  /*f010*/  SHF.R.U32.HI R8, RZ, 0x8, R21 ;  /* 0x00000008ff087819 */ /* 0x000fe20000011615 */
[----:B------:R-:W-:Y:S01]  /*f020*/  @!P0 HADD2 R251, -R181.H1_H1, -RZ.H0_H0 ;  /* 0xa00000ffb5fb8230 */ /* 0x000fe20000000d00 */
[C---:B--2---:R-:W-:Y:S04]  /*f030*/  HMMA.16816.F32 R108, R168.reuse, R12, R108 ;  /* 0x0000000ca86c723c */ /* 0x044fe8000000186c */
[----:B------:R-:W-:Y:S02]  /*f040*/  LOP3.LUT R8, R8, 0xffff, RZ, 0xc0, !PT ;  /* 0x0000ffff08087812 */ /* 0x000fe400078ec0ff */
[C---:B------:R-:W-:Y:S06]  /*f050*/  HMMA.16816.F32 R112, R168.reuse, R14, R112 ;  /* 0x0000000ea870723c */ /* 0x040fec0000001870 */
[C---:B------:R-:W-:Y:S06]  /*f060*/  HMMA.16816.F32 R116, R168.reuse, R16, R116 ;  /* 0x00000010a874723c */ /* 0x040fec0000001874 */
[C---:B------:R-:W-:Y:S06]  /*f070*/  HMMA.16816.F32 R120, R168.reuse, R18, R120 ;  /* 0x00000012a878723c */ /* 0x040fec0000001878 */
[C---:B-1----:R-:W-:Y:S06]  /*f080*/  HMMA.16816.F32 R124, R168.reuse, R4, R124 ;  /* 0x00000004a87c723c */ /* 0x042fec000000187c */
[----:B------:R-:W-:Y:S05]  /*f090*/  HMMA.16816.F32 R128, R168, R6, R128 ;  /* 0x00000006a880723c */ /* 0x000fea0000001880 */
[----:B----4-:R-:W-:Y:S02]  /*f0a0*/  @!P2 HADD2 R221, -R189.H0_H0, -RZ.H0_H0 ;  /* 0xa00000ffbddda230 */ /* 0x010fe40000000900 */
[----:B-----5:R-:W-:Y:S03]  /*f0b0*/  @!P4 HADD2 R220, -R135.H0_H0, -RZ.H0_H0 ;  /* 0xa00000ff87dcc230 */ /* 0x020fe60000000900 */
[----:B------:R-:W-:Y:S01]  /*f0c0*/  @!P2 STL.S16 [R1+0x10], R221 ;  /* 0x000010dd0100a387 */ /* 0x000fe20000100600 */
[----:B------:R-:W-:Y:S01]  /*f0d0*/  PRMT R23, R221, 0x7610, R23 ;  /* 0x00007610dd177816 */ /* 0x000fe20000000017 */
[----:B---3--:R-:W-:Y:S02]  /*f0e0*/  @!P3 HADD2 R219, -R134.H0_H0, -RZ.H0_H0 ;  /* 0xa00000ff86dbb230 */ /* 0x008fe40000000900 */
[----:B------:R-:W-:Y:S01]  /*f0f0*/  @!P4 STL.S16 [R1+0xc], R220 ;  /* 0x00000cdc0100c387 */ /* 0x000fe20000100600 */
[----:B------:R-:W-:Y:S02]  /*f100*/  @!P2 PRMT R189, R23, 0x5410, RZ ;  /* 0x0000541017bda816 */ /* 0x000fe400000000ff */
[----:B------:R-:W-:Y:S01]  /*f110*/  ISETP.LE.U32.AND P2, PT, R20, UR5, PT ;  /* 0x0000000514007c0c */ /* 0x000fe2000bf43070 */
[----:B------:R-:W-:Y:S01]  /*f120*/  @!P3 STL.S16 [R1+0x8], R219 ;  /* 0x000008db0100b387 */ /* 0x000fe20000100600 */
[----:B------:R-:W-:Y:S01]  /*f130*/  PRMT R20, R220, 0x7610, R20 ;  /* 0x00007610dc147816 */ /* 0x000fe20000000014 */
[----:B------:R-:W-:Y:S01]  /*f140*/  @!P6 HADD2 R211, -R133.H0_H0, -RZ.H0_H0 ;  /* 0xa00000ff85d3e230 */ /* 0x000fe20000000900 */
[----:B------:R-:W-:Y:S01]  /*f150*/  PRMT R11, R219, 0x7610, R11 ;  /* 0x00007610db0b7816 */ /* 0x000fe2000000000b */
[----:B------:R-:W-:Y:S01]  /*f160*/  STG.E.U16 desc[UR30][R216.64+0x52], R189 ;  /* 0x000052bdd8007986 */ /* 0x000fe2000c10151e */
[----:B------:R-:W-:Y:S02]  /*f170*/  @!P4 PRMT R135, R20, 0x5410, RZ ;  /* 0x000054101487c816 */ /* 0x000fe400000000ff */
[----:B------:R-:W-:Y:S02]  /*f180*/  @!P3 PRMT R134, R11, 0x5410, RZ ;  /* 0x000054100b86b816 */ /* 0x000fe400000000ff */
[----:B------:R-:W-:Y:S01]  /*f190*/  ISETP.LE.U32.AND P4, PT, R212, UR5, PT ;  /* 0x00000005d4007c0c */ /* 0x000fe2000bf83070 */
[----:B------:R-:W-:Y:S01]  /*f1a0*/  STG.E.U16 desc[UR30][R214.64+0x60], R135 ;  /* 0x00006087d6007986 */ /* 0x000fe2000c10151e */
[----:B------:R-:W-:Y:S01]  /*f1b0*/  ISETP.LE.U32.AND P3, PT, R8, UR5, PT ;  /* 0x0000000508007c0c */ /* 0x000fe2000bf63070 */
[----:B------:R-:W-:Y:S01]  /*f1c0*/  @!P2 HADD2 R218, -R181.H0_H0, -RZ.H0_H0 ;  /* 0xa00000ffb5daa230 */ /* 0x000fe20000000900 */
[----:B------:R-:W-:Y:S01]  /*f1d0*/  PRMT R10, R211, 0x7610, R10 ;  /* 0x00007610d30a7816 */ /* 0x000fe2000000000a */
[----:B------:R-:W-:Y:S01]  /*f1e0*/  STG.E.U16 desc[UR30][R214.64+0x62], R134 ;  /* 0x00006286d6007986 */ /* 0x000fe2000c10151e */
[----:B------:R-:W-:Y:S02]  /*f1f0*/  @P0 PRMT R8, R181, 0x7632, R8 ;  /* 0x00007632b5080816 */ /* 0x000fe40000000008 */
[----:B------:R-:W-:Y:S01]  /*f200*/  @!P6 PRMT R133, R10, 0x5410, RZ ;  /* 0x000054100a85e816 */ /* 0x000fe200000000ff */
[----:B------:R-:W-:Y:S01]  /*f210*/  STG.E.U16 desc[UR30][R216.64+0x62], R2 ;  /* 0x00006202d8007986 */ /* 0x000fe2000c10151e */
[----:B------:R-:W-:Y:S02]  /*f220*/  @!P0 PRMT R8, R251, 0x5410, RZ ;  /* 0x00005410fb088816 */ /* 0x000fe400000000ff */
[----:B------:R-:W-:Y:S01]  /*f230*/  PRMT R9, R218, 0x7610, R9 ;  /* 0x00007610da097816 */ /* 0x000fe20000000009 */
[----:B------:R1:W-:Y:S01]  /*f240*/  STG.E.U16 desc[UR30][R216.64+0x60], R133 ;  /* 0x00006085d8007986 */ /* 0x0003e2000c10151e */
[----:B------:R-:W-:Y:S02]  /*f250*/  @!P4 HADD2 R250, -R0.H0_H0, -RZ.H0_H0 ;  /* 0xa00000ff00fac230 */ /* 0x000fe40000000900 */
[----:B------:R-:W-:Y:S01]  /*f260*/  @!P3 HADD2 R249, -R180.H0_H0, -RZ.H0_H0 ;  /* 0xa00000ffb4f9b230 */ /* 0x000fe20000000900 */
[----:B------:R-:W-:Y:S01]  /*f270*/  @!P2 STL.S16 [R1+0x4], R218 ;  /* 0x000004da0100a387 */ /* 0x000fe20000100600 */
[----:B------:R-:W-:Y:S02]  /*f280*/  @!P2 PRMT R181, R9, 0x5410, RZ ;  /* 0x0000541009b5a816 */ /* 0x000fe400000000ff */
[----:B------:R-:W-:Y:S01]  /*f290*/  @!P4 PRMT R0, R250, 0x5410, RZ ;  /* 0x00005410fa00c816 */ /* 0x000fe200000000ff */
[----:B------:R-:W-:Y:S01]  /*f2a0*/  @!P6 STL.S16 [R1], R211 ;  /* 0x000000d30100e387 */ /* 0x000fe20000100600 */
[----:B------:R-:W-:Y:S02]  /*f2b0*/  @!P3 PRMT R180, R249, 0x5410, RZ ;  /* 0x00005410f9b4b816 */ /* 0x000fe400000000ff */
[----:B------:R-:W-:Y:S01]  /*f2c0*/  ISETP.LT.AND P2, PT, RZ, UR38, PT ;  /* 0x00000026ff007c0c */ /* 0x000fe2000bf41270 */
[----:B------:R2:W-:Y:S04]  /*f2d0*/  STG.E.U16 desc[UR30][R214.64+0x70], R0 ;  /* 0x00007000d6007986 */ /* 0x0005e8000c10151e */
[----:B------:R3:W-:Y:S04]  /*f2e0*/  STG.E.U16 desc[UR30][R214.64+0x72], R180 ;  /* 0x000072b4d6007986 */ /* 0x0007e8000c10151e */
[----:B------:R4:W-:Y:S04]  /*f2f0*/  STG.E.U16 desc[UR30][R216.64+0x70], R181 ;  /* 0x000070b5d8007986 */ /* 0x0009e8000c10151e */
[----:B------:R4:W-:Y:S01]  /*f300*/  STG.E.U16 desc[UR30][R216.64+0x72], R8 ;  /* 0x00007208d8007986 */ /* 0x0009e2000c10151e */
[----:B-1----:R-:W-:Y:S02]  /*f310*/  IMAD.MOV.U32 R133, RZ, RZ, R3 ;  /* 0x000000ffff857224 */ /* 0x002fe400078e0003 */
[----:B--2---:R-:W-:Y:S01]  /*f320*/  IMAD.MOV.U32 R0, RZ, RZ, R132 ;  /* 0x000000ffff007224 */ /* 0x004fe200078e0084 */
[----:B---3--:R-:W-:Y:S04]  /*f330*/  IADD3 R214, P0, R214, -0x80, RZ ;  /* 0xffffff80d6d67810 */ /* 0x008fe80007f1e0ff */
[----:B------:R-:W-:Y:S01]  /*f340*/  IADD3.X R215, R215, -0x1, RZ, P0, !PT ;  /* 0xffffffffd7d77810 */ /* 0x000fe200007fe4ff */
[----:B------:R-:W-:Y:S08]  /*f350*/  @P2 BRA `(.L_x_917) ;  /* 0xffffffa800642947 */ /* 0x000ff0000383ffff */
.L_x_916:
[----:B-1----:R-:W1:Y:S01]  /*f360*/  SHFL.BFLY PT, R2, R248, 0x2, 0x1f ;  /* 0x0c401f00f8027f89 */ /* 0x002e6200000e0000 */
        /* <DEDUP_REMOVED lines=10> */
[CC--:B------:R-:W-:Y:S02]  /*f410*/  LEA.HI R6, R170.reuse, R169.reuse, RZ, 0x2 ;  /* 0x000000a9aa067211 */ /* 0x0c0fe400078f10ff */
[----:B------:R-:W-:-:S04]  /*f420*/  LEA.HI R168, R170, R169, RZ, 0x5 ;  /* 0x000000a9aaa87211 */ /* 0x000fc800078f28ff */
[----:B------:R-:W-:Y:S01]  /*f430*/  SHF.R.S32.HI R7, RZ, 0x5, R168 ;  /* 0x00000005ff077819 */ /* 0x000fe200000114a8 */
[----:B-1----:R-:W-:Y:S01]  /*f440*/  FADD.FTZ R133, R2, R5 ;  /* 0x0000000502857221 */ /* 0x002fe20000010000 */
[----:B------:R-:W-:Y:S02]  /*f450*/  MOV R2, 0x3f800000 ;  /* 0x3f80000000027802 */ /* 0x000fe40000000f00 */
[----:B------:R-:W-:Y:S01]  /*f460*/  SHF.R.S32.HI R5, RZ, 0x1f, R6 ;  /* 0x0000001fff057819 */ /* 0x000fe20000011406 */
[----:B--2--5:R-:W-:Y:S01]  /*f470*/  FADD.FTZ R134, R0, R4 ;  /* 0x0000000400867221 */ /* 0x024fe20000010000 */
[----:B------:R-:W-:Y:S02]  /*f480*/  FSETP.NE.FTZ.AND P3, PT, R133, RZ, PT ;  /* 0x000000ff8500720b */ /* 0x000fe40003f75000 */
[----:B------:R-:W-:Y:S02]  /*f490*/  MOV R4, 0x3f800000 ;  /* 0x3f80000000047802 */ /* 0x000fe40000000f00 */
[----:B------:R-:W-:-:S02]  /*f4a0*/  FSETP.NE.FTZ.AND P0, PT, R134, RZ, PT ;  /* 0x000000ff8600720b */ /* 0x000fc40003f15000 */
[----:B------:R-:W-:Y:S02]  /*f4b0*/  SHF.R.S32.HI R0, RZ, 0x2, R6 ;  /* 0x00000002ff007819 */ /* 0x000fe40000011406 */
[----:B------:R-:W-:Y:S02]  /*f4c0*/  LOP3.LUT R6, R6, 0x3ffffffc, RZ, 0xc0, !PT ;  /* 0x3ffffffc06067812 */ /* 0x000fe400078ec0ff */
[----:B------:R-:W-:Y:S02]  /*f4d0*/  LEA.HI R5, R5, R0, RZ, 0x3 ;  /* 0x0000000005057211 */ /* 0x000fe400078f18ff */
[----:B------:R-:W-:Y:S01]  /*f4e0*/  IADD3 R6, -R6, R169, RZ ;  /* 0x000000a906067210 */ /* 0x000fe20007ffe1ff */
[----:B------:R-:W1:Y:S01]  /*f4f0*/  @P3 MUFU.RCP R2, R133 ;  /* 0x0000008500023308 */ /* 0x000e620000001000 */
[----:B------:R-:W-:Y:S02]  /*f500*/  LOP3.LUT R5, R5, 0xfffffff8, RZ, 0xc0, !PT ;  /* 0xfffffff805057812 */ /* 0x000fe400078ec0ff */
[----:B------:R-:W-:-:S02]  /*f510*/  LEA R135, R7, R6, 0x9 ;  /* 0x0000000607877211 */ /* 0x000fc400078e48ff */
        /* <DEDUP_REMOVED lines=76> */
[----:B------:R-:W-:Y:S01]  /*f9e0*/  SHF.L.U32 R0, R6, 0x6, RZ ;  /* 0x0000000606007819 */ /* 0x000fe200000006ff */
[C---:B------:R-:W-:Y:S01]  /*f9f0*/  FMUL.FTZ R5, R2.reuse, R165 ;  /* 0x000000a502057220 */ /* 0x040fe20000410000 */
[C---:B------:R-:W-:Y:S01]  /*fa00*/  FMUL.FTZ R160, R2.reuse, R160 ;  /* 0x000000a002a07220 */ /* 0x040fe20000410000 */
[C---:B------:R-:W-:Y:S01]  /*fa10*/  FMUL.FTZ R7, R2.reuse, R161 ;  /* 0x000000a102077220 */ /* 0x040fe20000410000 */
[C---:B------:R-:W-:Y:S01]  /*fa20*/  FMUL.FTZ R156, R2.reuse, R156 ;  /* 0x0000009c029c7220 */ /* 0x040fe20000410000 */
[C---:B----4-:R-:W-:Y:S01]  /*fa30*/  FMUL.FTZ R8, R2.reuse, R157 ;  /* 0x0000009d02087220 */ /* 0x050fe20000410000 */
        /* <DEDUP_REMOVED lines=53> */
[----:B------:R-:W-:Y:S01]  /*fd90*/  LOP3.LUT R0, R0, 0x1c0, RZ, 0xc0, !PT ;  /* 0x000001c000007812 */ /* 0x000fe200078ec0ff */
[----:B-1----:R-:W-:Y:S01]  /*fda0*/  ULEA UR4, UR4, UR5, 0x18 ;  /* 0x0000000504047291 */ /* 0x002fe2000f8ec03f */
[----:B------:R-:W-:-:S02]  /*fdb0*/  LOP3.LUT R2, R6, 0x1, RZ, 0xc0, !PT ;  /* 0x0000000106027812 */ /* 0x000fc400078ec0ff */
[----:B------:R-:W-:Y:S02]  /*fdc0*/  LEA.HI R0, R0, R0, RZ, 0x1d ;  /* 0x0000000000007211 */ /* 0x000fe400078fe8ff */
[----:B------:R-:W-:Y:S02]  /*fdd0*/  ISETP.NE.U32.AND P4, PT, R2, 0x1, PT ;  /* 0x000000010200780c */ /* 0x000fe40003f85070 */
[----:B------:R-:W-:Y:S02]  /*fde0*/  LEA R0, R135, R0, 0x1 ;  /* 0x0000000087007211 */ /* 0x000fe400078e08ff */
[----:B------:R-:W-:Y:S02]  /*fdf0*/  MOV R6, 0x20 ;  /* 0x0000002000067802 */ /* 0x000fe40000000f00 */
[----:B------:R-:W-:Y:S02]  /*fe00*/  F2FP.F16.F32.PACK_AB R5, R5, R164 ;  /* 0x000000a40505723e */ /* 0x000fe400000000ff */
[----:B------:R-:W-:Y:S01]  /*fe10*/  LEA R0, R0, UR4, 0x1 ;  /* 0x0000000400007c11 */ /* 0x000fe2000f8e08ff */
[----:B------:R-:W-:Y:S01]  /*fe20*/  @UP0 ULDC.64 UR4, c[0x0][0x298] ;  /* 0x0000a60000040ab9 */ /* 0x000fe20000000a00 */
[----:B------:R-:W-:Y:S01]  /*fe30*/  F2FP.F16.F32.PACK_AB R24, R24, R10 ;  /* 0x0000000a1818723e */ /* 0x000fe200000000ff */
[----:B------:R-:W-:Y:S01]  /*fe40*/  @UP0 UIMAD.WIDE.U32 UR8, UR16, UR4, URZ ;  /* 0x00000004100802a5 */ /* 0x000fe2000f8e003f */
[----:B------:R-:W-:Y:S01]  /*fe50*/  SEL R6, R6, 0xffffffe0, !P1 ;  /* 0xffffffe006067807 */ /* 0x000fe20004800000 */
[----:B------:R1:W-:Y:S01]  /*fe60*/  STS [R0], R5 ;  /* 0x0000000500007388 */ /* 0x0003e20000000800 */
[----:B------:R-:W-:Y:S01]  /*fe70*/  MOV R10, 0x40 ;  /* 0x00000040000a7802 */ /* 0x000fe20000000f00 */
[----:B------:R-:W-:Y:S01]  /*fe80*/  @UP0 UIMAD UR7, UR16, UR5, UR9 ;  /* 0x00000005100702a4 */ /* 0x000fe2000f8e0209 */
[----:B------:R-:W-:-:S02]  /*fe90*/  F2FP.F16.F32.PACK_AB R4, R4, R166 ;  /* 0x000000a60404723e */ /* 0x000fc400000000ff */
[C---:B------:R-:W-:Y:S02]  /*fea0*/  IADD3 R2, R0.reuse, -0x10, RZ ;  /* 0xfffffff000027810 */ /* 0x040fe40007ffe0ff */
        /* <DEDUP_REMOVED lines=12> */
[----:B-1----:R-:W-:Y:S02]  /*ff70*/  IADD3 R5, R0, R6, RZ ;  /* 0x0000000600057210 */ /* 0x002fe40007ffe0ff */
[----:B------:R-:W-:Y:S02]  /*ff80*/  F2FP.F16.F32.PACK_AB R15, R15, R150 ;  /* 0x000000960f0f723e */ /* 0x000fe400000000ff */
[----:B------:R-:W-:Y:S01]  /*ff90*/  F2FP.F16.F32.PACK_AB R34, R34, R144 ;  /* 0x000000902222723e */ /* 0x000fe200000000ff */
[----:B------:R1:W-:Y:S01]  /*ffa0*/  STS [R5], R8 ;  /* 0x0000000805007388 */ /* 0x0003e20000000800 */
[----:B------:R-:W-:-:S02]  /*ffb0*/  F2FP.F16.F32.PACK_AB R33, R33, R146 ;  /* 0x000000922121723e */ /* 0x000fc400000000ff */
[----:B--2---:R-:W-:Y:S01]  /*ffc0*/  IADD3 R4, R6, R2, RZ ;  /* 0x0000000206047210 */ /* 0x004fe20007ffe0ff */
[----:B------:R-:W-:Y:S01]  /*ffd0*/  STS [R5+0x400], R13 ;  /* 0x0004000d05007388 */ /* 0x000fe20000000800 */
[----:B------:R-:W-:Y:S02]  /*ffe0*/  PLOP3.LUT P1, PT, PT, PT, UP0, 0x80, 0x0 ;  /* 0x000000000000781c */ /* 0x000fe40003f2f008 */
[----:B------:R-:W-:Y:S01]  /*fff0*/  F2FP.F16.F32.PACK_AB R32, R32, R140 ;  /* 0x0000008c2020723e */ /* 0x000fe200000000ff */
[----:B------:R-:W-:Y:S01]  /*10000*/  STS [R4], R12 ;  /* 0x0000000c04007388 */ /* 0x000fe20000000800 */
[----:B------:R-:W-:Y:S02]  /*10010*/  F2FP.F16.F32.PACK_AB R31, R31, R142 ;  /* 0x0000008e1f1f723e */ /* 0x000fe400000000ff */
[----:B---3--:R-:W-:Y:S01]  /*10020*/  IADD3 R7, R5, R10, RZ ;  /* 0x0000000a05077210 */ /* 0x008fe20007ffe0ff */
[----:B------:R-:W-:Y:S01]  /*10030*/  STS [R4+0x400], R11 ;  /* 0x0004000b04007388 */ /* 0x000fe20000000800 */
[----:B------:R-:W-:-:S02]  /*10040*/  F2FP.F16.F32.PACK_AB R30, R30, R136 ;  /* 0x000000881e1e723e */ /* 0x000fc400000000ff */
[----:B----4-:R-:W-:Y:S02]  /*10050*/  IADD3 R9, R0, R10, RZ ;  /* 0x0000000a00097210 */ /* 0x010fe40007ffe0ff */
[----:B------:R-:W-:Y:S02]  /*10060*/  F2FP.F16.F32.PACK_AB R29, R29, R138 ;  /* 0x0000008a1d1d723e */ /* 0x000fe400000000ff */
[----:B------:R-:W-:Y:S01]  /*10070*/  IADD3 R6, R4, R10, RZ ;  /* 0x0000000a04067210 */ /* 0x000fe20007ffe0ff */
[----:B------:R-:W-:Y:S01]  /*10080*/  STS [R9], R14 ;  /* 0x0000000e09007388 */ /* 0x000fe20000000800 */
[----:B------:R-:W-:Y:S02]  /*10090*/  F2FP.F16.F32.PACK_AB R28, R28, R35 ;  /* 0x000000231c1c723e */ /* 0x000fe400000000ff */
[----:B------:R-:W-:Y:S01]  /*100a0*/  F2FP.F16.F32.PACK_AB R27, R27, R38 ;  /* 0x000000261b1b723e */ /* 0x000fe200000000ff */
[----:B------:R2:W-:Y:S01]  /*100b0*/  STS [R9+0x400], R15 ;  /* 0x0004000f09007388 */ /* 0x0005e20000000800 */
[----:B-1----:R-:W-:-:S02]  /*100c0*/  IADD3 R8, R10, R2, RZ ;  /* 0x000000020a087210 */ /* 0x002fc40007ffe0ff */
[----:B------:R-:W-:Y:S02]  /*100d0*/  F2FP.F16.F32.PACK_AB R26, R26, R40 ;  /* 0x000000281a1a723e */ /* 0x000fe400000000ff */
        /* <DEDUP_REMOVED lines=19> */
[----:B------:R3:W-:Y:S01]  /*10210*/  STS [R0+0x2000], R28 ;  /* 0x0020001c00007388 */ /* 0x0007e20000000800 */
[----:B------:R-:W-:Y:S02]  /*10220*/  F2FP.F16.F32.PACK_AB R43, R43, R70 ;  /* 0x000000462b2b723e */ /* 0x000fe400000000ff */
[----:B------:R-:W-:Y:S01]  /*10230*/  F2FP.F16.F32.PACK_AB R42, R73, R72 ;  /* 0x00000048492a723e */ /* 0x000fe200000000ff */
[----:B------:R-:W-:Y:S01]  /*10240*/  STS [R0+0x2400], R27 ;  /* 0x0024001b00007388 */ /* 0x000fe20000000800 */
        /* <DEDUP_REMOVED lines=10> */
[----:B--2---:R-:W-:Y:S01]  /*102f0*/  F2FP.F16.F32.PACK_AB R15, R111, R110 ;  /* 0x0000006e6f0f723e */ /* 0x004fe200000000ff */
[----:B------:R2:W-:Y:S01]  /*10300*/  STS [R5+0x2400], R23 ;  /* 0x0024001705007388 */ /* 0x0005e20000000800 */
[----:B-1----:R-:W-:-:S02]  /*10310*/  F2FP.F16.F32.PACK_AB R29, R89, R88 ;  /* 0x00000058591d723e */ /* 0x002fc400000000ff */
[----:B------:R-:W-:Y:S01]  /*10320*/  F2FP.F16.F32.PACK_AB R14, R113, R112 ;  /* 0x00000070710e723e */ /* 0x000fe200000000ff */
[----:B------:R1:W-:Y:S01]  /*10330*/  STS [R4+0x2000], R22 ;  /* 0x0020001604007388 */ /* 0x0003e20000000800 */
[----:B---3--:R-:W-:-:S03]  /*10340*/  F2FP.F16.F32.PACK_AB R28, R91, R90 ;  /* 0x0000005a5b1c723e */ /* 0x008fc600000000ff */
[----:B------:R-:W-:Y:S04]  /*10350*/  STS [R4+0x2400], R21 ;  /* 0x0024001504007388 */ /* 0x000fe80000000800 */
[----:B------:R-:W-:Y:S01]  /*10360*/  STS [R9+0x2000], R20 ;  /* 0x0020001409007388 */ /* 0x000fe20000000800 */
[----:B----4-:R-:W-:-:S03]  /*10370*/  F2FP.F16.F32.PACK_AB R26, R93, R92 ;  /* 0x0000005c5d1a723e */ /* 0x010fc600000000ff */
[----:B------:R3:W-:Y:S01]  /*10380*/  STS [R9+0x2400], R19 ;  /* 0x0024001309007388 */ /* 0x0007e20000000800 */
[----:B------:R-:W-:-:S03]  /*10390*/  F2FP.F16.F32.PACK_AB R25, R95, R94 ;  /* 0x0000005e5f19723e */ /* 0x000fc600000000ff */
[----:B------:R4:W-:Y:S01]  /*103a0*/  STS [R8+0x2000], R18 ;  /* 0x0020001208007388 */ /* 0x0009e20000000800 */
[----:B------:R-:W-:-:S03]  /*103b0*/  F2FP.F16.F32.PACK_AB R24, R97, R96 ;  /* 0x000000606118723e */ /* 0x000fc600000000ff */
[----:B------:R4:W-:Y:S01]  /*103c0*/  STS [R8+0x2400], R17 ;  /* 0x0024001108007388 */ /* 0x0009e20000000800 */
[----:B--2---:R-:W-:-:S03]  /*103d0*/  F2FP.F16.F32.PACK_AB R23, R99, R98 ;  /* 0x000000626317723e */ /* 0x004fc600000000ff */
[----:B------:R2:W-:Y:S01]  /*103e0*/  STS [R7+0x2000], R16 ;  /* 0x0020001007007388 */ /* 0x0005e20000000800 */
[----:B-1----:R-:W-:Y:S02]  /*103f0*/  F2FP.F16.F32.PACK_AB R22, R101, R100 ;  /* 0x000000646516723e */ /* 0x002fe400000000ff */
[----:B---3--:R-:W-:Y:S02]  /*10400*/  F2FP.F16.F32.PACK_AB R19, R103, R102 ;  /* 0x000000666713723e */ /* 0x008fe400000000ff */
[----:B----4-:R-:W-:Y:S02]  /*10410*/  F2FP.F16.F32.PACK_AB R18, R105, R104 ;  /* 0x000000686912723e */ /* 0x010fe400000000ff */
[----:B------:R-:W-:Y:S02]  /*10420*/  F2FP.F16.F32.PACK_AB R17, R107, R106 ;  /* 0x0000006a6b11723e */ /* 0x000fe400000000ff */
[----:B--2---:R-:W-:Y:S01]  /*10430*/  F2FP.F16.F32.PACK_AB R16, R109, R108 ;  /* 0x0000006c6d10723e */ /* 0x004fe200000000ff */
        /* <DEDUP_REMOVED lines=8> */
.L_x_920:
        /* <DEDUP_REMOVED lines=24> */
.L_x_921:
[----:B------:R-:W-:Y:S01]  /*10640*/  ISETP.NE.AND P4, PT, RZ, UR6, PT ;  /* 0x00000006ff007c0c */ /* 0x000fe2000bf85270 */
[----:B------:R-:W-:Y:S01]  /*10650*/  STS [R7+0x2400], R47 ;  /* 0x0024002f07007388 */ /* 0x000fe20000000800 */
[----:B------:R-:W-:Y:S01]  /*10660*/  PLOP3.LUT P1, PT, PT, PT, PT, 0x8, 0x0 ;  /* 0x000000000000781c */ /* 0x000fe20003f2e170 */
[----:B------:R-:W1:Y:S01]  /*10670*/  S2UR UR4, SR_CTAID.X ;  /* 0x00000000000479c3 */ /* 0x000e620000002500 */
[----:B------:R-:W-:Y:S01]  /*10680*/  BSSY B0, `(.L_x_922) ;  /* 0x0000076000007945 */ /* 0x000fe20003800000 */
[----:B------:R-:W-:Y:S04]  /*10690*/  STS [R6+0x2000], R46 ;  /* 0x0020002e06007388 */ /* 0x000fe80000000800 */
[----:B------:R-:W-:Y:S04]  /*106a0*/  STS [R6+0x2400], R45 ;  /* 0x0024002d06007388 */ /* 0x000fe80000000800 */
[----:B------:R-:W-:Y:S01]  /*106b0*/  STS [R0+0x4000], R44 ;  /* 0x0040002c00007388 */ /* 0x000fe20000000800 */
[----:B------:R-:W2:Y:S01]  /*106c0*/  @!P4 LDC R27, c[0x0][0x2c4] ;  /* 0x0000b100ff1bcb82 */ /* 0x000ea20000000800 */
[----:B------:R-:W-:-:S02]  /*106d0*/  @!P4 PLOP3.LUT P1, PT, P2, PT, PT, 0x80, 0x0 ;  /* 0x000000000000c81c */ /* 0x000fc4000172f070 */
[----:B------:R-:W-:Y:S04]  /*106e0*/  STS [R0+0x4400], R43 ;  /* 0x0044002b00007388 */ /* 0x000fe80000000800 */
[----:B------:R-:W-:Y:S04]  /*106f0*/  STS [R2+0x4000], R42 ;  /* 0x0040002a02007388 */ /* 0x000fe80000000800 */
[----:B------:R-:W-:Y:S01]  /*10700*/  STS [R2+0x4400], R41 ;  /* 0x0044002902007388 */ /* 0x000fe20000000800 */
[----:B-1----:R-:W-:-:S03]  /*10710*/  UIMAD UR6, UR4, -0x40, UR18 ;  /* 0xffffffc0040678a4 */ /* 0x002fc6000f8e0212 */
[----:B------:R-:W-:Y:S04]  /*10720*/  STS [R5+0x4000], R40 ;  /* 0x0040002805007388 */ /* 0x000fe80000000800 */
[----:B------:R-:W-:Y:S04]  /*10730*/  STS [R5+0x4400], R39 ;  /* 0x0044002705007388 */ /* 0x000fe80000000800 */
[----:B------:R-:W-:Y:S01]  /*10740*/  STS [R4+0x4000], R37 ;  /* 0x0040002504007388 */ /* 0x000fe20000000800 */
[----:B--2---:R-:W1:Y:S03]  /*10750*/  @P1 LDC R27, c[0x0][0x2e4] ;  /* 0x0000b900ff1b1b82 */ /* 0x004e660000000800 */
        /* <DEDUP_REMOVED lines=16> */
[----:B------:R5:W-:Y:S01]  /*10860*/  STS [R4+0x6400], R13 ;  /* 0x0064000d04007388 */ /* 0x000be20000000800 */
[----:B--2---:R-:W-:-:S03]  /*10870*/  @P4 IMAD.MOV.U32 R0, RZ, RZ, 0x1 ;  /* 0x00000001ff004424 */ /* 0x004fc600078e00ff */
[----:B------:R2:W-:Y:S04]  /*10880*/  STS [R9+0x6000], R12 ;  /* 0x0060000c09007388 */ /* 0x0005e80000000800 */
[----:B------:R1:W-:Y:S01]  /*10890*/  STS [R9+0x6400], R11 ;  /* 0x0064000b09007388 */ /* 0x0003e20000000800 */
[----:B---3--:R-:W-:Y:S02]  /*108a0*/  LEA.HI R17, R170, R169, RZ, 0x3 ;  /* 0x000000a9aa117211 */ /* 0x008fe400078f18ff */
[----:B------:R-:W-:Y:S01]  /*108b0*/  LOP3.LUT R2, R168, 0xffffffe0, RZ, 0xc0, !PT ;  /* 0xffffffe0a8027812 */ /* 0x000fe200078ec0ff */
[----:B------:R3:W-:Y:S04]  /*108c0*/  STS [R8+0x6000], R10 ;  /* 0x0060000a08007388 */ /* 0x0007e80000000800 */
[----:B------:R3:W-:Y:S01]  /*108d0*/  STS [R8+0x6400], R33 ;  /* 0x0064002108007388 */ /* 0x0007e20000000800 */
[----:B----4-:R-:W4:Y:S01]  /*108e0*/  @P3 MUFU.LG2 R5, R133 ;  /* 0x0000008500053308 */ /* 0x010f220000000c00 */
[----:B------:R-:W-:-:S02]  /*108f0*/  IMAD.MOV.U32 R15, RZ, RZ, 0x7f800000 ;  /* 0x7f800000ff0f7424 */ /* 0x000fc400078e00ff */
[----:B------:R-:W-:Y:S04]  /*10900*/  STS [R7+0x6000], R32 ;  /* 0x0060002007007388 */ /* 0x000fe80000000800 */
[----:B------:R-:W-:Y:S01]  /*10910*/  STS [R7+0x6400], R31 ;  /* 0x0064001f07007388 */ /* 0x000fe20000000800 */
[----:B-----5:R-:W-:-:S03]  /*10920*/  SHF.R.S32.HI R4, RZ, 0x3, R17 ;  /* 0x00000003ff047819 */ /* 0x020fc60000011411 */
[----:B------:R-:W-:Y:S01]  /*10930*/  STS [R6+0x6000], R30 ;  /* 0x0060001e06007388 */ /* 0x000fe20000000800 */
[----:B--2---:R-:W2:Y:S01]  /*10940*/  @!P4 LDC R12, c[0x0][0x270] ;  /* 0x00009c00ff0ccb82 */ /* 0x004ea20000000800 */
[----:B------:R-:W-:Y:S02]  /*10950*/  ISETP.GE.AND P2, PT, R4, UR6, PT ;  /* 0x0000000604007c0c */ /* 0x000fe4000bf46270 */
[----:B------:R5:W-:Y:S01]  /*10960*/  STS [R6+0x6400], R34 ;  /* 0x0064002206007388 */ /* 0x000be20000000800 */
[----:B-1----:R-:W-:Y:S01]  /*10970*/  LEA.HI.SX32 R9, R17, 0x10, 0x1d ;  /* 0x0000001011097811 */ /* 0x002fe200078feaff */
[----:B----4-:R-:W-:Y:S01]  /*10980*/  @P3 FMUL.FTZ R5, R5, 0.69314718246459960938 ;  /* 0x3f31721805053820 */ /* 0x010fe20000410000 */
[----:B------:R-:W-:Y:S02]  /*10990*/  LEA.HI.SX32 R4, R17, 0x20, 0x1d ;  /* 0x0000002011047811 */ /* 0x000fe400078feaff */
[----:B------:R-:W-:Y:S01]  /*109a0*/  BAR.SYNC.DEFER_BLOCKING 0x0 ;  /* 0x0000000000007b1d */ /* 0x000fe20000010000 */
[----:B------:R-:W-:-:S02]  /*109b0*/  ISETP.GE.AND P1, PT, R9, UR6, PT ;  /* 0x0000000609007c0c */ /* 0x000fc4000bf26270 */
[----:B------:R-:W-:-:S05]  /*109c0*/  ISETP.GE.AND P6, PT, R4, UR6, PT ;  /* 0x0000000604007c0c */ /* 0x000fca000bfc6270 */
[----:B---3--:R-:W1:Y:S01]  /*109d0*/  @P4 LDC.64 R10, c[0x0][0x2c0] ;  /* 0x0000b000ff0a4b82 */ /* 0x008e620000000a00 */
[----:B------:R-:W3:Y:S01]  /*109e0*/  @P0 MUFU.LG2 R9, R134 ;  /* 0x0000008600090308 */ /* 0x000ee20000000c00 */
[----:B------:R-:W4:Y:S01]  /*109f0*/  S2R R13, SR_CTAID.Y ;  /* 0x00000000000d7919 */ /* 0x000f220000002600 */
[----:B------:R-:W3:Y:S05]  /*10a00*/  S2R R14, SR_TID.X ;  /* 0x00000000000e7919 */ /* 0x000eea0000002100 */
[----:B------:R-:W3:Y:S01]  /*10a10*/  @P4 LDC R8, c[0x0][0x2c0] ;  /* 0x0000b000ff084b82 */ /* 0x000ee20000000800 */
[----:B------:R-:W3:Y:S01]  /*10a20*/  S2R R18, SR_CTAID.Z ;  /* 0x0000000000127919 */ /* 0x000ee20000002700 */
[----:B--2---:R-:W-:-:S02]  /*10a30*/  @!P4 IMAD R0, R27, R12, RZ ;  /* 0x0000000c1b00c224 */ /* 0x004fc400078e02ff */
[----:B-----5:R-:W-:-:S04]  /*10a40*/  IMAD.IADD R6, R169, 0x1, -R2 ;  /* 0x00000001a9067824 */ /* 0x020fc800078e0a02 */
[----:B------:R-:W2:Y:S01]  /*10a50*/  @P3 LDC R7, c[0x0][0x2e8] ;  /* 0x0000ba00ff073b82 */ /* 0x000ea20000000800 */
[----:B------:R2:W2:Y:S01]  /*10a60*/  LDS.128 R32, [R210+0x1800] ;  /* 0x00180000d2207984 */ /* 0x0004a20000000c00 */
[----:B-1----:R-:W-:-:S06]  /*10a70*/  @P4 IMAD R2, R11, R10, RZ ;  /* 0x0000000a0b024224 */ /* 0x002fcc00078e02ff */
[----:B------:R-:W1:Y:S01]  /*10a80*/  @P0 LDC R10, c[0x0][0x2e8] ;  /* 0x0000ba00ff0a0b82 */ /* 0x000e620000000800 */
[----:B------:R-:W-:Y:S02]  /*10a90*/  @!P4 IMAD.MOV.U32 R2, RZ, RZ, R27 ;  /* 0x000000ffff02c224 */ /* 0x000fe400078e001b */
[----:B------:R-:W-:Y:S01]  /*10aa0*/  @!P4 IMAD.MOV.U32 R8, RZ, RZ, 0x1 ;  /* 0x00000001ff08c424 */ /* 0x000fe200078e00ff */
[----:B------:R-:W-:Y:S01]  /*10ab0*/  LOP3.LUT P4, RZ, R6, 0x3, RZ, 0xc0, !PT ;  /* 0x0000000306ff7812 */ /* 0x000fe2000788c0ff */
[----:B----4-:R-:W-:Y:S02]  /*10ac0*/  IMAD R0, R13, R0, RZ ;  /* 0x000000000d007224 */ /* 0x010fe400078e02ff */
[----:B---3--:R-:W-:Y:S01]  /*10ad0*/  @P0 FMUL.FTZ R6, R9, 0.69314718246459960938 ;  /* 0x3f31721809060820 */ /* 0x008fe20000410000 */
[----:B------:R-:W-:Y:S01]  /*10ae0*/  IMAD R4, R8, UR4, RZ ;  /* 0x0000000408047c24 */ /* 0x000fe2000f8e02ff */
[----:B------:R-:W-:Y:S01]  /*10af0*/  SHF.R.S32.HI R16, RZ, 0x1f, R14 ;  /* 0x0000001fff107819 */ /* 0x000fe2000001140e */
[----:B------:R-:W-:Y:S01]  /*10b00*/  IMAD.MOV.U32 R13, RZ, RZ, 0x7f800000 ;  /* 0x7f800000ff0d7424 */ /* 0x000fe200078e00ff */
[----:B------:R-:W-:Y:S01]  /*10b10*/  SEL R0, R0, RZ, !P5 ;  /* 0x000000ff00007207 */ /* 0x000fe20006800000 */
[----:B--2---:R-:W-:Y:S01]  /*10b20*/  @P3 FFMA.FTZ R15, R132, R7, R5 ;  /* 0x00000007840f3223 */ /* 0x004fe20000010005 */
[----:B------:R-:W-:-:S03]  /*10b30*/  LEA.HI R16, R16, R14, RZ, 0x3 ;  /* 0x0000000e10107211 */ /* 0x000fc600078f18ff */
[----:B------:R-:W-:Y:S02]  /*10b40*/  IMAD R2, R18, R2, R0 ;  /* 0x0000000212027224 */ /* 0x000fe400078e0200 */
[----:B------:R-:W-:Y:S01]  /*10b50*/  IMAD.SHL.U32 R0, R4, 0x40, RZ ;  /* 0x0000004004007824 */ /* 0x000fe200078e00ff */
[----:B------:R-:W-:Y:S01]  /*10b60*/  LOP3.LUT R4, R16, 0xfffffff8, RZ, 0xc0, !PT ;  /* 0xfffffff810047812 */ /* 0x000fe200078ec0ff */
[----:B-1----:R-:W-:-:S03]  /*10b70*/  @P0 FFMA.FTZ R13, R3, R10, R6 ;  /* 0x0000000a030d0223 */ /* 0x002fc60000010006 */
[----:B------:R-:W-:Y:S01]  /*10b80*/  IADD3 R12, P5, P3, R0, R20, R2 ;  /* 0x00000014000c7210 */ /* 0x000fe20007bbe002 */
[----:B------:R-:W-:Y:S01]  /*10b90*/  IMAD.IADD R14, R14, 0x1, -R4 ;  /* 0x000000010e0e7824 */ /* 0x000fe200078e0a04 */
[----:B------:R-:W-:Y:S02]  /*10ba0*/  SHF.R.S32.HI R5, RZ, 0x1f, R0 ;  /* 0x0000001fff057819 */ /* 0x000fe40000011400 */
[----:B------:R-:W-:-:S04]  /*10bb0*/  SHF.R.S32.HI R2, RZ, 0x1f, R2 ;  /* 0x0000001fff027819 */ /* 0x000fc80000011402 */
[----:B------:R-:W-:Y:S01]  /*10bc0*/  IADD3.X R9, R5, R21, R2, P5, P3 ;  /* 0x0000001505097210 */ /* 0x000fe20002fe6402 */
[----:B------:R-:W-:Y:S06]  /*10bd0*/  @P4 BRA `(.L_x_923) ;  /* 0x0000000000804947 */ /* 0x000fec0003800000 */
[----:B------:R-:W1:Y:S01]  /*10be0*/  S2R R4, SR_TID.X ;  /* 0x0000000000047919 */ /* 0x000e620000002100 */
[----:B------:R-:W-:Y:S01]  /*10bf0*/  UIMAD UR5, UR4, -0x40, UR18 ;  /* 0xffffffc0040578a4 */ /* 0x000fe2000f8e0212 */
[----:B-1----:R-:W-:-:S04]  /*10c00*/  SHF.R.S32.HI R2, RZ, 0x1f, R4 ;  /* 0x0000001fff027819 */ /* 0x002fc80000011404 */
[----:B------:R-:W-:-:S04]  /*10c10*/  LEA.HI R2, R2, R4, RZ, 0x5 ;  /* 0x0000000402027211 */ /* 0x000fc800078f28ff */
[----:B------:R-:W-:Y:S02]  /*10c20*/  LOP3.LUT R0, R2, 0xffffffe0, RZ, 0xc0, !PT ;  /* 0xffffffe002007812 */ /* 0x000fe400078ec0ff */
[--C-:B------:R-:W-:Y:S02]  /*10c30*/  SHF.R.S32.HI R3, RZ, 0x5, R2.reuse ;  /* 0x00000005ff037819 */ /* 0x100fe40000011402 */
[----:B------:R-:W-:Y:S01]  /*10c40*/  SHF.R.S32.HI R2, RZ, 0x1f, R2 ;  /* 0x0000001fff027819 */ /* 0x000fe20000011402 */
[----:B------:R-:W-:-:S03]  /*10c50*/  IMAD.IADD R0, R4, 0x1, -R0 ;  /* 0x0000000104007824 */ /* 0x000fc600078e0a00 */
[----:B------:R-:W-:Y:S02]  /*10c60*/  LEA.HI R2, R2, R3, RZ, 0x2 ;  /* 0x0000000302027211 */ /* 0x000fe400078f10ff */
[----:B------:R-:W-:Y:S02]  /*10c70*/  SHF.R.S32.HI R4, RZ, 0x1f, R0 ;  /* 0x0000001fff047819 */ /* 0x000fe40000011400 */
[----:B------:R-:W-:Y:S02]  /*10c80*/  LOP3.LUT R2, R2, 0xffffffc, RZ, 0xc0, !PT ;  /* 0x0ffffffc02027812 */ /* 0x000fe400078ec0ff */
[----:B------:R-:W-:-:S03]  /*10c90*/  LEA.HI R0, R4, R0, RZ, 0x2 ;  /* 0x0000000004007211 */ /* 0x000fc600078f10ff */
[----:B------:R-:W-:Y:S01]  /*10ca0*/  IMAD.IADD R2, R3, 0x1, -R2 ;  /* 0x0000000103027824 */ /* 0x000fe200078e0a02 */
[----:B------:R-:W-:-:S05]  /*10cb0*/  SHF.R.S32.HI R0, RZ, 0x2, R0 ;  /* 0x00000002ff007819 */ /* 0x000fca0000011400 */
[----:B------:R-:W-:-:S04]  /*10cc0*/  IMAD R0, R2, 0x10, R0 ;  /* 0x0000001002007824 */ /* 0x000fc800078e0200 */
[C---:B------:R-:W-:Y:S01]  /*10cd0*/  VIADD R2, R0.reuse, 0x8 ;  /* 0x0000000800027836 */ /* 0x040fe20000000000 */
[----:B------:R-:W-:-:S04]  /*10ce0*/  ISETP.GE.AND P5, PT, R0, UR5, PT ;  /* 0x0000000500007c0c */ /* 0x000fc8000bfa6270 */
[----:B------:R-:W-:-:S09]  /*10cf0*/  ISETP.GE.AND P4, PT, R2, UR5, PT ;  /* 0x0000000502007c0c */ /* 0x000fd2000bf86270 */
[----:B------:R-:W1:Y:S01]  /*10d00*/  @!P5 LDC.64 R6, c[0x0][0x2b0] ;  /* 0x0000ac00ff06db82 */ /* 0x000e620000000a00 */
[----:B------:R-:W-:-:S03]  /*10d10*/  @!P5 IMAD R0, R0, R8, RZ ;  /* 0x000000080000d224 */ /* 0x000fc600078e02ff */
[----:B------:R-:W-:Y:S02]  /*10d20*/  @!P4 IMAD R3, R2, R8, RZ ;  /* 0x000000080203c224 */ /* 0x000fe400078e02ff */
[CC--:B------:R-:W-:Y:S02]  /*10d30*/  @!P5 IADD3 R2, P0, R0.reuse, R12.reuse, RZ ;  /* 0x0000000c0002d210 */ /* 0x0c0fe40007f1e0ff */
[----:B------:R-:W2:Y:S02]  /*10d40*/  @!P4 LDC.64 R10, c[0x0][0x2b0] ;  /* 0x0000ac00ff0acb82 */ /* 0x000ea40000000a00 */
[----:B------:R-:W-:Y:S02]  /*10d50*/  @!P5 LEA.HI.X.SX32 R5, R0, R9, 0x1, P0 ;  /* 0x000000090005d211 */ /* 0x000fe400000f0eff */
[----:B------:R-:W-:-:S04]  /*10d60*/  @!P4 IADD3 R0, P0, R3, R12, RZ ;  /* 0x0000000c0300c210 */ /* 0x000fc80007f1e0ff */
[----:B------:R-:W-:Y:S02]  /*10d70*/  @!P4 LEA.HI.X.SX32 R3, R3, R9, 0x1, P0 ;  /* 0x000000090303c211 */ /* 0x000fe400000f0eff */
[----:B-1----:R-:W-:-:S04]  /*10d80*/  @!P5 LEA R4, P3, R2, R6, 0x2 ;  /* 0x000000060204d211 */ /* 0x002fc800078610ff */
[----:B------:R-:W-:Y:S02]  /*10d90*/  @!P5 LEA.HI.X R5, R2, R7, R5, 0x2, P3 ;  /* 0x000000070205d211 */ /* 0x000fe400018f1405 */
[----:B--2---:R-:W-:-:S03]  /*10da0*/  @!P4 LEA R2, P0, R0, R10, 0x2 ;  /* 0x0000000a0002c211 */ /* 0x004fc600078010ff */
[----:B------:R1:W-:Y:S01]  /*10db0*/  @!P5 STG.E desc[UR30][R4.64], R15 ;  /* 0x0000000f0400d986 */ /* 0x0003e2000c10191e */
[----:B------:R-:W-:-:S05]  /*10dc0*/  @!P4 LEA.HI.X R3, R0, R11, R3, 0x2, P0 ;  /* 0x0000000b0003c211 */ /* 0x000fca00000f1403 */
[----:B------:R1:W-:Y:S04]  /*10dd0*/  @!P4 STG.E desc[UR30][R2.64], R13 ;  /* 0x0000000d0200c986 */ /* 0x0003e8000c10191e */
.L_x_923:
[----:B------:R-:W-:Y:S05]  /*10de0*/  BSYNC B0 ;  /* 0x0000000000007941 */ /* 0x000fea0003800000 */
.L_x_922:
        /* <DEDUP_REMOVED lines=43> */
.L_x_925:
[----:B------:R-:W-:Y:S05]  /*110a0*/  BSYNC B0 ;  /* 0x0000000000007941 */ /* 0x000fea0003800000 */
.L_x_924:
        /* <DEDUP_REMOVED lines=27> */
.L_x_927:
[----:B------:R-:W-:Y:S05]  /*11260*/  BSYNC B0 ;  /* 0x0000000000007941 */ /* 0x000fea0003800000 */
.L_x_926:
        /* <DEDUP_REMOVED lines=27> */
.L_x_929:
[----:B------:R-:W-:Y:S05]  /*11420*/  BSYNC B0 ;  /* 0x0000000000007941 */ /* 0x000fea0003800000 */
.L_x_928:
[----:B-1----:R1:W1:Y:S04]  /*11430*/  LDS.128 R16, [R210+0x3800] ;  /* 0x00380000d2107984 */ /* 0x0022680000000c00 */
[----:B------:R1:W1:Y:S04]  /*11440*/  LDS.128 R12, [R210+0x5800] ;  /* 0x00580000d20c7984 */ /* 0x0002680000000c00 */
[----:B--234-:R-:W2:Y:S01]  /*11450*/  LDS.128 R208, [R210+0x7800] ;  /* 0x00780000d2d07984 */ /* 0x01cea20000000c00 */
        /* <DEDUP_REMOVED lines=22> */
[----:B--2---:R-:W-:Y:S01]  /*115c0*/  STG.E.128 desc[UR30][R2.64+0x180], R208 ;  /* 0x000180d002007986 */ /* 0x004fe2000c101d1e */
[----:B------:R-:W-:Y:S05]  /*115d0*/  EXIT ;  /* 0x000000000000794d */ /* 0x000fea0003800000 */
.L_x_886:
        /* <DEDUP_REMOVED lines=8> */
[----:B------:R-:W-:Y:S01]  /*11660*/  UISETP.EQ.AND UP3, UPT, UR9, URZ, UP3 ;  /* 0x0000003f0900728c */ /* 0x000fe20009f62270 */
[----:B------:R-:W-:Y:S02]  /*11670*/  IMAD.U32 R6, RZ, RZ, UR17 ;  /* 0x00000011ff067e24 */ /* 0x000fe4000f8e00ff */
[----:B------:R-:W-:Y:S01]  /*11680*/  @UP2 ULDC.64 UR4, c[0x0][0x298] ;  /* 0x0000a60000042ab9 */ /* 0x000fe20000000a00 */
[----:B------:R-:W-:Y:S01]  /*11690*/  UISETP.NE.OR UP0, UPT, UR16, -0x1, !UP3 ;  /* 0xffffffff1000788c */ /* 0x000fe2000df05670 */
[----:B------:R-:W-:Y:S01]  /*116a0*/  PLOP3.LUT P0, PT, PT, PT, UP1, 0x80, 0x0 ;  /* 0x000000000000781c */ /* 0x000fe20003f0f018 */
[----:B------:R-:W-:Y:S01]  /*116b0*/  @UP2 UIMAD.WIDE.U32 UR10, UR16, UR4, URZ ;  /* 0x00000004100a22a5 */ /* 0x000fe2000f8e003f */
[----:B------:R-:W-:Y:S01]  /*116c0*/  IMAD.IADD R0, R103, 0x1, -R0 ;  /* 0x0000000167007824 */ /* 0x000fe200078e0a00 */
[----:B------:R-:W-:Y:S01]  /*116d0*/  SHF.R.S32.HI R11, RZ, 0x1f, R10 ;  /* 0x0000001fff0b7819 */ /* 0x000fe2000001140a */
[----:B------:R-:W-:Y:S01]  /*116e0*/  @UP1 ULDC UR12, c[0x0][0x2c0] ;  /* 0x0000b000000c1ab9 */ /* 0x000fe20000000800 */
[----:B------:R-:W-:-:S02]  /*116f0*/  @UP2 UIMAD UR7, UR16, UR5, UR11 ;  /* 0x00000005100722a4 */ /* 0x000fc4000f8e020b */
[----:B------:R-:W-:Y:S01]  /*11700*/  @!UP2 USHF.R.S32.HI UR11, URZ, 0x1f, UR8 ;  /* 0x0000001f3f0ba899 */ /* 0x000fe20008011408 */
[----:B------:R-:W-:Y:S01]  /*11710*/  ISETP.NE.AND P3, PT, R0, RZ, PT ;  /* 0x000000ff0000720c */ /* 0x000fe20003f65270 */
[----:B------:R-:W-:Y:S01]  /*11720*/  @!UP2 ULDC.64 UR4, c[0x0][0x290] ;  /* 0x0000a4000004aab9 */ /* 0x000fe20000000a00 */
[----:B------:R-:W-:Y:S01]  /*11730*/  @!UP3 UMOV UR22, URZ ;  /* 0x0000003f0016bc82 */ /* 0x000fe20008000000 */
[----:B------:R-:W-:Y:S02]  /*11740*/  @!UP2 UIMAD UR9, UR11, UR4, URZ ;  /* 0x000000040b09a2a4 */ /* 0x000fe4000f8e023f */
[----:B------:R-:W-:Y:S02]  /*11750*/  @!UP2 UIMAD.WIDE.U32 UR20, UR8, UR4, URZ ;  /* 0x000000040814a2a5 */ /* 0x000fe4000f8e003f */
[----:B------:R-:W-:Y:S01]  /*11760*/  @!UP2 UIMAD UR9, UR8, UR5, UR9 ;  /* 0x000000050809a2a4 */ /* 0x000fe2000f8e0209 */
[----:B------:R-:W-:Y:S02]  /*11770*/  @!UP3 UMOV UR23, URZ ;  /* 0x0000003f0017bc82 */ /* 0x000fe40008000000 */
[----:B------:R-:W-:Y:S01]  /*11780*/  @UP1 ULDC.64 UR4, c[0x0][0x2c0] ;  /* 0x0000b00000041ab9 */ /* 0x000fe20000000a00 */
[----:B------:R-:W-:-:S02]  /*11790*/  @!UP2 UIADD3 UR7, UR21, UR9, URZ ;  /* 0x000000091507a290 */ /* 0x000fc4000fffe03f */
[----:B------:R-:W-:Y:S01]  /*117a0*/  @UP1 UIMAD UR11, UR5, UR4, URZ ;  /* 0x00000004050b12a4 */ /* 0x000fe2000f8e023f */
[----:B------:R-:W-:Y:S02]  /*117b0*/  @!UP2 UMOV UR10, UR20 ;  /* 0x00000014000aac82 */ /* 0x000fe40008000000 */
[----:B------:R-:W-:Y:S01]  /*117c0*/  @UP3 ULDC UR4, c[0x0][0x2c4] ;  /* 0x0000b10000043ab9 */ /* 0x000fe20000000800 */
[----:B------:R-:W-:Y:S01]  /*117d0*/  @UP1 UMOV UR5, 0x1 ;  /* 0x0000000100051882 */ /* 0x000fe20000000000 */
[----:B------:R-:W-:-:S04]  /*117e0*/  @!UP0 UIMAD UR16, UR8, UR4, URZ ;  /* 0x00000004081082a4 */ /* 0x000fc8000f8e023f */
[----:B------:R-:W-:-:S03]  /*117f0*/  @UP3 USHF.R.S32.HI UR4, URZ, 0x1f, UR16 ;  /* 0x0000001f3f043899 */ /* 0x000fc60008011410 */
[----:B------:R-:W-:-:S04]  /*11800*/  @UP3 UMOV UR22, UR16 ;  /* 0x0000001000163c82 */ /* 0x000fc80008000000 */
[----:B------:R-:W-:Y:S01]  /*11810*/  @UP3 UMOV UR23, UR4 ;  /* 0x0000000400173c82 */ /* 0x000fe20008000000 */
[----:B------:R-:W-:Y:S05]  /*11820*/  @P0 BRA `(.L_x_930) ;  /* 0x0000000000180947 */ /* 0x000fea0003800000 */
[----:B------:R-:W-:Y:S01]  /*11830*/  UISETP.NE.AND UP0, UPT, UR6, URZ, UPT ;  /* 0x0000003f0600728c */ /* 0x000fe2000bf05270 */
[----:B------:R-:W-:Y:S01]  /*11840*/  ULDC UR11, c[0x0][0x2c4] ;  /* 0x0000b100000b7ab9 */ /* 0x000fe20000000800 */
[----:B------:R-:W-:Y:S01]  /*11850*/  ULDC UR5, c[0x0][0x270] ;  /* 0x00009c0000057ab9 */ /* 0x000fe20000000800 */
[----:B------:R-:W-:-:S08]  /*11860*/  UMOV UR12, 0x1 ;  /* 0x00000001000c7882 */ /* 0x000fd00000000000 */
[----:B------:R-:W-:Y:S02]  /*11870*/  @UP0 ULDC UR11, c[0x0][0x2e4] ;  /* 0x0000b900000b0ab9 */ /* 0x000fe40000000800 */
[----:B------:R-:W-:-:S12]  /*11880*/  UIMAD UR5, UR11, UR5, URZ ;  /* 0x000000050b0572a4 */ /* 0x000fd8000f8e023f */
.L_x_930:
[----:B------:R-:W-:Y:S01]  /*11890*/  IMAD.SHL.U32 R0, R0, 0x8, RZ ;  /* 0x0000000800007824 */ /* 0x000fe200078e00ff */
[----:B------:R-:W-:Y:S01]  /*118a0*/  UIADD3 UR18, -UR35, UR18, URZ ;  /* 0x0000001223127290 */ /* 0x000fe2000fffe13f */
[----:B------:R-:W-:Y:S01]  /*118b0*/  IADD3 R15, R10, 0x10, RZ ;  /* 0x000000100a0f7810 */ /* 0x000fe20007ffe0ff */
[----:B------:R-:W-:Y:S01]  /*118c0*/  UIMAD UR9, UR8, UR5, URZ ;  /* 0x00000005080972a4 */ /* 0x000fe2000f8e023f */
[----:B------:R-:W-:Y:S01]  /*118d0*/  BSSY B0, `(.L_x_931) ;  /* 0x000002b000007945 */ /* 0x000fe20003800000 */
[----:B------:R-:W-:Y:S01]  /*118e0*/  USHF.R.S32.HI UR6, URZ, 0x1f, UR15 ;  /* 0x0000001f3f067899 */ /* 0x000fe2000801140f */
[----:B------:R-:W-:Y:S01]  /*118f0*/  IADD3 R2, P0, R0, UR10, RZ ;  /* 0x0000000a00027c10 */ /* 0x000fe2000ff1e0ff */
[----:B------:R-:W-:Y:S01]  /*11900*/  ULDC.64 UR4, c[0x0][0x2a0] ;  /* 0x0000a80000047ab9 */ /* 0x000fe20000000a00 */
[----:B------:R-:W-:Y:S01]  /*11910*/  USEL UR9, UR9, URZ, !UP3 ;  /* 0x0000003f09097287 */ /* 0x000fe2000d800000 */
[----:B------:R-:W-:Y:S01]  /*11920*/  ISETP.GE.AND P1, PT, R10, UR18, PT ;  /* 0x000000120a007c0c */ /* 0x000fe2000bf26270 */
[----:B------:R-:W-:Y:S01]  /*11930*/  UIMAD UR6, UR6, UR4, URZ ;  /* 0x00000004060672a4 */ /* 0x000fe2000f8e023f */
[----:B------:R-:W-:Y:S01]  /*11940*/  LEA.HI.X.SX32 R3, R0, UR7, 0x1, P0 ;  /* 0x0000000700037c11 */ /* 0x000fe200080f0eff */
[----:B------:R-:W-:Y:S01]  /*11950*/  UIMAD UR8, UR35, UR12, URZ ;  /* 0x0000000c230872a4 */ /* 0x000fe2000f8e023f */
[----:B------:R-:W-:Y:S01]  /*11960*/  IMAD.U32 R12, RZ, RZ, UR4 ;  /* 0x00000004ff0c7e24 */ /* 0x000fe2000f8e00ff */
[----:B------:R-:W-:Y:S01]  /*11970*/  UIMAD UR9, UR15, UR11, UR9 ;  /* 0x0000000b0f0972a4 */ /* 0x000fe2000f8e0209 */
[----:B------:R-:W-:Y:S01]  /*11980*/  IMAD.WIDE R6, R6, 0x40, R10 ;  /* 0x0000004006067825 */ /* 0x000fe200078e020a */
[----:B------:R-:W-:Y:S01]  /*11990*/  UIMAD UR5, UR15, UR5, UR6 ;  /* 0x000000050f0572a4 */ /* 0x000fe2000f8e0206 */
[----:B------:R-:W-:Y:S01]  /*119a0*/  ISETP.GE.AND P0, PT, R15, UR18, PT ;  /* 0x000000120f007c0c */ /* 0x000fe2000bf06270 */
[----:B------:R-:W-:Y:S01]  /*119b0*/  USHF.R.S32.HI UR4, URZ, 0x1f, UR8 ;  /* 0x0000001f3f047899 */ /* 0x000fe20008011408 */
[----:B------:R-:W-:Y:S01]  /*119c0*/  IMAD.WIDE.U32 R12, R12, UR15, R2 ;  /* 0x0000000f0c0c7c25 */ /* 0x000fe2000f8e0002 */
[----:B------:R-:W-:Y:S01]  /*119d0*/  USHF.R.S32.HI UR6, URZ, 0x1f, UR9 ;  /* 0x0000001f3f067899 */ /* 0x000fe20008011409 */
[C---:B------:R-:W-:Y:S01]  /*119e0*/  IADD3 R19, R0.reuse, 0x40, RZ ;  /* 0x0000004000137810 */ /* 0x040fe20007ffe0ff */
[----:B------:R-:W-:Y:S01]  /*119f0*/  UIADD3 UR8, UP1, UP0, UR8, UR22, UR9 ;  /* 0x0000001608087290 */ /* 0x000fe2000f83e009 */
[----:B------:R-:W-:Y:S01]  /*11a00*/  VIADD R9, R13, UR5 ;  /* 0x000000050d097c36 */ /* 0x000fe20008000000 */
[----:B------:R-:W-:Y:S01]  /*11a10*/  IADD3 R17, R0, 0xc0, RZ ;  /* 0x000000c000117810 */ /* 0x000fe20007ffe0ff */
[----:B------:R-:W-:Y:S01]  /*11a20*/  VIADD R16, R10, 0x20 ;  /* 0x000000200a107836 */ /* 0x000fe20000000000 */
[----:B------:R-:W-:Y:S01]  /*11a30*/  UIADD3.X UR22, UR4, UR23, UR6, UP1, UP0 ;  /* 0x0000001704167290 */ /* 0x000fe20008fe0406 */
[----:B------:R-:W-:Y:S01]  /*11a40*/  VIADD R18, R0, 0x80 ;  /* 0x0000008000127836 */ /* 0x000fe20000000000 */
[----:B------:R-:W-:Y:S10]  /*11a50*/  @P1 BRA `(.L_x_932) ;  /* 0x0000000000481947 */ /* 0x000ff40003800000 */
        /* <DEDUP_REMOVED lines=18> */
.L_x_932:
[----:B------:R-:W-:Y:S05]  /*11b80*/  BSYNC B0 ;  /* 0x0000000000007941 */ /* 0x000fea0003800000 */
.L_x_931:
        /* <DEDUP_REMOVED lines=25> */
.L_x_934:
[----:B------:R-:W-:Y:S05]  /*11d20*/  BSYNC B0 ;  /* 0x0000000000007941 */ /* 0x000fea0003800000 */
.L_x_933:
        /* <DEDUP_REMOVED lines=24> */
.L_x_936:
[----:B------:R-:W-:Y:S05]  /*11eb0*/  BSYNC B0 ;  /* 0x0000000000007941 */ /* 0x000fea0003800000 */
.L_x_935:
        /* <DEDUP_REMOVED lines=27> */
.L_x_938:
[----:B------:R-:W-:Y:S05]  /*12070*/  BSYNC B0 ;  /* 0x0000000000007941 */ /* 0x000fea0003800000 */
.L_x_937:
        /* <DEDUP_REMOVED lines=10> */
.L_x_940:
[----:B------:R-:W-:Y:S05]  /*12120*/  BSYNC B0 ;  /* 0x0000000000007941 */ /* 0x000fea0003800000 */
.L_x_939:
        /* <DEDUP_REMOVED lines=10> */
.L_x_942:
[----:B------:R-:W-:Y:S05]  /*121d0*/  BSYNC B0 ;  /* 0x0000000000007941 */ /* 0x000fea0003800000 */
.L_x_941:
        /* <DEDUP_REMOVED lines=10> */
.L_x_944:
[----:B------:R-:W-:Y:S05]  /*12280*/  BSYNC B0 ;  /* 0x0000000000007941 */ /* 0x000fea0003800000 */
.L_x_943:
        /* <DEDUP_REMOVED lines=10> */
.L_x_945:
        /* <DEDUP_REMOVED lines=13> */
.L_x_2404:


//--------------------- .text._ZN5flash16flash_fwd_kernelI23Flash_fwd_kernel_traitsILi256ELi64ELi64ELi4ELb0ELb0EN7cutlass6half_tE19Flash_kernel_traitsILi256ELi64ELi64ELi4ES3_EELb0ELb0ELb0ELb0ELb0ELb0ELb1ELb0EEEvNS_16Flash_fwd_paramsE --------------------------
	.section	.text._ZN5flash16flash_fwd_kernelI23Flash_fwd_kernel_traitsILi256ELi64ELi64ELi4ELb0ELb0EN7cutlass6half_tE19Flash_kernel_traitsILi256ELi64ELi64ELi4ES3_EELb0ELb0ELb0ELb0ELb0ELb0ELb1ELb0EEEvNS_16Flash_fwd_paramsE,"ax",@progbits
	.align	128
        .global         _ZN5flash16flash_fwd_kernelI23Flash_fwd_kernel_traitsILi256ELi64ELi64ELi4ELb0ELb0EN7cutlass6half_tE19Flash_kernel_traitsILi256ELi64ELi64ELi4ES3_EELb0ELb0ELb0ELb0ELb0ELb0ELb1ELb0EEEvNS_16Flash_fwd_paramsE
        .type           _ZN5flash16flash_fwd_kernelI23Flash_fwd_kernel_traitsILi256ELi64ELi64ELi4ELb0ELb0EN7cutlass6half_tE19Flash_kernel_traitsILi256ELi64ELi64ELi4ES3_EELb0ELb0ELb0ELb0ELb0ELb0ELb1ELb0EEEvNS_16Flash_fwd_paramsE,@function
        .size           _ZN5flash16flash_fwd_kernelI23Flash_fwd_kernel_traitsILi256ELi64ELi64ELi4ELb0ELb0EN7cutlass6half_tE19Flash_kernel_traitsILi256ELi64ELi64ELi4ES3_EELb0ELb0ELb0ELb0ELb0ELb0ELb1ELb0EEEvNS_16Flash_fwd_paramsE,(.L_x_2405 - _ZN5flash16flash_fwd_kernelI23Flash_fwd_kernel_traitsILi256ELi64ELi64ELi4ELb0ELb0EN7cutlass6half_tE19Flash_kernel_traitsILi256ELi64ELi64ELi4ES3_EELb0ELb0ELb0ELb0ELb0ELb0ELb1ELb0EEEvNS_16Flash_fwd_paramsE)
        .other          _ZN5flash16flash_fwd_kernelI23Flash_fwd_kernel_traitsILi256ELi64ELi64ELi4ELb0ELb0EN7cutlass6half_tE19Flash_kernel_traitsILi256ELi64ELi64ELi4ES3_EELb0ELb0ELb0ELb0ELb0ELb0ELb1ELb0EEEvNS_16Flash_fwd_paramsE,@"STO_CUDA_ENTRY STV_DEFAULT"
_ZN5flash16flash_fwd_kernelI23Flash_fwd_kernel_traitsILi256ELi64ELi64ELi4ELb0ELb0EN7cutlass6half_tE19Flash_kernel_traitsILi256ELi64ELi64ELi4ES3_EELb0ELb0ELb0ELb0ELb0ELb0ELb1ELb0EEEvNS_16Flash_fwd_paramsE:
.text._ZN5flash16flash_fwd_kernelI23Flash_fwd_kernel_traitsILi256ELi64ELi64ELi4ELb0ELb0EN7cutlass6half_tE19Flash_kernel_traitsILi256ELi64ELi64ELi4ES3_EELb0ELb0ELb0ELb0ELb0ELb0ELb1ELb0EEEvNS_16Flash_fwd_paramsE:
        /* <DEDUP_REMOVED lines=56> */
.L_x_946:
[----:B------:R-:W-:-:S05]  /*0380*/  ULDC UR8, c[0x0][0x2c8] ;  /* 0x0000b20000087ab9 */ /* 0x000fca0000000800 */
.L_x_947:
        /* <DEDUP_REMOVED lines=60> */
.L_x_949:
        /* <DEDUP_REMOVED lines=10> */
[----:B------:R-:W-:Y:S01]  /*07f0*/  LEA.HI R4, R33, R109, RZ, 0x4 ;  /* 0x0000006d21047211 */ /* 0x000fe200078f20ff */
        /* <DEDUP_REMOVED lines=60> */
.L_x_950:
[----:B------:R-:W-:Y:S01]  /*0bc0*/  IADD3 R2, P0, R134, UR30, RZ ;  /* 0x0000001e86027c10 */ /* 0x000fe2000ff1e0ff */
[----:B------:R-:W-:Y:S01]  /*0bd0*/  ULDC.64 UR6, c[0x0][0x258] ;  /* 0x0000960000067ab9 */ /* 0x000fe20000000a00 */
[----:B------:R-:W-:Y:S01]  /*0be0*/  LOP3.LUT R223, R0, 0xfffffe00, R3, 0xf8, !PT ;  /* 0xfffffe0000df7812 */ /* 0x000fe200078ef803 */
[----:B------:R-:W-:Y:S01]  /*0bf0*/  IMAD.U32 R0, RZ, RZ, UR6 ;  /* 0x00000006ff007e24 */ /* 0x000fe2000f8e00ff */
[----:B------:R-:W-:Y:S01]  /*0c00*/  IADD3.X R3, R135, UR8, RZ, P0, !PT ;  /* 0x0000000887037c10 */ /* 0x000fe200087fe4ff */
[----:B------:R-:W-:Y:S01]  /*0c10*/  UIMAD UR25, UR25, UR6, URZ ;  /* 0x00000006191972a4 */ /* 0x000fe2000f8e023f */
[----:B------:R-:W1:Y:S01]  /*0c20*/  S2UR UR15, SR_CgaCtaId ;  /* 0x00000000000f79c3 */ /* 0x000e620000008800 */
[C---:B------:R-:W-:Y:S01]  /*0c30*/  IADD3 R114, R134.reuse, 0x40, RZ ;  /* 0x0000004086727810 */ /* 0x040fe20007ffe0ff */
[----:B------:R-:W-:Y:S01]  /*0c40*/  VIADD R113, R134, 0x80 ;  /* 0x0000008086717836 */ /* 0x000fe20000000000 */
[----:B------:R-:W-:Y:S01]  /*0c50*/  ULDC.64 UR8, c[0x0][0x260] ;  /* 0x0000980000087ab9 */ /* 0x000fe20000000a00 */
[----:B------:R-:W-:Y:S01]  /*0c60*/  IMAD.WIDE.U32 R18, R0, UR14, R2 ;  /* 0x0000000e00127c25 */ /* 0x000fe2000f8e0002 */
[----:B------:R-:W-:Y:S01]  /*0c70*/  UIMAD UR14, UR14, UR7, UR25 ;  /* 0x000000070e0e72a4 */ /* 0x000fe2000f8e0219 */
[----:B------:R2:W-:Y:S01]  /*0c80*/  STL [R1+0xc], R114 ;  /* 0x00000c7201007387 */ /* 0x0005e20000100800 */
[----:B------:R-:W-:Y:S01]  /*0c90*/  UIADD3 UR28, -UR28, UR17, URZ ;  /* 0x000000111c1c7290 */ /* 0x000fe2000fffe13f */
[----:B------:R-:W-:Y:S01]  /*0ca0*/  VIADD R112, R134, 0xc0 ;  /* 0x000000c086707836 */ /* 0x000fe20000000000 */
[----:B------:R-:W-:Y:S01]  /*0cb0*/  ULDC.64 UR6, c[0x0][0x268] ;  /* 0x00009a0000067ab9 */ /* 0x000fe20000000a00 */
[----:B------:R-:W-:Y:S01]  /*0cc0*/  IMAD.U32 R35, RZ, RZ, UR8 ;  /* 0x00000008ff237e24 */ /* 0x000fe2000f8e00ff */
[----:B------:R-:W-:Y:S01]  /*0cd0*/  MOV R34, UR6 ;  /* 0x0000000600227c02 */ /* 0x000fe20008000f00 */
[----:B------:R2:W-:Y:S01]  /*0ce0*/  STL [R1+0x8], R113 ;  /* 0x0000087101007387 */ /* 0x0005e20000100800 */
[----:B------:R-:W-:Y:S01]  /*0cf0*/  LOP3.LUT R20, R4, 0xfffffff0, RZ, 0xc0, !PT ;  /* 0xfffffff004147812 */ /* 0x000fe200078ec0ff */
[----:B------:R-:W-:Y:S01]  /*0d00*/  UMOV UR30, 0x400 ;  /* 0x00000400001e7882 */ /* 0x000fe20000000000 */
[----:B------:R-:W-:Y:S01]  /*0d10*/  ISETP.GE.AND P1, PT, R16, UR28, PT ;  /* 0x0000001c10007c0c */ /* 0x000fe2000bf26270 */
[----:B------:R2:W-:Y:S01]  /*0d20*/  STL [R1+0x10], R112 ;  /* 0x0000107001007387 */ /* 0x0005e20000100800 */
[----:B------:R-:W-:Y:S01]  /*0d30*/  SHF.R.S32.HI R25, RZ, 0x4, R4 ;  /* 0x00000004ff197819 */ /* 0x000fe20000011404 */
[----:B------:R-:W-:Y:S01]  /*0d40*/  IMAD.IADD R20, R109, 0x1, -R20 ;  /* 0x000000016d147824 */ /* 0x000fe200078e0a14 */
[----:B------:R-:W-:Y:S01]  /*0d50*/  UIMAD UR29, UR4, UR8, URZ ;  /* 0x00000008041d72a4 */ /* 0x000fe2000f8e023f */
[----:B------:R2:W-:Y:S01]  /*0d60*/  STL [R1+0x54], R35 ;  /* 0x0000542301007387 */ /* 0x0005e20000100800 */
[----:B------:R-:W-:Y:S01]  /*0d70*/  LEA.HI R0, R4, R25, RZ, 0x1 ;  /* 0x0000001904007211 */ /* 0x000fe200078f08ff */
[----:B------:R-:W-:Y:S01]  /*0d80*/  UIMAD UR25, UR4, UR6, URZ ;  /* 0x00000006041972a4 */ /* 0x000fe2000f8e023f */
[----:B------:R-:W-:Y:S01]  /*0d90*/  SHF.R.S32.HI R2, RZ, 0x1f, R20 ;  /* 0x0000001fff027819 */ /* 0x000fe20000011414 */
[----:B------:R2:W-:Y:S01]  /*0da0*/  STL [R1+0x58], R34 ;  /* 0x0000582201007387 */ /* 0x0005e20000100800 */
[----:B-1----:R-:W-:Y:S01]  /*0db0*/  ULEA UR4, UR15, UR30, 0x18 ;  /* 0x0000001e0f047291 */ /* 0x002fe2000f8ec03f */
[----:B------:R-:W-:Y:S01]  /*0dc0*/  VIADD R27, R16, 0x10 ;  /* 0x00000010101b7836 */ /* 0x000fe20000000000 */
[----:B------:R-:W-:Y:S01]  /*0dd0*/  LOP3.LUT R22, R0, 0xfffffffe, RZ, 0xc0, !PT ;  /* 0xfffffffe00167812 */ /* 0x000fe200078ec0ff */
[----:B------:R-:W-:Y:S01]  /*0de0*/  VIADD R26, R16, 0x20 ;  /* 0x00000020101a7836 */ /* 0x000fe20000000000 */
[----:B------:R-:W-:Y:S01]  /*0df0*/  LEA.HI R31, R2, R20, RZ, 0x3 ;  /* 0x00000014021f7211 */ /* 0x000fe200078f18ff */
[----:B------:R-:W-:Y:S01]  /*0e00*/  IMAD R0, R17, UR12, RZ ;  /* 0x0000000c11007c24 */ /* 0x000fe2000f8e02ff */
[----:B------:R-:W-:Y:S01]  /*0e10*/  UIMAD UR9, UR18, UR9, UR29 ;  /* 0x00000009120972a4 */ /* 0x000fe2000f8e021d */
[----:B------:R-:W-:Y:S01]  /*0e20*/  VIADD R15, R19, UR14 ;  /* 0x0000000e130f7c36 */ /* 0x000fe20008000000 */
[----:B------:R-:W-:Y:S01]  /*0e30*/  UIMAD UR25, UR18, UR7, UR25 ;  /* 0x00000007121972a4 */ /* 0x000fe2000f8e0219 */
[----:B------:R-:W-:Y:S01]  /*0e40*/  BSSY B0, `(.L_x_951) ;  /* 0x0000035000007945 */ /* 0x000fe20003800000 */
[C---:B------:R-:W-:Y:S01]  /*0e50*/  VIADD R28, R16.reuse, 0x30 ;  /* 0x00000030101c7836 */ /* 0x040fe20000000000 */
[----:B------:R-:W-:Y:S01]  /*0e60*/  LOP3.LUT R23, R31, 0xfffffff8, RZ, 0xc0, !PT ;  /* 0xfffffff81f177812 */ /* 0x000fe200078ec0ff */
[----:B------:R-:W-:Y:S01]  /*0e70*/  IMAD.WIDE.U32 R10, R16, UR12, R134 ;  /* 0x0000000c100a7c25 */ /* 0x000fe2000f8e0086 */
[----:B------:R-:W-:-:S02]  /*0e80*/  ISETP.GE.AND P0, PT, R27, UR28, PT ;  /* 0x0000001c1b007c0c */ /* 0x000fc4000bf06270 */
[----:B------:R-:W-:Y:S01]  /*0e90*/  ISETP.GE.AND P5, PT, R26, UR28, PT ;  /* 0x0000001c1a007c0c */ /* 0x000fe2000bfa6270 */
[----:B------:R-:W-:Y:S01]  /*0ea0*/  IMAD R21, R16, UR13, R0 ;  /* 0x0000000d10157c24 */ /* 0x000fe2000f8e0200 */
        /* <DEDUP_REMOVED lines=46> */
.L_x_952:
[----:B------:R-:W-:Y:S05]  /*1190*/  BSYNC B0 ;  /* 0x0000000000007941 */ /* 0x000fea0003800000 */
.L_x_951:
        /* <DEDUP_REMOVED lines=14> */
[----:B-1-3--:R-:W-:Y:S01]  /*1280*/  IMAD.MOV.U32 R3, RZ, RZ, R15 ;  /* 0x000000ffff037224 */ /* 0x00afe200078e000f */
[----:B------:R-:W-:Y:S01]  /*1290*/  ISETP.GE.AND P4, PT, R134, UR8, PT ;  /* 0x0000000886007c0c */ /* 0x000fe2000bf86270 */
[----:B------:R-:W-:Y:S01]  /*12a0*/  IMAD.X R2, RZ, RZ, R13, P0 ;  /* 0x000000ffff027224 */ /* 0x000fe200000e060d */
[----:B------:R-:W-:-:S03]  /*12b0*/  ISETP.GE.AND P2, PT, R113, UR8, PT ;  /* 0x0000000871007c0c */ /* 0x000fc6000bf46270 */
[----:B------:R-:W-:Y:S02]  /*12c0*/  IMAD R10, R2, UR6, RZ ;  /* 0x00000006020a7c24 */ /* 0x000fe4000f8e02ff */
[----:B------:R-:W-:-:S04]  /*12d0*/  IMAD.MOV.U32 R2, RZ, RZ, R18 ;  /* 0x000000ffff027224 */ /* 0x000fc800078e0012 */
[----:B------:R-:W1:Y:S01]  /*12e0*/  @!P3 LDC.64 R6, c[0x0][0x210] ;  /* 0x00008400ff06bb82 */ /* 0x000e620000000a00 */
[C---:B------:R-:W-:Y:S01]  /*12f0*/  IMAD.WIDE.U32 R2, R0.reuse, UR6, R2 ;  /* 0x0000000600027c25 */ /* 0x040fe2000f8e0002 */
[----:B------:R4:W-:Y:S03]  /*1300*/  @P4 STS.128 [R223+0x800], RZ ;  /* 0x000800ffdf004388 */ /* 0x0009e60000000c00 */
[----:B------:R-:W-:-:S03]  /*1310*/  IMAD R0, R0, UR7, R10 ;  /* 0x0000000700007c24 */ /* 0x000fc6000f8e020a */
[----:B------:R-:W3:Y:S01]  /*1320*/  @!P4 LDC.64 R8, c[0x0][0x210] ;  /* 0x00008400ff08cb82 */ /* 0x000ee20000000a00 */
[----:B------:R-:W-:-:S07]  /*1330*/  IMAD.IADD R0, R3, 0x1, R0 ;  /* 0x0000000103007824 */ /* 0x000fce00078e0200 */
        /* <DEDUP_REMOVED lines=31> */
.L_x_954:
[----:B------:R-:W-:Y:S05]  /*1530*/  BSYNC B0 ;  /* 0x0000000000007941 */ /* 0x000fea0003800000 */
.L_x_953:
[----:B------:R-:W-:Y:S04]  /*1540*/  BSSY B0, `(.L_x_955) ;  /* 0x0000031000007945 */ /* 0x000fe80003800000 */
[----:B------:R-:W-:Y:S05]  /*1550*/  @P5 BRA `(.L_x_956) ;  /* 0x0000000000bc5947 */ /* 0x000fea0003800000 */
        /* <DEDUP_REMOVED lines=10> */
[----:B----4-:R-:W1:Y:S01]  /*1600*/  @!P5 LDC.64 R8, c[0x0][0x210] ;  /* 0x00008400ff08db82 */ /* 0x010e620000000a00 */
[C---:B------:R-:W-:Y:S01]  /*1610*/  IMAD.WIDE.U32 R2, R0.reuse, UR6, R2 ;  /* 0x0000000600027c25 */ /* 0x040fe2000f8e0002 */
[----:B------:R3:W-:Y:S03]  /*1620*/  @P5 STS.128 [R223+0x1000], RZ ;  /* 0x001000ffdf005388 */ /* 0x0007e60000000c00 */
[----:B------:R-:W-:-:S03]  /*1630*/  IMAD R0, R0, UR7, R10 ;  /* 0x0000000700007c24 */ /* 0x000fc6000f8e020a */
[----:B------:R-:W4:Y:S01]  /*1640*/  @!P4 LDC.64 R6, c[0x0][0x210] ;  /* 0x00008400ff06cb82 */ /* 0x000f220000000a00 */
[----:B------:R-:W-:-:S07]  /*1650*/  IMAD.IADD R0, R3, 0x1, R0 ;  /* 0x0000000103007824 */ /* 0x000fce00078e0200 */
        /* <DEDUP_REMOVED lines=31> */
.L_x_956:
[----:B------:R-:W-:Y:S05]  /*1850*/  BSYNC B0 ;  /* 0x0000000000007941 */ /* 0x000fea0003800000 */
.L_x_955:
        /* <DEDUP_REMOVED lines=49> */
.L_x_958:
[----:B------:R-:W-:Y:S05]  /*1b70*/  BSYNC B0 ;  /* 0x0000000000007941 */ /* 0x000fea0003800000 */
.L_x_957:
[----:B-1-3--:R-:W-:Y:S01]  /*1b80*/  IMAD.WIDE.U32 R2, R35, UR18, R24 ;  /* 0x0000001223027c25 */ /* 0x00afe2000f8e0018 */
[----:B------:R-:W-:Y:S01]  /*1b90*/  ULEA.HI.SX32 UR8, UR19, 0xffffffff, 0x1a ;  /* 0xffffffff13087891 */ /* 0x000fe2000f8fd23f */
[----:B----4-:R-:W-:Y:S01]  /*1ba0*/  SHF.L.U32 R5, R29, 0x3, RZ ;  /* 0x000000031d057819 */ /* 0x010fe200000006ff */
[----:B------:R-:W-:Y:S01]  /*1bb0*/  USHF.L.U32 UR15, UR12, 0x6, URZ ;  /* 0x000000060c0f7899 */ /* 0x000fe2000800063f */
[----:B------:R-:W-:Y:S01]  /*1bc0*/  VIADD R111, R3, UR9 ;  /* 0x00000009036f7c36 */ /* 0x000fe20008000000 */
[----:B------:R1:W-:Y:S01]  /*1bd0*/  STL.64 [R1+0x48], R2 ;  /* 0x0000480201007387 */ /* 0x0003e20000100a00 */
[----:B------:R-:W-:Y:S01]  /*1be0*/  IMAD.MOV.U32 R110, RZ, RZ, R2 ;  /* 0x000000ffff6e7224 */ /* 0x000fe200078e0002 */
[----:B------:R-:W-:Y:S01]  /*1bf0*/  UIMAD UR30, UR8, -0x40, UR23 ;  /* 0xffffffc0081e78a4 */ /* 0x000fe2000f8e0217 */
[----:B------:R-:W-:Y:S01]  /*1c00*/  IMAD.SHL.U32 R0, R32, 0x40, RZ ;  /* 0x0000004020007824 */ /* 0x000fe200078e00ff */
[----:B------:R-:W-:Y:S01]  /*1c10*/  USHF.L.U64.HI UR14, UR12, 0x6, UR13 ;  /* 0x000000060c0e7899 */ /* 0x000fe2000801020d */
[----:B------:R-:W-:Y:S01]  /*1c20*/  IMAD.U32 R108, RZ, RZ, UR15 ;  /* 0x0000000fff6c7e24 */ /* 0x000fe2000f8e00ff */
[----:B------:R3:W-:Y:S01]  /*1c30*/  STL.64 [R1+0x38], R110 ;  /* 0x0000386e01007387 */ /* 0x0007e20000100a00 */
[----:B------:R-:W-:Y:S01]  /*1c40*/  USHF.R.S32.HI UR31, URZ, 0x1f, UR8 ;  /* 0x0000001f3f1f7899 */ /* 0x000fe20008011408 */
[----:B------:R-:W-:Y:S01]  /*1c50*/  ISETP.GE.AND P1, PT, R16, UR30, PT ;  /* 0x0000001e10007c0c */ /* 0x000fe2000bf26270 */
[----:B------:R-:W-:Y:S01]  /*1c60*/  UIMAD UR6, UR14, UR8, URZ ;  /* 0x000000080e0672a4 */ /* 0x000fe2000f8e023f */
[----:B------:R-:W-:Y:S01]  /*1c70*/  LOP3.LUT R4, R0, 0x1c0, RZ, 0xc0, !PT ;  /* 0x000001c000047812 */ /* 0x000fe200078ec0ff */
[----:B------:R-:W-:Y:S01]  /*1c80*/  IMAD.SHL.U32 R0, R36, 0x40, RZ ;  /* 0x0000004024007824 */ /* 0x000fe200078e00ff */
[----:B------:R-:W-:Y:S01]  /*1c90*/  BSSY B0, `(.L_x_959) ;  /* 0x0000033000007945 */ /* 0x000fe20003800000 */
[----:B------:R-:W-:Y:S01]  /*1ca0*/  IMAD.SHL.U32 R6, R16, 0x8, RZ ;  /* 0x0000000810067824 */ /* 0x000fe200078e00ff */
[----:B------:R-:W-:Y:S01]  /*1cb0*/  UIMAD UR6, UR31, UR15, UR6 ;  /* 0x0000000f1f0672a4 */ /* 0x000fe2000f8e0206 */
[----:B------:R-:W-:-:S02]  /*1cc0*/  SHF.R.U32.HI R12, RZ, 0x3, R4 ;  /* 0x00000003ff0c7819 */ /* 0x000fc40000011604 */
[----:B------:R-:W-:Y:S02]  /*1cd0*/  LOP3.LUT R0, R0, 0x1c0, RZ, 0xc0, !PT ;  /* 0x000001c000007812 */ /* 0x000fe400078ec0ff */
[----:B------:R-:W-:Y:S02]  /*1ce0*/  LOP3.LUT R13, R4, 0x8, R6, 0xf8, !PT ;  /* 0x00000008040d7812 */ /* 0x000fe400078ef806 */
[----:B------:R-:W-:Y:S02]  /*1cf0*/  LOP3.LUT R4, R0, 0x8, R5, 0xf8, !PT ;  /* 0x0000000800047812 */ /* 0x000fe400078ef805 */
[----:B------:R-:W-:Y:S02]  /*1d00*/  ISETP.GE.AND P0, PT, R27, UR30, PT ;  /* 0x0000001e1b007c0c */ /* 0x000fe4000bf06270 */
[----:B------:R-:W-:Y:S01]  /*1d10*/  ISETP.GE.AND P5, PT, R26, UR30, PT ;  /* 0x0000001e1a007c0c */ /* 0x000fe2000bfa6270 */
[----:B-1----:R-:W-:Y:S01]  /*1d20*/  IMAD.WIDE.U32 R2, R108, UR8, R110 ;  /* 0x000000086c027c25 */ /* 0x002fe2000f8e006e */
[----:B------:R-:W-:-:S04]  /*1d30*/  SHF.R.U32.HI R0, RZ, 0x3, R0 ;  /* 0x00000003ff007819 */ /* 0x000fc80000011600 */
[----:B------:R-:W-:Y:S01]  /*1d40*/  IADD3 R5, R3, UR6, RZ ;  /* 0x0000000603057c10 */ /* 0x000fe2000fffe0ff */
[----:B---3--:R-:W-:Y:S06]  /*1d50*/  @P1 BRA `(.L_x_960) ;  /* 0x0000000000981947 */ /* 0x008fec0003800000 */
        /* <DEDUP_REMOVED lines=38> */
.L_x_960:
[----:B------:R-:W-:Y:S05]  /*1fc0*/  BSYNC B0 ;  /* 0x0000000000007941 */ /* 0x000fea0003800000 */
.L_x_959:
[----:B------:R-:W-:Y:S01]  /*1fd0*/  IADD3 R18, P1, R22, UR24, RZ ;  /* 0x0000001816127c10 */ /* 0x000fe2000ff3e0ff */
[----:B------:R-:W-:Y:S01]  /*1fe0*/  USHF.L.U64.HI UR28, UR12, 0x4, UR13 ;  /* 0x000000040c1c7899 */ /* 0x000fe2000801020d */
[----:B------:R-:W-:Y:S01]  /*1ff0*/  BSSY B0, `(.L_x_961) ;  /* 0x000002f000007945 */ /* 0x000fe20003800000 */
[----:B------:R-:W-:Y:S01]  /*2000*/  USHF.L.U32 UR29, UR12, 0x4, URZ ;  /* 0x000000040c1d7899 */ /* 0x000fe2000800063f */
[----:B------:R-:W-:Y:S02]  /*2010*/  LOP3.LUT R20, R13, R12, RZ, 0x3c, !PT ;  /* 0x0000000c0d147212 */ /* 0x000fe400078e3cff */
[----:B------:R-:W-:Y:S02]  /*2020*/  ISETP.GE.AND P6, PT, R28, UR30, PT ;  /* 0x0000001e1c007c0c */ /* 0x000fe4000bfc6270 */
[----:B------:R-:W-:Y:S02]  /*2030*/  LOP3.LUT R13, R4, R0, RZ, 0x3c, !PT ;  /* 0x00000000040d7212 */ /* 0x000fe400078e3cff */
        /* <DEDUP_REMOVED lines=11> */
[----:B-1----:R-:W1:Y:S01]  /*20f0*/  @!P2 LDC.64 R6, c[0x0][0x218] ;  /* 0x00008600ff06ab82 */ /* 0x002e620000000a00 */
        /* <DEDUP_REMOVED lines=30> */
.L_x_962:
[----:B------:R-:W-:Y:S05]  /*22e0*/  BSYNC B0 ;  /* 0x0000000000007941 */ /* 0x000fea0003800000 */
.L_x_961:
        /* <DEDUP_REMOVED lines=44> */
.L_x_964:
[----:B------:R-:W-:Y:S05]  /*25b0*/  BSYNC B0 ;  /* 0x0000000000007941 */ /* 0x000fea0003800000 */
.L_x_963:
        /* <DEDUP_REMOVED lines=45> */
.L_x_966:
[----:B------:R-:W-:Y:S05]  /*2890*/  BSYNC B0 ;  /* 0x0000000000007941 */ /* 0x000fea0003800000 */
.L_x_965:
[----:B------:R-:W0:Y:S01]  /*28a0*/  LDGDEPBAR ;  /* 0x00000000000079af */ /* 0x000e220000000000 */
[----:B------:R-:W-:Y:S01]  /*28b0*/  ISETP.GE.AND P2, PT, R16, UR30, PT ;  /* 0x0000001e10007c0c */ /* 0x000fe2000bf46270 */
[----:B-1-34-:R-:W-:Y:S01]  /*28c0*/  IMAD.WIDE.U32 R6, R34, UR18, R18 ;  /* 0x0000001222067c25 */ /* 0x01afe2000f8e0012 */
[----:B------:R-:W-:Y:S01]  /*28d0*/  UIMAD UR6, UR31, UR10, URZ ;  /* 0x0000000a1f0672a4 */ /* 0x000fe2000f8e023f */
[----:B------:R-:W-:Y:S01]  /*28e0*/  LEA.HI R4, R33, R109, RZ, 0x5 ;  /* 0x0000006d21047211 */ /* 0x000fe200078f28ff */
        /* <DEDUP_REMOVED lines=64> */
.L_x_968:
[----:B------:R-:W-:Y:S05]  /*2cf0*/  BSYNC B0 ;  /* 0x0000000000007941 */ /* 0x000fea0003800000 */
.L_x_967:
        /* <DEDUP_REMOVED lines=21> */
[----:B-1-3--:R-:W1:Y:S01]  /*2e50*/  @!P2 LDC.64 R8, c[0x0][0x220] ;  /* 0x00008800ff08ab82 */ /* 0x00ae620000000a00 */
        /* <DEDUP_REMOVED lines=30> */
.L_x_970:
[----:B------:R-:W-:Y:S05]  /*3040*/  BSYNC B0 ;  /* 0x0000000000007941 */ /* 0x000fea0003800000 */
.L_x_969:
        /* <DEDUP_REMOVED lines=17> */
[----:B-1-3--:R-:W1:Y:S01]  /*3160*/  @!P2 LDC.64 R8, c[0x0][0x220] ;  /* 0x00008800ff08ab82 */ /* 0x00ae620000000a00 */
        /* <DEDUP_REMOVED lines=30> */
.L_x_972:
[----:B------:R-:W-:Y:S05]  /*3350*/  BSYNC B0 ;  /* 0x0000000000007941 */ /* 0x000fea0003800000 */
.L_x_971:
        /* <DEDUP_REMOVED lines=16> */
[----:B-1-3--:R-:W1:Y:S08]  /*3460*/  @!P4 LDC.64 R8, c[0x0][0x220] ;  /* 0x00008800ff08cb82 */ /* 0x00ae700000000a00 */
[----:B------:R-:W3:Y:S01]  /*3470*/  @!P2 LDC.64 R12, c[0x0][0x220] ;  /* 0x00008800ff0cab82 */ /* 0x000ee20000000a00 */
        /* <DEDUP_REMOVED lines=30> */
.L_x_974:
[----:B------:R-:W-:Y:S05]  /*3660*/  BSYNC B0 ;  /* 0x0000000000007941 */ /* 0x000fea0003800000 */
.L_x_973:
[----:B-1234-:R-:W-:Y:S01]  /*3670*/  LDSM.16.M88.4 R8, [R203] ;  /* 0x00000000cb08783b */ /* 0x01efe20000000200 */
[----:B------:R-:W-:Y:S01]  /*3680*/  R2P PR, R32, 0x6 ;  /* 0x0000000620007804 */ /* 0x000fe20000000000 */
[----:B------:R-:W-:Y:S01]  /*3690*/  IMAD.MOV.U32 R4, RZ, RZ, 0x10 ;  /* 0x00000010ff047424 */ /* 0x000fe200078e00ff */
[----:B------:R-:W-:Y:S01]  /*36a0*/  LOP3.LUT P0, RZ, R36, 0x2, RZ, 0xc0, !PT ;  /* 0x0000000224ff7812 */ /* 0x000fe2000780c0ff */
[----:B------:R-:W1:Y:S01]  /*36b0*/  LDSM.16.M88.4 R16, [R196+0x8000] ;  /* 0x00800000c410783b */ /* 0x000e620000000200 */
[----:B------:R-:W-:Y:S01]  /*36c0*/  VIADD R0, R196, 0x8000 ;  /* 0x00008000c4007836 */ /* 0x000fe20000000000 */
[----:B------:R-:W-:Y:S01]  /*36d0*/  ULDC UR6, c[0x0][0x39c] ;  /* 0x0000e70000067ab9 */ /* 0x000fe20000000800 */
[----:B------:R-:W-:Y:S01]  /*36e0*/  SEL R4, R4, 0xfffffff0, !P0 ;  /* 0xfffffff004047807 */ /* 0x000fe20004000000 */
[----:B------:R-:W2:Y:S01]  /*36f0*/  LDSM.16.M88.4 R24, [R196+0x8800] ;  /* 0x00880000c418783b */ /* 0x000ea20000000200 */
[----:B------:R-:W-:Y:S01]  /*3700*/  VIADD R207, R196, 0x8020 ;  /* 0x00008020c4cf7836 */ /* 0x000fe20000000000 */
[----:B------:R-:W-:Y:S01]  /*3710*/  LOP3.LUT P0, RZ, R36, 0x4, RZ, 0xc0, !PT ;  /* 0x0000000424ff7812 */ /* 0x000fe2000780c0ff */
[----:B------:R-:W-:Y:S01]  /*3720*/  IMAD.MOV.U32 R2, RZ, RZ, 0x40 ;  /* 0x00000040ff027424 */ /* 0x000fe200078e00ff */
[----:B------:R-:W3:Y:S01]  /*3730*/  LDSM.16.M88.4 R32, [R196+0x9000] ;  /* 0x00900000c420783b */ /* 0x000ee20000000200 */
[----:B------:R-:W-:Y:S01]  /*3740*/  IMAD R204, R4, 0x2, R203 ;  /* 0x0000000204cc7824 */ /* 0x000fe200078e02cb */
[----:B------:R-:W-:Y:S01]  /*3750*/  @P1 IADD3 R207, R0, -0x20, RZ ;  /* 0xffffffe000cf1810 */ /* 0x000fe20007ffe0ff */
[----:B------:R-:W-:Y:S01]  /*3760*/  IMAD.MOV.U32 R0, RZ, RZ, 0x20 ;  /* 0x00000020ff007424 */ /* 0x000fe200078e00ff */
[----:B------:R-:W4:Y:S01]  /*3770*/  LDSM.16.M88.4 R28, [R196+0x9800] ;  /* 0x00980000c41c783b */ /* 0x000f220000000200 */
[----:B------:R-:W-:Y:S01]  /*3780*/  SEL R2, R2, 0xffffffc0, !P2 ;  /* 0xffffffc002027807 */ /* 0x000fe20005000000 */
[----:B------:R-:W-:Y:S01]  /*3790*/  IMAD.SHL.U32 R6, R109, 0x2, RZ ;  /* 0x000000026d067824 */ /* 0x000fe200078e00ff */
[----:B------:R-:W-:Y:S01]  /*37a0*/  UISETP.GE.AND UP0, UPT, UR23, 0x41, UPT ;  /* 0x000000411700788c */ /* 0x000fe2000bf06270 */
[----:B------:R-:W-:Y:S01]  /*37b0*/  LDSM.16.M88.4 R12, [R204] ;  /* 0x00000000cc0c783b */ /* 0x000fe20000000200 */
[----:B------:R-:W-:Y:S01]  /*37c0*/  SEL R0, R0, 0xffffffe0, !P0 ;  /* 0xffffffe000007807 */ /* 0x000fe20004000000 */
[----:B------:R-:W-:Y:S01]  /*37d0*/  IMAD.IADD R201, R2, 0x1, R207 ;  /* 0x0000000102c97824 */ /* 0x000fe200078e02cf */
[----:B------:R-:W-:Y:S01]  /*37e0*/  IADD3 R202, R196, R2, RZ ;  /* 0x00000002c4ca7210 */ /* 0x000fe20007ffe0ff */
[----:B------:R-:W5:Y:S01]  /*37f0*/  LDSM.16.M88.4 R40, [R207] ;  /* 0x00000000cf28783b */ /* 0x000f620000000200 */
[----:B------:R-:W-:Y:S01]  /*3800*/  LOP3.LUT R6, R6, 0x6, RZ, 0xc0, !PT ;  /* 0x0000000606067812 */ /* 0x000fe200078ec0ff */
[C---:B------:R-:W-:Y:S01]  /*3810*/  IMAD R206, R0.reuse, 0x2, R203 ;  /* 0x0000000200ce7824 */ /* 0x040fe200078e02cb */
[C---:B------:R-:W-:Y:S01]  /*3820*/  IADD3 R219, R207.reuse, 0x2000, RZ ;  /* 0x00002000cfdb7810 */ /* 0x040fe20007ffe0ff */
[----:B------:R-:W5:Y:S01]  /*3830*/  LDSM.16.M88.4 R56, [R207+0x800] ;  /* 0x00080000cf38783b */ /* 0x000f620000000200 */
[----:B------:R-:W-:Y:S01]  /*3840*/  IMAD R205, R0, 0x2, R204 ;  /* 0x0000000200cd7824 */ /* 0x000fe200078e02cc */
[C---:B------:R-:W-:Y:S01]  /*3850*/  IADD3 R215, R207.reuse, 0x4000, RZ ;  /* 0x00004000cfd77810 */ /* 0x040fe20007ffe0ff */
[C---:B------:R-:W-:Y:S01]  /*3860*/  VIADD R222, R207.reuse, 0x800 ;  /* 0x00000800cfde7836 */ /* 0x040fe20000000000 */
[----:B------:R-:W5:Y:S01]  /*3870*/  LDSM.16.M88.4 R64, [R207+0x1000] ;  /* 0x00100000cf40783b */ /* 0x000f620000000200 */
[C---:B------:R-:W-:Y:S01]  /*3880*/  VIADD R221, R207.reuse, 0x1000 ;  /* 0x00001000cfdd7836 */ /* 0x040fe20000000000 */
[C---:B------:R-:W-:Y:S01]  /*3890*/  IADD3 R212, R207.reuse, 0x5800, RZ ;  /* 0x00005800cfd47810 */ /* 0x040fe20007ffe0ff */
[C---:B------:R-:W-:Y:S01]  /*38a0*/  VIADD R220, R207.reuse, 0x1800 ;  /* 0x00001800cfdc7836 */ /* 0x040fe20000000000 */
[----:B------:R-:W5:Y:S01]  /*38b0*/  LDSM.16.M88.4 R68, [R207+0x1800] ;  /* 0x00180000cf44783b */ /* 0x000f620000000200 */
[C---:B------:R-:W-:Y:S01]  /*38c0*/  VIADD R218, R207.reuse, 0x2800 ;  /* 0x00002800cfda7836 */ /* 0x040fe20000000000 */
[C---:B------:R-:W-:Y:S01]  /*38d0*/  IADD3 R209, R207.reuse, 0x7000, RZ ;  /* 0x00007000cfd17810 */ /* 0x040fe20007ffe0ff */
[C---:B------:R-:W-:Y:S01]  /*38e0*/  VIADD R217, R207.reuse, 0x3000 ;  /* 0x00003000cfd97836 */ /* 0x040fe20000000000 */
[----:B------:R-:W-:Y:S01]  /*38f0*/  LDSM.16.M88.4 R20, [R206] ;  /* 0x00000000ce14783b */ /* 0x000fe20000000200 */
[----:B------:R-:W-:-:S02]  /*3900*/  VIADD R216, R207, 0x3800 ;  /* 0x00003800cfd87836 */ /* 0x000fc40000000000 */
[C---:B------:R-:W-:Y:S01]  /*3910*/  VIADD R214, R207.reuse, 0x4800 ;  /* 0x00004800cfd67836 */ /* 0x040fe20000000000 */
[C---:B-1----:R-:W-:Y:S01]  /*3920*/  HMMA.16816.F32 R36, R8.reuse, R16, RZ ;  /* 0x000000100824723c */ /* 0x042fe200000018ff */
[----:B------:R-:W1:Y:S01]  /*3930*/  LDSM.16.M88.4 R72, [R202+0x8000] ;  /* 0x00800000ca48783b */ /* 0x000e620000000200 */
[C---:B------:R-:W-:Y:S02]  /*3940*/  VIADD R213, R207.reuse, 0x5000 ;  /* 0x00005000cfd57836 */ /* 0x040fe40000000000 */
[C---:B------:R-:W-:Y:S01]  /*3950*/  VIADD R211, R207.reuse, 0x6000 ;  /* 0x00006000cfd37836 */ /* 0x040fe20000000000 */
[----:B------:R-:W1:Y:S01]  /*3960*/  LDSM.16.M88.4 R88, [R202+0x8800] ;  /* 0x00880000ca58783b */ /* 0x000e620000000200 */
[----:B------:R-:W-:Y:S01]  /*3970*/  HMMA.16816.F32 R16, R8, R18, RZ ;  /* 0x000000120810723c */ /* 0x000fe200000018ff */
[C---:B------:R-:W-:Y:S02]  /*3980*/  VIADD R210, R207.reuse, 0x6800 ;  /* 0x00006800cfd27836 */ /* 0x040fe40000000000 */
[----:B------:R-:W1:Y:S01]  /*3990*/  LDSM.16.M88.4 R76, [R202+0x9000] ;  /* 0x00900000ca4c783b */ /* 0x000e620000000200 */
[----:B------:R-:W-:-:S02]  /*39a0*/  VIADD R208, R207, 0x7800 ;  /* 0x00007800cfd07836 */ /* 0x000fc40000000000 */
[C---:B--2---:R-:W-:Y:S01]  /*39b0*/  HMMA.16816.F32 R44, R8.reuse, R24, RZ ;  /* 0x00000018082c723c */ /* 0x044fe200000018ff */
[----:B------:R-:W2:Y:S04]  /*39c0*/  LDSM.16.M88.4 R80, [R202+0x9800] ;  /* 0x00980000ca50783b */ /* 0x000ea80000000200 */
[----:B------:R-:W-:Y:S01]  /*39d0*/  LDSM.16.M88.4 R84, [R201] ;  /* 0x00000000c954783b */ /* 0x000fe20000000200 */
[C---:B------:R-:W-:Y:S03]  /*39e0*/  HMMA.16816.F32 R24, R8.reuse, R26, RZ ;  /* 0x0000001a0818723c */ /* 0x040fe600000018ff */
[----:B------:R-:W-:Y:S03]  /*39f0*/  LDSM.16.M88.4 R92, [R201+0x800] ;  /* 0x00080000c95c783b */ /* 0x000fe60000000200 */
[C---:B---3--:R-:W-:Y:S01]  /*3a00*/  HMMA.16816.F32 R48, R8.reuse, R32, RZ ;  /* 0x000000200830723c */ /* 0x048fe200000018ff */
[----:B------:R-:W-:Y:S04]  /*3a10*/  LDSM.16.M88.4 R100, [R207+0x4000] ;  /* 0x00400000cf64783b */ /* 0x000fe80000000200 */
[----:B------:R-:W-:Y:S01]  /*3a20*/  LDSM.16.M88.4 R96, [R202+0xc000] ;  /* 0x00c00000ca60783b */ /* 0x000fe20000000200 */
[C---:B------:R-:W-:Y:S03]  /*3a30*/  HMMA.16816.F32 R52, R8.reuse, R34, RZ ;  /* 0x000000220834723c */ /* 0x040fe600000018ff */
[----:B------:R-:W0:Y:S03]  /*3a40*/  LDGDEPBAR ;  /* 0x00000000000079af */ /* 0x000e260000000000 */
[C---:B----4-:R-:W-:Y:S06]  /*3a50*/  HMMA.16816.F32 R60, R8.reuse, R28, RZ ;  /* 0x0000001c083c723c */ /* 0x050fec00000018ff */
[----:B------:R-:W-:Y:S06]  /*3a60*/  HMMA.16816.F32 R8, R8, R30, RZ ;  /* 0x0000001e0808723c */ /* 0x000fec00000018ff */
[C---:B-----5:R-:W-:Y:S06]  /*3a70*/  HMMA.16816.F32 R28, R12.reuse, R40, R36 ;  /* 0x000000280c1c723c */ /* 0x060fec0000001824 */
[C---:B------:R-:W-:Y:S01]  /*3a80*/  HMMA.16816.F32 R32, R12.reuse, R42, R16 ;  /* 0x0000002a0c20723c */ /* 0x040fe20000001810 */
[----:B------:R-:W3:Y:S05]  /*3a90*/  LDSM.16.M88.4 R16, [R205] ;  /* 0x00000000cd10783b */ /* 0x000eea0000000200 */
[C---:B------:R-:W-:Y:S01]  /*3aa0*/  HMMA.16816.F32 R36, R12.reuse, R56, R44 ;  /* 0x000000380c24723c */ /* 0x040fe2000000182c */
[----:B------:R-:W4:Y:S05]  /*3ab0*/  LDSM.16.M88.4 R44, [R201+0x1000] ;  /* 0x00100000c92c783b */ /* 0x000f2a0000000200 */
[C---:B------:R-:W-:Y:S06]  /*3ac0*/  HMMA.16816.F32 R40, R12.reuse, R58, R24 ;  /* 0x0000003a0c28723c */ /* 0x040fec0000001818 */
[C---:B------:R-:W-:Y:S06]  /*3ad0*/  HMMA.16816.F32 R48, R12.reuse, R64, R48 ;  /* 0x000000400c30723c */ /* 0x040fec0000001830 */
[C---:B------:R-:W-:Y:S01]  /*3ae0*/  HMMA.16816.F32 R52, R12.reuse, R66, R52 ;  /* 0x000000420c34723c */ /* 0x040fe20000001834 */
[----:B------:R-:W-:Y:S05]  /*3af0*/  LDSM.16.M88.4 R64, [R196+0xa000] ;  /* 0x00a00000c440783b */ /* 0x000fea0000000200 */
[C---:B------:R-:W-:Y:S01]  /*3b00*/  HMMA.16816.F32 R56, R12.reuse, R68, R60 ;  /* 0x000000440c38723c */ /* 0x040fe2000000183c */
[----:B------:R-:W5:Y:S05]  /*3b10*/  LDSM.16.M88.4 R60, [R201+0x1800] ;  /* 0x00180000c93c783b */ /* 0x000f6a0000000200 */
[----:B------:R-:W-:Y:S01]  /*3b20*/  HMMA.16816.F32 R24, R12, R70, R8 ;  /* 0x000000460c18723c */ /* 0x000fe20000001808 */
[----:B------:R-:W5:Y:S04]  /*3b30*/  LDSM.16.M88.4 R12, [R203+0x2000] ;  /* 0x00200000cb0c783b */ /* 0x000f680000000200 */
[----:B------:R-:W-:Y:S01]  /*3b40*/  LDSM.16.M88.4 R68, [R196+0xb000] ;  /* 0x00b00000c444783b */ /* 0x000fe20000000200 */
[C---:B-1----:R-:W-:Y:S06]  /*3b50*/  HMMA.16816.F32 R8, R20.reuse, R72, R28 ;  /* 0x000000481408723c */ /* 0x042fec000000181c */
        /* <DEDUP_REMOVED lines=8> */
[C---:B--2---:R-:W-:Y:S06]  /*3be0*/  HMMA.16816.F32 R56, R20.reuse, R80, R56 ;  /* 0x000000501438723c */ /* 0x044fec0000001838 */
[----:B------:R-:W-:Y:S01]  /*3bf0*/  HMMA.16816.F32 R28, R20, R82, R24 ;  /* 0x00000052141c723c */ /* 0x000fe20000001818 */
[----:B------:R-:W-:Y:S05]  /*3c00*/  LDSM.16.M88.4 R80, [R202+0xa000] ;  /* 0x00a00000ca50783b */ /* 0x000fea0000000200 */
[C---:B---3--:R-:W-:Y:S01]  /*3c10*/  HMMA.16816.F32 R24, R16.reuse, R84, R8 ;  /* 0x000000541018723c */ /* 0x048fe20000001808 */
[----:B------:R-:W2:Y:S05]  /*3c20*/  LDSM.16.M88.4 R8, [R204+0x2000] ;  /* 0x00200000cc08783b */ /* 0x000eaa0000000200 */
[C---:B------:R-:W-:Y:S01]  /*3c30*/  HMMA.16816.F32 R20, R16.reuse, R86, R32 ;  /* 0x000000561014723c */ /* 0x040fe20000001820 */
[----:B------:R-:W3:Y:S05]  /*3c40*/  LDSM.16.M88.4 R84, [R207+0x2800] ;  /* 0x00280000cf54783b */ /* 0x000eea0000000200 */
[C---:B------:R-:W-:Y:S06]  /*3c50*/  HMMA.16816.F32 R36, R16.reuse, R92, R36 ;  /* 0x0000005c1024723c */ /* 0x040fec0000001824 */
[C---:B------:R-:W-:Y:S01]  /*3c60*/  HMMA.16816.F32 R40, R16.reuse, R94, R40 ;  /* 0x0000005e1028723c */ /* 0x040fe20000001828 */
[----:B------:R-:W-:Y:S05]  /*3c70*/  LDSM.16.M88.4 R92, [R202+0xa800] ;  /* 0x00a80000ca5c783b */ /* 0x000fea0000000200 */
[C---:B----4-:R-:W-:Y:S06]  /*3c80*/  HMMA.16816.F32 R48, R16.reuse, R44, R48 ;  /* 0x0000002c1030723c */ /* 0x050fec0000001830 */
[C---:B------:R-:W-:Y:S06]  /*3c90*/  HMMA.16816.F32 R52, R16.reuse, R46, R52 ;  /* 0x0000002e1034723c */ /* 0x040fec0000001834 */
[C---:B-----5:R-:W-:Y:S06]  /*3ca0*/  HMMA.16816.F32 R56, R16.reuse, R60, R56 ;  /* 0x0000003c1038723c */ /* 0x060fec0000001838 */
[----:B------:R-:W-:Y:S01]  /*3cb0*/  HMMA.16816.F32 R32, R16, R62, R28 ;  /* 0x0000003e1020723c */ /* 0x000fe2000000181c */
[----:B------:R-:W4:Y:S05]  /*3cc0*/  LDSM.16.M88.4 R60, [R207+0x3000] ;  /* 0x00300000cf3c783b */ /* 0x000f2a0000000200 */
[C---:B------:R-:W-:Y:S06]  /*3cd0*/  HMMA.16816.F32 R28, R12.reuse, R64, R24 ;  /* 0x000000400c1c723c */ /* 0x040fec0000001818 */
[C---:B------:R-:W-:Y:S01]  /*3ce0*/  HMMA.16816.F32 R24, R12.reuse, R66, R20 ;  /* 0x000000420c18723c */ /* 0x040fe20000001814 */
[----:B------:R-:W5:Y:S04]  /*3cf0*/  LDSM.16.M88.4 R64, [R207+0x3800] ;  /* 0x00380000cf40783b */ /* 0x000f680000000200 */
[----:B------:R-:W5:Y:S01]  /*3d00*/  LDSM.16.M88.4 R20, [R206+0x2000] ;  /* 0x00200000ce14783b */ /* 0x000f620000000200 */
[C---:B-1----:R-:W-:Y:S06]  /*3d10*/  HMMA.16816.F32 R16, R12.reuse, R88, R36 ;  /* 0x000000580c10723c */ /* 0x042fec0000001824 */
[C---:B------:R-:W-:Y:S01]  /*3d20*/  HMMA.16816.F32 R40, R12.reuse, R90, R40 ;  /* 0x0000005a0c28723c */ /* 0x040fe20000001828 */
[----:B------:R-:W-:Y:S05]  /*3d30*/  LDSM.16.M88.4 R88, [R201+0x2000] ;  /* 0x00200000c958783b */ /* 0x000fea0000000200 */
[C---:B------:R-:W-:Y:S06]  /*3d40*/  HMMA.16816.F32 R48, R12.reuse, R68, R48 ;  /* 0x000000440c30723c */ /* 0x040fec0000001830 */
[C---:B------:R-:W-:Y:S01]  /*3d50*/  HMMA.16816.F32 R52, R12.reuse, R70, R52 ;  /* 0x000000460c34723c */ /* 0x040fe20000001834 */
[----:B------:R-:W-:Y:S05]  /*3d60*/  LDSM.16.M88.4 R68, [R201+0x3000] ;  /* 0x00300000c944783b */ /* 0x000fea0000000200 */
[C---:B------:R-:W-:Y:S06]  /*3d70*/  HMMA.16816.F32 R56, R12.reuse, R72, R56 ;  /* 0x000000480c38723c */ /* 0x040fec0000001838 */
[----:B------:R-:W-:Y:S01]  /*3d80*/  HMMA.16816.F32 R44, R12, R74, R32 ;  /* 0x0000004a0c2c723c */ /* 0x000fe20000001820 */
[----:B------:R-:W1:Y:S05]  /*3d90*/  LDSM.16.M88.4 R72, [R202+0xb000] ;  /* 0x00b00000ca48783b */ /* 0x000e6a0000000200 */
[C---:B--2---:R-:W-:Y:S06]  /*3da0*/  HMMA.16816.F32 R36, R8.reuse, R76, R28 ;  /* 0x0000004c0824723c */ /* 0x044fec000000181c */
[C---:B---3--:R-:W-:Y:S01]  /*3db0*/  HMMA.16816.F32 R12, R8.reuse, R84, R16 ;  /* 0x00000054080c723c */ /* 0x048fe20000001810 */
[----:B------:R-:W2:Y:S05]  /*3dc0*/  LDSM.16.M88.4 R16, [R205+0x2000] ;  /* 0x00200000cd10783b */ /* 0x000eaa0000000200 */
[C---:B------:R-:W-:Y:S01]  /*3dd0*/  HMMA.16816.F32 R32, R8.reuse, R78, R24 ;  /* 0x0000004e0820723c */ /* 0x040fe20000001818 */
[----:B------:R-:W3:Y:S05]  /*3de0*/  LDSM.16.M88.4 R76, [R202+0xb800] ;  /* 0x00b80000ca4c783b */ /* 0x000eea0000000200 */
[C---:B------:R-:W-:Y:S01]  /*3df0*/  HMMA.16816.F32 R28, R8.reuse, R86, R40 ;  /* 0x00000056081c723c */ /* 0x040fe20000001828 */
[----:B------:R-:W-:Y:S05]  /*3e00*/  LDSM.16.M88.4 R84, [R196+0xc000] ;  /* 0x00c00000c454783b */ /* 0x000fea0000000200 */
[C---:B----4-:R-:W-:Y:S06]  /*3e10*/  HMMA.16816.F32 R24, R8.reuse, R60, R48 ;  /* 0x0000003c0818723c */ /* 0x050fec0000001830 */
[C---:B------:R-:W-:Y:S06]  /*3e20*/  HMMA.16816.F32 R40, R8.reuse, R62, R52 ;  /* 0x0000003e0828723c */ /* 0x040fec0000001834 */
[C---:B-----5:R-:W-:Y:S06]  /*3e30*/  HMMA.16816.F32 R60, R8.reuse, R64, R56 ;  /* 0x00000040083c723c */ /* 0x060fec0000001838 */
[----:B------:R-:W-:Y:S01]  /*3e40*/  HMMA.16816.F32 R44, R8, R66, R44 ;  /* 0x00000042082c723c */ /* 0x000fe2000000182c */
[----:B------:R-:W-:Y:S05]  /*3e50*/  LDSM.16.M88.4 R64, [R201+0x2800] ;  /* 0x00280000c940783b */ /* 0x000fea0000000200 */
[C---:B------:R-:W-:Y:S06]  /*3e60*/  HMMA.16816.F32 R8, R20.reuse, R80, R36 ;  /* 0x000000501408723c */ /* 0x040fec0000001824 */
[C---:B------:R-:W-:Y:S01]  /*3e70*/  HMMA.16816.F32 R56, R20.reuse, R92, R12 ;  /* 0x0000005c1438723c */ /* 0x040fe2000000180c */
[----:B------:R-:W4:Y:S05]  /*3e80*/  LDSM.16.M88.4 R12, [R203+0x4000] ;  /* 0x00400000cb0c783b */ /* 0x000f2a0000000200 */
[C---:B------:R-:W-:Y:S01]  /*3e90*/  HMMA.16816.F32 R48, R20.reuse, R82, R32 ;  /* 0x000000521430723c */ /* 0x040fe20000001820 */
[----:B------:R-:W5:Y:S05]  /*3ea0*/  LDSM.16.M88.4 R80, [R201+0x3800] ;  /* 0x00380000c950783b */ /* 0x000f6a0000000200 */
[----:B-1----:R-:W-:Y:S06]  /*3eb0*/  HMMA.16816.F32 R32, R20, R72, R24 ;  /* 0x000000481420723c */ /* 0x002fec0000001818 */
[----:B--2---:R-:W-:Y:S01]  /*3ec0*/  HMMA.16816.F32 R24, R16, R88, R8 ;  /* 0x000000581018723c */ /* 0x004fe20000001808 */
[----:B------:R-:W1:Y:S05]  /*3ed0*/  LDSM.16.M88.4 R8, [R204+0x4000] ;  /* 0x00400000cc08783b */ /* 0x000e6a0000000200 */
[C---:B------:R-:W-:Y:S01]  /*3ee0*/  HMMA.16816.F32 R52, R20.reuse, R94, R28 ;  /* 0x0000005e1434723c */ /* 0x040fe2000000181c */
[----:B------:R-:W-:Y:S05]  /*3ef0*/  LDSM.16.M88.4 R92, [R201+0x4000] ;  /* 0x00400000c95c783b */ /* 0x000fea0000000200 */
[C---:B------:R-:W-:Y:S06]  /*3f00*/  HMMA.16816.F32 R28, R20.reuse, R74, R40 ;  /* 0x0000004a141c723c */ /* 0x040fec0000001828 */
[C---:B---3--:R-:W-:Y:S01]  /*3f10*/  HMMA.16816.F32 R36, R20.reuse, R76, R60 ;  /* 0x0000004c1424723c */ /* 0x048fe2000000183c */
[----:B------:R-:W2:Y:S05]  /*3f20*/  LDSM.16.M88.4 R60, [R196+0xc800] ;  /* 0x00c80000c43c783b */ /* 0x000eaa0000000200 */
[----:B------:R-:W-:Y:S01]  /*3f30*/  HMMA.16816.F32 R44, R20, R78, R44 ;  /* 0x0000004e142c723c */ /* 0x000fe2000000182c */
[----:B------:R-:W3:Y:S05]  /*3f40*/  LDSM.16.M88.4 R76, [R196+0xd800] ;  /* 0x00d80000c44c783b */ /* 0x000eea0000000200 */
[----:B------:R-:W-:Y:S01]  /*3f50*/  HMMA.16816.F32 R48, R16, R90, R48 ;  /* 0x0000005a1030723c */ /* 0x000fe20000001830 */
[----:B------:R-:W-:Y:S05]  /*3f60*/  LDSM.16.M88.4 R88, [R207+0x5800] ;  /* 0x00580000cf58783b */ /* 0x000fea0000000200 */
[----:B----4-:R-:W-:Y:S01]  /*3f70*/  HMMA.16816.F32 R20, R12, R84, R24 ;  /* 0x000000540c14723c */ /* 0x010fe20000001818 */
[----:B------:R-:W-:Y:S05]  /*3f80*/  LDSM.16.M88.4 R24, [R205+0x4000] ;  /* 0x00400000cd18783b */ /* 0x000fea0000000200 */
[C---:B------:R-:W-:Y:S06]  /*3f90*/  HMMA.16816.F32 R56, R16.reuse, R64, R56 ;  /* 0x000000401038723c */ /* 0x040fec0000001838 */
[C---:B------:R-:W-:Y:S01]  /*3fa0*/  HMMA.16816.F32 R52, R16.reuse, R66, R52 ;  /* 0x000000421034723c */ /* 0x040fe20000001834 */
[----:B------:R-:W4:Y:S05]  /*3fb0*/  LDSM.16.M88.4 R64, [R196+0xd000] ;  /* 0x00d00000c440783b */ /* 0x000f2a0000000200 */
[C---:B------:R-:W-:Y:S06]  /*3fc0*/  HMMA.16816.F32 R72, R16.reuse, R68, R32 ;  /* 0x000000441048723c */ /* 0x040fec0000001820 */
[C---:B------:R-:W-:Y:S01]  /*3fd0*/  HMMA.16816.F32 R68, R16.reuse, R70, R28 ;  /* 0x000000461044723c */ /* 0x040fe2000000181c */
[----:B------:R-:W4:Y:S05]  /*3fe0*/  LDSM.16.M88.4 R28, [R206+0x4000] ;  /* 0x00400000ce1c783b */ /* 0x000f2a0000000200 */
[C---:B-----5:R-:W-:Y:S06]  /*3ff0*/  HMMA.16816.F32 R40, R16.reuse, R80, R36 ;  /* 0x000000501028723c */ /* 0x060fec0000001824 */
[----:B------:R-:W-:Y:S01]  /*4000*/  HMMA.16816.F32 R36, R16, R82, R44 ;  /* 0x000000521024723c */ /* 0x000fe2000000182c */
[----:B------:R-:W5:Y:S05]  /*4010*/  LDSM.16.M88.4 R80, [R207+0x4800] ;  /* 0x00480000cf50783b */ /* 0x000f6a0000000200 */
[----:B------:R-:W-:Y:S01]  /*4020*/  HMMA.16816.F32 R32, R12, R86, R48 ;  /* 0x000000560c20723c */ /* 0x000fe20000001830 */
[----:B------:R-:W5:Y:S05]  /*4030*/  LDSM.16.M88.4 R84, [R207+0x5000] ;  /* 0x00500000cf54783b */ /* 0x000f6a0000000200 */
[----:B-1----:R-:W-:Y:S01]  /*4040*/  HMMA.16816.F32 R16, R8, R100, R20 ;  /* 0x000000640810723c */ /* 0x002fe20000001814 */
[----:B------:R-:W-:Y:S05]  /*4050*/  LDSM.16.M88.4 R20, [R203+0x6000] ;  /* 0x00600000cb14783b */ /* 0x000fea0000000200 */
[C---:B--2---:R-:W-:Y:S06]  /*4060*/  HMMA.16816.F32 R48, R12.reuse, R60, R56 ;  /* 0x0000003c0c30723c */ /* 0x044fec0000001838 */
[C---:B------:R-:W-:Y:S06]  /*4070*/  HMMA.16816.F32 R60, R12.reuse, R62, R52 ;  /* 0x0000003e0c3c723c */ /* 0x040fec0000001834 */
[C---:B---3--:R-:W-:Y:S06]  /*4080*/  HMMA.16816.F32 R44, R12.reuse, R76, R40 ;  /* 0x0000004c0c2c723c */ /* 0x048fec0000001828 */
[C---:B----4-:R-:W-:Y:S01]  /*4090*/  HMMA.16816.F32 R56, R12.reuse, R64, R72 ;  /* 0x000000400c38723c */ /* 0x050fe20000001848 */
[----:B------:R-:W-:Y:S05]  /*40a0*/  LDSM.16.M88.4 R72, [R201+0x5000] ;  /* 0x00500000c948783b */ /* 0x000fea0000000200 */
[C---:B------:R-:W-:Y:S01]  /*40b0*/  HMMA.16816.F32 R52, R12.reuse, R66, R68 ;  /* 0x000000420c34723c */ /* 0x040fe20000001844 */
[----:B------:R-:W1:Y:S05]  /*40c0*/  LDSM.16.M88.4 R64, [R202+0xc800] ;  /* 0x00c80000ca40783b */ /* 0x000e6a0000000200 */
[----:B------:R-:W-:Y:S01]  /*40d0*/  HMMA.16816.F32 R40, R12, R78, R36 ;  /* 0x0000004e0c28723c */ /* 0x000fe20000001824 */
[----:B------:R-:W-:Y:S05]  /*40e0*/  LDSM.16.M88.4 R76, [R202+0xd800] ;  /* 0x00d80000ca4c783b */ /* 0x000fea0000000200 */
[----:B------:R-:W-:Y:S06]  /*40f0*/  HMMA.16816.F32 R32, R8, R102, R32 ;  /* 0x000000660820723c */ /* 0x000fec0000001820 */
[----:B------:R-:W-:Y:S01]  /*4100*/  HMMA.16816.F32 R12, R28, R96, R16 ;  /* 0x000000601c0c723c */ /* 0x000fe20000001810 */
[----:B------:R-:W-:Y:S05]  /*4110*/  LDSM.16.M88.4 R16, [R204+0x6000] ;  /* 0x00600000cc10783b */ /* 0x000fea0000000200 */
[C---:B-----5:R-:W-:Y:S01]  /*4120*/  HMMA.16816.F32 R36, R8.reuse, R80, R48 ;  /* 0x000000500824723c */ /* 0x060fe20000001830 */
[----:B------:R-:W2:Y:S05]  /*4130*/  LDSM.16.M88.4 R48, [R196+0xe000] ;  /* 0x00e00000c430783b */ /* 0x000eaa0000000200 */
[----:B------:R-:W-:Y:S01]  /*4140*/  HMMA.16816.F32 R60, R8, R82, R60 ;  /* 0x00000052083c723c */ /* 0x000fe2000000183c */
[----:B------:R-:W3:Y:S05]  /*4150*/  LDSM.16.M88.4 R80, [R201+0x4800] ;  /* 0x00480000c950783b */ /* 0x000eea0000000200 */
[----:B------:R-:W-:Y:S01]  /*4160*/  HMMA.16816.F32 R32, R28, R98, R32 ;  /* 0x000000621c20723c */ /* 0x000fe20000001820 */
[----:B------:R-:W-:Y:S05]  /*4170*/  LDSM.16.M88.4 R96, [R201+0x6000] ;  /* 0x00600000c960783b */ /* 0x000fea0000000200 */
[----:B------:R-:W-:Y:S06]  /*4180*/  HMMA.16816.F32 R12, R24, R92, R12 ;  /* 0x0000005c180c723c */ /* 0x000fec000000180c */
[C---:B------:R-:W-:Y:S06]  /*4190*/  HMMA.16816.F32 R68, R8.reuse, R84, R56 ;  /* 0x000000540844723c */ /* 0x040fec0000001838 */
[C---:B------:R-:W-:Y:S01]  /*41a0*/  HMMA.16816.F32 R84, R8.reuse, R86, R52 ;  /* 0x000000560854723c */ /* 0x040fe20000001834 */
[----:B------:R-:W4:Y:S05]  /*41b0*/  LDSM.16.M88.4 R52, [R207+0x6000] ;  /* 0x00600000cf34783b */ /* 0x000f2a0000000200 */
[----:B------:R-:W-:Y:S01]  /*41c0*/  HMMA.16816.F32 R100, R8, R90, R40 ;  /* 0x0000005a0864723c */ /* 0x000fe20000001828 */
[----:B------:R-:W5:Y:S05]  /*41d0*/  LDSM.16.M88.4 R40, [R202+0xd000] ;  /* 0x00d00000ca28783b */ /* 0x000f6a0000000200 */
[----:B-1----:R-:W-:Y:S06]  /*41e0*/  HMMA.16816.F32 R36, R28, R64, R36 ;  /* 0x000000401c24723c */ /* 0x002fec0000001824 */
[----:B------:R-:W-:Y:S01]  /*41f0*/  HMMA.16816.F32 R104, R8, R88, R44 ;  /* 0x000000580868723c */ /* 0x000fe2000000182c */
[----:B------:R-:W-:Y:S05]  /*4200*/  LDSM.16.M88.4 R88, [R202+0xe800] ;  /* 0x00e80000ca58783b */ /* 0x000fea0000000200 */
[----:B------:R-:W-:Y:S01]  /*4210*/  HMMA.16816.F32 R32, R24, R94, R32 ;  /* 0x0000005e1820723c */ /* 0x000fe20000001820 */
[----:B------:R-:W-:Y:S05]  /*4220*/  LDSM.16.M88.4 R92, [R207+0x7000] ;  /* 0x00700000cf5c783b */ /* 0x000fea0000000200 */
[----:B--2---:R-:W-:Y:S01]  /*4230*/  HMMA.16816.F32 R8, R20, R48, R12 ;  /* 0x000000301408723c */ /* 0x004fe2000000180c */
[----:B------:R-:W-:Y:S05]  /*4240*/  LDSM.16.M88.4 R12, [R206+0x6000] ;  /* 0x00600000ce0c783b */ /* 0x000fea0000000200 */
[----:B------:R-:W-:Y:S01]  /*4250*/  HMMA.16816.F32 R44, R28, R66, R60 ;  /* 0x000000421c2c723c */ /* 0x000fe2000000183c */
[----:B------:R-:W1:Y:S04]  /*4260*/  LDSM.16.M88.4 R64, [R202+0xe000] ;  /* 0x00e00000ca40783b */ /* 0x000e680000000200 */
[----:B------:R-:W2:Y:S01]  /*4270*/  LDSM.16.M88.4 R60, [R196+0xe800] ;  /* 0x00e80000c43c783b */ /* 0x000ea20000000200 */
[----:B---3--:R-:W-:Y:S06]  /*4280*/  HMMA.16816.F32 R56, R24, R80, R36 ;  /* 0x000000501838723c */ /* 0x008fec0000001824 */
[----:B------:R-:W-:Y:S06]  /*4290*/  HMMA.16816.F32 R36, R20, R50, R32 ;  /* 0x000000321424723c */ /* 0x000fec0000001820 */
[----:B----4-:R-:W-:Y:S01]  /*42a0*/  HMMA.16816.F32 R32, R16, R52, R8 ;  /* 0x000000341020723c */ /* 0x010fe20000001808 */
[----:B------:R-:W3:Y:S05]  /*42b0*/  LDSM.16.M88.4 R8, [R205+0x6000] ;  /* 0x00600000cd08783b */ /* 0x000eea0000000200 */
[C---:B-----5:R-:W-:Y:S06]  /*42c0*/  HMMA.16816.F32 R48, R28.reuse, R40, R68 ;  /* 0x000000281c30723c */ /* 0x060fec0000001844 */
[----:B------:R-:W-:Y:S01]  /*42d0*/  HMMA.16816.F32 R68, R28, R42, R84 ;  /* 0x0000002a1c44723c */ /* 0x000fe20000001854 */
[----:B------:R-:W4:Y:S05]  /*42e0*/  LDSM.16.M88.4 R84, [R207+0x6800] ;  /* 0x00680000cf54783b */ /* 0x000f2a0000000200 */
[----:B------:R-:W-:Y:S01]  /*42f0*/  HMMA.16816.F32 R44, R24, R82, R44 ;  /* 0x00000052182c723c */ /* 0x000fe2000000182c */
[----:B------:R-:W5:Y:S05]  /*4300*/  LDSM.16.M88.4 R80, [R196+0xf000] ;  /* 0x00f00000c450783b */ /* 0x000f6a0000000200 */
[----:B------:R-:W-:Y:S06]  /*4310*/  HMMA.16816.F32 R40, R16, R54, R36 ;  /* 0x000000361028723c */ /* 0x000fec0000001824 */
[----:B-1----:R-:W-:Y:S06]  /*4320*/  HMMA.16816.F32 R32, R12, R64, R32 ;  /* 0x000000400c20723c */ /* 0x002fec0000001820 */
[----:B--2---:R-:W-:Y:S06]  /*4330*/  HMMA.16816.F32 R36, R20, R60, R56 ;  /* 0x0000003c1424723c */ /* 0x004fec0000001838 */
[----:B------:R-:W-:Y:S06]  /*4340*/  HMMA.16816.F32 R52, R24, R72, R48 ;  /* 0x000000481834723c */ /* 0x000fec0000001830 */
[----:B------:R-:W-:Y:S01]  /*4350*/  HMMA.16816.F32 R44, R20, R62, R44 ;  /* 0x0000003e142c723c */ /* 0x000fe2000000182c */
[----:B------:R-:W1:Y:S05]  /*4360*/  LDSM.16.M88.4 R60, [R201+0x6800] ;  /* 0x00680000c93c783b */ /* 0x000e6a0000000200 */
[----:B---3--:R-:W-:Y:S06]  /*4370*/  HMMA.16816.F32 R56, R8, R96, R32 ;  /* 0x000000600838723c */ /* 0x008fec0000001820 */
[----:B----4-:R-:W-:Y:S06]  /*4380*/  HMMA.16816.F32 R32, R16, R84, R36 ;  /* 0x000000541020723c */ /* 0x010fec0000001824 */
[----:B------:R-:W-:Y:S01]  /*4390*/  HMMA.16816.F32 R48, R12, R66, R40 ;  /* 0x000000420c30723c */ /* 0x000fe20000001828 */
[----:B------:R-:W-:Y:S05]  /*43a0*/  LDSM.16.M88.4 R64, [R202+0xf000] ;  /* 0x00f00000ca40783b */ /* 0x000fea0000000200 */
[----:B------:R-:W-:Y:S01]  /*43b0*/  HMMA.16816.F32 R40, R24, R74, R68 ;  /* 0x0000004a1828723c */ /* 0x000fe20000001844 */
[----:B------:R-:W2:Y:S04]  /*43c0*/  LDSM.16.M88.4 R72, [R201+0x5800] ;  /* 0x00580000c948783b */ /* 0x000ea80000000200 */
[----:B------:R-:W-:Y:S01]  /*43d0*/  LDSM.16.M88.4 R68, [R201+0x7000] ;  /* 0x00700000c944783b */ /* 0x000fe20000000200 */
[----:B-----5:R-:W-:Y:S01]  /*43e0*/  HMMA.16816.F32 R36, R20, R80, R52 ;  /* 0x000000501424723c */ /* 0x020fe20000001834 */
[----:B------:R-:W-:-:S04]  /*43f0*/  FMUL.FTZ R2, R56, UR6 ;  /* 0x0000000638027c20 */ /* 0x000fc80008410000 */
[----:B------:R3:W-:Y:S01]  /*4400*/  MUFU.TANH R96, R2 ;  /* 0x0000000200607308 */ /* 0x0007e20000002400 */
[----:B------:R-:W-:Y:S06]  /*4410*/  HMMA.16816.F32 R44, R16, R86, R44 ;  /* 0x00000056102c723c */ /* 0x000fec000000182c */
[C---:B------:R-:W-:Y:S06]  /*4420*/  HMMA.16816.F32 R104, R28.reuse, R76, R104 ;  /* 0x0000004c1c68723c */ /* 0x040fec0000001868 */
[----:B------:R-:W-:Y:S01]  /*4430*/  HMMA.16816.F32 R100, R28, R78, R100 ;  /* 0x0000004e1c64723c */ /* 0x000fe20000001864 */
[----:B------:R-:W-:Y:S01]  /*4440*/  LDSM.16.M88.4 R76, [R207+0x7800] ;  /* 0x00780000cf4c783b */ /* 0x000fe20000000200 */
[----:B---3--:R-:W-:-:S04]  /*4450*/  FMUL.FTZ R2, R57, UR6 ;  /* 0x0000000639027c20 */ /* 0x008fc80008410000 */
[----:B------:R-:W-:Y:S01]  /*4460*/  HMMA.16816.F32 R28, R12, R88, R32 ;  /* 0x000000580c1c723c */ /* 0x000fe20000001820 */
[----:B------:R3:W-:Y:S05]  /*4470*/  MUFU.TANH R87, R2 ;  /* 0x0000000200577308 */ /* 0x0007ea0000002400 */
[----:B------:R-:W-:Y:S06]  /*4480*/  HMMA.16816.F32 R52, R8, R98, R48 ;  /* 0x000000620834723c */ /* 0x000fec0000001830 */
[----:B------:R-:W-:Y:S01]  /*4490*/  HMMA.16816.F32 R48, R20, R82, R40 ;  /* 0x000000521430723c */ /* 0x000fe20000001828 */
[----:B------:R-:W4:Y:S05]  /*44a0*/  LDSM.16.M88.4 R80, [R196+0xf800] ;  /* 0x00f80000c450783b */ /* 0x000f2a0000000200 */
[----:B------:R-:W-:Y:S01]  /*44b0*/  HMMA.16816.F32 R40, R16, R92, R36 ;  /* 0x0000005c1028723c */ /* 0x000fe20000001824 */
[----:B---3--:R-:W-:-:S04]  /*44c0*/  FMUL.FTZ R2, R58, UR6 ;  /* 0x000000063a027c20 */ /* 0x008fc80008410000 */
[----:B------:R3:W5:Y:S01]  /*44d0*/  MUFU.TANH R86, R2 ;  /* 0x0000000200567308 */ /* 0x0007620000002400 */
[----:B------:R-:W-:Y:S06]  /*44e0*/  HMMA.16816.F32 R32, R12, R90, R44 ;  /* 0x0000005a0c20723c */ /* 0x000fec000000182c */
[----:B-1----:R-:W-:Y:S06]  /*44f0*/  HMMA.16816.F32 R36, R8, R60, R28 ;  /* 0x0000003c0824723c */ /* 0x002fec000000181c */
[----:B--2---:R-:W-:Y:S01]  /*4500*/  HMMA.16816.F32 R28, R24, R72, R104 ;  /* 0x00000048181c723c */ /* 0x004fe20000001868 */
[----:B---3--:R-:W-:-:S05]  /*4510*/  FMUL.FTZ R2, R59, UR6 ;  /* 0x000000063b027c20 */ /* 0x008fca0008410000 */
[----:B------:R-:W-:Y:S01]  /*4520*/  HMMA.16816.F32 R44, R12, R64, R40 ;  /* 0x000000400c2c723c */ /* 0x000fe20000001828 */
[----:B------:R-:W1:Y:S01]  /*4530*/  LDSM.16.M88.4 R56, [R202+0xf800] ;  /* 0x00f80000ca38783b */ /* 0x000e620000000200 */
[----:B------:R2:W3:Y:S04]  /*4540*/  MUFU.TANH R85, R2 ;  /* 0x0000000200557308 */ /* 0x0004e80000002400 */
[----:B------:R-:W-:-:S12]  /*4550*/  HMMA.16816.F32 R48, R16, R94, R48 ;  /* 0x0000005e1030723c */ /* 0x000fd80000001830 */
[----:B----4-:R-:W-:Y:S01]  /*4560*/  HMMA.16816.F32 R28, R20, R80, R28 ;  /* 0x00000050141c723c */ /* 0x010fe2000000181c */
[----:B--2---:R-:W-:-:S04]  /*4570*/  FMUL.FTZ R2, R52, UR6 ;  /* 0x0000000634027c20 */ /* 0x004fc80008410000 */
[----:B------:R2:W-:Y:S07]  /*4580*/  MUFU.TANH R84, R2 ;  /* 0x0000000200547308 */ /* 0x0005ee0000002400 */
[----:B------:R-:W-:Y:S01]  /*4590*/  HMMA.16816.F32 R40, R12, R66, R48 ;  /* 0x000000420c28723c */ /* 0x000fe20000001830 */
[----:B--2---:R-:W-:-:S04]  /*45a0*/  FMUL.FTZ R2, R53, UR6 ;  /* 0x0000000635027c20 */ /* 0x004fc80008410000 */
[----:B------:R2:W-:-:S15]  /*45b0*/  MUFU.TANH R72, R2 ;  /* 0x0000000200487308 */ /* 0x0005de0000002400 */
[----:B------:R-:W-:-:S04]  /*45c0*/  NOP ;  /* 0x0000000000007918 */ /* 0x000fc80000000000 */
[----:B------:R-:W-:Y:S01]  /*45d0*/  HMMA.16816.F32 R40, R8, R70, R40 ;  /* 0x000000460828723c */ /* 0x000fe20000001828 */
[----:B--2---:R-:W-:-:S04]  /*45e0*/  FMUL.FTZ R2, R54, UR6 ;  /* 0x0000000636027c20 */ /* 0x004fc80008410000 */
[----:B------:R2:W-:-:S15]  /*45f0*/  MUFU.TANH R60, R2 ;  /* 0x00000002003c7308 */ /* 0x0005de0000002400 */
[----:B------:R-:W-:-:S04]  /*4600*/  NOP ;  /* 0x0000000000007918 */ /* 0x000fc80000000000 */
[----:B------:R-:W-:Y:S01]  /*4610*/  FMUL.FTZ R7, R41, UR6 ;  /* 0x0000000629077c20 */ /* 0x000fe20008410000 */
[----:B--2---:R-:W-:Y:S02]  /*4620*/  FMUL.FTZ R2, R55, UR6 ;  /* 0x0000000637027c20 */ /* 0x004fe40008410000 */
[----:B------:R-:W-:Y:S02]  /*4630*/  HMMA.16816.F32 R52, R8, R62, R32 ;  /* 0x0000003e0834723c */ /* 0x000fe40000001820 */
[----:B------:R2:W4:Y:S04]  /*4640*/  MUFU.TANH R61, R2 ;  /* 0x00000002003d7308 */ /* 0x0005280000002400 */
[----:B------:R-:W-:Y:S06]  /*4650*/  HMMA.16816.F32 R32, R24, R74, R100 ;  /* 0x0000004a1820723c */ /* 0x000fec0000001864 */
[----:B------:R-:W-:Y:S01]  /*4660*/  HMMA.16816.F32 R24, R16, R76, R28 ;  /* 0x0000004c1018723c */ /* 0x000fe2000000181c */
[----:B------:R-:W5:Y:S01]  /*4670*/  LDSM.16.M88.4 R28, [R201+0x7800] ;  /* 0x00780000c91c783b */ /* 0x000f620000000200 */
[----:B------:R-:W-:-:S04]  /*4680*/  DEPBAR.LE SB0, 0x0 ;  /* 0x000080000000791a */ /* 0x000fc80000000000 */
[----:B--2---:R-:W-:-:S04]  /*4690*/  FMUL.FTZ R2, R36, UR6 ;  /* 0x0000000624027c20 */ /* 0x004fc80008410000 */
[----:B------:R2:W-:Y:S08]  /*46a0*/  MUFU.TANH R116, R2 ;  /* 0x0000000200747308 */ /* 0x0005f00000002400 */
[----:B------:R-:W-:Y:S06]  /*46b0*/  HMMA.16816.F32 R20, R20, R82, R32 ;  /* 0x000000521414723c */ /* 0x000fec0000001820 */
[----:B-1----:R-:W-:Y:S01]  /*46c0*/  HMMA.16816.F32 R24, R12, R56, R24 ;  /* 0x000000380c18723c */ /* 0x002fe20000001818 */
[----:B--2---:R-:W-:-:S04]  /*46d0*/  FMUL.FTZ R2, R37, UR6 ;  /* 0x0000000625027c20 */ /* 0x004fc80008410000 */
[----:B------:R1:W-:-:S13]  /*46e0*/  MUFU.TANH R117, R2 ;  /* 0x0000000200757308 */ /* 0x0003da0000002400 */
[----:B------:R-:W-:Y:S01]  /*46f0*/  HMMA.16816.F32 R16, R16, R78, R20 ;  /* 0x0000004e1010723c */ /* 0x000fe20000001814 */
[----:B------:R2:W-:Y:S05]  /*4700*/  MUFU.TANH R21, R7 ;  /* 0x0000000700157308 */ /* 0x0005ea0000002400 */
[----:B-----5:R-:W-:Y:S01]  /*4710*/  HMMA.16816.F32 R24, R8, R28, R24 ;  /* 0x0000001c0818723c */ /* 0x020fe20000001818 */
[----:B-1----:R-:W-:-:S04]  /*4720*/  FMUL.FTZ R2, R38, UR6 ;  /* 0x0000000626027c20 */ /* 0x002fc80008410000 */
[----:B------:R1:W5:Y:S01]  /*4730*/  MUFU.TANH R140, R2 ;  /* 0x00000002008c7308 */ /* 0x0003620000002400 */
[----:B--2---:R-:W-:-:S12]  /*4740*/  FMUL.FTZ R7, R42, UR6 ;  /* 0x000000062a077c20 */ /* 0x004fd80008410000 */
[----:B------:R-:W-:Y:S01]  /*4750*/  HMMA.16816.F32 R12, R12, R58, R16 ;  /* 0x0000003a0c0c723c */ /* 0x000fe20000001810 */
[----:B------:R-:W-:Y:S01]  /*4760*/  MUFU.TANH R18, R7 ;  /* 0x0000000700127308 */ /* 0x000fe20000002400 */
[----:B-1----:R-:W-:-:S04]  /*4770*/  FMUL.FTZ R2, R39, UR6 ;  /* 0x0000000627027c20 */ /* 0x002fc80008410000 */
[----:B------:R-:W-:Y:S03]  /*4780*/  HMMA.16816.F32 R36, R8, R68, R44 ;  /* 0x000000440824723c */ /* 0x000fe6000000182c */
[----:B------:R1:W2:-:S15]  /*4790*/  MUFU.TANH R144, R2 ;  /* 0x0000000200907308 */ /* 0x00029e0000002400 */
[----:B------:R-:W-:Y:S01]  /*47a0*/  HMMA.16816.F32 R8, R8, R30, R12 ;  /* 0x0000001e0808723c */ /* 0x000fe2000000180c */
[----:B-1----:R-:W-:-:S04]  /*47b0*/  FMUL.FTZ R2, R52, UR6 ;  /* 0x0000000634027c20 */ /* 0x002fc80008410000 */
[----:B------:R1:W-:Y:S01]  /*47c0*/  MUFU.TANH R120, R2 ;  /* 0x0000000200787308 */ /* 0x0003e20000002400 */
[----:B------:R-:W-:Y:S01]  /*47d0*/  FMUL.FTZ R3, R39, UR6 ;  /* 0x0000000627037c20 */ /* 0x000fe20008410000 */
[----:B------:R-:W-:-:S06]  /*47e0*/  FMUL.FTZ R38, R38, UR6 ;  /* 0x0000000626267c20 */ /* 0x000fcc0008410000 */
[----:B------:R-:W-:Y:S08]  /*47f0*/  MUFU.TANH R20, R3 ;  /* 0x0000000300147308 */ /* 0x000ff00000002400 */
[----:B------:R-:W-:Y:S01]  /*4800*/  MUFU.TANH R38, R38 ;  /* 0x0000002600267308 */ /* 0x000fe20000002400 */
[----:B-1----:R-:W-:Y:S02]  /*4810*/  FMUL.FTZ R2, R53, UR6 ;  /* 0x0000000635027c20 */ /* 0x002fe40008410000 */
[----:B------:R-:W-:Y:S01]  /*4820*/  FMUL.FTZ R8, R8, UR6 ;  /* 0x0000000608087c20 */ /* 0x000fe20008410000 */
[----:B------:R-:W-:Y:S01]  /*4830*/  FMUL.FTZ R10, R10, UR6 ;  /* 0x000000060a0a7c20 */ /* 0x000fe20008410000 */
[----:B------:R-:W-:-:S03]  /*4840*/  FMUL.FTZ R11, R11, UR6 ;  /* 0x000000060b0b7c20 */ /* 0x000fc60008410000 */
[----:B------:R1:W-:Y:S08]  /*4850*/  MUFU.TANH R48, R2 ;  /* 0x0000000200307308 */ /* 0x0003f00000002400 */
[----:B------:R-:W-:Y:S08]  /*4860*/  MUFU.TANH R8, R8 ;  /* 0x0000000800087308 */ /* 0x000ff00000002400 */
[----:B------:R-:W-:Y:S01]  /*4870*/  MUFU.TANH R10, R10 ;  /* 0x0000000a000a7308 */ /* 0x000fe20000002400 */
[----:B-1----:R-:W-:-:S07]  /*4880*/  FMUL.FTZ R2, R54, UR6 ;  /* 0x0000000636027c20 */ /* 0x002fce0008410000 */
[----:B------:R1:W2:Y:S08]  /*4890*/  MUFU.TANH R47, R2 ;  /* 0x00000002002f7308 */ /* 0x0002b00000002400 */
[----:B------:R-:W-:Y:S01]  /*48a0*/  MUFU.TANH R11, R11 ;  /* 0x0000000b000b7308 */ /* 0x000fe20000002400 */
[----:B-1----:R-:W-:-:S07]  /*48b0*/  FMUL.FTZ R2, R55, UR6 ;  /* 0x0000000637027c20 */ /* 0x002fce0008410000 */
[----:B------:R1:W-:Y:S02]  /*48c0*/  MUFU.TANH R46, R2 ;  /* 0x00000002002e7308 */ /* 0x0003e40000002400 */
[----:B-1----:R-:W-:-:S06]  /*48d0*/  FMUL.FTZ R2, R36, UR6 ;  /* 0x0000000624027c20 */ /* 0x002fcc0008410000 */
[----:B------:R1:W2:Y:S02]  /*48e0*/  MUFU.TANH R45, R2 ;  /* 0x00000002002d7308 */ /* 0x0002a40000002400 */
[----:B-1----:R-:W-:-:S06]  /*48f0*/  FMUL.FTZ R2, R37, UR6 ;  /* 0x0000000625027c20 */ /* 0x002fcc0008410000 */
[----:B------:R1:W2:Y:S02]  /*4900*/  MUFU.TANH R37, R2 ;  /* 0x0000000200257308 */ /* 0x0002a40000002400 */
[----:B-1----:R-:W-:-:S05]  /*4910*/  MOV R2, UR8 ;  /* 0x0000000800027c02 */ /* 0x002fca0008000f00 */
[----:B------:R-:W-:Y:S02]  /*4920*/  IMAD R2, R2, 0x40, R6 ;  /* 0x0000004002027824 */ /* 0x000fe400078e0206 */
[----:B------:R-:W-:Y:S02]  /*4930*/  FMUL.FTZ R6, R40, UR6 ;  /* 0x0000000628067c20 */ /* 0x000fe40008410000 */
[C---:B------:R-:W-:Y:S01]  /*4940*/  VIADD R3, R2.reuse, 0x1 ;  /* 0x0000000102037836 */ /* 0x040fe20000000000 */
[----:B------:R-:W-:Y:S01]  /*4950*/  BAR.SYNC.DEFER_BLOCKING 0x0 ;  /* 0x0000000000007b1d */ /* 0x000fe20000010000 */
[----:B------:R-:W-:-:S03]  /*4960*/  ISETP.GE.AND P2, PT, R2, UR23, PT ;  /* 0x0000001702007c0c */ /* 0x000fc6000bf46270 */
[----:B------:R-:W-:Y:S02]  /*4970*/  ISETP.GE.AND P1, PT, R3, UR23, PT ;  /* 0x0000001703007c0c */ /* 0x000fe4000bf26270 */
[----:B------:R-:W-:Y:S01]  /*4980*/  IADD3 R3, R2, 0x9, RZ ;  /* 0x0000000902037810 */ /* 0x000fe20007ffe0ff */
[----:B------:R1:W2:Y:S01]  /*4990*/  MUFU.TANH R22, R6 ;  /* 0x0000000600167308 */ /* 0x0002a20000002400 */
[----:B------:R-:W-:Y:S02]  /*49a0*/  FSEL R35, R86, -INF , !P2 ;  /* 0xff80000056237808 */ /* 0x000fe40005000000 */
[----:B------:R-:W-:Y:S01]  /*49b0*/  ISETP.GE.AND P6, PT, R3, UR23, PT ;  /* 0x0000001703007c0c */ /* 0x000fe2000bfc6270 */
[----:B------:R-:W-:Y:S01]  /*49c0*/  VIADD R3, R2, 0x10 ;  /* 0x0000001002037836 */ /* 0x000fe20000000000 */
[----:B------:R-:W-:Y:S02]  /*49d0*/  FSEL R33, R96, -INF , !P2 ;  /* 0xff80000060217808 */ /* 0x000fe40005000000 */
[----:B---3--:R-:W-:-:S02]  /*49e0*/  FSEL R36, R85, -INF , !P1 ;  /* 0xff80000055247808 */ /* 0x008fc40004800000 */
[----:B------:R-:W-:Y:S01]  /*49f0*/  ISETP.GE.AND P5, PT, R3, UR23, PT ;  /* 0x0000001703007c0c */ /* 0x000fe2000bfa6270 */
[C---:B------:R-:W-:Y:S01]  /*4a00*/  VIADD R3, R2.reuse, 0x18 ;  /* 0x0000001802037836 */ /* 0x040fe20000000000 */
[----:B------:R-:W-:Y:S02]  /*4a10*/  FSEL R32, R87, -INF , !P1 ;  /* 0xff80000057207808 */ /* 0x000fe40004800000 */
[----:B----4-:R-:W-:Y:S02]  /*4a20*/  FSEL R31, R61, -INF , !P6 ;  /* 0xff8000003d1f7808 */ /* 0x010fe40007000000 */
[----:B------:R-:W-:Y:S02]  /*4a30*/  ISETP.GE.AND P3, PT, R3, UR23, PT ;  /* 0x0000001703007c0c */ /* 0x000fe4000bf66270 */
[C---:B------:R-:W-:Y:S01]  /*4a40*/  IADD3 R3, R2.reuse, 0x19, RZ ;  /* 0x0000001902037810 */ /* 0x040fe20007ffe0ff */
[----:B-1----:R-:W-:Y:S01]  /*4a50*/  VIADD R6, R2, 0x8 ;  /* 0x0000000802067836 */ /* 0x002fe20000000000 */
[----:B------:R-:W-:-:S02]  /*4a60*/  FSEL R30, R72, -INF , !P6 ;  /* 0xff800000481e7808 */ /* 0x000fc40007000000 */
[----:B------:R-:W-:Y:S01]  /*4a70*/  ISETP.GE.AND P2, PT, R3, UR23, PT ;  /* 0x0000001703007c0c */ /* 0x000fe2000bf46270 */
[----:B------:R-:W-:Y:S01]  /*4a80*/  VIADD R3, R2, 0x20 ;  /* 0x0000002002037836 */ /* 0x000fe20000000000 */
[----:B------:R-:W-:Y:S01]  /*4a90*/  ISETP.GE.AND P0, PT, R6, UR23, PT ;  /* 0x0000001706007c0c */ /* 0x000fe2000bf06270 */
[----:B------:R-:W-:Y:S01]  /*4aa0*/  VIADD R6, R2, 0x11 ;  /* 0x0000001102067836 */ /* 0x000fe20000000000 */
[----:B-----5:R-:W-:Y:S02]  /*4ab0*/  FSEL R140, R140, -INF , !P5 ;  /* 0xff8000008c8c7808 */ /* 0x020fe40006800000 */
[----:B------:R-:W-:Y:S01]  /*4ac0*/  ISETP.GE.AND P1, PT, R3, UR23, PT ;  /* 0x0000001703007c0c */ /* 0x000fe2000bf26270 */
[----:B------:R-:W-:Y:S01]  /*4ad0*/  VIADD R3, R2, 0x21 ;  /* 0x0000002102037836 */ /* 0x000fe20000000000 */
[----:B------:R-:W-:Y:S02]  /*4ae0*/  FSEL R44, R60, -INF , !P0 ;  /* 0xff8000003c2c7808 */ /* 0x000fe40004000000 */
[----:B------:R-:W-:-:S02]  /*4af0*/  FSEL R34, R84, -INF , !P0 ;  /* 0xff80000054227808 */ /* 0x000fc40004000000 */
[----:B------:R-:W-:Y:S01]  /*4b00*/  ISETP.GE.AND P0, PT, R3, UR23, PT ;  /* 0x0000001703007c0c */ /* 0x000fe2000bf06270 */
[----:B------:R-:W-:Y:S01]  /*4b10*/  VIADD R3, R2, 0x28 ;  /* 0x0000002802037836 */ /* 0x000fe20000000000 */
[----:B------:R-:W-:Y:S01]  /*4b20*/  ISETP.GE.AND P4, PT, R6, UR23, PT ;  /* 0x0000001706007c0c */ /* 0x000fe2000bf86270 */
[----:B------:R-:W-:Y:S01]  /*4b30*/  FMUL.FTZ R6, R43, UR6 ;  /* 0x000000062b067c20 */ /* 0x000fe20008410000 */
[----:B------:R-:W-:Y:S02]  /*4b40*/  FSEL R116, R116, -INF , !P5 ;  /* 0xff80000074747808 */ /* 0x000fe40006800000 */
[----:B------:R-:W-:Y:S01]  /*4b50*/  ISETP.GE.AND P6, PT, R3, UR23, PT ;  /* 0x0000001703007c0c */ /* 0x000fe2000bfc6270 */
[----:B------:R1:W3:Y:S01]  /*4b60*/  MUFU.TANH R17, R6 ;  /* 0x0000000600117308 */ /* 0x0002e20000002400 */
[----:B------:R-:W-:Y:S02]  /*4b70*/  IADD3 R3, R2, 0x29, RZ ;  /* 0x0000002902037810 */ /* 0x000fe40007ffe0ff */
[----:B--2---:R-:W-:-:S02]  /*4b80*/  FSEL R144, R144, -INF , !P4 ;  /* 0xff80000090907808 */ /* 0x004fc40006000000 */
[----:B------:R-:W-:Y:S01]  /*4b90*/  ISETP.GE.AND P5, PT, R3, UR23, PT ;  /* 0x0000001703007c0c */ /* 0x000fe2000bfa6270 */
[C---:B------:R-:W-:Y:S01]  /*4ba0*/  VIADD R3, R2.reuse, 0x30 ;  /* 0x0000003002037836 */ /* 0x040fe20000000000 */
[----:B------:R-:W-:Y:S02]  /*4bb0*/  FSEL R117, R117, -INF , !P4 ;  /* 0xff80000075757808 */ /* 0x000fe40006000000 */
[----:B------:R-:W-:Y:S02]  /*4bc0*/  FSEL R145, R47, -INF , !P3 ;  /* 0xff8000002f917808 */ /* 0x000fe40005800000 */
[----:B------:R-:W-:Y:S01]  /*4bd0*/  ISETP.GE.AND P4, PT, R3, UR23, PT ;  /* 0x0000001703007c0c */ /* 0x000fe2000bf86270 */
[----:B------:R-:W-:Y:S01]  /*4be0*/  VIADD R3, R2, 0x31 ;  /* 0x0000003102037836 */ /* 0x000fe20000000000 */
[----:B------:R-:W-:Y:S02]  /*4bf0*/  FSEL R120, R120, -INF , !P3 ;  /* 0xff80000078787808 */ /* 0x000fe40005800000 */
[----:B------:R-:W-:Y:S01]  /*4c00*/  FSEL R233, R38, -INF , !P1 ;  /* 0xff80000026e97808 */ /* 0x000fe20004800000 */
[----:B-1----:R-:W-:Y:S01]  /*4c10*/  FMUL.FTZ R6, R24, UR6 ;  /* 0x0000000618067c20 */ /* 0x002fe20008410000 */
[----:B------:R-:W-:Y:S01]  /*4c20*/  ISETP.GE.AND P3, PT, R3, UR23, PT ;  /* 0x0000001703007c0c */ /* 0x000fe2000bf66270 */
[C---:B------:R-:W-:Y:S01]  /*4c30*/  VIADD R3, R2.reuse, 0x38 ;  /* 0x0000003802037836 */ /* 0x040fe20000000000 */
[----:B------:R-:W-:Y:S01]  /*4c40*/  IADD3 R2, R2, 0x39, RZ ;  /* 0x0000003902027810 */ /* 0x000fe20007ffe0ff */
[----:B------:R1:W2:Y:S01]  /*4c50*/  MUFU.TANH R16, R6 ;  /* 0x0000000600107308 */ /* 0x0002a20000002400 */
[----:B------:R-:W-:-:S02]  /*4c60*/  FSEL R169, R45, -INF , !P1 ;  /* 0xff8000002da97808 */ /* 0x000fc40004800000 */
[----:B------:R-:W-:Y:S01]  /*4c70*/  ISETP.GE.AND P1, PT, R2, UR23, PT ;  /* 0x0000001702007c0c */ /* 0x000fe2000bf26270 */
[----:B------:R-:W-:Y:S01]  /*4c80*/  FMUL.FTZ R2, R9, UR6 ;  /* 0x0000000609027c20 */ /* 0x000fe20008410000 */
[----:B------:R-:W-:Y:S02]  /*4c90*/  FSEL R232, R20, -INF , !P0 ;  /* 0xff80000014e87808 */ /* 0x000fe40004000000 */
[----:B------:R-:W-:Y:S02]  /*4ca0*/  FSEL R168, R37, -INF , !P0 ;  /* 0xff80000025a87808 */ /* 0x000fe40004000000 */
[----:B------:R-:W-:Y:S01]  /*4cb0*/  PLOP3.LUT P0, PT, PT, PT, UP0, 0x80, 0x0 ;  /* 0x000000000000781c */ /* 0x000fe20003f0f008 */
[----:B------:R-:W4:Y:S01]  /*4cc0*/  MUFU.TANH R2, R2 ;  /* 0x0000000200027308 */ /* 0x000f220000002400 */
[----:B------:R-:W-:Y:S02]  /*4cd0*/  FSEL R146, R46, -INF , !P2 ;  /* 0xff8000002e927808 */ /* 0x000fe40005000000 */
[----:B------:R-:W-:-:S02]  /*4ce0*/  FSEL R133, R48, -INF , !P2 ;  /* 0xff80000030857808 */ /* 0x000fc40005000000 */
[----:B------:R-:W-:Y:S01]  /*4cf0*/  ISETP.GE.AND P2, PT, R3, UR23, PT ;  /* 0x0000001703007c0c */ /* 0x000fe2000bf46270 */
[----:B-1----:R-:W-:Y:S01]  /*4d00*/  FMUL.FTZ R6, R25, UR6 ;  /* 0x0000000619067c20 */ /* 0x002fe20008410000 */
[----:B------:R-:W-:Y:S02]  /*4d10*/  FSEL R234, R18, -INF , !P6 ;  /* 0xff80000012ea7808 */ /* 0x000fe40007000000 */
[----:B------:R-:W-:Y:S01]  /*4d20*/  FSEL R170, R22, -INF , !P6 ;  /* 0xff80000016aa7808 */ /* 0x000fe20007000000 */
[----:B------:R1:W5:Y:S01]  /*4d30*/  MUFU.TANH R12, R6 ;  /* 0x00000006000c7308 */ /* 0x0003620000002400 */
[----:B---3--:R-:W-:Y:S02]  /*4d40*/  FSEL R235, R17, -INF , !P5 ;  /* 0xff80000011eb7808 */ /* 0x008fe40006800000 */
[----:B------:R-:W-:Y:S02]  /*4d50*/  FSEL R171, R21, -INF , !P5 ;  /* 0xff80000015ab7808 */ /* 0x000fe40006800000 */
[----:B--2---:R-:W-:-:S02]  /*4d60*/  FSEL R252, R16, -INF , !P4 ;  /* 0xff80000010fc7808 */ /* 0x004fc40006000000 */
[----:B------:R-:W-:Y:S02]  /*4d70*/  FSEL R181, R10, -INF , !P2 ;  /* 0xff8000000ab57808 */ /* 0x000fe40005000000 */
[----:B------:R-:W-:Y:S02]  /*4d80*/  FSEL R175, R8, -INF , !P2 ;  /* 0xff80000008af7808 */ /* 0x000fe40005000000 */
[----:B------:R-:W-:Y:S02]  /*4d90*/  FSEL R176, R11, -INF , !P1 ;  /* 0xff8000000bb07808 */ /* 0x000fe40004800000 */
[----:B----4-:R-:W-:Y:S01]  /*4da0*/  FSEL R172, R2, -INF , !P1 ;  /* 0xff80000002ac7808 */ /* 0x010fe20004800000 */
[----:B-1----:R-:W-:Y:S01]  /*4db0*/  FMUL.FTZ R6, R26, UR6 ;  /* 0x000000061a067c20 */ /* 0x002fe20008410000 */
[----:B-----5:R-:W-:-:S03]  /*4dc0*/  FSEL R167, R12, -INF , !P3 ;  /* 0xff8000000ca77808 */ /* 0x020fc60005800000 */
[----:B------:R1:W2:Y:S02]  /*4dd0*/  MUFU.TANH R7, R6 ;  /* 0x0000000600077308 */ /* 0x0002a40000002400 */
[----:B-1----:R-:W-:Y:S01]  /*4de0*/  FMUL.FTZ R6, R27, UR6 ;  /* 0x000000061b067c20 */ /* 0x002fe20008410000 */
[----:B--2---:R-:W-:-:S05]  /*4df0*/  FSEL R174, R7, -INF , !P4 ;  /* 0xff80000007ae7808 */ /* 0x004fca0006000000 */
[----:B------:R-:W1:Y:S02]  /*4e00*/  MUFU.TANH R6, R6 ;  /* 0x0000000600067308 */ /* 0x000e640000002400 */
[----:B-1----:R-:W-:Y:S01]  /*4e10*/  FSEL R180, R6, -INF , !P3 ;  /* 0xff80000006b47808 */ /* 0x002fe20005800000 */
        /* <DEDUP_REMOVED lines=148> */
.L_x_977:
[----:B------:R-:W-:Y:S05]  /*5760*/  BSYNC B0 ;  /* 0x0000000000007941 */ /* 0x000fea0003800000 */
.L_x_976:
[----:B------:R-:W0:Y:S02]  /*5770*/  LDGDEPBAR ;  /* 0x00000000000079af */ /* 0x000e240000000000 */
.L_x_975:
[----:B-1----:R-:W-:Y:S01]  /*5780*/  FMNMX.FTZ R2, R33, R32, !PT ;  /* 0x0000002021027209 */ /* 0x002fe20007810000 */
[----:B------:R-:W-:Y:S01]  /*5790*/  ULDC UR6, c[0x0][0x2ec] ;  /* 0x0000bb0000067ab9 */ /* 0x000fe20000000800 */
[----:B------:R-:W-:Y:S01]  /*57a0*/  LEA R197, R5, UR4, 0x1 ;  /* 0x0000000405c57c11 */ /* 0x000fe2000f8e08ff */
[----:B------:R-:W-:Y:S01]  /*57b0*/  STL [R1+0x60], R135 ;  /* 0x0000608701007387 */ /* 0x000fe20000100800 */
[----:B------:R-:W-:Y:S02]  /*57c0*/  FMNMX.FTZ R2, R34, R2, !PT ;  /* 0x0000000222027209 */ /* 0x000fe40007810000 */
[----:B------:R-:W-:Y:S01]  /*57d0*/  LEA R198, R4, R197, 0x1 ;  /* 0x000000c504c67211 */ /* 0x000fe200078e08ff */
[----:B------:R-:W-:Y:S01]  /*57e0*/  IMAD R200, R0, 0x2, R197 ;  /* 0x0000000200c87824 */ /* 0x000fe200078e02c5 */
[----:B------:R-:W-:Y:S01]  /*57f0*/  FMNMX.FTZ R2, R30, R2, !PT ;  /* 0x000000021e027209 */ /* 0x000fe20007810000 */
[----:B------:R-:W-:Y:S01]  /*5800*/  LDSM.16.MT88.4 R40, [R197+0x10000] ;  /* 0x01000000c528783b */ /* 0x000fe20000004200 */
[----:B------:R-:W-:-:S02]  /*5810*/  LEA R199, R0, R198, 0x1 ;  /* 0x000000c600c77211 */ /* 0x000fc400078e08ff */
[----:B------:R-:W-:Y:S01]  /*5820*/  FMNMX.FTZ R2, R116, R2, !PT ;  /* 0x0000000274027209 */ /* 0x000fe20007810000 */
[----:B---3--:R-:W-:Y:S03]  /*5830*/  LDSM.16.MT88.4 R16, [R197+0x12000] ;  /* 0x01200000c510783b */ /* 0x008fe60000004200 */
        /* <DEDUP_REMOVED lines=13> */
[----:B------:R-:W-:Y:S01]  /*5910*/  STL [R1+0x5c], R134 ;  /* 0x00005c8601007387 */ /* 0x000fe20000100800 */
        /* <DEDUP_REMOVED lines=41> */
[--C-:B------:R-:W-:Y:S01]  /*5bb0*/  FFMA.FTZ R4, R36, UR6, -R2.reuse ;  /* 0x0000000624047c23 */ /* 0x100fe20008010802 */
[----:B------:R-:W-:Y:S01]  /*5bc0*/  LDSM.16.MT88.4 R32, [R200+0x12000] ;  /* 0x01200000c820783b */ /* 0x000fe20000004200 */
[----:B------:R1:W-:Y:S03]  /*5bd0*/  MUFU.EX2 R11, R0 ;  /* 0x00000000000b7308 */ /* 0x0003e60000000800 */
[----:B------:R-:W2:Y:S04]  /*5be0*/  LDSM.16.MT88.4 R36, [R198+0x10000] ;  /* 0x01000000c624783b */ /* 0x000ea80000004200 */
[----:B------:R-:W-:Y:S01]  /*5bf0*/  LDSM.16.MT88.4 R44, [R197+0x14000] ;  /* 0x01400000c52c783b */ /* 0x000fe20000004200 */
[----:B------:R3:W-:Y:S08]  /*5c00*/  MUFU.EX2 R183, R6 ;  /* 0x0000000600b77308 */ /* 0x0007f00000000800 */
[----:B------:R4:W4:Y:S01]  /*5c10*/  MUFU.EX2 R9, R4 ;  /* 0x0000000400097308 */ /* 0x0009220000000800 */
[----:B-1----:R-:W-:-:S02]  /*5c20*/  FFMA.FTZ R0, R31, UR6, -R2 ;  /* 0x000000061f007c23 */ /* 0x002fc40008010802 */
[----:B------:R-:W1:Y:S05]  /*5c30*/  LDSM.16.MT88.4 R28, [R199+0x12000] ;  /* 0x01200000c71c783b */ /* 0x000e6a0000004200 */
[----:B------:R2:W2:Y:S01]  /*5c40*/  MUFU.EX2 R224, R0 ;  /* 0x0000000000e07308 */ /* 0x0004a20000000800 */
[----:B---3--:R-:W-:Y:S02]  /*5c50*/  F2FP.F16.F32.PACK_AB R6, R173, R10 ;  /* 0x0000000aad06723e */ /* 0x008fe400000000ff */
[----:B----4-:R-:W-:Y:S02]  /*5c60*/  F2FP.F16.F32.PACK_AB R4, R179, R184 ;  /* 0x000000b8b304723e */ /* 0x010fe400000000ff */
[----:B------:R-:W-:Y:S01]  /*5c70*/  F2FP.F16.F32.PACK_AB R5, R9, R183 ;  /* 0x000000b70905723e */ /* 0x000fe200000000ff */
[----:B--2---:R-:W-:Y:S01]  /*5c80*/  FFMA.FTZ R0, R116, UR6, -R8 ;  /* 0x0000000674007c23 */ /* 0x004fe20008010808 */
[----:B------:R-:W-:-:S03]  /*5c90*/  F2FP.F16.F32.PACK_AB R7, R224, R11 ;  /* 0x0000000be007723e */ /* 0x000fc600000000ff */
[----:B------:R2:W-:Y:S04]  /*5ca0*/  MUFU.EX2 R166, R0 ;  /* 0x0000000000a67308 */ /* 0x0005e80000000800 */
[C---:B------:R-:W-:Y:S06]  /*5cb0*/  HMMA.16816.F32 R112, R4.reuse, R40, RZ ;  /* 0x000000280470723c */ /* 0x040fec00000018ff */
[C---:B------:R-:W-:Y:S01]  /*5cc0*/  HMMA.16816.F32 R92, R4.reuse, R42, RZ ;  /* 0x0000002a045c723c */ /* 0x040fe200000018ff */
[----:B------:R-:W3:Y:S05]  /*5cd0*/  LDSM.16.MT88.4 R40, [R200+0x16000] ;  /* 0x01600000c828783b */ /* 0x000eea0000004200 */
[----:B------:R-:W-:Y:S01]  /*5ce0*/  HMMA.16816.F32 R80, R4, R36, RZ ;  /* 0x000000240450723c */ /* 0x000fe200000018ff */
[----:B--2---:R-:W-:-:S04]  /*5cf0*/  FFMA.FTZ R0, R117, UR6, -R8 ;  /* 0x0000000675007c23 */ /* 0x004fc80008010808 */
[----:B------:R2:W4:Y:S01]  /*5d00*/  MUFU.EX2 R135, R0 ;  /* 0x0000000000877308 */ /* 0x0005220000000800 */
[C---:B------:R-:W-:Y:S01]  /*5d10*/  HMMA.16816.F32 R68, R4.reuse, R38, RZ ;  /* 0x000000260444723c */ /* 0x040fe200000018ff */
[----:B------:R-:W4:Y:S05]  /*5d20*/  LDSM.16.MT88.4 R36, [R200+0x14000] ;  /* 0x01400000c824783b */ /* 0x000f2a0000004200 */
[C---:B------:R-:W-:Y:S06]  /*5d30*/  HMMA.16816.F32 R108, R4.reuse, R16, RZ ;  /* 0x00000010046c723c */ /* 0x040fec00000018ff */
[----:B------:R-:W-:Y:S01]  /*5d40*/  HMMA.16816.F32 R128, R4, R18, RZ ;  /* 0x000000120480723c */ /* 0x000fe200000018ff */
[----:B------:R-:W-:Y:S01]  /*5d50*/  LDSM.16.MT88.4 R16, [R197+0x16000] ;  /* 0x01600000c510783b */ /* 0x000fe20000004200 */
[----:B--2---:R-:W-:-:S04]  /*5d60*/  FFMA.FTZ R0, R120, UR6, -R8 ;  /* 0x0000000678007c23 */ /* 0x004fc80008010808 */
[C---:B------:R-:W-:Y:S01]  /*5d70*/  HMMA.16816.F32 R104, R4.reuse, R12, RZ ;  /* 0x0000000c0468723c */ /* 0x040fe200000018ff */
[----:B------:R2:W-:Y:S05]  /*5d80*/  MUFU.EX2 R164, R0 ;  /* 0x0000000000a47308 */ /* 0x0005ea0000000800 */
[C---:B------:R-:W-:Y:S01]  /*5d90*/  HMMA.16816.F32 R124, R4.reuse, R14, RZ ;  /* 0x0000000e047c723c */ /* 0x040fe200000018ff */
[----:B------:R-:W4:Y:S05]  /*5da0*/  LDSM.16.MT88.4 R12, [R199+0x14000] ;  /* 0x01400000c70c783b */ /* 0x000f2a0000004200 */
[C---:B------:R-:W-:Y:S06]  /*5db0*/  HMMA.16816.F32 R100, R4.reuse, R32, RZ ;  /* 0x000000200464723c */ /* 0x040fec00000018ff */
[C---:B------:R-:W-:Y:S01]  /*5dc0*/  HMMA.16816.F32 R88, R4.reuse, R34, RZ ;  /* 0x000000220458723c */ /* 0x040fe200000018ff */
[----:B--2---:R-:W-:Y:S01]  /*5dd0*/  FFMA.FTZ R0, R133, UR6, -R8 ;  /* 0x0000000685007c23 */ /* 0x004fe20008010808 */
[----:B------:R-:W-:Y:S03]  /*5de0*/  LDSM.16.MT88.4 R32, [R199+0x16000] ;  /* 0x01600000c720783b */ /* 0x000fe60000004200 */
[----:B------:R2:W-:Y:S01]  /*5df0*/  MUFU.EX2 R133, R0 ;  /* 0x0000000000857308 */ /* 0x0005e20000000800 */
[C---:B-1----:R-:W-:Y:S06]  /*5e00*/  HMMA.16816.F32 R96, R4.reuse, R28, RZ ;  /* 0x0000001c0460723c */ /* 0x042fec00000018ff */
[C---:B------:R-:W-:Y:S01]  /*5e10*/  HMMA.16816.F32 R84, R4.reuse, R30, RZ ;  /* 0x0000001e0454723c */ /* 0x040fe200000018ff */
[----:B------:R-:W1:Y:S05]  /*5e20*/  LDSM.16.MT88.4 R28, [R198+0x16000] ;  /* 0x01600000c61c783b */ /* 0x000e6a0000004200 */
[----:B------:R-:W-:Y:S01]  /*5e30*/  HMMA.16816.F32 R76, R4, R24, RZ ;  /* 0x00000018044c723c */ /* 0x000fe200000018ff */
[----:B--2---:R-:W-:-:S05]  /*5e40*/  FFMA.FTZ R0, R140, UR6, -R2 ;  /* 0x000000068c007c23 */ /* 0x004fca0008010802 */
[C---:B------:R-:W-:Y:S01]  /*5e50*/  HMMA.16816.F32 R64, R4.reuse, R26, RZ ;  /* 0x0000001a0440723c */ /* 0x040fe200000018ff */
[----:B------:R-:W2:Y:S01]  /*5e60*/  LDSM.16.MT88.4 R24, [R197+0x10800] ;  /* 0x01080000c518783b */ /* 0x000ea20000004200 */
[----:B------:R3:W-:Y:S04]  /*5e70*/  MUFU.EX2 R182, R0 ;  /* 0x0000000000b67308 */ /* 0x0007e80000000800 */
[C---:B------:R-:W-:Y:S06]  /*5e80*/  HMMA.16816.F32 R52, R4.reuse, R20, RZ ;  /* 0x000000140434723c */ /* 0x040fec00000018ff */
[C---:B------:R-:W-:Y:S01]  /*5e90*/  HMMA.16816.F32 R60, R4.reuse, R22, RZ ;  /* 0x00000016043c723c */ /* 0x040fe200000018ff */
[----:B------:R-:W-:Y:S05]  /*5ea0*/  LDSM.16.MT88.4 R20, [R198+0x10800] ;  /* 0x01080000c614783b */ /* 0x000fea0000004200 */
[----:B------:R-:W-:Y:S01]  /*5eb0*/  HMMA.16816.F32 R72, R4, R44, RZ ;  /* 0x0000002c0448723c */ /* 0x000fe200000018ff */
[----:B---3--:R-:W-:-:S04]  /*5ec0*/  FFMA.FTZ R0, R144, UR6, -R2 ;  /* 0x0000000690007c23 */ /* 0x008fc80008010802 */
[----:B------:R3:W2:Y:S01]  /*5ed0*/  MUFU.EX2 R177, R0 ;  /* 0x0000000000b17308 */ /* 0x0006a20000000800 */
[C---:B------:R-:W-:Y:S06]  /*5ee0*/  HMMA.16816.F32 R56, R4.reuse, R46, RZ ;  /* 0x0000002e0438723c */ /* 0x040fec00000018ff */
[C---:B------:R-:W-:Y:S06]  /*5ef0*/  HMMA.16816.F32 R44, R4.reuse, R48, RZ ;  /* 0x00000030042c723c */ /* 0x040fec00000018ff */
[----:B------:R-:W-:Y:S01]  /*5f00*/  HMMA.16816.F32 R160, R4, R40, RZ ;  /* 0x0000002804a0723c */ /* 0x000fe200000018ff */
[----:B---3--:R-:W-:-:S05]  /*5f10*/  FFMA.FTZ R0, R145, UR6, -R2 ;  /* 0x0000000691007c23 */ /* 0x008fca0008010802 */
[C---:B------:R-:W-:Y:S01]  /*5f20*/  HMMA.16816.F32 R48, R4.reuse, R50, RZ ;  /* 0x000000320430723c */ /* 0x040fe200000018ff */
[----:B------:R3:W-:Y:S05]  /*5f30*/  MUFU.EX2 R178, R0 ;  /* 0x0000000000b27308 */ /* 0x0007ea0000000800 */
[C---:B----4-:R-:W-:Y:S06]  /*5f40*/  HMMA.16816.F32 R116, R4.reuse, R36, RZ ;  /* 0x000000240474723c */ /* 0x050fec00000018ff */
[C---:B------:R-:W-:Y:S01]  /*5f50*/  HMMA.16816.F32 R120, R4.reuse, R38, RZ ;  /* 0x000000260478723c */ /* 0x040fe200000018ff */
[----:B------:R-:W-:Y:S05]  /*5f60*/  LDSM.16.MT88.4 R36, [R198+0x12800] ;  /* 0x01280000c624783b */ /* 0x000fea0000004200 */
[----:B------:R-:W-:Y:S01]  /*5f70*/  HMMA.16816.F32 R136, R4, R12, RZ ;  /* 0x0000000c0488723c */ /* 0x000fe200000018ff */
[----:B---3--:R-:W-:-:S04]  /*5f80*/  FFMA.FTZ R0, R146, UR6, -R2 ;  /* 0x0000000692007c23 */ /* 0x008fc80008010802 */
[----:B------:R-:W3:Y:S01]  /*5f90*/  MUFU.EX2 R165, R0 ;  /* 0x0000000000a57308 */ /* 0x000ee20000000800 */
[C---:B------:R-:W-:Y:S01]  /*5fa0*/  HMMA.16816.F32 R140, R4.reuse, R14, RZ ;  /* 0x0000000e048c723c */ /* 0x040fe200000018ff */
[----:B------:R-:W-:Y:S05]  /*5fb0*/  LDSM.16.MT88.4 R12, [R199+0x10800] ;  /* 0x01080000c70c783b */ /* 0x000fea0000004200 */
[C---:B------:R-:W-:Y:S06]  /*5fc0*/  HMMA.16816.F32 R148, R4.reuse, R16, RZ ;  /* 0x000000100494723c */ /* 0x040fec00000018ff */
[C---:B------:R-:W-:Y:S01]  /*5fd0*/  HMMA.16816.F32 R152, R4.reuse, R18, RZ ;  /* 0x000000120498723c */ /* 0x040fe200000018ff */
[----:B------:R-:W4:Y:S05]  /*5fe0*/  LDSM.16.MT88.4 R16, [R200+0x10800] ;  /* 0x01080000c810783b */ /* 0x000f2a0000004200 */
[C---:B-1----:R-:W-:Y:S06]  /*5ff0*/  HMMA.16816.F32 R156, R4.reuse, R28, RZ ;  /* 0x0000001c049c723c */ /* 0x042fec00000018ff */
[C---:B------:R-:W-:Y:S01]  /*6000*/  HMMA.16816.F32 R144, R4.reuse, R30, RZ ;  /* 0x0000001e0490723c */ /* 0x040fe200000018ff */
[----:B------:R-:W1:Y:S05]  /*6010*/  LDSM.16.MT88.4 R28, [R197+0x12800] ;  /* 0x01280000c51c783b */ /* 0x000e6a0000004200 */
[C---:B------:R-:W-:Y:S06]  /*6020*/  HMMA.16816.F32 R40, R4.reuse, R42, RZ ;  /* 0x0000002a0428723c */ /* 0x040fec00000018ff */
[C---:B------:R-:W-:Y:S06]  /*6030*/  HMMA.16816.F32 R236, R4.reuse, R32, RZ ;  /* 0x0000002004ec723c */ /* 0x040fec00000018ff */
[----:B------:R-:W-:Y:S01]  /*6040*/  HMMA.16816.F32 R192, R4, R34, RZ ;  /* 0x0000002204c0723c */ /* 0x000fe200000018ff */
[----:B------:R-:W-:Y:S06]  /*6050*/  LDSM.16.MT88.4 R32, [R200+0x12800] ;  /* 0x01280000c820783b */ /* 0x000fec0000004200 */
[----:B------:R-:W-:-:S02]  /*6060*/  F2FP.F16.F32.PACK_AB R4, R135, R166 ;  /* 0x000000a68704723e */ /* 0x000fc400000000ff */
[----:B--2---:R-:W-:Y:S02]  /*6070*/  F2FP.F16.F32.PACK_AB R5, R177, R182 ;  /* 0x000000b6b105723e */ /* 0x004fe400000000ff */
[----:B------:R-:W-:Y:S02]  /*6080*/  F2FP.F16.F32.PACK_AB R6, R133, R164 ;  /* 0x000000a48506723e */ /* 0x000fe400000000ff */
[----:B---3--:R-:W-:-:S07]  /*6090*/  F2FP.F16.F32.PACK_AB R7, R165, R178 ;  /* 0x000000b2a507723e */ /* 0x008fce00000000ff */
[C---:B------:R-:W-:Y:S06]  /*60a0*/  HMMA.16816.F32 R188, R4.reuse, R24, R112 ;  /* 0x0000001804bc723c */ /* 0x040fec0000001870 */
[C---:B------:R-:W-:Y:S06]  /*60b0*/  HMMA.16816.F32 R240, R4.reuse, R26, R92 ;  /* 0x0000001a04f0723c */ /* 0x040fec000000185c */
[----:B----4-:R-:W-:Y:S01]  /*60c0*/  HMMA.16816.F32 R112, R4, R16, R76 ;  /* 0x000000100470723c */ /* 0x010fe2000000184c */
[----:B------:R-:W-:Y:S01]  /*60d0*/  IMAD.MOV.U32 R95, RZ, RZ, R184 ;  /* 0x000000ffff5f7224 */ /* 0x000fe200078e00b8 */
[----:B------:R-:W-:Y:S01]  /*60e0*/  MOV R94, R183 ;  /* 0x000000b7005e7202 */ /* 0x000fe20000000f00 */
[----:B------:R-:W-:Y:S01]  /*60f0*/  IMAD.MOV.U32 R93, RZ, RZ, R182 ;  /* 0x000000ffff5d7224 */ /* 0x000fe200078e00b6 */
[----:B------:R-:W-:-:S02]  /*6100*/  MOV R92, R181 ;  /* 0x000000b5005c7202 */ /* 0x000fc40000000f00 */
[C---:B------:R-:W-:Y:S01]  /*6110*/  HMMA.16816.F32 R184, R4.reuse, R18, R64 ;  /* 0x0000001204b8723c */ /* 0x040fe20000001840 */
[----:B------:R-:W-:Y:S05]  /*6120*/  LDSM.16.MT88.4 R16, [R197+0x14800] ;  /* 0x01480000c510783b */ /* 0x000fea0000004200 */
[----:B------:R-:W-:Y:S01]  /*6130*/  IMAD.MOV.U32 R25, RZ, RZ, R190 ;  /* 0x000000ffff197224 */ /* 0x000fe200078e00be */
[----:B------:R-:W-:Y:S01]  /*6140*/  MOV R24, R191 ;  /* 0x000000bf00187202 */ /* 0x000fe20000000f00 */
[----:B------:R-:W-:Y:S01]  /*6150*/  IMAD.MOV.U32 R225, RZ, RZ, R189 ;  /* 0x000000ffffe17224 */ /* 0x000fe200078e00bd */
[----:B------:R-:W-:Y:S01]  /*6160*/  MOV R0, R188 ;  /* 0x000000bc00007202 */ /* 0x000fe20000000f00 */
[----:B------:R-:W-:Y:S01]  /*6170*/  IMAD.MOV.U32 R67, RZ, RZ, R178 ;  /* 0x000000ffff437224 */ /* 0x000fe200078e00b2 */
[----:B------:R-:W-:Y:S01]  /*6180*/  HMMA.16816.F32 R188, R4, R22, R68 ;  /* 0x0000001604bc723c */ /* 0x000fe20000001844 */
[----:B------:R-:W-:Y:S01]  /*6190*/  MOV R66, R177 ;  /* 0x000000b100427202 */ /* 0x000fe20000000f00 */
[----:B------:R-:W-:-:S04]  /*61a0*/  IMAD.MOV.U32 R65, RZ, RZ, R176 ;  /* 0x000000ffff417224 */ /* 0x000fc800078e00b0 */
[C---:B-1----:R-:W-:Y:S01]  /*61b0*/  HMMA.16816.F32 R76, R4.reuse, R30, R128 ;  /* 0x0000001e044c723c */ /* 0x042fe20000001880 */
[----:B------:R-:W-:Y:S01]  /*61c0*/  IMAD.MOV.U32 R70, RZ, RZ, R25 ;  /* 0x000000ffff467224 */ /* 0x000fe200078e0019 */
[----:B------:R-:W-:Y:S01]  /*61d0*/  MOV R71, R24 ;  /* 0x0000001800477202 */ /* 0x000fe20000000f00 */
[----:B------:R-:W-:Y:S01]  /*61e0*/  IMAD.MOV.U32 R69, RZ, RZ, R180 ;  /* 0x000000ffff457224 */ /* 0x000fe200078e00b4 */
[----:B------:R-:W1:Y:S01]  /*61f0*/  LDSM.16.MT88.4 R24, [R199+0x12800] ;  /* 0x01280000c718783b */ /* 0x000e620000004200 */
[----:B------:R-:W-:Y:S01]  /*6200*/  MOV R68, R179 ;  /* 0x000000b300447202 */ /* 0x000fe20000000f00 */
[C---:B------:R-:W-:Y:S06]  /*6210*/  HMMA.16816.F32 R180, R4.reuse, R14, R60 ;  /* 0x0000000e04b4723c */ /* 0x040fec000000183c */
[C---:B------:R-:W-:Y:S01]  /*6220*/  HMMA.16816.F32 R176, R4.reuse, R12, R52 ;  /* 0x0000000c04b0723c */ /* 0x040fe20000001834 */
[----:B------:R-:W2:Y:S05]  /*6230*/  LDSM.16.MT88.4 R12, [R198+0x14800] ;  /* 0x01480000c60c783b */ /* 0x000eaa0000004200 */
[C---:B------:R-:W-:Y:S01]  /*6240*/  HMMA.16816.F32 R228, R4.reuse, R20, R80 ;  /* 0x0000001404e4723c */ /* 0x040fe20000001850 */
[----:B------:R-:W3:Y:S05]  /*6250*/  LDSM.16.MT88.4 R20, [R200+0x14800] ;  /* 0x01480000c814783b */ /* 0x000eea0000004200 */
[C---:B------:R-:W-:Y:S01]  /*6260*/  HMMA.16816.F32 R52, R4.reuse, R38, R124 ;  /* 0x000000260434723c */ /* 0x040fe2000000187c */
[----:B------:R-:W-:Y:S01]  /*6270*/  MOV R62, R78 ;  /* 0x0000004e003e7202 */ /* 0x000fe20000000f00 */
[----:B------:R-:W-:Y:S01]  /*6280*/  IMAD.MOV.U32 R61, RZ, RZ, R76 ;  /* 0x000000ffff3d7224 */ /* 0x000fe200078e004c */
[----:B------:R-:W-:Y:S01]  /*6290*/  MOV R60, R77 ;  /* 0x0000004d003c7202 */ /* 0x000fe20000000f00 */
[----:B------:R-:W-:Y:S01]  /*62a0*/  IMAD.MOV.U32 R134, RZ, RZ, R79 ;  /* 0x000000ffff867224 */ /* 0x000fe200078e004f */
[----:B------:R-:W-:Y:S01]  /*62b0*/  MOV R76, R166 ;  /* 0x000000a6004c7202 */ /* 0x000fe20000000f00 */
[C---:B------:R-:W-:Y:S01]  /*62c0*/  HMMA.16816.F32 R248, R4.reuse, R28, R108 ;  /* 0x0000001c04f8723c */ /* 0x040fe2000000186c */
[----:B------:R-:W4:Y:S01]  /*62d0*/  LDSM.16.MT88.4 R28, [R199+0x14800] ;  /* 0x01480000c71c783b */ /* 0x000f220000004200 */
[----:B------:R-:W-:Y:S01]  /*62e0*/  IMAD.MOV.U32 R79, RZ, RZ, R167 ;  /* 0x000000ffff4f7224 */ /* 0x000fe200078e00a7 */
[----:B------:R-:W-:Y:S01]  /*62f0*/  MOV R77, R164 ;  /* 0x000000a4004d7202 */ /* 0x000fe20000000f00 */
[----:B------:R-:W-:Y:S01]  /*6300*/  IMAD.MOV.U32 R78, RZ, RZ, R165 ;  /* 0x000000ffff4e7224 */ /* 0x000fe200078e00a5 */
[----:B------:R-:W-:Y:S01]  /*6310*/  MOV R80, R225 ;  /* 0x000000e100507202 */ /* 0x000fe20000000f00 */
[----:B------:R-:W-:Y:S01]  /*6320*/  IMAD.MOV.U32 R81, RZ, RZ, R0 ;  /* 0x000000ffff517224 */ /* 0x000fe200078e0000 */
[----:B------:R-:W-:Y:S01]  /*6330*/  MOV R0, R172 ;  /* 0x000000ac00007202 */ /* 0x000fe20000000f00 */
[----:B------:R-:W-:Y:S01]  /*6340*/  HMMA.16816.F32 R244, R4, R36, R104 ;  /* 0x0000002404f4723c */ /* 0x000fe20000001868 */
[----:B------:R-:W-:Y:S01]  /*6350*/  IMAD.MOV.U32 R83, RZ, RZ, R175 ;  /* 0x000000ffff537224 */ /* 0x000fe200078e00af */
[----:B------:R-:W-:Y:S01]  /*6360*/  MOV R82, R224 ;  /* 0x000000e000527202 */ /* 0x000fe20000000f00 */
[----:B------:R-:W-:-:S03]  /*6370*/  IMAD.MOV.U32 R111, RZ, RZ, R69 ;  /* 0x000000ffff6f7224 */ /* 0x000fc600078e0045 */
        /* <DEDUP_REMOVED lines=16> */
[----:B------:R-:W-:Y:S01]  /*6480*/  IMAD.MOV.U32 R97, RZ, RZ, R65 ;  /* 0x000000ffff617224 */ /* 0x000fe200078e0041 */
[----:B------:R-:W-:Y:S01]  /*6490*/  MOV R96, R66 ;  /* 0x0000004200607202 */ /* 0x000fe20000000f00 */
[C---:B------:R-:W-:Y:S01]  /*64a0*/  HMMA.16816.F32 R224, R4.reuse, R32, R100 ;  /* 0x0000002004e0723c */ /* 0x040fe20000001864 */
[----:B------:R-:W-:Y:S01]  /*64b0*/  MOV R88, R0 ;  /* 0x0000000000587202 */ /* 0x000fe20000000f00 */
[----:B------:R-:W-:Y:S01]  /*64c0*/  FFMA.FTZ R0, R169, UR6, -R8 ;  /* 0x00000006a9007c23 */ /* 0x000fe20008010808 */
[----:B------:R-:W1:Y:S01]  /*64d0*/  LDSM.16.MT88.4 R32, [R197+0x16800] ;  /* 0x01680000c520783b */ /* 0x000e620000004200 */
[----:B------:R-:W-:Y:S01]  /*64e0*/  IMAD.MOV.U32 R87, RZ, RZ, R67 ;  /* 0x000000ffff577224 */ /* 0x000fe200078e0043 */
[----:B------:R-:W-:Y:S01]  /*64f0*/  MOV R90, R78 ;  /* 0x0000004e005a7202 */ /* 0x000fe20000000f00 */
[----:B------:R4:W1:Y:S01]  /*6500*/  MUFU.EX2 R169, R0 ;  /* 0x0000000000a97308 */ /* 0x0008620000000800 */
[----:B--2---:R-:W-:Y:S01]  /*6510*/  HMMA.16816.F32 R52, R4, R14, R48 ;  /* 0x0000000e0434723c */ /* 0x004fe20000001830 */
[----:B------:R-:W-:-:S02]  /*6520*/  IMAD.MOV.U32 R91, RZ, RZ, R77 ;  /* 0x000000ffff5b7224 */ /* 0x000fc400078e004d */
[----:B------:R-:W-:Y:S02]  /*6530*/  IMAD.MOV.U32 R89, RZ, RZ, R79 ;  /* 0x000000ffff597224 */ /* 0x000fe400078e004f */
[----:B------:R-:W-:Y:S01]  /*6540*/  IMAD.MOV.U32 R99, RZ, RZ, R133 ;  /* 0x000000ffff637224 */ /* 0x000fe200078e0085 */
[C---:B------:R-:W-:Y:S06]  /*6550*/  HMMA.16816.F32 R124, R4.reuse, R16, R72 ;  /* 0x00000010047c723c */ /* 0x040fec0000001848 */
[C---:B---3--:R-:W-:Y:S01]  /*6560*/  HMMA.16816.F32 R48, R4.reuse, R22, R120 ;  /* 0x000000160430723c */ /* 0x048fe20000001878 */
[----:B------:R-:W-:Y:S01]  /*6570*/  MOV R75, R80 ;  /* 0x00000050004b7202 */ /* 0x000fe20000000f00 */
[----:B------:R-:W-:Y:S01]  /*6580*/  IMAD.MOV.U32 R74, RZ, RZ, R81 ;  /* 0x000000ffff4a7224 */ /* 0x000fe200078e0051 */
[----:B------:R-:W-:Y:S01]  /*6590*/  MOV R73, R82 ;  /* 0x0000005200497202 */ /* 0x000fe20000000f00 */
[----:B----4-:R-:W-:Y:S01]  /*65a0*/  FFMA.FTZ R0, R168, UR6, -R8 ;  /* 0x00000006a8007c23 */ /* 0x010fe20008010808 */
[----:B------:R-:W-:Y:S01]  /*65b0*/  IMAD.MOV.U32 R72, RZ, RZ, R36 ;  /* 0x000000ffff487224 */ /* 0x000fe200078e0024 */
[C---:B------:R-:W-:Y:S01]  /*65c0*/  HMMA.16816.F32 R80, R4.reuse, R12, R44 ;  /* 0x0000000c0450723c */ /* 0x040fe2000000182c */
[----:B------:R-:W-:Y:S01]  /*65d0*/  LDSM.16.MT88.4 R12, [R199+0x16800] ;  /* 0x01680000c70c783b */ /* 0x000fe20000004200 */
[----:B------:R2:W3:Y:S01]  /*65e0*/  MUFU.EX2 R120, R0 ;  /* 0x0000000000787308 */ /* 0x0004e20000000800 */
[----:B------:R-:W-:Y:S01]  /*65f0*/  IMAD.MOV.U32 R122, RZ, RZ, R73 ;  /* 0x000000ffff7a7224 */ /* 0x000fe200078e0049 */
[----:B------:R-:W-:Y:S01]  /*6600*/  MOV R121, R72 ;  /* 0x0000004800797202 */ /* 0x000fe20000000f00 */
[----:B------:R-:W4:Y:S01]  /*6610*/  LDSM.16.MT88.4 R36, [R200+0x16800] ;  /* 0x01680000c824783b */ /* 0x000f220000004200 */
[C---:B------:R-:W-:Y:S03]  /*6620*/  HMMA.16816.F32 R68, R4.reuse, R20, R116 ;  /* 0x000000140444723c */ /* 0x040fe60000001874 */
[----:B------:R-:W4:Y:S03]  /*6630*/  LDSM.16.MT88.4 R20, [R197+0x11000] ;  /* 0x01100000c514783b */ /* 0x000f260000004200 */
[C---:B------:R-:W-:Y:S01]  /*6640*/  HMMA.16816.F32 R64, R4.reuse, R28, R136 ;  /* 0x0000001c0440723c */ /* 0x040fe20000001888 */
[----:B------:R-:W-:Y:S01]  /*6650*/  IMAD.MOV.U32 R119, RZ, RZ, R76 ;  /* 0x000000ffff777224 */ /* 0x000fe200078e004c */
[----:B------:R-:W-:Y:S01]  /*6660*/  MOV R117, R62 ;  /* 0x0000003e00757202 */ /* 0x000fe20000000f00 */
[----:B------:R-:W-:Y:S01]  /*6670*/  IMAD.MOV.U32 R118, RZ, RZ, R61 ;  /* 0x000000ffff767224 */ /* 0x000fe200078e003d */
[----:B------:R-:W-:Y:S01]  /*6680*/  MOV R116, R60 ;  /* 0x0000003c00747202 */ /* 0x000fe20000000f00 */
[----:B------:R-:W-:Y:S01]  /*6690*/  IMAD.MOV.U32 R168, RZ, RZ, R119 ;  /* 0x000000ffffa87224 */ /* 0x000fe200078e0077 */
[C---:B------:R-:W-:Y:S01]  /*66a0*/  HMMA.16816.F32 R76, R4.reuse, R30, R140 ;  /* 0x0000001e044c723c */ /* 0x040fe2000000188c */
[----:B--2---:R-:W-:Y:S01]  /*66b0*/  FFMA.FTZ R0, R170, UR6, -R8 ;  /* 0x00000006aa007c23 */ /* 0x004fe20008010808 */
[----:B------:R-:W2:Y:S01]  /*66c0*/  LDSM.16.MT88.4 R28, [R200+0x11000] ;  /* 0x01100000c81c783b */ /* 0x000ea20000004200 */
[----:B------:R-:W-:Y:S01]  /*66d0*/  MOV R138, R116 ;  /* 0x00000074008a7202 */ /* 0x000fe20000000f00 */
[----:B------:R-:W-:Y:S01]  /*66e0*/  IMAD.MOV.U32 R139, RZ, RZ, R117 ;  /* 0x000000ffff8b7224 */ /* 0x000fe200078e0075 */
[----:B------:R3:W-:Y:S01]  /*66f0*/  MUFU.EX2 R9, R0 ;  /* 0x0000000000097308 */ /* 0x0007e20000000800 */
[C---:B------:R-:W-:Y:S01]  /*6700*/  HMMA.16816.F32 R100, R4.reuse, R18, R56 ;  /* 0x000000120464723c */ /* 0x040fe20000001838 */
[----:B------:R-:W-:Y:S01]  /*6710*/  MOV R137, R118 ;  /* 0x0000007600897202 */ /* 0x000fe20000000f00 */
        /* <DEDUP_REMOVED lines=13> */
[----:B------:R-:W-:-:S02]  /*67f0*/  IMAD.MOV.U32 R169, RZ, RZ, R75 ;  /* 0x000000ffffa97224 */ /* 0x000fc400078e004b */
[----:B---3--:R-:W-:Y:S01]  /*6800*/  FFMA.FTZ R0, R171, UR6, -R8 ;  /* 0x00000006ab007c23 */ /* 0x008fe20008010808 */
[----:B------:R-:W-:Y:S01]  /*6810*/  IMAD.MOV.U32 R97, RZ, RZ, R93 ;  /* 0x000000ffff617224 */ /* 0x000fe200078e005d */
[----:B------:R-:W-:Y:S01]  /*6820*/  MOV R122, R85 ;  /* 0x00000055007a7202 */ /* 0x000fe20000000f00 */
[----:B------:R-:W-:Y:S01]  /*6830*/  IMAD.MOV.U32 R143, RZ, RZ, R121 ;  /* 0x000000ffff8f7224 */ /* 0x000fe200078e0079 */
[----:B------:R1:W-:Y:S01]  /*6840*/  MUFU.EX2 R11, R0 ;  /* 0x00000000000b7308 */ /* 0x0003e20000000800 */
        /* <DEDUP_REMOVED lines=20> */
[----:B------:R1:W3:Y:S01]  /*6990*/  MUFU.EX2 R123, R0 ;  /* 0x00000000007b7308 */ /* 0x0002e20000000800 */
[----:B------:R-:W-:Y:S01]  /*69a0*/  MOV R171, R91 ;  /* 0x0000005b00ab7202 */ /* 0x000fe20000000f00 */
[----:B------:R-:W-:Y:S01]  /*69b0*/  IMAD.MOV.U32 R170, RZ, RZ, R135 ;  /* 0x000000ffffaa7224 */ /* 0x000fe200078e0087 */
[C---:B----4-:R-:W-:Y:S01]  /*69c0*/  HMMA.16816.F32 R92, R4.reuse, R36, R160 ;  /* 0x00000024045c723c */ /* 0x050fe200000018a0 */
[----:B------:R-:W-:Y:S01]  /*69d0*/  MOV R153, R233 ;  /* 0x000000e900997202 */ /* 0x000fe20000000f00 */
[----:B------:R-:W4:Y:S04]  /*69e0*/  LDSM.16.MT88.4 R16, [R198+0x11000] ;  /* 0x01100000c610783b */ /* 0x000f280000004200 */
[----:B------:R-:W-:Y:S01]  /*69f0*/  LDSM.16.MT88.4 R32, [R199+0x11000] ;  /* 0x01100000c720783b */ /* 0x000fe20000004200 */
[----:B-1----:R-:W-:Y:S01]  /*6a00*/  FFMA.FTZ R0, R232, UR6, -R2 ;  /* 0x00000006e8007c23 */ /* 0x002fe20008010802 */
[----:B---3--:R-:W-:Y:S01]  /*6a10*/  MOV R156, R123 ;  /* 0x0000007b009c7202 */ /* 0x008fe20000000f00 */
[C---:B------:R-:W-:Y:S01]  /*6a20*/  HMMA.16816.F32 R96, R4.reuse, R38, R40 ;  /* 0x000000260460723c */ /* 0x040fe20000001828 */
[----:B------:R-:W-:Y:S01]  /*6a30*/  MOV R123, R74 ;  /* 0x0000004a007b7202 */ /* 0x000fe20000000f00 */
[----:B------:R1:W3:Y:S01]  /*6a40*/  MUFU.EX2 R133, R0 ;  /* 0x0000000000857308 */ /* 0x0002e20000000800 */
[----:B------:R-:W4:Y:S03]  /*6a50*/  LDSM.16.MT88.4 R40, [R197+0x13000] ;  /* 0x01300000c528783b */ /* 0x000f260000004200 */
[----:B------:R-:W-:Y:S01]  /*6a60*/  IMAD.MOV.U32 R155, RZ, RZ, R123 ;  /* 0x000000ffff9b7224 */ /* 0x000fe200078e007b */
[C---:B------:R-:W-:Y:S01]  /*6a70*/  HMMA.16816.F32 R72, R4.reuse, R26, R144 ;  /* 0x0000001a0448723c */ /* 0x040fe20000001890 */
[----:B------:R-:W-:Y:S01]  /*6a80*/  IMAD.MOV.U32 R123, RZ, RZ, R86 ;  /* 0x000000ffff7b7224 */ /* 0x000fe200078e0056 */
[----:B------:R-:W4:Y:S04]  /*6a90*/  LDSM.16.MT88.4 R36, [R198+0x13000] ;  /* 0x01300000c624783b */ /* 0x000f280000004200 */
[----:B------:R-:W-:Y:S01]  /*6aa0*/  HMMA.16816.F32 R88, R4, R12, R236 ;  /* 0x0000000c0458723c */ /* 0x000fe200000018ec */
[----:B------:R-:W-:Y:S01]  /*6ab0*/  IMAD.MOV.U32 R158, RZ, RZ, R140 ;  /* 0x000000ffff9e7224 */ /* 0x000fe200078e008c */
[----:B------:R2:W5:Y:S01]  /*6ac0*/  LDL.LU R135, [R1+0x60] ;  /* 0x0000600001877983 */ /* 0x0005620000300800 */
[----:B-1----:R-:W-:-:S04]  /*6ad0*/  FFMA.FTZ R0, R234, UR6, -R2 ;  /* 0x00000006ea007c23 */ /* 0x002fc80008010802 */
[----:B------:R1:W2:Y:S01]  /*6ae0*/  MUFU.EX2 R24, R0 ;  /* 0x0000000000187308 */ /* 0x0002a20000000800 */
[----:B------:R-:W-:Y:S01]  /*6af0*/  HMMA.16816.F32 R84, R4, R14, R192 ;  /* 0x0000000e0454723c */ /* 0x000fe200000018c0 */
[----:B------:R-:W-:Y:S02]  /*6b00*/  IMAD.MOV.U32 R152, RZ, RZ, R155 ;  /* 0x000000ffff987224 */ /* 0x000fe400078e009b */
[----:B-1----:R-:W-:-:S04]  /*6b10*/  FFMA.FTZ R0, R235, UR6, -R2 ;  /* 0x00000006eb007c23 */ /* 0x002fc80008010802 */
[----:B---3--:R-:W-:Y:S01]  /*6b20*/  F2FP.F16.F32.PACK_AB R5, R133, R156 ;  /* 0x0000009c8505723e */ /* 0x008fe200000000ff */
[----:B------:R-:W-:Y:S01]  /*6b30*/  IMAD.MOV.U32 R232, RZ, RZ, R143 ;  /* 0x000000ffffe87224 */ /* 0x000fe200078e008f */
[----:B------:R-:W-:Y:S01]  /*6b40*/  F2FP.F16.F32.PACK_AB R6, R11, R9 ;  /* 0x000000090b06723e */ /* 0x000fe200000000ff */
[----:B------:R2:W1:Y:S01]  /*6b50*/  MUFU.EX2 R142, R0 ;  /* 0x00000000008e7308 */ /* 0x0004620000000800 */
[----:B------:R-:W-:Y:S01]  /*6b60*/  MOV R195, R154 ;  /* 0x0000009a00c37202 */ /* 0x000fe20000000f00 */
[----:B------:R-:W-:Y:S01]  /*6b70*/  IMAD.MOV.U32 R154, RZ, RZ, R148 ;  /* 0x000000ffff9a7224 */ /* 0x000fe200078e0094 */
[----:B------:R-:W-:Y:S01]  /*6b80*/  MOV R155, R149 ;  /* 0x00000095009b7202 */ /* 0x000fe20000000f00 */
[----:B------:R-:W-:Y:S01]  /*6b90*/  IMAD.MOV.U32 R234, RZ, RZ, R109 ;  /* 0x000000ffffea7224 */ /* 0x000fe200078e006d */
[----:B------:R-:W-:Y:S01]  /*6ba0*/  F2FP.F16.F32.PACK_AB R4, R195, R157 ;  /* 0x0000009dc304723e */ /* 0x000fe200000000ff */
[----:B------:R-:W-:Y:S01]  /*6bb0*/  IMAD.MOV.U32 R193, RZ, RZ, R120 ;  /* 0x000000ffffc17224 */ /* 0x000fe200078e0078 */
[----:B------:R-:W-:Y:S01]  /*6bc0*/  MOV R149, R151 ;  /* 0x0000009700957202 */ /* 0x000fe20000000f00 */
[----:B------:R-:W-:Y:S01]  /*6bd0*/  LDSM.16.MT88.4 R12, [R198+0x15000] ;  /* 0x01500000c60c783b */ /* 0x000fe20000004200 */
[----:B------:R-:W-:-:S02]  /*6be0*/  MOV R151, R170 ;  /* 0x000000aa00977202 */ /* 0x000fc40000000f00 */
[----:B--2---:R-:W-:Y:S02]  /*6bf0*/  MOV R0, R24 ;  /* 0x0000001800007202 */ /* 0x004fe40000000f00 */
[----:B------:R-:W-:Y:S01]  /*6c00*/  MOV R194, R168 ;  /* 0x000000a800c27202 */ /* 0x000fe20000000f00 */
[----:B------:R-:W-:Y:S01]  /*6c10*/  IMAD.MOV.U32 R192, RZ, RZ, R107 ;  /* 0x000000ffffc07224 */ /* 0x000fe200078e006b */
[----:B-1----:R-:W-:Y:S01]  /*6c20*/  F2FP.F16.F32.PACK_AB R7, R142, R0 ;  /* 0x000000008e07723e */ /* 0x002fe200000000ff */
        /* <DEDUP_REMOVED lines=8> */
[----:B------:R-:W1:Y:S01]  /*6cb0*/  LDSM.16.MT88.4 R24, [R200+0x13000] ;  /* 0x01300000c818783b */ /* 0x000e620000004200 */
[----:B------:R-:W-:Y:S01]  /*6cc0*/  MOV R117, R106 ;  /* 0x0000006a00757202 */ /* 0x000fe20000000f00 */
[C---:B------:R-:W-:Y:S06]  /*6cd0*/  HMMA.16816.F32 R144, R4.reuse, R20, R152 ;  /* 0x000000140490723c */ /* 0x040fec0000001898 */
[C---:B------:R-:W-:Y:S01]  /*6ce0*/  HMMA.16816.F32 R104, R4.reuse, R22, R240 ;  /* 0x000000160468723c */ /* 0x040fe200000018f0 */
[----:B------:R-:W2:Y:S05]  /*6cf0*/  LDSM.16.MT88.4 R20, [R199+0x13000] ;  /* 0x01300000c714783b */ /* 0x000eaa0000004200 */
[C---:B------:R-:W-:Y:S06]  /*6d00*/  HMMA.16816.F32 R160, R4.reuse, R28, R112 ;  /* 0x0000001c04a0723c */ /* 0x040fec0000001870 */
        /* <DEDUP_REMOVED lines=11> */
[----:B----4-:R-:W-:Y:S01]  /*6dc0*/  HMMA.16816.F32 R108, R4, R18, R188 ;  /* 0x00000012046c723c */ /* 0x010fe200000018bc */
[----:B------:R-:W-:Y:S01]  /*6dd0*/  IMAD.MOV.U32 R240, RZ, RZ, R151 ;  /* 0x000000fffff07224 */ /* 0x000fe200078e0097 */
[----:B------:R-:W-:Y:S01]  /*6de0*/  MOV R141, R120 ;  /* 0x00000078008d7202 */ /* 0x000fe20000000f00 */
[----:B------:R-:W-:Y:S01]  /*6df0*/  IMAD.MOV.U32 R149, RZ, RZ, R123 ;  /* 0x000000ffff957224 */ /* 0x000fe200078e007b */
[----:B------:R-:W-:Y:S01]  /*6e00*/  MOV R151, R122 ;  /* 0x0000007a00977202 */ /* 0x000fe20000000f00 */
[----:B------:R-:W-:-:S02]  /*6e10*/  IMAD.MOV.U32 R159, RZ, RZ, R116 ;  /* 0x000000ffff9f7224 */ /* 0x000fc400078e0074 */
[----:B------:R-:W-:Y:S01]  /*6e20*/  IMAD.MOV.U32 R188, RZ, RZ, R121 ;  /* 0x000000ffffbc7224 */ /* 0x000fe200078e0079 */
[----:B------:R-:W-:Y:S01]  /*6e30*/  MOV R189, R117 ;  /* 0x0000007500bd7202 */ /* 0x000fe20000000f00 */
[----:B------:R-:W-:Y:S01]  /*6e40*/  IMAD.MOV.U32 R186, RZ, RZ, R118 ;  /* 0x000000ffffba7224 */ /* 0x000fe200078e0076 */
[C---:B------:R-:W-:Y:S01]  /*6e50*/  HMMA.16816.F32 R120, R4.reuse, R40, R248 ;  /* 0x000000280478723c */ /* 0x040fe200000018f8 */
[----:B------:R-:W-:Y:S01]  /*6e60*/  MOV R243, R148 ;  /* 0x0000009400f37202 */ /* 0x000fe20000000f00 */
[----:B------:R-:W-:Y:S01]  /*6e70*/  IMAD.MOV.U32 R190, RZ, RZ, R168 ;  /* 0x000000ffffbe7224 */ /* 0x000fe200078e00a8 */
[----:B------:R-:W-:Y:S02]  /*6e80*/  MOV R241, R150 ;  /* 0x0000009600f17202 */ /* 0x000fe40000000f00 */
[----:B------:R-:W-:Y:S01]  /*6e90*/  MOV R150, R171 ;  /* 0x000000ab00967202 */ /* 0x000fe20000000f00 */
[----:B------:R-:W-:Y:S01]  /*6ea0*/  HMMA.16816.F32 R116, R4, R34, R180 ;  /* 0x000000220474723c */ /* 0x000fe200000018b4 */
[----:B------:R-:W-:Y:S01]  /*6eb0*/  IMAD.MOV.U32 R41, RZ, RZ, R0 ;  /* 0x000000ffff297224 */ /* 0x000fe200078e0000 */
[----:B------:R-:W-:Y:S01]  /*6ec0*/  MOV R191, R170 ;  /* 0x000000aa00bf7202 */ /* 0x000fe20000000f00 */
[----:B------:R-:W-:Y:S01]  /*6ed0*/  FFMA.FTZ R0, R252, UR6, -R8 ;  /* 0x00000006fc007c23 */ /* 0x000fe20008010808 */
[----:B------:R-:W-:-:S02]  /*6ee0*/  MOV R148, R169 ;  /* 0x000000a900947202 */ /* 0x000fc40000000f00 */
[----:B------:R-:W-:Y:S01]  /*6ef0*/  HMMA.16816.F32 R236, R4, R38, R232 ;  /* 0x0000002604ec723c */ /* 0x000fe200000018e8 */
[----:B------:R-:W-:-:S05]  /*6f00*/  MOV R182, R187 ;  /* 0x000000bb00b67202 */ /* 0x000fca0000000f00 */
[C---:B------:R-:W-:Y:S01]  /*6f10*/  HMMA.16816.F32 R152, R4.reuse, R16, R228 ;  /* 0x000000100498723c */ /* 0x040fe200000018e4 */
[----:B------:R-:W-:Y:S05]  /*6f20*/  LDSM.16.MT88.4 R16, [R197+0x15000] ;  /* 0x01500000c510783b */ /* 0x000fea0000004200 */
[C---:B------:R-:W-:Y:S01]  /*6f30*/  HMMA.16816.F32 R168, R4.reuse, R32, R176 ;  /* 0x0000002004a8723c */ /* 0x040fe200000018b0 */
[----:B------:R-:W-:Y:S05]  /*6f40*/  LDSM.16.MT88.4 R32, [R199+0x15000] ;  /* 0x01500000c720783b */ /* 0x000fea0000004200 */
[C---:B-1----:R-:W-:Y:S06]  /*6f50*/  HMMA.16816.F32 R248, R4.reuse, R24, R224 ;  /* 0x0000001804f8723c */ /* 0x042fec00000018e0 */
[C---:B------:R-:W-:Y:S01]  /*6f60*/  HMMA.16816.F32 R232, R4.reuse, R26, R172 ;  /* 0x0000001a04e8723c */ /* 0x040fe200000018ac */
[----:B------:R-:W1:Y:S05]  /*6f70*/  LDSM.16.MT88.4 R24, [R197+0x17000] ;  /* 0x01700000c518783b */ /* 0x000e6a0000004200 */
[C---:B------:R-:W-:Y:S06]  /*6f80*/  HMMA.16816.F32 R176, R4.reuse, R36, R244 ;  /* 0x0000002404b0723c */ /* 0x040fec00000018f4 */
[C---:B--2---:R-:W-:Y:S01]  /*6f90*/  HMMA.16816.F32 R244, R4.reuse, R20, R164 ;  /* 0x0000001404f4723c */ /* 0x044fe200000018a4 */
[----:B------:R2:W4:Y:S05]  /*6fa0*/  MUFU.EX2 R164, R0 ;  /* 0x0000000000a47308 */ /* 0x00052a0000000800 */
[----:B------:R-:W-:Y:S01]  /*6fb0*/  HMMA.16816.F32 R228, R4, R22, R128 ;  /* 0x0000001604e4723c */ /* 0x000fe20000001880 */
[----:B------:R-:W4:Y:S01]  /*6fc0*/  LDSM.16.MT88.4 R20, [R198+0x17000] ;  /* 0x01700000c614783b */ /* 0x000f220000004200 */
[----:B------:R-:W-:-:S05]  /*6fd0*/  IMAD.MOV.U32 R183, RZ, RZ, R188 ;  /* 0x000000ffffb77224 */ /* 0x000fca00078e00bc */
[----:B------:R-:W-:Y:S01]  /*6fe0*/  MOV R129, R189 ;  /* 0x000000bd00817202 */ /* 0x000fe20000000f00 */
[----:B---3--:R-:W-:Y:S01]  /*6ff0*/  HMMA.16816.F32 R172, R4, R30, R48 ;  /* 0x0000001e04ac723c */ /* 0x008fe20000001830 */
[----:B--2---:R-:W-:Y:S01]  /*7000*/  FFMA.FTZ R0, R182, UR6, -R8 ;  /* 0x00000006b6007c23 */ /* 0x004fe20008010808 */
[----:B------:R-:W-:-:S03]  /*7010*/  IMAD.MOV.U32 R130, RZ, RZ, R186 ;  /* 0x000000ffff827224 */ /* 0x000fc600078e00ba */
[----:B------:R2:W-:Y:S01]  /*7020*/  MUFU.EX2 R49, R0 ;  /* 0x0000000000317308 */ /* 0x0005e20000000800 */
[----:B------:R-:W-:Y:S01]  /*7030*/  HMMA.16816.F32 R184, R4, R28, R68 ;  /* 0x0000001c04b8723c */ /* 0x000fe20000001844 */
[----:B------:R-:W-:Y:S01]  /*7040*/  MOV R131, R183 ;  /* 0x000000b700837202 */ /* 0x000fe20000000f00 */
[----:B--2---:R-:W-:-:S05]  /*7050*/  FFMA.FTZ R0, R129, UR6, -R8 ;  /* 0x0000000681007c23 */ /* 0x004fca0008010808 */
[----:B------:R2:W-:Y:S01]  /*7060*/  MUFU.EX2 R69, R0 ;  /* 0x0000000000457308 */ /* 0x0005e20000000800 */
[----:B------:R-:W-:Y:S01]  /*7070*/  MOV R136, R137 ;  /* 0x0000008900887202 */ /* 0x000fe20000000f00 */
[----:B--2---:R-:W-:-:S06]  /*7080*/  FFMA.FTZ R0, R130, UR6, -R8 ;  /* 0x0000000682007c23 */ /* 0x004fcc0008010808 */
        /* <DEDUP_REMOVED lines=8> */
[----:B------:R-:W-:Y:S02]  /*7110*/  IMAD.MOV.U32 R36, RZ, RZ, R240 ;  /* 0x000000ffff247224 */ /* 0x000fe400078e00f0 */
[----:B--2---:R-:W-:Y:S01]  /*7120*/  FFMA.FTZ R0, R131, UR6, -R2 ;  /* 0x0000000683007c23 */ /* 0x004fe20008010802 */
[----:B------:R-:W-:Y:S01]  /*7130*/  IMAD.MOV.U32 R38, RZ, RZ, R242 ;  /* 0x000000ffff267224 */ /* 0x000fe200078e00f2 */
[----:B------:R-:W-:Y:S01]  /*7140*/  MOV R40, R195 ;  /* 0x000000c300287202 */ /* 0x000fe20000000f00 */
[----:B-1----:R-:W-:Y:S01]  /*7150*/  HMMA.16816.F32 R28, R4, R26, R44 ;  /* 0x0000001a041c723c */ /* 0x002fe2000000182c */
[----:B------:R-:W-:-:S05]  /*7160*/  MOV R129, R41 ;  /* 0x0000002900817202 */ /* 0x000fca0000000f00 */
[----:B------:R-:W-:Y:S01]  /*7170*/  HMMA.16816.F32 R224, R4, R18, R100 ;  /* 0x0000001204e0723c */ /* 0x000fe20000001864 */
[----:B------:R-:W1:Y:S01]  /*7180*/  MUFU.EX2 R0, R0 ;  /* 0x0000000000007308 */ /* 0x000e620000000800 */
[----:B----4-:R-:W-:Y:S01]  /*7190*/  IMAD.MOV.U32 R46, RZ, RZ, R164 ;  /* 0x000000ffff2e7224 */ /* 0x010fe200078e00a4 */
[----:B------:R-:W-:-:S03]  /*71a0*/  MOV R37, R191 ;  /* 0x000000bf00257202 */ /* 0x000fc60000000f00 */
[C---:B------:R-:W-:Y:S01]  /*71b0*/  HMMA.16816.F32 R180, R4.reuse, R32, R64 ;  /* 0x0000002004b4723c */ /* 0x040fe20000001840 */
[----:B------:R-:W-:Y:S01]  /*71c0*/  IMAD.MOV.U32 R164, RZ, RZ, R158 ;  /* 0x000000ffffa47224 */ /* 0x000fe200078e009e */
[----:B------:R2:W5:Y:S04]  /*71d0*/  LDL.LU R134, [R1+0x5c] ;  /* 0x00005c0001867983 */ /* 0x0005680000300800 */
[C---:B------:R-:W-:Y:S06]  /*71e0*/  HMMA.16816.F32 R136, R4.reuse, R42, R136 ;  /* 0x0000002a0488723c */ /* 0x040fec0000001888 */
[----:B------:R-:W-:Y:S01]  /*71f0*/  HMMA.16816.F32 R240, R4, R16, R124 ;  /* 0x0000001004f0723c */ /* 0x000fe2000000187c */
[----:B------:R-:W-:Y:S01]  /*7200*/  MOV R42, R193 ;  /* 0x000000c1002a7202 */ /* 0x000fe20000000f00 */
[----:B------:R-:W-:Y:S01]  /*7210*/  IMAD.MOV.U32 R43, RZ, RZ, R194 ;  /* 0x000000ffff2b7224 */ /* 0x000fe200078e00c2 */
[----:B-1----:R-:W-:Y:S01]  /*7220*/  MOV R45, R0 ;  /* 0x00000000002d7202 */ /* 0x002fe20000000f00 */
[----:B------:R-:W-:-:S02]  /*7230*/  FFMA.FTZ R0, R143, UR6, -R2 ;  /* 0x000000068f007c23 */ /* 0x000fc40008010802 */
        /* <DEDUP_REMOVED lines=9> */
[----:B------:R-:W1:Y:S04]  /*72d0*/  LDSM.16.MT88.4 R16, [R200+0x17000] ;  /* 0x01700000c810783b */ /* 0x000e680000004200 */
[----:B------:R-:W-:Y:S01]  /*72e0*/  MOV R83, R165 ;  /* 0x000000a500537202 */ /* 0x000fe20000000f00 */
[C---:B------:R-:W-:Y:S01]  /*72f0*/  HMMA.16816.F32 R32, R4.reuse, R34, R76 ;  /* 0x000000220420723c */ /* 0x040fe2000000184c */
[----:B------:R-:W-:Y:S01]  /*7300*/  MOV R165, R159 ;  /* 0x0000009f00a57202 */ /* 0x000fe20000000f00 */
[----:B------:R3:W4:Y:S01]  /*7310*/  MUFU.EX2 R68, R0 ;  /* 0x0000000000447308 */ /* 0x0007220000000800 */
        /* <DEDUP_REMOVED lines=8> */
[----:B------:R-:W-:Y:S01]  /*73a0*/  LDSM.16.MT88.4 R64, [R199+0x13800] ;  /* 0x01380000c740783b */ /* 0x000fe20000004200 */
[----:B------:R-:W-:Y:S01]  /*73b0*/  HMMA.16816.F32 R20, R4, R22, R72 ;  /* 0x000000160414723c */ /* 0x000fe20000001848 */
[----:B------:R-:W-:Y:S01]  /*73c0*/  MOV R79, R166 ;  /* 0x000000a6004f7202 */ /* 0x000fe20000000f00 */
[----:B------:R-:W-:-:S02]  /*73d0*/  IMAD.MOV.U32 R47, RZ, RZ, R43 ;  /* 0x000000ffff2f7224 */ /* 0x000fc400078e002b */
[----:B---3--:R-:W-:-:S03]  /*73e0*/  FFMA.FTZ R0, R151, UR6, -R2 ;  /* 0x0000000697007c23 */ /* 0x008fc60008010802 */
[----:B------:R-:W-:Y:S01]  /*73f0*/  IMAD.MOV.U32 R75, RZ, RZ, R167 ;  /* 0x000000ffff4b7224 */ /* 0x000fe200078e00a7 */
[----:B------:R-:W3:Y:S04]  /*7400*/  LDSM.16.MT88.4 R148, [R198+0x11800] ;  /* 0x01180000c694783b */ /* 0x000ee80000004200 */
[----:B------:R-:W2:Y:S01]  /*7410*/  LDSM.16.MT88.4 R164, [R199+0x11800] ;  /* 0x01180000c7a4783b */ /* 0x000ea20000004200 */
[----:B------:R4:W-:Y:S01]  /*7420*/  MUFU.EX2 R252, R0 ;  /* 0x0000000000fc7308 */ /* 0x0009e20000000800 */
[----:B------:R-:W-:Y:S01]  /*7430*/  MOV R60, R40 ;  /* 0x00000028003c7202 */ /* 0x000fe20000000f00 */
[----:B------:R-:W-:Y:S01]  /*7440*/  IMAD.MOV.U32 R61, RZ, RZ, R41 ;  /* 0x000000ffff3d7224 */ /* 0x000fe200078e0029 */
[----:B------:R-:W-:Y:S01]  /*7450*/  LDSM.16.MT88.4 R56, [R200+0x13800] ;  /* 0x01380000c838783b */ /* 0x000fe20000004200 */
[----:B------:R-:W-:-:S03]  /*7460*/  IMAD.MOV.U32 R62, RZ, RZ, R48 ;  /* 0x000000ffff3e7224 */ /* 0x000fc600078e0030 */
[----:B------:R-:W-:Y:S01]  /*7470*/  LDSM.16.MT88.4 R48, [R198+0x13800] ;  /* 0x01380000c630783b */ /* 0x000fe20000004200 */
[----:B------:R-:W-:Y:S01]  /*7480*/  FFMA.FTZ R2, R83, UR6, -R2 ;  /* 0x0000000653027c23 */ /* 0x000fe20008010802 */
[----:B------:R-:W-:Y:S01]  /*7490*/  MOV R78, R133 ;  /* 0x00000085004e7202 */ /* 0x000fe20000000f00 */
[----:B------:R-:W-:Y:S01]  /*74a0*/  IMAD.MOV.U32 R130, RZ, RZ, R156 ;  /* 0x000000ffff827224 */ /* 0x000fe200078e009c */
[----:B------:R-:W-:Y:S01]  /*74b0*/  MOV R131, R157 ;  /* 0x0000009d00837202 */ /* 0x000fe20000000f00 */
[----:B------:R-:W-:Y:S01]  /*74c0*/  HMMA.16816.F32 R188, R4, R14, R52 ;  /* 0x0000000e04bc723c */ /* 0x000fe20000001834 */
[----:B------:R-:W-:Y:S01]  /*74d0*/  IMAD.MOV.U32 R63, RZ, RZ, R11 ;  /* 0x000000ffff3f7224 */ /* 0x000fe200078e000b */
[----:B------:R-:W-:Y:S01]  /*74e0*/  MOV R76, R10 ;  /* 0x0000000a004c7202 */ /* 0x000fe20000000f00 */
[----:B------:R-:W-:Y:S01]  /*74f0*/  IMAD.MOV.U32 R77, RZ, RZ, R9 ;  /* 0x000000ffff4d7224 */ /* 0x000fe200078e0009 */
[----:B------:R-:W-:Y:S01]  /*7500*/  LDSM.16.MT88.4 R140, [R197+0x11800] ;  /* 0x01180000c58c783b */ /* 0x000fe20000004200 */
[----:B----4-:R-:W-:-:S03]  /*7510*/  MOV R0, R42 ;  /* 0x0000002a00007202 */ /* 0x010fc60000000f00 */
[----:B------:R-:W4:Y:S01]  /*7520*/  LDSM.16.MT88.4 R40, [R197+0x13800] ;  /* 0x01380000c528783b */ /* 0x000f220000004200 */
[----:B------:R-:W1:Y:S01]  /*7530*/  MUFU.EX2 R133, R2 ;  /* 0x0000000200857308 */ /* 0x000e620000000800 */
[----:B------:R-:W-:Y:S01]  /*7540*/  MOV R55, R128 ;  /* 0x0000008000377202 */ /* 0x000fe20000000f00 */
[----:B------:R-:W-:Y:S01]  /*7550*/  IMAD.MOV.U32 R54, RZ, RZ, R129 ;  /* 0x000000ffff367224 */ /* 0x000fe200078e0081 */
[----:B------:R-:W-:Y:S01]  /*7560*/  MOV R53, R130 ;  /* 0x0000008200357202 */ /* 0x000fe20000000f00 */
[----:B------:R-:W-:Y:S01]  /*7570*/  IMAD.MOV.U32 R52, RZ, RZ, R131 ;  /* 0x000000ffff347224 */ /* 0x000fe200078e0083 */
[----:B------:R-:W-:Y:S01]  /*7580*/  F2FP.F16.F32.PACK_AB R128, R44, R46 ;  /* 0x0000002e2c80723e */ /* 0x000fe200000000ff */
[----:B------:R-:W-:Y:S01]  /*7590*/  IMAD.MOV.U32 R82, RZ, RZ, R125 ;  /* 0x000000ffff527224 */ /* 0x000fe200078e007d */
[----:B------:R-:W-:Y:S01]  /*75a0*/  F2FP.F16.F32.PACK_AB R129, R68, R45 ;  /* 0x0000002d4481723e */ /* 0x000fe200000000ff */
[----:B------:R-:W-:Y:S01]  /*75b0*/  IMAD.MOV.U32 R80, RZ, RZ, R127 ;  /* 0x000000ffff507224 */ /* 0x000fe200078e007f */
[----:B------:R-:W-:Y:S01]  /*75c0*/  F2FP.F16.F32.PACK_AB R130, R62, R69 ;  /* 0x000000453e82723e */ /* 0x000fe200000000ff */
[----:B------:R-:W4:Y:S04]  /*75d0*/  LDSM.16.MT88.4 R156, [R200+0x11800] ;  /* 0x01180000c89c783b */ /* 0x000f280000004200 */
[----:B------:R-:W4:Y:S01]  /*75e0*/  LDSM.16.MT88.4 R12, [R199+0x17000] ;  /* 0x01700000c70c783b */ /* 0x000f220000004200 */
[----:B-1----:R-:W-:Y:S01]  /*75f0*/  F2FP.F16.F32.PACK_AB R131, R133, R252 ;  /* 0x000000fc8583723e */ /* 0x002fe200000000ff */
[----:B------:R-:W-:Y:S06]  /*7600*/  HMMA.16816.F32 R8, R4, R16, R92 ;  /* 0x000000100408723c */ /* 0x000fec000000185c */
[----:B---3--:R-:W-:Y:S01]  /*7610*/  HMMA.16816.F32 R152, R128, R148, R152 ;  /* 0x000000948098723c */ /* 0x008fe20000001898 */
[----:B------:R-:W-:Y:S01]  /*7620*/  MOV R95, R63 ;  /* 0x0000003f005f7202 */ /* 0x000fe20000000f00 */
[----:B------:R-:W-:-:S04]  /*7630*/  IMAD.MOV.U32 R63, RZ, RZ, R70 ;  /* 0x000000ffff3f7224 */ /* 0x000fc800078e0046 */
[----:B--2---:R-:W-:Y:S01]  /*7640*/  HMMA.16816.F32 R168, R128, R164, R168 ;  /* 0x000000a480a8723c */ /* 0x004fe200000018a8 */
[----:B------:R-:W-:-:S05]  /*7650*/  MOV R70, R39 ;  /* 0x0000002700467202 */ /* 0x000fca0000000f00 */
[C---:B------:R-:W-:Y:S06]  /*7660*/  HMMA.16816.F32 R148, R128.reuse, R150, R108 ;  /* 0x000000968094723c */ /* 0x040fec000000186c */
[----:B------:R-:W-:Y:S01]  /*7670*/  HMMA.16816.F32 R164, R128, R166, R116 ;  /* 0x000000a680a4723c */ /* 0x000fe20000001874 */
[----:B------:R-:W-:Y:S01]  /*7680*/  IMAD.MOV.U32 R111, RZ, RZ, R62 ;  /* 0x000000ffff6f7224 */ /* 0x000fe200078e003e */
[----:B------:R-:W-:Y:S01]  /*7690*/  MOV R62, R79 ;  /* 0x0000004f003e7202 */ /* 0x000fe20000000f00 */
[----:B------:R-:W-:Y:S01]  /*76a0*/  IMAD.MOV.U32 R109, RZ, RZ, R69 ;  /* 0x000000ffff6d7224 */ /* 0x000fe200078e0045 */
[----:B------:R-:W-:Y:S01]  /*76b0*/  MOV R108, R68 ;  /* 0x00000044006c7202 */ /* 0x000fe20000000f00 */
[----:B------:R-:W-:-:S02]  /*76c0*/  IMAD.MOV.U32 R79, RZ, RZ, R38 ;  /* 0x000000ffff4f7224 */ /* 0x000fc400078e0026 */
[----:B------:R-:W-:Y:S01]  /*76d0*/  MOV R117, R47 ;  /* 0x0000002f00757202 */ /* 0x000fe20000000f00 */
[----:B------:R-:W-:Y:S01]  /*76e0*/  IMAD.MOV.U32 R118, RZ, RZ, R0 ;  /* 0x000000ffff767224 */ /* 0x000fe200078e0000 */
[----:B------:R-:W-:Y:S01]  /*76f0*/  MOV R47, R61 ;  /* 0x0000003d002f7202 */ /* 0x000fe20000000f00 */
[----:B------:R-:W-:Y:S01]  /*7700*/  IMAD.MOV.U32 R68, RZ, RZ, R36 ;  /* 0x000000ffff447224 */ /* 0x000fe200078e0024 */
[----:B------:R-:W-:Y:S01]  /*7710*/  MOV R69, R37 ;  /* 0x0000002500457202 */ /* 0x000fe20000000f00 */
[----:B------:R-:W-:Y:S01]  /*7720*/  IMAD.MOV.U32 R116, RZ, RZ, R60 ;  /* 0x000000ffff747224 */ /* 0x000fe200078e003c */
[C---:B----4-:R-:W-:Y:S01]  /*7730*/  HMMA.16816.F32 R36, R128.reuse, R40, R120 ;  /* 0x000000288024723c */ /* 0x050fe20000001878 */
[----:B------:R-:W-:Y:S01]  /*7740*/  IMAD.MOV.U32 R0, RZ, RZ, R76 ;  /* 0x000000ffff007224 */ /* 0x000fe200078e004c */
[----:B------:R-:W-:Y:S01]  /*7750*/  MOV R60, R77 ;  /* 0x0000004d003c7202 */ /* 0x000fe20000000f00 */
[----:B------:R-:W-:Y:S01]  /*7760*/  IMAD.MOV.U32 R61, RZ, RZ, R78 ;  /* 0x000000ffff3d7224 */ /* 0x000fe200078e004e */
[----:B------:R-:W-:Y:S01]  /*7770*/  MOV R110, R71 ;  /* 0x00000047006e7202 */ /* 0x000fe20000000f00 */
[----:B------:R-:W-:Y:S01]  /*7780*/  IMAD.MOV.U32 R77, RZ, RZ, R82 ;  /* 0x000000ffff4d7224 */ /* 0x000fe200078e0052 */
[----:B------:R-:W-:Y:S01]  /*7790*/  HMMA.16816.F32 R40, R128, R42, R136 ;  /* 0x0000002a8028723c */ /* 0x000fe20000001888 */
[----:B------:R-:W-:Y:S01]  /*77a0*/  IMAD.MOV.U32 R71, RZ, RZ, R80 ;  /* 0x000000ffff477224 */ /* 0x000fe200078e0050 */
[----:B------:R-:W-:Y:S01]  /*77b0*/  MOV R2, R63 ;  /* 0x0000003f00027202 */ /* 0x000fe20000000f00 */
[----:B------:R-:W-:Y:S04]  /*77c0*/  LDSM.16.MT88.4 R120, [R200+0x17800] ;  /* 0x01780000c878783b */ /* 0x000fe80000004200 */
[----:B------:R-:W-:Y:S01]  /*77d0*/  IMAD.MOV.U32 R139, RZ, RZ, R44 ;  /* 0x000000ffff8b7224 */ /* 0x000fe200078e002c */
[----:B------:R-:W-:Y:S01]  /*77e0*/  MOV R138, R45 ;  /* 0x0000002d008a7202 */ /* 0x000fe20000000f00 */
[----:B------:R-:W-:Y:S01]  /*77f0*/  IMAD.MOV.U32 R137, RZ, RZ, R46 ;  /* 0x000000ffff897224 */ /* 0x000fe200078e002e */
[----:B------:R-:W-:-:S02]  /*7800*/  MOV R136, R47 ;  /* 0x0000002f00887202 */ /* 0x000fc40000000f00 */
[C---:B------:R-:W-:Y:S06]  /*7810*/  HMMA.16816.F32 R44, R128.reuse, R48, R176 ;  /* 0x00000030802c723c */ /* 0x040fec00000018b0 */
[----:B------:R-:W-:Y:S01]  /*7820*/  HMMA.16816.F32 R48, R128, R50, R236 ;  /* 0x000000328030723c */ /* 0x000fe200000018ec */
[----:B------:R-:W-:Y:S01]  /*7830*/  MOV R178, R0 ;  /* 0x0000000000b27202 */ /* 0x000fe20000000f00 */
[----:B------:R-:W-:Y:S01]  /*7840*/  IMAD.MOV.U32 R177, RZ, RZ, R60 ;  /* 0x000000ffffb17224 */ /* 0x000fe200078e003c */
[----:B------:R-:W-:Y:S01]  /*7850*/  MOV R176, R61 ;  /* 0x0000003d00b07202 */ /* 0x000fe20000000f00 */
[----:B------:R-:W-:-:S03]  /*7860*/  IMAD.MOV.U32 R0, RZ, RZ, R62 ;  /* 0x000000ffff007224 */ /* 0x000fc600078e003e */
[----:B------:R-:W-:Y:S01]  /*7870*/  IMAD.MOV.U32 R236, RZ, RZ, R52 ;  /* 0x000000ffffec7224 */ /* 0x000fe200078e0034 */
[----:B------:R-:W-:Y:S01]  /*7880*/  MOV R237, R53 ;  /* 0x0000003500ed7202 */ /* 0x000fe20000000f00 */
[----:B------:R-:W-:Y:S01]  /*7890*/  IMAD.MOV.U32 R239, RZ, RZ, R54 ;  /* 0x000000ffffef7224 */ /* 0x000fe200078e0036 */
[----:B------:R-:W-:Y:S01]  /*78a0*/  MOV R238, R55 ;  /* 0x0000003700ee7202 */ /* 0x000fe20000000f00 */
[C---:B------:R-:W-:Y:S06]  /*78b0*/  HMMA.16816.F32 R60, R128.reuse, R64, R244 ;  /* 0x00000040803c723c */ /* 0x040fec00000018f4 */
[----:B------:R-:W-:Y:S01]  /*78c0*/  HMMA.16816.F32 R52, R128, R56, R248 ;  /* 0x000000388034723c */ /* 0x000fe200000018f8 */
[----:B------:R-:W-:-:S06]  /*78d0*/  MOV R247, R71 ;  /* 0x0000004700f77202 */ /* 0x000fcc0000000f00 */
[----:B------:R-:W-:Y:S01]  /*78e0*/  MOV R249, R77 ;  /* 0x0000004d00f97202 */ /* 0x000fe20000000f00 */
[----:B------:R-:W-:Y:S01]  /*78f0*/  FADD.FTZ R2, R2, R247 ;  /* 0x000000f702027221 */ /* 0x000fe20000010000 */
[----:B------:R-:W-:-:S03]  /*7900*/  MOV R81, R126 ;  /* 0x0000007e00517202 */ /* 0x000fc60000000f00 */
[----:B------:R-:W-:Y:S01]  /*7910*/  FADD.FTZ R0, R0, R249 ;  /* 0x000000f900007221 */ /* 0x000fe20000010000 */
[----:B------:R-:W-:Y:S01]  /*7920*/  MOV R76, R81 ;  /* 0x00000051004c7202 */ /* 0x000fe20000000f00 */
[----:B------:R-:W-:Y:S02]  /*7930*/  FADD.FTZ R2, R178, R2 ;  /* 0x00000002b2027221 */ /* 0x000fe40000010000 */
[----:B------:R-:W-:Y:S01]  /*7940*/  FADD.FTZ R0, R110, R0 ;  /* 0x000000006e007221 */ /* 0x000fe20000010000 */
[----:B------:R-:W-:Y:S01]  /*7950*/  HMMA.16816.F32 R56, R128, R58, R232 ;  /* 0x0000003a8038723c */ /* 0x000fe200000018e8 */
[----:B------:R-:W-:Y:S01]  /*7960*/  MOV R119, R75 ;  /* 0x0000004b00777202 */ /* 0x000fe20000000f00 */
[----:B------:R-:W-:Y:S01]  /*7970*/  FADD.FTZ R2, R116, R2 ;  /* 0x0000000274027221 */ /* 0x000fe20000010000 */
[----:B------:R-:W-:Y:S01]  /*7980*/  MOV R83, R124 ;  /* 0x0000007c00537202 */ /* 0x000fe20000000f00 */
[----:B------:R-:W-:Y:S01]  /*7990*/  FADD.FTZ R0, R117, R0 ;  /* 0x0000000075007221 */ /* 0x000fe20000010000 */
[----:B------:R-:W-:-:S02]  /*79a0*/  IMAD.MOV.U32 R248, RZ, RZ, R76 ;  /* 0x000000fffff87224 */ /* 0x000fc400078e004c */
[----:B------:R-:W-:Y:S02]  /*79b0*/  MOV R232, R68 ;  /* 0x0000004400e87202 */ /* 0x000fe40000000f00 */
[----:B------:R-:W-:Y:S01]  /*79c0*/  MOV R234, R69 ;  /* 0x0000004500ea7202 */ /* 0x000fe20000000f00 */
[----:B------:R-:W-:Y:S01]  /*79d0*/  IMAD.MOV.U32 R235, RZ, RZ, R70 ;  /* 0x000000ffffeb7224 */ /* 0x000fe200078e0046 */
[----:B------:R-:W-:Y:S01]  /*79e0*/  MOV R247, R232 ;  /* 0x000000e800f77202 */ /* 0x000fe20000000f00 */
[----:B------:R-:W-:Y:S01]  /*79f0*/  FADD.FTZ R0, R119, R0 ;  /* 0x0000000077007221 */ /* 0x000fe20000010000 */
[----:B------:R-:W-:Y:S01]  /*7a00*/  MOV R78, R83 ;  /* 0x00000053004e7202 */ /* 0x000fe20000000f00 */
[----:B------:R-:W-:Y:S02]  /*7a10*/  IMAD.MOV.U32 R232, RZ, RZ, R234 ;  /* 0x000000ffffe87224 */ /* 0x000fe400078e00ea */
[----:B------:R-:W-:Y:S01]  /*7a20*/  FADD.FTZ R2, R118, R2 ;  /* 0x0000000276027221 */ /* 0x000fe20000010000 */
[----:B------:R-:W-:Y:S01]  /*7a30*/  IMAD.MOV.U32 R251, RZ, RZ, R79 ;  /* 0x000000fffffb7224 */ /* 0x000fe200078e004f */
[----:B------:R-:W-:Y:S01]  /*7a40*/  MOV R234, R235 ;  /* 0x000000eb00ea7202 */ /* 0x000fe20000000f00 */
[----:B------:R-:W-:Y:S01]  /*7a50*/  FADD.FTZ R0, R232, R0 ;  /* 0x00000000e8007221 */ /* 0x000fe20000010000 */
[----:B------:R-:W-:Y:S01]  /*7a60*/  MOV R235, R248 ;  /* 0x000000f800eb7202 */ /* 0x000fe20000000f00 */
[----:B------:R-:W-:Y:S01]  /*7a70*/  FADD.FTZ R2, R247, R2 ;  /* 0x00000002f7027221 */ /* 0x000fe20000010000 */
[----:B------:R-:W-:Y:S01]  /*7a80*/  MOV R250, R78 ;  /* 0x0000004e00fa7202 */ /* 0x000fe20000000f00 */
[----:B------:R-:W-:Y:S01]  /*7a90*/  IMAD.MOV.U32 R179, RZ, RZ, R95 ;  /* 0x000000ffffb37224 */ /* 0x000fe200078e005f */
[----:B------:R-:W-:Y:S01]  /*7aa0*/  MOV R249, R251 ;  /* 0x000000fb00f97202 */ /* 0x000fe20000000f00 */
[----:B------:R-:W-:Y:S01]  /*7ab0*/  FADD.FTZ R0, R235, R0 ;  /* 0x00000000eb007221 */ /* 0x000fe20000010000 */
[----:B------:R-:W-:Y:S01]  /*7ac0*/  FADD.FTZ R2, R234, R2 ;  /* 0x00000002ea027221 */ /* 0x000fe20000010000 */
[----:B------:R-:W-:Y:S01]  /*7ad0*/  IMAD.MOV.U32 R248, RZ, RZ, R250 ;  /* 0x000000fffff87224 */ /* 0x000fe200078e00fa */
[----:B------:R-:W-:Y:S01]  /*7ae0*/  MOV R250, R236 ;  /* 0x000000ec00fa7202 */ /* 0x000fe20000000f00 */
[----:B------:R-:W-:-:S02]  /*7af0*/  IMAD.MOV.U32 R251, RZ, RZ, R237 ;  /* 0x000000fffffb7224 */ /* 0x000fc400078e00ed */
[----:B------:R-:W-:Y:S01]  /*7b00*/  FADD.FTZ R0, R249, R0 ;  /* 0x00000000f9007221 */ /* 0x000fe20000010000 */
[----:B------:R-:W-:Y:S01]  /*7b10*/  FADD.FTZ R2, R248, R2 ;  /* 0x00000002f8027221 */ /* 0x000fe20000010000 */
[----:B------:R-:W-:Y:S01]  /*7b20*/  MOV R237, R176 ;  /* 0x000000b000ed7202 */ /* 0x000fe20000000f00 */
[C---:B------:R-:W-:Y:S01]  /*7b30*/  HMMA.16816.F32 R144, R128.reuse, R140, R144 ;  /* 0x0000008c8090723c */ /* 0x040fe20000001890 */
[----:B------:R-:W-:Y:S01]  /*7b40*/  MOV R236, R238 ;  /* 0x000000ee00ec7202 */ /* 0x000fe20000000f00 */
[----:B------:R-:W-:Y:S01]  /*7b50*/  FADD.FTZ R0, R251, R0 ;  /* 0x00000000fb007221 */ /* 0x000fe20000010000 */
[----:B------:R-:W-:Y:S01]  /*7b60*/  FADD.FTZ R2, R250, R2 ;  /* 0x00000002fa027221 */ /* 0x000fe20000010000 */
[----:B------:R-:W-:Y:S01]  /*7b70*/  IMAD.MOV.U32 R238, RZ, RZ, R177 ;  /* 0x000000ffffee7224 */ /* 0x000fe200078e00b1 */
[----:B------:R-:W1:Y:S01]  /*7b80*/  LDSM.16.MT88.4 R72, [R197+0x15800] ;  /* 0x01580000c548783b */ /* 0x000e620000004200 */
[----:B------:R-:W-:Y:S01]  /*7b90*/  FADD.FTZ R0, R237, R0 ;  /* 0x00000000ed007221 */ /* 0x000fe20000010000 */
[----:B------:R-:W-:Y:S01]  /*7ba0*/  FADD.FTZ R2, R236, R2 ;  /* 0x00000002ec027221 */ /* 0x000fe20000010000 */
[----:B------:R-:W-:Y:S01]  /*7bb0*/  HMMA.16816.F32 R160, R128, R156, R160 ;  /* 0x0000009c80a0723c */ /* 0x000fe200000018a0 */
[----:B------:R-:W-:Y:S01]  /*7bc0*/  MOV R177, R136 ;  /* 0x0000008800b17202 */ /* 0x000fe20000000f00 */
[----:B------:R-:W-:Y:S01]  /*7bd0*/  FADD.FTZ R0, R239, R0 ;  /* 0x00000000ef007221 */ /* 0x000fe20000010000 */
[----:B------:R-:W-:Y:S01]  /*7be0*/  MOV R176, R179 ;  /* 0x000000b300b07202 */ /* 0x000fe20000000f00 */
[----:B------:R-:W2:Y:S01]  /*7bf0*/  LDSM.16.MT88.4 R80, [R198+0x15800] ;  /* 0x01580000c650783b */ /* 0x000ea20000004200 */
[----:B------:R-:W-:Y:S01]  /*7c00*/  FADD.FTZ R2, R238, R2 ;  /* 0x00000002ee027221 */ /* 0x000fe20000010000 */
[----:B------:R-:W-:Y:S02]  /*7c10*/  HMMA.16816.F32 R16, R4, R18, R96 ;  /* 0x000000120410723c */ /* 0x000fe40000001860 */
[----:B------:R-:W-:Y:S01]  /*7c20*/  LDSM.16.MT88.4 R96, [R199+0x15800] ;  /* 0x01580000c760783b */ /* 0x000fe20000004200 */
[----:B------:R-:W-:-:S03]  /*7c30*/  MOV R179, R138 ;  /* 0x0000008a00b37202 */ /* 0x000fc60000000f00 */
[----:B------:R-:W-:Y:S01]  /*7c40*/  HMMA.16816.F32 R124, R4, R12, R88 ;  /* 0x0000000c047c723c */ /* 0x000fe20000001858 */
[----:B------:R-:W3:Y:S01]  /*7c50*/  LDSM.16.MT88.4 R88, [R200+0x15800] ;  /* 0x01580000c858783b */ /* 0x000ee20000004200 */
[----:B------:R-:W-:-:S04]  /*7c60*/  FADD.FTZ R0, R177, R0 ;  /* 0x00000000b1007221 */ /* 0x000fc80000010000 */
[C---:B------:R-:W-:Y:S01]  /*7c70*/  HMMA.16816.F32 R140, R128.reuse, R142, R104 ;  /* 0x0000008e808c723c */ /* 0x040fe20000001868 */
[----:B------:R-:W4:Y:S05]  /*7c80*/  LDSM.16.MT88.4 R104, [R197+0x17800] ;  /* 0x01780000c568783b */ /* 0x000f2a0000004200 */
[----:B------:R-:W-:Y:S01]  /*7c90*/  HMMA.16816.F32 R156, R128, R158, R112 ;  /* 0x0000009e809c723c */ /* 0x000fe20000001870 */
[----:B------:R-:W4:Y:S01]  /*7ca0*/  LDSM.16.MT88.4 R112, [R198+0x17800] ;  /* 0x01780000c670783b */ /* 0x000f220000004200 */
[----:B------:R-:W-:-:S04]  /*7cb0*/  IMAD.MOV.U32 R178, RZ, RZ, R137 ;  /* 0x000000ffffb27224 */ /* 0x000fc800078e0089 */
[----:B------:R-:W-:Y:S01]  /*7cc0*/  HMMA.16816.F32 R12, R4, R14, R84 ;  /* 0x0000000e040c723c */ /* 0x000fe20000001854 */
[----:B------:R-:W4:Y:S01]  /*7cd0*/  LDSM.16.MT88.4 R4, [R199+0x17800] ;  /* 0x01780000c704783b */ /* 0x000f220000004200 */
[----:B------:R-:W-:Y:S01]  /*7ce0*/  FADD.FTZ R2, R176, R2 ;  /* 0x00000002b0027221 */ /* 0x000fe20000010000 */
[----:B------:R-:W-:Y:S01]  /*7cf0*/  MOV R136, R139 ;  /* 0x0000008b00887202 */ /* 0x000fe20000000f00 */
[----:B------:R-:W-:Y:S02]  /*7d00*/  IMAD.MOV.U32 R137, RZ, RZ, R108 ;  /* 0x000000ffff897224 */ /* 0x000fe400078e006c */
[----:B------:R-:W-:Y:S01]  /*7d10*/  FADD.FTZ R0, R179, R0 ;  /* 0x00000000b3007221 */ /* 0x000fe20000010000 */
[----:B------:R-:W-:Y:S01]  /*7d20*/  FADD.FTZ R2, R178, R2 ;  /* 0x00000002b2027221 */ /* 0x000fe20000010000 */
[----:B------:R-:W-:Y:S02]  /*7d30*/  MOV R138, R109 ;  /* 0x0000006d008a7202 */ /* 0x000fe40000000f00 */
[----:B------:R-:W-:Y:S01]  /*7d40*/  FADD.FTZ R0, R137, R0 ;  /* 0x0000000089007221 */ /* 0x000fe20000010000 */
[----:B------:R-:W-:Y:S01]  /*7d50*/  FADD.FTZ R2, R136, R2 ;  /* 0x0000000288027221 */ /* 0x000fe20000010000 */
[----:B------:R-:W-:-:S02]  /*7d60*/  MOV R139, R111 ;  /* 0x0000006f008b7202 */ /* 0x000fc40000000f00 */
[----:B------:R-:W-:Y:S01]  /*7d70*/  FADD.FTZ R0, R252, R0 ;  /* 0x00000000fc007221 */ /* 0x000fe20000010000 */
[----:B------:R-:W-:-:S03]  /*7d80*/  FADD.FTZ R2, R138, R2 ;  /* 0x000000028a027221 */ /* 0x000fc60000010000 */
[----:B------:R-:W-:Y:S01]  /*7d90*/  FADD.FTZ R0, R133, R0 ;  /* 0x0000000085007221 */ /* 0x000fe20000010000 */
[----:B------:R-:W-:-:S04]  /*7da0*/  FADD.FTZ R2, R139, R2 ;  /* 0x000000028b027221 */ /* 0x000fc80000010000 */
[----:B------:R4:W-:Y:S04]  /*7db0*/  STL [R1+0x4], R0 ;  /* 0x0000040001007387 */ /* 0x0009e80000100800 */
[----:B------:R4:W-:Y:S01]  /*7dc0*/  STL [R1], R2 ;  /* 0x0000000201007387 */ /* 0x0009e20000100800 */
[C---:B-1----:R-:W-:Y:S06]  /*7dd0*/  HMMA.16816.F32 R68, R128.reuse, R72, R240 ;  /* 0x000000488044723c */ /* 0x042fec00000018f0 */
[C---:B--2---:R-:W-:Y:S06]  /*7de0*/  HMMA.16816.F32 R76, R128.reuse, R80, R192 ;  /* 0x00000050804c723c */ /* 0x044fec00000018c0 */
[C---:B---3--:R-:W-:Y:S06]  /*7df0*/  HMMA.16816.F32 R84, R128.reuse, R88, R184 ;  /* 0x000000588054723c */ /* 0x048fec00000018b8 */
        /* <DEDUP_REMOVED lines=17> */
[--C-:B-----5:R-:W-:Y:S01]  /*7f10*/  SHF.R.S32.HI R5, RZ, 0x1f, R134.reuse ;  /* 0x0000001fff057819 */ /* 0x120fe20000011486 */
[----:B------:R-:W-:Y:S01]  /*7f20*/  IMAD.MOV.U32 R4, RZ, RZ, R134 ;  /* 0x000000ffff047224 */ /* 0x000fe200078e0086 */
[----:B------:R-:W-:Y:S01]  /*7f30*/  ULDC UR4, c[0x0][0x2d0] ;  /* 0x0000b40000047ab9 */ /* 0x000fe20000000800 */
[----:B------:R-:W3:Y:S01]  /*7f40*/  LDL.LU R139, [R1+0x58] ;  /* 0x00005800018b7983 */ /* 0x000ee20000300800 */
[----:B------:R-:W-:Y:S01]  /*7f50*/  ISETP.GE.AND P3, PT, R134, UR4, PT ;  /* 0x0000000486007c0c */ /* 0x000fe2000bf66270 */
[----:B------:R-:W-:Y:S01]  /*7f60*/  IMAD.U32 R0, RZ, RZ, UR20 ;  /* 0x00000014ff007e24 */ /* 0x000fe2000f8e00ff */
[----:B------:R-:W-:Y:S01]  /*7f70*/  ULDC.64 UR6, c[0x0][0x218] ;  /* 0x0000860000067ab9 */ /* 0x000fe20000000a00 */
[----:B------:R-:W1:Y:S01]  /*7f80*/  S2R R2, SR_TID.X ;  /* 0x0000000000027919 */ /* 0x000e620000002100 */
[----:B------:R-:W-:Y:S01]  /*7f90*/  IMAD.MOV.U32 R134, RZ, RZ, R3 ;  /* 0x000000ffff867224 */ /* 0x000fe200078e0003 */
[----:B------:R-:W-:Y:S01]  /*7fa0*/  ULEA.HI.SX32 UR10, UR19, 0xfffffffe, 0x1a ;  /* 0xfffffffe130a7891 */ /* 0x000fe2000f8fd23f */
[----:B------:R-:W-:Y:S01]  /*7fb0*/  IMAD.MOV.U32 R133, RZ, RZ, R132 ;  /* 0x000000ffff857224 */ /* 0x000fe200078e0084 */
[----:B------:R-:W-:Y:S01]  /*7fc0*/  ULEA.HI.SX32 UR19, UR19, 0xfffffffd, 0x1a ;  /* 0xfffffffd13137891 */ /* 0x000fe2000f8fd23f */
[----:B------:R-:W-:Y:S01]  /*7fd0*/  UMOV UR20, URZ ;  /* 0x0000003f00147c82 */ /* 0x000fe20008000000 */
[----:B------:R-:W-:Y:S01]  /*7fe0*/  ULDC UR12, c[0x0][0x2d0] ;  /* 0x0000b400000c7ab9 */ /* 0x000fe20000000800 */
[----:B------:R-:W-:Y:S01]  /*7ff0*/  ULDC UR11, c[0x0][0x39c] ;  /* 0x0000e700000b7ab9 */ /* 0x000fe20000000800 */
[----:B------:R-:W-:-:S02]  /*8000*/  ULDC UR4, c[0x0][0x2ec] ;  /* 0x0000bb0000047ab9 */ /* 0x000fc40000000800 */
[----:B------:R-:W4:Y:S01]  /*8010*/  @!P3 LDC.64 R8, c[0x0][0x220] ;  /* 0x00008800ff08bb82 */ /* 0x000f220000000a00 */
[----:B-1----:R-:W-:-:S04]  /*8020*/  SHF.R.S32.HI R228, RZ, 0x1f, R2 ;  /* 0x0000001fffe47819 */ /* 0x002fc80000011402 */
[----:B------:R-:W-:-:S04]  /*8030*/  LEA.HI R228, R228, R2, RZ, 0x3 ;  /* 0x00000002e4e47211 */ /* 0x000fc800078f18ff */
[----:B------:R-:W-:-:S04]  /*8040*/  SHF.R.S32.HI R228, RZ, 0x3, R228 ;  /* 0x00000003ffe47819 */ /* 0x000fc800000114e4 */
[----:B------:R-:W-:Y:S02]  /*8050*/  SHF.R.S32.HI R229, RZ, 0x1f, R228 ;  /* 0x0000001fffe57819 */ /* 0x000fe400000114e4 */
[----:B------:R-:W-:-:S05]  /*8060*/  IADD3 R234, P2, R228, 0x30, RZ ;  /* 0x00000030e4ea7810 */ /* 0x000fca0007f5e0ff */
[----:B------:R-:W-:Y:S02]  /*8070*/  IMAD.X R235, RZ, RZ, R229, P2 ;  /* 0x000000ffffeb7224 */ /* 0x000fe400010e06e5 */
[----:B--2---:R-:W-:-:S04]  /*8080*/  IMAD.WIDE.U32 R6, R138, UR18, R4 ;  /* 0x000000128a067c25 */ /* 0x004fc8000f8e0004 */
[----:B---3--:R-:W-:Y:S01]  /*8090*/  IMAD.WIDE.U32 R4, R139, UR18, R4 ;  /* 0x000000128b047c25 */ /* 0x008fe2000f8e0004 */
[----:B------:R-:W-:-:S04]  /*80a0*/  IADD3 R237, P0, R6, UR22, RZ ;  /* 0x0000001606ed7c10 */ /* 0x000fc8000ff1e0ff */
[----:B------:R-:W-:Y:S01]  /*80b0*/  IADD3.X R6, R0, UR9, R7, P0, !PT ;  /* 0x0000000900067c10 */ /* 0x000fe200087fe407 */
[----:B------:R-:W-:Y:S01]  /*80c0*/  IMAD.U32 R0, RZ, RZ, UR21 ;  /* 0x00000015ff007e24 */ /* 0x000fe2000f8e00ff */
[----:B------:R-:W-:Y:S01]  /*80d0*/  IADD3 R227, P0, R4, UR24, RZ ;  /* 0x0000001804e37c10 */ /* 0x000fe2000ff1e0ff */
[----:B------:R-:W-:Y:S01]  /*80e0*/  ULDC.64 UR8, c[0x0][0x220] ;  /* 0x0000880000087ab9 */ /* 0x000fe20000000a00 */
[C---:B------:R-:W-:Y:S02]  /*80f0*/  LEA R238, P1, R237.reuse, UR6, 0x1 ;  /* 0x00000006edee7c11 */ /* 0x040fe4000f8208ff */
[----:B------:R-:W-:Y:S02]  /*8100*/  IADD3.X R0, R0, UR25, R5, P0, !PT ;  /* 0x0000001900007c10 */ /* 0x000fe400087fe405 */
[----:B------:R-:W1:Y:S01]  /*8110*/  @!P3 LDC.64 R4, c[0x0][0x220] ;  /* 0x00008800ff04bb82 */ /* 0x000e620000000a00 */
[----:B------:R-:W-:Y:S01]  /*8120*/  LEA.HI.X R237, R237, UR7, R6, 0x1, P1 ;  /* 0x00000007eded7c11 */ /* 0x000fe200088f0c06 */
[----:B------:R-:W-:Y:S01]  /*8130*/  ULDC.64 UR6, c[0x0][0x250] ;  /* 0x0000940000067ab9 */ /* 0x000fe20000000a00 */
[C---:B------:R-:W-:Y:S01]  /*8140*/  LEA R236, P0, R227.reuse, UR8, 0x1 ;  /* 0x00000008e3ec7c11 */ /* 0x040fe2000f8008ff */
[----:B------:R-:W-:Y:S01]  /*8150*/  USHF.L.U64.HI UR14, UR6, 0x4, UR7 ;  /* 0x00000004060e7899 */ /* 0x000fe20008010207 */
[C---:B------:R-:W-:Y:S01]  /*8160*/  IADD3 R232, P1, R228.reuse, 0x10, RZ ;  /* 0x00000010e4e87810 */ /* 0x040fe20007f3e0ff */
[----:B------:R-:W-:Y:S01]  /*8170*/  USHF.L.U32 UR15, UR6, 0x4, URZ ;  /* 0x00000004060f7899 */ /* 0x000fe2000800063f */
[----:B------:R-:W-:Y:S01]  /*8180*/  LEA.HI.X R227, R227, UR9, R0, 0x1, P0 ;  /* 0x00000009e3e37c11 */ /* 0x000fe200080f0c00 */
[----:B------:R-:W2:Y:S01]  /*8190*/  @!P3 LDC.64 R6, c[0x0][0x220] ;  /* 0x00008800ff06bb82 */ /* 0x000ea20000000a00 */
[----:B------:R-:W-:Y:S01]  /*81a0*/  IADD3 R230, P0, R228, 0x20, RZ ;  /* 0x00000020e4e67810 */ /* 0x000fe20007f1e0ff */
[----:B------:R-:W-:Y:S01]  /*81b0*/  IMAD.X R233, RZ, RZ, R229, P1 ;  /* 0x000000ffffe97224 */ /* 0x000fe200008e06e5 */
[----:B------:R-:W-:-:S03]  /*81c0*/  ULDC.64 UR8, c[0x0][0x248] ;  /* 0x0000920000087ab9 */ /* 0x000fc60000000a00 */
[----:B------:R-:W-:Y:S01]  /*81d0*/  IMAD.X R231, RZ, RZ, R229, P0 ;  /* 0x000000ffffe77224 */ /* 0x000fe200000e06e5 */
[----:B-1----:R1:W-:Y:S04]  /*81e0*/  @!P3 STL.64 [R1+0x30], R4 ;  /* 0x000030040100b387 */ /* 0x0023e80000100a00 */
[----:B----4-:R3:W-:Y:S04]  /*81f0*/  @!P3 STL.64 [R1+0x28], R8 ;  /* 0x000028080100b387 */ /* 0x0107e80000100a00 */
[----:B--2---:R3:W-:Y:S01]  /*8200*/  @!P3 STL.64 [R1+0x20], R6 ;  /* 0x000020060100b387 */ /* 0x0047e20000100a00 */
[----:B-1----:R-:W1:Y:S03]  /*8210*/  @!P3 LDC.64 R4, c[0x0][0x220] ;  /* 0x00008800ff04bb82 */ /* 0x002e660000000a00 */
[----:B-1----:R3:W-:Y:S01]  /*8220*/  @!P3 STL.64 [R1+0x18], R4 ;  /* 0x000018040100b387 */ /* 0x0027e20000100a00 */
[----:B------:R-:W-:Y:S05]  /*8230*/  BRA `(.L_x_979) ;  /* 0x0000000400c47947 */ /* 0x000fea0003800000 */
.L_x_981:
        /* <DEDUP_REMOVED lines=16> */
[----:B--2---:R-:W-:Y:S04]  /*8340*/  LEA R12, P5, R10, R242, 0x6 ;  /* 0x000000f20a0c7211 */ /* 0x004fe800078a30ff */
[----:B-1----:R-:W-:Y:S02]  /*8350*/  @!P3 LEA R18, P6, R12, R18, 0x1 ;  /* 0x000000120c12b211 */ /* 0x002fe400078c08ff */
[----:B---3--:R-:W-:Y:S02]  /*8360*/  LEA.HI.X R13, R10, R241, R13, 0x6, P5 ;  /* 0x000000f10a0d7211 */ /* 0x008fe400028f340d */
        /* <DEDUP_REMOVED lines=17> */
[C---:B------:R-:W-:Y:S03]  /*8480*/  IADD3 R13, P5, R10.reuse, UR29, RZ ;  /* 0x0000001d0a0d7c10 */ /* 0x040fe6000ffbe0ff */
[----:B------:R1:W-:Y:S01]  /*8490*/  @P1 STS.128 [R223+0xc000], RZ ;  /* 0x00c000ffdf001388 */ /* 0x0003e20000000c00 */
[----:B------:R-:W-:Y:S02]  /*84a0*/  IADD3.X R11, R15, UR28, RZ, P5, !PT ;  /* 0x0000001c0f0b7c10 */ /* 0x000fe4000affe4ff */
[----:B------:R-:W-:Y:S01]  /*84b0*/  @!P3 LEA.HI.X R15, R10, R21, R15, 0x1, P6 ;  /* 0x000000150a0fb211 */ /* 0x000fe200030f0c0f */
[----:B------:R-:W-:Y:S01]  /*84c0*/  @!PT LDS RZ, [RZ] ;  /* 0x00000000fffff984 */ /* 0x000fe20000000800 */
[----:B------:R-:W-:Y:S01]  /*84d0*/  @!PT LDS RZ, [RZ] ;  /* 0x00000000fffff984 */ /* 0x000fe20000000800 */
[----:B------:R-:W-:Y:S01]  /*84e0*/  @!PT LDS RZ, [RZ] ;  /* 0x00000000fffff984 */ /* 0x000fe20000000800 */
[----:B------:R1:W-:Y:S01]  /*84f0*/  @!P1 LDGSTS.E.BYPASS.LTC128B.128 [R223+0xc000], desc[UR26][R8.64+0x100] ;  /* 0x0c00010008df9fae */ /* 0x0003e2000b901d5a */
[C---:B------:R-:W-:Y:S03]  /*8500*/  @!P3 LEA R12, P5, R13.reuse, R22, 0x1 ;  /* 0x000000160d0cb211 */ /* 0x040fe600078a08ff */
        /* <DEDUP_REMOVED lines=68> */
.L_x_979:
[----:B------:R-:W2:Y:S01]  /*8950*/  LDL.64 R14, [R1+0x40] ;  /* 0x00004000010e7983 */ /* 0x000ea20000100a00 */
[----:B------:R-:W-:Y:S01]  /*8960*/  UIADD3 UR18, UR10, -UR20, URZ ;  /* 0x800000140a127290 */ /* 0x000fe2000fffe03f */
[----:B------:R-:W-:Y:S04]  /*8970*/  DEPBAR.LE SB0, 0x0 ;  /* 0x000080000000791a */ /* 0x000fe80000000000 */
[----:B------:R-:W4:Y:S01]  /*8980*/  LDL R13, [R1+0x50] ;  /* 0x00005000010d7983 */ /* 0x000f220000100800 */
[----:B------:R-:W-:Y:S01]  /*8990*/  USHF.R.S32.HI UR13, URZ, 0x1f, UR18 ;  /* 0x0000001f3f0d7899 */ /* 0x000fe20008011412 */
[----:B---3--:R-:W-:Y:S01]  /*89a0*/  IMAD.U32 R8, RZ, RZ, UR18 ;  /* 0x00000012ff087e24 */ /* 0x008fe2000f8e00ff */
[----:B------:R-:W-:Y:S01]  /*89b0*/  UIMAD.WIDE.U32 UR22, UR18, UR6, URZ ;  /* 0x00000006121672a5 */ /* 0x000fe2000f8e003f */
[----:B------:R-:W3:Y:S01]  /*89c0*/  LDL R31, [R1+0xc] ;  /* 0x00000c00011f7983 */ /* 0x000ee20000100800 */
[----:B------:R-:W-:Y:S01]  /*89d0*/  UIMAD UR13, UR13, UR6, URZ ;  /* 0x000000060d0d72a4 */ /* 0x000fe2000f8e023f */
[----:B------:R-:W-:Y:S01]  /*89e0*/  IMAD.U32 R6, RZ, RZ, UR18 ;  /* 0x00000012ff067e24 */ /* 0x000fe2000f8e00ff */
[----:B------:R-:W-:Y:S01]  /*89f0*/  LEA R8, P4, R8, R228, 0x6 ;  /* 0x000000e408087211 */ /* 0x000fe200078830ff */
[----:B------:R-:W5:Y:S01]  /*8a00*/  LDL R30, [R1+0x30] ;  /* 0x00003000011e7983 */ /* 0x000f620000100800 */
[----:B------:R-:W-:Y:S01]  /*8a10*/  IMAD.U32 R4, RZ, RZ, UR18 ;  /* 0x00000012ff047e24 */ /* 0x000fe2000f8e00ff */
[----:B------:R-:W-:Y:S01]  /*8a20*/  UIMAD UR13, UR18, UR7, UR13 ;  /* 0x00000007120d72a4 */ /* 0x000fe2000f8e020d */
[----:B-1----:R-:W-:Y:S01]  /*8a30*/  IMAD.U32 R2, RZ, RZ, UR18 ;  /* 0x00000012ff027e24 */ /* 0x002fe2000f8e00ff */
[----:B------:R-:W5:Y:S01]  /*8a40*/  LDL R27, [R1+0x34] ;  /* 0x00003400011b7983 */ /* 0x000f620000100800 */
[----:B------:R-:W-:Y:S01]  /*8a50*/  IMAD.U32 R7, RZ, RZ, UR18 ;  /* 0x00000012ff077e24 */ /* 0x000fe2000f8e00ff */
[----:B------:R-:W-:Y:S01]  /*8a60*/  LEA R6, P2, R6, R232, 0x6 ;  /* 0x000000e806067211 */ /* 0x000fe200078430ff */
[----:B------:R-:W-:Y:S01]  /*8a70*/  IMAD.U32 R5, RZ, RZ, UR18 ;  /* 0x00000012ff057e24 */ /* 0x000fe2000f8e00ff */
[----:B------:R-:W5:Y:S01]  /*8a80*/  LDL R29, [R1+0x8] ;  /* 0x00000800011d7983 */ /* 0x000f620000100800 */
[----:B------:R-:W-:Y:S01]  /*8a90*/  IMAD.U32 R3, RZ, RZ, UR18 ;  /* 0x00000012ff037e24 */ /* 0x000fe2000f8e00ff */
[----:B------:R-:W-:Y:S01]  /*8aa0*/  UIADD3 UR13, UR23, UR13, URZ ;  /* 0x0000000d170d7290 */ /* 0x000fe2000fffe03f */
[----:B------:R-:W-:Y:S01]  /*8ab0*/  LEA R4, P1, R4, R230, 0x6 ;  /* 0x000000e604047211 */ /* 0x000fe200078230ff */
[----:B------:R-:W5:Y:S01]  /*8ac0*/  LDL R28, [R1+0x10] ;  /* 0x00001000011c7983 */ /* 0x000f620000100800 */
[----:B------:R-:W-:Y:S01]  /*8ad0*/  IMAD.U32 R0, RZ, RZ, UR18 ;  /* 0x00000012ff007e24 */ /* 0x000fe2000f8e00ff */
[----:B------:R-:W-:Y:S01]  /*8ae0*/  LEA R2, P0, R2, R234, 0x6 ;  /* 0x000000ea02027211 */ /* 0x000fe200078030ff */
[----:B------:R-:W-:Y:S01]  /*8af0*/  IMAD.U32 R10, RZ, RZ, UR22 ;  /* 0x00000016ff0a7e24 */ /* 0x000fe2000f8e00ff */
[----:B------:R-:W5:Y:S01]  /*8b00*/  LDL R26, [R1+0x28] ;  /* 0x00002800011a7983 */ /* 0x000f620000100800 */
[----:B------:R-:W-:Y:S01]  /*8b10*/  LEA.HI.X.SX32 R9, R7, R229, 0x6, P4 ;  /* 0x000000e507097211 */ /* 0x000fe200020f36ff */
[----:B------:R-:W-:Y:S01]  /*8b20*/  IMAD.U32 R12, RZ, RZ, UR13 ;  /* 0x0000000dff0c7e24 */ /* 0x000fe2000f8e00ff */
[----:B------:R-:W-:Y:S01]  /*8b30*/  LEA.HI.X.SX32 R7, R5, R233, 0x6, P2 ;  /* 0x000000e905077211 */ /* 0x000fe200010f36ff */
[----:B------:R-:W5:Y:S01]  /*8b40*/  LDL R25, [R1+0x2c] ;  /* 0x00002c0001197983 */ /* 0x000f620000100800 */
[----:B------:R-:W-:Y:S01]  /*8b50*/  LEA.HI.X.SX32 R5, R3, R231, 0x6, P1 ;  /* 0x000000e703057211 */ /* 0x000fe200008f36ff */
[----:B------:R-:W-:Y:S01]  /*8b60*/  IMAD.U32 R11, RZ, RZ, UR23 ;  /* 0x00000017ff0b7e24 */ /* 0x000fe2000f8e00ff */
[----:B------:R-:W-:Y:S01]  /*8b70*/  LEA.HI.X.SX32 R3, R0, R235, 0x6, P0 ;  /* 0x000000eb00037211 */ /* 0x000fe200000f36ff */
[----:B------:R-:W5:Y:S01]  /*8b80*/  LDL R23, [R1+0x24] ;  /* 0x0000240001177983 */ /* 0x000f620000100800 */
[----:B------:R-:W-:Y:S01]  /*8b90*/  IMAD R7, R7, UR6, RZ ;  /* 0x0000000607077c24 */ /* 0x000fe2000f8e02ff */
[----:B------:R-:W-:Y:S01]  /*8ba0*/  UIADD3 UR13, UR19, -UR20, URZ ;  /* 0x80000014130d7290 */ /* 0x000fe2000fffe03f */
[----:B------:R-:W-:Y:S01]  /*8bb0*/  IMAD R5, R5, UR6, RZ ;  /* 0x0000000605057c24 */ /* 0x000fe2000f8e02ff */
[----:B------:R-:W5:Y:S01]  /*8bc0*/  LDL R24, [R1+0x18] ;  /* 0x0000180001187983 */ /* 0x000f620000100800 */
[C---:B------:R-:W-:Y:S02]  /*8bd0*/  IMAD R7, R6.reuse, UR7, R7 ;  /* 0x0000000706077c24 */ /* 0x040fe4000f8e0207 */
[----:B------:R-:W-:Y:S01]  /*8be0*/  IMAD.WIDE.U32 R18, R6, UR6, RZ ;  /* 0x0000000606127c25 */ /* 0x000fe2000f8e00ff */
[----:B------:R-:W5:Y:S03]  /*8bf0*/  LDL R22, [R1+0x1c] ;  /* 0x00001c0001167983 */ /* 0x000f660000100800 */
[C---:B------:R-:W-:Y:S01]  /*8c00*/  IMAD R5, R4.reuse, UR7, R5 ;  /* 0x0000000704057c24 */ /* 0x040fe2000f8e0205 */
[----:B------:R-:W-:Y:S01]  /*8c10*/  BAR.SYNC.DEFER_BLOCKING 0x0 ;  /* 0x0000000000007b1d */ /* 0x000fe20000010000 */
[----:B------:R-:W-:Y:S01]  /*8c20*/  IMAD.WIDE.U32 R16, R4, UR6, RZ ;  /* 0x0000000604107c25 */ /* 0x000fe2000f8e00ff */
[-C--:B------:R-:W-:Y:S03]  /*8c30*/  LEA R6, P2, R18, R236.reuse, 0x1 ;  /* 0x000000ec12067211 */ /* 0x080fe600078408ff */
[----:B------:R-:W-:Y:S01]  /*8c40*/  IMAD.IADD R7, R19, 0x1, R7 ;  /* 0x0000000113077824 */ /* 0x000fe200078e0207 */
[-C--:B------:R-:W-:Y:S01]  /*8c50*/  LEA R4, P1, R16, R236.reuse, 0x1 ;  /* 0x000000ec10047211 */ /* 0x080fe200078208ff */
[----:B------:R-:W-:Y:S02]  /*8c60*/  IMAD.IADD R5, R17, 0x1, R5 ;  /* 0x0000000111057824 */ /* 0x000fe400078e0205 */
[----:B------:R-:W-:Y:S01]  /*8c70*/  IMAD R0, R9, UR6, RZ ;  /* 0x0000000609007c24 */ /* 0x000fe2000f8e02ff */
[-C--:B------:R-:W-:Y:S01]  /*8c80*/  LEA.HI.X R7, R18, R227.reuse, R7, 0x1, P2 ;  /* 0x000000e312077211 */ /* 0x080fe200010f0c07 */
[----:B------:R-:W-:Y:S01]  /*8c90*/  IMAD R3, R3, UR6, RZ ;  /* 0x0000000603037c24 */ /* 0x000fe2000f8e02ff */
[-C--:B------:R-:W-:Y:S01]  /*8ca0*/  LEA.HI.X R5, R16, R227.reuse, R5, 0x1, P1 ;  /* 0x000000e310057211 */ /* 0x080fe200008f0c05 */
[C---:B------:R-:W-:Y:S02]  /*8cb0*/  IMAD R0, R8.reuse, UR7, R0 ;  /* 0x0000000708007c24 */ /* 0x040fe4000f8e0200 */
[----:B------:R-:W-:Y:S04]  /*8cc0*/  IMAD.WIDE.U32 R20, R8, UR6, RZ ;  /* 0x0000000608147c25 */ /* 0x000fe8000f8e00ff */
[----:B------:R-:W-:Y:S01]  /*8cd0*/  IMAD R3, R2, UR7, R3 ;  /* 0x0000000702037c24 */ /* 0x000fe2000f8e0203 */
[C---:B------:R-:W-:Y:S01]  /*8ce0*/  LEA R8, P4, R20.reuse, R236, 0x1 ;  /* 0x000000ec14087211 */ /* 0x040fe200078808ff */
[----:B------:R-:W-:Y:S01]  /*8cf0*/  IMAD.IADD R0, R21, 0x1, R0 ;  /* 0x0000000115007824 */ /* 0x000fe200078e0200 */
[----:B------:R-:W-:Y:S04]  /*8d00*/  @P3 STS.128 [R223+0x10000], RZ ;  /* 0x010000ffdf003388 */ /* 0x000fe80000000c00 */
[----:B------:R-:W-:Y:S02]  /*8d10*/  LEA.HI.X R9, R20, R227, R0, 0x1, P4 ;  /* 0x000000e314097211 */ /* 0x000fe400020f0c00 */
[----:B--2---:R-:W-:Y:S01]  /*8d20*/  LEA R11, P0, R10, R14, 0x6 ;  /* 0x0000000e0a0b7211 */ /* 0x004fe200078030ff */
[----:B------:R-:W-:Y:S04]  /*8d30*/  IMAD.WIDE.U32 R14, R2, UR6, RZ ;  /* 0x00000006020e7c25 */ /* 0x000fe8000f8e00ff */
[----:B------:R-:W-:Y:S01]  /*8d40*/  IMAD.IADD R3, R15, 0x1, R3 ;  /* 0x000000010f037824 */ /* 0x000fe200078e0203 */
[----:B----4-:R-:W-:Y:S02]  /*8d50*/  LEA.HI.X R12, R10, R13, R12, 0x6, P0 ;  /* 0x0000000d0a0c7211 */ /* 0x010fe400000f340c */
[----:B------:R-:W2:Y:S01]  /*8d60*/  LDL R13, [R1+0x20] ;  /* 0x00002000010d7983 */ /* 0x000ea20000100800 */
[C---:B------:R-:W-:Y:S02]  /*8d70*/  LEA R2, P0, R14.reuse, R236, 0x1 ;  /* 0x000000ec0e027211 */ /* 0x040fe400078008ff */
[----:B---3--:R-:W-:Y:S02]  /*8d80*/  ISETP.GE.AND P2, PT, R31, UR12, PT ;  /* 0x0000000c1f007c0c */ /* 0x008fe4000bf46270 */
[----:B------:R-:W-:Y:S02]  /*8d90*/  LEA.HI.X R3, R14, R227, R3, 0x1, P0 ;  /* 0x000000e30e037211 */ /* 0x000fe400000f0c03 */
[C---:B-----5:R-:W-:Y:S02]  /*8da0*/  @!P3 LEA R16, P6, R11.reuse, R30, 0x1 ;  /* 0x0000001e0b10b211 */ /* 0x060fe400078c08ff */
[C---:B------:R-:W-:Y:S02]  /*8db0*/  IADD3 R10, P5, R11.reuse, UR15, RZ ;  /* 0x0000000f0b0a7c10 */ /* 0x040fe4000ffbe0ff */
        /* <DEDUP_REMOVED lines=18> */
[----:B------:R-:W-:Y:S03]  /*8ee0*/  IADD3.X R11, R11, UR14, RZ, P4, !PT ;  /* 0x0000000e0b0b7c10 */ /* 0x000fe6000a7fe4ff */
        /* <DEDUP_REMOVED lines=32> */
[C---:B--2---:R-:W-:Y:S04]  /*90f0*/  @!P3 LEA R12, P6, R0.reuse, R13, 0x1 ;  /* 0x0000000d000cb211 */ /* 0x044fe800078c08ff */
        /* <DEDUP_REMOVED lines=52> */
[C---:B-1----:R-:W-:Y:S03]  /*9440*/  HMMA.16816.F32 R4, R32.reuse, R8, RZ ;  /* 0x000000082004723c */ /* 0x042fe600000018ff */
[----:B------:R-:W-:Y:S03]  /*9450*/  LDSM.16.M88.4 R192, [R202+0x8800] ;  /* 0x00880000cac0783b */ /* 0x000fe60000000200 */
        /* <DEDUP_REMOVED lines=13> */
[----:B------:R-:W3:Y:S05]  /*9530*/  LDSM.16.M88.4 R180, [R202+0x9000] ;  /* 0x00900000cab4783b */ /* 0x000eea0000000200 */
[C---:B------:R-:W-:Y:S06]  /*9540*/  HMMA.16816.F32 R20, R172.reuse, R184, R20 ;  /* 0x000000b8ac14723c */ /* 0x040fec0000001814 */
[C---:B------:R-:W-:Y:S01]  /*9550*/  HMMA.16816.F32 R24, R172.reuse, R186, R24 ;  /* 0x000000baac18723c */ /* 0x040fe20000001818 */
[----:B------:R-:W4:Y:S05]  /*9560*/  LDSM.16.M88.4 R184, [R202+0x9800] ;  /* 0x00980000cab8783b */ /* 0x000f2a0000000200 */
[C---:B-1----:R-:W-:Y:S06]  /*9570*/  HMMA.16816.F32 R28, R172.reuse, R136, R28 ;  /* 0x00000088ac1c723c */ /* 0x042fec000000181c */
[----:B------:R-:W-:Y:S01]  /*9580*/  HMMA.16816.F32 R32, R172, R138, R32 ;  /* 0x0000008aac20723c */ /* 0x000fe20000001820 */
[----:B------:R-:W-:Y:S04]  /*9590*/  LDSM.16.M88.4 R136, [R205] ;  /* 0x00000000cd88783b */ /* 0x000fe80000000200 */
[----:B------:R-:W1:Y:S01]  /*95a0*/  LDSM.16.M88.4 R172, [R201] ;  /* 0x00000000c9ac783b */ /* 0x000e620000000200 */
        /* <DEDUP_REMOVED lines=34> */
[----:B------:R-:W-:Y:S05]  /*97d0*/  LDSM.16.M88.4 R188, [R206+0x2000] ;  /* 0x00200000cebc783b */ /* 0x000fea0000000200 */
[C---:B-----5:R-:W-:Y:S06]  /*97e0*/  HMMA.16816.F32 R28, R176.reuse, R192, R28 ;  /* 0x000000c0b01c723c */ /* 0x060fec000000181c */
        /* <DEDUP_REMOVED lines=11> */
[----:B------:R-:W-:Y:S05]  /*98a0*/  LDSM.16.M88.4 R172, [R205+0x2000] ;  /* 0x00200000cdac783b */ /* 0x000fea0000000200 */
[C---:B--2---:R-:W-:Y:S06]  /*98b0*/  HMMA.16816.F32 R28, R136.reuse, R176, R28 ;  /* 0x000000b0881c723c */ /* 0x044fec000000181c */
[----:B------:R-:W-:Y:S01]  /*98c0*/  HMMA.16816.F32 R32, R136, R178, R32 ;  /* 0x000000b28820723c */ /* 0x000fe20000001820 */
[----:B------:R-:W1:Y:S04]  /*98d0*/  LDSM.16.M88.4 R136, [R202+0xb800] ;  /* 0x00b80000ca88783b */ /* 0x000e680000000200 */
        /* <DEDUP_REMOVED lines=13> */
[----:B------:R-:W-:Y:S01]  /*99b0*/  LDSM.16.M88.4 R188, [R196+0xc800] ;  /* 0x00c80000c4bc783b */ /* 0x000fe20000000200 */
[C---:B--2---:R-:W-:Y:S06]  /*99c0*/  HMMA.16816.F32 R4, R172.reuse, R176, R4 ;  /* 0x000000b0ac04723c */ /* 0x044fec0000001804 */
[C---:B------:R-:W-:Y:S01]  /*99d0*/  HMMA.16816.F32 R8, R172.reuse, R178, R8 ;  /* 0x000000b2ac08723c */ /* 0x040fe20000001808 */
[----:B------:R-:W1:Y:S05]  /*99e0*/  LDSM.16.M88.4 R176, [R196+0xc000] ;  /* 0x00c00000c4b0783b */ /* 0x000e6a0000000200 */
[C---:B-----5:R-:W-:Y:S06]  /*99f0*/  HMMA.16816.F32 R12, R172.reuse, R192, R12 ;  /* 0x000000c0ac0c723c */ /* 0x060fec000000180c */
        /* <DEDUP_REMOVED lines=12> */
[C---:B------:R-:W-:Y:S06]  /*9ac0*/  HMMA.16816.F32 R12, R136.reuse, R188, R12 ;  /* 0x000000bc880c723c */ /* 0x040fec000000180c */
[C---:B------:R-:W-:Y:S01]  /*9ad0*/  HMMA.16816.F32 R16, R136.reuse, R190, R16 ;  /* 0x000000be8810723c */ /* 0x040fe20000001810 */
[----:B------:R-:W5:Y:S05]  /*9ae0*/  LDSM.16.M88.4 R188, [R213] ;  /* 0x00000000d5bc783b */ /* 0x000f6a0000000200 */
[C---:B--2---:R-:W-:Y:S06]  /*9af0*/  HMMA.16816.F32 R20, R136.reuse, R192, R20 ;  /* 0x000000c08814723c */ /* 0x044fec0000001814 */
[C---:B------:R-:W-:Y:S01]  /*9b00*/  HMMA.16816.F32 R24, R136.reuse, R194, R24 ;  /* 0x000000c28818723c */ /* 0x040fe20000001818 */
[----:B------:R-:W2:Y:S05]  /*9b10*/  LDSM.16.M88.4 R192, [R212] ;  /* 0x00000000d4c0783b */ /* 0x000eaa0000000200 */
        /* <DEDUP_REMOVED lines=9> */
[----:B------:R-:W-:Y:S05]  /*9bb0*/  LDSM.16.M88.4 R176, [R202+0xd800] ;  /* 0x00d80000cab0783b */ /* 0x000fea0000000200 */
[C---:B-----5:R-:W-:Y:S06]  /*9bc0*/  HMMA.16816.F32 R20, R172.reuse, R188, R20 ;  /* 0x000000bcac14723c */ /* 0x060fec0000001814 */
[C---:B------:R-:W-:Y:S01]  /*9bd0*/  HMMA.16816.F32 R24, R172.reuse, R190, R24 ;  /* 0x000000beac18723c */ /* 0x040fe20000001818 */
[----:B------:R-:W-:Y:S05]  /*9be0*/  LDSM.16.M88.4 R188, [R205+0x4000] ;  /* 0x00400000cdbc783b */ /* 0x000fea0000000200 */
[C---:B--2---:R-:W-:Y:S06]  /*9bf0*/  HMMA.16816.F32 R28, R172.reuse, R192, R28 ;  /* 0x000000c0ac1c723c */ /* 0x044fec000000181c */
[----:B------:R-:W-:Y:S01]  /*9c00*/  HMMA.16816.F32 R32, R172, R194, R32 ;  /* 0x000000c2ac20723c */ /* 0x000fe20000001820 */
[----:B------:R-:W1:Y:S04]  /*9c10*/  LDSM.16.M88.4 R172, [R202+0xd000] ;  /* 0x00d00000caac783b */ /* 0x000e680000000200 */
[----:B------:R-:W2:Y:S01]  /*9c20*/  LDSM.16.M88.4 R192, [R201+0x4000] ;  /* 0x00400000c9c0783b */ /* 0x000ea20000000200 */
        /* <DEDUP_REMOVED lines=11> */
[----:B------:R-:W1:Y:S04]  /*9ce0*/  LDSM.16.M88.4 R136, [R201+0x5800] ;  /* 0x00580000c988783b */ /* 0x000e680000000200 */
[----:B------:R-:W5:Y:S01]  /*9cf0*/  LDSM.16.M88.4 R176, [R196+0xe000] ;  /* 0x00e00000c4b0783b */ /* 0x000f620000000200 */
        /* <DEDUP_REMOVED lines=12> */
[----:B------:R-:W-:Y:S01]  /*9dc0*/  LDSM.16.M88.4 R188, [R210] ;  /* 0x00000000d2bc783b */ /* 0x000fe20000000200 */
[C---:B-----5:R-:W-:Y:S06]  /*9dd0*/  HMMA.16816.F32 R4, R172.reuse, R176, R4 ;  /* 0x000000b0ac04723c */ /* 0x060fec0000001804 */
        /* <DEDUP_REMOVED lines=26> */
[C---:B------:R-:W-:Y:S06]  /*9f80*/  HMMA.16816.F32 R8, R172.reuse, R186, R8 ;  /* 0x000000baac08723c */ /* 0x040fec0000001808 */
[C---:B-1----:R-:W-:Y:S06]  /*9f90*/  HMMA.16816.F32 R12, R172.reuse, R176, R12 ;  /* 0x000000b0ac0c723c */ /* 0x042fec000000180c */
[C---:B------:R-:W-:Y:S06]  /*9fa0*/  HMMA.16816.F32 R16, R172.reuse, R178, R16 ;  /* 0x000000b2ac10723c */ /* 0x040fec0000001810 */
[C---:B-----5:R-:W-:Y:S06]  /*9fb0*/  HMMA.16816.F32 R20, R172.reuse, R188, R20 ;  /* 0x000000bcac14723c */ /* 0x060fec0000001814 */
[C---:B------:R-:W-:Y:S06]  /*9fc0*/  HMMA.16816.F32 R24, R172.reuse, R190, R24 ;  /* 0x000000beac18723c */ /* 0x040fec0000001818 */
[C---:B--2---:R-:W-:Y:S06]  /*9fd0*/  HMMA.16816.F32 R28, R172.reuse, R136, R28 ;  /* 0x00000088ac1c723c */ /* 0x044fec000000181c */
[----:B------:R-:W-:Y:S01]  /*9fe0*/  HMMA.16816.F32 R32, R172, R138, R32 ;  /* 0x0000008aac20723c */ /* 0x000fe20000001820 */
[----:B------:R-:W1:Y:S05]  /*9ff0*/  LDSM.16.M88.4 R136, [R201+0x6800] ;  /* 0x00680000c988783b */ /* 0x000e6a0000000200 */
[C---:B---3--:R-:W-:Y:S06]  /*a000*/  HMMA.16816.F32 R4, R180.reuse, R192, R4 ;  /* 0x000000c0b404723c */ /* 0x048fec0000001804 */
[C---:B------:R-:W-:Y:S11]  /*a010*/  HMMA.16816.F32 R8, R180.reuse, R194, R8 ;  /* 0x000000c2b408723c */ /* 0x040ff60000001808 */
[----:B------:R-:W-:Y:S07]  /*a020*/  @!UPT UIADD3 URZ, URZ, URZ, URZ ;  /* 0x0000003f3f3ff290 */ /* 0x000fee000fffe03f */
[----:B------:R-:W-:Y:S01]  /*a030*/  FMUL.FTZ R4, R4, UR11 ;  /* 0x0000000b04047c20 */ /* 0x000fe20008410000 */
[----:B------:R-:W-:Y:S01]  /*a040*/  FMUL.FTZ R6, R6, UR11 ;  /* 0x0000000b06067c20 */ /* 0x000fe20008410000 */
[----:B------:R-:W-:Y:S01]  /*a050*/  FMUL.FTZ R5, R5, UR11 ;  /* 0x0000000b05057c20 */ /* 0x000fe20008410000 */
[----:B------:R-:W-:Y:S01]  /*a060*/  FMUL.FTZ R7, R7, UR11 ;  /* 0x0000000b07077c20 */ /* 0x000fe20008410000 */
[----:B------:R-:W2:Y:S02]  /*a070*/  MUFU.TANH R172, R4 ;  /* 0x0000000400ac7308 */ /* 0x000ea40000002400 */
[----:B------:R-:W-:Y:S01]  /*a080*/  FMUL.FTZ R8, R8, UR11 ;  /* 0x0000000b08087c20 */ /* 0x000fe20008410000 */
[----:B------:R-:W-:Y:S01]  /*a090*/  FMUL.FTZ R10, R10, UR11 ;  /* 0x0000000b0a0a7c20 */ /* 0x000fe20008410000 */
[----:B------:R-:W-:Y:S01]  /*a0a0*/  FMUL.FTZ R9, R9, UR11 ;  /* 0x0000000b09097c20 */ /* 0x000fe20008410000 */
[----:B------:R-:W-:Y:S01]  /*a0b0*/  FMUL.FTZ R11, R11, UR11 ;  /* 0x0000000b0b0b7c20 */ /* 0x000fe20008410000 */
[C---:B-1----:R-:W-:Y:S04]  /*a0c0*/  HMMA.16816.F32 R12, R180.reuse, R136, R12 ;  /* 0x00000088b40c723c */ /* 0x042fe8000000180c */
[----:B------:R-:W1:Y:S02]  /*a0d0*/  MUFU.TANH R173, R6 ;  /* 0x0000000600ad7308 */ /* 0x000e640000002400 */
[C---:B------:R-:W-:Y:S08]  /*a0e0*/  HMMA.16816.F32 R16, R180.reuse, R138, R16 ;  /* 0x0000008ab410723c */ /* 0x040ff00000001810 */
[----:B------:R-:W3:Y:S10]  /*a0f0*/  MUFU.TANH R177, R5 ;  /* 0x0000000500b17308 */ /* 0x000ef40000002400 */
[----:B------:R4:W5:Y:S01]  /*a100*/  MUFU.TANH R178, R7 ;  /* 0x0000000700b27308 */ /* 0x0009620000002400 */
[----:B------:R-:W-:Y:S09]  /*a110*/  FMUL.FTZ R14, R14, UR11 ;  /* 0x0000000b0e0e7c20 */ /* 0x000ff20008410000 */
[----:B------:R-:W5:Y:S01]  /*a120*/  MUFU.TANH R137, R8 ;  /* 0x0000000800897308 */ /* 0x000f620000002400 */
[----:B------:R-:W-:Y:S01]  /*a130*/  FMUL.FTZ R15, R15, UR11 ;  /* 0x0000000b0f0f7c20 */ /* 0x000fe20008410000 */
[----:B------:R-:W-:Y:S01]  /*a140*/  FMUL.FTZ R12, R12, UR11 ;  /* 0x0000000b0c0c7c20 */ /* 0x000fe20008410000 */
[----:B------:R-:W-:Y:S01]  /*a150*/  FMUL.FTZ R13, R13, UR11 ;  /* 0x0000000b0d0d7c20 */ /* 0x000fe20008410000 */
[----:B------:R-:W-:Y:S01]  /*a160*/  FMUL.FTZ R16, R16, UR11 ;  /* 0x0000000b10107c20 */ /* 0x000fe20008410000 */
[----:B------:R-:W-:Y:S01]  /*a170*/  FMUL.FTZ R18, R18, UR11 ;  /* 0x0000000b12127c20 */ /* 0x000fe20008410000 */
[----:B------:R-:W-:Y:S04]  /*a180*/  FMUL.FTZ R17, R17, UR11 ;  /* 0x0000000b11117c20 */ /* 0x000fe80008410000 */
[----:B------:R-:W5:Y:S01]  /*a190*/  MUFU.TANH R176, R10 ;  /* 0x0000000a00b07308 */ /* 0x000f620000002400 */
[----:B----4-:R-:W4:Y:S01]  /*a1a0*/  LDSM.16.M88.4 R4, [R201+0x7000] ;  /* 0x00700000c904783b */ /* 0x010f220000000200 */
[----:B------:R-:W-:Y:S08]  /*a1b0*/  FMUL.FTZ R19, R19, UR11 ;  /* 0x0000000b13137c20 */ /* 0x000ff00008410000 */
[----:B------:R-:W5:Y:S10]  /*a1c0*/  MUFU.TANH R174, R9 ;  /* 0x0000000900ae7308 */ /* 0x000f740000002400 */
[----:B------:R2:W5:Y:S10]  /*a1d0*/  MUFU.TANH R175, R11 ;  /* 0x0000000b00af7308 */ /* 0x0005740000002400 */
[----:B------:R1:W-:Y:S10]  /*a1e0*/  MUFU.TANH R185, R16 ;  /* 0x0000001000b97308 */ /* 0x0003f40000002400 */
[----:B------:R-:W-:Y:S01]  /*a1f0*/  MUFU.TANH R179, R14 ;  /* 0x0000000e00b37308 */ /* 0x000fe20000002400 */
[----:B--2---:R-:W2:Y:S01]  /*a200*/  LDSM.16.M88.4 R8, [R201+0x7800] ;  /* 0x00780000c908783b */ /* 0x004ea20000000200 */
[----:B------:R-:W-:Y:S08]  /*a210*/  DEPBAR.LE SB0, 0x0 ;  /* 0x000080000000791a */ /* 0x000ff00000000000 */
[----:B------:R3:W-:Y:S01]  /*a220*/  MUFU.TANH R184, R15 ;  /* 0x0000000f00b87308 */ /* 0x0007e20000002400 */
[----:B------:R-:W-:Y:S01]  /*a230*/  BAR.SYNC.DEFER_BLOCKING 0x0 ;  /* 0x0000000000007b1d */ /* 0x000fe20000010000 */
[C---:B----4-:R-:W-:Y:S01]  /*a240*/  HMMA.16816.F32 R20, R180.reuse, R4, R20 ;  /* 0x00000004b414723c */ /* 0x050fe20000001814 */
[----:B-1----:R-:W-:Y:S07]  /*a250*/  IMAD.U32 R16, RZ, RZ, UR13 ;  /* 0x0000000dff107e24 */ /* 0x002fee000f8e00ff */
[----:B------:R-:W1:Y:S03]  /*a260*/  MUFU.TANH R138, R12 ;  /* 0x0000000c008a7308 */ /* 0x000e660000002400 */
[C---:B------:R-:W-:Y:S01]  /*a270*/  LEA R4, P5, R16.reuse, R228, 0x6 ;  /* 0x000000e410047211 */ /* 0x040fe200078a30ff */
[C---:B------:R-:W-:Y:S03]  /*a280*/  HMMA.16816.F32 R24, R180.reuse, R6, R24 ;  /* 0x00000006b418723c */ /* 0x040fe60000001818 */
[C---:B------:R-:W-:Y:S02]  /*a290*/  LEA R2, P4, R16.reuse, R232, 0x6 ;  /* 0x000000e810027211 */ /* 0x040fe400078830ff */
[C---:B------:R-:W-:Y:S01]  /*a2a0*/  LEA.HI.X.SX32 R5, R16.reuse, R229, 0x6, P5 ;  /* 0x000000e510057211 */ /* 0x040fe200028f36ff */
[----:B------:R4:W1:Y:S01]  /*a2b0*/  MUFU.TANH R139, R13 ;  /* 0x0000000d008b7308 */ /* 0x0008620000002400 */
[----:B------:R-:W-:Y:S04]  /*a2c0*/  LEA.HI.X.SX32 R3, R16, R233, 0x6, P4 ;  /* 0x000000e910037211 */ /* 0x000fe800020f36ff */
[----:B------:R-:W-:Y:S02]  /*a2d0*/  IMAD R5, R5, UR8, RZ ;  /* 0x0000000805057c24 */ /* 0x000fe4000f8e02ff */
[----:B------:R-:W-:Y:S03]  /*a2e0*/  IMAD R0, R3, UR8, RZ ;  /* 0x0000000803007c24 */ /* 0x000fe6000f8e02ff */
[----:B------:R-:W1:Y:S01]  /*a2f0*/  MUFU.TANH R187, R18 ;  /* 0x0000001200bb7308 */ /* 0x000e620000002400 */
[----:B---3--:R-:W-:Y:S04]  /*a300*/  IMAD.WIDE.U32 R14, R4, UR8, RZ ;  /* 0x00000008040e7c25 */ /* 0x008fe8000f8e00ff */
[----:B------:R-:W-:Y:S01]  /*a310*/  FMUL.FTZ R20, R20, UR11 ;  /* 0x0000000b14147c20 */ /* 0x000fe20008410000 */
[----:B------:R-:W-:Y:S01]  /*a320*/  FMUL.FTZ R22, R22, UR11 ;  /* 0x0000000b16167c20 */ /* 0x000fe20008410000 */
[----:B------:R-:W-:Y:S02]  /*a330*/  IMAD R5, R4, UR9, R5 ;  /* 0x0000000904057c24 */ /* 0x000fe4000f8e0205 */
[----:B------:R-:W-:Y:S01]  /*a340*/  FMUL.FTZ R21, R21, UR11 ;  /* 0x0000000b15157c20 */ /* 0x000fe20008410000 */
[----:B------:R-:W-:Y:S01]  /*a350*/  FMUL.FTZ R23, R23, UR11 ;  /* 0x0000000b17177c20 */ /* 0x000fe20008410000 */
[----:B------:R-:W3:Y:S01]  /*a360*/  MUFU.TANH R186, R17 ;  /* 0x0000001100ba7308 */ /* 0x000ee20000002400 */
[C---:B--2---:R-:W-:Y:S03]  /*a370*/  HMMA.16816.F32 R28, R180.reuse, R8, R28 ;  /* 0x00000008b41c723c */ /* 0x044fe6000000181c */
[----:B----4-:R-:W-:Y:S04]  /*a380*/  IMAD.WIDE.U32 R12, R2, UR8, RZ ;  /* 0x00000008020c7c25 */ /* 0x010fe8000f8e00ff */
[----:B------:R-:W-:Y:S01]  /*a390*/  FMUL.FTZ R24, R24, UR11 ;  /* 0x0000000b18187c20 */ /* 0x000fe20008410000 */
[----:B------:R-:W-:Y:S01]  /*a3a0*/  HMMA.16816.F32 R32, R180, R10, R32 ;  /* 0x0000000ab420723c */ /* 0x000fe20000001820 */
[----:B------:R-:W2:Y:S02]  /*a3b0*/  MUFU.TANH R188, R19 ;  /* 0x0000001300bc7308 */ /* 0x000ea40000002400 */
[----:B------:R-:W-:Y:S01]  /*a3c0*/  IMAD R2, R2, UR9, R0 ;  /* 0x0000000902027c24 */ /* 0x000fe2000f8e0200 */
[-C--:B------:R-:W-:Y:S01]  /*a3d0*/  LEA R8, P5, R14, R238.reuse, 0x1 ;  /* 0x000000ee0e087211 */ /* 0x080fe200078a08ff */
[----:B------:R-:W-:Y:S01]  /*a3e0*/  IMAD.IADD R5, R15, 0x1, R5 ;  /* 0x000000010f057824 */ /* 0x000fe200078e0205 */
[----:B------:R-:W-:Y:S05]  /*a3f0*/  LEA R6, P4, R12, R238, 0x1 ;  /* 0x000000ee0c067211 */ /* 0x000fea00078808ff */
[----:B------:R-:W4:Y:S01]  /*a400*/  MUFU.TANH R189, R20 ;  /* 0x0000001400bd7308 */ /* 0x000f220000002400 */
[----:B------:R-:W-:Y:S01]  /*a410*/  IMAD.IADD R2, R13, 0x1, R2 ;  /* 0x000000010d027824 */ /* 0x000fe200078e0202 */
[-C--:B------:R-:W-:Y:S01]  /*a420*/  LEA.HI.X R9, R14, R237.reuse, R5, 0x1, P5 ;  /* 0x000000ed0e097211 */ /* 0x080fe200028f0c05 */
[----:B------:R-:W-:Y:S01]  /*a430*/  FMUL.FTZ R26, R26, UR11 ;  /* 0x0000000b1a1a7c20 */ /* 0x000fe20008410000 */
[----:B------:R-:W-:Y:S01]  /*a440*/  LEA R4, P5, R16, R230, 0x6 ;  /* 0x000000e610047211 */ /* 0x000fe200078a30ff */
[----:B------:R-:W-:Y:S01]  /*a450*/  FMUL.FTZ R25, R25, UR11 ;  /* 0x0000000b19197c20 */ /* 0x000fe20008410000 */
[----:B------:R-:W-:Y:S04]  /*a460*/  LEA.HI.X R7, R12, R237, R2, 0x1, P4 ;  /* 0x000000ed0c077211 */ /* 0x000fe800020f0c02 */
[----:B------:R-:W4:Y:S01]  /*a470*/  MUFU.TANH R193, R22 ;  /* 0x0000001600c17308 */ /* 0x000f220000002400 */
[----:B------:R-:W-:Y:S01]  /*a480*/  LEA R2, P4, R16, R234, 0x6 ;  /* 0x000000ea10027211 */ /* 0x000fe200078830ff */
[----:B------:R-:W-:Y:S01]  /*a490*/  IMAD.WIDE.U32 R10, R4, UR8, RZ ;  /* 0x00000008040a7c25 */ /* 0x000fe2000f8e00ff */
[C---:B------:R-:W-:Y:S02]  /*a4a0*/  LEA.HI.X.SX32 R5, R16.reuse, R231, 0x6, P5 ;  /* 0x000000e710057211 */ /* 0x040fe400028f36ff */
[----:B------:R-:W-:Y:S01]  /*a4b0*/  LEA.HI.X.SX32 R3, R16, R235, 0x6, P4 ;  /* 0x000000eb10037211 */ /* 0x000fe200020f36ff */
[----:B------:R-:W-:Y:S01]  /*a4c0*/  FMUL.FTZ R27, R27, UR11 ;  /* 0x0000000b1b1b7c20 */ /* 0x000fe20008410000 */
[----:B------:R-:W-:Y:S03]  /*a4d0*/  FMUL.FTZ R28, R28, UR11 ;  /* 0x0000000b1c1c7c20 */ /* 0x000fe60008410000 */
[----:B------:R-:W4:Y:S01]  /*a4e0*/  MUFU.TANH R190, R21 ;  /* 0x0000001500be7308 */ /* 0x000f220000002400 */
[----:B------:R-:W-:Y:S01]  /*a4f0*/  IMAD R0, R5, UR8, RZ ;  /* 0x0000000805007c24 */ /* 0x000fe2000f8e02ff */
[----:B------:R-:W-:Y:S01]  /*a500*/  FMNMX.FTZ R5, R172, R133, !PT ;  /* 0x00000085ac057209 */ /* 0x000fe20007810000 */
[----:B------:R-:W-:Y:S01]  /*a510*/  IMAD R12, R3, UR8, RZ ;  /* 0x00000008030c7c24 */ /* 0x000fe2000f8e02ff */
[----:B------:R-:W-:Y:S01]  /*a520*/  FMNMX.FTZ R3, R173, R134, !PT ;  /* 0x00000086ad037209 */ /* 0x000fe20007810000 */
[----:B------:R-:W-:Y:S01]  /*a530*/  IMAD R0, R4, UR9, R0 ;  /* 0x0000000904007c24 */ /* 0x000fe2000f8e0200 */
[----:B------:R-:W-:Y:S01]  /*a540*/  FMNMX.FTZ R5, R177, R5, !PT ;  /* 0x00000005b1057209 */ /* 0x000fe20007810000 */
[----:B------:R-:W-:Y:S03]  /*a550*/  IMAD R14, R2, UR9, R12 ;  /* 0x00000009020e7c24 */ /* 0x000fe6000f8e020c */
[----:B------:R-:W4:Y:S01]  /*a560*/  MUFU.TANH R194, R23 ;  /* 0x0000001700c27308 */ /* 0x000f220000002400 */
[----:B-----5:R-:W-:Y:S01]  /*a570*/  FMNMX.FTZ R3, R178, R3, !PT ;  /* 0x00000003b2037209 */ /* 0x020fe20007810000 */
[----:B------:R-:W-:Y:S01]  /*a580*/  IMAD.WIDE.U32 R12, R2, UR8, RZ ;  /* 0x00000008020c7c25 */ /* 0x000fe2000f8e00ff */
[----:B------:R-:W-:Y:S02]  /*a590*/  FMNMX.FTZ R4, R137, R5, !PT ;  /* 0x0000000589047209 */ /* 0x000fe40007810000 */
[----:B------:R-:W-:Y:S01]  /*a5a0*/  FMNMX.FTZ R3, R176, R3, !PT ;  /* 0x00000003b0037209 */ /* 0x000fe20007810000 */
[----:B------:R-:W-:Y:S01]  /*a5b0*/  FMUL.FTZ R30, R30, UR11 ;  /* 0x0000000b1e1e7c20 */ /* 0x000fe20008410000 */
[----:B------:R-:W-:Y:S03]  /*a5c0*/  FMNMX.FTZ R5, R174, R4, !PT ;  /* 0x00000004ae057209 */ /* 0x000fe60007810000 */
[----:B------:R-:W5:Y:S01]  /*a5d0*/  MUFU.TANH R195, R24 ;  /* 0x0000001800c37308 */ /* 0x000f620000002400 */
[----:B------:R-:W-:Y:S01]  /*a5e0*/  FMNMX.FTZ R2, R175, R3, !PT ;  /* 0x00000003af027209 */ /* 0x000fe20007810000 */
[----:B------:R-:W-:Y:S01]  /*a5f0*/  FMUL.FTZ R29, R29, UR11 ;  /* 0x0000000b1d1d7c20 */ /* 0x000fe20008410000 */
[----:B-1----:R-:W-:Y:S01]  /*a600*/  FMNMX.FTZ R3, R138, R5, !PT ;  /* 0x000000058a037209 */ /* 0x002fe20007810000 */
[----:B------:R-:W-:Y:S01]  /*a610*/  IMAD.IADD R5, R11, 0x1, R0 ;  /* 0x000000010b057824 */ /* 0x000fe200078e0200 */
[----:B------:R-:W-:Y:S01]  /*a620*/  LEA R4, P4, R10, R238, 0x1 ;  /* 0x000000ee0a047211 */ /* 0x000fe200078808ff */
[----:B------:R-:W-:Y:S01]  /*a630*/  FMUL.FTZ R31, R31, UR11 ;  /* 0x0000000b1f1f7c20 */ /* 0x000fe20008410000 */
[----:B------:R-:W-:Y:S03]  /*a640*/  FMNMX.FTZ R0, R179, R2, !PT ;  /* 0x00000002b3007209 */ /* 0x000fe60007810000 */
[----:B------:R-:W1:Y:S01]  /*a650*/  MUFU.TANH R224, R26 ;  /* 0x0000001a00e07308 */ /* 0x000e620000002400 */
[----:B------:R-:W-:Y:S01]  /*a660*/  FMNMX.FTZ R11, R139, R3, !PT ;  /* 0x000000038b0b7209 */ /* 0x000fe20007810000 */
[----:B------:R-:W-:Y:S01]  /*a670*/  FMUL.FTZ R32, R32, UR11 ;  /* 0x0000000b20207c20 */ /* 0x000fe20008410000 */
[----:B------:R-:W-:Y:S01]  /*a680*/  LEA.HI.X R5, R10, R237, R5, 0x1, P4 ;  /* 0x000000ed0a057211 */ /* 0x000fe200020f0c05 */
[----:B------:R-:W-:Y:S01]  /*a690*/  FMUL.FTZ R34, R34, UR11 ;  /* 0x0000000b22227c20 */ /* 0x000fe20008410000 */
[----:B------:R-:W-:Y:S01]  /*a6a0*/  FMNMX.FTZ R10, R184, R0, !PT ;  /* 0x00000000b80a7209 */ /* 0x000fe20007810000 */
[----:B------:R-:W-:Y:S01]  /*a6b0*/  FMUL.FTZ R0, R35, UR11 ;  /* 0x0000000b23007c20 */ /* 0x000fe20008410000 */
[----:B------:R-:W-:Y:S03]  /*a6c0*/  FMNMX.FTZ R11, R185, R11, !PT ;  /* 0x0000000bb90b7209 */ /* 0x000fe60007810000 */
[----:B------:R-:W1:Y:S01]  /*a6d0*/  MUFU.TANH R192, R25 ;  /* 0x0000001900c07308 */ /* 0x000e620000002400 */
[----:B------:R-:W-:Y:S01]  /*a6e0*/  FMNMX.FTZ R10, R187, R10, !PT ;  /* 0x0000000abb0a7209 */ /* 0x000fe20007810000 */
[----:B------:R-:W-:Y:S01]  /*a6f0*/  FMUL.FTZ R33, R33, UR11 ;  /* 0x0000000b21217c20 */ /* 0x000fe20008410000 */
[----:B---3--:R-:W-:Y:S01]  /*a700*/  FMNMX.FTZ R11, R186, R11, !PT ;  /* 0x0000000bba0b7209 */ /* 0x008fe20007810000 */
[----:B------:R-:W-:Y:S01]  /*a710*/  IMAD.IADD R14, R13, 0x1, R14 ;  /* 0x000000010d0e7824 */ /* 0x000fe200078e020e */
[----:B--2---:R-:W-:Y:S02]  /*a720*/  FMNMX.FTZ R10, R188, R10, !PT ;  /* 0x0000000abc0a7209 */ /* 0x004fe40007810000 */
[----:B----4-:R-:W-:Y:S03]  /*a730*/  FMNMX.FTZ R11, R189, R11, !PT ;  /* 0x0000000bbd0b7209 */ /* 0x010fe60007810000 */
[----:B------:R-:W2:Y:S01]  /*a740*/  MUFU.TANH R191, R27 ;  /* 0x0000001b00bf7308 */ /* 0x000ea20000002400 */
[----:B------:R-:W-:Y:S02]  /*a750*/  FMNMX.FTZ R10, R193, R10, !PT ;  /* 0x0000000ac10a7209 */ /* 0x000fe40007810000 */
[----:B------:R-:W-:Y:S02]  /*a760*/  FMNMX.FTZ R11, R190, R11, !PT ;  /* 0x0000000bbe0b7209 */ /* 0x000fe40007810000 */
[----:B------:R-:W-:Y:S02]  /*a770*/  LEA R2, P4, R12, R238, 0x1 ;  /* 0x000000ee0c027211 */ /* 0x000fe400078808ff */
[----:B------:R-:W-:Y:S03]  /*a780*/  FMNMX.FTZ R10, R194, R10, !PT ;  /* 0x0000000ac20a7209 */ /* 0x000fe60007810000 */
[----:B------:R-:W3:Y:S01]  /*a790*/  MUFU.TANH R183, R28 ;  /* 0x0000001c00b77308 */ /* 0x000ee20000002400 */
[----:B-----5:R-:W-:Y:S02]  /*a7a0*/  FMNMX.FTZ R11, R195, R11, !PT ;  /* 0x0000000bc30b7209 */ /* 0x020fe40007810000 */
[----:B------:R-:W-:Y:S02]  /*a7b0*/  LEA.HI.X R3, R12, R237, R14, 0x1, P4 ;  /* 0x000000ed0c037211 */ /* 0x000fe400020f0c0e */
[----:B-1----:R-:W-:Y:S02]  /*a7c0*/  FMNMX.FTZ R10, R224, R10, !PT ;  /* 0x0000000ae00a7209 */ /* 0x002fe40007810000 */
[----:B------:R-:W-:Y:S03]  /*a7d0*/  FMNMX.FTZ R11, R192, R11, !PT ;  /* 0x0000000bc00b7209 */ /* 0x000fe60007810000 */
[----:B------:R-:W-:Y:S01]  /*a7e0*/  MUFU.TANH R226, R30 ;  /* 0x0000001e00e27308 */ /* 0x000fe20000002400 */
[----:B------:R-:W-:Y:S02]  /*a7f0*/  ISETP.LT.AND P4, PT, RZ, UR18, PT ;  /* 0x00000012ff007c0c */ /* 0x000fe4000bf81270 */
[----:B--2---:R-:W-:Y:S07]  /*a800*/  FMNMX.FTZ R10, R191, R10, !PT ;  /* 0x0000000abf0a7209 */ /* 0x004fee0007810000 */
[----:B------:R-:W1:Y:S01]  /*a810*/  MUFU.TANH R181, R29 ;  /* 0x0000001d00b57308 */ /* 0x000e620000002400 */
[----:B---3--:R-:W-:Y:S09]  /*a820*/  FMNMX.FTZ R11, R183, R11, !PT ;  /* 0x0000000bb70b7209 */ /* 0x008ff20007810000 */
[----:B------:R2:W-:Y:S10]  /*a830*/  MUFU.TANH R136, R0 ;  /* 0x0000000000887308 */ /* 0x0005f40000002400 */
[----:B------:R-:W3:Y:S01]  /*a840*/  MUFU.TANH R225, R31 ;  /* 0x0000001f00e17308 */ /* 0x000ee20000002400 */
[----:B-1----:R-:W-:Y:S09]  /*a850*/  FMNMX.FTZ R132, R181, R11, !PT ;  /* 0x0000000bb5847209 */ /* 0x002ff20007810000 */
[----:B------:R-:W1:Y:S01]  /*a860*/  MUFU.TANH R182, R32 ;  /* 0x0000002000b67308 */ /* 0x000e620000002400 */
[----:B--2---:R-:W-:Y:S09]  /*a870*/  FMNMX.FTZ R0, R226, R10, !PT ;  /* 0x0000000ae2007209 */ /* 0x004ff20007810000 */
[----:B------:R-:W2:Y:S01]  /*a880*/  MUFU.TANH R135, R34 ;  /* 0x0000002200877308 */ /* 0x000ea20000002400 */
[----:B---3--:R-:W-:Y:S09]  /*a890*/  FMNMX.FTZ R0, R225, R0, !PT ;  /* 0x00000000e1007209 */ /* 0x008ff20007810000 */
[----:B------:R-:W3:Y:S01]  /*a8a0*/  MUFU.TANH R180, R33 ;  /* 0x0000002100b47308 */ /* 0x000ee20000002400 */
[----:B-1----:R-:W-:Y:S02]  /*a8b0*/  FMNMX.FTZ R132, R182, R132, !PT ;  /* 0x00000084b6847209 */ /* 0x002fe40007810000 */
[----:B--2---:R-:W-:Y:S02]  /*a8c0*/  FMNMX.FTZ R0, R135, R0, !PT ;  /* 0x0000000087007209 */ /* 0x004fe40007810000 */
[----:B---3--:R-:W-:Y:S01]  /*a8d0*/  FMNMX.FTZ R132, R180, R132, !PT ;  /* 0x00000084b4847209 */ /* 0x008fe20007810000 */
[----:B------:R-:W-:Y:S06]  /*a8e0*/  @P4 BRA `(.L_x_981) ;  /* 0xffffffd800544947 */ /* 0x000fec000383ffff */
.L_x_980:
[----:B-1----:R-:W1:Y:S01]  /*a8f0*/  SHFL.BFLY PT, R3, R132, 0x2, 0x1f ;  /* 0x0c401f0084037f89 */ /* 0x002e6200000e0000 */
[----:B------:R-:W-:Y:S01]  /*a900*/  FMNMX.FTZ R0, R136, R0, !PT ;  /* 0x0000000088007209 */ /* 0x000fe20007810000 */
[----:B------:R-:W-:Y:S06]  /*a910*/  UIADD3 UR20, UR20, 0x1, URZ ;  /* 0x0000000114147890 */ /* 0x000fec000fffe03f */
[----:B------:R-:W-:Y:S08]  /*a920*/  LDSM.16.MT88.4 R12, [R197+0x10000] ;  /* 0x01000000c50c783b */ /* 0x000ff00000004200 */
[----:B------:R-:W2:Y:S08]  /*a930*/  SHFL.BFLY PT, R2, R0, 0x2, 0x1f ;  /* 0x0c401f0000027f89 */ /* 0x000eb000000e0000 */
[----:B------:R-:W-:Y:S08]  /*a940*/  LDSM.16.MT88.4 R20, [R198+0x10000] ;  /* 0x01000000c614783b */ /* 0x000ff00000004200 */
[----:B------:R-:W-:Y:S01]  /*a950*/  LDSM.16.MT88.4 R28, [R200+0x10000] ;  /* 0x01000000c81c783b */ /* 0x000fe20000004200 */
[----:B-1----:R-:W-:Y:S07]  /*a960*/  FMNMX.FTZ R132, R132, R3, !PT ;  /* 0x0000000384847209 */ /* 0x002fee0007810000 */
[----:B------:R-:W1:Y:S01]  /*a970*/  SHFL.BFLY PT, R4, R132, 0x1, 0x1f ;  /* 0x0c201f0084047f89 */ /* 0x000e6200000e0000 */
[----:B--2---:R-:W-:Y:S07]  /*a980*/  FMNMX.FTZ R0, R0, R2, !PT ;  /* 0x0000000200007209 */ /* 0x004fee0007810000 */
[----:B------:R-:W2:Y:S01]  /*a990*/  SHFL.BFLY PT, R3, R0, 0x1, 0x1f ;  /* 0x0c201f0000037f89 */ /* 0x000ea200000e0000 */
[----:B-1----:R-:W-:Y:S04]  /*a9a0*/  FMNMX.FTZ R132, R132, R4, !PT ;  /* 0x0000000484847209 */ /* 0x002fe80007810000 */
[C---:B------:R-:W-:Y:S01]  /*a9b0*/  FSETP.NEU.FTZ.AND P0, PT, R132.reuse, -INF , PT ;  /* 0xff8000008400780b */ /* 0x040fe20003f1d000 */
[C---:B------:R-:W-:Y:S01]  /*a9c0*/  FADD.FTZ R2, -R132.reuse, R133 ;  /* 0x0000008584027221 */ /* 0x040fe20000010100 */
[----:B------:R-:W-:Y:S01]  /*a9d0*/  FMUL.FTZ R133, R132, UR4 ;  /* 0x0000000484857c20 */ /* 0x000fe20008410000 */
[----:B--2---:R-:W-:Y:S02]  /*a9e0*/  FMNMX.FTZ R3, R0, R3, !PT ;  /* 0x0000000300037209 */ /* 0x004fe40007810000 */
[----:B------:R-:W-:Y:S02]  /*a9f0*/  FMUL.FTZ R2, R2, UR4 ;  /* 0x0000000402027c20 */ /* 0x000fe40008410000 */
[----:B------:R-:W-:Y:S02]  /*aa00*/  FSEL R133, R133, RZ, P0 ;  /* 0x000000ff85857208 */ /* 0x000fe40000000000 */
[C---:B------:R-:W-:Y:S01]  /*aa10*/  FSETP.NEU.FTZ.AND P0, PT, R3.reuse, -INF , PT ;  /* 0xff8000000300780b */ /* 0x040fe20003f1d000 */
[C---:B------:R-:W-:Y:S01]  /*aa20*/  FADD.FTZ R0, -R3.reuse, R134 ;  /* 0x0000008603007221 */ /* 0x040fe20000010100 */
[----:B------:R-:W-:Y:S01]  /*aa30*/  FMUL.FTZ R134, R3, UR4 ;  /* 0x0000000403867c20 */ /* 0x000fe20008410000 */
[--C-:B------:R-:W-:Y:S01]  /*aa40*/  FFMA.FTZ R4, R172, UR4, -R133.reuse ;  /* 0x00000004ac047c23 */ /* 0x100fe20008010885 */
[--C-:B------:R-:W-:Y:S01]  /*aa50*/  FFMA.FTZ R8, R174, UR4, -R133.reuse ;  /* 0x00000004ae087c23 */ /* 0x100fe20008010885 */
[----:B------:R-:W-:Y:S01]  /*aa60*/  FMUL.FTZ R0, R0, UR4 ;  /* 0x0000000400007c20 */ /* 0x000fe20008410000 */
[----:B------:R-:W1:Y:S01]  /*aa70*/  MUFU.EX2 R2, R2 ;  /* 0x0000000200027308 */ /* 0x000e620000000800 */
[----:B------:R-:W-:Y:S05]  /*aa80*/  FSEL R134, R134, RZ, P0 ;  /* 0x000000ff86867208 */ /* 0x000fea0000000000 */
[--C-:B------:R-:W-:Y:S04]  /*aa90*/  FFMA.FTZ R135, R135, UR4, -R134.reuse ;  /* 0x0000000487877c23 */ /* 0x100fe80008010886 */
[----:B------:R2:W-:Y:S10]  /*aaa0*/  MUFU.EX2 R172, R4 ;  /* 0x0000000400ac7308 */ /* 0x0005f40000000800 */
[----:B------:R-:W3:Y:S01]  /*aab0*/  MUFU.EX2 R0, R0 ;  /* 0x0000000000007308 */ /* 0x000ee20000000800 */
[C---:B-1----:R-:W-:Y:S01]  /*aac0*/  FMUL.FTZ R5, R2.reuse, R145 ;  /* 0x0000009102057220 */ /* 0x042fe20000410000 */
[C---:B------:R-:W-:Y:S01]  /*aad0*/  FMUL.FTZ R9, R2.reuse, R141 ;  /* 0x0000008d02097220 */ /* 0x040fe20000410000 */
[C---:B------:R-:W-:Y:S01]  /*aae0*/  FMUL.FTZ R16, R2.reuse, R148 ;  /* 0x0000009402107220 */ /* 0x040fe20000410000 */
[C---:B------:R-:W-:Y:S01]  /*aaf0*/  FMUL.FTZ R17, R2.reuse, R149 ;  /* 0x0000009502117220 */ /* 0x040fe20000410000 */
[C---:B------:R-:W-:Y:S01]  /*ab00*/  FMUL.FTZ R24, R2.reuse, R156 ;  /* 0x0000009c02187220 */ /* 0x040fe20000410000 */
[C---:B------:R-:W-:Y:S01]  /*ab10*/  FMUL.FTZ R25, R2.reuse, R157 ;  /* 0x0000009d02197220 */ /* 0x040fe20000410000 */
[C---:B------:R-:W-:Y:S03]  /*ab20*/  FMUL.FTZ R32, R2.reuse, R164 ;  /* 0x000000a402207220 */ /* 0x040fe60000410000 */
[----:B------:R1:W-:Y:S01]  /*ab30*/  MUFU.EX2 R174, R8 ;  /* 0x0000000800ae7308 */ /* 0x0003e20000000800 */
[--C-:B--2---:R-:W-:Y:S01]  /*ab40*/  FFMA.FTZ R4, R177, UR4, -R133.reuse ;  /* 0x00000004b1047c23 */ /* 0x104fe20008010885 */
[C---:B------:R-:W-:Y:S01]  /*ab50*/  FMUL.FTZ R33, R2.reuse, R165 ;  /* 0x000000a502217220 */ /* 0x040fe20000410000 */
[C---:B------:R-:W-:Y:S01]  /*ab60*/  FMUL.FTZ R36, R2.reuse, R36 ;  /* 0x0000002402247220 */ /* 0x040fe20000410000 */
[C---:B------:R-:W-:Y:S01]  /*ab70*/  FMUL.FTZ R37, R2.reuse, R37 ;  /* 0x0000002502257220 */ /* 0x040fe20000410000 */
[C---:B------:R-:W-:Y:S01]  /*ab80*/  FMUL.FTZ R40, R2.reuse, R40 ;  /* 0x0000002802287220 */ /* 0x040fe20000410000 */
[C---:B------:R-:W-:Y:S01]  /*ab90*/  FMUL.FTZ R41, R2.reuse, R41 ;  /* 0x0000002902297220 */ /* 0x040fe20000410000 */
[----:B------:R-:W-:Y:S03]  /*aba0*/  FMUL.FTZ R44, R2, R44 ;  /* 0x0000002c022c7220 */ /* 0x000fe60000410000 */
[----:B------:R2:W-:Y:S01]  /*abb0*/  MUFU.EX2 R177, R4 ;  /* 0x0000000400b17308 */ /* 0x0005e20000000800 */
        /* <DEDUP_REMOVED lines=8> */
[----:B-1----:R-:W-:Y:S01]  /*ac40*/  FMUL.FTZ R8, R2, R140 ;  /* 0x0000008c02087220 */ /* 0x002fe20000410000 */
[----:B------:R-:W-:Y:S01]  /*ac50*/  LDSM.16.MT88.4 R148, [R197+0x12000] ;  /* 0x01200000c594783b */ /* 0x000fe20000004200 */
[C---:B------:R-:W-:Y:S01]  /*ac60*/  FMUL.FTZ R34, R0.reuse, R166 ;  /* 0x000000a600227220 */ /* 0x040fe20000410000 */
[C---:B------:R-:W-:Y:S01]  /*ac70*/  FMUL.FTZ R35, R0.reuse, R167 ;  /* 0x000000a700237220 */ /* 0x040fe20000410000 */
[C---:B------:R-:W-:Y:S01]  /*ac80*/  FMUL.FTZ R38, R0.reuse, R38 ;  /* 0x0000002600267220 */ /* 0x040fe20000410000 */
[C---:B------:R-:W-:Y:S01]  /*ac90*/  FMUL.FTZ R39, R0.reuse, R39 ;  /* 0x0000002700277220 */ /* 0x040fe20000410000 */
[C---:B------:R-:W-:Y:S01]  /*aca0*/  FMUL.FTZ R42, R0.reuse, R42 ;  /* 0x0000002a002a7220 */ /* 0x040fe20000410000 */
[----:B------:R-:W-:Y:S01]  /*acb0*/  FMUL.FTZ R43, R0, R43 ;  /* 0x0000002b002b7220 */ /* 0x000fe20000410000 */
[--C-:B--2---:R-:W-:Y:S01]  /*acc0*/  FFMA.FTZ R4, R173, UR4, -R134.reuse ;  /* 0x00000004ad047c23 */ /* 0x104fe20008010886 */
[----:B------:R-:W1:Y:S01]  /*acd0*/  LDSM.16.MT88.4 R140, [R199+0x10000] ;  /* 0x01000000c78c783b */ /* 0x000e620000004200 */
[----:B------:R-:W-:Y:S01]  /*ace0*/  FMUL.FTZ R45, R2, R45 ;  /* 0x0000002d022d7220 */ /* 0x000fe20000410000 */
[C---:B------:R-:W-:Y:S01]  /*acf0*/  FMUL.FTZ R46, R0.reuse, R46 ;  /* 0x0000002e002e7220 */ /* 0x040fe20000410000 */
[----:B------:R2:W-:Y:S01]  /*ad00*/  MUFU.EX2 R252, R4 ;  /* 0x0000000400fc7308 */ /* 0x0005e20000000800 */
        /* <DEDUP_REMOVED lines=16> */
[--C-:B--2---:R-:W-:Y:S01]  /*ae10*/  FFMA.FTZ R4, R178, UR4, -R134.reuse ;  /* 0x00000004b2047c23 */ /* 0x104fe20008010886 */
[----:B------:R-:W-:Y:S01]  /*ae20*/  FMUL.FTZ R63, R0, R63 ;  /* 0x0000003f003f7220 */ /* 0x000fe20000410000 */
[C---:B------:R-:W-:Y:S01]  /*ae30*/  FMUL.FTZ R64, R2.reuse, R64 ;  /* 0x0000004002407220 */ /* 0x040fe20000410000 */
[----:B------:R-:W-:Y:S01]  /*ae40*/  FMUL.FTZ R65, R2, R65 ;  /* 0x0000004102417220 */ /* 0x000fe20000410000 */
[----:B------:R2:W3:Y:S01]  /*ae50*/  MUFU.EX2 R173, R4 ;  /* 0x0000000400ad7308 */ /* 0x0004e20000000800 */
        /* <DEDUP_REMOVED lines=16> */
[--C-:B--2---:R-:W-:Y:S01]  /*af60*/  FFMA.FTZ R4, R137, UR4, -R133.reuse ;  /* 0x0000000489047c23 */ /* 0x104fe20008010885 */
[----:B---3--:R-:W-:Y:S01]  /*af70*/  F2FP.F16.F32.PACK_AB R145, R173, R252 ;  /* 0x000000fcad91723e */ /* 0x008fe200000000ff */
[--C-:B------:R-:W-:Y:S01]  /*af80*/  FFMA.FTZ R137, R138, UR4, -R133.reuse ;  /* 0x000000048a897c23 */ /* 0x100fe20008010885 */
[C---:B------:R-:W-:Y:S01]  /*af90*/  FMUL.FTZ R82, R0.reuse, R82 ;  /* 0x0000005200527220 */ /* 0x040fe20000410000 */
[----:B------:R2:W3:Y:S01]  /*afa0*/  MUFU.EX2 R178, R4 ;  /* 0x0000000400b27308 */ /* 0x0004e20000000800 */
[----:B------:R-:W-:Y:S01]  /*afb0*/  FMUL.FTZ R83, R0, R83 ;  /* 0x0000005300537220 */ /* 0x000fe20000410000 */
[C---:B------:R-:W-:Y:S01]  /*afc0*/  FMUL.FTZ R84, R2.reuse, R84 ;  /* 0x0000005402547220 */ /* 0x040fe20000410000 */
[----:B------:R-:W-:Y:S01]  /*afd0*/  FMUL.FTZ R85, R2, R85 ;  /* 0x0000005502557220 */ /* 0x000fe20000410000 */
[C---:B------:R-:W-:Y:S01]  /*afe0*/  FMUL.FTZ R86, R0.reuse, R86 ;  /* 0x0000005600567220 */ /* 0x040fe20000410000 */
[----:B------:R-:W-:Y:S01]  /*aff0*/  FMUL.FTZ R87, R0, R87 ;  /* 0x0000005700577220 */ /* 0x000fe20000410000 */
[C---:B------:R-:W-:Y:S01]  /*b000*/  FMUL.FTZ R88, R2.reuse, R88 ;  /* 0x0000005802587220 */ /* 0x040fe20000410000 */
[----:B------:R-:W-:Y:S03]  /*b010*/  FMUL.FTZ R89, R2, R89 ;  /* 0x0000005902597220 */ /* 0x000fe60000410000 */
[----:B------:R4:W-:Y:S01]  /*b020*/  MUFU.EX2 R249, R137 ;  /* 0x0000008900f97308 */ /* 0x0009e20000000800 */
        /* <DEDUP_REMOVED lines=10> */
[C---:B------:R-:W-:Y:S01]  /*b0d0*/  FMUL.FTZ R98, R0.reuse, R98 ;  /* 0x0000006200627220 */ /* 0x040fe20000410000 */
[----:B------:R-:W-:Y:S01]  /*b0e0*/  FMUL.FTZ R99, R0, R99 ;  /* 0x0000006300637220 */ /* 0x000fe20000410000 */
[----:B------:R2:W-:Y:S01]  /*b0f0*/  MUFU.EX2 R251, R4 ;  /* 0x0000000400fb7308 */ /* 0x0005e20000000800 */
[C---:B------:R-:W-:Y:S01]  /*b100*/  FMUL.FTZ R100, R2.reuse, R100 ;  /* 0x0000006402647220 */ /* 0x040fe20000410000 */
[----:B------:R-:W-:Y:S01]  /*b110*/  FMUL.FTZ R101, R2, R101 ;  /* 0x0000006502657220 */ /* 0x000fe20000410000 */
[C---:B------:R-:W-:Y:S01]  /*b120*/  FMUL.FTZ R102, R0.reuse, R102 ;  /* 0x0000006600667220 */ /* 0x040fe20000410000 */
[--C-:B----4-:R-:W-:Y:S01]  /*b130*/  FFMA.FTZ R137, R139, UR4, -R133.reuse ;  /* 0x000000048b897c23 */ /* 0x110fe20008010885 */
        /* <DEDUP_REMOVED lines=10> */
[--C-:B------:R-:W-:Y:S01]  /*b1e0*/  FFMA.FTZ R138, R184, UR4, -R134.reuse ;  /* 0x00000004b88a7c23 */ /* 0x100fe20008010886 */
[C---:B------:R-:W-:Y:S01]  /*b1f0*/  FMUL.FTZ R112, R2.reuse, R112 ;  /* 0x0000007002707220 */ /* 0x040fe20000410000 */
[--C-:B--2---:R-:W-:Y:S01]  /*b200*/  FFMA.FTZ R4, R175, UR4, -R134.reuse ;  /* 0x00000004af047c23 */ /* 0x104fe20008010886 */
[----:B------:R-:W-:Y:S01]  /*b210*/  FMUL.FTZ R113, R2, R113 ;  /* 0x0000007102717220 */ /* 0x000fe20000410000 */
[C---:B------:R-:W-:Y:S01]  /*b220*/  FMUL.FTZ R114, R0.reuse, R114 ;  /* 0x0000007200727220 */ /* 0x040fe20000410000 */
[----:B------:R-:W-:Y:S01]  /*b230*/  FMUL.FTZ R115, R0, R115 ;  /* 0x0000007300737220 */ /* 0x000fe20000410000 */
[----:B------:R2:W4:Y:S01]  /*b240*/  MUFU.EX2 R250, R4 ;  /* 0x0000000400fa7308 */ /* 0x0005220000000800 */
[C---:B------:R-:W-:Y:S01]  /*b250*/  FMUL.FTZ R116, R2.reuse, R116 ;  /* 0x0000007402747220 */ /* 0x040fe20000410000 */
[----:B------:R-:W-:Y:S01]  /*b260*/  FMUL.FTZ R117, R2, R117 ;  /* 0x0000007502757220 */ /* 0x000fe20000410000 */
[C---:B------:R-:W-:Y:S01]  /*b270*/  FMUL.FTZ R118, R0.reuse, R118 ;  /* 0x0000007600767220 */ /* 0x040fe20000410000 */
[--C-:B---3--:R-:W-:Y:S01]  /*b280*/  FFMA.FTZ R137, R179, UR4, -R134.reuse ;  /* 0x00000004b3897c23 */ /* 0x108fe20008010886 */
[----:B------:R-:W-:Y:S01]  /*b290*/  FMUL.FTZ R119, R0, R119 ;  /* 0x0000007700777220 */ /* 0x000fe20000410000 */
[C---:B------:R-:W-:Y:S01]  /*b2a0*/  FMUL.FTZ R120, R2.reuse, R120 ;  /* 0x0000007802787220 */ /* 0x040fe20000410000 */
[----:B------:R-:W-:Y:S03]  /*b2b0*/  FMUL.FTZ R121, R2, R121 ;  /* 0x0000007902797220 */ /* 0x000fe60000410000 */
[----:B------:R3:W-:Y:S01]  /*b2c0*/  MUFU.EX2 R247, R137 ;  /* 0x0000008900f77308 */ /* 0x0007e20000000800 */
[C---:B------:R-:W-:Y:S01]  /*b2d0*/  FMUL.FTZ R122, R0.reuse, R122 ;  /* 0x0000007a007a7220 */ /* 0x040fe20000410000 */
[----:B------:R-:W-:Y:S01]  /*b2e0*/  FMUL.FTZ R123, R0, R123 ;  /* 0x0000007b007b7220 */ /* 0x000fe20000410000 */
[----:B------:R-:W-:Y:S01]  /*b2f0*/  LDSM.16.MT88.4 R156, [R198+0x10800] ;  /* 0x01080000c69c783b */ /* 0x000fe20000004200 */
[C---:B------:R-:W-:Y:S01]  /*b300*/  FMUL.FTZ R124, R2.reuse, R124 ;  /* 0x0000007c027c7220 */ /* 0x040fe20000410000 */
[----:B------:R-:W-:Y:S01]  /*b310*/  FMUL.FTZ R125, R2, R125 ;  /* 0x0000007d027d7220 */ /* 0x000fe20000410000 */
[C---:B------:R-:W-:Y:S01]  /*b320*/  FMUL.FTZ R126, R0.reuse, R126 ;  /* 0x0000007e007e7220 */ /* 0x040fe20000410000 */
[----:B------:R-:W-:Y:S03]  /*b330*/  FMUL.FTZ R127, R0, R127 ;  /* 0x0000007f007f7220 */ /* 0x000fe60000410000 */
[----:B------:R5:W1:Y:S01]  /*b340*/  MUFU.EX2 R246, R138 ;  /* 0x0000008a00f67308 */ /* 0x000a620000000800 */
[C---:B--2---:R-:W-:Y:S01]  /*b350*/  FMUL.FTZ R4, R2.reuse, R144 ;  /* 0x0000009002047220 */ /* 0x044fe20000410000 */
[----:B------:R-:W-:Y:S01]  /*b360*/  F2FP.F16.F32.PACK_AB R144, R177, R172 ;  /* 0x000000acb190723e */ /* 0x000fe200000000ff */
[----:B------:R-:W-:Y:S01]  /*b370*/  FMUL.FTZ R128, R2, R128 ;  /* 0x0000008002807220 */ /* 0x000fe20000410000 */
[----:B----4-:R-:W-:Y:S01]  /*b380*/  F2FP.F16.F32.PACK_AB R147, R250, R251 ;  /* 0x000000fbfa93723e */ /* 0x010fe200000000ff */
[----:B------:R-:W-:Y:S01]  /*b390*/  LDSM.16.MT88.4 R164, [R198+0x11800] ;  /* 0x01180000c6a4783b */ /* 0x000fe20000004200 */
[----:B------:R-:W-:Y:S01]  /*b3a0*/  FMUL.FTZ R129, R2, R129 ;  /* 0x0000008102817220 */ /* 0x000fe20000410000 */
[C---:B------:R-:W-:Y:S01]  /*b3b0*/  FMUL.FTZ R130, R0.reuse, R130 ;  /* 0x0000008200827220 */ /* 0x040fe20000410000 */
[----:B------:R-:W-:Y:S01]  /*b3c0*/  FMUL.FTZ R131, R0, R131 ;  /* 0x0000008300837220 */ /* 0x000fe20000410000 */
[--C-:B---3--:R-:W-:Y:S01]  /*b3d0*/  FFMA.FTZ R137, R185, UR4, -R133.reuse ;  /* 0x00000004b9897c23 */ /* 0x108fe20008010885 */
[----:B------:R-:W-:Y:S01]  /*b3e0*/  MUFU.EX2 R135, R135 ;  /* 0x0000008700877308 */ /* 0x000fe20000000800 */
[C---:B------:R-:W-:Y:S06]  /*b3f0*/  HMMA.16816.F32 R4, R144.reuse, R12, R4 ;  /* 0x0000000c9004723c */ /* 0x040fec0000001804 */
[C---:B------:R-:W-:Y:S03]  /*b400*/  HMMA.16816.F32 R8, R144.reuse, R14, R8 ;  /* 0x0000000e9008723c */ /* 0x040fe60000001808 */
[----:B------:R2:W-:Y:S02]  /*b410*/  MUFU.EX2 R245, R137 ;  /* 0x0000008900f57308 */ /* 0x0005e40000000800 */
[C---:B------:R-:W-:Y:S01]  /*b420*/  FMUL.FTZ R12, R2.reuse, R152 ;  /* 0x00000098020c7220 */ /* 0x040fe20000410000 */
[----:B------:R-:W-:Y:S01]  /*b430*/  FMUL.FTZ R13, R2, R153 ;  /* 0x00000099020d7220 */ /* 0x000fe20000410000 */
[C---:B------:R-:W-:Y:S01]  /*b440*/  FMUL.FTZ R14, R0.reuse, R154 ;  /* 0x0000009a000e7220 */ /* 0x040fe20000410000 */
[----:B------:R-:W-:Y:S02]  /*b450*/  FMUL.FTZ R15, R0, R155 ;  /* 0x0000009b000f7220 */ /* 0x000fe40000410000 */
[----:B------:R-:W3:Y:S01]  /*b460*/  LDSM.16.MT88.4 R152, [R198+0x12000] ;  /* 0x01200000c698783b */ /* 0x000ee20000004200 */
[--C-:B-----5:R-:W-:Y:S04]  /*b470*/  FFMA.FTZ R138, R187, UR4, -R134.reuse ;  /* 0x00000004bb8a7c23 */ /* 0x120fe80008010886 */
[C---:B------:R-:W-:Y:S01]  /*b480*/  HMMA.16816.F32 R12, R144.reuse, R20, R12 ;  /* 0x00000014900c723c */ /* 0x040fe2000000180c */
[----:B------:R-:W-:Y:S02]  /*b490*/  MUFU.EX2 R243, R138 ;  /* 0x0000008a00f37308 */ /* 0x000fe40000000800 */
[--C-:B--2---:R-:W-:Y:S03]  /*b4a0*/  FFMA.FTZ R137, R186, UR4, -R133.reuse ;  /* 0x00000004ba897c23 */ /* 0x104fe60008010885 */
[C---:B------:R-:W-:Y:S05]  /*b4b0*/  HMMA.16816.F32 R16, R144.reuse, R22, R16 ;  /* 0x000000169010723c */ /* 0x040fea0000001810 */
[----:B------:R2:W4:Y:S01]  /*b4c0*/  MUFU.EX2 R244, R137 ;  /* 0x0000008900f47308 */ /* 0x0005220000000800 */
[C---:B------:R-:W-:Y:S01]  /*b4d0*/  FMUL.FTZ R20, R2.reuse, R160 ;  /* 0x000000a002147220 */ /* 0x040fe20000410000 */
[----:B------:R-:W-:Y:S01]  /*b4e0*/  FMUL.FTZ R21, R2, R161 ;  /* 0x000000a102157220 */ /* 0x000fe20000410000 */
[C---:B------:R-:W-:Y:S03]  /*b4f0*/  FMUL.FTZ R22, R0.reuse, R162 ;  /* 0x000000a200167220 */ /* 0x040fe60000410000 */
[----:B------:R-:W-:Y:S02]  /*b500*/  FMUL.FTZ R23, R0, R163 ;  /* 0x000000a300177220 */ /* 0x000fe40000410000 */
[----:B------:R-:W-:Y:S05]  /*b510*/  LDSM.16.MT88.4 R160, [R197+0x12800] ;  /* 0x01280000c5a0783b */ /* 0x000fea0000004200 */
[C---:B------:R-:W-:Y:S03]  /*b520*/  HMMA.16816.F32 R20, R144.reuse, R28, R20 ;  /* 0x0000001c9014723c */ /* 0x040fe60000001814 */
[--C-:B--2---:R-:W-:Y:S03]  /*b530*/  FFMA.FTZ R137, R188, UR4, -R134.reuse ;  /* 0x00000004bc897c23 */ /* 0x104fe60008010886 */
[C---:B------:R-:W-:Y:S01]  /*b540*/  HMMA.16816.F32 R24, R144.reuse, R30, R24 ;  /* 0x0000001e9018723c */ /* 0x040fe20000001818 */
[----:B------:R2:W5:Y:S04]  /*b550*/  MUFU.EX2 R242, R137 ;  /* 0x0000008900f27308 */ /* 0x0005680000000800 */
[C---:B------:R-:W-:Y:S01]  /*b560*/  FMUL.FTZ R28, R2.reuse, R168 ;  /* 0x000000a8021c7220 */ /* 0x040fe20000410000 */
[----:B------:R-:W-:Y:S01]  /*b570*/  FMUL.FTZ R29, R2, R169 ;  /* 0x000000a9021d7220 */ /* 0x000fe20000410000 */
[C---:B------:R-:W-:Y:S01]  /*b580*/  FMUL.FTZ R30, R0.reuse, R170 ;  /* 0x000000aa001e7220 */ /* 0x040fe20000410000 */
[----:B------:R-:W-:Y:S02]  /*b590*/  FMUL.FTZ R31, R0, R171 ;  /* 0x000000ab001f7220 */ /* 0x000fe40000410000 */
[----:B------:R-:W-:Y:S05]  /*b5a0*/  LDSM.16.MT88.4 R168, [R200+0x11800] ;  /* 0x01180000c8a8783b */ /* 0x000fea0000004200 */
[C---:B-1----:R-:W-:Y:S03]  /*b5b0*/  HMMA.16816.F32 R28, R144.reuse, R140, R28 ;  /* 0x0000008c901c723c */ /* 0x042fe6000000181c */
[--C-:B--2---:R-:W-:Y:S03]  /*b5c0*/  FFMA.FTZ R137, R189, UR4, -R133.reuse ;  /* 0x00000004bd897c23 */ /* 0x104fe60008010885 */
[C---:B------:R-:W-:Y:S01]  /*b5d0*/  HMMA.16816.F32 R32, R144.reuse, R142, R32 ;  /* 0x0000008e9020723c */ /* 0x040fe20000001820 */
[----:B------:R-:W1:Y:S01]  /*b5e0*/  LDSM.16.MT88.4 R140, [R200+0x12000] ;  /* 0x01200000c88c783b */ /* 0x000e620000004200 */
[----:B------:R2:W-:Y:S04]  /*b5f0*/  MUFU.EX2 R241, R137 ;  /* 0x0000008900f17308 */ /* 0x0005e80000000800 */
[C---:B------:R-:W-:Y:S06]  /*b600*/  HMMA.16816.F32 R36, R144.reuse, R148, R36 ;  /* 0x000000949024723c */ /* 0x040fec0000001824 */
[C---:B------:R-:W-:Y:S01]  /*b610*/  HMMA.16816.F32 R40, R144.reuse, R150, R40 ;  /* 0x000000969028723c */ /* 0x040fe20000001828 */
[----:B------:R-:W4:Y:S05]  /*b620*/  LDSM.16.MT88.4 R148, [R199+0x12000] ;  /* 0x01200000c794783b */ /* 0x000f2a0000004200 */
[C---:B---3--:R-:W-:Y:S05]  /*b630*/  HMMA.16816.F32 R44, R144.reuse, R152, R44 ;  /* 0x00000098902c723c */ /* 0x048fea000000182c */
[--C-:B--2---:R-:W-:Y:S01]  /*b640*/  FFMA.FTZ R137, R190, UR4, -R133.reuse ;  /* 0x00000004be897c23 */ /* 0x104fe20008010885 */
[C---:B------:R-:W-:Y:S01]  /*b650*/  HMMA.16816.F32 R48, R144.reuse, R154, R48 ;  /* 0x0000009a9030723c */ /* 0x040fe20000001830 */
[----:B------:R-:W2:Y:S02]  /*b660*/  LDSM.16.MT88.4 R152, [R197+0x14000] ;  /* 0x01400000c598783b */ /* 0x000ea40000004200 */
[----:B------:R3:W-:Y:S03]  /*b670*/  MUFU.EX2 R240, R137 ;  /* 0x0000008900f07308 */ /* 0x0007e60000000800 */
[C---:B-1----:R-:W-:Y:S05]  /*b680*/  HMMA.16816.F32 R52, R144.reuse, R140, R52 ;  /* 0x0000008c9034723c */ /* 0x042fea0000001834 */
[--C-:B---3--:R-:W-:Y:S01]  /*b690*/  FFMA.FTZ R137, R193, UR4, -R134.reuse ;  /* 0x00000004c1897c23 */ /* 0x108fe20008010886 */
[C---:B------:R-:W-:Y:S01]  /*b6a0*/  HMMA.16816.F32 R56, R144.reuse, R142, R56 ;  /* 0x0000008e9038723c */ /* 0x040fe20000001838 */
[----:B------:R-:W1:Y:S02]  /*b6b0*/  LDSM.16.MT88.4 R140, [R198+0x14000] ;  /* 0x01400000c68c783b */ /* 0x000e640000004200 */
[----:B------:R3:W-:Y:S03]  /*b6c0*/  MUFU.EX2 R239, R137 ;  /* 0x0000008900ef7308 */ /* 0x0007e60000000800 */
[C---:B----4-:R-:W-:Y:S06]  /*b6d0*/  HMMA.16816.F32 R60, R144.reuse, R148, R60 ;  /* 0x00000094903c723c */ /* 0x050fec000000183c */
[C---:B------:R-:W-:Y:S01]  /*b6e0*/  HMMA.16816.F32 R64, R144.reuse, R150, R64 ;  /* 0x000000969040723c */ /* 0x040fe20000001840 */
[----:B------:R-:W4:Y:S05]  /*b6f0*/  LDSM.16.MT88.4 R148, [R200+0x14000] ;  /* 0x01400000c894783b */ /* 0x000f2a0000004200 */
[C---:B--2---:R-:W-:Y:S05]  /*b700*/  HMMA.16816.F32 R68, R144.reuse, R152, R68 ;  /* 0x000000989044723c */ /* 0x044fea0000001844 */
[--C-:B---3--:R-:W-:Y:S01]  /*b710*/  FFMA.FTZ R137, R194, UR4, -R134.reuse ;  /* 0x00000004c2897c23 */ /* 0x108fe20008010886 */
[C---:B------:R-:W-:Y:S01]  /*b720*/  HMMA.16816.F32 R72, R144.reuse, R154, R72 ;  /* 0x0000009a9048723c */ /* 0x040fe20000001848 */
[----:B------:R-:W2:Y:S02]  /*b730*/  LDSM.16.MT88.4 R152, [R199+0x14000] ;  /* 0x01400000c798783b */ /* 0x000ea40000004200 */
[----:B------:R3:W-:Y:S03]  /*b740*/  MUFU.EX2 R194, R137 ;  /* 0x0000008900c27308 */ /* 0x0007e60000000800 */
[C---:B-1----:R-:W-:Y:S05]  /*b750*/  HMMA.16816.F32 R76, R144.reuse, R140, R76 ;  /* 0x0000008c904c723c */ /* 0x042fea000000184c */
[--C-:B---3--:R-:W-:Y:S01]  /*b760*/  FFMA.FTZ R137, R195, UR4, -R133.reuse ;  /* 0x00000004c3897c23 */ /* 0x108fe20008010885 */
[----:B------:R-:W-:Y:S01]  /*b770*/  MOV R195, R174 ;  /* 0x000000ae00c37202 */ /* 0x000fe20000000f00 */
[C---:B------:R-:W-:Y:S01]  /*b780*/  HMMA.16816.F32 R80, R144.reuse, R142, R80 ;  /* 0x0000008e9050723c */ /* 0x040fe20000001850 */
[----:B------:R-:W1:Y:S01]  /*b790*/  LDSM.16.MT88.4 R140, [R197+0x16000] ;  /* 0x01600000c58c783b */ /* 0x000e620000004200 */
[----:B------:R3:W-:Y:S04]  /*b7a0*/  MUFU.EX2 R193, R137 ;  /* 0x0000008900c17308 */ /* 0x0007e80000000800 */
        /* <DEDUP_REMOVED lines=21> */
[----:B------:R3:W-:Y:S02]  /*b900*/  MUFU.EX2 R189, R137 ;  /* 0x0000008900bd7308 */ /* 0x0007e40000000800 */
[----:B------:R-:W-:Y:S01]  /*b910*/  MOV R191, R173 ;  /* 0x000000ad00bf7202 */ /* 0x000fe20000000f00 */
[C---:B-1----:R-:W-:Y:S05]  /*b920*/  HMMA.16816.F32 R124, R144.reuse, R140, R124 ;  /* 0x0000008c907c723c */ /* 0x042fea000000187c */
[--C-:B---3--:R-:W-:Y:S01]  /*b930*/  FFMA.FTZ R137, R183, UR4, -R133.reuse ;  /* 0x00000004b7897c23 */ /* 0x108fe20008010885 */
[----:B------:R-:W-:Y:S01]  /*b940*/  HMMA.16816.F32 R128, R144, R142, R128 ;  /* 0x0000008e9080723c */ /* 0x000fe20000001880 */
[----:B------:R-:W1:Y:S02]  /*b950*/  LDSM.16.MT88.4 R144, [R199+0x10800] ;  /* 0x01080000c790783b */ /* 0x000e640000004200 */
[----:B------:R3:W-:Y:S02]  /*b960*/  MUFU.EX2 R188, R137 ;  /* 0x0000008900bc7308 */ /* 0x0007e40000000800 */
[----:B------:R-:W-:Y:S02]  /*b970*/  F2FP.F16.F32.PACK_AB R140, R248, R249 ;  /* 0x000000f9f88c723e */ /* 0x000fe400000000ff */
[----:B------:R-:W-:Y:S04]  /*b980*/  F2FP.F16.F32.PACK_AB R141, R246, R247 ;  /* 0x000000f7f68d723e */ /* 0x000fe800000000ff */
[----:B------:R-:W-:Y:S02]  /*b990*/  F2FP.F16.F32.PACK_AB R142, R244, R245 ;  /* 0x000000f5f48e723e */ /* 0x000fe400000000ff */
[----:B-----5:R-:W-:Y:S01]  /*b9a0*/  F2FP.F16.F32.PACK_AB R143, R242, R243 ;  /* 0x000000f3f28f723e */ /* 0x020fe200000000ff */
[--C-:B---3--:R-:W-:Y:S06]  /*b9b0*/  FFMA.FTZ R137, R181, UR4, -R133.reuse ;  /* 0x00000004b5897c23 */ /* 0x108fec0008010885 */
[C---:B----4-:R-:W-:Y:S01]  /*b9c0*/  HMMA.16816.F32 R4, R140.reuse, R148, R4 ;  /* 0x000000948c04723c */ /* 0x050fe20000001804 */
[----:B------:R3:W4:Y:S05]  /*b9d0*/  MUFU.EX2 R187, R137 ;  /* 0x0000008900bb7308 */ /* 0x00072a0000000800 */
[C---:B------:R-:W-:Y:S01]  /*b9e0*/  HMMA.16816.F32 R8, R140.reuse, R150, R8 ;  /* 0x000000968c08723c */ /* 0x040fe20000001808 */
[----:B------:R-:W5:Y:S05]  /*b9f0*/  LDSM.16.MT88.4 R148, [R198+0x12800] ;  /* 0x01280000c694783b */ /* 0x000f6a0000004200 */
[C---:B------:R-:W-:Y:S06]  /*ba00*/  HMMA.16816.F32 R12, R140.reuse, R156, R12 ;  /* 0x0000009c8c0c723c */ /* 0x040fec000000180c */
[C---:B------:R-:W-:Y:S01]  /*ba10*/  HMMA.16816.F32 R16, R140.reuse, R158, R16 ;  /* 0x0000009e8c10723c */ /* 0x040fe20000001810 */
[----:B------:R-:W4:Y:S04]  /*ba20*/  LDSM.16.MT88.4 R156, [R200+0x12800] ;  /* 0x01280000c89c783b */ /* 0x000f280000004200 */
[--C-:B---3--:R-:W-:Y:S01]  /*ba30*/  FFMA.FTZ R137, R226, UR4, -R134.reuse ;  /* 0x00000004e2897c23 */ /* 0x108fe20008010886 */
[C---:B--2---:R-:W-:Y:S03]  /*ba40*/  HMMA.16816.F32 R20, R140.reuse, R152, R20 ;  /* 0x000000988c14723c */ /* 0x044fe60000001814 */
[----:B------:R2:W-:Y:S02]  /*ba50*/  MUFU.EX2 R186, R137 ;  /* 0x0000008900ba7308 */ /* 0x0005e40000000800 */
[----:B------:R-:W-:Y:S01]  /*ba60*/  MOV R226, R177 ;  /* 0x000000b100e27202 */ /* 0x000fe20000000f00 */
[C---:B------:R-:W-:Y:S01]  /*ba70*/  HMMA.16816.F32 R24, R140.reuse, R154, R24 ;  /* 0x0000009a8c18723c */ /* 0x040fe20000001818 */
[----:B------:R-:W3:Y:S05]  /*ba80*/  LDSM.16.MT88.4 R152, [R199+0x12800] ;  /* 0x01280000c798783b */ /* 0x000eea0000004200 */
[C---:B-1----:R-:W-:Y:S03]  /*ba90*/  HMMA.16816.F32 R28, R140.reuse, R144, R28 ;  /* 0x000000908c1c723c */ /* 0x042fe6000000181c */
[----:B------:R-:W-:Y:S03]  /*baa0*/  LDSM.16.MT88.4 R176, [R197+0x13800] ;  /* 0x01380000c5b0783b */ /* 0x000fe60000004200 */
[C---:B------:R-:W-:Y:S05]  /*bab0*/  HMMA.16816.F32 R32, R140.reuse, R146, R32 ;  /* 0x000000928c20723c */ /* 0x040fea0000001820 */
[----:B------:R-:W1:Y:S01]  /*bac0*/  LDSM.16.MT88.4 R144, [R197+0x14800] ;  /* 0x01480000c590783b */ /* 0x000e620000004200 */
[C---:B------:R-:W-:Y:S05]  /*bad0*/  HMMA.16816.F32 R36, R140.reuse, R160, R36 ;  /* 0x000000a08c24723c */ /* 0x040fea0000001824 */
[--C-:B--2---:R-:W-:Y:S01]  /*bae0*/  FFMA.FTZ R137, R225, UR4, -R134.reuse ;  /* 0x00000004e1897c23 */ /* 0x104fe20008010886 */
[C---:B------:R-:W-:Y:S01]  /*baf0*/  HMMA.16816.F32 R40, R140.reuse, R162, R40 ;  /* 0x000000a28c28723c */ /* 0x040fe20000001828 */
[----:B------:R-:W2:Y:S02]  /*bb00*/  LDL.LU R225, [R1+0x4] ;  /* 0x0000040001e17983 */ /* 0x000ea40000300800 */
[----:B------:R3:W1:Y:S02]  /*bb10*/  MUFU.EX2 R185, R137 ;  /* 0x0000008900b97308 */ /* 0x0006640000000800 */
[----:B------:R-:W1:Y:S01]  /*bb20*/  LDSM.16.MT88.4 R160, [R198+0x14800] ;  /* 0x01480000c6a0783b */ /* 0x000e620000004200 */
[C---:B-----5:R-:W-:Y:S05]  /*bb30*/  HMMA.16816.F32 R44, R140.reuse, R148, R44 ;  /* 0x000000948c2c723c */ /* 0x060fea000000182c */
[----:B------:R-:W-:Y:S01]  /*bb40*/  FFMA.FTZ R134, R136, UR4, -R134 ;  /* 0x0000000488867c23 */ /* 0x000fe20008010886 */
[C---:B------:R-:W-:Y:S01]  /*bb50*/  HMMA.16816.F32 R48, R140.reuse, R150, R48 ;  /* 0x000000968c30723c */ /* 0x040fe20000001830 */
[----:B------:R-:W5:Y:S04]  /*bb60*/  LDSM.16.MT88.4 R148, [R200+0x14800] ;  /* 0x01480000c894783b */ /* 0x000f680000004200 */
[----:B------:R-:W-:Y:S01]  /*bb70*/  MUFU.EX2 R134, R134 ;  /* 0x0000008600867308 */ /* 0x000fe20000000800 */
[C---:B----4-:R-:W-:Y:S05]  /*bb80*/  HMMA.16816.F32 R52, R140.reuse, R156, R52 ;  /* 0x0000009c8c34723c */ /* 0x050fea0000001834 */
[--C-:B---3--:R-:W-:Y:S01]  /*bb90*/  FFMA.FTZ R137, R182, UR4, -R133.reuse ;  /* 0x00000004b6897c23 */ /* 0x108fe20008010885 */
[C---:B------:R-:W-:Y:S01]  /*bba0*/  HMMA.16816.F32 R56, R140.reuse, R158, R56 ;  /* 0x0000009e8c38723c */ /* 0x040fe20000001838 */
[----:B------:R-:W3:Y:S02]  /*bbb0*/  LDSM.16.MT88.4 R156, [R199+0x14800] ;  /* 0x01480000c79c783b */ /* 0x000ee40000004200 */
[----:B------:R4:W-:Y:S02]  /*bbc0*/  MUFU.EX2 R184, R137 ;  /* 0x0000008900b87308 */ /* 0x0009e40000000800 */
[----:B------:R-:W-:Y:S01]  /*bbd0*/  FFMA.FTZ R133, R180, UR4, -R133 ;  /* 0x00000004b4857c23 */ /* 0x000fe20008010885 */
[C---:B------:R-:W-:Y:S03]  /*bbe0*/  HMMA.16816.F32 R60, R140.reuse, R152, R60 ;  /* 0x000000988c3c723c */ /* 0x040fe6000000183c */
[----:B------:R-:W-:Y:S04]  /*bbf0*/  LDSM.16.MT88.4 R180, [R198+0x13800] ;  /* 0x01380000c6b4783b */ /* 0x000fe80000004200 */
[----:B------:R-:W5:Y:S01]  /*bc00*/  MUFU.EX2 R133, R133 ;  /* 0x0000008500857308 */ /* 0x000f620000000800 */
[C---:B------:R-:W-:Y:S03]  /*bc10*/  HMMA.16816.F32 R64, R140.reuse, R154, R64 ;  /* 0x0000009a8c40723c */ /* 0x040fe60000001840 */
[----:B------:R-:W3:Y:S03]  /*bc20*/  LDSM.16.MT88.4 R152, [R197+0x16800] ;  /* 0x01680000c598783b */ /* 0x000ee60000004200 */
[C---:B-1----:R-:W-:Y:S05]  /*bc30*/  HMMA.16816.F32 R68, R140.reuse, R144, R68 ;  /* 0x000000908c44723c */ /* 0x042fea0000001844 */
[----:B------:R-:W-:Y:S01]  /*bc40*/  F2FP.F16.F32.PACK_AB R136, R187, R188 ;  /* 0x000000bcbb88723e */ /* 0x000fe200000000ff */
[C---:B------:R-:W-:Y:S01]  /*bc50*/  HMMA.16816.F32 R72, R140.reuse, R146, R72 ;  /* 0x000000928c48723c */ /* 0x040fe20000001848 */
[----:B------:R-:W1:Y:S04]  /*bc60*/  LDSM.16.MT88.4 R144, [R198+0x16800] ;  /* 0x01680000c690783b */ /* 0x000e680000004200 */
[----:B----4-:R-:W-:Y:S01]  /*bc70*/  F2FP.F16.F32.PACK_AB R137, R185, R186 ;  /* 0x000000bab989723e */ /* 0x010fe200000000ff */
[C---:B------:R-:W-:Y:S05]  /*bc80*/  HMMA.16816.F32 R76, R140.reuse, R160, R76 ;  /* 0x000000a08c4c723c */ /* 0x040fea000000184c */
[----:B-----5:R-:W-:Y:S01]  /*bc90*/  F2FP.F16.F32.PACK_AB R138, R133, R184 ;  /* 0x000000b8858a723e */ /* 0x020fe200000000ff */
[C---:B------:R-:W-:Y:S01]  /*bca0*/  HMMA.16816.F32 R80, R140.reuse, R162, R80 ;  /* 0x000000a28c50723c */ /* 0x040fe20000001850 */
[----:B------:R-:W-:Y:S04]  /*bcb0*/  LDSM.16.MT88.4 R160, [R199+0x11000] ;  /* 0x01100000c7a0783b */ /* 0x000fe80000004200 */
[----:B------:R-:W-:Y:S01]  /*bcc0*/  F2FP.F16.F32.PACK_AB R139, R134, R135 ;  /* 0x00000087868b723e */ /* 0x000fe200000000ff */
        /* <DEDUP_REMOVED lines=16> */
[----:B------:R-:W-:Y:S01]  /*bdd0*/  HMMA.16816.F32 R128, R140, R158, R128 ;  /* 0x0000009e8c80723c */ /* 0x000fe20000001880 */
[----:B------:R-:W3:Y:S06]  /*bde0*/  LDSM.16.MT88.4 R156, [R197+0x13000] ;  /* 0x01300000c59c783b */ /* 0x000eec0000004200 */
[----:B------:R-:W-:Y:S04]  /*bdf0*/  F2FP.F16.F32.PACK_AB R140, R240, R241 ;  /* 0x000000f1f08c723e */ /* 0x000fe800000000ff */
[----:B------:R-:W-:Y:S02]  /*be00*/  F2FP.F16.F32.PACK_AB R141, R194, R239 ;  /* 0x000000efc28d723e */ /* 0x000fe400000000ff */
[----:B------:R-:W-:Y:S02]  /*be10*/  F2FP.F16.F32.PACK_AB R142, R192, R193 ;  /* 0x000000c1c08e723e */ /* 0x000fe400000000ff */
[----:B------:R-:W-:Y:S07]  /*be20*/  F2FP.F16.F32.PACK_AB R143, R189, R190 ;  /* 0x000000bebd8f723e */ /* 0x000fee00000000ff */
        /* <DEDUP_REMOVED lines=33> */
[C---:B-1----:R-:W-:Y:S06]  /*c040*/  HMMA.16816.F32 R92, R140.reuse, R144, R92 ;  /* 0x000000908c5c723c */ /* 0x042fec000000185c */
[C---:B------:R-:W-:Y:S06]  /*c050*/  HMMA.16816.F32 R96, R140.reuse, R146, R96 ;  /* 0x000000928c60723c */ /* 0x040fec0000001860 */
[C---:B----4-:R-:W-:Y:S05]  /*c060*/  HMMA.16816.F32 R100, R140.reuse, R148, R100 ;  /* 0x000000948c64723c */ /* 0x050fea0000001864 */
[----:B--2---:R-:W-:Y:S01]  /*c070*/  FFMA.FTZ R0, R0, R225, R252 ;  /* 0x000000e100007223 */ /* 0x004fe200000100fc */
[C---:B------:R-:W-:Y:S01]  /*c080*/  HMMA.16816.F32 R104, R140.reuse, R150, R104 ;  /* 0x000000968c68723c */ /* 0x040fe20000001868 */
[----:B------:R-:W1:Y:S04]  /*c090*/  LDSM.16.MT88.4 R148, [R197+0x11800] ;  /* 0x01180000c594783b */ /* 0x000e680000004200 */
[----:B------:R-:W-:Y:S01]  /*c0a0*/  FADD.FTZ R0, R191, R0 ;  /* 0x00000000bf007221 */ /* 0x000fe20000010000 */
[C---:B------:R-:W-:Y:S05]  /*c0b0*/  HMMA.16816.F32 R108, R140.reuse, R160, R108 ;  /* 0x000000a08c6c723c */ /* 0x040fea000000186c */
[----:B------:R-:W-:Y:S01]  /*c0c0*/  FADD.FTZ R0, R251, R0 ;  /* 0x00000000fb007221 */ /* 0x000fe20000010000 */
[C---:B------:R-:W-:Y:S05]  /*c0d0*/  HMMA.16816.F32 R112, R140.reuse, R162, R112 ;  /* 0x000000a28c70723c */ /* 0x040fea0000001870 */
[----:B------:R-:W-:Y:S01]  /*c0e0*/  MOV R161, R172 ;  /* 0x000000ac00a17202 */ /* 0x000fe20000000f00 */
[C---:B---3--:R-:W-:Y:S01]  /*c0f0*/  HMMA.16816.F32 R116, R140.reuse, R156, R116 ;  /* 0x0000009c8c74723c */ /* 0x048fe20000001874 */
[----:B------:R-:W2:Y:S04]  /*c100*/  LDSM.16.MT88.4 R172, [R199+0x11800] ;  /* 0x01180000c7ac783b */ /* 0x000ea80000004200 */
[----:B------:R-:W-:Y:S01]  /*c110*/  FADD.FTZ R0, R250, R0 ;  /* 0x00000000fa007221 */ /* 0x000fe20000010000 */
[C---:B------:R-:W-:Y:S05]  /*c120*/  HMMA.16816.F32 R120, R140.reuse, R158, R120 ;  /* 0x0000009e8c78723c */ /* 0x040fea0000001878 */
[----:B------:R-:W-:Y:S01]  /*c130*/  FADD.FTZ R0, R247, R0 ;  /* 0x00000000f7007221 */ /* 0x000fe20000010000 */
[C---:B-----5:R-:W-:Y:S05]  /*c140*/  HMMA.16816.F32 R124, R140.reuse, R152, R124 ;  /* 0x000000988c7c723c */ /* 0x060fea000000187c */
[----:B------:R-:W-:Y:S01]  /*c150*/  FADD.FTZ R0, R246, R0 ;  /* 0x00000000f6007221 */ /* 0x000fe20000010000 */
[----:B------:R-:W-:Y:S05]  /*c160*/  HMMA.16816.F32 R128, R140, R154, R128 ;  /* 0x0000009a8c80723c */ /* 0x000fea0000001880 */
[----:B------:R-:W-:Y:S01]  /*c170*/  FADD.FTZ R0, R243, R0 ;  /* 0x00000000f3007221 */ /* 0x000fe20000010000 */
[C---:B-1----:R-:W-:Y:S01]  /*c180*/  HMMA.16816.F32 R144, R136.reuse, R148, R4 ;  /* 0x000000948890723c */ /* 0x042fe20000001804 */
[----:B------:R-:W1:Y:S04]  /*c190*/  LDSM.16.MT88.4 R4, [R200+0x13800] ;  /* 0x01380000c804783b */ /* 0x000e680000004200 */
[----:B------:R-:W-:Y:S01]  /*c1a0*/  FADD.FTZ R0, R242, R0 ;  /* 0x00000000f2007221 */ /* 0x000fe20000010000 */
[C---:B------:R-:W-:Y:S03]  /*c1b0*/  HMMA.16816.F32 R140, R136.reuse, R150, R8 ;  /* 0x00000096888c723c */ /* 0x040fe60000001808 */
[----:B------:R-:W3:Y:S02]  /*c1c0*/  LDSM.16.MT88.4 R8, [R199+0x13800] ;  /* 0x01380000c708783b */ /* 0x000ee40000004200 */
[----:B------:R-:W-:Y:S01]  /*c1d0*/  FADD.FTZ R0, R239, R0 ;  /* 0x00000000ef007221 */ /* 0x000fe20000010000 */
[C---:B------:R-:W-:Y:S05]  /*c1e0*/  HMMA.16816.F32 R152, R136.reuse, R164, R12 ;  /* 0x000000a48898723c */ /* 0x040fea000000180c */
[----:B------:R-:W-:Y:S01]  /*c1f0*/  FADD.FTZ R0, R194, R0 ;  /* 0x00000000c2007221 */ /* 0x000fe20000010000 */
[C---:B------:R-:W-:Y:S01]  /*c200*/  HMMA.16816.F32 R148, R136.reuse, R166, R16 ;  /* 0x000000a68894723c */ /* 0x040fe20000001810 */
[----:B------:R-:W-:Y:S04]  /*c210*/  LDSM.16.MT88.4 R16, [R198+0x15800] ;  /* 0x01580000c610783b */ /* 0x000fe80000004200 */
[----:B------:R-:W-:Y:S01]  /*c220*/  MOV R15, R161 ;  /* 0x000000a1000f7202 */ /* 0x000fe20000000f00 */
[----:B------:R-:W-:Y:S01]  /*c230*/  FADD.FTZ R0, R190, R0 ;  /* 0x00000000be007221 */ /* 0x000fe20000010000 */
[C---:B------:R-:W-:Y:S02]  /*c240*/  HMMA.16816.F32 R160, R136.reuse, R168, R20 ;  /* 0x000000a888a0723c */ /* 0x040fe40000001814 */
[----:B------:R-:W-:Y:S02]  /*c250*/  LDSM.16.MT88.4 R20, [R200+0x15800] ;  /* 0x01580000c814783b */ /* 0x000fe40000004200 */
[----:B------:R-:W-:Y:S02]  /*c260*/  FADD.FTZ R0, R189, R0 ;  /* 0x00000000bd007221 */ /* 0x000fe40000010000 */
[C---:B------:R-:W-:Y:S04]  /*c270*/  HMMA.16816.F32 R156, R136.reuse, R170, R24 ;  /* 0x000000aa889c723c */ /* 0x040fe80000001818 */
[----:B------:R-:W-:Y:S01]  /*c280*/  LDSM.16.MT88.4 R24, [R199+0x15800] ;  /* 0x01580000c718783b */ /* 0x000fe20000004200 */
[----:B------:R-:W-:Y:S01]  /*c290*/  FADD.FTZ R0, R186, R0 ;  /* 0x00000000ba007221 */ /* 0x000fe20000010000 */
[C---:B--2---:R-:W-:Y:S05]  /*c2a0*/  HMMA.16816.F32 R168, R136.reuse, R172, R28 ;  /* 0x000000ac88a8723c */ /* 0x044fea000000181c */
[----:B------:R-:W-:Y:S01]  /*c2b0*/  FADD.FTZ R0, R185, R0 ;  /* 0x00000000b9007221 */ /* 0x000fe20000010000 */
[C---:B------:R-:W-:Y:S01]  /*c2c0*/  HMMA.16816.F32 R164, R136.reuse, R174, R32 ;  /* 0x000000ae88a4723c */ /* 0x040fe20000001820 */
[----:B------:R-:W2:Y:S04]  /*c2d0*/  LDL.LU R31, [R1] ;  /* 0x00000000011f7983 */ /* 0x000ea80000300800 */
[----:B------:R-:W-:Y:S01]  /*c2e0*/  MOV R30, R15 ;  /* 0x0000000f001e7202 */ /* 0x000fe20000000f00 */
[C---:B------:R-:W-:Y:S01]  /*c2f0*/  HMMA.16816.F32 R36, R136.reuse, R176, R36 ;  /* 0x000000b08824723c */ /* 0x040fe20000001824 */
[----:B------:R-:W4:Y:S04]  /*c300*/  LDSM.16.MT88.4 R12, [R197+0x15800] ;  /* 0x01580000c50c783b */ /* 0x000f280000004200 */
[----:B------:R-:W-:Y:S01]  /*c310*/  FADD.FTZ R0, R135, R0 ;  /* 0x0000000087007221 */ /* 0x000fe20000010000 */
[C---:B------:R-:W-:Y:S05]  /*c320*/  HMMA.16816.F32 R40, R136.reuse, R178, R40 ;  /* 0x000000b28828723c */ /* 0x040fea0000001828 */
[----:B------:R-:W-:Y:S01]  /*c330*/  FADD.FTZ R0, R134, R0 ;  /* 0x0000000086007221 */ /* 0x000fe20000010000 */
[C---:B------:R-:W-:Y:S05]  /*c340*/  HMMA.16816.F32 R44, R136.reuse, R180, R44 ;  /* 0x000000b4882c723c */ /* 0x040fea000000182c */
[----:B------:R-:W-:Y:S01]  /*c350*/  MOV R134, R3 ;  /* 0x0000000300867202 */ /* 0x000fe20000000f00 */
        /* <DEDUP_REMOVED lines=13> */
[C---:B------:R-:W-:Y:S06]  /*c430*/  HMMA.16816.F32 R84, R136.reuse, R20, R84 ;  /* 0x000000148854723c */ /* 0x040fec0000001854 */
        /* <DEDUP_REMOVED lines=8> */
[C---:B------:R-:W-:Y:S06]  /*c4c0*/  HMMA.16816.F32 R120, R136.reuse, R14, R120 ;  /* 0x0000000e8878723c */ /* 0x040fec0000001878 */
[C---:B-----5:R-:W-:Y:S06]  /*c4d0*/  HMMA.16816.F32 R124, R136.reuse, R16, R124 ;  /* 0x00000010887c723c */ /* 0x060fec000000187c */
[----:B------:R-:W-:Y:S05]  /*c4e0*/  HMMA.16816.F32 R128, R136, R18, R128 ;  /* 0x000000128880723c */ /* 0x000fea0000001880 */
[----:B--2---:R-:W-:Y:S06]  /*c4f0*/  FFMA.FTZ R2, R2, R31, R30 ;  /* 0x0000001f02027223 */ /* 0x004fec000001001e */
[----:B------:R-:W-:Y:S04]  /*c500*/  FADD.FTZ R2, R226, R2 ;  /* 0x00000002e2027221 */ /* 0x000fe80000010000 */
        /* <DEDUP_REMOVED lines=13> */
[----:B------:R-:W-:Y:S01]  /*c5e0*/  FADD.FTZ R2, R133, R2 ;  /* 0x0000000285027221 */ /* 0x000fe20000010000 */
[----:B------:R-:W-:Y:S04]  /*c5f0*/  MOV R133, R132 ;  /* 0x0000008400857202 */ /* 0x000fe80000000f00 */
[----:B------:R1:W-:Y:S04]  /*c600*/  STL [R1], R2 ;  /* 0x0000000201007387 */ /* 0x0003e80000100800 */
[----:B------:R1:W-:Y:S01]  /*c610*/  STL [R1+0x4], R0 ;  /* 0x0000040001007387 */ /* 0x0003e20000100800 */
[----:B------:R-:W-:Y:S05]  /*c620*/  @P4 BRA `(.L_x_979) ;  /* 0xffffffc000c84947 */ /* 0x000fea000383ffff */
.L_x_978:
[----:B-1----:R-:W2:Y:S04]  /*c630*/  LDL.LU R2, [R1] ;  /* 0x0000000001027983 */ /* 0x002ea80000300800 */
[----:B------:R-:W3:Y:S01]  /*c640*/  LDL.LU R8, [R1+0x4] ;  /* 0x0000040001087983 */ /* 0x000ee20000300800 */
[----:B------:R-:W1:Y:S01]  /*c650*/  S2UR UR8, SR_CgaCtaId ;  /* 0x00000000000879c3 */ /* 0x000e620000008800 */
[----:B------:R-:W-:Y:S01]  /*c660*/  UISETP.NE.AND UP0, UPT, UR5, -0x1, UPT ;  /* 0xffffffff0500788c */ /* 0x000fe2000bf05270 */
[----:B------:R-:W-:Y:S01]  /*c670*/  IMAD.MOV.U32 R139, RZ, RZ, 0x20 ;  /* 0x00000020ff8b7424 */ /* 0x000fe200078e00ff */
[----:B------:R-:W4:Y:S01]  /*c680*/  S2R R136, SR_TID.X ;  /* 0x0000000000887919 */ /* 0x000f220000002100 */
[----:B------:R-:W-:-:S03]  /*c690*/  IMAD.MOV.U32 R133, RZ, RZ, 0x40 ;  /* 0x00000040ff857424 */ /* 0x000fc600078e00ff */
[----:B------:R-:W-:Y:S01]  /*c6a0*/  PLOP3.LUT P3, PT, PT, PT, UP0, 0x80, 0x0 ;  /* 0x000000000000781c */ /* 0x000fe20003f6f008 */
[----:B------:R-:W2:Y:S04]  /*c6b0*/  S2UR UR4, SR_CTAID.X ;  /* 0x00000000000479c3 */ /* 0x000ea80000002500 */
        /* <DEDUP_REMOVED lines=8> */
[----:B------:R-:W-:Y:S02]  /*c740*/  SHF.R.S32.HI R5, RZ, 0x2, R4 ;  /* 0x00000002ff057819 */ /* 0x000fe40000011404 */
[----:B------:R-:W-:Y:S01]  /*c750*/  SHF.R.S32.HI R178, RZ, 0x5, R7 ;  /* 0x00000005ffb27819 */ /* 0x000fe20000011407 */
[----:B--2---:R-:W1:Y:S04]  /*c760*/  SHFL.BFLY PT, R0, R2, 0x2, 0x1f ;  /* 0x0c401f0002007f89 */ /* 0x004e6800000e0000 */
[----:B---3--:R-:W2:Y:S01]  /*c770*/  SHFL.BFLY PT, R6, R8, 0x2, 0x1f ;  /* 0x0c401f0008067f89 */ /* 0x008ea200000e0000 */
[----:B-1----:R-:W-:Y:S01]  /*c780*/  FADD.FTZ R0, R0, R2 ;  /* 0x0000000200007221 */ /* 0x002fe20000010000 */
[----:B------:R-:W-:-:S02]  /*c790*/  SHF.R.S32.HI R2, RZ, 0x1f, R4 ;  /* 0x0000001fff027819 */ /* 0x000fc40000011404 */
[----:B------:R-:W-:Y:S02]  /*c7a0*/  LOP3.LUT R4, R4, 0x3ffffffc, RZ, 0xc0, !PT ;  /* 0x3ffffffc04047812 */ /* 0x000fe400078ec0ff */
[----:B------:R-:W1:Y:S01]  /*c7b0*/  SHFL.BFLY PT, R137, R0, 0x1, 0x1f ;  /* 0x0c201f0000897f89 */ /* 0x000e6200000e0000 */
[----:B------:R-:W-:Y:S02]  /*c7c0*/  LEA.HI R2, R2, R5, RZ, 0x3 ;  /* 0x0000000502027211 */ /* 0x000fe400078f18ff */
[----:B------:R-:W-:Y:S02]  /*c7d0*/  IMAD.IADD R4, R136, 0x1, -R4 ;  /* 0x0000000188047824 */ /* 0x000fe400078e0a04 */
[----:B------:R-:W-:-:S05]  /*c7e0*/  LOP3.LUT R2, R2, 0xfffffff8, RZ, 0xc0, !PT ;  /* 0xfffffff802027812 */ /* 0x000fca00078ec0ff */
[----:B------:R-:W-:Y:S02]  /*c7f0*/  IMAD.IADD R2, R5, 0x1, -R2 ;  /* 0x0000000105027824 */ /* 0x000fe400078e0a02 */
[----:B------:R-:W-:Y:S02]  /*c800*/  IMAD R5, R178, 0x200, R4 ;  /* 0x00000200b2057824 */ /* 0x000fe400078e0204 */
[----:B--2---:R-:W-:Y:S01]  /*c810*/  FADD.FTZ R4, R6, R8 ;  /* 0x0000000806047221 */ /* 0x004fe20000010000 */
[----:B------:R-:W-:-:S05]  /*c820*/  IMAD.SHL.U32 R30, R2, 0x40, RZ ;  /* 0x00000040021e7824 */ /* 0x000fca00078e00ff */
[----:B------:R-:W-:-:S04]  /*c830*/  LOP3.LUT R30, R30, 0x1c0, RZ, 0xc0, !PT ;  /* 0x000001c01e1e7812 */ /* 0x000fc800078ec0ff */
[----:B------:R-:W-:Y:S01]  /*c840*/  LEA.HI R30, R30, R30, RZ, 0x1d ;  /* 0x0000001e1e1e7211 */ /* 0x000fe200078fe8ff */
[----:B-1----:R-:W-:Y:S01]  /*c850*/  FADD.FTZ R137, R0, R137 ;  /* 0x0000008900897221 */ /* 0x002fe20000010000 */
[----:B------:R-:W-:-:S03]  /*c860*/  IMAD.MOV.U32 R0, RZ, RZ, 0x3f800000 ;  /* 0x3f800000ff007424 */ /* 0x000fc600078e00ff */
[----:B------:R-:W-:Y:S01]  /*c870*/  IMAD.U32 R30, R5, 0x2, R30 ;  /* 0x00000002051e7824 */ /* 0x000fe200078e001e */
[----:B------:R-:W-:Y:S01]  /*c880*/  FSETP.NE.FTZ.AND P0, PT, R137, RZ, PT ;  /* 0x000000ff8900720b */ /* 0x000fe20003f15000 */
[----:B------:R1:W2:Y:S03]  /*c890*/  SHFL.BFLY PT, R5, R4, 0x1, 0x1f ;  /* 0x0c201f0004057f89 */ /* 0x0002a600000e0000 */
[----:B------:R-:W-:Y:S02]  /*c8a0*/  R2P PR, R2, 0x6 ;  /* 0x0000000602007804 */ /* 0x000fe40000000000 */
[----:B------:R-:W-:-:S03]  /*c8b0*/  LEA R30, R30, UR8, 0x1 ;  /* 0x000000081e1e7c11 */ /* 0x000fc6000f8e08ff */
[----:B------:R-:W-:Y:S02]  /*c8c0*/  SEL R139, R139, 0xffffffe0, !P1 ;  /* 0xffffffe08b8b7807 */ /* 0x000fe40004800000 */
[----:B------:R-:W-:Y:S01]  /*c8d0*/  SEL R133, R133, 0xffffffc0, !P2 ;  /* 0xffffffc085857807 */ /* 0x000fe20005000000 */
[----:B------:R-:W-:Y:S06]  /*c8e0*/  @P3 BRA `(.L_x_982) ;  /* 0x00000000001c3947 */ /* 0x000fec0003800000 */
[----:B------:R-:W3:Y:S01]  /*c8f0*/  S2UR UR9, SR_CTAID.Y ;  /* 0x00000000000979c3 */ /* 0x000ee20000002600 */
[----:B------:R-:W-:Y:S01]  /*c900*/  ULDC.64 UR6, c[0x0][0x290] ;  /* 0x0000a40000067ab9 */ /* 0x000fe20000000a00 */
[----:B---3--:R-:W-:Y:S02]  /*c910*/  USHF.R.S32.HI UR8, URZ, 0x1f, UR9 ;  /* 0x0000001f3f087899 */ /* 0x008fe40008011409 */
[----:B------:R-:W-:Y:S02]  /*c920*/  UIMAD.WIDE.U32 UR12, UR9, UR6, URZ ;  /* 0x00000006090c72a5 */ /* 0x000fe4000f8e003f */
[----:B------:R-:W-:-:S04]  /*c930*/  UIMAD UR8, UR8, UR6, URZ ;  /* 0x00000006080872a4 */ /* 0x000fc8000f8e023f */
[----:B------:R-:W-:-:S04]  /*c940*/  UIMAD UR7, UR9, UR7, UR8 ;  /* 0x00000007090772a4 */ /* 0x000fc8000f8e0208 */
[----:B------:R-:W-:-:S12]  /*c950*/  UIADD3 UR10, UR13, UR7, URZ ;  /* 0x000000070d0a7290 */ /* 0x000fd8000fffe03f */
.L_x_982:
[----:B------:R-:W-:Y:S01]  /*c960*/  ULDC.U8 UR6, c[0x0][0x3d8] ;  /* 0x0000f60000067ab9 */ /* 0x000fe20000000000 */
[----:B------:R-:W-:Y:S01]  /*c970*/  ULDC.U8 UR9, c[0x0][0x3d9] ;  /* 0x0000f64000097ab9 */ /* 0x000fe20000000000 */
[----:B------:R-:W-:Y:S01]  /*c980*/  ISETP.NE.AND P2, PT, RZ, UR6, PT ;  /* 0x00000006ff007c0c */ /* 0x000fe2000bf45270 */
[----:B------:R3:W4:Y:S01]  /*c990*/  @P0 MUFU.RCP R0, R137 ;  /* 0x0000008900000308 */ /* 0x0007220000001000 */
[----:B------:R-:W-:Y:S01]  /*c9a0*/  LOP3.LUT R2, R2, 0x1, RZ, 0xc0, !PT ;  /* 0x0000000102027812 */ /* 0x000fe200078ec0ff */
[----:B------:R-:W-:Y:S01]  /*c9b0*/  UIMAD UR6, UR4, -0x40, UR17 ;  /* 0xffffffc0040678a4 */ /* 0x000fe2000f8e0211 */
[----:B------:R-:W-:Y:S01]  /*c9c0*/  ISETP.NE.OR P3, PT, RZ, UR9, !P2 ;  /* 0x00000009ff007c0c */ /* 0x000fe2000d765670 */
[----:B--2---:R-:W-:Y:S01]  /*c9d0*/  FADD.FTZ R138, R4, R5 ;  /* 0x00000005048a7221 */ /* 0x004fe20000010000 */
[----:B------:R-:W-:Y:S02]  /*c9e0*/  ISETP.NE.U32.AND P1, PT, R2, 0x1, PT ;  /* 0x000000010200780c */ /* 0x000fe40003f25070 */
[----:B-----5:R-:W-:-:S02]  /*c9f0*/  CS2R R134, SRZ ;  /* 0x0000000000867805 */ /* 0x020fc4000001ff00 */
[----:B------:R-:W-:Y:S02]  /*ca00*/  PLOP3.LUT P6, PT, PT, PT, PT, 0x8, 0x0 ;  /* 0x000000000000781c */ /* 0x000fe40003fce170 */
[----:B------:R-:W-:-:S05]  /*ca10*/  LEA.HI R177, R177, R136, RZ, 0x3 ;  /* 0x00000088b1b17211 */ /* 0x000fca00078f18ff */
[----:B------:R-:W-:Y:S06]  /*ca20*/  @P3 BRA `(.L_x_983) ;  /* 0x0000000000203947 */ /* 0x000fec0003800000 */
        /* <DEDUP_REMOVED lines=8> */
.L_x_983:
[----:B------:R-:W-:Y:S01]  /*cab0*/  FSETP.NE.FTZ.AND P5, PT, R138, RZ, PT ;  /* 0x000000ff8a00720b */ /* 0x000fe20003fb5000 */
[C---:B----4-:R-:W-:Y:S01]  /*cac0*/  FMUL.FTZ R176, R0.reuse, R144 ;  /* 0x0000009000b07220 */ /* 0x050fe20000410000 */
[----:B------:R-:W-:Y:S01]  /*cad0*/  SHF.R.S32.HI R2, RZ, 0x3, R177 ;  /* 0x00000003ff027819 */ /* 0x000fe200000114b1 */
[C---:B------:R-:W-:Y:S01]  /*cae0*/  FMUL.FTZ R145, R0.reuse, R145 ;  /* 0x0000009100917220 */ /* 0x040fe20000410000 */
[----:B------:R-:W-:Y:S01]  /*caf0*/  ISETP.NE.AND P4, PT, RZ, UR9, PT ;  /* 0x00000009ff007c0c */ /* 0x000fe2000bf85270 */
[----:B------:R-:W-:Y:S01]  /*cb00*/  FMUL.FTZ R175, R0, R140 ;  /* 0x0000008c00af7220 */ /* 0x000fe20000410000 */
[----:B------:R-:W-:Y:S01]  /*cb10*/  ISETP.GE.AND P3, PT, R2, UR6, PT ;  /* 0x0000000602007c0c */ /* 0x000fe2000bf66270 */
[C---:B------:R-:W-:Y:S01]  /*cb20*/  FMUL.FTZ R5, R0.reuse, R141 ;  /* 0x0000008d00057220 */ /* 0x040fe20000410000 */
[----:B------:R-:W-:Y:S01]  /*cb30*/  MOV R2, 0x3f800000 ;  /* 0x3f80000000027802 */ /* 0x000fe20000000f00 */
[----:B------:R-:W-:Y:S01]  /*cb40*/  FMUL.FTZ R10, R0, R161 ;  /* 0x000000a1000a7220 */ /* 0x000fe20000410000 */
[----:B------:R-:W-:Y:S01]  /*cb50*/  IADD3 R35, R30, -0x10, RZ ;  /* 0xfffffff01e237810 */ /* 0x000fe20007ffe0ff */
[C---:B------:R-:W-:Y:S01]  /*cb60*/  FMUL.FTZ R174, R0.reuse, R152 ;  /* 0x0000009800ae7220 */ /* 0x040fe20000410000 */
[----:B-1----:R-:W-:Y:S01]  /*cb70*/  LEA.HI.SX32 R4, R177, 0x10, 0x1d ;  /* 0x00000010b1047811 */ /* 0x002fe200078feaff */
[----:B------:R-:W-:Y:S01]  /*cb80*/  FMUL.FTZ R173, R0, R148 ;  /* 0x0000009400ad7220 */ /* 0x000fe20000410000 */
[----:B------:R-:W1:Y:S01]  /*cb90*/  @P5 MUFU.RCP R2, R138 ;  /* 0x0000008a00025308 */ /* 0x000e620000001000 */
[----:B------:R-:W-:Y:S01]  /*cba0*/  @P1 IADD3 R35, R30, 0x10, RZ ;  /* 0x000000101e231810 */ /* 0x000fe20007ffe0ff */
[C---:B------:R-:W-:Y:S01]  /*cbb0*/  FMUL.FTZ R8, R0.reuse, R149 ;  /* 0x0000009500087220 */ /* 0x040fe20000410000 */
[----:B------:R-:W-:Y:S01]  /*cbc0*/  PLOP3.LUT P1, PT, PT, PT, PT, 0x8, 0x0 ;  /* 0x000000000000781c */ /* 0x000fe20003f2e170 */
[C---:B------:R-:W-:Y:S01]  /*cbd0*/  FMUL.FTZ R172, R0.reuse, R160 ;  /* 0x000000a000ac7220 */ /* 0x040fe20000410000 */
[----:B------:R-:W-:Y:S01]  /*cbe0*/  @!P4 PLOP3.LUT P1, PT, P2, PT, PT, 0x80, 0x0 ;  /* 0x000000000000c81c */ /* 0x000fe2000172f070 */
        /* <DEDUP_REMOVED lines=11> */
[C---:B-1----:R-:W-:Y:S01]  /*cca0*/  FMUL.FTZ R147, R2.reuse, R147 ;  /* 0x0000009302937220 */ /* 0x042fe20000410000 */
[----:B------:R-:W-:Y:S01]  /*ccb0*/  FMUL.FTZ R6, R2, R146 ;  /* 0x0000009202067220 */ /* 0x000fe20000410000 */
[----:B------:R-:W-:Y:S01]  /*ccc0*/  LOP3.LUT R7, R7, 0xffffffe0, RZ, 0xc0, !PT ;  /* 0xffffffe007077812 */ /* 0x000fe200078ec0ff */
        /* <DEDUP_REMOVED lines=49> */
[----:B------:R-:W-:Y:S01]  /*cfe0*/  IADD3 R136, -R7, R136, RZ ;  /* 0x0000008807887210 */ /* 0x000fe20007ffe1ff */
        /* <DEDUP_REMOVED lines=63> */
[----:B------:R-:W-:Y:S01]  /*d3e0*/  F2FP.F16.F32.PACK_AB R2, R153, R174 ;  /* 0x000000ae9902723e */ /* 0x000fe200000000ff */
[----:B------:R-:W-:Y:S01]  /*d3f0*/  BSSY B0, `(.L_x_984) ;  /* 0x00000c5000007945 */ /* 0x000fe20003800000 */
[----:B------:R-:W-:Y:S01]  /*d400*/  F2FP.F16.F32.PACK_AB R9, R155, R9 ;  /* 0x000000099b09723e */ /* 0x000fe200000000ff */
[----:B------:R2:W-:Y:S01]  /*d410*/  STS [R30+0x400], R6 ;  /* 0x000400061e007388 */ /* 0x0005e20000000800 */
[----:B------:R-:W-:-:S02]  /*d420*/  F2FP.F16.F32.PACK_AB R53, R53, R68 ;  /* 0x000000443535723e */ /* 0x000fc400000000ff */
[----:B------:R-:W-:Y:S01]  /*d430*/  F2FP.F16.F32.PACK_AB R8, R8, R173 ;  /* 0x000000ad0808723e */ /* 0x000fe200000000ff */
[----:B------:R4:W-:Y:S01]  /*d440*/  STS [R35+0x400], R4 ;  /* 0x0004000423007388 */ /* 0x0009e20000000800 */
[----:B------:R-:W-:Y:S02]  /*d450*/  F2FP.F16.F32.PACK_AB R7, R151, R7 ;  /* 0x000000079707723e */ /* 0x000fe400000000ff */
[----:B------:R-:W-:Y:S01]  /*d460*/  IADD3 R68, R139, R35, RZ ;  /* 0x000000238b447210 */ /* 0x000fe20007ffe0ff */
[----:B------:R5:W-:Y:S01]  /*d470*/  STS [R35], R5 ;  /* 0x0000000523007388 */ /* 0x000be20000000800 */
[----:B------:R-:W-:Y:S02]  /*d480*/  F2FP.F16.F32.PACK_AB R10, R10, R172 ;  /* 0x000000ac0a0a723e */ /* 0x000fe400000000ff */
[----:B------:R-:W-:Y:S02]  /*d490*/  F2FP.F16.F32.PACK_AB R11, R163, R11 ;  /* 0x0000000ba30b723e */ /* 0x000fe400000000ff */
[----:B------:R-:W-:-:S02]  /*d4a0*/  F2FP.F16.F32.PACK_AB R29, R29, R161 ;  /* 0x000000a11d1d723e */ /* 0x000fc400000000ff */
[----:B------:R-:W-:Y:S02]  /*d4b0*/  F2FP.F16.F32.PACK_AB R28, R159, R28 ;  /* 0x0000001c9f1c723e */ /* 0x000fe400000000ff */
[----:B------:R-:W-:Y:S02]  /*d4c0*/  F2FP.F16.F32.PACK_AB R27, R27, R168 ;  /* 0x000000a81b1b723e */ /* 0x000fe400000000ff */
[----:B------:R-:W-:Y:S02]  /*d4d0*/  F2FP.F16.F32.PACK_AB R26, R171, R26 ;  /* 0x0000001aab1a723e */ /* 0x000fe400000000ff */
[----:B-1----:R-:W-:Y:S02]  /*d4e0*/  IADD3 R0, R30, R139, RZ ;  /* 0x0000008b1e007210 */ /* 0x002fe40007ffe0ff */
[----:B------:R-:W-:Y:S02]  /*d4f0*/  F2FP.F16.F32.PACK_AB R25, R25, R164 ;  /* 0x000000a41919723e */ /* 0x000fe400000000ff */
[----:B--2---:R-:W-:Y:S01]  /*d500*/  IADD3 R6, R133, R35, RZ ;  /* 0x0000002385067210 */ /* 0x004fe20007ffe0ff */
[----:B------:R1:W-:Y:S01]  /*d510*/  STS [R0], R2 ;  /* 0x0000000200007388 */ /* 0x0003e20000000800 */
[----:B------:R-:W-:-:S02]  /*d520*/  F2FP.F16.F32.PACK_AB R24, R167, R24 ;  /* 0x00000018a718723e */ /* 0x000fc400000000ff */
[-C--:B----4-:R-:W-:Y:S01]  /*d530*/  IADD3 R4, R30, R133.reuse, RZ ;  /* 0x000000851e047210 */ /* 0x090fe20007ffe0ff */
[----:B------:R2:W-:Y:S01]  /*d540*/  STS [R0+0x400], R9 ;  /* 0x0004000900007388 */ /* 0x0005e20000000800 */
[----:B------:R-:W-:Y:S02]  /*d550*/  F2FP.F16.F32.PACK_AB R23, R23, R160 ;  /* 0x000000a01717723e */ /* 0x000fe400000000ff */
[----:B-----5:R-:W-:Y:S01]  /*d560*/  IADD3 R5, R68, R133, RZ ;  /* 0x0000008544057210 */ /* 0x020fe20007ffe0ff */
[----:B------:R-:W-:Y:S01]  /*d570*/  STS [R68], R8 ;  /* 0x0000000844007388 */ /* 0x000fe20000000800 */
[----:B------:R-:W-:Y:S02]  /*d580*/  F2FP.F16.F32.PACK_AB R22, R39, R22 ;  /* 0x000000162716723e */ /* 0x000fe400000000ff */
[----:B------:R-:W-:Y:S01]  /*d590*/  F2FP.F16.F32.PACK_AB R21, R21, R157 ;  /* 0x0000009d1515723e */ /* 0x000fe200000000ff */
[----:B------:R4:W-:Y:S01]  /*d5a0*/  STS [R68+0x400], R7 ;  /* 0x0004000744007388 */ /* 0x0009e20000000800 */
[----:B------:R-:W-:-:S02]  /*d5b0*/  F2FP.F16.F32.PACK_AB R20, R43, R20 ;  /* 0x000000142b14723e */ /* 0x000fc400000000ff */
[----:B------:R-:W-:Y:S01]  /*d5c0*/  F2FP.F16.F32.PACK_AB R19, R19, R156 ;  /* 0x0000009c1313723e */ /* 0x000fe200000000ff */
[----:B------:R-:W-:Y:S01]  /*d5d0*/  STS [R4], R10 ;  /* 0x0000000a04007388 */ /* 0x000fe20000000800 */
[----:B------:R-:W-:Y:S02]  /*d5e0*/  F2FP.F16.F32.PACK_AB R18, R47, R18 ;  /* 0x000000122f12723e */ /* 0x000fe400000000ff */
[----:B------:R-:W-:Y:S01]  /*d5f0*/  F2FP.F16.F32.PACK_AB R17, R17, R152 ;  /* 0x000000981111723e */ /* 0x000fe200000000ff */
[----:B------:R5:W-:Y:S01]  /*d600*/  STS [R4+0x400], R11 ;  /* 0x0004000b04007388 */ /* 0x000be20000000800 */
[----:B------:R-:W-:Y:S02]  /*d610*/  F2FP.F16.F32.PACK_AB R16, R51, R16 ;  /* 0x000000103310723e */ /* 0x000fe400000000ff */
[----:B------:R-:W-:Y:S01]  /*d620*/  F2FP.F16.F32.PACK_AB R15, R15, R149 ;  /* 0x000000950f0f723e */ /* 0x000fe200000000ff */
[----:B------:R-:W-:Y:S01]  /*d630*/  STS [R6], R29 ;  /* 0x0000001d06007388 */ /* 0x000fe20000000800 */
[----:B-1----:R-:W-:-:S02]  /*d640*/  IADD3 R2, R0, R133, RZ ;  /* 0x0000008500027210 */ /* 0x002fc40007ffe0ff */
[----:B------:R-:W-:Y:S01]  /*d650*/  F2FP.F16.F32.PACK_AB R14, R55, R14 ;  /* 0x0000000e370e723e */ /* 0x000fe200000000ff */
[----:B------:R-:W-:Y:S01]  /*d660*/  STS [R6+0x400], R28 ;  /* 0x0004001c06007388 */ /* 0x000fe20000000800 */
[----:B------:R-:W-:Y:S01]  /*d670*/  F2FP.F16.F32.PACK_AB R13, R13, R148 ;  /* 0x000000940d0d723e */ /* 0x000fe200000000ff */
[----:B--2---:R-:W1:Y:S01]  /*d680*/  @!P4 LDC R9, c[0x0][0x270] ;  /* 0x00009c00ff09cb82 */ /* 0x004e620000000800 */
[----:B------:R-:W-:Y:S01]  /*d690*/  F2FP.F16.F32.PACK_AB R12, R37, R12 ;  /* 0x0000000c250c723e */ /* 0x000fe200000000ff */
[----:B------:R-:W-:Y:S01]  /*d6a0*/  STS [R2], R27 ;  /* 0x0000001b02007388 */ /* 0x000fe20000000800 */
[----:B------:R-:W-:Y:S02]  /*d6b0*/  F2FP.F16.F32.PACK_AB R57, R57, R144 ;  /* 0x000000903939723e */ /* 0x000fe400000000ff */
[----:B------:R-:W-:Y:S01]  /*d6c0*/  F2FP.F16.F32.PACK_AB R56, R34, R56 ;  /* 0x000000382238723e */ /* 0x000fe200000000ff */
[----:B------:R-:W-:Y:S01]  /*d6d0*/  STS [R2+0x400], R26 ;  /* 0x0004001a02007388 */ /* 0x000fe20000000800 */
[----:B------:R-:W-:Y:S01]  /*d6e0*/  F2FP.F16.F32.PACK_AB R55, R140, R141 ;  /* 0x0000008d8c37723e */ /* 0x000fe200000000ff */
[----:B----4-:R-:W2:Y:S01]  /*d6f0*/  @!P4 LDC R7, c[0x0][0x2c4] ;  /* 0x0000b100ff07cb82 */ /* 0x010ea20000000800 */
[----:B------:R-:W-:Y:S01]  /*d700*/  F2FP.F16.F32.PACK_AB R54, R32, R54 ;  /* 0x000000362036723e */ /* 0x000fe200000000ff */
[----:B------:R-:W-:Y:S01]  /*d710*/  STS [R5], R25 ;  /* 0x0000001905007388 */ /* 0x000fe20000000800 */
[----:B------:R-:W-:-:S02]  /*d720*/  F2FP.F16.F32.PACK_AB R52, R71, R52 ;  /* 0x000000344734723e */ /* 0x000fc400000000ff */
[----:B------:R-:W-:Y:S01]  /*d730*/  F2FP.F16.F32.PACK_AB R51, R73, R72 ;  /* 0x000000484933723e */ /* 0x000fe200000000ff */
[----:B------:R-:W-:Y:S01]  /*d740*/  STS [R5+0x400], R24 ;  /* 0x0004001805007388 */ /* 0x000fe20000000800 */
[----:B------:R-:W-:Y:S01]  /*d750*/  F2FP.F16.F32.PACK_AB R50, R75, R50 ;  /* 0x000000324b32723e */ /* 0x000fe200000000ff */
[----:B-----5:R-:W4:Y:S01]  /*d760*/  @P4 LDC.64 R10, c[0x0][0x2c0] ;  /* 0x0000b000ff0a4b82 */ /* 0x020f220000000a00 */
[----:B------:R-:W-:Y:S01]  /*d770*/  F2FP.F16.F32.PACK_AB R49, R49, R76 ;  /* 0x0000004c3131723e */ /* 0x000fe200000000ff */
[----:B------:R-:W-:Y:S01]  /*d780*/  STS [R30+0x2000], R23 ;  /* 0x002000171e007388 */ /* 0x000fe20000000800 */
[----:B------:R-:W-:Y:S02]  /*d790*/  F2FP.F16.F32.PACK_AB R48, R79, R48 ;  /* 0x000000304f30723e */ /* 0x000fe400000000ff */
[----:B------:R-:W-:Y:S01]  /*d7a0*/  F2FP.F16.F32.PACK_AB R47, R81, R80 ;  /* 0x00000050512f723e */ /* 0x000fe200000000ff */
[----:B------:R-:W-:Y:S01]  /*d7b0*/  STS [R30+0x2400], R22 ;  /* 0x002400161e007388 */ /* 0x000fe20000000800 */
[----:B------:R-:W-:Y:S01]  /*d7c0*/  F2FP.F16.F32.PACK_AB R46, R83, R46 ;  /* 0x0000002e532e723e */ /* 0x000fe200000000ff */
[----:B------:R-:W5:Y:S01]  /*d7d0*/  @P4 LDC R8, c[0x0][0x2c0] ;  /* 0x0000b000ff084b82 */ /* 0x000f620000000800 */
[----:B------:R-:W-:Y:S01]  /*d7e0*/  F2FP.F16.F32.PACK_AB R45, R45, R84 ;  /* 0x000000542d2d723e */ /* 0x000fe200000000ff */
[----:B------:R-:W-:Y:S01]  /*d7f0*/  STS [R35+0x2000], R21 ;  /* 0x0020001523007388 */ /* 0x000fe20000000800 */
[----:B------:R-:W-:-:S02]  /*d800*/  F2FP.F16.F32.PACK_AB R44, R87, R44 ;  /* 0x0000002c572c723e */ /* 0x000fc400000000ff */
[----:B------:R-:W-:Y:S01]  /*d810*/  F2FP.F16.F32.PACK_AB R43, R89, R88 ;  /* 0x00000058592b723e */ /* 0x000fe200000000ff */
[----:B------:R-:W-:Y:S01]  /*d820*/  STS [R35+0x2400], R20 ;  /* 0x0024001423007388 */ /* 0x000fe20000000800 */
[----:B------:R-:W-:Y:S01]  /*d830*/  F2FP.F16.F32.PACK_AB R42, R91, R42 ;  /* 0x0000002a5b2a723e */ /* 0x000fe200000000ff */
[----:B--2---:R-:W1:Y:S01]  /*d840*/  @P1 LDC R7, c[0x0][0x2e4] ;  /* 0x0000b900ff071b82 */ /* 0x004e620000000800 */
        /* <DEDUP_REMOVED lines=25> */
[----:B------:R-:W-:Y:S01]  /*d9e0*/  STS [R2+0x2000], R57 ;  /* 0x0020003902007388 */ /* 0x000fe20000000800 */
[----:B------:R-:W-:Y:S02]  /*d9f0*/  F2FP.F16.F32.PACK_AB R66, R127, R66 ;  /* 0x000000427f42723e */ /* 0x000fe400000000ff */
[----:B------:R-:W-:Y:S01]  /*da00*/  F2FP.F16.F32.PACK_AB R65, R65, R128 ;  /* 0x000000804141723e */ /* 0x000fe200000000ff */
[----:B------:R-:W-:Y:S01]  /*da10*/  STS [R2+0x2400], R56 ;  /* 0x0024003802007388 */ /* 0x000fe20000000800 */
[----:B------:R-:W-:Y:S02]  /*da20*/  F2FP.F16.F32.PACK_AB R67, R131, R67 ;  /* 0x000000438343723e */ /* 0x000fe400000000ff */
[----:B------:R-:W-:Y:S01]  /*da30*/  @!P4 MOV R8, 0x1 ;  /* 0x000000010008c802 */ /* 0x000fe20000000f00 */
[----:B------:R-:W-:Y:S01]  /*da40*/  STS [R5+0x2000], R55 ;  /* 0x0020003705007388 */ /* 0x000fe20000000800 */
[----:B--2---:R-:W-:-:S03]  /*da50*/  MOV R15, 0x7f800000 ;  /* 0x7f800000000f7802 */ /* 0x004fc60000000f00 */
[----:B------:R-:W-:Y:S01]  /*da60*/  STS [R5+0x2400], R54 ;  /* 0x0024003605007388 */ /* 0x000fe20000000800 */
[----:B---3--:R-:W-:-:S03]  /*da70*/  MOV R14, 0x7f800000 ;  /* 0x7f800000000e7802 */ /* 0x008fc60000000f00 */
[----:B------:R-:W-:Y:S04]  /*da80*/  STS [R30+0x4000], R53 ;  /* 0x004000351e007388 */ /* 0x000fe80000000800 */
[----:B------:R-:W-:Y:S01]  /*da90*/  STS [R30+0x4400], R52 ;  /* 0x004400341e007388 */ /* 0x000fe20000000800 */
[----:B----4-:R-:W2:Y:S03]  /*daa0*/  @P0 LDC R12, c[0x0][0x2e8] ;  /* 0x0000ba00ff0c0b82 */ /* 0x010ea60000000800 */
        /* <DEDUP_REMOVED lines=26> */
[----:B---3--:R-:W-:Y:S01]  /*dc50*/  @P4 MOV R0, 0x1 ;  /* 0x0000000100004802 */ /* 0x008fe20000000f00 */
[----:B-1----:R-:W-:Y:S01]  /*dc60*/  @!P4 IMAD R0, R7, R9, RZ ;  /* 0x000000090700c224 */ /* 0x002fe200078e02ff */
[----:B------:R-:W-:Y:S01]  /*dc70*/  SHF.R.S32.HI R9, RZ, 0x1f, R136 ;  /* 0x0000001fff097819 */ /* 0x000fe20000011488 */
[----:B------:R-:W-:Y:S03]  /*dc80*/  STS [R2+0x6000], R58 ;  /* 0x0060003a02007388 */ /* 0x000fe60000000800 */
[----:B------:R-:W-:Y:S01]  /*dc90*/  LEA.HI R9, R9, R136, RZ, 0x2 ;  /* 0x0000008809097211 */ /* 0x000fe200078f10ff */
[----:B------:R1:W-:Y:S04]  /*dca0*/  STS [R2+0x6400], R66 ;  /* 0x0064004202007388 */ /* 0x0003e80000000800 */
[----:B------:R-:W-:Y:S04]  /*dcb0*/  STS [R5+0x6000], R65 ;  /* 0x0060004105007388 */ /* 0x000fe80000000800 */
[----:B------:R3:W-:Y:S01]  /*dcc0*/  STS [R5+0x6400], R67 ;  /* 0x0064004305007388 */ /* 0x0007e20000000800 */
[----:B------:R-:W-:Y:S06]  /*dcd0*/  BAR.SYNC.DEFER_BLOCKING 0x0 ;  /* 0x0000000000007b1d */ /* 0x000fec0000010000 */
[----:B----4-:R-:W-:Y:S01]  /*dce0*/  @P0 MUFU.LG2 R6, R137 ;  /* 0x0000008900060308 */ /* 0x010fe20000000c00 */
[----:B------:R-:W4:Y:S01]  /*dcf0*/  S2R R13, SR_CTAID.Y ;  /* 0x00000000000d7919 */ /* 0x000f220000002600 */
[----:B------:R-:W5:Y:S01]  /*dd00*/  S2R R17, SR_TID.X ;  /* 0x0000000000117919 */ /* 0x000f620000002100 */
[----:B-1----:R-:W-:Y:S01]  /*dd10*/  LEA.HI.SX32 R2, R177, 0x20, 0x1d ;  /* 0x00000020b1027811 */ /* 0x002fe200078feaff */
[----:B------:R-:W1:Y:S03]  /*dd20*/  S2R R18, SR_CTAID.Z ;  /* 0x0000000000127919 */ /* 0x000e660000002700 */
[----:B------:R-:W-:Y:S01]  /*dd30*/  ISETP.GE.AND P1, PT, R2, UR6, PT ;  /* 0x0000000602007c0c */ /* 0x000fe2000bf26270 */
[----:B------:R-:W-:Y:S01]  /*dd40*/  @P4 IMAD R2, R11, R10, RZ ;  /* 0x0000000a0b024224 */ /* 0x000fe200078e02ff */
[----:B------:R-:W-:Y:S01]  /*dd50*/  @!P4 MOV R2, R7 ;  /* 0x000000070002c202 */ /* 0x000fe20000000f00 */
[----:B------:R-:W2:Y:S01]  /*dd60*/  @P5 MUFU.LG2 R11, R138 ;  /* 0x0000008a000b5308 */ /* 0x000ea20000000c00 */
[----:B---3--:R-:W-:Y:S01]  /*dd70*/  SHF.R.S32.HI R5, RZ, 0x1f, R178 ;  /* 0x0000001fff057819 */ /* 0x008fe200000114b2 */
[----:B------:R3:W3:Y:S01]  /*dd80*/  LDS.128 R32, [R223+0x1800] ;  /* 0x00180000df207984 */ /* 0x0006e20000000c00 */
[----:B--2---:R-:W-:Y:S01]  /*dd90*/  @P5 FMUL.FTZ R11, R11, 0.69314718246459960938 ;  /* 0x3f3172180b0b5820 */ /* 0x004fe20000410000 */
[----:B----4-:R-:W-:Y:S01]  /*dda0*/  IMAD R4, R13, R0, RZ ;  /* 0x000000000d047224 */ /* 0x010fe200078e02ff */
[----:B------:R-:W-:Y:S01]  /*ddb0*/  LEA.HI R0, R5, R178, RZ, 0x2 ;  /* 0x000000b205007211 */ /* 0x000fe200078f10ff */
[----:B------:R-:W2:Y:S01]  /*ddc0*/  @P5 LDC R13, c[0x0][0x2e8] ;  /* 0x0000ba00ff0d5b82 */ /* 0x000ea20000000800 */
[----:B-----5:R-:W-:-:S02]  /*ddd0*/  SHF.R.S32.HI R16, RZ, 0x1f, R17 ;  /* 0x0000001fff107819 */ /* 0x020fc40000011411 */
[----:B------:R-:W-:Y:S02]  /*dde0*/  LOP3.LUT R0, R0, 0xffffffc, RZ, 0xc0, !PT ;  /* 0x0ffffffc00007812 */ /* 0x000fe400078ec0ff */
[----:B------:R-:W-:Y:S01]  /*ddf0*/  SEL R5, R4, RZ, !P6 ;  /* 0x000000ff04057207 */ /* 0x000fe20007000000 */
[----:B------:R-:W-:Y:S01]  /*de00*/  @P0 FMUL.FTZ R4, R6, 0.69314718246459960938 ;  /* 0x3f31721806040820 */ /* 0x000fe20000410000 */
[----:B------:R-:W-:Y:S02]  /*de10*/  LOP3.LUT P6, RZ, R136, 0x3, RZ, 0xc0, !PT ;  /* 0x0000000388ff7812 */ /* 0x000fe400078cc0ff */
[----:B------:R-:W-:Y:S01]  /*de20*/  IADD3 R10, -R0, R178, RZ ;  /* 0x000000b2000a7210 */ /* 0x000fe20007ffe1ff */
[----:B------:R-:W-:Y:S01]  /*de30*/  IMAD R0, R8, UR4, RZ ;  /* 0x0000000408007c24 */ /* 0x000fe2000f8e02ff */
[----:B------:R-:W-:Y:S01]  /*de40*/  LEA.HI R16, R16, R17, RZ, 0x3 ;  /* 0x0000001110107211 */ /* 0x000fe200078f18ff */
[----:B-1----:R-:W-:Y:S02]  /*de50*/  IMAD R2, R18, R2, R5 ;  /* 0x0000000212027224 */ /* 0x002fe400078e0205 */
[----:B------:R-:W-:Y:S01]  /*de60*/  @P0 FFMA.FTZ R15, R132, R12, R4 ;  /* 0x0000000c840f0223 */ /* 0x000fe20000010004 */
[----:B------:R-:W-:-:S02]  /*de70*/  SHF.R.S32.HI R5, RZ, 0x2, R9 ;  /* 0x00000002ff057819 */ /* 0x000fc40000011409 */
[----:B------:R-:W-:Y:S02]  /*de80*/  SHF.L.U32 R0, R0, 0x6, RZ ;  /* 0x0000000600007819 */ /* 0x000fe400000006ff */
[----:B------:R-:W-:Y:S02]  /*de90*/  LOP3.LUT R4, R16, 0xfffffff8, RZ, 0xc0, !PT ;  /* 0xfffffff810047812 */ /* 0x000fe400078ec0ff */
[----:B------:R-:W-:Y:S02]  /*dea0*/  IADD3 R6, P4, P0, R0, R134, R2 ;  /* 0x0000008600067210 */ /* 0x000fe4000789e002 */
[----:B------:R-:W-:Y:S01]  /*deb0*/  SHF.R.S32.HI R7, RZ, 0x1f, R0 ;  /* 0x0000001fff077819 */ /* 0x000fe20000011400 */
[----:B--2---:R-:W-:Y:S01]  /*dec0*/  @P5 FFMA.FTZ R14, R3, R13, R11 ;  /* 0x0000000d030e5223 */ /* 0x004fe2000001000b */
[----:B------:R-:W-:Y:S02]  /*ded0*/  SHF.R.S32.HI R2, RZ, 0x1f, R2 ;  /* 0x0000001fff027819 */ /* 0x000fe40000011402 */
[----:B------:R-:W-:-:S02]  /*dee0*/  LEA R0, R10, R5, 0x4 ;  /* 0x000000050a007211 */ /* 0x000fc400078e20ff */
[----:B------:R-:W-:Y:S02]  /*def0*/  IADD3 R9, -R4, R17, RZ ;  /* 0x0000001104097210 */ /* 0x000fe40007ffe1ff */
        /* <DEDUP_REMOVED lines=20> */
.L_x_985:
[----:B------:R-:W-:Y:S05]  /*e040*/  BSYNC B0 ;  /* 0x0000000000007941 */ /* 0x000fea0003800000 */
.L_x_984:
        /* <DEDUP_REMOVED lines=43> */
.L_x_987:
[----:B------:R-:W-:Y:S05]  /*e300*/  BSYNC B0 ;  /* 0x0000000000007941 */ /* 0x000fea0003800000 */
.L_x_986:
        /* <DEDUP_REMOVED lines=27> */
.L_x_989:
[----:B------:R-:W-:Y:S05]  /*e4c0*/  BSYNC B0 ;  /* 0x0000000000007941 */ /* 0x000fea0003800000 */
.L_x_988:
        /* <DEDUP_REMOVED lines=27> */
.L_x_991:
[----:B------:R-:W-:Y:S05]  /*e680*/  BSYNC B0 ;  /* 0x0000000000007941 */ /* 0x000fea0003800000 */
.L_x_990:
        /* <DEDUP_REMOVED lines=27> */
.L_x_948:
        /* <DEDUP_REMOVED lines=19> */
[----:B------:R-:W-:Y:S01]  /*e970*/  ISETP.GE.AND P1, PT, R10, UR17, PT ;  /* 0x000000110a007c0c */ /* 0x000fe2000bf26270 */
[----:B------:R-:W-:Y:S01]  /*e980*/  UISETP.NE.AND UP0, UPT, UR10, URZ, !UP2 ;  /* 0x0000003f0a00728c */ /* 0x000fe2000d705270 */
[C---:B------:R-:W-:Y:S01]  /*e990*/  ISETP.NE.AND P3, PT, R0.reuse, RZ, PT ;  /* 0x000000ff0000720c */ /* 0x040fe20003f65270 */
[----:B------:R-:W-:Y:S01]  /*e9a0*/  UISETP.NE.AND UP3, UPT, UR10, URZ, UPT ;  /* 0x0000003f0a00728c */ /* 0x000fe2000bf65270 */
[----:B------:R-:W-:Y:S01]  /*e9b0*/  IMAD.SHL.U32 R0, R0, 0x8, RZ ;  /* 0x0000000800007824 */ /* 0x000fe200078e00ff */
[----:B------:R-:W-:Y:S01]  /*e9c0*/  @!UP4 UIMAD.WIDE.U32 UR18, UR9, UR6, URZ ;  /* 0x000000060912c2a5 */ /* 0x000fe2000f8e003f */
[--C-:B------:R-:W-:Y:S01]  /*e9d0*/  SHF.R.S32.HI R11, RZ, 0x1f, R10.reuse ;  /* 0x0000001fff0b7819 */ /* 0x100fe2000001140a */
[----:B------:R-:W-:Y:S01]  /*e9e0*/  UISETP.NE.OR UP3, UPT, UR4, URZ, !UP3 ;  /* 0x0000003f0400728c */ /* 0x000fe2000df65670 */
[C---:B------:R-:W-:Y:S01]  /*e9f0*/  VIADD R14, R10.reuse, 0x10 ;  /* 0x000000100a0e7836 */ /* 0x040fe20000000000 */
[----:B------:R-:W-:Y:S01]  /*ea00*/  @!UP4 UIMAD UR8, UR9, UR7, UR8 ;  /* 0x000000070908c2a4 */ /* 0x000fe2000f8e0208 */
[----:B------:R-:W-:Y:S01]  /*ea10*/  IADD3 R16, R10, 0x20, RZ ;  /* 0x000000200a107810 */ /* 0x000fe20007ffe0ff */
[----:B------:R-:W-:Y:S01]  /*ea20*/  UISETP.NE.OR UP1, UPT, UR5, -0x1, UP3 ;  /* 0xffffffff0500788c */ /* 0x000fe20009f25670 */
[----:B------:R-:W-:Y:S01]  /*ea30*/  IMAD.WIDE R6, R6, 0x40, R10 ;  /* 0x0000004006067825 */ /* 0x000fe200078e020a */
[----:B------:R-:W-:Y:S01]  /*ea40*/  @!UP2 ULDC UR4, c[0x0][0x2c4] ;  /* 0x0000b1000004aab9 */ /* 0x000fe20000000800 */
[----:B------:R-:W-:Y:S01]  /*ea50*/  @!UP2 ULDC UR10, c[0x0][0x270] ;  /* 0x00009c00000aaab9 */ /* 0x000fe20000000800 */
[----:B------:R-:W-:Y:S01]  /*ea60*/  @UP0 ULDC UR4, c[0x0][0x2e4] ;  /* 0x0000b90000040ab9 */ /* 0x000fe20000000800 */
[----:B------:R-:W-:Y:S01]  /*ea70*/  @UP2 ULDC.64 UR6, c[0x0][0x2c0] ;  /* 0x0000b00000062ab9 */ /* 0x000fe20000000a00 */
[----:B------:R-:W-:Y:S01]  /*ea80*/  @UP2 UMOV UR20, 0x1 ;  /* 0x0000000100142882 */ /* 0x000fe20000000000 */
[----:B------:R-:W-:Y:S01]  /*ea90*/  @UP4 UIMAD UR11, UR5, UR11, UR13 ;  /* 0x0000000b050b42a4 */ /* 0x000fe2000f8e020d */
[C---:B------:R-:W-:Y:S01]  /*eaa0*/  VIADD R19, R0.reuse, 0x40 ;  /* 0x0000004000137836 */ /* 0x040fe20000000000 */
        /* <DEDUP_REMOVED lines=50> */
.L_x_993:
[----:B------:R-:W-:Y:S05]  /*edd0*/  BSYNC B0 ;  /* 0x0000000000007941 */ /* 0x000fea0003800000 */
.L_x_992:
        /* <DEDUP_REMOVED lines=25> */
.L_x_995:
[----:B------:R-:W-:Y:S05]  /*ef70*/  BSYNC B0 ;  /* 0x0000000000007941 */ /* 0x000fea0003800000 */
.L_x_994:
        /* <DEDUP_REMOVED lines=24> */
.L_x_997:
[----:B------:R-:W-:Y:S05]  /*f100*/  BSYNC B0 ;  /* 0x0000000000007941 */ /* 0x000fea0003800000 */
.L_x_996:
        /* <DEDUP_REMOVED lines=27> */
.L_x_999:
[----:B------:R-:W-:Y:S05]  /*f2c0*/  BSYNC B0 ;  /* 0x0000000000007941 */ /* 0x000fea0003800000 */
.L_x_998:
        /* <DEDUP_REMOVED lines=10> */
.L_x_1001:
[----:B------:R-:W-:Y:S05]  /*f370*/  BSYNC B0 ;  /* 0x0000000000007941 */ /* 0x000fea0003800000 */
.L_x_1000:
        /* <DEDUP_REMOVED lines=10> */
.L_x_1003:
[----:B------:R-:W-:Y:S05]  /*f420*/  BSYNC B0 ;  /* 0x0000000000007941 */ /* 0x000fea0003800000 */
.L_x_1002:
        /* <DEDUP_REMOVED lines=10> */
.L_x_1005:
[----:B------:R-:W-:Y:S05]  /*f4d0*/  BSYNC B0 ;  /* 0x0000000000007941 */ /* 0x000fea0003800000 */
.L_x_1004:
        /* <DEDUP_REMOVED lines=10> */
.L_x_1006:
        /* <DEDUP_REMOVED lines=16> */
.L_x_2405:


//--------------------- .text._ZN5flash16flash_fwd_kernelI23Flash_fwd_kernel_traitsILi256ELi64ELi64ELi4ELb0ELb0EN7cutlass6half_tE19Flash_kernel_traitsILi256ELi64ELi64ELi4ES3_EELb1ELb0ELb0ELb1ELb0ELb0ELb0ELb1EEEvNS_16Flash_fwd_paramsE --------------------------
	.section	.text._ZN5flash16flash_fwd_kernelI23Flash_fwd_kernel_traitsILi256ELi64ELi64ELi4ELb0ELb0EN7cutlass6half_tE19Flash_kernel_traitsILi256ELi64ELi64ELi4ES3_EELb1ELb0ELb0ELb1ELb0ELb0ELb0ELb1EEEvNS_16Flash_fwd_paramsE,"ax",@progbits
	.align	128
        .global         _ZN5flash16flash_fwd_kernelI23Flash_fwd_kernel_traitsILi256ELi64ELi64ELi4ELb0ELb0EN7cutlass6half_tE19Flash_kernel_traitsILi256ELi64ELi64ELi4ES3_EELb1ELb0ELb0ELb1ELb0ELb0ELb0ELb1EEEvNS_16Flash_fwd_paramsE
        .type           _ZN5flash16flash_fwd_kernelI23Flash_fwd_kernel_traitsILi256ELi64ELi64ELi4ELb0ELb0EN7cutlass6half_tE19Flash_kernel_traitsILi256ELi64ELi64ELi4ES3_EELb1ELb0ELb0ELb1ELb0ELb0ELb0ELb1EEEvNS_16Flash_fwd_paramsE,@function
        .size           _ZN5flash16flash_fwd_kernelI23Flash_fwd_kernel_traitsILi256ELi64ELi64ELi4ELb0ELb0EN7cutlass6half_tE19Flash_kernel_traitsILi256ELi64ELi64ELi4ES3_EELb1ELb0ELb0ELb1ELb0ELb0ELb0ELb1EEEvNS_16Flash_fwd_paramsE,(.L_x_2406 - _ZN5flash16flash_fwd_kernelI23Flash_fwd_kernel_traitsILi256ELi64ELi64ELi4ELb0ELb0EN7cutlass6half_tE19Flash_kernel_traitsILi256ELi64ELi64ELi4ES3_EELb1ELb0ELb0ELb1ELb0ELb0ELb0ELb1EEEvNS_16Flash_fwd_paramsE)
        .other          _ZN5flash16flash_fwd_kernelI23Flash_fwd_kernel_traitsILi256ELi64ELi64ELi4ELb0ELb0EN7cutlass6half_tE19Flash_kernel_traitsILi256ELi64ELi64ELi4ES3_EELb1ELb0ELb0ELb1ELb0ELb0ELb0ELb1EEEvNS_16Flash_fwd_paramsE,@"STO_CUDA_ENTRY STV_DEFAULT"
_ZN5flash16flash_fwd_kernelI23Flash_fwd_kernel_traitsILi256ELi64ELi64ELi4ELb0ELb0EN7cutlass6half_tE19Flash_kernel_traitsILi256ELi64ELi64ELi4ES3_EELb1ELb0ELb0ELb1ELb0ELb0ELb0ELb1EEEvNS_16Flash_fwd_paramsE:
.text._ZN5flash16flash_fwd_kernelI23Flash_fwd_kernel_traitsILi256ELi64ELi64ELi4ELb0ELb0EN7cutlass6half_tE19Flash_kernel_traitsILi256ELi64ELi64ELi4ES3_EELb1ELb0ELb0ELb1ELb0ELb0ELb0ELb1EEEvNS_16Flash_fwd_paramsE:
        /* <DEDUP_REMOVED lines=13> */
[----:B------:R-:W-:Y:S01]  /*00d0*/  S2UR UR18, SR_CTAID.X ;  /* 0x00000000001279c3 */ /* 0x000fe20000002500 */
[----:B------:R2:W5:Y:S07]  /*00e0*/  @P2 LDG.E.64 R4, desc[UR30][R2.64] ;  /* 0x0000001e02042981 */ /* 0x00056e000c1e1b00 */
[----:B------:R-:W1:Y:S08]  /*00f0*/  S2UR UR33, SR_CTAID.Y ;  /* 0x00000000002179c3 */ /* 0x000e700000002600 */
[----:B------:R-:W4:Y:S01]  /*0100*/  S2UR UR34, SR_CTAID.Z ;  /* 0x00000000002279c3 */ /* 0x000f220000002700 */
[----:B------:R-:W-:Y:S01]  /*0110*/  UMOV UR17, 0xffffffff ;  /* 0xffffffff00117882 */ /* 0x000fe20000000000 */
[----:B------:R-:W-:-:S06]  /*0120*/  ULDC.U8 UR16, c[0x0][0x388] ;  /* 0x0000e20000107ab9 */ /* 0x000fcc0000000000 */
[----:B------:R-:W5:Y:S01]  /*0130*/  @P2 LDC R0, c[0x0][0x3b0] ;  /* 0x0000ec00ff002b82 */ /* 0x000f620000000800 */
[----:B--2---:R-:W-:Y:S02]  /*0140*/  @P2 IMAD.MOV.U32 R2, RZ, RZ, R9 ;  /* 0x000000ffff022224 */ /* 0x004fe400078e0009 */
[----:B---3--:R-:W-:-:S06]  /*0150*/  @P2 IMAD.MOV.U32 R3, RZ, RZ, R8 ;  /* 0x000000ffff032224 */ /* 0x008fcc00078e0008 */
[----:B------:R-:W2:Y:S01]  /*0160*/  @P2 LDG.E.64 R2, desc[UR30][R2.64] ;  /* 0x0000001e02022981 */ /* 0x000ea2000c1e1b00 */
[----:B------:R-:W-:Y:S02]  /*0170*/  UISETP.NE.U32.AND UP2, UPT, UR6, URZ, UPT ;  /* 0x0000003f0600728c */ /* 0x000fe4000bf45070 */
[----:B-1----:R-:W-:Y:S02]  /*0180*/  UIMAD.WIDE UR8, UR33, 0x4, UR8 ;  /* 0x00000004210878a5 */ /* 0x002fe4000f8e0208 */
[----:B------:R-:W-:Y:S02]  /*0190*/  UISETP.NE.AND.EX UP2, UPT, UR7, URZ, UPT, UP2 ;  /* 0x0000003f0700728c */ /* 0x000fe4000bf45320 */
[----:B----4-:R-:W-:Y:S01]  /*01a0*/  ULOP3.LUT UR4, UR34, UR18, UR33, 0xfe, !UPT ;  /* 0x0000001222047292 */ /* 0x010fe2000f8efe21 */
[----:B------:R-:W-:-:S03]  /*01b0*/  ULDC.U8 UR6, c[0x0][0x3c2] ;  /* 0x0000f08000067ab9 */ /* 0x000fc60000000000 */
[----:B------:R-:W-:Y:S01]  /*01c0*/  PLOP3.LUT P0, PT, PT, PT, UP2, 0x80, 0x0 ;  /* 0x000000000000781c */ /* 0x000fe20003f0f028 */
[----:B------:R-:W-:Y:S01]  /*01d0*/  UISETP.NE.AND UP3, UPT, UR6, URZ, UPT ;  /* 0x0000003f0600728c */ /* 0x000fe2000bf65270 */
[----:B------:R-:W-:Y:S01]  /*01e0*/  LOP3.LUT P3, RZ, R106, UR4, RZ, 0xfc, !PT ;  /* 0x000000046aff7c12 */ /* 0x000fe2000f86fcff */
[----:B------:R-:W-:Y:S01]  /*01f0*/  ULDC.64 UR4, c[0x0][0x300] ;  /* 0x0000c00000047ab9 */ /* 0x000fe20000000a00 */
[----:B------:R-:W-:Y:S01]  /*0200*/  ULDC.64 UR6, c[0x0][0x2f8] ;  /* 0x0000be0000067ab9 */ /* 0x000fe20000000a00 */
        /* <DEDUP_REMOVED lines=31> */
[----:B------:R-:W-:Y:S01]  /*0400*/  UMOV UR8, URZ ;  /* 0x0000003f00087c82 */ /* 0x000fe20008000000 */
[----:B------:R-:W-:Y:S01]  /*0410*/  UMOV UR9, 0xffffffff ;  /* 0xffffffff00097882 */ /* 0x000fe20000000000 */
[----:B------:R-:W-:Y:S02]  /*0420*/  SHF.R.S32.HI R30, RZ, 0x1f, R106 ;  /* 0x0000001fff1e7819 */ /* 0x000fe4000001146a */
[----:B--2---:R-:W-:Y:S02]  /*0430*/  @P0 R2UR UR17, R7 ;  /* 0x00000000071102ca */ /* 0x004fe400000e0000 */
[----:B---3--:R-:W-:Y:S02]  /*0440*/  @P0 R2UR UR19, R6 ;  /* 0x00000000061302ca */ /* 0x008fe400000e0000 */
[----:B------:R-:W-:-:S04]  /*0450*/  ISETP.NE.U32.AND P0, PT, RZ, UR4, PT ;  /* 0x00000004ff007c0c */ /* 0x000fc8000bf05070 */
[----:B------:R-:W-:-:S07]  /*0460*/  ISETP.NE.AND.EX P0, PT, RZ, UR5, PT, P0 ;  /* 0x00000005ff007c0c */ /* 0x000fce000bf05300 */
        /* <DEDUP_REMOVED lines=13> */
.L_x_1007:
[----:B------:R-:W-:-:S05]  /*0540*/  ULDC UR6, c[0x0][0x2c8] ;  /* 0x0000b20000067ab9 */ /* 0x000fca0000000800 */
.L_x_1008:
        /* <DEDUP_REMOVED lines=27> */
[----:B------:R-:W-:Y:S01]  /*0700*/  UISETP.NE.AND UP1, UPT, UR17, -0x1, UPT ;  /* 0xffffffff1100788c */ /* 0x000fe2000bf25270 */
[----:B------:R-:W-:Y:S01]  /*0710*/  LOP3.LUT R0, R6, 0xffffffe0, RZ, 0xc0, !PT ;  /* 0xffffffe006007812 */ /* 0x000fe200078ec0ff */
[----:B------:R-:W-:Y:S01]  /*0720*/  ULDC UR39, c[0x0][0x2d4] ;  /* 0x0000b50000277ab9 */ /* 0x000fe20000000800 */
[----:B------:R-:W-:Y:S01]  /*0730*/  UISETP.NE.AND UP0, UPT, UR9, -0x1, UPT ;  /* 0xffffffff0900788c */ /* 0x000fe2000bf05270 */
[----:B------:R-:W-:Y:S02]  /*0740*/  ULDC UR24, c[0x0][0x2d8] ;  /* 0x0000b60000187ab9 */ /* 0x000fe40000000800 */
[----:B------:R-:W-:Y:S01]  /*0750*/  IMAD.IADD R3, R106, 0x1, -R0 ;  /* 0x000000016a037824 */ /* 0x000fe200078e0a00 */
[----:B------:R-:W-:Y:S02]  /*0760*/  USHF.R.S32.HI UR23, URZ, 0x6, UR23 ;  /* 0x000000063f177899 */ /* 0x000fe40008011417 */
[----:B------:R-:W-:Y:S02]  /*0770*/  PLOP3.LUT P0, PT, PT, PT, UP0, 0x80, 0x0 ;  /* 0x000000000000781c */ /* 0x000fe40003f0f008 */
[----:B------:R-:W-:Y:S01]  /*0780*/  @!UP1 USHF.R.S32.HI UR11, URZ, 0x1f, UR33 ;  /* 0x0000001f3f0b9899 */ /* 0x000fe20008011421 */
[----:B------:R-:W-:Y:S01]  /*0790*/  SHF.R.S32.HI R0, RZ, 0x1f, R3 ;  /* 0x0000001fff007819 */ /* 0x000fe20000011403 */
[----:B------:R-:W-:Y:S01]  /*07a0*/  @!UP1 ULDC.64 UR4, c[0x0][0x228] ;  /* 0x00008a0000049ab9 */ /* 0x000fe20000000a00 */
[----:B------:R-:W-:Y:S01]  /*07b0*/  @UP1 ULDC.64 UR6, c[0x0][0x240] ;  /* 0x0000900000061ab9 */ /* 0x000fe20000000a00 */
[----:B------:R-:W-:-:S02]  /*07c0*/  @!UP1 UIMAD UR11, UR11, UR4, URZ ;  /* 0x000000040b0b92a4 */ /* 0x000fc4000f8e023f */
[----:B------:R-:W-:Y:S02]  /*07d0*/  @UP1 UIMAD.WIDE.U32 UR20, UR17, UR6, URZ ;  /* 0x00000006111412a5 */ /* 0x000fe4000f8e003f */
[----:B------:R-:W-:Y:S02]  /*07e0*/  @!UP1 UIMAD UR5, UR33, UR5, UR11 ;  /* 0x00000005210592a4 */ /* 0x000fe4000f8e020b */
[----:B------:R-:W-:Y:S01]  /*07f0*/  @UP0 UIADD3 UR25, UR8, UR9, URZ ;  /* 0x0000000908190290 */ /* 0x000fe2000fffe03f */
[----:B------:R-:W-:Y:S01]  /*0800*/  ULDC UR11, c[0x0][0x270] ;  /* 0x00009c00000b7ab9 */ /* 0x000fe20000000800 */
[----:B------:R-:W-:Y:S02]  /*0810*/  @UP1 UIMAD UR10, UR17, UR7, UR21 ;  /* 0x00000007110a12a4 */ /* 0x000fe4000f8e0215 */
[----:B------:R-:W-:Y:S02]  /*0820*/  UIMAD UR11, UR33, UR11, UR34 ;  /* 0x0000000b210b72a4 */ /* 0x000fe4000f8e0222 */
[----:B------:R-:W-:-:S02]  /*0830*/  @!UP1 UIMAD.WIDE.U32 UR6, UR33, UR4, URZ ;  /* 0x00000004210692a5 */ /* 0x000fc4000f8e003f */
[----:B------:R-:W-:Y:S02]  /*0840*/  UIMAD UR39, UR11, UR39, UR29 ;  /* 0x000000270b2772a4 */ /* 0x000fe4000f8e021d */
[----:B------:R-:W-:Y:S01]  /*0850*/  USHF.L.U32 UR11, UR11, 0x5, URZ ;  /* 0x000000050b0b7899 */ /* 0x000fe2000800063f */
[----:B------:R-:W-:Y:S01]  /*0860*/  @UP0 ULDC.64 UR12, c[0x0][0x248] ;  /* 0x00009200000c0ab9 */ /* 0x000fe20000000a00 */
[----:B------:R-:W-:Y:S02]  /*0870*/  UIMAD UR39, UR39, UR24, URZ ;  /* 0x00000018272772a4 */ /* 0x000fe4000f8e023f */
[----:B------:R-:W-:Y:S02]  /*0880*/  USHF.R.S32.HI UR4, URZ, 0x1f, UR11 ;  /* 0x0000001f3f047899 */ /* 0x000fe4000801140b */
[----:B------:R-:W-:Y:S01]  /*0890*/  IADD3 R116, P2, P1, R9, UR11, R3 ;  /* 0x0000000b09747c10 */ /* 0x000fe2000f95e003 */
[----:B------:R-:W-:Y:S02]  /*08a0*/  @UP0 UIMAD.WIDE.U32 UR26, UR25, UR12, URZ ;  /* 0x0000000c191a02a5 */ /* 0x000fe4000f8e003f */
[----:B------:R-:W-:-:S02]  /*08b0*/  @UP0 UIMAD UR25, UR25, UR13, URZ ;  /* 0x0000000d191902a4 */ /* 0x000fc4000f8e023f */
[----:B------:R1:W-:Y:S01]  /*08c0*/  STL [R1+0xc8], R116 ;  /* 0x0000c87401007387 */ /* 0x0003e20000100800 */
[----:B------:R-:W-:Y:S01]  /*08d0*/  IADD3.X R114, R8, UR4, R0, P2, P1 ;  /* 0x0000000408727c10 */ /* 0x000fe200097e2400 */
        /* <DEDUP_REMOVED lines=16> */
.L_x_1010:
[----:B------:R-:W-:Y:S01]  /*09e0*/  ULDC UR4, c[0x0][0x278] ;  /* 0x00009e0000047ab9 */ /* 0x000fe20000000800 */
[----:B------:R-:W2:Y:S01]  /*09f0*/  S2R R2, SR_CTAID.Z ;  /* 0x0000000000027919 */ /* 0x000ea20000002700 */
[----:B------:R-:W-:Y:S01]  /*0a00*/  IMAD.U32 R0, RZ, RZ, UR4 ;  /* 0x00000004ff007e24 */ /* 0x000fe2000f8e00ff */
[----:B------:R-:W-:Y:S01]  /*0a10*/  UMOV UR14, URZ ;  /* 0x0000003f000e7c82 */ /* 0x000fe20008000000 */
[----:B------:R-:W-:Y:S01]  /*0a20*/  SHF.R.S32.HI R4, RZ, 0x1f, R3 ;  /* 0x0000001fff047819 */ /* 0x000fe20000011403 */
[----:B------:R-:W-:Y:S01]  /*0a30*/  @UP0 UIADD3 UR9, UR8, UR9, URZ ;  /* 0x0000000908090290 */ /* 0x000fe2000fffe03f */
[----:B------:R-:W-:Y:S01]  /*0a40*/  SHF.R.S32.HI R112, RZ, 0x5, R6 ;  /* 0x00000005ff707819 */ /* 0x000fe20000011406 */
[----:B------:R-:W-:Y:S01]  /*0a50*/  IMAD.U32 R10, RZ, RZ, UR18 ;  /* 0x00000012ff0a7e24 */ /* 0x000fe2000f8e00ff */
[----:B------:R-:W-:Y:S02]  /*0a60*/  IABS R0, R0 ;  /* 0x0000000000007213 */ /* 0x000fe40000000000 */
[----:B------:R-:W-:-:S02]  /*0a70*/  LEA.HI R4, R4, R3, RZ, 0x2 ;  /* 0x0000000304047211 */ /* 0x000fc400078f10ff */
[----:B------:R-:W-:Y:S02]  /*0a80*/  R2UR UR6, R0 ;  /* 0x00000000000672ca */ /* 0x000fe400000e0000 */
[----:B------:R-:W-:-:S11]  /*0a90*/  SHF.R.S32.HI R51, RZ, 0x2, R4 ;  /* 0x00000002ff337819 */ /* 0x000fd60000011404 */
        /* <DEDUP_REMOVED lines=18> */
[----:B------:R-:W-:Y:S01]  /*0bc0*/  IMAD.SHL.U32 R48, R28, 0x8, RZ ;  /* 0x000000081c307824 */ /* 0x000fe200078e00ff */
[----:B------:R-:W-:Y:S01]  /*0bd0*/  SHF.R.U32.HI R5, RZ, 0x3, R0 ;  /* 0x00000003ff057819 */ /* 0x000fe20000011600 */
[----:B------:R-:W-:Y:S02]  /*0be0*/  UMOV UR7, UR15 ;  /* 0x0000000f00077c82 */ /* 0x000fe40008000000 */
[----:B------:R-:W-:Y:S01]  /*0bf0*/  UIMAD.WIDE.U32 UR14, UR7, UR5, URZ ;  /* 0x00000005070e72a5 */ /* 0x000fe2000f8e003f */
[----:B------:R-:W-:Y:S02]  /*0c00*/  LOP3.LUT R2, R0, 0x38, R48, 0xf8, !PT ;  /* 0x0000003800027812 */ /* 0x000fe400078ef830 */
[----:B------:R-:W-:Y:S02]  /*0c10*/  LOP3.LUT R0, R4, 0x7ffffffc, RZ, 0xc0, !PT ;  /* 0x7ffffffc04007812 */ /* 0x000fe400078ec0ff */
[----:B------:R-:W-:Y:S02]  /*0c20*/  LOP3.LUT R5, R2, R5, RZ, 0x3c, !PT ;  /* 0x0000000502057212 */ /* 0x000fe400078e3cff */
[----:B------:R-:W-:Y:S01]  /*0c30*/  UMOV UR22, UR15 ;  /* 0x0000000f00167c82 */ /* 0x000fe20008000000 */
[----:B------:R-:W-:Y:S01]  /*0c40*/  IMAD.IADD R3, R3, 0x1, -R0 ;  /* 0x0000000103037824 */ /* 0x000fe200078e0a00 */
[----:B------:R-:W-:Y:S01]  /*0c50*/  UIADD3 UR7, -UR22, URZ, URZ ;  /* 0x0000003f16077290 */ /* 0x000fe2000fffe13f */
[----:B------:R-:W-:-:S02]  /*0c60*/  SHF.R.S32.HI R0, RZ, 0x1f, R6 ;  /* 0x0000001fff007819 */ /* 0x000fc40000011406 */
[----:B------:R-:W-:Y:S01]  /*0c70*/  LEA.HI R2, R30, R106, RZ, 0x6 ;  /* 0x0000006a1e027211 */ /* 0x000fe200078f30ff */
[----:B------:R-:W-:Y:S01]  /*0c80*/  UIMAD UR5, UR6, UR7, UR5 ;  /* 0x00000007060572a4 */ /* 0x000fe2000f8e0205 */
[----:B------:R-:W-:Y:S01]  /*0c90*/  LEA.HI R0, R0, R112, RZ, 0x2 ;  /* 0x0000007000007211 */ /* 0x000fe200078f10ff */
[----:B------:R-:W-:Y:S01]  /*0ca0*/  IMAD.SHL.U32 R4, R3, 0x2, RZ ;  /* 0x0000000203047824 */ /* 0x000fe200078e00ff */
[----:B------:R-:W-:Y:S01]  /*0cb0*/  SHF.R.S32.HI R49, RZ, 0x1f, R48 ;  /* 0x0000001fff317819 */ /* 0x000fe20000011430 */
[----:B------:R-:W-:Y:S01]  /*0cc0*/  UISETP.GT.U32.AND UP1, UPT, UR6, UR5, UPT ;  /* 0x000000050600728c */ /* 0x000fe2000bf24070 */
[----:B------:R-:W-:Y:S01]  /*0cd0*/  LOP3.LUT R0, R0, 0xffffffc, RZ, 0xc0, !PT ;  /* 0x0ffffffc00007812 */ /* 0x000fe200078ec0ff */
[----:B------:R-:W-:-:S04]  /*0ce0*/  IMAD.SHL.U32 R2, R2, 0x8, RZ ;  /* 0x0000000802027824 */ /* 0x000fc800078e00ff */
[----:B------:R-:W-:Y:S01]  /*0cf0*/  IMAD.IADD R0, R112, 0x1, -R0 ;  /* 0x0000000170007824 */ /* 0x000fe200078e0a00 */
[----:B------:R-:W-:-:S03]  /*0d00*/  LOP3.LUT R213, R5, 0xfffffe00, R2, 0xf8, !PT ;  /* 0xfffffe0005d57812 */ /* 0x000fc600078ef802 */
[----:B------:R-:W-:Y:S01]  /*0d10*/  IMAD R5, R0, 0x10, R51 ;  /* 0x0000001000057824 */ /* 0x000fe200078e0233 */
[----:B------:R-:W-:Y:S02]  /*0d20*/  @!UP1 UIADD3 UR5, UR5, -UR6, URZ ;  /* 0x8000000605059290 */ /* 0x000fe4000fffe03f */
[----:B------:R-:W-:Y:S02]  /*0d30*/  @!UP1 UIADD3 UR22, UR22, 0x1, URZ ;  /* 0x0000000116169890 */ /* 0x000fe4000fffe03f */
[----:B------:R-:W-:Y:S02]  /*0d40*/  UISETP.GE.U32.AND UP2, UPT, UR5, UR6, UPT ;  /* 0x000000060500728c */ /* 0x000fe4000bf46070 */
[----:B------:R-:W-:Y:S02]  /*0d50*/  ULOP3.LUT UR6, UR34, UR4, URZ, 0x3c, !UPT ;  /* 0x0000000422067292 */ /* 0x000fe4000f8e3c3f */
[----:B------:R-:W-:Y:S02]  /*0d60*/  USHF.R.S32.HI UR5, URZ, 0x1f, UR34 ;  /* 0x0000001f3f057899 */ /* 0x000fe40008011422 */
        /* <DEDUP_REMOVED lines=25> */
.L_x_1011:
[----:B------:R-:W-:Y:S01]  /*0f00*/  ULDC.64 UR8, c[0x0][0x258] ;  /* 0x0000960000087ab9 */ /* 0x000fe20000000a00 */
[C---:B------:R-:W-:Y:S01]  /*0f10*/  IADD3 R2, P0, R48.reuse, UR20, RZ ;  /* 0x0000001430027c10 */ /* 0x040fe2000ff1e0ff */
[----:B------:R-:W-:Y:S01]  /*0f20*/  UIMAD UR15, UR5, UR8, URZ ;  /* 0x00000008050f72a4 */ /* 0x000fe2000f8e023f */
[----:B------:R-:W2:Y:S01]  /*0f30*/  S2UR UR4, SR_CgaCtaId ;  /* 0x00000000000479c3 */ /* 0x000ea20000008800 */
[C---:B------:R-:W-:Y:S01]  /*0f40*/  IADD3 R120, R48.reuse, 0x40, RZ ;  /* 0x0000004030787810 */ /* 0x040fe20007ffe0ff */
[----:B------:R-:W-:Y:S01]  /*0f50*/  IMAD.U32 R0, RZ, RZ, UR8 ;  /* 0x00000008ff007e24 */ /* 0x000fe2000f8e00ff */
[----:B------:R-:W-:Y:S01]  /*0f60*/  IADD3.X R3, R49, UR10, RZ, P0, !PT ;  /* 0x0000000a31037c10 */ /* 0x000fe200087fe4ff */
[----:B------:R-:W-:Y:S01]  /*0f70*/  UIMAD UR15, UR34, UR9, UR15 ;  /* 0x00000009220f72a4 */ /* 0x000fe2000f8e020f */
[C---:B------:R-:W-:Y:S01]  /*0f80*/  VIADD R117, R48.reuse, 0x80 ;  /* 0x0000008030757836 */ /* 0x040fe20000000000 */
[----:B------:R-:W-:Y:S01]  /*0f90*/  ULDC.64 UR10, c[0x0][0x260] ;  /* 0x00009800000a7ab9 */ /* 0x000fe20000000a00 */
[----:B------:R-:W-:Y:S01]  /*0fa0*/  ULDC.64 UR8, c[0x0][0x268] ;  /* 0x00009a0000087ab9 */ /* 0x000fe20000000a00 */
[----:B------:R-:W-:Y:S01]  /*0fb0*/  IADD3 R115, R48, 0xc0, RZ ;  /* 0x000000c030737810 */ /* 0x000fe20007ffe0ff */
[----:B------:R-:W-:Y:S01]  /*0fc0*/  IMAD.U32 R32, RZ, RZ, UR10 ;  /* 0x0000000aff207e24 */ /* 0x000fe2000f8e00ff */
[----:B------:R-:W-:Y:S01]  /*0fd0*/  MOV R31, UR8 ;  /* 0x00000008001f7c02 */ /* 0x000fe20008000f00 */
[----:B------:R3:W-:Y:S01]  /*0fe0*/  STL [R1+0x80], R120 ;  /* 0x0000807801007387 */ /* 0x0007e20000100800 */
[----:B------:R-:W-:Y:S01]  /*0ff0*/  UIADD3 UR38, -UR29, UR19, URZ ;  /* 0x000000131d267290 */ /* 0x000fe2000fffe13f */
[----:B------:R-:W-:Y:S01]  /*1000*/  IMAD.WIDE.U32 R14, R0, UR34, R2 ;  /* 0x00000022000e7c25 */ /* 0x000fe2000f8e0002 */
[----:B------:R-:W-:Y:S01]  /*1010*/  UMOV UR40, 0x400 ;  /* 0x0000040000287882 */ /* 0x000fe20000000000 */
[----:B------:R3:W-:Y:S01]  /*1020*/  STL [R1+0x74], R117 ;  /* 0x0000747501007387 */ /* 0x0007e20000100800 */
[----:B------:R-:W-:Y:S01]  /*1030*/  UIMAD UR35, UR14, UR10, URZ ;  /* 0x0000000a0e2372a4 */ /* 0x000fe2000f8e023f */
[C---:B------:R-:W-:Y:S01]  /*1040*/  VIADD R23, R168.reuse, 0x10 ;  /* 0x00000010a8177836 */ /* 0x040fe20000000000 */
[C---:B------:R-:W-:Y:S01]  /*1050*/  ISETP.GE.AND P0, PT, R168.reuse, UR38, PT ;  /* 0x00000026a8007c0c */ /* 0x040fe2000bf06270 */
[----:B------:R3:W-:Y:S01]  /*1060*/  STL [R1+0x84], R115 ;  /* 0x0000847301007387 */ /* 0x0007e20000100800 */
[----:B------:R-:W-:Y:S01]  /*1070*/  UIADD3 UR21, UR23, -0x1, URZ ;  /* 0xffffffff17157890 */ /* 0x000fe2000fffe03f */
[C---:B------:R-:W-:Y:S01]  /*1080*/  IADD3 R26, R168.reuse, 0x20, RZ ;  /* 0x00000020a81a7810 */ /* 0x040fe20007ffe0ff */
[----:B------:R-:W-:Y:S01]  /*1090*/  UIMAD UR14, UR14, UR8, URZ ;  /* 0x000000080e0e72a4 */ /* 0x000fe2000f8e023f */
[----:B------:R3:W-:Y:S01]  /*10a0*/  STL [R1+0xcc], R32 ;  /* 0x0000cc2001007387 */ /* 0x0007e20000100800 */
[----:B--2---:R-:W-:Y:S01]  /*10b0*/  ULEA UR4, UR4, UR40, 0x18 ;  /* 0x0000002804047291 */ /* 0x004fe2000f8ec03f */
[----:B------:R-:W-:Y:S01]  /*10c0*/  VIADD R13, R15, UR15 ;  /* 0x0000000f0f0d7c36 */ /* 0x000fe20008000000 */
[----:B------:R-:W-:Y:S01]  /*10d0*/  UIMAD UR11, UR22, UR11, UR35 ;  /* 0x0000000b160b72a4 */ /* 0x000fe2000f8e0223 */
[----:B------:R3:W-:Y:S01]  /*10e0*/  STL [R1+0xd0], R31 ;  /* 0x0000d01f01007387 */ /* 0x0007e20000100800 */
[----:B------:R-:W-:Y:S01]  /*10f0*/  UIMAD UR20, UR21, -0x40, UR32 ;  /* 0xffffffc0151478a4 */ /* 0x000fe2000f8e0220 */
[----:B------:R-:W-:Y:S01]  /*1100*/  BSSY B0, `(.L_x_1012) ;  /* 0x0000035000007945 */ /* 0x000fe20003800000 */
[----:B------:R-:W-:Y:S01]  /*1110*/  UIMAD UR35, UR22, UR9, UR14 ;  /* 0x00000009162372a4 */ /* 0x000fe2000f8e020e */
[----:B------:R-:W-:Y:S01]  /*1120*/  IMAD R104, R5, UR24, R4 ;  /* 0x0000001805687c24 */ /* 0x000fe2000f8e0204 */
[----:B------:R-:W-:Y:S01]  /*1130*/  ISETP.GE.AND P1, PT, R23, UR38, PT ;  /* 0x0000002617007c0c */ /* 0x000fe2000bf26270 */
[----:B------:R-:W-:Y:S01]  /*1140*/  VIADD R27, R168, 0x30 ;  /* 0x00000030a81b7836 */ /* 0x000fe20000000000 */
        /* <DEDUP_REMOVED lines=48> */
.L_x_1013:
[----:B------:R-:W-:Y:S05]  /*1450*/  BSYNC B0 ;  /* 0x0000000000007941 */ /* 0x000fea0003800000 */
.L_x_1012:
[----:B------:R-:W-:Y:S01]  /*1460*/  ULEA UR8, UR23, UR39, 0x6 ;  /* 0x0000002717087291 */ /* 0x000fe2000f8e303f */
[C---:B--2-4-:R-:W-:Y:S01]  /*1470*/  IMAD R2, R169.reuse, UR12, RZ ;  /* 0x0000000ca9027c24 */ /* 0x054fe2000f8e02ff */
[----:B------:R-:W-:Y:S01]  /*1480*/  BSSY B0, `(.L_x_1014) ;  /* 0x000003a000007945 */ /* 0x000fe20003800000 */
[----:B------:R-:W-:Y:S01]  /*1490*/  IMAD R0, R169, UR6, RZ ;  /* 0x00000006a9007c24 */ /* 0x000fe2000f8e02ff */
[----:B------:R-:W-:Y:S01]  /*14a0*/  UIADD3 UR8, UR8, -0x40, URZ ;  /* 0xffffffc008087890 */ /* 0x000fe2000fffe03f */
[----:B------:R-:W-:Y:S01]  /*14b0*/  ISETP.GE.AND P6, PT, R27, UR38, PT ;  /* 0x000000261b007c0c */ /* 0x000fe2000bfc6270 */
[----:B------:R-:W-:Y:S01]  /*14c0*/  IMAD.WIDE.U32 R24, R168, UR6, R48 ;  /* 0x00000006a8187c25 */ /* 0x000fe2000f8e0030 */
[----:B------:R-:W-:-:S03]  /*14d0*/  IADD3 R16, P5, R20, UR26, RZ ;  /* 0x0000001a14107c10 */ /* 0x000fc6000ffbe0ff */
[----:B------:R-:W-:Y:S01]  /*14e0*/  IADD3 R145, P0, R104, UR8, RZ ;  /* 0x0000000868917c10 */ /* 0x000fe2000ff1e0ff */
[C---:B------:R-:W-:Y:S01]  /*14f0*/  IMAD R22, R168.reuse, UR13, R2 ;  /* 0x0000000da8167c24 */ /* 0x040fe2000f8e0202 */
[----:B------:R-:W-:Y:S01]  /*1500*/  MOV R105, UR8 ;  /* 0x0000000800697c02 */ /* 0x000fe20008000f00 */
        /* <DEDUP_REMOVED lines=12> */
[----:B------:R-:W2:Y:S01]  /*15d0*/  @!P1 LDC.64 R6, c[0x0][0x210] ;  /* 0x00008400ff069b82 */ /* 0x000ea20000000a00 */
[----:B------:R-:W-:Y:S01]  /*15e0*/  IMAD R0, R4, UR9, R0 ;  /* 0x0000000904007c24 */ /* 0x000fe2000f8e0200 */
[----:B------:R4:W-:Y:S03]  /*15f0*/  @P1 STS.128 [R213+0x800], RZ ;  /* 0x000800ffd5001388 */ /* 0x0009e60000000c00 */
[----:B------:R-:W-:Y:S01]  /*1600*/  IMAD.IADD R0, R3, 0x1, R0 ;  /* 0x0000000103007824 */ /* 0x000fe200078e0200 */
[----:B--2---:R-:W-:-:S04]  /*1610*/  @!P1 LEA R4, P2, R2, R6, 0x1 ;  /* 0x0000000602049211 */ /* 0x004fc800078408ff */
[C---:B------:R-:W-:Y:S02]  /*1620*/  @!P1 LEA.HI.X R5, R2.reuse, R7, R0, 0x1, P2 ;  /* 0x0000000702059211 */ /* 0x040fe400010f0c00 */
[----:B------:R-:W-:Y:S01]  /*1630*/  ISETP.GE.AND P2, PT, R117, UR10, PT ;  /* 0x0000000a75007c0c */ /* 0x000fe2000bf46270 */
[----:B------:R-:W2:Y:S02]  /*1640*/  @!P3 LDC.64 R6, c[0x0][0x210] ;  /* 0x00008400ff06bb82 */ /* 0x000ea40000000a00 */
[----:B------:R-:W-:Y:S01]  /*1650*/  @!PT LDS RZ, [RZ] ;  /* 0x00000000fffff984 */ /* 0x000fe20000000800 */
[----:B------:R-:W-:Y:S01]  /*1660*/  @!PT LDS RZ, [RZ] ;  /* 0x00000000fffff984 */ /* 0x000fe20000000800 */
[----:B------:R-:W-:Y:S01]  /*1670*/  @!PT LDS RZ, [RZ] ;  /* 0x00000000fffff984 */ /* 0x000fe20000000800 */
[----:B------:R5:W-:Y:S04]  /*1680*/  @!P1 LDGSTS.E.BYPASS.LTC128B.128 [R213+0x800], desc[UR30][R4.64] ;  /* 0x0080000004d59fae */ /* 0x000be8000b901d5e */
[----:B------:R4:W-:Y:S06]  /*1690*/  @P3 STS.128 [R213+0x2800], RZ ;  /* 0x002800ffd5003388 */ /* 0x0009ec0000000c00 */
[----:B------:R-:W5:Y:S01]  /*16a0*/  @!P2 LDC.64 R8, c[0x0][0x210] ;  /* 0x00008400ff08ab82 */ /* 0x000f620000000a00 */
[----:B--2---:R-:W-:-:S04]  /*16b0*/  @!P3 LEA R6, P1, R2, R6, 0x1 ;  /* 0x000000060206b211 */ /* 0x004fc800078208ff */
        /* <DEDUP_REMOVED lines=22> */
.L_x_1015:
[----:B------:R-:W-:Y:S05]  /*1820*/  BSYNC B0 ;  /* 0x0000000000007941 */ /* 0x000fea0003800000 */
.L_x_1014:
        /* <DEDUP_REMOVED lines=49> */
.L_x_1017:
[----:B------:R-:W-:Y:S05]  /*1b40*/  BSYNC B0 ;  /* 0x0000000000007941 */ /* 0x000fea0003800000 */
.L_x_1016:
[----:B------:R-:W-:Y:S01]  /*1b50*/  IADD3.X R17, R21, UR25, R22, P5, !PT ;  /* 0x0000001915117c10 */ /* 0x000fe2000affe416 */
[----:B------:R-:W-:Y:S01]  /*1b60*/  USHF.L.U64.HI UR10, UR12, 0x6, UR13 ;  /* 0x000000060c0a7899 */ /* 0x000fe2000801020d */
[----:B------:R-:W-:Y:S01]  /*1b70*/  BSSY B0, `(.L_x_1018) ;  /* 0x0000034000007945 */ /* 0x000fe20003800000 */
[----:B------:R-:W-:Y:S01]  /*1b80*/  USHF.L.U32 UR14, UR12, 0x6, URZ ;  /* 0x000000060c0e7899 */ /* 0x000fe2000800063f */
[----:B---3--:R-:W-:-:S05]  /*1b90*/  IMAD.WIDE.U32 R32, R32, UR22, R16 ;  /* 0x0000001620207c25 */ /* 0x008fca000f8e0010 */
        /* <DEDUP_REMOVED lines=49> */
.L_x_1019:
[----:B------:R-:W-:Y:S05]  /*1eb0*/  BSYNC B0 ;  /* 0x0000000000007941 */ /* 0x000fea0003800000 */
.L_x_1018:
        /* <DEDUP_REMOVED lines=9> */
[----:B-12---:R-:W-:Y:S01]  /*1f50*/  IMAD.WIDE.U32 R2, R113, UR21, R118 ;  /* 0x0000001571027c25 */ /* 0x006fe2000f8e0076 */
[----:B------:R-:W-:-:S04]  /*1f60*/  ISETP.GE.AND P1, PT, R23, UR20, PT ;  /* 0x0000001417007c0c */ /* 0x000fc8000bf26270 */
[----:B----4-:R-:W-:Y:S02]  /*1f70*/  IADD3 R5, R3, UR8, RZ ;  /* 0x0000000803057c10 */ /* 0x010fe4000fffe0ff */
        /* <DEDUP_REMOVED lines=39> */
.L_x_1021:
[----:B------:R-:W-:Y:S05]  /*21f0*/  BSYNC B0 ;  /* 0x0000000000007941 */ /* 0x000fea0003800000 */
.L_x_1020:
[----:B------:R-:W-:Y:S01]  /*2200*/  USHF.L.U64.HI UR15, UR12, 0x4, UR13 ;  /* 0x000000040c0f7899 */ /* 0x000fe2000801020d */
[----:B------:R-:W-:Y:S01]  /*2210*/  BSSY B0, `(.L_x_1022) ;  /* 0x000002d000007945 */ /* 0x000fe20003800000 */
[----:B------:R-:W-:Y:S01]  /*2220*/  USHF.L.U32 UR38, UR12, 0x4, URZ ;  /* 0x000000040c267899 */ /* 0x000fe2000800063f */
[----:B------:R-:W-:Y:S02]  /*2230*/  ISETP.GE.AND P5, PT, R26, UR20, PT ;  /* 0x000000141a007c0c */ /* 0x000fe4000bfa6270 */
[----:B------:R-:W-:Y:S01]  /*2240*/  ISETP.GE.AND P6, PT, R27, UR20, PT ;  /* 0x000000141b007c0c */ /* 0x000fe2000bfc6270 */
[----:B------:R-:W-:-:S12]  /*2250*/  @P1 BRA `(.L_x_1023) ;  /* 0x0000000000a01947 */ /* 0x000fd80003800000 */
[----:B------:R-:W-:Y:S01]  /*2260*/  ULDC UR8, c[0x0][0x2d0] ;  /* 0x0000b40000087ab9 */ /* 0x000fe20000000800 */
[----:B------:R-:W-:Y:S02]  /*2270*/  IADD3 R0, P1, R2, UR38, RZ ;  /* 0x0000002602007c10 */ /* 0x000fe4000ff3e0ff */
[----:B------:R-:W-:Y:S02]  /*2280*/  ISETP.GE.AND P2, PT, R48, UR8, PT ;  /* 0x0000000830007c0c */ /* 0x000fe4000bf46270 */
[----:B------:R-:W-:Y:S02]  /*2290*/  ISETP.GE.AND P4, PT, R120, UR8, PT ;  /* 0x0000000878007c0c */ /* 0x000fe4000bf86270 */
[----:B------:R-:W-:Y:S02]  /*22a0*/  ISETP.GE.AND P3, PT, R117, UR8, PT ;  /* 0x0000000875007c0c */ /* 0x000fe4000bf66270 */
[----:B--2---:R-:W-:-:S07]  /*22b0*/  IADD3.X R10, R5, UR15, RZ, P1, !PT ;  /* 0x0000000f050a7c10 */ /* 0x004fce0008ffe4ff */
[----:B-1----:R-:W1:Y:S01]  /*22c0*/  @!P2 LDC.64 R6, c[0x0][0x218] ;  /* 0x00008600ff06ab82 */ /* 0x002e620000000a00 */
        /* <DEDUP_REMOVED lines=33> */
.L_x_1023:
[----:B------:R-:W-:Y:S05]  /*24e0*/  BSYNC B0 ;  /* 0x0000000000007941 */ /* 0x000fea0003800000 */
.L_x_1022:
        /* <DEDUP_REMOVED lines=44> */
.L_x_1025:
[----:B------:R-:W-:Y:S05]  /*27b0*/  BSYNC B0 ;  /* 0x0000000000007941 */ /* 0x000fea0003800000 */
.L_x_1024:
        /* <DEDUP_REMOVED lines=16> */
[C-C-:B------:R-:W-:Y:S02]  /*28c0*/  @!P6 LEA.HI.X R9, R2.reuse, R9, R0.reuse, 0x1, P1 ;  /* 0x000000090209e211 */ /* 0x140fe400008f0c00 */
        /* <DEDUP_REMOVED lines=28> */
.L_x_1027:
[----:B------:R-:W-:Y:S05]  /*2a90*/  BSYNC B0 ;  /* 0x0000000000007941 */ /* 0x000fea0003800000 */
.L_x_1026:
        /* <DEDUP_REMOVED lines=10> */
[----:B------:R-:W-:Y:S01]  /*2b40*/  @UP1 ULDC UR5, c[0x0][0x2e8] ;  /* 0x0000ba0000051ab9 */ /* 0x000fe20000000800 */
[----:B------:R-:W-:Y:S01]  /*2b50*/  @UP1 UIMAD.WIDE.U32 UR42, UR33, UR8, UR42 ;  /* 0x00000008212a12a5 */ /* 0x000fe2000f8e002a */
[----:B------:R-:W-:-:S04]  /*2b60*/  DEPBAR.LE SB0, 0x0 ;  /* 0x000080000000791a */ /* 0x000fc80000000000 */
[----:B------:R-:W-:Y:S02]  /*2b70*/  @UP1 UIMAD UR9, UR33, UR9, UR40 ;  /* 0x00000009210912a4 */ /* 0x000fe4000f8e0228 */
[----:B------:R-:W-:Y:S02]  /*2b80*/  @UP1 ULEA UR12, UP0, UR42, UR12, 0x2 ;  /* 0x0000000c2a0c1291 */ /* 0x000fe4000f80103f */
[----:B------:R-:W-:-:S04]  /*2b90*/  @UP1 UIADD3 UR9, UR43, UR9, URZ ;  /* 0x000000092b091290 */ /* 0x000fc8000fffe03f */
[----:B------:R-:W-:Y:S01]  /*2ba0*/  @UP1 ULEA.HI.X UR13, UR42, UR13, UR9, 0x2, UP0 ;  /* 0x0000000d2a0d1291 */ /* 0x000fe200080f1409 */
[----:B------:R-:W-:-:S05]  /*2bb0*/  IMAD.U32 R2, RZ, RZ, UR12 ;  /* 0x0000000cff027e24 */ /* 0x000fca000f8e00ff */
[----:B------:R-:W-:-:S05]  /*2bc0*/  IMAD.U32 R3, RZ, RZ, UR13 ;  /* 0x0000000dff037e24 */ /* 0x000fca000f8e00ff */
[----:B-12-4-:R1:W2:Y:S01]  /*2bd0*/  @P2 LDG.E R7, desc[UR30][R2.64] ;  /* 0x0000001e02072981 */ /* 0x0162a2000c1e1900 */
[----:B------:R-:W-:Y:S01]  /*2be0*/  BAR.SYNC.DEFER_BLOCKING 0x0 ;  /* 0x0000000000007b1d */ /* 0x000fe20000010000 */
[----:B------:R-:W-:Y:S01]  /*2bf0*/  ISETP.GE.AND P4, PT, R168, UR20, PT ;  /* 0x00000014a8007c0c */ /* 0x000fe2000bf86270 */
[----:B------:R-:W-:Y:S01]  /*2c00*/  UIMAD.WIDE.U32 UR8, UR21, UR6, URZ ;  /* 0x00000006150872a5 */ /* 0x000fe2000f8e003f */
[----:B------:R-:W-:-:S03]  /*2c10*/  ISETP.GE.AND P1, PT, R23, UR20, PT ;  /* 0x0000001417007c0c */ /* 0x000fc6000bf26270 */
[----:B------:R-:W-:Y:S01]  /*2c20*/  BSSY B0, `(.L_x_1028) ;  /* 0x0000058000007945 */ /* 0x000fe20003800000 */
[----:B-1----:R-:W-:-:S07]  /*2c30*/  LEA.HI R3, R30, R106, RZ, 0x4 ;  /* 0x0000006a1e037211 */ /* 0x002fce00078f20ff */
[----:B------:R1:W-:Y:S01]  /*2c40*/  @P4 STS.128 [R213+0x10000], RZ ;  /* 0x010000ffd5004388 */ /* 0x0003e20000000c00 */
[C---:B------:R-:W-:Y:S02]  /*2c50*/  LOP3.LUT R0, R3.reuse, 0xfffffff0, RZ, 0xc0, !PT ;  /* 0xfffffff003007812 */ /* 0x040fe400078ec0ff */
[----:B------:R-:W-:Y:S01]  /*2c60*/  SHF.R.S32.HI R2, RZ, 0x4, R3 ;  /* 0x00000004ff027819 */ /* 0x000fe20000011403 */
[----:B------:R1:W-:Y:S02]  /*2c70*/  @P4 STS.128 [R213+0x12000], RZ ;  /* 0x012000ffd5004388 */ /* 0x0003e40000000c00 */
[----:B------:R-:W-:Y:S01]  /*2c80*/  IMAD.IADD R0, R106, 0x1, -R0 ;  /* 0x000000016a007824 */ /* 0x000fe200078e0a00 */
[----:B------:R-:W-:Y:S01]  /*2c90*/  LEA.HI R3, R3, R2, RZ, 0x1 ;  /* 0x0000000203037211 */ /* 0x000fe200078f08ff */
[----:B------:R1:W-:Y:S03]  /*2ca0*/  @P4 STS.128 [R213+0x14000], RZ ;  /* 0x014000ffd5004388 */ /* 0x0003e60000000c00 */
[----:B------:R-:W-:Y:S01]  /*2cb0*/  SHF.R.S32.HI R4, RZ, 0x1f, R0 ;  /* 0x0000001fff047819 */ /* 0x000fe20000011400 */
[----:B------:R1:W-:Y:S01]  /*2cc0*/  @P4 STS.128 [R213+0x16000], RZ ;  /* 0x016000ffd5004388 */ /* 0x0003e20000000c00 */
[----:B------:R-:W-:-:S02]  /*2cd0*/  LOP3.LUT R3, R3, 0xfffffffe, RZ, 0xc0, !PT ;  /* 0xfffffffe03037812 */ /* 0x000fc400078ec0ff */
[----:B------:R-:W-:-:S03]  /*2ce0*/  LEA.HI R5, R4, R0, RZ, 0x3 ;  /* 0x0000000004057211 */ /* 0x000fc600078f18ff */
[----:B------:R-:W-:Y:S01]  /*2cf0*/  IMAD.IADD R12, R2, 0x1, -R3 ;  /* 0x00000001020c7824 */ /* 0x000fe200078e0a03 */
[C---:B------:R-:W-:Y:S01]  /*2d00*/  LOP3.LUT R4, R5.reuse, 0xfffffff8, RZ, 0xc0, !PT ;  /* 0xfffffff805047812 */ /* 0x040fe200078ec0ff */
[----:B------:R-:W-:Y:S02]  /*2d10*/  IMAD.SHL.U32 R5, R5, 0x40, RZ ;  /* 0x0000004005057824 */ /* 0x000fe400078e00ff */
[----:B------:R-:W-:Y:S02]  /*2d20*/  IMAD.SHL.U32 R2, R12, 0x8, RZ ;  /* 0x000000080c027824 */ /* 0x000fe400078e00ff */
[----:B------:R-:W-:Y:S02]  /*2d30*/  IMAD.IADD R50, R0, 0x1, -R4 ;  /* 0x0000000100327824 */ /* 0x000fe400078e0a04 */
[----:B------:R-:W2:Y:S01]  /*2d40*/  @P2 MUFU.RCP R4, UR5 ;  /* 0x0000000500042d08 */ /* 0x000ea20008001000 */
[----:B------:R-:W-:Y:S01]  /*2d50*/  UIMAD UR5, UR39, UR6, URZ ;  /* 0x00000006270572a4 */ /* 0x000fe2000f8e023f */
[----:B------:R-:W-:-:S03]  /*2d60*/  IMAD.SHL.U32 R0, R50, 0x40, RZ ;  /* 0x0000004032007824 */ /* 0x000fc600078e00ff */
[----:B------:R-:W-:Y:S02]  /*2d70*/  UIMAD UR5, UR21, UR7, UR5 ;  /* 0x00000007150572a4 */ /* 0x000fe4000f8e0205 */
[----:B------:R-:W-:Y:S02]  /*2d80*/  LOP3.LUT R0, R0, 0x1c0, RZ, 0xc0, !PT ;  /* 0x000001c000007812 */ /* 0x000fe400078ec0ff */
[----:B------:R-:W-:Y:S02]  /*2d90*/  UIADD3 UR5, UR9, UR5, URZ ;  /* 0x0000000509057290 */ /* 0x000fe4000fffe03f */
[----:B------:R-:W-:Y:S02]  /*2da0*/  LOP3.LUT R3, R0, 0x8, R2, 0xf8, !PT ;  /* 0x0000000800037812 */ /* 0x000fe400078ef802 */
[----:B------:R-:W-:Y:S02]  /*2db0*/  SHF.R.U32.HI R0, RZ, 0x3, R0 ;  /* 0x00000003ff007819 */ /* 0x000fe40000011600 */
[----:B------:R-:W-:-:S02]  /*2dc0*/  IADD3 R2, P3, R24, UR28, RZ ;  /* 0x0000001c18027c10 */ /* 0x000fc4000ff7e0ff */
[----:B------:R-:W-:Y:S01]  /*2dd0*/  LOP3.LUT R8, R3, R0, RZ, 0x3c, !PT ;  /* 0x0000000003087212 */ /* 0x000fe200078e3cff */
[----:B------:R-:W-:Y:S01]  /*2de0*/  IMAD.SHL.U32 R0, R28, 0x40, RZ ;  /* 0x000000401c007824 */ /* 0x000fe200078e00ff */
[----:B------:R-:W-:Y:S02]  /*2df0*/  IADD3.X R3, R25, UR27, R29, P3, !PT ;  /* 0x0000001b19037c10 */ /* 0x000fe40009ffe41d */
[----:B------:R-:W-:Y:S02]  /*2e00*/  LOP3.LUT R5, R8, 0xfffffe00, R5, 0xf8, !PT ;  /* 0xfffffe0008057812 */ /* 0x000fe400078ef805 */
[----:B------:R-:W-:Y:S01]  /*2e10*/  LOP3.LUT R0, R0, 0x1c0, RZ, 0xc0, !PT ;  /* 0x000001c000007812 */ /* 0x000fe200078ec0ff */
[----:B------:R-:W-:-:S04]  /*2e20*/  IMAD.WIDE.U32 R10, R31, UR22, R2 ;  /* 0x000000161f0a7c25 */ /* 0x000fc8000f8e0002 */
[----:B------:R-:W-:Y:S01]  /*2e30*/  VIADD R9, R11, UR35 ;  /* 0x000000230b097c36 */ /* 0x000fe20008000000 */
[----:B------:R1:W-:Y:S01]  /*2e40*/  STL.64 [R1+0xb8], R10 ;  /* 0x0000b80a01007387 */ /* 0x0003e20000100a00 */
[----:B------:R-:W-:Y:S02]  /*2e50*/  IMAD.U32 R2, RZ, RZ, UR8 ;  /* 0x00000008ff027e24 */ /* 0x000fe4000f8e00ff */
[----:B------:R-:W-:Y:S01]  /*2e60*/  IMAD.U32 R3, RZ, RZ, UR9 ;  /* 0x00000009ff037e24 */ /* 0x000fe2000f8e00ff */
[----:B------:R1:W-:Y:S01]  /*2e70*/  STL [R1+0xac], R9 ;  /* 0x0000ac0901007387 */ /* 0x0003e20000100800 */
[----:B------:R-:W-:Y:S01]  /*2e80*/  IMAD.U32 R3, RZ, RZ, UR5 ;  /* 0x00000005ff037e24 */ /* 0x000fe2000f8e00ff */
[----:B------:R-:W-:Y:S01]  /*2e90*/  LEA R6, P3, R2, R10, 0x6 ;  /* 0x0000000a02067211 */ /* 0x000fe200078630ff */
[----:B------:R-:W-:Y:S01]  /*2ea0*/  UMOV UR5, URZ ;  /* 0x0000003f00057c82 */ /* 0x000fe20008000000 */
[----:B--2---:R-:W-:Y:S01]  /*2eb0*/  @P2 FMUL.FTZ R7, R7, R4 ;  /* 0x0000000407072220 */ /* 0x004fe20000410000 */
[----:B------:R-:W-:-:S04]  /*2ec0*/  IMAD.SHL.U32 R4, R168, 0x8, RZ ;  /* 0x00000008a8047824 */ /* 0x000fc800078e00ff */
[----:B------:R-:W-:Y:S02]  /*2ed0*/  @P2 R2UR UR8, R7 ;  /* 0x00000000070822ca */ /* 0x000fe400000e0000 */
[----:B------:R-:W-:Y:S02]  /*2ee0*/  LOP3.LUT R4, R0, 0x8, R4, 0xf8, !PT ;  /* 0x0000000800047812 */ /* 0x000fe400078ef804 */
[----:B------:R-:W-:Y:S02]  /*2ef0*/  SHF.R.U32.HI R0, RZ, 0x3, R0 ;  /* 0x00000003ff007819 */ /* 0x000fe40000011600 */
[----:B------:R-:W-:Y:S02]  /*2f00*/  LEA.HI.X R7, R2, R9, R3, 0x6, P3 ;  /* 0x0000000902077211 */ /* 0x000fe400018f3403 */
[----:B------:R-:W-:-:S05]  /*2f10*/  LOP3.LUT R0, R4, R0, RZ, 0x3c, !PT ;  /* 0x0000000004007212 */ /* 0x000fca00078e3cff */
        /* <DEDUP_REMOVED lines=40> */
.L_x_1029:
[----:B------:R-:W-:Y:S05]  /*31a0*/  BSYNC B0 ;  /* 0x0000000000007941 */ /* 0x000fea0003800000 */
.L_x_1028:
[----:B------:R4:W-:Y:S01]  /*31b0*/  @P1 STS.128 [R213+0x10800], RZ ;  /* 0x010800ffd5001388 */ /* 0x0009e20000000c00 */
[----:B------:R-:W-:Y:S01]  /*31c0*/  IMAD R0, R12, 0x200, R0 ;  /* 0x000002000c007824 */ /* 0x000fe200078e0200 */
[----:B------:R-:W-:Y:S01]  /*31d0*/  BSSY B0, `(.L_x_1030) ;  /* 0x0000035000007945 */ /* 0x000fe20003800000 */
[----:B-12---:R-:W-:Y:S01]  /*31e0*/  IMAD R2, R112, 0x400, R5 ;  /* 0x0000040070027824 */ /* 0x006fe200078e0205 */
        /* <DEDUP_REMOVED lines=19> */
[----:B------:R-:W5:Y:S08]  /*3320*/  @!P4 LDC.64 R8, c[0x0][0x220] ;  /* 0x00008800ff08cb82 */ /* 0x000f700000000a00 */
[----:B------:R-:W3:Y:S01]  /*3330*/  @!P3 LDC.64 R10, c[0x0][0x220] ;  /* 0x00008800ff0abb82 */ /* 0x000ee20000000a00 */
[----:B-1----:R-:W-:-:S04]  /*3340*/  @!P2 LEA R2, P1, R0, R2, 0x1 ;  /* 0x000000020002a211 */ /* 0x002fc800078208ff */
        /* <DEDUP_REMOVED lines=14> */
[----:B---3--:R-:W-:-:S04]  /*3430*/  @!P3 LEA R2, P2, R0, R10, 0x1 ;  /* 0x0000000a0002b211 */ /* 0x008fc800078408ff */
        /* <DEDUP_REMOVED lines=14> */
.L_x_1031:
[----:B------:R-:W-:Y:S05]  /*3520*/  BSYNC B0 ;  /* 0x0000000000007941 */ /* 0x000fea0003800000 */
.L_x_1030:
        /* <DEDUP_REMOVED lines=17> */
[----:B------:R-:W3:Y:S01]  /*3640*/  @!P3 LDC.64 R8, c[0x0][0x220] ;  /* 0x00008800ff08bb82 */ /* 0x000ee20000000a00 */
[----:B-1----:R-:W-:-:S04]  /*3650*/  @!P4 LEA R10, P1, R0, R10, 0x1 ;  /* 0x0000000a000ac211 */ /* 0x002fc800078208ff */
        /* <DEDUP_REMOVED lines=29> */
.L_x_1033:
[----:B------:R-:W-:Y:S05]  /*3830*/  BSYNC B0 ;  /* 0x0000000000007941 */ /* 0x000fea0003800000 */
.L_x_1032:
        /* <DEDUP_REMOVED lines=48> */
.L_x_1035:
[----:B------:R-:W-:Y:S05]  /*3b40*/  BSYNC B0 ;  /* 0x0000000000007941 */ /* 0x000fea0003800000 */
.L_x_1034:
[----:B-12---:R-:W-:Y:S01]  /*3b50*/  LDSM.16.M88.4 R8, [R193] ;  /* 0x00000000c108783b */ /* 0x006fe20000000200 */
[----:B------:R-:W-:Y:S01]  /*3b60*/  R2P PR, R28, 0x6 ;  /* 0x000000061c007804 */ /* 0x000fe20000000000 */
[----:B------:R-:W-:Y:S01]  /*3b70*/  IMAD.MOV.U32 R4, RZ, RZ, 0x10 ;  /* 0x00000010ff047424 */ /* 0x000fe200078e00ff */
[----:B------:R-:W-:Y:S01]  /*3b80*/  LOP3.LUT P3, RZ, R50, 0x2, RZ, 0xc0, !PT ;  /* 0x0000000232ff7812 */ /* 0x000fe2000786c0ff */
[----:B------:R-:W1:Y:S01]  /*3b90*/  LDSM.16.M88.4 R20, [R185+0x8000] ;  /* 0x00800000b914783b */ /* 0x000e620000000200 */
[C---:B------:R-:W-:Y:S01]  /*3ba0*/  VIADD R0, R185.reuse, 0x8000 ;  /* 0x00008000b9007836 */ /* 0x040fe20000000000 */
[----:B------:R-:W-:Y:S01]  /*3bb0*/  SHF.L.U32 R7, R106, 0x1, RZ ;  /* 0x000000016a077819 */ /* 0x000fe200000006ff */
[----:B------:R-:W-:Y:S01]  /*3bc0*/  VIADD R197, R185, 0x8020 ;  /* 0x00008020b9c57836 */ /* 0x000fe20000000000 */
[----:B------:R-:W2:Y:S01]  /*3bd0*/  LDSM.16.M88.4 R16, [R185+0x8800] ;  /* 0x00880000b910783b */ /* 0x000ea20000000200 */
[----:B------:R-:W-:Y:S01]  /*3be0*/  SEL R4, R4, 0xfffffff0, !P3 ;  /* 0xfffffff004047807 */ /* 0x000fe20005800000 */
[----:B------:R-:W-:Y:S01]  /*3bf0*/  IMAD.MOV.U32 R2, RZ, RZ, 0x20 ;  /* 0x00000020ff027424 */ /* 0x000fe200078e00ff */
[----:B------:R-:W-:Y:S01]  /*3c00*/  LOP3.LUT R7, R7, 0x6, RZ, 0xc0, !PT ;  /* 0x0000000607077812 */ /* 0x000fe200078ec0ff */
[----:B------:R-:W5:Y:S01]  /*3c10*/  LDSM.16.M88.4 R40, [R185+0x9800] ;  /* 0x00980000b928783b */ /* 0x000f620000000200 */
[----:B------:R-:W-:Y:S01]  /*3c20*/  IMAD R3, R112, 0x10, R51 ;  /* 0x0000001070037824 */ /* 0x000fe200078e0233 */
[----:B------:R-:W-:Y:S01]  /*3c30*/  UISETP.GE.AND UP0, UPT, UR32, 0x41, UPT ;  /* 0x000000412000788c */ /* 0x000fe2000bf06270 */
[--C-:B------:R-:W-:Y:S01]  /*3c40*/  IMAD R194, R4, 0x2, R193.reuse ;  /* 0x0000000204c27824 */ /* 0x100fe200078e02c1 */
[----:B------:R-:W4:Y:S01]  /*3c50*/  LDSM.16.M88.4 R24, [R185+0x9000] ;  /* 0x00900000b918783b */ /* 0x000f220000000200 */
[----:B------:R-:W-:Y:S01]  /*3c60*/  @P1 VIADD R197, R0, 0xffffffe0 ;  /* 0xffffffe000c51836 */ /* 0x000fe20000000000 */
[----:B------:R-:W-:Y:S01]  /*3c70*/  LOP3.LUT P1, RZ, R50, 0x4, RZ, 0xc0, !PT ;  /* 0x0000000432ff7812 */ /* 0x000fe2000782c0ff */
[----:B------:R-:W-:Y:S01]  /*3c80*/  IMAD.MOV.U32 R0, RZ, RZ, 0x40 ;  /* 0x00000040ff007424 */ /* 0x000fe200078e00ff */
[----:B------:R-:W-:Y:S01]  /*3c90*/  LDSM.16.M88.4 R12, [R194] ;  /* 0x00000000c20c783b */ /* 0x000fe20000000200 */
[----:B------:R-:W-:Y:S01]  /*3ca0*/  IMAD.U32 R6, RZ, RZ, UR32 ;  /* 0x00000020ff067e24 */ /* 0x000fe2000f8e00ff */
[----:B------:R-:W-:Y:S01]  /*3cb0*/  SEL R2, R2, 0xffffffe0, !P1 ;  /* 0xffffffe002027807 */ /* 0x000fe20004800000 */
[----:B------:R-:W-:Y:S01]  /*3cc0*/  VIADD R107, R3, UR29 ;  /* 0x0000001d036b7c36 */ /* 0x000fe20008000000 */
[----:B------:R-:W4:Y:S01]  /*3cd0*/  LDSM.16.M88.4 R52, [R197] ;  /* 0x00000000c534783b */ /* 0x000f220000000200 */
[----:B------:R-:W-:Y:S01]  /*3ce0*/  SEL R0, R0, 0xffffffc0, !P2 ;  /* 0xffffffc000007807 */ /* 0x000fe20005000000 */
[C---:B------:R-:W-:Y:S01]  /*3cf0*/  VIADD R212, R197.reuse, 0x800 ;  /* 0x00000800c5d47836 */ /* 0x040fe20000000000 */
[----:B------:R-:W-:Y:S01]  /*3d00*/  IADD3 R206, R197, 0x3800, RZ ;  /* 0x00003800c5ce7810 */ /* 0x000fe20007ffe0ff */
[----:B------:R-:W4:Y:S01]  /*3d10*/  LDSM.16.M88.4 R36, [R197+0x800] ;  /* 0x00080000c524783b */ /* 0x000f220000000200 */
[----:B------:R-:W-:Y:S01]  /*3d20*/  IMAD R196, R2, 0x2, R193 ;  /* 0x0000000202c47824 */ /* 0x000fe200078e02c1 */
[----:B------:R-:W-:Y:S01]  /*3d30*/  IADD3 R3, R6, -UR19, R107 ;  /* 0x8000001306037c10 */ /* 0x000fe2000fffe06b */
[----:B------:R-:W-:Y:S01]  /*3d40*/  IMAD.IADD R191, R185, 0x1, R0 ;  /* 0x00000001b9bf7824 */ /* 0x000fe200078e0200 */
[----:B------:R-:W4:Y:S01]  /*3d50*/  LDSM.16.M88.4 R64, [R197+0x1000] ;  /* 0x00100000c540783b */ /* 0x000f220000000200 */
[----:B------:R-:W-:-:S02]  /*3d60*/  IMAD R195, R2, 0x2, R194 ;  /* 0x0000000202c37824 */ /* 0x000fc400078e02c2 */
[----:B------:R-:W-:Y:S01]  /*3d70*/  IMAD.IADD R190, R0, 0x1, R197 ;  /* 0x0000000100be7824 */ /* 0x000fe200078e02c5 */
[----:B------:R-:W4:Y:S01]  /*3d80*/  LDSM.16.M88.4 R76, [R197+0x1800] ;  /* 0x00180000c54c783b */ /* 0x000f220000000200 */
[----:B------:R-:W-:Y:S02]  /*3d90*/  IMAD.U32 R0, RZ, RZ, UR21 ;  /* 0x00000015ff007e24 */ /* 0x000fe4000f8e00ff */
[C---:B------:R-:W-:Y:S01]  /*3da0*/  VIADD R211, R197.reuse, 0x1000 ;  /* 0x00001000c5d37836 */ /* 0x040fe20000000000 */
[----:B------:R-:W-:Y:S01]  /*3db0*/  LDSM.16.M88.4 R84, [R191+0x8000] ;  /* 0x00800000bf54783b */ /* 0x000fe20000000200 */
[----:B------:R-:W-:Y:S02]  /*3dc0*/  IMAD R0, R0, 0x40, R7 ;  /* 0x0000004000007824 */ /* 0x000fe400078e0207 */
[----:B------:R-:W-:Y:S01]  /*3dd0*/  VIADD R210, R197, 0x1800 ;  /* 0x00001800c5d27836 */ /* 0x000fe20000000000 */
[C---:B-1----:R-:W-:Y:S01]  /*3de0*/  HMMA.16816.F32 R44, R8.reuse, R20, RZ ;  /* 0x00000014082c723c */ /* 0x042fe200000018ff */
[----:B------:R-:W-:Y:S01]  /*3df0*/  LDSM.16.M88.4 R80, [R191+0x8800] ;  /* 0x00880000bf50783b */ /* 0x000fe20000000200 */
[----:B------:R-:W-:Y:S01]  /*3e00*/  IMAD.IADD R7, R3, 0x1, -R0 ;  /* 0x0000000103077824 */ /* 0x000fe200078e0a00 */
[----:B------:R-:W-:Y:S01]  /*3e10*/  ISETP.GE.AND P2, PT, R0, UR32, PT ;  /* 0x0000002000007c0c */ /* 0x000fe2000bf46270 */
[C---:B------:R-:W-:Y:S01]  /*3e20*/  VIADD R209, R197.reuse, 0x2000 ;  /* 0x00002000c5d17836 */ /* 0x040fe20000000000 */
[----:B------:R-:W-:Y:S01]  /*3e30*/  LDSM.16.M88.4 R88, [R190] ;  /* 0x00000000be58783b */ /* 0x000fe20000000200 */
[----:B---3--:R-:W-:Y:S01]  /*3e40*/  HMMA.16816.F32 R32, R8, R22, RZ ;  /* 0x000000160820723c */ /* 0x008fe200000018ff */
[----:B------:R-:W-:-:S02]  /*3e50*/  VIADD R208, R197, 0x2800 ;  /* 0x00002800c5d07836 */ /* 0x000fc40000000000 */
[----:B------:R-:W-:Y:S01]  /*3e60*/  LDSM.16.M88.4 R96, [R190+0x1800] ;  /* 0x00180000be60783b */ /* 0x000fe20000000200 */
[C---:B------:R-:W-:Y:S02]  /*3e70*/  VIADD R207, R197.reuse, 0x3000 ;  /* 0x00003000c5cf7836 */ /* 0x040fe40000000000 */
[C---:B--2---:R-:W-:Y:S01]  /*3e80*/  HMMA.16816.F32 R28, R8.reuse, R16, RZ ;  /* 0x00000010081c723c */ /* 0x044fe200000018ff */
[----:B------:R-:W-:Y:S01]  /*3e90*/  LDSM.16.M88.4 R92, [R185+0xb000] ;  /* 0x00b00000b95c783b */ /* 0x000fe20000000200 */
[C---:B------:R-:W-:Y:S02]  /*3ea0*/  VIADD R205, R197.reuse, 0x4000 ;  /* 0x00004000c5cd7836 */ /* 0x040fe40000000000 */
[C---:B------:R-:W-:Y:S01]  /*3eb0*/  VIADD R204, R197.reuse, 0x4800 ;  /* 0x00004800c5cc7836 */ /* 0x040fe20000000000 */
[----:B------:R-:W-:Y:S01]  /*3ec0*/  LDSM.16.M88.4 R100, [R197+0x3000] ;  /* 0x00300000c564783b */ /* 0x000fe20000000200 */
[----:B------:R-:W-:Y:S01]  /*3ed0*/  HMMA.16816.F32 R20, R8, R18, RZ ;  /* 0x000000120814723c */ /* 0x000fe200000018ff */
[----:B------:R-:W-:-:S02]  /*3ee0*/  VIADD R203, R197, 0x5000 ;  /* 0x00005000c5cb7836 */ /* 0x000fc40000000000 */
[----:B------:R-:W-:Y:S01]  /*3ef0*/  STL [R1+0xa0], R107 ;  /* 0x0000a06b01007387 */ /* 0x000fe20000100800 */
[C---:B------:R-:W-:Y:S02]  /*3f00*/  VIADD R202, R197.reuse, 0x5800 ;  /* 0x00005800c5ca7836 */ /* 0x040fe40000000000 */
[C---:B-----5:R-:W-:Y:S01]  /*3f10*/  HMMA.16816.F32 R68, R8.reuse, R40, RZ ;  /* 0x000000280844723c */ /* 0x060fe200000018ff */
[----:B------:R-:W0:Y:S01]  /*3f20*/  LDGDEPBAR ;  /* 0x00000000000079af */ /* 0x000e220000000000 */
[C---:B------:R-:W-:Y:S02]  /*3f30*/  VIADD R201, R197.reuse, 0x6000 ;  /* 0x00006000c5c97836 */ /* 0x040fe40000000000 */
[C---:B------:R-:W-:Y:S02]  /*3f40*/  VIADD R200, R197.reuse, 0x6800 ;  /* 0x00006800c5c87836 */ /* 0x040fe40000000000 */
[----:B----4-:R-:W-:Y:S01]  /*3f50*/  HMMA.16816.F32 R16, R8, R24, RZ ;  /* 0x000000180810723c */ /* 0x010fe200000018ff */
[----:B------:R-:W-:-:S02]  /*3f60*/  VIADD R199, R197, 0x7000 ;  /* 0x00007000c5c77836 */ /* 0x000fc40000000000 */
[----:B------:R-:W-:-:S03]  /*3f70*/  VIADD R198, R197, 0x7800 ;  /* 0x00007800c5c67836 */ /* 0x000fc60000000000 */
[C---:B------:R-:W-:Y:S06]  /*3f80*/  HMMA.16816.F32 R56, R8.reuse, R26, RZ ;  /* 0x0000001a0838723c */ /* 0x040fec00000018ff */
[----:B------:R-:W-:Y:S01]  /*3f90*/  HMMA.16816.F32 R40, R8, R42, RZ ;  /* 0x0000002a0828723c */ /* 0x000fe200000018ff */
[----:B------:R-:W1:Y:S05]  /*3fa0*/  LDSM.16.M88.4 R8, [R196] ;  /* 0x00000000c408783b */ /* 0x000e6a0000000200 */
[C---:B------:R-:W-:Y:S01]  /*3fb0*/  HMMA.16816.F32 R72, R12.reuse, R52, R44 ;  /* 0x000000340c48723c */ /* 0x040fe2000000182c */
[----:B------:R-:W-:Y:S05]  /*3fc0*/  LDSM.16.M88.4 R44, [R191+0x9800] ;  /* 0x00980000bf2c783b */ /* 0x000fea0000000200 */
[C---:B------:R-:W-:Y:S06]  /*3fd0*/  HMMA.16816.F32 R60, R12.reuse, R54, R32 ;  /* 0x000000360c3c723c */ /* 0x040fec0000001820 */
[C---:B------:R-:W-:Y:S01]  /*3fe0*/  HMMA.16816.F32 R52, R12.reuse, R36, R28 ;  /* 0x000000240c34723c */ /* 0x040fe2000000181c */
[----:B------:R-:W2:Y:S05]  /*3ff0*/  LDSM.16.M88.4 R28, [R191+0x9000] ;  /* 0x00900000bf1c783b */ /* 0x000eaa0000000200 */
[C---:B------:R-:W-:Y:S01]  /*4000*/  HMMA.16816.F32 R36, R12.reuse, R38, R20 ;  /* 0x000000260c24723c */ /* 0x040fe20000001814 */
[----:B------:R-:W3:Y:S05]  /*4010*/  LDSM.16.M88.4 R20, [R195] ;  /* 0x00000000c314783b */ /* 0x000eea0000000200 */
[C---:B------:R-:W-:Y:S06]  /*4020*/  HMMA.16816.F32 R24, R12.reuse, R64, R16 ;  /* 0x000000400c18723c */ /* 0x040fec0000001810 */
[C---:B------:R-:W-:Y:S06]  /*4030*/  HMMA.16816.F32 R16, R12.reuse, R66, R56 ;  /* 0x000000420c10723c */ /* 0x040fec0000001838 */
[C---:B------:R-:W-:Y:S06]  /*4040*/  HMMA.16816.F32 R32, R12.reuse, R76, R68 ;  /* 0x0000004c0c20723c */ /* 0x040fec0000001844 */
[----:B------:R-:W-:Y:S01]  /*4050*/  HMMA.16816.F32 R40, R12, R78, R40 ;  /* 0x0000004e0c28723c */ /* 0x000fe20000001828 */
[----:B------:R-:W4:Y:S05]  /*4060*/  LDSM.16.M88.4 R76, [R190+0x800] ;  /* 0x00080000be4c783b */ /* 0x000f2a0000000200 */
[C---:B-1----:R-:W-:Y:S01]  /*4070*/  HMMA.16816.F32 R68, R8.reuse, R84, R72 ;  /* 0x000000540844723c */ /* 0x042fe20000001848 */
[----:B------:R-:W-:Y:S05]  /*4080*/  LDSM.16.M88.4 R72, [R185+0xa000] ;  /* 0x00a00000b948783b */ /* 0x000fea0000000200 */
        /* <DEDUP_REMOVED lines=9> */
[----:B------:R-:W-:Y:S06]  /*4120*/  HMMA.16816.F32 R8, R8, R46, R40 ;  /* 0x0000002e0808723c */ /* 0x000fec0000001828 */
[C---:B---3--:R-:W-:Y:S01]  /*4130*/  HMMA.16816.F32 R24, R20.reuse, R88, R68 ;  /* 0x000000581418723c */ /* 0x048fe20000001844 */
[----:B------:R-:W3:Y:S05]  /*4140*/  LDSM.16.M88.4 R68, [R185+0xb800] ;  /* 0x00b80000b944783b */ /* 0x000eea0000000200 */
[C---:B------:R-:W-:Y:S01]  /*4150*/  HMMA.16816.F32 R32, R20.reuse, R90, R64 ;  /* 0x0000005a1420723c */ /* 0x040fe20000001840 */
[----:B------:R-:W-:Y:S04]  /*4160*/  LDSM.16.M88.4 R64, [R197+0x2000] ;  /* 0x00200000c540783b */ /* 0x000fe80000000200 */
[----:B------:R-:W-:Y:S01]  /*4170*/  LDSM.16.M88.4 R88, [R191+0xa000] ;  /* 0x00a00000bf58783b */ /* 0x000fe20000000200 */
[C---:B----4-:R-:W-:Y:S03]  /*4180*/  HMMA.16816.F32 R36, R20.reuse, R76, R60 ;  /* 0x0000004c1424723c */ /* 0x050fe6000000183c */
[----:B------:R-:W-:Y:S03]  /*4190*/  LDSM.16.M88.4 R60, [R197+0x3800] ;  /* 0x00380000c53c783b */ /* 0x000fe60000000200 */
[C---:B------:R-:W-:Y:S01]  /*41a0*/  HMMA.16816.F32 R40, R20.reuse, R78, R56 ;  /* 0x0000004e1428723c */ /* 0x040fe20000001838 */
[----:B------:R-:W-:Y:S05]  /*41b0*/  LDSM.16.M88.4 R76, [R197+0x2800] ;  /* 0x00280000c54c783b */ /* 0x000fea0000000200 */
[C---:B-1----:R-:W-:Y:S06]  /*41c0*/  HMMA.16816.F32 R44, R20.reuse, R84, R52 ;  /* 0x00000054142c723c */ /* 0x042fec0000001834 */
[C---:B------:R-:W-:Y:S01]  /*41d0*/  HMMA.16816.F32 R56, R20.reuse, R86, R12 ;  /* 0x000000561438723c */ /* 0x040fe2000000180c */
[----:B------:R-:W1:Y:S04]  /*41e0*/  LDSM.16.M88.4 R12, [R194+0x2000] ;  /* 0x00200000c20c783b */ /* 0x000e680000000200 */
[----:B------:R-:W-:Y:S01]  /*41f0*/  LDSM.16.M88.4 R84, [R191+0xa800] ;  /* 0x00a80000bf54783b */ /* 0x000fe20000000200 */
        /* <DEDUP_REMOVED lines=15> */
[----:B------:R-:W3:Y:S04]  /*42f0*/  LDSM.16.M88.4 R68, [R191+0xb800] ;  /* 0x00b80000bf44783b */ /* 0x000ee80000000200 */
[----:B------:R-:W5:Y:S01]  /*4300*/  LDSM.16.M88.4 R16, [R195+0x2000] ;  /* 0x00200000c310783b */ /* 0x000f620000000200 */
[C---:B-1----:R-:W-:Y:S06]  /*4310*/  HMMA.16816.F32 R24, R12.reuse, R64, R24 ;  /* 0x000000400c18723c */ /* 0x042fec0000001818 */
[C---:B------:R-:W-:Y:S06]  /*4320*/  HMMA.16816.F32 R28, R12.reuse, R66, R28 ;  /* 0x000000420c1c723c */ /* 0x040fec000000181c */
[C---:B------:R-:W-:Y:S06]  /*4330*/  HMMA.16816.F32 R36, R12.reuse, R76, R36 ;  /* 0x0000004c0c24723c */ /* 0x040fec0000001824 */
[C---:B------:R-:W-:Y:S01]  /*4340*/  HMMA.16816.F32 R40, R12.reuse, R78, R40 ;  /* 0x0000004e0c28723c */ /* 0x040fe20000001828 */
[----:B------:R-:W1:Y:S05]  /*4350*/  LDSM.16.M88.4 R76, [R190+0x2800] ;  /* 0x00280000be4c783b */ /* 0x000e6a0000000200 */
[C---:B------:R-:W-:Y:S06]  /*4360*/  HMMA.16816.F32 R44, R12.reuse, R100, R44 ;  /* 0x000000640c2c723c */ /* 0x040fec000000182c */
[C---:B------:R-:W-:Y:S01]  /*4370*/  HMMA.16816.F32 R52, R12.reuse, R102, R56 ;  /* 0x000000660c34723c */ /* 0x040fe20000001838 */
[----:B------:R-:W-:Y:S05]  /*4380*/  LDSM.16.M88.4 R56, [R185+0xc000] ;  /* 0x00c00000b938783b */ /* 0x000fea0000000200 */
[C---:B------:R-:W-:Y:S06]  /*4390*/  HMMA.16816.F32 R32, R12.reuse, R60, R32 ;  /* 0x0000003c0c20723c */ /* 0x040fec0000001820 */
[----:B------:R-:W-:Y:S01]  /*43a0*/  HMMA.16816.F32 R20, R12, R62, R20 ;  /* 0x0000003e0c14723c */ /* 0x000fe20000001814 */
[----:B------:R-:W1:Y:S05]  /*43b0*/  LDSM.16.M88.4 R60, [R190+0x3000] ;  /* 0x00300000be3c783b */ /* 0x000e6a0000000200 */
[C---:B----4-:R-:W-:Y:S06]  /*43c0*/  HMMA.16816.F32 R12, R8.reuse, R88, R24 ;  /* 0x00000058080c723c */ /* 0x050fec0000001818 */
[C---:B------:R-:W-:Y:S01]  /*43d0*/  HMMA.16816.F32 R28, R8.reuse, R90, R28 ;  /* 0x0000005a081c723c */ /* 0x040fe2000000181c */
[----:B------:R-:W-:Y:S05]  /*43e0*/  LDSM.16.M88.4 R88, [R185+0xd800] ;  /* 0x00d80000b958783b */ /* 0x000fea0000000200 */
        /* <DEDUP_REMOVED lines=8> */
[----:B------:R-:W3:Y:S04]  /*4470*/  LDSM.16.M88.4 R8, [R193+0x4000] ;  /* 0x00400000c108783b */ /* 0x000ee80000000200 */
[----:B------:R-:W4:Y:S01]  /*4480*/  LDSM.16.M88.4 R68, [R185+0xc800] ;  /* 0x00c80000b944783b */ /* 0x000f220000000200 */
[C---:B-----5:R-:W-:Y:S03]  /*4490*/  HMMA.16816.F32 R24, R16.reuse, R80, R12 ;  /* 0x000000501018723c */ /* 0x060fe6000000180c */
[----:B------:R-:W-:Y:S03]  /*44a0*/  LDSM.16.M88.4 R12, [R194+0x4000] ;  /* 0x00400000c20c783b */ /* 0x000fe60000000200 */
[C---:B------:R-:W-:Y:S01]  /*44b0*/  HMMA.16816.F32 R20, R16.reuse, R82, R28 ;  /* 0x000000521014723c */ /* 0x040fe2000000181c */
[----:B------:R-:W5:Y:S05]  /*44c0*/  LDSM.16.M88.4 R80, [R185+0xd000] ;  /* 0x00d00000b950783b */ /* 0x000f6a0000000200 */
[C---:B-1----:R-:W-:Y:S06]  /*44d0*/  HMMA.16816.F32 R28, R16.reuse, R76, R36 ;  /* 0x0000004c101c723c */ /* 0x042fec0000001824 */
[C---:B------:R-:W-:Y:S01]  /*44e0*/  HMMA.16816.F32 R40, R16.reuse, R78, R40 ;  /* 0x0000004e1028723c */ /* 0x040fe20000001828 */
[----:B------:R-:W-:Y:S05]  /*44f0*/  LDSM.16.M88.4 R76, [R191+0xc800] ;  /* 0x00c80000bf4c783b */ /* 0x000fea0000000200 */
[C---:B------:R-:W-:Y:S06]  /*4500*/  HMMA.16816.F32 R44, R16.reuse, R60, R44 ;  /* 0x0000003c102c723c */ /* 0x040fec000000182c */
[C---:B------:R-:W-:Y:S06]  /*4510*/  HMMA.16816.F32 R52, R16.reuse, R62, R52 ;  /* 0x0000003e1034723c */ /* 0x040fec0000001834 */
[C---:B--2---:R-:W-:Y:S01]  /*4520*/  HMMA.16816.F32 R60, R16.reuse, R72, R64 ;  /* 0x00000048103c723c */ /* 0x044fe20000001840 */
[----:B------:R-:W-:Y:S05]  /*4530*/  LDSM.16.M88.4 R64, [R191+0xc000] ;  /* 0x00c00000bf40783b */ /* 0x000fea0000000200 */
[----:B------:R-:W-:Y:S01]  /*4540*/  HMMA.16816.F32 R36, R16, R74, R32 ;  /* 0x0000004a1024723c */ /* 0x000fe20000001820 */
[----:B------:R-:W-:Y:S04]  /*4550*/  LDSM.16.M88.4 R16, [R196+0x4000] ;  /* 0x00400000c410783b */ /* 0x000fe80000000200 */
[----:B------:R-:W-:Y:S01]  /*4560*/  LDSM.16.M88.4 R72, [R191+0xd000] ;  /* 0x00d00000bf48783b */ /* 0x000fe20000000200 */
[C---:B---3--:R-:W-:Y:S06]  /*4570*/  HMMA.16816.F32 R32, R8.reuse, R56, R24 ;  /* 0x000000380820723c */ /* 0x048fec0000001818 */
[C---:B------:R-:W-:Y:S06]  /*4580*/  HMMA.16816.F32 R24, R8.reuse, R58, R20 ;  /* 0x0000003a0818723c */ /* 0x040fec0000001814 */
[C---:B----4-:R-:W-:Y:S06]  /*4590*/  HMMA.16816.F32 R20, R8.reuse, R68, R28 ;  /* 0x000000440814723c */ /* 0x050fec000000181c */
[C---:B------:R-:W-:Y:S01]  /*45a0*/  HMMA.16816.F32 R28, R8.reuse, R70, R40 ;  /* 0x00000046081c723c */ /* 0x040fe20000001828 */
[----:B------:R-:W1:Y:S05]  /*45b0*/  LDSM.16.M88.4 R68, [R197+0x5800] ;  /* 0x00580000c544783b */ /* 0x000e6a0000000200 */
[C---:B-----5:R-:W-:Y:S06]  /*45c0*/  HMMA.16816.F32 R44, R8.reuse, R80, R44 ;  /* 0x00000050082c723c */ /* 0x060fec000000182c */
[C---:B------:R-:W-:Y:S01]  /*45d0*/  HMMA.16816.F32 R52, R8.reuse, R82, R52 ;  /* 0x000000520834723c */ /* 0x040fe20000001834 */
[----:B------:R-:W-:Y:S05]  /*45e0*/  LDSM.16.M88.4 R80, [R185+0xe000] ;  /* 0x00e00000b950783b */ /* 0x000fea0000000200 */
[C---:B------:R-:W-:Y:S01]  /*45f0*/  HMMA.16816.F32 R56, R8.reuse, R88, R60 ;  /* 0x000000580838723c */ /* 0x040fe2000000183c */
[----:B------:R-:W2:Y:S05]  /*4600*/  LDSM.16.M88.4 R60, [R191+0xd800] ;  /* 0x00d80000bf3c783b */ /* 0x000eaa0000000200 */
[----:B------:R-:W-:Y:S01]  /*4610*/  HMMA.16816.F32 R40, R8, R90, R36 ;  /* 0x0000005a0828723c */ /* 0x000fe20000001824 */
[----:B------:R-:W-:Y:S04]  /*4620*/  LDSM.16.M88.4 R8, [R195+0x4000] ;  /* 0x00400000c308783b */ /* 0x000fe80000000200 */
[----:B------:R-:W3:Y:S01]  /*4630*/  LDSM.16.M88.4 R88, [R190+0x4000] ;  /* 0x00400000be58783b */ /* 0x000ee20000000200 */
[C---:B------:R-:W-:Y:S06]  /*4640*/  HMMA.16816.F32 R36, R12.reuse, R84, R32 ;  /* 0x000000540c24723c */ /* 0x040fec0000001820 */
[C---:B------:R-:W-:Y:S01]  /*4650*/  HMMA.16816.F32 R32, R12.reuse, R86, R24 ;  /* 0x000000560c20723c */ /* 0x040fe20000001818 */
[----:B------:R-:W-:Y:S05]  /*4660*/  LDSM.16.M88.4 R84, [R190+0x5800] ;  /* 0x00580000be54783b */ /* 0x000fea0000000200 */
[C---:B------:R-:W-:Y:S06]  /*4670*/  HMMA.16816.F32 R24, R12.reuse, R92, R20 ;  /* 0x0000005c0c18723c */ /* 0x040fec0000001814 */
[C---:B------:R-:W-:Y:S01]  /*4680*/  HMMA.16816.F32 R20, R12.reuse, R94, R28 ;  /* 0x0000005e0c14723c */ /* 0x040fe2000000181c */
[----:B------:R-:W4:Y:S05]  /*4690*/  LDSM.16.M88.4 R92, [R190+0x4800] ;  /* 0x00480000be5c783b */ /* 0x000f2a0000000200 */
[C---:B------:R-:W-:Y:S06]  /*46a0*/  HMMA.16816.F32 R28, R12.reuse, R96, R44 ;  /* 0x000000600c1c723c */ /* 0x040fec000000182c */
[C---:B------:R-:W-:Y:S01]  /*46b0*/  HMMA.16816.F32 R44, R12.reuse, R98, R52 ;  /* 0x000000620c2c723c */ /* 0x040fe20000001834 */
[----:B------:R-:W5:Y:S05]  /*46c0*/  LDSM.16.M88.4 R96, [R190+0x5000] ;  /* 0x00500000be60783b */ /* 0x000f6a0000000200 */
[C---:B-1----:R-:W-:Y:S06]  /*46d0*/  HMMA.16816.F32 R52, R12.reuse, R68, R56 ;  /* 0x000000440c34723c */ /* 0x042fec0000001838 */
[----:B------:R-:W-:Y:S01]  /*46e0*/  HMMA.16816.F32 R56, R12, R70, R40 ;  /* 0x000000460c38723c */ /* 0x000fe20000001828 */
[----:B------:R-:W1:Y:S04]  /*46f0*/  LDSM.16.M88.4 R12, [R193+0x6000] ;  /* 0x00600000c10c783b */ /* 0x000e680000000200 */
[----:B------:R-:W-:Y:S01]  /*4700*/  LDSM.16.M88.4 R68, [R185+0xf800] ;  /* 0x00f80000b944783b */ /* 0x000fe20000000200 */
[C---:B------:R-:W-:Y:S06]  /*4710*/  HMMA.16816.F32 R40, R16.reuse, R64, R36 ;  /* 0x000000401028723c */ /* 0x040fec0000001824 */
[C---:B------:R-:W-:Y:S01]  /*4720*/  HMMA.16816.F32 R36, R16.reuse, R66, R32 ;  /* 0x000000421024723c */ /* 0x040fe20000001820 */
[----:B------:R-:W-:Y:S05]  /*4730*/  LDSM.16.M88.4 R64, [R185+0xf000] ;  /* 0x00f00000b940783b */ /* 0x000fea0000000200 */
[C---:B------:R-:W-:Y:S06]  /*4740*/  HMMA.16816.F32 R32, R16.reuse, R76, R24 ;  /* 0x0000004c1020723c */ /* 0x040fec0000001818 */
[C---:B------:R-:W-:Y:S01]  /*4750*/  HMMA.16816.F32 R24, R16.reuse, R78, R20 ;  /* 0x0000004e1018723c */ /* 0x040fe20000001814 */
[----:B------:R-:W-:Y:S05]  /*4760*/  LDSM.16.M88.4 R76, [R197+0x6000] ;  /* 0x00600000c54c783b */ /* 0x000fea0000000200 */
[C---:B------:R-:W-:Y:S06]  /*4770*/  HMMA.16816.F32 R20, R16.reuse, R72, R28 ;  /* 0x000000481014723c */ /* 0x040fec000000181c */
[C---:B------:R-:W-:Y:S01]  /*4780*/  HMMA.16816.F32 R28, R16.reuse, R74, R44 ;  /* 0x0000004a101c723c */ /* 0x040fe2000000182c */
[----:B------:R-:W1:Y:S05]  /*4790*/  LDSM.16.M88.4 R72, [R185+0xe800] ;  /* 0x00e80000b948783b */ /* 0x000e6a0000000200 */
[C---:B--2---:R-:W-:Y:S06]  /*47a0*/  HMMA.16816.F32 R44, R16.reuse, R60, R52 ;  /* 0x0000003c102c723c */ /* 0x044fec0000001834 */
[----:B------:R-:W-:Y:S01]  /*47b0*/  HMMA.16816.F32 R56, R16, R62, R56 ;  /* 0x0000003e1038723c */ /* 0x000fe20000001838 */
[----:B------:R-:W2:Y:S05]  /*47c0*/  LDSM.16.M88.4 R16, [R194+0x6000] ;  /* 0x00600000c210783b */ /* 0x000eaa0000000200 */
[C---:B---3--:R-:W-:Y:S06]  /*47d0*/  HMMA.16816.F32 R40, R8.reuse, R88, R40 ;  /* 0x000000580828723c */ /* 0x048fec0000001828 */
[C---:B------:R-:W-:Y:S01]  /*47e0*/  HMMA.16816.F32 R36, R8.reuse, R90, R36 ;  /* 0x0000005a0824723c */ /* 0x040fe20000001824 */
[----:B------:R-:W-:Y:S05]  /*47f0*/  LDSM.16.M88.4 R88, [R197+0x7800] ;  /* 0x00780000c558783b */ /* 0x000fea0000000200 */
        /* <DEDUP_REMOVED lines=8> */
[----:B------:R-:W4:Y:S04]  /*4880*/  LDSM.16.M88.4 R84, [R197+0x7000] ;  /* 0x00700000c554783b */ /* 0x000f280000000200 */
[----:B------:R-:W5:Y:S01]  /*4890*/  LDSM.16.M88.4 R8, [R196+0x6000] ;  /* 0x00600000c408783b */ /* 0x000f620000000200 */
[C---:B-1----:R-:W-:Y:S06]  /*48a0*/  HMMA.16816.F32 R52, R12.reuse, R80, R40 ;  /* 0x000000500c34723c */ /* 0x042fec0000001828 */
[C---:B------:R-:W-:Y:S01]  /*48b0*/  HMMA.16816.F32 R44, R12.reuse, R82, R36 ;  /* 0x000000520c2c723c */ /* 0x040fe20000001824 */
[----:B------:R-:W-:Y:S05]  /*48c0*/  LDSM.16.M88.4 R80, [R190+0x6000] ;  /* 0x00600000be50783b */ /* 0x000fea0000000200 */
[C---:B------:R-:W-:Y:S06]  /*48d0*/  HMMA.16816.F32 R40, R12.reuse, R72, R32 ;  /* 0x000000480c28723c */ /* 0x040fec0000001820 */
[C---:B------:R-:W-:Y:S01]  /*48e0*/  HMMA.16816.F32 R60, R12.reuse, R74, R60 ;  /* 0x0000004a0c3c723c */ /* 0x040fe2000000183c */
[----:B------:R-:W1:Y:S05]  /*48f0*/  LDSM.16.M88.4 R72, [R191+0xe800] ;  /* 0x00e80000bf48783b */ /* 0x000e6a0000000200 */
[C---:B------:R-:W-:Y:S06]  /*4900*/  HMMA.16816.F32 R36, R12.reuse, R64, R24 ;  /* 0x000000400c24723c */ /* 0x040fec0000001818 */
[C---:B------:R-:W-:Y:S06]  /*4910*/  HMMA.16816.F32 R32, R12.reuse, R66, R20 ;  /* 0x000000420c20723c */ /* 0x040fec0000001814 */
        /* <DEDUP_REMOVED lines=8> */
[C---:B----4-:R-:W-:Y:S01]  /*49a0*/  HMMA.16816.F32 R40, R16.reuse, R84, R36 ;  /* 0x000000541028723c */ /* 0x050fe20000001824 */
[----:B------:R-:W3:Y:S05]  /*49b0*/  LDSM.16.M88.4 R36, [R190+0x6800] ;  /* 0x00680000be24783b */ /* 0x000eea0000000200 */
[C---:B------:R-:W-:Y:S06]  /*49c0*/  HMMA.16816.F32 R52, R16.reuse, R86, R32 ;  /* 0x000000561034723c */ /* 0x040fec0000001820 */
[C---:B------:R-:W-:Y:S06]  /*49d0*/  HMMA.16816.F32 R56, R16.reuse, R88, R28 ;  /* 0x000000581038723c */ /* 0x040fec000000181c */
[----:B------:R-:W-:Y:S06]  /*49e0*/  HMMA.16816.F32 R32, R16, R90, R24 ;  /* 0x0000005a1020723c */ /* 0x000fec0000001818 */
[----:B-----5:R-:W-:Y:S06]  /*49f0*/  HMMA.16816.F32 R24, R8, R96, R20 ;  /* 0x000000600818723c */ /* 0x020fec0000001814 */
[----:B------:R-:W-:Y:S06]  /*4a00*/  HMMA.16816.F32 R60, R16, R94, R60 ;  /* 0x0000005e103c723c */ /* 0x000fec000000183c */
[C---:B------:R-:W-:Y:S01]  /*4a10*/  HMMA.16816.F32 R20, R8.reuse, R98, R44 ;  /* 0x000000620814723c */ /* 0x040fe2000000182c */
[----:B------:R-:W4:Y:S05]  /*4a20*/  LDSM.16.M88.4 R44, [R190+0x7000] ;  /* 0x00700000be2c783b */ /* 0x000f2a0000000200 */
[C---:B-1----:R-:W-:Y:S06]  /*4a30*/  HMMA.16816.F32 R16, R8.reuse, R72, R64 ;  /* 0x000000480810723c */ /* 0x042fec0000001840 */
[C---:B--2---:R-:W-:Y:S06]  /*4a40*/  HMMA.16816.F32 R56, R8.reuse, R76, R56 ;  /* 0x0000004c0838723c */ /* 0x044fec0000001838 */
[----:B------:R-:W-:Y:S06]  /*4a50*/  HMMA.16816.F32 R76, R8, R78, R32 ;  /* 0x0000004e084c723c */ /* 0x000fec0000001820 */
[----:B------:R-:W-:Y:S06]  /*4a60*/  HMMA.16816.F32 R32, R12, R80, R24 ;  /* 0x000000500c20723c */ /* 0x000fec0000001818 */
[----:B------:R-:W-:Y:S06]  /*4a70*/  HMMA.16816.F32 R28, R8, R74, R60 ;  /* 0x0000004a081c723c */ /* 0x000fec000000183c */
[C---:B------:R-:W-:Y:S06]  /*4a80*/  HMMA.16816.F32 R60, R12.reuse, R82, R20 ;  /* 0x000000520c3c723c */ /* 0x040fec0000001814 */
[----:B---3--:R-:W-:Y:S01]  /*4a90*/  HMMA.16816.F32 R64, R12, R36, R16 ;  /* 0x000000240c40723c */ /* 0x008fe20000001810 */
[----:B------:R-:W-:-:S02]  /*4aa0*/  VIADD R20, R0, 0x11 ;  /* 0x0000001100147836 */ /* 0x000fc40000000000 */
[C---:B------:R-:W-:Y:S02]  /*4ab0*/  VIADD R21, R0.reuse, 0x18 ;  /* 0x0000001800157836 */ /* 0x040fe40000000000 */
[C---:B------:R-:W-:Y:S01]  /*4ac0*/  VIADD R22, R0.reuse, 0x19 ;  /* 0x0000001900167836 */ /* 0x040fe20000000000 */
[C---:B------:R-:W-:Y:S01]  /*4ad0*/  HMMA.16816.F32 R40, R8.reuse, R68, R40 ;  /* 0x000000440828723c */ /* 0x040fe20000001828 */
[----:B------:R-:W-:Y:S01]  /*4ae0*/  VIADD R16, R0, 0x1 ;  /* 0x0000000100107836 */ /* 0x000fe20000000000 */
[----:B------:R-:W-:Y:S01]  /*4af0*/  ISETP.GE.AND P4, PT, R20, UR32, PT ;  /* 0x0000002014007c0c */ /* 0x000fe2000bf86270 */
[C---:B------:R-:W-:Y:S01]  /*4b00*/  VIADD R18, R0.reuse, 0x8 ;  /* 0x0000000800127836 */ /* 0x040fe20000000000 */
[----:B------:R-:W-:Y:S01]  /*4b10*/  ISETP.GE.AND P3, PT, R21, UR32, PT ;  /* 0x0000002015007c0c */ /* 0x000fe2000bf66270 */
[C---:B------:R-:W-:Y:S01]  /*4b20*/  IMAD.IADD R6, R3.reuse, 0x1, -R16 ;  /* 0x0000000103067824 */ /* 0x040fe200078e0a10 */
[----:B------:R-:W-:Y:S01]  /*4b30*/  HMMA.16816.F32 R52, R8, R70, R52 ;  /* 0x000000460834723c */ /* 0x000fe20000001834 */
[----:B------:R-:W-:Y:S01]  /*4b40*/  VIADD R19, R0, 0x10 ;  /* 0x0000001000137836 */ /* 0x000fe20000000000 */
[----:B------:R-:W-:Y:S01]  /*4b50*/  ISETP.GE.AND P1, PT, R16, UR32, PT ;  /* 0x0000002010007c0c */ /* 0x000fe2000bf26270 */
[----:B------:R-:W-:Y:S01]  /*4b60*/  IMAD.IADD R17, R3, 0x1, -R22 ;  /* 0x0000000103117824 */ /* 0x000fe200078e0a16 */
[----:B------:R-:W1:Y:S01]  /*4b70*/  LDSM.16.M88.4 R68, [R190+0x7800] ;  /* 0x00780000be44783b */ /* 0x000e620000000200 */
[----:B------:R-:W-:-:S04]  /*4b80*/  DEPBAR.LE SB0, 0x0 ;  /* 0x000080000000791a */ /* 0x000fc80000000000 */
[C---:B------:R-:W-:Y:S01]  /*4b90*/  IMAD.IADD R9, R3.reuse, 0x1, -R18 ;  /* 0x0000000103097824 */ /* 0x040fe200078e0a12 */
[----:B------:R-:W-:Y:S01]  /*4ba0*/  IABS R8, R7 ;  /* 0x0000000700087213 */ /* 0x000fe20000000000 */
[C---:B------:R-:W-:Y:S01]  /*4bb0*/  HMMA.16816.F32 R36, R12.reuse, R38, R28 ;  /* 0x000000260c24723c */ /* 0x040fe2000000181c */
[----:B------:R-:W-:Y:S01]  /*4bc0*/  IABS R7, R6 ;  /* 0x0000000600077213 */ /* 0x000fe20000000000 */
[----:B------:R-:W-:Y:S01]  /*4bd0*/  IMAD.IADD R10, R3, 0x1, -R21 ;  /* 0x00000001030a7824 */ /* 0x000fe200078e0a15 */
[----:B------:R-:W-:Y:S02]  /*4be0*/  IABS R6, R9 ;  /* 0x0000000900067213 */ /* 0x000fe40000000000 */
[----:B------:R-:W-:Y:S02]  /*4bf0*/  I2FP.F32.S32 R8, R8 ;  /* 0x0000000800087245 */ /* 0x000fe40000201400 */
[----:B------:R-:W-:Y:S01]  /*4c00*/  I2FP.F32.S32 R7, R7 ;  /* 0x0000000700077245 */ /* 0x000fe20000201400 */
[C---:B----4-:R-:W-:Y:S01]  /*4c10*/  HMMA.16816.F32 R40, R12.reuse, R44, R40 ;  /* 0x0000002c0c28723c */ /* 0x050fe20000001828 */
[----:B------:R-:W-:Y:S01]  /*4c20*/  I2FP.F32.S32 R6, R6 ;  /* 0x0000000600067245 */ /* 0x000fe20000201400 */
[----:B------:R-:W-:Y:S01]  /*4c30*/  FFMA.FTZ R27, R8, -UR5, R32 ;  /* 0x80000005081b7c23 */ /* 0x000fe20008010020 */
[----:B------:R-:W-:Y:S01]  /*4c40*/  SHF.R.S32.HI R9, RZ, 0x1f, R104 ;  /* 0x0000001fff097819 */ /* 0x000fe20000011468 */
[----:B------:R-:W-:Y:S01]  /*4c50*/  FFMA.FTZ R26, R7, -UR5, R33 ;  /* 0x80000005071a7c23 */ /* 0x000fe20008010021 */
[----:B------:R-:W-:Y:S01]  /*4c60*/  IADD3 R8, R0, 0x9, RZ ;  /* 0x0000000900087810 */ /* 0x000fe20007ffe0ff */
[----:B------:R-:W-:Y:S01]  /*4c70*/  FFMA.FTZ R33, R6, -UR5, R60 ;  /* 0x8000000506217c23 */ /* 0x000fe2000801003c */
[----:B------:R-:W-:Y:S01]  /*4c80*/  IMAD.IADD R7, R3, 0x1, -R19 ;  /* 0x0000000103077824 */ /* 0x000fe200078e0a13 */
[----:B------:R-:W-:Y:S01]  /*4c90*/  LEA.HI.X.SX32 R146, R105, R9, 0x1, P0 ;  /* 0x0000000969927211 */ /* 0x000fe200000f0eff */
[C---:B------:R-:W-:Y:S01]  /*4ca0*/  IMAD.IADD R6, R3.reuse, 0x1, -R20 ;  /* 0x0000000103067824 */ /* 0x040fe200078e0a14 */
[----:B------:R-:W-:Y:S01]  /*4cb0*/  ISETP.GE.AND P0, PT, R18, UR32, PT ;  /* 0x0000002012007c0c */ /* 0x000fe2000bf06270 */
[----:B------:R-:W-:Y:S01]  /*4cc0*/  IMAD.IADD R9, R3, 0x1, -R8 ;  /* 0x0000000103097824 */ /* 0x000fe200078e0a08 */
[----:B------:R-:W-:Y:S01]  /*4cd0*/  IABS R11, R7 ;  /* 0x00000007000b7213 */ /* 0x000fe20000000000 */
[----:B------:R-:W-:Y:S01]  /*4ce0*/  HMMA.16816.F32 R52, R12, R46, R52 ;  /* 0x0000002e0c34723c */ /* 0x000fe20000001834 */
[----:B------:R-:W-:-:S02]  /*4cf0*/  IABS R7, R6 ;  /* 0x0000000600077213 */ /* 0x000fc40000000000 */
[----:B------:R-:W-:Y:S02]  /*4d00*/  IABS R9, R9 ;  /* 0x0000000900097213 */ /* 0x000fe40000000000 */
[----:B------:R-:W-:Y:S02]  /*4d10*/  IABS R6, R10 ;  /* 0x0000000a00067213 */ /* 0x000fe40000000000 */
[----:B------:R-:W-:Y:S01]  /*4d20*/  IABS R10, R17 ;  /* 0x00000011000a7213 */ /* 0x000fe20000000000 */
[----:B------:R-:W-:Y:S01]  /*4d30*/  IMAD.MOV.U32 R17, RZ, RZ, R11 ;  /* 0x000000ffff117224 */ /* 0x000fe200078e000b */
[----:B------:R-:W-:Y:S01]  /*4d40*/  MOV R11, R7 ;  /* 0x00000007000b7202 */ /* 0x000fe20000000f00 */
[----:B------:R-:W-:Y:S01]  /*4d50*/  IMAD.MOV.U32 R7, RZ, RZ, R6 ;  /* 0x000000ffff077224 */ /* 0x000fe200078e0006 */
[----:B------:R-:W-:Y:S01]  /*4d60*/  I2FP.F32.S32 R9, R9 ;  /* 0x0000000900097245 */ /* 0x000fe20000201400 */
[----:B------:R-:W-:Y:S01]  /*4d70*/  IMAD.MOV.U32 R6, RZ, RZ, R10 ;  /* 0x000000ffff067224 */ /* 0x000fe200078e000a */
[----:B------:R-:W-:Y:S01]  /*4d80*/  I2FP.F32.S32 R10, R11 ;  /* 0x0000000b000a7245 */ /* 0x000fe20000201400 */
[----:B-1----:R-:W-:Y:S01]  /*4d90*/  HMMA.16816.F32 R56, R12, R68, R56 ;  /* 0x000000440c38723c */ /* 0x002fe20000001838 */
[----:B------:R-:W-:Y:S01]  /*4da0*/  I2FP.F32.S32 R17, R17 ;  /* 0x0000001100117245 */ /* 0x000fe20000201400 */
[----:B------:R-:W-:Y:S01]  /*4db0*/  FFMA.FTZ R32, R9, -UR5, R61 ;  /* 0x8000000509207c23 */ /* 0x000fe2000801003d */
[----:B------:R-:W-:Y:S01]  /*4dc0*/  I2FP.F32.S32 R9, R7 ;  /* 0x0000000700097245 */ /* 0x000fe20000201400 */
[----:B------:R-:W-:Y:S01]  /*4dd0*/  VIADD R7, R0, 0x20 ;  /* 0x0000002000077836 */ /* 0x000fe20000000000 */
[----:B------:R-:W-:Y:S01]  /*4de0*/  I2FP.F32.S32 R6, R6 ;  /* 0x0000000600067245 */ /* 0x000fe20000201400 */
[----:B------:R-:W-:Y:S01]  /*4df0*/  FFMA.FTZ R30, R10, -UR5, R65 ;  /* 0x800000050a1e7c23 */ /* 0x000fe20008010041 */
[----:B------:R-:W-:Y:S01]  /*4e00*/  FFMA.FTZ R31, R17, -UR5, R64 ;  /* 0x80000005111f7c23 */ /* 0x000fe20008010040 */
[----:B------:R-:W-:Y:S01]  /*4e10*/  FFMA.FTZ R29, R9, -UR5, R36 ;  /* 0x80000005091d7c23 */ /* 0x000fe20008010024 */
[----:B------:R-:W-:-:S02]  /*4e20*/  IMAD.IADD R9, R3, 0x1, -R7 ;  /* 0x0000000103097824 */ /* 0x000fc400078e0a07 */
[----:B------:R-:W-:Y:S01]  /*4e30*/  FFMA.FTZ R28, R6, -UR5, R37 ;  /* 0x80000005061c7c23 */ /* 0x000fe20008010025 */
[----:B------:R-:W-:Y:S01]  /*4e40*/  VIADD R6, R3, 0x8 ;  /* 0x0000000803067836 */ /* 0x000fe20000000000 */
[----:B------:R-:W-:Y:S02]  /*4e50*/  ISETP.GE.AND P6, PT, R8, UR32, PT ;  /* 0x0000002008007c0c */ /* 0x000fe4000bfc6270 */
[----:B------:R-:W-:Y:S01]  /*4e60*/  IABS R9, R9 ;  /* 0x0000000900097213 */ /* 0x000fe20000000000 */
[----:B------:R-:W-:Y:S01]  /*4e70*/  IMAD.IADD R16, R6, 0x1, -R16 ;  /* 0x0000000106107824 */ /* 0x000fe200078e0a10 */
[----:B------:R-:W-:Y:S01]  /*4e80*/  FSEL R44, R26, -INF , !P1 ;  /* 0xff8000001a2c7808 */ /* 0x000fe20004800000 */
[C---:B------:R-:W-:Y:S01]  /*4e90*/  IMAD.IADD R10, R6.reuse, 0x1, -R0 ;  /* 0x00000001060a7824 */ /* 0x040fe200078e0a00 */
[----:B------:R-:W-:Y:S01]  /*4ea0*/  ISETP.GE.AND P5, PT, R19, UR32, PT ;  /* 0x0000002013007c0c */ /* 0x000fe2000bfa6270 */
[C---:B------:R-:W-:Y:S01]  /*4eb0*/  IMAD.IADD R18, R6.reuse, 0x1, -R18 ;  /* 0x0000000106127824 */ /* 0x040fe200078e0a12 */
[----:B------:R-:W-:Y:S01]  /*4ec0*/  FSEL R33, R33, -INF , !P0 ;  /* 0xff80000021217808 */ /* 0x000fe20004000000 */
[----:B------:R-:W-:Y:S01]  /*4ed0*/  IMAD.MOV.U32 R11, RZ, RZ, R9 ;  /* 0x000000ffff0b7224 */ /* 0x000fe200078e0009 */
[----:B------:R-:W-:Y:S01]  /*4ee0*/  IABS R10, R10 ;  /* 0x0000000a000a7213 */ /* 0x000fe20000000000 */
[----:B------:R-:W-:Y:S01]  /*4ef0*/  IMAD.IADD R17, R6, 0x1, -R8 ;  /* 0x0000000106117824 */ /* 0x000fe200078e0a08 */
[----:B------:R-:W-:-:S02]  /*4f00*/  IABS R9, R16 ;  /* 0x0000001000097213 */ /* 0x000fc40000000000 */
[----:B------:R-:W-:Y:S02]  /*4f10*/  IABS R8, R18 ;  /* 0x0000001200087213 */ /* 0x000fe40000000000 */
[----:B------:R-:W-:Y:S02]  /*4f20*/  I2FP.F32.S32 R18, R11 ;  /* 0x0000000b00127245 */ /* 0x000fe40000201400 */
[----:B------:R-:W-:Y:S02]  /*4f30*/  IABS R16, R17 ;  /* 0x0000001100107213 */ /* 0x000fe40000000000 */
[----:B------:R-:W-:Y:S01]  /*4f40*/  MOV R11, R10 ;  /* 0x0000000a000b7202 */ /* 0x000fe20000000f00 */
[----:B------:R-:W-:Y:S02]  /*4f50*/  IMAD.MOV.U32 R10, RZ, RZ, R9 ;  /* 0x000000ffff0a7224 */ /* 0x000fe400078e0009 */
[----:B------:R-:W-:Y:S01]  /*4f60*/  FFMA.FTZ R25, R18, -UR5, R40 ;  /* 0x8000000512197c23 */ /* 0x000fe20008010028 */
[----:B------:R-:W-:Y:S01]  /*4f70*/  IMAD.MOV.U32 R9, RZ, RZ, R8 ;  /* 0x000000ffff097224 */ /* 0x000fe200078e0008 */
[----:B------:R-:W-:Y:S01]  /*4f80*/  I2FP.F32.S32 R17, R11 ;  /* 0x0000000b00117245 */ /* 0x000fe20000201400 */
[----:B------:R-:W-:Y:S01]  /*4f90*/  IMAD.MOV.U32 R8, RZ, RZ, R16 ;  /* 0x000000ffff087224 */ /* 0x000fe200078e0010 */
[----:B------:R-:W-:-:S02]  /*4fa0*/  I2FP.F32.S32 R16, R10 ;  /* 0x0000000a00107245 */ /* 0x000fc40000201400 */
[----:B------:R-:W-:Y:S01]  /*4fb0*/  I2FP.F32.S32 R11, R9 ;  /* 0x00000009000b7245 */ /* 0x000fe20000201400 */
[----:B------:R-:W-:Y:S01]  /*4fc0*/  FFMA.FTZ R10, R17, -UR5, R34 ;  /* 0x80000005110a7c23 */ /* 0x000fe20008010022 */
[----:B------:R-:W-:Y:S01]  /*4fd0*/  I2FP.F32.S32 R8, R8 ;  /* 0x0000000800087245 */ /* 0x000fe20000201400 */
[----:B------:R-:W-:Y:S01]  /*4fe0*/  FFMA.FTZ R9, R16, -UR5, R35 ;  /* 0x8000000510097c23 */ /* 0x000fe20008010023 */
[C---:B------:R-:W-:Y:S02]  /*4ff0*/  IMAD.IADD R17, R6.reuse, 0x1, -R22 ;  /* 0x0000000106117824 */ /* 0x040fe400078e0a16 */
[----:B------:R-:W-:Y:S01]  /*5000*/  FFMA.FTZ R24, R11, -UR5, R62 ;  /* 0x800000050b187c23 */ /* 0x000fe2000801003e */
[----:B------:R-:W-:Y:S02]  /*5010*/  IMAD.IADD R11, R6, 0x1, -R21 ;  /* 0x00000001060b7824 */ /* 0x000fe400078e0a15 */
[----:B------:R-:W-:Y:S01]  /*5020*/  FFMA.FTZ R23, R8, -UR5, R63 ;  /* 0x8000000508177c23 */ /* 0x000fe2000801003f */
[----:B------:R-:W-:Y:S01]  /*5030*/  FSEL R50, R9, -INF , !P1 ;  /* 0xff80000009327808 */ /* 0x000fe20004800000 */
[----:B------:R-:W-:Y:S01]  /*5040*/  IMAD.IADD R9, R6, 0x1, -R19 ;  /* 0x0000000106097824 */ /* 0x000fe200078e0a13 */
[----:B------:R-:W-:Y:S01]  /*5050*/  FSEL R46, R10, -INF , !P2 ;  /* 0xff8000000a2e7808 */ /* 0x000fe20005000000 */
[C---:B------:R-:W-:Y:S01]  /*5060*/  IMAD.IADD R8, R6.reuse, 0x1, -R20 ;  /* 0x0000000106087824 */ /* 0x040fe200078e0a14 */
[----:B------:R-:W-:Y:S01]  /*5070*/  ISETP.GE.AND P1, PT, R7, UR32, PT ;  /* 0x0000002007007c0c */ /* 0x000fe2000bf26270 */
[----:B------:R-:W-:Y:S01]  /*5080*/  IMAD.IADD R16, R6, 0x1, -R7 ;  /* 0x0000000106107824 */ /* 0x000fe200078e0a07 */
[----:B------:R-:W-:-:S02]  /*5090*/  IABS R10, R9 ;  /* 0x00000009000a7213 */ /* 0x000fc40000000000 */
[----:B------:R-:W-:Y:S02]  /*50a0*/  IABS R9, R8 ;  /* 0x0000000800097213 */ /* 0x000fe40000000000 */
[----:B------:R-:W-:Y:S02]  /*50b0*/  IABS R8, R11 ;  /* 0x0000000b00087213 */ /* 0x000fe40000000000 */
[----:B------:R-:W-:Y:S02]  /*50c0*/  IABS R7, R17 ;  /* 0x0000001100077213 */ /* 0x000fe40000000000 */
[----:B------:R-:W-:Y:S01]  /*50d0*/  IABS R11, R16 ;  /* 0x00000010000b7213 */ /* 0x000fe20000000000 */
[----:B------:R-:W-:Y:S01]  /*50e0*/  IMAD.MOV.U32 R16, RZ, RZ, R10 ;  /* 0x000000ffff107224 */ /* 0x000fe200078e000a */
[----:B------:R-:W-:Y:S01]  /*50f0*/  FSEL R40, R27, -INF , !P2 ;  /* 0xff8000001b287808 */ /* 0x000fe20005000000 */
[----:B------:R-:W-:Y:S01]  /*5100*/  IMAD.MOV.U32 R10, RZ, RZ, R9 ;  /* 0x000000ffff0a7224 */ /* 0x000fe200078e0009 */
[----:B------:R-:W-:Y:S01]  /*5110*/  MOV R9, R8 ;  /* 0x0000000800097202 */ /* 0x000fe20000000f00 */
[----:B------:R-:W-:Y:S01]  /*5120*/  IMAD.MOV.U32 R8, RZ, RZ, R7 ;  /* 0x000000ffff087224 */ /* 0x000fe200078e0007 */
[----:B------:R-:W-:Y:S01]  /*5130*/  ISETP.GE.AND P2, PT, R22, UR32, PT ;  /* 0x0000002016007c0c */ /* 0x000fe2000bf46270 */
        /* <DEDUP_REMOVED lines=9> */
[C---:B------:R-:W-:Y:S02]  /*51d0*/  VIADD R10, R0.reuse, 0x29 ;  /* 0x00000029000a7836 */ /* 0x040fe40000000000 */
[----:B------:R-:W-:Y:S01]  /*51e0*/  FFMA.FTZ R17, R7, -UR5, R42 ;  /* 0x8000000507117c23 */ /* 0x000fe2000801002a */
[----:B------:R-:W-:-:S02]  /*51f0*/  VIADD R16, R0, 0x21 ;  /* 0x0000002100107836 */ /* 0x000fc40000000000 */
        /* <DEDUP_REMOVED lines=10> */
[----:B------:R-:W-:Y:S01]  /*52a0*/  FSEL R107, R17, -INF , !P1 ;  /* 0xff800000116b7808 */ /* 0x000fe20004800000 */
[C---:B------:R-:W-:Y:S01]  /*52b0*/  IMAD.IADD R19, R3.reuse, 0x1, -R10 ;  /* 0x0000000103137824 */ /* 0x040fe200078e0a0a */
[----:B------:R-:W-:Y:S01]  /*52c0*/  ISETP.GE.AND P0, PT, R16, UR32, PT ;  /* 0x0000002010007c0c */ /* 0x000fe2000bf06270 */
[C---:B------:R-:W-:Y:S01]  /*52d0*/  IMAD.IADD R17, R3.reuse, 0x1, -R16 ;  /* 0x0000000103117824 */ /* 0x040fe200078e0a10 */
[----:B------:R-:W-:Y:S01]  /*52e0*/  FSEL R34, R32, -INF , !P6 ;  /* 0xff80000020227808 */ /* 0x000fe20007000000 */
[----:B------:R-:W-:Y:S01]  /*52f0*/  IMAD.IADD R20, R3, 0x1, -R9 ;  /* 0x0000000103147824 */ /* 0x000fe200078e0a09 */
[----:B------:R-:W-:Y:S01]  /*5300*/  FSEL R42, R23, -INF , !P6 ;  /* 0xff800000172a7808 */ /* 0x000fe20007000000 */
[----:B------:R-:W-:Y:S01]  /*5310*/  IMAD.IADD R21, R3, 0x1, -R8 ;  /* 0x0000000103157824 */ /* 0x000fe200078e0a08 */
[----:B------:R-:W-:Y:S01]  /*5320*/  FSEL R60, R18, -INF , !P2 ;  /* 0xff800000123c7808 */ /* 0x000fe20005000000 */
[C---:B------:R-:W-:Y:S01]  /*5330*/  IMAD.IADD R24, R6.reuse, 0x1, -R16 ;  /* 0x0000000106187824 */ /* 0x040fe200078e0a10 */
[----:B------:R-:W-:Y:S01]  /*5340*/  ISETP.GE.AND P6, PT, R11, UR32, PT ;  /* 0x000000200b007c0c */ /* 0x000fe2000bfc6270 */
[C---:B------:R-:W-:Y:S01]  /*5350*/  IMAD.IADD R16, R6.reuse, 0x1, -R11 ;  /* 0x0000000106107824 */ /* 0x040fe200078e0a0b */
[----:B------:R-:W-:Y:S01]  /*5360*/  FSEL R106, R25, -INF , !P1 ;  /* 0xff800000196a7808 */ /* 0x000fe20004800000 */
[C---:B------:R-:W-:Y:S01]  /*5370*/  IMAD.IADD R32, R6.reuse, 0x1, -R9 ;  /* 0x0000000106207824 */ /* 0x040fe200078e0a09 */
[----:B------:R-:W-:Y:S01]  /*5380*/  IADD3 R18, R3, -R11, RZ ;  /* 0x8000000b03127210 */ /* 0x000fe20007ffe0ff */
[C---:B------:R-:W-:Y:S01]  /*5390*/  IMAD.IADD R11, R6.reuse, 0x1, -R10 ;  /* 0x00000001060b7824 */ /* 0x040fe200078e0a0a */
[----:B------:R-:W-:Y:S01]  /*53a0*/  IADD3 R26, -R7, R6, RZ ;  /* 0x00000006071a7210 */ /* 0x000fe20007ffe1ff */
[C---:B------:R-:W-:Y:S01]  /*53b0*/  IMAD.IADD R27, R6.reuse, 0x1, -R8 ;  /* 0x00000001061b7824 */ /* 0x040fe200078e0a08 */
[----:B------:R-:W-:Y:S01]  /*53c0*/  FSEL R35, R31, -INF , !P5 ;  /* 0xff8000001f237808 */ /* 0x000fe20006800000 */
[--C-:B------:R-:W-:Y:S01]  /*53d0*/  IMAD.IADD R25, R6, 0x1, -R0.reuse ;  /* 0x0000000106197824 */ /* 0x100fe200078e0a00 */
[----:B------:R-:W-:Y:S01]  /*53e0*/  FSEL R38, R28, -INF , !P2 ;  /* 0xff8000001c267808 */ /* 0x000fe20005000000 */
[C---:B------:R-:W-:Y:S01]  /*53f0*/  IMAD.IADD R23, R3.reuse, 0x1, -R7 ;  /* 0x0000000103177824 */ /* 0x040fe200078e0a07 */
[----:B------:R-:W-:Y:S01]  /*5400*/  IABS R6, R19 ;  /* 0x0000001300067213 */ /* 0x000fe20000000000 */
[----:B------:R-:W-:Y:S01]  /*5410*/  IMAD.IADD R22, R3, 0x1, -R0 ;  /* 0x0000000103167824 */ /* 0x000fe200078e0a00 */
[----:B------:R-:W-:Y:S01]  /*5420*/  BAR.SYNC.DEFER_BLOCKING 0x0 ;  /* 0x0000000000007b1d */ /* 0x000fe20000010000 */
[----:B------:R-:W-:-:S02]  /*5430*/  ISETP.GE.AND P5, PT, R10, UR32, PT ;  /* 0x000000200a007c0c */ /* 0x000fc4000bfa6270 */
[----:B------:R-:W-:Y:S02]  /*5440*/  ISETP.GE.AND P2, PT, R7, UR32, PT ;  /* 0x0000002007007c0c */ /* 0x000fe4000bf46270 */
[----:B------:R-:W-:Y:S02]  /*5450*/  ISETP.GE.AND P1, PT, R0, UR32, PT ;  /* 0x0000002000007c0c */ /* 0x000fe4000bf26270 */
[----:B------:R-:W-:Y:S02]  /*5460*/  IABS R3, R17 ;  /* 0x0000001100037213 */ /* 0x000fe40000000000 */
[----:B------:R-:W-:Y:S02]  /*5470*/  IABS R0, R18 ;  /* 0x0000001200007213 */ /* 0x000fe40000000000 */
[----:B------:R-:W-:Y:S02]  /*5480*/  IABS R10, R20 ;  /* 0x00000014000a7213 */ /* 0x000fe40000000000 */
[----:B------:R-:W-:-:S02]  /*5490*/  IABS R7, R21 ;  /* 0x0000001500077213 */ /* 0x000fc40000000000 */
[----:B------:R-:W-:Y:S02]  /*54a0*/  FSEL R37, R29, -INF , !P3 ;  /* 0xff8000001d257808 */ /* 0x000fe40005800000 */
[----:B------:R-:W-:Y:S02]  /*54b0*/  FSEL R36, R30, -INF , !P4 ;  /* 0xff8000001e247808 */ /* 0x000fe40006000000 */
[----:B------:R-:W-:Y:S01]  /*54c0*/  ISETP.GE.AND P3, PT, R8, UR32, PT ;  /* 0x0000002008007c0c */ /* 0x000fe2000bf66270 */
[----:B------:R-:W-:Y:S01]  /*54d0*/  IMAD.MOV.U32 R8, RZ, RZ, R6 ;  /* 0x000000ffff087224 */ /* 0x000fe200078e0006 */
[----:B------:R-:W-:Y:S01]  /*54e0*/  ISETP.GE.AND P4, PT, R9, UR32, PT ;  /* 0x0000002009007c0c */ /* 0x000fe2000bf86270 */
[----:B------:R-:W-:Y:S01]  /*54f0*/  HMMA.16816.F32 R28, R12, R70, R76 ;  /* 0x000000460c1c723c */ /* 0x000fe2000000184c */
[----:B------:R-:W-:Y:S01]  /*5500*/  I2FP.F32.S32 R9, R3 ;  /* 0x0000000300097245 */ /* 0x000fe20000201400 */
        /* <DEDUP_REMOVED lines=12> */
[----:B------:R-:W-:Y:S01]  /*55d0*/  IABS R7, R11 ;  /* 0x0000000b00077213 */ /* 0x000fe20000000000 */
[----:B------:R-:W-:Y:S01]  /*55e0*/  IMAD.MOV.U32 R6, RZ, RZ, R3 ;  /* 0x000000ffff067224 */ /* 0x000fe200078e0003 */
[----:B------:R-:W-:Y:S01]  /*55f0*/  IABS R3, R24 ;  /* 0x0000001800037213 */ /* 0x000fe20000000000 */
[----:B------:R-:W-:Y:S01]  /*5600*/  IMAD.MOV.U32 R8, RZ, RZ, R0 ;  /* 0x000000ffff087224 */ /* 0x000fe200078e0000 */
[----:B------:R-:W-:Y:S01]  /*5610*/  IABS R0, R16 ;  /* 0x0000001000007213 */ /* 0x000fe20000000000 */
[----:B------:R-:W-:Y:S01]  /*5620*/  FFMA.FTZ R14, R9, -UR5, R41 ;  /* 0x80000005090e7c23 */ /* 0x000fe20008010029 */
[----:B------:R-:W-:Y:S01]  /*5630*/  I2FP.F32.S32 R9, R6 ;  /* 0x0000000600097245 */ /* 0x000fe20000201400 */
[----:B------:R-:W-:Y:S01]  /*5640*/  IMAD.MOV.U32 R6, RZ, RZ, R3 ;  /* 0x000000ffff067224 */ /* 0x000fe200078e0003 */
[----:B------:R-:W-:Y:S01]  /*5650*/  FSEL R102, R19, -INF , !P6 ;  /* 0xff80000013667808 */ /* 0x000fe20007000000 */
[----:B------:R-:W-:Y:S01]  /*5660*/  IMAD.MOV.U32 R3, RZ, RZ, R0 ;  /* 0x000000ffff037224 */ /* 0x000fe200078e0000 */
[----:B------:R-:W-:Y:S01]  /*5670*/  FSEL R100, R14, -INF , !P0 ;  /* 0xff8000000e647808 */ /* 0x000fe20004000000 */
[----:B------:R-:W-:Y:S01]  /*5680*/  IMAD.MOV.U32 R0, RZ, RZ, R7 ;  /* 0x000000ffff007224 */ /* 0x000fe200078e0007 */
[----:B------:R-:W-:Y:S01]  /*5690*/  I2FP.F32.S32 R6, R6 ;  /* 0x0000000600067245 */ /* 0x000fe20000201400 */
[----:B------:R-:W-:Y:S01]  /*56a0*/  FFMA.FTZ R13, R9, -UR5, R28 ;  /* 0x80000005090d7c23 */ /* 0x000fe2000801001c */
        /* <DEDUP_REMOVED lines=9> */
[----:B------:R-:W-:Y:S02]  /*5740*/  IABS R0, R26 ;  /* 0x0000001a00007213 */ /* 0x000fe40000000000 */
[----:B------:R-:W-:-:S02]  /*5750*/  IABS R7, R25 ;  /* 0x0000001900077213 */ /* 0x000fc40000000000 */
[----:B------:R-:W-:Y:S01]  /*5760*/  MOV R8, R6 ;  /* 0x0000000600087202 */ /* 0x000fe20000000f00 */
[----:B------:R-:W-:Y:S01]  /*5770*/  IMAD.MOV.U32 R6, RZ, RZ, R3 ;  /* 0x000000ffff067224 */ /* 0x000fe200078e0003 */
[----:B------:R-:W-:Y:S01]  /*5780*/  FSEL R101, R9, -INF , !P0 ;  /* 0xff80000009657808 */ /* 0x000fe20004000000 */
[----:B------:R-:W-:Y:S01]  /*5790*/  IMAD.MOV.U32 R3, RZ, RZ, R0 ;  /* 0x000000ffff037224 */ /* 0x000fe200078e0000 */
[----:B------:R-:W-:Y:S01]  /*57a0*/  PLOP3.LUT P0, PT, PT, PT, UP0, 0x80, 0x0 ;  /* 0x000000000000781c */ /* 0x000fe20003f0f008 */
[----:B------:R-:W-:Y:S01]  /*57b0*/  IMAD.MOV.U32 R0, RZ, RZ, R7 ;  /* 0x000000ffff007224 */ /* 0x000fe200078e0007 */
[----:B------:R-:W-:Y:S02]  /*57c0*/  I2FP.F32.S32 R8, R8 ;  /* 0x0000000800087245 */ /* 0x000fe40000201400 */
        /* <DEDUP_REMOVED lines=166> */
.L_x_1038:
[----:B------:R-:W-:Y:S05]  /*6230*/  BSYNC B0 ;  /* 0x0000000000007941 */ /* 0x000fea0003800000 */
.L_x_1037:
[----:B------:R-:W0:Y:S02]  /*6240*/  LDGDEPBAR ;  /* 0x00000000000079af */ /* 0x000e240000000000 */
.L_x_1036:
[----:B------:R-:W-:Y:S01]  /*6250*/  FMNMX.FTZ R0, R40, R44, !PT ;  /* 0x0000002c28007209 */ /* 0x000fe20007810000 */
[----:B------:R-:W-:Y:S01]  /*6260*/  USHF.L.U32 UR29, UR21, 0x1, URZ ;  /* 0x00000001151d7899 */ /* 0x000fe2000800063f */
[----:B------:R-:W-:Y:S01]  /*6270*/  STL [R1+0x110], R203 ;  /* 0x000110cb01007387 */ /* 0x000fe20000100800 */
[----:B------:R-:W-:Y:S01]  /*6280*/  IMAD.WIDE.U32 R98, R116, -0x2daee0ad, RZ ;  /* 0xd2511f5374627825 */ /* 0x000fe200078e00ff */
[----:B------:R-:W-:Y:S01]  /*6290*/  FMNMX.FTZ R0, R33, R0, !PT ;  /* 0x0000000021007209 */ /* 0x000fe20007810000 */
[----:B------:R-:W-:Y:S01]  /*62a0*/  ULOP3.LUT UR6, UR29, UR37, URZ, 0x3c, !UPT ;  /* 0x000000251d067292 */ /* 0x000fe2000f8e3c3f */
[----:B------:R-:W-:Y:S01]  /*62b0*/  STL [R1+0x10c], R202 ;  /* 0x00010cca01007387 */ /* 0x000fe20000100800 */
[----:B-1-3--:R-:W-:Y:S01]  /*62c0*/  LOP3.LUT R8, R114, UR36, RZ, 0x3c, !PT ;  /* 0x0000002472087c12 */ /* 0x00afe2000f8e3cff */
[----:B------:R-:W-:Y:S01]  /*62d0*/  UIADD3 UR20, UR36, -0x61c88647, URZ ;  /* 0x9e3779b924147890 */ /* 0x000fe2000fffe03f */
[----:B------:R-:W-:Y:S01]  /*62e0*/  FMNMX.FTZ R0, R34, R0, !PT ;  /* 0x0000000022007209 */ /* 0x000fe20007810000 */
[----:B------:R-:W-:Y:S01]  /*62f0*/  STL [R1+0x108], R201 ;  /* 0x000108c901007387 */ /* 0x000fe20000100800 */
[----:B------:R-:W-:Y:S01]  /*6300*/  UIADD3 UR13, UR37, 0x76cf5d0a, URZ ;  /* 0x76cf5d0a250d7890 */ /* 0x000fe2000fffe03f */
[----:B------:R-:W-:Y:S01]  /*6310*/  LEA R186, R5, UR4, 0x1 ;  /* 0x0000000405ba7c11 */ /* 0x000fe2000f8e08ff */
[----:B------:R-:W-:Y:S01]  /*6320*/  UIADD3 UR14, UR36, 0x3c6ef372, URZ ;  /* 0x3c6ef372240e7890 */ /* 0x000fe2000fffe03f */
[----:B------:R-:W-:Y:S01]  /*6330*/  FMNMX.FTZ R0, R35, R0, !PT ;  /* 0x0000000023007209 */ /* 0x000fe20007810000 */
[----:B------:R-:W-:Y:S01]  /*6340*/  STL [R1+0x104], R200 ;  /* 0x000104c801007387 */ /* 0x000fe20000100800 */
[----:B------:R-:W-:Y:S01]  /*6350*/  UIADD3 UR12, UR36, -0x255992d5, URZ ;  /* 0xdaa66d2b240c7890 */ /* 0x000fe2000fffe03f */
[--C-:B------:R-:W-:Y:S01]  /*6360*/  IMAD R187, R4, 0x2, R186.reuse ;  /* 0x0000000204bb7824 */ /* 0x100fe200078e02ba */
[----:B------:R-:W-:Y:S01]  /*6370*/  FMNMX.FTZ R0, R36, R0, !PT ;  /* 0x0000000024007209 */ /* 0x000fe20007810000 */
[----:B------:R-:W-:Y:S01]  /*6380*/  STL [R1+0x100], R199 ;  /* 0x000100c701007387 */ /* 0x000fe20000100800 */
[----:B------:R-:W-:Y:S01]  /*6390*/  ULDC UR33, c[0x0][0x2ec] ;  /* 0x0000bb0000217ab9 */ /* 0x000fe20000000800 */
[----:B------:R-:W-:Y:S01]  /*63a0*/  UIADD3 UR10, UR37, 0x32370b8f, URZ ;  /* 0x32370b8f250a7890 */ /* 0x000fe2000fffe03f */
[----:B------:R-:W-:Y:S01]  /*63b0*/  FMNMX.FTZ R0, R37, R0, !PT ;  /* 0x0000000025007209 */ /* 0x000fe20007810000 */
[----:B------:R-:W-:Y:S01]  /*63c0*/  STL [R1+0xfc], R198 ;  /* 0x0000fcc601007387 */ /* 0x000fe20000100800 */
[----:B------:R-:W-:Y:S01]  /*63d0*/  UIADD3 UR8, UR37, -0x126145ec, URZ ;  /* 0xed9eba1425087890 */ /* 0x000fe2000fffe03f */
[----:B------:R-:W-:Y:S01]  /*63e0*/  IMAD R188, R2, 0x2, R187 ;  /* 0x0000000202bc7824 */ /* 0x000fe200078e02bb */
[----:B------:R-:W-:Y:S01]  /*63f0*/  FMNMX.FTZ R0, R38, R0, !PT ;  /* 0x0000000026007209 */ /* 0x000fe20007810000 */
[----:B------:R-:W-:Y:S01]  /*6400*/  STL [R1+0xf8], R197 ;  /* 0x0000f8c501007387 */ /* 0x000fe20000100800 */
[----:B------:R-:W-:Y:S01]  /*6410*/  UIADD3 UR7, UR36, 0x1715609d, URZ ;  /* 0x1715609d24077890 */ /* 0x000fe2000fffe03f */
[----:B------:R-:W-:Y:S01]  /*6420*/  IMAD R189, R2, 0x2, R186 ;  /* 0x0000000202bd7824 */ /* 0x000fe200078e02ba */
[----:B------:R-:W-:Y:S01]  /*6430*/  FMNMX.FTZ R0, R106, R0, !PT ;  /* 0x000000006a007209 */ /* 0x000fe20007810000 */
[----:B------:R-:W-:Y:S01]  /*6440*/  STL [R1+0xf4], R196 ;  /* 0x0000f4c401007387 */ /* 0x000fe20000100800 */
[----:B------:R-:W-:-:S02]  /*6450*/  UIADD3 UR9, UR36, 0x78dde6e4, URZ ;  /* 0x78dde6e424097890 */ /* 0x000fc4000fffe03f */
[----:B------:R-:W-:Y:S01]  /*6460*/  FMNMX.FTZ R0, R100, R0, !PT ;  /* 0x0000000064007209 */ /* 0x000fe20007810000 */
[----:B------:R-:W-:Y:S01]  /*6470*/  STL [R1+0xf0], R195 ;  /* 0x0000f0c301007387 */ /* 0x000fe20000100800 */
[----:B------:R-:W-:Y:S02]  /*6480*/  UIADD3 UR21, UR37, 0x646e171e, URZ ;  /* 0x646e171e25157890 */ /* 0x000fe4000fffe03f */
[----:B------:R-:W-:Y:S01]  /*6490*/  FMNMX.FTZ R0, R102, R0, !PT ;  /* 0x0000000066007209 */ /* 0x000fe20007810000 */
[----:B------:R-:W-:Y:S01]  /*64a0*/  STL [R1+0xec], R194 ;  /* 0x0000ecc201007387 */ /* 0x000fe20000100800 */
[----:B------:R-:W-:Y:S02]  /*64b0*/  UIADD3 UR23, UR36, -0x4ab325aa, URZ ;  /* 0xb54cda5624177890 */ /* 0x000fe4000fffe03f */
[----:B------:R-:W-:Y:S01]  /*64c0*/  FMNMX.FTZ R0, R103, R0, !PT ;  /* 0x0000000067007209 */ /* 0x000fe20007810000 */
[----:B------:R-:W-:Y:S01]  /*64d0*/  STL [R1+0xe8], R193 ;  /* 0x0000e8c101007387 */ /* 0x000fe20000100800 */
[----:B------:R-:W-:-:S02]  /*64e0*/  UIADD3 UR4, UR29, 0x1, URZ ;  /* 0x000000011d047890 */ /* 0x000fc4000fffe03f */
[----:B------:R-:W-:Y:S01]  /*64f0*/  FMNMX.FTZ R0, R108, R0, !PT ;  /* 0x000000006c007209 */ /* 0x000fe20007810000 */
[----:B------:R-:W-:Y:S01]  /*6500*/  STL [R1+0xe4], R191 ;  /* 0x0000e4bf01007387 */ /* 0x000fe20000100800 */
[----:B------:R-:W-:Y:S02]  /*6510*/  ULOP3.LUT UR4, UR4, UR37, URZ, 0x3c, !UPT ;  /* 0x0000002504047292 */ /* 0x000fe4000f8e3c3f */
[----:B------:R-:W-:Y:S01]  /*6520*/  FMNMX.FTZ R3, R109, R0, !PT ;  /* 0x000000006d037209 */ /* 0x000fe20007810000 */
[----:B------:R-:W-:Y:S01]  /*6530*/  STL [R1+0xe0], R190 ;  /* 0x0000e0be01007387 */ /* 0x000fe20000100800 */
[----:B------:R-:W-:Y:S02]  /*6540*/  FMNMX.FTZ R0, R46, R50, !PT ;  /* 0x000000322e007209 */ /* 0x000fe40007810000 */
[----:B------:R-:W-:Y:S01]  /*6550*/  FMNMX.FTZ R6, R141, R3, !PT ;  /* 0x000000038d067209 */ /* 0x000fe20007810000 */
[----:B------:R-:W-:Y:S01]  /*6560*/  STL [R1+0xdc], R185 ;  /* 0x0000dcb901007387 */ /* 0x000fe20000100800 */
[----:B------:R-:W-:-:S02]  /*6570*/  FMNMX.FTZ R3, R39, R0, !PT ;  /* 0x0000000027037209 */ /* 0x000fc40007810000 */
[----:B------:R-:W-:Y:S01]  /*6580*/  FMNMX.FTZ R0, R140, R6, !PT ;  /* 0x000000068c007209 */ /* 0x000fe20007810000 */
[----:B------:R-:W-:Y:S01]  /*6590*/  STL [R1+0xd8], R169 ;  /* 0x0000d8a901007387 */ /* 0x000fe20000100800 */
[----:B------:R-:W-:-:S03]  /*65a0*/  FMNMX.FTZ R3, R42, R3, !PT ;  /* 0x000000032a037209 */ /* 0x000fc60007810000 */
[----:B------:R-:W1:Y:S01]  /*65b0*/  SHFL.BFLY PT, R6, R0, 0x2, 0x1f ;  /* 0x0c401f0000067f89 */ /* 0x000e6200000e0000 */
[----:B------:R-:W-:-:S03]  /*65c0*/  FMNMX.FTZ R3, R45, R3, !PT ;  /* 0x000000032d037209 */ /* 0x000fc60007810000 */
[----:B------:R-:W-:Y:S01]  /*65d0*/  STL [R1+0xd4], R168 ;  /* 0x0000d4a801007387 */ /* 0x000fe20000100800 */
[----:B------:R-:W-:-:S03]  /*65e0*/  FMNMX.FTZ R3, R47, R3, !PT ;  /* 0x000000032f037209 */ /* 0x000fc60007810000 */
[----:B------:R2:W-:Y:S01]  /*65f0*/  STL [R1+0x70], R8 ;  /* 0x0000700801007387 */ /* 0x0005e20000100800 */
[----:B------:R-:W-:-:S03]  /*6600*/  FMNMX.FTZ R3, R51, R3, !PT ;  /* 0x0000000333037209 */ /* 0x000fc60007810000 */
[----:B------:R-:W-:Y:S01]  /*6610*/  LDSM.16.MT88.4 R52, [R187+0x10000] ;  /* 0x01000000bb34783b */ /* 0x000fe20000004200 */
[----:B------:R-:W-:-:S03]  /*6620*/  FMNMX.FTZ R3, R60, R3, !PT ;  /* 0x000000033c037209 */ /* 0x000fc60007810000 */
[----:B------:R-:W-:Y:S01]  /*6630*/  LDSM.16.MT88.4 R28, [R186+0x10000] ;  /* 0x01000000ba1c783b */ /* 0x000fe20000004200 */
[----:B------:R-:W-:-:S03]  /*6640*/  FMNMX.FTZ R3, R107, R3, !PT ;  /* 0x000000036b037209 */ /* 0x000fc60007810000 */
[----:B------:R-:W-:Y:S01]  /*6650*/  LDSM.16.MT88.4 R84, [R187+0x12000] ;  /* 0x01200000bb54783b */ /* 0x000fe20000004200 */
[----:B------:R-:W-:Y:S02]  /*6660*/  FMNMX.FTZ R3, R101, R3, !PT ;  /* 0x0000000365037209 */ /* 0x000fe40007810000 */
[----:B-1----:R-:W-:Y:S01]  /*6670*/  FMNMX.FTZ R0, R0, R6, !PT ;  /* 0x0000000600007209 */ /* 0x002fe20007810000 */
[----:B------:R-:W-:Y:S01]  /*6680*/  IMAD.U32 R6, RZ, RZ, UR18 ;  /* 0x00000012ff067e24 */ /* 0x000fe2000f8e00ff */
[----:B------:R-:W-:Y:S01]  /*6690*/  FMNMX.FTZ R3, R105, R3, !PT ;  /* 0x0000000369037209 */ /* 0x000fe20007810000 */
[----:B------:R-:W-:Y:S02]  /*66a0*/  LDSM.16.MT88.4 R80, [R186+0x12000] ;  /* 0x01200000ba50783b */ /* 0x000fe40000004200 */
[----:B------:R-:W-:Y:S01]  /*66b0*/  IMAD R252, R6, 0x4, R112 ;  /* 0x0000000406fc7824 */ /* 0x000fe200078e0270 */
[----:B------:R-:W-:Y:S01]  /*66c0*/  FMNMX.FTZ R3, R104, R3, !PT ;  /* 0x0000000368037209 */ /* 0x000fe20007810000 */
[----:B------:R-:W1:Y:S01]  /*66d0*/  SHFL.BFLY PT, R132, R0, 0x1, 0x1f ;  /* 0x0c201f0000847f89 */ /* 0x000e6200000e0000 */
[----:B------:R-:W-:Y:S01]  /*66e0*/  LOP3.LUT R6, R99, UR6, RZ, 0x3c, !PT ;  /* 0x0000000663067c12 */ /* 0x000fe2000f8e3cff */
[----:B------:R-:W-:Y:S01]  /*66f0*/  IMAD.WIDE.U32 R94, R252, -0x326172a9, RZ ;  /* 0xcd9e8d57fc5e7825 */ /* 0x000fe200078e00ff */
[----:B------:R-:W-:Y:S01]  /*6700*/  FMNMX.FTZ R3, R110, R3, !PT ;  /* 0x000000036e037209 */ /* 0x000fe20007810000 */
[----:B------:R-:W-:Y:S01]  /*6710*/  UIADD3 UR6, UR37, -0x4498517b, URZ ;  /* 0xbb67ae8525067890 */ /* 0x000fe2000fffe03f */
[----:B------:R-:W-:Y:S01]  /*6720*/  LDSM.16.MT88.4 R72, [R189+0x10800] ;  /* 0x01080000bd48783b */ /* 0x000fe20000004200 */
[----:B------:R-:W-:Y:S01]  /*6730*/  IMAD.WIDE.U32 R6, R6, -0x326172a9, RZ ;  /* 0xcd9e8d5706067825 */ /* 0x000fe200078e00ff */
[----:B------:R-:W-:-:S02]  /*6740*/  FMNMX.FTZ R3, R111, R3, !PT ;  /* 0x000000036f037209 */ /* 0x000fc40007810000 */
[----:B--2---:R-:W-:Y:S01]  /*6750*/  LOP3.LUT R8, R95, R8, RZ, 0x3c, !PT ;  /* 0x000000085f087212 */ /* 0x004fe200078e3cff */
[----:B------:R-:W-:Y:S01]  /*6760*/  LDSM.16.MT88.4 R68, [R188+0x10800] ;  /* 0x01080000bc44783b */ /* 0x000fe20000004200 */
[----:B------:R-:W-:Y:S02]  /*6770*/  LOP3.LUT R12, R7, UR20, R94, 0x96, !PT ;  /* 0x00000014070c7c12 */ /* 0x000fe4000f8e965e */
[----:B------:R-:W-:Y:S01]  /*6780*/  FMNMX.FTZ R3, R143, R3, !PT ;  /* 0x000000038f037209 */ /* 0x000fe20007810000 */
[----:B------:R-:W-:Y:S01]  /*6790*/  IMAD.WIDE.U32 R92, R8, -0x2daee0ad, RZ ;  /* 0xd2511f53085c7825 */ /* 0x000fe200078e00ff */
[----:B------:R-:W-:Y:S02]  /*67a0*/  LDSM.16.MT88.4 R76, [R189+0x12000] ;  /* 0x01200000bd4c783b */ /* 0x000fe40000004200 */
[----:B------:R-:W-:Y:S01]  /*67b0*/  FMNMX.FTZ R3, R142, R3, !PT ;  /* 0x000000038e037209 */ /* 0x000fe20007810000 */
[----:B------:R-:W-:Y:S01]  /*67c0*/  IMAD.WIDE.U32 R12, R12, -0x2daee0ad, RZ ;  /* 0xd2511f530c0c7825 */ /* 0x000fe200078e00ff */
[----:B------:R-:W-:Y:S01]  /*67d0*/  LOP3.LUT R7, R93, UR6, R98, 0x96, !PT ;  /* 0x000000065d077c12 */ /* 0x000fe2000f8e9662 */
[----:B------:R-:W-:-:S02]  /*67e0*/  UIADD3 UR6, UR37, -0x56f99767, URZ ;  /* 0xa906689925067890 */ /* 0x000fc4000fffe03f */
[----:B------:R-:W2:Y:S01]  /*67f0*/  SHFL.BFLY PT, R16, R3, 0x2, 0x1f ;  /* 0x0c401f0003107f89 */ /* 0x000ea200000e0000 */
[----:B------:R-:W-:Y:S01]  /*6800*/  LOP3.LUT R14, R13, UR13, R92, 0x96, !PT ;  /* 0x0000000d0d0e7c12 */ /* 0x000fe2000f8e965c */
[----:B------:R-:W-:Y:S01]  /*6810*/  IMAD.WIDE.U32 R64, R7, -0x326172a9, RZ ;  /* 0xcd9e8d5707407825 */ /* 0x000fe200078e00ff */
[----:B-1----:R-:W-:-:S03]  /*6820*/  FMNMX.FTZ R132, R0, R132, !PT ;  /* 0x0000008400847209 */ /* 0x002fc60007810000 */
[----:B------:R-:W-:Y:S01]  /*6830*/  IMAD.WIDE.U32 R14, R14, -0x326172a9, RZ ;  /* 0xcd9e8d570e0e7825 */ /* 0x000fe200078e00ff */
[----:B------:R-:W-:-:S03]  /*6840*/  LOP3.LUT R8, R65, UR14, R6, 0x96, !PT ;  /* 0x0000000e41087c12 */ /* 0x000fc6000f8e9606 */
[C---:B------:R-:W-:Y:S01]  /*6850*/  FMUL.FTZ R0, R132.reuse, UR33 ;  /* 0x0000002184007c20 */ /* 0x040fe20008410000 */
[----:B------:R-:W-:Y:S02]  /*6860*/  FSETP.NEU.FTZ.AND P1, PT, R132, -INF , PT ;  /* 0xff8000008400780b */ /* 0x000fe40003f3d000 */
[----:B------:R-:W-:Y:S01]  /*6870*/  LOP3.LUT R10, R15, UR12, R64, 0x96, !PT ;  /* 0x0000000c0f0a7c12 */ /* 0x000fe2000f8e9640 */
[----:B------:R-:W-:Y:S01]  /*6880*/  IMAD.WIDE.U32 R8, R8, -0x2daee0ad, RZ ;  /* 0xd2511f5308087825 */ /* 0x000fe200078e00ff */
[----:B------:R-:W-:-:S03]  /*6890*/  FSEL R6, R0, RZ, P1 ;  /* 0x000000ff00067208 */ /* 0x000fc60000800000 */
[----:B------:R-:W-:Y:S01]  /*68a0*/  IMAD.WIDE.U32 R10, R10, -0x2daee0ad, RZ ;  /* 0xd2511f530a0a7825 */ /* 0x000fe200078e00ff */
[----:B------:R-:W-:-:S03]  /*68b0*/  LOP3.LUT R9, R9, UR10, R12, 0x96, !PT ;  /* 0x0000000a09097c12 */ /* 0x000fc6000f8e960c */
[----:B------:R-:W-:Y:S01]  /*68c0*/  FFMA.FTZ R0, R40, UR33, -R6 ;  /* 0x0000002128007c23 */ /* 0x000fe20008010806 */
[----:B------:R-:W-:-:S03]  /*68d0*/  LOP3.LUT R7, R11, UR8, R8, 0x96, !PT ;  /* 0x000000080b077c12 */ /* 0x000fc6000f8e9608 */
[----:B------:R1:W-:Y:S01]  /*68e0*/  MUFU.EX2 R241, R0 ;  /* 0x0000000000f17308 */ /* 0x0003e20000000800 */
[----:B------:R-:W-:Y:S01]  /*68f0*/  IMAD.WIDE.U32 R8, R9, -0x326172a9, RZ ;  /* 0xcd9e8d5709087825 */ /* 0x000fe200078e00ff */
[----:B--2---:R-:W-:-:S03]  /*6900*/  FMNMX.FTZ R3, R3, R16, !PT ;  /* 0x0000001003037209 */ /* 0x004fc60007810000 */
[----:B------:R-:W-:-:S04]  /*6910*/  IMAD.WIDE.U32 R96, R7, -0x326172a9, RZ ;  /* 0xcd9e8d5707607825 */ /* 0x000fc800078e00ff */
[----:B------:R-:W-:Y:S01]  /*6920*/  FFMA.FTZ R7, R35, UR33, -R6 ;  /* 0x0000002123077c23 */ /* 0x000fe20008010806 */
[----:B------:R-:W2:Y:S01]  /*6930*/  SHFL.BFLY PT, R11, R3, 0x1, 0x1f ;  /* 0x0c201f00030b7f89 */ /* 0x000ea200000e0000 */
[----:B------:R-:W-:Y:S02]  /*6940*/  LOP3.LUT R18, R97, UR7, R8, 0x96, !PT ;  /* 0x0000000761127c12 */ /* 0x000fe4000f8e9608 */
[----:B------:R3:W-:Y:S01]  /*6950*/  MUFU.EX2 R219, R7 ;  /* 0x0000000700db7308 */ /* 0x0007e20000000800 */
[----:B------:R-:W-:Y:S02]  /*6960*/  LOP3.LUT R8, R9, UR9, R14, 0x96, !PT ;  /* 0x0000000909087c12 */ /* 0x000fe4000f8e960e */
[----:B------:R-:W-:-:S04]  /*6970*/  IMAD.WIDE.U32 R18, R18, -0x2daee0ad, RZ ;  /* 0xd2511f5312127825 */ /* 0x000fc800078e00ff */
[----:B-1----:R-:W-:Y:S01]  /*6980*/  FFMA.FTZ R0, R44, UR33, -R6 ;  /* 0x000000212c007c23 */ /* 0x002fe20008010806 */
[----:B------:R-:W-:Y:S01]  /*6990*/  IMAD.WIDE.U32 R66, R8, -0x2daee0ad, RZ ;  /* 0xd2511f5308427825 */ /* 0x000fe200078e00ff */
[----:B------:R-:W-:Y:S02]  /*69a0*/  LOP3.LUT R8, R18, 0xff, RZ, 0xc0, !PT ;  /* 0x000000ff12087812 */ /* 0x000fe400078ec0ff */
[----:B------:R1:W4:Y:S01]  /*69b0*/  MUFU.EX2 R98, R0 ;  /* 0x0000000000627308 */ /* 0x0003220000000800 */
[----:B------:R-:W-:Y:S02]  /*69c0*/  SHF.R.U32.HI R13, RZ, 0x18, R18 ;  /* 0x00000018ff0d7819 */ /* 0x000fe40000011612 */
[----:B------:R-:W-:Y:S01]  /*69d0*/  LOP3.LUT R16, R67, UR6, R10, 0x96, !PT ;  /* 0x0000000643107c12 */ /* 0x000fe2000f8e960a */
[--C-:B------:R-:W-:Y:S01]  /*69e0*/  FFMA.FTZ R10, R38, UR33, -R6.reuse ;  /* 0x00000021260a7c23 */ /* 0x100fe20008010806 */
[----:B---3--:R-:W-:-:S03]  /*69f0*/  FFMA.FTZ R7, R37, UR33, -R6 ;  /* 0x0000002125077c23 */ /* 0x008fc60008010806 */
[----:B------:R-:W-:Y:S01]  /*6a00*/  IMAD.WIDE.U32 R16, R16, -0x326172a9, RZ ;  /* 0xcd9e8d5710107825 */ /* 0x000fe200078e00ff */
[----:B------:R-:W-:Y:S01]  /*6a10*/  MUFU.EX2 R144, R10 ;  /* 0x0000000a00907308 */ /* 0x000fe20000000800 */
[----:B--2---:R-:W-:Y:S02]  /*6a20*/  FMNMX.FTZ R3, R3, R11, !PT ;  /* 0x0000000b03037209 */ /* 0x004fe40007810000 */
[----:B------:R-:W-:Y:S02]  /*6a30*/  LOP3.LUT R12, R16, 0xff, RZ, 0xc0, !PT ;  /* 0x000000ff100c7812 */ /* 0x000fe400078ec0ff */
[----:B------:R-:W-:Y:S01]  /*6a40*/  FSETP.NEU.FTZ.AND P1, PT, R3, -INF , PT ;  /* 0xff8000000300780b */ /* 0x000fe20003f3d000 */
[----:B-1----:R-:W-:Y:S02]  /*6a50*/  FFMA.FTZ R0, R33, UR33, -R6 ;  /* 0x0000002121007c23 */ /* 0x002fe40008010806 */
[----:B------:R1:W-:Y:S01]  /*6a60*/  MUFU.EX2 R160, R7 ;  /* 0x0000000700a07308 */ /* 0x0003e20000000800 */
[----:B------:R-:W-:-:S02]  /*6a70*/  SHF.R.U32.HI R14, RZ, 0x18, R16 ;  /* 0x00000018ff0e7819 */ /* 0x000fc40000011610 */
[----:B----4-:R-:W-:-:S04]  /*6a80*/  F2FP.F16.F32.PACK_AB R5, R98, R241 ;  /* 0x000000f16205723e */ /* 0x010fc800000000ff */
[C---:B------:R-:W-:Y:S01]  /*6a90*/  PRMT R238, R5.reuse, 0x7610, R238 ;  /* 0x0000761005ee7816 */ /* 0x040fe200000000ee */
[----:B------:R2:W-:Y:S01]  /*6aa0*/  MUFU.EX2 R136, R0 ;  /* 0x0000000000887308 */ /* 0x0005e20000000800 */
[----:B------:R-:W-:Y:S01]  /*6ab0*/  PRMT R237, R5, 0x7632, R237 ;  /* 0x0000763205ed7816 */ /* 0x000fe200000000ed */
[----:B-1----:R-:W-:Y:S01]  /*6ac0*/  FMUL.FTZ R7, R3, UR33 ;  /* 0x0000002103077c20 */ /* 0x002fe20008410000 */
[----:B--2---:R-:W-:-:S05]  /*6ad0*/  FFMA.FTZ R0, R34, UR33, -R6 ;  /* 0x0000002122007c23 */ /* 0x004fca0008010806 */
[----:B------:R1:W-:Y:S02]  /*6ae0*/  MUFU.EX2 R216, R0 ;  /* 0x0000000000d87308 */ /* 0x0003e40000000800 */
[----:B-1----:R-:W-:-:S04]  /*6af0*/  LOP3.LUT R0, R18, 0xffff, RZ, 0xc0, !PT ;  /* 0x0000ffff12007812 */ /* 0x002fc800078ec0ff */
[----:B------:R-:W-:-:S04]  /*6b00*/  SHF.R.U32.HI R0, RZ, 0x8, R0 ;  /* 0x00000008ff007819 */ /* 0x000fc80000011600 */
[----:B------:R-:W-:Y:S01]  /*6b10*/  PRMT R57, R8, 0x5410, R0 ;  /* 0x0000541008397816 */ /* 0x000fe20000000000 */
[----:B------:R-:W-:Y:S01]  /*6b20*/  FFMA.FTZ R0, R36, UR33, -R6 ;  /* 0x0000002124007c23 */ /* 0x000fe20008010806 */
[----:B------:R-:W-:-:S03]  /*6b30*/  SHF.R.U32.HI R8, RZ, 0x10, R16 ;  /* 0x00000010ff087819 */ /* 0x000fc60000011610 */
[----:B------:R1:W2:Y:S01]  /*6b40*/  MUFU.EX2 R152, R0 ;  /* 0x0000000000987308 */ /* 0x0002a20000000800 */
[----:B------:R-:W-:-:S04]  /*6b50*/  LOP3.LUT R8, R8, 0xff, RZ, 0xc0, !PT ;  /* 0x000000ff08087812 */ /* 0x000fc800078ec0ff */
[----:B------:R-:W-:Y:S02]  /*6b60*/  PRMT R23, R8, 0x5410, R14 ;  /* 0x0000541008177816 */ /* 0x000fe4000000000e */
[----:B------:R-:W-:-:S04]  /*6b70*/  LOP3.LUT R8, R17, UR23, R96, 0x96, !PT ;  /* 0x0000001711087c12 */ /* 0x000fc8000f8e9660 */
[----:B------:R-:W-:Y:S02]  /*6b80*/  LOP3.LUT R20, R8, 0xff, RZ, 0xc0, !PT ;  /* 0x000000ff08147812 */ /* 0x000fe400078ec0ff */
[----:B------:R-:W-:Y:S02]  /*6b90*/  SHF.R.U32.HI R14, RZ, 0x18, R8 ;  /* 0x00000018ff0e7819 */ /* 0x000fe40000011608 */
[----:B-1----:R-:W-:-:S04]  /*6ba0*/  SHF.R.U32.HI R0, RZ, 0x10, R18 ;  /* 0x00000010ff007819 */ /* 0x002fc80000011612 */
[----:B------:R-:W-:Y:S02]  /*6bb0*/  LOP3.LUT R11, R0, 0xff, RZ, 0xc0, !PT ;  /* 0x000000ff000b7812 */ /* 0x000fe400078ec0ff */
[----:B------:R-:W-:Y:S02]  /*6bc0*/  LOP3.LUT R0, R16, 0xffff, RZ, 0xc0, !PT ;  /* 0x0000ffff10007812 */ /* 0x000fe400078ec0ff */
[----:B------:R-:W-:Y:S02]  /*6bd0*/  PRMT R56, R11, 0x5410, R13 ;  /* 0x000054100b387816 */ /* 0x000fe4000000000d */
[----:B------:R-:W-:Y:S02]  /*6be0*/  SHF.R.U32.HI R9, RZ, 0x8, R0 ;  /* 0x00000008ff097819 */ /* 0x000fe40000011600 */
[----:B------:R-:W-:Y:S02]  /*6bf0*/  FSEL R0, R7, RZ, P1 ;  /* 0x000000ff07007208 */ /* 0x000fe40000800000 */
[----:B------:R-:W-:-:S02]  /*6c00*/  LOP3.LUT R7, R19, UR21, R66, 0x96, !PT ;  /* 0x0000001513077c12 */ /* 0x000fc4000f8e9642 */
[----:B------:R-:W-:Y:S01]  /*6c10*/  PRMT R22, R12, 0x5410, R9 ;  /* 0x000054100c167816 */ /* 0x000fe20000000009 */
[--C-:B------:R-:W-:Y:S01]  /*6c20*/  FFMA.FTZ R9, R46, UR33, -R0.reuse ;  /* 0x000000212e097c23 */ /* 0x100fe20008010800 */
[--C-:B------:R-:W-:Y:S01]  /*6c30*/  SHF.R.U32.HI R12, RZ, 0x10, R7.reuse ;  /* 0x00000010ff0c7819 */ /* 0x100fe20000011607 */
[--C-:B------:R-:W-:Y:S01]  /*6c40*/  FFMA.FTZ R10, R50, UR33, -R0.reuse ;  /* 0x00000021320a7c23 */ /* 0x100fe20008010800 */
[----:B------:R-:W-:Y:S01]  /*6c50*/  LOP3.LUT R21, R7, 0xff, RZ, 0xc0, !PT ;  /* 0x000000ff07157812 */ /* 0x000fe200078ec0ff */
[----:B------:R1:W-:Y:S01]  /*6c60*/  MUFU.EX2 R97, R9 ;  /* 0x0000000900617308 */ /* 0x0003e20000000800 */
[----:B------:R-:W-:Y:S01]  /*6c70*/  SHF.R.U32.HI R15, RZ, 0x18, R7 ;  /* 0x00000018ff0f7819 */ /* 0x000fe20000011607 */
[----:B------:R-:W-:Y:S01]  /*6c80*/  FFMA.FTZ R4, R47, UR33, -R0 ;  /* 0x000000212f047c23 */ /* 0x000fe20008010800 */
[----:B------:R-:W-:Y:S02]  /*6c90*/  LOP3.LUT R11, R8, 0xffff, RZ, 0xc0, !PT ;  /* 0x0000ffff080b7812 */ /* 0x000fe400078ec0ff */
[----:B------:R-:W-:-:S03]  /*6ca0*/  SHF.R.U32.HI R13, RZ, 0x10, R8 ;  /* 0x00000010ff0d7819 */ /* 0x000fc60000011608 */
[----:B------:R3:W4:Y:S08]  /*6cb0*/  MUFU.EX2 R95, R10 ;  /* 0x0000000a005f7308 */ /* 0x0007300000000800 */
[----:B------:R4:W-:Y:S01]  /*6cc0*/  MUFU.EX2 R153, R4 ;  /* 0x0000000400997308 */ /* 0x0009e20000000800 */
[----:B-1----:R-:W-:Y:S02]  /*6cd0*/  LOP3.LUT R9, R7, 0xffff, RZ, 0xc0, !PT ;  /* 0x0000ffff07097812 */ /* 0x002fe400078ec0ff */
[----:B------:R-:W-:-:S02]  /*6ce0*/  LOP3.LUT R7, R12, 0xff, RZ, 0xc0, !PT ;  /* 0x000000ff0c077812 */ /* 0x000fc400078ec0ff */
[----:B------:R-:W-:Y:S02]  /*6cf0*/  SHF.R.U32.HI R8, RZ, 0x8, R9 ;  /* 0x00000008ff087819 */ /* 0x000fe40000011609 */
[----:B------:R-:W-:Y:S01]  /*6d00*/  PRMT R15, R7, 0x5410, R15 ;  /* 0x00005410070f7816 */ /* 0x000fe2000000000f */
[--C-:B------:R-:W-:Y:S01]  /*6d10*/  FFMA.FTZ R7, R42, UR33, -R0.reuse ;  /* 0x000000212a077c23 */ /* 0x100fe20008010800 */
[----:B---3--:R-:W-:Y:S01]  /*6d20*/  FFMA.FTZ R10, R39, UR33, -R0 ;  /* 0x00000021270a7c23 */ /* 0x008fe20008010800 */
[----:B------:R-:W-:Y:S01]  /*6d30*/  SHF.R.U32.HI R9, RZ, 0x8, R11 ;  /* 0x00000008ff097819 */ /* 0x000fe2000001160b */
[----:B------:R-:W-:Y:S01]  /*6d40*/  LDSM.16.MT88.4 R36, [R187+0x10800] ;  /* 0x01080000bb24783b */ /* 0x000fe20000004200 */
[----:B------:R1:W-:Y:S01]  /*6d50*/  MUFU.EX2 R67, R7 ;  /* 0x0000000700437308 */ /* 0x0003e20000000800 */
[----:B------:R-:W-:Y:S02]  /*6d60*/  PRMT R21, R21, 0x5410, R8 ;  /* 0x0000541015157816 */ /* 0x000fe40000000008 */
[----:B------:R-:W-:Y:S01]  /*6d70*/  PRMT R9, R20, 0x5410, R9 ;  /* 0x0000541014097816 */ /* 0x000fe20000000009 */
[----:B------:R-:W-:Y:S01]  /*6d80*/  LDSM.16.MT88.4 R40, [R186+0x10800] ;  /* 0x01080000ba28783b */ /* 0x000fe20000004200 */
[----:B--2---:R-:W-:-:S02]  /*6d90*/  F2FP.F16.F32.PACK_AB R8, R152, R219 ;  /* 0x000000db9808723e */ /* 0x004fc400000000ff */
[----:B----4-:R-:W-:Y:S01]  /*6da0*/  F2FP.F16.F32.PACK_AB R4, R216, R136 ;  /* 0x00000088d804723e */ /* 0x010fe200000000ff */
[----:B------:R-:W2:Y:S01]  /*6db0*/  MUFU.EX2 R93, R10 ;  /* 0x0000000a005d7308 */ /* 0x000ea20000000800 */
[C---:B------:R-:W-:Y:S02]  /*6dc0*/  PRMT R240, R8.reuse, 0x7610, R240 ;  /* 0x0000761008f07816 */ /* 0x040fe400000000f0 */
[----:B------:R-:W-:Y:S01]  /*6dd0*/  PRMT R239, R8, 0x7632, R239 ;  /* 0x0000763208ef7816 */ /* 0x000fe200000000ef */
[----:B------:R-:W-:Y:S01]  /*6de0*/  FFMA.FTZ R8, R51, UR33, -R0 ;  /* 0x0000002133087c23 */ /* 0x000fe20008010800 */
[----:B------:R-:W-:Y:S01]  /*6df0*/  F2FP.F16.F32.PACK_AB R5, R95, R97 ;  /* 0x000000615f05723e */ /* 0x000fe200000000ff */
[----:B------:R-:W-:Y:S01]  /*6e00*/  LDSM.16.MT88.4 R48, [R188+0x10000] ;  /* 0x01000000bc30783b */ /* 0x000fe20000004200 */
[C---:B------:R-:W-:Y:S01]  /*6e10*/  PRMT R232, R4.reuse, 0x7610, R232 ;  /* 0x0000761004e87816 */ /* 0x040fe200000000e8 */
[----:B------:R3:W-:Y:S01]  /*6e20*/  MUFU.EX2 R139, R8 ;  /* 0x00000008008b7308 */ /* 0x0007e20000000800 */
[----:B-1----:R-:W-:Y:S01]  /*6e30*/  FFMA.FTZ R7, R45, UR33, -R0 ;  /* 0x000000212d077c23 */ /* 0x002fe20008010800 */
[----:B------:R-:W-:Y:S01]  /*6e40*/  PRMT R215, R4, 0x7632, R215 ;  /* 0x0000763204d77816 */ /* 0x000fe200000000d7 */
[----:B------:R-:W1:Y:S01]  /*6e50*/  LDSM.16.MT88.4 R44, [R189+0x10000] ;  /* 0x01000000bd2c783b */ /* 0x000e620000004200 */
[----:B------:R-:W-:-:S02]  /*6e60*/  LOP3.LUT R11, R13, 0xff, RZ, 0xc0, !PT ;  /* 0x000000ff0d0b7812 */ /* 0x000fc400078ec0ff */
[C---:B------:R-:W-:Y:S02]  /*6e70*/  PRMT R236, R5.reuse, 0x7610, R236 ;  /* 0x0000761005ec7816 */ /* 0x040fe400000000ec */
[----:B------:R4:W4:Y:S01]  /*6e80*/  MUFU.EX2 R242, R7 ;  /* 0x0000000700f27308 */ /* 0x0009220000000800 */
[----:B------:R-:W-:Y:S02]  /*6e90*/  PRMT R235, R5, 0x7632, R235 ;  /* 0x0000763205eb7816 */ /* 0x000fe400000000eb */
[----:B------:R-:W-:Y:S02]  /*6ea0*/  PRMT R11, R11, 0x5410, R14 ;  /* 0x000054100b0b7816 */ /* 0x000fe4000000000e */
[----:B--2---:R-:W-:Y:S02]  /*6eb0*/  F2FP.F16.F32.PACK_AB R5, R67, R93 ;  /* 0x0000005d4305723e */ /* 0x004fe400000000ff */
[----:B---3--:R-:W-:Y:S02]  /*6ec0*/  PRMT R8, R238, 0x5410, R237 ;  /* 0x00005410ee087816 */ /* 0x008fe400000000ed */
[----:B------:R-:W-:-:S02]  /*6ed0*/  PRMT R234, R5, 0x7610, R234 ;  /* 0x0000761005ea7816 */ /* 0x000fc400000000ea */
[----:B------:R-:W-:Y:S01]  /*6ee0*/  PRMT R233, R5, 0x7632, R233 ;  /* 0x0000763205e97816 */ /* 0x000fe200000000e9 */
[----:B----4-:R-:W-:Y:S01]  /*6ef0*/  IMAD.U32 R7, RZ, RZ, UR16 ;  /* 0x00000010ff077e24 */ /* 0x010fe2000f8e00ff */
[----:B------:R-:W-:-:S04]  /*6f00*/  F2FP.F16.F32.PACK_AB R12, R153, R242 ;  /* 0x000000f2990c723e */ /* 0x000fc800000000ff */
[----:B------:R-:W-:Y:S02]  /*6f10*/  LEA R7, R7, UR16, 0x10 ;  /* 0x0000001007077c11 */ /* 0x000fe4000f8e80ff */
[C---:B------:R-:W-:Y:S02]  /*6f20*/  PRMT R214, R12.reuse, 0x7610, R214 ;  /* 0x000076100cd67816 */ /* 0x040fe400000000d6 */
[----:B------:R-:W-:Y:S02]  /*6f30*/  PRMT R192, R12, 0x7632, R192 ;  /* 0x000076320cc07816 */ /* 0x000fe400000000c0 */
[--C-:B------:R-:W-:Y:S01]  /*6f40*/  HSET2.LE.AND R4, R9, R7.reuse, PT ;  /* 0x0000000709047233 */ /* 0x100fe20003803000 */
[----:B------:R-:W-:Y:S01]  /*6f50*/  FFMA.FTZ R9, R60, UR33, -R0 ;  /* 0x000000213c097c23 */ /* 0x000fe20008010800 */
[--C-:B------:R-:W-:Y:S01]  /*6f60*/  HSET2.LE.AND R5, R11, R7.reuse, PT ;  /* 0x000000070b057233 */ /* 0x100fe20003803000 */
[----:B------:R-:W-:Y:S01]  /*6f70*/  LDSM.16.MT88.4 R60, [R188+0x12000] ;  /* 0x01200000bc3c783b */ /* 0x000fe20000004200 */
[----:B------:R-:W-:Y:S01]  /*6f80*/  HSET2.LE.AND R10, R22, R7, PT ;  /* 0x00000007160a7233 */ /* 0x000fe20003803000 */
[----:B------:R2:W3:Y:S01]  /*6f90*/  MUFU.EX2 R147, R9 ;  /* 0x0000000900937308 */ /* 0x0004e20000000800 */
[----:B------:R-:W-:-:S02]  /*6fa0*/  LOP3.LUT R8, R4, R8, RZ, 0xc0, !PT ;  /* 0x0000000804087212 */ /* 0x000fc400078ec0ff */
[----:B------:R-:W-:-:S04]  /*6fb0*/  PRMT R4, R236, 0x5410, R235 ;  /* 0x00005410ec047816 */ /* 0x000fc800000000eb */
[----:B--2---:R-:W-:Y:S02]  /*6fc0*/  LOP3.LUT R9, R5, R4, RZ, 0xc0, !PT ;  /* 0x0000000405097212 */ /* 0x004fe400078ec0ff */
[----:B------:R-:W-:Y:S02]  /*6fd0*/  PRMT R5, R232, 0x5410, R215 ;  /* 0x00005410e8057816 */ /* 0x000fe400000000d7 */
[----:B------:R-:W-:Y:S02]  /*6fe0*/  HSET2.LE.AND R4, R23, R7, PT ;  /* 0x0000000717047233 */ /* 0x000fe40003803000 */
[----:B------:R-:W-:Y:S02]  /*6ff0*/  LOP3.LUT R10, R10, R5, RZ, 0xc0, !PT ;  /* 0x000000050a0a7212 */ /* 0x000fe400078ec0ff */
[----:B------:R-:W-:Y:S02]  /*7000*/  PRMT R5, R234, 0x5410, R233 ;  /* 0x00005410ea057816 */ /* 0x000fe400000000e9 */
[----:B---3--:R-:W-:-:S02]  /*7010*/  F2FP.F16.F32.PACK_AB R2, R147, R139 ;  /* 0x0000008b9302723e */ /* 0x008fc400000000ff */
[----:B------:R-:W-:Y:S02]  /*7020*/  LOP3.LUT R11, R4, R5, RZ, 0xc0, !PT ;  /* 0x00000005040b7212 */ /* 0x000fe400078ec0ff */
[C---:B------:R-:W-:Y:S02]  /*7030*/  PRMT R182, R2.reuse, 0x7610, R182 ;  /* 0x0000761002b67816 */ /* 0x040fe400000000b6 */
[----:B------:R-:W-:Y:S02]  /*7040*/  PRMT R181, R2, 0x7632, R181 ;  /* 0x0000763202b57816 */ /* 0x000fe400000000b5 */
[----:B------:R-:W-:Y:S01]  /*7050*/  F2FP.F16.F32.PACK_AB R4, R144, R160 ;  /* 0x000000a09004723e */ /* 0x000fe200000000ff */
[----:B------:R-:W-:Y:S01]  /*7060*/  HMMA.16816.F32 R32, R8, R28, RZ ;  /* 0x0000001c0820723c */ /* 0x000fe200000018ff */
[----:B------:R-:W-:Y:S02]  /*7070*/  HSET2.LE.AND R2, R21, R7, PT ;  /* 0x0000000715027233 */ /* 0x000fe40003803000 */
[----:B------:R-:W-:-:S02]  /*7080*/  PRMT R5, R240, 0x5410, R239 ;  /* 0x00005410f0057816 */ /* 0x000fc400000000ef */
[C---:B------:R-:W-:Y:S01]  /*7090*/  PRMT R184, R4.reuse, 0x7610, R184 ;  /* 0x0000761004b87816 */ /* 0x040fe200000000b8 */
[C---:B------:R-:W-:Y:S01]  /*70a0*/  HMMA.16816.F32 R20, R8.reuse, R54, RZ ;  /* 0x000000360814723c */ /* 0x040fe200000018ff */
[----:B------:R-:W-:Y:S02]  /*70b0*/  PRMT R183, R4, 0x7632, R183 ;  /* 0x0000763204b77816 */ /* 0x000fe400000000b7 */
[----:B------:R-:W-:Y:S02]  /*70c0*/  HSET2.LE.AND R4, R15, R7, PT ;  /* 0x000000070f047233 */ /* 0x000fe40003803000 */
[----:B------:R-:W-:Y:S01]  /*70d0*/  LOP3.LUT R12, R2, R5, RZ, 0xc0, !PT ;  /* 0x00000005020c7212 */ /* 0x000fe200078ec0ff */
[----:B------:R-:W-:Y:S01]  /*70e0*/  HMMA.16816.F32 R28, R8, R30, RZ ;  /* 0x0000001e081c723c */ /* 0x000fe200000018ff */
[----:B------:R-:W-:Y:S02]  /*70f0*/  PRMT R2, R214, 0x5410, R192 ;  /* 0x00005410d6027816 */ /* 0x000fe400000000c0 */
[----:B------:R-:W-:-:S02]  /*7100*/  PRMT R5, R184, 0x5410, R183 ;  /* 0x00005410b8057816 */ /* 0x000fc400000000b7 */
[----:B------:R-:W-:Y:S01]  /*7110*/  LOP3.LUT R13, R4, R2, RZ, 0xc0, !PT ;  /* 0x00000002040d7212 */ /* 0x000fe200078ec0ff */
[----:B------:R-:W-:Y:S01]  /*7120*/  HMMA.16816.F32 R24, R8, R52, RZ ;  /* 0x000000340818723c */ /* 0x000fe200000018ff */
[--C-:B------:R-:W-:Y:S01]  /*7130*/  HSET2.LE.AND R2, R57, R7.reuse, PT ;  /* 0x0000000739027233 */ /* 0x100fe20003803000 */
[----:B------:R-:W-:Y:S01]  /*7140*/  LDSM.16.MT88.4 R52, [R186+0x12800] ;  /* 0x01280000ba34783b */ /* 0x000fe20000004200 */
[----:B------:R-:W-:-:S03]  /*7150*/  HSET2.LE.AND R4, R56, R7, PT ;  /* 0x0000000738047233 */ /* 0x000fc60003803000 */
[----:B------:R-:W-:Y:S01]  /*7160*/  LOP3.LUT R14, R2, R5, RZ, 0xc0, !PT ;  /* 0x00000005020e7212 */ /* 0x000fe200078ec0ff */
[----:B-1----:R-:W-:Y:S01]  /*7170*/  HMMA.16816.F32 R56, R8, R44, RZ ;  /* 0x0000002c0838723c */ /* 0x002fe200000018ff */
[----:B------:R-:W-:-:S04]  /*7180*/  PRMT R2, R182, 0x5410, R181 ;  /* 0x00005410b6027816 */ /* 0x000fc800000000b5 */
[----:B------:R-:W-:Y:S01]  /*7190*/  LOP3.LUT R15, R4, R2, RZ, 0xc0, !PT ;  /* 0x00000002040f7212 */ /* 0x000fe200078ec0ff */
[----:B------:R-:W-:Y:S01]  /*71a0*/  HMMA.16816.F32 R44, R8, R46, RZ ;  /* 0x0000002e082c723c */ /* 0x000fe200000018ff */
[----:B------:R-:W-:Y:S01]  /*71b0*/  LOP3.LUT R2, R99, UR4, RZ, 0x3c, !PT ;  /* 0x0000000463027c12 */ /* 0x000fe2000f8e3cff */
[----:B------:R-:W-:-:S04]  /*71c0*/  IMAD.MOV.U32 R99, RZ, RZ, R160 ;  /* 0x000000ffff637224 */ /* 0x000fc800078e00a0 */
[C---:B------:R-:W-:Y:S06]  /*71d0*/  HMMA.16816.F32 R20, R12.reuse, R38, R20 ;  /* 0x000000260c14723c */ /* 0x040fec0000001814 */
[C---:B------:R-:W-:Y:S06]  /*71e0*/  HMMA.16816.F32 R164, R12.reuse, R40, R32 ;  /* 0x000000280ca4723c */ /* 0x040fec0000001820 */
[C---:B------:R-:W-:Y:S06]  /*71f0*/  HMMA.16816.F32 R156, R12.reuse, R42, R28 ;  /* 0x0000002a0c9c723c */ /* 0x040fec000000181c */
[----:B------:R-:W-:Y:S06]  /*7200*/  HMMA.16816.F32 R88, R12, R36, R24 ;  /* 0x000000240c58723c */ /* 0x000fec0000001818 */
[----:B------:R-:W-:Y:S01]  /*7210*/  HMMA.16816.F32 R40, R8, R48, RZ ;  /* 0x000000300828723c */ /* 0x000fe200000018ff */
[----:B------:R-:W-:-:S02]  /*7220*/  IMAD.MOV.U32 R197, RZ, RZ, R21 ;  /* 0x000000ffffc57224 */ /* 0x000fc400078e0015 */
[----:B------:R-:W-:Y:S02]  /*7230*/  IMAD.MOV.U32 R196, RZ, RZ, R20 ;  /* 0x000000ffffc47224 */ /* 0x000fe400078e0014 */
[----:B------:R-:W-:Y:S01]  /*7240*/  IMAD.MOV.U32 R195, RZ, RZ, R22 ;  /* 0x000000ffffc37224 */ /* 0x000fe200078e0016 */
[----:B------:R-:W-:Y:S01]  /*7250*/  HMMA.16816.F32 R36, R8, R50, RZ ;  /* 0x000000320824723c */ /* 0x000fe200000018ff */
[----:B------:R-:W1:Y:S01]  /*7260*/  LDSM.16.MT88.4 R48, [R187+0x12800] ;  /* 0x01280000bb30783b */ /* 0x000e620000004200 */
[----:B------:R-:W-:-:S04]  /*7270*/  IMAD.MOV.U32 R194, RZ, RZ, R23 ;  /* 0x000000ffffc27224 */ /* 0x000fc800078e0017 */
[C---:B------:R-:W-:Y:S06]  /*7280*/  HMMA.16816.F32 R20, R8.reuse, R86, RZ ;  /* 0x000000560814723c */ /* 0x040fec00000018ff */
[C---:B------:R-:W-:Y:S01]  /*7290*/  HMMA.16816.F32 R32, R8.reuse, R80, RZ ;  /* 0x000000500820723c */ /* 0x040fe200000018ff */
[----:B------:R-:W-:Y:S02]  /*72a0*/  IMAD.MOV.U32 R193, RZ, RZ, R88 ;  /* 0x000000ffffc17224 */ /* 0x000fe400078e0058 */
[----:B------:R-:W-:Y:S02]  /*72b0*/  IMAD.MOV.U32 R191, RZ, RZ, R89 ;  /* 0x000000ffffbf7224 */ /* 0x000fe400078e0059 */
[----:B------:R-:W-:Y:S01]  /*72c0*/  IMAD.MOV.U32 R190, RZ, RZ, R90 ;  /* 0x000000ffffbe7224 */ /* 0x000fe200078e005a */
[----:B------:R-:W-:Y:S01]  /*72d0*/  HMMA.16816.F32 R28, R8, R82, RZ ;  /* 0x00000052081c723c */ /* 0x000fe200000018ff */
[----:B------:R-:W-:Y:S01]  /*72e0*/  LDSM.16.MT88.4 R80, [R186+0x14000] ;  /* 0x01400000ba50783b */ /* 0x000fe20000004200 */
[----:B------:R-:W-:-:S03]  /*72f0*/  IMAD.MOV.U32 R185, RZ, RZ, R91 ;  /* 0x000000ffffb97224 */ /* 0x000fc600078e005b */
[----:B------:R-:W-:Y:S01]  /*7300*/  LDSM.16.MT88.4 R88, [R189+0x12800] ;  /* 0x01280000bd58783b */ /* 0x000fe20000004200 */
[----:B------:R-:W-:Y:S06]  /*7310*/  HMMA.16816.F32 R24, R8, R84, RZ ;  /* 0x000000540818723c */ /* 0x000fec00000018ff */
[C---:B------:R-:W-:Y:S01]  /*7320*/  HMMA.16816.F32 R148, R12.reuse, R72, R56 ;  /* 0x000000480c94723c */ /* 0x040fe20000001838 */
[----:B------:R-:W2:Y:S05]  /*7330*/  LDSM.16.MT88.4 R56, [R188+0x12800] ;  /* 0x01280000bc38783b */ /* 0x000eaa0000004200 */
[C---:B------:R-:W-:Y:S01]  /*7340*/  HMMA.16816.F32 R116, R12.reuse, R74, R44 ;  /* 0x0000004a0c74723c */ /* 0x040fe2000000182c */
[----:B------:R-:W3:Y:S05]  /*7350*/  LDSM.16.MT88.4 R72, [R187+0x14000] ;  /* 0x01400000bb48783b */ /* 0x000eea0000004200 */
[C---:B-1----:R-:W-:Y:S06]  /*7360*/  HMMA.16816.F32 R20, R12.reuse, R50, R20 ;  /* 0x000000320c14723c */ /* 0x042fec0000001814 */
[C---:B------:R-:W-:Y:S06]  /*7370*/  HMMA.16816.F32 R40, R12.reuse, R68, R40 ;  /* 0x000000440c28723c */ /* 0x040fec0000001828 */
[C---:B------:R-:W-:Y:S06]  /*7380*/  HMMA.16816.F32 R32, R12.reuse, R52, R32 ;  /* 0x000000340c20723c */ /* 0x040fec0000001820 */
[----:B------:R-:W-:Y:S01]  /*7390*/  HMMA.16816.F32 R28, R12, R54, R28 ;  /* 0x000000360c1c723c */ /* 0x000fe2000000181c */
[----:B------:R-:W-:-:S02]  /*73a0*/  IMAD.MOV.U32 R218, RZ, RZ, R119 ;  /* 0x000000ffffda7224 */ /* 0x000fc400078e0077 */
[----:B------:R-:W-:Y:S02]  /*73b0*/  IMAD.MOV.U32 R123, RZ, RZ, R118 ;  /* 0x000000ffff7b7224 */ /* 0x000fe400078e0076 */
[----:B------:R-:W-:Y:S01]  /*73c0*/  IMAD.MOV.U32 R217, RZ, RZ, R116 ;  /* 0x000000ffffd97224 */ /* 0x000fe200078e0074 */
[C---:B------:R-:W-:Y:S01]  /*73d0*/  HMMA.16816.F32 R24, R12.reuse, R48, R24 ;  /* 0x000000300c18723c */ /* 0x040fe20000001818 */
[----:B------:R-:W-:Y:S01]  /*73e0*/  IMAD.MOV.U32 R5, RZ, RZ, R22 ;  /* 0x000000ffff057224 */ /* 0x000fe200078e0016 */
[----:B------:R-:W1:Y:S01]  /*73f0*/  LDSM.16.MT88.4 R48, [R187+0x14800] ;  /* 0x01480000bb30783b */ /* 0x000e620000004200 */
[----:B------:R-:W-:Y:S02]  /*7400*/  IMAD.MOV.U32 R4, RZ, RZ, R20 ;  /* 0x000000ffff047224 */ /* 0x000fe400078e0014 */
[----:B------:R-:W-:Y:S01]  /*7410*/  IMAD.MOV.U32 R53, RZ, RZ, R23 ;  /* 0x000000ffff357224 */ /* 0x000fe200078e0017 */
[----:B------:R-:W-:Y:S01]  /*7420*/  HMMA.16816.F32 R36, R12, R70, R36 ;  /* 0x000000460c24723c */ /* 0x000fe20000001824 */
[----:B------:R-:W-:Y:S01]  /*7430*/  IMAD.MOV.U32 R52, RZ, RZ, R21 ;  /* 0x000000ffff347224 */ /* 0x000fe200078e0015 */
[----:B------:R-:W4:Y:S01]  /*7440*/  LDSM.16.MT88.4 R68, [R186+0x14800] ;  /* 0x01480000ba44783b */ /* 0x000f220000004200 */
[----:B------:R-:W-:-:S02]  /*7450*/  IMAD.MOV.U32 R201, RZ, RZ, R40 ;  /* 0x000000ffffc97224 */ /* 0x000fc400078e0028 */
[----:B------:R-:W-:Y:S01]  /*7460*/  IMAD.MOV.U32 R200, RZ, RZ, R41 ;  /* 0x000000ffffc87224 */ /* 0x000fe200078e0029 */
[C---:B------:R-:W-:Y:S01]  /*7470*/  HMMA.16816.F32 R20, R8.reuse, R62, RZ ;  /* 0x0000003e0814723c */ /* 0x040fe200000018ff */
[----:B------:R-:W-:Y:S02]  /*7480*/  IMAD.MOV.U32 R199, RZ, RZ, R42 ;  /* 0x000000ffffc77224 */ /* 0x000fe400078e002a */
[----:B------:R-:W-:Y:S02]  /*7490*/  IMAD.MOV.U32 R198, RZ, RZ, R43 ;  /* 0x000000ffffc67224 */ /* 0x000fe400078e002b */
[----:B------:R-:W4:Y:S01]  /*74a0*/  LDSM.16.MT88.4 R40, [R189+0x14000] ;  /* 0x01400000bd28783b */ /* 0x000f220000004200 */
[----:B------:R-:W-:Y:S01]  /*74b0*/  HMMA.16816.F32 R44, R8, R76, RZ ;  /* 0x0000004c082c723c */ /* 0x000fe200000018ff */
[----:B------:R-:W-:Y:S02]  /*74c0*/  IMAD.MOV.U32 R138, RZ, RZ, R28 ;  /* 0x000000ffff8a7224 */ /* 0x000fe400078e001c */
[----:B------:R-:W-:-:S02]  /*74d0*/  IMAD.MOV.U32 R137, RZ, RZ, R29 ;  /* 0x000000ffff897224 */ /* 0x000fc400078e001d */
[----:B------:R-:W-:Y:S02]  /*74e0*/  IMAD.MOV.U32 R121, RZ, RZ, R34 ;  /* 0x000000ffff797224 */ /* 0x000fe400078e0022 */
[----:B------:R-:W-:Y:S02]  /*74f0*/  IMAD.MOV.U32 R77, RZ, RZ, R30 ;  /* 0x000000ffff4d7224 */ /* 0x000fe400078e001e */
[----:B------:R-:W-:Y:S02]  /*7500*/  IMAD.MOV.U32 R76, RZ, RZ, R31 ;  /* 0x000000ffff4c7224 */ /* 0x000fe400078e001f */
[----:B------:R-:W-:Y:S01]  /*7510*/  HMMA.16816.F32 R28, R8, R78, RZ ;  /* 0x0000004e081c723c */ /* 0x000fe200000018ff */
[----:B------:R-:W-:Y:S02]  /*7520*/  IMAD.MOV.U32 R155, RZ, RZ, R25 ;  /* 0x000000ffff9b7224 */ /* 0x000fe400078e0019 */
[----:B------:R-:W-:Y:S02]  /*7530*/  IMAD.MOV.U32 R154, RZ, RZ, R26 ;  /* 0x000000ffff9a7224 */ /* 0x000fe400078e001a */
[----:B------:R-:W-:-:S02]  /*7540*/  IMAD.MOV.U32 R55, RZ, RZ, R27 ;  /* 0x000000ffff377224 */ /* 0x000fc400078e001b */
[----:B--2---:R-:W-:Y:S01]  /*7550*/  HMMA.16816.F32 R244, R12, R58, R20 ;  /* 0x0000003a0cf4723c */ /* 0x004fe20000001814 */
[----:B------:R-:W-:Y:S02]  /*7560*/  IMAD.MOV.U32 R54, RZ, RZ, R24 ;  /* 0x000000ffff367224 */ /* 0x000fe400078e0018 */
[----:B------:R-:W-:Y:S02]  /*7570*/  IMAD.MOV.U32 R120, RZ, RZ, R35 ;  /* 0x000000ffff787224 */ /* 0x000fe400078e0023 */
[----:B------:R-:W-:Y:S01]  /*7580*/  IMAD.MOV.U32 R119, RZ, RZ, R32 ;  /* 0x000000ffff777224 */ /* 0x000fe200078e0020 */
[C---:B---3--:R-:W-:Y:S01]  /*7590*/  HMMA.16816.F32 R20, R8.reuse, R72, RZ ;  /* 0x000000480814723c */ /* 0x048fe200000018ff */
[----:B------:R-:W-:Y:S02]  /*75a0*/  IMAD.MOV.U32 R118, RZ, RZ, R33 ;  /* 0x000000ffff767224 */ /* 0x000fe400078e0021 */
[----:B------:R-:W-:Y:S02]  /*75b0*/  IMAD.MOV.U32 R58, RZ, RZ, R5 ;  /* 0x000000ffff3a7224 */ /* 0x000fe400078e0005 */
[----:B------:R-:W-:Y:S01]  /*75c0*/  IMAD.MOV.U32 R59, RZ, RZ, R4 ;  /* 0x000000ffff3b7224 */ /* 0x000fe200078e0004 */
[----:B------:R-:W-:Y:S01]  /*75d0*/  HMMA.16816.F32 R24, R8, R60, RZ ;  /* 0x0000003c0818723c */ /* 0x000fe200000018ff */
[----:B------:R-:W-:-:S04]  /*75e0*/  IMAD.WIDE.U32 R4, R2, -0x326172a9, RZ ;  /* 0xcd9e8d5702047825 */ /* 0x000fc800078e00ff */
[----:B------:R-:W-:Y:S01]  /*75f0*/  IMAD.MOV.U32 R122, RZ, RZ, R117 ;  /* 0x000000ffff7a7224 */ /* 0x000fe200078e0075 */
[----:B------:R-:W-:Y:S01]  /*7600*/  HMMA.16816.F32 R32, R8, R80, RZ ;  /* 0x000000500820723c */ /* 0x000fe200000018ff */
[----:B------:R-:W-:Y:S01]  /*7610*/  IMAD.MOV.U32 R117, RZ, RZ, R36 ;  /* 0x000000ffff757224 */ /* 0x000fe200078e0024 */
[----:B------:R-:W-:Y:S01]  /*7620*/  LOP3.LUT R5, R5, UR20, R94, 0x96, !PT ;  /* 0x0000001405057c12 */ /* 0x000fe2000f8e965e */
[----:B------:R-:W-:Y:S01]  /*7630*/  IMAD.MOV.U32 R116, RZ, RZ, R37 ;  /* 0x000000ffff747224 */ /* 0x000fe200078e0025 */
[----:B------:R-:W-:Y:S01]  /*7640*/  LOP3.LUT R2, R65, UR14, R4, 0x96, !PT ;  /* 0x0000000e41027c12 */ /* 0x000fe2000f8e9604 */
[----:B------:R-:W-:Y:S01]  /*7650*/  IMAD.MOV.U32 R203, RZ, RZ, R38 ;  /* 0x000000ffffcb7224 */ /* 0x000fe200078e0026 */
[----:B------:R-:W-:Y:S01]  /*7660*/  HMMA.16816.F32 R84, R12, R88, R44 ;  /* 0x000000580c54723c */ /* 0x000fe2000000182c */
[----:B------:R-:W-:Y:S01]  /*7670*/  IMAD.MOV.U32 R202, RZ, RZ, R39 ;  /* 0x000000ffffca7224 */ /* 0x000fe200078e0027 */
[----:B------:R-:W2:Y:S01]  /*7680*/  LDSM.16.MT88.4 R44, [R189+0x14800] ;  /* 0x01480000bd2c783b */ /* 0x000ea20000004200 */
[----:B------:R-:W-:-:S03]  /*7690*/  IMAD.WIDE.U32 R4, R5, -0x2daee0ad, RZ ;  /* 0xd2511f5305047825 */ /* 0x000fc600078e00ff */
[----:B------:R-:W-:Y:S01]  /*76a0*/  HMMA.16816.F32 R36, R8, R82, RZ ;  /* 0x000000520824723c */ /* 0x000fe200000018ff */
[----:B------:R-:W-:Y:S02]  /*76b0*/  IMAD.MOV.U32 R61, RZ, RZ, R155 ;  /* 0x000000ffff3d7224 */ /* 0x000fe400078e009b */
[----:B------:R-:W-:Y:S02]  /*76c0*/  IMAD.MOV.U32 R62, RZ, RZ, R154 ;  /* 0x000000ffff3e7224 */ /* 0x000fe400078e009a */
[----:B------:R-:W-:Y:S01]  /*76d0*/  IMAD.MOV.U32 R79, RZ, RZ, R153 ;  /* 0x000000ffff4f7224 */ /* 0x000fe200078e0099 */
[----:B------:R-:W-:Y:S01]  /*76e0*/  HMMA.16816.F32 R88, R12, R90, R28 ;  /* 0x0000005a0c58723c */ /* 0x000fe2000000181c */
[----:B------:R-:W-:Y:S02]  /*76f0*/  IMAD.MOV.U32 R78, RZ, RZ, R152 ;  /* 0x000000ffff4e7224 */ /* 0x000fe400078e0098 */
[----:B------:R-:W-:Y:S02]  /*7700*/  IMAD.MOV.U32 R81, RZ, RZ, R147 ;  /* 0x000000ffff517224 */ /* 0x000fe400078e0093 */
[----:B------:R-:W-:Y:S01]  /*7710*/  IMAD.MOV.U32 R80, RZ, RZ, R146 ;  /* 0x000000ffff507224 */ /* 0x000fe200078e0092 */
[----:B------:R-:W-:Y:S01]  /*7720*/  HMMA.16816.F32 R28, R8, R74, RZ ;  /* 0x0000004a081c723c */ /* 0x000fe200000018ff */
[----:B------:R-:W-:-:S02]  /*7730*/  IMAD.MOV.U32 R83, RZ, RZ, R145 ;  /* 0x000000ffff537224 */ /* 0x000fc400078e0091 */
[----:B------:R-:W-:Y:S02]  /*7740*/  IMAD.MOV.U32 R82, RZ, RZ, R144 ;  /* 0x000000ffff527224 */ /* 0x000fe400078e0090 */
[----:B------:R-:W-:Y:S01]  /*7750*/  IMAD.MOV.U32 R60, RZ, RZ, R54 ;  /* 0x000000ffff3c7224 */ /* 0x000fe200078e0036 */
[C---:B-1----:R-:W-:Y:S01]  /*7760*/  HMMA.16816.F32 R220, R12.reuse, R48, R20 ;  /* 0x000000300cdc723c */ /* 0x042fe20000001814 */
[----:B------:R-:W-:Y:S02]  /*7770*/  IMAD.MOV.U32 R63, RZ, RZ, R55 ;  /* 0x000000ffff3f7224 */ /* 0x000fe400078e0037 */
[----:B------:R-:W-:Y:S02]  /*7780*/  IMAD.MOV.U32 R94, RZ, RZ, R53 ;  /* 0x000000ffff5e7224 */ /* 0x000fe400078e0035 */
[----:B------:R-:W-:Y:S01]  /*7790*/  IMAD.MOV.U32 R65, RZ, RZ, R117 ;  /* 0x000000ffff417224 */ /* 0x000fe200078e0075 */
[----:B------:R-:W-:Y:S01]  /*77a0*/  HMMA.16816.F32 R248, R12, R56, R24 ;  /* 0x000000380cf8723c */ /* 0x000fe20000001818 */
[----:B------:R-:W-:Y:S01]  /*77b0*/  IMAD.WIDE.U32 R20, R2, -0x2daee0ad, RZ ;  /* 0xd2511f5302147825 */ /* 0x000fe200078e00ff */
[----:B------:R-:W-:-:S02]  /*77c0*/  LOP3.LUT R2, R5, UR13, R92, 0x96, !PT ;  /* 0x0000000d05027c12 */ /* 0x000fc4000f8e965c */
[----:B------:R-:W-:Y:S01]  /*77d0*/  SHF.R.U32.HI R49, RZ, 0x10, R18 ;  /* 0x00000010ff317819 */ /* 0x000fe20000011612 */
[----:B------:R-:W-:Y:S01]  /*77e0*/  IMAD.MOV.U32 R74, RZ, RZ, R79 ;  /* 0x000000ffff4a7224 */ /* 0x000fe200078e004f */
[----:B----4-:R-:W-:Y:S01]  /*77f0*/  HMMA.16816.F32 R228, R12, R68, R32 ;  /* 0x000000440ce4723c */ /* 0x010fe20000001820 */
[----:B------:R-:W-:Y:S01]  /*7800*/  LOP3.LUT R24, R21, UR10, R4, 0x96, !PT ;  /* 0x0000000a15187c12 */ /* 0x000fe2000f8e9604 */
[----:B------:R-:W-:-:S04]  /*7810*/  IMAD.WIDE.U32 R22, R2, -0x326172a9, RZ ;  /* 0xcd9e8d5702167825 */ /* 0x000fc800078e00ff */
[----:B------:R-:W-:Y:S01]  /*7820*/  HMMA.16816.F32 R32, R8, R40, RZ ;  /* 0x000000280820723c */ /* 0x000fe200000018ff */
[----:B------:R-:W-:Y:S01]  /*7830*/  IMAD.WIDE.U32 R24, R24, -0x326172a9, RZ ;  /* 0xcd9e8d5718187825 */ /* 0x000fe200078e00ff */
[----:B------:R-:W-:-:S03]  /*7840*/  LOP3.LUT R23, R23, UR12, R64, 0x96, !PT ;  /* 0x0000000c17177c12 */ /* 0x000fc6000f8e9640 */
[----:B------:R-:W-:Y:S01]  /*7850*/  IMAD.MOV.U32 R79, RZ, RZ, R137 ;  /* 0x000000ffff4f7224 */ /* 0x000fe200078e0089 */
[----:B------:R-:W-:Y:S01]  /*7860*/  LOP3.LUT R2, R25, UR9, R22, 0x96, !PT ;  /* 0x0000000919027c12 */ /* 0x000fe2000f8e9616 */
[----:B------:R-:W-:Y:S01]  /*7870*/  HMMA.16816.F32 R224, R12, R70, R36 ;  /* 0x000000460ce0723c */ /* 0x000fe20000001824 */
[----:B------:R-:W-:Y:S01]  /*7880*/  IMAD.WIDE.U32 R22, R23, -0x2daee0ad, RZ ;  /* 0xd2511f5317167825 */ /* 0x000fe200078e00ff */
[----:B------:R-:W-:Y:S02]  /*7890*/  LOP3.LUT R25, R19, UR21, R66, 0x96, !PT ;  /* 0x0000001513197c12 */ /* 0x000fe4000f8e9642 */
[----:B------:R-:W-:Y:S01]  /*78a0*/  LOP3.LUT R40, R16, 0xffff, RZ, 0xc0, !PT ;  /* 0x0000ffff10287812 */ /* 0x000fe200078ec0ff */
[----:B------:R-:W-:Y:S01]  /*78b0*/  IMAD.WIDE.U32 R26, R2, -0x2daee0ad, RZ ;  /* 0xd2511f53021a7825 */ /* 0x000fe200078e00ff */
[----:B------:R-:W-:Y:S03]  /*78c0*/  HMMA.16816.F32 R36, R8, R42, RZ ;  /* 0x0000002a0824723c */ /* 0x000fe600000018ff */
[----:B------:R-:W-:Y:S01]  /*78d0*/  IMAD.MOV.U32 R66, RZ, RZ, R116 ;  /* 0x000000ffff427224 */ /* 0x000fe200078e0074 */
[----:B------:R-:W-:Y:S01]  /*78e0*/  LOP3.LUT R2, R27, UR6, R22, 0x96, !PT ;  /* 0x000000061b027c12 */ /* 0x000fe2000f8e9616 */
[----:B------:R-:W-:Y:S01]  /*78f0*/  IMAD.MOV.U32 R70, RZ, RZ, R139 ;  /* 0x000000ffff467224 */ /* 0x000fe200078e008b */
[----:B------:R-:W-:Y:S01]  /*7900*/  HMMA.16816.F32 R160, R12, R50, R28 ;  /* 0x000000320ca0723c */ /* 0x000fe2000000181c */
[----:B------:R-:W-:-:S04]  /*7910*/  SHF.R.U32.HI R27, RZ, 0x18, R18 ;  /* 0x00000018ff1b7819 */ /* 0x000fc80000011612 */
[----:B------:R-:W-:Y:S01]  /*7920*/  ISETP.LE.U32.AND P5, PT, R27, UR16, PT ;  /* 0x000000101b007c0c */ /* 0x000fe2000bfa3070 */
[C---:B--2---:R-:W-:Y:S01]  /*7930*/  HMMA.16816.F32 R152, R12.reuse, R44, R32 ;  /* 0x0000002c0c98723c */ /* 0x044fe20000001820 */
[----:B------:R-:W-:Y:S02]  /*7940*/  LOP3.LUT R29, R21, UR10, R4, 0x96, !PT ;  /* 0x0000000a151d7c12 */ /* 0x000fe4000f8e9604 */
[----:B------:R-:W-:Y:S02]  /*7950*/  LOP3.LUT R4, R23, UR8, R20, 0x96, !PT ;  /* 0x0000000817047c12 */ /* 0x000fe4000f8e9614 */
[C---:B------:R-:W-:Y:S01]  /*7960*/  LOP3.LUT R21, R18.reuse, 0xff, RZ, 0xc0, !PT ;  /* 0x000000ff12157812 */ /* 0x040fe200078ec0ff */
[----:B------:R-:W-:Y:S01]  /*7970*/  IMAD.WIDE.U32 R22, R29, -0x326172a9, RZ ;  /* 0xcd9e8d571d167825 */ /* 0x000fe200078e00ff */
[----:B------:R-:W-:Y:S02]  /*7980*/  LOP3.LUT R51, R18, 0xffff, RZ, 0xc0, !PT ;  /* 0x0000ffff12337812 */ /* 0x000fe400078ec0ff */
[----:B------:R-:W-:Y:S01]  /*7990*/  LOP3.LUT R30, R5, UR13, R92, 0x96, !PT ;  /* 0x0000000d051e7c12 */ /* 0x000fe2000f8e965c */
[----:B------:R-:W-:Y:S01]  /*79a0*/  IMAD.WIDE.U32 R18, R4, -0x326172a9, RZ ;  /* 0xcd9e8d5704127825 */ /* 0x000fe200078e00ff */
[----:B------:R-:W-:Y:S01]  /*79b0*/  LOP3.LUT R28, R17, UR23, R96, 0x96, !PT ;  /* 0x00000017111c7c12 */ /* 0x000fe2000f8e9660 */
[----:B------:R-:W-:Y:S01]  /*79c0*/  HMMA.16816.F32 R144, R12, R46, R36 ;  /* 0x0000002e0c90723c */ /* 0x000fe20000001824 */
[----:B------:R-:W-:Y:S01]  /*79d0*/  LOP3.LUT R34, R16, 0xff, RZ, 0xc0, !PT ;  /* 0x000000ff10227812 */ /* 0x000fe200078ec0ff */
[----:B------:R-:W-:Y:S01]  /*79e0*/  IMAD.WIDE.U32 R4, R2, -0x326172a9, RZ ;  /* 0xcd9e8d5702047825 */ /* 0x000fe200078e00ff */
[----:B------:R-:W-:-:S02]  /*79f0*/  LOP3.LUT R19, R19, UR7, R24, 0x96, !PT ;  /* 0x0000000713137c12 */ /* 0x000fc4000f8e9618 */
[----:B------:R-:W-:Y:S02]  /*7a00*/  SHF.R.U32.HI R45, RZ, 0x18, R16 ;  /* 0x00000018ff2d7819 */ /* 0x000fe40000011610 */
[----:B------:R-:W-:Y:S02]  /*7a10*/  LOP3.LUT R18, R5, UR23, R18, 0x96, !PT ;  /* 0x0000001705127c12 */ /* 0x000fe4000f8e9612 */
[C---:B------:R-:W-:Y:S02]  /*7a20*/  LOP3.LUT R24, R4.reuse, 0xff, RZ, 0xc0, !PT ;  /* 0x000000ff04187812 */ /* 0x040fe400078ec0ff */
[----:B------:R-:W-:Y:S02]  /*7a30*/  LOP3.LUT R33, R4, 0xffff, RZ, 0xc0, !PT ;  /* 0x0000ffff04217812 */ /* 0x000fe400078ec0ff */
[--C-:B------:R-:W-:Y:S02]  /*7a40*/  SHF.R.U32.HI R32, RZ, 0x10, R4.reuse ;  /* 0x00000010ff207819 */ /* 0x100fe40000011604 */
[----:B------:R-:W-:Y:S01]  /*7a50*/  SHF.R.U32.HI R31, RZ, 0x18, R4 ;  /* 0x00000018ff1f7819 */ /* 0x000fe20000011604 */
[----:B------:R-:W-:Y:S01]  /*7a60*/  IMAD.WIDE.U32 R4, R30, -0x326172a9, RZ ;  /* 0xcd9e8d571e047825 */ /* 0x000fe200078e00ff */
[----:B------:R-:W-:-:S02]  /*7a70*/  SHF.R.U32.HI R39, RZ, 0x10, R16 ;  /* 0x00000010ff277819 */ /* 0x000fc40000011610 */
[----:B------:R-:W-:Y:S02]  /*7a80*/  ISETP.LE.U32.AND P2, PT, R21, UR16, PT ;  /* 0x0000001015007c0c */ /* 0x000fe4000bf43070 */
[----:B------:R-:W-:Y:S01]  /*7a90*/  LOP3.LUT R5, R5, UR12, R64, 0x96, !PT ;  /* 0x0000000c05057c12 */ /* 0x000fe2000f8e9640 */
[----:B------:R-:W-:Y:S01]  /*7aa0*/  IMAD.MOV.U32 R64, RZ, RZ, R120 ;  /* 0x000000ffff407224 */ /* 0x000fe200078e0078 */
[----:B------:R-:W-:Y:S02]  /*7ab0*/  LOP3.LUT R2, R23, UR9, R4, 0x96, !PT ;  /* 0x0000000917027c12 */ /* 0x000fe4000f8e9604 */
[----:B------:R-:W-:Y:S01]  /*7ac0*/  ISETP.LE.U32.AND P6, PT, R24, UR16, PT ;  /* 0x0000001018007c0c */ /* 0x000fe2000bfc3070 */
[----:B------:R-:W-:-:S04]  /*7ad0*/  IMAD.WIDE.U32 R16, R5, -0x2daee0ad, RZ ;  /* 0xd2511f5305107825 */ /* 0x000fc800078e00ff */
[----:B------:R-:W-:Y:S01]  /*7ae0*/  IMAD.WIDE.U32 R4, R19, -0x2daee0ad, RZ ;  /* 0xd2511f5313047825 */ /* 0x000fe200078e00ff */
[----:B------:R-:W-:-:S03]  /*7af0*/  LOP3.LUT R17, R17, UR8, R20, 0x96, !PT ;  /* 0x0000000811117c12 */ /* 0x000fc6000f8e9614 */
[----:B------:R-:W-:Y:S02]  /*7b00*/  @!P2 HADD2 R133, -R184.H0_H0, -RZ.H0_H0 ;  /* 0xa00000ffb885a230 */ /* 0x000fe40000000900 */
[----:B------:R-:W-:Y:S01]  /*7b10*/  IMAD.WIDE.U32 R20, R2, -0x2daee0ad, RZ ;  /* 0xd2511f5302147825 */ /* 0x000fe200078e00ff */
[----:B------:R-:W-:Y:S02]  /*7b20*/  LOP3.LUT R2, R5, UR21, R26, 0x96, !PT ;  /* 0x0000001505027c12 */ /* 0x000fe4000f8e961a */
[C---:B------:R-:W-:Y:S02]  /*7b30*/  LOP3.LUT R42, R4.reuse, 0xff, RZ, 0xc0, !PT ;  /* 0x000000ff042a7812 */ /* 0x040fe400078ec0ff */
[----:B------:R-:W-:Y:S01]  /*7b40*/  LOP3.LUT R19, R21, UR6, R16, 0x96, !PT ;  /* 0x0000000615137c12 */ /* 0x000fe2000f8e9610 */
[----:B------:R-:W-:Y:S01]  /*7b50*/  IMAD.WIDE.U32 R16, R17, -0x326172a9, RZ ;  /* 0xcd9e8d5711107825 */ /* 0x000fe200078e00ff */
[----:B------:R-:W-:Y:S02]  /*7b60*/  LOP3.LUT R50, R4, 0xffff, RZ, 0xc0, !PT ;  /* 0x0000ffff04327812 */ /* 0x000fe400078ec0ff */
[----:B------:R-:W-:-:S02]  /*7b70*/  SHF.R.U32.HI R46, RZ, 0x10, R4 ;  /* 0x00000010ff2e7819 */ /* 0x000fc40000011604 */
[----:B------:R-:W-:Y:S01]  /*7b80*/  SHF.R.U32.HI R36, RZ, 0x18, R4 ;  /* 0x00000018ff247819 */ /* 0x000fe20000011604 */
[----:B------:R-:W-:Y:S01]  /*7b90*/  IMAD.WIDE.U32 R4, R19, -0x326172a9, RZ ;  /* 0xcd9e8d5713047825 */ /* 0x000fe200078e00ff */
[----:B------:R-:W-:Y:S01]  /*7ba0*/  LOP3.LUT R17, R17, UR7, R22, 0x96, !PT ;  /* 0x0000000711117c12 */ /* 0x000fe2000f8e9616 */
[----:B------:R-:W-:Y:S01]  /*7bb0*/  USHF.L.U32 UR12, UR24, 0x3, URZ ;  /* 0x00000003180c7899 */ /* 0x000fe2000800063f */
[----:B------:R-:W-:Y:S01]  /*7bc0*/  @!P2 PRMT R184, R133, 0x5410, RZ ;  /* 0x0000541085b8a816 */ /* 0x000fe200000000ff */
[----:B------:R-:W-:Y:S01]  /*7bd0*/  ULDC.64 UR6, c[0x0][0x2a8] ;  /* 0x0000aa0000067ab9 */ /* 0x000fe20000000a00 */
[----:B------:R-:W-:Y:S01]  /*7be0*/  LOP3.LUT R29, R5, UR23, R16, 0x96, !PT ;  /* 0x00000017051d7c12 */ /* 0x000fe2000f8e9610 */
[----:B------:R-:W-:Y:S01]  /*7bf0*/  FFMA.FTZ R16, R106, UR33, -R6 ;  /* 0x000000216a107c23 */ /* 0x000fe20008010806 */
[C---:B------:R-:W-:Y:S02]  /*7c00*/  LOP3.LUT R37, R4.reuse, 0xffff, RZ, 0xc0, !PT ;  /* 0x0000ffff04257812 */ /* 0x040fe400078ec0ff */
[----:B------:R-:W-:Y:S01]  /*7c10*/  LOP3.LUT R44, R4, 0xff, RZ, 0xc0, !PT ;  /* 0x000000ff042c7812 */ /* 0x000fe200078ec0ff */
[----:B------:R-:W-:Y:S01]  /*7c20*/  MUFU.EX2 R73, R16 ;  /* 0x0000001000497308 */ /* 0x000fe20000000800 */
[----:B------:R-:W-:-:S02]  /*7c30*/  SHF.R.U32.HI R41, RZ, 0x10, R4 ;  /* 0x00000010ff297819 */ /* 0x000fc40000011604 */
[----:B------:R-:W-:Y:S01]  /*7c40*/  SHF.R.U32.HI R43, RZ, 0x18, R4 ;  /* 0x00000018ff2b7819 */ /* 0x000fe20000011604 */
[----:B------:R-:W-:-:S03]  /*7c50*/  IMAD.WIDE.U32 R4, R17, -0x2daee0ad, RZ ;  /* 0xd2511f5311047825 */ /* 0x000fc600078e00ff */
[C---:B------:R-:W-:Y:S02]  /*7c60*/  LOP3.LUT R35, R4.reuse, 0xffff, RZ, 0xc0, !PT ;  /* 0x0000ffff04237812 */ /* 0x040fe400078ec0ff */
[----:B------:R-:W-:Y:S02]  /*7c70*/  LOP3.LUT R38, R4, 0xff, RZ, 0xc0, !PT ;  /* 0x000000ff04267812 */ /* 0x000fe400078ec0ff */
[--C-:B------:R-:W-:Y:S02]  /*7c80*/  SHF.R.U32.HI R48, RZ, 0x10, R4.reuse ;  /* 0x00000010ff307819 */ /* 0x100fe40000011604 */
[----:B------:R-:W-:Y:S02]  /*7c90*/  SHF.R.U32.HI R47, RZ, 0x18, R4 ;  /* 0x00000018ff2f7819 */ /* 0x000fe40000011604 */
[----:B------:R-:W-:Y:S02]  /*7ca0*/  LOP3.LUT R4, R18, 0xffff, RZ, 0xc0, !PT ;  /* 0x0000ffff12047812 */ /* 0x000fe400078ec0ff */
[----:B------:R-:W-:Y:S01]  /*7cb0*/  LOP3.LUT R30, R5, UR21, R20, 0x96, !PT ;  /* 0x00000015051e7c12 */ /* 0x000fe2000f8e9614 */
[----:B------:R-:W-:Y:S01]  /*7cc0*/  FFMA.FTZ R5, R100, UR33, -R6 ;  /* 0x0000002164057c23 */ /* 0x000fe20008010806 */
[----:B------:R-:W-:Y:S01]  /*7cd0*/  SHF.R.U32.HI R4, RZ, 0x8, R4 ;  /* 0x00000008ff047819 */ /* 0x000fe20000011604 */
[----:B------:R-:W1:Y:S02]  /*7ce0*/  LDSM.16.MT88.4 R20, [R188+0x14000] ;  /* 0x01400000bc14783b */ /* 0x000e640000004200 */
[----:B------:R2:W3:Y:S01]  /*7cf0*/  MUFU.EX2 R96, R5 ;  /* 0x0000000500607308 */ /* 0x0004e20000000800 */
[----:B------:R-:W-:-:S04]  /*7d00*/  LOP3.LUT R4, R4, 0xffff, RZ, 0xc0, !PT ;  /* 0x0000ffff04047812 */ /* 0x000fc800078ec0ff */
[----:B------:R-:W-:Y:S02]  /*7d10*/  ISETP.LE.U32.AND P1, PT, R4, UR16, PT ;  /* 0x0000001004007c0c */ /* 0x000fe4000bf23070 */
[----:B------:R-:W-:-:S04]  /*7d20*/  LOP3.LUT R4, R18, 0xff, RZ, 0xc0, !PT ;  /* 0x000000ff12047812 */ /* 0x000fc800078ec0ff */
[----:B------:R-:W-:Y:S02]  /*7d30*/  ISETP.LE.U32.AND P4, PT, R4, UR16, PT ;  /* 0x0000001004007c0c */ /* 0x000fe4000bf83070 */
[----:B------:R-:W-:Y:S01]  /*7d40*/  SHF.R.U32.HI R4, RZ, 0x18, R18 ;  /* 0x00000018ff047819 */ /* 0x000fe20000011612 */
[----:B--2---:R-:W-:-:S03]  /*7d50*/  FFMA.FTZ R5, R107, UR33, -R0 ;  /* 0x000000216b057c23 */ /* 0x004fc60008010800 */
[----:B------:R-:W-:Y:S02]  /*7d60*/  ISETP.LE.U32.AND P3, PT, R4, UR16, PT ;  /* 0x0000001004007c0c */ /* 0x000fe4000bf63070 */
[----:B---3--:R-:W-:Y:S01]  /*7d70*/  F2FP.F16.F32.PACK_AB R4, R96, R73 ;  /* 0x000000496004723e */ /* 0x008fe200000000ff */
[----:B------:R2:W-:Y:S03]  /*7d80*/  MUFU.EX2 R72, R5 ;  /* 0x0000000500487308 */ /* 0x0005e60000000800 */
[C---:B------:R-:W-:Y:S02]  /*7d90*/  PRMT R180, R4.reuse, 0x7610, R180 ;  /* 0x0000761004b47816 */ /* 0x040fe400000000b4 */
[----:B------:R-:W-:Y:S02]  /*7da0*/  PRMT R179, R4, 0x7632, R179 ;  /* 0x0000763204b37816 */ /* 0x000fe400000000b3 */
[----:B------:R-:W-:-:S02]  /*7db0*/  SHF.R.U32.HI R4, RZ, 0x10, R18 ;  /* 0x00000010ff047819 */ /* 0x000fc40000011612 */
[----:B------:R-:W-:Y:S01]  /*7dc0*/  PRMT R56, R180, 0x5410, R179 ;  /* 0x00005410b4387816 */ /* 0x000fe200000000b3 */
[----:B------:R-:W-:Y:S01]  /*7dd0*/  @!P1 HADD2 R100, -R179.H0_H0, -RZ.H0_H0 ;  /* 0xa00000ffb3649230 */ /* 0x000fe20000000900 */
[----:B------:R-:W-:-:S04]  /*7de0*/  LOP3.LUT R4, R4, 0xff, RZ, 0xc0, !PT ;  /* 0x000000ff04047812 */ /* 0x000fc800078ec0ff */
[----:B------:R-:W-:Y:S01]  /*7df0*/  @!P1 PRMT R179, R100, 0x5410, RZ ;  /* 0x0000541064b39816 */ /* 0x000fe200000000ff */
[----:B--2---:R-:W-:Y:S01]  /*7e00*/  FFMA.FTZ R5, R101, UR33, -R0 ;  /* 0x0000002165057c23 */ /* 0x004fe20008010800 */
[----:B------:R-:W-:Y:S01]  /*7e10*/  @!P4 HADD2 R101, -R180.H0_H0, -RZ.H0_H0 ;  /* 0xa00000ffb465c230 */ /* 0x000fe20000000900 */
[----:B------:R-:W-:Y:S01]  /*7e20*/  ISETP.LE.U32.AND P1, PT, R31, UR16, PT ;  /* 0x000000101f007c0c */ /* 0x000fe2000bf23070 */
[----:B-1----:R-:W-:Y:S01]  /*7e30*/  HMMA.16816.F32 R16, R8, R20, RZ ;  /* 0x000000140810723c */ /* 0x002fe200000018ff */
[----:B------:R-:W1:Y:S02]  /*7e40*/  MUFU.EX2 R92, R5 ;  /* 0x00000005005c7308 */ /* 0x000e640000000800 */
[----:B------:R-:W-:Y:S02]  /*7e50*/  @!P4 PRMT R180, R101, 0x5410, RZ ;  /* 0x0000541065b4c816 */ /* 0x000fe400000000ff */
[----:B------:R-:W-:Y:S02]  /*7e60*/  ISETP.LE.U32.AND P4, PT, R4, UR16, PT ;  /* 0x0000001004007c0c */ /* 0x000fe4000bf83070 */
[----:B-1----:R-:W-:Y:S01]  /*7e70*/  F2FP.F16.F32.PACK_AB R4, R92, R72 ;  /* 0x000000485c04723e */ /* 0x002fe200000000ff */
[----:B------:R-:W-:-:S03]  /*7e80*/  FFMA.FTZ R5, R102, UR33, -R6 ;  /* 0x0000002166057c23 */ /* 0x000fc60008010806 */
[C---:B------:R-:W-:Y:S01]  /*7e90*/  PRMT R178, R4.reuse, 0x7632, R178 ;  /* 0x0000763204b27816 */ /* 0x040fe200000000b2 */
[----:B------:R1:W-:Y:S01]  /*7ea0*/  MUFU.EX2 R71, R5 ;  /* 0x0000000500477308 */ /* 0x0003e20000000800 */
[----:B------:R-:W-:Y:S01]  /*7eb0*/  PRMT R177, R4, 0x7610, R177 ;  /* 0x0000761004b17816 */ /* 0x000fe200000000b1 */
[----:B------:R-:W-:Y:S02]  /*7ec0*/  FFMA.FTZ R4, R103, UR33, -R6 ;  /* 0x0000002167047c23 */ /* 0x000fe40008010806 */
[----:B------:R-:W-:Y:S01]  /*7ed0*/  @!P3 HADD2 R102, -R178.H0_H0, -RZ.H0_H0 ;  /* 0xa00000ffb266b230 */ /* 0x000fe20000000900 */
[----:B------:R-:W-:Y:S01]  /*7ee0*/  PRMT R54, R177, 0x5410, R178 ;  /* 0x00005410b1367816 */ /* 0x000fe200000000b2 */
[----:B------:R-:W-:Y:S02]  /*7ef0*/  @!P4 HADD2 R103, -R177.H0_H0, -RZ.H0_H0 ;  /* 0xa00000ffb167c230 */ /* 0x000fe40000000900 */
[----:B------:R2:W3:Y:S01]  /*7f00*/  MUFU.EX2 R100, R4 ;  /* 0x0000000400647308 */ /* 0x0004e20000000800 */
[----:B------:R-:W-:Y:S01]  /*7f10*/  @!P3 PRMT R178, R102, 0x5410, RZ ;  /* 0x0000541066b2b816 */ /* 0x000fe200000000ff */
[----:B------:R-:W-:Y:S01]  /*7f20*/  IMAD.MOV.U32 R102, RZ, RZ, R78 ;  /* 0x000000ffff667224 */ /* 0x000fe200078e004e */
[----:B------:R-:W-:Y:S01]  /*7f30*/  @!P4 PRMT R177, R103, 0x5410, RZ ;  /* 0x0000541067b1c816 */ /* 0x000fe200000000ff */
[----:B------:R-:W-:-:S02]  /*7f40*/  IMAD.MOV.U32 R78, RZ, RZ, R138 ;  /* 0x000000ffff4e7224 */ /* 0x000fc400078e008a */
[----:B------:R-:W-:Y:S02]  /*7f50*/  IMAD.MOV.U32 R103, RZ, RZ, R80 ;  /* 0x000000ffff677224 */ /* 0x000fe400078e0050 */
        /* <DEDUP_REMOVED lines=17> */
[----:B------:R-:W-:Y:S01]  /*8070*/  @!P6 PRMT R176, R104, 0x5410, RZ ;  /* 0x0000541068b0e816 */ /* 0x000fe200000000ff */
[----:B------:R-:W-:Y:S01]  /*8080*/  IMAD.MOV.U32 R104, RZ, RZ, R83 ;  /* 0x000000ffff687224 */ /* 0x000fe200078e0053 */
[----:B------:R-:W-:Y:S02]  /*8090*/  ISETP.LE.U32.AND P6, PT, R4, UR16, PT ;  /* 0x0000001004007c0c */ /* 0x000fe4000bfc3070 */
[----:B-1----:R-:W-:Y:S01]  /*80a0*/  F2FP.F16.F32.PACK_AB R4, R75, R101 ;  /* 0x000000654b04723e */ /* 0x002fe200000000ff */
[----:B------:R-:W-:Y:S01]  /*80b0*/  FFMA.FTZ R5, R109, UR33, -R6 ;  /* 0x000000216d057c23 */ /* 0x000fe20008010806 */
[----:B------:R-:W-:Y:S01]  /*80c0*/  @!P4 PRMT R175, R105, 0x5410, RZ ;  /* 0x0000541069afc816 */ /* 0x000fe200000000ff */
[----:B------:R-:W-:Y:S01]  /*80d0*/  IMAD.MOV.U32 R105, RZ, RZ, R121 ;  /* 0x000000ffff697224 */ /* 0x000fe200078e0079 */
        /* <DEDUP_REMOVED lines=8> */
[----:B------:R-:W-:Y:S01]  /*8160*/  @!P3 PRMT R173, R107, 0x5410, RZ ;  /* 0x000054106badb816 */ /* 0x000fe200000000ff */
[----:B------:R-:W-:Y:S01]  /*8170*/  IMAD.MOV.U32 R107, RZ, RZ, R218 ;  /* 0x000000ffff6b7224 */ /* 0x000fe200078e00da */
[----:B------:R-:W-:Y:S01]  /*8180*/  @!P1 PRMT R174, R106, 0x5410, RZ ;  /* 0x000054106aae9816 */ /* 0x000fe200000000ff */
[----:B------:R-:W-:Y:S01]  /*8190*/  IMAD.MOV.U32 R106, RZ, RZ, R118 ;  /* 0x000000ffff6a7224 */ /* 0x000fe200078e0076 */
[----:B-1----:R-:W-:Y:S02]  /*81a0*/  SHF.R.U32.HI R5, RZ, 0x8, R37 ;  /* 0x00000008ff057819 */ /* 0x002fe40000011625 */
        /* <DEDUP_REMOVED lines=17> */
[----:B------:R-:W-:Y:S01]  /*82c0*/  @!P1 HADD2 R109, -R171.H0_H0, -RZ.H0_H0 ;  /* 0xa00000ffab6d9230 */ /* 0x000fe20000000900 */
[----:B------:R-:W-:Y:S01]  /*82d0*/  SHF.R.U32.HI R2, RZ, 0x8, R2 ;  /* 0x00000008ff027819 */ /* 0x000fe20000011602 */
[----:B------:R-:W1:Y:S01]  /*82e0*/  MUFU.EX2 R168, R4 ;  /* 0x0000000400a87308 */ /* 0x000e620000000800 */
[----:B------:R-:W-:Y:S01]  /*82f0*/  @!P3 PRMT R172, R108, 0x5410, RZ ;  /* 0x000054106cacb816 */ /* 0x000fe200000000ff */
[----:B------:R-:W-:Y:S01]  /*8300*/  IMAD.MOV.U32 R108, RZ, RZ, R59 ;  /* 0x000000ffff6c7224 */ /* 0x000fe200078e003b */
[----:B------:R-:W-:Y:S01]  /*8310*/  LOP3.LUT R2, R2, 0xffff, RZ, 0xc0, !PT ;  /* 0x0000ffff02027812 */ /* 0x000fe200078ec0ff */
[----:B------:R-:W-:Y:S01]  /*8320*/  IMAD.MOV.U32 R59, RZ, RZ, R82 ;  /* 0x000000ffff3b7224 */ /* 0x000fe200078e0052 */
[----:B------:R-:W-:Y:S01]  /*8330*/  @!P1 PRMT R171, R109, 0x5410, RZ ;  /* 0x000054106dab9816 */ /* 0x000fe200000000ff */
[----:B------:R-:W-:Y:S01]  /*8340*/  IMAD.MOV.U32 R109, RZ, RZ, R52 ;  /* 0x000000ffff6d7224 */ /* 0x000fe200078e0034 */
[----:B------:R-:W-:-:S02]  /*8350*/  ISETP.LE.U32.AND P3, PT, R2, UR16, PT ;  /* 0x0000001002007c0c */ /* 0x000fc4000bf63070 */
[----:B------:R-:W-:-:S04]  /*8360*/  LOP3.LUT R2, R25, 0xff, RZ, 0xc0, !PT ;  /* 0x000000ff19027812 */ /* 0x000fc800078ec0ff */
[----:B------:R-:W-:Y:S02]  /*8370*/  ISETP.LE.U32.AND P1, PT, R2, UR16, PT ;  /* 0x0000001002007c0c */ /* 0x000fe4000bf23070 */
[----:B------:R-:W-:Y:S02]  /*8380*/  SHF.R.U32.HI R2, RZ, 0x18, R25 ;  /* 0x00000018ff027819 */ /* 0x000fe40000011619 */
[----:B-1----:R-:W-:-:S03]  /*8390*/  F2FP.F16.F32.PACK_AB R4, R168, R69 ;  /* 0x00000045a804723e */ /* 0x002fc600000000ff */
[----:B------:R-:W-:Y:S01]  /*83a0*/  @!P3 HADD2 R113, -R239.H0_H0, -RZ.H0_H0 ;  /* 0xa00000ffef71b230 */ /* 0x000fe20000000900 */
[C---:B------:R-:W-:Y:S02]  /*83b0*/  PRMT R170, R4.reuse, 0x7632, R170 ;  /* 0x0000763204aa7816 */ /* 0x040fe400000000aa */
[----:B------:R-:W-:Y:S02]  /*83c0*/  PRMT R135, R4, 0x7610, R135 ;  /* 0x0000761004877816 */ /* 0x000fe40000000087 */
[----:B------:R-:W-:Y:S01]  /*83d0*/  @!P3 PRMT R239, R113, 0x5410, RZ ;  /* 0x0000541071efb816 */ /* 0x000fe200000000ff */
[----:B------:R-:W-:Y:S01]  /*83e0*/  @!P4 HADD2 R110, -R170.H0_H0, -RZ.H0_H0 ;  /* 0xa00000ffaa6ec230 */ /* 0x000fe20000000900 */
[----:B------:R-:W-:Y:S01]  /*83f0*/  PRMT R52, R135, 0x5410, R170 ;  /* 0x0000541087347816 */ /* 0x000fe200000000aa */
[----:B------:R-:W-:Y:S02]  /*8400*/  @!P6 HADD2 R111, -R135.H0_H0, -RZ.H0_H0 ;  /* 0xa00000ff876fe230 */ /* 0x000fe40000000900 */
[----:B------:R-:W-:-:S02]  /*8410*/  IMAD.MOV.U32 R113, RZ, RZ, R123 ;  /* 0x000000ffff717224 */ /* 0x000fc400078e007b */
[----:B------:R-:W-:Y:S01]  /*8420*/  @!P1 HADD2 R112, -R240.H0_H0, -RZ.H0_H0 ;  /* 0xa00000fff0709230 */ /* 0x000fe20000000900 */
[----:B------:R-:W-:Y:S01]  /*8430*/  @!P4 PRMT R170, R110, 0x5410, RZ ;  /* 0x000054106eaac816 */ /* 0x000fe200000000ff */
[----:B------:R-:W-:Y:S01]  /*8440*/  IMAD.MOV.U32 R110, RZ, RZ, R58 ;  /* 0x000000ffff6e7224 */ /* 0x000fe200078e003a */
[----:B------:R-:W-:Y:S01]  /*8450*/  ISETP.LE.U32.AND P4, PT, R2, UR16, PT ;  /* 0x0000001002007c0c */ /* 0x000fe2000bf83070 */
[----:B------:R-:W-:Y:S01]  /*8460*/  IMAD.MOV.U32 R58, RZ, RZ, R81 ;  /* 0x000000ffff3a7224 */ /* 0x000fe200078e0051 */
[----:B------:R-:W-:Y:S02]  /*8470*/  SHF.R.U32.HI R2, RZ, 0x10, R25 ;  /* 0x00000010ff027819 */ /* 0x000fe40000011619 */
[----:B------:R-:W1:Y:S01]  /*8480*/  LDSM.16.MT88.4 R24, [R188+0x14800] ;  /* 0x01480000bc18783b */ /* 0x000e620000004200 */
[----:B------:R-:W-:Y:S01]  /*8490*/  @!P6 PRMT R135, R111, 0x5410, RZ ;  /* 0x000054106f87e816 */ /* 0x000fe200000000ff */
[----:B------:R-:W-:Y:S01]  /*84a0*/  IMAD.MOV.U32 R111, RZ, RZ, R219 ;  /* 0x000000ffff6f7224 */ /* 0x000fe200078e00db */
[----:B------:R-:W-:-:S02]  /*84b0*/  LOP3.LUT R2, R2, 0xff, RZ, 0xc0, !PT ;  /* 0x000000ff02027812 */ /* 0x000fc400078ec0ff */
[----:B------:R-:W-:Y:S01]  /*84c0*/  @!P1 PRMT R240, R112, 0x5410, RZ ;  /* 0x0000541070f09816 */ /* 0x000fe200000000ff */
[----:B------:R-:W-:Y:S01]  /*84d0*/  IMAD.MOV.U32 R112, RZ, RZ, R217 ;  /* 0x000000ffff707224 */ /* 0x000fe200078e00d9 */
[----:B------:R-:W-:Y:S02]  /*84e0*/  ISETP.LE.U32.AND P6, PT, R2, UR16, PT ;  /* 0x0000001002007c0c */ /* 0x000fe4000bfc3070 */
[----:B------:R-:W-:Y:S01]  /*84f0*/  @!P4 HADD2 R115, -R192.H0_H0, -RZ.H0_H0 ;  /* 0xa00000ffc073c230 */ /* 0x000fe20000000900 */
[----:B------:R-:W-:Y:S02]  /*8500*/  LOP3.LUT R2, R28, 0xffff, RZ, 0xc0, !PT ;  /* 0x0000ffff1c027812 */ /* 0x000fe400078ec0ff */
[----:B------:R-:W-:Y:S02]  /*8510*/  SHF.R.U32.HI R4, RZ, 0x8, R40 ;  /* 0x00000008ff047819 */ /* 0x000fe40000011628 */
[----:B------:R-:W-:Y:S01]  /*8520*/  @!P4 PRMT R192, R115, 0x5410, RZ ;  /* 0x0000541073c0c816 */ /* 0x000fe200000000ff */
[----:B------:R-:W-:Y:S01]  /*8530*/  IMAD.MOV.U32 R115, RZ, RZ, R119 ;  /* 0x000000ffff737224 */ /* 0x000fe200078e0077 */
[----:B------:R-:W-:-:S03]  /*8540*/  SHF.R.U32.HI R2, RZ, 0x8, R2 ;  /* 0x00000008ff027819 */ /* 0x000fc60000011602 */
[----:B------:R-:W-:Y:S02]  /*8550*/  IMAD.MOV.U32 R40, RZ, RZ, R115 ;  /* 0x000000ffff287224 */ /* 0x000fe400078e0073 */
[----:B------:R-:W-:Y:S01]  /*8560*/  @!P6 HADD2 R114, -R214.H0_H0, -RZ.H0_H0 ;  /* 0xa00000ffd672e230 */ /* 0x000fe20000000900 */
[----:B------:R-:W-:Y:S01]  /*8570*/  LOP3.LUT R2, R2, 0xffff, RZ, 0xc0, !PT ;  /* 0x0000ffff02027812 */ /* 0x000fe200078ec0ff */
[----:B------:R-:W-:-:S03]  /*8580*/  IMAD.MOV.U32 R115, RZ, RZ, R76 ;  /* 0x000000ffff737224 */ /* 0x000fc600078e004c */
[----:B------:R-:W-:Y:S02]  /*8590*/  ISETP.LE.U32.AND P1, PT, R2, UR16, PT ;  /* 0x0000001002007c0c */ /* 0x000fe4000bf23070 */
[----:B------:R-:W-:Y:S01]  /*85a0*/  @!P6 PRMT R214, R114, 0x5410, RZ ;  /* 0x0000541072d6e816 */ /* 0x000fe200000000ff */
[----:B------:R-:W-:Y:S01]  /*85b0*/  IMAD.MOV.U32 R114, RZ, RZ, R122 ;  /* 0x000000ffff727224 */ /* 0x000fe200078e007a */
[----:B------:R-:W-:Y:S02]  /*85c0*/  LOP3.LUT R2, R28, 0xff, RZ, 0xc0, !PT ;  /* 0x000000ff1c027812 */ /* 0x000fe400078ec0ff */
[----:B------:R-:W-:Y:S02]  /*85d0*/  ISETP.LE.U32.AND P6, PT, R34, UR16, PT ;  /* 0x0000001022007c0c */ /* 0x000fe4000bfc3070 */
[----:B------:R-:W-:Y:S02]  /*85e0*/  ISETP.LE.U32.AND P3, PT, R2, UR16, PT ;  /* 0x0000001002007c0c */ /* 0x000fe4000bf63070 */
[----:B------:R-:W-:-:S02]  /*85f0*/  SHF.R.U32.HI R2, RZ, 0x10, R28 ;  /* 0x00000010ff027819 */ /* 0x000fc4000001161c */
[----:B------:R-:W-:Y:S01]  /*8600*/  PRMT R34, R44, 0x5410, R5 ;  /* 0x000054102c227816 */ /* 0x000fe20000000005 */
[----:B------:R-:W-:Y:S01]  /*8610*/  @!P1 HADD2 R124, -R237.H0_H0, -RZ.H0_H0 ;  /* 0xa00000ffed7c9230 */ /* 0x000fe20000000900 */
[----:B------:R-:W-:Y:S01]  /*8620*/  LOP3.LUT R2, R2, 0xff, RZ, 0xc0, !PT ;  /* 0x000000ff02027812 */ /* 0x000fe200078ec0ff */
[----:B-1----:R-:W-:Y:S01]  /*8630*/  HMMA.16816.F32 R116, R12, R24, R16 ;  /* 0x000000180c74723c */ /* 0x002fe20000001810 */
[----:B------:R-:W-:Y:S02]  /*8640*/  IMAD.MOV.U32 R44, RZ, RZ, R40 ;  /* 0x000000ffff2c7224 */ /* 0x000fe400078e0028 */
[----:B------:R-:W-:Y:S01]  /*8650*/  ISETP.LE.U32.AND P4, PT, R2, UR16, PT ;  /* 0x0000001002007c0c */ /* 0x000fe2000bf83070 */
[----:B------:R-:W-:Y:S01]  /*8660*/  @!P6 HADD2 R129, -R232.H0_H0, -RZ.H0_H0 ;  /* 0xa00000ffe881e230 */ /* 0x000fe20000000900 */
[----:B------:R-:W-:Y:S01]  /*8670*/  SHF.R.U32.HI R2, RZ, 0x18, R28 ;  /* 0x00000018ff027819 */ /* 0x000fe2000001161c */
[----:B------:R-:W-:Y:S01]  /*8680*/  HMMA.16816.F32 R16, R8, R22, RZ ;  /* 0x000000160810723c */ /* 0x000fe200000018ff */
[----:B------:R-:W1:Y:S01]  /*8690*/  LDSM.16.MT88.4 R20, [R186+0x16000] ;  /* 0x01600000ba14783b */ /* 0x000e620000004200 */
[----:B------:R-:W-:Y:S01]  /*86a0*/  @!P3 HADD2 R125, -R238.H0_H0, -RZ.H0_H0 ;  /* 0xa00000ffee7db230 */ /* 0x000fe20000000900 */
[----:B------:R-:W-:Y:S01]  /*86b0*/  @!P1 PRMT R237, R124, 0x5410, RZ ;  /* 0x000054107ced9816 */ /* 0x000fe200000000ff */
[----:B------:R-:W-:Y:S01]  /*86c0*/  IMAD.MOV.U32 R28, RZ, RZ, R216 ;  /* 0x000000ffff1c7224 */ /* 0x000fe200078e00d8 */
[----:B------:R-:W-:Y:S01]  /*86d0*/  @!P6 PRMT R232, R129, 0x5410, RZ ;  /* 0x0000541081e8e816 */ /* 0x000fe200000000ff */
[----:B------:R-:W-:Y:S01]  /*86e0*/  IMAD.MOV.U32 R129, RZ, RZ, R112 ;  /* 0x000000ffff817224 */ /* 0x000fe200078e0070 */
[----:B------:R-:W-:Y:S01]  /*86f0*/  @!P3 PRMT R238, R125, 0x5410, RZ ;  /* 0x000054107deeb816 */ /* 0x000fe200000000ff */
[----:B------:R-:W-:Y:S01]  /*8700*/  IMAD.MOV.U32 R112, RZ, RZ, R78 ;  /* 0x000000ffff707224 */ /* 0x000fe200078e004e */
[----:B------:R-:W-:Y:S01]  /*8710*/  ISETP.LE.U32.AND P3, PT, R2, UR16, PT ;  /* 0x0000001002007c0c */ /* 0x000fe2000bf63070 */
[----:B------:R-:W-:Y:S01]  /*8720*/  @!P4 HADD2 R126, -R236.H0_H0, -RZ.H0_H0 ;  /* 0xa00000ffec7ec230 */ /* 0x000fe20000000900 */
[----:B------:R-:W-:Y:S01]  /*8730*/  LOP3.LUT R2, R39, 0xff, RZ, 0xc0, !PT ;  /* 0x000000ff27027812 */ /* 0x000fe200078ec0ff */
[----:B------:R-:W-:-:S02]  /*8740*/  IMAD.MOV.U32 R39, RZ, RZ, R136 ;  /* 0x000000ffff277224 */ /* 0x000fc400078e0088 */
[----:B------:R-:W-:Y:S01]  /*8750*/  IMAD.MOV.U32 R40, RZ, RZ, R65 ;  /* 0x000000ffff287224 */ /* 0x000fe200078e0041 */
[----:B------:R-:W-:Y:S02]  /*8760*/  @!P4 PRMT R236, R126, 0x5410, RZ ;  /* 0x000054107eecc816 */ /* 0x000fe400000000ff */
[----:B------:R-:W-:Y:S02]  /*8770*/  ISETP.LE.U32.AND P1, PT, R2, UR16, PT ;  /* 0x0000001002007c0c */ /* 0x000fe4000bf23070 */
[----:B------:R-:W-:Y:S02]  /*8780*/  LOP3.LUT R2, R4, 0xffff, RZ, 0xc0, !PT ;  /* 0x0000ffff04027812 */ /* 0x000fe400078ec0ff */
[----:B------:R-:W-:Y:S01]  /*8790*/  LOP3.LUT R4, R41, 0xff, RZ, 0xc0, !PT ;  /* 0x000000ff29047812 */ /* 0x000fe200078ec0ff */
[----:B------:R-:W-:Y:S01]  /*87a0*/  @!P3 HADD2 R127, -R235.H0_H0, -RZ.H0_H0 ;  /* 0xa00000ffeb7fb230 */ /* 0x000fe20000000900 */
[----:B------:R-:W-:Y:S01]  /*87b0*/  ISETP.LE.U32.AND P4, PT, R2, UR16, PT ;  /* 0x0000001002007c0c */ /* 0x000fe2000bf83070 */
[----:B------:R-:W-:Y:S01]  /*87c0*/  HMMA.16816.F32 R120, R12, R26, R16 ;  /* 0x0000001a0c78723c */ /* 0x000fe20000001810 */
[----:B------:R-:W2:Y:S01]  /*87d0*/  LDSM.16.MT88.4 R24, [R186+0x16800] ;  /* 0x01680000ba18783b */ /* 0x000ea20000004200 */
[----:B------:R-:W-:Y:S01]  /*87e0*/  LOP3.LUT R2, R49, 0xff, RZ, 0xc0, !PT ;  /* 0x000000ff31027812 */ /* 0x000fe200078ec0ff */
[----:B------:R-:W-:Y:S01]  /*87f0*/  IMAD.MOV.U32 R41, RZ, RZ, R66 ;  /* 0x000000ffff297224 */ /* 0x000fe200078e0042 */
[----:B------:R-:W-:-:S02]  /*8800*/  @!P3 PRMT R235, R127, 0x5410, RZ ;  /* 0x000054107febb816 */ /* 0x000fc400000000ff */
[----:B------:R-:W-:Y:S01]  /*8810*/  ISETP.LE.U32.AND P3, PT, R45, UR16, PT ;  /* 0x000000102d007c0c */ /* 0x000fe2000bf63070 */
[----:B------:R-:W-:Y:S01]  /*8820*/  @!P1 HADD2 R130, -R234.H0_H0, -RZ.H0_H0 ;  /* 0xa00000ffea829230 */ /* 0x000fe20000000900 */
[----:B------:R-:W-:Y:S01]  /*8830*/  ISETP.LE.U32.AND P6, PT, R2, UR16, PT ;  /* 0x0000001002007c0c */ /* 0x000fe2000bfc3070 */
[----:B------:R-:W-:Y:S01]  /*8840*/  IMAD.MOV.U32 R45, RZ, RZ, R114 ;  /* 0x000000ffff2d7224 */ /* 0x000fe200078e0072 */
[----:B------:R-:W-:Y:S01]  /*8850*/  SHF.R.U32.HI R2, RZ, 0x8, R51 ;  /* 0x00000008ff027819 */ /* 0x000fe20000011633 */
[----:B------:R-:W-:Y:S01]  /*8860*/  IMAD.MOV.U32 R114, RZ, RZ, R77 ;  /* 0x000000ffff727224 */ /* 0x000fe200078e004d */
[----:B------:R-:W-:Y:S01]  /*8870*/  @!P1 PRMT R234, R130, 0x5410, RZ ;  /* 0x0000541082ea9816 */ /* 0x000fe200000000ff */
[----:B------:R-:W-:Y:S01]  /*8880*/  @!P4 HADD2 R128, -R215.H0_H0, -RZ.H0_H0 ;  /* 0xa00000ffd780c230 */ /* 0x000fe20000000900 */
[----:B------:R-:W-:Y:S02]  /*8890*/  LOP3.LUT R2, R2, 0xffff, RZ, 0xc0, !PT ;  /* 0x0000ffff02027812 */ /* 0x000fe400078ec0ff */
[----:B------:R-:W-:Y:S01]  /*88a0*/  ISETP.LE.U32.AND P1, PT, R36, UR16, PT ;  /* 0x0000001024007c0c */ /* 0x000fe2000bf23070 */
[----:B-1----:R-:W-:Y:S01]  /*88b0*/  HMMA.16816.F32 R16, R8, R20, RZ ;  /* 0x000000140810723c */ /* 0x002fe200000018ff */
[----:B------:R-:W-:Y:S01]  /*88c0*/  @!P4 PRMT R215, R128, 0x5410, RZ ;  /* 0x0000541080d7c816 */ /* 0x000fe200000000ff */
[----:B------:R-:W-:-:S02]  /*88d0*/  @!P3 HADD2 R131, -R233.H0_H0, -RZ.H0_H0 ;  /* 0xa00000ffe983b230 */ /* 0x000fc40000000900 */
[----:B------:R-:W-:Y:S01]  /*88e0*/  IMAD.MOV.U32 R128, RZ, RZ, R111 ;  /* 0x000000ffff807224 */ /* 0x000fe200078e006f */
[----:B------:R-:W-:Y:S01]  /*88f0*/  ISETP.LE.U32.AND P4, PT, R42, UR16, PT ;  /* 0x000000102a007c0c */ /* 0x000fe2000bf83070 */
[----:B------:R-:W-:Y:S01]  /*8900*/  IMAD.MOV.U32 R111, RZ, RZ, R94 ;  /* 0x000000ffff6f7224 */ /* 0x000fe200078e005e */
[----:B------:R-:W-:Y:S01]  /*8910*/  @!P3 PRMT R233, R131, 0x5410, RZ ;  /* 0x0000541083e9b816 */ /* 0x000fe200000000ff */
[----:B------:R-:W-:Y:S01]  /*8920*/  IMAD.MOV.U32 R94, RZ, RZ, R70 ;  /* 0x000000ffff5e7224 */ /* 0x000fe200078e0046 */
[----:B------:R-:W-:Y:S01]  /*8930*/  ISETP.LE.U32.AND P3, PT, R2, UR16, PT ;  /* 0x0000001002007c0c */ /* 0x000fe2000bf63070 */
[----:B------:R-:W-:Y:S01]  /*8940*/  IMAD.MOV.U32 R42, RZ, RZ, R203 ;  /* 0x000000ffff2a7224 */ /* 0x000fe200078e00cb */
[----:B------:R-:W-:Y:S01]  /*8950*/  LOP3.LUT R2, R46, 0xff, RZ, 0xc0, !PT ;  /* 0x000000ff2e027812 */ /* 0x000fe200078ec0ff */
[----:B------:R-:W-:Y:S01]  /*8960*/  IMAD.MOV.U32 R46, RZ, RZ, R105 ;  /* 0x000000ffff2e7224 */ /* 0x000fe200078e0069 */
[----:B------:R1:W5:Y:S02]  /*8970*/  LDL.LU R203, [R1+0x110] ;  /* 0x0001100001cb7983 */ /* 0x0003640000300800 */
[----:B------:R-:W-:-:S02]  /*8980*/  ISETP.LE.U32.AND P2, PT, R2, UR16, PT ;  /* 0x0000001002007c0c */ /* 0x000fc4000bf43070 */
[----:B------:R-:W-:Y:S02]  /*8990*/  SHF.R.U32.HI R2, RZ, 0x8, R35 ;  /* 0x00000008ff027819 */ /* 0x000fe40000011623 */
[----:B------:R-:W-:Y:S02]  /*89a0*/  PRMT R35, R4, 0x5410, R43 ;  /* 0x0000541004237816 */ /* 0x000fe4000000002b */
[----:B------:R-:W-:Y:S01]  /*89b0*/  PRMT R36, R38, 0x5410, R2 ;  /* 0x0000541026247816 */ /* 0x000fe20000000002 */
[----:B------:R-:W-:Y:S01]  /*89c0*/  @!P3 HADD2 R134, -R183.H0_H0, -RZ.H0_H0 ;  /* 0xa00000ffb786b230 */ /* 0x000fe20000000900 */
[----:B------:R-:W-:Y:S01]  /*89d0*/  LOP3.LUT R2, R48, 0xff, RZ, 0xc0, !PT ;  /* 0x000000ff30027812 */ /* 0x000fe200078ec0ff */
[----:B--2---:R-:W-:Y:S01]  /*89e0*/  HMMA.16816.F32 R124, R12, R24, R16 ;  /* 0x000000180c7c723c */ /* 0x004fe20000001810 */
[----:B------:R-:W-:Y:S02]  /*89f0*/  SHF.R.U32.HI R4, RZ, 0x10, R29 ;  /* 0x00000010ff047819 */ /* 0x000fe4000001161d */
[----:B------:R-:W-:Y:S01]  /*8a00*/  PRMT R33, R2, 0x5410, R47 ;  /* 0x0000541002217816 */ /* 0x000fe2000000002f */
[----:B------:R-:W-:Y:S01]  /*8a10*/  IMAD.MOV.U32 R105, RZ, RZ, R197 ;  /* 0x000000ffff697224 */ /* 0x000fe200078e00c5 */
[----:B------:R-:W-:Y:S01]  /*8a20*/  SHF.R.U32.HI R2, RZ, 0x8, R50 ;  /* 0x00000008ff027819 */ /* 0x000fe20000011632 */
[----:B------:R-:W-:Y:S01]  /*8a30*/  HMMA.16816.F32 R16, R8, R22, RZ ;  /* 0x000000160810723c */ /* 0x000fe200000018ff */
[----:B------:R-:W2:Y:S01]  /*8a40*/  LDSM.16.MT88.4 R20, [R187+0x16000] ;  /* 0x01600000bb14783b */ /* 0x000ea20000004200 */
[----:B------:R-:W-:Y:S01]  /*8a50*/  @!P3 PRMT R183, R134, 0x5410, RZ ;  /* 0x0000541086b7b816 */ /* 0x000fe200000000ff */
[----:B------:R-:W-:Y:S01]  /*8a60*/  IMAD.MOV.U32 R38, RZ, RZ, R195 ;  /* 0x000000ffff267224 */ /* 0x000fe200078e00c3 */
[----:B------:R-:W-:Y:S01]  /*8a70*/  LOP3.LUT R2, R2, 0xffff, RZ, 0xc0, !PT ;  /* 0x0000ffff02027812 */ /* 0x000fe200078ec0ff */
[----:B------:R-:W-:-:S03]  /*8a80*/  IMAD.MOV.U32 R47, RZ, RZ, R64 ;  /* 0x000000ffff2f7224 */ /* 0x000fc600078e0040 */
[----:B------:R-:W-:Y:S02]  /*8a90*/  ISETP.LE.U32.AND P3, PT, R2, UR16, PT ;  /* 0x0000001002007c0c */ /* 0x000fe4000bf63070 */
[----:B------:R-:W-:-:S04]  /*8aa0*/  LOP3.LUT R2, R29, 0xffff, RZ, 0xc0, !PT ;  /* 0x0000ffff1d027812 */ /* 0x000fc800078ec0ff */
[----:B------:R-:W-:Y:S02]  /*8ab0*/  SHF.R.U32.HI R5, RZ, 0x8, R2 ;  /* 0x00000008ff057819 */ /* 0x000fe40000011602 */
[----:B------:R-:W-:Y:S02]  /*8ac0*/  LOP3.LUT R2, R4, 0xff, RZ, 0xc0, !PT ;  /* 0x000000ff04027812 */ /* 0x000fe400078ec0ff */
[----:B------:R-:W-:-:S06]  /*8ad0*/  SHF.R.U32.HI R4, RZ, 0x10, R30 ;  /* 0x00000010ff047819 */ /* 0x000fcc000001161e */
[----:B------:R-:W-:Y:S01]  /*8ae0*/  HMMA.16816.F32 R216, R12, R26, R16 ;  /* 0x0000001a0cd8723c */ /* 0x000fe20000001810 */
[----:B------:R-:W3:Y:S05]  /*8af0*/  LDSM.16.MT88.4 R24, [R187+0x16800] ;  /* 0x01680000bb18783b */ /* 0x000eea0000004200 */
[----:B--2---:R-:W-:-:S15]  /*8b00*/  HMMA.16816.F32 R16, R8, R20, RZ ;  /* 0x000000140810723c */ /* 0x004fde00000018ff */
[----:B------:R-:W-:-:S09]  /*8b10*/  NOP ;  /* 0x0000000000007918 */ /* 0x000fd20000000000 */
[----:B---3--:R-:W-:Y:S06]  /*8b20*/  HMMA.16816.F32 R136, R12, R24, R16 ;  /* 0x000000180c88723c */ /* 0x008fec0000001810 */
[----:B------:R-:W-:Y:S01]  /*8b30*/  HMMA.16816.F32 R16, R8, R22, RZ ;  /* 0x000000160810723c */ /* 0x000fe200000018ff */
[----:B------:R-:W2:-:S15]  /*8b40*/  LDSM.16.MT88.4 R20, [R189+0x16000] ;  /* 0x01600000bd14783b */ /* 0x000e9e0000004200 */
[----:B------:R-:W-:-:S08]  /*8b50*/  NOP ;  /* 0x0000000000007918 */ /* 0x000fd00000000000 */
[----:B------:R-:W-:Y:S01]  /*8b60*/  HMMA.16816.F32 R80, R12, R26, R16 ;  /* 0x0000001a0c50723c */ /* 0x000fe20000001810 */
[----:B------:R-:W3:Y:S06]  /*8b70*/  LDSM.16.MT88.4 R24, [R189+0x16800] ;  /* 0x01680000bd18783b */ /* 0x000eec0000004200 */
[----:B------:R-:W-:Y:S01]  /*8b80*/  SHF.R.U32.HI R16, RZ, 0x18, R29 ;  /* 0x00000018ff107819 */ /* 0x000fe2000001161d */
[----:B------:R-:W-:Y:S01]  /*8b90*/  FADD.FTZ R18, R241, R98 ;  /* 0x00000062f1127221 */ /* 0x000fe20000010000 */
[----:B------:R-:W-:Y:S02]  /*8ba0*/  LOP3.LUT R17, R29, 0xff, RZ, 0xc0, !PT ;  /* 0x000000ff1d117812 */ /* 0x000fe400078ec0ff */
[----:B------:R-:W-:-:S02]  /*8bb0*/  PRMT R29, R2, 0x5410, R16 ;  /* 0x00005410021d7816 */ /* 0x000fc40000000010 */
[----:B------:R-:W-:Y:S02]  /*8bc0*/  LOP3.LUT R2, R30, 0xffff, RZ, 0xc0, !PT ;  /* 0x0000ffff1e027812 */ /* 0x000fe400078ec0ff */
[----:B------:R-:W-:Y:S02]  /*8bd0*/  PRMT R31, R17, 0x5410, R5 ;  /* 0x00005410111f7816 */ /* 0x000fe40000000005 */
[----:B------:R-:W-:Y:S02]  /*8be0*/  SHF.R.U32.HI R5, RZ, 0x8, R2 ;  /* 0x00000008ff057819 */ /* 0x000fe40000011602 */
[----:B------:R-:W-:Y:S02]  /*8bf0*/  SHF.R.U32.HI R16, RZ, 0x18, R30 ;  /* 0x00000018ff107819 */ /* 0x000fe4000001161e */
[----:B------:R-:W-:Y:S01]  /*8c00*/  LOP3.LUT R2, R4, 0xff, RZ, 0xc0, !PT ;  /* 0x000000ff04027812 */ /* 0x000fe200078ec0ff */
[----:B------:R-:W-:Y:S01]  /*8c10*/  FFMA.FTZ R4, R141, UR33, -R6 ;  /* 0x000000218d047c23 */ /* 0x000fe20008010806 */
[----:B------:R-:W-:-:S02]  /*8c20*/  LOP3.LUT R17, R30, 0xff, RZ, 0xc0, !PT ;  /* 0x000000ff1e117812 */ /* 0x000fc400078ec0ff */
[----:B------:R-:W-:Y:S01]  /*8c30*/  PRMT R32, R2, 0x5410, R16 ;  /* 0x0000541002207816 */ /* 0x000fe20000000010 */
[----:B------:R-:W-:Y:S01]  /*8c40*/  FADD.FTZ R16, R39, R18 ;  /* 0x0000001227107221 */ /* 0x000fe20000010000 */
[----:B------:R-:W-:Y:S01]  /*8c50*/  PRMT R30, R17, 0x5410, R5 ;  /* 0x00005410111e7816 */ /* 0x000fe20000000005 */
[----:B------:R-:W-:Y:S02]  /*8c60*/  IMAD.MOV.U32 R39, RZ, RZ, R113 ;  /* 0x000000ffff277224 */ /* 0x000fe400078e0071 */
[----:B------:R-:W-:Y:S01]  /*8c70*/  FADD.FTZ R2, R97, R95 ;  /* 0x0000005f61027221 */ /* 0x000fe20000010000 */
[----:B------:R-:W-:Y:S01]  /*8c80*/  FADD.FTZ R28, R28, R16 ;  /* 0x000000101c1c7221 */ /* 0x000fe20000010000 */
[----:B------:R-:W-:Y:S01]  /*8c90*/  IMAD.MOV.U32 R113, RZ, RZ, R79 ;  /* 0x000000ffff717224 */ /* 0x000fe200078e004f */
[----:B--2---:R-:W-:Y:S01]  /*8ca0*/  HMMA.16816.F32 R16, R8, R20, RZ ;  /* 0x000000140810723c */ /* 0x004fe200000018ff */
[----:B------:R-:W-:Y:S01]  /*8cb0*/  FADD.FTZ R5, R93, R2 ;  /* 0x000000025d057221 */ /* 0x000fe20000010000 */
[----:B------:R-:W-:Y:S01]  /*8cc0*/  FFMA.FTZ R2, R140, UR33, -R6 ;  /* 0x000000218c027c23 */ /* 0x000fe20008010806 */
[----:B------:R-:W-:Y:S01]  /*8cd0*/  MUFU.EX2 R93, R4 ;  /* 0x00000004005d7308 */ /* 0x000fe20000000800 */
[----:B------:R-:W-:Y:S01]  /*8ce0*/  FFMA.FTZ R6, R142, UR33, -R0 ;  /* 0x000000218e067c23 */ /* 0x000fe20008010800 */
[----:B------:R-:W-:Y:S01]  /*8cf0*/  FADD.FTZ R5, R67, R5 ;  /* 0x0000000543057221 */ /* 0x000fe20000010000 */
[----:B------:R-:W-:Y:S01]  /*8d00*/  FADD.FTZ R241, R128, R28 ;  /* 0x0000001c80f17221 */ /* 0x000fe20000010000 */
[----:B------:R-:W-:-:S15]  /*8d10*/  FFMA.FTZ R20, R143, UR33, -R0 ;  /* 0x000000218f147c23 */ /* 0x000fde0008010800 */
[----:B------:R-:W-:-:S02]  /*8d20*/  NOP ;  /* 0x0000000000007918 */ /* 0x000fc40000000000 */
[----:B---3--:R-:W-:Y:S01]  /*8d30*/  HMMA.16816.F32 R76, R12, R24, R16 ;  /* 0x000000180c4c723c */ /* 0x008fe20000001810 */
[----:B------:R-:W2:Y:S01]  /*8d40*/  MUFU.EX2 R70, R2 ;  /* 0x0000000200467308 */ /* 0x000ea20000000800 */
[----:B------:R-:W-:Y:S01]  /*8d50*/  FADD.FTZ R242, R242, R5 ;  /* 0x00000005f2f27221 */ /* 0x000fe20000010000 */
[----:B------:R-:W-:Y:S02]  /*8d60*/  @!P5 HADD2 R140, -R181.H0_H0, -RZ.H0_H0 ;  /* 0xa00000ffb58cd230 */ /* 0x000fe40000000900 */
[----:B------:R-:W-:Y:S01]  /*8d70*/  IMAD.MOV.U32 R128, RZ, RZ, R129 ;  /* 0x000000ffff807224 */ /* 0x000fe200078e0081 */
[----:B------:R-:W-:Y:S01]  /*8d80*/  HMMA.16816.F32 R16, R8, R22, RZ ;  /* 0x000000160810723c */ /* 0x000fe200000018ff */
[----:B------:R-:W-:Y:S02]  /*8d90*/  IMAD.MOV.U32 R129, RZ, RZ, R45 ;  /* 0x000000ffff817224 */ /* 0x000fe400078e002d */
[----:B------:R-:W-:Y:S01]  /*8da0*/  MUFU.EX2 R95, R20 ;  /* 0x00000014005f7308 */ /* 0x000fe20000000800 */
[----:B--2---:R-:W-:Y:S01]  /*8db0*/  F2FP.F16.F32.PACK_AB R0, R70, R93 ;  /* 0x0000005d4600723e */ /* 0x004fe200000000ff */
[----:B------:R-:W-:-:S15]  /*8dc0*/  IMAD.MOV.U32 R45, RZ, RZ, R106 ;  /* 0x000000ffff2d7224 */ /* 0x000fde00078e006a */
[----:B------:R-:W-:-:S04]  /*8dd0*/  NOP ;  /* 0x0000000000007918 */ /* 0x000fc80000000000 */
[----:B------:R-:W-:Y:S01]  /*8de0*/  HMMA.16816.F32 R48, R12, R26, R16 ;  /* 0x0000001a0c30723c */ /* 0x000fe20000001810 */
[----:B------:R-:W2:Y:S01]  /*8df0*/  LDSM.16.MT88.4 R16, [R188+0x16000] ;  /* 0x01600000bc10783b */ /* 0x000ea20000004200 */
[C---:B------:R-:W-:Y:S02]  /*8e00*/  PRMT R134, R0.reuse, 0x7610, R134 ;  /* 0x0000761000867816 */ /* 0x040fe40000000086 */
[----:B------:R-:W-:Y:S02]  /*8e10*/  PRMT R133, R0, 0x7632, R133 ;  /* 0x0000763200857816 */ /* 0x000fe40000000085 */
[----:B------:R-:W-:Y:S02]  /*8e20*/  HSET2.LE.AND R0, R31, R7, PT ;  /* 0x000000071f007233 */ /* 0x000fe40003803000 */
[----:B------:R3:W4:Y:S03]  /*8e30*/  MUFU.EX2 R31, R6 ;  /* 0x00000006001f7308 */ /* 0x0007260000000800 */
[----:B------:R-:W-:-:S02]  /*8e40*/  LOP3.LUT R4, R0, R56, RZ, 0xc0, !PT ;  /* 0x0000003800047212 */ /* 0x000fc400078ec0ff */
[--C-:B------:R-:W-:Y:S02]  /*8e50*/  HSET2.LE.AND R0, R34, R7.reuse, PT ;  /* 0x0000000722007233 */ /* 0x100fe40003803000 */
[----:B------:R-:W-:-:S05]  /*8e60*/  HSET2.LE.AND R2, R29, R7, PT ;  /* 0x000000071d027233 */ /* 0x000fca0003803000 */
[----:B------:R-:W-:Y:S02]  /*8e70*/  LOP3.LUT R5, R2, R54, RZ, 0xc0, !PT ;  /* 0x0000003602057212 */ /* 0x000fe400078ec0ff */
[----:B---3--:R-:W-:Y:S02]  /*8e80*/  LOP3.LUT R6, R0, R55, RZ, 0xc0, !PT ;  /* 0x0000003700067212 */ /* 0x008fe400078ec0ff */
[--C-:B------:R-:W-:Y:S02]  /*8e90*/  HSET2.LE.AND R0, R35, R7.reuse, PT ;  /* 0x0000000723007233 */ /* 0x100fe40003803000 */
[--C-:B------:R-:W-:Y:S01]  /*8ea0*/  HSET2.LE.AND R2, R32, R7.reuse, PT ;  /* 0x0000000720027233 */ /* 0x100fe20003803000 */
[C---:B--2---:R-:W-:Y:S06]  /*8eb0*/  HMMA.16816.F32 R24, R8.reuse, R16, RZ ;  /* 0x000000100818723c */ /* 0x044fec00000018ff */
[----:B------:R-:W-:Y:S07]  /*8ec0*/  HMMA.16816.F32 R16, R8, R18, RZ ;  /* 0x000000120810723c */ /* 0x000fee00000018ff */
[----:B------:R-:W-:-:S02]  /*8ed0*/  HSET2.LE.AND R8, R30, R7, PT ;  /* 0x000000071e087233 */ /* 0x000fc40003803000 */
[--C-:B------:R-:W-:Y:S02]  /*8ee0*/  HSET2.LE.AND R9, R36, R7.reuse, PT ;  /* 0x0000000724097233 */ /* 0x100fe40003803000 */
[----:B------:R-:W-:Y:S02]  /*8ef0*/  HSET2.LE.AND R10, R33, R7, PT ;  /* 0x00000007210a7233 */ /* 0x000fe40003803000 */
[----:B------:R-:W-:Y:S02]  /*8f00*/  LOP3.LUT R7, R0, R57, RZ, 0xc0, !PT ;  /* 0x0000003900077212 */ /* 0x000fe400078ec0ff */
[----:B----4-:R-:W-:-:S04]  /*8f10*/  F2FP.F16.F32.PACK_AB R0, R31, R95 ;  /* 0x0000005f1f00723e */ /* 0x010fc800000000ff */
[C---:B------:R-:W-:Y:S02]  /*8f20*/  PRMT R29, R0.reuse, 0x7610, R29 ;  /* 0x00007610001d7816 */ /* 0x040fe4000000001d */
[----:B------:R-:W-:Y:S02]  /*8f30*/  PRMT R28, R0, 0x7632, R28 ;  /* 0x00007632001c7816 */ /* 0x000fe4000000001c */
[----:B------:R-:W-:Y:S02]  /*8f40*/  PRMT R21, R134, 0x5410, R133 ;  /* 0x0000541086157816 */ /* 0x000fe40000000085 */
[----:B------:R-:W-:Y:S02]  /*8f50*/  PRMT R0, R29, 0x5410, R28 ;  /* 0x000054101d007816 */ /* 0x000fe4000000001c */
[----:B------:R-:W-:Y:S01]  /*8f60*/  @!P5 PRMT R181, R140, 0x5410, RZ ;  /* 0x000054108cb5d816 */ /* 0x000fe200000000ff */
[----:B------:R-:W-:Y:S01]  /*8f70*/  IMAD.MOV.U32 R140, RZ, RZ, R128 ;  /* 0x000000ffff8c7224 */ /* 0x000fe200078e0080 */
[----:B------:R-:W-:-:S02]  /*8f80*/  LOP3.LUT R128, R8, R53, RZ, 0xc0, !PT ;  /* 0x0000003508807212 */ /* 0x000fc400078ec0ff */
[----:B------:R-:W-:Y:S02]  /*8f90*/  LOP3.LUT R130, R9, R21, RZ, 0xc0, !PT ;  /* 0x0000001509827212 */ /* 0x000fe400078ec0ff */
[----:B------:R-:W-:Y:S02]  /*8fa0*/  LOP3.LUT R131, R10, R0, RZ, 0xc0, !PT ;  /* 0x000000000a837212 */ /* 0x000fe400078ec0ff */
[----:B------:R-:W2:Y:S02]  /*8fb0*/  LDSM.16.MT88.4 R8, [R188+0x16800] ;  /* 0x01680000bc08783b */ /* 0x000ea40000004200 */
[C---:B--2---:R-:W-:Y:S06]  /*8fc0*/  HMMA.16816.F32 R24, R12.reuse, R8, R24 ;  /* 0x000000080c18723c */ /* 0x044fec0000001818 */
[----:B------:R-:W-:Y:S01]  /*8fd0*/  HMMA.16816.F32 R20, R12, R10, R16 ;  /* 0x0000000a0c14723c */ /* 0x000fe20000001810 */
[----:B------:R-:W2:Y:S04]  /*8fe0*/  LDSM.16.MT88.4 R8, [R186+0x11000] ;  /* 0x01100000ba08783b */ /* 0x000ea80000004200 */
[----:B------:R-:W3:Y:S01]  /*8ff0*/  LDSM.16.MT88.4 R12, [R187+0x11000] ;  /* 0x01100000bb0c783b */ /* 0x000ee20000004200 */
[----:B------:R-:W-:-:S02]  /*9000*/  @!P3 HADD2 R142, -R133.H0_H0, -RZ.H0_H0 ;  /* 0xa00000ff858eb230 */ /* 0x000fc40000000900 */
[----:B------:R-:W-:Y:S02]  /*9010*/  IMAD.MOV.U32 R106, RZ, RZ, R196 ;  /* 0x000000ffff6a7224 */ /* 0x000fe400078e00c4 */
[----:B------:R-:W-:Y:S02]  /*9020*/  @!P6 HADD2 R141, -R182.H0_H0, -RZ.H0_H0 ;  /* 0xa00000ffb68de230 */ /* 0x000fe40000000900 */
[----:B------:R-:W-:Y:S01]  /*9030*/  @!P4 HADD2 R143, -R134.H0_H0, -RZ.H0_H0 ;  /* 0xa00000ff868fc230 */ /* 0x000fe20000000900 */
[----:B------:R-:W-:Y:S01]  /*9040*/  @!P3 PRMT R133, R142, 0x5410, RZ ;  /* 0x000054108e85b816 */ /* 0x000fe200000000ff */
[C---:B--2---:R-:W-:Y:S06]  /*9050*/  HMMA.16816.F32 R164, R4.reuse, R8, R164 ;  /* 0x0000000804a4723c */ /* 0x044fec00000018a4 */
[----:B------:R-:W-:Y:S01]  /*9060*/  HMMA.16816.F32 R16, R4, R10, R156 ;  /* 0x0000000a0410723c */ /* 0x000fe2000000189c */
[----:B------:R-:W2:Y:S01]  /*9070*/  LDSM.16.MT88.4 R8, [R189+0x11000] ;  /* 0x01100000bd08783b */ /* 0x000ea20000004200 */
[----:B------:R-:W-:-:S02]  /*9080*/  IMAD.MOV.U32 R142, RZ, RZ, R39 ;  /* 0x000000ffff8e7224 */ /* 0x000fc400078e0027 */
[----:B------:R-:W-:Y:S02]  /*9090*/  IMAD.MOV.U32 R32, RZ, RZ, R193 ;  /* 0x000000ffff207224 */ /* 0x000fe400078e00c1 */
[----:B------:R-:W-:Y:S02]  /*90a0*/  IMAD.MOV.U32 R33, RZ, RZ, R191 ;  /* 0x000000ffff217224 */ /* 0x000fe400078e00bf */
[----:B------:R-:W-:Y:S02]  /*90b0*/  IMAD.MOV.U32 R34, RZ, RZ, R190 ;  /* 0x000000ffff227224 */ /* 0x000fe400078e00be */
[----:B------:R-:W-:Y:S01]  /*90c0*/  IMAD.MOV.U32 R35, RZ, RZ, R185 ;  /* 0x000000ffff237224 */ /* 0x000fe200078e00b9 */
[----:B------:R-:W-:Y:S01]  /*90d0*/  @!P6 PRMT R182, R141, 0x5410, RZ ;  /* 0x000054108db6e816 */ /* 0x000fe200000000ff */
[----:B------:R-:W-:Y:S01]  /*90e0*/  IMAD.MOV.U32 R36, RZ, RZ, R106 ;  /* 0x000000ffff247224 */ /* 0x000fe200078e006a */
[----:B------:R-:W-:Y:S01]  /*90f0*/  @!P4 PRMT R134, R143, 0x5410, RZ ;  /* 0x000054108f86c816 */ /* 0x000fe200000000ff */
[----:B------:R-:W-:-:S02]  /*9100*/  IMAD.MOV.U32 R37, RZ, RZ, R105 ;  /* 0x000000ffff257224 */ /* 0x000fc400078e0069 */
[----:B------:R-:W-:Y:S02]  /*9110*/  IMAD.MOV.U32 R39, RZ, RZ, R194 ;  /* 0x000000ffff277224 */ /* 0x000fe400078e00c2 */
[----:B------:R-:W-:Y:S02]  /*9120*/  IMAD.MOV.U32 R141, RZ, RZ, R129 ;  /* 0x000000ffff8d7224 */ /* 0x000fe400078e0081 */
[----:B------:R-:W-:Y:S01]  /*9130*/  IMAD.MOV.U32 R143, RZ, RZ, R107 ;  /* 0x000000ffff8f7224 */ /* 0x000fe200078e006b */
[C---:B---3--:R-:W-:Y:S06]  /*9140*/  HMMA.16816.F32 R156, R4.reuse, R12, R32 ;  /* 0x0000000c049c723c */ /* 0x048fec0000001820 */
[C---:B------:R-:W-:Y:S01]  /*9150*/  HMMA.16816.F32 R32, R4.reuse, R14, R36 ;  /* 0x0000000e0420723c */ /* 0x040fe20000001824 */
[----:B------:R-:W3:Y:S05]  /*9160*/  LDSM.16.MT88.4 R12, [R188+0x11000] ;  /* 0x01100000bc0c783b */ /* 0x000eea0000004200 */
        /* <DEDUP_REMOVED lines=8> */
[----:B------:R-:W-:Y:S01]  /*91f0*/  LOP3.LUT R129, R2, R52, RZ, 0xc0, !PT ;  /* 0x0000003402817212 */ /* 0x000fe200078ec0ff */
[----:B------:R-:W-:Y:S01]  /*9200*/  IMAD.MOV.U32 R30, RZ, RZ, R70 ;  /* 0x000000ffff1e7224 */ /* 0x000fe200078e0046 */
[----:B------:R1:W5:Y:S04]  /*9210*/  LDL.LU R202, [R1+0x10c] ;  /* 0x00010c0001ca7983 */ /* 0x0003680000300800 */
[C---:B---3--:R-:W-:Y:S06]  /*9220*/  HMMA.16816.F32 R140, R4.reuse, R12, R64 ;  /* 0x0000000c048c723c */ /* 0x048fec0000001840 */
[C---:B------:R-:W-:Y:S01]  /*9230*/  HMMA.16816.F32 R40, R4.reuse, R14, R40 ;  /* 0x0000000e0428723c */ /* 0x040fe20000001828 */
[----:B------:R-:W3:Y:S05]  /*9240*/  LDSM.16.MT88.4 R12, [R187+0x13000] ;  /* 0x01300000bb0c783b */ /* 0x000eea0000004200 */
[C---:B--2---:R-:W-:Y:S01]  /*9250*/  HMMA.16816.F32 R44, R4.reuse, R8, R44 ;  /* 0x00000008042c723c */ /* 0x044fe2000000182c */
[----:B------:R-:W-:Y:S01]  /*9260*/  IMAD.MOV.U32 R0, RZ, RZ, R71 ;  /* 0x000000ffff007224 */ /* 0x000fe200078e0047 */
[----:B------:R1:W5:Y:S04]  /*9270*/  LDL.LU R201, [R1+0x108] ;  /* 0x0001080001c97983 */ /* 0x0003680000300800 */
[----:B------:R-:W-:Y:S01]  /*9280*/  HMMA.16816.F32 R52, R4, R10, R112 ;  /* 0x0000000a0434723c */ /* 0x000fe20000001870 */
[----:B------:R-:W2:Y:S01]  /*9290*/  LDSM.16.MT88.4 R8, [R189+0x13000] ;  /* 0x01300000bd08783b */ /* 0x000ea20000004200 */
[----:B------:R-:W-:-:S02]  /*92a0*/  IMAD.MOV.U32 R57, RZ, RZ, R72 ;  /* 0x000000ffff397224 */ /* 0x000fc400078e0048 */
[----:B------:R-:W-:Y:S01]  /*92b0*/  IMAD.MOV.U32 R2, RZ, RZ, R73 ;  /* 0x000000ffff027224 */ /* 0x000fe200078e0049 */
[----:B------:R1:W5:Y:S02]  /*92c0*/  LDL.LU R200, [R1+0x104] ;  /* 0x0001040001c87983 */ /* 0x0003640000300800 */
[----:B------:R-:W-:Y:S02]  /*92d0*/  IMAD.MOV.U32 R115, RZ, RZ, R74 ;  /* 0x000000ffff737224 */ /* 0x000fe400078e004a */
[----:B------:R-:W-:Y:S01]  /*92e0*/  IMAD.MOV.U32 R114, RZ, RZ, R75 ;  /* 0x000000ffff727224 */ /* 0x000fe200078e004b */
[----:B------:R1:W5:Y:S01]  /*92f0*/  LDL.LU R199, [R1+0x100] ;  /* 0x0001000001c77983 */ /* 0x0003620000300800 */
[----:B------:R-:W-:Y:S02]  /*9300*/  IMAD.MOV.U32 R113, RZ, RZ, R68 ;  /* 0x000000ffff717224 */ /* 0x000fe400078e0044 */
[----:B------:R-:W-:Y:S01]  /*9310*/  IMAD.MOV.U32 R112, RZ, RZ, R69 ;  /* 0x000000ffff707224 */ /* 0x000fe200078e0045 */
[----:B------:R1:W5:Y:S01]  /*9320*/  LDL.LU R198, [R1+0xfc] ;  /* 0x0000fc0001c67983 */ /* 0x0003620000300800 */
[----:B------:R-:W-:Y:S01]  /*9330*/  IMAD.MOV.U32 R105, RZ, RZ, R104 ;  /* 0x000000ffff697224 */ /* 0x000fe200078e0068 */
        /* <DEDUP_REMOVED lines=8> */
[----:B------:R-:W-:-:S03]  /*93c0*/  IMAD.MOV.U32 R104, RZ, RZ, R103 ;  /* 0x000000ffff687224 */ /* 0x000fc600078e0067 */
[----:B------:R1:W5:Y:S04]  /*93d0*/  LDL.LU R196, [R1+0xf4] ;  /* 0x0000f40001c47983 */ /* 0x0003680000300800 */
[----:B------:R1:W5:Y:S04]  /*93e0*/  LDL.LU R195, [R1+0xf0] ;  /* 0x0000f00001c37983 */ /* 0x0003680000300800 */
[----:B------:R1:W5:Y:S04]  /*93f0*/  LDL.LU R194, [R1+0xec] ;  /* 0x0000ec0001c27983 */ /* 0x0003680000300800 */
[----:B------:R1:W5:Y:S01]  /*9400*/  LDL.LU R193, [R1+0xe8] ;  /* 0x0000e80001c17983 */ /* 0x0003620000300800 */
[C---:B---3--:R-:W-:Y:S03]  /*9410*/  HMMA.16816.F32 R84, R4.reuse, R12, R248 ;  /* 0x0000000c0454723c */ /* 0x048fe600000018f8 */
[----:B------:R1:W5:Y:S04]  /*9420*/  LDL.LU R191, [R1+0xe4] ;  /* 0x0000e40001bf7983 */ /* 0x0003680000300800 */
[----:B------:R1:W5:Y:S01]  /*9430*/  LDL.LU R190, [R1+0xe0] ;  /* 0x0000e00001be7983 */ /* 0x0003620000300800 */
[----:B------:R-:W-:Y:S01]  /*9440*/  HMMA.16816.F32 R88, R4, R14, R244 ;  /* 0x0000000e0458723c */ /* 0x000fe200000018f4 */
[----:B------:R-:W-:-:S02]  /*9450*/  IMAD.MOV.U32 R251, RZ, RZ, R95 ;  /* 0x000000fffffb7224 */ /* 0x000fc400078e005f */
[----:B------:R-:W-:Y:S01]  /*9460*/  IMAD.MOV.U32 R250, RZ, RZ, R93 ;  /* 0x000000fffffa7224 */ /* 0x000fe200078e005d */
[----:B------:R-:W3:Y:S03]  /*9470*/  LDSM.16.MT88.4 R12, [R187+0x15000] ;  /* 0x01500000bb0c783b */ /* 0x000ee60000004200 */
[----:B------:R-:W-:Y:S01]  /*9480*/  IMAD.MOV.U32 R244, RZ, RZ, R96 ;  /* 0x000000fffff47224 */ /* 0x000fe200078e0060 */
[----:B------:R1:W5:Y:S01]  /*9490*/  LDL.LU R185, [R1+0xdc] ;  /* 0x0000dc0001b97983 */ /* 0x0003620000300800 */
[----:B------:R-:W-:Y:S02]  /*94a0*/  IMAD.MOV.U32 R245, RZ, RZ, R92 ;  /* 0x000000fffff57224 */ /* 0x000fe400078e005c */
[----:B------:R-:W-:Y:S02]  /*94b0*/  IMAD.MOV.U32 R246, RZ, RZ, R94 ;  /* 0x000000fffff67224 */ /* 0x000fe400078e005e */
[----:B------:R-:W-:Y:S01]  /*94c0*/  IMAD.MOV.U32 R247, RZ, RZ, R99 ;  /* 0x000000fffff77224 */ /* 0x000fe200078e0063 */
[C---:B--2---:R-:W-:Y:S06]  /*94d0*/  HMMA.16816.F32 R92, R4.reuse, R8, R228 ;  /* 0x00000008045c723c */ /* 0x044fec00000018e4 */
[----:B------:R-:W-:Y:S01]  /*94e0*/  HMMA.16816.F32 R96, R4, R10, R224 ;  /* 0x0000000a0460723c */ /* 0x000fe200000018e0 */
[----:B------:R-:W2:Y:S01]  /*94f0*/  LDSM.16.MT88.4 R8, [R189+0x15000] ;  /* 0x01500000bd08783b */ /* 0x000ea20000004200 */
[----:B------:R-:W-:-:S02]  /*9500*/  IMAD.MOV.U32 R248, RZ, RZ, R100 ;  /* 0x000000fffff87224 */ /* 0x000fc400078e0064 */
[----:B------:R-:W-:Y:S02]  /*9510*/  IMAD.MOV.U32 R249, RZ, RZ, R101 ;  /* 0x000000fffff97224 */ /* 0x000fe400078e0065 */
[----:B---3--:R-:W-:Y:S07]  /*9520*/  HMMA.16816.F32 R100, R4, R12, R220 ;  /* 0x0000000c0464723c */ /* 0x008fee00000018dc */
[----:B------:R-:W-:Y:S02]  /*9530*/  IMAD.MOV.U32 R222, RZ, RZ, R105 ;  /* 0x000000ffffde7224 */ /* 0x000fe400078e0069 */
[----:B------:R-:W-:-:S02]  /*9540*/  IMAD.MOV.U32 R223, RZ, RZ, R104 ;  /* 0x000000ffffdf7224 */ /* 0x000fc400078e0068 */
[C---:B------:R-:W-:Y:S01]  /*9550*/  HMMA.16816.F32 R104, R4.reuse, R14, R160 ;  /* 0x0000000e0468723c */ /* 0x040fe200000018a0 */
[----:B------:R-:W3:Y:S04]  /*9560*/  LDSM.16.MT88.4 R12, [R188+0x15000] ;  /* 0x01500000bc0c783b */ /* 0x000ee80000004200 */
[----:B------:R-:W-:Y:S01]  /*9570*/  LDSM.16.MT88.4 R160, [R186+0x11800] ;  /* 0x01180000baa0783b */ /* 0x000fe20000004200 */
[----:B--2---:R-:W-:Y:S07]  /*9580*/  HMMA.16816.F32 R108, R4, R8, R152 ;  /* 0x00000008046c723c */ /* 0x004fee0000001898 */
[----:B------:R-:W-:-:S02]  /*9590*/  IMAD.MOV.U32 R154, RZ, RZ, R245 ;  /* 0x000000ffff9a7224 */ /* 0x000fc400078e00f5 */
[----:B------:R-:W-:Y:S02]  /*95a0*/  IMAD.MOV.U32 R155, RZ, RZ, R244 ;  /* 0x000000ffff9b7224 */ /* 0x000fe400078e00f4 */
[----:B------:R-:W-:Y:S02]  /*95b0*/  IMAD.MOV.U32 R245, RZ, RZ, R248 ;  /* 0x000000fffff57224 */ /* 0x000fe400078e00f8 */
[----:B------:R-:W-:Y:S02]  /*95c0*/  IMAD.MOV.U32 R152, RZ, RZ, R246 ;  /* 0x000000ffff987224 */ /* 0x000fe400078e00f6 */
[----:B------:R-:W-:Y:S02]  /*95d0*/  IMAD.MOV.U32 R153, RZ, RZ, R247 ;  /* 0x000000ffff997224 */ /* 0x000fe400078e00f7 */
[----:B------:R-:W-:Y:S02]  /*95e0*/  IMAD.MOV.U32 R244, RZ, RZ, R249 ;  /* 0x000000fffff47224 */ /* 0x000fe400078e00f9 */
[----:B------:R-:W-:-:S02]  /*95f0*/  IMAD.MOV.U32 R248, RZ, RZ, R0 ;  /* 0x000000fffff87224 */ /* 0x000fc400078e0000 */
[----:B------:R-:W-:Y:S02]  /*9600*/  IMAD.MOV.U32 R0, RZ, RZ, R115 ;  /* 0x000000ffff007224 */ /* 0x000fe400078e0073 */
[----:B------:R-:W-:Y:S02]  /*9610*/  IMAD.MOV.U32 R246, RZ, RZ, R114 ;  /* 0x000000fffff67224 */ /* 0x000fe400078e0072 */
[----:B------:R-:W-:Y:S02]  /*9620*/  IMAD.MOV.U32 R247, RZ, RZ, R113 ;  /* 0x000000fffff77224 */ /* 0x000fe400078e0071 */
[----:B------:R-:W-:Y:S02]  /*9630*/  IMAD.MOV.U32 R249, RZ, RZ, R112 ;  /* 0x000000fffff97224 */ /* 0x000fe400078e0070 */
[C---:B------:R-:W-:Y:S01]  /*9640*/  HMMA.16816.F32 R112, R4.reuse, R10, R144 ;  /* 0x0000000a0470723c */ /* 0x040fe20000001890 */
[----:B------:R-:W2:Y:S04]  /*9650*/  LDSM.16.MT88.4 R8, [R186+0x17000] ;  /* 0x01700000ba08783b */ /* 0x000ea80000004200 */
[----:B------:R-:W-:Y:S01]  /*9660*/  LDSM.16.MT88.4 R144, [R189+0x11800] ;  /* 0x01180000bd90783b */ /* 0x000fe20000004200 */
[C---:B---3--:R-:W-:Y:S06]  /*9670*/  HMMA.16816.F32 R116, R4.reuse, R12, R116 ;  /* 0x0000000c0474723c */ /* 0x048fec0000001874 */
[C---:B------:R-:W-:Y:S01]  /*9680*/  HMMA.16816.F32 R120, R4.reuse, R14, R120 ;  /* 0x0000000e0478723c */ /* 0x040fe20000001878 */
[----:B------:R-:W3:Y:S05]  /*9690*/  LDSM.16.MT88.4 R12, [R187+0x17000] ;  /* 0x01700000bb0c783b */ /* 0x000eea0000004200 */
[C---:B--2---:R-:W-:Y:S06]  /*96a0*/  HMMA.16816.F32 R124, R4.reuse, R8, R124 ;  /* 0x00000008047c723c */ /* 0x044fec000000187c */
[C---:B------:R-:W-:Y:S01]  /*96b0*/  HMMA.16816.F32 R216, R4.reuse, R10, R216 ;  /* 0x0000000a04d8723c */ /* 0x040fe200000018d8 */
[----:B------:R-:W2:Y:S05]  /*96c0*/  LDSM.16.MT88.4 R8, [R189+0x17000] ;  /* 0x01700000bd08783b */ /* 0x000eaa0000004200 */
[C---:B---3--:R-:W-:Y:S06]  /*96d0*/  HMMA.16816.F32 R224, R4.reuse, R14, R80 ;  /* 0x0000000e04e0723c */ /* 0x048fec0000001850 */
[----:B------:R-:W-:Y:S01]  /*96e0*/  HMMA.16816.F32 R228, R4, R12, R136 ;  /* 0x0000000c04e4723c */ /* 0x000fe20000001888 */
[----:B------:R-:W-:Y:S01]  /*96f0*/  IMAD.MOV.U32 R82, RZ, RZ, R222 ;  /* 0x000000ffff527224 */ /* 0x000fe200078e00de */
[----:B------:R-:W-:Y:S01]  /*9700*/  LDSM.16.MT88.4 R136, [R188+0x11800] ;  /* 0x01180000bc88783b */ /* 0x000fe20000004200 */
[----:B------:R-:W-:-:S03]  /*9710*/  IMAD.MOV.U32 R83, RZ, RZ, R223 ;  /* 0x000000ffff537224 */ /* 0x000fc600078e00df */
[C---:B--2---:R-:W-:Y:S06]  /*9720*/  HMMA.16816.F32 R220, R4.reuse, R8, R76 ;  /* 0x0000000804dc723c */ /* 0x044fec000000184c */
[----:B------:R-:W-:Y:S01]  /*9730*/  HMMA.16816.F32 R12, R4, R10, R48 ;  /* 0x0000000a040c723c */ /* 0x000fe20000001830 */
[----:B------:R-:W2:Y:S05]  /*9740*/  LDSM.16.MT88.4 R8, [R188+0x17000] ;  /* 0x01700000bc08783b */ /* 0x000eaa0000004200 */
[C---:B------:R-:W-:Y:S01]  /*9750*/  HMMA.16816.F32 R164, R128.reuse, R160, R164 ;  /* 0x000000a080a4723c */ /* 0x040fe200000018a4 */
[----:B------:R-:W-:Y:S01]  /*9760*/  FADD.FTZ R0, R0, R242 ;  /* 0x000000f200007221 */ /* 0x000fe20000010000 */
[----:B------:R-:W-:Y:S04]  /*9770*/  LDSM.16.MT88.4 R48, [R187+0x13800] ;  /* 0x01380000bb30783b */ /* 0x000fe80000004200 */
[----:B------:R-:W-:Y:S07]  /*9780*/  HMMA.16816.F32 R160, R128, R162, R16 ;  /* 0x000000a280a0723c */ /* 0x000fee0000001810 */
[----:B------:R-:W-:-:S02]  /*9790*/  IMAD.MOV.U32 R19, RZ, RZ, R154 ;  /* 0x000000ffff137224 */ /* 0x000fc400078e009a */
[----:B------:R-:W-:Y:S01]  /*97a0*/  IMAD.MOV.U32 R18, RZ, RZ, R155 ;  /* 0x000000ffff127224 */ /* 0x000fe200078e009b */
[C---:B--2---:R-:W-:Y:S06]  /*97b0*/  HMMA.16816.F32 R24, R4.reuse, R8, R24 ;  /* 0x000000080418723c */ /* 0x044fec0000001818 */
[----:B------:R-:W-:Y:S01]  /*97c0*/  HMMA.16816.F32 R20, R4, R10, R20 ;  /* 0x0000000a0414723c */ /* 0x000fe20000001814 */
[----:B------:R-:W-:Y:S02]  /*97d0*/  IMAD.MOV.U32 R17, RZ, RZ, R58 ;  /* 0x000000ffff117224 */ /* 0x000fe400078e003a */
[----:B------:R-:W-:-:S02]  /*97e0*/  @!P1 HADD2 R243, -R28.H0_H0, -RZ.H0_H0 ;  /* 0xa00000ff1cf39230 */ /* 0x000fc40000000900 */
[----:B------:R-:W-:Y:S01]  /*97f0*/  IMAD.MOV.U32 R16, RZ, RZ, R59 ;  /* 0x000000ffff107224 */ /* 0x000fe200078e003b */
[----:B------:R-:W-:Y:S01]  /*9800*/  UIMAD.WIDE UR12, UR12, 0x2, URZ ;  /* 0x000000020c0c78a5 */ /* 0x000fe2000f8e023f */
[----:B------:R-:W-:Y:S01]  /*9810*/  LDSM.16.MT88.4 R8, [R188+0x17800] ;  /* 0x01780000bc08783b */ /* 0x000fe20000004200 */
[----:B------:R-:W-:Y:S02]  /*9820*/  IMAD.MOV.U32 R7, RZ, RZ, R152 ;  /* 0x000000ffff077224 */ /* 0x000fe400078e0098 */
[----:B------:R-:W-:Y:S02]  /*9830*/  IMAD.MOV.U32 R6, RZ, RZ, R153 ;  /* 0x000000ffff067224 */ /* 0x000fe400078e0099 */
[----:B------:R-:W2:Y:S02]  /*9840*/  LDSM.16.MT88.4 R152, [R187+0x11800] ;  /* 0x01180000bb98783b */ /* 0x000ea40000004200 */
[C---:B--2---:R-:W-:Y:S06]  /*9850*/  HMMA.16816.F32 R156, R128.reuse, R152, R156 ;  /* 0x00000098809c723c */ /* 0x044fec000000189c */
[----:B------:R-:W-:Y:S01]  /*9860*/  HMMA.16816.F32 R152, R128, R154, R32 ;  /* 0x0000009a8098723c */ /* 0x000fe20000001820 */
[----:B------:R1:W2:Y:S01]  /*9870*/  LDL.LU.S16 R34, [R1+0x78] ;  /* 0x0000780001227983 */ /* 0x0002a20000300600 */
[----:B------:R-:W-:-:S04]  /*9880*/  IMAD.MOV.U32 R5, RZ, RZ, R2 ;  /* 0x000000ffff057224 */ /* 0x000fc800078e0002 */
[C---:B------:R-:W-:Y:S01]  /*9890*/  HMMA.16816.F32 R140, R128.reuse, R136, R140 ;  /* 0x00000088808c723c */ /* 0x040fe2000000188c */
[----:B------:R-:W-:Y:S02]  /*98a0*/  IMAD.MOV.U32 R4, RZ, RZ, R57 ;  /* 0x000000ffff047224 */ /* 0x000fe400078e0039 */
[----:B------:R-:W-:Y:S02]  /*98b0*/  IMAD.MOV.U32 R2, RZ, RZ, R56 ;  /* 0x000000ffff027224 */ /* 0x000fe400078e0038 */
[----:B------:R-:W-:Y:S01]  /*98c0*/  LDSM.16.MT88.4 R56, [R189+0x13800] ;  /* 0x01380000bd38783b */ /* 0x000fe20000004200 */
[C---:B------:R-:W-:Y:S03]  /*98d0*/  HMMA.16816.F32 R136, R128.reuse, R138, R40 ;  /* 0x0000008a8088723c */ /* 0x040fe60000001828 */
[----:B------:R-:W3:Y:S03]  /*98e0*/  LDSM.16.MT88.4 R40, [R186+0x13800] ;  /* 0x01380000ba28783b */ /* 0x000ee60000004200 */
[C---:B------:R-:W-:Y:S06]  /*98f0*/  HMMA.16816.F32 R148, R128.reuse, R144, R148 ;  /* 0x000000908094723c */ /* 0x040fec0000001894 */
[C---:B------:R-:W-:Y:S06]  /*9900*/  HMMA.16816.F32 R144, R128.reuse, R146, R36 ;  /* 0x000000928090723c */ /* 0x040fec0000001824 */
[C---:B---3--:R-:W-:Y:S06]  /*9910*/  HMMA.16816.F32 R36, R128.reuse, R40, R44 ;  /* 0x000000288024723c */ /* 0x048fec000000182c */
[C---:B------:R-:W-:Y:S06]  /*9920*/  HMMA.16816.F32 R40, R128.reuse, R42, R52 ;  /* 0x0000002a8028723c */ /* 0x040fec0000001834 */
[C---:B------:R-:W-:Y:S06]  /*9930*/  HMMA.16816.F32 R52, R128.reuse, R56, R68 ;  /* 0x000000388034723c */ /* 0x040fec0000001844 */
[C---:B------:R-:W-:Y:S01]  /*9940*/  HMMA.16816.F32 R56, R128.reuse, R58, R72 ;  /* 0x0000003a8038723c */ /* 0x040fe20000001848 */
[----:B------:R-:W3:Y:S05]  /*9950*/  LDSM.16.MT88.4 R72, [R186+0x15800] ;  /* 0x01580000ba48783b */ /* 0x000eea0000004200 */
[C---:B---3--:R-:W-:Y:S06]  /*9960*/  HMMA.16816.F32 R68, R128.reuse, R72, R92 ;  /* 0x000000488044723c */ /* 0x048fec000000185c */
[C---:B------:R-:W-:Y:S01]  /*9970*/  HMMA.16816.F32 R72, R128.reuse, R74, R96 ;  /* 0x0000004a8048723c */ /* 0x040fe20000001860 */
[----:B------:R-:W3:Y:S05]  /*9980*/  LDSM.16.MT88.4 R96, [R188+0x15800] ;  /* 0x01580000bc60783b */ /* 0x000eea0000004200 */
[C---:B---3--:R-:W-:Y:S06]  /*9990*/  HMMA.16816.F32 R92, R128.reuse, R96, R116 ;  /* 0x00000060805c723c */ /* 0x048fec0000001874 */
[----:B------:R-:W-:Y:S01]  /*99a0*/  HMMA.16816.F32 R96, R128, R98, R120 ;  /* 0x000000628060723c */ /* 0x000fe20000001878 */
[----:B------:R-:W3:Y:S01]  /*99b0*/  LDSM.16.MT88.4 R120, [R189+0x17800] ;  /* 0x01780000bd78783b */ /* 0x000ee20000004200 */
[----:B------:R-:W-:Y:S01]  /*99c0*/  FADD.FTZ R2, R2, R241 ;  /* 0x000000f102027221 */ /* 0x000fe20000010000 */
[----:B------:R-:W-:-:S02]  /*99d0*/  IMAD.MOV.U32 R35, RZ, RZ, R17 ;  /* 0x000000ffff237224 */ /* 0x000fc400078e0011 */
[----:B------:R-:W-:Y:S01]  /*99e0*/  FADD.FTZ R0, R7, R0 ;  /* 0x0000000007007221 */ /* 0x000fe20000010000 */
[----:B------:R-:W-:Y:S01]  /*99f0*/  FADD.FTZ R2, R6, R2 ;  /* 0x0000000206027221 */ /* 0x000fe20000010000 */
[----:B------:R-:W-:Y:S02]  /*9a00*/  IMAD.MOV.U32 R17, RZ, RZ, R4 ;  /* 0x000000ffff117224 */ /* 0x000fe400078e0004 */
[----:B------:R-:W-:-:S04]  /*9a10*/  FADD.FTZ R0, R35, R0 ;  /* 0x0000000023007221 */ /* 0x000fc80000010000 */
[----:B------:R-:W-:-:S04]  /*9a20*/  FADD.FTZ R0, R17, R0 ;  /* 0x0000000011007221 */ /* 0x000fc80000010000 */
[----:B------:R-:W-:-:S04]  /*9a30*/  FADD.FTZ R0, R19, R0 ;  /* 0x0000000013007221 */ /* 0x000fc80000010000 */
[----:B------:R-:W-:Y:S01]  /*9a40*/  FADD.FTZ R0, R244, R0 ;  /* 0x00000000f4007221 */ /* 0x000fe20000010000 */
[C---:B---3--:R-:W-:Y:S06]  /*9a50*/  HMMA.16816.F32 R116, R128.reuse, R120, R220 ;  /* 0x000000788074723c */ /* 0x048fec00000018dc */
[----:B------:R-:W-:Y:S01]  /*9a60*/  HMMA.16816.F32 R120, R128, R122, R12 ;  /* 0x0000007a8078723c */ /* 0x000fe2000000180c */
[----:B------:R-:W-:-:S04]  /*9a70*/  FADD.FTZ R0, R246, R0 ;  /* 0x00000000f6007221 */ /* 0x000fc80000010000 */
[----:B------:R-:W-:-:S04]  /*9a80*/  FADD.FTZ R0, R249, R0 ;  /* 0x00000000f9007221 */ /* 0x000fc80000010000 */
[----:B------:R-:W-:Y:S01]  /*9a90*/  FADD.FTZ R0, R168, R0 ;  /* 0x00000000a8007221 */ /* 0x000fe20000010000 */
[----:B--2---:R-:W-:-:S05]  /*9aa0*/  @!P2 HADD2 R34, -R29.H0_H0, -RZ.H0_H0 ;  /* 0xa00000ff1d22a230 */ /* 0x004fca0000000900 */
[----:B------:R-:W-:Y:S01]  /*9ab0*/  PRMT R12, R34, 0x7610, R12 ;  /* 0x00007610220c7816 */ /* 0x000fe2000000000c */
        /* <DEDUP_REMOVED lines=12> */
[----:B------:R-:W-:Y:S01]  /*9b80*/  HMMA.16816.F32 R48, R128, R50, R64 ;  /* 0x000000328030723c */ /* 0x000fe20000001840 */
[----:B------:R-:W2:Y:S01]  /*9b90*/  LDSM.16.MT88.4 R64, [R188+0x13800] ;  /* 0x01380000bc40783b */ /* 0x000ea20000004200 */
[----:B------:R-:W-:-:S02]  /*9ba0*/  IMAD.MOV.U32 R33, RZ, RZ, R82 ;  /* 0x000000ffff217224 */ /* 0x000fc400078e0052 */
[----:B------:R-:W-:Y:S02]  /*9bb0*/  IMAD.MOV.U32 R32, RZ, RZ, R83 ;  /* 0x000000ffff207224 */ /* 0x000fe400078e0053 */
[----:B------:R-:W3:Y:S01]  /*9bc0*/  LDSM.16.MT88.4 R80, [R187+0x15800] ;  /* 0x01580000bb50783b */ /* 0x000ee20000004200 */
[C---:B--2---:R-:W-:Y:S06]  /*9bd0*/  HMMA.16816.F32 R60, R128.reuse, R64, R84 ;  /* 0x00000040803c723c */ /* 0x044fec0000001854 */
[----:B------:R-:W-:Y:S01]  /*9be0*/  HMMA.16816.F32 R64, R128, R66, R88 ;  /* 0x000000428040723c */ /* 0x000fe20000001858 */
[----:B------:R-:W2:Y:S01]  /*9bf0*/  LDSM.16.MT88.4 R88, [R189+0x15800] ;  /* 0x01580000bd58783b */ /* 0x000ea20000004200 */
[----:B------:R-:W-:-:S02]  /*9c00*/  @!P1 PRMT R28, R243, 0x5410, RZ ;  /* 0x00005410f31c9816 */ /* 0x000fc400000000ff */
[C---:B------:R-:W-:Y:S02]  /*9c10*/  LEA R4, P1, R33.reuse, UR6, 0x1 ;  /* 0x0000000621047c11 */ /* 0x040fe4000f8208ff */
[----:B---3--:R-:W-:Y:S02]  /*9c20*/  HMMA.16816.F32 R76, R128, R80, R100 ;  /* 0x00000050804c723c */ /* 0x008fe40000001864 */
[----:B------:R-:W-:-:S04]  /*9c30*/  LEA.HI.X R5, R33, UR7, R32, 0x1, P1 ;  /* 0x0000000721057c11 */ /* 0x000fc800088f0c20 */
[----:B------:R-:W-:Y:S01]  /*9c40*/  HMMA.16816.F32 R80, R128, R82, R104 ;  /* 0x000000528050723c */ /* 0x000fe20000001868 */
[----:B------:R-:W3:Y:S01]  /*9c50*/  LDSM.16.MT88.4 R104, [R186+0x17800] ;  /* 0x01780000ba68783b */ /* 0x000ee20000004200 */
[----:B------:R-:W-:-:S04]  /*9c60*/  IADD3 R6, P1, R4, UR12, RZ ;  /* 0x0000000c04067c10 */ /* 0x000fc8000ff3e0ff */
[----:B------:R-:W-:Y:S01]  /*9c70*/  IADD3.X R7, R5, UR13, RZ, P1, !PT ;  /* 0x0000000d05077c10 */ /* 0x000fe20008ffe4ff */
[----:B------:R-:W-:Y:S04]  /*9c80*/  STG.E.U16 desc[UR30][R4.64], R238 ;  /* 0x000000ee04007986 */ /* 0x000fe8000c10151e */
[----:B------:R-:W-:Y:S04]  /*9c90*/  STG.E.U16 desc[UR30][R4.64+0x2], R237 ;  /* 0x000002ed04007986 */ /* 0x000fe8000c10151e */
[----:B------:R-:W-:Y:S01]  /*9ca0*/  STG.E.U16 desc[UR30][R6.64], R236 ;  /* 0x000000ec06007986 */ /* 0x000fe2000c10151e */
[C---:B--2---:R-:W-:Y:S06]  /*9cb0*/  HMMA.16816.F32 R84, R128.reuse, R88, R108 ;  /* 0x000000588054723c */ /* 0x044fec000000186c */
[----:B------:R-:W-:Y:S01]  /*9cc0*/  HMMA.16816.F32 R88, R128, R90, R112 ;  /* 0x0000005a8058723c */ /* 0x000fe20000001870 */
[----:B------:R-:W2:Y:S04]  /*9cd0*/  LDSM.16.MT88.4 R112, [R187+0x17800] ;  /* 0x01780000bb70783b */ /* 0x000ea80000004200 */
        /* <DEDUP_REMOVED lines=30> */
[----:B---3--:R-:W-:Y:S01]  /*9ec0*/  HMMA.16816.F32 R100, R128, R104, R124 ;  /* 0x000000688064723c */ /* 0x008fe2000000187c */
[----:B------:R-:W-:Y:S01]  /*9ed0*/  FADD.FTZ R248, R250, R248 ;  /* 0x000000f8faf87221 */ /* 0x000fe20000010000 */
[----:B------:R-:W-:-:S04]  /*9ee0*/  FADD.FTZ R0, R251, R0 ;  /* 0x00000000fb007221 */ /* 0x000fc80000010000 */
[----:B--2---:R-:W-:Y:S01]  /*9ef0*/  HMMA.16816.F32 R108, R128, R112, R228 ;  /* 0x00000070806c723c */ /* 0x004fe200000018e4 */
[----:B------:R-:W-:Y:S01]  /*9f00*/  FADD.FTZ R248, R30, R248 ;  /* 0x000000f81ef87221 */ /* 0x000fe20000010000 */
[----:B------:R-:W-:-:S04]  /*9f10*/  FADD.FTZ R251, R31, R0 ;  /* 0x000000001ffb7221 */ /* 0x000fc80000010000 */
[C---:B------:R-:W-:Y:S06]  /*9f20*/  HMMA.16816.F32 R104, R128.reuse, R106, R216 ;  /* 0x0000006a8068723c */ /* 0x040fec00000018d8 */
[C---:B------:R-:W-:Y:S06]  /*9f30*/  HMMA.16816.F32 R112, R128.reuse, R114, R224 ;  /* 0x000000728070723c */ /* 0x040fec00000018e0 */
[C---:B------:R-:W-:Y:S06]  /*9f40*/  HMMA.16816.F32 R124, R128.reuse, R8, R24 ;  /* 0x00000008807c723c */ /* 0x040fec0000001818 */
[----:B------:R-:W-:Y:S01]  /*9f50*/  HMMA.16816.F32 R128, R128, R10, R20 ;  /* 0x0000000a8080723c */ /* 0x000fe20000001814 */
[----:B------:R-:W-:-:S08]  /*9f60*/  NOP ;  /* 0x0000000000007918 */ /* 0x000fd00000000000 */
[----:B-1----:R-:W-:-:S15]  /*9f70*/  @!P0 BRA `(.L_x_1039) ;  /* 0x0000006800448947 */ /* 0x002fde0003800000 */
[----:B------:R-:W2:Y:S01]  /*9f80*/  LDL.LU R249, [R1+0xcc] ;  /* 0x0000cc0001f97983 */ /* 0x000ea20000300800 */
[----:B------:R-:W1:Y:S01]  /*9f90*/  S2R R0, SR_TID.X ;  /* 0x0000000000007919 */ /* 0x000e620000002100 */
[----:B------:R-:W-:Y:S01]  /*9fa0*/  IMAD.U32 R2, RZ, RZ, UR25 ;  /* 0x00000019ff027e24 */ /* 0x000fe2000f8e00ff */
[----:B------:R-:W-:Y:S01]  /*9fb0*/  ULDC UR4, c[0x0][0x2d0] ;  /* 0x0000b40000047ab9 */ /* 0x000fe20000000800 */
[----:B------:R-:W-:Y:S01]  /*9fc0*/  ULDC.64 UR8, c[0x0][0x218] ;  /* 0x0000860000087ab9 */ /* 0x000fe20000000a00 */
[----:B------:R-:W3:Y:S01]  /*9fd0*/  LDL.LU R250, [R1+0xd0] ;  /* 0x0000d00001fa7983 */ /* 0x000ee20000300800 */
[----:B------:R-:W-:-:S03]  /*9fe0*/  ULDC.64 UR6, c[0x0][0x220] ;  /* 0x0000880000067ab9 */ /* 0x000fc60000000a00 */
[----:B------:R-:W4:Y:S01]  /*9ff0*/  LDL R30, [R1+0xa0] ;  /* 0x0000a000011e7983 */ /* 0x000f220000100800 */
[----:B-1----:R-:W-:-:S04]  /*a000*/  SHF.R.S32.HI R6, RZ, 0x1f, R0 ;  /* 0x0000001fff067819 */ /* 0x002fc80000011400 */
[----:B------:R-:W-:-:S04]  /*a010*/  LEA.HI R6, R6, R0, RZ, 0x3 ;  /* 0x0000000006067211 */ /* 0x000fc800078f18ff */
[----:B------:R-:W-:-:S05]  /*a020*/  LOP3.LUT R6, R6, 0xfffffff8, RZ, 0xc0, !PT ;  /* 0xfffffff806067812 */ /* 0x000fca00078ec0ff */
[----:B------:R-:W-:-:S04]  /*a030*/  IMAD.IADD R6, R0, 0x1, -R6 ;  /* 0x0000000100067824 */ /* 0x000fc800078e0a06 */
[----:B------:R-:W-:-:S05]  /*a040*/  IMAD.SHL.U32 R6, R6, 0x8, RZ ;  /* 0x0000000806067824 */ /* 0x000fca00078e00ff */
[--C-:B------:R-:W-:Y:S01]  /*a050*/  SHF.R.S32.HI R7, RZ, 0x1f, R6.reuse ;  /* 0x0000001fff077819 */ /* 0x100fe20000011406 */
[----:B------:R-:W-:Y:S02]  /*a060*/  IMAD.MOV.U32 R133, RZ, RZ, R3 ;  /* 0x000000ffff857224 */ /* 0x000fe400078e0003 */
[----:B--2---:R-:W-:-:S03]  /*a070*/  IMAD.WIDE.U32 R10, R249, UR22, R6 ;  /* 0x00000016f90a7c25 */ /* 0x004fc6000f8e0006 */
[----:B------:R-:W-:Y:S01]  /*a080*/  IADD3 R241, P1, R10, UR26, RZ ;  /* 0x0000001a0af17c10 */ /* 0x000fe2000ff3e0ff */
[----:B---3--:R-:W-:Y:S01]  /*a090*/  IMAD.WIDE.U32 R8, R250, UR22, R6 ;  /* 0x00000016fa087c25 */ /* 0x008fe2000f8e0006 */
[----:B------:R-:W-:Y:S01]  /*a0a0*/  LOP3.LUT R7, R0, 0x3, RZ, 0xc0, !PT ;  /* 0x0000000300077812 */ /* 0x000fe200078ec0ff */
[----:B------:R-:W2:Y:S01]  /*a0b0*/  LDL.LU R250, [R1+0xc8] ;  /* 0x0000c80001fa7983 */ /* 0x000ea20000300800 */
[----:B------:R-:W-:Y:S01]  /*a0c0*/  IADD3.X R2, R2, UR11, R11, P1, !PT ;  /* 0x0000000b02027c10 */ /* 0x000fe20008ffe40b */
[----:B------:R-:W-:Y:S01]  /*a0d0*/  IMAD.U32 R0, RZ, RZ, UR27 ;  /* 0x0000001bff007e24 */ /* 0x000fe2000f8e00ff */
[----:B------:R-:W-:Y:S01]  /*a0e0*/  LEA R243, P2, R241, UR8, 0x1 ;  /* 0x00000008f1f37c11 */ /* 0x000fe2000f8408ff */
[----:B----4-:R-:W-:Y:S01]  /*a0f0*/  IMAD R7, R7, -0x2, R30 ;  /* 0xfffffffe07077824 */ /* 0x010fe200078e021e */
[----:B------:R-:W-:Y:S01]  /*a100*/  IADD3 R240, P0, R8, UR28, RZ ;  /* 0x0000001c08f07c10 */ /* 0x000fe2000ff1e0ff */
[----:B------:R-:W3:Y:S01]  /*a110*/  LDL.LU R30, [R1+0x70] ;  /* 0x00007000011e7983 */ /* 0x000ee20000300800 */
[----:B------:R-:W-:-:S02]  /*a120*/  ISETP.GE.AND P1, PT, R6, UR4, PT ;  /* 0x0000000406007c0c */ /* 0x000fc4000bf26270 */
[--C-:B-----5:R-:W-:Y:S02]  /*a130*/  SHF.R.S32.HI R233, RZ, 0x1f, R168.reuse ;  /* 0x0000001fffe97819 */ /* 0x120fe400000114a8 */
[----:B------:R-:W-:Y:S02]  /*a140*/  IADD3 R238, P3, R168, 0x10, RZ ;  /* 0x00000010a8ee7810 */ /* 0x000fe40007f7e0ff */
[----:B------:R-:W-:Y:S01]  /*a150*/  IADD3 R214, P4, R4, -0x80, RZ ;  /* 0xffffff8004d67810 */ /* 0x000fe20007f9e0ff */
[----:B------:R-:W-:Y:S01]  /*a160*/  IMAD.MOV.U32 R232, RZ, RZ, R168 ;  /* 0x000000ffffe87224 */ /* 0x000fe200078e00a8 */
[----:B------:R-:W-:Y:S01]  /*a170*/  LEA.HI.X R241, R241, UR9, R2, 0x1, P2 ;  /* 0x00000009f1f17c11 */ /* 0x000fe200090f0c02 */
[----:B------:R-:W-:Y:S01]  /*a180*/  UMOV UR40, URZ ;  /* 0x0000003f00287c82 */ /* 0x000fe20008000000 */
[----:B------:R-:W-:Y:S01]  /*a190*/  IADD3.X R8, R0, UR35, R9, P0, !PT ;  /* 0x0000002300087c10 */ /* 0x000fe200087fe409 */
[----:B------:R-:W-:Y:S01]  /*a1a0*/  IMAD.X R239, RZ, RZ, R233, P3 ;  /* 0x000000ffffef7224 */ /* 0x000fe200018e06e9 */
[----:B------:R-:W-:Y:S01]  /*a1b0*/  IADD3.X R215, R5, -0x1, RZ, P4, !PT ;  /* 0xffffffff05d77810 */ /* 0x000fe200027fe4ff */
[----:B------:R-:W1:Y:S01]  /*a1c0*/  @!P1 LDC.64 R2, c[0x0][0x220] ;  /* 0x00008800ff029b82 */ /* 0x000e620000000a00 */
[----:B------:R-:W-:Y:S01]  /*a1d0*/  IMAD.U32 R0, RZ, RZ, UR32 ;  /* 0x00000020ff007e24 */ /* 0x000fe2000f8e00ff */
[----:B------:R-:W-:Y:S01]  /*a1e0*/  LEA R242, P0, R240, UR6, 0x1 ;  /* 0x00000006f0f27c11 */ /* 0x000fe2000f8008ff */
[----:B------:R-:W-:Y:S01]  /*a1f0*/  ULDC UR28, c[0x0][0x2d0] ;  /* 0x0000b400001c7ab9 */ /* 0x000fe20000000800 */
[----:B------:R-:W-:Y:S01]  /*a200*/  ULDC UR4, c[0x0][0x2ec] ;  /* 0x0000bb0000047ab9 */ /* 0x000fe20000000800 */
[----:B------:R-:W-:Y:S01]  /*a210*/  ULDC.64 UR8, c[0x0][0x248] ;  /* 0x0000920000087ab9 */ /* 0x000fe20000000a00 */
[----:B------:R-:W-:-:S02]  /*a220*/  IADD3 R0, R0, -UR19, R7 ;  /* 0x8000001300007c10 */ /* 0x000fc4000fffe007 */
[----:B------:R-:W-:Y:S01]  /*a230*/  LEA.HI.X R240, R240, UR7, R8, 0x1, P0 ;  /* 0x00000007f0f07c11 */ /* 0x000fe200080f0c08 */
[----:B------:R-:W4:Y:S01]  /*a240*/  @!P1 LDC.64 R6, c[0x0][0x220] ;  /* 0x00008800ff069b82 */ /* 0x000f220000000a00 */
[----:B------:R-:W-:Y:S01]  /*a250*/  UIADD3 UR32, UR32, 0x3f, URZ ;  /* 0x0000003f20207890 */ /* 0x000fe2000fffe03f */
[----:B------:R-:W-:Y:S01]  /*a260*/  STL [R1+0xa8], R0 ;  /* 0x0000a80001007387 */ /* 0x000fe20000100800 */
[----:B------:R-:W-:Y:S01]  /*a270*/  IADD3 R236, P2, R168, 0x20, RZ ;  /* 0x00000020a8ec7810 */ /* 0x000fe20007f5e0ff */
[----:B------:R-:W-:-:S04]  /*a280*/  ULDC.64 UR6, c[0x0][0x250] ;  /* 0x0000940000067ab9 */ /* 0x000fc80000000a00 */
[----:B------:R-:W4:Y:S01]  /*a290*/  @!P1 LDC.64 R8, c[0x0][0x220] ;  /* 0x00008800ff089b82 */ /* 0x000f220000000a00 */
[----:B-1----:R1:W-:Y:S07]  /*a2a0*/  @!P1 STL.64 [R1+0xa0], R2 ;  /* 0x0000a00201009387 */ /* 0x0023ee0000100a00 */
[----:B-1----:R-:W1:Y:S01]  /*a2b0*/  @!P1 LDC.64 R2, c[0x0][0x220] ;  /* 0x00008800ff029b82 */ /* 0x002e620000000a00 */
[----:B----4-:R-:W-:Y:S04]  /*a2c0*/  @!P1 STL.64 [R1+0x98], R8 ;  /* 0x0000980801009387 */ /* 0x010fe80000100a00 */
[----:B------:R-:W-:Y:S01]  /*a2d0*/  @!P1 STL.64 [R1+0x90], R6 ;  /* 0x0000900601009387 */ /* 0x000fe20000100a00 */
[----:B------:R-:W-:-:S03]  /*a2e0*/  USHF.R.S32.HI UR33, URZ, 0x1f, UR32 ;  /* 0x0000001f3f217899 */ /* 0x000fc60008011420 */
[----:B-1----:R1:W-:Y:S01]  /*a2f0*/  @!P1 STL.64 [R1+0x88], R2 ;  /* 0x0000880201009387 */ /* 0x0023e20000100a00 */
[----:B------:R-:W-:Y:S01]  /*a300*/  ULEA.HI UR33, UR33, UR32, URZ, 0x6 ;  /* 0x0000002021217291 */ /* 0x000fe2000f8f303f */
[----:B------:R-:W-:Y:S01]  /*a310*/  IADD3 R234, P0, R168, 0x30, RZ ;  /* 0x00000030a8ea7810 */ /* 0x000fe20007f1e0ff */
[----:B-1----:R-:W-:-:S05]  /*a320*/  IMAD.WIDE.U32 R2, R252, -0x326172a9, RZ ;  /* 0xcd9e8d57fc027825 */ /* 0x002fca00078e00ff */
[----:B------:R1:W-:Y:S01]  /*a330*/  STL.64 [R1+0x78], R2 ;  /* 0x0000780201007387 */ /* 0x0003e20000100a00 */
[----:B------:R-:W-:Y:S01]  /*a340*/  USHF.R.S32.HI UR33, URZ, 0x6, UR33 ;  /* 0x000000063f217899 */ /* 0x000fe20008011421 */
[----:B------:R-:W-:Y:S02]  /*a350*/  IMAD.MOV.U32 R0, RZ, RZ, R132 ;  /* 0x000000ffff007224 */ /* 0x000fe400078e0084 */
[--C-:B------:R-:W-:Y:S02]  /*a360*/  IMAD.X R237, RZ, RZ, R233.reuse, P2 ;  /* 0x000000ffffed7224 */ /* 0x100fe400010e06e9 */
[----:B------:R-:W-:Y:S01]  /*a370*/  IMAD.X R235, RZ, RZ, R233, P0 ;  /* 0x000000ffffeb7224 */ /* 0x000fe200000e06e9 */
[----:B------:R-:W-:Y:S02]  /*a380*/  UIADD3 UR29, UR33, -0x2, URZ ;  /* 0xfffffffe211d7890 */ /* 0x000fe4000fffe03f */
[----:B------:R-:W-:Y:S02]  /*a390*/  USHF.L.U64.HI UR34, UR6, 0x4, UR7 ;  /* 0x0000000406227899 */ /* 0x000fe40008010207 */
[----:B------:R-:W-:-:S02]  /*a3a0*/  USHF.L.U32 UR35, UR6, 0x4, URZ ;  /* 0x0000000406237899 */ /* 0x000fc4000800063f */
[----:B------:R-:W-:Y:S01]  /*a3b0*/  UIADD3 UR33, UR33, -0x3, URZ ;  /* 0xfffffffd21217890 */ /* 0x000fe2000fffe03f */
[----:B--2---:R-:W-:Y:S01]  /*a3c0*/  IMAD.WIDE.U32 R246, R250, -0x2daee0ad, RZ ;  /* 0xd2511f53faf67825 */ /* 0x004fe200078e00ff */
[----:B---3--:R-:W-:-:S05]  /*a3d0*/  LOP3.LUT R244, R3, R30, RZ, 0x3c, !PT ;  /* 0x0000001e03f47212 */ /* 0x008fca00078e3cff */
[----:B------:R-:W-:Y:S01]  /*a3e0*/  IMAD.WIDE.U32 R244, R244, -0x2daee0ad, RZ ;  /* 0xd2511f53f4f47825 */ /* 0x000fe200078e00ff */
[----:B-1----:R-:W-:Y:S06]  /*a3f0*/  BRA `(.L_x_1040) ;  /* 0x0000000400c47947 */ /* 0x002fec0003800000 */
.L_x_1042:
        /* <DEDUP_REMOVED lines=113> */
.L_x_1040:
[----:B------:R-:W2:Y:S01]  /*ab10*/  LDL.64 R12, [R1+0xb8] ;  /* 0x0000b800010c7983 */ /* 0x000ea20000100a00 */
[----:B------:R-:W-:Y:S01]  /*ab20*/  UIADD3 UR39, UR29, -UR40, URZ ;  /* 0x800000281d277290 */ /* 0x000fe2000fffe03f */
[----:B------:R-:W-:Y:S04]  /*ab30*/  DEPBAR.LE SB0, 0x0 ;  /* 0x000080000000791a */ /* 0x000fe80000000000 */
[----:B------:R-:W3:Y:S01]  /*ab40*/  LDL R22, [R1+0xac] ;  /* 0x0000ac0001167983 */ /* 0x000ee20000100800 */
[----:B------:R-:W-:Y:S01]  /*ab50*/  USHF.R.S32.HI UR10, URZ, 0x1f, UR39 ;  /* 0x0000001f3f0a7899 */ /* 0x000fe20008011427 */
[----:B------:R-:W-:Y:S01]  /*ab60*/  IMAD.U32 R2, RZ, RZ, UR39 ;  /* 0x00000027ff027e24 */ /* 0x000fe2000f8e00ff */
[----:B------:R-:W-:Y:S01]  /*ab70*/  UIMAD.WIDE.U32 UR20, UR39, UR6, URZ ;  /* 0x00000006271472a5 */ /* 0x000fe2000f8e003f */
[----:B------:R-:W4:Y:S01]  /*ab80*/  LDL R32, [R1+0x80] ;  /* 0x0000800001207983 */ /* 0x000f220000100800 */
        /* <DEDUP_REMOVED lines=33> */
[----:B------:R-:W-:Y:S01]  /*ada0*/  LEA R6, P3, R18, R242, 0x1 ;  /* 0x000000f212067211 */ /* 0x000fe200078608ff */
[----:B------:R-:W-:Y:S01]  /*adb0*/  IMAD R5, R5, UR6, RZ ;  /* 0x0000000605057c24 */ /* 0x000fe2000f8e02ff */
[----:B------:R-:W-:Y:S01]  /*adc0*/  BAR.SYNC.DEFER_BLOCKING 0x0 ;  /* 0x0000000000007b1d */ /* 0x000fe20000010000 */
[----:B------:R-:W-:Y:S01]  /*add0*/  IMAD.WIDE.U32 R16, R4, UR6, RZ ;  /* 0x0000000604107c25 */ /* 0x000fe2000f8e00ff */
[----:B------:R-:W-:Y:S03]  /*ade0*/  LEA.HI.X R7, R18, R240, R7, 0x1, P3 ;  /* 0x000000f012077211 */ /* 0x000fe600018f0c07 */
[----:B------:R-:W-:Y:S01]  /*adf0*/  IMAD R5, R4, UR7, R5 ;  /* 0x0000000704057c24 */ /* 0x000fe2000f8e0205 */
[----:B------:R-:W-:Y:S01]  /*ae00*/  LEA R4, P2, R16, R242, 0x1 ;  /* 0x000000f210047211 */ /* 0x000fe200078408ff */
[----:B------:R-:W-:Y:S02]  /*ae10*/  IMAD R9, R9, UR6, RZ ;  /* 0x0000000609097c24 */ /* 0x000fe4000f8e02ff */
[----:B------:R-:W-:Y:S02]  /*ae20*/  IMAD.IADD R5, R17, 0x1, R5 ;  /* 0x0000000111057824 */ /* 0x000fe400078e0205 */
[----:B------:R-:W-:Y:S02]  /*ae30*/  IMAD R3, R3, UR6, RZ ;  /* 0x0000000603037c24 */ /* 0x000fe4000f8e02ff */
[----:B------:R-:W-:Y:S01]  /*ae40*/  IMAD R9, R8, UR7, R9 ;  /* 0x0000000708097c24 */ /* 0x000fe2000f8e0209 */
[----:B------:R-:W-:Y:S01]  /*ae50*/  LEA.HI.X R5, R16, R240, R5, 0x1, P2 ;  /* 0x000000f010057211 */ /* 0x000fe200010f0c05 */
        /* <DEDUP_REMOVED lines=331> */
[C---:B------:R-:W-:Y:S01]  /*c310*/  LEA R170, P4, R168.reuse, R243, 0x1 ;  /* 0x000000f3a8aa7211 */ /* 0x040fe200078808ff */
[----:B------:R-:W-:Y:S02]  /*c320*/  IMAD.IADD R134, R169, 0x1, R134 ;  /* 0x00000001a9867824 */ /* 0x000fe400078e0286 */
[----:B------:R-:W-:Y:S03]  /*c330*/  IMAD R3, R3, UR8, RZ ;  /* 0x0000000803037c24 */ /* 0x000fe6000f8e02ff */
[----:B------:R-:W-:Y:S01]  /*c340*/  LEA.HI.X R171, R168, R241, R134, 0x1, P4 ;  /* 0x000000f1a8ab7211 */ /* 0x000fe200020f0c86 */
        /* <DEDUP_REMOVED lines=24> */
.L_x_1041:
[----:B-1----:R-:W2:Y:S01]  /*c4d0*/  LDL R2, [R1+0xa8] ;  /* 0x0000a80001027983 */ /* 0x002ea20000100800 */
[----:B------:R-:W-:Y:S01]  /*c4e0*/  IMAD.U32 R132, RZ, RZ, UR39 ;  /* 0x00000027ff847e24 */ /* 0x000fe2000f8e00ff */
[----:B------:R-:W-:Y:S02]  /*c4f0*/  UIADD3 UR22, UR36, 0x1715609d, URZ ;  /* 0x1715609d24167890 */ /* 0x000fe4000fffe03f */
[----:B------:R1:W3:Y:S01]  /*c500*/  LDL.S16 R217, [R1+0x6c] ;  /* 0x00006c0001d97983 */ /* 0x0002e20000100600 */
[----:B------:R-:W-:Y:S02]  /*c510*/  USHF.L.U32 UR32, UR39, 0x1, URZ ;  /* 0x0000000127207899 */ /* 0x000fe4000800063f */
[----:B------:R-:W-:Y:S01]  /*c520*/  UIADD3 UR10, UR37, -0x4498517b, URZ ;  /* 0xbb67ae85250a7890 */ /* 0x000fe2000fffe03f */
[----:B------:R1:W4:Y:S01]  /*c530*/  LDL.S16 R216, [R1+0x68] ;  /* 0x0000680001d87983 */ /* 0x0003220000100600 */
[----:B------:R-:W-:Y:S02]  /*c540*/  ULOP3.LUT UR14, UR32, UR37, URZ, 0x3c, !UPT ;  /* 0x00000025200e7292 */ /* 0x000fe4000f8e3c3f */
[----:B------:R-:W-:Y:S02]  /*c550*/  UIADD3 UR11, UR36, -0x61c88647, URZ ;  /* 0x9e3779b9240b7890 */ /* 0x000fe4000fffe03f */
[----:B------:R-:W-:Y:S02]  /*c560*/  UIADD3 UR27, UR37, 0x76cf5d0a, URZ ;  /* 0x76cf5d0a251b7890 */ /* 0x000fe4000fffe03f */
[----:B------:R-:W-:Y:S02]  /*c570*/  UIADD3 UR25, UR37, 0x32370b8f, URZ ;  /* 0x32370b8f25197890 */ /* 0x000fe4000fffe03f */
[----:B------:R-:W-:Y:S02]  /*c580*/  UIADD3 UR26, UR36, -0x255992d5, URZ ;  /* 0xdaa66d2b241a7890 */ /* 0x000fe4000fffe03f */
[----:B------:R-:W-:Y:S02]  /*c590*/  UIADD3 UR23, UR37, -0x126145ec, URZ ;  /* 0xed9eba1425177890 */ /* 0x000fe4000fffe03f */
[----:B------:R-:W-:Y:S02]  /*c5a0*/  UIADD3 UR24, UR36, 0x78dde6e4, URZ ;  /* 0x78dde6e424187890 */ /* 0x000fe4000fffe03f */
[----:B------:R-:W-:Y:S02]  /*c5b0*/  UIADD3 UR21, UR37, -0x56f99767, URZ ;  /* 0xa906689925157890 */ /* 0x000fe4000fffe03f */
[----:B------:R-:W-:Y:S02]  /*c5c0*/  UIADD3 UR20, UR36, -0x4ab325aa, URZ ;  /* 0xb54cda5624147890 */ /* 0x000fe4000fffe03f */
[----:B------:R-:W-:Y:S02]  /*c5d0*/  UIADD3 UR32, UR32, 0x1, URZ ;  /* 0x0000000120207890 */ /* 0x000fe4000fffe03f */
[----:B------:R-:W-:Y:S02]  /*c5e0*/  UIADD3 UR40, UR40, 0x1, URZ ;  /* 0x0000000128287890 */ /* 0x000fe4000fffe03f */
[----:B------:R-:W-:Y:S01]  /*c5f0*/  ULOP3.LUT UR32, UR32, UR37, URZ, 0x3c, !UPT ;  /* 0x0000002520207292 */ /* 0x000fe2000f8e3c3f */
[----:B--2---:R-:W-:Y:S04]  /*c600*/  IMAD R132, R132, -0x40, R2 ;  /* 0xffffffc084847824 */ /* 0x004fe800078e0202 */
[C---:B------:R-:W-:Y:S01]  /*c610*/  VIADD R135, R132.reuse, 0xffffffff ;  /* 0xffffffff84877836 */ /* 0x040fe20000000000 */
[----:B------:R-:W-:Y:S01]  /*c620*/  IABS R3, R132 ;  /* 0x0000008400037213 */ /* 0x000fe20000000000 */
[C---:B------:R-:W-:Y:S02]  /*c630*/  VIADD R134, R132.reuse, 0xfffffff8 ;  /* 0xfffffff884867836 */ /* 0x040fe40000000000 */
[----:B------:R-:W-:Y:S01]  /*c640*/  VIADD R2, R132, 0x8 ;  /* 0x0000000884027836 */ /* 0x000fe20000000000 */
[----:B------:R-:W-:Y:S01]  /*c650*/  ISETP.GE.AND P6, PT, R135, RZ, PT ;  /* 0x000000ff8700720c */ /* 0x000fe20003fc6270 */
[----:B------:R-:W-:Y:S01]  /*c660*/  IMAD.MOV.U32 R168, RZ, RZ, R3 ;  /* 0x000000ffffa87224 */ /* 0x000fe200078e0003 */
[----:B------:R-:W-:Y:S01]  /*c670*/  ISETP.GE.AND P5, PT, R134, RZ, PT ;  /* 0x000000ff8600720c */ /* 0x000fe20003fa6270 */
[----:B------:R-:W-:Y:S01]  /*c680*/  VIADD R3, R132, 0xfffffff7 ;  /* 0xfffffff784037836 */ /* 0x000fe20000000000 */
[----:B------:R-:W-:Y:S01]  /*c690*/  ISETP.GE.AND P0, PT, R2, RZ, PT ;  /* 0x000000ff0200720c */ /* 0x000fe20003f06270 */
[C---:B------:R-:W-:Y:S01]  /*c6a0*/  VIADD R171, R132.reuse, 0xfffffff0 ;  /* 0xfffffff084ab7836 */ /* 0x040fe20000000000 */
[----:B------:R-:W-:Y:S01]  /*c6b0*/  I2FP.F32.S32 R168, R168 ;  /* 0x000000a800a87245 */ /* 0x000fe20000201400 */
[C---:B------:R-:W-:Y:S01]  /*c6c0*/  VIADD R169, R132.reuse, 0xffffffe8 ;  /* 0xffffffe884a97836 */ /* 0x040fe20000000000 */
[----:B------:R-:W-:Y:S01]  /*c6d0*/  ISETP.GE.AND P4, PT, R3, RZ, PT ;  /* 0x000000ff0300720c */ /* 0x000fe20003f86270 */
[----:B------:R-:W-:Y:S01]  /*c6e0*/  VIADD R170, R132, 0xffffffef ;  /* 0xffffffef84aa7836 */ /* 0x000fe20000000000 */
[----:B------:R-:W-:Y:S01]  /*c6f0*/  ISETP.GE.AND P3, PT, R171, RZ, PT ;  /* 0x000000ffab00720c */ /* 0x000fe20003f66270 */
[C---:B------:R-:W-:Y:S01]  /*c700*/  FFMA.FTZ R10, R168.reuse, -UR5, R10 ;  /* 0x80000005a80a7c23 */ /* 0x040fe2000801000a */
[----:B------:R-:W-:Y:S01]  /*c710*/  FFMA.FTZ R4, R168, -UR5, R4 ;  /* 0x80000005a8047c23 */ /* 0x000fe20008010004 */
[C---:B------:R-:W-:Y:S01]  /*c720*/  @!P6 IADD3 R135, -R132.reuse, 0x1, RZ ;  /* 0x000000018487e810 */ /* 0x040fe20007ffe1ff */
[C---:B------:R-:W-:Y:S01]  /*c730*/  VIADD R168, R132.reuse, 0xffffffe7 ;  /* 0xffffffe784a87836 */ /* 0x040fe20000000000 */
[C---:B------:R-:W-:Y:S02]  /*c740*/  @!P5 IADD3 R134, -R132.reuse, 0x8, RZ ;  /* 0x000000088486d810 */ /* 0x040fe40007ffe1ff */
[----:B------:R-:W-:Y:S02]  /*c750*/  I2FP.F32.S32 R135, R135 ;  /* 0x0000008700877245 */ /* 0x000fe40000201400 */
[C---:B------:R-:W-:Y:S02]  /*c760*/  @!P0 IADD3 R2, -R132.reuse, -0x8, RZ ;  /* 0xfffffff884028810 */ /* 0x040fe40007ffe1ff */
[----:B------:R-:W-:Y:S01]  /*c770*/  ISETP.GE.AND P5, PT, R169, RZ, PT ;  /* 0x000000ffa900720c */ /* 0x000fe20003fa6270 */
[C---:B------:R-:W-:Y:S01]  /*c780*/  FFMA.FTZ R5, R135.reuse, -UR5, R5 ;  /* 0x8000000587057c23 */ /* 0x040fe20008010005 */
[----:B------:R-:W-:Y:S01]  /*c790*/  FFMA.FTZ R11, R135, -UR5, R11 ;  /* 0x80000005870b7c23 */ /* 0x000fe2000801000b */
[C---:B------:R-:W-:Y:S01]  /*c7a0*/  VIADD R135, R132.reuse, 0x7 ;  /* 0x0000000784877836 */ /* 0x040fe20000000000 */
[----:B------:R-:W-:Y:S02]  /*c7b0*/  I2FP.F32.S32 R134, R134 ;  /* 0x0000008600867245 */ /* 0x000fe40000201400 */
[----:B------:R-:W-:Y:S02]  /*c7c0*/  @!P4 IADD3 R3, -R132, 0x9, RZ ;  /* 0x000000098403c810 */ /* 0x000fe40007ffe1ff */
[----:B------:R-:W-:Y:S01]  /*c7d0*/  ISETP.GE.AND P0, PT, R135, RZ, PT ;  /* 0x000000ff8700720c */ /* 0x000fe20003f06270 */
[----:B------:R-:W-:Y:S01]  /*c7e0*/  FFMA.FTZ R14, R134, -UR5, R14 ;  /* 0x80000005860e7c23 */ /* 0x000fe2000801000e */
[----:B------:R-:W-:Y:S01]  /*c7f0*/  ISETP.GE.AND P2, PT, R170, RZ, PT ;  /* 0x000000ffaa00720c */ /* 0x000fe20003f46270 */
[----:B------:R-:W-:Y:S01]  /*c800*/  FFMA.FTZ R8, R134, -UR5, R8 ;  /* 0x8000000586087c23 */ /* 0x000fe20008010008 */
[----:B------:R-:W-:Y:S01]  /*c810*/  I2FP.F32.S32 R2, R2 ;  /* 0x0000000200027245 */ /* 0x000fe20000201400 */
[C---:B------:R-:W-:Y:S01]  /*c820*/  VIADD R134, R132.reuse, 0xffffffe0 ;  /* 0xffffffe084867836 */ /* 0x040fe20000000000 */
[----:B------:R-:W-:Y:S02]  /*c830*/  I2FP.F32.S32 R3, R3 ;  /* 0x0000000300037245 */ /* 0x000fe40000201400 */
[----:B------:R-:W-:Y:S01]  /*c840*/  @!P3 IADD3 R171, -R132, 0x10, RZ ;  /* 0x0000001084abb810 */ /* 0x000fe20007ffe1ff */
[----:B------:R-:W-:Y:S01]  /*c850*/  FFMA.FTZ R6, R2, -UR5, R6 ;  /* 0x8000000502067c23 */ /* 0x000fe20008010006 */
[----:B------:R-:W-:Y:S02]  /*c860*/  VIADD R2, R132, 0xffffffd8 ;  /* 0xffffffd884027836 */ /* 0x000fe40000000000 */
[C---:B------:R-:W-:Y:S01]  /*c870*/  FFMA.FTZ R9, R3.reuse, -UR5, R9 ;  /* 0x8000000503097c23 */ /* 0x040fe20008010009 */
[----:B------:R-:W-:Y:S01]  /*c880*/  FFMA.FTZ R15, R3, -UR5, R15 ;  /* 0x80000005030f7c23 */ /* 0x000fe2000801000f */
[----:B------:R-:W-:Y:S01]  /*c890*/  ISETP.GE.AND P4, PT, R168, RZ, PT ;  /* 0x000000ffa800720c */ /* 0x000fe20003f86270 */
[----:B------:R-:W-:Y:S01]  /*c8a0*/  VIADD R3, R132, 0xffffffdf ;  /* 0xffffffdf84037836 */ /* 0x000fe20000000000 */
[----:B------:R-:W-:Y:S02]  /*c8b0*/  ISETP.GE.AND P3, PT, R134, RZ, PT ;  /* 0x000000ff8600720c */ /* 0x000fe40003f66270 */
[C---:B------:R-:W-:Y:S02]  /*c8c0*/  @!P5 IADD3 R169, -R132.reuse, 0x18, RZ ;  /* 0x0000001884a9d810 */ /* 0x040fe40007ffe1ff */
[----:B------:R-:W-:Y:S02]  /*c8d0*/  @!P0 IADD3 R135, -R132, -0x7, RZ ;  /* 0xfffffff984878810 */ /* 0x000fe40007ffe1ff */
[----:B------:R-:W-:Y:S02]  /*c8e0*/  ISETP.GE.AND P0, PT, R2, RZ, PT ;  /* 0x000000ff0200720c */ /* 0x000fe40003f06270 */
[C---:B------:R-:W-:Y:S02]  /*c8f0*/  @!P2 IADD3 R170, -R132.reuse, 0x11, RZ ;  /* 0x0000001184aaa810 */ /* 0x040fe40007ffe1ff */
[----:B------:R-:W-:Y:S02]  /*c900*/  ISETP.GE.AND P2, PT, R3, RZ, PT ;  /* 0x000000ff0300720c */ /* 0x000fe40003f46270 */
[----:B------:R-:W-:Y:S02]  /*c910*/  I2FP.F32.S32 R169, R169 ;  /* 0x000000a900a97245 */ /* 0x000fe40000201400 */
[----:B------:R-:W-:Y:S02]  /*c920*/  I2FP.F32.S32 R135, R135 ;  /* 0x0000008700877245 */ /* 0x000fe40000201400 */
[C---:B------:R-:W-:Y:S01]  /*c930*/  @!P4 IADD3 R168, -R132.reuse, 0x19, RZ ;  /* 0x0000001984a8c810 */ /* 0x040fe20007ffe1ff */
[C---:B------:R-:W-:Y:S01]  /*c940*/  FFMA.FTZ R16, R169.reuse, -UR5, R16 ;  /* 0x80000005a9107c23 */ /* 0x040fe20008010010 */
[----:B------:R-:W-:Y:S01]  /*c950*/  FFMA.FTZ R22, R169, -UR5, R22 ;  /* 0x80000005a9167c23 */ /* 0x000fe20008010016 */
[----:B------:R-:W-:Y:S01]  /*c960*/  FFMA.FTZ R7, R135, -UR5, R7 ;  /* 0x8000000587077c23 */ /* 0x000fe20008010007 */
[----:B------:R-:W-:Y:S01]  /*c970*/  VIADD R135, R132, 0xffffffc8 ;  /* 0xffffffc884877836 */ /* 0x000fe20000000000 */
[----:B------:R-:W-:Y:S02]  /*c980*/  FMNMX.FTZ R169, R4, R0, !PT ;  /* 0x0000000004a97209 */ /* 0x000fe40007810000 */
[C---:B------:R-:W-:Y:S02]  /*c990*/  @!P3 IADD3 R134, -R132.reuse, 0x20, RZ ;  /* 0x000000208486b810 */ /* 0x040fe40007ffe1ff */
[----:B------:R-:W-:Y:S02]  /*c9a0*/  @!P0 IADD3 R2, -R132, 0x28, RZ ;  /* 0x0000002884028810 */ /* 0x000fe40007ffe1ff */
[----:B------:R-:W-:Y:S02]  /*c9b0*/  FMNMX.FTZ R169, R5, R169, !PT ;  /* 0x000000a905a97209 */ /* 0x000fe40007810000 */
[----:B------:R-:W-:Y:S02]  /*c9c0*/  I2FP.F32.S32 R168, R168 ;  /* 0x000000a800a87245 */ /* 0x000fe40000201400 */
[----:B------:R-:W-:Y:S02]  /*c9d0*/  ISETP.GE.AND P0, PT, R135, RZ, PT ;  /* 0x000000ff8700720c */ /* 0x000fe40003f06270 */
[----:B------:R-:W-:Y:S01]  /*c9e0*/  I2FP.F32.S32 R171, R171 ;  /* 0x000000ab00ab7245 */ /* 0x000fe20000201400 */
[----:B------:R-:W-:Y:S01]  /*c9f0*/  FFMA.FTZ R17, R168, -UR5, R17 ;  /* 0x80000005a8117c23 */ /* 0x000fe20008010011 */
[----:B------:R-:W-:Y:S01]  /*ca00*/  @!P2 IADD3 R3, -R132, 0x21, RZ ;  /* 0x000000218403a810 */ /* 0x000fe20007ffe1ff */
[----:B------:R-:W-:Y:S01]  /*ca10*/  FFMA.FTZ R23, R168, -UR5, R23 ;  /* 0x80000005a8177c23 */ /* 0x000fe20008010017 */
[----:B------:R-:W-:Y:S01]  /*ca20*/  I2FP.F32.S32 R134, R134 ;  /* 0x0000008600867245 */ /* 0x000fe20000201400 */
[C---:B------:R-:W-:Y:S01]  /*ca30*/  FFMA.FTZ R12, R171.reuse, -UR5, R12 ;  /* 0x80000005ab0c7c23 */ /* 0x040fe2000801000c */
[----:B------:R-:W-:Y:S01]  /*ca40*/  FMNMX.FTZ R169, R8, R169, !PT ;  /* 0x000000a908a97209 */ /* 0x000fe20007810000 */
[----:B------:R-:W-:Y:S01]  /*ca50*/  FFMA.FTZ R18, R171, -UR5, R18 ;  /* 0x80000005ab127c23 */ /* 0x000fe20008010012 */
[----:B------:R-:W-:Y:S01]  /*ca60*/  I2FP.F32.S32 R170, R170 ;  /* 0x000000aa00aa7245 */ /* 0x000fe20000201400 */
[C---:B------:R-:W-:Y:S01]  /*ca70*/  FFMA.FTZ R20, R134.reuse, -UR5, R20 ;  /* 0x8000000586147c23 */ /* 0x040fe20008010014 */
[----:B------:R-:W-:Y:S01]  /*ca80*/  I2FP.F32.S32 R3, R3 ;  /* 0x0000000300037245 */ /* 0x000fe20000201400 */
[----:B------:R-:W-:Y:S01]  /*ca90*/  FFMA.FTZ R26, R134, -UR5, R26 ;  /* 0x80000005861a7c23 */ /* 0x000fe2000801001a */
[----:B------:R-:W-:Y:S01]  /*caa0*/  FMNMX.FTZ R168, R6, R133, !PT ;  /* 0x0000008506a87209 */ /* 0x000fe20007810000 */
[----:B------:R-:W-:Y:S01]  /*cab0*/  VIADD R134, R132, 0xffffffd7 ;  /* 0xffffffd784867836 */ /* 0x000fe20000000000 */
[----:B------:R-:W-:Y:S01]  /*cac0*/  FMNMX.FTZ R169, R9, R169, !PT ;  /* 0x000000a909a97209 */ /* 0x000fe20007810000 */
[----:B------:R-:W-:Y:S01]  /*cad0*/  FFMA.FTZ R13, R170, -UR5, R13 ;  /* 0x80000005aa0d7c23 */ /* 0x000fe2000801000d */
[----:B------:R-:W-:Y:S01]  /*cae0*/  I2FP.F32.S32 R2, R2 ;  /* 0x0000000200027245 */ /* 0x000fe20000201400 */
[C---:B------:R-:W-:Y:S01]  /*caf0*/  FFMA.FTZ R21, R3.reuse, -UR5, R21 ;  /* 0x8000000503157c23 */ /* 0x040fe20008010015 */
[----:B------:R-:W-:Y:S01]  /*cb00*/  FFMA.FTZ R27, R3, -UR5, R27 ;  /* 0x80000005031b7c23 */ /* 0x000fe2000801001b */
[----:B------:R-:W-:Y:S01]  /*cb10*/  FMNMX.FTZ R168, R7, R168, !PT ;  /* 0x000000a807a87209 */ /* 0x000fe20007810000 */
[----:B------:R-:W-:Y:S01]  /*cb20*/  VIADD R3, R132, 0xffffffd0 ;  /* 0xffffffd084037836 */ /* 0x000fe20000000000 */
[----:B------:R-:W-:Y:S01]  /*cb30*/  FMNMX.FTZ R169, R12, R169, !PT ;  /* 0x000000a90ca97209 */ /* 0x000fe20007810000 */
[----:B------:R-:W-:Y:S01]  /*cb40*/  FFMA.FTZ R24, R2, -UR5, R24 ;  /* 0x8000000502187c23 */ /* 0x000fe20008010018 */
[----:B------:R-:W-:Y:S01]  /*cb50*/  ISETP.GE.AND P4, PT, R134, RZ, PT ;  /* 0x000000ff8600720c */ /* 0x000fe20003f86270 */
[----:B------:R-:W-:Y:S01]  /*cb60*/  FFMA.FTZ R30, R2, -UR5, R30 ;  /* 0x80000005021e7c23 */ /* 0x000fe2000801001e */
[C---:B------:R-:W-:Y:S01]  /*cb70*/  @!P0 IADD3 R135, -R132.reuse, 0x38, RZ ;  /* 0x0000003884878810 */ /* 0x040fe20007ffe1ff */
[----:B------:R-:W-:Y:S01]  /*cb80*/  VIADD R2, R132, 0xffffffcf ;  /* 0xffffffcf84027836 */ /* 0x000fe20000000000 */
[----:B------:R-:W-:Y:S01]  /*cb90*/  FMNMX.FTZ R168, R10, R168, !PT ;  /* 0x000000a80aa87209 */ /* 0x000fe20007810000 */
[----:B------:R-:W-:Y:S01]  /*cba0*/  FFMA.FTZ R19, R170, -UR5, R19 ;  /* 0x80000005aa137c23 */ /* 0x000fe20008010013 */
[----:B------:R-:W-:Y:S02]  /*cbb0*/  FMNMX.FTZ R169, R13, R169, !PT ;  /* 0x000000a90da97209 */ /* 0x000fe40007810000 */
[----:B------:R-:W-:Y:S02]  /*cbc0*/  ISETP.GE.AND P3, PT, R3, RZ, PT ;  /* 0x000000ff0300720c */ /* 0x000fe40003f66270 */
[----:B------:R-:W-:Y:S02]  /*cbd0*/  I2FP.F32.S32 R135, R135 ;  /* 0x0000008700877245 */ /* 0x000fe40000201400 */
[----:B------:R-:W-:Y:S02]  /*cbe0*/  FMNMX.FTZ R168, R11, R168, !PT ;  /* 0x000000a80ba87209 */ /* 0x000fe40007810000 */
[----:B------:R-:W-:Y:S01]  /*cbf0*/  FMNMX.FTZ R169, R16, R169, !PT ;  /* 0x000000a910a97209 */ /* 0x000fe20007810000 */
[----:B------:R-:W-:Y:S01]  /*cc00*/  FFMA.FTZ R32, R135, -UR5, R32 ;  /* 0x8000000587207c23 */ /* 0x000fe20008010020 */
[----:B------:R-:W-:Y:S01]  /*cc10*/  ISETP.GE.AND P2, PT, R2, RZ, PT ;  /* 0x000000ff0200720c */ /* 0x000fe20003f46270 */
[----:B------:R-:W-:Y:S01]  /*cc20*/  VIADD R135, R132, 0xffffffc7 ;  /* 0xffffffc784877836 */ /* 0x000fe20000000000 */
[----:B------:R-:W-:Y:S02]  /*cc30*/  FMNMX.FTZ R168, R14, R168, !PT ;  /* 0x000000a80ea87209 */ /* 0x000fe40007810000 */
[----:B------:R-:W-:Y:S02]  /*cc40*/  FMNMX.FTZ R169, R17, R169, !PT ;  /* 0x000000a911a97209 */ /* 0x000fe40007810000 */
[----:B------:R-:W-:Y:S02]  /*cc50*/  @!P4 IADD3 R134, -R132, 0x29, RZ ;  /* 0x000000298486c810 */ /* 0x000fe40007ffe1ff */
[----:B------:R-:W-:Y:S02]  /*cc60*/  FMNMX.FTZ R168, R15, R168, !PT ;  /* 0x000000a80fa87209 */ /* 0x000fe40007810000 */
[----:B------:R-:W-:Y:S02]  /*cc70*/  FMNMX.FTZ R169, R20, R169, !PT ;  /* 0x000000a914a97209 */ /* 0x000fe40007810000 */
[----:B------:R-:W-:Y:S02]  /*cc80*/  ISETP.GE.AND P0, PT, R135, RZ, PT ;  /* 0x000000ff8700720c */ /* 0x000fe40003f06270 */
[----:B------:R-:W-:Y:S02]  /*cc90*/  @!P3 IADD3 R3, -R132, 0x30, RZ ;  /* 0x000000308403b810 */ /* 0x000fe40007ffe1ff */
[----:B------:R-:W-:Y:S02]  /*cca0*/  I2FP.F32.S32 R134, R134 ;  /* 0x0000008600867245 */ /* 0x000fe40000201400 */
[----:B------:R-:W-:Y:S02]  /*ccb0*/  FMNMX.FTZ R168, R18, R168, !PT ;  /* 0x000000a812a87209 */ /* 0x000fe40007810000 */
[----:B------:R-:W-:Y:S01]  /*ccc0*/  FMNMX.FTZ R169, R21, R169, !PT ;  /* 0x000000a915a97209 */ /* 0x000fe20007810000 */
[----:B------:R-:W-:Y:S01]  /*ccd0*/  FFMA.FTZ R25, R134, -UR5, R25 ;  /* 0x8000000586197c23 */ /* 0x000fe20008010019 */
[----:B------:R-:W-:Y:S01]  /*cce0*/  @!P2 IADD3 R2, -R132, 0x31, RZ ;  /* 0x000000318402a810 */ /* 0x000fe20007ffe1ff */
        /* <DEDUP_REMOVED lines=10> */
[----:B------:R-:W-:Y:S01]  /*cd90*/  @!P0 IADD3 R135, -R132, 0x39, RZ ;  /* 0x0000003984878810 */ /* 0x000fe20007ffe1ff */
[----:B------:R-:W-:Y:S01]  /*cda0*/  FFMA.FTZ R35, R2, -UR5, R35 ;  /* 0x8000000502237c23 */ /* 0x000fe20008010023 */
        /* <DEDUP_REMOVED lines=10> */
[----:B------:R-:W-:Y:S03]  /*ce50*/  FMNMX.FTZ R3, R31, R134, !PT ;  /* 0x000000861f037209 */ /* 0x000fe60007810000 */
[----:B------:R-:W2:Y:S01]  /*ce60*/  SHFL.BFLY PT, R134, R132, 0x2, 0x1f ;  /* 0x0c401f0084867f89 */ /* 0x000ea200000e0000 */
[----:B------:R-:W-:Y:S04]  /*ce70*/  FMNMX.FTZ R2, R34, R3, !PT ;  /* 0x0000000322027209 */ /* 0x000fe80007810000 */
[----:B------:R-:W-:Y:S05]  /*ce80*/  FMNMX.FTZ R2, R35, R2, !PT ;  /* 0x0000000223027209 */ /* 0x000fea0007810000 */
[----:B------:R-:W5:Y:S01]  /*ce90*/  SHFL.BFLY PT, R3, R2, 0x2, 0x1f ;  /* 0x0c401f0002037f89 */ /* 0x000f6200000e0000 */
[----:B--2---:R-:W-:Y:S07]  /*cea0*/  FMNMX.FTZ R132, R132, R134, !PT ;  /* 0x0000008684847209 */ /* 0x004fee0007810000 */
[----:B------:R-:W2:Y:S01]  /*ceb0*/  SHFL.BFLY PT, R134, R132, 0x1, 0x1f ;  /* 0x0c201f0084867f89 */ /* 0x000ea200000e0000 */
[----:B-----5:R-:W-:Y:S07]  /*cec0*/  FMNMX.FTZ R2, R2, R3, !PT ;  /* 0x0000000302027209 */ /* 0x020fee0007810000 */
[----:B------:R-:W5:Y:S01]  /*ced0*/  SHFL.BFLY PT, R3, R2, 0x1, 0x1f ;  /* 0x0c201f0002037f89 */ /* 0x000f6200000e0000 */
[----:B--2---:R-:W-:Y:S04]  /*cee0*/  FMNMX.FTZ R132, R132, R134, !PT ;  /* 0x0000008684847209 */ /* 0x004fe80007810000 */
[C---:B------:R-:W-:Y:S01]  /*cef0*/  FSETP.NEU.FTZ.AND P0, PT, R132.reuse, -INF , PT ;  /* 0xff8000008400780b */ /* 0x040fe20003f1d000 */
[C---:B------:R-:W-:Y:S01]  /*cf00*/  FMUL.FTZ R134, R132.reuse, UR4 ;  /* 0x0000000484867c20 */ /* 0x040fe20008410000 */
[----:B------:R-:W-:Y:S04]  /*cf10*/  FADD.FTZ R0, -R132, R0 ;  /* 0x0000000084007221 */ /* 0x000fe80000010100 */
[----:B------:R-:W-:Y:S02]  /*cf20*/  FSEL R134, R134, RZ, P0 ;  /* 0x000000ff86867208 */ /* 0x000fe40000000000 */
[----:B-----5:R-:W-:Y:S01]  /*cf30*/  FMNMX.FTZ R3, R2, R3, !PT ;  /* 0x0000000302037209 */ /* 0x020fe20007810000 */
[----:B------:R-:W-:Y:S02]  /*cf40*/  FMUL.FTZ R2, R0, UR4 ;  /* 0x0000000400027c20 */ /* 0x000fe40008410000 */
[--C-:B------:R-:W-:Y:S01]  /*cf50*/  FFMA.FTZ R178, R12, UR4, -R134.reuse ;  /* 0x000000040cb27c23 */ /* 0x100fe20008010886 */
[--C-:B------:R-:W-:Y:S01]  /*cf60*/  FFMA.FTZ R179, R13, UR4, -R134.reuse ;  /* 0x000000040db37c23 */ /* 0x100fe20008010886 */
[--C-:B------:R-:W-:Y:S01]  /*cf70*/  FFMA.FTZ R175, R9, UR4, -R134.reuse ;  /* 0x0000000409af7c23 */ /* 0x100fe20008010886 */
[----:B------:R-:W2:Y:S01]  /*cf80*/  LDL.64 R12, [R1+0x78] ;  /* 0x00007800010c7983 */ /* 0x000ea20000100a00 */
[--C-:B------:R-:W-:Y:S01]  /*cf90*/  FFMA.FTZ R135, R4, UR4, -R134.reuse ;  /* 0x0000000404877c23 */ /* 0x100fe20008010886 */
[C---:B------:R-:W-:Y:S01]  /*cfa0*/  FMUL.FTZ R4, R3.reuse, UR4 ;  /* 0x0000000403047c20 */ /* 0x040fe20008410000 */
[C---:B------:R-:W-:Y:S01]  /*cfb0*/  FSETP.NEU.FTZ.AND P0, PT, R3.reuse, -INF , PT ;  /* 0xff8000000300780b */ /* 0x040fe20003f1d000 */
[----:B------:R-:W5:Y:S01]  /*cfc0*/  MUFU.EX2 R2, R2 ;  /* 0x0000000200027308 */ /* 0x000f620000000800 */
[----:B------:R-:W-:Y:S01]  /*cfd0*/  FADD.FTZ R0, -R3, R133 ;  /* 0x0000008503007221 */ /* 0x000fe20000010100 */
[--C-:B------:R-:W-:Y:S01]  /*cfe0*/  FFMA.FTZ R174, R8, UR4, -R134.reuse ;  /* 0x0000000408ae7c23 */ /* 0x100fe20008010886 */
[----:B------:R-:W-:Y:S01]  /*cff0*/  FSEL R4, R4, RZ, P0 ;  /* 0x000000ff04047208 */ /* 0x000fe20000000000 */
[----:B------:R-:W-:Y:S01]  /*d000*/  FFMA.FTZ R170, R5, UR4, -R134 ;  /* 0x0000000405aa7c23 */ /* 0x000fe20008010886 */
[----:B------:R-:W-:Y:S01]  /*d010*/  LOP3.LUT R8, R245, UR10, R246, 0x96, !PT ;  /* 0x0000000af5087c12 */ /* 0x000fe2000f8e96f6 */
[----:B------:R-:W-:Y:S01]  /*d020*/  FMUL.FTZ R0, R0, UR4 ;  /* 0x0000000400007c20 */ /* 0x000fe20008410000 */
[----:B------:R-:W-:Y:S01]  /*d030*/  LOP3.LUT R5, R247, UR14, RZ, 0x3c, !PT ;  /* 0x0000000ef7057c12 */ /* 0x000fe2000f8e3cff */
[--C-:B------:R-:W-:Y:S02]  /*d040*/  FFMA.FTZ R6, R6, UR4, -R4.reuse ;  /* 0x0000000406067c23 */ /* 0x100fe40008010804 */
[----:B------:R-:W-:Y:S01]  /*d050*/  MUFU.EX2 R133, R135 ;  /* 0x0000008700857308 */ /* 0x000fe20000000800 */
[----:B------:R-:W-:Y:S01]  /*d060*/  IMAD.WIDE.U32 R230, R8, -0x326172a9, RZ ;  /* 0xcd9e8d5708e67825 */ /* 0x000fe200078e00ff */
[----:B------:R-:W-:Y:S03]  /*d070*/  UIADD3 UR10, UR36, 0x3c6ef372, URZ ;  /* 0x3c6ef372240a7890 */ /* 0x000fe6000fffe03f */
[----:B------:R-:W-:Y:S01]  /*d080*/  FFMA.FTZ R7, R7, UR4, -R4 ;  /* 0x0000000407077c23 */ /* 0x000fe20008010804 */
[----:B------:R-:W-:Y:S04]  /*d090*/  IMAD.WIDE.U32 R8, R5, -0x326172a9, RZ ;  /* 0xcd9e8d5705087825 */ /* 0x000fe800078e00ff */
[--C-:B------:R-:W-:Y:S01]  /*d0a0*/  FFMA.FTZ R182, R16, UR4, -R134.reuse ;  /* 0x0000000410b67c23 */ /* 0x100fe20008010886 */
[----:B------:R-:W-:Y:S01]  /*d0b0*/  UIADD3 UR14, UR37, 0x646e171e, URZ ;  /* 0x646e171e250e7890 */ /* 0x000fe2000fffe03f */
[----:B------:R1:W-:Y:S01]  /*d0c0*/  MUFU.EX2 R171, R6 ;  /* 0x0000000600ab7308 */ /* 0x0003e20000000800 */
        /* <DEDUP_REMOVED lines=9> */
[----:B------:R-:W-:Y:S01]  /*d160*/  FFMA.FTZ R229, R33, UR4, -R134 ;  /* 0x0000000421e57c23 */ /* 0x000fe20008010886 */
[C---:B-----5:R-:W-:Y:S01]  /*d170*/  FMUL.FTZ R32, R2.reuse, R136 ;  /* 0x0000008802207220 */ /* 0x060fe20000410000 */
[C---:B------:R-:W-:Y:S01]  /*d180*/  FMUL.FTZ R24, R2.reuse, R144 ;  /* 0x0000009002187220 */ /* 0x040fe20000410000 */
[----:B------:R-:W-:Y:S01]  /*d190*/  FMUL.FTZ R25, R2, R145 ;  /* 0x0000009102197220 */ /* 0x000fe20000410000 */
[--C-:B------:R-:W-:Y:S01]  /*d1a0*/  FFMA.FTZ R168, R34, UR4, -R4.reuse ;  /* 0x0000000422a87c23 */ /* 0x100fe20008010804 */
[----:B------:R-:W-:Y:S03]  /*d1b0*/  FFMA.FTZ R177, R14, UR4, -R4 ;  /* 0x000000040eb17c23 */ /* 0x000fe60008010804 */
[----:B------:R5:W4:Y:S01]  /*d1c0*/  MUFU.EX2 R136, R7 ;  /* 0x0000000700887308 */ /* 0x000b220000000800 */
[----:B-1----:R-:W-:Y:S01]  /*d1d0*/  LOP3.LUT R6, R231, UR10, R8, 0x96, !PT ;  /* 0x0000000ae7067c12 */ /* 0x002fe2000f8e9608 */
[----:B------:R-:W-:Y:S01]  /*d1e0*/  FMUL.FTZ R8, R2, R160 ;  /* 0x000000a002087220 */ /* 0x000fe20000410000 */
[--C-:B------:R-:W-:Y:S01]  /*d1f0*/  FFMA.FTZ R176, R15, UR4, -R4.reuse ;  /* 0x000000040fb07c23 */ /* 0x100fe20008010804 */
[----:B------:R1:W2:Y:S01]  /*d200*/  LDL.S16 R160, [R1+0x70] ;  /* 0x0000700001a07983 */ /* 0x0002a20000100600 */
[--C-:B------:R-:W-:Y:S01]  /*d210*/  FFMA.FTZ R180, R18, UR4, -R4.reuse ;  /* 0x0000000412b47c23 */ /* 0x100fe20008010804 */
[----:B------:R-:W-:Y:S04]  /*d220*/  IMAD.WIDE.U32 R144, R6, -0x2daee0ad, RZ ;  /* 0xd2511f5306907825 */ /* 0x000fe800078e00ff */
[--C-:B------:R-:W-:Y:S01]  /*d230*/  FFMA.FTZ R181, R19, UR4, -R4.reuse ;  /* 0x0000000413b57c23 */ /* 0x100fe20008010804 */
[----:B------:R-:W1:Y:S01]  /*d240*/  MUFU.EX2 R170, R170 ;  /* 0x000000aa00aa7308 */ /* 0x000e620000000800 */
[----:B---3--:R-:W-:Y:S01]  /*d250*/  FMUL.FTZ R34, R0, R138 ;  /* 0x0000008a00227220 */ /* 0x008fe20000410000 */
        /* <DEDUP_REMOVED lines=9> */
[C---:B------:R-:W-:Y:S01]  /*d2f0*/  FMUL.FTZ R10, R0.reuse, R162 ;  /* 0x000000a2000a7220 */ /* 0x040fe20000410000 */
[----:B------:R-:W-:Y:S01]  /*d300*/  FMUL.FTZ R22, R0, R150 ;  /* 0x0000009600167220 */ /* 0x000fe20000410000 */
[----:B------:R-:W-:Y:S01]  /*d310*/  FMUL.FTZ R33, R2, R137 ;  /* 0x0000008902217220 */ /* 0x000fe20000410000 */
[C---:B------:R-:W-:Y:S01]  /*d320*/  FMUL.FTZ R6, R0.reuse, R166 ;  /* 0x000000a600067220 */ /* 0x040fe20000410000 */
[C---:B-----5:R-:W-:Y:S01]  /*d330*/  FMUL.FTZ R7, R0.reuse, R167 ;  /* 0x000000a700077220 */ /* 0x060fe20000410000 */
        /* <DEDUP_REMOVED lines=59> */
[----:B------:R-:W-:Y:S01]  /*d6f0*/  FFMA.FTZ R0, R0, R251, R171 ;  /* 0x000000fb00007223 */ /* 0x000fe200000100ab */
        /* <DEDUP_REMOVED lines=57> */
[----:B----4-:R-:W-:Y:S01]  /*da90*/  FADD.FTZ R146, R136, R0 ;  /* 0x0000000088927221 */ /* 0x010fe20000010000 */
[----:B------:R-:W3:Y:S01]  /*daa0*/  MUFU.EX2 R140, R174 ;  /* 0x000000ae008c7308 */ /* 0x000ee20000000800 */
[C---:B-1----:R-:W-:Y:S01]  /*dab0*/  F2FP.F16.F32.PACK_AB R133, R170.reuse, R133 ;  /* 0x00000085aa85723e */ /* 0x042fe200000000ff */
[----:B------:R-:W-:Y:S08]  /*dac0*/  FADD.FTZ R141, R170, R141 ;  /* 0x0000008daa8d7221 */ /* 0x000ff00000010000 */
[----:B------:R-:W-:Y:S01]  /*dad0*/  MUFU.EX2 R0, R173 ;  /* 0x000000ad00007308 */ /* 0x000fe20000000800 */
[--C-:B--2---:R-:W-:Y:S01]  /*dae0*/  LOP3.LUT R134, R9, UR11, R12.reuse, 0x96, !PT ;  /* 0x0000000b09867c12 */ /* 0x104fe2000f8e960c */
[----:B------:R-:W-:Y:S02]  /*daf0*/  IMAD.MOV.U32 R165, RZ, RZ, R13 ;  /* 0x000000ffffa57224 */ /* 0x000fe400078e000d */
[C---:B------:R-:W-:Y:S01]  /*db00*/  FMUL.FTZ R9, R2.reuse, R161 ;  /* 0x000000a102097220 */ /* 0x040fe20000410000 */
[----:B------:R-:W-:Y:S02]  /*db10*/  IMAD.MOV.U32 R164, RZ, RZ, R12 ;  /* 0x000000ffffa47224 */ /* 0x000fe400078e000c */
[----:B------:R-:W-:Y:S01]  /*db20*/  FMUL.FTZ R12, R2, R156 ;  /* 0x0000009c020c7220 */ /* 0x000fe20000410000 */
[----:B------:R-:W-:Y:S04]  /*db30*/  IMAD.WIDE.U32 R134, R134, -0x2daee0ad, RZ ;  /* 0xd2511f5386867825 */ /* 0x000fe800078e00ff */
[----:B------:R-:W-:Y:S01]  /*db40*/  FMUL.FTZ R13, R2, R157 ;  /* 0x0000009d020d7220 */ /* 0x000fe20000410000 */
[----:B------:R-:W-:Y:S01]  /*db50*/  F2FP.F16.F32.PACK_AB R2, R136, R171 ;  /* 0x000000ab8802723e */ /* 0x000fe200000000ff */
[----:B------:R-:W-:Y:S01]  /*db60*/  IMAD.MOV.U32 R161, RZ, RZ, R165 ;  /* 0x000000ffffa17224 */ /* 0x000fe200078e00a5 */
[----:B------:R-:W-:Y:S02]  /*db70*/  LOP3.LUT R135, R135, UR27, R244, 0x96, !PT ;  /* 0x0000001b87877c12 */ /* 0x000fe4000f8e96f4 */
[----:B------:R-:W-:Y:S01]  /*db80*/  LOP3.LUT R138, R145, UR25, R134, 0x96, !PT ;  /* 0x00000019918a7c12 */ /* 0x000fe2000f8e9686 */
[----:B------:R-:W-:Y:S02]  /*db90*/  IMAD.MOV.U32 R167, RZ, RZ, R161 ;  /* 0x000000ffffa77224 */ /* 0x000fe400078e00a1 */
[----:B------:R-:W-:Y:S04]  /*dba0*/  IMAD.WIDE.U32 R134, R135, -0x326172a9, RZ ;  /* 0xcd9e8d5787867825 */ /* 0x000fe800078e00ff */
[----:B------:R-:W-:Y:S01]  /*dbb0*/  IMAD.WIDE.U32 R138, R138, -0x326172a9, RZ ;  /* 0xcd9e8d578a8a7825 */ /* 0x000fe200078e00ff */
[----:B------:R-:W-:Y:S02]  /*dbc0*/  LOP3.LUT R137, R135, UR26, R230, 0x96, !PT ;  /* 0x0000001a87897c12 */ /* 0x000fe4000f8e96e6 */
[----:B------:R-:W1:Y:S03]  /*dbd0*/  MUFU.EX2 R135, R175 ;  /* 0x000000af00877308 */ /* 0x000e660000000800 */
[----:B------:R-:W-:Y:S05]  /*dbe0*/  IMAD.WIDE.U32 R136, R137, -0x2daee0ad, RZ ;  /* 0xd2511f5389887825 */ /* 0x000fea00078e00ff */
[----:B------:R-:W-:Y:S02]  /*dbf0*/  LOP3.LUT R137, R137, UR23, R144, 0x96, !PT ;  /* 0x0000001789897c12 */ /* 0x000fe4000f8e9690 */
[----:B------:R-:W-:Y:S02]  /*dc00*/  LOP3.LUT R144, R139, UR24, R134, 0x96, !PT ;  /* 0x000000188b907c12 */ /* 0x000fe4000f8e9686 */
[----:B------:R-:W2:Y:S03]  /*dc10*/  MUFU.EX2 R134, R172 ;  /* 0x000000ac00867308 */ /* 0x000ea60000000800 */
[----:B------:R-:W-:Y:S05]  /*dc20*/  IMAD.WIDE.U32 R144, R144, -0x2daee0ad, RZ ;  /* 0xd2511f5390907825 */ /* 0x000fea00078e00ff */
[----:B------:R-:W-:Y:S01]  /*dc30*/  LOP3.LUT R142, R145, UR21, R136, 0x96, !PT ;  /* 0x00000015918e7c12 */ /* 0x000fe2000f8e9688 */
[----:B------:R-:W-:Y:S04]  /*dc40*/  IMAD.WIDE.U32 R136, R137, -0x326172a9, RZ ;  /* 0xcd9e8d5789887825 */ /* 0x000fe800078e00ff */
[----:B------:R-:W-:Y:S01]  /*dc50*/  IMAD.WIDE.U32 R142, R142, -0x326172a9, RZ ;  /* 0xcd9e8d578e8e7825 */ /* 0x000fe200078e00ff */
[----:B------:R-:W-:Y:S03]  /*dc60*/  LOP3.LUT R154, R137, UR22, R138, 0x96, !PT ;  /* 0x00000016899a7c12 */ /* 0x000fe6000f8e968a */
[----:B---3--:R-:W-:Y:S01]  /*dc70*/  FADD.FTZ R137, R140, R141 ;  /* 0x0000008d8c897221 */ /* 0x008fe20000010000 */
[C---:B-1----:R-:W-:Y:S01]  /*dc80*/  F2FP.F16.F32.PACK_AB R141, R135.reuse, R140 ;  /* 0x0000008c878d723e */ /* 0x042fe200000000ff */
[----:B------:R-:W1:Y:S01]  /*dc90*/  MUFU.EX2 R138, R178 ;  /* 0x000000b2008a7308 */ /* 0x000e620000000800 */
[----:B--2---:R-:W-:Y:S01]  /*dca0*/  F2FP.F16.F32.PACK_AB R147, R0, R134 ;  /* 0x000000860093723e */ /* 0x004fe200000000ff */
[----:B------:R-:W-:Y:S01]  /*dcb0*/  FADD.FTZ R139, R135, R137 ;  /* 0x00000089878b7221 */ /* 0x000fe20000010000 */
[----:B------:R-:W-:Y:S01]  /*dcc0*/  FADD.FTZ R137, R134, R146 ;  /* 0x0000009286897221 */ /* 0x000fe20000010000 */
[----:B------:R-:W-:Y:S01]  /*dcd0*/  LOP3.LUT R135, R143, UR20, R136, 0x96, !PT ;  /* 0x000000148f877c12 */ /* 0x000fe2000f8e9688 */
[----:B------:R-:W-:Y:S01]  /*dce0*/  IMAD.WIDE.U32 R154, R154, -0x2daee0ad, RZ ;  /* 0xd2511f539a9a7825 */ /* 0x000fe200078e00ff */
[----:B------:R-:W-:Y:S03]  /*dcf0*/  PRMT R134, R133, 0x7632, R134 ;  /* 0x0000763285867816 */ /* 0x000fe60000000086 */
[----:B------:R-:W-:Y:S01]  /*dd00*/  FADD.FTZ R140, R0, R137 ;  /* 0x00000089008c7221 */ /* 0x000fe20000010000 */
[----:B------:R-:W-:Y:S01]  /*dd10*/  LOP3.LUT R0, R135, 0xff, RZ, 0xc0, !PT ;  /* 0x000000ff87007812 */ /* 0x000fe200078ec0ff */
[----:B------:R-:W2:Y:S03]  /*dd20*/  MUFU.EX2 R137, R179 ;  /* 0x000000b300897308 */ /* 0x000ea60000000800 */
[----:B------:R-:W-:Y:S01]  /*dd30*/  ISETP.LE.U32.AND P0, PT, R0, UR16, PT ;  /* 0x0000001000007c0c */ /* 0x000fe2000bf03070 */
[----:B-1----:R-:W-:Y:S11]  /*dd40*/  FADD.FTZ R139, R138, R139 ;  /* 0x0000008b8a8b7221 */ /* 0x002ff60000010000 */
[----:B------:R-:W-:Y:S01]  /*dd50*/  @!UPT UIADD3 URZ, URZ, URZ, URZ ;  /* 0x0000003f3f3ff290 */ /* 0x000fe2000fffe03f */
[----:B------:R-:W-:Y:S01]  /*dd60*/  @!P0 HADD2 R217, -R133.H0_H0, -RZ.H0_H0 ;  /* 0xa00000ff85d98230 */ /* 0x000fe20000000900 */
[C---:B--2---:R-:W-:Y:S01]  /*dd70*/  F2FP.F16.F32.PACK_AB R0, R137.reuse, R138 ;  /* 0x0000008a8900723e */ /* 0x044fe200000000ff */
[----:B------:R-:W-:Y:S01]  /*dd80*/  FADD.FTZ R146, R137, R139 ;  /* 0x0000008b89927221 */ /* 0x000fe20000010000 */
[----:B------:R-:W1:Y:S01]  /*dd90*/  MUFU.EX2 R138, R177 ;  /* 0x000000b1008a7308 */ /* 0x000e620000000800 */
[----:B------:R-:W-:Y:S01]  /*dda0*/  PRMT R137, R133, 0x5410, R134 ;  /* 0x0000541085897816 */ /* 0x000fe20000000086 */
[----:B------:R-:W-:Y:S01]  /*ddb0*/  @!P0 STL.S16 [R1+0x6c], R217 ;  /* 0x00006cd901008387 */ /* 0x000fe20000100600 */
[----:B------:R-:W-:Y:S03]  /*ddc0*/  PRMT R145, R217, 0x7610, R145 ;  /* 0x00007610d9917816 */ /* 0x000fe60000000091 */
[----:B------:R2:W3:Y:S01]  /*ddd0*/  LDL.S16 R150, [R1+0x64] ;  /* 0x0000640001967983 */ /* 0x0004e20000100600 */
[----:B------:R-:W-:Y:S03]  /*dde0*/  @!P0 PRMT R133, R145, 0x5410, RZ ;  /* 0x0000541091858816 */ /* 0x000fe600000000ff */
[----:B------:R2:W4:Y:S04]  /*ddf0*/  LDL.S16 R149, [R1+0x60] ;  /* 0x0000600001957983 */ /* 0x0005280000100600 */
[----:B------:R5:W-:Y:S02]  /*de00*/  STG.E.U16 desc[UR30][R214.64], R133 ;  /* 0x00000085d6007986 */ /* 0x000be4000c10151e */
[----:B-----5:R-:W-:Y:S04]  /*de10*/  LOP3.LUT R133, R135, 0xffff, RZ, 0xc0, !PT ;  /* 0x0000ffff87857812 */ /* 0x020fe800078ec0ff */
[----:B------:R-:W-:Y:S04]  /*de20*/  SHF.R.U32.HI R133, RZ, 0x8, R133 ;  /* 0x00000008ff857819 */ /* 0x000fe80000011685 */
[----:B------:R-:W-:Y:S04]  /*de30*/  LOP3.LUT R133, R133, 0xffff, RZ, 0xc0, !PT ;  /* 0x0000ffff85857812 */ /* 0x000fe800078ec0ff */
[----:B------:R-:W-:Y:S02]  /*de40*/  ISETP.LE.U32.AND P4, PT, R133, UR16, PT ;  /* 0x0000001085007c0c */ /* 0x000fe4000bf83070 */
[--C-:B------:R-:W-:Y:S02]  /*de50*/  SHF.R.U32.HI R133, RZ, 0x10, R135.reuse ;  /* 0x00000010ff857819 */ /* 0x100fe40000011687 */
[----:B------:R-:W-:Y:S02]  /*de60*/  SHF.R.U32.HI R135, RZ, 0x18, R135 ;  /* 0x00000018ff877819 */ /* 0x000fe40000011687 */
[----:B------:R-:W-:Y:S02]  /*de70*/  LOP3.LUT R133, R133, 0xff, RZ, 0xc0, !PT ;  /* 0x000000ff85857812 */ /* 0x000fe400078ec0ff */
[----:B------:R-:W-:Y:S01]  /*de80*/  ISETP.LE.U32.AND P2, PT, R135, UR16, PT ;  /* 0x0000001087007c0c */ /* 0x000fe2000bf43070 */
[----:B-1----:R-:W-:Y:S01]  /*de90*/  FADD.FTZ R135, R138, R140 ;  /* 0x0000008c8a877221 */ /* 0x002fe20000010000 */
[----:B------:R-:W-:Y:S02]  /*dea0*/  ISETP.LE.U32.AND P3, PT, R133, UR16, PT ;  /* 0x0000001085007c0c */ /* 0x000fe4000bf63070 */
[----:B------:R-:W1:Y:S01]  /*deb0*/  MUFU.EX2 R133, R176 ;  /* 0x000000b000857308 */ /* 0x000e620000000800 */
[----:B------:R-:W-:Y:S05]  /*dec0*/  @!P4 HADD2 R216, -R134.H0_H0, -RZ.H0_H0 ;  /* 0xa00000ff86d8c230 */ /* 0x000fea0000000900 */
[----:B------:R5:W-:Y:S01]  /*ded0*/  @!P4 STL.S16 [R1+0x68], R216 ;  /* 0x000068d80100c387 */ /* 0x000be20000100600 */
[----:B------:R-:W-:Y:S04]  /*dee0*/  PRMT R139, R216, 0x7610, R139 ;  /* 0x00007610d88b7816 */ /* 0x000fe8000000008b */
[----:B------:R-:W-:Y:S01]  /*def0*/  @!P4 PRMT R134, R139, 0x5410, RZ ;  /* 0x000054108b86c816 */ /* 0x000fe200000000ff */
[----:B------:R-:W-:Y:S04]  /*df00*/  @!P3 HADD2 R160, -R2.H0_H0, -RZ.H0_H0 ;  /* 0xa00000ff02a0b230 */ /* 0x000fe80000000900 */
[----:B------:R2:W-:Y:S01]  /*df10*/  STG.E.U16 desc[UR30][R214.64+0x2], R134 ;  /* 0x00000286d6007986 */ /* 0x0005e2000c10151e */
[----:B------:R-:W-:Y:S01]  /*df20*/  PRMT R151, R160, 0x7610, R151 ;  /* 0x00007610a0977816 */ /* 0x000fe20000000097 */
[C---:B-1----:R-:W-:Y:S01]  /*df30*/  FADD.FTZ R145, R133.reuse, R135 ;  /* 0x0000008785917221 */ /* 0x042fe20000010000 */
[----:B------:R-:W-:Y:S01]  /*df40*/  F2FP.F16.F32.PACK_AB R157, R133, R138 ;  /* 0x0000008a859d723e */ /* 0x000fe200000000ff */
[----:B------:R1:W-:Y:S01]  /*df50*/  @!P3 STL.S16 [R1+0x70], R160 ;  /* 0x000070a00100b387 */ /* 0x0003e20000100600 */
[----:B------:R-:W-:Y:S03]  /*df60*/  PRMT R133, R141, 0x7610, R133 ;  /* 0x000076108d857816 */ /* 0x000fe60000000085 */
[----:B------:R3:W4:Y:S01]  /*df70*/  LDL.S16 R139, [R1+0x54] ;  /* 0x00005400018b7983 */ /* 0x0007220000100600 */
[----:B-----5:R-:W-:Y:S04]  /*df80*/  IADD3 R216, P0, R214, UR12, RZ ;  /* 0x0000000cd6d87c10 */ /* 0x020fe8000ff1e0ff */
[----:B------:R-:W-:Y:S02]  /*df90*/  IADD3.X R217, R215, UR13, RZ, P0, !PT ;  /* 0x0000000dd7d97c10 */ /* 0x000fe400087fe4ff */
[C---:B--2---:R-:W-:Y:S01]  /*dfa0*/  PRMT R134, R2.reuse, 0x7632, R134 ;  /* 0x0000763202867816 */ /* 0x044fe20000000086 */
[----:B-1----:R-:W-:Y:S03]  /*dfb0*/  IMAD.MOV.U32 R160, RZ, RZ, R164 ;  /* 0x000000ffffa07224 */ /* 0x002fe600078e00a4 */
[----:B------:R-:W-:Y:S01]  /*dfc0*/  PRMT R138, R2, 0x5410, R134 ;  /* 0x00005410028a7816 */ /* 0x000fe20000000086 */
[----:B------:R-:W-:Y:S01]  /*dfd0*/  IMAD.U32 R164, RZ, RZ, UR16 ;  /* 0x00000010ffa47e24 */ /* 0x000fe2000f8e00ff */
[----:B------:R-:W-:Y:S01]  /*dfe0*/  @!P3 PRMT R2, R151, 0x5410, RZ ;  /* 0x000054109702b816 */ /* 0x000fe200000000ff */
[----:B------:R-:W-:Y:S01]  /*dff0*/  IMAD.MOV.U32 R166, RZ, RZ, R160 ;  /* 0x000000ffffa67224 */ /* 0x000fe200078e00a0 */
[----:B------:R1:W2:Y:S04]  /*e000*/  LDL.S16 R151, [R1+0x44] ;  /* 0x0000440001977983 */ /* 0x0002a80000100600 */
[----:B------:R5:W-:Y:S02]  /*e010*/  STG.E.U16 desc[UR30][R216.64], R2 ;  /* 0x00000002d8007986 */ /* 0x000be4000c10151e */
[----:B-----5:R-:W-:Y:S04]  /*e020*/  LOP3.LUT R2, R142, 0xff, RZ, 0xc0, !PT ;  /* 0x000000ff8e027812 */ /* 0x020fe800078ec0ff */
[----:B------:R-:W-:Y:S02]  /*e030*/  ISETP.LE.U32.AND P0, PT, R2, UR16, PT ;  /* 0x0000001002007c0c */ /* 0x000fe4000bf03070 */
[----:B------:R-:W-:Y:S04]  /*e040*/  PRMT R2, R141, 0x7632, R2 ;  /* 0x000076328d027816 */ /* 0x000fe80000000002 */
[----:B------:R-:W-:Y:S01]  /*e050*/  PRMT R141, R133, 0x5410, R2 ;  /* 0x00005410858d7816 */ /* 0x000fe20000000002 */
[----:B---3--:R-:W-:Y:S06]  /*e060*/  @!P2 HADD2 R150, -R134.H0_H0, -RZ.H0_H0 ;  /* 0xa00000ff8696a230 */ /* 0x008fec0000000900 */
[----:B----4-:R-:W-:Y:S01]  /*e070*/  @!P0 HADD2 R149, -R133.H0_H0, -RZ.H0_H0 ;  /* 0xa00000ff85958230 */ /* 0x010fe20000000900 */
[----:B------:R3:W-:Y:S01]  /*e080*/  @!P2 STL.S16 [R1+0x64], R150 ;  /* 0x000064960100a387 */ /* 0x0007e20000100600 */
[----:B------:R-:W-:Y:S03]  /*e090*/  PRMT R140, R150, 0x7610, R140 ;  /* 0x00007610968c7816 */ /* 0x000fe6000000008c */
[----:B------:R4:W-:Y:S01]  /*e0a0*/  @!P0 STL.S16 [R1+0x60], R149 ;  /* 0x0000609501008387 */ /* 0x0009e20000100600 */
[----:B------:R-:W-:Y:S02]  /*e0b0*/  PRMT R135, R149, 0x7610, R135 ;  /* 0x0000761095877816 */ /* 0x000fe40000000087 */
[----:B------:R-:W-:Y:S02]  /*e0c0*/  @!P2 PRMT R134, R140, 0x5410, RZ ;  /* 0x000054108c86a816 */ /* 0x000fe400000000ff */
[----:B------:R-:W-:Y:S01]  /*e0d0*/  @!P0 PRMT R133, R135, 0x5410, RZ ;  /* 0x0000541087858816 */ /* 0x000fe200000000ff */
[----:B------:R-:W-:Y:S02]  /*e0e0*/  MUFU.EX2 R140, R183 ;  /* 0x000000b7008c7308 */ /* 0x000fe40000000800 */
[----:B------:R5:W-:Y:S04]  /*e0f0*/  STG.E.U16 desc[UR30][R216.64+0x2], R134 ;  /* 0x00000286d8007986 */ /* 0x000be8000c10151e */
[----:B------:R1:W-:Y:S04]  /*e100*/  STG.E.U16 desc[UR30][R214.64+0x10], R133 ;  /* 0x00001085d6007986 */ /* 0x0003e8000c10151e */
[----:B------:R-:W5:Y:S01]  /*e110*/  MUFU.EX2 R135, R180 ;  /* 0x000000b400877308 */ /* 0x000f620000000800 */
[----:B---3--:R3:W3:Y:S04]  /*e120*/  LDL.S16 R150, [R1+0x5c] ;  /* 0x00005c0001967983 */ /* 0x0086e80000100600 */
[----:B----4-:R4:W4:Y:S01]  /*e130*/  LDL.S16 R149, [R1+0x40] ;  /* 0x0000400001957983 */ /* 0x0109220000100600 */
[----:B-----5:R-:W-:Y:S04]  /*e140*/  FADD.FTZ R145, R135, R145 ;  /* 0x0000009187917221 */ /* 0x020fe80000010000 */
[----:B------:R-:W5:Y:S01]  /*e150*/  MUFU.EX2 R134, R182 ;  /* 0x000000b600867308 */ /* 0x000f620000000800 */
[----:B-1----:R-:W-:Y:S04]  /*e160*/  LOP3.LUT R133, R142, 0xffff, RZ, 0xc0, !PT ;  /* 0x0000ffff8e857812 */ /* 0x002fe800078ec0ff */
[----:B------:R-:W-:Y:S04]  /*e170*/  SHF.R.U32.HI R133, RZ, 0x8, R133 ;  /* 0x00000008ff857819 */ /* 0x000fe80000011685 */
[----:B------:R-:W-:Y:S04]  /*e180*/  LOP3.LUT R133, R133, 0xffff, RZ, 0xc0, !PT ;  /* 0x0000ffff85857812 */ /* 0x000fe800078ec0ff */
[----:B------:R-:W-:Y:S01]  /*e190*/  ISETP.LE.U32.AND P2, PT, R133, UR16, PT ;  /* 0x0000001085007c0c */ /* 0x000fe2000bf43070 */
[----:B-----5:R-:W-:Y:S01]  /*e1a0*/  FADD.FTZ R146, R134, R146 ;  /* 0x0000009286927221 */ /* 0x020fe20000010000 */
[--C-:B------:R-:W-:Y:S02]  /*e1b0*/  SHF.R.U32.HI R133, RZ, 0x10, R142.reuse ;  /* 0x00000010ff857819 */ /* 0x100fe4000001168e */
[----:B------:R-:W-:Y:S02]  /*e1c0*/  F2FP.F16.F32.PACK_AB R134, R140, R134 ;  /* 0x000000868c86723e */ /* 0x000fe400000000ff */
[----:B------:R-:W-:Y:S04]  /*e1d0*/  LOP3.LUT R133, R133, 0xff, RZ, 0xc0, !PT ;  /* 0x000000ff85857812 */ /* 0x000fe800078ec0ff */
[----:B------:R-:W-:Y:S02]  /*e1e0*/  ISETP.LE.U32.AND P0, PT, R133, UR16, PT ;  /* 0x0000001085007c0c */ /* 0x000fe4000bf03070 */
[----:B------:R-:W-:Y:S01]  /*e1f0*/  SHF.R.U32.HI R133, RZ, 0x18, R142 ;  /* 0x00000018ff857819 */ /* 0x000fe2000001168e */
[----:B------:R-:W-:Y:S05]  /*e200*/  @!P2 HADD2 R139, -R2.H0_H0, -RZ.H0_H0 ;  /* 0xa00000ff028ba230 */ /* 0x000fea0000000900 */
[----:B------:R1:W-:Y:S01]  /*e210*/  @!P2 STL.S16 [R1+0x54], R139 ;  /* 0x0000548b0100a387 */ /* 0x0003e20000100600 */
[----:B------:R-:W-:Y:S04]  /*e220*/  PRMT R152, R139, 0x7610, R152 ;  /* 0x000076108b987816 */ /* 0x000fe80000000098 */
[----:B------:R-:W-:Y:S01]  /*e230*/  @!P2 PRMT R2, R152, 0x5410, RZ ;  /* 0x000054109802a816 */ /* 0x000fe200000000ff */
[----:B------:R-:W-:Y:S01]  /*e240*/  FADD.FTZ R152, R140, R146 ;  /* 0x000000928c987221 */ /* 0x000fe20000010000 */
[----:B------:R-:W-:Y:S02]  /*e250*/  ISETP.LE.U32.AND P2, PT, R133, UR16, PT ;  /* 0x0000001085007c0c */ /* 0x000fe4000bf43070 */
[----:B------:R-:W-:Y:S01]  /*e260*/  PRMT R133, R147, 0x7632, R133 ;  /* 0x0000763293857816 */ /* 0x000fe20000000085 */
[----:B------:R5:W-:Y:S01]  /*e270*/  STG.E.U16 desc[UR30][R214.64+0x12], R2 ;  /* 0x00001202d6007986 */ /* 0x000be2000c10151e */
[----:B------:R-:W-:Y:S01]  /*e280*/  LOP3.LUT R146, R155, UR14, R144, 0x96, !PT ;  /* 0x0000000e9b927c12 */ /* 0x000fe2000f8e9690 */
[----:B-1----:R1:W2:Y:S01]  /*e290*/  MUFU.EX2 R139, R181 ;  /* 0x000000b5008b7308 */ /* 0x0022a20000000800 */
[----:B-----5:R-:W-:Y:S04]  /*e2a0*/  PRMT R2, R147, 0x7610, R2 ;  /* 0x0000761093027816 */ /* 0x020fe80000000002 */
[----:B------:R-:W-:Y:S01]  /*e2b0*/  PRMT R140, R2, 0x5410, R133 ;  /* 0x00005410028c7816 */ /* 0x000fe20000000085 */
[----:B-1----:R-:W-:Y:S01]  /*e2c0*/  LDSM.16.MT88.4 R180, [R189+0x13800] ;  /* 0x01380000bdb4783b */ /* 0x002fe20000004200 */
[----:B--2---:R-:W-:Y:S01]  /*e2d0*/  @!P0 HADD2 R151, -R2.H0_H0, -RZ.H0_H0 ;  /* 0xa00000ff02978230 */ /* 0x004fe20000000900 */
[C---:B------:R-:W-:Y:S01]  /*e2e0*/  F2FP.F16.F32.PACK_AB R135, R139.reuse, R135 ;  /* 0x000000878b87723e */ /* 0x040fe200000000ff */
[----:B------:R-:W-:Y:S03]  /*e2f0*/  FADD.FTZ R156, R139, R145 ;  /* 0x000000918b9c7221 */ /* 0x000fe60000010000 */
[----:B------:R-:W-:Y:S02]  /*e300*/  PRMT R147, R151, 0x7610, R147 ;  /* 0x0000761097937816 */ /* 0x000fe40000000093 */
[----:B------:R-:W-:Y:S02]  /*e310*/  @!P0 STL.S16 [R1+0x44], R151 ;  /* 0x0000449701008387 */ /* 0x000fe40000100600 */
[----:B------:R-:W-:Y:S02]  /*e320*/  @!P0 PRMT R2, R147, 0x5410, RZ ;  /* 0x0000541093028816 */ /* 0x000fe400000000ff */
[--C-:B------:R-:W-:Y:S02]  /*e330*/  LOP3.LUT R147, R155, UR14, R144.reuse, 0x96, !PT ;  /* 0x0000000e9b937c12 */ /* 0x100fe4000f8e9690 */
[C---:B------:R-:W-:Y:S01]  /*e340*/  PRMT R144, R0.reuse, 0x7632, R144 ;  /* 0x0000763200907816 */ /* 0x040fe20000000090 */
[----:B------:R1:W-:Y:S03]  /*e350*/  STG.E.U16 desc[UR30][R216.64+0x10], R2 ;  /* 0x00001002d8007986 */ /* 0x0003e6000c10151e */
[----:B------:R-:W-:Y:S02]  /*e360*/  PRMT R145, R0, 0x5410, R144 ;  /* 0x0000541000917816 */ /* 0x000fe40000000090 */
[----:B-1----:R-:W-:Y:S04]  /*e370*/  LOP3.LUT R2, R146, 0xff, RZ, 0xc0, !PT ;  /* 0x000000ff92027812 */ /* 0x002fe800078ec0ff */
[----:B------:R-:W-:Y:S02]  /*e380*/  ISETP.LE.U32.AND P0, PT, R2, UR16, PT ;  /* 0x0000001002007c0c */ /* 0x000fe4000bf03070 */
[----:B------:R-:W-:Y:S04]  /*e390*/  LOP3.LUT R2, R143, UR20, R136, 0x96, !PT ;  /* 0x000000148f027c12 */ /* 0x000fe8000f8e9688 */
[----:B------:R-:W-:Y:S04]  /*e3a0*/  LOP3.LUT R136, R2, 0xffff, RZ, 0xc0, !PT ;  /* 0x0000ffff02887812 */ /* 0x000fe800078ec0ff */
[----:B------:R-:W-:Y:S01]  /*e3b0*/  SHF.R.U32.HI R136, RZ, 0x8, R136 ;  /* 0x00000008ff887819 */ /* 0x000fe20000011688 */
[----:B---3--:R-:W-:Y:S02]  /*e3c0*/  @!P2 HADD2 R150, -R133.H0_H0, -RZ.H0_H0 ;  /* 0xa00000ff8596a230 */ /* 0x008fe40000000900 */
[----:B----4-:R-:W-:Y:S03]  /*e3d0*/  @!P0 HADD2 R149, -R0.H0_H0, -RZ.H0_H0 ;  /* 0xa00000ff00958230 */ /* 0x010fe60000000900 */
[----:B------:R1:W-:Y:S01]  /*e3e0*/  @!P2 STL.S16 [R1+0x5c], R150 ;  /* 0x00005c960100a387 */ /* 0x0003e20000100600 */
[----:B------:R-:W-:Y:S02]  /*e3f0*/  PRMT R148, R150, 0x7610, R148 ;  /* 0x0000761096947816 */ /* 0x000fe40000000094 */
[----:B------:R-:W-:Y:S01]  /*e400*/  PRMT R139, R149, 0x7610, R139 ;  /* 0x00007610958b7816 */ /* 0x000fe2000000008b */
[----:B------:R-:W-:Y:S01]  /*e410*/  @!P0 STL.S16 [R1+0x40], R149 ;  /* 0x0000409501008387 */ /* 0x000fe20000100600 */
[----:B------:R-:W-:Y:S02]  /*e420*/  @!P2 PRMT R133, R148, 0x5410, RZ ;  /* 0x000054109485a816 */ /* 0x000fe400000000ff */
[----:B------:R-:W-:Y:S01]  /*e430*/  @!P0 PRMT R0, R139, 0x5410, RZ ;  /* 0x000054108b008816 */ /* 0x000fe200000000ff */
[----:B------:R2:W3:Y:S04]  /*e440*/  LDL.S16 R160, [R1+0x50] ;  /* 0x0000500001a07983 */ /* 0x0004e80000100600 */
[----:B------:R4:W-:Y:S04]  /*e450*/  STG.E.U16 desc[UR30][R216.64+0x12], R133 ;  /* 0x00001285d8007986 */ /* 0x0009e8000c10151e */
[----:B------:R5:W-:Y:S04]  /*e460*/  STG.E.U16 desc[UR30][R214.64+0x20], R0 ;  /* 0x00002000d6007986 */ /* 0x000be8000c10151e */
[----:B------:R2:W2:Y:S01]  /*e470*/  LDL.S16 R162, [R1+0x28] ;  /* 0x0000280001a27983 */ /* 0x0004a20000100600 */
[----:B-1----:R-:W-:Y:S05]  /*e480*/  IMAD.MOV.U32 R150, RZ, RZ, 0x7054 ;  /* 0x00007054ff967424 */ /* 0x002fea00078e00ff */
[----:B------:R-:W-:Y:S02]  /*e490*/  PRMT R164, R164, R150, UR16 ;  /* 0x00000010a4a47e16 */ /* 0x000fe40008000096 */
[----:B----4-:R-:W-:Y:S02]  /*e4a0*/  LOP3.LUT R133, R2, 0xff, RZ, 0xc0, !PT ;  /* 0x000000ff02857812 */ /* 0x010fe400078ec0ff */
[----:B-----5:R-:W-:Y:S02]  /*e4b0*/  LOP3.LUT R0, R146, 0xffff, RZ, 0xc0, !PT ;  /* 0x0000ffff92007812 */ /* 0x020fe400078ec0ff */
[----:B------:R-:W-:Y:S02]  /*e4c0*/  PRMT R149, R133, 0x5410, R136 ;  /* 0x0000541085957816 */ /* 0x000fe40000000088 */
[----:B------:R-:W-:Y:S02]  /*e4d0*/  SHF.R.U32.HI R0, RZ, 0x8, R0 ;  /* 0x00000008ff007819 */ /* 0x000fe40000011600 */
[--C-:B------:R-:W-:Y:S02]  /*e4e0*/  SHF.R.U32.HI R133, RZ, 0x10, R2.reuse ;  /* 0x00000010ff857819 */ /* 0x100fe40000011602 */
[----:B------:R-:W-:Y:S02]  /*e4f0*/  LOP3.LUT R0, R0, 0xffff, RZ, 0xc0, !PT ;  /* 0x0000ffff00007812 */ /* 0x000fe400078ec0ff */
[----:B------:R-:W-:Y:S02]  /*e500*/  SHF.R.U32.HI R136, RZ, 0x18, R2 ;  /* 0x00000018ff887819 */ /* 0x000fe40000011602 */
[----:B------:R-:W-:Y:S02]  /*e510*/  LOP3.LUT R2, R133, 0xff, RZ, 0xc0, !PT ;  /* 0x000000ff85027812 */ /* 0x000fe400078ec0ff */
[----:B------:R-:W-:Y:S02]  /*e520*/  ISETP.LE.U32.AND P6, PT, R0, UR16, PT ;  /* 0x0000001000007c0c */ /* 0x000fe4000bfc3070 */
[----:B------:R-:W-:Y:S02]  /*e530*/  SHF.R.U32.HI R133, RZ, 0x18, R146 ;  /* 0x00000018ff857819 */ /* 0x000fe40000011692 */
[C---:B------:R-:W-:Y:S02]  /*e540*/  LOP3.LUT R0, R142.reuse, 0xffff, RZ, 0xc0, !PT ;  /* 0x0000ffff8e007812 */ /* 0x040fe400078ec0ff */
[----:B------:R-:W-:Y:S02]  /*e550*/  ISETP.LE.U32.AND P4, PT, R133, UR16, PT ;  /* 0x0000001085007c0c */ /* 0x000fe4000bf83070 */
[----:B------:R-:W-:Y:S02]  /*e560*/  LOP3.LUT R133, R142, 0xff, RZ, 0xc0, !PT ;  /* 0x000000ff8e857812 */ /* 0x000fe400078ec0ff */
[----:B------:R-:W-:Y:S02]  /*e570*/  SHF.R.U32.HI R0, RZ, 0x8, R0 ;  /* 0x00000008ff007819 */ /* 0x000fe40000011600 */
[----:B------:R-:W-:Y:S02]  /*e580*/  PRMT R148, R2, 0x5410, R136 ;  /* 0x0000541002947816 */ /* 0x000fe40000000088 */
[----:B------:R-:W-:Y:S02]  /*e590*/  PRMT R133, R133, 0x5410, R0 ;  /* 0x0000541085857816 */ /* 0x000fe40000000000 */
[--C-:B------:R-:W-:Y:S02]  /*e5a0*/  SHF.R.U32.HI R0, RZ, 0x10, R142.reuse ;  /* 0x00000010ff007819 */ /* 0x100fe4000001168e */
[--C-:B------:R-:W-:Y:S02]  /*e5b0*/  HSET2.LE.AND R136, R149, R164.reuse, PT ;  /* 0x000000a495887233 */ /* 0x100fe40003803000 */
[----:B------:R-:W-:Y:S02]  /*e5c0*/  SHF.R.U32.HI R142, RZ, 0x18, R142 ;  /* 0x00000018ff8e7819 */ /* 0x000fe4000001168e */
[----:B------:R-:W-:Y:S02]  /*e5d0*/  LOP3.LUT R0, R0, 0xff, RZ, 0xc0, !PT ;  /* 0x000000ff00007812 */ /* 0x000fe400078ec0ff */
[----:B------:R-:W-:Y:S02]  /*e5e0*/  LOP3.LUT R136, R136, R137, RZ, 0xc0, !PT ;  /* 0x0000008988887212 */ /* 0x000fe400078ec0ff */
[--C-:B------:R-:W-:Y:S02]  /*e5f0*/  HSET2.LE.AND R137, R148, R164.reuse, PT ;  /* 0x000000a494897233 */ /* 0x100fe40003803000 */
[----:B------:R-:W-:Y:S01]  /*e600*/  PRMT R139, R0, 0x5410, R142 ;  /* 0x00005410008b7816 */ /* 0x000fe2000000008e */
[----:B------:R-:W-:Y:S01]  /*e610*/  MUFU.EX2 R148, R184 ;  /* 0x000000b800947308 */ /* 0x000fe20000000800 */
[----:B------:R-:W-:Y:S02]  /*e620*/  LOP3.LUT R2, R154, 0xff, RZ, 0xc0, !PT ;  /* 0x000000ff9a027812 */ /* 0x000fe400078ec0ff */
[----:B------:R-:W-:Y:S02]  /*e630*/  LOP3.LUT R137, R137, R138, RZ, 0xc0, !PT ;  /* 0x0000008a89897212 */ /* 0x000fe400078ec0ff */
[--C-:B------:R-:W-:Y:S02]  /*e640*/  HSET2.LE.AND R138, R133, R164.reuse, PT ;  /* 0x000000a4858a7233 */ /* 0x100fe40003803000 */
[--C-:B------:R-:W-:Y:S02]  /*e650*/  HSET2.LE.AND R139, R139, R164.reuse, PT ;  /* 0x000000a48b8b7233 */ /* 0x100fe40003803000 */
[----:B------:R-:W-:Y:S02]  /*e660*/  ISETP.LE.U32.AND P3, PT, R2, UR16, PT ;  /* 0x0000001002007c0c */ /* 0x000fe4000bf63070 */
[----:B------:R-:W-:Y:S02]  /*e670*/  LOP3.LUT R138, R138, R141, RZ, 0xc0, !PT ;  /* 0x0000008d8a8a7212 */ /* 0x000fe400078ec0ff */
[----:B------:R-:W-:Y:S02]  /*e680*/  LOP3.LUT R139, R139, R140, RZ, 0xc0, !PT ;  /* 0x0000008c8b8b7212 */ /* 0x000fe400078ec0ff */
[----:B------:R-:W1:Y:S01]  /*e690*/  LDSM.16.MT88.4 R140, [R186+0x10000] ;  /* 0x01000000ba8c783b */ /* 0x000e620000004200 */
[----:B------:R-:W-:Y:S02]  /*e6a0*/  PRMT R133, R134, 0x7632, R133 ;  /* 0x0000763286857816 */ /* 0x000fe40000000085 */
[----:B------:R-:W-:Y:S02]  /*e6b0*/  SHF.R.U32.HI R2, RZ, 0x10, R154 ;  /* 0x00000010ff027819 */ /* 0x000fe4000001169a */
[C---:B------:R-:W-:Y:S02]  /*e6c0*/  LOP3.LUT R0, R147.reuse, 0xffff, RZ, 0xc0, !PT ;  /* 0x0000ffff93007812 */ /* 0x040fe400078ec0ff */
[----:B------:R-:W-:Y:S02]  /*e6d0*/  LOP3.LUT R2, R2, 0xff, RZ, 0xc0, !PT ;  /* 0x000000ff02027812 */ /* 0x000fe400078ec0ff */
[----:B------:R-:W-:Y:S02]  /*e6e0*/  SHF.R.U32.HI R0, RZ, 0x8, R0 ;  /* 0x00000008ff007819 */ /* 0x000fe40000011600 */
[----:B------:R-:W-:Y:S02]  /*e6f0*/  ISETP.LE.U32.AND P0, PT, R2, UR16, PT ;  /* 0x0000001002007c0c */ /* 0x000fe4000bf03070 */
[----:B------:R-:W-:Y:S04]  /*e700*/  LOP3.LUT R2, R147, 0xff, RZ, 0xc0, !PT ;  /* 0x000000ff93027812 */ /* 0x000fe800078ec0ff */
[----:B------:R-:W-:Y:S02]  /*e710*/  PRMT R150, R2, 0x5410, R0 ;  /* 0x0000541002967816 */ /* 0x000fe40000000000 */
[C---:B------:R-:W-:Y:S02]  /*e720*/  LOP3.LUT R0, R154.reuse, 0xffff, RZ, 0xc0, !PT ;  /* 0x0000ffff9a007812 */ /* 0x040fe400078ec0ff */
[----:B------:R-:W-:Y:S02]  /*e730*/  LOP3.LUT R2, R154, 0xff, RZ, 0xc0, !PT ;  /* 0x000000ff9a027812 */ /* 0x000fe400078ec0ff */
[----:B------:R-:W-:Y:S04]  /*e740*/  SHF.R.U32.HI R0, RZ, 0x8, R0 ;  /* 0x00000008ff007819 */ /* 0x000fe80000011600 */
[----:B------:R-:W-:Y:S02]  /*e750*/  PRMT R151, R2, 0x5410, R0 ;  /* 0x0000541002977816 */ /* 0x000fe40000000000 */
[--C-:B------:R-:W-:Y:S02]  /*e760*/  SHF.R.U32.HI R0, RZ, 0x10, R154.reuse ;  /* 0x00000010ff007819 */ /* 0x100fe4000001169a */
[----:B------:R-:W-:Y:S02]  /*e770*/  SHF.R.U32.HI R2, RZ, 0x18, R154 ;  /* 0x00000018ff027819 */ /* 0x000fe4000001169a */
[----:B------:R-:W-:Y:S04]  /*e780*/  LOP3.LUT R0, R0, 0xff, RZ, 0xc0, !PT ;  /* 0x000000ff00007812 */ /* 0x000fe800078ec0ff */
[----:B------:R-:W-:Y:S02]  /*e790*/  PRMT R153, R0, 0x5410, R2 ;  /* 0x0000541000997816 */ /* 0x000fe40000000002 */
[----:B------:R-:W-:Y:S01]  /*e7a0*/  SHF.R.U32.HI R0, RZ, 0x10, R146 ;  /* 0x00000010ff007819 */ /* 0x000fe20000011692 */
[C---:B-1----:R-:W-:Y:S01]  /*e7b0*/  HMMA.16816.F32 R4, R136.reuse, R140, R4 ;  /* 0x0000008c8804723c */ /* 0x042fe20000001804 */
[----:B------:R-:W-:Y:S04]  /*e7c0*/  MUFU.EX2 R146, R218 ;  /* 0x000000da00927308 */ /* 0x000fe80000000800 */
[----:B------:R-:W-:Y:S01]  /*e7d0*/  LOP3.LUT R0, R0, 0xff, RZ, 0xc0, !PT ;  /* 0x000000ff00007812 */ /* 0x000fe200078ec0ff */
[C---:B------:R-:W-:Y:S01]  /*e7e0*/  HMMA.16816.F32 R8, R136.reuse, R142, R8 ;  /* 0x0000008e8808723c */ /* 0x040fe20000001808 */
[----:B------:R-:W1:Y:S02]  /*e7f0*/  LDSM.16.MT88.4 R140, [R187+0x10000] ;  /* 0x01000000bb8c783b */ /* 0x000e640000004200 */
[----:B------:R-:W-:Y:S02]  /*e800*/  ISETP.LE.U32.AND P5, PT, R0, UR16, PT ;  /* 0x0000001000007c0c */ /* 0x000fe4000bfa3070 */
[C---:B------:R-:W-:Y:S02]  /*e810*/  PRMT R2, R157.reuse, 0x7632, R2 ;  /* 0x000076329d027816 */ /* 0x040fe40000000002 */
[--C-:B------:R-:W-:Y:S04]  /*e820*/  SHF.R.U32.HI R0, RZ, 0x10, R147.reuse ;  /* 0x00000010ff007819 */ /* 0x100fe80000011693 */
[----:B------:R-:W-:Y:S02]  /*e830*/  SHF.R.U32.HI R147, RZ, 0x18, R147 ;  /* 0x00000018ff937819 */ /* 0x000fe40000011693 */
[----:B------:R-:W-:Y:S04]  /*e840*/  LOP3.LUT R0, R0, 0xff, RZ, 0xc0, !PT ;  /* 0x000000ff00007812 */ /* 0x000fe800078ec0ff */
[----:B------:R-:W-:Y:S02]  /*e850*/  PRMT R149, R0, 0x5410, R147 ;  /* 0x0000541000957816 */ /* 0x000fe40000000093 */
[----:B------:R-:W4:Y:S01]  /*e860*/  MUFU.EX2 R147, R219 ;  /* 0x000000db00937308 */ /* 0x000f220000000800 */
[----:B------:R-:W-:Y:S02]  /*e870*/  LOP3.LUT R0, R154, 0xffff, RZ, 0xc0, !PT ;  /* 0x0000ffff9a007812 */ /* 0x000fe400078ec0ff */
[----:B------:R-:W-:Y:S02]  /*e880*/  SHF.R.U32.HI R154, RZ, 0x18, R154 ;  /* 0x00000018ff9a7819 */ /* 0x000fe4000001169a */
[----:B------:R-:W-:Y:S04]  /*e890*/  SHF.R.U32.HI R0, RZ, 0x8, R0 ;  /* 0x00000008ff007819 */ /* 0x000fe80000011600 */
[----:B------:R-:W-:Y:S04]  /*e8a0*/  LOP3.LUT R0, R0, 0xffff, RZ, 0xc0, !PT ;  /* 0x0000ffff00007812 */ /* 0x000fe800078ec0ff */
[----:B------:R-:W-:Y:S02]  /*e8b0*/  ISETP.LE.U32.AND P2, PT, R0, UR16, PT ;  /* 0x0000001000007c0c */ /* 0x000fe4000bf43070 */
[----:B------:R-:W-:Y:S02]  /*e8c0*/  PRMT R0, R157, 0x7610, R0 ;  /* 0x000076109d007816 */ /* 0x000fe40000000000 */
[----:B----4-:R-:W-:Y:S01]  /*e8d0*/  F2FP.F16.F32.PACK_AB R159, R146, R147 ;  /* 0x00000093929f723e */ /* 0x010fe200000000ff */
        /* <DEDUP_REMOVED lines=9> */
[----:B---3--:R-:W-:Y:S05]  /*e970*/  @!P6 HADD2 R160, -R144.H0_H0, -RZ.H0_H0 ;  /* 0xa00000ff90a0e230 */ /* 0x008fea0000000900 */
[----:B------:R3:W-:Y:S01]  /*e980*/  @!P6 STL.S16 [R1+0x50], R160 ;  /* 0x000050a00100e387 */ /* 0x0007e20000100600 */
[----:B------:R-:W-:Y:S03]  /*e990*/  PRMT R158, R160, 0x7610, R158 ;  /* 0x00007610a09e7816 */ /* 0x000fe6000000009e */
[----:B------:R4:W5:Y:S01]  /*e9a0*/  LDL.S16 R161, [R1+0x3c] ;  /* 0x00003c0001a17983 */ /* 0x0009620000100600 */
[----:B------:R-:W-:Y:S01]  /*e9b0*/  @!P6 PRMT R144, R158, 0x5410, RZ ;  /* 0x000054109e90e816 */ /* 0x000fe200000000ff */
[----:B--2---:R-:W-:Y:S02]  /*e9c0*/  @!P5 HADD2 R162, -R0.H0_H0, -RZ.H0_H0 ;  /* 0xa00000ff00a2d230 */ /* 0x004fe40000000900 */
[----:B------:R4:W2:Y:S04]  /*e9d0*/  LDL.S16 R158, [R1+0x2c] ;  /* 0x00002c00019e7983 */ /* 0x0008a80000100600 */
[----:B------:R-:W-:Y:S01]  /*e9e0*/  STG.E.U16 desc[UR30][R214.64+0x22], R144 ;  /* 0x00002290d6007986 */ /* 0x000fe2000c10151e */
[C---:B-1----:R-:W-:Y:S06]  /*e9f0*/  HMMA.16816.F32 R36, R136.reuse, R140, R36 ;  /* 0x0000008c8824723c */ /* 0x042fec0000001824 */
[C---:B------:R-:W-:Y:S01]  /*ea00*/  HMMA.16816.F32 R40, R136.reuse, R142, R40 ;  /* 0x0000008e8828723c */ /* 0x040fe20000001828 */
[----:B------:R-:W1:Y:S08]  /*ea10*/  LDSM.16.MT88.4 R140, [R187+0x12000] ;  /* 0x01200000bb8c783b */ /* 0x000e700000004200 */
[----:B---3--:R4:W3:Y:S04]  /*ea20*/  LDL.S16 R160, [R1+0x30] ;  /* 0x0000300001a07983 */ /* 0x0088e80000100600 */
[----:B------:R-:W-:Y:S01]  /*ea30*/  @!P5 STL.S16 [R1+0x28], R162 ;  /* 0x000028a20100d387 */ /* 0x000fe20000100600 */
        /* <DEDUP_REMOVED lines=18> */
[----:B-----5:R-:W-:Y:S02]  /*eb60*/  @!P4 HADD2 R161, -R2.H0_H0, -RZ.H0_H0 ;  /* 0xa00000ff02a1c230 */ /* 0x020fe40000000900 */
[----:B--2---:R-:W-:Y:S03]  /*eb70*/  @!P2 HADD2 R158, -R133.H0_H0, -RZ.H0_H0 ;  /* 0xa00000ff859ea230 */ /* 0x004fe60000000900 */
[----:B------:R-:W-:Y:S01]  /*eb80*/  @!P4 STL.S16 [R1+0x3c], R161 ;  /* 0x00003ca10100c387 */ /* 0x000fe20000100600 */
[----:B---3--:R-:W-:Y:S05]  /*eb90*/  @!P3 HADD2 R160, -R134.H0_H0, -RZ.H0_H0 ;  /* 0xa00000ff86a0b230 */ /* 0x008fea0000000900 */
[----:B------:R-:W-:Y:S04]  /*eba0*/  @!P3 STL.S16 [R1+0x30], R160 ;  /* 0x000030a00100b387 */ /* 0x000fe80000100600 */
[----:B------:R-:W-:Y:S04]  /*ebb0*/  @!P2 STL.S16 [R1+0x2c], R158 ;  /* 0x00002c9e0100a387 */ /* 0x000fe80000100600 */
[----:B------:R4:W2:Y:S01]  /*ebc0*/  LDL.S16 R170, [R1+0x58] ;  /* 0x0000580001aa7983 */ /* 0x0008a20000100600 */
[C---:B-1----:R-:W-:Y:S03]  /*ebd0*/  HMMA.16816.F32 R92, R136.reuse, R140, R92 ;  /* 0x0000008c885c723c */ /* 0x042fe6000000185c */
[----:B------:R4:W3:Y:S03]  /*ebe0*/  LDL.S16 R165, [R1+0x4c] ;  /* 0x00004c0001a57983 */ /* 0x0008e60000100600 */
        /* <DEDUP_REMOVED lines=13> */
[----:B------:R-:W1:Y:S01]  /*ecc0*/  MUFU.EX2 R139, R192 ;  /* 0x000000c0008b7308 */ /* 0x000e620000000800 */
[----:B------:R-:W5:Y:S05]  /*ecd0*/  LDSM.16.MT88.4 R140, [R186+0x10800] ;  /* 0x01080000ba8c783b */ /* 0x000f6a0000004200 */
[--C-:B------:R-:W-:Y:S01]  /*ece0*/  HSET2.LE.AND R136, R150, R164.reuse, PT ;  /* 0x000000a496887233 */ /* 0x100fe20003803000 */
[----:B------:R-:W-:Y:S03]  /*ecf0*/  FADD.FTZ R138, R147, R152 ;  /* 0x00000098938a7221 */ /* 0x000fe60000010000 */
[----:B------:R-:W-:Y:S01]  /*ed00*/  PRMT R150, R162, 0x7610, R150 ;  /* 0x00007610a2967816 */ /* 0x000fe20000000096 */
[----:B------:R-:W-:Y:S01]  /*ed10*/  FADD.FTZ R155, R146, R138 ;  /* 0x0000008a929b7221 */ /* 0x000fe20000010000 */
[----:B------:R4:W4:Y:S01]  /*ed20*/  LDL.S16 R162, [R1+0x48] ;  /* 0x0000480001a27983 */ /* 0x0009220000100600 */
[----:B------:R-:W-:Y:S02]  /*ed30*/  PRMT R138, R0, 0x5410, R2 ;  /* 0x00005410008a7816 */ /* 0x000fe40000000002 */
[----:B------:R-:W-:Y:S02]  /*ed40*/  @!P5 PRMT R0, R150, 0x5410, RZ ;  /* 0x000054109600d816 */ /* 0x000fe400000000ff */
[--C-:B------:R-:W-:Y:S01]  /*ed50*/  HSET2.LE.AND R137, R149, R164.reuse, PT ;  /* 0x000000a495897233 */ /* 0x100fe20003803000 */
[----:B------:R-:W-:Y:S01]  /*ed60*/  FADD.FTZ R149, R148, R156 ;  /* 0x0000009c94957221 */ /* 0x000fe20000010000 */
[----:B-1----:R-:W-:Y:S01]  /*ed70*/  F2FP.F16.F32.PACK_AB R172, R139, R148 ;  /* 0x000000948bac723e */ /* 0x002fe200000000ff */
[----:B------:R1:W-:Y:S01]  /*ed80*/  STG.E.U16 desc[UR30][R216.64+0x20], R0 ;  /* 0x00002000d8007986 */ /* 0x0003e2000c10151e */
[----:B------:R-:W-:Y:S01]  /*ed90*/  PRMT R152, R135, 0x7632, R152 ;  /* 0x0000763287987816 */ /* 0x000fe20000000098 */
[----:B------:R-:W-:Y:S01]  /*eda0*/  FADD.FTZ R157, R139, R149 ;  /* 0x000000958b9d7221 */ /* 0x000fe20000010000 */
[----:B------:R-:W-:Y:S02]  /*edb0*/  LOP3.LUT R137, R137, R138, RZ, 0xc0, !PT ;  /* 0x0000008a89897212 */ /* 0x000fe400078ec0ff */
[--C-:B------:R-:W-:Y:S02]  /*edc0*/  HSET2.LE.AND R138, R151, R164.reuse, PT ;  /* 0x000000a4978a7233 */ /* 0x100fe40003803000 */
[----:B------:R-:W-:Y:S02]  /*edd0*/  PRMT R139, R134, 0x5410, R133 ;  /* 0x00005410868b7816 */ /* 0x000fe40000000085 */
[----:B------:R-:W-:Y:S02]  /*ede0*/  PRMT R148, R161, 0x7610, R148 ;  /* 0x00007610a1947816 */ /* 0x000fe40000000094 */
[----:B------:R-:W-:Y:S02]  /*edf0*/  LOP3.LUT R138, R138, R139, RZ, 0xc0, !PT ;  /* 0x0000008b8a8a7212 */ /* 0x000fe400078ec0ff */
[--C-:B------:R-:W-:Y:S02]  /*ee00*/  HSET2.LE.AND R139, R153, R164.reuse, PT ;  /* 0x000000a4998b7233 */ /* 0x100fe40003803000 */
[----:B------:R-:W-:Y:S01]  /*ee10*/  @!P4 PRMT R2, R148, 0x5410, RZ ;  /* 0x000054109402c816 */ /* 0x000fe200000000ff */
[----:B------:R-:W-:Y:S01]  /*ee20*/  MUFU.EX2 R153, R223 ;  /* 0x000000df00997308 */ /* 0x000fe20000000800 */
[----:B------:R-:W-:Y:S01]  /*ee30*/  ISETP.LE.U32.AND P4, PT, R154, UR16, PT ;  /* 0x000000109a007c0c */ /* 0x000fe2000bf83070 */
[----:B------:R-:W-:Y:S01]  /*ee40*/  LDSM.16.MT88.4 R148, [R188+0x10800] ;  /* 0x01080000bc94783b */ /* 0x000fe20000004200 */
[----:B------:R-:W-:Y:S02]  /*ee50*/  PRMT R154, R158, 0x7610, R154 ;  /* 0x000076109e9a7816 */ /* 0x000fe4000000009a */
[----:B------:R-:W-:Y:S02]  /*ee60*/  LOP3.LUT R136, R136, R145, RZ, 0xc0, !PT ;  /* 0x0000009188887212 */ /* 0x000fe400078ec0ff */
[----:B------:R-:W-:Y:S03]  /*ee70*/  @!P2 PRMT R133, R154, 0x5410, RZ ;  /* 0x000054109a85a816 */ /* 0x000fe600000000ff */
[----:B------:R-:W-:Y:S01]  /*ee80*/  MUFU.EX2 R158, R220 ;  /* 0x000000dc009e7308 */ /* 0x000fe20000000800 */
[----:B------:R5:W-:Y:S01]  /*ee90*/  STG.E.U16 desc[UR30][R216.64+0x22], R2 ;  /* 0x00002202d8007986 */ /* 0x000be2000c10151e */
[----:B-1----:R-:W-:Y:S03]  /*eea0*/  PRMT R0, R135, 0x5410, R152 ;  /* 0x0000541087007816 */ /* 0x002fe60000000098 */
[----:B------:R-:W-:Y:S01]  /*eeb0*/  STG.E.U16 desc[UR30][R214.64+0x32], R133 ;  /* 0x00003285d6007986 */ /* 0x000fe2000c10151e */
[----:B------:R-:W-:Y:S02]  /*eec0*/  LOP3.LUT R139, R139, R0, RZ, 0xc0, !PT ;  /* 0x000000008b8b7212 */ /* 0x000fe400078ec0ff */
[----:B------:R-:W-:Y:S01]  /*eed0*/  PRMT R0, R160, 0x7610, R0 ;  /* 0x00007610a0007816 */ /* 0x000fe20000000000 */
[----:B------:R-:W1:Y:S03]  /*eee0*/  LDSM.16.MT88.4 R144, [R187+0x10800] ;  /* 0x01080000bb90783b */ /* 0x000e660000004200 */
[----:B------:R-:W-:Y:S01]  /*eef0*/  @!P3 PRMT R134, R0, 0x5410, RZ ;  /* 0x000054100086b816 */ /* 0x000fe200000000ff */
[C---:B-----5:R-:W-:Y:S01]  /*ef00*/  HMMA.16816.F32 R4, R136.reuse, R140, R4 ;  /* 0x0000008c8804723c */ /* 0x060fe20000001804 */
[----:B------:R-:W-:Y:S03]  /*ef10*/  MUFU.EX2 R0, R221 ;  /* 0x000000dd00007308 */ /* 0x000fe60000000800 */
[----:B------:R5:W-:Y:S02]  /*ef20*/  STG.E.U16 desc[UR30][R214.64+0x30], R134 ;  /* 0x00003086d6007986 */ /* 0x000be4000c10151e */
[C---:B------:R-:W-:Y:S02]  /*ef30*/  HMMA.16816.F32 R8, R136.reuse, R142, R8 ;  /* 0x0000008e8808723c */ /* 0x040fe40000001808 */
[----:B------:R-:W2:Y:S03]  /*ef40*/  LDSM.16.MT88.4 R140, [R189+0x10800] ;  /* 0x01080000bd8c783b */ /* 0x000ea60000004200 */
[----:B------:R-:W5:Y:S02]  /*ef50*/  MUFU.EX2 R2, R222 ;  /* 0x000000de00027308 */ /* 0x000f640000000800 */
[----:B-----5:R-:W-:Y:S04]  /*ef60*/  LOP3.LUT R134, R247, UR32, RZ, 0x3c, !PT ;  /* 0x00000020f7867c12 */ /* 0x020fe8000f8e3cff */
[----:B------:R-:W-:Y:S01]  /*ef70*/  F2FP.F16.F32.PACK_AB R133, R2, R153 ;  /* 0x000000990285723e */ /* 0x000fe200000000ff */
[C---:B-1----:R-:W-:Y:S03]  /*ef80*/  HMMA.16816.F32 R12, R136.reuse, R144, R12 ;  /* 0x00000090880c723c */ /* 0x042fe6000000180c */
[----:B------:R-:W-:Y:S04]  /*ef90*/  IMAD.WIDE.U32 R160, R134, -0x326172a9, RZ ;  /* 0xcd9e8d5786a07825 */ /* 0x000fe800078e00ff */
[----:B------:R-:W-:Y:S01]  /*efa0*/  FADD.FTZ R134, R153, R155 ;  /* 0x0000009b99867221 */ /* 0x000fe20000010000 */
[C---:B------:R-:W-:Y:S01]  /*efb0*/  HMMA.16816.F32 R16, R136.reuse, R146, R16 ;  /* 0x000000928810723c */ /* 0x040fe20000001810 */
[----:B------:R-:W1:Y:S02]  /*efc0*/  LDSM.16.MT88.4 R144, [R186+0x12800] ;  /* 0x01280000ba90783b */ /* 0x000e640000004200 */
[----:B------:R-:W-:Y:S03]  /*efd0*/  LOP3.LUT R154, R161, UR11, R166, 0x96, !PT ;  /* 0x0000000ba19a7c12 */ /* 0x000fe6000f8e96a6 */
[C---:B--2---:R-:W-:Y:S05]  /*efe0*/  HMMA.16816.F32 R20, R136.reuse, R140, R20 ;  /* 0x0000008c8814723c */ /* 0x044fea0000001814 */
[----:B------:R-:W-:Y:S01]  /*eff0*/  LOP3.LUT R156, R231, UR10, R160, 0x96, !PT ;  /* 0x0000000ae79c7c12 */ /* 0x000fe2000f8e96a0 */
[C---:B------:R-:W-:Y:S01]  /*f000*/  HMMA.16816.F32 R24, R136.reuse, R142, R24 ;  /* 0x0000008e8818723c */ /* 0x040fe20000001818 */
[----:B------:R-:W2:Y:S04]  /*f010*/  LDSM.16.MT88.4 R140, [R187+0x12800] ;  /* 0x01280000bb8c783b */ /* 0x000ea80000004200 */
[----:B------:R-:W-:Y:S01]  /*f020*/  IMAD.WIDE.U32 R154, R154, -0x2daee0ad, RZ ;  /* 0xd2511f539a9a7825 */ /* 0x000fe200078e00ff */
[C---:B------:R-:W-:Y:S05]  /*f030*/  HMMA.16816.F32 R28, R136.reuse, R148, R28 ;  /* 0x00000094881c723c */ /* 0x040fea000000181c */
[----:B------:R-:W-:Y:S01]  /*f040*/  FADD.FTZ R153, R2, R134 ;  /* 0x0000008602997221 */ /* 0x000fe20000010000 */
[C---:B------:R-:W-:Y:S01]  /*f050*/  HMMA.16816.F32 R32, R136.reuse, R150, R32 ;  /* 0x000000968820723c */ /* 0x040fe20000001820 */
[----:B------:R-:W5:Y:S04]  /*f060*/  LDSM.16.MT88.4 R148, [R189+0x12800] ;  /* 0x01280000bd94783b */ /* 0x000f680000004200 */
[----:B------:R-:W-:Y:S01]  /*f070*/  FADD.FTZ R2, R158, R157 ;  /* 0x0000009d9e027221 */ /* 0x000fe20000010000 */
[----:B------:R-:W-:Y:S01]  /*f080*/  IMAD.WIDE.U32 R156, R156, -0x2daee0ad, RZ ;  /* 0xd2511f539c9c7825 */ /* 0x000fe200078e00ff */
[----:B------:R-:W-:Y:S04]  /*f090*/  LOP3.LUT R155, R155, UR27, R244, 0x96, !PT ;  /* 0x0000001b9b9b7c12 */ /* 0x000fe8000f8e96f4 */
[----:B------:R-:W-:Y:S01]  /*f0a0*/  LOP3.LUT R157, R157, UR25, R154, 0x96, !PT ;  /* 0x000000199d9d7c12 */ /* 0x000fe2000f8e969a */
[----:B------:R-:W-:Y:S04]  /*f0b0*/  IMAD.WIDE.U32 R154, R155, -0x326172a9, RZ ;  /* 0xcd9e8d579b9a7825 */ /* 0x000fe800078e00ff */
[----:B------:R-:W-:Y:S02]  /*f0c0*/  @!P0 HADD2 R170, -R135.H0_H0, -RZ.H0_H0 ;  /* 0xa00000ff87aa8230 */ /* 0x000fe40000000900 */
[----:B---3--:R-:W-:Y:S01]  /*f0d0*/  @!P4 HADD2 R165, -R152.H0_H0, -RZ.H0_H0 ;  /* 0xa00000ff98a5c230 */ /* 0x008fe20000000900 */
[C---:B------:R-:W-:Y:S01]  /*f0e0*/  F2FP.F16.F32.PACK_AB R158, R0.reuse, R158 ;  /* 0x0000009e009e723e */ /* 0x040fe200000000ff */
[C---:B-1----:R-:W-:Y:S01]  /*f0f0*/  HMMA.16816.F32 R36, R136.reuse, R144, R36 ;  /* 0x000000908824723c */ /* 0x042fe20000001824 */
[----:B------:R-:W-:Y:S02]  /*f100*/  @!P0 STL.S16 [R1+0x58], R170 ;  /* 0x000058aa01008387 */ /* 0x000fe40000100600 */
[----:B------:R-:W-:Y:S01]  /*f110*/  LOP3.LUT R160, R155, UR26, R230, 0x96, !PT ;  /* 0x0000001a9ba07c12 */ /* 0x000fe2000f8e96e6 */
[----:B------:R-:W-:Y:S01]  /*f120*/  FADD.FTZ R163, R0, R2 ;  /* 0x0000000200a37221 */ /* 0x000fe20000010000 */
[----:B------:R-:W-:Y:S01]  /*f130*/  PRMT R134, R170, 0x7610, R134 ;  /* 0x00007610aa867816 */ /* 0x000fe20000000086 */
[C---:B------:R-:W-:Y:S01]  /*f140*/  HMMA.16816.F32 R40, R136.reuse, R146, R40 ;  /* 0x000000928828723c */ /* 0x040fe20000001828 */
[----:B------:R-:W-:Y:S04]  /*f150*/  @!P4 STL.S16 [R1+0x4c], R165 ;  /* 0x00004ca50100c387 */ /* 0x000fe80000100600 */
[----:B------:R-:W-:Y:S01]  /*f160*/  IMAD.WIDE.U32 R160, R160, -0x2daee0ad, RZ ;  /* 0xd2511f53a0a07825 */ /* 0x000fe200078e00ff */
[C---:B--2---:R-:W-:Y:S01]  /*f170*/  HMMA.16816.F32 R44, R136.reuse, R140, R44 ;  /* 0x0000008c882c723c */ /* 0x044fe2000000182c */
[----:B------:R-:W1:Y:S04]  /*f180*/  LDSM.16.MT88.4 R144, [R188+0x12800] ;  /* 0x01280000bc90783b */ /* 0x000e680000004200 */
[----:B------:R-:W-:Y:S01]  /*f190*/  LOP3.LUT R155, R161, UR23, R156, 0x96, !PT ;  /* 0x00000017a19b7c12 */ /* 0x000fe2000f8e969c */
[C---:B------:R-:W-:Y:S03]  /*f1a0*/  HMMA.16816.F32 R48, R136.reuse, R142, R48 ;  /* 0x0000008e8830723c */ /* 0x040fe60000001830 */
[----:B------:R-:W2:Y:S02]  /*f1b0*/  LDSM.16.MT88.4 R140, [R186+0x14800] ;  /* 0x01480000ba8c783b */ /* 0x000ea40000004200 */
[----:B------:R-:W-:Y:S01]  /*f1c0*/  IMAD.WIDE.U32 R156, R157, -0x326172a9, RZ ;  /* 0xcd9e8d579d9c7825 */ /* 0x000fe200078e00ff */
[C---:B-----5:R-:W-:Y:S05]  /*f1d0*/  HMMA.16816.F32 R52, R136.reuse, R148, R52 ;  /* 0x000000948834723c */ /* 0x060fea0000001834 */
[----:B------:R-:W-:Y:S01]  /*f1e0*/  LOP3.LUT R154, R157, UR24, R154, 0x96, !PT ;  /* 0x000000189d9a7c12 */ /* 0x000fe2000f8e969a */
[C---:B------:R-:W-:Y:S01]  /*f1f0*/  HMMA.16816.F32 R56, R136.reuse, R150, R56 ;  /* 0x000000968838723c */ /* 0x040fe20000001838 */
[----:B------:R-:W3:Y:S04]  /*f200*/  LDSM.16.MT88.4 R148, [R187+0x14800] ;  /* 0x01480000bb94783b */ /* 0x000ee80000004200 */
[----:B------:R-:W-:Y:S01]  /*f210*/  IMAD.WIDE.U32 R166, R154, -0x2daee0ad, RZ ;  /* 0xd2511f539aa67825 */ /* 0x000fe200078e00ff */
[----:B------:R-:W-:Y:S02]  /*f220*/  @!P0 PRMT R135, R134, 0x5410, RZ ;  /* 0x0000541086878816 */ /* 0x000fe400000000ff */
[----:B------:R-:W-:Y:S03]  /*f230*/  PRMT R0, R165, 0x7610, R0 ;  /* 0x00007610a5007816 */ /* 0x000fe60000000000 */
[----:B------:R-:W-:Y:S01]  /*f240*/  LOP3.LUT R160, R167, UR21, R160, 0x96, !PT ;  /* 0x00000015a7a07c12 */ /* 0x000fe2000f8e96a0 */
[----:B------:R-:W-:Y:S01]  /*f250*/  IMAD.WIDE.U32 R154, R155, -0x326172a9, RZ ;  /* 0xcd9e8d579b9a7825 */ /* 0x000fe200078e00ff */
[----:B------:R-:W-:Y:S01]  /*f260*/  @!P4 PRMT R152, R0, 0x5410, RZ ;  /* 0x000054100098c816 */ /* 0x000fe200000000ff */
[----:B------:R5:W-:Y:S01]  /*f270*/  STG.E.U16 desc[UR30][R216.64+0x30], R135 ;  /* 0x00003087d8007986 */ /* 0x000be2000c10151e */
[----:B------:R-:W-:Y:S01]  /*f280*/  PRMT R2, R159, 0x7632, R2 ;  /* 0x000076329f027816 */ /* 0x000fe20000000002 */
[----:B------:R-:W-:Y:S01]  /*f290*/  IMAD.WIDE.U32 R160, R160, -0x326172a9, RZ ;  /* 0xcd9e8d57a0a07825 */ /* 0x000fe200078e00ff */
[----:B------:R-:W-:Y:S01]  /*f2a0*/  LOP3.LUT R171, R155, UR22, R156, 0x96, !PT ;  /* 0x000000169bab7c12 */ /* 0x000fe2000f8e969c */
[----:B------:R3:W-:Y:S01]  /*f2b0*/  STG.E.U16 desc[UR30][R216.64+0x32], R152 ;  /* 0x00003298d8007986 */ /* 0x0007e2000c10151e */
[----:B------:R-:W-:Y:S01]  /*f2c0*/  MUFU.EX2 R156, R168 ;  /* 0x000000a8009c7308 */ /* 0x000fe20000000800 */
[----:B------:R-:W-:Y:S02]  /*f2d0*/  PRMT R157, R133, 0x7632, R157 ;  /* 0x00007632859d7816 */ /* 0x000fe4000000009d */
[----:B------:R-:W-:Y:S01]  /*f2e0*/  LOP3.LUT R134, R161, UR20, R154, 0x96, !PT ;  /* 0x00000014a1867c12 */ /* 0x000fe2000f8e969a */
[C---:B-1----:R-:W-:Y:S03]  /*f2f0*/  HMMA.16816.F32 R60, R136.reuse, R144, R60 ;  /* 0x00000090883c723c */ /* 0x042fe6000000183c */
[----:B------:R-:W-:Y:S03]  /*f300*/  LOP3.LUT R0, R134, 0xff, RZ, 0xc0, !PT ;  /* 0x000000ff86007812 */ /* 0x000fe600078ec0ff */
[C---:B------:R-:W-:Y:S01]  /*f310*/  HMMA.16816.F32 R64, R136.reuse, R146, R64 ;  /* 0x000000928840723c */ /* 0x040fe20000001840 */
[----:B------:R-:W1:Y:S02]  /*f320*/  LDSM.16.MT88.4 R144, [R189+0x14800] ;  /* 0x01480000bd90783b */ /* 0x000e640000004200 */
[----:B------:R-:W-:Y:S02]  /*f330*/  ISETP.LE.U32.AND P0, PT, R0, UR16, PT ;  /* 0x0000001000007c0c */ /* 0x000fe4000bf03070 */
[----:B------:R-:W-:Y:S01]  /*f340*/  PRMT R0, R159, 0x7610, R0 ;  /* 0x000076109f007816 */ /* 0x000fe20000000000 */
[C---:B--2---:R-:W-:Y:S06]  /*f350*/  HMMA.16816.F32 R68, R136.reuse, R140, R68 ;  /* 0x0000008c8844723c */ /* 0x044fec0000001844 */
[C---:B------:R-:W-:Y:S01]  /*f360*/  HMMA.16816.F32 R72, R136.reuse, R142, R72 ;  /* 0x0000008e8848723c */ /* 0x040fe20000001848 */
[----:B------:R-:W2:Y:S01]  /*f370*/  LDSM.16.MT88.4 R140, [R188+0x14800] ;  /* 0x01480000bc8c783b */ /* 0x000ea20000004200 */
[----:B-----5:R-:W-:Y:S04]  /*f380*/  MUFU.EX2 R135, R225 ;  /* 0x000000e100877308 */ /* 0x020fe80000000800 */
[C---:B---3--:R-:W-:Y:S06]  /*f390*/  HMMA.16816.F32 R76, R136.reuse, R148, R76 ;  /* 0x00000094884c723c */ /* 0x048fec000000184c */
[----:B------:R-:W3:Y:S01]  /*f3a0*/  MUFU.EX2 R152, R224 ;  /* 0x000000e000987308 */ /* 0x000ee20000000800 */
[C---:B------:R-:W-:Y:S01]  /*f3b0*/  HMMA.16816.F32 R80, R136.reuse, R150, R80 ;  /* 0x000000968850723c */ /* 0x040fe20000001850 */
[----:B------:R-:W5:Y:S03]  /*f3c0*/  LDSM.16.MT88.4 R148, [R186+0x16800] ;  /* 0x01680000ba94783b */ /* 0x000f660000004200 */
[C---:B---3--:R-:W-:Y:S02]  /*f3d0*/  F2FP.F16.F32.PACK_AB R174, R135.reuse, R152 ;  /* 0x0000009887ae723e */ /* 0x048fe400000000ff */
[C---:B-1----:R-:W-:Y:S06]  /*f3e0*/  HMMA.16816.F32 R84, R136.reuse, R144, R84 ;  /* 0x000000908854723c */ /* 0x042fec0000001854 */
[C---:B------:R-:W-:Y:S05]  /*f3f0*/  HMMA.16816.F32 R88, R136.reuse, R146, R88 ;  /* 0x000000928858723c */ /* 0x040fea0000001858 */
[----:B------:R-:W-:Y:S01]  /*f400*/  FADD.FTZ R144, R152, R153 ;  /* 0x0000009998907221 */ /* 0x000fe20000010000 */
[C---:B--2---:R-:W-:Y:S05]  /*f410*/  HMMA.16816.F32 R92, R136.reuse, R140, R92 ;  /* 0x0000008c885c723c */ /* 0x044fea000000185c */
[----:B------:R-:W-:Y:S01]  /*f420*/  PRMT R152, R0, 0x5410, R2 ;  /* 0x0000541000987816 */ /* 0x000fe20000000002 */
[C---:B------:R-:W-:Y:S01]  /*f430*/  HMMA.16816.F32 R96, R136.reuse, R142, R96 ;  /* 0x0000008e8860723c */ /* 0x040fe20000001860 */
[----:B------:R-:W-:Y:S04]  /*f440*/  LDSM.16.MT88.4 R140, [R189+0x16800] ;  /* 0x01680000bd8c783b */ /* 0x000fe80000004200 */
[----:B------:R-:W-:Y:S01]  /*f450*/  FADD.FTZ R159, R135, R144 ;  /* 0x00000090879f7221 */ /* 0x000fe20000010000 */
[C---:B-----5:R-:W-:Y:S05]  /*f460*/  HMMA.16816.F32 R100, R136.reuse, R148, R100 ;  /* 0x000000948864723c */ /* 0x060fea0000001864 */
[C---:B------:R-:W-:Y:S01]  /*f470*/  LOP3.LUT R135, R160.reuse, 0xff, RZ, 0xc0, !PT ;  /* 0x000000ffa0877812 */ /* 0x040fe200078ec0ff */
[C---:B------:R-:W-:Y:S05]  /*f480*/  HMMA.16816.F32 R104, R136.reuse, R150, R104 ;  /* 0x000000968868723c */ /* 0x040fea0000001868 */
[----:B------:R-:W-:Y:S02]  /*f490*/  LOP3.LUT R148, R160, 0xffff, RZ, 0xc0, !PT ;  /* 0x0000ffffa0947812 */ /* 0x000fe400078ec0ff */
[----:B------:R-:W-:Y:S04]  /*f4a0*/  SHF.R.U32.HI R149, RZ, 0x10, R160 ;  /* 0x00000010ff957819 */ /* 0x000fe800000116a0 */
[----:B------:R-:W-:Y:S02]  /*f4b0*/  SHF.R.U32.HI R151, RZ, 0x8, R148 ;  /* 0x00000008ff977819 */ /* 0x000fe40000011694 */
[----:B------:R-:W-:Y:S02]  /*f4c0*/  LOP3.LUT R148, R149, 0xff, RZ, 0xc0, !PT ;  /* 0x000000ff95947812 */ /* 0x000fe400078ec0ff */
[--C-:B------:R-:W-:Y:S04]  /*f4d0*/  SHF.R.U32.HI R153, RZ, 0x18, R160.reuse ;  /* 0x00000018ff997819 */ /* 0x100fe800000116a0 */
[----:B------:R-:W-:Y:S01]  /*f4e0*/  PRMT R170, R148, 0x5410, R153 ;  /* 0x0000541094aa7816 */ /* 0x000fe20000000099 */
[----:B----4-:R-:W-:Y:S05]  /*f4f0*/  @!P0 HADD2 R162, -R0.H0_H0, -RZ.H0_H0 ;  /* 0xa00000ff00a28230 */ /* 0x010fea0000000900 */
[----:B------:R1:W-:Y:S01]  /*f500*/  @!P0 STL.S16 [R1+0x48], R162 ;  /* 0x000048a201008387 */ /* 0x0003e20000100600 */
[----:B------:R-:W-:Y:S03]  /*f510*/  PRMT R145, R162, 0x7610, R145 ;  /* 0x00007610a2917816 */ /* 0x000fe60000000091 */
[----:B------:R2:W3:Y:S01]  /*f520*/  LDL.S16 R176, [R1+0x38] ;  /* 0x0000380001b07983 */ /* 0x0004e20000100600 */
[----:B------:R-:W-:Y:S02]  /*f530*/  @!P0 PRMT R0, R145, 0x5410, RZ ;  /* 0x0000541091008816 */ /* 0x000fe400000000ff */
[----:B------:R-:W-:Y:S01]  /*f540*/  ISETP.LE.U32.AND P0, PT, R135, UR16, PT ;  /* 0x0000001087007c0c */ /* 0x000fe2000bf03070 */
[----:B------:R-:W4:Y:S01]  /*f550*/  LDSM.16.MT88.4 R144, [R187+0x16800] ;  /* 0x01680000bb90783b */ /* 0x000f220000004200 */
[----:B------:R-:W-:Y:S04]  /*f560*/  LOP3.LUT R135, R160, 0xffff, RZ, 0xc0, !PT ;  /* 0x0000ffffa0877812 */ /* 0x000fe800078ec0ff */
[----:B------:R-:W-:Y:S02]  /*f570*/  SHF.R.U32.HI R150, RZ, 0x8, R135 ;  /* 0x00000008ff967819 */ /* 0x000fe40000011687 */
[----:B------:R-:W-:Y:S01]  /*f580*/  LOP3.LUT R135, R151, 0xffff, RZ, 0xc0, !PT ;  /* 0x0000ffff97877812 */ /* 0x000fe200078ec0ff */
[----:B------:R5:W-:Y:S03]  /*f590*/  STG.E.U16 desc[UR30][R214.64+0x40], R0 ;  /* 0x00004000d6007986 */ /* 0x000be6000c10151e */
[----:B------:R-:W-:Y:S01]  /*f5a0*/  ISETP.LE.U32.AND P4, PT, R135, UR16, PT ;  /* 0x0000001087007c0c */ /* 0x000fe2000bf83070 */
[----:B------:R2:W2:Y:S01]  /*f5b0*/  LDL.S16 R175, [R1+0x34] ;  /* 0x0000340001af7983 */ /* 0x0004a20000100600 */
[----:B------:R-:W-:Y:S01]  /*f5c0*/  SHF.R.U32.HI R135, RZ, 0x10, R160 ;  /* 0x00000010ff877819 */ /* 0x000fe200000116a0 */
[----:B-1----:R-:W1:Y:S01]  /*f5d0*/  MUFU.EX2 R162, R228 ;  /* 0x000000e400a27308 */ /* 0x002e620000000800 */
[--C-:B-----5:R-:W-:Y:S04]  /*f5e0*/  SHF.R.U32.HI R0, RZ, 0x10, R134.reuse ;  /* 0x00000010ff007819 */ /* 0x120fe80000011686 */
[----:B------:R-:W-:Y:S01]  /*f5f0*/  LOP3.LUT R0, R0, 0xff, RZ, 0xc0, !PT ;  /* 0x000000ff00007812 */ /* 0x000fe200078ec0ff */
[C---:B----4-:R-:W-:Y:S04]  /*f600*/  HMMA.16816.F32 R108, R136.reuse, R144, R108 ;  /* 0x00000090886c723c */ /* 0x050fe8000000186c */
[----:B------:R-:W-:Y:S01]  /*f610*/  MUFU.EX2 R144, R226 ;  /* 0x000000e200907308 */ /* 0x000fe20000000800 */
[----:B------:R-:W-:Y:S02]  /*f620*/  ISETP.LE.U32.AND P3, PT, R0, UR16, PT ;  /* 0x0000001000007c0c */ /* 0x000fe4000bf63070 */
[----:B------:R-:W-:Y:S01]  /*f630*/  SHF.R.U32.HI R0, RZ, 0x18, R134 ;  /* 0x00000018ff007819 */ /* 0x000fe20000011686 */
[C---:B------:R-:W-:Y:S03]  /*f640*/  HMMA.16816.F32 R112, R136.reuse, R146, R112 ;  /* 0x000000928870723c */ /* 0x040fe60000001870 */
[----:B------:R-:W-:Y:S02]  /*f650*/  ISETP.LE.U32.AND P5, PT, R0, UR16, PT ;  /* 0x0000001000007c0c */ /* 0x000fe4000bfa3070 */
[----:B------:R-:W-:Y:S01]  /*f660*/  LOP3.LUT R0, R161, UR20, R154, 0x96, !PT ;  /* 0x00000014a1007c12 */ /* 0x000fe2000f8e969a */
[C---:B------:R-:W-:Y:S01]  /*f670*/  HMMA.16816.F32 R116, R136.reuse, R140, R116 ;  /* 0x0000008c8874723c */ /* 0x040fe20000001874 */
[----:B------:R-:W4:Y:S04]  /*f680*/  MUFU.EX2 R161, R229 ;  /* 0x000000e500a17308 */ /* 0x000f280000000800 */
[----:B------:R-:W-:Y:S01]  /*f690*/  LOP3.LUT R154, R160, 0xff, RZ, 0xc0, !PT ;  /* 0x000000ffa09a7812 */ /* 0x000fe200078ec0ff */
[C---:B------:R-:W-:Y:S05]  /*f6a0*/  HMMA.16816.F32 R120, R136.reuse, R142, R120 ;  /* 0x0000008e8878723c */ /* 0x040fea0000001878 */
[----:B------:R-:W-:Y:S01]  /*f6b0*/  PRMT R167, R154, 0x5410, R150 ;  /* 0x000054109aa77816 */ /* 0x000fe20000000096 */
[----:B-1----:R-:W-:Y:S01]  /*f6c0*/  FADD.FTZ R141, R162, R159 ;  /* 0x0000009fa28d7221 */ /* 0x002fe20000010000 */
[----:B------:R-:W1:Y:S01]  /*f6d0*/  LDSM.16.MT88.4 R148, [R188+0x16800] ;  /* 0x01680000bc94783b */ /* 0x000e620000004200 */
[----:B------:R-:W-:Y:S02]  /*f6e0*/  LOP3.LUT R145, R135, 0xff, RZ, 0xc0, !PT ;  /* 0x000000ff87917812 */ /* 0x000fe400078ec0ff */
[----:B------:R-:W5:Y:S01]  /*f6f0*/  MUFU.EX2 R135, R227 ;  /* 0x000000e300877308 */ /* 0x000f620000000800 */
[----:B------:R-:W-:Y:S01]  /*f700*/  LOP3.LUT R134, R134, 0xffff, RZ, 0xc0, !PT ;  /* 0x0000ffff86867812 */ /* 0x000fe200078ec0ff */
[----:B----4-:R-:W-:Y:S01]  /*f710*/  FADD.FTZ R248, R161, R141 ;  /* 0x0000008da1f87221 */ /* 0x010fe20000010000 */
[----:B------:R-:W-:Y:S02]  /*f720*/  ISETP.LE.U32.AND P2, PT, R145, UR16, PT ;  /* 0x0000001091007c0c */ /* 0x000fe4000bf43070 */
[--C-:B------:R-:W-:Y:S02]  /*f730*/  SHF.R.U32.HI R146, RZ, 0x10, R0.reuse ;  /* 0x00000010ff927819 */ /* 0x100fe40000011600 */
[----:B------:R-:W-:Y:S02]  /*f740*/  SHF.R.U32.HI R147, RZ, 0x18, R0 ;  /* 0x00000018ff937819 */ /* 0x000fe40000011600 */
[C---:B------:R-:W-:Y:S02]  /*f750*/  LOP3.LUT R145, R0.reuse, 0xffff, RZ, 0xc0, !PT ;  /* 0x0000ffff00917812 */ /* 0x040fe400078ec0ff */
[----:B------:R-:W-:Y:S02]  /*f760*/  LOP3.LUT R153, R0, 0xff, RZ, 0xc0, !PT ;  /* 0x000000ff00997812 */ /* 0x000fe400078ec0ff */
[----:B------:R-:W-:Y:S02]  /*f770*/  SHF.R.U32.HI R0, RZ, 0x8, R134 ;  /* 0x00000008ff007819 */ /* 0x000fe40000011686 */
[----:B------:R-:W-:Y:S02]  /*f780*/  LOP3.LUT R134, R146, 0xff, RZ, 0xc0, !PT ;  /* 0x000000ff92867812 */ /* 0x000fe400078ec0ff */
[----:B------:R-:W-:Y:S02]  /*f790*/  LOP3.LUT R0, R0, 0xffff, RZ, 0xc0, !PT ;  /* 0x0000ffff00007812 */ /* 0x000fe400078ec0ff */
[----:B------:R-:W-:Y:S01]  /*f7a0*/  PRMT R165, R134, 0x5410, R147 ;  /* 0x0000541086a57816 */ /* 0x000fe20000000093 */
[----:B------:R-:W-:Y:S01]  /*f7b0*/  FADD.FTZ R134, R144, R163 ;  /* 0x000000a390867221 */ /* 0x000fe20000010000 */
[----:B------:R-:W-:Y:S02]  /*f7c0*/  ISETP.LE.U32.AND P6, PT, R0, UR16, PT ;  /* 0x0000001000007c0c */ /* 0x000fe4000bfc3070 */
[C---:B-----5:R-:W-:Y:S01]  /*f7d0*/  F2FP.F16.F32.PACK_AB R173, R135.reuse, R144 ;  /* 0x0000009087ad723e */ /* 0x060fe200000000ff */
[----:B------:R-:W-:Y:S01]  /*f7e0*/  FADD.FTZ R163, R135, R134 ;  /* 0x0000008687a37221 */ /* 0x000fe20000010000 */
[----:B------:R-:W-:Y:S01]  /*f7f0*/  SHF.R.U32.HI R145, RZ, 0x8, R145 ;  /* 0x00000008ff917819 */ /* 0x000fe20000011691 */
[----:B------:R-:W4:Y:S01]  /*f800*/  MUFU.EX2 R135, R169 ;  /* 0x000000a900877308 */ /* 0x000f220000000800 */
[----:B------:R-:W-:Y:S02]  /*f810*/  PRMT R184, R173, 0x7632, R184 ;  /* 0x00007632adb87816 */ /* 0x000fe400000000b8 */
[----:B------:R-:W-:Y:S02]  /*f820*/  PRMT R153, R153, 0x5410, R145 ;  /* 0x0000541099997816 */ /* 0x000fe40000000091 */
[----:B------:R-:W5:Y:S01]  /*f830*/  LDSM.16.MT88.4 R144, [R186+0x11000] ;  /* 0x01100000ba90783b */ /* 0x000f620000004200 */
[C---:B------:R-:W-:Y:S02]  /*f840*/  PRMT R0, R172.reuse, 0x7610, R0 ;  /* 0x00007610ac007816 */ /* 0x040fe40000000000 */
[--C-:B------:R-:W-:Y:S02]  /*f850*/  HSET2.LE.AND R140, R153, R164.reuse, PT ;  /* 0x000000a4998c7233 */ /* 0x100fe40003803000 */
[----:B------:R-:W-:Y:S01]  /*f860*/  PRMT R134, R172, 0x7632, R134 ;  /* 0x00007632ac867816 */ /* 0x000fe20000000086 */
[C---:B-1----:R-:W-:Y:S03]  /*f870*/  HMMA.16816.F32 R124, R136.reuse, R148, R124 ;  /* 0x00000094887c723c */ /* 0x042fe6000000187c */
[----:B------:R-:W-:Y:S02]  /*f880*/  F2FP.F16.F32.PACK_AB R172, R161, R162 ;  /* 0x000000a2a1ac723e */ /* 0x000fe400000000ff */
[--C-:B------:R-:W-:Y:S01]  /*f890*/  HSET2.LE.AND R141, R165, R164.reuse, PT ;  /* 0x000000a4a58d7233 */ /* 0x100fe20003803000 */
[----:B------:R-:W-:Y:S01]  /*f8a0*/  HMMA.16816.F32 R128, R136, R150, R128 ;  /* 0x000000968880723c */ /* 0x000fe20000001880 */
[----:B------:R-:W-:Y:S04]  /*f8b0*/  LDSM.16.MT88.4 R136, [R189+0x11000] ;  /* 0x01100000bd88783b */ /* 0x000fe80000004200 */
[----:B------:R-:W-:Y:S01]  /*f8c0*/  FADD.FTZ R148, R156, R163 ;  /* 0x000000a39c947221 */ /* 0x000fe20000010000 */
[C---:B----4-:R-:W-:Y:S02]  /*f8d0*/  F2FP.F16.F32.PACK_AB R192, R135.reuse, R156 ;  /* 0x0000009c87c0723e */ /* 0x050fe400000000ff */
[----:B------:R-:W-:Y:S03]  /*f8e0*/  PRMT R143, R0, 0x5410, R134 ;  /* 0x00005410008f7816 */ /* 0x000fe60000000086 */
[----:B------:R-:W-:Y:S01]  /*f8f0*/  PRMT R159, R158, 0x7632, R159 ;  /* 0x000076329e9f7816 */ /* 0x000fe2000000009f */
[----:B------:R-:W-:Y:S01]  /*f900*/  FADD.FTZ R251, R135, R148 ;  /* 0x0000009487fb7221 */ /* 0x000fe20000010000 */
[----:B------:R-:W-:Y:S01]  /*f910*/  LOP3.LUT R141, R141, R143, RZ, 0xc0, !PT ;  /* 0x0000008f8d8d7212 */ /* 0x000fe200078ec0ff */
[----:B------:R-:W-:Y:S01]  /*f920*/  LDSM.16.MT88.4 R148, [R188+0x11000] ;  /* 0x01100000bc94783b */ /* 0x000fe20000004200 */
[--C-:B------:R-:W-:Y:S02]  /*f930*/  HSET2.LE.AND R143, R170, R164.reuse, PT ;  /* 0x000000a4aa8f7233 */ /* 0x100fe40003803000 */
[----:B------:R-:W-:Y:S02]  /*f940*/  LOP3.LUT R140, R140, R152, RZ, 0xc0, !PT ;  /* 0x000000988c8c7212 */ /* 0x000fe400078ec0ff */
[--C-:B------:R-:W-:Y:S02]  /*f950*/  HSET2.LE.AND R142, R167, R164.reuse, PT ;  /* 0x000000a4a78e7233 */ /* 0x100fe40003803000 */
[----:B------:R-:W-:Y:S01]  /*f960*/  PRMT R135, R133, 0x5410, R157 ;  /* 0x0000541085877816 */ /* 0x000fe2000000009d */
[----:B------:R-:W1:Y:S01]  /*f970*/  LDSM.16.MT88.4 R152, [R187+0x11000] ;  /* 0x01100000bb98783b */ /* 0x000e620000004200 */
[----:B------:R-:W-:Y:S02]  /*f980*/  SHF.R.U32.HI R160, RZ, 0x18, R160 ;  /* 0x00000018ffa07819 */ /* 0x000fe400000116a0 */
[----:B------:R-:W-:Y:S01]  /*f990*/  LOP3.LUT R142, R142, R135, RZ, 0xc0, !PT ;  /* 0x000000878e8e7212 */ /* 0x000fe200078ec0ff */
[----:B---3--:R-:W-:Y:S05]  /*f9a0*/  @!P6 HADD2 R176, -R2.H0_H0, -RZ.H0_H0 ;  /* 0xa00000ff02b0e230 */ /* 0x008fea0000000900 */
[----:B------:R-:W-:Y:S01]  /*f9b0*/  @!P6 STL.S16 [R1+0x38], R176 ;  /* 0x000038b00100e387 */ /* 0x000fe20000100600 */
[----:B------:R-:W-:Y:S03]  /*f9c0*/  PRMT R168, R176, 0x7610, R168 ;  /* 0x00007610b0a87816 */ /* 0x000fe600000000a8 */
[----:B------:R3:W4:Y:S01]  /*f9d0*/  LDL.S16 R163, [R1+0x24] ;  /* 0x0000240001a37983 */ /* 0x0007220000100600 */
[----:B------:R-:W-:Y:S03]  /*f9e0*/  @!P6 PRMT R2, R168, 0x5410, RZ ;  /* 0x00005410a802e816 */ /* 0x000fe600000000ff */
[----:B------:R3:W3:Y:S01]  /*f9f0*/  LDL.S16 R156, [R1+0x20] ;  /* 0x00002000019c7983 */ /* 0x0006e20000100600 */
[----:B--2---:R-:W-:Y:S03]  /*fa00*/  @!P3 HADD2 R175, -R0.H0_H0, -RZ.H0_H0 ;  /* 0xa00000ff00afb230 */ /* 0x004fe60000000900 */
[----:B------:R2:W2:Y:S02]  /*fa10*/  LDL.S16 R162, [R1+0x1c] ;  /* 0x00001c0001a27983 */ /* 0x0004a40000100600 */
[----:B------:R-:W-:Y:S02]  /*fa20*/  PRMT R165, R175, 0x7610, R165 ;  /* 0x00007610afa57816 */ /* 0x000fe400000000a5 */
[----:B------:R-:W-:Y:S02]  /*fa30*/  @!P3 STL.S16 [R1+0x34], R175 ;  /* 0x000034af0100b387 */ /* 0x000fe40000100600 */
[----:B------:R-:W-:Y:S02]  /*fa40*/  @!P3 PRMT R0, R165, 0x5410, RZ ;  /* 0x00005410a500b816 */ /* 0x000fe400000000ff */
[----:B------:R5:W-:Y:S01]  /*fa50*/  STG.E.U16 desc[UR30][R214.64+0x42], R2 ;  /* 0x00004202d6007986 */ /* 0x000be2000c10151e */
[----:B------:R-:W-:Y:S01]  /*fa60*/  ISETP.LE.U32.AND P3, PT, R160, UR16, PT ;  /* 0x00000010a0007c0c */ /* 0x000fe2000bf63070 */
[----:B------:R-:W-:Y:S02]  /*fa70*/  IMAD.WIDE.U32 R160, R171, -0x2daee0ad, RZ ;  /* 0xd2511f53aba07825 */ /* 0x000fe400078e00ff */
[----:B------:R1:W2:Y:S04]  /*fa80*/  LDL.S16 R165, [R1+0x10] ;  /* 0x0000100001a57983 */ /* 0x0002a80000100600 */
[----:B------:R-:W-:Y:S04]  /*fa90*/  STG.E.U16 desc[UR30][R216.64+0x40], R0 ;  /* 0x00004000d8007986 */ /* 0x000fe8000c10151e */
[----:B------:R-:W-:Y:S01]  /*faa0*/  LDSM.16.MT88.4 R176, [R186+0x13800] ;  /* 0x01380000bab0783b */ /* 0x000fe20000004200 */
[----:B-----5:R-:W-:Y:S04]  /*fab0*/  PRMT R2, R158, 0x5410, R159 ;  /* 0x000054109e027816 */ /* 0x020fe8000000009f */
[----:B------:R-:W-:Y:S07]  /*fac0*/  LOP3.LUT R143, R143, R2, RZ, 0xc0, !PT ;  /* 0x000000028f8f7212 */ /* 0x000fee00078ec0ff */
        /* <DEDUP_REMOVED lines=9> */
[C---:B------:R-:W-:Y:S06]  /*fb60*/  HMMA.16816.F32 R28, R140.reuse, R148, R28 ;  /* 0x000000948c1c723c */ /* 0x040fec000000181c */
[C---:B------:R-:W-:Y:S01]  /*fb70*/  HMMA.16816.F32 R32, R140.reuse, R150, R32 ;  /* 0x000000968c20723c */ /* 0x040fe20000001820 */
[----:B------:R-:W1:Y:S05]  /*fb80*/  LDSM.16.MT88.4 R148, [R188+0x13000] ;  /* 0x01300000bc94783b */ /* 0x000e6a0000004200 */
        /* <DEDUP_REMOVED lines=16> */
[C---:B------:R-:W-:Y:S06]  /*fc90*/  HMMA.16816.F32 R80, R140.reuse, R154, R80 ;  /* 0x0000009a8c50723c */ /* 0x040fec0000001850 */
[C---:B------:R-:W-:Y:S06]  /*fca0*/  HMMA.16816.F32 R84, R140.reuse, R136, R84 ;  /* 0x000000888c54723c */ /* 0x040fec0000001854 */
[C---:B------:R-:W-:Y:S01]  /*fcb0*/  HMMA.16816.F32 R88, R140.reuse, R138, R88 ;  /* 0x0000008a8c58723c */ /* 0x040fe20000001858 */
[----:B------:R-:W1:Y:S05]  /*fcc0*/  LDSM.16.MT88.4 R136, [R187+0x17000] ;  /* 0x01700000bb88783b */ /* 0x000e6a0000004200 */
[C---:B------:R-:W-:Y:S06]  /*fcd0*/  HMMA.16816.F32 R92, R140.reuse, R148, R92 ;  /* 0x000000948c5c723c */ /* 0x040fec000000185c */
[C---:B------:R-:W-:Y:S01]  /*fce0*/  HMMA.16816.F32 R96, R140.reuse, R150, R96 ;  /* 0x000000968c60723c */ /* 0x040fe20000001860 */
[----:B------:R-:W1:Y:S05]  /*fcf0*/  LDSM.16.MT88.4 R148, [R189+0x17000] ;  /* 0x01700000bd94783b */ /* 0x000e6a0000004200 */
[C---:B-----5:R-:W-:Y:S06]  /*fd00*/  HMMA.16816.F32 R100, R140.reuse, R144, R100 ;  /* 0x000000908c64723c */ /* 0x060fec0000001864 */
[C---:B------:R-:W-:Y:S06]  /*fd10*/  HMMA.16816.F32 R104, R140.reuse, R146, R104 ;  /* 0x000000928c68723c */ /* 0x040fec0000001868 */
[C---:B-1----:R-:W-:Y:S06]  /*fd20*/  HMMA.16816.F32 R108, R140.reuse, R136, R108 ;  /* 0x000000888c6c723c */ /* 0x042fec000000186c */
[C---:B------:R-:W-:Y:S01]  /*fd30*/  HMMA.16816.F32 R112, R140.reuse, R138, R112 ;  /* 0x0000008a8c70723c */ /* 0x040fe20000001870 */
[----:B------:R-:W-:Y:S05]  /*fd40*/  LDSM.16.MT88.4 R136, [R187+0x11800] ;  /* 0x01180000bb88783b */ /* 0x000fea0000004200 */
[C---:B------:R-:W-:Y:S06]  /*fd50*/  HMMA.16816.F32 R116, R140.reuse, R148, R116 ;  /* 0x000000948c74723c */ /* 0x040fec0000001874 */
[C---:B------:R-:W-:Y:S05]  /*fd60*/  HMMA.16816.F32 R120, R140.reuse, R150, R120 ;  /* 0x000000968c78723c */ /* 0x040fea0000001878 */
[----:B----4-:R-:W-:Y:S02]  /*fd70*/  @!P5 HADD2 R163, -R134.H0_H0, -RZ.H0_H0 ;  /* 0xa00000ff86a3d230 */ /* 0x010fe40000000900 */
[----:B---3--:R-:W-:Y:S03]  /*fd80*/  @!P0 HADD2 R156, -R133.H0_H0, -RZ.H0_H0 ;  /* 0xa00000ff859c8230 */ /* 0x008fe60000000900 */
[----:B------:R1:W-:Y:S01]  /*fd90*/  @!P5 STL.S16 [R1+0x24], R163 ;  /* 0x000024a30100d387 */ /* 0x0003e20000100600 */
[----:B------:R-:W-:Y:S01]  /*fda0*/  PRMT R0, R163, 0x7610, R0 ;  /* 0x00007610a3007816 */ /* 0x000fe20000000000 */
[----:B--2---:R-:W-:Y:S02]  /*fdb0*/  @!P4 HADD2 R162, -R157.H0_H0, -RZ.H0_H0 ;  /* 0xa00000ff9da2c230 */ /* 0x004fe40000000900 */
[----:B------:R2:W-:Y:S01]  /*fdc0*/  @!P0 STL.S16 [R1+0x20], R156 ;  /* 0x0000209c01008387 */ /* 0x0005e20000100600 */
[----:B------:R-:W-:Y:S02]  /*fdd0*/  PRMT R2, R156, 0x7610, R2 ;  /* 0x000076109c027816 */ /* 0x000fe40000000002 */
[----:B------:R-:W-:Y:S02]  /*fde0*/  @!P5 PRMT R134, R0, 0x5410, RZ ;  /* 0x000054100086d816 */ /* 0x000fe400000000ff */
[----:B------:R-:W-:Y:S02]  /*fdf0*/  LOP3.LUT R0, R161, UR14, R166, 0x96, !PT ;  /* 0x0000000ea1007c12 */ /* 0x000fe4000f8e96a6 */
[----:B------:R-:W-:Y:S01]  /*fe00*/  @!P0 PRMT R133, R2, 0x5410, RZ ;  /* 0x0000541002858816 */ /* 0x000fe200000000ff */
[----:B------:R3:W-:Y:S01]  /*fe10*/  STG.E.U16 desc[UR30][R216.64+0x42], R134 ;  /* 0x00004286d8007986 */ /* 0x0007e2000c10151e */
[----:B------:R-:W-:Y:S03]  /*fe20*/  LOP3.LUT R2, R0, 0xff, RZ, 0xc0, !PT ;  /* 0x000000ff00027812 */ /* 0x000fe600078ec0ff */
[----:B------:R4:W-:Y:S01]  /*fe30*/  STG.E.U16 desc[UR30][R214.64+0x50], R133 ;  /* 0x00005085d6007986 */ /* 0x0009e2000c10151e */
[----:B------:R-:W-:Y:S01]  /*fe40*/  ISETP.LE.U32.AND P0, PT, R2, UR16, PT ;  /* 0x0000001002007c0c */ /* 0x000fe2000bf03070 */
[----:B------:R-:W-:Y:S01]  /*fe50*/  @!P2 HADD2 R165, -R158.H0_H0, -RZ.H0_H0 ;  /* 0xa00000ff9ea5a230 */ /* 0x000fe20000000900 */
[----:B------:R-:W-:Y:S04]  /*fe60*/  SHF.R.U32.HI R2, RZ, 0x10, R0 ;  /* 0x00000010ff027819 */ /* 0x000fe80000011600 */
[----:B------:R-:W-:Y:S01]  /*fe70*/  PRMT R152, R165, 0x7610, R152 ;  /* 0x00007610a5987816 */ /* 0x000fe20000000098 */
[----:B-1----:R1:W5:Y:S01]  /*fe80*/  LDL.S16 R163, [R1+0x18] ;  /* 0x0000180001a37983 */ /* 0x0023620000100600 */
[----:B------:R-:W-:Y:S02]  /*fe90*/  LOP3.LUT R2, R2, 0xff, RZ, 0xc0, !PT ;  /* 0x000000ff02027812 */ /* 0x000fe400078ec0ff */
[----:B------:R-:W-:Y:S01]  /*fea0*/  @!P2 PRMT R158, R152, 0x5410, RZ ;  /* 0x00005410989ea816 */ /* 0x000fe200000000ff */
[----:B--2---:R1:W2:Y:S01]  /*feb0*/  LDL.S16 R156, [R1+0xc] ;  /* 0x00000c00019c7983 */ /* 0x0042a20000100600 */
[----:B------:R-:W-:Y:S02]  /*fec0*/  ISETP.LE.U32.AND P6, PT, R2, UR16, PT ;  /* 0x0000001002007c0c */ /* 0x000fe4000bfc3070 */
[----:B------:R-:W-:Y:S01]  /*fed0*/  SHF.R.U32.HI R2, RZ, 0x18, R0 ;  /* 0x00000018ff027819 */ /* 0x000fe20000011600 */
[----:B------:R1:W-:Y:S01]  /*fee0*/  @!P4 STL.S16 [R1+0x1c], R162 ;  /* 0x00001ca20100c387 */ /* 0x0003e20000100600 */
[----:B------:R-:W-:Y:S02]  /*fef0*/  SHF.R.U32.HI R152, RZ, 0x18, R160 ;  /* 0x00000018ff987819 */ /* 0x000fe400000116a0 */
[----:B------:R-:W-:Y:S02]  /*ff00*/  ISETP.LE.U32.AND P5, PT, R2, UR16, PT ;  /* 0x0000001002007c0c */ /* 0x000fe4000bfa3070 */
[----:B------:R-:W-:Y:S02]  /*ff10*/  LOP3.LUT R2, R160, 0xff, RZ, 0xc0, !PT ;  /* 0x000000ffa0027812 */ /* 0x000fe400078ec0ff */
[----:B---3--:R-:W-:Y:S02]  /*ff20*/  PRMT R134, R162, 0x7610, R134 ;  /* 0x00007610a2867816 */ /* 0x008fe40000000086 */
[----:B----4-:R-:W-:Y:S02]  /*ff30*/  LOP3.LUT R133, R161, UR14, R166, 0x96, !PT ;  /* 0x0000000ea1857c12 */ /* 0x010fe4000f8e96a6 */
[----:B------:R-:W-:Y:S02]  /*ff40*/  @!P4 PRMT R157, R134, 0x5410, RZ ;  /* 0x00005410869dc816 */ /* 0x000fe400000000ff */
[----:B------:R-:W-:Y:S02]  /*ff50*/  ISETP.LE.U32.AND P4, PT, R2, UR16, PT ;  /* 0x0000001002007c0c */ /* 0x000fe4000bf83070 */
[----:B------:R-:W-:Y:S01]  /*ff60*/  LOP3.LUT R2, R0, 0xffff, RZ, 0xc0, !PT ;  /* 0x0000ffff00027812 */ /* 0x000fe200078ec0ff */
[----:B------:R3:W-:Y:S01]  /*ff70*/  STG.E.U16 desc[UR30][R214.64+0x52], R157 ;  /* 0x0000529dd6007986 */ /* 0x0007e2000c10151e */
[----:B------:R-:W-:Y:S01]  /*ff80*/  SHF.R.U32.HI R0, RZ, 0x10, R160 ;  /* 0x00000010ff007819 */ /* 0x000fe200000116a0 */
[----:B------:R-:W-:Y:S01]  /*ff90*/  @!P5 HADD2 R252, -R184.H0_H0, -RZ.H0_H0 ;  /* 0xa00000ffb8fcd230 */ /* 0x000fe20000000900 */
[----:B------:R-:W-:Y:S01]  /*ffa0*/  SHF.R.U32.HI R134, RZ, 0x8, R2 ;  /* 0x00000008ff867819 */ /* 0x000fe20000011602 */
[----:B------:R-:W-:Y:S01]  /*ffb0*/  STG.E.U16 desc[UR30][R216.64+0x50], R158 ;  /* 0x0000509ed8007986 */ /* 0x000fe2000c10151e */
[----:B------:R-:W-:Y:S02]  /*ffc0*/  LOP3.LUT R2, R0, 0xff, RZ, 0xc0, !PT ;  /* 0x000000ff00027812 */ /* 0x000fe400078ec0ff */
[----:B------:R-:W-:Y:S01]  /*ffd0*/  LOP3.LUT R0, R134, 0xffff, RZ, 0xc0, !PT ;  /* 0x0000ffff86007812 */ /* 0x000fe200078ec0ff */
[----:B-1----:R1:W4:Y:S01]  /*ffe0*/  LDL.S16 R162, [R1+0x14] ;  /* 0x0000140001a27983 */ /* 0x0023220000100600 */
[----:B------:R-:W-:Y:S02]  /*fff0*/  SHF.R.U32.HI R134, RZ, 0x10, R160 ;  /* 0x00000010ff867819 */ /* 0x000fe400000116a0 */
[----:B------:R-:W-:Y:S01]  /*10000*/  LOP3.LUT R168, R133, 0xff, RZ, 0xc0, !PT ;  /* 0x000000ff85a87812 */ /* 0x000fe200078ec0ff */
[----:B------:R1:W-:Y:S01]  /*10010*/  @!P2 STL.S16 [R1+0x10], R165 ;  /* 0x000010a50100a387 */ /* 0x0003e20000100600 */
[----:B------:R-:W-:Y:S02]  /*10020*/  ISETP.LE.U32.AND P2, PT, R2, UR16, PT ;  /* 0x0000001002007c0c */ /* 0x000fe4000bf43070 */
[----:B------:R-:W-:Y:S02]  /*10030*/  PRMT R2, R174, 0x7632, R2 ;  /* 0x00007632ae027816 */ /* 0x000fe40000000002 */
[----:B------:R-:W-:Y:S02]  /*10040*/  LOP3.LUT R134, R134, 0xff, RZ, 0xc0, !PT ;  /* 0x000000ff86867812 */ /* 0x000fe400078ec0ff */
[----:B------:R-:W-:Y:S07]  /*10050*/  SHF.R.U32.HI R146, RZ, 0x18, R133 ;  /* 0x00000018ff927819 */ /* 0x000fee0000011685 */
[----:B------:R-:W-:Y:S01]  /*10060*/  @!P2 HADD2 R250, -R192.H0_H0, -RZ.H0_H0 ;  /* 0xa00000ffc0faa230 */ /* 0x000fe20000000900 */
[----:B---3--:R-:W-:Y:S01]  /*10070*/  LOP3.LUT R157, R160, 0xff, RZ, 0xc0, !PT ;  /* 0x000000ffa09d7812 */ /* 0x008fe200078ec0ff */
[----:B--2---:R-:W-:Y:S05]  /*10080*/  @!P3 HADD2 R156, -R159.H0_H0, -RZ.H0_H0 ;  /* 0xa00000ff9f9cb230 */ /* 0x004fea0000000900 */
[----:B------:R-:W-:Y:S01]  /*10090*/  PRMT R135, R156, 0x7610, R135 ;  /* 0x000076109c877816 */ /* 0x000fe20000000087 */
[----:B------:R2:W-:Y:S03]  /*100a0*/  @!P3 STL.S16 [R1+0xc], R156 ;  /* 0x00000c9c0100b387 */ /* 0x0005e60000100600 */
[----:B------:R-:W-:Y:S02]  /*100b0*/  @!P3 PRMT R159, R135, 0x5410, RZ ;  /* 0x00005410879fb816 */ /* 0x000fe400000000ff */
[----:B------:R-:W-:Y:S02]  /*100c0*/  ISETP.LE.U32.AND P3, PT, R0, UR16, PT ;  /* 0x0000001000007c0c */ /* 0x000fe4000bf63070 */
[----:B------:R-:W-:Y:S01]  /*100d0*/  PRMT R0, R174, 0x7610, R0 ;  /* 0x00007610ae007816 */ /* 0x000fe20000000000 */
[----:B------:R-:W-:Y:S01]  /*100e0*/  STG.E.U16 desc[UR30][R216.64+0x52], R159 ;  /* 0x0000529fd8007986 */ /* 0x000fe2000c10151e */
[----:B------:R-:W-:Y:S02]  /*100f0*/  LOP3.LUT R135, R160, 0xffff, RZ, 0xc0, !PT ;  /* 0x0000ffffa0877812 */ /* 0x000fe400078ec0ff */
[----:B------:R-:W-:Y:S01]  /*10100*/  PRMT R144, R0, 0x5410, R2 ;  /* 0x0000541000907816 */ /* 0x000fe20000000002 */
[----:B-----5:R-:W-:Y:S01]  /*10110*/  @!P0 HADD2 R163, -R0.H0_H0, -RZ.H0_H0 ;  /* 0xa00000ff00a38230 */ /* 0x020fe20000000900 */
[----:B------:R-:W-:Y:S04]  /*10120*/  SHF.R.U32.HI R135, RZ, 0x8, R135 ;  /* 0x00000008ff877819 */ /* 0x000fe80000011687 */
[----:B------:R-:W-:Y:S01]  /*10130*/  @!P0 STL.S16 [R1+0x18], R163 ;  /* 0x000018a301008387 */ /* 0x000fe20000100600 */
[----:B------:R-:W-:Y:S02]  /*10140*/  PRMT R153, R163, 0x7610, R153 ;  /* 0x00007610a3997816 */ /* 0x000fe40000000099 */
[----:B------:R-:W-:Y:S01]  /*10150*/  PRMT R157, R157, 0x5410, R135 ;  /* 0x000054109d9d7816 */ /* 0x000fe20000000087 */
[----:B------:R3:W5:Y:S01]  /*10160*/  LDL.S16 R166, [R1] ;  /* 0x0000000001a67983 */ /* 0x0007620000100600 */
[----:B------:R-:W-:Y:S01]  /*10170*/  @!P0 PRMT R0, R153, 0x5410, RZ ;  /* 0x0000541099008816 */ /* 0x000fe200000000ff */
[----:B----4-:R-:W-:Y:S01]  /*10180*/  @!P3 HADD2 R162, -R2.H0_H0, -RZ.H0_H0 ;  /* 0xa00000ff02a2b230 */ /* 0x010fe20000000900 */
[----:B------:R-:W-:Y:S01]  /*10190*/  ISETP.LE.U32.AND P0, PT, R152, UR16, PT ;  /* 0x0000001098007c0c */ /* 0x000fe2000bf03070 */
[----:B-1----:R3:W4:Y:S01]  /*101a0*/  LDL.S16 R165, [R1+0x8] ;  /* 0x0000080001a57983 */ /* 0x0027220000100600 */
[----:B--2---:R-:W-:Y:S02]  /*101b0*/  SHF.R.U32.HI R156, RZ, 0x18, R160 ;  /* 0x00000018ff9c7819 */ /* 0x004fe400000116a0 */
[----:B------:R-:W-:Y:S01]  /*101c0*/  LOP3.LUT R160, R160, 0xffff, RZ, 0xc0, !PT ;  /* 0x0000ffffa0a07812 */ /* 0x000fe200078ec0ff */
[----:B------:R3:W2:Y:S01]  /*101d0*/  LDL.S16 R158, [R1+0x4] ;  /* 0x00000400019e7983 */ /* 0x0006a20000100600 */
[----:B------:R-:W-:Y:S02]  /*101e0*/  PRMT R156, R134, 0x5410, R156 ;  /* 0x00005410869c7816 */ /* 0x000fe4000000009c */
[----:B------:R-:W-:Y:S01]  /*101f0*/  LOP3.LUT R134, R133, 0xffff, RZ, 0xc0, !PT ;  /* 0x0000ffff85867812 */ /* 0x000fe200078ec0ff */
[----:B------:R-:W1:Y:S01]  /*10200*/  LDSM.16.MT88.4 R152, [R188+0x17000] ;  /* 0x01700000bc98783b */ /* 0x000e620000004200 */
[----:B------:R-:W-:Y:S02]  /*10210*/  SHF.R.U32.HI R145, RZ, 0x8, R160 ;  /* 0x00000008ff917819 */ /* 0x000fe400000116a0 */
[----:B------:R-:W-:Y:S01]  /*10220*/  SHF.R.U32.HI R134, RZ, 0x8, R134 ;  /* 0x00000008ff867819 */ /* 0x000fe20000011686 */
[----:B------:R-:W-:Y:S01]  /*10230*/  @!P0 HADD2 R249, -R192.H1_H1, -RZ.H0_H0 ;  /* 0xa00000ffc0f98230 */ /* 0x000fe20000000d00 */
[----:B------:R-:W-:Y:S02]  /*10240*/  PRMT R167, R162, 0x7610, R167 ;  /* 0x00007610a2a77816 */ /* 0x000fe400000000a7 */
[----:B------:R-:W-:Y:S01]  /*10250*/  SHF.R.U32.HI R135, RZ, 0x10, R133 ;  /* 0x00000010ff877819 */ /* 0x000fe20000011685 */
[----:B------:R3:W-:Y:S01]  /*10260*/  STG.E.U16 desc[UR30][R214.64+0x60], R0 ;  /* 0x00006000d6007986 */ /* 0x0007e2000c10151e */
[----:B------:R-:W-:Y:S02]  /*10270*/  LOP3.LUT R133, R145, 0xffff, RZ, 0xc0, !PT ;  /* 0x0000ffff91857812 */ /* 0x000fe400078ec0ff */
[--C-:B------:R-:W-:Y:S01]  /*10280*/  PRMT R168, R168, 0x5410, R134.reuse ;  /* 0x00005410a8a87816 */ /* 0x100fe20000000086 */
[----:B------:R-:W-:Y:S01]  /*10290*/  @!P3 STL.S16 [R1+0x14], R162 ;  /* 0x000014a20100b387 */ /* 0x000fe20000100600 */
[----:B------:R-:W-:Y:S02]  /*102a0*/  PRMT R134, R173, 0x7610, R134 ;  /* 0x00007610ad867816 */ /* 0x000fe40000000086 */
[----:B------:R-:W-:Y:S01]  /*102b0*/  @!P3 PRMT R2, R167, 0x5410, RZ ;  /* 0x00005410a702b816 */ /* 0x000fe200000000ff */
[----:B------:R-:W2:Y:S01]  /*102c0*/  LDSM.16.MT88.4 R160, [R186+0x11800] ;  /* 0x01180000baa0783b */ /* 0x000ea20000004200 */
[----:B------:R-:W-:Y:S02]  /*102d0*/  ISETP.LE.U32.AND P3, PT, R133, UR16, PT ;  /* 0x0000001085007c0c */ /* 0x000fe4000bf63070 */
[----:B------:R-:W-:Y:S02]  /*102e0*/  PRMT R133, R172, 0x7610, R133 ;  /* 0x00007610ac857816 */ /* 0x000fe40000000085 */
[----:B------:R-:W-:Y:S02]  /*102f0*/  LOP3.LUT R135, R135, 0xff, RZ, 0xc0, !PT ;  /* 0x000000ff87877812 */ /* 0x000fe400078ec0ff */
[--C-:B------:R-:W-:Y:S01]  /*10300*/  HSET2.LE.AND R168, R168, R164.reuse, PT ;  /* 0x000000a4a8a87233 */ /* 0x100fe20003803000 */
[----:B------:R-:W-:Y:S01]  /*10310*/  STG.E.U16 desc[UR30][R214.64+0x62], R2 ;  /* 0x00006202d6007986 */ /* 0x000fe2000c10151e */
[----:B------:R-:W-:Y:S02]  /*10320*/  PRMT R135, R135, 0x5410, R146 ;  /* 0x0000541087877816 */ /* 0x000fe40000000092 */
[--C-:B------:R-:W-:Y:S02]  /*10330*/  HSET2.LE.AND R171, R156, R164.reuse, PT ;  /* 0x000000a49cab7233 */ /* 0x100fe40003803000 */
[----:B------:R-:W-:Y:S02]  /*10340*/  LOP3.LUT R168, R168, R144, RZ, 0xc0, !PT ;  /* 0x00000090a8a87212 */ /* 0x000fe400078ec0ff */
[--C-:B------:R-:W-:Y:S01]  /*10350*/  HSET2.LE.AND R169, R135, R164.reuse, PT ;  /* 0x000000a487a97233 */ /* 0x100fe20003803000 */
[----:B------:R-:W2:Y:S01]  /*10360*/  LDSM.16.MT88.4 R144, [R189+0x11800] ;  /* 0x01180000bd90783b */ /* 0x000ea20000004200 */
[----:B------:R-:W-:Y:S02]  /*10370*/  PRMT R135, R172, 0x7632, R135 ;  /* 0x00007632ac877816 */ /* 0x000fe40000000087 */
[----:B---3--:R-:W-:Y:S02]  /*10380*/  PRMT R0, R134, 0x5410, R184 ;  /* 0x0000541086007816 */ /* 0x008fe400000000b8 */
[----:B------:R-:W-:Y:S02]  /*10390*/  @!P5 PRMT R184, R252, 0x5410, RZ ;  /* 0x00005410fcb8d816 */ /* 0x000fe400000000ff */
[----:B------:R-:W-:Y:S01]  /*103a0*/  HSET2.LE.AND R170, R157, R164, PT ;  /* 0x000000a49daa7233 */ /* 0x000fe20003803000 */
[C---:B-1----:R-:W-:Y:S01]  /*103b0*/  HMMA.16816.F32 R124, R140.reuse, R152, R124 ;  /* 0x000000988c7c723c */ /* 0x042fe2000000187c */
[----:B------:R-:W1:Y:S02]  /*103c0*/  LDSM.16.MT88.4 R172, [R188+0x11800] ;  /* 0x01180000bcac783b */ /* 0x000e640000004200 */
[----:B------:R-:W-:Y:S02]  /*103d0*/  LOP3.LUT R169, R169, R0, RZ, 0xc0, !PT ;  /* 0x00000000a9a97212 */ /* 0x000fe400078ec0ff */
[----:B------:R-:W-:Y:S01]  /*103e0*/  PRMT R0, R133, 0x5410, R135 ;  /* 0x0000541085007816 */ /* 0x000fe20000000087 */
[----:B------:R-:W-:Y:S03]  /*103f0*/  HMMA.16816.F32 R128, R140, R154, R128 ;  /* 0x0000009a8c80723c */ /* 0x000fe60000001880 */
[----:B------:R-:W-:Y:S02]  /*10400*/  STG.E.U16 desc[UR30][R216.64+0x62], R184 ;  /* 0x000062b8d8007986 */ /* 0x000fe4000c10151e */
[----:B------:R-:W-:Y:S02]  /*10410*/  LOP3.LUT R171, R171, R192, RZ, 0xc0, !PT ;  /* 0x000000c0abab7212 */ /* 0x000fe400078ec0ff */
[----:B------:R-:W-:Y:S04]  /*10420*/  LOP3.LUT R170, R170, R0, RZ, 0xc0, !PT ;  /* 0x00000000aaaa7212 */ /* 0x000fe800078ec0ff */
[----:B------:R-:W-:Y:S02]  /*10430*/  @P0 PRMT R0, R192, 0x7632, R0 ;  /* 0x00007632c0000816 */ /* 0x000fe40000000000 */
[----:B------:R-:W-:Y:S02]  /*10440*/  @!P0 PRMT R0, R249, 0x5410, RZ ;  /* 0x00005410f9008816 */ /* 0x000fe400000000ff */
[----:B------:R-:W-:Y:S02]  /*10450*/  @!P2 PRMT R192, R250, 0x5410, RZ ;  /* 0x00005410fac0a816 */ /* 0x000fe400000000ff */
[----:B------:R-:W-:Y:S01]  /*10460*/  ISETP.LT.AND P2, PT, RZ, UR39, PT ;  /* 0x00000027ff007c0c */ /* 0x000fe2000bf41270 */
[----:B-----5:R-:W-:Y:S02]  /*10470*/  @!P6 HADD2 R166, -R134.H0_H0, -RZ.H0_H0 ;  /* 0xa00000ff86a6e230 */ /* 0x020fe40000000900 */
[----:B----4-:R-:W-:Y:S03]  /*10480*/  @!P4 HADD2 R165, -R133.H0_H0, -RZ.H0_H0 ;  /* 0xa00000ff85a5c230 */ /* 0x010fe60000000900 */
[----:B------:R-:W-:Y:S01]  /*10490*/  @!P6 STL.S16 [R1], R166 ;  /* 0x000000a60100e387 */ /* 0x000fe20000100600 */
[----:B------:R-:W-:Y:S01]  /*104a0*/  PRMT R220, R166, 0x7610, R220 ;  /* 0x00007610a6dc7816 */ /* 0x000fe200000000dc */
[----:B--2---:R-:W-:Y:S02]  /*104b0*/  @!P3 HADD2 R158, -R135.H0_H0, -RZ.H0_H0 ;  /* 0xa00000ff879eb230 */ /* 0x004fe40000000900 */
[----:B------:R2:W-:Y:S01]  /*104c0*/  @!P4 STL.S16 [R1+0x8], R165 ;  /* 0x000008a50100c387 */ /* 0x0005e20000100600 */
[----:B------:R-:W-:Y:S02]  /*104d0*/  PRMT R219, R165, 0x7610, R219 ;  /* 0x00007610a5db7816 */ /* 0x000fe400000000db */
[----:B------:R-:W-:Y:S01]  /*104e0*/  @!P6 PRMT R134, R220, 0x5410, RZ ;  /* 0x00005410dc86e816 */ /* 0x000fe200000000ff */
[----:B------:R3:W-:Y:S01]  /*104f0*/  @!P3 STL.S16 [R1+0x4], R158 ;  /* 0x0000049e0100b387 */ /* 0x0007e20000100600 */
[----:B------:R-:W-:Y:S02]  /*10500*/  @!P4 PRMT R133, R219, 0x5410, RZ ;  /* 0x00005410db85c816 */ /* 0x000fe400000000ff */
[----:B------:R-:W-:Y:S01]  /*10510*/  PRMT R218, R158, 0x7610, R218 ;  /* 0x000076109eda7816 */ /* 0x000fe200000000da */
[----:B------:R-:W-:Y:S03]  /*10520*/  STG.E.U16 desc[UR30][R216.64+0x60], R134 ;  /* 0x00006086d8007986 */ /* 0x000fe6000c10151e */
[----:B------:R-:W-:Y:S01]  /*10530*/  @!P3 PRMT R135, R218, 0x5410, RZ ;  /* 0x00005410da87b816 */ /* 0x000fe200000000ff */
[----:B------:R4:W-:Y:S04]  /*10540*/  STG.E.U16 desc[UR30][R214.64+0x70], R133 ;  /* 0x00007085d6007986 */ /* 0x0009e8000c10151e */
[----:B------:R5:W-:Y:S04]  /*10550*/  STG.E.U16 desc[UR30][R214.64+0x72], R135 ;  /* 0x00007287d6007986 */ /* 0x000be8000c10151e */
[----:B------:R1:W-:Y:S04]  /*10560*/  STG.E.U16 desc[UR30][R216.64+0x72], R0 ;  /* 0x00007200d8007986 */ /* 0x0003e8000c10151e */
[----:B------:R-:W-:Y:S01]  /*10570*/  STG.E.U16 desc[UR30][R216.64+0x70], R192 ;  /* 0x000070c0d8007986 */ /* 0x000fe2000c10151e */
[C---:B--2---:R-:W-:Y:S03]  /*10580*/  HMMA.16816.F32 R164, R168.reuse, R160, R4 ;  /* 0x000000a0a8a4723c */ /* 0x044fe60000001804 */
[----:B------:R-:W2:Y:S03]  /*10590*/  LDSM.16.MT88.4 R4, [R187+0x13800] ;  /* 0x01380000bb04783b */ /* 0x000ea60000004200 */
[C---:B------:R-:W-:Y:S05]  /*105a0*/  HMMA.16816.F32 R160, R168.reuse, R162, R8 ;  /* 0x000000a2a8a0723c */ /* 0x040fea0000001808 */
[----:B------:R-:W2:Y:S01]  /*105b0*/  LDSM.16.MT88.4 R8, [R188+0x13800] ;  /* 0x01380000bc08783b */ /* 0x000ea20000004200 */
[C---:B---3--:R-:W-:Y:S05]  /*105c0*/  HMMA.16816.F32 R156, R168.reuse, R136, R12 ;  /* 0x00000088a89c723c */ /* 0x048fea000000180c */
[----:B----4-:R-:W-:Y:S01]  /*105d0*/  IMAD.MOV.U32 R133, RZ, RZ, R3 ;  /* 0x000000ffff857224 */ /* 0x010fe200078e0003 */
[C---:B------:R-:W-:Y:S01]  /*105e0*/  HMMA.16816.F32 R152, R168.reuse, R138, R16 ;  /* 0x0000008aa898723c */ /* 0x040fe20000001810 */
[----:B------:R-:W3:Y:S04]  /*105f0*/  LDSM.16.MT88.4 R12, [R186+0x15800] ;  /* 0x01580000ba0c783b */ /* 0x000ee80000004200 */
[----:B-----5:R-:W-:Y:S01]  /*10600*/  IADD3 R214, P0, R214, -0x80, RZ ;  /* 0xffffff80d6d67810 */ /* 0x020fe20007f1e0ff */
[C---:B------:R-:W-:Y:S03]  /*10610*/  HMMA.16816.F32 R148, R168.reuse, R144, R20 ;  /* 0x00000090a894723c */ /* 0x040fe60000001814 */
[----:B------:R-:W-:Y:S02]  /*10620*/  LDSM.16.MT88.4 R16, [R189+0x15800] ;  /* 0x01580000bd10783b */ /* 0x000fe40000004200 */
[----:B------:R-:W-:Y:S01]  /*10630*/  IADD3.X R215, R215, -0x1, RZ, P0, !PT ;  /* 0xffffffffd7d77810 */ /* 0x000fe200007fe4ff */
[C---:B------:R-:W-:Y:S05]  /*10640*/  HMMA.16816.F32 R144, R168.reuse, R146, R24 ;  /* 0x00000092a890723c */ /* 0x040fea0000001818 */
[----:B------:R-:W-:Y:S01]  /*10650*/  LDSM.16.MT88.4 R20, [R188+0x15800] ;  /* 0x01580000bc14783b */ /* 0x000fe20000004200 */
[C---:B-1----:R-:W-:Y:S05]  /*10660*/  HMMA.16816.F32 R140, R168.reuse, R172, R28 ;  /* 0x000000aca88c723c */ /* 0x042fea000000181c */
[----:B------:R-:W-:Y:S01]  /*10670*/  IMAD.MOV.U32 R0, RZ, RZ, R132 ;  /* 0x000000ffff007224 */ /* 0x000fe200078e0084 */
[C---:B------:R-:W-:Y:S01]  /*10680*/  HMMA.16816.F32 R136, R168.reuse, R174, R32 ;  /* 0x000000aea888723c */ /* 0x040fe20000001820 */
[----:B------:R-:W-:Y:S05]  /*10690*/  LDSM.16.MT88.4 R24, [R186+0x17800] ;  /* 0x01780000ba18783b */ /* 0x000fea0000004200 */
[C---:B------:R-:W-:Y:S03]  /*106a0*/  HMMA.16816.F32 R36, R168.reuse, R176, R36 ;  /* 0x000000b0a824723c */ /* 0x040fe60000001824 */
[----:B------:R-:W-:Y:S03]  /*106b0*/  LDSM.16.MT88.4 R28, [R187+0x17800] ;  /* 0x01780000bb1c783b */ /* 0x000fe60000004200 */
[C---:B------:R-:W-:Y:S06]  /*106c0*/  HMMA.16816.F32 R40, R168.reuse, R178, R40 ;  /* 0x000000b2a828723c */ /* 0x040fec0000001828 */
[C---:B--2---:R-:W-:Y:S06]  /*106d0*/  HMMA.16816.F32 R44, R168.reuse, R4, R44 ;  /* 0x00000004a82c723c */ /* 0x044fec000000182c */
[C---:B------:R-:W-:Y:S01]  /*106e0*/  HMMA.16816.F32 R48, R168.reuse, R6, R48 ;  /* 0x00000006a830723c */ /* 0x040fe20000001830 */
[----:B------:R-:W1:Y:S05]  /*106f0*/  LDSM.16.MT88.4 R4, [R187+0x15800] ;  /* 0x01580000bb04783b */ /* 0x000e6a0000004200 */
[C---:B------:R-:W-:Y:S06]  /*10700*/  HMMA.16816.F32 R52, R168.reuse, R180, R52 ;  /* 0x000000b4a834723c */ /* 0x040fec0000001834 */
[C---:B------:R-:W-:Y:S06]  /*10710*/  HMMA.16816.F32 R56, R168.reuse, R182, R56 ;  /* 0x000000b6a838723c */ /* 0x040fec0000001838 */
[C---:B------:R-:W-:Y:S06]  /*10720*/  HMMA.16816.F32 R60, R168.reuse, R8, R60 ;  /* 0x00000008a83c723c */ /* 0x040fec000000183c */
[C---:B------:R-:W-:Y:S01]  /*10730*/  HMMA.16816.F32 R64, R168.reuse, R10, R64 ;  /* 0x0000000aa840723c */ /* 0x040fe20000001840 */
[----:B------:R-:W2:Y:S05]  /*10740*/  LDSM.16.MT88.4 R8, [R189+0x17800] ;  /* 0x01780000bd08783b */ /* 0x000eaa0000004200 */
[C---:B---3--:R-:W-:Y:S06]  /*10750*/  HMMA.16816.F32 R68, R168.reuse, R12, R68 ;  /* 0x0000000ca844723c */ /* 0x048fec0000001844 */
[C---:B------:R-:W-:Y:S01]  /*10760*/  HMMA.16816.F32 R72, R168.reuse, R14, R72 ;  /* 0x0000000ea848723c */ /* 0x040fe20000001848 */
[----:B------:R-:W3:Y:S05]  /*10770*/  LDSM.16.MT88.4 R12, [R188+0x17800] ;  /* 0x01780000bc0c783b */ /* 0x000eea0000004200 */
        /* <DEDUP_REMOVED lines=10> */
[C---:B--2---:R-:W-:Y:S06]  /*10820*/  HMMA.16816.F32 R116, R168.reuse, R8, R116 ;  /* 0x00000008a874723c */ /* 0x044fec0000001874 */
[C---:B------:R-:W-:Y:S06]  /*10830*/  HMMA.16816.F32 R120, R168.reuse, R10, R120 ;  /* 0x0000000aa878723c */ /* 0x040fec0000001878 */
[C---:B---3--:R-:W-:Y:S06]  /*10840*/  HMMA.16816.F32 R124, R168.reuse, R12, R124 ;  /* 0x0000000ca87c723c */ /* 0x048fec000000187c */
[----:B------:R-:W-:Y:S01]  /*10850*/  HMMA.16816.F32 R128, R168, R14, R128 ;  /* 0x0000000ea880723c */ /* 0x000fe20000001880 */
[----:B------:R-:W-:Y:S11]  /*10860*/  @!UPT UIADD3 URZ, URZ, URZ, URZ ;  /* 0x0000003f3f3ff290 */ /* 0x000ff6000fffe03f */
[----:B------:R-:W-:Y:S01]  /*10870*/  @!UPT UIADD3 URZ, URZ, URZ, URZ ;  /* 0x0000003f3f3ff290 */ /* 0x000fe2000fffe03f */
[----:B------:R-:W-:Y:S11]  /*10880*/  @P2 BRA `(.L_x_1040) ;  /* 0xffffffa000a02947 */ /* 0x000ff6000383ffff */
.L_x_1039:
[----:B------:R-:W1:Y:S01]  /*10890*/  SHFL.BFLY PT, R2, R248, 0x2, 0x1f ;  /* 0x0c401f00f8027f89 */ /* 0x000e6200000e0000 */
[----:B------:R-:W-:Y:S01]  /*108a0*/  ULDC UR4, c[0x0][0x38c] ;  /* 0x0000e30000047ab9 */ /* 0x000fe20000000800 */
[----:B------:R-:W-:Y:S01]  /*108b0*/  UMOV UR5, 0x400 ;  /* 0x0000040000057882 */ /* 0x000fe20000000000 */
[----:B------:R-:W-:Y:S01]  /*108c0*/  UISETP.NE.AND UP0, UPT, UR17, -0x1, UPT ;  /* 0xffffffff1100788c */ /* 0x000fe2000bf05270 */
[----:B------:R-:W2:Y:S01]  /*108d0*/  SHFL.BFLY PT, R0, R251, 0x2, 0x1f ;  /* 0x0c401f00fb007f89 */ /* 0x000ea200000e0000 */
[----:B-----5:R-:W3:Y:S01]  /*108e0*/  S2R R169, SR_TID.X ;  /* 0x0000000000a97919 */ /* 0x020ee20000002100 */
        /* <DEDUP_REMOVED lines=11> */
[----:B--2---:R-:W-:Y:S01]  /*109a0*/  FADD.FTZ R134, R0, R4 ;  /* 0x0000000400867221 */ /* 0x004fe20000010000 */
        /* <DEDUP_REMOVED lines=260> */
.L_x_1043:
        /* <DEDUP_REMOVED lines=24> */
.L_x_1044:
        /* <DEDUP_REMOVED lines=122> */
.L_x_1046:
[----:B------:R-:W-:Y:S05]  /*12310*/  BSYNC B0 ;  /* 0x0000000000007941 */ /* 0x000fea0003800000 */
.L_x_1045:
        /* <DEDUP_REMOVED lines=43> */
.L_x_1048:
[----:B------:R-:W-:Y:S05]  /*125d0*/  BSYNC B0 ;  /* 0x0000000000007941 */ /* 0x000fea0003800000 */
.L_x_1047:
        /* <DEDUP_REMOVED lines=27> */
.L_x_1050:
[----:B------:R-:W-:Y:S05]  /*12790*/  BSYNC B0 ;  /* 0x0000000000007941 */ /* 0x000fea0003800000 */
.L_x_1049:
        /* <DEDUP_REMOVED lines=27> */
.L_x_1052:
[----:B------:R-:W-:Y:S05]  /*12950*/  BSYNC B0 ;  /* 0x0000000000007941 */ /* 0x000fea0003800000 */
.L_x_1051:
        /* <DEDUP_REMOVED lines=27> */
.L_x_1009:
[----:B------:R-:W1:Y:S01]  /*12b10*/  S2R R2, SR_TID.X ;  /* 0x0000000000027919 */ /* 0x000e620000002100 */
[----:B------:R-:W-:Y:S01]  /*12b20*/  UISETP.NE.AND UP2, UPT, UR17, -0x1, UPT ;  /* 0xffffffff1100788c */ /* 0x000fe2000bf45270 */
[----:B------:R-:W-:Y:S01]  /*12b30*/  ULDC.U8 UR8, c[0x0][0x3d8] ;  /* 0x0000f60000087ab9 */ /* 0x000fe20000000000 */
[----:B------:R-:W-:Y:S01]  /*12b40*/  ULDC.U8 UR10, c[0x0][0x3d9] ;  /* 0x0000f640000a7ab9 */ /* 0x000fe20000000000 */
[----:B------:R-:W-:Y:S02]  /*12b50*/  UISETP.NE.AND UP3, UPT, UR8, URZ, UPT ;  /* 0x0000003f0800728c */ /* 0x000fe4000bf65270 */
[----:B------:R-:W-:Y:S02]  /*12b60*/  UISETP.NE.AND UP1, UPT, UR10, URZ, UPT ;  /* 0x0000003f0a00728c */ /* 0x000fe4000bf25270 */
[----:B------:R-:W-:-:S04]  /*12b70*/  UISETP.EQ.AND UP3, UPT, UR10, URZ, UP3 ;  /* 0x0000003f0a00728c */ /* 0x000fc80009f62270 */
[----:B------:R-:W-:Y:S01]  /*12b80*/  @!UP2 USHF.R.S32.HI UR9, URZ, 0x1f, UR33 ;  /* 0x0000001f3f09a899 */ /* 0x000fe20008011421 */
[----:B------:R-:W-:Y:S01]  /*12b90*/  PLOP3.LUT P0, PT, PT, PT, UP1, 0x80, 0x0 ;  /* 0x000000000000781c */ /* 0x000fe20003f0f018 */
[----:B------:R-:W-:Y:S01]  /*12ba0*/  @UP2 ULDC.64 UR6, c[0x0][0x298] ;  /* 0x0000a60000062ab9 */ /* 0x000fe20000000a00 */
[----:B------:R-:W-:Y:S01]  /*12bb0*/  @!UP2 ULDC.64 UR4, c[0x0][0x290] ;  /* 0x0000a4000004aab9 */ /* 0x000fe20000000a00 */
[----:B------:R-:W-:Y:S02]  /*12bc0*/  @UP2 UIMAD.WIDE.U32 UR10, UR17, UR6, URZ ;  /* 0x00000006110a22a5 */ /* 0x000fe4000f8e003f */
[----:B------:R-:W-:Y:S02]  /*12bd0*/  UISETP.NE.OR UP0, UPT, UR17, -0x1, !UP3 ;  /* 0xffffffff1100788c */ /* 0x000fe4000df05670 */
[----:B------:R-:W-:Y:S02]  /*12be0*/  @!UP2 UIMAD UR6, UR9, UR4, URZ ;  /* 0x000000040906a2a4 */ /* 0x000fe4000f8e023f */
[----:B------:R-:W-:-:S02]  /*12bf0*/  @!UP2 UIMAD.WIDE.U32 UR14, UR33, UR4, URZ ;  /* 0x00000004210ea2a5 */ /* 0x000fc4000f8e003f */
[----:B------:R-:W-:Y:S02]  /*12c00*/  @!UP2 UIMAD UR6, UR33, UR5, UR6 ;  /* 0x000000052106a2a4 */ /* 0x000fe4000f8e0206 */
[----:B------:R-:W-:Y:S01]  /*12c10*/  @UP2 UIMAD UR7, UR17, UR7, UR11 ;  /* 0x00000007110722a4 */ /* 0x000fe2000f8e020b */
[----:B------:R-:W-:Y:S01]  /*12c20*/  @UP1 ULDC.64 UR4, c[0x0][0x2c0] ;  /* 0x0000b00000041ab9 */ /* 0x000fe20000000a00 */
[----:B------:R-:W-:Y:S01]  /*12c30*/  @!UP3 UMOV UR20, URZ ;  /* 0x0000003f0014bc82 */ /* 0x000fe20008000000 */
[----:B------:R-:W-:Y:S01]  /*12c40*/  @UP1 UIMAD UR11, UR5, UR4, URZ ;  /* 0x00000004050b12a4 */ /* 0x000fe2000f8e023f */
[----:B-1----:R-:W-:Y:S02]  /*12c50*/  LEA.HI R8, R30, R2, RZ, 0x3 ;  /* 0x000000021e087211 */ /* 0x002fe400078f18ff */
[----:B------:R-:W-:Y:S01]  /*12c60*/  @UP3 ULDC UR4, c[0x0][0x2c4] ;  /* 0x0000b10000043ab9 */ /* 0x000fe20000000800 */
[----:B------:R-:W-:Y:S01]  /*12c70*/  @!UP3 UMOV UR21, URZ ;  /* 0x0000003f0015bc82 */ /* 0x000fe20008000000 */
[----:B------:R-:W-:Y:S01]  /*12c80*/  @!UP0 UIMAD UR17, UR33, UR4, URZ ;  /* 0x00000004211182a4 */ /* 0x000fe2000f8e023f */
[----:B------:R-:W-:Y:S01]  /*12c90*/  LOP3.LUT R0, R8, 0xfffffff8, RZ, 0xc0, !PT ;  /* 0xfffffff808007812 */ /* 0x000fe200078ec0ff */
[----:B------:R-:W-:Y:S01]  /*12ca0*/  @UP1 ULDC UR12, c[0x0][0x2c0] ;  /* 0x0000b000000c1ab9 */ /* 0x000fe20000000800 */
[----:B------:R-:W-:Y:S01]  /*12cb0*/  @UP1 UMOV UR9, 0x1 ;  /* 0x0000000100091882 */ /* 0x000fe20000000000 */
[----:B------:R-:W-:-:S02]  /*12cc0*/  @UP3 USHF.R.S32.HI UR4, URZ, 0x1f, UR17 ;  /* 0x0000001f3f043899 */ /* 0x000fc40008011411 */
[----:B------:R-:W-:Y:S01]  /*12cd0*/  @!UP2 UIADD3 UR7, UR15, UR6, URZ ;  /* 0x000000060f07a290 */ /* 0x000fe2000fffe03f */
[----:B------:R-:W-:Y:S01]  /*12ce0*/  IMAD.IADD R0, R2, 0x1, -R0 ;  /* 0x0000000102007824 */ /* 0x000fe200078e0a00 */
[----:B------:R-:W-:Y:S01]  /*12cf0*/  @!UP2 UMOV UR10, UR14 ;  /* 0x0000000e000aac82 */ /* 0x000fe20008000000 */
[----:B------:R-:W-:Y:S02]  /*12d00*/  @UP3 UMOV UR20, UR17 ;  /* 0x0000001100143c82 */ /* 0x000fe40008000000 */
[----:B------:R-:W-:Y:S01]  /*12d10*/  @UP3 UMOV UR21, UR4 ;  /* 0x0000000400153c82 */ /* 0x000fe20008000000 */
[----:B------:R-:W-:Y:S06]  /*12d20*/  @P0 BRA `(.L_x_1053) ;  /* 0x0000000000180947 */ /* 0x000fec0003800000 */
[----:B------:R-:W-:Y:S01]  /*12d30*/  UISETP.NE.AND UP0, UPT, UR8, URZ, UPT ;  /* 0x0000003f0800728c */ /* 0x000fe2000bf05270 */
[----:B------:R-:W-:Y:S01]  /*12d40*/  ULDC UR11, c[0x0][0x2c4] ;  /* 0x0000b100000b7ab9 */ /* 0x000fe20000000800 */
[----:B------:R-:W-:Y:S01]  /*12d50*/  ULDC UR9, c[0x0][0x270] ;  /* 0x00009c0000097ab9 */ /* 0x000fe20000000800 */
[----:B------:R-:W-:-:S08]  /*12d60*/  UMOV UR12, 0x1 ;  /* 0x00000001000c7882 */ /* 0x000fd00000000000 */
[----:B------:R-:W-:Y:S02]  /*12d70*/  @UP0 ULDC UR11, c[0x0][0x2e4] ;  /* 0x0000b900000b0ab9 */ /* 0x000fe40000000800 */
[----:B------:R-:W-:-:S12]  /*12d80*/  UIMAD UR9, UR11, UR9, URZ ;  /* 0x000000090b0972a4 */ /* 0x000fd8000f8e023f */
.L_x_1053:
[C---:B------:R-:W-:Y:S01]  /*12d90*/  ISETP.NE.AND P3, PT, R0.reuse, RZ, PT ;  /* 0x000000ff0000720c */ /* 0x040fe20003f65270 */
[----:B------:R-:W-:Y:S01]  /*12da0*/  IMAD.SHL.U32 R0, R0, 0x8, RZ ;  /* 0x0000000800007824 */ /* 0x000fe200078e00ff */
[----:B------:R-:W-:Y:S01]  /*12db0*/  USHF.R.S32.HI UR6, URZ, 0x1f, UR34 ;  /* 0x0000001f3f067899 */ /* 0x000fe20008011422 */
[----:B------:R-:W-:Y:S01]  /*12dc0*/  SHF.R.S32.HI R8, RZ, 0x3, R8 ;  /* 0x00000003ff087819 */ /* 0x000fe20000011408 */
[----:B------:R-:W-:Y:S01]  /*12dd0*/  UIADD3 UR19, -UR29, UR19, URZ ;  /* 0x000000131d137290 */ /* 0x000fe2000fffe13f */
[----:B------:R-:W-:Y:S01]  /*12de0*/  IMAD.U32 R6, RZ, RZ, UR18 ;  /* 0x00000012ff067e24 */ /* 0x000fe2000f8e00ff */
[----:B------:R-:W-:Y:S01]  /*12df0*/  ULDC.64 UR4, c[0x0][0x2a0] ;  /* 0x0000a80000047ab9 */ /* 0x000fe20000000a00 */
[----:B------:R-:W-:Y:S01]  /*12e00*/  UIMAD UR9, UR33, UR9, URZ ;  /* 0x00000009210972a4 */ /* 0x000fe2000f8e023f */
[----:B------:R-:W-:Y:S01]  /*12e10*/  IADD3 R2, P0, R0, UR10, RZ ;  /* 0x0000000a00027c10 */ /* 0x000fe2000ff1e0ff */
[----:B------:R-:W-:Y:S01]  /*12e20*/  UIMAD UR6, UR6, UR4, URZ ;  /* 0x00000004060672a4 */ /* 0x000fe2000f8e023f */
[----:B------:R-:W-:Y:S01]  /*12e30*/  ISETP.GE.AND P1, PT, R8, UR19, PT ;  /* 0x0000001308007c0c */ /* 0x000fe2000bf26270 */
[----:B------:R-:W-:Y:S01]  /*12e40*/  USEL UR9, UR9, URZ, !UP3 ;  /* 0x0000003f09097287 */ /* 0x000fe2000d800000 */
[----:B------:R-:W-:Y:S01]  /*12e50*/  LEA.HI.X.SX32 R3, R0, UR7, 0x1, P0 ;  /* 0x0000000700037c11 */ /* 0x000fe200080f0eff */
[----:B------:R-:W-:Y:S01]  /*12e60*/  UIMAD UR5, UR34, UR5, UR6 ;  /* 0x00000005220572a4 */ /* 0x000fe2000f8e0206 */
[----:B------:R-:W-:Y:S01]  /*12e70*/  IMAD.U32 R12, RZ, RZ, UR4 ;  /* 0x00000004ff0c7e24 */ /* 0x000fe2000f8e00ff */
[----:B------:R-:W-:Y:S01]  /*12e80*/  UIMAD UR6, UR29, UR12, URZ ;  /* 0x0000000c1d0672a4 */ /* 0x000fe2000f8e023f */
[----:B------:R-:W-:Y:S01]  /*12e90*/  SHF.R.S32.HI R9, RZ, 0x1f, R8 ;  /* 0x0000001fff097819 */ /* 0x000fe20000011408 */
[----:B------:R-:W-:Y:S01]  /*12ea0*/  UIMAD UR9, UR34, UR11, UR9 ;  /* 0x0000000b220972a4 */ /* 0x000fe2000f8e0209 */
[----:B------:R-:W-:Y:S01]  /*12eb0*/  IMAD.WIDE.U32 R12, R12, UR34, R2 ;  /* 0x000000220c0c7c25 */ /* 0x000fe2000f8e0002 */
[----:B------:R-:W-:Y:S01]  /*12ec0*/  USHF.R.S32.HI UR4, URZ, 0x1f, UR6 ;  /* 0x0000001f3f047899 */ /* 0x000fe20008011406 */
[----:B------:R-:W-:Y:S01]  /*12ed0*/  IADD3 R14, R8, 0x10, RZ ;  /* 0x00000010080e7810 */ /* 0x000fe20007ffe0ff */
[----:B------:R-:W-:Y:S01]  /*12ee0*/  USHF.R.S32.HI UR7, URZ, 0x1f, UR9 ;  /* 0x0000001f3f077899 */ /* 0x000fe20008011409 */
[----:B------:R-:W-:Y:S01]  /*12ef0*/  BSSY B0, `(.L_x_1054) ;  /* 0x000001d000007945 */ /* 0x000fe20003800000 */
[----:B------:R-:W-:Y:S01]  /*12f00*/  UIADD3 UR6, UP1, UP0, UR6, UR20, UR9 ;  /* 0x0000001406067290 */ /* 0x000fe2000f83e009 */
[----:B------:R-:W-:Y:S01]  /*12f10*/  IADD3 R11, R13, UR5, RZ ;  /* 0x000000050d0b7c10 */ /* 0x000fe2000fffe0ff */
[----:B------:R-:W-:Y:S01]  /*12f20*/  IMAD.WIDE R6, R6, 0x40, R8 ;  /* 0x0000004006067825 */ /* 0x000fe200078e0208 */
[----:B------:R-:W-:Y:S01]  /*12f30*/  ISETP.GE.AND P0, PT, R14, UR19, PT ;  /* 0x000000130e007c0c */ /* 0x000fe2000bf06270 */
[----:B------:R-:W-:Y:S01]  /*12f40*/  UIADD3.X UR20, UR4, UR21, UR7, UP1, UP0 ;  /* 0x0000001504147290 */ /* 0x000fe20008fe0407 */
[----:B------:R-:W-:Y:S01]  /*12f50*/  IADD3 R18, R0, 0x80, RZ ;  /* 0x0000008000127810 */ /* 0x000fe20007ffe0ff */
[----:B------:R-:W-:-:S02]  /*12f60*/  VIADD R16, R8, 0x20 ;  /* 0x0000002008107836 */ /* 0x000fc40000000000 */
[C---:B------:R-:W-:Y:S02]  /*12f70*/  VIADD R19, R0.reuse, 0x40 ;  /* 0x0000004000137836 */ /* 0x040fe40000000000 */
[----:B------:R-:W-:Y:S01]  /*12f80*/  VIADD R17, R0, 0xc0 ;  /* 0x000000c000117836 */ /* 0x000fe20000000000 */
        /* <DEDUP_REMOVED lines=19> */
.L_x_1055:
[----:B------:R-:W-:Y:S05]  /*130c0*/  BSYNC B0 ;  /* 0x0000000000007941 */ /* 0x000fea0003800000 */
.L_x_1054:
        /* <DEDUP_REMOVED lines=25> */
.L_x_1057:
[----:B------:R-:W-:Y:S05]  /*13260*/  BSYNC B0 ;  /* 0x0000000000007941 */ /* 0x000fea0003800000 */
.L_x_1056:
        /* <DEDUP_REMOVED lines=24> */
.L_x_1059:
[----:B------:R-:W-:Y:S05]  /*133f0*/  BSYNC B0 ;  /* 0x0000000000007941 */ /* 0x000fea0003800000 */
.L_x_1058:
        /* <DEDUP_REMOVED lines=27> */
.L_x_1061:
[----:B------:R-:W-:Y:S05]  /*135b0*/  BSYNC B0 ;  /* 0x0000000000007941 */ /* 0x000fea0003800000 */
.L_x_1060:
        /* <DEDUP_REMOVED lines=10> */
.L_x_1063:
[----:B------:R-:W-:Y:S05]  /*13660*/  BSYNC B0 ;  /* 0x0000000000007941 */ /* 0x000fea0003800000 */
.L_x_1062:
        /* <DEDUP_REMOVED lines=10> */
.L_x_1065:
[----:B------:R-:W-:Y:S05]  /*13710*/  BSYNC B0 ;  /* 0x0000000000007941 */ /* 0x000fea0003800000 */
.L_x_1064:
        /* <DEDUP_REMOVED lines=10> */
.L_x_1067:
[----:B------:R-:W-:Y:S05]  /*137c0*/  BSYNC B0 ;  /* 0x0000000000007941 */ /* 0x000fea0003800000 */
.L_x_1066:
        /* <DEDUP_REMOVED lines=10> */
.L_x_1068:
        /* <DEDUP_REMOVED lines=9> */
.L_x_2406:


//--------------------- .text._ZN5flash16flash_fwd_kernelI23Flash_fwd_kernel_traitsILi256ELi64ELi64ELi4ELb0ELb0EN7cutlass6half_tE19Flash_kernel_traitsILi256ELi64ELi64ELi4ES3_EELb0ELb0ELb0ELb1ELb0ELb0ELb1ELb0EEEvNS_16Flash_fwd_paramsE --------------------------
	.section	.text._ZN5flash16flash_fwd_kernelI23Flash_fwd_kernel_traitsILi256ELi64ELi64ELi4ELb0ELb0EN7cutlass6half_tE19Flash_kernel_traitsILi256ELi64ELi64ELi4ES3_EELb0ELb0ELb0ELb1ELb0ELb0ELb1ELb0EEEvNS_16Flash_fwd_paramsE,"ax",@progbits
	.align	128
        .global         _ZN5flash16flash_fwd_kernelI23Flash_fwd_kernel_traitsILi256ELi64ELi64ELi4ELb0ELb0EN7cutlass6half_tE19Flash_kernel_traitsILi256ELi64ELi64ELi4ES3_EELb0ELb0ELb0ELb1ELb0ELb0ELb1ELb0EEEvNS_16Flash_fwd_paramsE
        .type           _ZN5flash16flash_fwd_kernelI23Flash_fwd_kernel_traitsILi256ELi64ELi64ELi4ELb0ELb0EN7cutlass6half_tE19Flash_kernel_traitsILi256ELi64ELi64ELi4ES3_EELb0ELb0ELb0ELb1ELb0ELb0ELb1ELb0EEEvNS_16Flash_fwd_paramsE,@function
        .size           _ZN5flash16flash_fwd_kernelI23Flash_fwd_kernel_traitsILi256ELi64ELi64ELi4ELb0ELb0EN7cutlass6half_tE19Flash_kernel_traitsILi256ELi64ELi64ELi4ES3_EELb0ELb0ELb0ELb1ELb0ELb0ELb1ELb0EEEvNS_16Flash_fwd_paramsE,(.L_x_2407 - _ZN5flash16flash_fwd_kernelI23Flash_fwd_kernel_traitsILi256ELi64ELi64ELi4ELb0ELb0EN7cutlass6half_tE19Flash_kernel_traitsILi256ELi64ELi64ELi4ES3_EELb0ELb0ELb0ELb1ELb0ELb0ELb1ELb0EEEvNS_16Flash_fwd_paramsE)
        .other          _ZN5flash16flash_fwd_kernelI23Flash_fwd_kernel_traitsILi256ELi64ELi64ELi4ELb0ELb0EN7cutlass6half_tE19Flash_kernel_traitsILi256ELi64ELi64ELi4ES3_EELb0ELb0ELb0ELb1ELb0ELb0ELb1ELb0EEEvNS_16Flash_fwd_paramsE,@"STO_CUDA_ENTRY STV_DEFAULT"
_ZN5flash16flash_fwd_kernelI23Flash_fwd_kernel_traitsILi256ELi64ELi64ELi4ELb0ELb0EN7cutlass6half_tE19Flash_kernel_traitsILi256ELi64ELi64ELi4ES3_EELb0ELb0ELb0ELb1ELb0ELb0ELb1ELb0EEEvNS_16Flash_fwd_paramsE:
.text._ZN5flash16flash_fwd_kernelI23Flash_fwd_kernel_traitsILi256ELi64ELi64ELi4ELb0ELb0EN7cutlass6half_tE19Flash_kernel_traitsILi256ELi64ELi64ELi4ES3_EELb0ELb0ELb0ELb1ELb0ELb0ELb1ELb0EEEvNS_16Flash_fwd_paramsE:
        /* <DEDUP_REMOVED lines=56> */
.L_x_1069:
[----:B------:R-:W-:-:S05]  /*0380*/  ULDC UR7, c[0x0][0x2c8] ;  /* 0x0000b20000077ab9 */ /* 0x000fca0000000800 */
.L_x_1070:
        /* <DEDUP_REMOVED lines=58> */
.L_x_1072:
        /* <DEDUP_REMOVED lines=11> */
[--C-:B------:R-:W-:Y:S01]  /*07e0*/  SHF.R.S32.HI R19, RZ, 0x1f, R18.reuse ;  /* 0x0000001fff137819 */ /* 0x100fe20000011412 */
[----:B------:R-:W-:Y:S02]  /*07f0*/  IMAD.SHL.U32 R7, R18, 0x40, RZ ;  /* 0x0000004012077824 */ /* 0x000fe400078e00ff */
[----:B------:R-:W-:Y:S02]  /*0800*/  IMAD.IADD R5, R4, 0x1, -R5 ;  /* 0x0000000104057824 */ /* 0x000fe400078e0a05 */
[----:B------:R-:W-:Y:S01]  /*0810*/  IMAD.WIDE R24, R25, 0x40, R18 ;  /* 0x0000004019187825 */ /* 0x000fe200078e0212 */
[----:B------:R-:W-:Y:S01]  /*0820*/  LOP3.LUT R7, R7, 0x1c0, RZ, 0xc0, !PT ;  /* 0x000001c007077812 */ /* 0x000fe200078ec0ff */
[----:B------:R-:W2:Y:S02]  /*0830*/  I2F.RP R3, UR7 ;  /* 0x0000000700037d06 */ /* 0x000ea40008209400 */
[----:B------:R-:W-:-:S05]  /*0840*/  IMAD.SHL.U32 R168, R5, 0x8, RZ ;  /* 0x0000000805a87824 */ /* 0x000fca00078e00ff */
[----:B------:R-:W-:Y:S02]  /*0850*/  SHF.R.S32.HI R169, RZ, 0x1f, R168 ;  /* 0x0000001fffa97819 */ /* 0x000fe400000114a8 */
[----:B-1----:R-:W-:-:S04]  /*0860*/  IABS R2, R2 ;  /* 0x0000000200027213 */ /* 0x002fc80000000000 */
[----:B------:R-:W-:Y:S01]  /*0870*/  R2UR UR5, R2 ;  /* 0x00000000020572ca */ /* 0x000fe200000e0000 */
[----:B--2---:R-:W1:Y:S01]  /*0880*/  MUFU.RCP R0, R3 ;  /* 0x0000000300007308 */ /* 0x004e620000001000 */
[----:B------:R-:W-:Y:S01]  /*0890*/  LEA.HI R2, R13, R4, RZ, 0x6 ;  /* 0x000000040d027211 */ /* 0x000fe200078f30ff */
[----:B-1----:R-:W-:Y:S01]  /*08a0*/  VIADD R0, R0, 0xffffffe ;  /* 0x0ffffffe00007836 */ /* 0x002fe20000000000 */
[----:B------:R-:W-:-:S05]  /*08b0*/  LOP3.LUT R3, R7, 0x38, R168, 0xf8, !PT ;  /* 0x0000003807037812 */ /* 0x000fca00078ef8a8 */
[----:B------:R-:W1:Y:S02]  /*08c0*/  F2I.FTZ.U32.TRUNC.NTZ R0, R0 ;  /* 0x0000000000007305 */ /* 0x000e64000021f000 */
[----:B-1----:R-:W-:Y:S02]  /*08d0*/  R2UR UR15, R0 ;  /* 0x00000000000f72ca */ /* 0x002fe400000e0000 */
[----:B------:R-:W-:-:S04]  /*08e0*/  SHF.R.U32.HI R0, RZ, 0x3, R7 ;  /* 0x00000003ff007819 */ /* 0x000fc80000011607 */
[----:B------:R-:W-:Y:S01]  /*08f0*/  LOP3.LUT R0, R3, R0, RZ, 0x3c, !PT ;  /* 0x0000000003007212 */ /* 0x000fe200078e3cff */
[----:B------:R-:W-:-:S05]  /*0900*/  IMAD.SHL.U32 R3, R2, 0x8, RZ ;  /* 0x0000000802037824 */ /* 0x000fca00078e00ff */
[----:B------:R-:W-:Y:S01]  /*0910*/  LOP3.LUT R240, R0, 0xfffffe00, R3, 0xf8, !PT ;  /* 0xfffffe0000f07812 */ /* 0x000fe200078ef803 */
[----:B------:R-:W-:-:S04]  /*0920*/  UIADD3 UR9, URZ, -UR15, URZ ;  /* 0x8000000f3f097290 */ /* 0x000fc8000fffe03f */
[----:B------:R-:W-:-:S04]  /*0930*/  UIMAD UR9, UR9, UR7, URZ ;  /* 0x00000007090972a4 */ /* 0x000fc8000f8e023f */
        /* <DEDUP_REMOVED lines=38> */
.L_x_1073:
        /* <DEDUP_REMOVED lines=81> */
.L_x_1075:
[----:B------:R-:W-:Y:S05]  /*10b0*/  BSYNC B0 ;  /* 0x0000000000007941 */ /* 0x000fea0003800000 */
.L_x_1074:
        /* <DEDUP_REMOVED lines=54> */
.L_x_1077:
[----:B------:R-:W-:Y:S05]  /*1420*/  BSYNC B0 ;  /* 0x0000000000007941 */ /* 0x000fea0003800000 */
.L_x_1076:
        /* <DEDUP_REMOVED lines=49> */
.L_x_1079:
[----:B------:R-:W-:Y:S05]  /*1740*/  BSYNC B0 ;  /* 0x0000000000007941 */ /* 0x000fea0003800000 */
.L_x_1078:
        /* <DEDUP_REMOVED lines=48> */
.L_x_1081:
[----:B------:R-:W-:Y:S05]  /*1a50*/  BSYNC B0 ;  /* 0x0000000000007941 */ /* 0x000fea0003800000 */
.L_x_1080:
        /* <DEDUP_REMOVED lines=8> */
[----:B-1234-:R-:W-:Y:S01]  /*1ae0*/  MOV R3, UR15 ;  /* 0x0000000f00037c02 */ /* 0x01efe20008000f00 */
        /* <DEDUP_REMOVED lines=46> */
.L_x_1083:
[----:B------:R-:W-:Y:S05]  /*1dd0*/  BSYNC B0 ;  /* 0x0000000000007941 */ /* 0x000fea0003800000 */
.L_x_1082:
        /* <DEDUP_REMOVED lines=13> */
[----:B------:R-:W4:Y:S08]  /*1eb0*/  @!P4 LDC.64 R10, c[0x0][0x218] ;  /* 0x00008600ff0acb82 */ /* 0x000f300000000a00 */
[----:B-1----:R-:W1:Y:S01]  /*1ec0*/  @!P2 LDC.64 R6, c[0x0][0x218] ;  /* 0x00008600ff06ab82 */ /* 0x002e620000000a00 */
[----:B--2---:R-:W-:-:S04]  /*1ed0*/  @!P3 LEA R8, P0, R17, R8, 0x1 ;  /* 0x000000081108b211 */ /* 0x004fc800078008ff */
[----:B------:R-:W-:Y:S02]  /*1ee0*/  @!P3 LEA.HI.X R9, R17, R9, R0, 0x1, P0 ;  /* 0x000000091109b211 */ /* 0x000fe400000f0c00 */
        /* <DEDUP_REMOVED lines=28> */
.L_x_1085:
[----:B------:R-:W-:Y:S05]  /*20b0*/  BSYNC B0 ;  /* 0x0000000000007941 */ /* 0x000fea0003800000 */
.L_x_1084:
        /* <DEDUP_REMOVED lines=44> */
.L_x_1087:
[----:B------:R-:W-:Y:S05]  /*2380*/  BSYNC B0 ;  /* 0x0000000000007941 */ /* 0x000fea0003800000 */
.L_x_1086:
        /* <DEDUP_REMOVED lines=45> */
.L_x_1089:
[----:B------:R-:W-:Y:S05]  /*2660*/  BSYNC B0 ;  /* 0x0000000000007941 */ /* 0x000fea0003800000 */
.L_x_1088:
        /* <DEDUP_REMOVED lines=35> */
[----:B------:R-:W-:Y:S02]  /*28a0*/  LOP3.LUT R2, R10, 0xfffffff8, RZ, 0xc0, !PT ;  /* 0xfffffff80a027812 */ /* 0x000fe400078ec0ff */
[----:B------:R-:W-:Y:S01]  /*28b0*/  IADD3.X R245, R21, UR23, R15, P0, !PT ;  /* 0x0000001715f57c10 */ /* 0x000fe200087fe40f */
[----:B------:R-:W-:Y:S01]  /*28c0*/  IMAD.SHL.U32 R9, R8, 0x8, RZ ;  /* 0x0000000808097824 */ /* 0x000fe200078e00ff */
[----:B------:R-:W-:Y:S01]  /*28d0*/  ISETP.GE.AND P0, PT, R16, UR34, PT ;  /* 0x0000002210007c0c */ /* 0x000fe2000bf06270 */
[----:B------:R-:W-:Y:S01]  /*28e0*/  IMAD.IADD R2, R11, 0x1, -R2 ;  /* 0x000000010b027824 */ /* 0x000fe200078e0a02 */
[----:B------:R-:W-:Y:S01]  /*28f0*/  ISETP.GE.AND P5, PT, R12, UR34, PT ;  /* 0x000000220c007c0c */ /* 0x000fe2000bfa6270 */
[----:B-1----:R-:W-:-:S02]  /*2900*/  IMAD.SHL.U32 R6, R5, 0x40, RZ ;  /* 0x0000004005067824 */ /* 0x002fc400078e00ff */
[----:B------:R-:W-:Y:S01]  /*2910*/  IMAD.SHL.U32 R0, R2, 0x40, RZ ;  /* 0x0000004002007824 */ /* 0x000fe200078e00ff */
[----:B------:R1:W-:Y:S01]  /*2920*/  @P3 STS.128 [R240+0x10000], RZ ;  /* 0x010000fff0003388 */ /* 0x0003e20000000c00 */
[----:B------:R-:W-:Y:S01]  /*2930*/  IMAD.WIDE.U32 R244, R165, UR19, R244 ;  /* 0x00000013a5f47c25 */ /* 0x000fe2000f8e00f4 */
[----:B------:R-:W-:Y:S02]  /*2940*/  LOP3.LUT R6, R6, 0x1c0, RZ, 0xc0, !PT ;  /* 0x000001c006067812 */ /* 0x000fe400078ec0ff */
[----:B------:R-:W-:Y:S01]  /*2950*/  LOP3.LUT R0, R0, 0x1c0, RZ, 0xc0, !PT ;  /* 0x000001c000007812 */ /* 0x000fe200078ec0ff */
[----:B------:R1:W-:Y:S01]  /*2960*/  @P3 STS.128 [R240+0x12000], RZ ;  /* 0x012000fff0003388 */ /* 0x0003e20000000c00 */
[----:B------:R-:W-:Y:S01]  /*2970*/  LOP3.LUT R229, R6, 0x8, R229, 0xf8, !PT ;  /* 0x0000000806e57812 */ /* 0x000fe200078ef8e5 */
[----:B------:R-:W-:Y:S01]  /*2980*/  VIADD R231, R245, UR31 ;  /* 0x0000001ff5e77c36 */ /* 0x000fe20008000000 */
[----:B------:R-:W-:Y:S01]  /*2990*/  SHF.R.U32.HI R6, RZ, 0x3, R6 ;  /* 0x00000003ff067819 */ /* 0x000fe20000011606 */
[----:B------:R1:W-:Y:S01]  /*29a0*/  @P3 STS.128 [R240+0x14000], RZ ;  /* 0x014000fff0003388 */ /* 0x0003e20000000c00 */
[----:B------:R-:W-:Y:S01]  /*29b0*/  LOP3.LUT R9, R0, 0x8, R9, 0xf8, !PT ;  /* 0x0000000800097812 */ /* 0x000fe200078ef809 */
[----:B------:R-:W-:Y:S01]  /*29c0*/  IMAD.U32 R11, RZ, RZ, UR9 ;  /* 0x00000009ff0b7e24 */ /* 0x000fe2000f8e00ff */
[----:B------:R-:W-:Y:S01]  /*29d0*/  LOP3.LUT R229, R229, R6, RZ, 0x3c, !PT ;  /* 0x00000006e5e57212 */ /* 0x000fe200078e3cff */
[----:B------:R1:W-:Y:S01]  /*29e0*/  @P3 STS.128 [R240+0x16000], RZ ;  /* 0x016000fff0003388 */ /* 0x0003e20000000c00 */
[----:B------:R-:W2:Y:S01]  /*29f0*/  @P1 MUFU.RCP R6, UR5 ;  /* 0x0000000500061d08 */ /* 0x000ea20008001000 */
[----:B------:R-:W-:Y:S01]  /*2a00*/  SHF.R.U32.HI R0, RZ, 0x3, R0 ;  /* 0x00000003ff007819 */ /* 0x000fe20000011600 */
[----:B------:R-:W-:Y:S01]  /*2a10*/  UIMAD UR5, UR35, UR6, URZ ;  /* 0x00000006230572a4 */ /* 0x000fe2000f8e023f */
[----:B------:R-:W-:-:S02]  /*2a20*/  IMAD R229, R8, 0x200, R229 ;  /* 0x0000020008e57824 */ /* 0x000fc400078e02e5 */
[----:B------:R-:W-:Y:S01]  /*2a30*/  LOP3.LUT R0, R9, R0, RZ, 0x3c, !PT ;  /* 0x0000000009007212 */ /* 0x000fe200078e3cff */
[----:B------:R-:W-:Y:S01]  /*2a40*/  IMAD.SHL.U32 R9, R10, 0x40, RZ ;  /* 0x000000400a097824 */ /* 0x000fe200078e00ff */
[----:B------:R-:W-:Y:S01]  /*2a50*/  UIMAD UR5, UR10, UR7, UR5 ;  /* 0x000000070a0572a4 */ /* 0x000fe2000f8e0205 */
[----:B------:R-:W-:-:S03]  /*2a60*/  IMAD.U32 R10, RZ, RZ, UR8 ;  /* 0x00000008ff0a7e24 */ /* 0x000fc6000f8e00ff */
[----:B------:R-:W-:Y:S01]  /*2a70*/  UIADD3 UR5, UR9, UR5, URZ ;  /* 0x0000000509057290 */ /* 0x000fe2000fffe03f */
[----:B------:R-:W-:Y:S02]  /*2a80*/  LOP3.LUT R0, R0, 0xfffffe00, R9, 0xf8, !PT ;  /* 0xfffffe0000007812 */ /* 0x000fe400078ef809 */
[----:B------:R-:W-:-:S03]  /*2a90*/  LEA R16, P2, R10, R244, 0x6 ;  /* 0x000000f40a107211 */ /* 0x000fc600078430ff */
[----:B------:R-:W-:Y:S01]  /*2aa0*/  IMAD.U32 R8, RZ, RZ, UR5 ;  /* 0x00000005ff087e24 */ /* 0x000fe2000f8e00ff */
[----:B------:R-:W-:-:S04]  /*2ab0*/  UMOV UR5, URZ ;  /* 0x0000003f00057c82 */ /* 0x000fc80008000000 */
[----:B------:R-:W-:Y:S01]  /*2ac0*/  LEA.HI.X R17, R10, R231, R8, 0x6, P2 ;  /* 0x000000e70a117211 */ /* 0x000fe200010f3408 */
        /* <DEDUP_REMOVED lines=45> */
.L_x_1091:
[----:B------:R-:W-:Y:S05]  /*2da0*/  BSYNC B0 ;  /* 0x0000000000007941 */ /* 0x000fea0003800000 */
.L_x_1090:
        /* <DEDUP_REMOVED lines=52> */
.L_x_1093:
[----:B------:R-:W-:Y:S05]  /*30f0*/  BSYNC B0 ;  /* 0x0000000000007941 */ /* 0x000fea0003800000 */
.L_x_1092:
        /* <DEDUP_REMOVED lines=48> */
.L_x_1095:
[----:B------:R-:W-:Y:S05]  /*3400*/  BSYNC B0 ;  /* 0x0000000000007941 */ /* 0x000fea0003800000 */
.L_x_1094:
        /* <DEDUP_REMOVED lines=48> */
.L_x_1097:
[----:B------:R-:W-:Y:S05]  /*3710*/  BSYNC B0 ;  /* 0x0000000000007941 */ /* 0x000fea0003800000 */
.L_x_1096:
[----:B------:R-:W-:Y:S01]  /*3720*/  LDSM.16.M88.4 R20, [R230] ;  /* 0x00000000e614783b */ /* 0x000fe20000000200 */
[----:B------:R-:W-:Y:S01]  /*3730*/  R2P PR, R5, 0x6 ;  /* 0x0000000605007804 */ /* 0x000fe20000000000 */
[----:B------:R-:W-:Y:S01]  /*3740*/  IMAD.MOV.U32 R7, RZ, RZ, 0x10 ;  /* 0x00000010ff077424 */ /* 0x000fe200078e00ff */
[C---:B------:R-:W-:Y:S01]  /*3750*/  LOP3.LUT P0, RZ, R2.reuse, 0x2, RZ, 0xc0, !PT ;  /* 0x0000000202ff7812 */ /* 0x040fe2000780c0ff */
[----:B------:R-:W5:Y:S01]  /*3760*/  LDSM.16.M88.4 R44, [R229+0x8000] ;  /* 0x00800000e52c783b */ /* 0x000f620000000200 */
[----:B------:R-:W-:Y:S01]  /*3770*/  VIADD R5, R229, 0x8000 ;  /* 0x00008000e5057836 */ /* 0x000fe20000000000 */
[----:B------:R-:W-:Y:S01]  /*3780*/  ULDC UR6, c[0x0][0x39c] ;  /* 0x0000e70000067ab9 */ /* 0x000fe20000000800 */
[----:B------:R-:W-:Y:S01]  /*3790*/  SEL R7, R7, 0xfffffff0, !P0 ;  /* 0xfffffff007077807 */ /* 0x000fe20004000000 */
[----:B------:R-:W3:Y:S01]  /*37a0*/  LDSM.16.M88.4 R36, [R229+0x8800] ;  /* 0x00880000e524783b */ /* 0x000ee20000000200 */
[----:B------:R-:W-:Y:S01]  /*37b0*/  VIADD R227, R229, 0x8020 ;  /* 0x00008020e5e37836 */ /* 0x000fe20000000000 */
[----:B------:R-:W-:Y:S01]  /*37c0*/  LOP3.LUT P0, RZ, R2, 0x4, RZ, 0xc0, !PT ;  /* 0x0000000402ff7812 */ /* 0x000fe2000780c0ff */
[----:B------:R-:W-:Y:S01]  /*37d0*/  IMAD.MOV.U32 R2, RZ, RZ, 0x40 ;  /* 0x00000040ff027424 */ /* 0x000fe200078e00ff */
[----:B------:R-:W3:Y:S01]  /*37e0*/  LDSM.16.M88.4 R28, [R229+0x9000] ;  /* 0x00900000e51c783b */ /* 0x000ee20000000200 */
[----:B------:R-:W-:Y:S01]  /*37f0*/  IMAD R228, R7, 0x2, R230 ;  /* 0x0000000207e47824 */ /* 0x000fe200078e02e6 */
[----:B------:R-:W-:Y:S01]  /*3800*/  UISETP.GE.AND UP0, UPT, UR28, 0x41, UPT ;  /* 0x000000411c00788c */ /* 0x000fe2000bf06270 */
[----:B------:R-:W-:Y:S01]  /*3810*/  @P1 VIADD R227, R5, 0xffffffe0 ;  /* 0xffffffe005e31836 */ /* 0x000fe20000000000 */
[----:B-12-4-:R-:W1:Y:S01]  /*3820*/  LDSM.16.M88.4 R8, [R229+0x9800] ;  /* 0x00980000e508783b */ /* 0x016e620000000200 */
[----:B------:R-:W-:Y:S01]  /*3830*/  IMAD.MOV.U32 R5, RZ, RZ, 0x20 ;  /* 0x00000020ff057424 */ /* 0x000fe200078e00ff */
[----:B------:R-:W-:Y:S01]  /*3840*/  SEL R2, R2, 0xffffffc0, !P2 ;  /* 0xffffffc002027807 */ /* 0x000fe20005000000 */
[C---:B------:R-:W-:Y:S01]  /*3850*/  VIADD R219, R227.reuse, 0x800 ;  /* 0x00000800e3db7836 */ /* 0x040fe20000000000 */
[----:B------:R-:W-:Y:S01]  /*3860*/  LDSM.16.M88.4 R12, [R228] ;  /* 0x00000000e40c783b */ /* 0x000fe20000000200 */
[----:B------:R-:W-:Y:S01]  /*3870*/  VIADD R218, R227, 0x1000 ;  /* 0x00001000e3da7836 */ /* 0x000fe20000000000 */
[----:B------:R-:W-:Y:S01]  /*3880*/  SEL R5, R5, 0xffffffe0, !P0 ;  /* 0xffffffe005057807 */ /* 0x000fe20004000000 */
[----:B------:R-:W-:Y:S01]  /*3890*/  IMAD.IADD R223, R229, 0x1, R2 ;  /* 0x00000001e5df7824 */ /* 0x000fe200078e0202 */
[----:B------:R-:W2:Y:S01]  /*38a0*/  LDSM.16.M88.4 R56, [R227] ;  /* 0x00000000e338783b */ /* 0x000ea20000000200 */
[----:B------:R-:W-:Y:S01]  /*38b0*/  IMAD.IADD R216, R2, 0x1, R227 ;  /* 0x0000000102d87824 */ /* 0x000fe200078e02e3 */
[C---:B------:R-:W-:Y:S01]  /*38c0*/  LEA R226, R5.reuse, R230, 0x1 ;  /* 0x000000e605e27211 */ /* 0x040fe200078e08ff */
[----:B------:R-:W-:Y:S01]  /*38d0*/  IMAD R225, R5, 0x2, R228 ;  /* 0x0000000205e17824 */ /* 0x000fe200078e02e4 */
[----:B------:R-:W4:Y:S01]  /*38e0*/  LDSM.16.M88.4 R52, [R227+0x800] ;  /* 0x00080000e334783b */ /* 0x000f220000000200 */
[C---:B------:R-:W-:Y:S01]  /*38f0*/  VIADD R217, R227.reuse, 0x1800 ;  /* 0x00001800e3d97836 */ /* 0x040fe20000000000 */
[C---:B------:R-:W-:Y:S01]  /*3900*/  IADD3 R214, R227.reuse, 0x2800, RZ ;  /* 0x00002800e3d67810 */ /* 0x040fe20007ffe0ff */
[C---:B------:R-:W-:Y:S01]  /*3910*/  VIADD R215, R227.reuse, 0x2000 ;  /* 0x00002000e3d77836 */ /* 0x040fe20000000000 */
[----:B------:R-:W4:Y:S01]  /*3920*/  LDSM.16.M88.4 R16, [R227+0x1000] ;  /* 0x00100000e310783b */ /* 0x000f220000000200 */
[C---:B------:R-:W-:Y:S01]  /*3930*/  VIADD R213, R227.reuse, 0x3000 ;  /* 0x00003000e3d57836 */ /* 0x040fe20000000000 */
[C---:B------:R-:W-:Y:S01]  /*3940*/  IADD3 R208, R227.reuse, 0x5800, RZ ;  /* 0x00005800e3d07810 */ /* 0x040fe20007ffe0ff */
[C---:B------:R-:W-:Y:S01]  /*3950*/  VIADD R212, R227.reuse, 0x3800 ;  /* 0x00003800e3d47836 */ /* 0x040fe20000000000 */
[----:B------:R-:W4:Y:S01]  /*3960*/  LDSM.16.M88.4 R64, [R227+0x1800] ;  /* 0x00180000e340783b */ /* 0x000f220000000200 */
[----:B------:R-:W-:-:S02]  /*3970*/  VIADD R211, R227, 0x4000 ;  /* 0x00004000e3d37836 */ /* 0x000fc40000000000 */
[C---:B------:R-:W-:Y:S01]  /*3980*/  VIADD R210, R227.reuse, 0x4800 ;  /* 0x00004800e3d27836 */ /* 0x040fe20000000000 */
[----:B------:R-:W-:Y:S01]  /*3990*/  LDSM.16.M88.4 R72, [R226] ;  /* 0x00000000e248783b */ /* 0x000fe20000000200 */
[C---:B------:R-:W-:Y:S02]  /*39a0*/  VIADD R209, R227.reuse, 0x5000 ;  /* 0x00005000e3d17836 */ /* 0x040fe40000000000 */
[C---:B------:R-:W-:Y:S01]  /*39b0*/  VIADD R207, R227.reuse, 0x6000 ;  /* 0x00006000e3cf7836 */ /* 0x040fe20000000000 */
[C---:B-----5:R-:W-:Y:S01]  /*39c0*/  HMMA.16816.F32 R48, R20.reuse, R44, RZ ;  /* 0x0000002c1430723c */ /* 0x060fe200000018ff */
[----:B------:R-:W-:Y:S01]  /*39d0*/  LDSM.16.M88.4 R60, [R223+0x8800] ;  /* 0x00880000df3c783b */ /* 0x000fe20000000200 */
[C---:B------:R-:W-:Y:S02]  /*39e0*/  VIADD R206, R227.reuse, 0x6800 ;  /* 0x00006800e3ce7836 */ /* 0x040fe40000000000 */
[C---:B------:R-:W-:Y:S01]  /*39f0*/  VIADD R205, R227.reuse, 0x7000 ;  /* 0x00007000e3cd7836 */ /* 0x040fe20000000000 */
[----:B------:R-:W-:Y:S01]  /*3a00*/  LDSM.16.M88.4 R76, [R225] ;  /* 0x00000000e14c783b */ /* 0x000fe20000000200 */
[----:B---3--:R-:W-:Y:S01]  /*3a10*/  HMMA.16816.F32 R40, R20, R36, RZ ;  /* 0x000000241428723c */ /* 0x008fe200000018ff */
[----:B------:R-:W-:-:S02]  /*3a20*/  VIADD R204, R227, 0x7800 ;  /* 0x00007800e3cc7836 */ /* 0x000fc40000000000 */
[----:B------:R-:W-:Y:S03]  /*3a30*/  LDSM.16.M88.4 R80, [R216+0x1800] ;  /* 0x00180000d850783b */ /* 0x000fe60000000200 */
[C---:B------:R-:W-:Y:S01]  /*3a40*/  HMMA.16816.F32 R44, R20.reuse, R46, RZ ;  /* 0x0000002e142c723c */ /* 0x040fe200000018ff */
[----:B------:R-:W-:Y:S04]  /*3a50*/  LDSM.16.M88.4 R68, [R230+0x2000] ;  /* 0x00200000e644783b */ /* 0x000fe80000000200 */
[----:B------:R-:W0:Y:S01]  /*3a60*/  LDGDEPBAR ;  /* 0x00000000000079af */ /* 0x000e220000000000 */
[C---:B------:R-:W-:Y:S06]  /*3a70*/  HMMA.16816.F32 R36, R20.reuse, R38, RZ ;  /* 0x000000261424723c */ /* 0x040fec00000018ff */
[C---:B------:R-:W-:Y:S06]  /*3a80*/  HMMA.16816.F32 R32, R20.reuse, R28, RZ ;  /* 0x0000001c1420723c */ /* 0x040fec00000018ff */
[C---:B------:R-:W-:Y:S06]  /*3a90*/  HMMA.16816.F32 R28, R20.reuse, R30, RZ ;  /* 0x0000001e141c723c */ /* 0x040fec00000018ff */
[C---:B-1----:R-:W-:Y:S06]  /*3aa0*/  HMMA.16816.F32 R24, R20.reuse, R8, RZ ;  /* 0x000000081418723c */ /* 0x042fec00000018ff */
[----:B------:R-:W-:Y:S01]  /*3ab0*/  HMMA.16816.F32 R20, R20, R10, RZ ;  /* 0x0000000a1414723c */ /* 0x000fe200000018ff */
[----:B------:R-:W1:Y:S05]  /*3ac0*/  LDSM.16.M88.4 R8, [R223+0x8000] ;  /* 0x00800000df08783b */ /* 0x000e6a0000000200 */
[C---:B--2---:R-:W-:Y:S06]  /*3ad0*/  HMMA.16816.F32 R48, R12.reuse, R56, R48 ;  /* 0x000000380c30723c */ /* 0x044fec0000001830 */
[C---:B------:R-:W-:Y:S01]  /*3ae0*/  HMMA.16816.F32 R44, R12.reuse, R58, R44 ;  /* 0x0000003a0c2c723c */ /* 0x040fe2000000182c */
[----:B------:R-:W2:Y:S05]  /*3af0*/  LDSM.16.M88.4 R56, [R223+0x9000] ;  /* 0x00900000df38783b */ /* 0x000eaa0000000200 */
[C---:B----4-:R-:W-:Y:S06]  /*3b00*/  HMMA.16816.F32 R40, R12.reuse, R52, R40 ;  /* 0x000000340c28723c */ /* 0x050fec0000001828 */
[C---:B------:R-:W-:Y:S01]  /*3b10*/  HMMA.16816.F32 R36, R12.reuse, R54, R36 ;  /* 0x000000360c24723c */ /* 0x040fe20000001824 */
[----:B------:R-:W3:Y:S05]  /*3b20*/  LDSM.16.M88.4 R52, [R223+0x9800] ;  /* 0x00980000df34783b */ /* 0x000eea0000000200 */
        /* <DEDUP_REMOVED lines=30> */
[----:B------:R-:W-:Y:S06]  /*3d10*/  HMMA.16816.F32 R72, R76, R82, R72 ;  /* 0x000000524c48723c */ /* 0x000fec0000001848 */
[C---:B------:R-:W-:Y:S06]  /*3d20*/  HMMA.16816.F32 R48, R68.reuse, R64, R48 ;  /* 0x000000404430723c */ /* 0x040fec0000001830 */
[C---:B------:R-:W-:Y:S06]  /*3d30*/  HMMA.16816.F32 R44, R68.reuse, R66, R44 ;  /* 0x00000042442c723c */ /* 0x040fec000000182c */
[C---:B------:R-:W-:Y:S06]  /*3d40*/  HMMA.16816.F32 R40, R68.reuse, R60, R40 ;  /* 0x0000003c4428723c */ /* 0x040fec0000001828 */
[C---:B------:R-:W-:Y:S01]  /*3d50*/  HMMA.16816.F32 R36, R68.reuse, R62, R36 ;  /* 0x0000003e4424723c */ /* 0x040fe20000001824 */
[----:B------:R-:W1:Y:S05]  /*3d60*/  LDSM.16.M88.4 R60, [R227+0x3800] ;  /* 0x00380000e33c783b */ /* 0x000e6a0000000200 */
[C---:B--2---:R-:W-:Y:S06]  /*3d70*/  HMMA.16816.F32 R32, R68.reuse, R56, R32 ;  /* 0x000000384420723c */ /* 0x044fec0000001820 */
[C---:B------:R-:W-:Y:S01]  /*3d80*/  HMMA.16816.F32 R64, R68.reuse, R58, R28 ;  /* 0x0000003a4440723c */ /* 0x040fe2000000181c */
[----:B------:R-:W-:Y:S04]  /*3d90*/  LDSM.16.M88.4 R56, [R226+0x2000] ;  /* 0x00200000e238783b */ /* 0x000fe80000000200 */
[----:B------:R-:W-:Y:S01]  /*3da0*/  LDSM.16.M88.4 R28, [R223+0xa000] ;  /* 0x00a00000df1c783b */ /* 0x000fe20000000200 */
[C---:B---3--:R-:W-:Y:S03]  /*3db0*/  HMMA.16816.F32 R76, R68.reuse, R52, R24 ;  /* 0x00000034444c723c */ /* 0x048fe60000001818 */
[----:B------:R-:W2:Y:S03]  /*3dc0*/  LDSM.16.M88.4 R24, [R223+0xa800] ;  /* 0x00a80000df18783b */ /* 0x000ea60000000200 */
        /* <DEDUP_REMOVED lines=38> */
[C---:B-----5:R-:W-:Y:S06]  /*4030*/  HMMA.16816.F32 R32, R52.reuse, R28, R32 ;  /* 0x0000001c3420723c */ /* 0x060fec0000001820 */
        /* <DEDUP_REMOVED lines=27> */
[----:B------:R-:W5:Y:S04]  /*41f0*/  LDSM.16.M88.4 R24, [R216+0x4800] ;  /* 0x00480000d818783b */ /* 0x000f680000000200 */
[----:B------:R-:W-:Y:S01]  /*4200*/  LDSM.16.M88.4 R52, [R216+0x5800] ;  /* 0x00580000d834783b */ /* 0x000fe20000000200 */
[C---:B----4-:R-:W-:Y:S06]  /*4210*/  HMMA.16816.F32 R48, R56.reuse, R16, R48 ;  /* 0x000000103830723c */ /* 0x050fec0000001830 */
[C---:B------:R-:W-:Y:S01]  /*4220*/  HMMA.16816.F32 R44, R56.reuse, R18, R44 ;  /* 0x00000012382c723c */ /* 0x040fe2000000182c */
[----:B------:R-:W4:Y:S05]  /*4230*/  LDSM.16.M88.4 R16, [R216+0x5000] ;  /* 0x00500000d810783b */ /* 0x000f2a0000000200 */
[C---:B-1----:R-:W-:Y:S06]  /*4240*/  HMMA.16816.F32 R40, R56.reuse, R8, R40 ;  /* 0x000000083828723c */ /* 0x042fec0000001828 */
        /* <DEDUP_REMOVED lines=8> */
[----:B------:R-:W-:Y:S01]  /*42d0*/  LDSM.16.M88.4 R56, [R227+0x7800] ;  /* 0x00780000e338783b */ /* 0x000fe20000000200 */
[C---:B-----5:R-:W-:Y:S06]  /*42e0*/  HMMA.16816.F32 R48, R60.reuse, R28, R48 ;  /* 0x0000001c3c30723c */ /* 0x060fec0000001830 */
[C---:B------:R-:W-:Y:S01]  /*42f0*/  HMMA.16816.F32 R44, R60.reuse, R30, R44 ;  /* 0x0000001e3c2c723c */ /* 0x040fe2000000182c */
[----:B------:R-:W-:Y:S05]  /*4300*/  LDSM.16.M88.4 R28, [R228+0x6000] ;  /* 0x00600000e41c783b */ /* 0x000fea0000000200 */
[C---:B------:R-:W-:Y:S06]  /*4310*/  HMMA.16816.F32 R40, R60.reuse, R24, R40 ;  /* 0x000000183c28723c */ /* 0x040fec0000001828 */
        /* <DEDUP_REMOVED lines=16> */
[----:B------:R-:W-:Y:S01]  /*4420*/  HMMA.16816.F32 R64, R20, R14, R64 ;  /* 0x0000000e1440723c */ /* 0x000fe20000001840 */
[----:B------:R-:W2:Y:S05]  /*4430*/  LDSM.16.M88.4 R12, [R223+0xe000] ;  /* 0x00e00000df0c783b */ /* 0x000eaa0000000200 */
[C---:B---3--:R-:W-:Y:S06]  /*4440*/  HMMA.16816.F32 R48, R28.reuse, R24, R48 ;  /* 0x000000181c30723c */ /* 0x048fec0000001830 */
[C---:B----4-:R-:W-:Y:S06]  /*4450*/  HMMA.16816.F32 R40, R28.reuse, R52, R40 ;  /* 0x000000341c28723c */ /* 0x050fec0000001828 */
        /* <DEDUP_REMOVED lines=8> */
[----:B------:R-:W4:Y:S01]  /*44e0*/  LDSM.16.M88.4 R20, [R223+0xf000] ;  /* 0x00f00000df14783b */ /* 0x000f220000000200 */
[----:B------:R-:W-:Y:S03]  /*44f0*/  HMMA.16816.F32 R44, R28, R26, R44 ;  /* 0x0000001a1c2c723c */ /* 0x000fe6000000182c */
[----:B------:R-:W5:Y:S03]  /*4500*/  LDSM.16.M88.4 R24, [R223+0xf800] ;  /* 0x00f80000df18783b */ /* 0x000f660000000200 */
[----:B--2---:R-:W-:Y:S06]  /*4510*/  HMMA.16816.F32 R48, R60, R12, R48 ;  /* 0x0000000c3c30723c */ /* 0x004fec0000001830 */
[C---:B------:R-:W-:Y:S06]  /*4520*/  HMMA.16816.F32 R76, R28.reuse, R56, R76 ;  /* 0x000000381c4c723c */ /* 0x040fec000000184c */
[----:B------:R-:W-:Y:S01]  /*4530*/  HMMA.16816.F32 R72, R28, R58, R72 ;  /* 0x0000003a1c48723c */ /* 0x000fe20000001848 */
[----:B------:R-:W2:Y:S05]  /*4540*/  LDSM.16.M88.4 R28, [R216+0x7000] ;  /* 0x00700000d81c783b */ /* 0x000eaa0000000200 */
[----:B------:R-:W-:Y:S01]  /*4550*/  HMMA.16816.F32 R44, R60, R14, R44 ;  /* 0x0000000e3c2c723c */ /* 0x000fe2000000182c */
[----:B------:R-:W2:Y:S01]  /*4560*/  LDSM.16.M88.4 R12, [R216+0x7800] ;  /* 0x00780000d80c783b */ /* 0x000ea20000000200 */
[----:B------:R-:W-:-:S04]  /*4570*/  DEPBAR.LE SB0, 0x0 ;  /* 0x000080000000791a */ /* 0x000fc80000000000 */
[----:B-1----:R-:W-:Y:S06]  /*4580*/  HMMA.16816.F32 R48, R52, R8, R48 ;  /* 0x000000083430723c */ /* 0x002fec0000001830 */
[----:B---3--:R-:W-:Y:S01]  /*4590*/  HMMA.16816.F32 R36, R60, R18, R36 ;  /* 0x000000123c24723c */ /* 0x008fe20000001824 */
[----:B------:R-:W-:-:S05]  /*45a0*/  LOP3.LUT R9, R6, 0xffffffe0, RZ, 0xc0, !PT ;  /* 0xffffffe006097812 */ /* 0x000fca00078ec0ff */
[----:B----4-:R-:W-:Y:S01]  /*45b0*/  HMMA.16816.F32 R32, R60, R20, R32 ;  /* 0x000000143c20723c */ /* 0x010fe20000001820 */
[C---:B------:R-:W-:Y:S02]  /*45c0*/  IMAD.IADD R2, R4.reuse, 0x1, -R9 ;  /* 0x0000000104027824 */ /* 0x040fe400078e0a09 */
[----:B------:R-:W-:-:S03]  /*45d0*/  IMAD.SHL.U32 R4, R4, 0x2, RZ ;  /* 0x0000000204047824 */ /* 0x000fc600078e00ff */
[----:B------:R-:W-:Y:S01]  /*45e0*/  HMMA.16816.F32 R44, R52, R10, R44 ;  /* 0x0000000a342c723c */ /* 0x000fe2000000182c */
[----:B------:R-:W-:Y:S01]  /*45f0*/  SHF.R.S32.HI R9, RZ, 0x1f, R2 ;  /* 0x0000001fff097819 */ /* 0x000fe20000011402 */
[----:B------:R-:W-:-:S03]  /*4600*/  IMAD.U32 R21, RZ, RZ, UR28 ;  /* 0x0000001cff157e24 */ /* 0x000fc6000f8e00ff */
[----:B------:R-:W-:Y:S01]  /*4610*/  LEA.HI R9, R9, R2, RZ, 0x2 ;  /* 0x0000000209097211 */ /* 0x000fe200078f10ff */
[C---:B-----5:R-:W-:Y:S01]  /*4620*/  HMMA.16816.F32 R76, R60.reuse, R24, R76 ;  /* 0x000000183c4c723c */ /* 0x060fe2000000184c */
[----:B------:R-:W-:Y:S01]  /*4630*/  FMUL.FTZ R6, R48, UR6 ;  /* 0x0000000630067c20 */ /* 0x000fe20008410000 */
[----:B------:R-:W-:Y:S01]  /*4640*/  FMUL.FTZ R51, R51, UR6 ;  /* 0x0000000633337c20 */ /* 0x000fe20008410000 */
[----:B------:R-:W-:Y:S01]  /*4650*/  SHF.R.S32.HI R2, RZ, 0x2, R9 ;  /* 0x00000002ff027819 */ /* 0x000fe20000011409 */
[----:B------:R-:W-:Y:S01]  /*4660*/  FMUL.FTZ R8, R50, UR6 ;  /* 0x0000000632087c20 */ /* 0x000fe20008410000 */
[----:B------:R-:W-:Y:S01]  /*4670*/  LOP3.LUT R9, R4, 0x6, RZ, 0xc0, !PT ;  /* 0x0000000604097812 */ /* 0x000fe200078ec0ff */
[C---:B------:R-:W-:Y:S01]  /*4680*/  HMMA.16816.F32 R40, R60.reuse, R16, R40 ;  /* 0x000000103c28723c */ /* 0x040fe20000001828 */
[----:B------:R-:W-:Y:S01]  /*4690*/  LEA R2, R85, R2, 0x4 ;  /* 0x0000000255027211 */ /* 0x000fe200078e20ff */
[----:B------:R-:W-:Y:S01]  /*46a0*/  IMAD.U32 R4, RZ, RZ, UR10 ;  /* 0x0000000aff047e24 */ /* 0x000fe2000f8e00ff */
[----:B------:R-:W1:Y:S03]  /*46b0*/  MUFU.TANH R6, R6 ;  /* 0x0000000600067308 */ /* 0x000e660000002400 */
[----:B------:R-:W-:Y:S01]  /*46c0*/  HMMA.16816.F32 R64, R60, R22, R64 ;  /* 0x000000163c40723c */ /* 0x000fe20000001840 */
[----:B------:R-:W-:-:S02]  /*46d0*/  VIADD R2, R2, UR25 ;  /* 0x0000001902027c36 */ /* 0x000fc40008000000 */
[----:B------:R-:W-:Y:S02]  /*46e0*/  IMAD R4, R4, 0x40, R9 ;  /* 0x0000004004047824 */ /* 0x000fe400078e0209 */
[----:B------:R-:W-:Y:S01]  /*46f0*/  FMUL.FTZ R9, R49, UR6 ;  /* 0x0000000631097c20 */ /* 0x000fe20008410000 */
[----:B------:R-:W-:Y:S01]  /*4700*/  MUFU.TANH R51, R51 ;  /* 0x0000003300337308 */ /* 0x000fe20000002400 */
[C---:B------:R-:W-:Y:S01]  /*4710*/  HMMA.16816.F32 R36, R52.reuse, R70, R36 ;  /* 0x000000463424723c */ /* 0x040fe20000001824 */
[----:B------:R-:W-:Y:S01]  /*4720*/  IADD3 R21, R21, -UR18, R2 ;  /* 0x8000001215157c10 */ /* 0x000fe2000fffe002 */
[----:B------:R-:W-:Y:S01]  /*4730*/  FMUL.FTZ R45, R45, UR6 ;  /* 0x000000062d2d7c20 */ /* 0x000fe20008410000 */
[----:B------:R-:W-:Y:S02]  /*4740*/  VIADD R16, R4, 0x1 ;  /* 0x0000000104107836 */ /* 0x000fe40000000000 */
[----:B------:R-:W-:Y:S01]  /*4750*/  FMUL.FTZ R44, R44, UR6 ;  /* 0x000000062c2c7c20 */ /* 0x000fe20008410000 */
[----:B------:R-:W-:Y:S01]  /*4760*/  FMUL.FTZ R47, R47, UR6 ;  /* 0x000000062f2f7c20 */ /* 0x000fe20008410000 */
[----:B--2---:R-:W-:Y:S01]  /*4770*/  HMMA.16816.F32 R32, R52, R28, R32 ;  /* 0x0000001c3420723c */ /* 0x004fe20000001820 */
[----:B------:R-:W2:Y:S01]  /*4780*/  MUFU.TANH R9, R9 ;  /* 0x0000000900097308 */ /* 0x000ea20000002400 */
[C---:B------:R-:W-:Y:S01]  /*4790*/  IMAD.IADD R17, R21.reuse, 0x1, -R4 ;  /* 0x0000000115117824 */ /* 0x040fe200078e0a04 */
[----:B------:R-:W-:Y:S01]  /*47a0*/  ISETP.GE.AND P1, PT, R16, UR28, PT ;  /* 0x0000001c10007c0c */ /* 0x000fe2000bf26270 */
[----:B------:R-:W-:-:S02]  /*47b0*/  IMAD.IADD R24, R21, 0x1, -R16 ;  /* 0x0000000115187824 */ /* 0x000fc400078e0a10 */
[----:B------:R-:W-:Y:S01]  /*47c0*/  FMUL.FTZ R46, R46, UR6 ;  /* 0x000000062e2e7c20 */ /* 0x000fe20008410000 */
[C---:B------:R-:W-:Y:S01]  /*47d0*/  HMMA.16816.F32 R76, R52.reuse, R12, R76 ;  /* 0x0000000c344c723c */ /* 0x040fe2000000184c */
[----:B------:R-:W-:Y:S01]  /*47e0*/  IABS R17, R17 ;  /* 0x0000001100117213 */ /* 0x000fe20000000000 */
[----:B------:R-:W-:Y:S01]  /*47f0*/  VIADD R19, R21, 0x8 ;  /* 0x0000000815137836 */ /* 0x000fe20000000000 */
[----:B------:R-:W-:Y:S01]  /*4800*/  IABS R24, R24 ;  /* 0x0000001800187213 */ /* 0x000fe20000000000 */
[----:B------:R-:W-:Y:S01]  /*4810*/  MUFU.TANH R8, R8 ;  /* 0x0000000800087308 */ /* 0x000fe20000002400 */
[----:B------:R-:W-:Y:S01]  /*4820*/  I2FP.F32.S32 R17, R17 ;  /* 0x0000001100117245 */ /* 0x000fe20000201400 */
[C---:B------:R-:W-:Y:S01]  /*4830*/  HMMA.16816.F32 R40, R52.reuse, R68, R40 ;  /* 0x000000443428723c */ /* 0x040fe20000001828 */
[C---:B------:R-:W-:Y:S01]  /*4840*/  IADD3 R12, R4.reuse, 0x9, RZ ;  /* 0x00000009040c7810 */ /* 0x040fe20007ffe0ff */
[----:B------:R-:W-:Y:S01]  /*4850*/  IMAD.IADD R16, R19, 0x1, -R16 ;  /* 0x0000000113107824 */ /* 0x000fe200078e0a10 */
[----:B------:R-:W-:Y:S01]  /*4860*/  I2FP.F32.S32 R24, R24 ;  /* 0x0000001800187245 */ /* 0x000fe20000201400 */
[----:B-1----:R-:W-:Y:S01]  /*4870*/  FFMA.FTZ R17, R17, -UR5, R6 ;  /* 0x8000000511117c23 */ /* 0x002fe20008010006 */
[----:B------:R-:W-:Y:S01]  /*4880*/  VIADD R6, R4, 0x19 ;  /* 0x0000001904067836 */ /* 0x000fe20000000000 */
[----:B------:R-:W-:Y:S01]  /*4890*/  HMMA.16816.F32 R64, R52, R30, R64 ;  /* 0x0000001e3440723c */ /* 0x000fe20000001840 */
[----:B------:R-:W1:Y:S01]  /*48a0*/  MUFU.TANH R31, R45 ;  /* 0x0000002d001f7308 */ /* 0x000e620000002400 */
[----:B------:R-:W-:-:S02]  /*48b0*/  IMAD.IADD R18, R21, 0x1, -R12 ;  /* 0x0000000115127824 */ /* 0x000fc400078e0a0c */
[----:B------:R-:W-:Y:S01]  /*48c0*/  FMUL.FTZ R37, R37, UR6 ;  /* 0x0000000625257c20 */ /* 0x000fe20008410000 */
[----:B------:R-:W-:Y:S01]  /*48d0*/  FMUL.FTZ R10, R36, UR6 ;  /* 0x00000006240a7c20 */ /* 0x000fe20008410000 */
[----:B------:R-:W-:Y:S01]  /*48e0*/  IABS R16, R16 ;  /* 0x0000001000107213 */ /* 0x000fe20000000000 */
[----:B------:R-:W-:Y:S01]  /*48f0*/  HMMA.16816.F32 R72, R60, R26, R72 ;  /* 0x0000001a3c48723c */ /* 0x000fe20000001848 */
[----:B------:R-:W-:Y:S01]  /*4900*/  IABS R18, R18 ;  /* 0x0000001200127213 */ /* 0x000fe20000000000 */
[----:B------:R-:W-:Y:S01]  /*4910*/  FMUL.FTZ R20, R35, UR6 ;  /* 0x0000000623147c20 */ /* 0x000fe20008410000 */
[----:B--2---:R-:W-:Y:S01]  /*4920*/  FFMA.FTZ R35, R24, -UR5, R9 ;  /* 0x8000000518237c23 */ /* 0x004fe20008010009 */
[----:B------:R-:W-:Y:S01]  /*4930*/  MUFU.TANH R10, R10 ;  /* 0x0000000a000a7308 */ /* 0x000fe20000002400 */
[----:B------:R-:W-:Y:S01]  /*4940*/  I2FP.F32.S32 R18, R18 ;  /* 0x0000001200127245 */ /* 0x000fe20000201400 */
[C---:B------:R-:W-:Y:S02]  /*4950*/  VIADD R24, R4.reuse, 0x10 ;  /* 0x0000001004187836 */ /* 0x040fe40000000000 */
[----:B------:R-:W-:Y:S01]  /*4960*/  FMUL.FTZ R36, R33, UR6 ;  /* 0x0000000621247c20 */ /* 0x000fe20008410000 */
[----:B------:R-:W-:-:S02]  /*4970*/  VIADD R26, R4, 0x18 ;  /* 0x00000018041a7836 */ /* 0x000fc40000000000 */
[----:B------:R-:W-:Y:S01]  /*4980*/  FMUL.FTZ R32, R32, UR6 ;  /* 0x0000000620207c20 */ /* 0x000fe20008410000 */
[----:B------:R-:W-:Y:S01]  /*4990*/  IMAD.IADD R23, R19, 0x1, -R4 ;  /* 0x0000000113177824 */ /* 0x000fe200078e0a04 */
[C---:B------:R-:W-:Y:S01]  /*49a0*/  IADD3 R30, R21.reuse, -R24, RZ ;  /* 0x80000018151e7210 */ /* 0x040fe20007ffe0ff */
[----:B------:R-:W2:Y:S01]  /*49b0*/  MUFU.TANH R9, R37 ;  /* 0x0000002500097308 */ /* 0x000ea20000002400 */
[----:B-1----:R-:W-:Y:S01]  /*49c0*/  FFMA.FTZ R31, R18, -UR5, R31 ;  /* 0x80000005121f7c23 */ /* 0x002fe2000801001f */
[C---:B------:R-:W-:Y:S02]  /*49d0*/  IMAD.IADD R18, R21.reuse, 0x1, -R6 ;  /* 0x0000000115127824 */ /* 0x040fe400078e0a06 */
[----:B------:R-:W-:Y:S01]  /*49e0*/  FMUL.FTZ R40, R40, UR6 ;  /* 0x0000000628287c20 */ /* 0x000fe20008410000 */
[----:B------:R-:W-:Y:S01]  /*49f0*/  IMAD.IADD R11, R21, 0x1, -R26 ;  /* 0x00000001150b7824 */ /* 0x000fe200078e0a1a */
[----:B------:R-:W-:Y:S01]  /*4a00*/  IABS R30, R30 ;  /* 0x0000001e001e7213 */ /* 0x000fe20000000000 */
[----:B------:R-:W-:Y:S01]  /*4a10*/  FMUL.FTZ R42, R42, UR6 ;  /* 0x000000062a2a7c20 */ /* 0x000fe20008410000 */
[----:B------:R-:W-:Y:S01]  /*4a20*/  IABS R18, R18 ;  /* 0x0000001200127213 */ /* 0x000fe20000000000 */
[----:B------:R-:W-:Y:S01]  /*4a30*/  MUFU.TANH R33, R44 ;  /* 0x0000002c00217308 */ /* 0x000fe20000002400 */
[----:B------:R-:W-:Y:S01]  /*4a40*/  IABS R11, R11 ;  /* 0x0000000b000b7213 */ /* 0x000fe20000000000 */
[----:B------:R-:W-:Y:S01]  /*4a50*/  FMUL.FTZ R34, R34, UR6 ;  /* 0x0000000622227c20 */ /* 0x000fe20008410000 */
[----:B------:R-:W-:Y:S01]  /*4a60*/  I2FP.F32.S32 R18, R18 ;  /* 0x0000001200127245 */ /* 0x000fe20000201400 */
[----:B------:R-:W-:Y:S01]  /*4a70*/  HMMA.16816.F32 R72, R52, R14, R72 ;  /* 0x0000000e3448723c */ /* 0x000fe20000001848 */
[----:B------:R-:W-:Y:S01]  /*4a80*/  I2FP.F32.S32 R11, R11 ;  /* 0x0000000b000b7245 */ /* 0x000fe20000201400 */
[----:B------:R-:W-:Y:S01]  /*4a90*/  FMUL.FTZ R43, R43, UR6 ;  /* 0x000000062b2b7c20 */ /* 0x000fe20008410000 */
[----:B------:R-:W-:Y:S01]  /*4aa0*/  I2FP.F32.S32 R16, R16 ;  /* 0x0000001000107245 */ /* 0x000fe20000201400 */
[----:B------:R-:W1:Y:S01]  /*4ab0*/  MUFU.TANH R15, R40 ;  /* 0x00000028000f7308 */ /* 0x000e620000002400 */
[----:B--2---:R-:W-:Y:S01]  /*4ac0*/  FFMA.FTZ R9, R18, -UR5, R9 ;  /* 0x8000000512097c23 */ /* 0x004fe20008010009 */
[C---:B------:R-:W-:Y:S01]  /*4ad0*/  IADD3 R18, R4.reuse, 0x20, RZ ;  /* 0x0000002004127810 */ /* 0x040fe20007ffe0ff */
[----:B------:R-:W-:-:S02]  /*4ae0*/  VIADD R14, R4, 0x8 ;  /* 0x00000008040e7836 */ /* 0x000fc40000000000 */
[----:B------:R-:W-:Y:S01]  /*4af0*/  FFMA.FTZ R11, R11, -UR5, R10 ;  /* 0x800000050b0b7c23 */ /* 0x000fe2000801000a */
[----:B------:R-:W-:Y:S01]  /*4b00*/  I2FP.F32.S32 R30, R30 ;  /* 0x0000001e001e7245 */ /* 0x000fe20000201400 */
[----:B------:R-:W-:Y:S01]  /*4b10*/  FFMA.FTZ R16, R16, -UR5, R51 ;  /* 0x8000000510107c23 */ /* 0x000fe20008010033 */
[C---:B------:R-:W-:Y:S01]  /*4b20*/  IMAD.IADD R22, R21.reuse, 0x1, -R14 ;  /* 0x0000000115167824 */ /* 0x040fe200078e0a0e */
[----:B------:R-:W2:Y:S01]  /*4b30*/  MUFU.TANH R32, R32 ;  /* 0x0000002000207308 */ /* 0x000ea20000002400 */
[----:B------:R-:W-:Y:S01]  /*4b40*/  IMAD.IADD R10, R21, 0x1, -R18 ;  /* 0x00000001150a7824 */ /* 0x000fe200078e0a12 */
[----:B------:R-:W-:Y:S01]  /*4b50*/  IABS R23, R23 ;  /* 0x0000001700177213 */ /* 0x000fe20000000000 */
[----:B------:R-:W-:Y:S01]  /*4b60*/  FMUL.FTZ R38, R38, UR6 ;  /* 0x0000000626267c20 */ /* 0x000fe20008410000 */
[----:B------:R-:W-:Y:S01]  /*4b70*/  IABS R22, R22 ;  /* 0x0000001600167213 */ /* 0x000fe20000000000 */
[----:B------:R-:W-:Y:S01]  /*4b80*/  IMAD.IADD R25, R19, 0x1, -R12 ;  /* 0x0000000113197824 */ /* 0x000fe200078e0a0c */
[----:B------:R-:W-:Y:S01]  /*4b90*/  ISETP.GE.AND P6, PT, R12, UR28, PT ;  /* 0x0000001c0c007c0c */ /* 0x000fe2000bfc6270 */
[----:B------:R-:W-:Y:S01]  /*4ba0*/  FMUL.FTZ R41, R41, UR6 ;  /* 0x0000000629297c20 */ /* 0x000fe20008410000 */
[----:B------:R-:W-:Y:S01]  /*4bb0*/  I2FP.F32.S32 R22, R22 ;  /* 0x0000001600167245 */ /* 0x000fe20000201400 */
[----:B------:R-:W3:Y:S01]  /*4bc0*/  MUFU.TANH R42, R42 ;  /* 0x0000002a002a7308 */ /* 0x000ee20000002400 */
[----:B-1----:R-:W-:Y:S01]  /*4bd0*/  FFMA.FTZ R15, R30, -UR5, R15 ;  /* 0x800000051e0f7c23 */ /* 0x002fe2000801000f */
[----:B------:R-:W-:Y:S01]  /*4be0*/  IABS R12, R10 ;  /* 0x0000000a000c7213 */ /* 0x000fe20000000000 */
[----:B------:R-:W-:Y:S01]  /*4bf0*/  FMUL.FTZ R39, R39, UR6 ;  /* 0x0000000627277c20 */ /* 0x000fe20008410000 */
[----:B------:R-:W-:Y:S01]  /*4c00*/  I2FP.F32.S32 R23, R23 ;  /* 0x0000001700177245 */ /* 0x000fe20000201400 */
[----:B------:R-:W-:Y:S01]  /*4c10*/  FFMA.FTZ R33, R22, -UR5, R33 ;  /* 0x8000000516217c23 */ /* 0x000fe20008010021 */
[----:B------:R-:W-:Y:S01]  /*4c20*/  ISETP.GE.AND P5, PT, R24, UR28, PT ;  /* 0x0000001c18007c0c */ /* 0x000fe2000bfa6270 */
[----:B------:R-:W-:Y:S01]  /*4c30*/  VIADD R22, R4, 0x11 ;  /* 0x0000001104167836 */ /* 0x000fe20000000000 */
[----:B------:R-:W1:Y:S01]  /*4c40*/  MUFU.TANH R34, R34 ;  /* 0x0000002200227308 */ /* 0x000e620000002400 */
[----:B------:R-:W-:Y:S01]  /*4c50*/  FSEL R35, R35, -INF , !P1 ;  /* 0xff80000023237808 */ /* 0x000fe20004800000 */
[----:B------:R-:W-:Y:S01]  /*4c60*/  IMAD.IADD R24, R19, 0x1, -R24 ;  /* 0x0000000113187824 */ /* 0x000fe200078e0a18 */
[----:B------:R-:W-:Y:S01]  /*4c70*/  FSEL R30, R16, -INF , !P1 ;  /* 0xff800000101e7808 */ /* 0x000fe20004800000 */
[----:B------:R-:W-:Y:S01]  /*4c80*/  FFMA.FTZ R8, R23, -UR5, R8 ;  /* 0x8000000517087c23 */ /* 0x000fe20008010008 */
[----:B------:R-:W-:Y:S01]  /*4c90*/  ISETP.GE.AND P1, PT, R18, UR28, PT ;  /* 0x0000001c12007c0c */ /* 0x000fe2000bf26270 */
[----:B------:R-:W-:Y:S01]  /*4ca0*/  IMAD.IADD R18, R19, 0x1, -R18 ;  /* 0x0000000113127824 */ /* 0x000fe200078e0a12 */
[----:B------:R-:W-:Y:S01]  /*4cb0*/  I2FP.F32.S32 R191, R12 ;  /* 0x0000000c00bf7245 */ /* 0x000fe20000201400 */
[----:B------:R-:W4:Y:S01]  /*4cc0*/  MUFU.TANH R10, R47 ;  /* 0x0000002f000a7308 */ /* 0x000f220000002400 */
[----:B------:R-:W-:Y:S01]  /*4cd0*/  ISETP.GE.AND P2, PT, R4, UR28, PT ;  /* 0x0000001c04007c0c */ /* 0x000fe2000bf46270 */
[--C-:B------:R-:W-:Y:S01]  /*4ce0*/  IMAD.IADD R28, R21, 0x1, -R22.reuse ;  /* 0x00000001151c7824 */ /* 0x100fe200078e0a16 */
[----:B------:R-:W-:Y:S01]  /*4cf0*/  ISETP.GE.AND P4, PT, R22, UR28, PT ;  /* 0x0000001c16007c0c */ /* 0x000fe2000bf86270 */
[----:B------:R-:W-:Y:S01]  /*4d00*/  IMAD.IADD R22, R19, 0x1, -R22 ;  /* 0x0000000113167824 */ /* 0x000fe200078e0a16 */
[----:B------:R-:W-:Y:S01]  /*4d10*/  IABS R24, R24 ;  /* 0x0000001800187213 */ /* 0x000fe20000000000 */
[----:B--2---:R-:W-:Y:S01]  /*4d20*/  FFMA.FTZ R191, R191, -UR5, R32 ;  /* 0x80000005bfbf7c23 */ /* 0x004fe20008010020 */
[----:B------:R-:W-:Y:S01]  /*4d30*/  ISETP.GE.AND P3, PT, R26, UR28, PT ;  /* 0x0000001c1a007c0c */ /* 0x000fe2000bf66270 */
[----:B------:R-:W-:Y:S01]  /*4d40*/  MUFU.TANH R43, R43 ;  /* 0x0000002b002b7308 */ /* 0x000fe20000002400 */
[----:B------:R-:W-:Y:S01]  /*4d50*/  IABS R18, R18 ;  /* 0x0000001200127213 */ /* 0x000fe20000000000 */
[----:B------:R-:W-:Y:S01]  /*4d60*/  VIADD R44, R4, 0x21 ;  /* 0x00000021042c7836 */ /* 0x000fe20000000000 */
[----:B------:R-:W-:Y:S01]  /*4d70*/  IADD3 R26, -R26, R19, RZ ;  /* 0x000000131a1a7210 */ /* 0x000fe20007ffe1ff */
[----:B------:R-:W-:Y:S01]  /*4d80*/  FMUL.FTZ R67, R67, UR6 ;  /* 0x0000000643437c20 */ /* 0x000fe20008410000 */
[----:B------:R-:W-:Y:S01]  /*4d90*/  FSEL R37, R17, -INF , !P2 ;  /* 0xff80000011257808 */ /* 0x000fe20005000000 */
[----:B------:R-:W-:Y:S01]  /*4da0*/  VIADD R16, R4, 0x38 ;  /* 0x0000003804107836 */ /* 0x000fe20000000000 */
[----:B------:R-:W-:Y:S01]  /*4db0*/  FSEL R32, R8, -INF , !P2 ;  /* 0xff80000008207808 */ /* 0x000fe20005000000 */
[----:B------:R-:W2:Y:S01]  /*4dc0*/  MUFU.TANH R38, R38 ;  /* 0x0000002600267308 */ /* 0x000ea20000002400 */
[----:B------:R-:W-:Y:S01]  /*4dd0*/  ISETP.GE.AND P0, PT, R14, UR28, PT ;  /* 0x0000001c0e007c0c */ /* 0x000fe2000bf06270 */
[C---:B------:R-:W-:Y:S01]  /*4de0*/  IMAD.IADD R14, R19.reuse, 0x1, -R14 ;  /* 0x00000001130e7824 */ /* 0x040fe200078e0a0e */
[----:B------:R-:W-:Y:S01]  /*4df0*/  IABS R25, R25 ;  /* 0x0000001900197213 */ /* 0x000fe20000000000 */
[----:B------:R-:W-:Y:S01]  /*4e00*/  FMUL.FTZ R78, R78, UR6 ;  /* 0x000000064e4e7c20 */ /* 0x000fe20008410000 */
[----:B------:R-:W-:Y:S01]  /*4e10*/  ISETP.GE.AND P2, PT, R6, UR28, PT ;  /* 0x0000001c06007c0c */ /* 0x000fe2000bf46270 */
[----:B------:R-:W-:Y:S01]  /*4e20*/  IMAD.IADD R6, R19, 0x1, -R6 ;  /* 0x0000000113067824 */ /* 0x000fe200078e0a06 */
[----:B------:R-:W-:Y:S01]  /*4e30*/  I2FP.F32.S32 R17, R24 ;  /* 0x0000001800117245 */ /* 0x000fe20000201400 */
[----:B------:R-:W5:Y:S01]  /*4e40*/  MUFU.TANH R13, R41 ;  /* 0x00000029000d7308 */ /* 0x000f620000002400 */
[----:B------:R-:W-:Y:S01]  /*4e50*/  I2FP.F32.S32 R23, R18 ;  /* 0x0000001200177245 */ /* 0x000fe20000201400 */
[C---:B------:R-:W-:Y:S01]  /*4e60*/  VIADD R18, R4.reuse, 0x30 ;  /* 0x0000003004127836 */ /* 0x040fe20000000000 */
[----:B------:R-:W-:Y:S01]  /*4e70*/  IABS R22, R22 ;  /* 0x0000001600167213 */ /* 0x000fe20000000000 */
[----:B---3--:R-:W-:Y:S01]  /*4e80*/  FFMA.FTZ R8, R17, -UR5, R42 ;  /* 0x8000000511087c23 */ /* 0x008fe2000801002a */
[----:B------:R-:W-:Y:S01]  /*4e90*/  IABS R26, R26 ;  /* 0x0000001a001a7213 */ /* 0x000fe20000000000 */
[----:B-1----:R-:W-:Y:S01]  /*4ea0*/  FFMA.FTZ R188, R23, -UR5, R34 ;  /* 0x8000000517bc7c23 */ /* 0x002fe20008010022 */
[----:B------:R-:W-:Y:S01]  /*4eb0*/  I2FP.F32.S32 R25, R25 ;  /* 0x0000001900197245 */ /* 0x000fe20000201400 */
[----:B------:R-:W1:Y:S01]  /*4ec0*/  MUFU.TANH R46, R46 ;  /* 0x0000002e002e7308 */ /* 0x000e620000002400 */
[----:B------:R-:W-:Y:S01]  /*4ed0*/  IABS R28, R28 ;  /* 0x0000001c001c7213 */ /* 0x000fe20000000000 */
[--C-:B------:R-:W-:Y:S01]  /*4ee0*/  IMAD.IADD R34, R21, 0x1, -R44.reuse ;  /* 0x0000000115227824 */ /* 0x100fe200078e0a2c */
[----:B------:R-:W-:Y:S01]  /*4ef0*/  IABS R14, R14 ;  /* 0x0000000e000e7213 */ /* 0x000fe20000000000 */
[----:B------:R-:W-:Y:S01]  /*4f00*/  IMAD.IADD R23, R19, 0x1, -R44 ;  /* 0x0000000113177824 */ /* 0x000fe200078e0a2c */
[----:B------:R-:W-:Y:S01]  /*4f10*/  IABS R6, R6 ;  /* 0x0000000600067213 */ /* 0x000fe20000000000 */
[----:B----4-:R-:W-:Y:S01]  /*4f20*/  FFMA.FTZ R10, R25, -UR5, R10 ;  /* 0x80000005190a7c23 */ /* 0x010fe2000801000a */
[----:B------:R-:W-:Y:S01]  /*4f30*/  I2FP.F32.S32 R22, R22 ;  /* 0x0000001600167245 */ /* 0x000fe20000201400 */
[----:B------:R-:W3:Y:S01]  /*4f40*/  MUFU.TANH R12, R39 ;  /* 0x00000027000c7308 */ /* 0x000ee20000002400 */
[----:B------:R-:W-:Y:S01]  /*4f50*/  I2FP.F32.S32 R17, R26 ;  /* 0x0000001a00117245 */ /* 0x000fe20000201400 */
[----:B------:R-:W-:Y:S01]  /*4f60*/  VIADD R42, R4, 0x29 ;  /* 0x00000029042a7836 */ /* 0x000fe20000000000 */
[----:B------:R-:W-:Y:S01]  /*4f70*/  I2FP.F32.S32 R28, R28 ;  /* 0x0000001c001c7245 */ /* 0x000fe20000201400 */
[----:B------:R-:W-:Y:S01]  /*4f80*/  FMUL.FTZ R79, R79, UR6 ;  /* 0x000000064f4f7c20 */ /* 0x000fe20008410000 */
[----:B------:R-:W-:Y:S01]  /*4f90*/  I2FP.F32.S32 R27, R14 ;  /* 0x0000000e001b7245 */ /* 0x000fe20000201400 */
[----:B--2---:R-:W-:Y:S01]  /*4fa0*/  FFMA.FTZ R17, R17, -UR5, R38 ;  /* 0x8000000511117c23 */ /* 0x004fe20008010026 */
[----:B------:R-:W-:Y:S01]  /*4fb0*/  I2FP.F32.S32 R25, R6 ;  /* 0x0000000600197245 */ /* 0x000fe20000201400 */
[----:B------:R-:W2:Y:S01]  /*4fc0*/  MUFU.TANH R36, R36 ;  /* 0x0000002400247308 */ /* 0x000ea20000002400 */
[----:B------:R-:W-:Y:S01]  /*4fd0*/  FFMA.FTZ R6, R22, -UR5, R43 ;  /* 0x8000000516067c23 */ /* 0x000fe2000801002b */
[C---:B------:R-:W-:Y:S01]  /*4fe0*/  VIADD R22, R4.reuse, 0x28 ;  /* 0x0000002804167836 */ /* 0x040fe20000000000 */
[C---:B------:R-:W-:Y:S01]  /*4ff0*/  IADD3 R40, R4.reuse, 0x31, RZ ;  /* 0x0000003104287810 */ /* 0x040fe20007ffe0ff */
[----:B------:R-:W-:Y:S01]  /*5000*/  VIADD R38, R4, 0x39 ;  /* 0x0000003904267836 */ /* 0x000fe20000000000 */
[----:B------:R-:W-:Y:S01]  /*5010*/  IABS R34, R34 ;  /* 0x0000002200227213 */ /* 0x000fe20000000000 */
[----:B------:R-:W-:Y:S01]  /*5020*/  FMUL.FTZ R72, R72, UR6 ;  /* 0x0000000648487c20 */ /* 0x000fe20008410000 */
[----:B------:R-:W-:Y:S01]  /*5030*/  IABS R23, R23 ;  /* 0x0000001700177213 */ /* 0x000fe20000000000 */
[----:B------:R-:W4:Y:S01]  /*5040*/  MUFU.TANH R20, R20 ;  /* 0x0000001400147308 */ /* 0x000f220000002400 */
[----:B------:R-:W-:Y:S01]  /*5050*/  FMUL.FTZ R73, R73, UR6 ;  /* 0x0000000649497c20 */ /* 0x000fe20008410000 */
[----:B------:R-:W-:Y:S01]  /*5060*/  FMUL.FTZ R74, R74, UR6 ;  /* 0x000000064a4a7c20 */ /* 0x000fe20008410000 */
[----:B------:R-:W-:Y:S01]  /*5070*/  FMUL.FTZ R75, R75, UR6 ;  /* 0x000000064b4b7c20 */ /* 0x000fe20008410000 */
[----:B-----5:R-:W-:Y:S01]  /*5080*/  FFMA.FTZ R13, R28, -UR5, R13 ;  /* 0x800000051c0d7c23 */ /* 0x020fe2000801000d */
[----:B-1----:R-:W-:Y:S01]  /*5090*/  FFMA.FTZ R14, R27, -UR5, R46 ;  /* 0x800000051b0e7c23 */ /* 0x002fe2000801002e */
[----:B---3--:R-:W-:Y:S01]  /*50a0*/  FFMA.FTZ R12, R25, -UR5, R12 ;  /* 0x80000005190c7c23 */ /* 0x008fe2000801000c */
[----:B------:R-:W-:Y:S01]  /*50b0*/  FMUL.FTZ R64, R64, UR6 ;  /* 0x0000000640407c20 */ /* 0x000fe20008410000 */
[----:B------:R-:W1:Y:S01]  /*50c0*/  MUFU.TANH R202, R67 ;  /* 0x0000004300ca7308 */ /* 0x000e620000002400 */
[----:B------:R-:W-:Y:S01]  /*50d0*/  FMUL.FTZ R65, R65, UR6 ;  /* 0x0000000641417c20 */ /* 0x000fe20008410000 */
[----:B------:R-:W-:Y:S01]  /*50e0*/  FMUL.FTZ R66, R66, UR6 ;  /* 0x0000000642427c20 */ /* 0x000fe20008410000 */
[C---:B------:R-:W-:Y:S01]  /*50f0*/  IMAD.IADD R29, R21.reuse, 0x1, -R22 ;  /* 0x00000001151d7824 */ /* 0x040fe200078e0a16 */
[C---:B------:R-:W-:Y:S01]  /*5100*/  IADD3 R26, R21.reuse, -R40, RZ ;  /* 0x80000028151a7210 */ /* 0x040fe20007ffe0ff */
[----:B------:R-:W-:-:S02]  /*5110*/  IMAD.IADD R28, R21, 0x1, -R42 ;  /* 0x00000001151c7824 */ /* 0x000fc400078e0a2a */
[----:B------:R-:W-:Y:S01]  /*5120*/  FMUL.FTZ R76, R76, UR6 ;  /* 0x000000064c4c7c20 */ /* 0x000fe20008410000 */
[----:B------:R-:W-:Y:S02]  /*5130*/  IMAD.IADD R27, R21, 0x1, -R18 ;  /* 0x00000001151b7824 */ /* 0x000fe400078e0a12 */
[----:B------:R-:W-:Y:S01]  /*5140*/  FMUL.FTZ R77, R77, UR6 ;  /* 0x000000064d4d7c20 */ /* 0x000fe20008410000 */
[C---:B------:R-:W-:Y:S01]  /*5150*/  IMAD.IADD R25, R21.reuse, 0x1, -R16 ;  /* 0x0000000115197824 */ /* 0x040fe200078e0a10 */
[----:B------:R-:W-:Y:S01]  /*5160*/  I2FP.F32.S32 R39, R34 ;  /* 0x0000002200277245 */ /* 0x000fe20000201400 */
[----:B------:R-:W-:Y:S01]  /*5170*/  IMAD.IADD R24, R21, 0x1, -R38 ;  /* 0x0000000115187824 */ /* 0x000fe200078e0a26 */
[----:B------:R-:W-:Y:S01]  /*5180*/  I2FP.F32.S32 R23, R23 ;  /* 0x0000001700177245 */ /* 0x000fe20000201400 */
[----:B------:R-:W-:Y:S01]  /*5190*/  IMAD.IADD R21, R19, 0x1, -R42 ;  /* 0x0000000113157824 */ /* 0x000fe200078e0a2a */
[----:B------:R-:W-:Y:S01]  /*51a0*/  MUFU.TANH R189, R64 ;  /* 0x0000004000bd7308 */ /* 0x000fe20000002400 */
[----:B------:R-:W-:Y:S01]  /*51b0*/  FSEL R31, R31, -INF , !P6 ;  /* 0xff8000001f1f7808 */ /* 0x000fe20007000000 */
[----:B--2---:R-:W-:Y:S01]  /*51c0*/  FFMA.FTZ R36, R39, -UR5, R36 ;  /* 0x8000000527247c23 */ /* 0x004fe20008010024 */
[----:B------:R-:W-:Y:S01]  /*51d0*/  FSEL R10, R10, -INF , !P6 ;  /* 0xff8000000a0a7808 */ /* 0x000fe20007000000 */
[----:B----4-:R-:W-:Y:S01]  /*51e0*/  FFMA.FTZ R20, R23, -UR5, R20 ;  /* 0x8000000517147c23 */ /* 0x010fe20008010014 */
[----:B------:R-:W-:-:S02]  /*51f0*/  FSEL R13, R13, -INF , !P4 ;  /* 0xff8000000d0d7808 */ /* 0x000fc40006000000 */
[----:B------:R-:W-:Y:S01]  /*5200*/  FSEL R6, R6, -INF , !P4 ;  /* 0xff80000006067808 */ /* 0x000fe20006000000 */
[----:B------:R-:W-:Y:S01]  /*5210*/  MUFU.TANH R187, R65 ;  /* 0x0000004100bb7308 */ /* 0x000fe20000002400 */
[----:B------:R-:W-:Y:S02]  /*5220*/  FSEL R9, R9, -INF , !P2 ;  /* 0xff80000009097808 */ /* 0x000fe40005000000 */
[----:B------:R-:W-:Y:S02]  /*5230*/  FSEL R12, R12, -INF , !P2 ;  /* 0xff8000000c0c7808 */ /* 0x000fe40005000000 */
[----:B------:R-:W-:Y:S02]  /*5240*/  FSEL R33, R33, -INF , !P0 ;  /* 0xff80000021217808 */ /* 0x000fe40004000000 */
[----:B------:R-:W-:Y:S01]  /*5250*/  FSEL R14, R14, -INF , !P0 ;  /* 0xff8000000e0e7808 */ /* 0x000fe20004000000 */
[----:B------:R-:W-:Y:S01]  /*5260*/  MUFU.TANH R190, R66 ;  /* 0x0000004200be7308 */ /* 0x000fe20000002400 */
[----:B------:R-:W-:Y:S01]  /*5270*/  ISETP.GE.AND P6, PT, R22, UR28, PT ;  /* 0x0000001c16007c0c */ /* 0x000fe2000bfc6270 */
[C---:B------:R-:W-:Y:S01]  /*5280*/  IMAD.IADD R22, R19.reuse, 0x1, -R22 ;  /* 0x0000000113167824 */ /* 0x040fe200078e0a16 */
[----:B------:R-:W-:Y:S01]  /*5290*/  ISETP.GE.AND P4, PT, R18, UR28, PT ;  /* 0x0000001c12007c0c */ /* 0x000fe2000bf86270 */
[----:B------:R-:W-:Y:S01]  /*52a0*/  IMAD.IADD R18, R19, 0x1, -R18 ;  /* 0x0000000113127824 */ /* 0x000fe200078e0a12 */
[----:B------:R-:W-:-:S02]  /*52b0*/  FSEL R4, R17, -INF , !P3 ;  /* 0xff80000011047808 */ /* 0x000fc40005800000 */
[----:B------:R-:W-:Y:S01]  /*52c0*/  ISETP.GE.AND P2, PT, R16, UR28, PT ;  /* 0x0000001c10007c0c */ /* 0x000fe2000bf46270 */
[----:B------:R-:W2:Y:S01]  /*52d0*/  MUFU.TANH R201, R76 ;  /* 0x0000004c00c97308 */ /* 0x000ea20000002400 */
[----:B------:R-:W-:Y:S01]  /*52e0*/  ISETP.GE.AND P0, PT, R44, UR28, PT ;  /* 0x0000001c2c007c0c */ /* 0x000fe2000bf06270 */
[C---:B------:R-:W-:Y:S01]  /*52f0*/  IMAD.IADD R16, R19.reuse, 0x1, -R16 ;  /* 0x0000000113107824 */ /* 0x040fe200078e0a10 */
[----:B------:R-:W-:Y:S01]  /*5300*/  IADD3 R17, -R40, R19, RZ ;  /* 0x0000001328117210 */ /* 0x000fe20007ffe1ff */
[----:B------:R-:W-:Y:S01]  /*5310*/  IMAD.IADD R19, R19, 0x1, -R38 ;  /* 0x0000000113137824 */ /* 0x000fe200078e0a26 */
[----:B------:R-:W-:Y:S02]  /*5320*/  IABS R21, R21 ;  /* 0x0000001500157213 */ /* 0x000fe40000000000 */
[----:B------:R-:W-:Y:S01]  /*5330*/  FSEL R185, R36, -INF , !P0 ;  /* 0xff80000024b97808 */ /* 0x000fe20004000000 */
[----:B------:R-:W3:Y:S01]  /*5340*/  MUFU.TANH R199, R77 ;  /* 0x0000004d00c77308 */ /* 0x000ee20000002400 */
[----:B------:R-:W-:-:S02]  /*5350*/  I2FP.F32.S32 R21, R21 ;  /* 0x0000001500157245 */ /* 0x000fc40000201400 */
[----:B------:R-:W-:Y:S02]  /*5360*/  FSEL R232, R20, -INF , !P0 ;  /* 0xff80000014e87808 */ /* 0x000fe40004000000 */
[----:B------:R-:W-:Y:S01]  /*5370*/  IABS R27, R27 ;  /* 0x0000001b001b7213 */ /* 0x000fe20000000000 */
[----:B-1----:R-:W-:Y:S01]  /*5380*/  FFMA.FTZ R202, R21, -UR5, R202 ;  /* 0x8000000515ca7c23 */ /* 0x002fe200080100ca */
[----:B------:R-:W-:Y:S01]  /*5390*/  IABS R17, R17 ;  /* 0x0000001100117213 */ /* 0x000fe20000000000 */
[----:B------:R-:W-:Y:S01]  /*53a0*/  MUFU.TANH R78, R78 ;  /* 0x0000004e004e7308 */ /* 0x000fe20000002400 */
[----:B------:R-:W-:Y:S02]  /*53b0*/  PLOP3.LUT P0, PT, PT, PT, UP0, 0x80, 0x0 ;  /* 0x000000000000781c */ /* 0x000fe40003f0f008 */
[----:B------:R-:W-:Y:S02]  /*53c0*/  IABS R29, R29 ;  /* 0x0000001d001d7213 */ /* 0x000fe40000000000 */
[----:B------:R-:W-:-:S02]  /*53d0*/  IABS R28, R28 ;  /* 0x0000001c001c7213 */ /* 0x000fc40000000000 */
[----:B------:R-:W-:Y:S01]  /*53e0*/  IABS R26, R26 ;  /* 0x0000001a001a7213 */ /* 0x000fe20000000000 */
[----:B------:R-:W1:Y:S01]  /*53f0*/  MUFU.TANH R72, R72 ;  /* 0x0000004800487308 */ /* 0x000e620000002400 */
[----:B------:R-:W-:Y:S02]  /*5400*/  IABS R25, R25 ;  /* 0x0000001900197213 */ /* 0x000fe40000000000 */
[----:B------:R-:W-:Y:S02]  /*5410*/  IABS R24, R24 ;  /* 0x0000001800187213 */ /* 0x000fe40000000000 */
[----:B------:R-:W-:Y:S02]  /*5420*/  IABS R22, R22 ;  /* 0x0000001600167213 */ /* 0x000fe40000000000 */
[----:B------:R-:W-:Y:S01]  /*5430*/  IABS R18, R18 ;  /* 0x0000001200127213 */ /* 0x000fe20000000000 */
[----:B------:R-:W4:Y:S01]  /*5440*/  MUFU.TANH R73, R73 ;  /* 0x0000004900497308 */ /* 0x000f220000002400 */
[----:B------:R-:W-:-:S02]  /*5450*/  IABS R16, R16 ;  /* 0x0000001000107213 */ /* 0x000fc40000000000 */
[----:B------:R-:W-:Y:S02]  /*5460*/  IABS R19, R19 ;  /* 0x0000001300137213 */ /* 0x000fe40000000000 */
[----:B------:R-:W-:Y:S02]  /*5470*/  FSEL R191, R191, -INF , !P1 ;  /* 0xff800000bfbf7808 */ /* 0x000fe40004800000 */
[----:B------:R-:W-:Y:S01]  /*5480*/  FSEL R188, R188, -INF , !P1 ;  /* 0xff800000bcbc7808 */ /* 0x000fe20004800000 */
[----:B------:R-:W5:Y:S01]  /*5490*/  MUFU.TANH R79, R79 ;  /* 0x0000004f004f7308 */ /* 0x000f620000002400 */
[----:B------:R-:W-:Y:S02]  /*54a0*/  ISETP.GE.AND P1, PT, R38, UR28, PT ;  /* 0x0000001c26007c0c */ /* 0x000fe4000bf26270 */
[----:B------:R-:W-:Y:S02]  /*54b0*/  I2FP.F32.S32 R38, R27 ;  /* 0x0000001b00267245 */ /* 0x000fe40000201400 */
[----:B------:R-:W-:-:S02]  /*54c0*/  I2FP.F32.S32 R196, R17 ;  /* 0x0000001100c47245 */ /* 0x000fc40000201400 */
[----:B------:R-:W-:Y:S01]  /*54d0*/  I2FP.F32.S32 R34, R29 ;  /* 0x0000001d00227245 */ /* 0x000fe20000201400 */
[----:B------:R-:W5:Y:S01]  /*54e0*/  MUFU.TANH R74, R74 ;  /* 0x0000004a004a7308 */ /* 0x000f620000002400 */
[----:B------:R-:W-:Y:S01]  /*54f0*/  I2FP.F32.S32 R28, R28 ;  /* 0x0000001c001c7245 */ /* 0x000fe20000201400 */
[----:B--2---:R-:W-:Y:S01]  /*5500*/  FFMA.FTZ R201, R38, -UR5, R201 ;  /* 0x8000000526c97c23 */ /* 0x004fe200080100c9 */
[----:B------:R-:W-:Y:S01]  /*5510*/  I2FP.F32.S32 R26, R26 ;  /* 0x0000001a001a7245 */ /* 0x000fe20000201400 */
[----:B------:R-:W-:Y:S01]  /*5520*/  FFMA.FTZ R189, R34, -UR5, R189 ;  /* 0x8000000522bd7c23 */ /* 0x000fe200080100bd */
[----:B------:R-:W-:Y:S01]  /*5530*/  I2FP.F32.S32 R25, R25 ;  /* 0x0000001900197245 */ /* 0x000fe20000201400 */
[----:B------:R-:W-:Y:S01]  /*5540*/  FFMA.FTZ R187, R28, -UR5, R187 ;  /* 0x800000051cbb7c23 */ /* 0x000fe200080100bb */
[----:B------:R-:W-:Y:S01]  /*5550*/  I2FP.F32.S32 R24, R24 ;  /* 0x0000001800187245 */ /* 0x000fe20000201400 */
[----:B------:R-:W2:Y:S01]  /*5560*/  MUFU.TANH R75, R75 ;  /* 0x0000004b004b7308 */ /* 0x000ea20000002400 */
[----:B------:R-:W-:Y:S01]  /*5570*/  I2FP.F32.S32 R27, R22 ;  /* 0x00000016001b7245 */ /* 0x000fe20000201400 */
[----:B---3--:R-:W-:Y:S01]  /*5580*/  FFMA.FTZ R199, R26, -UR5, R199 ;  /* 0x800000051ac77c23 */ /* 0x008fe200080100c7 */
[----:B------:R-:W-:Y:S01]  /*5590*/  I2FP.F32.S32 R21, R18 ;  /* 0x0000001200157245 */ /* 0x000fe20000201400 */
[----:B-1----:R-:W-:Y:S01]  /*55a0*/  FFMA.FTZ R197, R25, -UR5, R72 ;  /* 0x8000000519c57c23 */ /* 0x002fe20008010048 */
[----:B------:R-:W-:Y:S01]  /*55b0*/  I2FP.F32.S32 R17, R16 ;  /* 0x0000001000117245 */ /* 0x000fe20000201400 */
[----:B----4-:R-:W-:Y:S01]  /*55c0*/  FFMA.FTZ R195, R24, -UR5, R73 ;  /* 0x8000000518c37c23 */ /* 0x010fe20008010049 */
[----:B------:R-:W-:Y:S01]  /*55d0*/  I2FP.F32.S32 R192, R19 ;  /* 0x0000001300c07245 */ /* 0x000fe20000201400 */
[----:B------:R-:W-:Y:S01]  /*55e0*/  FFMA.FTZ R190, R27, -UR5, R190 ;  /* 0x800000051bbe7c23 */ /* 0x000fe200080100be */
[----:B------:R-:W-:Y:S01]  /*55f0*/  FSEL R15, R15, -INF , !P5 ;  /* 0xff8000000f0f7808 */ /* 0x000fe20006800000 */
[----:B------:R-:W-:Y:S01]  /*5600*/  FFMA.FTZ R198, R21, -UR5, R78 ;  /* 0x8000000515c67c23 */ /* 0x000fe2000801004e */
[----:B------:R-:W-:Y:S01]  /*5610*/  FSEL R8, R8, -INF , !P5 ;  /* 0xff80000008087808 */ /* 0x000fe20006800000 */
[----:B-----5:R-:W-:Y:S01]  /*5620*/  FFMA.FTZ R196, R196, -UR5, R79 ;  /* 0x80000005c4c47c23 */ /* 0x020fe2000801004f */
[----:B------:R-:W-:Y:S01]  /*5630*/  FSEL R11, R11, -INF , !P3 ;  /* 0xff8000000b0b7808 */ /* 0x000fe20005800000 */
[----:B------:R-:W-:Y:S01]  /*5640*/  FFMA.FTZ R194, R17, -UR5, R74 ;  /* 0x8000000511c27c23 */ /* 0x000fe2000801004a */
[----:B------:R-:W-:Y:S01]  /*5650*/  ISETP.GE.AND P5, PT, R42, UR28, PT ;  /* 0x0000001c2a007c0c */ /* 0x000fe2000bfa6270 */
[----:B--2---:R-:W-:Y:S01]  /*5660*/  FFMA.FTZ R192, R192, -UR5, R75 ;  /* 0x80000005c0c07c23 */ /* 0x004fe2000801004b */
[----:B------:R-:W-:-:S02]  /*5670*/  ISETP.GE.AND P3, PT, R40, UR28, PT ;  /* 0x0000001c28007c0c */ /* 0x000fc4000bf66270 */
        /* <DEDUP_REMOVED lines=67> */
[----:B---3--:R-:W3:Y:S01]  /*5ab0*/  @!P6 LDC.64 R28, c[0x0][0x218] ;  /* 0x00008600ff1ceb82 */ /* 0x008ee20000000a00 */
[C---:B--2---:R-:W-:Y:S01]  /*5ac0*/  @!P5 LEA R42, P1, R3.reuse, R20, 0x1 ;  /* 0x00000014032ad211 */ /* 0x044fe200078208ff */
[----:B------:R-:W-:Y:S01]  /*5ad0*/  @!PT LDS RZ, [RZ] ;  /* 0x00000000fffff984 */ /* 0x000fe20000000800 */
[----:B------:R-:W-:Y:S01]  /*5ae0*/  @!PT LDS RZ, [RZ] ;  /* 0x00000000fffff984 */ /* 0x000fe20000000800 */
[----:B------:R-:W-:Y:S01]  /*5af0*/  @!PT LDS RZ, [RZ] ;  /* 0x00000000fffff984 */ /* 0x000fe20000000800 */
[----:B------:R1:W-:Y:S03]  /*5b00*/  @!P6 LDGSTS.E.BYPASS.LTC128B.128 [R240+0x8800], desc[UR26][R44.64] ;  /* 0x088000002cf0efae */ /* 0x0003e6000b901d5a */
[C---:B------:R-:W-:Y:S01]  /*5b10*/  @!P5 LEA.HI.X R43, R3.reuse, R21, R34, 0x1, P1 ;  /* 0x00000015032bd211 */ /* 0x040fe200008f0c22 */
[----:B------:R1:W-:Y:S02]  /*5b20*/  @P5 STS.128 [R240+0xa800], RZ ;  /* 0x00a800fff0005388 */ /* 0x0003e40000000c00 */
[----:B------:R-:W2:Y:S02]  /*5b30*/  @!P4 LDC.64 R24, c[0x0][0x218] ;  /* 0x00008600ff18cb82 */ /* 0x000ea40000000a00 */
[----:B------:R-:W-:Y:S01]  /*5b40*/  @!PT LDS RZ, [RZ] ;  /* 0x00000000fffff984 */ /* 0x000fe20000000800 */
[----:B------:R-:W-:Y:S01]  /*5b50*/  @!PT LDS RZ, [RZ] ;  /* 0x00000000fffff984 */ /* 0x000fe20000000800 */
[----:B------:R-:W-:Y:S01]  /*5b60*/  @!PT LDS RZ, [RZ] ;  /* 0x00000000fffff984 */ /* 0x000fe20000000800 */
[----:B------:R1:W-:Y:S01]  /*5b70*/  @!P5 LDGSTS.E.BYPASS.LTC128B.128 [R240+0xa800], desc[UR26][R42.64+0x80] ;  /* 0x0a8000802af0dfae */ /* 0x0003e2000b901d5a */
[----:B----4-:R-:W-:-:S03]  /*5b80*/  @!P4 LEA R38, P2, R3, R18, 0x1 ;  /* 0x000000120326c211 */ /* 0x010fc600078408ff */
[----:B------:R1:W-:Y:S02]  /*5b90*/  @P4 STS.128 [R240+0xc800], RZ ;  /* 0x00c800fff0004388 */ /* 0x0003e40000000c00 */
[----:B------:R-:W4:Y:S01]  /*5ba0*/  @!P5 LDC.64 R26, c[0x0][0x218] ;  /* 0x00008600ff1adb82 */ /* 0x000f220000000a00 */
[C---:B-----5:R-:W-:Y:S02]  /*5bb0*/  @!P3 LEA R40, P1, R3.reuse, R16, 0x1 ;  /* 0x000000100328b211 */ /* 0x060fe400078208ff */
[C-C-:B------:R-:W-:Y:S02]  /*5bc0*/  @!P4 LEA.HI.X R39, R3.reuse, R19, R34.reuse, 0x1, P2 ;  /* 0x000000130327c211 */ /* 0x140fe400010f0c22 */
[C---:B------:R-:W-:Y:S02]  /*5bd0*/  @!P3 LEA.HI.X R41, R3.reuse, R17, R34, 0x1, P1 ;  /* 0x000000110329b211 */ /* 0x040fe400008f0c22 */
[----:B------:R-:W-:Y:S01]  /*5be0*/  IADD3 R36, P2, R3, UR33, RZ ;  /* 0x0000002103247c10 */ /* 0x000fe2000ff5e0ff */
[----:B------:R-:W5:Y:S01]  /*5bf0*/  @!P3 LDC.64 R22, c[0x0][0x218] ;  /* 0x00008600ff16bb82 */ /* 0x000f620000000a00 */
[----:B------:R-:W-:Y:S01]  /*5c00*/  @!PT LDS RZ, [RZ] ;  /* 0x00000000fffff984 */ /* 0x000fe20000000800 */
[----:B------:R-:W-:Y:S01]  /*5c10*/  @!PT LDS RZ, [RZ] ;  /* 0x00000000fffff984 */ /* 0x000fe20000000800 */
[----:B------:R-:W-:Y:S01]  /*5c20*/  @!PT LDS RZ, [RZ] ;  /* 0x00000000fffff984 */ /* 0x000fe20000000800 */
[----:B------:R1:W-:Y:S02]  /*5c30*/  @!P4 LDGSTS.E.BYPASS.LTC128B.128 [R240+0xc800], desc[UR26][R38.64+0x100] ;  /* 0x0c80010026f0cfae */ /* 0x0003e4000b901d5a */
[----:B---3--:R-:W-:-:S02]  /*5c40*/  @!P6 LEA R28, P1, R36, R28, 0x1 ;  /* 0x0000001c241ce211 */ /* 0x008fc400078208ff */
[----:B------:R-:W-:Y:S01]  /*5c50*/  IADD3.X R34, R34, UR32, RZ, P2, !PT ;  /* 0x0000002022227c10 */ /* 0x000fe200097fe4ff */
[----:B------:R1:W-:Y:S02]  /*5c60*/  @P3 STS.128 [R240+0xe800], RZ ;  /* 0x00e800fff0003388 */ /* 0x0003e40000000c00 */
[----:B------:R-:W3:Y:S01]  /*5c70*/  @!P6 LDC.64 R20, c[0x0][0x218] ;  /* 0x00008600ff14eb82 */ /* 0x000ee20000000a00 */
[C---:B------:R-:W-:Y:S01]  /*5c80*/  @!P6 LEA.HI.X R29, R36.reuse, R29, R34, 0x1, P1 ;  /* 0x0000001d241de211 */ /* 0x040fe200008f0c22 */
[----:B------:R-:W-:Y:S01]  /*5c90*/  @!PT LDS RZ, [RZ] ;  /* 0x00000000fffff984 */ /* 0x000fe20000000800 */
[----:B------:R-:W-:Y:S01]  /*5ca0*/  @!PT LDS RZ, [RZ] ;  /* 0x00000000fffff984 */ /* 0x000fe20000000800 */
[----:B------:R-:W-:Y:S01]  /*5cb0*/  @!PT LDS RZ, [RZ] ;  /* 0x00000000fffff984 */ /* 0x000fe20000000800 */
[----:B------:R1:W-:Y:S01]  /*5cc0*/  @!P3 LDGSTS.E.BYPASS.LTC128B.128 [R240+0xe800], desc[UR26][R40.64+0x180] ;  /* 0x0e80018028f0bfae */ /* 0x0003e2000b901d5a */
[----:B--2---:R-:W-:-:S03]  /*5cd0*/  @!P4 LEA R24, P1, R36, R24, 0x1 ;  /* 0x000000182418c211 */ /* 0x004fc600078208ff */
[----:B------:R1:W-:Y:S01]  /*5ce0*/  @P6 STS.128 [R240+0x9000], RZ ;  /* 0x009000fff0006388 */ /* 0x0003e20000000c00 */
[C-C-:B------:R-:W-:Y:S01]  /*5cf0*/  @!P4 LEA.HI.X R25, R36.reuse, R25, R34.reuse, 0x1, P1 ;  /* 0x000000192419c211 */ /* 0x140fe200008f0c22 */
[----:B------:R-:W2:Y:S01]  /*5d00*/  @!P5 LDC.64 R18, c[0x0][0x218] ;  /* 0x00008600ff12db82 */ /* 0x000ea20000000a00 */
[C---:B----4-:R-:W-:Y:S01]  /*5d10*/  @!P5 LEA R26, P2, R36.reuse, R26, 0x1 ;  /* 0x0000001a241ad211 */ /* 0x050fe200078408ff */
[----:B------:R-:W-:Y:S01]  /*5d20*/  @!PT LDS RZ, [RZ] ;  /* 0x00000000fffff984 */ /* 0x000fe20000000800 */
[----:B------:R-:W-:Y:S01]  /*5d30*/  @!PT LDS RZ, [RZ] ;  /* 0x00000000fffff984 */ /* 0x000fe20000000800 */
[----:B------:R-:W-:Y:S01]  /*5d40*/  @!PT LDS RZ, [RZ] ;  /* 0x00000000fffff984 */ /* 0x000fe20000000800 */
[----:B------:R1:W-:Y:S03]  /*5d50*/  @!P6 LDGSTS.E.BYPASS.LTC128B.128 [R240+0x9000], desc[UR26][R28.64] ;  /* 0x090000001cf0efae */ /* 0x0003e6000b901d5a */
[C-C-:B------:R-:W-:Y:S01]  /*5d60*/  @!P5 LEA.HI.X R27, R36.reuse, R27, R34.reuse, 0x1, P2 ;  /* 0x0000001b241bd211 */ /* 0x140fe200010f0c22 */
[----:B------:R1:W-:Y:S01]  /*5d70*/  @P5 STS.128 [R240+0xb000], RZ ;  /* 0x00b000fff0005388 */ /* 0x0003e20000000c00 */
        /* <DEDUP_REMOVED lines=49> */
.L_x_1100:
[----:B------:R-:W-:Y:S05]  /*6090*/  BSYNC B0 ;  /* 0x0000000000007941 */ /* 0x000fea0003800000 */
.L_x_1099:
[----:B------:R-:W0:Y:S02]  /*60a0*/  LDGDEPBAR ;  /* 0x00000000000079af */ /* 0x000e240000000000 */
.L_x_1098:
        /* <DEDUP_REMOVED lines=52> */
[----:B--2---:R-:W-:Y:S01]  /*63f0*/  FMNMX.FTZ R3, R16, R3, !PT ;  /* 0x0000000310037209 */ /* 0x004fe20007810000 */
[C---:B------:R-:W-:Y:S01]  /*6400*/  FMUL.FTZ R200, R164.reuse, UR6 ;  /* 0x00000006a4c87c20 */ /* 0x040fe20008410000 */
[----:B------:R-:W-:Y:S01]  /*6410*/  FSETP.NEU.FTZ.AND P1, PT, R164, -INF , PT ;  /* 0xff800000a400780b */ /* 0x000fe20003f3d000 */
[----:B------:R-:W2:Y:S02]  /*6420*/  LDSM.16.MT88.4 R88, [R221+0x14000] ;  /* 0x01400000dd58783b */ /* 0x000ea40000004200 */
[C---:B------:R-:W-:Y:S01]  /*6430*/  FMUL.FTZ R193, R3.reuse, UR6 ;  /* 0x0000000603c17c20 */ /* 0x040fe20008410000 */
[----:B------:R-:W-:Y:S01]  /*6440*/  FSEL R200, R200, RZ, P1 ;  /* 0x000000ffc8c87208 */ /* 0x000fe20000800000 */
[----:B------:R-:W2:Y:S01]  /*6450*/  LDSM.16.MT88.4 R96, [R220+0x14000] ;  /* 0x01400000dc60783b */ /* 0x000ea20000004200 */
[----:B------:R-:W-:-:S03]  /*6460*/  FSETP.NEU.FTZ.AND P1, PT, R3, -INF , PT ;  /* 0xff8000000300780b */ /* 0x000fc60003f3d000 */
[--C-:B------:R-:W-:Y:S01]  /*6470*/  FFMA.FTZ R181, R37, UR6, -R200.reuse ;  /* 0x0000000625b57c23 */ /* 0x100fe200080108c8 */
[----:B------:R-:W-:Y:S01]  /*6480*/  FSEL R193, R193, RZ, P1 ;  /* 0x000000ffc1c17208 */ /* 0x000fe20000800000 */
[--C-:B------:R-:W-:Y:S01]  /*6490*/  FFMA.FTZ R180, R35, UR6, -R200.reuse ;  /* 0x0000000623b47c23 */ /* 0x100fe200080108c8 */
[--C-:B------:R-:W-:Y:S01]  /*64a0*/  FFMA.FTZ R179, R33, UR6, -R200.reuse ;  /* 0x0000000621b37c23 */ /* 0x100fe200080108c8 */
[--C-:B------:R-:W-:Y:S01]  /*64b0*/  FFMA.FTZ R176, R31, UR6, -R200.reuse ;  /* 0x000000061fb07c23 */ /* 0x100fe200080108c8 */
[----:B------:R-:W2:Y:S01]  /*64c0*/  LDSM.16.MT88.4 R104, [R224+0x16000] ;  /* 0x01600000e068783b */ /* 0x000ea20000004200 */
[--C-:B------:R-:W-:Y:S01]  /*64d0*/  FFMA.FTZ R182, R32, UR6, -R193.reuse ;  /* 0x0000000620b67c23 */ /* 0x100fe200080108c1 */
[--C-:B------:R-:W-:Y:S01]  /*64e0*/  FFMA.FTZ R183, R30, UR6, -R193.reuse ;  /* 0x000000061eb77c23 */ /* 0x100fe200080108c1 */
[--C-:B------:R-:W-:Y:S01]  /*64f0*/  FFMA.FTZ R178, R14, UR6, -R193.reuse ;  /* 0x000000060eb27c23 */ /* 0x100fe200080108c1 */
[--C-:B------:R-:W-:Y:S01]  /*6500*/  FFMA.FTZ R177, R10, UR6, -R193.reuse ;  /* 0x000000060ab17c23 */ /* 0x100fe200080108c1 */
[----:B------:R-:W2:Y:S01]  /*6510*/  LDSM.16.MT88.4 R112, [R222+0x16000] ;  /* 0x01600000de70783b */ /* 0x000ea20000004200 */
[----:B------:R-:W-:Y:S01]  /*6520*/  MUFU.EX2 R181, R181 ;  /* 0x000000b500b57308 */ /* 0x000fe20000000800 */
[--C-:B------:R-:W-:Y:S01]  /*6530*/  FFMA.FTZ R172, R11, UR6, -R200.reuse ;  /* 0x000000060bac7c23 */ /* 0x100fe200080108c8 */
[--C-:B------:R-:W-:Y:S01]  /*6540*/  FFMA.FTZ R167, R9, UR6, -R200.reuse ;  /* 0x0000000609a77c23 */ /* 0x100fe200080108c8 */
[----:B------:R-:W2:Y:S01]  /*6550*/  LDSM.16.MT88.4 R120, [R221+0x16000] ;  /* 0x01600000dd78783b */ /* 0x000ea20000004200 */
[--C-:B------:R-:W-:Y:S01]  /*6560*/  FFMA.FTZ R175, R8, UR6, -R193.reuse ;  /* 0x0000000608af7c23 */ /* 0x100fe200080108c1 */
[--C-:B------:R-:W-:Y:S01]  /*6570*/  FFMA.FTZ R174, R15, UR6, -R200.reuse ;  /* 0x000000060fae7c23 */ /* 0x100fe200080108c8 */
[--C-:B------:R-:W-:Y:S01]  /*6580*/  FFMA.FTZ R173, R13, UR6, -R200.reuse ;  /* 0x000000060dad7c23 */ /* 0x100fe200080108c8 */
[----:B------:R-:W2:Y:S01]  /*6590*/  LDSM.16.MT88.4 R16, [R220+0x16000] ;  /* 0x01600000dc10783b */ /* 0x000ea20000004200 */
[----:B------:R-:W3:Y:S01]  /*65a0*/  MUFU.EX2 R180, R180 ;  /* 0x000000b400b47308 */ /* 0x000ee20000000800 */
[--C-:B------:R-:W-:Y:S01]  /*65b0*/  FFMA.FTZ R170, R6, UR6, -R193.reuse ;  /* 0x0000000606aa7c23 */ /* 0x100fe200080108c1 */
[--C-:B------:R-:W-:Y:S01]  /*65c0*/  FFMA.FTZ R171, R4, UR6, -R193.reuse ;  /* 0x0000000604ab7c23 */ /* 0x100fe200080108c1 */
[----:B------:R-:W2:Y:S01]  /*65d0*/  LDSM.16.MT88.4 R8, [R222+0x10800] ;  /* 0x01080000de08783b */ /* 0x000ea20000004200 */
        /* <DEDUP_REMOVED lines=12> */
[----:B------:R-:W4:Y:S01]  /*66a0*/  MUFU.EX2 R176, R176 ;  /* 0x000000b000b07308 */ /* 0x000f220000000800 */
[----:B---3--:R-:W-:Y:S01]  /*66b0*/  F2FP.F16.F32.PACK_AB R128, R180, R181 ;  /* 0x000000b5b480723e */ /* 0x008fe200000000ff */
[--C-:B------:R-:W-:Y:S01]  /*66c0*/  FFMA.FTZ R191, R202, UR6, -R193.reuse ;  /* 0x00000006cabf7c23 */ /* 0x100fe200080108c1 */
[----:B------:R-:W-:Y:S01]  /*66d0*/  LDSM.16.MT88.4 R24, [R224+0x10800] ;  /* 0x01080000e018783b */ /* 0x000fe20000004200 */
[--C-:B------:R-:W-:Y:S01]  /*66e0*/  FFMA.FTZ R201, R201, UR6, -R200.reuse ;  /* 0x00000006c9c97c23 */ /* 0x100fe200080108c8 */
[--C-:B------:R-:W-:Y:S01]  /*66f0*/  FFMA.FTZ R202, R199, UR6, -R200.reuse ;  /* 0x00000006c7ca7c23 */ /* 0x100fe200080108c8 */
[--C-:B------:R-:W-:Y:S01]  /*6700*/  FFMA.FTZ R197, R197, UR6, -R200.reuse ;  /* 0x00000006c5c57c23 */ /* 0x100fe200080108c8 */
[----:B------:R-:W-:Y:S01]  /*6710*/  LDSM.16.MT88.4 R28, [R220+0x12800] ;  /* 0x01280000dc1c783b */ /* 0x000fe20000004200 */
[----:B------:R-:W-:Y:S01]  /*6720*/  MUFU.EX2 R182, R182 ;  /* 0x000000b600b67308 */ /* 0x000fe20000000800 */
[----:B------:R-:W-:Y:S01]  /*6730*/  FFMA.FTZ R200, R195, UR6, -R200 ;  /* 0x00000006c3c87c23 */ /* 0x000fe200080108c8 */
[--C-:B------:R-:W-:Y:S01]  /*6740*/  FFMA.FTZ R195, R198, UR6, -R193.reuse ;  /* 0x00000006c6c37c23 */ /* 0x100fe200080108c1 */
[----:B------:R-:W-:Y:S01]  /*6750*/  LDSM.16.MT88.4 R32, [R222+0x12800] ;  /* 0x01280000de20783b */ /* 0x000fe20000004200 */
[--C-:B------:R-:W-:Y:S01]  /*6760*/  FFMA.FTZ R196, R196, UR6, -R193.reuse ;  /* 0x00000006c4c47c23 */ /* 0x100fe200080108c1 */
[--C-:B------:R-:W-:Y:S01]  /*6770*/  FFMA.FTZ R194, R194, UR6, -R193.reuse ;  /* 0x00000006c2c27c23 */ /* 0x100fe200080108c1 */
[----:B------:R-:W-:Y:S01]  /*6780*/  FFMA.FTZ R193, R192, UR6, -R193 ;  /* 0x00000006c0c17c23 */ /* 0x000fe200080108c1 */
[----:B------:R-:W-:Y:S01]  /*6790*/  FADD.FTZ R180, R181, R180 ;  /* 0x000000b4b5b47221 */ /* 0x000fe20000010000 */
[----:B------:R-:W3:Y:S01]  /*67a0*/  MUFU.EX2 R183, R183 ;  /* 0x000000b700b77308 */ /* 0x000ee20000000800 */
[----:B----4-:R-:W-:-:S02]  /*67b0*/  F2FP.F16.F32.PACK_AB R130, R176, R179 ;  /* 0x000000b3b082723e */ /* 0x010fc400000000ff */
[----:B------:R-:W-:-:S04]  /*67c0*/  FADD.FTZ R179, R179, R180 ;  /* 0x000000b4b3b37221 */ /* 0x000fc80000010000 */
[----:B------:R-:W-:Y:S01]  /*67d0*/  FADD.FTZ R179, R176, R179 ;  /* 0x000000b3b0b37221 */ /* 0x000fe20000010000 */
[----:B------:R-:W-:Y:S08]  /*67e0*/  MUFU.EX2 R178, R178 ;  /* 0x000000b200b27308 */ /* 0x000ff00000000800 */
[----:B------:R-:W4:Y:S01]  /*67f0*/  MUFU.EX2 R177, R177 ;  /* 0x000000b100b17308 */ /* 0x000f220000000800 */
[----:B---3--:R-:W-:Y:S01]  /*6800*/  F2FP.F16.F32.PACK_AB R129, R183, R182 ;  /* 0x000000b6b781723e */ /* 0x008fe200000000ff */
[----:B------:R-:W-:-:S06]  /*6810*/  FADD.FTZ R183, R182, R183 ;  /* 0x000000b7b6b77221 */ /* 0x000fcc0000010000 */
[----:B------:R-:W-:Y:S08]  /*6820*/  MUFU.EX2 R174, R174 ;  /* 0x000000ae00ae7308 */ /* 0x000ff00000000800 */
[----:B------:R-:W3:Y:S01]  /*6830*/  MUFU.EX2 R173, R173 ;  /* 0x000000ad00ad7308 */ /* 0x000ee20000000800 */
[----:B----4-:R-:W-:Y:S01]  /*6840*/  F2FP.F16.F32.PACK_AB R131, R177, R178 ;  /* 0x000000b2b183723e */ /* 0x010fe200000000ff */
        /* <DEDUP_REMOVED lines=12> */
[----:B------:R-:W-:Y:S03]  /*6910*/  MUFU.EX2 R171, R171 ;  /* 0x000000ab00ab7308 */ /* 0x000fe60000000800 */
[C---:B------:R-:W-:Y:S05]  /*6920*/  HMMA.16816.F32 R44, R128.reuse, R48, RZ ;  /* 0x00000030802c723c */ /* 0x040fea00000018ff */
[----:B------:R-:W4:Y:S01]  /*6930*/  MUFU.EX2 R0, R0 ;  /* 0x0000000000007308 */ /* 0x000f220000000800 */
[C---:B------:R-:W-:Y:S06]  /*6940*/  HMMA.16816.F32 R52, R128.reuse, R56, RZ ;  /* 0x000000388034723c */ /* 0x040fec00000018ff */
[C---:B-----5:R-:W-:Y:S01]  /*6950*/  HMMA.16816.F32 R60, R128.reuse, R64, RZ ;  /* 0x00000040803c723c */ /* 0x060fe200000018ff */
[----:B------:R-:W-:Y:S05]  /*6960*/  MUFU.EX2 R184, R184 ;  /* 0x000000b800b87308 */ /* 0x000fea0000000800 */
[C---:B------:R-:W-:Y:S03]  /*6970*/  HMMA.16816.F32 R68, R128.reuse, R72, RZ ;  /* 0x000000488044723c */ /* 0x040fe600000018ff */
[----:B------:R-:W5:Y:S03]  /*6980*/  MUFU.EX2 R185, R185 ;  /* 0x000000b900b97308 */ /* 0x000f660000000800 */
[C---:B-1----:R-:W-:Y:S05]  /*6990*/  HMMA.16816.F32 R76, R128.reuse, R80, RZ ;  /* 0x00000050804c723c */ /* 0x042fea00000018ff */
[----:B------:R-:W-:Y:S01]  /*69a0*/  MUFU.EX2 R186, R186 ;  /* 0x000000ba00ba7308 */ /* 0x000fe20000000800 */
[C---:B--2---:R-:W-:Y:S06]  /*69b0*/  HMMA.16816.F32 R84, R128.reuse, R88, RZ ;  /* 0x000000588054723c */ /* 0x044fec00000018ff */
[C---:B------:R-:W-:Y:S01]  /*69c0*/  HMMA.16816.F32 R92, R128.reuse, R96, RZ ;  /* 0x00000060805c723c */ /* 0x040fe200000018ff */
[----:B------:R-:W-:Y:S05]  /*69d0*/  MUFU.EX2 R187, R187 ;  /* 0x000000bb00bb7308 */ /* 0x000fea0000000800 */
        /* <DEDUP_REMOVED lines=28> */
[C---:B------:R-:W-:Y:S06]  /*6ba0*/  HMMA.16816.F32 R120, R128.reuse, R122, RZ ;  /* 0x0000007a8078723c */ /* 0x040fec00000018ff */
[C---:B------:R-:W-:Y:S06]  /*6bb0*/  HMMA.16816.F32 R124, R128.reuse, R16, RZ ;  /* 0x00000010807c723c */ /* 0x040fec00000018ff */
[----:B------:R-:W-:Y:S01]  /*6bc0*/  HMMA.16816.F32 R128, R128, R18, RZ ;  /* 0x000000128080723c */ /* 0x000fe200000018ff */
[----:B---3--:R-:W-:Y:S01]  /*6bd0*/  F2FP.F16.F32.PACK_AB R16, R173, R174 ;  /* 0x000000aead10723e */ /* 0x008fe200000000ff */
[----:B------:R-:W-:Y:S01]  /*6be0*/  FADD.FTZ R174, R174, R179 ;  /* 0x000000b3aeae7221 */ /* 0x000fe20000010000 */
[----:B----4-:R-:W-:Y:S01]  /*6bf0*/  F2FP.F16.F32.PACK_AB R17, R170, R175 ;  /* 0x000000afaa11723e */ /* 0x010fe200000000ff */
        /* <DEDUP_REMOVED lines=26> */
[----:B------:R-:W1:Y:S05]  /*6da0*/  LDSM.16.MT88.4 R24, [R224+0x14800] ;  /* 0x01480000e018783b */ /* 0x000e6a0000004200 */
        /* <DEDUP_REMOVED lines=24> */
[C---:B--2---:R-:W-:Y:S06]  /*6f30*/  HMMA.16816.F32 R116, R16.reuse, R20, R116 ;  /* 0x000000141074723c */ /* 0x044fec0000001874 */
[C---:B------:R-:W-:Y:S01]  /*6f40*/  HMMA.16816.F32 R120, R16.reuse, R22, R120 ;  /* 0x000000161078723c */ /* 0x040fe20000001878 */
[----:B------:R-:W2:Y:S05]  /*6f50*/  LDSM.16.MT88.4 R20, [R224+0x13000] ;  /* 0x01300000e014783b */ /* 0x000eaa0000004200 */
        /* <DEDUP_REMOVED lines=15> */
[----:B------:R-:W-:-:S04]  /*7050*/  FADD.FTZ R190, R191, R190 ;  /* 0x000000bebfbe7221 */ /* 0x000fc80000010000 */
        /* <DEDUP_REMOVED lines=47> */
[----:B------:R-:W-:Y:S01]  /*7350*/  HMMA.16816.F32 R60, R16, R28, R60 ;  /* 0x0000001c103c723c */ /* 0x000fe2000000183c */
[----:B------:R-:W-:-:S05]  /*7360*/  FADD.FTZ R0, R193, R194 ;  /* 0x000000c2c1007221 */ /* 0x000fca0000010000 */
[C---:B------:R-:W-:Y:S01]  /*7370*/  HMMA.16816.F32 R64, R16.reuse, R30, R64 ;  /* 0x0000001e1040723c */ /* 0x040fe20000001840 */
[----:B------:R-:W1:Y:S04]  /*7380*/  LDSM.16.MT88.4 R28, [R221+0x11800] ;  /* 0x01180000dd1c783b */ /* 0x000e680000004200 */
[----:B------:R-:W-:Y:S01]  /*7390*/  STL [R1+0x10], R0 ;  /* 0x0000100001007387 */ /* 0x000fe20000100800 */
[C---:B-----5:R-:W-:Y:S06]  /*73a0*/  HMMA.16816.F32 R68, R16.reuse, R24, R68 ;  /* 0x000000181044723c */ /* 0x060fec0000001844 */
[C---:B------:R-:W-:Y:S01]  /*73b0*/  HMMA.16816.F32 R72, R16.reuse, R26, R72 ;  /* 0x0000001a1048723c */ /* 0x040fe20000001848 */
[----:B------:R-:W5:Y:S05]  /*73c0*/  LDSM.16.MT88.4 R24, [R220+0x11800] ;  /* 0x01180000dc18783b */ /* 0x000f6a0000004200 */
[C---:B--2---:R-:W-:Y:S06]  /*73d0*/  HMMA.16816.F32 R124, R16.reuse, R20, R124 ;  /* 0x00000014107c723c */ /* 0x044fec000000187c */
[----:B------:R-:W-:Y:S01]  /*73e0*/  HMMA.16816.F32 R128, R16, R22, R128 ;  /* 0x000000161080723c */ /* 0x000fe20000001880 */
[----:B------:R-:W2:Y:S04]  /*73f0*/  LDSM.16.MT88.4 R20, [R222+0x13800] ;  /* 0x01380000de14783b */ /* 0x000ea80000004200 */
[----:B------:R-:W2:Y:S01]  /*7400*/  LDSM.16.MT88.4 R16, [R221+0x13800] ;  /* 0x01380000dd10783b */ /* 0x000ea20000004200 */
        /* <DEDUP_REMOVED lines=28> */
[C---:B------:R-:W-:Y:S06]  /*75d0*/  HMMA.16816.F32 R72, R4.reuse, R34, R72 ;  /* 0x000000220448723c */ /* 0x040fec0000001848 */
[C---:B------:R-:W-:Y:S06]  /*75e0*/  HMMA.16816.F32 R76, R4.reuse, R28, R76 ;  /* 0x0000001c044c723c */ /* 0x040fec000000184c */
[C---:B------:R-:W-:Y:S06]  /*75f0*/  HMMA.16816.F32 R80, R4.reuse, R30, R80 ;  /* 0x0000001e0450723c */ /* 0x040fec0000001850 */
[C---:B-----5:R-:W-:Y:S06]  /*7600*/  HMMA.16816.F32 R92, R4.reuse, R24, R92 ;  /* 0x00000018045c723c */ /* 0x060fec000000185c */
[C---:B------:R-:W-:Y:S06]  /*7610*/  HMMA.16816.F32 R96, R4.reuse, R26, R96 ;  /* 0x0000001a0460723c */ /* 0x040fec0000001860 */
[C---:B--2---:R-:W-:Y:S06]  /*7620*/  HMMA.16816.F32 R100, R4.reuse, R20, R100 ;  /* 0x000000140464723c */ /* 0x044fec0000001864 */
[C---:B------:R-:W-:Y:S06]  /*7630*/  HMMA.16816.F32 R104, R4.reuse, R22, R104 ;  /* 0x000000160468723c */ /* 0x040fec0000001868 */
[C---:B------:R-:W-:Y:S06]  /*7640*/  HMMA.16816.F32 R108, R4.reuse, R16, R108 ;  /* 0x00000010046c723c */ /* 0x040fec000000186c */
[C---:B------:R-:W-:Y:S06]  /*7650*/  HMMA.16816.F32 R112, R4.reuse, R18, R112 ;  /* 0x000000120470723c */ /* 0x040fec0000001870 */
[C---:B----4-:R-:W-:Y:S06]  /*7660*/  HMMA.16816.F32 R116, R4.reuse, R12, R116 ;  /* 0x0000000c0474723c */ /* 0x050fec0000001874 */
[C---:B------:R-:W-:Y:S06]  /*7670*/  HMMA.16816.F32 R120, R4.reuse, R14, R120 ;  /* 0x0000000e0478723c */ /* 0x040fec0000001878 */
[C---:B---3--:R-:W-:Y:S06]  /*7680*/  HMMA.16816.F32 R124, R4.reuse, R8, R124 ;  /* 0x00000008047c723c */ /* 0x048fec000000187c */
[----:B------:R-:W-:Y:S07]  /*7690*/  HMMA.16816.F32 R128, R4, R10, R128 ;  /* 0x0000000a0480723c */ /* 0x000fee0000001880 */
[----:B------:R-:W-:-:S05]  /*76a0*/  FADD.FTZ R4, R200, R197 ;  /* 0x000000c5c8047221 */ /* 0x000fca0000010000 */
[----:B------:R1:W-:Y:S01]  /*76b0*/  STL [R1+0x14], R4 ;  /* 0x0000140401007387 */ /* 0x0003e20000100800 */
[----:B------:R-:W-:Y:S11]  /*76c0*/  @!P0 BRA `(.L_x_1101) ;  /* 0x0000004c00c08947 */ /* 0x000ff60003800000 */
[----:B------:R-:W2:Y:S01]  /*76d0*/  S2R R7, SR_TID.X ;  /* 0x0000000000077919 */ /* 0x000ea20000002100 */
[--C-:B------:R-:W-:Y:S01]  /*76e0*/  SHF.R.S32.HI R169, RZ, 0x1f, R168.reuse ;  /* 0x0000001fffa97819 */ /* 0x100fe200000114a8 */
[----:B------:R-:W-:Y:S01]  /*76f0*/  IMAD.U32 R6, RZ, RZ, UR21 ;  /* 0x00000015ff067e24 */ /* 0x000fe2000f8e00ff */
[----:B------:R-:W-:Y:S01]  /*7700*/  ULDC.64 UR6, c[0x0][0x218] ;  /* 0x0000860000067ab9 */ /* 0x000fe20000000a00 */
[----:B------:R-:W-:Y:S01]  /*7710*/  IMAD.U32 R0, RZ, RZ, UR23 ;  /* 0x00000017ff007e24 */ /* 0x000fe2000f8e00ff */
[----:B------:R-:W-:Y:S01]  /*7720*/  ULDC.64 UR8, c[0x0][0x220] ;  /* 0x0000880000087ab9 */ /* 0x000fe20000000a00 */
[--C-:B------:R-:W-:Y:S01]  /*7730*/  IMAD.WIDE.U32 R166, R166, UR19, R168.reuse ;  /* 0x00000013a6a67c25 */ /* 0x100fe2000f8e00a8 */
[----:B------:R-:W-:Y:S01]  /*7740*/  ULDC UR4, c[0x0][0x2d0] ;  /* 0x0000b40000047ab9 */ /* 0x000fe20000000800 */
[----:B------:R-:W-:Y:S01]  /*7750*/  UIADD3 UR14, UR28, 0x3f, URZ ;  /* 0x0000003f1c0e7890 */ /* 0x000fe2000fffe03f */
[----:B------:R-:W-:Y:S01]  /*7760*/  ISETP.GE.AND P6, PT, R168, UR4, PT ;  /* 0x00000004a8007c0c */ /* 0x000fe2000bfc6270 */
[----:B------:R-:W-:Y:S01]  /*7770*/  IMAD.WIDE.U32 R8, R165, UR19, R168 ;  /* 0x00000013a5087c25 */ /* 0x000fe2000f8e00a8 */
[----:B------:R-:W-:Y:S01]  /*7780*/  IADD3 R252, P1, R166, UR22, RZ ;  /* 0x00000016a6fc7c10 */ /* 0x000fe2000ff3e0ff */
[----:B------:R-:W-:Y:S01]  /*7790*/  USHF.R.S32.HI UR4, URZ, 0x1f, UR14 ;  /* 0x0000001f3f047899 */ /* 0x000fe2000801140e */
[----:B------:R-:W-:-:S02]  /*77a0*/  ULDC UR10, c[0x0][0x2d0] ;  /* 0x0000b400000a7ab9 */ /* 0x000fc40000000800 */
[----:B------:R-:W-:Y:S01]  /*77b0*/  IADD3.X R167, R6, UR11, R167, P1, !PT ;  /* 0x0000000b06a77c10 */ /* 0x000fe20008ffe4a7 */
[----:B------:R-:W-:Y:S01]  /*77c0*/  ULEA.HI UR14, UR4, UR14, URZ, 0x6 ;  /* 0x0000000e040e7291 */ /* 0x000fe2000f8f303f */
[----:B------:R-:W-:Y:S01]  /*77d0*/  LEA R6, P1, R252, UR6, 0x1 ;  /* 0x00000006fc067c11 */ /* 0x000fe2000f8208ff */
[----:B------:R-:W-:Y:S01]  /*77e0*/  UMOV UR11, URZ ;  /* 0x0000003f000b7c82 */ /* 0x000fe20008000000 */
[----:B------:R-:W-:Y:S01]  /*77f0*/  IADD3 R250, P0, R8, UR24, RZ ;  /* 0x0000001808fa7c10 */ /* 0x000fe2000ff1e0ff */
[----:B------:R-:W-:Y:S01]  /*7800*/  ULEA.HI.SX32 UR13, UR14, 0xfffffffe, 0x1a ;  /* 0xfffffffe0e0d7891 */ /* 0x000fe2000f8fd23f */
[----:B------:R-:W-:Y:S01]  /*7810*/  LEA.HI.X R252, R252, UR7, R167, 0x1, P1 ;  /* 0x00000007fcfc7c11 */ /* 0x000fe200088f0ca7 */
[----:B------:R3:W-:Y:S01]  /*7820*/  STL [R1], R6 ;  /* 0x0000000601007387 */ /* 0x0007e20000100800 */
[----:B------:R-:W-:Y:S01]  /*7830*/  IADD3.X R9, R0, UR31, R9, P0, !PT ;  /* 0x0000001f00097c10 */ /* 0x000fe200087fe409 */
[----:B------:R-:W-:Y:S01]  /*7840*/  IMAD.MOV.U32 R0, RZ, RZ, R3 ;  /* 0x000000ffff007224 */ /* 0x000fe200078e0003 */
[C---:B------:R-:W-:Y:S01]  /*7850*/  LEA R251, P0, R250.reuse, UR8, 0x1 ;  /* 0x00000008fafb7c11 */ /* 0x040fe2000f8008ff */
[----:B------:R-:W4:Y:S01]  /*7860*/  @!P6 LDC.64 R238, c[0x0][0x220] ;  /* 0x00008800ffeeeb82 */ /* 0x000f220000000a00 */
[----:B------:R-:W-:Y:S01]  /*7870*/  IMAD.MOV.U32 R167, RZ, RZ, R164 ;  /* 0x000000ffffa77224 */ /* 0x000fe200078e00a4 */
[----:B------:R-:W-:Y:S01]  /*7880*/  ULDC.64 UR6, c[0x0][0x250] ;  /* 0x0000940000067ab9 */ /* 0x000fe20000000a00 */
[----:B------:R-:W-:Y:S01]  /*7890*/  LEA.HI.X R250, R250, UR9, R9, 0x1, P0 ;  /* 0x00000009fafa7c11 */ /* 0x000fe200080f0c09 */
[----:B------:R-:W-:Y:S01]  /*78a0*/  USHF.L.U64.HI UR19, UR6, 0x4, UR7 ;  /* 0x0000000406137899 */ /* 0x000fe20008010207 */
[----:B--2---:R-:W-:Y:S01]  /*78b0*/  LOP3.LUT R5, R7, 0x3, RZ, 0xc0, !PT ;  /* 0x0000000307057812 */ /* 0x004fe200078ec0ff */
[----:B------:R-:W-:Y:S01]  /*78c0*/  USHF.L.U32 UR20, UR6, 0x4, URZ ;  /* 0x0000000406147899 */ /* 0x000fe2000800063f */
[----:B-1----:R-:W-:Y:S01]  /*78d0*/  SHF.R.S32.HI R4, RZ, 0x1f, R7 ;  /* 0x0000001fff047819 */ /* 0x002fe20000011407 */
[----:B------:R-:W1:Y:S01]  /*78e0*/  @!P6 LDC.64 R236, c[0x0][0x220] ;  /* 0x00008800ffeceb82 */ /* 0x000e620000000a00 */
[----:B------:R-:W-:Y:S01]  /*78f0*/  ULEA.HI.SX32 UR14, UR14, 0xfffffffd, 0x1a ;  /* 0xfffffffd0e0e7891 */ /* 0x000fe2000f8fd23f */
[----:B------:R-:W-:Y:S01]  /*7900*/  IMAD R5, R5, -0x2, R2 ;  /* 0xfffffffe05057824 */ /* 0x000fe200078e0202 */
[----:B------:R-:W-:Y:S01]  /*7910*/  LEA.HI R4, R4, R7, RZ, 0x3 ;  /* 0x0000000704047211 */ /* 0x000fe200078f18ff */
[----:B------:R-:W-:Y:S01]  /*7920*/  IMAD.U32 R2, RZ, RZ, UR28 ;  /* 0x0000001cff027e24 */ /* 0x000fe2000f8e00ff */
[----:B------:R-:W-:Y:S01]  /*7930*/  ULDC UR12, c[0x0][0x39c] ;  /* 0x0000e700000c7ab9 */ /* 0x000fe20000000800 */
[----:B------:R-:W-:Y:S01]  /*7940*/  ULDC UR4, c[0x0][0x2ec] ;  /* 0x0000bb0000047ab9 */ /* 0x000fe20000000800 */
[----:B------:R-:W-:Y:S01]  /*7950*/  ULDC.64 UR8, c[0x0][0x248] ;  /* 0x0000920000087ab9 */ /* 0x000fe20000000a00 */
[----:B------:R-:W2:Y:S01]  /*7960*/  @!P6 LDC.64 R234, c[0x0][0x220] ;  /* 0x00008800ffeaeb82 */ /* 0x000ea20000000a00 */
[----:B------:R-:W-:-:S02]  /*7970*/  IADD3 R2, R2, -UR18, R5 ;  /* 0x8000001202027c10 */ /* 0x000fc4000fffe005 */
[----:B---3--:R-:W-:-:S03]  /*7980*/  SHF.R.S32.HI R6, RZ, 0x3, R4 ;  /* 0x00000003ff067819 */ /* 0x008fc60000011404 */
[----:B------:R3:W-:Y:S01]  /*7990*/  STL [R1+0x4], R2 ;  /* 0x0000040201007387 */ /* 0x0007e20000100800 */
[----:B------:R-:W-:Y:S01]  /*79a0*/  SHF.R.S32.HI R7, RZ, 0x1f, R6 ;  /* 0x0000001fff077819 */ /* 0x000fe20000011406 */
[----:B------:R-:W1:Y:S01]  /*79b0*/  @!P6 LDC.64 R232, c[0x0][0x220] ;  /* 0x00008800ffe8eb82 */ /* 0x000e620000000a00 */
[C---:B------:R-:W-:Y:S02]  /*79c0*/  IADD3 R10, P2, R6.reuse, 0x30, RZ ;  /* 0x00000030060a7810 */ /* 0x040fe40007f5e0ff */
[C---:B------:R-:W-:Y:S01]  /*79d0*/  IADD3 R4, P1, R6.reuse, 0x10, RZ ;  /* 0x0000001006047810 */ /* 0x040fe20007f3e0ff */
[----:B------:R-:W-:Y:S02]  /*79e0*/  STL.64 [R1+0x28], R6 ;  /* 0x0000280601007387 */ /* 0x000fe40000100a00 */
[----:B------:R-:W-:Y:S02]  /*79f0*/  IMAD.X R11, RZ, RZ, R7, P2 ;  /* 0x000000ffff0b7224 */ /* 0x000fe400010e0607 */
[----:B------:R5:W-:Y:S01]  /*7a00*/  STL [R1+0x18], R4 ;  /* 0x0000180401007387 */ /* 0x000be20000100800 */
[----:B---3--:R-:W-:-:S05]  /*7a10*/  IADD3 R2, P0, R6, 0x20, RZ ;  /* 0x0000002006027810 */ /* 0x008fca0007f1e0ff */
[----:B------:R3:W-:Y:S04]  /*7a20*/  STL [R1+0x8], R2 ;  /* 0x0000080201007387 */ /* 0x0007e80000100800 */
[----:B------:R3:W-:Y:S04]  /*7a30*/  STL.64 [R1+0x20], R10 ;  /* 0x0000200a01007387 */ /* 0x0007e80000100a00 */
[----:B-----5:R3:W5:Y:S01]  /*7a40*/  LDL.64 R4, [R1+0x18] ;  /* 0x0000180001047983 */ /* 0x0207620000100a00 */
[--C-:B------:R-:W-:Y:S02]  /*7a50*/  IMAD.X R3, RZ, RZ, R7.reuse, P0 ;  /* 0x000000ffff037224 */ /* 0x100fe400000e0607 */
[----:B-----5:R-:W-:-:S05]  /*7a60*/  IMAD.X R5, RZ, RZ, R7, P1 ;  /* 0x000000ffff057224 */ /* 0x020fca00008e0607 */
[----:B------:R3:W-:Y:S04]  /*7a70*/  STL [R1+0x1c], R5 ;  /* 0x00001c0501007387 */ /* 0x0007e80000100800 */
[----:B------:R3:W-:Y:S01]  /*7a80*/  STL [R1+0xc], R3 ;  /* 0x00000c0301007387 */ /* 0x0007e20000100800 */
[----:B-12-4-:R-:W-:Y:S05]  /*7a90*/  BRA `(.L_x_1102) ;  /* 0x0000000400c07947 */ /* 0x016fea0003800000 */
.L_x_1104:
[----:B------:R-:W2:Y:S01]  /*7aa0*/  LDL.LU.64 R168, [R1+0x30] ;  /* 0x0000300001a87983 */ /* 0x000ea20000300a00 */
[----:B------:R-:W-:Y:S01]  /*7ab0*/  UIADD3 UR21, UR13, -0x1, -UR11 ;  /* 0xffffffff0d157890 */ /* 0x000fe2000fffe80b */
[----:B------:R-:W1:Y:S02]  /*7ac0*/  @!P6 LDC.64 R10, c[0x0][0x218] ;  /* 0x00008600ff0aeb82 */ /* 0x000e640000000a00 */
[----:B------:R3:W-:Y:S01]  /*7ad0*/  @P6 STS.128 [R240+0x8000], RZ ;  /* 0x008000fff0006388 */ /* 0x0007e20000000c00 */
[----:B------:R-:W-:Y:S02]  /*7ae0*/  USHF.R.S32.HI UR15, URZ, 0x1f, UR21 ;  /* 0x0000001f3f0f7899 */ /* 0x000fe40008011415 */
[----:B------:R-:W-:Y:S02]  /*7af0*/  UIMAD.WIDE.U32 UR22, UR21, UR8, URZ ;  /* 0x00000008151672a5 */ /* 0x000fe4000f8e003f */
[----:B------:R-:W-:Y:S01]  /*7b00*/  UIMAD UR15, UR15, UR8, URZ ;  /* 0x000000080f0f72a4 */ /* 0x000fe2000f8e023f */
[----:B------:R-:W4:Y:S03]  /*7b10*/  @!P6 LDC.64 R8, c[0x0][0x218] ;  /* 0x00008600ff08eb82 */ /* 0x000f260000000a00 */
[----:B------:R-:W-:Y:S01]  /*7b20*/  UIMAD UR15, UR21, UR9, UR15 ;  /* 0x00000009150f72a4 */ /* 0x000fe2000f8e020f */
[----:B------:R-:W-:Y:S02]  /*7b30*/  IMAD.U32 R20, RZ, RZ, UR22 ;  /* 0x00000016ff147e24 */ /* 0x000fe4000f8e00ff */
[----:B------:R-:W-:Y:S01]  /*7b40*/  IMAD.U32 R21, RZ, RZ, UR23 ;  /* 0x00000017ff157e24 */ /* 0x000fe2000f8e00ff */
[----:B------:R-:W-:Y:S01]  /*7b50*/  UIADD3 UR15, UR23, UR15, URZ ;  /* 0x0000000f170f7290 */ /* 0x000fe2000fffe03f */
[----:B------:R-:W3:Y:S01]  /*7b60*/  @!P6 LDC.64 R6, c[0x0][0x218] ;  /* 0x00008600ff06eb82 */ /* 0x000ee20000000a00 */
[C---:B------:R-:W-:Y:S04]  /*7b70*/  LEA R21, P1, R20.reuse, R246, 0x6 ;  /* 0x000000f614157211 */ /* 0x040fe800078230ff */
[----:B------:R-:W-:Y:S03]  /*7b80*/  IMAD.U32 R23, RZ, RZ, UR15 ;  /* 0x0000000fff177e24 */ /* 0x000fe6000f8e00ff */
[----:B------:R-:W3:Y:S02]  /*7b90*/  @!P6 LDC.64 R2, c[0x0][0x218] ;  /* 0x00008600ff02eb82 */ /* 0x000ee40000000a00 */
[----:B------:R-:W-:Y:S02]  /*7ba0*/  LEA.HI.X R12, R20, R249, R23, 0x6, P1 ;  /* 0x000000f9140c7211 */ /* 0x000fe400008f3417 */
[C---:B------:R-:W-:Y:S04]  /*7bb0*/  IADD3 R4, P1, R21.reuse, UR33, RZ ;  /* 0x0000002115047c10 */ /* 0x040fe8000ff3e0ff */
[----:B------:R-:W-:Y:S02]  /*7bc0*/  IADD3.X R16, R12, UR32, RZ, P1, !PT ;  /* 0x000000200c107c10 */ /* 0x000fe40008ffe4ff */
[C---:B-1----:R-:W-:Y:S02]  /*7bd0*/  @!P6 LEA R20, P2, R21.reuse, R10, 0x1 ;  /* 0x0000000a1514e211 */ /* 0x042fe400078408ff */
[C---:B------:R-:W-:Y:S02]  /*7be0*/  IADD3 R10, P1, R4.reuse, UR33, RZ ;  /* 0x00000021040a7c10 */ /* 0x040fe4000ff3e0ff */
[----:B------:R-:W-:Y:S02]  /*7bf0*/  @!P6 LEA.HI.X R21, R21, R11, R12, 0x1, P2 ;  /* 0x0000000b1515e211 */ /* 0x000fe400010f0c0c */
[----:B----4-:R-:W-:Y:S02]  /*7c00*/  @!P6 LEA R24, P2, R4, R8, 0x1 ;  /* 0x000000080418e211 */ /* 0x010fe400078408ff */
[----:B------:R-:W-:Y:S01]  /*7c10*/  IADD3.X R11, R16, UR32, RZ, P1, !PT ;  /* 0x00000020100b7c10 */ /* 0x000fe20008ffe4ff */
[----:B------:R-:W-:Y:S01]  /*7c20*/  @!PT LDS RZ, [RZ] ;  /* 0x00000000fffff984 */ /* 0x000fe20000000800 */
[----:B------:R-:W-:Y:S01]  /*7c30*/  @!PT LDS RZ, [RZ] ;  /* 0x00000000fffff984 */ /* 0x000fe20000000800 */
[----:B------:R-:W-:Y:S01]  /*7c40*/  @!PT LDS RZ, [RZ] ;  /* 0x00000000fffff984 */ /* 0x000fe20000000800 */
[----:B------:R1:W-:Y:S01]  /*7c50*/  @!P6 LDGSTS.E.BYPASS.LTC128B.128 [R240+0x8000], desc[UR26][R20.64] ;  /* 0x0800000014f0efae */ /* 0x0003e2000b901d5a */
[----:B------:R-:W-:Y:S02]  /*7c60*/  @!P6 LEA.HI.X R25, R4, R9, R16, 0x1, P2 ;  /* 0x000000090419e211 */ /* 0x000fe400010f0c10 */
[C---:B---3--:R-:W-:Y:S01]  /*7c70*/  @!P6 LEA R6, P2, R10.reuse, R6, 0x1 ;  /* 0x000000060a06e211 */ /* 0x048fe200078408ff */
        /* <DEDUP_REMOVED lines=49> */
[----:B--2---:R1:W-:Y:S04]  /*7f90*/  @!P5 LDGSTS.E.BYPASS.LTC128B.128 [R240+0xb000], desc[UR26][R168.64+0x80] ;  /* 0x0b000080a8f0dfae */ /* 0x0043e8000b901d5a */
        /* <DEDUP_REMOVED lines=32> */
.L_x_1102:
[----:B--2---:R-:W2:Y:S01]  /*81a0*/  LDL.64 R12, [R1+0x18] ;  /* 0x00001800010c7983 */ /* 0x004ea20000100a00 */
[----:B------:R-:W-:Y:S01]  /*81b0*/  UIADD3 UR21, UR13, -UR11, URZ ;  /* 0x8000000b0d157290 */ /* 0x000fe2000fffe03f */
[----:B------:R-:W-:Y:S04]  /*81c0*/  DEPBAR.LE SB0, 0x0 ;  /* 0x000080000000791a */ /* 0x000fe80000000000 */
[----:B------:R-:W4:Y:S01]  /*81d0*/  LDL.64 R8, [R1+0x20] ;  /* 0x0000200001087983 */ /* 0x000f220000100a00 */
[----:B------:R-:W-:Y:S01]  /*81e0*/  IMAD.U32 R34, RZ, RZ, UR21 ;  /* 0x00000015ff227e24 */ /* 0x000fe2000f8e00ff */
[----:B------:R-:W-:Y:S01]  /*81f0*/  USHF.R.S32.HI UR15, URZ, 0x1f, UR21 ;  /* 0x0000001f3f0f7899 */ /* 0x000fe20008011415 */
[----:B------:R-:W-:Y:S02]  /*8200*/  IMAD.U32 R30, RZ, RZ, UR21 ;  /* 0x00000015ff1e7e24 */ /* 0x000fe4000f8e00ff */
[----:B---3--:R-:W3:Y:S01]  /*8210*/  LDL.64 R4, [R1+0x28] ;  /* 0x0000280001047983 */ /* 0x008ee20000100a00 */
[----:B------:R-:W-:Y:S01]  /*8220*/  IMAD.U32 R3, RZ, RZ, UR21 ;  /* 0x00000015ff037e24 */ /* 0x000fe2000f8e00ff */
[----:B------:R-:W-:Y:S01]  /*8230*/  UIMAD UR15, UR15, UR6, URZ ;  /* 0x000000060f0f72a4 */ /* 0x000fe2000f8e023f */
[----:B------:R-:W-:Y:S02]  /*8240*/  IMAD.U32 R31, RZ, RZ, UR21 ;  /* 0x00000015ff1f7e24 */ /* 0x000fe4000f8e00ff */
[----:B------:R1:W-:Y:S01]  /*8250*/  STL.64 [R1+0x38], R36 ;  /* 0x0000382401007387 */ /* 0x0003e20000100a00 */
[----:B------:R-:W-:Y:S01]  /*8260*/  IMAD.U32 R28, RZ, RZ, UR21 ;  /* 0x00000015ff1c7e24 */ /* 0x000fe2000f8e00ff */
[----:B------:R-:W-:Y:S01]  /*8270*/  UIMAD.WIDE.U32 UR22, UR21, UR6, URZ ;  /* 0x00000006151672a5 */ /* 0x000fe2000f8e003f */
[----:B------:R-:W-:Y:S01]  /*8280*/  IMAD.U32 R164, RZ, RZ, UR21 ;  /* 0x00000015ffa47e24 */ /* 0x000fe2000f8e00ff */
[----:B------:R-:W-:Y:S01]  /*8290*/  BAR.SYNC.DEFER_BLOCKING 0x0 ;  /* 0x0000000000007b1d */ /* 0x000fe20000010000 */
[----:B------:R-:W-:Y:S01]  /*82a0*/  IMAD.U32 R29, RZ, RZ, UR21 ;  /* 0x00000015ff1d7e24 */ /* 0x000fe2000f8e00ff */
[----:B------:R-:W-:Y:S01]  /*82b0*/  UIMAD UR15, UR21, UR7, UR15 ;  /* 0x00000007150f72a4 */ /* 0x000fe2000f8e020f */
[----:B------:R-:W-:Y:S01]  /*82c0*/  IMAD.U32 R2, RZ, RZ, UR21 ;  /* 0x00000015ff027e24 */ /* 0x000fe2000f8e00ff */
[----:B------:R-:W-:Y:S01]  /*82d0*/  ISETP.GE.AND P5, PT, R243, UR10, PT ;  /* 0x0000000af3007c0c */ /* 0x000fe2000bfa6270 */
[----:B------:R-:W-:Y:S01]  /*82e0*/  IMAD.U32 R32, RZ, RZ, UR22 ;  /* 0x00000016ff207e24 */ /* 0x000fe2000f8e00ff */
[----:B------:R-:W-:Y:S01]  /*82f0*/  UIADD3 UR15, UR23, UR15, URZ ;  /* 0x0000000f170f7290 */ /* 0x000fe2000fffe03f */
[----:B------:R-:W-:Y:S01]  /*8300*/  IMAD.U32 R33, RZ, RZ, UR23 ;  /* 0x00000017ff217e24 */ /* 0x000fe2000f8e00ff */
[----:B------:R-:W-:Y:S01]  /*8310*/  ISETP.GE.AND P4, PT, R242, UR10, PT ;  /* 0x0000000af2007c0c */ /* 0x000fe2000bf86270 */
[----:B------:R-:W-:Y:S05]  /*8320*/  @P6 STS.128 [R240+0x10000], RZ ;  /* 0x010000fff0006388 */ /* 0x000fea0000000c00 */
[----:B-1----:R-:W2:Y:S02]  /*8330*/  LDL.64 R36, [R1+0x8] ;  /* 0x0000080001247983 */ /* 0x002ea40000100a00 */
[----:B--2---:R-:W-:Y:S02]  /*8340*/  LEA R34, P1, R34, R36, 0x6 ;  /* 0x0000002422227211 */ /* 0x004fe400078230ff */
[----:B------:R-:W-:Y:S02]  /*8350*/  LEA R14, P2, R30, R12, 0x6 ;  /* 0x0000000c1e0e7211 */ /* 0x000fe400078430ff */
[----:B------:R-:W-:Y:S02]  /*8360*/  LEA.HI.X.SX32 R35, R3, R37, 0x6, P1 ;  /* 0x0000002503237211 */ /* 0x000fe400008f36ff */
[----:B---3--:R-:W-:Y:S02]  /*8370*/  LEA R18, P3, R31, R4, 0x6 ;  /* 0x000000041f127211 */ /* 0x008fe400078630ff */
[----:B------:R-:W-:Y:S02]  /*8380*/  LEA.HI.X.SX32 R15, R28, R13, 0x6, P2 ;  /* 0x0000000d1c0f7211 */ /* 0x000fe400010f36ff */
[----:B----4-:R-:W-:Y:S02]  /*8390*/  LEA R164, P0, R164, R8, 0x6 ;  /* 0x00000008a4a47211 */ /* 0x010fe400078030ff */
[----:B------:R-:W-:Y:S01]  /*83a0*/  LEA.HI.X.SX32 R19, R29, R5, 0x6, P3 ;  /* 0x000000051d137211 */ /* 0x000fe200018f36ff */
[----:B------:R-:W-:Y:S01]  /*83b0*/  IMAD R30, R15, UR6, RZ ;  /* 0x000000060f1e7c24 */ /* 0x000fe2000f8e02ff */
[----:B------:R-:W-:Y:S01]  /*83c0*/  LEA.HI.X.SX32 R165, R2, R9, 0x6, P0 ;  /* 0x0000000902a57211 */ /* 0x000fe200000f36ff */
[----:B------:R-:W-:Y:S01]  /*83d0*/  IMAD R29, R35, UR6, RZ ;  /* 0x00000006231d7c24 */ /* 0x000fe2000f8e02ff */
[----:B------:R-:W-:Y:S01]  /*83e0*/  LEA R3, P0, R32, R244, 0x6 ;  /* 0x000000f420037211 */ /* 0x000fe200078030ff */
[----:B------:R-:W-:Y:S02]  /*83f0*/  IMAD R30, R14, UR7, R30 ;  /* 0x000000070e1e7c24 */ /* 0x000fe4000f8e021e */
[----:B------:R-:W-:Y:S02]  /*8400*/  IMAD R29, R34, UR7, R29 ;  /* 0x00000007221d7c24 */ /* 0x000fe4000f8e021d */
[----:B------:R-:W-:Y:S04]  /*8410*/  IMAD.WIDE.U32 R14, R14, UR6, RZ ;  /* 0x000000060e0e7c25 */ /* 0x000fe8000f8e00ff */
[----:B------:R-:W-:Y:S01]  /*8420*/  IMAD R28, R165, UR6, RZ ;  /* 0x00000006a51c7c24 */ /* 0x000fe2000f8e02ff */
[-C--:B------:R-:W-:Y:S01]  /*8430*/  LEA R6, P2, R14, R251.reuse, 0x1 ;  /* 0x000000fb0e067211 */ /* 0x080fe200078408ff */
[----:B------:R-:W-:Y:S04]  /*8440*/  IMAD.WIDE.U32 R34, R34, UR6, RZ ;  /* 0x0000000622227c25 */ /* 0x000fe8000f8e00ff */
[----:B------:R-:W-:Y:S01]  /*8450*/  IMAD.U32 R2, RZ, RZ, UR15 ;  /* 0x0000000fff027e24 */ /* 0x000fe2000f8e00ff */
[----:B------:R-:W-:Y:S01]  /*8460*/  UIADD3 UR15, UR14, -UR11, URZ ;  /* 0x8000000b0e0f7290 */ /* 0x000fe2000fffe03f */
[C---:B------:R-:W-:Y:S02]  /*8470*/  IMAD R28, R164.reuse, UR7, R28 ;  /* 0x00000007a41c7c24 */ /* 0x040fe4000f8e021c */
[----:B------:R-:W-:Y:S01]  /*8480*/  IMAD.WIDE.U32 R22, R164, UR6, RZ ;  /* 0x00000006a4167c25 */ /* 0x000fe2000f8e00ff */
[----:B------:R-:W-:Y:S02]  /*8490*/  LEA R164, P1, R34, R251, 0x1 ;  /* 0x000000fb22a47211 */ /* 0x000fe400078208ff */
[----:B------:R-:W-:Y:S01]  /*84a0*/  LEA.HI.X R2, R32, R231, R2, 0x6, P0 ;  /* 0x000000e720027211 */ /* 0x000fe200000f3402 */
[----:B------:R-:W-:Y:S01]  /*84b0*/  IMAD.IADD R33, R15, 0x1, R30 ;  /* 0x000000010f217824 */ /* 0x000fe200078e021e */
[----:B------:R-:W-:Y:S01]  /*84c0*/  LEA R32, P0, R22, R251, 0x1 ;  /* 0x000000fb16207211 */ /* 0x000fe200078008ff */
[----:B------:R-:W-:Y:S02]  /*84d0*/  IMAD.IADD R29, R35, 0x1, R29 ;  /* 0x00000001231d7824 */ /* 0x000fe400078e021d */
[----:B------:R-:W-:Y:S01]  /*84e0*/  IMAD.IADD R35, R23, 0x1, R28 ;  /* 0x0000000117237824 */ /* 0x000fe200078e021c */
[-C--:B------:R-:W-:Y:S01]  /*84f0*/  LEA.HI.X R7, R14, R250.reuse, R33, 0x1, P2 ;  /* 0x000000fa0e077211 */ /* 0x080fe200010f0c21 */
[----:B------:R-:W-:Y:S01]  /*8500*/  IMAD R31, R19, UR6, RZ ;  /* 0x00000006131f7c24 */ /* 0x000fe2000f8e02ff */
[----:B------:R-:W-:Y:S02]  /*8510*/  LEA.HI.X R165, R34, R250, R29, 0x1, P1 ;  /* 0x000000fa22a57211 */ /* 0x000fe400008f0c1d */
[C---:B------:R-:W-:Y:S01]  /*8520*/  @!P6 LEA R34, P2, R3.reuse, R238, 0x1 ;  /* 0x000000ee0322e211 */ /* 0x040fe200078408ff */
[----:B------:R-:W-:Y:S01]  /*8530*/  IMAD R31, R18, UR7, R31 ;  /* 0x00000007121f7c24 */ /* 0x000fe2000f8e021f */
[----:B------:R-:W-:Y:S01]  /*8540*/  LEA.HI.X R33, R22, R250, R35, 0x1, P0 ;  /* 0x000000fa16217211 */ /* 0x000fe200000f0c23 */
[----:B------:R-:W-:Y:S01]  /*8550*/  IMAD.WIDE.U32 R18, R18, UR6, RZ ;  /* 0x0000000612127c25 */ /* 0x000fe2000f8e00ff */
[C---:B------:R-:W-:Y:S02]  /*8560*/  @!P6 LEA.HI.X R35, R3.reuse, R239, R2, 0x1, P2 ;  /* 0x000000ef0323e211 */ /* 0x040fe400010f0c02 */
[----:B------:R-:W-:Y:S01]  /*8570*/  IADD3 R29, P1, R3, UR20, RZ ;  /* 0x00000014031d7c10 */ /* 0x000fe2000ff3e0ff */
[----:B------:R-:W-:Y:S01]  /*8580*/  IMAD.IADD R31, R19, 0x1, R31 ;  /* 0x00000001131f7824 */ /* 0x000fe200078e021f */
[C---:B------:R-:W-:Y:S01]  /*8590*/  LEA R10, P3, R18.reuse, R251, 0x1 ;  /* 0x000000fb120a7211 */ /* 0x040fe200078608ff */
[----:B------:R-:W-:Y:S01]  /*85a0*/  @!PT LDS RZ, [RZ] ;  /* 0x00000000fffff984 */ /* 0x000fe20000000800 */
[----:B------:R-:W-:Y:S01]  /*85b0*/  @!PT LDS RZ, [RZ] ;  /* 0x00000000fffff984 */ /* 0x000fe20000000800 */
[----:B------:R-:W-:Y:S01]  /*85c0*/  @!PT LDS RZ, [RZ] ;  /* 0x00000000fffff984 */ /* 0x000fe20000000800 */
[----:B------:R1:W-:Y:S01]  /*85d0*/  @!P6 LDGSTS.E.BYPASS.LTC128B.128 [R240+0x10000], desc[UR26][R34.64] ;  /* 0x1000000022f0efae */ /* 0x0003e2000b901d5a */
[----:B------:R-:W-:Y:S02]  /*85e0*/  @!P6 LEA R14, P2, R29, R236, 0x1 ;  /* 0x000000ec1d0ee211 */ /* 0x000fe400078408ff */
[----:B------:R-:W-:Y:S02]  /*85f0*/  LEA.HI.X R11, R18, R250, R31, 0x1, P3 ;  /* 0x000000fa120b7211 */ /* 0x000fe400018f0c1f */
[----:B------:R-:W-:Y:S01]  /*8600*/  @P5 STS.128 [R240+0x12000], RZ ;  /* 0x012000fff0005388 */ /* 0x000fe20000000c00 */
[----:B------:R-:W-:Y:S02]  /*8610*/  ISETP.GE.AND P3, PT, R241, UR10, PT ;  /* 0x0000000af1007c0c */ /* 0x000fe4000bf66270 */
[----:B------:R-:W-:Y:S02]  /*8620*/  IADD3.X R30, R2, UR19, RZ, P1, !PT ;  /* 0x00000013021e7c10 */ /* 0x000fe40008ffe4ff */
[----:B------:R-:W-:Y:S01]  /*8630*/  @!PT LDS RZ, [RZ] ;  /* 0x00000000fffff984 */ /* 0x000fe20000000800 */
[----:B------:R-:W-:Y:S01]  /*8640*/  @!PT LDS RZ, [RZ] ;  /* 0x00000000fffff984 */ /* 0x000fe20000000800 */
[----:B------:R-:W-:Y:S01]  /*8650*/  @!PT LDS RZ, [RZ] ;  /* 0x00000000fffff984 */ /* 0x000fe20000000800 */
[----:B------:R-:W-:Y:S01]  /*8660*/  @!P5 LDGSTS.E.BYPASS.LTC128B.128 [R240+0x12000], desc[UR26][R10.64+0x80] ;  /* 0x120000800af0dfae */ /* 0x000fe2000b901d5a */
[C---:B------:R-:W-:Y:S02]  /*8670*/  IADD3 R28, P0, R29.reuse, UR20, RZ ;  /* 0x000000141d1c7c10 */ /* 0x040fe4000ff1e0ff */
[----:B------:R-:W-:Y:S02]  /*8680*/  @!P6 LEA.HI.X R15, R29, R237, R30, 0x1, P2 ;  /* 0x000000ed1d0fe211 */ /* 0x000fe400010f0c1e */
[----:B------:R-:W-:Y:S01]  /*8690*/  @P4 STS.128 [R240+0x14000], RZ ;  /* 0x014000fff0004388 */ /* 0x000fe20000000c00 */
[----:B------:R-:W-:Y:S02]  /*86a0*/  @!P6 LEA R18, P2, R28, R234, 0x1 ;  /* 0x000000ea1c12e211 */ /* 0x000fe400078408ff */
        /* <DEDUP_REMOVED lines=8> */
[C---:B------:R-:W-:Y:S02]  /*8730*/  @!P6 LEA R30, P0, R2.reuse, R232, 0x1 ;  /* 0x000000e8021ee211 */ /* 0x040fe400078008ff */
[----:B------:R-:W-:Y:S02]  /*8740*/  IADD3.X R3, R29, UR19, RZ, P1, !PT ;  /* 0x000000131d037c10 */ /* 0x000fe40008ffe4ff */
[----:B------:R-:W-:Y:S01]  /*8750*/  @!PT LDS RZ, [RZ] ;  /* 0x00000000fffff984 */ /* 0x000fe20000000800 */
[----:B------:R-:W-:Y:S01]  /*8760*/  @!PT LDS RZ, [RZ] ;  /* 0x00000000fffff984 */ /* 0x000fe20000000800 */
[----:B------:R-:W-:Y:S01]  /*8770*/  @!PT LDS RZ, [RZ] ;  /* 0x00000000fffff984 */ /* 0x000fe20000000800 */
[----:B------:R-:W-:Y:S02]  /*8780*/  @!P3 LDGSTS.E.BYPASS.LTC128B.128 [R240+0x16000], desc[UR26][R10.64+0x180] ;  /* 0x160001800af0bfae */ /* 0x000fe4000b901d5a */
[----:B------:R-:W-:Y:S03]  /*8790*/  @!P6 LEA.HI.X R31, R2, R233, R3, 0x1, P0 ;  /* 0x000000e9021fe211 */ /* 0x000fe600000f0c03 */
[----:B------:R-:W-:Y:S01]  /*87a0*/  @P6 STS.128 [R240+0x10800], RZ ;  /* 0x010800fff0006388 */ /* 0x000fe20000000c00 */
[----:B-1----:R-:W-:Y:S01]  /*87b0*/  MOV R34, R8 ;  /* 0x0000000800227202 */ /* 0x002fe20000000f00 */
[----:B------:R-:W-:Y:S03]  /*87c0*/  IMAD.MOV.U32 R35, RZ, RZ, R9 ;  /* 0x000000ffff237224 */ /* 0x000fe600078e0009 */
[----:B------:R-:W-:Y:S01]  /*87d0*/  @!PT LDS RZ, [RZ] ;  /* 0x00000000fffff984 */ /* 0x000fe20000000800 */
[----:B------:R-:W-:Y:S01]  /*87e0*/  @!PT LDS RZ, [RZ] ;  /* 0x00000000fffff984 */ /* 0x000fe20000000800 */
[----:B------:R-:W-:Y:S01]  /*87f0*/  @!PT LDS RZ, [RZ] ;  /* 0x00000000fffff984 */ /* 0x000fe20000000800 */
[----:B------:R-:W-:Y:S01]  /*8800*/  @!P6 LDGSTS.E.BYPASS.LTC128B.128 [R240+0x10800], desc[UR26][R14.64] ;  /* 0x108000000ef0efae */ /* 0x000fe2000b901d5a */
[----:B------:R-:W-:Y:S02]  /*8810*/  IMAD.MOV.U32 R2, RZ, RZ, R12 ;  /* 0x000000ffff027224 */ /* 0x000fe400078e000c */
[----:B------:R-:W-:Y:S02]  /*8820*/  IMAD.MOV.U32 R3, RZ, RZ, R13 ;  /* 0x000000ffff037224 */ /* 0x000fe400078e000d */
        /* <DEDUP_REMOVED lines=49> */
[----:B------:R-:W-:Y:S01]  /*8b40*/  @!P4 LDGSTS.E.BYPASS.LTC128B.128 [R240+0x15800], desc[UR26][R32.64+0x100] ;  /* 0x1580010020f0cfae */ /* 0x000fe2000b901d5a */
[----:B-1----:R-:W-:Y:S04]  /*8b50*/  IMAD.MOV.U32 R164, RZ, RZ, R4 ;  /* 0x000000ffffa47224 */ /* 0x002fe800078e0004 */
[----:B------:R-:W-:Y:S01]  /*8b60*/  @P3 STS.128 [R240+0x17800], RZ ;  /* 0x017800fff0003388 */ /* 0x000fe20000000c00 */
[----:B------:R-:W-:Y:S04]  /*8b70*/  IMAD.MOV.U32 R165, RZ, RZ, R5 ;  /* 0x000000ffffa57224 */ /* 0x000fe800078e0005 */
[----:B------:R-:W-:Y:S01]  /*8b80*/  @!PT LDS RZ, [RZ] ;  /* 0x00000000fffff984 */ /* 0x000fe20000000800 */
[----:B------:R-:W-:Y:S01]  /*8b90*/  @!PT LDS RZ, [RZ] ;  /* 0x00000000fffff984 */ /* 0x000fe20000000800 */
[----:B------:R-:W-:Y:S01]  /*8ba0*/  @!PT LDS RZ, [RZ] ;  /* 0x00000000fffff984 */ /* 0x000fe20000000800 */
[----:B------:R1:W-:Y:S05]  /*8bb0*/  @!P3 LDGSTS.E.BYPASS.LTC128B.128 [R240+0x17800], desc[UR26][R32.64+0x180] ;  /* 0x1780018020f0bfae */ /* 0x0003ea000b901d5a */
[----:B------:R-:W-:Y:S05]  /*8bc0*/  LDSM.16.M88.4 R168, [R230] ;  /* 0x00000000e6a8783b */ /* 0x000fea0000000200 */
[----:B------:R-:W3:Y:S05]  /*8bd0*/  LDSM.16.M88.4 R172, [R229+0x8000] ;  /* 0x00800000e5ac783b */ /* 0x000eea0000000200 */
[----:B------:R-:W4:Y:S05]  /*8be0*/  LDSM.16.M88.4 R176, [R229+0x8800] ;  /* 0x00880000e5b0783b */ /* 0x000f2a0000000200 */
[----:B------:R-:W2:Y:S05]  /*8bf0*/  LDSM.16.M88.4 R180, [R229+0x9000] ;  /* 0x00900000e5b4783b */ /* 0x000eaa0000000200 */
[----:B------:R-:W1:Y:S05]  /*8c00*/  LDSM.16.M88.4 R184, [R229+0x9800] ;  /* 0x00980000e5b8783b */ /* 0x000e6a0000000200 */
[----:B------:R-:W0:Y:S05]  /*8c10*/  LDGDEPBAR ;  /* 0x00000000000079af */ /* 0x000e2a0000000000 */
[----:B------:R-:W-:Y:S05]  /*8c20*/  LDSM.16.M88.4 R188, [R228] ;  /* 0x00000000e4bc783b */ /* 0x000fea0000000200 */
[----:B------:R-:W1:Y:S05]  /*8c30*/  LDSM.16.M88.4 R192, [R227] ;  /* 0x00000000e3c0783b */ /* 0x000e6a0000000200 */
[----:B------:R-:W1:Y:S05]  /*8c40*/  LDSM.16.M88.4 R196, [R219] ;  /* 0x00000000dbc4783b */ /* 0x000e6a0000000200 */
[----:B------:R-:W1:Y:S01]  /*8c50*/  LDSM.16.M88.4 R200, [R218] ;  /* 0x00000000dac8783b */ /* 0x000e620000000200 */
[C---:B---3--:R-:W-:Y:S06]  /*8c60*/  HMMA.16816.F32 R4, R168.reuse, R172, RZ ;  /* 0x000000aca804723c */ /* 0x048fec00000018ff */
[C---:B------:R-:W-:Y:S01]  /*8c70*/  HMMA.16816.F32 R8, R168.reuse, R174, RZ ;  /* 0x000000aea808723c */ /* 0x040fe200000018ff */
[----:B------:R-:W3:Y:S05]  /*8c80*/  LDSM.16.M88.4 R172, [R217] ;  /* 0x00000000d9ac783b */ /* 0x000eea0000000200 */
[C---:B----4-:R-:W-:Y:S06]  /*8c90*/  HMMA.16816.F32 R12, R168.reuse, R176, RZ ;  /* 0x000000b0a80c723c */ /* 0x050fec00000018ff */
[C---:B------:R-:W-:Y:S01]  /*8ca0*/  HMMA.16816.F32 R16, R168.reuse, R178, RZ ;  /* 0x000000b2a810723c */ /* 0x040fe200000018ff */
[----:B------:R-:W-:Y:S05]  /*8cb0*/  LDSM.16.M88.4 R176, [R223+0x8000] ;  /* 0x00800000dfb0783b */ /* 0x000fea0000000200 */
[C---:B--2---:R-:W-:Y:S06]  /*8cc0*/  HMMA.16816.F32 R20, R168.reuse, R180, RZ ;  /* 0x000000b4a814723c */ /* 0x044fec00000018ff */
[C---:B------:R-:W-:Y:S01]  /*8cd0*/  HMMA.16816.F32 R24, R168.reuse, R182, RZ ;  /* 0x000000b6a818723c */ /* 0x040fe200000018ff */
[----:B------:R-:W-:Y:S05]  /*8ce0*/  LDSM.16.M88.4 R180, [R223+0x8800] ;  /* 0x00880000dfb4783b */ /* 0x000fea0000000200 */
[C---:B-1----:R-:W-:Y:S07]  /*8cf0*/  HMMA.16816.F32 R28, R168.reuse, R184, RZ ;  /* 0x000000b8a81c723c */ /* 0x042fee00000018ff */
[----:B------:R-:W-:Y:S04]  /*8d00*/  IMAD.MOV.U32 R184, RZ, RZ, R34 ;  /* 0x000000ffffb87224 */ /* 0x000fe800078e0022 */
[----:B------:R-:W-:Y:S02]  /*8d10*/  IMAD.MOV.U32 R185, RZ, RZ, R35 ;  /* 0x000000ffffb97224 */ /* 0x000fe400078e0023 */
[----:B------:R-:W-:Y:S01]  /*8d20*/  HMMA.16816.F32 R32, R168, R186, RZ ;  /* 0x000000baa820723c */ /* 0x000fe200000018ff */
[----:B------:R-:W1:Y:S05]  /*8d30*/  LDSM.16.M88.4 R168, [R226] ;  /* 0x00000000e2a8783b */ /* 0x000e6a0000000200 */
[C---:B------:R-:W-:Y:S06]  /*8d40*/  HMMA.16816.F32 R4, R188.reuse, R192, R4 ;  /* 0x000000c0bc04723c */ /* 0x040fec0000001804 */
[C---:B------:R-:W-:Y:S01]  /*8d50*/  HMMA.16816.F32 R8, R188.reuse, R194, R8 ;  /* 0x000000c2bc08723c */ /* 0x040fe20000001808 */
[----:B------:R-:W-:Y:S05]  /*8d60*/  LDSM.16.M88.4 R192, [R223+0x9800] ;  /* 0x00980000dfc0783b */ /* 0x000fea0000000200 */
[C---:B------:R-:W-:Y:S01]  /*8d70*/  HMMA.16816.F32 R12, R188.reuse, R196, R12 ;  /* 0x000000c4bc0c723c */ /* 0x040fe2000000180c */
[----:B------:R-:W2:Y:S05]  /*8d80*/  LDL R197, [R1] ;  /* 0x0000000001c57983 */ /* 0x000eaa0000100800 */
[----:B------:R-:W4:Y:S01]  /*8d90*/  LDL R196, [R1+0x4] ;  /* 0x0000040001c47983 */ /* 0x000f220000100800 */
[C---:B------:R-:W-:Y:S06]  /*8da0*/  HMMA.16816.F32 R16, R188.reuse, R198, R16 ;  /* 0x000000c6bc10723c */ /* 0x040fec0000001810 */
[C---:B------:R-:W-:Y:S05]  /*8db0*/  HMMA.16816.F32 R20, R188.reuse, R200, R20 ;  /* 0x000000c8bc14723c */ /* 0x040fea0000001814 */
[----:B------:R-:W-:Y:S01]  /*8dc0*/  IMAD.MOV.U32 R198, RZ, RZ, R164 ;  /* 0x000000ffffc67224 */ /* 0x000fe200078e00a4 */
[C---:B------:R-:W-:Y:S01]  /*8dd0*/  HMMA.16816.F32 R24, R188.reuse, R202, R24 ;  /* 0x000000cabc18723c */ /* 0x040fe20000001818 */
[----:B------:R-:W-:Y:S04]  /*8de0*/  MOV R164, UR15 ;  /* 0x0000000f00a47c02 */ /* 0x000fe80008000f00 */
[----:B------:R-:W-:Y:S01]  /*8df0*/  IMAD.MOV.U32 R200, RZ, RZ, R184 ;  /* 0x000000ffffc87224 */ /* 0x000fe200078e00b8 */
[C---:B---3--:R-:W-:Y:S05]  /*8e00*/  HMMA.16816.F32 R28, R188.reuse, R172, R28 ;  /* 0x000000acbc1c723c */ /* 0x048fea000000181c */
[----:B------:R-:W-:Y:S01]  /*8e10*/  IMAD.MOV.U32 R201, RZ, RZ, R185 ;  /* 0x000000ffffc97224 */ /* 0x000fe200078e00b9 */
[----:B------:R-:W-:Y:S01]  /*8e20*/  HMMA.16816.F32 R32, R188, R174, R32 ;  /* 0x000000aebc20723c */ /* 0x000fe20000001820 */
[----:B------:R-:W3:Y:S04]  /*8e30*/  LDSM.16.M88.4 R184, [R223+0x9000] ;  /* 0x00900000dfb8783b */ /* 0x000ee80000000200 */
[----:B------:R-:W-:Y:S01]  /*8e40*/  IMAD.MOV.U32 R199, RZ, RZ, R165 ;  /* 0x000000ffffc77224 */ /* 0x000fe200078e00a5 */
[C---:B-1----:R-:W-:Y:S01]  /*8e50*/  HMMA.16816.F32 R4, R168.reuse, R176, R4 ;  /* 0x000000b0a804723c */ /* 0x042fe20000001804 */
[----:B------:R-:W-:Y:S05]  /*8e60*/  LDSM.16.M88.4 R172, [R225] ;  /* 0x00000000e1ac783b */ /* 0x000fea0000000200 */
[C---:B------:R-:W-:Y:S01]  /*8e70*/  HMMA.16816.F32 R8, R168.reuse, R178, R8 ;  /* 0x000000b2a808723c */ /* 0x040fe20000001808 */
[----:B------:R-:W1:Y:S05]  /*8e80*/  LDSM.16.M88.4 R176, [R216] ;  /* 0x00000000d8b0783b */ /* 0x000e6a0000000200 */
[C---:B------:R-:W-:Y:S01]  /*8e90*/  HMMA.16816.F32 R12, R168.reuse, R180, R12 ;  /* 0x000000b4a80c723c */ /* 0x040fe2000000180c */
[----:B------:R-:W1:Y:S05]  /*8ea0*/  LDSM.16.M88.4 R188, [R216+0x800] ;  /* 0x00080000d8bc783b */ /* 0x000e6a0000000200 */
[C---:B------:R-:W-:Y:S01]  /*8eb0*/  HMMA.16816.F32 R16, R168.reuse, R182, R16 ;  /* 0x000000b6a810723c */ /* 0x040fe20000001810 */
[----:B------:R-:W1:Y:S05]  /*8ec0*/  LDSM.16.M88.4 R180, [R216+0x1000] ;  /* 0x00100000d8b4783b */ /* 0x000e6a0000000200 */
[C---:B---3--:R-:W-:Y:S06]  /*8ed0*/  HMMA.16816.F32 R20, R168.reuse, R184, R20 ;  /* 0x000000b8a814723c */ /* 0x048fec0000001814 */
[C---:B------:R-:W-:Y:S01]  /*8ee0*/  HMMA.16816.F32 R24, R168.reuse, R186, R24 ;  /* 0x000000baa818723c */ /* 0x040fe20000001818 */
[----:B------:R-:W3:Y:S05]  /*8ef0*/  LDSM.16.M88.4 R184, [R216+0x1800] ;  /* 0x00180000d8b8783b */ /* 0x000eea0000000200 */
[C---:B------:R-:W-:Y:S06]  /*8f00*/  HMMA.16816.F32 R28, R168.reuse, R192, R28 ;  /* 0x000000c0a81c723c */ /* 0x040fec000000181c */
[----:B------:R-:W-:Y:S01]  /*8f10*/  HMMA.16816.F32 R32, R168, R194, R32 ;  /* 0x000000c2a820723c */ /* 0x000fe20000001820 */
[----:B------:R-:W-:Y:S05]  /*8f20*/  LDSM.16.M88.4 R168, [R230+0x2000] ;  /* 0x00200000e6a8783b */ /* 0x000fea0000000200 */
        /* <DEDUP_REMOVED lines=10> */
[C---:B---3--:R-:W-:Y:S06]  /*8fd0*/  HMMA.16816.F32 R28, R172.reuse, R184, R28 ;  /* 0x000000b8ac1c723c */ /* 0x048fec000000181c */
[----:B------:R-:W-:Y:S01]  /*8fe0*/  HMMA.16816.F32 R32, R172, R186, R32 ;  /* 0x000000baac20723c */ /* 0x000fe20000001820 */
[----:B------:R-:W-:Y:S05]  /*8ff0*/  LDSM.16.M88.4 R172, [R228+0x2000] ;  /* 0x00200000e4ac783b */ /* 0x000fea0000000200 */
[C---:B-1----:R-:W-:Y:S01]  /*9000*/  HMMA.16816.F32 R4, R168.reuse, R176, R4 ;  /* 0x000000b0a804723c */ /* 0x042fe20000001804 */
[----:B------:R-:W-:Y:S05]  /*9010*/  LDSM.16.M88.4 R184, [R214] ;  /* 0x00000000d6b8783b */ /* 0x000fea0000000200 */
[C---:B------:R-:W-:Y:S01]  /*9020*/  HMMA.16816.F32 R8, R168.reuse, R178, R8 ;  /* 0x000000b2a808723c */ /* 0x040fe20000001808 */
[----:B------:R-:W1:Y:S05]  /*9030*/  LDSM.16.M88.4 R176, [R215] ;  /* 0x00000000d7b0783b */ /* 0x000e6a0000000200 */
[C---:B------:R-:W-:Y:S06]  /*9040*/  HMMA.16816.F32 R12, R168.reuse, R192, R12 ;  /* 0x000000c0a80c723c */ /* 0x040fec000000180c */
[C---:B------:R-:W-:Y:S01]  /*9050*/  HMMA.16816.F32 R16, R168.reuse, R194, R16 ;  /* 0x000000c2a810723c */ /* 0x040fe20000001810 */
[----:B------:R-:W3:Y:S05]  /*9060*/  LDSM.16.M88.4 R192, [R213] ;  /* 0x00000000d5c0783b */ /* 0x000eea0000000200 */
[C---:B------:R-:W-:Y:S06]  /*9070*/  HMMA.16816.F32 R20, R168.reuse, R188, R20 ;  /* 0x000000bca814723c */ /* 0x040fec0000001814 */
[C---:B------:R-:W-:Y:S01]  /*9080*/  HMMA.16816.F32 R24, R168.reuse, R190, R24 ;  /* 0x000000bea818723c */ /* 0x040fe20000001818 */
[----:B------:R-:W3:Y:S05]  /*9090*/  LDSM.16.M88.4 R188, [R212] ;  /* 0x00000000d4bc783b */ /* 0x000eea0000000200 */
[C---:B------:R-:W-:Y:S06]  /*90a0*/  HMMA.16816.F32 R28, R168.reuse, R180, R28 ;  /* 0x000000b4a81c723c */ /* 0x040fec000000181c */
[----:B------:R-:W-:Y:S01]  /*90b0*/  HMMA.16816.F32 R32, R168, R182, R32 ;  /* 0x000000b6a820723c */ /* 0x000fe20000001820 */
[----:B------:R-:W-:Y:S05]  /*90c0*/  LDSM.16.M88.4 R168, [R226+0x2000] ;  /* 0x00200000e2a8783b */ /* 0x000fea0000000200 */
[C---:B-1----:R-:W-:Y:S01]  /*90d0*/  HMMA.16816.F32 R4, R172.reuse, R176, R4 ;  /* 0x000000b0ac04723c */ /* 0x042fe20000001804 */
[----:B------:R-:W1:Y:S05]  /*90e0*/  LDSM.16.M88.4 R180, [R223+0xa000] ;  /* 0x00a00000dfb4783b */ /* 0x000e6a0000000200 */
        /* <DEDUP_REMOVED lines=17> */
[----:B------:R-:W2:Y:S05]  /*9200*/  LDSM.16.M88.4 R176, [R216+0x3000] ;  /* 0x00300000d8b0783b */ /* 0x000eaa0000000200 */
[C---:B------:R-:W-:Y:S06]  /*9210*/  HMMA.16816.F32 R20, R168.reuse, R184, R20 ;  /* 0x000000b8a814723c */ /* 0x040fec0000001814 */
[C---:B------:R-:W-:Y:S01]  /*9220*/  HMMA.16816.F32 R24, R168.reuse, R186, R24 ;  /* 0x000000baa818723c */ /* 0x040fe20000001818 */
[----:B------:R-:W4:Y:S05]  /*9230*/  LDSM.16.M88.4 R184, [R216+0x3800] ;  /* 0x00380000d8b8783b */ /* 0x000f2a0000000200 */
[C---:B---3--:R-:W-:Y:S06]  /*9240*/  HMMA.16816.F32 R28, R168.reuse, R192, R28 ;  /* 0x000000c0a81c723c */ /* 0x048fec000000181c */
        /* <DEDUP_REMOVED lines=11> */
[----:B------:R-:W2:Y:S05]  /*9300*/  LDSM.16.M88.4 R176, [R229+0xd800] ;  /* 0x00d80000e5b0783b */ /* 0x000eaa0000000200 */
[C---:B----4-:R-:W-:Y:S06]  /*9310*/  HMMA.16816.F32 R28, R172.reuse, R184, R28 ;  /* 0x000000b8ac1c723c */ /* 0x050fec000000181c */
[----:B------:R-:W-:Y:S01]  /*9320*/  HMMA.16816.F32 R32, R172, R186, R32 ;  /* 0x000000baac20723c */ /* 0x000fe20000001820 */
[----:B------:R-:W-:Y:S05]  /*9330*/  LDSM.16.M88.4 R172, [R228+0x4000] ;  /* 0x00400000e4ac783b */ /* 0x000fea0000000200 */
[C---:B-1----:R-:W-:Y:S01]  /*9340*/  HMMA.16816.F32 R4, R168.reuse, R188, R4 ;  /* 0x000000bca804723c */ /* 0x042fe20000001804 */
[----:B------:R-:W1:Y:S05]  /*9350*/  LDSM.16.M88.4 R184, [R211] ;  /* 0x00000000d3b8783b */ /* 0x000e6a0000000200 */
[C---:B------:R-:W-:Y:S01]  /*9360*/  HMMA.16816.F32 R8, R168.reuse, R190, R8 ;  /* 0x000000bea808723c */ /* 0x040fe20000001808 */
[----:B------:R-:W4:Y:S05]  /*9370*/  LDSM.16.M88.4 R188, [R210] ;  /* 0x00000000d2bc783b */ /* 0x000f2a0000000200 */
[C---:B------:R-:W-:Y:S06]  /*9380*/  HMMA.16816.F32 R12, R168.reuse, R192, R12 ;  /* 0x000000c0a80c723c */ /* 0x040fec000000180c */
[C---:B------:R-:W-:Y:S01]  /*9390*/  HMMA.16816.F32 R16, R168.reuse, R194, R16 ;  /* 0x000000c2a810723c */ /* 0x040fe20000001810 */
[----:B------:R-:W4:Y:S05]  /*93a0*/  LDSM.16.M88.4 R192, [R209] ;  /* 0x00000000d1c0783b */ /* 0x000f2a0000000200 */
[C---:B---3--:R-:W-:Y:S06]  /*93b0*/  HMMA.16816.F32 R20, R168.reuse, R180, R20 ;  /* 0x000000b4a814723c */ /* 0x048fec0000001814 */
[C---:B------:R-:W-:Y:S01]  /*93c0*/  HMMA.16816.F32 R24, R168.reuse, R182, R24 ;  /* 0x000000b6a818723c */ /* 0x040fe20000001818 */
[----:B------:R-:W3:Y:S05]  /*93d0*/  LDSM.16.M88.4 R180, [R208] ;  /* 0x00000000d0b4783b */ /* 0x000eea0000000200 */
[C---:B--2---:R-:W-:Y:S06]  /*93e0*/  HMMA.16816.F32 R28, R168.reuse, R176, R28 ;  /* 0x000000b0a81c723c */ /* 0x044fec000000181c */
[----:B------:R-:W-:Y:S01]  /*93f0*/  HMMA.16816.F32 R32, R168, R178, R32 ;  /* 0x000000b2a820723c */ /* 0x000fe20000001820 */
[----:B------:R-:W-:Y:S05]  /*9400*/  LDSM.16.M88.4 R168, [R226+0x4000] ;  /* 0x00400000e2a8783b */ /* 0x000fea0000000200 */
[C---:B-1----:R-:W-:Y:S01]  /*9410*/  HMMA.16816.F32 R4, R172.reuse, R184, R4 ;  /* 0x000000b8ac04723c */ /* 0x042fe20000001804 */
[----:B------:R-:W1:Y:S05]  /*9420*/  LDSM.16.M88.4 R176, [R223+0xc000] ;  /* 0x00c00000dfb0783b */ /* 0x000e6a0000000200 */
[C---:B------:R-:W-:Y:S01]  /*9430*/  HMMA.16816.F32 R8, R172.reuse, R186, R8 ;  /* 0x000000baac08723c */ /* 0x040fe20000001808 */
[----:B------:R-:W2:Y:S05]  /*9440*/  LDSM.16.M88.4 R184, [R223+0xc800] ;  /* 0x00c80000dfb8783b */ /* 0x000eaa0000000200 */
[C---:B----4-:R-:W-:Y:S06]  /*9450*/  HMMA.16816.F32 R12, R172.reuse, R188, R12 ;  /* 0x000000bcac0c723c */ /* 0x050fec000000180c */
[C---:B------:R-:W-:Y:S01]  /*9460*/  HMMA.16816.F32 R16, R172.reuse, R190, R16 ;  /* 0x000000beac10723c */ /* 0x040fe20000001810 */
[----:B------:R-:W4:Y:S05]  /*9470*/  LDSM.16.M88.4 R188, [R223+0xd000] ;  /* 0x00d00000dfbc783b */ /* 0x000f2a0000000200 */
        /* <DEDUP_REMOVED lines=25> */
[----:B------:R-:W4:Y:S05]  /*9610*/  LDSM.16.M88.4 R180, [R229+0xe800] ;  /* 0x00e80000e5b4783b */ /* 0x000f2a0000000200 */
[C---:B--2---:R-:W-:Y:S06]  /*9620*/  HMMA.16816.F32 R20, R172.reuse, R184, R20 ;  /* 0x000000b8ac14723c */ /* 0x044fec0000001814 */
[C---:B------:R-:W-:Y:S01]  /*9630*/  HMMA.16816.F32 R24, R172.reuse, R186, R24 ;  /* 0x000000baac18723c */ /* 0x040fe20000001818 */
[----:B------:R-:W2:Y:S05]  /*9640*/  LDSM.16.M88.4 R184, [R229+0xf800] ;  /* 0x00f80000e5b8783b */ /* 0x000eaa0000000200 */
[C---:B---3--:R-:W-:Y:S06]  /*9650*/  HMMA.16816.F32 R28, R172.reuse, R188, R28 ;  /* 0x000000bcac1c723c */ /* 0x048fec000000181c */
[----:B------:R-:W-:Y:S01]  /*9660*/  HMMA.16816.F32 R32, R172, R190, R32 ;  /* 0x000000beac20723c */ /* 0x000fe20000001820 */
[----:B------:R-:W-:Y:S05]  /*9670*/  LDSM.16.M88.4 R172, [R228+0x6000] ;  /* 0x00600000e4ac783b */ /* 0x000fea0000000200 */
[C---:B-1----:R-:W-:Y:S01]  /*9680*/  HMMA.16816.F32 R4, R168.reuse, R176, R4 ;  /* 0x000000b0a804723c */ /* 0x042fe20000001804 */
[----:B------:R-:W-:Y:S05]  /*9690*/  LDSM.16.M88.4 R188, [R205] ;  /* 0x00000000cdbc783b */ /* 0x000fea0000000200 */
[C---:B------:R-:W-:Y:S01]  /*96a0*/  HMMA.16816.F32 R8, R168.reuse, R178, R8 ;  /* 0x000000b2a808723c */ /* 0x040fe20000001808 */
[----:B------:R-:W1:Y:S05]  /*96b0*/  LDSM.16.M88.4 R176, [R207] ;  /* 0x00000000cfb0783b */ /* 0x000e6a0000000200 */
[C---:B----4-:R-:W-:Y:S06]  /*96c0*/  HMMA.16816.F32 R12, R168.reuse, R180, R12 ;  /* 0x000000b4a80c723c */ /* 0x050fec000000180c */
[C---:B------:R-:W-:Y:S01]  /*96d0*/  HMMA.16816.F32 R16, R168.reuse, R182, R16 ;  /* 0x000000b6a810723c */ /* 0x040fe20000001810 */
[----:B------:R-:W3:Y:S05]  /*96e0*/  LDSM.16.M88.4 R180, [R206] ;  /* 0x00000000ceb4783b */ /* 0x000eea0000000200 */
[C---:B------:R-:W-:Y:S06]  /*96f0*/  HMMA.16816.F32 R20, R168.reuse, R192, R20 ;  /* 0x000000c0a814723c */ /* 0x040fec0000001814 */
[C---:B------:R-:W-:Y:S01]  /*9700*/  HMMA.16816.F32 R24, R168.reuse, R194, R24 ;  /* 0x000000c2a818723c */ /* 0x040fe20000001818 */
[----:B------:R-:W4:Y:S05]  /*9710*/  LDSM.16.M88.4 R192, [R204] ;  /* 0x00000000ccc0783b */ /* 0x000f2a0000000200 */
[C---:B--2---:R-:W-:Y:S06]  /*9720*/  HMMA.16816.F32 R28, R168.reuse, R184, R28 ;  /* 0x000000b8a81c723c */ /* 0x044fec000000181c */
[----:B------:R-:W-:Y:S01]  /*9730*/  HMMA.16816.F32 R32, R168, R186, R32 ;  /* 0x000000baa820723c */ /* 0x000fe20000001820 */
[----:B------:R-:W-:Y:S05]  /*9740*/  LDSM.16.M88.4 R168, [R226+0x6000] ;  /* 0x00600000e2a8783b */ /* 0x000fea0000000200 */
[C---:B-1----:R-:W-:Y:S01]  /*9750*/  HMMA.16816.F32 R4, R172.reuse, R176, R4 ;  /* 0x000000b0ac04723c */ /* 0x042fe20000001804 */
[----:B------:R-:W1:Y:S05]  /*9760*/  LDSM.16.M88.4 R184, [R223+0xe000] ;  /* 0x00e00000dfb8783b */ /* 0x000e6a0000000200 */
[C---:B------:R-:W-:Y:S01]  /*9770*/  HMMA.16816.F32 R8, R172.reuse, R178, R8 ;  /* 0x000000b2ac08723c */ /* 0x040fe20000001808 */
[----:B------:R-:W2:Y:S05]  /*9780*/  LDSM.16.M88.4 R176, [R223+0xe800] ;  /* 0x00e80000dfb0783b */ /* 0x000eaa0000000200 */
[C---:B---3--:R-:W-:Y:S06]  /*9790*/  HMMA.16816.F32 R12, R172.reuse, R180, R12 ;  /* 0x000000b4ac0c723c */ /* 0x048fec000000180c */
[C---:B------:R-:W-:Y:S01]  /*97a0*/  HMMA.16816.F32 R16, R172.reuse, R182, R16 ;  /* 0x000000b6ac10723c */ /* 0x040fe20000001810 */
[----:B------:R-:W3:Y:S05]  /*97b0*/  LDSM.16.M88.4 R180, [R223+0xf000] ;  /* 0x00f00000dfb4783b */ /* 0x000eea0000000200 */
        /* <DEDUP_REMOVED lines=8> */
[C---:B------:R-:W-:Y:S05]  /*9840*/  HMMA.16816.F32 R8, R168.reuse, R186, R8 ;  /* 0x000000baa808723c */ /* 0x040fea0000001808 */
[----:B------:R-:W-:Y:S01]  /*9850*/  IMAD.MOV.U32 R184, RZ, RZ, R2 ;  /* 0x000000ffffb87224 */ /* 0x000fe200078e0002 */
[C---:B--2---:R-:W-:Y:S05]  /*9860*/  HMMA.16816.F32 R12, R168.reuse, R176, R12 ;  /* 0x000000b0a80c723c */ /* 0x044fea000000180c */
[----:B------:R-:W-:Y:S01]  /*9870*/  IMAD.MOV.U32 R185, RZ, RZ, R3 ;  /* 0x000000ffffb97224 */ /* 0x000fe200078e0003 */
[C---:B------:R-:W-:Y:S06]  /*9880*/  HMMA.16816.F32 R16, R168.reuse, R178, R16 ;  /* 0x000000b2a810723c */ /* 0x040fec0000001810 */
[C---:B---3--:R-:W-:Y:S06]  /*9890*/  HMMA.16816.F32 R20, R168.reuse, R180, R20 ;  /* 0x000000b4a814723c */ /* 0x048fec0000001814 */
[C---:B------:R-:W-:Y:S06]  /*98a0*/  HMMA.16816.F32 R24, R168.reuse, R182, R24 ;  /* 0x000000b6a818723c */ /* 0x040fec0000001818 */
[C---:B----4-:R-:W-:Y:S06]  /*98b0*/  HMMA.16816.F32 R28, R168.reuse, R172, R28 ;  /* 0x000000aca81c723c */ /* 0x050fec000000181c */
[----:B------:R-:W-:Y:S01]  /*98c0*/  HMMA.16816.F32 R32, R168, R174, R32 ;  /* 0x000000aea820723c */ /* 0x000fe20000001820 */
[----:B------:R-:W2:Y:S05]  /*98d0*/  LDSM.16.M88.4 R168, [R216+0x6800] ;  /* 0x00680000d8a8783b */ /* 0x000eaa0000000200 */
[C---:B-1----:R-:W-:Y:S06]  /*98e0*/  HMMA.16816.F32 R4, R188.reuse, R192, R4 ;  /* 0x000000c0bc04723c */ /* 0x042fec0000001804 */
[C---:B------:R-:W-:Y:S11]  /*98f0*/  HMMA.16816.F32 R8, R188.reuse, R194, R8 ;  /* 0x000000c2bc08723c */ /* 0x040ff60000001808 */
[----:B------:R-:W-:Y:S07]  /*9900*/  @!UPT UIADD3 URZ, URZ, URZ, URZ ;  /* 0x0000003f3f3ff290 */ /* 0x000fee000fffe03f */
[----:B------:R-:W-:Y:S01]  /*9910*/  FMUL.FTZ R2, R6, UR12 ;  /* 0x0000000c06027c20 */ /* 0x000fe20008410000 */
[----:B------:R-:W-:Y:S01]  /*9920*/  FMUL.FTZ R7, R7, UR12 ;  /* 0x0000000c07077c20 */ /* 0x000fe20008410000 */
[----:B------:R-:W-:Y:S01]  /*9930*/  FMUL.FTZ R165, R5, UR12 ;  /* 0x0000000c05a57c20 */ /* 0x000fe20008410000 */
[----:B------:R-:W-:Y:S01]  /*9940*/  FMUL.FTZ R166, R4, UR12 ;  /* 0x0000000c04a67c20 */ /* 0x000fe20008410000 */
[----:B------:R1:W3:Y:S02]  /*9950*/  MUFU.TANH R186, R2 ;  /* 0x0000000200ba7308 */ /* 0x0002e40000002400 */
[----:B------:R-:W-:Y:S01]  /*9960*/  FMUL.FTZ R187, R9, UR12 ;  /* 0x0000000c09bb7c20 */ /* 0x000fe20008410000 */
[----:B------:R-:W-:Y:S01]  /*9970*/  FMUL.FTZ R5, R10, UR12 ;  /* 0x0000000c0a057c20 */ /* 0x000fe20008410000 */
[----:B------:R-:W-:Y:S01]  /*9980*/  FMUL.FTZ R10, R11, UR12 ;  /* 0x0000000c0b0a7c20 */ /* 0x000fe20008410000 */
[C---:B--2---:R-:W-:Y:S05]  /*9990*/  HMMA.16816.F32 R12, R188.reuse, R168, R12 ;  /* 0x000000a8bc0c723c */ /* 0x044fea000000180c */
[----:B------:R2:W4:Y:S01]  /*99a0*/  MUFU.TANH R6, R166 ;  /* 0x000000a600067308 */ /* 0x0005220000002400 */
[C---:B------:R-:W-:Y:S01]  /*99b0*/  HMMA.16816.F32 R16, R188.reuse, R170, R16 ;  /* 0x000000aabc10723c */ /* 0x040fe20000001810 */
[----:B------:R-:W3:Y:S08]  /*99c0*/  LDSM.16.M88.4 R168, [R216+0x7000] ;  /* 0x00700000d8a8783b */ /* 0x000ef00000000200 */
[----:B------:R-:W4:Y:S02]  /*99d0*/  MUFU.TANH R5, R5 ;  /* 0x0000000500057308 */ /* 0x000f240000002400 */
[C---:B-1----:R-:W-:Y:S02]  /*99e0*/  LEA R2, P0, R164.reuse, R198, 0x6 ;  /* 0x000000c6a4027211 */ /* 0x042fe400078030ff */
[C---:B------:R-:W-:Y:S06]  /*99f0*/  LEA R198, P1, R164.reuse, R36, 0x6 ;  /* 0x00000024a4c67211 */ /* 0x040fec00078230ff */
[----:B------:R-:W1:Y:S01]  /*9a00*/  MUFU.TANH R165, R165 ;  /* 0x000000a500a57308 */ /* 0x000e620000002400 */
[----:B------:R-:W-:Y:S01]  /*9a10*/  LEA.HI.X.SX32 R3, R164, R199, 0x6, P0 ;  /* 0x000000c7a4037211 */ /* 0x000fe200000f36ff */
[----:B------:R-:W-:Y:S01]  /*9a20*/  IMAD.WIDE.U32 R194, R2, UR8, RZ ;  /* 0x0000000802c27c25 */ /* 0x000fe2000f8e00ff */
[----:B------:R-:W-:Y:S02]  /*9a30*/  LEA.HI.X.SX32 R199, R164, R37, 0x6, P1 ;  /* 0x00000025a4c77211 */ /* 0x000fe400008f36ff */
[----:B------:R1:W5:Y:S01]  /*9a40*/  LDL.LU.64 R36, [R1+0x38] ;  /* 0x0000380001247983 */ /* 0x0003620000300a00 */
[----:B------:R-:W-:Y:S01]  /*9a50*/  IMAD R3, R3, UR8, RZ ;  /* 0x0000000803037c24 */ /* 0x000fe2000f8e02ff */
[----:B------:R-:W-:Y:S03]  /*9a60*/  LEA R182, P0, R194, R197, 0x1 ;  /* 0x000000c5c2b67211 */ /* 0x000fe600078008ff */
[----:B------:R-:W-:Y:S01]  /*9a70*/  MUFU.TANH R10, R10 ;  /* 0x0000000a000a7308 */ /* 0x000fe20000002400 */
[----:B------:R-:W-:Y:S02]  /*9a80*/  IMAD R9, R199, UR8, RZ ;  /* 0x00000008c7097c24 */ /* 0x000fe4000f8e02ff */
[----:B--2---:R-:W-:Y:S01]  /*9a90*/  FMUL.FTZ R166, R8, UR12 ;  /* 0x0000000c08a67c20 */ /* 0x004fe20008410000 */
[----:B------:R-:W-:Y:S02]  /*9aa0*/  IMAD R3, R2, UR9, R3 ;  /* 0x0000000902037c24 */ /* 0x000fe4000f8e0203 */
[C---:B------:R-:W-:Y:S02]  /*9ab0*/  IMAD R9, R198.reuse, UR9, R9 ;  /* 0x00000009c6097c24 */ /* 0x040fe4000f8e0209 */
[----:B------:R-:W-:Y:S01]  /*9ac0*/  FMUL.FTZ R19, R19, UR12 ;  /* 0x0000000c13137c20 */ /* 0x000fe20008410000 */
[----:B------:R-:W-:Y:S01]  /*9ad0*/  IMAD.WIDE.U32 R198, R198, UR8, RZ ;  /* 0x00000008c6c67c25 */ /* 0x000fe2000f8e00ff */
[----:B------:R2:W-:Y:S03]  /*9ae0*/  MUFU.TANH R2, R7 ;  /* 0x0000000700027308 */ /* 0x0005e60000002400 */
[----:B------:R-:W-:Y:S02]  /*9af0*/  IMAD.IADD R3, R195, 0x1, R3 ;  /* 0x00000001c3037824 */ /* 0x000fe400078e0203 */
[----:B------:R-:W-:Y:S02]  /*9b00*/  IMAD.IADD R9, R199, 0x1, R9 ;  /* 0x00000001c7097824 */ /* 0x000fe400078e0209 */
[----:B------:R-:W-:Y:S03]  /*9b10*/  FMUL.FTZ R199, R13, UR12 ;  /* 0x0000000c0dc77c20 */ /* 0x000fe60008410000 */
[----:B------:R-:W1:Y:S01]  /*9b20*/  MUFU.TANH R166, R166 ;  /* 0x000000a600a67308 */ /* 0x000e620000002400 */
[----:B------:R-:W-:Y:S01]  /*9b30*/  LEA.HI.X R183, R194, R252, R3, 0x1, P0 ;  /* 0x000000fcc2b77211 */ /* 0x000fe200000f0c03 */
[----:B------:R-:W-:Y:S01]  /*9b40*/  IMAD.U32 R3, RZ, RZ, UR21 ;  /* 0x00000015ff037e24 */ /* 0x000fe2000f8e00ff */
[C---:B------:R-:W-:Y:S02]  /*9b50*/  LEA R194, P2, R164.reuse, R184, 0x6 ;  /* 0x000000b8a4c27211 */ /* 0x040fe400078430ff */
[C---:B------:R-:W-:Y:S01]  /*9b60*/  LEA R202, P0, R164.reuse, R200, 0x6 ;  /* 0x000000c8a4ca7211 */ /* 0x040fe200078030ff */
[----:B------:R-:W-:Y:S01]  /*9b70*/  IMAD R3, R3, -0x40, R196 ;  /* 0xffffffc003037824 */ /* 0x000fe200078e02c4 */
[C---:B------:R-:W-:Y:S03]  /*9b80*/  LEA.HI.X.SX32 R195, R164.reuse, R185, 0x6, P2 ;  /* 0x000000b9a4c37211 */ /* 0x040fe600010f36ff */
[----:B------:R-:W-:Y:S01]  /*9b90*/  MUFU.TANH R199, R199 ;  /* 0x000000c700c77308 */ /* 0x000fe20000002400 */
[----:B------:R-:W-:Y:S01]  /*9ba0*/  LEA.HI.X.SX32 R203, R164, R201, 0x6, P0 ;  /* 0x000000c9a4cb7211 */ /* 0x000fe200000f36ff */
[----:B------:R-:W-:Y:S01]  /*9bb0*/  IMAD.WIDE.U32 R178, R194, UR8, RZ ;  /* 0x00000008c2b27c25 */ /* 0x000fe2000f8e00ff */
[C---:B---3--:R-:W-:Y:S03]  /*9bc0*/  HMMA.16816.F32 R20, R188.reuse, R168, R20 ;  /* 0x000000a8bc14723c */ /* 0x048fe60000001814 */
[----:B------:R-:W-:Y:S01]  /*9bd0*/  IMAD R185, R195, UR8, RZ ;  /* 0x00000008c3b97c24 */ /* 0x000fe2000f8e02ff */
[-C--:B------:R-:W-:Y:S03]  /*9be0*/  LEA R184, P0, R178, R197.reuse, 0x1 ;  /* 0x000000c5b2b87211 */ /* 0x080fe600078008ff */
[----:B------:R3:W-:Y:S01]  /*9bf0*/  MUFU.TANH R164, R187 ;  /* 0x000000bb00a47308 */ /* 0x0007e20000002400 */
[----:B------:R-:W-:Y:S03]  /*9c00*/  IMAD R11, R203, UR8, RZ ;  /* 0x00000008cb0b7c24 */ /* 0x000fe6000f8e02ff */
[----:B------:R-:W-:Y:S01]  /*9c10*/  FMUL.FTZ R195, R14, UR12 ;  /* 0x0000000c0ec37c20 */ /* 0x000fe20008410000 */
[----:B------:R-:W-:Y:S01]  /*9c20*/  IMAD R185, R194, UR9, R185 ;  /* 0x00000009c2b97c24 */ /* 0x000fe2000f8e02b9 */
[C---:B------:R-:W-:Y:S03]  /*9c30*/  HMMA.16816.F32 R24, R188.reuse, R170, R24 ;  /* 0x000000aabc18723c */ /* 0x040fe60000001818 */
[----:B------:R-:W-:Y:S01]  /*9c40*/  IMAD.IADD R185, R179, 0x1, R185 ;  /* 0x00000001b3b97824 */ /* 0x000fe200078e02b9 */
[----:B------:R-:W1:Y:S01]  /*9c50*/  MUFU.TANH R195, R195 ;  /* 0x000000c300c37308 */ /* 0x000e620000002400 */
[----:B------:R-:W-:Y:S02]  /*9c60*/  IMAD R11, R202, UR9, R11 ;  /* 0x00000009ca0b7c24 */ /* 0x000fe4000f8e020b */
[----:B------:R-:W-:Y:S01]  /*9c70*/  FMUL.FTZ R14, R15, UR12 ;  /* 0x0000000c0f0e7c20 */ /* 0x000fe20008410000 */
[----:B--2---:R-:W-:Y:S03]  /*9c80*/  VIADD R7, R3, 0x8 ;  /* 0x0000000803077836 */ /* 0x004fe60000000000 */
[-C--:B------:R-:W-:Y:S01]  /*9c90*/  LEA.HI.X R185, R178, R252.reuse, R185, 0x1, P0 ;  /* 0x000000fcb2b97211 */ /* 0x080fe200000f0cb9 */
[----:B------:R-:W-:Y:S01]  /*9ca0*/  IMAD.WIDE.U32 R202, R202, UR8, RZ ;  /* 0x00000008caca7c25 */ /* 0x000fe2000f8e00ff */
[----:B------:R-:W-:Y:S01]  /*9cb0*/  ISETP.GE.AND P1, PT, R7, RZ, PT ;  /* 0x000000ff0700720c */ /* 0x000fe20003f26270 */
[----:B------:R2:W1:Y:S02]  /*9cc0*/  MUFU.TANH R200, R14 ;  /* 0x0000000e00c87308 */ /* 0x0004640000002400 */
[----:B------:R-:W-:Y:S01]  /*9cd0*/  FMUL.FTZ R15, R12, UR12 ;  /* 0x0000000c0c0f7c20 */ /* 0x000fe20008410000 */
[----:B------:R-:W-:Y:S01]  /*9ce0*/  IMAD.IADD R11, R203, 0x1, R11 ;  /* 0x00000001cb0b7824 */ /* 0x000fe200078e020b */
[CC--:B------:R-:W-:Y:S01]  /*9cf0*/  LEA R180, P0, R202.reuse, R197.reuse, 0x1 ;  /* 0x000000c5cab47211 */ /* 0x0c0fe200078008ff */
[----:B------:R-:W-:Y:S02]  /*9d00*/  VIADD R193, R3, 0xfffffff0 ;  /* 0xfffffff003c17836 */ /* 0x000fe40000000000 */
[----:B------:R-:W-:Y:S01]  /*9d10*/  FMUL.FTZ R201, R17, UR12 ;  /* 0x0000000c11c97c20 */ /* 0x000fe20008410000 */
[C---:B------:R-:W-:Y:S01]  /*9d20*/  VIADD R194, R3.reuse, 0xfffffff7 ;  /* 0xfffffff703c27836 */ /* 0x040fe20000000000 */
[-C--:B------:R-:W-:Y:S01]  /*9d30*/  LEA.HI.X R181, R202, R252.reuse, R11, 0x1, P0 ;  /* 0x000000fccab57211 */ /* 0x080fe200000f0c0b */
[C---:B------:R-:W-:Y:S01]  /*9d40*/  VIADD R11, R3.reuse, 0xffffffff ;  /* 0xffffffff030b7836 */ /* 0x040fe20000000000 */
[----:B------:R1:W1:Y:S01]  /*9d50*/  MUFU.TANH R196, R15 ;  /* 0x0000000f00c47308 */ /* 0x0002620000002400 */
[C---:B---3--:R-:W-:Y:S02]  /*9d60*/  VIADD R187, R3.reuse, 0xffffffef ;  /* 0xffffffef03bb7836 */ /* 0x048fe40000000000 */
[----:B------:R-:W-:Y:S01]  /*9d70*/  FMUL.FTZ R22, R22, UR12 ;  /* 0x0000000c16167c20 */ /* 0x000fe20008410000 */
[C---:B------:R-:W-:Y:S01]  /*9d80*/  @!P1 IADD3 R7, -R3.reuse, -0x8, RZ ;  /* 0xfffffff803079810 */ /* 0x040fe20007ffe1ff */
[----:B------:R-:W-:Y:S01]  /*9d90*/  VIADD R4, R3, 0xffffffe0 ;  /* 0xffffffe003047836 */ /* 0x000fe20000000000 */
[C---:B------:R-:W-:Y:S01]  /*9da0*/  LEA R172, P1, R198.reuse, R197, 0x1 ;  /* 0x000000c5c6ac7211 */ /* 0x040fe200078208ff */
[----:B------:R-:W-:Y:S01]  /*9db0*/  FMUL.FTZ R203, R25, UR12 ;  /* 0x0000000c19cb7c20 */ /* 0x000fe20008410000 */
[----:B------:R-:W-:Y:S02]  /*9dc0*/  ISETP.GE.AND P0, PT, R11, RZ, PT ;  /* 0x000000ff0b00720c */ /* 0x000fe40003f06270 */
[----:B------:R3:W-:Y:S01]  /*9dd0*/  MUFU.TANH R8, R22 ;  /* 0x0000001600087308 */ /* 0x0007e20000002400 */
[----:B------:R-:W-:Y:S01]  /*9de0*/  LEA.HI.X R173, R198, R252, R9, 0x1, P1 ;  /* 0x000000fcc6ad7211 */ /* 0x000fe200008f0c09 */
[----:B------:R-:W-:Y:S01]  /*9df0*/  FMUL.FTZ R198, R16, UR12 ;  /* 0x0000000c10c67c20 */ /* 0x000fe20008410000 */
[----:B------:R-:W-:Y:S01]  /*9e00*/  I2FP.F32.S32 R7, R7 ;  /* 0x0000000700077245 */ /* 0x000fe20000201400 */
[----:B------:R-:W-:Y:S01]  /*9e10*/  FMUL.FTZ R27, R27, UR12 ;  /* 0x0000000c1b1b7c20 */ /* 0x000fe20008410000 */
[----:B------:R-:W-:Y:S01]  /*9e20*/  IABS R9, R3 ;  /* 0x0000000300097213 */ /* 0x000fe20000000000 */
[----:B------:R-:W-:Y:S01]  /*9e30*/  STL.64 [R1+0x30], R172 ;  /* 0x000030ac01007387 */ /* 0x000fe20000100a00 */
[----:B------:R-:W-:Y:S01]  /*9e40*/  ISETP.GE.AND P1, PT, R194, RZ, PT ;  /* 0x000000ffc200720c */ /* 0x000fe20003f26270 */
[----:B--2---:R-:W-:Y:S01]  /*9e50*/  FFMA.FTZ R14, R7, -UR5, R186 ;  /* 0x80000005070e7c23 */ /* 0x004fe200080100ba */
[----:B------:R-:W-:Y:S02]  /*9e60*/  I2FP.F32.S32 R9, R9 ;  /* 0x0000000900097245 */ /* 0x000fe40000201400 */
[----:B------:R-:W2:Y:S01]  /*9e70*/  LDSM.16.M88.4 R172, [R216+0x7800] ;  /* 0x00780000d8ac783b */ /* 0x000ea20000000200 */
[----:B------:R-:W-:Y:S04]  /*9e80*/  DEPBAR.LE SB0, 0x0 ;  /* 0x000080000000791a */ /* 0x000fe80000000000 */
[----:B------:R-:W-:Y:S01]  /*9e90*/  @!P0 IADD3 R11, -R3, 0x1, RZ ;  /* 0x00000001030b8810 */ /* 0x000fe20007ffe1ff */
[----:B------:R-:W-:Y:S01]  /*9ea0*/  BAR.SYNC.DEFER_BLOCKING 0x0 ;  /* 0x0000000000007b1d */ /* 0x000fe20000010000 */
[----:B------:R-:W-:Y:S01]  /*9eb0*/  ISETP.GE.AND P0, PT, R193, RZ, PT ;  /* 0x000000ffc100720c */ /* 0x000fe20003f06270 */
[----:B------:R-:W-:Y:S01]  /*9ec0*/  VIADD R7, R3, 0xfffffff8 ;  /* 0xfffffff803077836 */ /* 0x000fe20000000000 */
[----:B------:R-:W-:Y:S01]  /*9ed0*/  I2FP.F32.S32 R186, R11 ;  /* 0x0000000b00ba7245 */ /* 0x000fe20000201400 */
[----:B----4-:R-:W-:Y:S01]  /*9ee0*/  FFMA.FTZ R13, R9, -UR5, R6 ;  /* 0x80000005090d7c23 */ /* 0x010fe20008010006 */
[----:B------:R-:W-:Y:S01]  /*9ef0*/  @!P1 IADD3 R194, -R3, 0x9, RZ ;  /* 0x0000000903c29810 */ /* 0x000fe20007ffe1ff */
[----:B------:R4:W2:Y:S01]  /*9f00*/  MUFU.TANH R197, R19 ;  /* 0x0000001300c57308 */ /* 0x0008a20000002400 */
[----:B------:R-:W-:Y:S01]  /*9f10*/  ISETP.GE.AND P2, PT, R7, RZ, PT ;  /* 0x000000ff0700720c */ /* 0x000fe20003f46270 */
[----:B-1----:R-:W-:Y:S01]  /*9f20*/  FMUL.FTZ R15, R18, UR12 ;  /* 0x0000000c120f7c20 */ /* 0x002fe20008410000 */
[----:B------:R-:W-:Y:S02]  /*9f30*/  VIADD R6, R3, 0xffffffe7 ;  /* 0xffffffe703067836 */ /* 0x000fe40000000000 */
[----:B------:R-:W-:Y:S01]  /*9f40*/  FFMA.FTZ R18, R9, -UR5, R5 ;  /* 0x8000000509127c23 */ /* 0x000fe20008010005 */
[C---:B------:R-:W-:Y:S01]  /*9f50*/  IADD3 R9, R3.reuse, -0x18, RZ ;  /* 0xffffffe803097810 */ /* 0x040fe20007ffe0ff */
[----:B------:R-:W-:Y:S01]  /*9f60*/  FFMA.FTZ R17, R186, -UR5, R165 ;  /* 0x80000005ba117c23 */ /* 0x000fe200080100a5 */
[C---:B------:R-:W-:Y:S01]  /*9f70*/  VIADD R165, R3.reuse, 0xffffffd8 ;  /* 0xffffffd803a57836 */ /* 0x040fe20000000000 */
[C---:B------:R-:W-:Y:S01]  /*9f80*/  @!P0 IADD3 R193, -R3.reuse, 0x10, RZ ;  /* 0x0000001003c18810 */ /* 0x040fe20007ffe1ff */
[----:B------:R1:W2:Y:S01]  /*9f90*/  MUFU.TANH R192, R15 ;  /* 0x0000000f00c07308 */ /* 0x0002a20000002400 */
[----:B------:R-:W-:Y:S01]  /*9fa0*/  ISETP.GE.AND P0, PT, R6, RZ, PT ;  /* 0x000000ff0600720c */ /* 0x000fe20003f06270 */
[----:B------:R-:W-:Y:S01]  /*9fb0*/  VIADD R5, R3, 0xffffffc8 ;  /* 0xffffffc803057836 */ /* 0x000fe20000000000 */
[----:B------:R-:W-:Y:S01]  /*9fc0*/  ISETP.GE.AND P1, PT, R9, RZ, PT ;  /* 0x000000ff0900720c */ /* 0x000fe20003f26270 */
[C---:B------:R-:W-:Y:S01]  /*9fd0*/  VIADD R11, R3.reuse, 0xffffffd0 ;  /* 0xffffffd0030b7836 */ /* 0x040fe20000000000 */
[----:B------:R-:W-:Y:S01]  /*9fe0*/  @!P2 IADD3 R7, -R3, 0x8, RZ ;  /* 0x000000080307a810 */ /* 0x000fe20007ffe1ff */
[----:B---3--:R-:W-:Y:S01]  /*9ff0*/  FMUL.FTZ R22, R21, UR12 ;  /* 0x0000000c15167c20 */ /* 0x008fe20008410000 */
[----:B------:R-:W-:Y:S01]  /*a000*/  ISETP.GE.AND P2, PT, R187, RZ, PT ;  /* 0x000000ffbb00720c */ /* 0x000fe20003f46270 */
[C---:B------:R-:W-:Y:S01]  /*a010*/  VIADD R21, R3.reuse, 0x7 ;  /* 0x0000000703157836 */ /* 0x040fe20000000000 */
[----:B------:R-:W-:Y:S01]  /*a020*/  I2FP.F32.S32 R7, R7 ;  /* 0x0000000700077245 */ /* 0x000fe20000201400 */
[----:B------:R-:W-:Y:S01]  /*a030*/  MUFU.TANH R177, R22 ;  /* 0x0000001600b17308 */ /* 0x000fe20000002400 */
[----:B------:R-:W-:Y:S03]  /*a040*/  FMUL.FTZ R202, R20, UR12 ;  /* 0x0000000c14ca7c20 */ /* 0x000fe60008410000 */
[----:B------:R-:W-:Y:S01]  /*a050*/  @!P0 IADD3 R6, -R3, 0x19, RZ ;  /* 0x0000001903068810 */ /* 0x000fe20007ffe1ff */
[----:B----4-:R-:W-:Y:S01]  /*a060*/  FFMA.FTZ R19, R7, -UR5, R166 ;  /* 0x8000000507137c23 */ /* 0x010fe200080100a6 */
[----:B------:R-:W-:Y:S01]  /*a070*/  ISETP.GE.AND P0, PT, R165, RZ, PT ;  /* 0x000000ffa500720c */ /* 0x000fe20003f06270 */
[----:B-1----:R-:W-:Y:S01]  /*a080*/  FFMA.FTZ R15, R186, -UR5, R10 ;  /* 0x80000005ba0f7c23 */ /* 0x002fe2000801000a */
[C---:B------:R-:W-:Y:S01]  /*a090*/  @!P1 IADD3 R9, -R3.reuse, 0x18, RZ ;  /* 0x0000001803099810 */ /* 0x040fe20007ffe1ff */
[C---:B------:R-:W-:Y:S01]  /*a0a0*/  VIADD R186, R3.reuse, 0xffffffdf ;  /* 0xffffffdf03ba7836 */ /* 0x040fe20000000000 */
[----:B------:R-:W-:Y:S01]  /*a0b0*/  @!P2 IADD3 R187, -R3, 0x11, RZ ;  /* 0x0000001103bba810 */ /* 0x000fe20007ffe1ff */
[----:B------:R-:W1:Y:S01]  /*a0c0*/  MUFU.TANH R198, R198 ;  /* 0x000000c600c67308 */ /* 0x000e620000002400 */
[----:B------:R-:W-:Y:S01]  /*a0d0*/  ISETP.GE.AND P2, PT, R4, RZ, PT ;  /* 0x000000ff0400720c */ /* 0x000fe20003f46270 */
[----:B------:R-:W-:Y:S01]  /*a0e0*/  FMUL.FTZ R10, R23, UR12 ;  /* 0x0000000c170a7c20 */ /* 0x000fe20008410000 */
[----:B------:R-:W-:Y:S01]  /*a0f0*/  ISETP.GE.AND P1, PT, R186, RZ, PT ;  /* 0x000000ffba00720c */ /* 0x000fe20003f26270 */
[C---:B--2---:R-:W-:Y:S06]  /*a100*/  HMMA.16816.F32 R28, R188.reuse, R172, R28 ;  /* 0x000000acbc1c723c */ /* 0x044fec000000181c */
[----:B------:R2:W-:Y:S01]  /*a110*/  MUFU.TANH R173, R10 ;  /* 0x0000000a00ad7308 */ /* 0x0005e20000002400 */
[C---:B------:R-:W-:Y:S01]  /*a120*/  @!P0 IADD3 R165, -R3.reuse, 0x28, RZ ;  /* 0x0000002803a58810 */ /* 0x040fe20007ffe1ff */
[----:B------:R-:W-:Y:S01]  /*a130*/  VIADD R23, R3, 0xffffffd7 ;  /* 0xffffffd703177836 */ /* 0x000fe20000000000 */
[----:B------:R-:W-:Y:S02]  /*a140*/  ISETP.GE.AND P0, PT, R5, RZ, PT ;  /* 0x000000ff0500720c */ /* 0x000fe40003f06270 */
[----:B------:R-:W-:Y:S01]  /*a150*/  FFMA.FTZ R195, R7, -UR5, R195 ;  /* 0x8000000507c37c23 */ /* 0x000fe200080100c3 */
[----:B------:R-:W-:Y:S03]  /*a160*/  HMMA.16816.F32 R32, R188, R174, R32 ;  /* 0x000000aebc20723c */ /* 0x000fe60000001820 */
[C---:B------:R-:W-:Y:S01]  /*a170*/  @!P2 IADD3 R4, -R3.reuse, 0x20, RZ ;  /* 0x000000200304a810 */ /* 0x040fe20007ffe1ff */
[C---:B------:R-:W-:Y:S01]  /*a180*/  VIADD R7, R3.reuse, 0xffffffc7 ;  /* 0xffffffc703077836 */ /* 0x040fe20000000000 */
[----:B------:R-:W-:Y:S01]  /*a190*/  @!P1 IADD3 R186, -R3, 0x21, RZ ;  /* 0x0000002103ba9810 */ /* 0x000fe20007ffe1ff */
[----:B------:R-:W-:Y:S01]  /*a1a0*/  FMUL.FTZ R166, R26, UR12 ;  /* 0x0000000c1aa67c20 */ /* 0x000fe20008410000 */
[----:B------:R-:W-:Y:S01]  /*a1b0*/  ISETP.GE.AND P2, PT, R23, RZ, PT ;  /* 0x000000ff1700720c */ /* 0x000fe20003f46270 */
[----:B------:R-:W-:Y:S01]  /*a1c0*/  MUFU.TANH R201, R201 ;  /* 0x000000c900c97308 */ /* 0x000fe20000002400 */
[----:B------:R-:W-:Y:S02]  /*a1d0*/  ISETP.GE.AND P1, PT, R11, RZ, PT ;  /* 0x000000ff0b00720c */ /* 0x000fe40003f26270 */
[C---:B------:R-:W-:Y:S01]  /*a1e0*/  @!P0 IADD3 R5, -R3.reuse, 0x38, RZ ;  /* 0x0000003803058810 */ /* 0x040fe20007ffe1ff */
[----:B--2---:R-:W-:Y:S01]  /*a1f0*/  VIADD R10, R3, 0xffffffcf ;  /* 0xffffffcf030a7836 */ /* 0x004fe20000000000 */
[----:B------:R-:W-:Y:S02]  /*a200*/  ISETP.GE.AND P0, PT, R21, RZ, PT ;  /* 0x000000ff1500720c */ /* 0x000fe40003f06270 */
[----:B------:R-:W-:Y:S01]  /*a210*/  I2FP.F32.S32 R165, R165 ;  /* 0x000000a500a57245 */ /* 0x000fe20000201400 */
[----:B------:R-:W-:Y:S02]  /*a220*/  FMUL.FTZ R28, R28, UR12 ;  /* 0x0000000c1c1c7c20 */ /* 0x000fe40008410000 */
[----:B------:R-:W2:Y:S01]  /*a230*/  MUFU.TANH R166, R166 ;  /* 0x000000a600a67308 */ /* 0x000ea20000002400 */
[----:B------:R-:W-:Y:S01]  /*a240*/  FMUL.FTZ R25, R30, UR12 ;  /* 0x0000000c1e197c20 */ /* 0x000fe20008410000 */
[----:B------:R-:W-:Y:S01]  /*a250*/  FMUL.FTZ R29, R29, UR12 ;  /* 0x0000000c1d1d7c20 */ /* 0x000fe20008410000 */
[----:B------:R-:W-:Y:S01]  /*a260*/  @!P2 IADD3 R23, -R3, 0x29, RZ ;  /* 0x000000290317a810 */ /* 0x000fe20007ffe1ff */
[----:B------:R-:W-:Y:S01]  /*a270*/  FMUL.FTZ R31, R31, UR12 ;  /* 0x0000000c1f1f7c20 */ /* 0x000fe20008410000 */
[----:B------:R-:W-:Y:S02]  /*a280*/  @!P1 IADD3 R11, -R3, 0x30, RZ ;  /* 0x00000030030b9810 */ /* 0x000fe40007ffe1ff */
[----:B------:R-:W-:Y:S03]  /*a290*/  ISETP.GE.AND P2, PT, R10, RZ, PT ;  /* 0x000000ff0a00720c */ /* 0x000fe60003f46270 */
[----:B------:R-:W-:Y:S01]  /*a2a0*/  MUFU.TANH R178, R27 ;  /* 0x0000001b00b27308 */ /* 0x000fe20000002400 */
[----:B------:R-:W-:Y:S01]  /*a2b0*/  ISETP.GE.AND P1, PT, R7, RZ, PT ;  /* 0x000000ff0700720c */ /* 0x000fe20003f26270 */
[----:B------:R-:W-:Y:S01]  /*a2c0*/  FMUL.FTZ R34, R34, UR12 ;  /* 0x0000000c22227c20 */ /* 0x000fe20008410000 */
[----:B------:R-:W-:Y:S01]  /*a2d0*/  @!P0 IADD3 R21, -R3, -0x7, RZ ;  /* 0xfffffff903158810 */ /* 0x000fe20007ffe1ff */
[----:B------:R-:W-:Y:S01]  /*a2e0*/  FMUL.FTZ R32, R32, UR12 ;  /* 0x0000000c20207c20 */ /* 0x000fe20008410000 */
[----:B------:R-:W-:Y:S01]  /*a2f0*/  ISETP.LT.AND P0, PT, RZ, UR21, PT ;  /* 0x00000015ff007c0c */ /* 0x000fe2000bf01270 */
[----:B------:R-:W-:Y:S01]  /*a300*/  FMUL.FTZ R35, R35, UR12 ;  /* 0x0000000c23237c20 */ /* 0x000fe20008410000 */
[----:B------:R-:W-:Y:S03]  /*a310*/  I2FP.F32.S32 R21, R21 ;  /* 0x0000001500157245 */ /* 0x000fe60000201400 */
[----:B------:R3:W4:Y:S01]  /*a320*/  MUFU.TANH R179, R202 ;  /* 0x000000ca00b37308 */ /* 0x0007220000002400 */
[----:B------:R-:W-:Y:S01]  /*a330*/  FMUL.FTZ R33, R33, UR12 ;  /* 0x0000000c21217c20 */ /* 0x000fe20008410000 */
[----:B------:R-:W-:Y:S01]  /*a340*/  @!P2 IADD3 R10, -R3, 0x31, RZ ;  /* 0x00000031030aa810 */ /* 0x000fe20007ffe1ff */
[----:B------:R-:W-:Y:S01]  /*a350*/  FFMA.FTZ R22, R21, -UR5, R2 ;  /* 0x8000000515167c23 */ /* 0x000fe20008010002 */
[----:B------:R-:W-:Y:S02]  /*a360*/  @!P1 IADD3 R7, -R3, 0x39, RZ ;  /* 0x0000003903079810 */ /* 0x000fe40007ffe1ff */
[----:B------:R-:W-:Y:S04]  /*a370*/  I2FP.F32.S32 R3, R194 ;  /* 0x000000c200037245 */ /* 0x000fe80000201400 */
[----:B------:R-:W-:Y:S01]  /*a380*/  MUFU.TANH R191, R29 ;  /* 0x0000001d00bf7308 */ /* 0x000fe20000002400 */
[----:B------:R-:W-:Y:S01]  /*a390*/  I2FP.F32.S32 R2, R193 ;  /* 0x000000c100027245 */ /* 0x000fe20000201400 */
[C---:B------:R-:W-:Y:S01]  /*a3a0*/  FFMA.FTZ R30, R3.reuse, -UR5, R164 ;  /* 0x80000005031e7c23 */ /* 0x040fe200080100a4 */
[----:B------:R-:W-:Y:S01]  /*a3b0*/  I2FP.F32.S32 R164, R187 ;  /* 0x000000bb00a47245 */ /* 0x000fe20000201400 */
[----:B------:R-:W-:Y:S01]  /*a3c0*/  FFMA.FTZ R200, R3, -UR5, R200 ;  /* 0x8000000503c87c23 */ /* 0x000fe200080100c8 */
[----:B------:R-:W-:Y:S05]  /*a3d0*/  I2FP.F32.S32 R3, R9 ;  /* 0x0000000900037245 */ /* 0x000fea0000201400 */
[----:B------:R4:W-:Y:S01]  /*a3e0*/  MUFU.TANH R193, R28 ;  /* 0x0000001c00c17308 */ /* 0x0009e20000002400 */
[----:B------:R-:W-:Y:S01]  /*a3f0*/  FFMA.FTZ R196, R2, -UR5, R196 ;  /* 0x8000000502c47c23 */ /* 0x000fe200080100c4 */
[C---:B------:R-:W-:Y:S01]  /*a400*/  FFMA.FTZ R199, R164.reuse, -UR5, R199 ;  /* 0x80000005a4c77c23 */ /* 0x040fe200080100c7 */
[----:B------:R-:W-:Y:S01]  /*a410*/  FFMA.FTZ R197, R164, -UR5, R197 ;  /* 0x80000005a4c57c23 */ /* 0x000fe200080100c5 */
[----:B------:R-:W-:Y:S01]  /*a420*/  I2FP.F32.S32 R164, R4 ;  /* 0x0000000400a47245 */ /* 0x000fe20000201400 */
[----:B------:R-:W-:Y:S01]  /*a430*/  FFMA.FTZ R192, R2, -UR5, R192 ;  /* 0x8000000502c07c23 */ /* 0x000fe200080100c0 */
[----:B------:R-:W-:Y:S01]  /*a440*/  I2FP.F32.S32 R2, R6 ;  /* 0x0000000600027245 */ /* 0x000fe20000201400 */
[C---:B-1----:R-:W-:Y:S01]  /*a450*/  FFMA.FTZ R198, R3.reuse, -UR5, R198 ;  /* 0x8000000503c67c23 */ /* 0x042fe200080100c6 */
[----:B------:R-:W-:Y:S01]  /*a460*/  FFMA.FTZ R175, R3, -UR5, R8 ;  /* 0x8000000503af7c23 */ /* 0x000fe20008010008 */
[----:B------:R-:W-:Y:S01]  /*a470*/  FMNMX.FTZ R3, R14, R0, !PT ;  /* 0x000000000e037209 */ /* 0x000fe20007810000 */
[----:B--2---:R-:W-:Y:S01]  /*a480*/  FFMA.FTZ R174, R164, -UR5, R166 ;  /* 0x80000005a4ae7c23 */ /* 0x004fe200080100a6 */
[----:B------:R-:W-:Y:S01]  /*a490*/  FFMA.FTZ R201, R2, -UR5, R201 ;  /* 0x8000000502c97c23 */ /* 0x000fe200080100c9 */
[----:B------:R1:W-:Y:S01]  /*a4a0*/  MUFU.TANH R166, R34 ;  /* 0x0000002200a67308 */ /* 0x0003e20000002400 */
[----:B------:R-:W-:Y:S01]  /*a4b0*/  FMNMX.FTZ R3, R22, R3, !PT ;  /* 0x0000000316037209 */ /* 0x000fe20007810000 */
[----:B------:R-:W-:Y:S01]  /*a4c0*/  FFMA.FTZ R173, R2, -UR5, R173 ;  /* 0x8000000502ad7c23 */ /* 0x000fe200080100ad */
[----:B------:R-:W-:Y:S01]  /*a4d0*/  I2FP.F32.S32 R2, R186 ;  /* 0x000000ba00027245 */ /* 0x000fe20000201400 */
[----:B---3--:R-:W-:Y:S01]  /*a4e0*/  FMUL.FTZ R202, R24, UR12 ;  /* 0x0000000c18ca7c20 */ /* 0x008fe20008410000 */
[----:B----4-:R-:W-:Y:S01]  /*a4f0*/  FMNMX.FTZ R28, R13, R167, !PT ;  /* 0x000000a70d1c7209 */ /* 0x010fe20007810000 */
[----:B------:R-:W-:Y:S04]  /*a500*/  FFMA.FTZ R179, R164, -UR5, R179 ;  /* 0x80000005a4b37c23 */ /* 0x000fe800080100b3 */
[----:B------:R-:W2:Y:S01]  /*a510*/  MUFU.TANH R203, R203 ;  /* 0x000000cb00cb7308 */ /* 0x000ea20000002400 */
[----:B------:R-:W-:Y:S01]  /*a520*/  FMNMX.FTZ R28, R17, R28, !PT ;  /* 0x0000001c111c7209 */ /* 0x000fe20007810000 */
[C---:B------:R-:W-:Y:S01]  /*a530*/  FFMA.FTZ R177, R2.reuse, -UR5, R177 ;  /* 0x8000000502b17c23 */ /* 0x040fe200080100b1 */
[----:B------:R-:W-:Y:S01]  /*a540*/  FFMA.FTZ R178, R2, -UR5, R178 ;  /* 0x8000000502b27c23 */ /* 0x000fe200080100b2 */
[----:B------:R-:W-:Y:S02]  /*a550*/  FMNMX.FTZ R2, R18, R3, !PT ;  /* 0x0000000312027209 */ /* 0x000fe40007810000 */
[----:B------:R-:W-:Y:S02]  /*a560*/  FMNMX.FTZ R3, R19, R28, !PT ;  /* 0x0000001c13037209 */ /* 0x000fe40007810000 */
[----:B------:R-:W-:Y:S02]  /*a570*/  FMNMX.FTZ R2, R15, R2, !PT ;  /* 0x000000020f027209 */ /* 0x000fe40007810000 */
[----:B------:R3:W4:Y:S01]  /*a580*/  MUFU.TANH R190, R31 ;  /* 0x0000001f00be7308 */ /* 0x0007220000002400 */
[----:B------:R-:W-:Y:S02]  /*a590*/  FMNMX.FTZ R3, R30, R3, !PT ;  /* 0x000000031e037209 */ /* 0x000fe40007810000 */
[----:B------:R-:W-:Y:S02]  /*a5a0*/  FMNMX.FTZ R29, R195, R2, !PT ;  /* 0x00000002c31d7209 */ /* 0x000fe40007810000 */
[----:B-1----:R-:W-:Y:S02]  /*a5b0*/  FMNMX.FTZ R34, R196, R3, !PT ;  /* 0x00000003c4227209 */ /* 0x002fe40007810000 */
[----:B------:R-:W-:Y:S03]  /*a5c0*/  I2FP.F32.S32 R28, R23 ;  /* 0x00000017001c7245 */ /* 0x000fe60000201400 */
[----:B------:R1:W1:Y:S01]  /*a5d0*/  MUFU.TANH R189, R32 ;  /* 0x0000002000bd7308 */ /* 0x0002620000002400 */
[----:B------:R-:W-:Y:S02]  /*a5e0*/  FMNMX.FTZ R29, R200, R29, !PT ;  /* 0x0000001dc81d7209 */ /* 0x000fe40007810000 */
[----:B------:R-:W-:Y:S01]  /*a5f0*/  FMNMX.FTZ R3, R199, R34, !PT ;  /* 0x00000022c7037209 */ /* 0x000fe20007810000 */
[C---:B--2---:R-:W-:Y:S01]  /*a600*/  FFMA.FTZ R203, R28.reuse, -UR5, R203 ;  /* 0x800000051ccb7c23 */ /* 0x044fe200080100cb */
[----:B------:R-:W-:Y:S02]  /*a610*/  I2FP.F32.S32 R2, R11 ;  /* 0x0000000b00027245 */ /* 0x000fe40000201400 */
[----:B------:R-:W-:Y:S03]  /*a620*/  I2FP.F32.S32 R34, R5 ;  /* 0x0000000500227245 */ /* 0x000fe60000201400 */
[----:B------:R-:W2:Y:S01]  /*a630*/  MUFU.TANH R202, R202 ;  /* 0x000000ca00ca7308 */ /* 0x000ea20000002400 */
[----:B---3--:R-:W-:Y:S01]  /*a640*/  I2FP.F32.S32 R31, R7 ;  /* 0x00000007001f7245 */ /* 0x008fe20000201400 */
[----:B----4-:R-:W-:Y:S01]  /*a650*/  FFMA.FTZ R190, R28, -UR5, R190 ;  /* 0x800000051cbe7c23 */ /* 0x010fe200080100be */
[----:B------:R-:W-:Y:S01]  /*a660*/  FMNMX.FTZ R28, R192, R29, !PT ;  /* 0x0000001dc01c7209 */ /* 0x000fe20007810000 */
[C---:B------:R-:W-:Y:S01]  /*a670*/  FFMA.FTZ R193, R2.reuse, -UR5, R193 ;  /* 0x8000000502c17c23 */ /* 0x040fe200080100c1 */
[----:B------:R-:W-:Y:S01]  /*a680*/  FFMA.FTZ R166, R2, -UR5, R166 ;  /* 0x8000000502a67c23 */ /* 0x000fe200080100a6 */
[----:B------:R-:W-:Y:S02]  /*a690*/  I2FP.F32.S32 R2, R10 ;  /* 0x0000000a00027245 */ /* 0x000fe40000201400 */
[----:B------:R-:W-:Y:S02]  /*a6a0*/  FMNMX.FTZ R28, R197, R28, !PT ;  /* 0x0000001cc51c7209 */ /* 0x000fe40007810000 */
[----:B------:R-:W3:Y:S01]  /*a6b0*/  MUFU.TANH R194, R25 ;  /* 0x0000001900c27308 */ /* 0x000ee20000002400 */
[----:B-1----:R-:W-:Y:S01]  /*a6c0*/  FMNMX.FTZ R32, R198, R3, !PT ;  /* 0x00000003c6207209 */ /* 0x002fe20007810000 */
[----:B------:R-:W-:Y:S01]  /*a6d0*/  FFMA.FTZ R191, R2, -UR5, R191 ;  /* 0x8000000502bf7c23 */ /* 0x000fe200080100bf */
[----:B------:R-:W-:Y:S01]  /*a6e0*/  FMNMX.FTZ R28, R175, R28, !PT ;  /* 0x0000001caf1c7209 */ /* 0x000fe20007810000 */
[----:B------:R-:W-:Y:S01]  /*a6f0*/  FFMA.FTZ R189, R34, -UR5, R189 ;  /* 0x8000000522bd7c23 */ /* 0x000fe200080100bd */
[----:B------:R-:W-:Y:S02]  /*a700*/  FMNMX.FTZ R32, R201, R32, !PT ;  /* 0x00000020c9207209 */ /* 0x000fe40007810000 */
[----:B------:R-:W-:Y:S01]  /*a710*/  FMNMX.FTZ R3, R173, R28, !PT ;  /* 0x0000001cad037209 */ /* 0x000fe20007810000 */
[----:B--2---:R-:W-:Y:S01]  /*a720*/  FFMA.FTZ R202, R165, -UR5, R202 ;  /* 0x80000005a5ca7c23 */ /* 0x004fe200080100ca */
[----:B------:R-:W-:Y:S01]  /*a730*/  FMNMX.FTZ R32, R179, R32, !PT ;  /* 0x00000020b3207209 */ /* 0x000fe20007810000 */
[----:B------:R-:W1:Y:S01]  /*a740*/  MUFU.TANH R186, R33 ;  /* 0x0000002100ba7308 */ /* 0x000e620000002400 */
[----:B------:R-:W-:Y:S02]  /*a750*/  FMNMX.FTZ R3, R174, R3, !PT ;  /* 0x00000003ae037209 */ /* 0x000fe40007810000 */
[----:B------:R-:W-:Y:S02]  /*a760*/  FMNMX.FTZ R29, R177, R32, !PT ;  /* 0x00000020b11d7209 */ /* 0x000fe40007810000 */
[----:B------:R-:W-:Y:S02]  /*a770*/  FMNMX.FTZ R3, R178, R3, !PT ;  /* 0x00000003b2037209 */ /* 0x000fe40007810000 */
[----:B------:R-:W-:Y:S01]  /*a780*/  FMNMX.FTZ R28, R202, R29, !PT ;  /* 0x0000001dca1c7209 */ /* 0x000fe20007810000 */
[----:B---3--:R-:W-:Y:S02]  /*a790*/  FFMA.FTZ R194, R165, -UR5, R194 ;  /* 0x80000005a5c27c23 */ /* 0x008fe400080100c2 */
[----:B------:R-:W2:Y:S01]  /*a7a0*/  MUFU.TANH R165, R35 ;  /* 0x0000002300a57308 */ /* 0x000ea20000002400 */
[----:B------:R-:W-:Y:S02]  /*a7b0*/  FMNMX.FTZ R28, R203, R28, !PT ;  /* 0x0000001ccb1c7209 */ /* 0x000fe40007810000 */
[----:B------:R-:W-:Y:S02]  /*a7c0*/  FMNMX.FTZ R3, R194, R3, !PT ;  /* 0x00000003c2037209 */ /* 0x000fe40007810000 */
[----:B------:R-:W-:Y:S02]  /*a7d0*/  FMNMX.FTZ R28, R193, R28, !PT ;  /* 0x0000001cc11c7209 */ /* 0x000fe40007810000 */
[----:B------:R-:W-:Y:S01]  /*a7e0*/  FMNMX.FTZ R3, R190, R3, !PT ;  /* 0x00000003be037209 */ /* 0x000fe20007810000 */
[----:B-1----:R-:W-:Y:S01]  /*a7f0*/  FFMA.FTZ R186, R31, -UR5, R186 ;  /* 0x800000051fba7c23 */ /* 0x002fe200080100ba */
[----:B------:R-:W-:Y:S01]  /*a800*/  FMNMX.FTZ R28, R191, R28, !PT ;  /* 0x0000001cbf1c7209 */ /* 0x000fe20007810000 */
[----:B--2---:R-:W-:Y:S01]  /*a810*/  FFMA.FTZ R165, R2, -UR5, R165 ;  /* 0x8000000502a57c23 */ /* 0x004fe200080100a5 */
[----:B------:R-:W-:Y:S02]  /*a820*/  FMNMX.FTZ R2, R166, R3, !PT ;  /* 0x00000003a6027209 */ /* 0x000fe40007810000 */
[----:B------:R-:W-:Y:S02]  /*a830*/  FMNMX.FTZ R3, R189, R28, !PT ;  /* 0x0000001cbd037209 */ /* 0x000fe40007810000 */
[----:B------:R-:W-:Y:S02]  /*a840*/  FMNMX.FTZ R5, R165, R2, !PT ;  /* 0x00000002a5057209 */ /* 0x000fe40007810000 */
[----:B------:R-:W-:Y:S01]  /*a850*/  FMNMX.FTZ R28, R186, R3, !PT ;  /* 0x00000003ba1c7209 */ /* 0x000fe20007810000 */
[----:B------:R-:W-:Y:S06]  /*a860*/  @P0 BRA `(.L_x_1104) ;  /* 0xffffffd0008c0947 */ /* 0x000fec000383ffff */
.L_x_1103:
[----:B-1----:R-:W-:Y:S01]  /*a870*/  SHFL.BFLY PT, R2, R5, 0x2, 0x1f ;  /* 0x0c401f0005027f89 */ /* 0x002fe200000e0000 */
[----:B------:R-:W-:Y:S07]  /*a880*/  UIADD3 UR11, UR11, 0x1, URZ ;  /* 0x000000010b0b7890 */ /* 0x000fee000fffe03f */
[----:B------:R-:W1:Y:S02]  /*a890*/  SHFL.BFLY PT, R3, R28, 0x2, 0x1f ;  /* 0x0c401f001c037f89 */ /* 0x000e6400000e0000 */
[----:B-1----:R-:W-:Y:S02]  /*a8a0*/  FMNMX.FTZ R7, R28, R3, !PT ;  /* 0x000000031c077209 */ /* 0x002fe40007810000 */
[----:B------:R-:W-:Y:S04]  /*a8b0*/  FMNMX.FTZ R6, R5, R2, !PT ;  /* 0x0000000205067209 */ /* 0x000fe80007810000 */
[----:B------:R-:W1:Y:S08]  /*a8c0*/  SHFL.BFLY PT, R164, R7, 0x1, 0x1f ;  /* 0x0c201f0007a47f89 */ /* 0x000e7000000e0000 */
[----:B------:R-:W2:Y:S01]  /*a8d0*/  SHFL.BFLY PT, R3, R6, 0x1, 0x1f ;  /* 0x0c201f0006037f89 */ /* 0x000ea200000e0000 */
[----:B-1----:R-:W-:Y:S02]  /*a8e0*/  FMNMX.FTZ R164, R7, R164, !PT ;  /* 0x000000a407a47209 */ /* 0x002fe40007810000 */
[----:B--2---:R-:W-:Y:S03]  /*a8f0*/  FMNMX.FTZ R3, R6, R3, !PT ;  /* 0x0000000306037209 */ /* 0x004fe60007810000 */
[C---:B------:R-:W-:Y:S01]  /*a900*/  FMUL.FTZ R168, R164.reuse, UR4 ;  /* 0x00000004a4a87c20 */ /* 0x040fe20008410000 */
[----:B------:R-:W-:Y:S01]  /*a910*/  FADD.FTZ R2, -R164, R167 ;  /* 0x000000a7a4027221 */ /* 0x000fe20000010100 */
[C---:B------:R-:W-:Y:S01]  /*a920*/  FSETP.NEU.FTZ.AND P1, PT, R3.reuse, -INF , PT ;  /* 0xff8000000300780b */ /* 0x040fe20003f3d000 */
[C---:B------:R-:W-:Y:S01]  /*a930*/  FMUL.FTZ R169, R3.reuse, UR4 ;  /* 0x0000000403a97c20 */ /* 0x040fe20008410000 */
[----:B------:R-:W-:Y:S01]  /*a940*/  FADD.FTZ R0, -R3, R0 ;  /* 0x0000000003007221 */ /* 0x000fe20000010100 */
[----:B------:R-:W-:Y:S03]  /*a950*/  FMUL.FTZ R5, R2, UR4 ;  /* 0x0000000402057c20 */ /* 0x000fe60008410000 */
[----:B------:R-:W-:Y:S01]  /*a960*/  FSEL R169, R169, RZ, P1 ;  /* 0x000000ffa9a97208 */ /* 0x000fe20000800000 */
[----:B------:R-:W-:Y:S01]  /*a970*/  FMUL.FTZ R4, R0, UR4 ;  /* 0x0000000400047c20 */ /* 0x000fe20008410000 */
[----:B------:R-:W-:Y:S01]  /*a980*/  FSETP.NEU.FTZ.AND P1, PT, R164, -INF , PT ;  /* 0xff800000a400780b */ /* 0x000fe20003f3d000 */
[----:B------:R-:W1:Y:S02]  /*a990*/  MUFU.EX2 R2, R5 ;  /* 0x0000000500027308 */ /* 0x000e640000000800 */
        /* <DEDUP_REMOVED lines=9> */
[--C-:B------:R-:W-:Y:S01]  /*aa30*/  FFMA.FTZ R183, R19, UR4, -R168.reuse ;  /* 0x0000000413b77c23 */ /* 0x100fe200080108a8 */
[----:B------:R-:W2:Y:S01]  /*aa40*/  MUFU.EX2 R0, R4 ;  /* 0x0000000400007308 */ /* 0x000ea20000000800 */
[--C-:B------:R-:W-:Y:S01]  /*aa50*/  FFMA.FTZ R188, R195, UR4, -R169.reuse ;  /* 0x00000004c3bc7c23 */ /* 0x100fe200080108a9 */
[--C-:B------:R-:W-:Y:S01]  /*aa60*/  FFMA.FTZ R195, R200, UR4, -R169.reuse ;  /* 0x00000004c8c37c23 */ /* 0x100fe200080108a9 */
[----:B------:R-:W3:Y:S01]  /*aa70*/  LDSM.16.MT88.4 R12, [R224+0x10000] ;  /* 0x01000000e00c783b */ /* 0x000ee20000004200 */
[--C-:B------:R-:W-:Y:S01]  /*aa80*/  FFMA.FTZ R192, R192, UR4, -R169.reuse ;  /* 0x00000004c0c07c23 */ /* 0x100fe200080108a9 */
[C---:B-1----:R-:W-:Y:S01]  /*aa90*/  FMUL.FTZ R5, R2.reuse, R161 ;  /* 0x000000a102057220 */ /* 0x042fe20000410000 */
[C---:B------:R-:W-:Y:S01]  /*aaa0*/  FMUL.FTZ R8, R2.reuse, R156 ;  /* 0x0000009c02087220 */ /* 0x040fe20000410000 */
[C---:B------:R-:W-:Y:S03]  /*aab0*/  FMUL.FTZ R9, R2.reuse, R157 ;  /* 0x0000009d02097220 */ /* 0x040fe60000410000 */
[----:B------:R-:W-:Y:S01]  /*aac0*/  MUFU.EX2 R185, R185 ;  /* 0x000000b900b97308 */ /* 0x000fe20000000800 */
[C---:B------:R-:W-:Y:S01]  /*aad0*/  FMUL.FTZ R16, R2.reuse, R148 ;  /* 0x0000009402107220 */ /* 0x040fe20000410000 */
[C---:B------:R-:W-:Y:S01]  /*aae0*/  FMUL.FTZ R17, R2.reuse, R149 ;  /* 0x0000009502117220 */ /* 0x040fe20000410000 */
[----:B------:R-:W1:Y:S01]  /*aaf0*/  LDSM.16.MT88.4 R28, [R221+0x10000] ;  /* 0x01000000dd1c783b */ /* 0x000e620000004200 */
[C---:B------:R-:W-:Y:S01]  /*ab00*/  FMUL.FTZ R24, R2.reuse, R140 ;  /* 0x0000008c02187220 */ /* 0x040fe20000410000 */
[C---:B------:R-:W-:Y:S01]  /*ab10*/  FMUL.FTZ R25, R2.reuse, R141 ;  /* 0x0000008d02197220 */ /* 0x040fe20000410000 */
[C---:B------:R-:W-:Y:S01]  /*ab20*/  FMUL.FTZ R32, R2.reuse, R132 ;  /* 0x0000008402207220 */ /* 0x040fe20000410000 */
[----:B------:R-:W-:Y:S03]  /*ab30*/  FMUL.FTZ R33, R2, R133 ;  /* 0x0000008502217220 */ /* 0x000fe60000410000 */
[----:B------:R-:W-:Y:S01]  /*ab40*/  MUFU.EX2 R187, R187 ;  /* 0x000000bb00bb7308 */ /* 0x000fe20000000800 */
[C---:B--2---:R-:W-:Y:S01]  /*ab50*/  FMUL.FTZ R6, R0.reuse, R162 ;  /* 0x000000a200067220 */ /* 0x044fe20000410000 */
[----:B------:R-:W-:Y:S01]  /*ab60*/  FMUL.FTZ R7, R0, R163 ;  /* 0x000000a300077220 */ /* 0x000fe20000410000 */
[----:B------:R-:W-:Y:S01]  /*ab70*/  FMUL.FTZ R4, R2, R160 ;  /* 0x000000a002047220 */ /* 0x000fe20000410000 */
[C---:B------:R-:W-:Y:S01]  /*ab80*/  FMUL.FTZ R10, R0.reuse, R158 ;  /* 0x0000009e000a7220 */ /* 0x040fe20000410000 */
[C---:B------:R-:W-:Y:S01]  /*ab90*/  FMUL.FTZ R11, R0.reuse, R159 ;  /* 0x0000009f000b7220 */ /* 0x040fe20000410000 */
[C---:B------:R-:W-:Y:S01]  /*aba0*/  FMUL.FTZ R18, R0.reuse, R150 ;  /* 0x0000009600127220 */ /* 0x040fe20000410000 */
[C---:B------:R-:W-:Y:S03]  /*abb0*/  FMUL.FTZ R19, R0.reuse, R151 ;  /* 0x0000009700137220 */ /* 0x040fe60000410000 */
[----:B------:R-:W2:Y:S01]  /*abc0*/  MUFU.EX2 R181, R181 ;  /* 0x000000b500b57308 */ /* 0x000ea20000000800 */
[----:B------:R-:W4:Y:S01]  /*abd0*/  LDSM.16.MT88.4 R156, [R220+0x10000] ;  /* 0x01000000dc9c783b */ /* 0x000f220000004200 */
[C---:B------:R-:W-:Y:S01]  /*abe0*/  FMUL.FTZ R26, R0.reuse, R142 ;  /* 0x0000008e001a7220 */ /* 0x040fe20000410000 */
[C---:B------:R-:W-:Y:S01]  /*abf0*/  FMUL.FTZ R27, R0.reuse, R143 ;  /* 0x0000008f001b7220 */ /* 0x040fe20000410000 */
[C---:B------:R-:W-:Y:S01]  /*ac00*/  FMUL.FTZ R34, R0.reuse, R134 ;  /* 0x0000008600227220 */ /* 0x040fe20000410000 */
[C---:B------:R-:W-:Y:S01]  /*ac10*/  FMUL.FTZ R35, R0.reuse, R135 ;  /* 0x0000008700237220 */ /* 0x040fe20000410000 */
[C---:B------:R-:W-:Y:S01]  /*ac20*/  FMUL.FTZ R38, R0.reuse, R38 ;  /* 0x0000002600267220 */ /* 0x040fe20000410000 */
[----:B------:R-:W-:Y:S03]  /*ac30*/  FMUL.FTZ R39, R0, R39 ;  /* 0x0000002700277220 */ /* 0x000fe60000410000 */
[----:B------:R-:W-:Y:S01]  /*ac40*/  MUFU.EX2 R180, R180 ;  /* 0x000000b400b47308 */ /* 0x000fe20000000800 */
[----:B------:R-:W4:Y:S01]  /*ac50*/  LDSM.16.MT88.4 R148, [R224+0x12000] ;  /* 0x01200000e094783b */ /* 0x000f220000004200 */
[C---:B-----5:R-:W-:Y:S01]  /*ac60*/  FMUL.FTZ R36, R2.reuse, R36 ;  /* 0x0000002402247220 */ /* 0x060fe20000410000 */
[----:B------:R-:W-:Y:S01]  /*ac70*/  FMUL.FTZ R37, R2, R37 ;  /* 0x0000002502257220 */ /* 0x000fe20000410000 */
[C---:B------:R-:W-:Y:S01]  /*ac80*/  FMUL.FTZ R42, R0.reuse, R42 ;  /* 0x0000002a002a7220 */ /* 0x040fe20000410000 */
[----:B------:R-:W-:Y:S01]  /*ac90*/  FMUL.FTZ R43, R0, R43 ;  /* 0x0000002b002b7220 */ /* 0x000fe20000410000 */
[C---:B------:R-:W-:Y:S01]  /*aca0*/  FMUL.FTZ R40, R2.reuse, R40 ;  /* 0x0000002802287220 */ /* 0x040fe20000410000 */
[----:B------:R-:W-:Y:S03]  /*acb0*/  FMUL.FTZ R41, R2, R41 ;  /* 0x0000002902297220 */ /* 0x000fe60000410000 */
[----:B------:R-:W3:Y:S01]  /*acc0*/  MUFU.EX2 R167, R167 ;  /* 0x000000a700a77308 */ /* 0x000ee20000000800 */
[----:B--2---:R-:W-:Y:S01]  /*acd0*/  F2FP.F16.F32.PACK_AB R161, R181, R185 ;  /* 0x000000b9b5a1723e */ /* 0x004fe200000000ff */
[----:B------:R-:W2:Y:S01]  /*ace0*/  LDSM.16.MT88.4 R140, [R222+0x12000] ;  /* 0x01200000de8c783b */ /* 0x000ea20000004200 */
[C---:B------:R-:W-:Y:S01]  /*acf0*/  FMUL.FTZ R46, R0.reuse, R46 ;  /* 0x0000002e002e7220 */ /* 0x040fe20000410000 */
[----:B------:R-:W-:Y:S01]  /*ad00*/  FMUL.FTZ R47, R0, R47 ;  /* 0x0000002f002f7220 */ /* 0x000fe20000410000 */
[C---:B------:R-:W-:Y:S01]  /*ad10*/  FMUL.FTZ R44, R2.reuse, R44 ;  /* 0x0000002c022c7220 */ /* 0x040fe20000410000 */
[----:B------:R-:W-:Y:S01]  /*ad20*/  FMUL.FTZ R45, R2, R45 ;  /* 0x0000002d022d7220 */ /* 0x000fe20000410000 */
[C---:B------:R-:W-:Y:S03]  /*ad30*/  FMUL.FTZ R50, R0.reuse, R50 ;  /* 0x0000003200327220 */ /* 0x040fe60000410000 */
[----:B------:R-:W1:Y:S01]  /*ad40*/  MUFU.EX2 R184, R184 ;  /* 0x000000b800b87308 */ /* 0x000e620000000800 */
[----:B------:R-:W-:Y:S01]  /*ad50*/  FMUL.FTZ R51, R0, R51 ;  /* 0x0000003300337220 */ /* 0x000fe20000410000 */
[----:B------:R-:W2:Y:S01]  /*ad60*/  LDSM.16.MT88.4 R132, [R221+0x12000] ;  /* 0x01200000dd84783b */ /* 0x000ea20000004200 */
[C---:B------:R-:W-:Y:S01]  /*ad70*/  FMUL.FTZ R48, R2.reuse, R48 ;  /* 0x0000003002307220 */ /* 0x040fe20000410000 */
[----:B------:R-:W-:Y:S01]  /*ad80*/  FMUL.FTZ R49, R2, R49 ;  /* 0x0000003102317220 */ /* 0x000fe20000410000 */
[C---:B------:R-:W-:Y:S01]  /*ad90*/  FMUL.FTZ R54, R0.reuse, R54 ;  /* 0x0000003600367220 */ /* 0x040fe20000410000 */
[----:B------:R-:W-:Y:S01]  /*ada0*/  FMUL.FTZ R55, R0, R55 ;  /* 0x0000003700377220 */ /* 0x000fe20000410000 */
[C---:B------:R-:W-:Y:S03]  /*adb0*/  FMUL.FTZ R52, R2.reuse, R52 ;  /* 0x0000003402347220 */ /* 0x040fe60000410000 */
[----:B------:R-:W-:Y:S01]  /*adc0*/  MUFU.EX2 R183, R183 ;  /* 0x000000b700b77308 */ /* 0x000fe20000000800 */
[----:B---3--:R-:W-:Y:S01]  /*add0*/  F2FP.F16.F32.PACK_AB R163, R167, R180 ;  /* 0x000000b4a7a3723e */ /* 0x008fe200000000ff */
[----:B------:R-:W-:Y:S01]  /*ade0*/  FMUL.FTZ R53, R2, R53 ;  /* 0x0000003502357220 */ /* 0x000fe20000410000 */
[C---:B------:R-:W-:Y:S01]  /*adf0*/  FMUL.FTZ R58, R0.reuse, R58 ;  /* 0x0000003a003a7220 */ /* 0x040fe20000410000 */
[----:B------:R-:W-:Y:S01]  /*ae00*/  FMUL.FTZ R59, R0, R59 ;  /* 0x0000003b003b7220 */ /* 0x000fe20000410000 */
[C---:B------:R-:W-:Y:S01]  /*ae10*/  FMUL.FTZ R56, R2.reuse, R56 ;  /* 0x0000003802387220 */ /* 0x040fe20000410000 */
[----:B------:R-:W-:Y:S01]  /*ae20*/  FMUL.FTZ R57, R2, R57 ;  /* 0x0000003902397220 */ /* 0x000fe20000410000 */
[----:B------:R-:W-:Y:S03]  /*ae30*/  FMUL.FTZ R62, R0, R62 ;  /* 0x0000003e003e7220 */ /* 0x000fe60000410000 */
[----:B------:R-:W3:Y:S01]  /*ae40*/  MUFU.EX2 R182, R182 ;  /* 0x000000b600b67308 */ /* 0x000ee20000000800 */
[----:B-1----:R-:W-:Y:S01]  /*ae50*/  F2FP.F16.F32.PACK_AB R160, R184, R187 ;  /* 0x000000bbb8a0723e */ /* 0x002fe200000000ff */
        /* <DEDUP_REMOVED lines=15> */
[----:B---3--:R-:W-:Y:S01]  /*af50*/  F2FP.F16.F32.PACK_AB R162, R182, R183 ;  /* 0x000000b7b6a2723e */ /* 0x008fe200000000ff */
[--C-:B------:R-:W-:Y:S01]  /*af60*/  FFMA.FTZ R200, R175, UR4, -R169.reuse ;  /* 0x00000004afc87c23 */ /* 0x100fe200080108a9 */
[--C-:B------:R-:W-:Y:S01]  /*af70*/  FFMA.FTZ R173, R173, UR4, -R169.reuse ;  /* 0x00000004adad7c23 */ /* 0x100fe200080108a9 */
[--C-:B------:R-:W-:Y:S01]  /*af80*/  FFMA.FTZ R174, R174, UR4, -R169.reuse ;  /* 0x00000004aeae7c23 */ /* 0x100fe200080108a9 */
[--C-:B------:R-:W-:Y:S01]  /*af90*/  FFMA.FTZ R178, R178, UR4, -R169.reuse ;  /* 0x00000004b2b27c23 */ /* 0x100fe200080108a9 */
[--C-:B------:R-:W-:Y:S01]  /*afa0*/  FFMA.FTZ R179, R179, UR4, -R168.reuse ;  /* 0x00000004b3b37c23 */ /* 0x100fe200080108a8 */
[--C-:B------:R-:W-:Y:S01]  /*afb0*/  FFMA.FTZ R177, R177, UR4, -R168.reuse ;  /* 0x00000004b1b17c23 */ /* 0x100fe200080108a8 */
[C---:B------:R-:W-:Y:S01]  /*afc0*/  HMMA.16816.F32 R4, R160.reuse, R12, R4 ;  /* 0x0000000ca004723c */ /* 0x040fe20000001804 */
[----:B------:R-:W-:Y:S04]  /*afd0*/  MUFU.EX2 R176, R173 ;  /* 0x000000ad00b07308 */ /* 0x000fe80000000800 */
[----:B------:R-:W-:Y:S01]  /*afe0*/  FMUL.FTZ R78, R0, R78 ;  /* 0x0000004e004e7220 */ /* 0x000fe20000410000 */
[C---:B------:R-:W-:Y:S05]  /*aff0*/  HMMA.16816.F32 R8, R160.reuse, R14, R8 ;  /* 0x0000000ea008723c */ /* 0x040fea0000001808 */
[----:B------:R-:W-:Y:S01]  /*b000*/  MUFU.EX2 R188, R188 ;  /* 0x000000bc00bc7308 */ /* 0x000fe20000000800 */
[C---:B------:R-:W-:Y:S01]  /*b010*/  FMUL.FTZ R12, R2.reuse, R152 ;  /* 0x00000098020c7220 */ /* 0x040fe20000410000 */
[----:B------:R-:W-:Y:S01]  /*b020*/  FMUL.FTZ R13, R2, R153 ;  /* 0x00000099020d7220 */ /* 0x000fe20000410000 */
[C---:B------:R-:W-:Y:S03]  /*b030*/  FMUL.FTZ R14, R0.reuse, R154 ;  /* 0x0000009a000e7220 */ /* 0x040fe60000410000 */
[C---:B------:R-:W-:Y:S02]  /*b040*/  FMUL.FTZ R15, R0.reuse, R155 ;  /* 0x0000009b000f7220 */ /* 0x040fe40000410000 */
[----:B------:R-:W-:Y:S02]  /*b050*/  LDSM.16.MT88.4 R152, [R224+0x12800] ;  /* 0x01280000e098783b */ /* 0x000fe40000004200 */
[----:B------:R-:W-:Y:S01]  /*b060*/  MUFU.EX2 R171, R174 ;  /* 0x000000ae00ab7308 */ /* 0x000fe20000000800 */
[----:B------:R-:W-:Y:S01]  /*b070*/  FMUL.FTZ R79, R0, R79 ;  /* 0x0000004f004f7220 */ /* 0x000fe20000410000 */
[C---:B------:R-:W-:Y:S01]  /*b080*/  FMUL.FTZ R76, R2.reuse, R76 ;  /* 0x0000004c024c7220 */ /* 0x040fe20000410000 */
[----:B------:R-:W-:Y:S01]  /*b090*/  FMUL.FTZ R77, R2, R77 ;  /* 0x0000004d024d7220 */ /* 0x000fe20000410000 */
[C---:B------:R-:W-:Y:S03]  /*b0a0*/  HMMA.16816.F32 R12, R160.reuse, R20, R12 ;  /* 0x00000014a00c723c */ /* 0x040fe6000000180c */
[C---:B------:R-:W-:Y:S03]  /*b0b0*/  FMUL.FTZ R82, R0.reuse, R82 ;  /* 0x0000005200527220 */ /* 0x040fe60000410000 */
[----:B------:R-:W-:Y:S01]  /*b0c0*/  MUFU.EX2 R172, R178 ;  /* 0x000000b200ac7308 */ /* 0x000fe20000000800 */
[----:B------:R-:W-:Y:S01]  /*b0d0*/  FMUL.FTZ R83, R0, R83 ;  /* 0x0000005300537220 */ /* 0x000fe20000410000 */
[C---:B------:R-:W-:Y:S03]  /*b0e0*/  HMMA.16816.F32 R16, R160.reuse, R22, R16 ;  /* 0x00000016a010723c */ /* 0x040fe60000001810 */
[C---:B------:R-:W-:Y:S01]  /*b0f0*/  FMUL.FTZ R20, R2.reuse, R144 ;  /* 0x0000009002147220 */ /* 0x040fe20000410000 */
[----:B------:R-:W-:Y:S03]  /*b100*/  FMUL.FTZ R21, R2, R145 ;  /* 0x0000009102157220 */ /* 0x000fe60000410000 */
[C---:B------:R-:W-:Y:S01]  /*b110*/  FMUL.FTZ R22, R0.reuse, R146 ;  /* 0x0000009200167220 */ /* 0x040fe20000410000 */
[----:B------:R-:W-:Y:S01]  /*b120*/  FMUL.FTZ R23, R0, R147 ;  /* 0x0000009300177220 */ /* 0x000fe20000410000 */
[----:B------:R-:W-:Y:S01]  /*b130*/  MUFU.EX2 R170, R179 ;  /* 0x000000b300aa7308 */ /* 0x000fe20000000800 */
[----:B------:R-:W-:Y:S01]  /*b140*/  LDSM.16.MT88.4 R144, [R222+0x10800] ;  /* 0x01080000de90783b */ /* 0x000fe20000004200 */
[C---:B------:R-:W-:Y:S01]  /*b150*/  FMUL.FTZ R80, R2.reuse, R80 ;  /* 0x0000005002507220 */ /* 0x040fe20000410000 */
[----:B------:R-:W-:Y:S01]  /*b160*/  FMUL.FTZ R81, R2, R81 ;  /* 0x0000005102517220 */ /* 0x000fe20000410000 */
[C---:B------:R-:W-:Y:S01]  /*b170*/  FMUL.FTZ R86, R0.reuse, R86 ;  /* 0x0000005600567220 */ /* 0x040fe20000410000 */
[----:B------:R-:W-:Y:S01]  /*b180*/  FMUL.FTZ R87, R0, R87 ;  /* 0x0000005700577220 */ /* 0x000fe20000410000 */
[C---:B------:R-:W-:Y:S04]  /*b190*/  HMMA.16816.F32 R20, R160.reuse, R28, R20 ;  /* 0x0000001ca014723c */ /* 0x040fe80000001814 */
[----:B------:R-:W-:Y:S01]  /*b1a0*/  MUFU.EX2 R200, R200 ;  /* 0x000000c800c87308 */ /* 0x000fe20000000800 */
[C---:B------:R-:W-:Y:S01]  /*b1b0*/  FMUL.FTZ R84, R2.reuse, R84 ;  /* 0x0000005402547220 */ /* 0x040fe20000410000 */
[----:B------:R-:W-:Y:S01]  /*b1c0*/  FMUL.FTZ R85, R2, R85 ;  /* 0x0000005502557220 */ /* 0x000fe20000410000 */
[----:B------:R-:W-:Y:S01]  /*b1d0*/  FMUL.FTZ R90, R0, R90 ;  /* 0x0000005a005a7220 */ /* 0x000fe20000410000 */
[C---:B------:R-:W-:Y:S06]  /*b1e0*/  HMMA.16816.F32 R24, R160.reuse, R30, R24 ;  /* 0x0000001ea018723c */ /* 0x040fec0000001818 */
[----:B------:R-:W1:Y:S01]  /*b1f0*/  MUFU.EX2 R195, R195 ;  /* 0x000000c300c37308 */ /* 0x000e620000000800 */
[C---:B------:R-:W-:Y:S01]  /*b200*/  FMUL.FTZ R28, R2.reuse, R136 ;  /* 0x00000088021c7220 */ /* 0x040fe20000410000 */
[----:B------:R-:W-:Y:S03]  /*b210*/  FMUL.FTZ R29, R2, R137 ;  /* 0x00000089021d7220 */ /* 0x000fe60000410000 */
[C---:B------:R-:W-:Y:S01]  /*b220*/  FMUL.FTZ R30, R0.reuse, R138 ;  /* 0x0000008a001e7220 */ /* 0x040fe20000410000 */
[C---:B------:R-:W-:Y:S02]  /*b230*/  FMUL.FTZ R31, R0.reuse, R139 ;  /* 0x0000008b001f7220 */ /* 0x040fe40000410000 */
[----:B------:R-:W3:Y:S01]  /*b240*/  LDSM.16.MT88.4 R136, [R220+0x12000] ;  /* 0x01200000dc88783b */ /* 0x000ee20000004200 */
[----:B------:R-:W-:Y:S01]  /*b250*/  FMUL.FTZ R91, R0, R91 ;  /* 0x0000005b005b7220 */ /* 0x000fe20000410000 */
[C---:B------:R-:W-:Y:S01]  /*b260*/  FMUL.FTZ R88, R2.reuse, R88 ;  /* 0x0000005802587220 */ /* 0x040fe20000410000 */
[----:B------:R-:W-:Y:S01]  /*b270*/  FMUL.FTZ R89, R2, R89 ;  /* 0x0000005902597220 */ /* 0x000fe20000410000 */
[C---:B------:R-:W-:Y:S01]  /*b280*/  FMUL.FTZ R94, R0.reuse, R94 ;  /* 0x0000005e005e7220 */ /* 0x040fe20000410000 */
[C---:B----4-:R-:W-:Y:S01]  /*b290*/  HMMA.16816.F32 R28, R160.reuse, R156, R28 ;  /* 0x0000009ca01c723c */ /* 0x050fe2000000181c */
[----:B------:R-:W-:Y:S02]  /*b2a0*/  MUFU.EX2 R157, R177 ;  /* 0x000000b1009d7308 */ /* 0x000fe40000000800 */
[----:B------:R-:W-:Y:S01]  /*b2b0*/  FMUL.FTZ R95, R0, R95 ;  /* 0x0000005f005f7220 */ /* 0x000fe20000410000 */
[C---:B------:R-:W-:Y:S01]  /*b2c0*/  FMUL.FTZ R92, R2.reuse, R92 ;  /* 0x0000005c025c7220 */ /* 0x040fe20000410000 */
[----:B------:R-:W-:Y:S01]  /*b2d0*/  FMUL.FTZ R93, R2, R93 ;  /* 0x0000005d025d7220 */ /* 0x000fe20000410000 */
[C---:B------:R-:W-:Y:S05]  /*b2e0*/  HMMA.16816.F32 R32, R160.reuse, R158, R32 ;  /* 0x0000009ea020723c */ /* 0x040fea0000001820 */
[----:B------:R-:W-:Y:S01]  /*b2f0*/  MUFU.EX2 R192, R192 ;  /* 0x000000c000c07308 */ /* 0x000fe20000000800 */
[C---:B------:R-:W-:Y:S01]  /*b300*/  FMUL.FTZ R98, R0.reuse, R98 ;  /* 0x0000006200627220 */ /* 0x040fe20000410000 */
[C---:B------:R-:W-:Y:S04]  /*b310*/  HMMA.16816.F32 R36, R160.reuse, R148, R36 ;  /* 0x00000094a024723c */ /* 0x040fe80000001824 */
[----:B------:R-:W-:Y:S02]  /*b320*/  FMUL.FTZ R99, R0, R99 ;  /* 0x0000006300637220 */ /* 0x000fe40000410000 */
        /* <DEDUP_REMOVED lines=53> */
[C---:B--2---:R-:W-:Y:S03]  /*b680*/  HMMA.16816.F32 R92, R160.reuse, R140, R92 ;  /* 0x0000008ca05c723c */ /* 0x044fe6000000185c */
[----:B------:R-:W-:Y:S01]  /*b690*/  FMUL.FTZ R129, R2, R129 ;  /* 0x0000008102817220 */ /* 0x000fe20000410000 */
[--C-:B------:R-:W-:Y:S01]  /*b6a0*/  FFMA.FTZ R197, R197, UR4, -R169.reuse ;  /* 0x00000004c5c57c23 */ /* 0x100fe200080108a9 */
[--C-:B------:R-:W-:Y:S01]  /*b6b0*/  FFMA.FTZ R196, R196, UR4, -R168.reuse ;  /* 0x00000004c4c47c23 */ /* 0x100fe200080108a8 */
[C---:B------:R-:W-:Y:S01]  /*b6c0*/  HMMA.16816.F32 R96, R160.reuse, R142, R96 ;  /* 0x0000008ea060723c */ /* 0x040fe20000001860 */
[----:B------:R-:W2:Y:S03]  /*b6d0*/  LDSM.16.MT88.4 R140, [R221+0x16000] ;  /* 0x01600000dd8c783b */ /* 0x000ea60000004200 */
[----:B------:R-:W1:Y:S01]  /*b6e0*/  MUFU.EX2 R197, R197 ;  /* 0x000000c500c57308 */ /* 0x000e620000000800 */
[--C-:B------:R-:W-:Y:S01]  /*b6f0*/  FFMA.FTZ R199, R199, UR4, -R168.reuse ;  /* 0x00000004c7c77c23 */ /* 0x100fe200080108a8 */
[C---:B----4-:R-:W-:Y:S05]  /*b700*/  HMMA.16816.F32 R100, R160.reuse, R132, R100 ;  /* 0x00000084a064723c */ /* 0x050fea0000001864 */
[--C-:B------:R-:W-:Y:S01]  /*b710*/  FFMA.FTZ R198, R198, UR4, -R168.reuse ;  /* 0x00000004c6c67c23 */ /* 0x100fe200080108a8 */
[C---:B------:R-:W-:Y:S01]  /*b720*/  HMMA.16816.F32 R104, R160.reuse, R134, R104 ;  /* 0x00000086a068723c */ /* 0x040fe20000001868 */
[----:B------:R-:W4:Y:S01]  /*b730*/  LDSM.16.MT88.4 R132, [R220+0x16000] ;  /* 0x01600000dc84783b */ /* 0x000f220000004200 */
[----:B------:R-:W-:Y:S03]  /*b740*/  MUFU.EX2 R196, R196 ;  /* 0x000000c400c47308 */ /* 0x000fe60000000800 */
[--C-:B------:R-:W-:Y:S01]  /*b750*/  FFMA.FTZ R201, R201, UR4, -R168.reuse ;  /* 0x00000004c9c97c23 */ /* 0x100fe200080108a8 */
[C---:B---3--:R-:W-:Y:S06]  /*b760*/  HMMA.16816.F32 R108, R160.reuse, R136, R108 ;  /* 0x00000088a06c723c */ /* 0x048fec000000186c */
[----:B------:R-:W3:Y:S01]  /*b770*/  MUFU.EX2 R199, R199 ;  /* 0x000000c700c77308 */ /* 0x000ee20000000800 */
[--C-:B------:R-:W-:Y:S01]  /*b780*/  FFMA.FTZ R202, R202, UR4, -R168.reuse ;  /* 0x00000004caca7c23 */ /* 0x100fe200080108a8 */
[C---:B------:R-:W-:Y:S01]  /*b790*/  HMMA.16816.F32 R112, R160.reuse, R138, R112 ;  /* 0x0000008aa070723c */ /* 0x040fe20000001870 */
[----:B------:R-:W3:Y:S02]  /*b7a0*/  LDSM.16.MT88.4 R136, [R224+0x10800] ;  /* 0x01080000e088783b */ /* 0x000ee40000004200 */
[--C-:B------:R-:W-:Y:S05]  /*b7b0*/  FFMA.FTZ R203, R203, UR4, -R168.reuse ;  /* 0x00000004cbcb7c23 */ /* 0x100fea00080108a8 */
[----:B------:R-:W-:Y:S03]  /*b7c0*/  MUFU.EX2 R198, R198 ;  /* 0x000000c600c67308 */ /* 0x000fe60000000800 */
[--C-:B------:R-:W-:Y:S01]  /*b7d0*/  FFMA.FTZ R194, R194, UR4, -R169.reuse ;  /* 0x00000004c2c27c23 */ /* 0x100fe200080108a9 */
[--C-:B------:R-:W-:Y:S01]  /*b7e0*/  FFMA.FTZ R190, R190, UR4, -R169.reuse ;  /* 0x00000004bebe7c23 */ /* 0x100fe200080108a9 */
[--C-:B------:R-:W-:Y:S01]  /*b7f0*/  FFMA.FTZ R166, R166, UR4, -R169.reuse ;  /* 0x00000004a6a67c23 */ /* 0x100fe200080108a9 */
[----:B------:R-:W-:Y:S01]  /*b800*/  FFMA.FTZ R169, R165, UR4, -R169 ;  /* 0x00000004a5a97c23 */ /* 0x000fe200080108a9 */
[--C-:B------:R-:W-:Y:S03]  /*b810*/  FFMA.FTZ R193, R193, UR4, -R168.reuse ;  /* 0x00000004c1c17c23 */ /* 0x100fe600080108a8 */
[----:B------:R-:W3:Y:S01]  /*b820*/  MUFU.EX2 R201, R201 ;  /* 0x000000c900c97308 */ /* 0x000ee20000000800 */
[--C-:B------:R-:W-:Y:S01]  /*b830*/  FFMA.FTZ R191, R191, UR4, -R168.reuse ;  /* 0x00000004bfbf7c23 */ /* 0x100fe200080108a8 */
[--C-:B------:R-:W-:Y:S01]  /*b840*/  FFMA.FTZ R189, R189, UR4, -R168.reuse ;  /* 0x00000004bdbd7c23 */ /* 0x100fe200080108a8 */
[C---:B--2---:R-:W-:Y:S03]  /*b850*/  HMMA.16816.F32 R116, R160.reuse, R140, R116 ;  /* 0x0000008ca074723c */ /* 0x044fe60000001874 */
[----:B------:R-:W-:Y:S04]  /*b860*/  FFMA.FTZ R168, R186, UR4, -R168 ;  /* 0x00000004baa87c23 */ /* 0x000fe800080108a8 */
[----:B------:R-:W-:Y:S01]  /*b870*/  MUFU.EX2 R165, R169 ;  /* 0x000000a900a57308 */ /* 0x000fe20000000800 */
[C---:B------:R-:W-:Y:S01]  /*b880*/  HMMA.16816.F32 R120, R160.reuse, R142, R120 ;  /* 0x0000008ea078723c */ /* 0x040fe20000001878 */
[----:B------:R-:W2:Y:S05]  /*b890*/  LDSM.16.MT88.4 R140, [R221+0x10800] ;  /* 0x01080000dd8c783b */ /* 0x000eaa0000004200 */
[C---:B----4-:R-:W-:Y:S03]  /*b8a0*/  HMMA.16816.F32 R124, R160.reuse, R132, R124 ;  /* 0x00000084a07c723c */ /* 0x050fe6000000187c */
[----:B------:R-:W-:Y:S03]  /*b8b0*/  MUFU.EX2 R186, R168 ;  /* 0x000000a800ba7308 */ /* 0x000fe60000000800 */
[----:B------:R-:W-:Y:S07]  /*b8c0*/  HMMA.16816.F32 R128, R160, R134, R128 ;  /* 0x00000086a080723c */ /* 0x000fee0000001880 */
[----:B------:R-:W-:Y:S01]  /*b8d0*/  MUFU.EX2 R202, R202 ;  /* 0x000000ca00ca7308 */ /* 0x000fe20000000800 */
[----:B-1----:R-:W-:Y:S03]  /*b8e0*/  F2FP.F16.F32.PACK_AB R133, R195, R188 ;  /* 0x000000bcc385723e */ /* 0x002fe600000000ff */
[----:B------:R-:W-:Y:S02]  /*b8f0*/  F2FP.F16.F32.PACK_AB R135, R197, R192 ;  /* 0x000000c0c587723e */ /* 0x000fe400000000ff */
[----:B---3--:R-:W-:Y:S04]  /*b900*/  F2FP.F16.F32.PACK_AB R132, R199, R196 ;  /* 0x000000c4c784723e */ /* 0x008fe800000000ff */
[----:B------:R-:W-:Y:S01]  /*b910*/  MUFU.EX2 R203, R203 ;  /* 0x000000cb00cb7308 */ /* 0x000fe20000000800 */
[----:B------:R-:W-:Y:S07]  /*b920*/  F2FP.F16.F32.PACK_AB R134, R201, R198 ;  /* 0x000000c6c986723e */ /* 0x000fee00000000ff */
[C---:B------:R-:W-:Y:S02]  /*b930*/  HMMA.16816.F32 R4, R132.reuse, R136, R4 ;  /* 0x000000888404723c */ /* 0x040fe40000001804 */
[----:B------:R-:W-:Y:S04]  /*b940*/  MUFU.EX2 R194, R194 ;  /* 0x000000c200c27308 */ /* 0x000fe80000000800 */
[C---:B------:R-:W-:Y:S01]  /*b950*/  HMMA.16816.F32 R8, R132.reuse, R138, R8 ;  /* 0x0000008a8408723c */ /* 0x040fe20000001808 */
[----:B------:R-:W1:Y:S05]  /*b960*/  LDSM.16.MT88.4 R136, [R222+0x12800] ;  /* 0x01280000de88783b */ /* 0x000e6a0000004200 */
[----:B------:R-:W3:Y:S01]  /*b970*/  MUFU.EX2 R190, R190 ;  /* 0x000000be00be7308 */ /* 0x000ee20000000800 */
[C---:B------:R-:W-:Y:S09]  /*b980*/  HMMA.16816.F32 R12, R132.reuse, R144, R12 ;  /* 0x00000090840c723c */ /* 0x040ff2000000180c */
[----:B------:R-:W-:Y:S01]  /*b990*/  MUFU.EX2 R166, R166 ;  /* 0x000000a600a67308 */ /* 0x000fe20000000800 */
[C---:B------:R-:W-:Y:S01]  /*b9a0*/  HMMA.16816.F32 R16, R132.reuse, R146, R16 ;  /* 0x000000928410723c */ /* 0x040fe20000001810 */
[----:B------:R-:W4:Y:S05]  /*b9b0*/  LDSM.16.MT88.4 R144, [R221+0x12800] ;  /* 0x01280000dd90783b */ /* 0x000f2a0000004200 */
[C---:B--2---:R-:W-:Y:S03]  /*b9c0*/  HMMA.16816.F32 R20, R132.reuse, R140, R20 ;  /* 0x0000008c8414723c */ /* 0x044fe60000001814 */
[----:B------:R-:W-:Y:S02]  /*b9d0*/  MUFU.EX2 R193, R193 ;  /* 0x000000c100c17308 */ /* 0x000fe40000000800 */
[----:B---3--:R-:W-:Y:S01]  /*b9e0*/  F2FP.F16.F32.PACK_AB R169, R190, R194 ;  /* 0x000000c2bea9723e */ /* 0x008fe200000000ff */
[C---:B------:R-:W-:Y:S01]  /*b9f0*/  HMMA.16816.F32 R24, R132.reuse, R142, R24 ;  /* 0x0000008e8418723c */ /* 0x040fe20000001818 */
[----:B------:R-:W2:Y:S06]  /*ba00*/  LDSM.16.MT88.4 R140, [R220+0x12800] ;  /* 0x01280000dc8c783b */ /* 0x000eac0000004200 */
[----:B------:R-:W3:Y:S01]  /*ba10*/  MUFU.EX2 R191, R191 ;  /* 0x000000bf00bf7308 */ /* 0x000ee20000000800 */
[C---:B------:R-:W-:Y:S09]  /*ba20*/  HMMA.16816.F32 R28, R132.reuse, R148, R28 ;  /* 0x00000094841c723c */ /* 0x040ff2000000181c */
[----:B------:R-:W2:Y:S01]  /*ba30*/  MUFU.EX2 R189, R189 ;  /* 0x000000bd00bd7308 */ /* 0x000ea20000000800 */
[C---:B------:R-:W-:Y:S01]  /*ba40*/  HMMA.16816.F32 R32, R132.reuse, R150, R32 ;  /* 0x000000968420723c */ /* 0x040fe20000001820 */
[----:B------:R-:W2:Y:S05]  /*ba50*/  LDSM.16.MT88.4 R148, [R224+0x14800] ;  /* 0x01480000e094783b */ /* 0x000eaa0000004200 */
[C---:B------:R-:W-:Y:S05]  /*ba60*/  HMMA.16816.F32 R36, R132.reuse, R152, R36 ;  /* 0x000000988424723c */ /* 0x040fea0000001824 */
[----:B---3--:R-:W-:Y:S01]  /*ba70*/  F2FP.F16.F32.PACK_AB R168, R191, R193 ;  /* 0x000000c1bfa8723e */ /* 0x008fe200000000ff */
        /* <DEDUP_REMOVED lines=22> */
[----:B------:R-:W3:Y:S05]  /*bbe0*/  LDSM.16.MT88.4 R144, [R220+0x16800] ;  /* 0x01680000dc90783b */ /* 0x000eea0000004200 */
[C---:B--2---:R-:W-:Y:S06]  /*bbf0*/  HMMA.16816.F32 R100, R132.reuse, R140, R100 ;  /* 0x0000008c8464723c */ /* 0x044fec0000001864 */
[C---:B------:R-:W-:Y:S01]  /*bc00*/  HMMA.16816.F32 R104, R132.reuse, R142, R104 ;  /* 0x0000008e8468723c */ /* 0x040fe20000001868 */
[----:B------:R-:W2:Y:S05]  /*bc10*/  LDSM.16.MT88.4 R140, [R224+0x11000] ;  /* 0x01100000e08c783b */ /* 0x000eaa0000004200 */
[C---:B------:R-:W-:Y:S06]  /*bc20*/  HMMA.16816.F32 R108, R132.reuse, R148, R108 ;  /* 0x00000094846c723c */ /* 0x040fec000000186c */
[C---:B------:R-:W-:Y:S01]  /*bc30*/  HMMA.16816.F32 R112, R132.reuse, R150, R112 ;  /* 0x000000968470723c */ /* 0x040fe20000001870 */
[----:B------:R-:W4:Y:S05]  /*bc40*/  LDSM.16.MT88.4 R148, [R222+0x11000] ;  /* 0x01100000de94783b */ /* 0x000f2a0000004200 */
[C---:B-1----:R-:W-:Y:S06]  /*bc50*/  HMMA.16816.F32 R116, R132.reuse, R136, R116 ;  /* 0x000000888474723c */ /* 0x042fec0000001874 */
[C---:B------:R-:W-:Y:S01]  /*bc60*/  HMMA.16816.F32 R120, R132.reuse, R138, R120 ;  /* 0x0000008a8478723c */ /* 0x040fe20000001878 */
[----:B------:R-:W1:Y:S05]  /*bc70*/  LDSM.16.MT88.4 R136, [R220+0x11000] ;  /* 0x01100000dc88783b */ /* 0x000e6a0000004200 */
[C---:B---3--:R-:W-:Y:S06]  /*bc80*/  HMMA.16816.F32 R124, R132.reuse, R144, R124 ;  /* 0x00000090847c723c */ /* 0x048fec000000187c */
        /* <DEDUP_REMOVED lines=18> */
[C---:B---3--:R-:W-:Y:S06]  /*bdb0*/  HMMA.16816.F32 R36, R132.reuse, R144, R36 ;  /* 0x000000908424723c */ /* 0x048fec0000001824 */
[C---:B------:R-:W-:Y:S01]  /*bdc0*/  HMMA.16816.F32 R40, R132.reuse, R146, R40 ;  /* 0x000000928428723c */ /* 0x040fe20000001828 */
[----:B------:R-:W-:Y:S05]  /*bdd0*/  LDSM.16.MT88.4 R144, [R221+0x15000] ;  /* 0x01500000dd90783b */ /* 0x000fea0000004200 */
[C---:B--2---:R-:W-:Y:S06]  /*bde0*/  HMMA.16816.F32 R44, R132.reuse, R140, R44 ;  /* 0x0000008c842c723c */ /* 0x044fec000000182c */
[C---:B------:R-:W-:Y:S01]  /*bdf0*/  HMMA.16816.F32 R48, R132.reuse, R142, R48 ;  /* 0x0000008e8430723c */ /* 0x040fe20000001830 */
[----:B------:R-:W2:Y:S05]  /*be00*/  LDSM.16.MT88.4 R140, [R222+0x15000] ;  /* 0x01500000de8c783b */ /* 0x000eaa0000004200 */
[C---:B----4-:R-:W-:Y:S06]  /*be10*/  HMMA.16816.F32 R52, R132.reuse, R148, R52 ;  /* 0x000000948434723c */ /* 0x050fec0000001834 */
[C---:B------:R-:W-:Y:S01]  /*be20*/  HMMA.16816.F32 R56, R132.reuse, R150, R56 ;  /* 0x000000968438723c */ /* 0x040fe20000001838 */
[----:B------:R-:W3:Y:S05]  /*be30*/  LDSM.16.MT88.4 R148, [R220+0x15000] ;  /* 0x01500000dc94783b */ /* 0x000eea0000004200 */
        /* <DEDUP_REMOVED lines=15> */
[C---:B----4-:R-:W-:Y:S06]  /*bf30*/  HMMA.16816.F32 R100, R132.reuse, R152, R100 ;  /* 0x000000988464723c */ /* 0x050fec0000001864 */
[C---:B------:R-:W-:Y:S05]  /*bf40*/  HMMA.16816.F32 R104, R132.reuse, R154, R104 ;  /* 0x0000009a8468723c */ /* 0x040fea0000001868 */
[----:B------:R-:W-:Y:S01]  /*bf50*/  MOV R152, R157 ;  /* 0x0000009d00987202 */ /* 0x000fe20000000f00 */
[C---:B-1----:R-:W-:Y:S01]  /*bf60*/  HMMA.16816.F32 R108, R132.reuse, R136, R108 ;  /* 0x00000088846c723c */ /* 0x042fe2000000186c */
[----:B------:R-:W1:Y:S04]  /*bf70*/  LDSM.16.MT88.4 R156, [R224+0x11800] ;  /* 0x01180000e09c783b */ /* 0x000e680000004200 */
[----:B------:R-:W-:Y:S01]  /*bf80*/  MOV R154, R172 ;  /* 0x000000ac009a7202 */ /* 0x000fe20000000f00 */
[C---:B------:R-:W-:Y:S03]  /*bf90*/  HMMA.16816.F32 R112, R132.reuse, R138, R112 ;  /* 0x0000008a8470723c */ /* 0x040fe60000001870 */
[----:B------:R-:W3:Y:S02]  /*bfa0*/  LDSM.16.MT88.4 R136, [R221+0x11800] ;  /* 0x01180000dd88783b */ /* 0x000ee40000004200 */
[----:B------:R-:W-:Y:S01]  /*bfb0*/  MOV R153, R176 ;  /* 0x000000b000997202 */ /* 0x000fe20000000f00 */
[C---:B--2---:R-:W-:Y:S05]  /*bfc0*/  HMMA.16816.F32 R116, R132.reuse, R140, R116 ;  /* 0x0000008c8474723c */ /* 0x044fea0000001874 */
[----:B------:R-:W2:Y:S01]  /*bfd0*/  LDSM.16.MT88.4 R172, [R220+0x11800] ;  /* 0x01180000dcac783b */ /* 0x000ea20000004200 */
[C---:B------:R-:W-:Y:S05]  /*bfe0*/  HMMA.16816.F32 R120, R132.reuse, R142, R120 ;  /* 0x0000008e8478723c */ /* 0x040fea0000001878 */
[----:B------:R-:W-:Y:S01]  /*bff0*/  MOV R155, R171 ;  /* 0x000000ab009b7202 */ /* 0x000fe20000000f00 */
[C---:B------:R-:W-:Y:S01]  /*c000*/  HMMA.16816.F32 R124, R132.reuse, R144, R124 ;  /* 0x00000090847c723c */ /* 0x040fe2000000187c */
[----:B------:R-:W4:Y:S04]  /*c010*/  LDSM.16.MT88.4 R176, [R224+0x13800] ;  /* 0x01380000e0b0783b */ /* 0x000f280000004200 */
[----:B------:R-:W-:Y:S01]  /*c020*/  F2FP.F16.F32.PACK_AB R171, R165, R166 ;  /* 0x000000a6a5ab723e */ /* 0x000fe200000000ff */
[----:B------:R-:W-:Y:S07]  /*c030*/  HMMA.16816.F32 R128, R132, R146, R128 ;  /* 0x000000928480723c */ /* 0x000fee0000001880 */
[----:B------:R-:W-:Y:S04]  /*c040*/  MOV R135, R170 ;  /* 0x000000aa00877202 */ /* 0x000fe80000000f00 */
[----:B------:R-:W-:Y:S07]  /*c050*/  F2FP.F16.F32.PACK_AB R170, R186, R189 ;  /* 0x000000bdbaaa723e */ /* 0x000fee00000000ff */
[C---:B-1----:R-:W-:Y:S06]  /*c060*/  HMMA.16816.F32 R160, R168.reuse, R156, R4 ;  /* 0x0000009ca8a0723c */ /* 0x042fec0000001804 */
[C---:B------:R-:W-:Y:S01]  /*c070*/  HMMA.16816.F32 R156, R168.reuse, R158, R8 ;  /* 0x0000009ea89c723c */ /* 0x040fe20000001808 */
[----:B------:R-:W1:Y:S04]  /*c080*/  LDSM.16.MT88.4 R8, [R222+0x13800] ;  /* 0x01380000de08783b */ /* 0x000e680000004200 */
[----:B------:R-:W-:Y:S02]  /*c090*/  MOV R6, R154 ;  /* 0x0000009a00067202 */ /* 0x000fe40000000f00 */
[----:B------:R-:W-:Y:S04]  /*c0a0*/  MOV R5, R155 ;  /* 0x0000009b00057202 */ /* 0x000fe80000000f00 */
[----:B------:R-:W-:Y:S02]  /*c0b0*/  MOV R7, R152 ;  /* 0x0000009800077202 */ /* 0x000fe40000000f00 */
[----:B------:R-:W-:Y:S02]  /*c0c0*/  MOV R4, R153 ;  /* 0x0000009900047202 */ /* 0x000fe40000000f00 */
[C---:B------:R-:W-:Y:S01]  /*c0d0*/  HMMA.16816.F32 R152, R168.reuse, R148, R12 ;  /* 0x00000094a898723c */ /* 0x040fe2000000180c */
[----:B------:R-:W1:Y:S05]  /*c0e0*/  LDSM.16.MT88.4 R12, [R221+0x13800] ;  /* 0x01380000dd0c783b */ /* 0x000e6a0000004200 */
[C---:B------:R-:W-:Y:S03]  /*c0f0*/  HMMA.16816.F32 R148, R168.reuse, R150, R16 ;  /* 0x00000096a894723c */ /* 0x040fe60000001810 */
[----:B------:R-:W1:Y:S03]  /*c100*/  LDSM.16.MT88.4 R16, [R220+0x13800] ;  /* 0x01380000dc10783b */ /* 0x000e660000004200 */
[C---:B---3--:R-:W-:Y:S05]  /*c110*/  HMMA.16816.F32 R144, R168.reuse, R136, R20 ;  /* 0x00000088a890723c */ /* 0x048fea0000001814 */
[----:B------:R-:W3:Y:S01]  /*c120*/  LDSM.16.MT88.4 R20, [R224+0x15800] ;  /* 0x01580000e014783b */ /* 0x000ee20000004200 */
[C---:B------:R-:W-:Y:S06]  /*c130*/  HMMA.16816.F32 R140, R168.reuse, R138, R24 ;  /* 0x0000008aa88c723c */ /* 0x040fec0000001818 */
[C---:B--2---:R-:W-:Y:S01]  /*c140*/  HMMA.16816.F32 R136, R168.reuse, R172, R28 ;  /* 0x000000aca888723c */ /* 0x044fe2000000181c */
[----:B------:R-:W2:Y:S04]  /*c150*/  LDL.LU R30, [R1+0x10] ;  /* 0x00001000011e7983 */ /* 0x000ea80000300800 */
[----:B------:R-:W2:Y:S02]  /*c160*/  LDL.LU R31, [R1+0x14] ;  /* 0x00001400011f7983 */ /* 0x000ea40000300800 */
[----:B------:R-:W-:Y:S02]  /*c170*/  MOV R173, R135 ;  /* 0x0000008700ad7202 */ /* 0x000fe40000000f00 */
[C---:B------:R-:W-:Y:S01]  /*c180*/  HMMA.16816.F32 R132, R168.reuse, R174, R32 ;  /* 0x000000aea884723c */ /* 0x040fe20000001820 */
[----:B------:R-:W3:Y:S05]  /*c190*/  LDSM.16.MT88.4 R24, [R222+0x15800] ;  /* 0x01580000de18783b */ /* 0x000eea0000004200 */
[C---:B----4-:R-:W-:Y:S06]  /*c1a0*/  HMMA.16816.F32 R36, R168.reuse, R176, R36 ;  /* 0x000000b0a824723c */ /* 0x050fec0000001824 */
[C---:B------:R-:W-:Y:S06]  /*c1b0*/  HMMA.16816.F32 R40, R168.reuse, R178, R40 ;  /* 0x000000b2a828723c */ /* 0x040fec0000001828 */
[C---:B-1----:R-:W-:Y:S06]  /*c1c0*/  HMMA.16816.F32 R44, R168.reuse, R8, R44 ;  /* 0x00000008a82c723c */ /* 0x042fec000000182c */
[C---:B------:R-:W-:Y:S01]  /*c1d0*/  HMMA.16816.F32 R48, R168.reuse, R10, R48 ;  /* 0x0000000aa830723c */ /* 0x040fe20000001830 */
[----:B------:R-:W1:Y:S05]  /*c1e0*/  LDSM.16.MT88.4 R8, [R221+0x15800] ;  /* 0x01580000dd08783b */ /* 0x000e6a0000004200 */
        /* <DEDUP_REMOVED lines=16> */
[C---:B------:R-:W-:Y:S06]  /*c2f0*/  HMMA.16816.F32 R100, R168.reuse, R16, R100 ;  /* 0x00000010a864723c */ /* 0x040fec0000001864 */
[C---:B------:R-:W-:Y:S06]  /*c300*/  HMMA.16816.F32 R104, R168.reuse, R18, R104 ;  /* 0x00000012a868723c */ /* 0x040fec0000001868 */
[C---:B---3--:R-:W-:Y:S06]  /*c310*/  HMMA.16816.F32 R108, R168.reuse, R20, R108 ;  /* 0x00000014a86c723c */ /* 0x048fec000000186c */
[C---:B------:R-:W-:Y:S06]  /*c320*/  HMMA.16816.F32 R112, R168.reuse, R22, R112 ;  /* 0x00000016a870723c */ /* 0x040fec0000001870 */
[C---:B------:R-:W-:Y:S06]  /*c330*/  HMMA.16816.F32 R116, R168.reuse, R24, R116 ;  /* 0x00000018a874723c */ /* 0x040fec0000001874 */
[C---:B------:R-:W-:Y:S05]  /*c340*/  HMMA.16816.F32 R120, R168.reuse, R26, R120 ;  /* 0x0000001aa878723c */ /* 0x040fea0000001878 */
[----:B--2---:R-:W-:Y:S01]  /*c350*/  FFMA.FTZ R185, R0, R30, R185 ;  /* 0x0000001e00b97223 */ /* 0x004fe200000100b9 */
[----:B------:R-:W-:Y:S05]  /*c360*/  FFMA.FTZ R187, R2, R31, R187 ;  /* 0x0000001f02bb7223 */ /* 0x000fea00000100bb */
[----:B------:R-:W-:Y:S01]  /*c370*/  FADD.FTZ R185, R181, R185 ;  /* 0x000000b9b5b97221 */ /* 0x000fe20000010000 */
[----:B------:R-:W1:Y:S01]  /*c380*/  LDSM.16.MT88.4 R28, [R220+0x17800] ;  /* 0x01780000dc1c783b */ /* 0x000e620000004200 */
[----:B------:R-:W-:Y:S02]  /*c390*/  FADD.FTZ R184, R184, R187 ;  /* 0x000000bbb8b87221 */ /* 0x000fe40000010000 */
[----:B------:R-:W-:Y:S02]  /*c3a0*/  FADD.FTZ R180, R180, R185 ;  /* 0x000000b9b4b47221 */ /* 0x000fe40000010000 */
[----:B------:R-:W-:Y:S02]  /*c3b0*/  FADD.FTZ R183, R183, R184 ;  /* 0x000000b8b7b77221 */ /* 0x000fe40000010000 */
[----:B------:R-:W-:Y:S02]  /*c3c0*/  FADD.FTZ R167, R167, R180 ;  /* 0x000000b4a7a77221 */ /* 0x000fe40000010000 */
[----:B------:R-:W-:Y:S02]  /*c3d0*/  FADD.FTZ R183, R182, R183 ;  /* 0x000000b7b6b77221 */ /* 0x000fe40000010000 */
[----:B------:R-:W-:Y:S01]  /*c3e0*/  FADD.FTZ R188, R188, R167 ;  /* 0x000000a7bcbc7221 */ /* 0x000fe20000010000 */
[----:B------:R-:W-:Y:S01]  /*c3f0*/  MOV R167, R164 ;  /* 0x000000a400a77202 */ /* 0x000fe20000000f00 */
[----:B------:R-:W-:Y:S02]  /*c400*/  FADD.FTZ R196, R196, R183 ;  /* 0x000000b7c4c47221 */ /* 0x000fe40000010000 */
        /* <DEDUP_REMOVED lines=12> */
[----:B------:R-:W-:Y:S01]  /*c4d0*/  FADD.FTZ R197, R6, R197 ;  /* 0x000000c506c57221 */ /* 0x000fe20000010000 */
[C---:B-1----:R-:W-:Y:S03]  /*c4e0*/  HMMA.16816.F32 R124, R168.reuse, R28, R124 ;  /* 0x0000001ca87c723c */ /* 0x042fe6000000187c */
[----:B------:R-:W-:Y:S01]  /*c4f0*/  FADD.FTZ R197, R194, R197 ;  /* 0x000000c5c2c57221 */ /* 0x000fe20000010000 */
[----:B------:R-:W-:Y:S02]  /*c500*/  FADD.FTZ R202, R203, R202 ;  /* 0x000000cacbca7221 */ /* 0x000fe40000010000 */
[----:B------:R-:W-:Y:S05]  /*c510*/  HMMA.16816.F32 R128, R168, R30, R128 ;  /* 0x0000001ea880723c */ /* 0x000fea0000001880 */
[----:B------:R-:W-:Y:S01]  /*c520*/  FADD.FTZ R197, R190, R197 ;  /* 0x000000c5bec57221 */ /* 0x000fe20000010000 */
[----:B------:R-:W-:Y:S05]  /*c530*/  FADD.FTZ R202, R193, R202 ;  /* 0x000000cac1ca7221 */ /* 0x000fea0000010000 */
[----:B------:R-:W-:Y:S01]  /*c540*/  FADD.FTZ R166, R166, R197 ;  /* 0x000000c5a6a67221 */ /* 0x000fe20000010000 */
[----:B------:R-:W-:Y:S03]  /*c550*/  FADD.FTZ R202, R191, R202 ;  /* 0x000000cabfca7221 */ /* 0x000fe60000010000 */
[----:B------:R-:W-:Y:S01]  /*c560*/  FADD.FTZ R0, R165, R166 ;  /* 0x000000a6a5007221 */ /* 0x000fe20000010000 */
[----:B------:R-:W-:Y:S04]  /*c570*/  FADD.FTZ R189, R189, R202 ;  /* 0x000000cabdbd7221 */ /* 0x000fe80000010000 */
[----:B------:R1:W-:Y:S01]  /*c580*/  STL [R1+0x10], R0 ;  /* 0x0000100001007387 */ /* 0x0003e20000100800 */
[----:B------:R-:W-:Y:S05]  /*c590*/  FADD.FTZ R2, R186, R189 ;  /* 0x000000bdba027221 */ /* 0x000fea0000010000 */
[----:B------:R2:W-:Y:S01]  /*c5a0*/  STL [R1+0x14], R2 ;  /* 0x0000140201007387 */ /* 0x0005e20000100800 */
[----:B-1----:R-:W-:Y:S01]  /*c5b0*/  MOV R0, R3 ;  /* 0x0000000300007202 */ /* 0x002fe20000000f00 */
[----:B------:R-:W-:Y:S06]  /*c5c0*/  @P0 BRA `(.L_x_1102) ;  /* 0xffffffb800f40947 */ /* 0x000fec000383ffff */
.L_x_1101:
[----:B------:R-:W3:Y:S04]  /*c5d0*/  LDL.LU R8, [R1+0x14] ;  /* 0x0000140001087983 */ /* 0x000ee80000300800 */
[----:B------:R-:W4:Y:S01]  /*c5e0*/  LDL.LU R6, [R1+0x10] ;  /* 0x0000100001067983 */ /* 0x000f220000300800 */
[----:B------:R-:W5:Y:S01]  /*c5f0*/  S2UR UR6, SR_CgaCtaId ;  /* 0x00000000000679c3 */ /* 0x000f620000008800 */
[----:B------:R-:W-:Y:S01]  /*c600*/  UISETP.NE.AND UP0, UPT, UR16, -0x1, UPT ;  /* 0xffffffff1000788c */ /* 0x000fe2000bf05270 */
[----:B------:R-:W-:Y:S01]  /*c610*/  IMAD.MOV.U32 R10, RZ, RZ, 0x20 ;  /* 0x00000020ff0a7424 */ /* 0x000fe200078e00ff */
[----:B--2---:R-:W2:Y:S04]  /*c620*/  S2R R2, SR_TID.X ;  /* 0x0000000000027919 */ /* 0x004ea80000002100 */
[----:B------:R-:W-:-:S05]  /*c630*/  PLOP3.LUT P0, PT, PT, PT, UP0, 0x80, 0x0 ;  /* 0x000000000000781c */ /* 0x000fca0003f0f008 */
[----:B------:R-:W-:Y:S02]  /*c640*/  @UP0 ULDC.64 UR4, c[0x0][0x298] ;  /* 0x0000a60000040ab9 */ /* 0x000fe40000000a00 */
[----:B------:R-:W-:-:S03]  /*c650*/  @UP0 UIMAD.WIDE.U32 UR8, UR16, UR4, URZ ;  /* 0x00000004100802a5 */ /* 0x000fc6000f8e003f */
[----:B------:R-:W-:Y:S01]  /*c660*/  UMOV UR4, 0x400 ;  /* 0x0000040000047882 */ /* 0x000fe20000000000 */
[----:B------:R-:W-:Y:S02]  /*c670*/  @UP0 UIMAD UR7, UR16, UR5, UR9 ;  /* 0x00000005100702a4 */ /* 0x000fe4000f8e0209 */
[----:B-----5:R-:W-:Y:S01]  /*c680*/  ULEA UR6, UR6, UR4, 0x18 ;  /* 0x0000000406067291 */ /* 0x020fe2000f8ec03f */
[----:B--2---:R-:W-:-:S04]  /*c690*/  SHF.R.S32.HI R5, RZ, 0x1f, R2 ;  /* 0x0000001fff057819 */ /* 0x004fc80000011402 */
[CC--:B------:R-:W-:Y:S02]  /*c6a0*/  LEA.HI R13, R5.reuse, R2.reuse, RZ, 0x2 ;  /* 0x00000002050d7211 */ /* 0x0c0fe400078f10ff */
[----:B------:R-:W-:Y:S02]  /*c6b0*/  LEA.HI R15, R5, R2, RZ, 0x5 ;  /* 0x00000002050f7211 */ /* 0x000fe400078f28ff */
[--C-:B------:R-:W-:Y:S02]  /*c6c0*/  SHF.R.S32.HI R9, RZ, 0x2, R13.reuse ;  /* 0x00000002ff097819 */ /* 0x100fe4000001140d */
[----:B-1----:R-:W-:Y:S02]  /*c6d0*/  SHF.R.S32.HI R4, RZ, 0x1f, R13 ;  /* 0x0000001fff047819 */ /* 0x002fe4000001140d */
        /* <DEDUP_REMOVED lines=11> */
[----:B------:R-:W-:-:S05]  /*c790*/  LEA.HI R9, R9, R9, RZ, 0x1d ;  /* 0x0000000909097211 */ /* 0x000fca00078fe8ff */
[----:B------:R-:W-:Y:S02]  /*c7a0*/  IMAD.U32 R12, R12, 0x2, R9 ;  /* 0x000000020c0c7824 */ /* 0x000fe400078e0009 */
[----:B------:R-:W-:-:S03]  /*c7b0*/  IMAD.MOV.U32 R9, RZ, RZ, 0x40 ;  /* 0x00000040ff097424 */ /* 0x000fc600078e00ff */
[----:B------:R-:W-:Y:S02]  /*c7c0*/  LEA R12, R12, UR6, 0x1 ;  /* 0x000000060c0c7c11 */ /* 0x000fe4000f8e08ff */
[----:B------:R-:W-:Y:S01]  /*c7d0*/  SEL R9, R9, 0xffffffc0, !P2 ;  /* 0xffffffc009097807 */ /* 0x000fe20005000000 */
        /* <DEDUP_REMOVED lines=14> */
.L_x_1105:
        /* <DEDUP_REMOVED lines=10> */
[----:B----4-:R-:W-:-:S04]  /*c960*/  UIMAD UR4, UR4, UR5, URZ ;  /* 0x00000005040472a4 */ /* 0x010fc8000f8e023f */
[----:B------:R-:W-:-:S04]  /*c970*/  USEL UR16, UR4, UR16, !UP0 ;  /* 0x0000001004107287 */ /* 0x000fc8000c000000 */
[----:B------:R-:W-:Y:S02]  /*c980*/  USHF.R.S32.HI UR4, URZ, 0x1f, UR16 ;  /* 0x0000001f3f047899 */ /* 0x000fe40008011410 */
[----:B------:R-:W-:-:S04]  /*c990*/  IMAD.U32 R16, RZ, RZ, UR16 ;  /* 0x00000010ff107e24 */ /* 0x000fc8000f8e00ff */
[----:B------:R-:W-:-:S07]  /*c9a0*/  MOV R17, UR4 ;  /* 0x0000000400117c02 */ /* 0x000fce0008000f00 */
.L_x_1106:
        /* <DEDUP_REMOVED lines=25> */
[----:B------:R-:W5:Y:S01]  /*cb40*/  @P5 MUFU.LG2 R7, R7 ;  /* 0x0000000700075308 */ /* 0x000f620000000c00 */
        /* <DEDUP_REMOVED lines=231> */
[----:B------:R-:W-:Y:S01]  /*d9c0*/  F2FP.F16.F32.PACK_AB R122, R123, R122 ;  /* 0x0000007a7b7a723e */ /* 0x000fe200000000ff */
[----:B-----5:R-:W-:Y:S01]  /*d9d0*/  @P5 FMUL.FTZ R7, R7, 0.69314718246459960938 ;  /* 0x3f31721807075820 */ /* 0x020fe20000410000 */
[----:B------:R-:W-:Y:S01]  /*d9e0*/  ISETP.GE.AND P0, PT, R4, UR6, PT ;  /* 0x0000000604007c0c */ /* 0x000fe2000bf06270 */
[----:B------:R-:W-:Y:S01]  /*d9f0*/  STS [R11+0x4000], R72 ;  /* 0x004000480b007388 */ /* 0x000fe20000000800 */
[----:B------:R-:W-:Y:S01]  /*da00*/  F2FP.F16.F32.PACK_AB R124, R125, R124 ;  /* 0x0000007c7d7c723e */ /* 0x000fe200000000ff */
[----:B------:R-:W5:Y:S01]  /*da10*/  @P3 LDC.64 R26, c[0x0][0x2c0] ;  /* 0x0000b000ff1a3b82 */ /* 0x000f620000000a00 */
[----:B------:R-:W-:Y:S01]  /*da20*/  F2FP.F16.F32.PACK_AB R126, R127, R126 ;  /* 0x0000007e7f7e723e */ /* 0x000fe200000000ff */
[----:B------:R-:W-:Y:S01]  /*da30*/  STS [R11+0x4400], R74 ;  /* 0x0044004a0b007388 */ /* 0x000fe20000000800 */
[----:B------:R-:W-:-:S02]  /*da40*/  F2FP.F16.F32.PACK_AB R13, R13, R128 ;  /* 0x000000800d0d723e */ /* 0x000fc400000000ff */
[----:B------:R-:W-:Y:S01]  /*da50*/  F2FP.F16.F32.PACK_AB R130, R131, R130 ;  /* 0x000000828382723e */ /* 0x000fe200000000ff */
[----:B------:R-:W-:Y:S01]  /*da60*/  STS [R15+0x4000], R76 ;  /* 0x0040004c0f007388 */ /* 0x000fe20000000800 */
[----:B------:R-:W-:Y:S01]  /*da70*/  LEA.HI.SX32 R14, R5, 0x10, 0x1d ;  /* 0x00000010050e7811 */ /* 0x000fe200078feaff */
[----:B---3--:R-:W-:Y:S02]  /*da80*/  @P4 FMUL.FTZ R6, R6, 0.69314718246459960938 ;  /* 0x3f31721806064820 */ /* 0x008fe40000410000 */
        /* <DEDUP_REMOVED lines=18> */
[----:B------:R-:W5:Y:S03]  /*dbb0*/  S2R R4, SR_TID.X ;  /* 0x0000000000047919 */ /* 0x000f660000002100 */
[----:B------:R-:W-:Y:S04]  /*dbc0*/  STS [R15+0x6000], R108 ;  /* 0x0060006c0f007388 */ /* 0x000fe80000000800 */
[----:B------:R5:W-:Y:S04]  /*dbd0*/  STS [R15+0x6400], R110 ;  /* 0x0064006e0f007388 */ /* 0x000be80000000800 */
[----:B------:R-:W-:Y:S01]  /*dbe0*/  STS [R19+0x6000], R112 ;  /* 0x0060007013007388 */ /* 0x000fe20000000800 */
[----:B-1----:R-:W1:Y:S03]  /*dbf0*/  @P3 LDC R12, c[0x0][0x2c0] ;  /* 0x0000b000ff0c3b82 */ /* 0x002e660000000800 */
[----:B------:R2:W-:Y:S04]  /*dc00*/  STS [R19+0x6400], R114 ;  /* 0x0064007213007388 */ /* 0x0005e80000000800 */
[----:B------:R-:W-:Y:S01]  /*dc10*/  STS [R21+0x6000], R116 ;  /* 0x0060007415007388 */ /* 0x000fe20000000800 */
[----:B---3--:R-:W-:Y:S01]  /*dc20*/  @P3 MOV R11, 0x1 ;  /* 0x00000001000b3802 */ /* 0x008fe20000000f00 */
[----:B----4-:R-:W-:Y:S01]  /*dc30*/  @!P3 IMAD R11, R8, R29, RZ ;  /* 0x0000001d080bb224 */ /* 0x010fe200078e02ff */
[----:B------:R-:W-:Y:S01]  /*dc40*/  MOV R8, 0x7f800000 ;  /* 0x7f80000000087802 */ /* 0x000fe20000000f00 */
[----:B------:R-:W-:Y:S04]  /*dc50*/  STS [R21+0x6400], R118 ;  /* 0x0064007615007388 */ /* 0x000fe80000000800 */
[----:B------:R-:W-:Y:S04]  /*dc60*/  STS [R23+0x6000], R120 ;  /* 0x0060007817007388 */ /* 0x000fe80000000800 */
[----:B------:R-:W-:Y:S01]  /*dc70*/  STS [R23+0x6400], R122 ;  /* 0x0064007a17007388 */ /* 0x000fe20000000800 */
[----:B-----5:R-:W-:-:S03]  /*dc80*/  SHF.R.S32.HI R15, RZ, 0x1f, R4 ;  /* 0x0000001fff0f7819 */ /* 0x020fc60000011404 */
[----:B------:R-:W-:Y:S01]  /*dc90*/  STS [R25+0x6000], R124 ;  /* 0x0060007c19007388 */ /* 0x000fe20000000800 */
[CC--:B------:R-:W-:Y:S02]  /*dca0*/  LEA.HI R14, R15.reuse, R4.reuse, RZ, 0x5 ;  /* 0x000000040f0e7211 */ /* 0x0c0fe400078f28ff */
[----:B------:R-:W-:Y:S01]  /*dcb0*/  @!P3 MOV R12, 0x1 ;  /* 0x00000001000cb802 */ /* 0x000fe20000000f00 */
[----:B------:R-:W-:Y:S01]  /*dcc0*/  STS [R25+0x6400], R126 ;  /* 0x0064007e19007388 */ /* 0x000fe20000000800 */
[----:B--2---:R-:W2:Y:S01]  /*dcd0*/  @P5 LDC R19, c[0x0][0x2e8] ;  /* 0x0000ba00ff135b82 */ /* 0x004ea20000000800 */
[----:B------:R-:W-:Y:S01]  /*dce0*/  LOP3.LUT R29, R14, 0xffffffe0, RZ, 0xc0, !PT ;  /* 0xffffffe00e1d7812 */ /* 0x000fe200078ec0ff */
[----:B------:R-:W3:Y:S01]  /*dcf0*/  S2R R10, SR_CTAID.Y ;  /* 0x00000000000a7919 */ /* 0x000ee20000002600 */
[----:B------:R-:W-:Y:S02]  /*dd00*/  LEA.HI R15, R15, R4, RZ, 0x3 ;  /* 0x000000040f0f7211 */ /* 0x000fe400078f18ff */
[----:B------:R-:W-:Y:S01]  /*dd10*/  IADD3 R29, R4, -R29, RZ ;  /* 0x8000001d041d7210 */ /* 0x000fe20007ffe0ff */
[----:B------:R-:W-:Y:S02]  /*dd20*/  STS [R9+0x6000], R13 ;  /* 0x0060000d09007388 */ /* 0x000fe40000000800 */
[----:B------:R-:W4:Y:S02]  /*dd30*/  @P4 LDC R14, c[0x0][0x2e8] ;  /* 0x0000ba00ff0e4b82 */ /* 0x000f240000000800 */
[----:B------:R5:W-:Y:S06]  /*dd40*/  STS [R9+0x6400], R130 ;  /* 0x0064008209007388 */ /* 0x000bec0000000800 */
[----:B------:R-:W-:Y:S01]  /*dd50*/  BAR.SYNC.DEFER_BLOCKING 0x0 ;  /* 0x0000000000007b1d */ /* 0x000fe20000010000 */
[----:B--2---:R-:W-:Y:S01]  /*dd60*/  @P5 FFMA.FTZ R8, R164, R19, R7 ;  /* 0x00000013a4085223 */ /* 0x004fe20000010007 */
[----:B------:R-:W-:-:S04]  /*dd70*/  LOP3.LUT R7, R15, 0xfffffff8, RZ, 0xc0, !PT ;  /* 0xfffffff80f077812 */ /* 0x000fc800078ec0ff */
[----:B------:R-:W-:Y:S01]  /*dd80*/  IADD3 R4, -R7, R4, RZ ;  /* 0x0000000407047210 */ /* 0x000fe20007ffe1ff */
[----:B---3--:R-:W-:Y:S01]  /*dd90*/  IMAD R10, R10, R11, RZ ;  /* 0x0000000b0a0a7224 */ /* 0x008fe200078e02ff */
[----:B------:R-:W-:Y:S02]  /*dda0*/  SHF.R.S32.HI R11, RZ, 0x1f, R0 ;  /* 0x0000001fff0b7819 */ /* 0x000fe40000011400 */
[----:B-----5:R-:W-:Y:S01]  /*ddb0*/  MOV R9, 0x7f800000 ;  /* 0x7f80000000097802 */ /* 0x020fe20000000f00 */
[----:B------:R2:W3:Y:S01]  /*ddc0*/  LDS.128 R20, [R240+0x1800] ;  /* 0x00180000f0147984 */ /* 0x0004e20000000c00 */
[----:B------:R-:W-:Y:S01]  /*ddd0*/  LEA.HI R11, R11, R0, RZ, 0x2 ;  /* 0x000000000b0b7211 */ /* 0x000fe200078f10ff */
[----:B----4-:R-:W-:Y:S01]  /*dde0*/  @P4 FFMA.FTZ R9, R3, R14, R6 ;  /* 0x0000000e03094223 */ /* 0x010fe20000010006 */
[----:B------:R-:W-:Y:S02]  /*ddf0*/  SEL R10, R10, RZ, !P6 ;  /* 0x000000ff0a0a7207 */ /* 0x000fe40007000000 */
[----:B------:R-:W-:-:S02]  /*de00*/  LOP3.LUT R11, R11, 0xffffffc, RZ, 0xc0, !PT ;  /* 0x0ffffffc0b0b7812 */ /* 0x000fc400078ec0ff */
[----:B------:R-:W-:Y:S01]  /*de10*/  LOP3.LUT P6, RZ, R2, 0x3, RZ, 0xc0, !PT ;  /* 0x0000000302ff7812 */ /* 0x000fe200078cc0ff */
[----:B------:R-:W-:Y:S01]  /*de20*/  IMAD R27, R24, R27, R10 ;  /* 0x0000001b181b7224 */ /* 0x000fe200078e020a */
[----:B------:R-:W-:Y:S01]  /*de30*/  IADD3 R11, R0, -R11, RZ ;  /* 0x8000000b000b7210 */ /* 0x000fe20007ffe0ff */
[----:B-1----:R-:W-:Y:S01]  /*de40*/  IMAD R0, R12, UR4, RZ ;  /* 0x000000040c007c24 */ /* 0x002fe2000f8e02ff */
[----:B------:R-:W-:-:S04]  /*de50*/  SHF.R.S32.HI R2, RZ, 0x1f, R29 ;  /* 0x0000001fff027819 */ /* 0x000fc8000001141d */
[----:B------:R-:W-:Y:S02]  /*de60*/  SHF.L.U32 R0, R0, 0x6, RZ ;  /* 0x0000000600007819 */ /* 0x000fe400000006ff */
[----:B------:R-:W-:Y:S02]  /*de70*/  LEA.HI R2, R2, R29, RZ, 0x2 ;  /* 0x0000001d02027211 */ /* 0x000fe400078f10ff */
[----:B------:R-:W-:Y:S02]  /*de80*/  SHF.R.S32.HI R13, RZ, 0x1f, R0 ;  /* 0x0000001fff0d7819 */ /* 0x000fe40000011400 */
[--C-:B------:R-:W-:Y:S02]  /*de90*/  IADD3 R0, P5, P3, R0, R16, R27.reuse ;  /* 0x0000001000007210 */ /* 0x100fe40007bbe01b */
[----:B------:R-:W-:Y:S02]  /*dea0*/  SHF.R.S32.HI R2, RZ, 0x2, R2 ;  /* 0x00000002ff027819 */ /* 0x000fe40000011402 */
        /* <DEDUP_REMOVED lines=22> */
.L_x_1108:
[----:B------:R-:W-:Y:S05]  /*e010*/  BSYNC B0 ;  /* 0x0000000000007941 */ /* 0x000fea0003800000 */
.L_x_1107:
        /* <DEDUP_REMOVED lines=40> */
.L_x_1110:
[----:B------:R-:W-:Y:S05]  /*e2a0*/  BSYNC B0 ;  /* 0x0000000000007941 */ /* 0x000fea0003800000 */
.L_x_1109:
        /* <DEDUP_REMOVED lines=27> */
.L_x_1112:
[----:B------:R-:W-:Y:S05]  /*e460*/  BSYNC B0 ;  /* 0x0000000000007941 */ /* 0x000fea0003800000 */
.L_x_1111:
        /* <DEDUP_REMOVED lines=27> */
.L_x_1114:
[----:B------:R-:W-:Y:S05]  /*e620*/  BSYNC B0 ;  /* 0x0000000000007941 */ /* 0x000fea0003800000 */
.L_x_1113:
        /* <DEDUP_REMOVED lines=27> */
.L_x_1071:
        /* <DEDUP_REMOVED lines=48> */
[----:B------:R-:W-:Y:S01]  /*eae0*/  IADD3 R2, P0, R7, UR10, RZ ;  /* 0x0000000a07027c10 */ /* 0x000fe2000ff1e0ff */
        /* <DEDUP_REMOVED lines=41> */
.L_x_1116:
[----:B------:R-:W-:Y:S05]  /*ed80*/  BSYNC B0 ;  /* 0x0000000000007941 */ /* 0x000fea0003800000 */
.L_x_1115:
        /* <DEDUP_REMOVED lines=25> */
.L_x_1118:
[----:B------:R-:W-:Y:S05]  /*ef20*/  BSYNC B0 ;  /* 0x0000000000007941 */ /* 0x000fea0003800000 */
.L_x_1117:
[----:B------:R-:W-:Y:S01]  /*ef30*/  BSSY B0, `(.L_x_1119) ;  /* 0x0000018000007945 */ /* 0x000fe20003800000 */
[----:B------:R-:W-:-:S03]  /*ef40*/  ISETP.GE.AND P0, PT, R0, UR18, PT ;  /* 0x0000001200007c0c */ /* 0x000fc6000bf06270 */
[----:B------:R-:W-:Y:S10]  /*ef50*/  @P1 BRA `(.L_x_1120) ;  /* 0x0000000000541947 */ /* 0x000ff40003800000 */
        /* <DEDUP_REMOVED lines=21> */
.L_x_1120:
[----:B------:R-:W-:Y:S05]  /*f0b0*/  BSYNC B0 ;  /* 0x0000000000007941 */ /* 0x000fea0003800000 */
.L_x_1119:
[----:B------:R-:W-:Y:S01]  /*f0c0*/  BSSY B0, `(.L_x_1121) ;  /* 0x000001a000007945 */ /* 0x000fe20003800000 */
[----:B------:R-:W-:Y:S02]  /*f0d0*/  ISETP.GE.OR P6, PT, R16, UR18, P3 ;  /* 0x0000001210007c0c */ /* 0x000fe40009fc6670 */
[----:B------:R-:W-:Y:S02]  /*f0e0*/  ISETP.GE.OR P5, PT, R3, UR18, P3 ;  /* 0x0000001203007c0c */ /* 0x000fe40009fa6670 */
[----:B------:R-:W-:Y:S02]  /*f0f0*/  ISETP.GE.OR P4, PT, R2, UR18, P3 ;  /* 0x0000001202007c0c */ /* 0x000fe40009f86670 */
[----:B------:R-:W-:Y:S01]  /*f100*/  ISETP.GE.OR P3, PT, R0, UR18, P3 ;  /* 0x0000001200007c0c */ /* 0x000fe20009f66670 */
[----:B------:R-:W-:-:S12]  /*f110*/  @P0 BRA `(.L_x_1122) ;  /* 0x0000000000500947 */ /* 0x000fd80003800000 */
[----:B-1----:R-:W-:Y:S01]  /*f120*/  IADD3 R8, P0, R14, 0x30, RZ ;  /* 0x000000300e087810 */ /* 0x002fe20007f1e0ff */
        /* <DEDUP_REMOVED lines=19> */
.L_x_1122:
[----:B------:R-:W-:Y:S05]  /*f260*/  BSYNC B0 ;  /* 0x0000000000007941 */ /* 0x000fea0003800000 */
.L_x_1121:
        /* <DEDUP_REMOVED lines=10> */
.L_x_1124:
[----:B------:R-:W-:Y:S05]  /*f310*/  BSYNC B0 ;  /* 0x0000000000007941 */ /* 0x000fea0003800000 */
.L_x_1123:
[----:B------:R-:W-:Y:S04]  /*f320*/  BSSY B0, `(.L_x_1125) ;  /* 0x000000a000007945 */ /* 0x000fe80003800000 */
[----:B------:R-:W-:Y:S05]  /*f330*/  @P5 BRA `(.L_x_1126) ;  /* 0x0000000000205947 */ /* 0x000fea0003800000 */
[----:B------:R-:W-:Y:S01]  /*f340*/  IMAD R3, R3, UR19, RZ ;  /* 0x0000001303037c24 */ /* 0x000fe2000f8e02ff */
[----:B------:R-:W-:-:S04]  /*f350*/  ULDC.64 UR4, c[0x0][0x2b0] ;  /* 0x0000ac0000047ab9 */ /* 0x000fc80000000a00 */
[----:B------:R-:W-:-:S04]  /*f360*/  IADD3 R4, P0, R3, UR6, RZ ;  /* 0x0000000603047c10 */ /* 0x000fc8000ff1e0ff */
[----:B------:R-:W-:Y:S02]  /*f370*/  LEA.HI.X.SX32 R3, R3, UR20, 0x1, P0 ;  /* 0x0000001403037c11 */ /* 0x000fe400080f0eff */
[----:B-1----:R-:W-:-:S04]  /*f380*/  LEA R6, P0, R4, UR4, 0x2 ;  /* 0x0000000404067c11 */ /* 0x002fc8000f8010ff */
[----:B------:R-:W-:Y:S01]  /*f390*/  LEA.HI.X R7, R4, UR5, R3, 0x2, P0 ;  /* 0x0000000504077c11 */ /* 0x000fe200080f1403 */
[----:B------:R-:W-:-:S05]  /*f3a0*/  IMAD.MOV.U32 R3, RZ, RZ, 0x7f800000 ;  /* 0x7f800000ff037424 */ /* 0x000fca00078e00ff */
[----:B------:R1:W-:Y:S03]  /*f3b0*/  STG.E desc[UR26][R6.64], R3 ;  /* 0x0000000306007986 */ /* 0x0003e6000c10191a */
.L_x_1126:
[----:B------:R-:W-:Y:S05]  /*f3c0*/  BSYNC B0 ;  /* 0x0000000000007941 */ /* 0x000fea0003800000 */
.L_x_1125:
        /* <DEDUP_REMOVED lines=10> */
.L_x_1128:
[----:B------:R-:W-:Y:S05]  /*f470*/  BSYNC B0 ;  /* 0x0000000000007941 */ /* 0x000fea0003800000 */
.L_x_1127:
        /* <DEDUP_REMOVED lines=10> */
.L_x_1129:
        /* <DEDUP_REMOVED lines=14> */
.L_x_2407:


//--------------------- .text._ZN5flash16flash_fwd_kernelI23Flash_fwd_kernel_traitsILi256ELi64ELi64ELi4ELb0ELb0EN7cutlass6half_tE19Flash_kernel_traitsILi256ELi64ELi64ELi4ES3_EELb1ELb0ELb1ELb0ELb0ELb1ELb0ELb0EEEvNS_16Flash_fwd_paramsE --------------------------
	.section	.text._ZN5flash16flash_fwd_kernelI23Flash_fwd_kernel_traitsILi256ELi64ELi64ELi4ELb0ELb0EN7cutlass6half_tE19Flash_kernel_traitsILi256ELi64ELi64ELi4ES3_EELb1ELb0ELb1ELb0ELb0ELb1ELb0ELb0EEEvNS_16Flash_fwd_paramsE,"ax",@progbits
	.align	128
        .global         _ZN5flash16flash_fwd_kernelI23Flash_fwd_kernel_traitsILi256ELi64ELi64ELi4ELb0ELb0EN7cutlass6half_tE19Flash_kernel_traitsILi256ELi64ELi64ELi4ES3_EELb1ELb0ELb1ELb0ELb0ELb1ELb0ELb0EEEvNS_16Flash_fwd_paramsE
        .type           _ZN5flash16flash_fwd_kernelI23Flash_fwd_kernel_traitsILi256ELi64ELi64ELi4ELb0ELb0EN7cutlass6half_tE19Flash_kernel_traitsILi256ELi64ELi64ELi4ES3_EELb1ELb0ELb1ELb0ELb0ELb1ELb0ELb0EEEvNS_16Flash_fwd_paramsE,@function
        .size           _ZN5flash16flash_fwd_kernelI23Flash_fwd_kernel_traitsILi256ELi64ELi64ELi4ELb0ELb0EN7cutlass6half_tE19Flash_kernel_traitsILi256ELi64ELi64ELi4ES3_EELb1ELb0ELb1ELb0ELb0ELb1ELb0ELb0EEEvNS_16Flash_fwd_paramsE,(.L_x_2408 - _ZN5flash16flash_fwd_kernelI23Flash_fwd_kernel_traitsILi256ELi64ELi64ELi4ELb0ELb0EN7cutlass6half_tE19Flash_kernel_traitsILi256ELi64ELi64ELi4ES3_EELb1ELb0ELb1ELb0ELb0ELb1ELb0ELb0EEEvNS_16Flash_fwd_paramsE)
        .other          _ZN5flash16flash_fwd_kernelI23Flash_fwd_kernel_traitsILi256ELi64ELi64ELi4ELb0ELb0EN7cutlass6half_tE19Flash_kernel_traitsILi256ELi64ELi64ELi4ES3_EELb1ELb0ELb1ELb0ELb0ELb1ELb0ELb0EEEvNS_16Flash_fwd_paramsE,@"STO_CUDA_ENTRY STV_DEFAULT"
_ZN5flash16flash_fwd_kernelI23Flash_fwd_kernel_traitsILi256ELi64ELi64ELi4ELb0ELb0EN7cutlass6half_tE19Flash_kernel_traitsILi256ELi64ELi64ELi4ES3_EELb1ELb0ELb1ELb0ELb0ELb1ELb0ELb0EEEvNS_16Flash_fwd_paramsE:
.text._ZN5flash16flash_fwd_kernelI23Flash_fwd_kernel_traitsILi256ELi64ELi64ELi4ELb0ELb0EN7cutlass6half_tE19Flash_kernel_traitsILi256ELi64ELi64ELi4ES3_EELb1ELb0ELb1ELb0ELb0ELb1ELb0ELb0EEEvNS_16Flash_fwd_paramsE:
        /* <DEDUP_REMOVED lines=10> */
[----:B------:R-:W-:Y:S01]  /*00a0*/  ULDC.64 UR6, c[0x0][0x2f0] ;  /* 0x0000bc0000067ab9 */ /* 0x000fe20000000a00 */
[----:B------:R-:W-:Y:S01]  /*00b0*/  ULDC.64 UR10, c[0x0][0x2f0] ;  /* 0x0000bc00000a7ab9 */ /* 0x000fe20000000a00 */
[----:B-1----:R-:W-:-:S04]  /*00c0*/  VIADD R1, R1, 0xfffffff8 ;  /* 0xfffffff801017836 */ /* 0x002fc80000000000 */
[----:B------:R-:W4:Y:S01]  /*00d0*/  @P2 LDG.E.64 R6, desc[UR28][R6.64] ;  /* 0x0000001c06062981 */ /* 0x000f22000c1e1b00 */
[----:B------:R-:W-:Y:S08]  /*00e0*/  S2UR UR24, SR_CTAID.X ;  /* 0x00000000001879c3 */ /* 0x000ff00000002500 */
[----:B------:R-:W1:Y:S01]  /*00f0*/  S2UR UR16, SR_CTAID.Y ;  /* 0x00000000001079c3 */ /* 0x000e620000002600 */
[----:B--2---:R-:W2:Y:S07]  /*0100*/  @P2 LDG.E.64 R2, desc[UR28][R4.64] ;  /* 0x0000001c04022981 */ /* 0x004eae000c1e1b00 */
[----:B------:R-:W5:Y:S01]  /*0110*/  S2UR UR8, SR_CTAID.Z ;  /* 0x00000000000879c3 */ /* 0x000f620000002700 */
[----:B------:R-:W-:-:S03]  /*0120*/  UISETP.NE.U32.AND UP2, UPT, UR6, URZ, UPT ;  /* 0x0000003f0600728c */ /* 0x000fc6000bf45070 */
[----:B------:R-:W-:Y:S01]  /*0130*/  ULDC.U8 UR6, c[0x0][0x3c2] ;  /* 0x0000f08000067ab9 */ /* 0x000fe20000000000 */
[----:B------:R-:W-:Y:S02]  /*0140*/  UISETP.NE.AND.EX UP2, UPT, UR7, URZ, UPT, UP2 ;  /* 0x0000003f0700728c */ /* 0x000fe4000bf45320 */
[----:B------:R-:W-:Y:S01]  /*0150*/  UISETP.NE.AND UP3, UPT, UR6, URZ, UPT ;  /* 0x0000003f0600728c */ /* 0x000fe2000bf65270 */
[----:B------:R-:W2:Y:S02]  /*0160*/  @P2 LDC R0, c[0x0][0x3b0] ;  /* 0x0000ec00ff002b82 */ /* 0x000ea40000000800 */
[----:B------:R-:W-:Y:S01]  /*0170*/  ULDC.64 UR6, c[0x0][0x2f8] ;  /* 0x0000be0000067ab9 */ /* 0x000fe20000000a00 */
[----:B------:R-:W-:Y:S01]  /*0180*/  PLOP3.LUT P0, PT, PT, PT, UP2, 0x80, 0x0 ;  /* 0x000000000000781c */ /* 0x000fe20003f0f028 */
[----:B-1----:R-:W-:Y:S02]  /*0190*/  UIMAD.WIDE UR10, UR16, 0x4, UR10 ;  /* 0x00000004100a78a5 */ /* 0x002fe4000f8e020a */
[----:B-----5:R-:W-:-:S04]  /*01a0*/  ULOP3.LUT UR4, UR8, UR24, UR16, 0xfe, !UPT ;  /* 0x0000001808047292 */ /* 0x020fc8000f8efe10 */
[----:B------:R-:W-:Y:S01]  /*01b0*/  IMAD.U32 R16, RZ, RZ, UR10 ;  /* 0x0000000aff107e24 */ /* 0x000fe2000f8e00ff */
[----:B------:R-:W-:Y:S01]  /*01c0*/  UIMAD.WIDE UR6, UR16, 0x4, UR6 ;  /* 0x00000004100678a5 */ /* 0x000fe2000f8e0206 */
[----:B------:R-:W-:Y:S01]  /*01d0*/  IMAD.U32 R17, RZ, RZ, UR11 ;  /* 0x0000000bff117e24 */ /* 0x000fe2000f8e00ff */
[----:B---3--:R-:W-:Y:S01]  /*01e0*/  LOP3.LUT P3, RZ, R80, UR4, RZ, 0xfc, !PT ;  /* 0x0000000450ff7c12 */ /* 0x008fe2000f86fcff */
[----:B------:R-:W-:Y:S02]  /*01f0*/  ULDC.64 UR4, c[0x0][0x300] ;  /* 0x0000c00000047ab9 */ /* 0x000fe40000000a00 */
[----:B------:R-:W-:-:S04]  /*0200*/  UISETP.NE.U32.AND UP1, UPT, UR4, URZ, UPT ;  /* 0x0000003f0400728c */ /* 0x000fc8000bf25070 */
[----:B------:R-:W-:-:S03]  /*0210*/  UISETP.NE.AND.EX UP1, UPT, UR5, URZ, UPT, UP1 ;  /* 0x0000003f0500728c */ /* 0x000fc6000bf25310 */
[----:B------:R-:W-:Y:S02]  /*0220*/  ULDC.64 UR4, c[0x0][0x2f8] ;  /* 0x0000be0000047ab9 */ /* 0x000fe40000000a00 */
[----:B------:R-:W-:Y:S01]  /*0230*/  UISETP.EQ.U32.AND UP0, UPT, UR4, URZ, UPT ;  /* 0x0000003f0400728c */ /* 0x000fe2000bf02070 */
[----:B------:R-:W1:Y:S03]  /*0240*/  @!P3 LDC.64 R10, c[0x0][0x3b8] ;  /* 0x0000ee00ff0abb82 */ /* 0x000e660000000a00 */
[----:B------:R-:W-:Y:S02]  /*0250*/  UISETP.EQ.OR.EX UP0, UPT, UR5, URZ, !UP3, UP0 ;  /* 0x0000003f0500728c */ /* 0x000fe4000df02700 */
[----:B------:R-:W-:Y:S02]  /*0260*/  @UP1 ULDC.64 UR10, c[0x0][0x300] ;  /* 0x0000c000000a1ab9 */ /* 0x000fe40000000a00 */
[----:B------:R-:W-:-:S06]  /*0270*/  @UP1 UIMAD.WIDE UR10, UR16, 0x4, UR10 ;  /* 0x00000004100a18a5 */ /* 0x000fcc000f8e020a */
[----:B------:R-:W-:Y:S02]  /*0280*/  IMAD.U32 R14, RZ, RZ, UR10 ;  /* 0x0000000aff0e7e24 */ /* 0x000fe4000f8e00ff */
[----:B------:R-:W-:Y:S01]  /*0290*/  IMAD.U32 R15, RZ, RZ, UR11 ;  /* 0x0000000bff0f7e24 */ /* 0x000fe2000f8e00ff */
[----:B----4-:R-:W-:Y:S02]  /*02a0*/  @P2 R2UR UR30, R6 ;  /* 0x00000000061e22ca */ /* 0x010fe400000e0000 */
[----:B------:R-:W-:-:S11]  /*02b0*/  @P2 R2UR UR31, R7 ;  /* 0x00000000071f22ca */ /* 0x000fd600000e0000 */
[----:B------:R-:W-:Y:S02]  /*02c0*/  IMAD.U32 R12, RZ, RZ, UR30 ;  /* 0x0000001eff0c7e24 */ /* 0x000fe4000f8e00ff */
[----:B------:R-:W-:Y:S01]  /*02d0*/  IMAD.U32 R13, RZ, RZ, UR31 ;  /* 0x0000001fff0d7e24 */ /* 0x000fe2000f8e00ff */
[----:B--2---:R-:W-:-:S04]  /*02e0*/  @P2 IADD3 R4, P1, R2, R0, RZ ;  /* 0x0000000002042210 */ /* 0x004fc80007f3e0ff */
[----:B-1----:R1:W-:Y:S01]  /*02f0*/  @!P3 STG.E.64 desc[UR28][R10.64], R12 ;  /* 0x0000000c0a00b986 */ /* 0x0023e2000c101b1c */
[----:B------:R-:W-:Y:S01]  /*0300*/  @P2 IMAD.X R5, RZ, RZ, R3, P1 ;  /* 0x000000ffff052224 */ /* 0x000fe200008e0603 */
[----:B------:R-:W-:Y:S01]  /*0310*/  PLOP3.LUT P2, PT, PT, PT, UP0, 0x80, 0x0 ;  /* 0x000000000000781c */ /* 0x000fe20003f4f008 */
[----:B------:R-:W-:Y:S01]  /*0320*/  IMAD.U32 R2, RZ, RZ, UR6 ;  /* 0x00000006ff027e24 */ /* 0x000fe2000f8e00ff */
[----:B------:R-:W-:Y:S01]  /*0330*/  PLOP3.LUT P1, PT, PT, PT, UP1, 0x80, 0x0 ;  /* 0x000000000000781c */ /* 0x000fe20003f2f018 */
[----:B------:R-:W-:Y:S01]  /*0340*/  IMAD.U32 R3, RZ, RZ, UR7 ;  /* 0x00000007ff037e24 */ /* 0x000fe2000f8e00ff */
[----:B------:R2:W-:Y:S01]  /*0350*/  @!P3 STG.E.64 desc[UR28][R10.64+0x8], R4 ;  /* 0x000008040a00b986 */ /* 0x0005e2000c101b1c */
[----:B------:R-:W-:Y:S01]  /*0360*/  UMOV UR23, 0xffffffff ;  /* 0xffffffff00177882 */ /* 0x000fe20000000000 */
[----:B------:R-:W-:Y:S02]  /*0370*/  ULDC UR6, c[0x0][0x270] ;  /* 0x00009c0000067ab9 */ /* 0x000fe40000000800 */
[----:B------:R-:W3:Y:S04]  /*0380*/  @P0 LDG.E R8, desc[UR28][R16.64] ;  /* 0x0000001c10080981 */ /* 0x000ee8000c1e1900 */
[----:B------:R4:W5:Y:S04]  /*0390*/  @P0 LDG.E R7, desc[UR28][R16.64+0x4] ;  /* 0x0000041c10070981 */ /* 0x000968000c1e1900 */
[----:B------:R-:W2:Y:S04]  /*03a0*/  @!P2 LDG.E R0, desc[UR28][R2.64] ;  /* 0x0000001c0200a981 */ /* 0x000ea8000c1e1900 */
[----:B------:R-:W2:Y:S01]  /*03b0*/  @P1 LDG.E R6, desc[UR28][R14.64] ;  /* 0x0000001c0e061981 */ /* 0x000ea2000c1e1900 */
[----:B------:R-:W-:Y:S01]  /*03c0*/  UIMAD UR7, UR16, UR6, UR8 ;  /* 0x00000006100772a4 */ /* 0x000fe2000f8e0208 */
[----:B------:R-:W-:Y:S01]  /*03d0*/  UMOV UR19, 0xffffffff ;  /* 0xffffffff00137882 */ /* 0x000fe20000000000 */
[----:B----4-:R-:W-:-:S04]  /*03e0*/  SHF.R.S32.HI R17, RZ, 0x1f, R80 ;  /* 0x0000001fff117819 */ /* 0x010fc80000011450 */
[----:B-1----:R-:W-:Y:S01]  /*03f0*/  LEA.HI R12, R17, R80, RZ, 0x5 ;  /* 0x00000050110c7211 */ /* 0x002fe200078f28ff */
[----:B------:R-:W-:Y:S01]  /*0400*/  UMOV UR18, URZ ;  /* 0x0000003f00127c82 */ /* 0x000fe20008000000 */
[----:B---3--:R-:W-:Y:S02]  /*0410*/  @P0 R2UR UR23, R8 ;  /* 0x00000000081702ca */ /* 0x008fe400000e0000 */
[----:B-----5:R-:W-:Y:S02]  /*0420*/  @P0 R2UR UR25, R7 ;  /* 0x00000000071902ca */ /* 0x020fe400000e0000 */
[----:B------:R-:W-:Y:S02]  /*0430*/  ISETP.NE.U32.AND P0, PT, RZ, UR4, PT ;  /* 0x00000004ff007c0c */ /* 0x000fe4000bf05070 */
[----:B------:R-:W-:Y:S02]  /*0440*/  LOP3.LUT R7, R12, 0xffffffe0, RZ, 0xc0, !PT ;  /* 0xffffffe00c077812 */ /* 0x000fe400078ec0ff */
[----:B--2---:R-:W-:Y:S01]  /*0450*/  @!P2 R2UR UR19, R0 ;  /* 0x000000000013a2ca */ /* 0x004fe200000e0000 */
[----:B------:R-:W-:Y:S01]  /*0460*/  USHF.L.U32 UR4, UR7, 0x5, URZ ;  /* 0x0000000507047899 */ /* 0x000fe2000800063f */
[----:B------:R-:W-:Y:S01]  /*0470*/  ISETP.NE.AND.EX P2, PT, RZ, UR5, PT, P0 ;  /* 0x00000005ff007c0c */ /* 0x000fe2000bf45300 */
[----:B------:R-:W-:Y:S01]  /*0480*/  IMAD.IADD R82, R80, 0x1, -R7 ;  /* 0x0000000150527824 */ /* 0x000fe200078e0a07 */
[----:B------:R-:W-:Y:S01]  /*0490*/  @P1 R2UR UR18, R6 ;  /* 0x00000000061212ca */ /* 0x000fe200000e0000 */
[----:B------:R-:W-:-:S02]  /*04a0*/  USHF.R.S32.HI UR5, URZ, 0x1f, UR4 ;  /* 0x0000001f3f057899 */ /* 0x000fc40008011404 */
[----:B------:R-:W-:Y:S01]  /*04b0*/  @UP2 UIADD3 UR25, UR25, -UR23, URZ ;  /* 0x8000001719192290 */ /* 0x000fe2000fffe03f */
[--C-:B------:R-:W-:Y:S02]  /*04c0*/  IADD3 R165, P1, P0, R4, UR4, R82.reuse ;  /* 0x0000000404a57c10 */ /* 0x100fe4000f83e052 */
[----:B------:R-:W-:-:S04]  /*04d0*/  SHF.R.S32.HI R4, RZ, 0x1f, R82 ;  /* 0x0000001fff047819 */ /* 0x000fc80000011452 */
[----:B------:R-:W-:Y:S01]  /*04e0*/  IADD3.X R4, R5, UR5, R4, P1, P0 ;  /* 0x0000000505047c10 */ /* 0x000fe20008fe0404 */
[----:B------:R-:W-:Y:S01]  /*04f0*/  @!UP2 ULDC UR25, c[0x0][0x2c4] ;  /* 0x0000b1000019aab9 */ /* 0x000fe20000000800 */
        /* <DEDUP_REMOVED lines=8> */
.L_x_1130:
[----:B------:R-:W-:Y:S01]  /*0580*/  ULDC UR7, c[0x0][0x2c8] ;  /* 0x0000b20000077ab9 */ /* 0x000fe20000000800 */
.L_x_1131:
        /* <DEDUP_REMOVED lines=48> */
[----:B------:R-:W-:Y:S01]  /*0890*/  LOP3.LUT P3, RZ, R80, 0x7, RZ, 0xc0, !PT ;  /* 0x0000000750ff7812 */ /* 0x000fe2000786c0ff */
[----:B------:R-:W-:Y:S01]  /*08a0*/  UISETP.NE.AND UP2, UPT, UR7, URZ, UPT ;  /* 0x0000003f0700728c */ /* 0x000fe2000bf45270 */
[----:B------:R-:W-:Y:S01]  /*08b0*/  LOP3.LUT R3, R12, 0x1ffffff8, RZ, 0xc0, !PT ;  /* 0x1ffffff80c037812 */ /* 0x000fe200078ec0ff */
[----:B------:R-:W-:Y:S01]  /*08c0*/  IMAD.U32 R11, RZ, RZ, UR24 ;  /* 0x00000018ff0b7e24 */ /* 0x000fe2000f8e00ff */
[----:B------:R-:W-:Y:S01]  /*08d0*/  SHF.R.S32.HI R12, RZ, 0x3, R12 ;  /* 0x00000003ff0c7819 */ /* 0x000fe2000001140c */
[----:B------:R-:W-:Y:S02]  /*08e0*/  BSSY B0, `(.L_x_1133) ;  /* 0x000004b000007945 */ /* 0x000fe40003800000 */
[----:B------:R-:W-:Y:S01]  /*08f0*/  @UP1 ULDC.64 UR10, c[0x0][0x298] ;  /* 0x0000a600000a1ab9 */ /* 0x000fe20000000a00 */
[----:B------:R-:W-:Y:S01]  /*0900*/  @!UP1 USHF.R.S32.HI UR9, URZ, 0x1f, UR16 ;  /* 0x0000001f3f099899 */ /* 0x000fe20008011410 */
[----:B------:R-:W-:Y:S01]  /*0910*/  IMAD.IADD R0, R80, 0x1, -R3 ;  /* 0x0000000150007824 */ /* 0x000fe200078e0a03 */
[----:B------:R-:W-:Y:S01]  /*0920*/  @UP1 UIMAD.WIDE.U32 UR12, UR23, UR10, URZ ;  /* 0x0000000a170c12a5 */ /* 0x000fe2000f8e003f */
[----:B------:R-:W-:Y:S01]  /*0930*/  ISETP.GE.AND P4, PT, R12, UR25, PT ;  /* 0x000000190c007c0c */ /* 0x000fe2000bf86270 */
[----:B------:R-:W-:Y:S01]  /*0940*/  @!UP1 ULDC.64 UR4, c[0x0][0x290] ;  /* 0x0000a40000049ab9 */ /* 0x000fe20000000a00 */
[----:B------:R-:W-:Y:S01]  /*0950*/  ULDC.U8 UR10, c[0x0][0x3d8] ;  /* 0x0000f600000a7ab9 */ /* 0x000fe20000000000 */
[----:B------:R-:W-:Y:S01]  /*0960*/  @!UP1 UIMAD UR9, UR9, UR4, URZ ;  /* 0x00000004090992a4 */ /* 0x000fe2000f8e023f */
[----:B------:R-:W-:Y:S01]  /*0970*/  IMAD.SHL.U32 R0, R0, 0x8, RZ ;  /* 0x0000000800007824 */ /* 0x000fe200078e00ff */
[----:B------:R-:W-:Y:S01]  /*0980*/  UISETP.NE.AND UP3, UPT, UR10, URZ, UPT ;  /* 0x0000003f0a00728c */ /* 0x000fe2000bf65270 */
[--C-:B------:R-:W-:Y:S01]  /*0990*/  SHF.R.S32.HI R13, RZ, 0x1f, R12.reuse ;  /* 0x0000001fff0d7819 */ /* 0x100fe2000001140c */
[----:B------:R-:W-:Y:S01]  /*09a0*/  UISETP.NE.AND UP0, UPT, UR10, URZ, !UP2 ;  /* 0x0000003f0a00728c */ /* 0x000fe2000d705270 */
[C---:B------:R-:W-:Y:S01]  /*09b0*/  VIADD R5, R12.reuse, 0x10 ;  /* 0x000000100c057836 */ /* 0x040fe20000000000 */
[----:B------:R-:W-:Y:S01]  /*09c0*/  UISETP.EQ.AND UP3, UPT, UR7, URZ, UP3 ;  /* 0x0000003f0700728c */ /* 0x000fe20009f62270 */
[C---:B------:R-:W-:Y:S01]  /*09d0*/  VIADD R4, R12.reuse, 0x20 ;  /* 0x000000200c047836 */ /* 0x040fe20000000000 */
[----:B------:R-:W-:Y:S01]  /*09e0*/  @!UP1 UIMAD UR9, UR16, UR5, UR9 ;  /* 0x00000005100992a4 */ /* 0x000fe2000f8e0209 */
[----:B------:R-:W-:Y:S01]  /*09f0*/  ISETP.GE.OR P6, PT, R12, UR25, P3 ;  /* 0x000000190c007c0c */ /* 0x000fe20009fc6670 */
[----:B------:R-:W-:Y:S01]  /*0a00*/  @!UP1 UIMAD.WIDE.U32 UR18, UR16, UR4, URZ ;  /* 0x00000004101292a5 */ /* 0x000fe2000f8e003f */
[----:B------:R-:W-:Y:S01]  /*0a10*/  ISETP.GE.OR P5, PT, R5, UR25, P3 ;  /* 0x0000001905007c0c */ /* 0x000fe20009fa6670 */
[----:B------:R-:W-:Y:S01]  /*0a20*/  @UP1 UIMAD UR11, UR23, UR11, UR13 ;  /* 0x0000000b170b12a4 */ /* 0x000fe2000f8e020d */
[----:B------:R-:W-:Y:S01]  /*0a30*/  ISETP.GE.AND P2, PT, R4, UR25, PT ;  /* 0x0000001904007c0c */ /* 0x000fe2000bf46270 */
[----:B------:R-:W-:Y:S01]  /*0a40*/  @UP2 ULDC.64 UR4, c[0x0][0x2c0] ;  /* 0x0000b00000042ab9 */ /* 0x000fe20000000a00 */
[----:B------:R-:W-:Y:S01]  /*0a50*/  USHF.R.S32.HI UR13, URZ, 0x1f, UR8 ;  /* 0x0000001f3f0d7899 */ /* 0x000fe20008011408 */
[----:B------:R-:W-:Y:S01]  /*0a60*/  IMAD.WIDE R10, R11, 0x40, R12 ;  /* 0x000000400b0a7825 */ /* 0x000fe200078e020c */
[----:B------:R-:W-:Y:S01]  /*0a70*/  @UP2 UIMAD UR15, UR5, UR4, URZ ;  /* 0x00000004050f22a4 */ /* 0x000fe2000f8e023f */
[----:B------:R-:W-:-:S02]  /*0a80*/  @!UP2 ULDC UR7, c[0x0][0x2c4] ;  /* 0x0000b1000007aab9 */ /* 0x000fc40000000800 */
[----:B------:R-:W-:Y:S01]  /*0a90*/  ULDC.64 UR4, c[0x0][0x2a0] ;  /* 0x0000a80000047ab9 */ /* 0x000fe20000000a00 */
[----:B------:R-:W-:Y:S01]  /*0aa0*/  @!UP1 UIADD3 UR11, UR19, UR9, URZ ;  /* 0x00000009130b9290 */ /* 0x000fe2000fffe03f */
[----:B------:R-:W-:Y:S01]  /*0ab0*/  IMAD.U32 R6, RZ, RZ, UR4 ;  /* 0x00000004ff067e24 */ /* 0x000fe2000f8e00ff */
[----:B------:R-:W-:Y:S01]  /*0ac0*/  @UP0 ULDC UR7, c[0x0][0x2e4] ;  /* 0x0000b90000070ab9 */ /* 0x000fe20000000800 */
[----:B------:R-:W-:Y:S01]  /*0ad0*/  @UP2 UMOV UR9, 0x1 ;  /* 0x0000000100092882 */ /* 0x000fe20000000000 */
[----:B------:R-:W-:Y:S02]  /*0ae0*/  UIMAD UR13, UR13, UR4, URZ ;  /* 0x000000040d0d72a4 */ /* 0x000fe4000f8e023f */
[----:B------:R-:W-:Y:S01]  /*0af0*/  @!UP2 UIMAD UR9, UR7, UR6, URZ ;  /* 0x000000060709a2a4 */ /* 0x000fe2000f8e023f */
[----:B------:R-:W-:Y:S01]  /*0b00*/  @UP3 ULDC UR4, c[0x0][0x2c4] ;  /* 0x0000b10000043ab9 */ /* 0x000fe20000000800 */
[----:B------:R-:W-:Y:S01]  /*0b10*/  @!UP1 UMOV UR12, UR18 ;  /* 0x00000012000c9c82 */ /* 0x000fe20008000000 */
[----:B------:R-:W-:Y:S01]  /*0b20*/  @UP3 UIMAD UR4, UR16, UR4, URZ ;  /* 0x00000004100432a4 */ /* 0x000fe2000f8e023f */
[----:B------:R-:W-:Y:S01]  /*0b30*/  IADD3 R2, P0, R0, UR12, RZ ;  /* 0x0000000c00027c10 */ /* 0x000fe2000ff1e0ff */
[----:B------:R-:W-:-:S02]  /*0b40*/  UIMAD UR9, UR16, UR9, URZ ;  /* 0x00000009100972a4 */ /* 0x000fc4000f8e023f */
[----:B------:R-:W-:Y:S01]  /*0b50*/  @UP3 USEL UR4, UR4, UR23, !UP1 ;  /* 0x0000001704043287 */ /* 0x000fe2000c800000 */
[----:B------:R-:W-:Y:S01]  /*0b60*/  LEA.HI.X.SX32 R3, R0, UR11, 0x1, P0 ;  /* 0x0000000b00037c11 */ /* 0x000fe200080f0eff */
[----:B------:R-:W-:Y:S01]  /*0b70*/  @UP2 ULDC UR10, c[0x0][0x2c0] ;  /* 0x0000b000000a2ab9 */ /* 0x000fe20000000800 */
        /* <DEDUP_REMOVED lines=9> */
[----:B------:R-:W-:Y:S01]  /*0c10*/  VIADD R2, R12, 0x30 ;  /* 0x000000300c027836 */ /* 0x000fe20000000000 */
[----:B------:R-:W-:Y:S01]  /*0c20*/  @UP3 UMOV UR12, UR4 ;  /* 0x00000004000c3c82 */ /* 0x000fe20008000000 */
[----:B------:R-:W-:Y:S01]  /*0c30*/  @!UP3 UMOV UR13, URZ ;  /* 0x0000003f000dbc82 */ /* 0x000fe20008000000 */
[----:B------:R-:W-:-:S02]  /*0c40*/  USHF.R.S32.HI UR7, URZ, 0x1f, UR6 ;  /* 0x0000001f3f077899 */ /* 0x000fc40008011406 */
[----:B------:R-:W-:Y:S01]  /*0c50*/  @UP3 USHF.R.S32.HI UR13, URZ, 0x1f, UR4 ;  /* 0x0000001f3f0d3899 */ /* 0x000fe20008011404 */
[----:B------:R-:W-:Y:S01]  /*0c60*/  VIADD R9, R7, UR5 ;  /* 0x0000000507097c36 */ /* 0x000fe20008000000 */
[----:B------:R-:W-:Y:S01]  /*0c70*/  USHF.R.S32.HI UR8, URZ, 0x1f, UR15 ;  /* 0x0000001f3f087899 */ /* 0x000fe2000801140f */
[----:B------:R-:W-:Y:S01]  /*0c80*/  ISETP.GE.AND P1, PT, R2, UR25, PT ;  /* 0x0000001902007c0c */ /* 0x000fe2000bf26270 */
        /* <DEDUP_REMOVED lines=16> */
.L_x_1134:
[----:B------:R-:W-:Y:S05]  /*0d90*/  BSYNC B0 ;  /* 0x0000000000007941 */ /* 0x000fea0003800000 */
.L_x_1133:
        /* <DEDUP_REMOVED lines=20> */
.L_x_1136:
[----:B------:R-:W-:Y:S05]  /*0ee0*/  BSYNC B0 ;  /* 0x0000000000007941 */ /* 0x000fea0003800000 */
.L_x_1135:
        /* <DEDUP_REMOVED lines=18> */
.L_x_1138:
[----:B------:R-:W-:Y:S05]  /*1010*/  BSYNC B0 ;  /* 0x0000000000007941 */ /* 0x000fea0003800000 */
.L_x_1137:
        /* <DEDUP_REMOVED lines=17> */
.L_x_1140:
[----:B------:R-:W-:Y:S05]  /*1130*/  BSYNC B0 ;  /* 0x0000000000007941 */ /* 0x000fea0003800000 */
.L_x_1139:
        /* <DEDUP_REMOVED lines=10> */
.L_x_1142:
[----:B------:R-:W-:Y:S05]  /*11e0*/  BSYNC B0 ;  /* 0x0000000000007941 */ /* 0x000fea0003800000 */
.L_x_1141:
        /* <DEDUP_REMOVED lines=10> */
.L_x_1144:
[----:B------:R-:W-:Y:S05]  /*1290*/  BSYNC B0 ;  /* 0x0000000000007941 */ /* 0x000fea0003800000 */
.L_x_1143:
        /* <DEDUP_REMOVED lines=10> */
.L_x_1146:
[----:B------:R-:W-:Y:S05]  /*1340*/  BSYNC B0 ;  /* 0x0000000000007941 */ /* 0x000fea0003800000 */
.L_x_1145:
        /* <DEDUP_REMOVED lines=10> */
.L_x_1132:
[----:B------:R-:W1:Y:S01]  /*13f0*/  LDC R5, c[0x0][0x278] ;  /* 0x00009e00ff057b82 */ /* 0x000e620000000800 */
[----:B------:R-:W2:Y:S01]  /*1400*/  S2R R0, SR_CTAID.Z ;  /* 0x0000000000007919 */ /* 0x000ea20000002700 */
[----:B------:R-:W-:Y:S01]  /*1410*/  UISETP.NE.AND UP0, UPT, UR23, -0x1, UPT ;  /* 0xffffffff1700788c */ /* 0x000fe2000bf05270 */
[----:B------:R-:W-:Y:S01]  /*1420*/  IMAD.U32 R27, RZ, RZ, UR24 ;  /* 0x00000018ff1b7e24 */ /* 0x000fe2000f8e00ff */
[----:B------:R-:W-:Y:S02]  /*1430*/  UIADD3 UR5, -UR14, UR25, URZ ;  /* 0x000000190e057290 */ /* 0x000fe4000fffe13f */
[----:B------:R-:W-:-:S04]  /*1440*/  UIADD3 UR32, UR33, -0x1, URZ ;  /* 0xffffffff21207890 */ /* 0x000fc8000fffe03f */
[----:B------:R-:W-:-:S03]  /*1450*/  UIMAD UR17, UR32, -0x40, UR15 ;  /* 0xffffffc0201178a4 */ /* 0x000fc6000f8e020f */
[----:B------:R-:W-:Y:S01]  /*1460*/  @UP0 ULDC.64 UR6, c[0x0][0x240] ;  /* 0x0000900000060ab9 */ /* 0x000fe20000000a00 */
[----:B------:R-:W-:Y:S02]  /*1470*/  @!UP0 USHF.R.S32.HI UR9, URZ, 0x1f, UR16 ;  /* 0x0000001f3f098899 */ /* 0x000fe40008011410 */
[----:B------:R-:W-:-:S04]  /*1480*/  @UP0 UIMAD.WIDE.U32 UR20, UR23, UR6, URZ ;  /* 0x00000006171402a5 */ /* 0x000fc8000f8e003f */
[----:B------:R-:W-:-:S03]  /*1490*/  @UP0 UIMAD UR4, UR23, UR7, UR21 ;  /* 0x00000007170402a4 */ /* 0x000fc6000f8e0215 */
[----:B------:R-:W-:Y:S01]  /*14a0*/  @!UP0 ULDC.64 UR6, c[0x0][0x228] ;  /* 0x00008a0000068ab9 */ /* 0x000fe20000000a00 */
[----:B-1----:R-:W-:Y:S01]  /*14b0*/  IABS R2, R5 ;  /* 0x0000000500027213 */ /* 0x002fe20000000000 */
[----:B------:R-:W-:Y:S02]  /*14c0*/  @!UP0 UIMAD UR9, UR9, UR6, URZ ;  /* 0x00000006090982a4 */ /* 0x000fe4000f8e023f */
[----:B------:R-:W-:Y:S01]  /*14d0*/  @!UP0 UIMAD.WIDE.U32 UR26, UR16, UR6, URZ ;  /* 0x00000006101a82a5 */ /* 0x000fe2000f8e003f */
[----:B------:R-:W1:Y:S01]  /*14e0*/  I2F.RP R8, R2 ;  /* 0x0000000200087306 */ /* 0x000e620000209400 */
[----:B------:R-:W-:Y:S02]  /*14f0*/  @!UP0 UIMAD UR10, UR16, UR7, UR9 ;  /* 0x00000007100a82a4 */ /* 0x000fe4000f8e0209 */
[----:B------:R-:W-:Y:S01]  /*1500*/  USHF.R.S32.HI UR9, URZ, 0x1f, UR8 ;  /* 0x0000001f3f097899 */ /* 0x000fe20008011408 */
[----:B--2---:R-:W-:Y:S01]  /*1510*/  IABS R0, R0 ;  /* 0x0000000000007213 */ /* 0x004fe20000000000 */
[----:B------:R-:W-:Y:S01]  /*1520*/  @!UP0 UIADD3 UR4, UR27, UR10, URZ ;  /* 0x0000000a1b048290 */ /* 0x000fe2000fffe03f */
[----:B------:R-:W-:Y:S01]  /*1530*/  @!UP0 UMOV UR20, UR26 ;  /* 0x0000001a00148c82 */ /* 0x000fe20008000000 */
[----:B------:R-:W-:Y:S01]  /*1540*/  ULDC.64 UR6, c[0x0][0x258] ;  /* 0x0000960000067ab9 */ /* 0x000fe20000000a00 */
[----:B------:R-:W-:Y:S01]  /*1550*/  UISETP.NE.AND UP0, UPT, UR19, -0x1, UPT ;  /* 0xffffffff1300788c */ /* 0x000fe2000bf05270 */
[----:B------:R-:W-:Y:S01]  /*1560*/  IMAD.U32 R22, RZ, RZ, UR6 ;  /* 0x00000006ff167e24 */ /* 0x000fe2000f8e00ff */
[----:B------:R-:W-:Y:S01]  /*1570*/  UIMAD UR9, UR9, UR6, URZ ;  /* 0x00000006090972a4 */ /* 0x000fe2000f8e023f */
[----:B-1----:R-:W1:Y:S03]  /*1580*/  MUFU.RCP R6, R8 ;  /* 0x0000000800067308 */ /* 0x002e660000001000 */
[----:B------:R-:W-:Y:S01]  /*1590*/  UIMAD UR7, UR8, UR7, UR9 ;  /* 0x00000007080772a4 */ /* 0x000fe2000f8e0209 */
[----:B------:R-:W-:-:S04]  /*15a0*/  UMOV UR6, 0x400 ;  /* 0x0000040000067882 */ /* 0x000fc80000000000 */
[----:B------:R-:W-:Y:S02]  /*15b0*/  @UP0 UIADD3 UR21, UR18, UR19, URZ ;  /* 0x0000001312150290 */ /* 0x000fe4000fffe03f */
[----:B------:R-:W-:Y:S01]  /*15c0*/  @UP0 UIADD3 UR19, UR18, UR19, URZ ;  /* 0x0000001312130290 */ /* 0x000fe2000fffe03f */
[----:B-1----:R-:W-:-:S04]  /*15d0*/  VIADD R6, R6, 0xffffffe ;  /* 0x0ffffffe06067836 */ /* 0x002fc80000000000 */
[----:B------:R-:W1:Y:S02]  /*15e0*/  F2I.FTZ.U32.TRUNC.NTZ R7, R6 ;  /* 0x0000000600077305 */ /* 0x000e64000021f000 */
[----:B-1----:R-:W-:Y:S02]  /*15f0*/  IMAD.MOV R3, RZ, RZ, -R7 ;  /* 0x000000ffff037224 */ /* 0x002fe400078e0a07 */
[----:B------:R-:W-:Y:S02]  /*1600*/  IMAD.MOV.U32 R6, RZ, RZ, RZ ;  /* 0x000000ffff067224 */ /* 0x000fe400078e00ff */
[----:B------:R-:W-:-:S04]  /*1610*/  IMAD R3, R3, R2, RZ ;  /* 0x0000000203037224 */ /* 0x000fc800078e02ff */
[----:B------:R-:W-:Y:S01]  /*1620*/  IMAD.HI.U32 R3, R7, R3, R6 ;  /* 0x0000000307037227 */ /* 0x000fe200078e0006 */
[----:B------:R-:W-:Y:S02]  /*1630*/  LEA.HI R7, R17, R80, RZ, 0x3 ;  /* 0x0000005011077211 */ /* 0x000fe400078f18ff */
[----:B------:R-:W-:Y:S02]  /*1640*/  LOP3.LUT R6, R5, UR8, RZ, 0x3c, !PT ;  /* 0x0000000805067c12 */ /* 0x000fe4000f8e3cff */
[----:B------:R-:W-:Y:S01]  /*1650*/  SHF.R.S32.HI R14, RZ, 0x3, R7 ;  /* 0x00000003ff0e7819 */ /* 0x000fe20000011407 */
[----:B------:R-:W-:Y:S01]  /*1660*/  IMAD.HI.U32 R11, R3, R0, RZ ;  /* 0x00000000030b7227 */ /* 0x000fe200078e00ff */
[----:B------:R-:W-:Y:S02]  /*1670*/  LOP3.LUT R7, R7, 0xfffffff8, RZ, 0xc0, !PT ;  /* 0xfffffff807077812 */ /* 0x000fe400078ec0ff */
[C---:B------:R-:W-:Y:S01]  /*1680*/  ISETP.GE.AND P0, PT, R14.reuse, UR5, PT ;  /* 0x000000050e007c0c */ /* 0x040fe2000bf06270 */
[----:B------:R-:W-:Y:S01]  /*1690*/  IMAD.MOV R3, RZ, RZ, -R11 ;  /* 0x000000ffff037224 */ /* 0x000fe200078e0a0b */
[----:B------:R-:W-:Y:S01]  /*16a0*/  SHF.R.S32.HI R15, RZ, 0x1f, R14 ;  /* 0x0000001fff0f7819 */ /* 0x000fe2000001140e */
[C---:B------:R-:W-:Y:S01]  /*16b0*/  VIADD R21, R14.reuse, 0x10 ;  /* 0x000000100e157836 */ /* 0x040fe20000000000 */
[----:B------:R-:W-:Y:S01]  /*16c0*/  ISETP.GE.AND P6, PT, R14, UR17, PT ;  /* 0x000000110e007c0c */ /* 0x000fe2000bfc6270 */
[----:B------:R-:W-:-:S02]  /*16d0*/  IMAD R3, R2, R3, R0 ;  /* 0x0000000302037224 */ /* 0x000fc400078e0200 */
[----:B------:R-:W-:Y:S01]  /*16e0*/  IMAD.IADD R0, R80, 0x1, -R7 ;  /* 0x0000000150007824 */ /* 0x000fe200078e0a07 */
[C---:B------:R-:W-:Y:S01]  /*16f0*/  ISETP.GE.AND P3, PT, R21.reuse, UR5, PT ;  /* 0x0000000515007c0c */ /* 0x040fe2000bf66270 */
[----:B------:R-:W-:Y:S01]  /*1700*/  IMAD.SHL.U32 R13, R14, 0x40, RZ ;  /* 0x000000400e0d7824 */ /* 0x000fe200078e00ff */
[----:B------:R-:W-:Y:S01]  /*1710*/  ISETP.GT.U32.AND P4, PT, R2, R3, PT ;  /* 0x000000030200720c */ /* 0x000fe20003f84070 */
[----:B------:R-:W-:Y:S01]  /*1720*/  IMAD.SHL.U32 R18, R0, 0x8, RZ ;  /* 0x0000000800127824 */ /* 0x000fe200078e00ff */
[----:B------:R-:W-:Y:S01]  /*1730*/  ISETP.GE.AND P5, PT, R21, UR17, PT ;  /* 0x0000001115007c0c */ /* 0x000fe2000bfa6270 */
[----:B------:R-:W1:Y:S01]  /*1740*/  @!P0 LDC.64 R8, c[0x0][0x240] ;  /* 0x00009000ff088b82 */ /* 0x000e620000000a00 */
[----:B------:R-:W-:Y:S01]  /*1750*/  LOP3.LUT R13, R13, 0x1c0, RZ, 0xc0, !PT ;  /* 0x000001c00d0d7812 */ /* 0x000fe200078ec0ff */
[----:B------:R-:W-:Y:S01]  /*1760*/  IMAD.WIDE R26, R27, 0x40, R14 ;  /* 0x000000401b1a7825 */ /* 0x000fe200078e020e */
[----:B------:R-:W-:Y:S02]  /*1770*/  SHF.R.S32.HI R19, RZ, 0x1f, R18 ;  /* 0x0000001fff137819 */ /* 0x000fe40000011412 */
[----:B------:R-:W-:-:S02]  /*1780*/  IADD3 R24, P2, R18, UR20, RZ ;  /* 0x0000001412187c10 */ /* 0x000fc4000ff5e0ff */
[----:B------:R-:W-:Y:S01]  /*1790*/  LOP3.LUT R7, R13, 0x38, R18, 0xf8, !PT ;  /* 0x000000380d077812 */ /* 0x000fe200078ef812 */
[----:B------:R-:W2:Y:S01]  /*17a0*/  @!P3 S2R R31, SR_CgaCtaId ;  /* 0x00000000001fb919 */ /* 0x000ea20000008800 */
[----:B------:R-:W-:Y:S01]  /*17b0*/  IADD3.X R25, R19, UR4, RZ, P2, !PT ;  /* 0x0000000413197c10 */ /* 0x000fe200097fe4ff */
[----:B------:R-:W-:Y:S01]  /*17c0*/  @!P4 IMAD.IADD R3, R3, 0x1, -R2 ;  /* 0x000000010303c824 */ /* 0x000fe200078e0a02 */
[----:B------:R-:W-:Y:S01]  /*17d0*/  SHF.R.U32.HI R10, RZ, 0x3, R13 ;  /* 0x00000003ff0a7819 */ /* 0x000fe2000001160d */
[----:B------:R-:W3:Y:S01]  /*17e0*/  S2UR UR4, SR_CgaCtaId ;  /* 0x00000000000479c3 */ /* 0x000ee20000008800 */
[----:B------:R-:W-:Y:S01]  /*17f0*/  ISETP.GE.AND P2, PT, R6, RZ, PT ;  /* 0x000000ff0600720c */ /* 0x000fe20003f46270 */
[----:B------:R-:W-:Y:S01]  /*1800*/  IMAD.WIDE.U32 R22, R22, UR8, R24 ;  /* 0x0000000816167c25 */ /* 0x000fe2000f8e0018 */
[----:B------:R-:W-:Y:S01]  /*1810*/  ISETP.GE.U32.AND P1, PT, R3, R2, PT ;  /* 0x000000020300720c */ /* 0x000fe20003f26070 */
[----:B------:R-:W-:Y:S01]  /*1820*/  @UP0 ULDC.64 UR8, c[0x0][0x248] ;  /* 0x0000920000080ab9 */ /* 0x000fe20000000a00 */
[----:B------:R-:W-:Y:S01]  /*1830*/  LOP3.LUT R10, R7, R10, RZ, 0x3c, !PT ;  /* 0x0000000a070a7212 */ /* 0x000fe200078e3cff */
[----:B------:R-:W-:Y:S01]  /*1840*/  @!P4 VIADD R11, R11, 0x1 ;  /* 0x000000010b0bc836 */ /* 0x000fe20000000000 */
[----:B------:R-:W-:Y:S01]  /*1850*/  ISETP.NE.AND P4, PT, R5, RZ, PT ;  /* 0x000000ff0500720c */ /* 0x000fe20003f85270 */
[----:B------:R-:W4:Y:S01]  /*1860*/  @!P0 LDC.64 R2, c[0x0][0x210] ;  /* 0x00008400ff028b82 */ /* 0x000f220000000a00 */
[----:B------:R-:W-:Y:S01]  /*1870*/  VIADD R29, R23, UR7 ;  /* 0x00000007171d7c36 */ /* 0x000fe20008000000 */
[----:B------:R-:W-:Y:S01]  /*1880*/  @UP0 UIMAD.WIDE.U32 UR26, UR21, UR8, URZ ;  /* 0x00000008151a02a5 */ /* 0x000fe2000f8e003f */
[----:B------:R-:W-:Y:S01]  /*1890*/  @!P0 IMAD.MOV.U32 R28, RZ, RZ, R22 ;  /* 0x000000ffff1c8224 */ /* 0x000fe200078e0016 */
[----:B------:R-:W-:Y:S01]  /*18a0*/  @UP0 UIMAD UR21, UR21, UR9, URZ ;  /* 0x00000009151502a4 */ /* 0x000fe2000f8e023f */
[----:B-1----:R-:W-:-:S02]  /*18b0*/  @!P0 IMAD R16, R27, R8, RZ ;  /* 0x000000081b108224 */ /* 0x002fc400078e02ff */
[C---:B------:R-:W-:Y:S01]  /*18c0*/  @!P0 IMAD.WIDE.U32 R24, R26.reuse, R8, R28 ;  /* 0x000000081a188225 */ /* 0x040fe200078e001c */
[----:B------:R-:W1:Y:S01]  /*18d0*/  @!P3 LDC.64 R6, c[0x0][0x240] ;  /* 0x00009000ff06bb82 */ /* 0x000e620000000a00 */
[----:B------:R-:W-:Y:S02]  /*18e0*/  @UP0 UIADD3 UR21, UR27, UR21, URZ ;  /* 0x000000151b150290 */ /* 0x000fe4000fffe03f */
[C---:B------:R-:W-:Y:S01]  /*18f0*/  @!P0 IMAD R16, R26.reuse, R9, R16 ;  /* 0x000000091a108224 */ /* 0x040fe200078e0210 */
[----:B------:R-:W-:Y:S01]  /*1900*/  LEA.HI R9, R17, R80, RZ, 0x6 ;  /* 0x0000005011097211 */ /* 0x000fe200078f30ff */
[----:B------:R-:W-:Y:S01]  /*1910*/  @P1 VIADD R11, R11, 0x1 ;  /* 0x000000010b0b1836 */ /* 0x000fe20000000000 */
[----:B------:R-:W-:Y:S01]  /*1920*/  @!P3 IADD3 R8, P1, R26, 0x10, RZ ;  /* 0x000000101a08b810 */ /* 0x000fe20007f3e0ff */
[----:B------:R-:W-:Y:S01]  /*1930*/  @!P0 IMAD.IADD R16, R25, 0x1, R16 ;  /* 0x0000000119108824 */ /* 0x000fe200078e0210 */
[----:B---3--:R-:W-:Y:S01]  /*1940*/  ULEA UR4, UR4, UR6, 0x18 ;  /* 0x0000000604047291 */ /* 0x008fe2000f8ec03f */
[----:B------:R-:W-:Y:S01]  /*1950*/  @!P2 IMAD.MOV R11, RZ, RZ, -R11 ;  /* 0x000000ffff0ba224 */ /* 0x000fe200078e0a0b */
[----:B------:R-:W-:Y:S01]  /*1960*/  @!P4 LOP3.LUT R11, RZ, R5, RZ, 0x33, !PT ;  /* 0x00000005ff0bc212 */ /* 0x000fe200078e33ff */
[----:B------:R-:W-:Y:S01]  /*1970*/  IMAD.SHL.U32 R9, R9, 0x8, RZ ;  /* 0x0000000809097824 */ /* 0x000fe200078e00ff */
[----:B------:R-:W-:Y:S01]  /*1980*/  @UP0 ULDC.64 UR6, c[0x0][0x250] ;  /* 0x0000940000060ab9 */ /* 0x000fe20000000a00 */
[----:B------:R-:W-:Y:S01]  /*1990*/  @!P3 IMAD.X R5, RZ, RZ, R27, P1 ;  /* 0x000000ffff05b224 */ /* 0x000fe200008e061b */
[----:B------:R-:W-:Y:S01]  /*19a0*/  @UP0 UIMAD.WIDE.U32 UR10, UR19, UR6, URZ ;  /* 0x00000006130a02a5 */ /* 0x000fe2000f8e003f */
[----:B------:R-:W-:Y:S01]  /*19b0*/  VIADD R13, R14, 0x20 ;  /* 0x000000200e0d7836 */ /* 0x000fe20000000000 */
[----:B----4-:R-:W-:Y:S01]  /*19c0*/  @!P0 LEA R32, P2, R24, R2, 0x1 ;  /* 0x0000000218208211 */ /* 0x010fe200078408ff */
[----:B------:R-:W-:Y:S01]  /*19d0*/  @!P3 IMAD.MOV.U32 R36, RZ, RZ, R22 ;  /* 0x000000ffff24b224 */ /* 0x000fe200078e0016 */
[----:B------:R-:W-:Y:S01]  /*19e0*/  LOP3.LUT R10, R10, 0xfffffe00, R9, 0xf8, !PT ;  /* 0xfffffe000a0a7812 */ /* 0x000fe200078ef809 */
[----:B------:R-:W-:Y:S01]  /*19f0*/  @!P3 IMAD.MOV.U32 R37, RZ, RZ, R29 ;  /* 0x000000ffff25b224 */ /* 0x000fe200078e001d */
[----:B------:R-:W-:Y:S01]  /*1a00*/  @!P0 LEA.HI.X R33, R24, R3, R16, 0x1, P2 ;  /* 0x0000000318218211 */ /* 0x000fe200010f0c10 */
[----:B------:R-:W-:Y:S01]  /*1a10*/  @UP0 UIMAD UR19, UR19, UR7, URZ ;  /* 0x00000007131302a4 */ /* 0x000fe2000f8e023f */
[----:B------:R-:W3:Y:S01]  /*1a20*/  @!P3 LDC.64 R2, c[0x0][0x210] ;  /* 0x00008400ff02bb82 */ /* 0x000ee20000000a00 */
[----:B------:R-:W-:Y:S01]  /*1a30*/  ISETP.GE.AND P2, PT, R13, UR5, PT ;  /* 0x000000050d007c0c */ /* 0x000fe2000bf46270 */
[-C--:B-1----:R-:W-:Y:S01]  /*1a40*/  @!P3 IMAD R9, R5, R6.reuse, RZ ;  /* 0x000000060509b224 */ /* 0x082fe200078e02ff */
[----:B------:R-:W-:Y:S01]  /*1a50*/  LEA R231, R10, UR4, 0x1 ;  /* 0x000000040ae77c11 */ /* 0x000fe2000f8e08ff */
[----:B------:R-:W-:Y:S01]  /*1a60*/  VIADD R5, R14, 0x30 ;  /* 0x000000300e057836 */ /* 0x000fe20000000000 */
[----:B------:R-:W-:Y:S01]  /*1a70*/  @UP0 UIADD3 UR19, UR11, UR19, URZ ;  /* 0x000000130b130290 */ /* 0x000fe2000fffe03f */
[C---:B------:R-:W-:Y:S01]  /*1a80*/  @!P3 IMAD R7, R8.reuse, R7, R9 ;  /* 0x000000070807b224 */ /* 0x040fe200078e0209 */
[----:B------:R-:W-:Y:S01]  /*1a90*/  @UP0 UMOV UR20, UR10 ;  /* 0x0000000a00140c82 */ /* 0x000fe20008000000 */
[----:B------:R-:W-:Y:S01]  /*1aa0*/  @!P3 IMAD.WIDE.U32 R36, R8, R6, R36 ;  /* 0x000000060824b225 */ /* 0x000fe200078e0024 */
[----:B------:R-:W-:Y:S01]  /*1ab0*/  ISETP.GE.AND P1, PT, R5, UR5, PT ;  /* 0x0000000505007c0c */ /* 0x000fe2000bf26270 */
[----:B------:R-:W1:Y:S02]  /*1ac0*/  @!P6 S2R R8, SR_CgaCtaId ;  /* 0x000000000008e919 */ /* 0x000e640000008800 */
[----:B------:R-:W-:Y:S01]  /*1ad0*/  @!P3 IMAD.IADD R6, R37, 0x1, R7 ;  /* 0x000000012506b824 */ /* 0x000fe200078e0207 */
[----:B------:R-:W-:Y:S01]  /*1ae0*/  @!PT LDS RZ, [RZ] ;  /* 0x00000000fffff984 */ /* 0x000fe20000000800 */
[----:B------:R-:W-:Y:S01]  /*1af0*/  @!PT LDS RZ, [RZ] ;  /* 0x00000000fffff984 */ /* 0x000fe20000000800 */
[----:B------:R-:W-:Y:S01]  /*1b00*/  @!PT LDS RZ, [RZ] ;  /* 0x00000000fffff984 */ /* 0x000fe20000000800 */
[----:B------:R-:W-:Y:S01]  /*1b10*/  @!P0 LDGSTS.E.BYPASS.LTC128B.128 [R231], desc[UR28][R32.64] ;  /* 0x0000000020e78fae */ /* 0x000fe2000b901d5c */
[----:B------:R-:W-:-:S03]  /*1b20*/  @!P2 IADD3 R24, P4, R26, 0x20, RZ ;  /* 0x000000201a18a810 */ /* 0x000fc60007f9e0ff */
[----:B------:R-:W-:Y:S04]  /*1b30*/  @!P0 LDGSTS.E.BYPASS.LTC128B.128 [R231+0x2000], desc[UR28][R32.64+0x80] ;  /* 0x0200008020e78fae */ /* 0x000fe8000b901d5c */
[----:B------:R-:W-:Y:S04]  /*1b40*/  @!P0 LDGSTS.E.BYPASS.LTC128B.128 [R231+0x4000], desc[UR28][R32.64+0x100] ;  /* 0x0400010020e78fae */ /* 0x000fe8000b901d5c */
[----:B------:R4:W-:Y:S01]  /*1b50*/  @!P0 LDGSTS.E.BYPASS.LTC128B.128 [R231+0x6000], desc[UR28][R32.64+0x180] ;  /* 0x0600018020e78fae */ /* 0x0009e2000b901d5c */
[C---:B---3--:R-:W-:Y:S01]  /*1b60*/  @!P3 LEA R34, P0, R36.reuse, R2, 0x1 ;  /* 0x000000022422b211 */ /* 0x048fe200078008ff */
[----:B------:R-:W3:Y:S03]  /*1b70*/  @!P2 S2R R25, SR_CgaCtaId ;  /* 0x000000000019a919 */ /* 0x000ee60000008800 */
[----:B------:R-:W-:-:S02]  /*1b80*/  @!P3 LEA.HI.X R35, R36, R3, R6, 0x1, P0 ;  /* 0x000000032423b211 */ /* 0x000fc400000f0c06 */
[----:B------:R-:W-:Y:S01]  /*1b90*/  @!P1 IADD3 R20, P0, R26, 0x30, RZ ;  /* 0x000000301a149810 */ /* 0x000fe20007f1e0ff */
[----:B------:R-:W3:Y:S01]  /*1ba0*/  @!P1 S2R R16, SR_CgaCtaId ;  /* 0x0000000000109919 */ /* 0x000ee20000008800 */
[----:B------:R-:W3:Y:S01]  /*1bb0*/  @!P2 LDC.64 R2, c[0x0][0x240] ;  /* 0x00009000ff02ab82 */ /* 0x000ee20000000a00 */
[----:B------:R-:W-:-:S04]  /*1bc0*/  @!P3 MOV R26, 0x400 ;  /* 0x00000400001ab802 */ /* 0x000fc80000000f00 */
[----:B--2---:R-:W-:-:S03]  /*1bd0*/  @!P3 LEA R31, R31, R26, 0x18 ;  /* 0x0000001a1f1fb211 */ /* 0x004fc600078ec0ff */
[----:B------:R-:W2:Y:S01]  /*1be0*/  @!P2 LDC.64 R6, c[0x0][0x210] ;  /* 0x00008400ff06ab82 */ /* 0x000ea20000000a00 */
[--C-:B----4-:R-:W-:Y:S01]  /*1bf0*/  @!P2 IMAD.X R33, RZ, RZ, R27.reuse, P4 ;  /* 0x000000ffff21a224 */ /* 0x110fe200020e061b */
[----:B------:R-:W-:Y:S01]  /*1c00*/  ISETP.GE.AND P4, PT, R21, UR17, PT ;  /* 0x0000001115007c0c */ /* 0x000fe2000bf86270 */
[----:B------:R-:W-:Y:S01]  /*1c10*/  @!P1 IMAD.X R27, RZ, RZ, R27, P0 ;  /* 0x000000ffff1b9224 */ /* 0x000fe200000e061b */
[----:B------:R-:W-:Y:S02]  /*1c20*/  PLOP3.LUT P0, PT, PT, PT, UP0, 0x80, 0x0 ;  /* 0x000000000000781c */ /* 0x000fe40003f0f008 */
[----:B------:R-:W-:-:S04]  /*1c30*/  @!P6 MOV R21, 0x400 ;  /* 0x000004000015e802 */ /* 0x000fc80000000f00 */
[----:B-1----:R-:W-:-:S07]  /*1c40*/  @!P6 LEA R21, R8, R21, 0x18 ;  /* 0x000000150815e211 */ /* 0x002fce00078ec0ff */
        /* <DEDUP_REMOVED lines=14> */
.L_x_1147:
        /* <DEDUP_REMOVED lines=14> */
.L_x_1148:
[----:B---3--:R-:W-:Y:S01]  /*1e10*/  @!P2 IMAD R33, R33, R2, RZ ;  /* 0x000000022121a224 */ /* 0x008fe200078e02ff */
[----:B------:R-:W1:Y:S01]  /*1e20*/  @!P1 LDC.64 R8, c[0x0][0x240] ;  /* 0x00009000ff089b82 */ /* 0x000e620000000a00 */
[----:B------:R-:W-:Y:S01]  /*1e30*/  IMAD R37, R15, UR8, RZ ;  /* 0x000000080f257c24 */ /* 0x000fe2000f8e02ff */
[----:B------:R-:W-:Y:S01]  /*1e40*/  @!P2 MOV R28, 0x400 ;  /* 0x00000400001ca802 */ /* 0x000fe20000000f00 */
[----:B------:R-:W-:Y:S01]  /*1e50*/  IMAD.WIDE.U32 R38, R14, UR8, R18 ;  /* 0x000000080e267c25 */ /* 0x000fe2000f8e0012 */
[----:B------:R-:W-:Y:S01]  /*1e60*/  @!P1 MOV R23, 0x400 ;  /* 0x0000040000179802 */ /* 0x000fe20000000f00 */
[----:B------:R-:W-:Y:S01]  /*1e70*/  ULDC.64 UR10, c[0x0][0x260] ;  /* 0x00009800000a7ab9 */ /* 0x000fe20000000a00 */
[----:B------:R-:W-:Y:S01]  /*1e80*/  @!P2 LEA R25, R25, R28, 0x18 ;  /* 0x0000001c1919a211 */ /* 0x000fe200078ec0ff */
[----:B------:R-:W-:Y:S01]  /*1e90*/  @!P2 IMAD R3, R24, R3, R33 ;  /* 0x000000031803a224 */ /* 0x000fe200078e0221 */
[----:B------:R-:W-:Y:S01]  /*1ea0*/  IADD3 R232, P0, R38, UR26, RZ ;  /* 0x0000001a26e87c10 */ /* 0x000fe2000ff1e0ff */
[----:B------:R-:W-:Y:S01]  /*1eb0*/  @!P2 IMAD.MOV.U32 R32, RZ, RZ, R22 ;  /* 0x000000ffff20a224 */ /* 0x000fe200078e0016 */
[----:B------:R-:W-:Y:S01]  /*1ec0*/  @!P1 LEA R23, R16, R23, 0x18 ;  /* 0x0000001710179211 */ /* 0x000fe200078ec0ff */
[----:B------:R-:W-:Y:S01]  /*1ed0*/  @!P2 IMAD.MOV.U32 R33, RZ, RZ, R29 ;  /* 0x000000ffff21a224 */ /* 0x000fe200078e001d */
[----:B------:R-:W-:Y:S01]  /*1ee0*/  SHF.R.S32.HI R16, RZ, 0x1f, R11 ;  /* 0x0000001fff107819 */ /* 0x000fe2000001140b */
[----:B------:R-:W-:Y:S01]  /*1ef0*/  IMAD R26, R14, UR9, R37 ;  /* 0x000000090e1a7c24 */ /* 0x000fe2000f8e0225 */
[----:B------:R-:W-:Y:S01]  /*1f00*/  USHF.L.U32 UR18, UR8, 0x6, URZ ;  /* 0x0000000608127899 */ /* 0x000fe2000800063f */
[----:B------:R-:W-:Y:S01]  /*1f10*/  @!P3 IMAD R31, R10, 0x2, R31 ;  /* 0x000000020a1fb824 */ /* 0x000fe200078e021f */
[----:B------:R-:W-:Y:S01]  /*1f20*/  USHF.L.U64.HI UR16, UR8, 0x6, UR9 ;  /* 0x0000000608107899 */ /* 0x000fe20008010209 */
[----:B------:R-:W-:Y:S01]  /*1f30*/  @!P2 IMAD.WIDE.U32 R32, R24, R2, R32 ;  /* 0x000000021820a225 */ /* 0x000fe200078e0020 */
[----:B------:R-:W-:Y:S01]  /*1f40*/  IADD3.X R233, R39, UR21, R26, P0, !PT ;  /* 0x0000001527e97c10 */ /* 0x000fe200087fe41a */
[----:B------:R-:W-:Y:S01]  /*1f50*/  USHF.R.S32.HI UR21, URZ, 0x1f, UR32 ;  /* 0x0000001f3f157899 */ /* 0x000fe20008011420 */
[----:B------:R-:W-:Y:S01]  /*1f60*/  @!PT LDS RZ, [RZ] ;  /* 0x00000000fffff984 */ /* 0x000fe20000000800 */
[----:B------:R-:W-:Y:S01]  /*1f70*/  @!PT LDS RZ, [RZ] ;  /* 0x00000000fffff984 */ /* 0x000fe20000000800 */
[----:B------:R-:W-:Y:S01]  /*1f80*/  @!PT LDS RZ, [RZ] ;  /* 0x00000000fffff984 */ /* 0x000fe20000000800 */
[----:B------:R-:W-:Y:S01]  /*1f90*/  @!P3 LDGSTS.E.BYPASS.LTC128B.128 [R31+0x800], desc[UR28][R34.64] ;  /* 0x00800000221fbfae */ /* 0x000fe2000b901d5c */
[----:B------:R-:W-:Y:S01]  /*1fa0*/  @!P2 IMAD.IADD R24, R33, 0x1, R3 ;  /* 0x000000012118a824 */ /* 0x000fe200078e0203 */
[----:B--2---:R-:W-:Y:S01]  /*1fb0*/  @!P2 LEA R28, P0, R32, R6, 0x1 ;  /* 0x00000006201ca211 */ /* 0x004fe200078008ff */
[----:B------:R-:W2:Y:S01]  /*1fc0*/  @!P1 LDC.64 R2, c[0x0][0x210] ;  /* 0x00008400ff029b82 */ /* 0x000ea20000000a00 */
[----:B------:R-:W-:Y:S01]  /*1fd0*/  @!P3 LDGSTS.E.BYPASS.LTC128B.128 [R31+0x2800], desc[UR28][R34.64+0x80] ;  /* 0x02800080221fbfae */ /* 0x000fe2000b901d5c */
[----:B------:R-:W-:Y:S01]  /*1fe0*/  @!P1 IMAD.MOV.U32 R30, RZ, RZ, R22 ;  /* 0x000000ffff1e9224 */ /* 0x000fe200078e0016 */
[----:B------:R-:W-:Y:S01]  /*1ff0*/  UIMAD.WIDE.U32 UR26, UR8, 0x20, URZ ;  /* 0x00000020081a78a5 */ /* 0x000fe2000f8e003f */
[----:B------:R-:W-:Y:S01]  /*2000*/  IMAD R22, R16, UR10, RZ ;  /* 0x0000000a10167c24 */ /* 0x000fe2000f8e02ff */
[----:B------:R-:W-:Y:S01]  /*2010*/  @!P3 LDGSTS.E.BYPASS.LTC128B.128 [R31+0x4800], desc[UR28][R34.64+0x100] ;  /* 0x04800100221fbfae */ /* 0x000fe2000b901d5c */
[----:B------:R-:W-:Y:S01]  /*2020*/  @!P2 IMAD R25, R10, 0x2, R25 ;  /* 0x000000020a19a824 */ /* 0x000fe200078e0219 */
[----:B------:R-:W-:Y:S01]  /*2030*/  UIADD3 UR13, UR15, -UR13, -UR25 ;  /* 0x8000000d0f0d7290 */ /* 0x000fe2000fffe819 */
[----:B-1----:R-:W-:Y:S01]  /*2040*/  @!P1 IMAD R27, R27, R8, RZ ;  /* 0x000000081b1b9224 */ /* 0x002fe200078e02ff */
[----:B------:R1:W-:Y:S01]  /*2050*/  @!P3 LDGSTS.E.BYPASS.LTC128B.128 [R31+0x6800], desc[UR28][R34.64+0x180] ;  /* 0x06800180221fbfae */ /* 0x0003e2000b901d5c */
[----:B------:R-:W-:Y:S01]  /*2060*/  IMAD.WIDE.U32 R232, R11, UR10, R232 ;  /* 0x0000000a0be87c25 */ /* 0x000fe2000f8e00e8 */
[----:B------:R-:W-:-:S03]  /*2070*/  UIMAD UR10, UR16, UR32, URZ ;  /* 0x00000020100a72a4 */ /* 0x000fc6000f8e023f */
[----:B------:R-:W-:Y:S01]  /*2080*/  IMAD R241, R11, UR11, R22 ;  /* 0x0000000b0bf17c24 */ /* 0x000fe2000f8e0216 */
[----:B------:R-:W-:Y:S01]  /*2090*/  UIMAD UR10, UR21, UR18, UR10 ;  /* 0x00000012150a72a4 */ /* 0x000fe2000f8e020a */
[----:B------:R-:W-:Y:S02]  /*20a0*/  @!P1 IMAD R9, R20, R9, R27 ;  /* 0x0000000914099224 */ /* 0x000fe400078e021b */
[----:B------:R-:W-:Y:S02]  /*20b0*/  IMAD.IADD R241, R233, 0x1, R241 ;  /* 0x00000001e9f17824 */ /* 0x000fe400078e02f1 */
[----:B------:R-:W-:Y:S02]  /*20c0*/  IMAD.U32 R81, RZ, RZ, UR18 ;  /* 0x00000012ff517e24 */ /* 0x000fe4000f8e00ff */
[----:B------:R-:W-:Y:S02]  /*20d0*/  IMAD.MOV.U32 R240, RZ, RZ, R232 ;  /* 0x000000fffff07224 */ /* 0x000fe400078e00e8 */
[----:B------:R-:W-:-:S02]  /*20e0*/  @!P1 IMAD R23, R10, 0x2, R23 ;  /* 0x000000020a179824 */ /* 0x000fc400078e0217 */
[----:B------:R-:W-:Y:S02]  /*20f0*/  IMAD.SHL.U32 R242, R80, 0x2, RZ ;  /* 0x0000000250f27824 */ /* 0x000fe400078e00ff */
[----:B------:R-:W-:-:S03]  /*2100*/  IMAD.U32 R236, RZ, RZ, UR15 ;  /* 0x0000000fffec7e24 */ /* 0x000fc6000f8e00ff */
[----:B------:R-:W-:Y:S01]  /*2110*/  LOP3.LUT R242, R242, 0x6, RZ, 0xc0, !PT ;  /* 0x00000006f2f27812 */ /* 0x000fe200078ec0ff */
[----:B-1----:R-:W-:Y:S01]  /*2120*/  @!P1 IMAD.MOV.U32 R31, RZ, RZ, R29 ;  /* 0x000000ffff1f9224 */ /* 0x002fe200078e001d */
[----:B------:R-:W-:Y:S01]  /*2130*/  @!P2 LEA.HI.X R29, R32, R7, R24, 0x1, P0 ;  /* 0x00000007201da211 */ /* 0x000fe200000f0c18 */
[----:B------:R-:W-:Y:S01]  /*2140*/  IMAD.U32 R24, RZ, RZ, UR8 ;  /* 0x00000008ff187e24 */ /* 0x000fe2000f8e00ff */
[----:B------:R-:W1:Y:S01]  /*2150*/  @!P6 LDC.64 R6, c[0x0][0x218] ;  /* 0x00008600ff06eb82 */ /* 0x000e620000000a00 */
[----:B------:R-:W-:Y:S02]  /*2160*/  @!P1 IMAD.WIDE.U32 R26, R20, R8, R30 ;  /* 0x00000008141a9225 */ /* 0x000fe400078e001e */
[----:B------:R-:W-:Y:S02]  /*2170*/  @!P2 LDGSTS.E.BYPASS.LTC128B.128 [R25+0x1000], desc[UR28][R28.64] ;  /* 0x010000001c19afae */ /* 0x000fe4000b901d5c */
[----:B------:R-:W-:Y:S01]  /*2180*/  @!P1 IMAD.IADD R20, R27, 0x1, R9 ;  /* 0x000000011b149824 */ /* 0x000fe200078e0209 */
[----:B--2---:R-:W-:Y:S01]  /*2190*/  @!P1 LEA R30, P3, R26, R2, 0x1 ;  /* 0x000000021a1e9211 */ /* 0x004fe200078608ff */
[----:B------:R-:W-:Y:S01]  /*21a0*/  @!P2 LDGSTS.E.BYPASS.LTC128B.128 [R25+0x3000], desc[UR28][R28.64+0x80] ;  /* 0x030000801c19afae */ /* 0x000fe2000b901d5c */
[----:B------:R-:W-:-:S02]  /*21b0*/  IMAD.WIDE.U32 R8, R81, UR32, R240 ;  /* 0x0000002051087c25 */ /* 0x000fc4000f8e00f0 */
[----:B------:R-:W-:Y:S01]  /*21c0*/  @!P1 LEA.HI.X R31, R26, R3, R20, 0x1, P3 ;  /* 0x000000031a1f9211 */ /* 0x000fe200018f0c14 */
[----:B------:R-:W-:Y:S01]  /*21d0*/  @!P2 LDGSTS.E.BYPASS.LTC128B.128 [R25+0x5000], desc[UR28][R28.64+0x100] ;  /* 0x050001001c19afae */ /* 0x000fe2000b901d5c */
[----:B------:R-:W2:Y:S01]  /*21e0*/  @!P5 LDC.64 R2, c[0x0][0x218] ;  /* 0x00008600ff02db82 */ /* 0x000ea20000000a00 */
[----:B------:R-:W-:Y:S01]  /*21f0*/  VIADD R9, R9, UR10 ;  /* 0x0000000a09097c36 */ /* 0x000fe20008000000 */
[----:B------:R-:W-:Y:S01]  /*2200*/  LEA.HI R26, R17, R80, RZ, 0x4 ;  /* 0x00000050111a7211 */ /* 0x000fe200078f20ff */
[----:B------:R3:W-:Y:S01]  /*2210*/  @!P2 LDGSTS.E.BYPASS.LTC128B.128 [R25+0x7000], desc[UR28][R28.64+0x180] ;  /* 0x070001801c19afae */ /* 0x0007e2000b901d5c */
[----:B------:R-:W-:Y:S01]  /*2220*/  ISETP.GE.AND P2, PT, R13, UR17, PT ;  /* 0x000000110d007c0c */ /* 0x000fe2000bf46270 */
[----:B------:R-:W-:Y:S01]  /*2230*/  @!P6 IMAD R27, R10, 0x2, R21 ;  /* 0x000000020a1be824 */ /* 0x000fe200078e0215 */
[----:B------:R-:W-:Y:S01]  /*2240*/  LOP3.LUT R17, R26, 0xfffffff0, RZ, 0xc0, !PT ;  /* 0xfffffff01a117812 */ /* 0x000fe200078ec0ff */
[----:B------:R-:W-:Y:S01]  /*2250*/  @!P1 LDGSTS.E.BYPASS.LTC128B.128 [R23+0x1800], desc[UR28][R30.64] ;  /* 0x018000001e179fae */ /* 0x000fe2000b901d5c */
[----:B------:R-:W-:Y:S01]  /*2260*/  IMAD.U32 R21, RZ, RZ, UR9 ;  /* 0x00000009ff157e24 */ /* 0x000fe2000f8e00ff */
[----:B------:R-:W-:Y:S01]  /*2270*/  ISETP.GE.AND P3, PT, R5, UR17, PT ;  /* 0x0000001105007c0c */ /* 0x000fe2000bf66270 */
[----:B------:R-:W-:Y:S01]  /*2280*/  USHF.L.U32 UR10, UR9, 0x5, URZ ;  /* 0x00000005090a7899 */ /* 0x000fe2000800063f */
[----:B------:R-:W-:Y:S01]  /*2290*/  @!P1 LDGSTS.E.BYPASS.LTC128B.128 [R23+0x3800], desc[UR28][R30.64+0x80] ;  /* 0x038000801e179fae */ /* 0x000fe2000b901d5c */
[----:B-1----:R-:W-:-:S02]  /*22a0*/  @!P6 LEA R32, P0, R8, R6, 0x1 ;  /* 0x000000060820e211 */ /* 0x002fc400078008ff */
[----:B------:R-:W1:Y:S02]  /*22b0*/  @!P5 S2R R6, SR_CgaCtaId ;  /* 0x000000000006d919 */ /* 0x000e640000008800 */
[----:B------:R-:W-:Y:S01]  /*22c0*/  @!P6 LEA.HI.X R33, R8, R7, R9, 0x1, P0 ;  /* 0x000000070821e211 */ /* 0x000fe200000f0c09 */
[----:B------:R-:W-:Y:S01]  /*22d0*/  IMAD.U32 R7, RZ, RZ, UR8 ;  /* 0x00000008ff077e24 */ /* 0x000fe2000f8e00ff */
[----:B------:R-:W-:Y:S01]  /*22e0*/  ISETP.GE.AND P0, PT, R5, UR17, PT ;  /* 0x0000001105007c0c */ /* 0x000fe2000bf06270 */
[----:B------:R-:W4:Y:S01]  /*22f0*/  @!P2 S2R R22, SR_CgaCtaId ;  /* 0x000000000016a919 */ /* 0x000f220000008800 */
[----:B------:R-:W-:Y:S01]  /*2300*/  IMAD.IADD R5, R80, 0x1, -R17 ;  /* 0x0000000150057824 */ /* 0x000fe200078e0a11 */
[----:B------:R-:W-:Y:S04]  /*2310*/  @!P1 LDGSTS.E.BYPASS.LTC128B.128 [R23+0x5800], desc[UR28][R30.64+0x100] ;  /* 0x058001001e179fae */ /* 0x000fe8000b901d5c */
[----:B------:R-:W-:Y:S01]  /*2320*/  @!P1 LDGSTS.E.BYPASS.LTC128B.128 [R23+0x7800], desc[UR28][R30.64+0x180] ;  /* 0x078001801e179fae */ /* 0x000fe2000b901d5c */
[----:B------:R-:W-:-:S02]  /*2330*/  ISETP.GE.AND P1, PT, R13, UR17, PT ;  /* 0x000000110d007c0c */ /* 0x000fc4000bf26270 */
[----:B------:R-:W-:Y:S01]  /*2340*/  SHF.R.S32.HI R13, RZ, 0x4, R26 ;  /* 0x00000004ff0d7819 */ /* 0x000fe2000001141a */
[----:B------:R-:W-:Y:S01]  /*2350*/  @!P6 LDGSTS.E.BYPASS.LTC128B.128 [R27+0x8000], desc[UR28][R32.64] ;  /* 0x08000000201befae */ /* 0x000fe2000b901d5c */
[----:B---3--:R-:W-:Y:S01]  /*2360*/  IMAD R25, R15, UR6, RZ ;  /* 0x000000060f197c24 */ /* 0x008fe2000f8e02ff */
[----:B------:R-:W-:Y:S01]  /*2370*/  VOTEU.ALL UP0, P0 ;  /* 0x00000000003f7886 */ /* 0x000fe20000000000 */
[----:B------:R-:W-:Y:S01]  /*2380*/  LEA.HI R28, R26, R13, RZ, 0x1 ;  /* 0x0000000d1a1c7211 */ /* 0x000fe200078f08ff */
[----:B------:R-:W-:Y:S01]  /*2390*/  @!P6 LDGSTS.E.BYPASS.LTC128B.128 [R27+0xa000], desc[UR28][R32.64+0x80] ;  /* 0x0a000080201befae */ /* 0x000fe2000b901d5c */
[----:B------:R-:W-:Y:S02]  /*23a0*/  @!P0 MOV R15, 0x400 ;  /* 0x00000400000f8802 */ /* 0x000fe40000000f00 */
[----:B------:R-:W-:Y:S01]  /*23b0*/  LOP3.LUT R28, R28, 0xfffffffe, RZ, 0xc0, !PT ;  /* 0xfffffffe1c1c7812 */ /* 0x000fe200078ec0ff */
[----:B------:R-:W-:Y:S04]  /*23c0*/  @!P6 LDGSTS.E.BYPASS.LTC128B.128 [R27+0xc000], desc[UR28][R32.64+0x100] ;  /* 0x0c000100201befae */ /* 0x000fe8000b901d5c */
[----:B------:R3:W-:Y:S01]  /*23d0*/  @!P6 LDGSTS.E.BYPASS.LTC128B.128 [R27+0xe000], desc[UR28][R32.64+0x180] ;  /* 0x0e000180201befae */ /* 0x0007e2000b901d5c */
[----:B------:R-:W-:Y:S01]  /*23e0*/  @!P5 LEA R7, P6, R7, R8, 0x4 ;  /* 0x000000080707d211 */ /* 0x000fe200078c20ff */
[----:B------:R-:W-:-:S02]  /*23f0*/  IMAD.IADD R13, R13, 0x1, -R28 ;  /* 0x000000010d0d7824 */ /* 0x000fc400078e0a1c */
[----:B------:R-:W-:Y:S01]  /*2400*/  IMAD.WIDE.U32 R28, R14, UR6, R18 ;  /* 0x000000060e1c7c25 */ /* 0x000fe2000f8e0012 */
[----:B------:R-:W-:Y:S01]  /*2410*/  @!P5 LEA.HI.X R24, R24, R9, R21, 0x4, P6 ;  /* 0x000000091818d211 */ /* 0x000fe200030f2415 */
[----:B------:R-:W5:Y:S01]  /*2420*/  @!P0 S2R R20, SR_CgaCtaId ;  /* 0x0000000000148919 */ /* 0x000f620000008800 */
[----:B--2---:R-:W-:Y:S01]  /*2430*/  @!P5 LEA R26, P6, R7, R2, 0x1 ;  /* 0x00000002071ad211 */ /* 0x004fe200078c08ff */
[----:B------:R-:W-:Y:S01]  /*2440*/  IMAD.U32 R19, RZ, RZ, UR10 ;  /* 0x0000000aff137e24 */ /* 0x000fe2000f8e00ff */
[----:B------:R-:W-:Y:S01]  /*2450*/  SHF.R.S32.HI R2, RZ, 0x1f, R5 ;  /* 0x0000001fff027819 */ /* 0x000fe20000011405 */
[----:B------:R-:W-:Y:S01]  /*2460*/  ULDC.64 UR10, c[0x0][0x268] ;  /* 0x00009a00000a7ab9 */ /* 0x000fe20000000a00 */
[----:B------:R-:W-:Y:S01]  /*2470*/  @!P5 MOV R21, 0x400 ;  /* 0x000004000015d802 */ /* 0x000fe20000000f00 */
[----:B------:R-:W-:Y:S01]  /*2480*/  IMAD R16, R16, UR10, RZ ;  /* 0x0000000a10107c24 */ /* 0x000fe2000f8e02ff */
[----:B------:R-:W-:Y:S01]  /*2490*/  LEA.HI R17, R2, R5, RZ, 0x3 ;  /* 0x0000000502117211 */ /* 0x000fe200078f18ff */
[----:B------:R-:W-:Y:S01]  /*24a0*/  IMAD R2, R14, UR7, R25 ;  /* 0x000000070e027c24 */ /* 0x000fe2000f8e0219 */
[----:B-1----:R-:W-:Y:S01]  /*24b0*/  @!P5 LEA R21, R6, R21, 0x18 ;  /* 0x000000150615d211 */ /* 0x002fe200078ec0ff */
[----:B------:R-:W-:-:S04]  /*24c0*/  IMAD.U32 R25, RZ, RZ, UR8 ;  /* 0x00000008ff197e24 */ /* 0x000fc8000f8e00ff */
[----:B------:R-:W-:Y:S01]  /*24d0*/  @!P5 IMAD R21, R10, 0x2, R21 ;  /* 0x000000020a15d824 */ /* 0x000fe200078e0215 */
[----:B---3--:R-:W-:Y:S02]  /*24e0*/  @!P5 LEA.HI.X R27, R7, R3, R24, 0x1, P6 ;  /* 0x00000003071bd211 */ /* 0x008fe400030f0c18 */
[----:B------:R-:W-:Y:S01]  /*24f0*/  @!P2 IADD3 R23, P6, R8, UR26, RZ ;  /* 0x0000001a0817ac10 */ /* 0x000fe2000ffde0ff */
[----:B------:R-:W1:Y:S01]  /*2500*/  @!P2 LDC.64 R6, c[0x0][0x218] ;  /* 0x00008600ff06ab82 */ /* 0x000e620000000a00 */
[----:B------:R-:W-:Y:S01]  /*2510*/  @!P2 MOV R3, 0x400 ;  /* 0x000004000003a802 */ /* 0x000fe20000000f00 */
[----:B------:R-:W-:Y:S01]  /*2520*/  @!P5 LDGSTS.E.BYPASS.LTC128B.128 [R21+0x8800], desc[UR28][R26.64] ;  /* 0x088000001a15dfae */ /* 0x000fe2000b901d5c */
[----:B------:R-:W-:Y:S01]  /*2530*/  @!P2 IADD3.X R18, R9, UR27, R19, P6, !PT ;  /* 0x0000001b0912ac10 */ /* 0x000fe2000b7fe413 */
[----:B------:R-:W-:Y:S01]  /*2540*/  @!P0 IMAD.WIDE.U32 R8, R25, 0x30, R8 ;  /* 0x0000003019088825 */ /* 0x000fe200078e0008 */
[----:B------:R-:W-:Y:S01]  /*2550*/  IADD3 R200, P6, R28, UR20, RZ ;  /* 0x000000141cc87c10 */ /* 0x000fe2000ffde0ff */
[----:B------:R-:W-:Y:S01]  /*2560*/  @!P5 LDGSTS.E.BYPASS.LTC128B.128 [R21+0xa800], desc[UR28][R26.64+0x80] ;  /* 0x0a8000801a15dfae */ /* 0x000fe2000b901d5c */
[----:B----4-:R-:W-:Y:S01]  /*2570*/  @!P2 LEA R19, R22, R3, 0x18 ;  /* 0x000000031613a211 */ /* 0x010fe200078ec0ff */
[----:B------:R-:W-:Y:S01]  /*2580*/  @!UP0 UIMAD UR20, UR9, 0x30, URZ ;  /* 0x00000030091488a4 */ /* 0x000fe2000f8e023f */
[----:B------:R-:W-:Y:S01]  /*2590*/  IADD3.X R201, R29, UR19, R2, P6, !PT ;  /* 0x000000131dc97c10 */ /* 0x000fe2000b7fe402 */
[----:B------:R-:W-:Y:S01]  /*25a0*/  @!P5 LDGSTS.E.BYPASS.LTC128B.128 [R21+0xc800], desc[UR28][R26.64+0x100] ;  /* 0x0c8001001a15dfae */ /* 0x000fe2000b901d5c */
[----:B------:R-:W2:Y:S01]  /*25b0*/  @!P0 LDC.64 R2, c[0x0][0x218] ;  /* 0x00008600ff028b82 */ /* 0x000ea20000000a00 */
[----:B-----5:R-:W-:Y:S01]  /*25c0*/  @!P0 LEA R15, R20, R15, 0x18 ;  /* 0x0000000f140f8211 */ /* 0x020fe200078ec0ff */
[----:B------:R-:W-:Y:S01]  /*25d0*/  @!P2 IMAD R25, R10, 0x2, R19 ;  /* 0x000000020a19a824 */ /* 0x000fe200078e0213 */
[----:B------:R3:W-:Y:S01]  /*25e0*/  @!P5 LDGSTS.E.BYPASS.LTC128B.128 [R21+0xe800], desc[UR28][R26.64+0x180] ;  /* 0x0e8001801a15dfae */ /* 0x0007e2000b901d5c */
[C---:B------:R-:W-:Y:S01]  /*25f0*/  ISETP.GE.AND P6, PT, R14.reuse, UR17, PT ;  /* 0x000000110e007c0c */ /* 0x040fe2000bfc6270 */
[----:B------:R-:W-:Y:S01]  /*2600*/  UIMAD UR19, UR21, UR6, URZ ;  /* 0x00000006151372a4 */ /* 0x000fe2000f8e023f */
[----:B------:R-:W-:Y:S01]  /*2610*/  IMAD.SHL.U32 R14, R14, 0x8, RZ ;  /* 0x000000080e0e7824 */ /* 0x000fe200078e00ff */
[----:B------:R-:W-:Y:S01]  /*2620*/  UIMAD.WIDE.U32 UR26, UR32, UR6, URZ ;  /* 0x00000006201a72a5 */ /* 0x000fe2000f8e003f */
[----:B------:R-:W-:Y:S01]  /*2630*/  IMAD.WIDE.U32 R200, R11, UR10, R200 ;  /* 0x0000000a0bc87c25 */ /* 0x000fe2000f8e00c8 */
[----:B------:R-:W-:Y:S01]  /*2640*/  UIMAD UR19, UR32, UR7, UR19 ;  /* 0x00000007201372a4 */ /* 0x000fe2000f8e0213 */
[----:B------:R-:W-:Y:S01]  /*2650*/  LOP3.LUT R24, R17, 0xfffffff8, RZ, 0xc0, !PT ;  /* 0xfffffff811187812 */ /* 0x000fe200078ec0ff */
[----:B------:R-:W-:Y:S01]  /*2660*/  USHF.L.U32 UR10, UR7, 0x5, URZ ;  /* 0x00000005070a7899 */ /* 0x000fe2000800063f */
[----:B------:R-:W-:Y:S01]  /*2670*/  IMAD R11, R11, UR11, R16 ;  /* 0x0000000b0b0b7c24 */ /* 0x000fe2000f8e0210 */
[----:B-1----:R-:W-:Y:S01]  /*2680*/  @!P2 LEA R22, P5, R23, R6, 0x1 ;  /* 0x000000061716a211 */ /* 0x002fe200078a08ff */
[----:B------:R-:W-:Y:S01]  /*2690*/  @!P0 VIADD R6, R9, UR20 ;  /* 0x0000001409068c36 */ /* 0x000fe20008000000 */
[----:B------:R-:W-:Y:S01]  /*26a0*/  UIADD3 UR19, UR27, UR19, URZ ;  /* 0x000000131b137290 */ /* 0x000fe2000fffe03f */
[----:B------:R-:W-:Y:S01]  /*26b0*/  IMAD.U32 R234, RZ, RZ, UR26 ;  /* 0x0000001affea7e24 */ /* 0x000fe2000f8e00ff */
[----:B------:R-:W-:Y:S01]  /*26c0*/  @!P2 LEA.HI.X R23, R23, R7, R18, 0x1, P5 ;  /* 0x000000071717a211 */ /* 0x000fe200028f0c12 */
[----:B------:R-:W-:Y:S01]  /*26d0*/  IMAD.SHL.U32 R7, R0, 0x40, RZ ;  /* 0x0000004000077824 */ /* 0x000fe200078e00ff */
[----:B------:R-:W-:Y:S01]  /*26e0*/  UIMAD.WIDE.U32 UR20, UR6, 0x20, URZ ;  /* 0x00000020061478a5 */ /* 0x000fe2000f8e003f */
[----:B------:R-:W-:Y:S01]  /*26f0*/  IMAD.U32 R235, RZ, RZ, UR27 ;  /* 0x0000001bffeb7e24 */ /* 0x000fe2000f8e00ff */
[----:B------:R-:W-:Y:S01]  /*2700*/  VOTEU.ALL UP0, P3 ;  /* 0x00000000003f7886 */ /* 0x000fe20001800000 */
[----:B------:R-:W-:Y:S01]  /*2710*/  @!P2 LDGSTS.E.BYPASS.LTC128B.128 [R25+0x9000], desc[UR28][R22.64] ;  /* 0x090000001619afae */ /* 0x000fe2000b901d5c */
[----:B------:R-:W-:Y:S01]  /*2720*/  LOP3.LUT R7, R7, 0x1c0, RZ, 0xc0, !PT ;  /* 0x000001c007077812 */ /* 0x000fe200078ec0ff */
[----:B------:R-:W-:Y:S01]  /*2730*/  IMAD.IADD R235, R201, 0x1, R11 ;  /* 0x00000001c9eb7824 */ /* 0x000fe200078e020b */
[----:B--2---:R-:W-:Y:S01]  /*2740*/  @!P0 LEA R20, P5, R8, R2, 0x1 ;  /* 0x0000000208148211 */ /* 0x004fe200078a08ff */
[----:B------:R-:W-:Y:S01]  /*2750*/  @!P2 LDGSTS.E.BYPASS.LTC128B.128 [R25+0xb000], desc[UR28][R22.64+0x80] ;  /* 0x0b0000801619afae */ /* 0x000fe2000b901d5c */
[----:B------:R-:W-:Y:S01]  /*2760*/  LOP3.LUT R2, R7, 0x8, R14, 0xf8, !PT ;  /* 0x0000000807027812 */ /* 0x000fe200078ef80e */
[----:B------:R-:W-:Y:S01]  /*2770*/  IMAD.IADD R5, R5, 0x1, -R24 ;  /* 0x0000000105057824 */ /* 0x000fe200078e0a18 */
[----:B------:R-:W-:Y:S01]  /*2780*/  SHF.R.U32.HI R7, RZ, 0x3, R7 ;  /* 0x00000003ff077819 */ /* 0x000fe20000011607 */
[----:B---3--:R-:W-:Y:S01]  /*2790*/  @!P0 IMAD R27, R10, 0x2, R15 ;  /* 0x000000020a1b8824 */ /* 0x008fe200078e020f */
[----:B------:R-:W-:Y:S01]  /*27a0*/  @!P0 LEA.HI.X R21, R8, R3, R6, 0x1, P5 ;  /* 0x0000000308158211 */ /* 0x000fe200028f0c06 */
[----:B------:R-:W-:Y:S01]  /*27b0*/  @!P2 LDGSTS.E.BYPASS.LTC128B.128 [R25+0xd000], desc[UR28][R22.64+0x100] ;  /* 0x0d0001001619afae */ /* 0x000fe2000b901d5c */
[----:B------:R-:W1:Y:S01]  /*27c0*/  @!P6 LDC.64 R8, c[0x0][0x220] ;  /* 0x00008800ff08eb82 */ /* 0x000e620000000a00 */
[----:B------:R-:W-:Y:S01]  /*27d0*/  IMAD.U32 R3, RZ, RZ, UR19 ;  /* 0x00000013ff037e24 */ /* 0x000fe2000f8e00ff */
[----:B------:R-:W-:Y:S01]  /*27e0*/  LEA R18, P5, R234, R200, 0x6 ;  /* 0x000000c8ea127211 */ /* 0x000fe200078a30ff */
[----:B------:R2:W-:Y:S01]  /*27f0*/  @!P2 LDGSTS.E.BYPASS.LTC128B.128 [R25+0xf000], desc[UR28][R22.64+0x180] ;  /* 0x0f0001801619afae */ /* 0x0005e2000b901d5c */
[----:B------:R-:W-:Y:S01]  /*2800*/  LOP3.LUT R2, R2, R7, RZ, 0x3c, !PT ;  /* 0x0000000702027212 */ /* 0x000fe200078e3cff */
[----:B------:R-:W-:Y:S01]  /*2810*/  IMAD.SHL.U32 R15, R13, 0x8, RZ ;  /* 0x000000080d0f7824 */ /* 0x000fe200078e00ff */
[----:B------:R-:W-:Y:S01]  /*2820*/  LEA.HI.X R19, R234, R235, R3, 0x6, P5 ;  /* 0x000000ebea137211 */ /* 0x000fe200028f3403 */
[----:B------:R-:W-:Y:S01]  /*2830*/  @!P0 LDGSTS.E.BYPASS.LTC128B.128 [R27+0x9800], desc[UR28][R20.64] ;  /* 0x09800000141b8fae */ /* 0x000fe2000b901d5c */
[----:B------:R-:W3:Y:S01]  /*2840*/  @!P4 LDC.64 R6, c[0x0][0x220] ;  /* 0x00008800ff06cb82 */ /* 0x000ee20000000a00 */
[----:B------:R-:W-:-:S02]  /*2850*/  IMAD.SHL.U32 R3, R5, 0x40, RZ ;  /* 0x0000004005037824 */ /* 0x000fc400078e00ff */
[----:B------:R-:W-:Y:S01]  /*2860*/  @!P0 LDGSTS.E.BYPASS.LTC128B.128 [R27+0xb800], desc[UR28][R20.64+0x80] ;  /* 0x0b800080141b8fae */ /* 0x000fe2000b901d5c */
[----:B------:R-:W-:Y:S02]  /*2870*/  IMAD R229, R13, 0x200, R2 ;  /* 0x000002000de57824 */ /* 0x000fe400078e0202 */
[----:B------:R-:W-:Y:S01]  /*2880*/  LOP3.LUT R2, R3, 0x1c0, RZ, 0xc0, !PT ;  /* 0x000001c003027812 */ /* 0x000fe200078ec0ff */
[----:B------:R-:W-:Y:S01]  /*2890*/  @!P0 LDGSTS.E.BYPASS.LTC128B.128 [R27+0xd800], desc[UR28][R20.64+0x100] ;  /* 0x0d800100141b8fae */ /* 0x000fe2000b901d5c */
[----:B------:R-:W4:Y:S01]  /*28a0*/  @!P1 LDC.64 R10, c[0x0][0x220] ;  /* 0x00008800ff0a9b82 */ /* 0x000f220000000a00 */
[----:B------:R-:W-:Y:S01]  /*28b0*/  IMAD.U32 R3, RZ, RZ, UR6 ;  /* 0x00000006ff037e24 */ /* 0x000fe2000f8e00ff */
[----:B------:R-:W-:Y:S01]  /*28c0*/  LOP3.LUT R15, R2, 0x8, R15, 0xf8, !PT ;  /* 0x00000008020f7812 */ /* 0x000fe200078ef80f */
[----:B------:R1:W-:Y:S01]  /*28d0*/  @!P0 LDGSTS.E.BYPASS.LTC128B.128 [R27+0xf800], desc[UR28][R20.64+0x180] ;  /* 0x0f800180141b8fae */ /* 0x0003e2000b901d5c */
[----:B------:R-:W-:Y:S01]  /*28e0*/  IMAD.U32 R16, RZ, RZ, UR6 ;  /* 0x00000006ff107e24 */ /* 0x000fe2000f8e00ff */
[----:B------:R-:W-:Y:S01]  /*28f0*/  SHF.R.U32.HI R2, RZ, 0x3, R2 ;  /* 0x00000003ff027819 */ /* 0x000fe20000011602 */
[----:B------:R-:W-:Y:S01]  /*2900*/  IMAD.U32 R13, RZ, RZ, UR7 ;  /* 0x00000007ff0d7e24 */ /* 0x000fe2000f8e00ff */
[----:B------:R-:W0:Y:S01]  /*2910*/  LDGDEPBAR ;  /* 0x00000000000079af */ /* 0x000e220000000000 */
[----:B------:R-:W-:Y:S01]  /*2920*/  @!P4 LEA R3, P0, R3, R18, 0x4 ;  /* 0x000000120303c211 */ /* 0x000fe200078020ff */
[----:B------:R-:W-:Y:S01]  /*2930*/  IMAD.U32 R14, RZ, RZ, UR6 ;  /* 0x00000006ff0e7e24 */ /* 0x000fe2000f8e00ff */
[----:B------:R-:W-:Y:S01]  /*2940*/  LOP3.LUT R2, R15, R2, RZ, 0x3c, !PT ;  /* 0x000000020f027212 */ /* 0x000fe200078e3cff */
[----:B------:R-:W-:Y:S01]  /*2950*/  IMAD.U32 R15, RZ, RZ, UR10 ;  /* 0x0000000aff0f7e24 */ /* 0x000fe2000f8e00ff */
[----:B------:R-:W-:Y:S01]  /*2960*/  @!P4 LEA.HI.X R16, R16, R19, R13, 0x4, P0 ;  /* 0x000000131010c211 */ /* 0x000fe200000f240d */
[----:B------:R-:W-:Y:S01]  /*2970*/  IMAD.SHL.U32 R17, R17, 0x40, RZ ;  /* 0x0000004011117824 */ /* 0x000fe200078e00ff */
[----:B------:R-:W-:Y:S01]  /*2980*/  @!P1 IADD3 R13, P0, R18, UR20, RZ ;  /* 0x00000014120d9c10 */ /* 0x000fe2000ff1e0ff */
[----:B--2---:R-:W-:Y:S01]  /*2990*/  @!P3 IMAD.WIDE.U32 R22, R14, 0x30, R18 ;  /* 0x000000300e16b825 */ /* 0x004fe200078e0012 */
[----:B------:R-:W-:Y:S01]  /*29a0*/  @!UP0 UIMAD UR10, UR7, 0x30, URZ ;  /* 0x00000030070a88a4 */ /* 0x000fe2000f8e023f */
[----:B------:R-:W-:Y:S01]  /*29b0*/  LEA R229, R229, UR4, 0x1 ;  /* 0x00000004e5e57c11 */ /* 0x000fe2000f8e08ff */
[----:B------:R-:W-:Y:S01]  /*29c0*/  UISETP.GT.AND UP0, UPT, UR32, UR22, UPT ;  /* 0x000000162000728c */ /* 0x000fe2000bf04270 */
[----:B------:R-:W-:-:S03]  /*29d0*/  @!P1 IADD3.X R14, R19, UR21, R15, P0, !PT ;  /* 0x00000015130e9c10 */ /* 0x000fc600087fe40f */
[----:B------:R-:W-:Y:S01]  /*29e0*/  VIADD R227, R229, 0x8020 ;  /* 0x00008020e5e37836 */ /* 0x000fe20000000000 */
[----:B-1----:R-:W-:Y:S01]  /*29f0*/  @!P6 LEA R20, P2, R18, R8, 0x1 ;  /* 0x000000081214e211 */ /* 0x002fe200078408ff */
[----:B------:R-:W-:-:S04]  /*2a00*/  DEPBAR.LE SB0, 0x0 ;  /* 0x000080000000791a */ /* 0x000fc80000000000 */
[----:B------:R-:W-:Y:S01]  /*2a10*/  BAR.SYNC.DEFER_BLOCKING 0x0 ;  /* 0x0000000000007b1d */ /* 0x000fe20000010000 */
[----:B------:R-:W-:Y:S02]  /*2a20*/  @!P6 LEA.HI.X R21, R18, R9, R19, 0x1, P2 ;  /* 0x000000091215e211 */ /* 0x000fe400010f0c13 */
[----:B---3--:R-:W-:Y:S02]  /*2a30*/  @!P4 LEA R18, P0, R3, R6, 0x1 ;  /* 0x000000060312c211 */ /* 0x008fe400078008ff */
[----:B------:R-:W-:-:S03]  /*2a40*/  SHF.R.S32.HI R6, RZ, 0x5, R12 ;  /* 0x00000005ff067819 */ /* 0x000fc6000001140c */
[----:B------:R-:W1:Y:S01]  /*2a50*/  @!P3 LDC.64 R8, c[0x0][0x220] ;  /* 0x00008800ff08bb82 */ /* 0x000e620000000a00 */
[----:B------:R-:W-:Y:S01]  /*2a60*/  @!P4 LEA.HI.X R19, R3, R7, R16, 0x1, P0 ;  /* 0x000000070313c211 */ /* 0x000fe200000f0c10 */
[----:B------:R-:W-:Y:S01]  /*2a70*/  @!P3 VIADD R7, R23, UR10 ;  /* 0x0000000a1707bc36 */ /* 0x000fe20008000000 */
[----:B------:R-:W-:Y:S01]  /*2a80*/  LOP3.LUT R3, R17, 0xfffffe00, RZ, 0xc0, !PT ;  /* 0xfffffe0011037812 */ /* 0x000fe200078ec0ff */
[----:B------:R-:W-:Y:S01]  /*2a90*/  UIADD3 UR10, UR15, 0x1, -UR25 ;  /* 0x000000010f0a7890 */ /* 0x000fe2000fffe819 */
[C---:B----4-:R-:W-:Y:S02]  /*2aa0*/  @!P1 LEA R12, P0, R13.reuse, R10, 0x1 ;  /* 0x0000000a0d0c9211 */ /* 0x050fe400078008ff */
[C---:B------:R-:W-:Y:S01]  /*2ab0*/  LEA R238, R6.reuse, UR14, 0x4 ;  /* 0x0000000e06ee7c11 */ /* 0x040fe2000f8e20ff */
[----:B------:R-:W-:Y:S01]  /*2ac0*/  UIADD3 UR10, UR10, UR12, URZ ;  /* 0x0000000c0a0a7290 */ /* 0x000fe2000fffe03f */
[----:B------:R-:W-:Y:S01]  /*2ad0*/  @!P1 LEA.HI.X R13, R13, R11, R14, 0x1, P0 ;  /* 0x0000000b0d0d9211 */ /* 0x000fe200000f0c0e */
[----:B------:R-:W-:-:S04]  /*2ae0*/  IMAD R11, R6, 0x400, R3 ;  /* 0x00000400060b7824 */ /* 0x000fc800078e0203 */
[----:B------:R-:W-:Y:S01]  /*2af0*/  IMAD.IADD R230, R2, 0x1, R11 ;  /* 0x0000000102e67824 */ /* 0x000fe200078e020b */
[----:B------:R-:W-:Y:S04]  /*2b00*/  @P6 STS.128 [R231+0x10000], RZ ;  /* 0x010000ffe7006388 */ /* 0x000fe80000000c00 */
[----:B------:R-:W-:Y:S01]  /*2b10*/  LEA R230, R230, UR4, 0x1 ;  /* 0x00000004e6e67c11 */ /* 0x000fe2000f8e08ff */
[----:B------:R-:W-:Y:S01]  /*2b20*/  @P6 STS.128 [R231+0x12000], RZ ;  /* 0x012000ffe7006388 */ /* 0x000fe20000000c00 */
[----:B-1----:R-:W-:-:S03]  /*2b30*/  @!P3 LEA R8, P0, R22, R8, 0x1 ;  /* 0x000000081608b211 */ /* 0x002fc600078008ff */
[----:B------:R-:W-:Y:S01]  /*2b40*/  @P6 STS.128 [R231+0x14000], RZ ;  /* 0x014000ffe7006388 */ /* 0x000fe20000000c00 */
[----:B------:R-:W-:Y:S01]  /*2b50*/  @!P3 LEA.HI.X R9, R22, R9, R7, 0x1, P0 ;  /* 0x000000091609b211 */ /* 0x000fe200000f0c07 */
[----:B------:R-:W-:Y:S02]  /*2b60*/  IMAD.MOV.U32 R7, RZ, RZ, 0x10 ;  /* 0x00000010ff077424 */ /* 0x000fe400078e00ff */
        /* <DEDUP_REMOVED lines=38> */
[----:B------:R-:W-:Y:S02]  /*2dd0*/  VIADD R0, R229, 0x8000 ;  /* 0x00008000e5007836 */ /* 0x000fe40000000000 */
[--C-:B------:R-:W-:Y:S01]  /*2de0*/  IMAD R228, R7, 0x2, R230.reuse ;  /* 0x0000000207e47824 */ /* 0x100fe200078e02e6 */
[----:B------:R-:W-:Y:S01]  /*2df0*/  @P3 STS.128 [R231+0x17800], RZ ;  /* 0x017800ffe7003388 */ /* 0x000fe20000000c00 */
[----:B------:R-:W-:-:S02]  /*2e00*/  IMAD R226, R5, 0x2, R230 ;  /* 0x0000000205e27824 */ /* 0x000fc400078e02e6 */
[----:B------:R-:W-:Y:S01]  /*2e10*/  IMAD R225, R5, 0x2, R228 ;  /* 0x0000000205e17824 */ /* 0x000fe200078e02e4 */
        /* <DEDUP_REMOVED lines=10> */
[----:B-1----:R-:W-:Y:S02]  /*2ec0*/  LDSM.16.M88.4 R12, [R230] ;  /* 0x00000000e60c783b */ /* 0x002fe40000000200 */
[----:B------:R-:W-:Y:S02]  /*2ed0*/  IMAD.IADD R223, R229, 0x1, R0 ;  /* 0x00000001e5df7824 */ /* 0x000fe400078e0200 */
[----:B------:R-:W1:Y:S01]  /*2ee0*/  LDSM.16.M88.4 R36, [R229+0x8000] ;  /* 0x00800000e524783b */ /* 0x000e620000000200 */
[----:B------:R-:W-:-:S03]  /*2ef0*/  IMAD.IADD R216, R0, 0x1, R227 ;  /* 0x0000000100d87824 */ /* 0x000fc600078e02e3 */
[----:B------:R-:W3:Y:S04]  /*2f00*/  LDSM.16.M88.4 R28, [R229+0x8800] ;  /* 0x00880000e51c783b */ /* 0x000ee80000000200 */
[----:B------:R-:W4:Y:S04]  /*2f10*/  LDSM.16.M88.4 R20, [R229+0x9000] ;  /* 0x00900000e514783b */ /* 0x000f280000000200 */
[----:B------:R-:W5:Y:S04]  /*2f20*/  LDSM.16.M88.4 R60, [R229+0x9800] ;  /* 0x00980000e53c783b */ /* 0x000f680000000200 */
[----:B------:R-:W-:Y:S04]  /*2f30*/  LDSM.16.M88.4 R52, [R228] ;  /* 0x00000000e434783b */ /* 0x000fe80000000200 */
[----:B------:R-:W5:Y:S04]  /*2f40*/  LDSM.16.M88.4 R16, [R227] ;  /* 0x00000000e310783b */ /* 0x000f680000000200 */
[----:B------:R-:W5:Y:S04]  /*2f50*/  LDSM.16.M88.4 R44, [R227+0x800] ;  /* 0x00080000e32c783b */ /* 0x000f680000000200 */
[----:B--2---:R-:W2:Y:S04]  /*2f60*/  LDSM.16.M88.4 R8, [R227+0x1000] ;  /* 0x00100000e308783b */ /* 0x004ea80000000200 */
[----:B------:R-:W2:Y:S04]  /*2f70*/  LDSM.16.M88.4 R56, [R227+0x1800] ;  /* 0x00180000e338783b */ /* 0x000ea80000000200 */
[----:B------:R-:W-:Y:S01]  /*2f80*/  LDSM.16.M88.4 R64, [R226] ;  /* 0x00000000e240783b */ /* 0x000fe20000000200 */
[C---:B-1----:R-:W-:Y:S03]  /*2f90*/  HMMA.16816.F32 R40, R12.reuse, R36, RZ ;  /* 0x000000240c28723c */ /* 0x042fe600000018ff */
[----:B------:R-:W1:Y:S04]  /*2fa0*/  LDSM.16.M88.4 R48, [R223+0x8000] ;  /* 0x00800000df30783b */ /* 0x000e680000000200 */
[----:B------:R-:W1:Y:S01]  /*2fb0*/  LDSM.16.M88.4 R72, [R223+0x8800] ;  /* 0x00880000df48783b */ /* 0x000e620000000200 */
[C---:B------:R-:W-:Y:S03]  /*2fc0*/  HMMA.16816.F32 R36, R12.reuse, R38, RZ ;  /* 0x000000260c24723c */ /* 0x040fe600000018ff */
[----:B------:R-:W-:Y:S03]  /*2fd0*/  LDSM.16.M88.4 R76, [R230+0x2000] ;  /* 0x00200000e64c783b */ /* 0x000fe60000000200 */
[C---:B---3--:R-:W-:Y:S01]  /*2fe0*/  HMMA.16816.F32 R32, R12.reuse, R28, RZ ;  /* 0x0000001c0c20723c */ /* 0x048fe200000018ff */
[----:B------:R-:W0:Y:S05]  /*2ff0*/  LDGDEPBAR ;  /* 0x00000000000079af */ /* 0x000e2a0000000000 */
[C---:B----4-:R-:W-:Y:S06]  /*3000*/  HMMA.16816.F32 R24, R12.reuse, R20, RZ ;  /* 0x000000140c18723c */ /* 0x050fec00000018ff */
[C---:B------:R-:W-:Y:S06]  /*3010*/  HMMA.16816.F32 R28, R12.reuse, R30, RZ ;  /* 0x0000001e0c1c723c */ /* 0x040fec00000018ff */
[C---:B------:R-:W-:Y:S06]  /*3020*/  HMMA.16816.F32 R20, R12.reuse, R22, RZ ;  /* 0x000000160c14723c */ /* 0x040fec00000018ff */
[C---:B-----5:R-:W-:Y:S06]  /*3030*/  HMMA.16816.F32 R68, R12.reuse, R60, RZ ;  /* 0x0000003c0c44723c */ /* 0x060fec00000018ff */
[----:B------:R-:W-:Y:S01]  /*3040*/  HMMA.16816.F32 R12, R12, R62, RZ ;  /* 0x0000003e0c0c723c */ /* 0x000fe200000018ff */
[----:B------:R-:W-:Y:S05]  /*3050*/  LDSM.16.M88.4 R60, [R223+0x9800] ;  /* 0x00980000df3c783b */ /* 0x000fea0000000200 */
[C---:B------:R-:W-:Y:S06]  /*3060*/  HMMA.16816.F32 R40, R52.reuse, R16, R40 ;  /* 0x000000103428723c */ /* 0x040fec0000001828 */
[C---:B------:R-:W-:Y:S01]  /*3070*/  HMMA.16816.F32 R36, R52.reuse, R18, R36 ;  /* 0x000000123424723c */ /* 0x040fe20000001824 */
[----:B------:R-:W3:Y:S05]  /*3080*/  LDSM.16.M88.4 R16, [R223+0x9000] ;  /* 0x00900000df10783b */ /* 0x000eea0000000200 */
[C---:B------:R-:W-:Y:S06]  /*3090*/  HMMA.16816.F32 R32, R52.reuse, R44, R32 ;  /* 0x0000002c3420723c */ /* 0x040fec0000001820 */
[C---:B------:R-:W-:Y:S01]  /*30a0*/  HMMA.16816.F32 R28, R52.reuse, R46, R28 ;  /* 0x0000002e341c723c */ /* 0x040fe2000000181c */
[----:B------:R-:W-:Y:S05]  /*30b0*/  LDSM.16.M88.4 R44, [R225] ;  /* 0x00000000e12c783b */ /* 0x000fea0000000200 */
[C---:B--2---:R-:W-:Y:S06]  /*30c0*/  HMMA.16816.F32 R24, R52.reuse, R8, R24 ;  /* 0x000000083418723c */ /* 0x044fec0000001818 */
[C---:B------:R-:W-:Y:S01]  /*30d0*/  HMMA.16816.F32 R20, R52.reuse, R10, R20 ;  /* 0x0000000a3414723c */ /* 0x040fe20000001814 */
[----:B------:R-:W2:Y:S05]  /*30e0*/  LDSM.16.M88.4 R8, [R216] ;  /* 0x00000000d808783b */ /* 0x000eaa0000000200 */
[C---:B------:R-:W-:Y:S06]  /*30f0*/  HMMA.16816.F32 R68, R52.reuse, R56, R68 ;  /* 0x000000383444723c */ /* 0x040fec0000001844 */
        /* <DEDUP_REMOVED lines=12> */
[C---:B------:R-:W-:Y:S06]  /*31c0*/  HMMA.16816.F32 R68, R64.reuse, R60, R68 ;  /* 0x0000003c4044723c */ /* 0x040fec0000001844 */
[----:B------:R-:W-:Y:S01]  /*31d0*/  HMMA.16816.F32 R64, R64, R62, R12 ;  /* 0x0000003e4040723c */ /* 0x000fe2000000180c */
[----:B------:R-:W3:Y:S04]  /*31e0*/  LDSM.16.M88.4 R12, [R229+0xa800] ;  /* 0x00a80000e50c783b */ /* 0x000ee80000000200 */
[----:B------:R-:W-:Y:S01]  /*31f0*/  LDSM.16.M88.4 R60, [R228+0x2000] ;  /* 0x00200000e43c783b */ /* 0x000fe20000000200 */
[C---:B--2---:R-:W-:Y:S06]  /*3200*/  HMMA.16816.F32 R40, R44.reuse, R8, R40 ;  /* 0x000000082c28723c */ /* 0x044fec0000001828 */
[C---:B------:R-:W-:Y:S01]  /*3210*/  HMMA.16816.F32 R36, R44.reuse, R10, R36 ;  /* 0x0000000a2c24723c */ /* 0x040fe20000001824 */
[----:B------:R-:W2:Y:S05]  /*3220*/  LDSM.16.M88.4 R8, [R229+0xb000] ;  /* 0x00b00000e508783b */ /* 0x000eaa0000000200 */
[C---:B----4-:R-:W-:Y:S06]  /*3230*/  HMMA.16816.F32 R32, R44.reuse, R56, R32 ;  /* 0x000000382c20723c */ /* 0x050fec0000001820 */
[C---:B------:R-:W-:Y:S01]  /*3240*/  HMMA.16816.F32 R28, R44.reuse, R58, R28 ;  /* 0x0000003a2c1c723c */ /* 0x040fe2000000181c */
[----:B------:R-:W4:Y:S05]  /*3250*/  LDSM.16.M88.4 R56, [R227+0x2000] ;  /* 0x00200000e338783b */ /* 0x000f2a0000000200 */
        /* <DEDUP_REMOVED lines=9> */
[----:B------:R-:W-:Y:S05]  /*32f0*/  LDSM.16.M88.4 R16, [R226+0x2000] ;  /* 0x00200000e210783b */ /* 0x000fea0000000200 */
[C---:B------:R-:W-:Y:S06]  /*3300*/  HMMA.16816.F32 R32, R76.reuse, R12, R32 ;  /* 0x0000000c4c20723c */ /* 0x040fec0000001820 */
[C---:B------:R-:W-:Y:S01]  /*3310*/  HMMA.16816.F32 R28, R76.reuse, R14, R28 ;  /* 0x0000000e4c1c723c */ /* 0x040fe2000000181c */
[----:B------:R-:W3:Y:S05]  /*3320*/  LDSM.16.M88.4 R12, [R223+0xa000] ;  /* 0x00a00000df0c783b */ /* 0x000eea0000000200 */
[C---:B--2---:R-:W-:Y:S06]  /*3330*/  HMMA.16816.F32 R24, R76.reuse, R8, R24 ;  /* 0x000000084c18723c */ /* 0x044fec0000001818 */
[C---:B------:R-:W-:Y:S01]  /*3340*/  HMMA.16816.F32 R20, R76.reuse, R10, R20 ;  /* 0x0000000a4c14723c */ /* 0x040fe20000001814 */
[----:B------:R-:W-:Y:S05]  /*3350*/  LDSM.16.M88.4 R8, [R223+0xa800] ;  /* 0x00a80000df08783b */ /* 0x000fea0000000200 */
[C---:B------:R-:W-:Y:S06]  /*3360*/  HMMA.16816.F32 R68, R76.reuse, R72, R68 ;  /* 0x000000484c44723c */ /* 0x040fec0000001844 */
[----:B------:R-:W-:Y:S06]  /*3370*/  HMMA.16816.F32 R64, R76, R74, R64 ;  /* 0x0000004a4c40723c */ /* 0x000fec0000001840 */
[C---:B----4-:R-:W-:Y:S06]  /*3380*/  HMMA.16816.F32 R40, R60.reuse, R56, R40 ;  /* 0x000000383c28723c */ /* 0x050fec0000001828 */
[C---:B------:R-:W-:Y:S01]  /*3390*/  HMMA.16816.F32 R36, R60.reuse, R58, R36 ;  /* 0x0000003a3c24723c */ /* 0x040fe20000001824 */
[----:B------:R-:W2:Y:S05]  /*33a0*/  LDSM.16.M88.4 R56, [R223+0xb000] ;  /* 0x00b00000df38783b */ /* 0x000eaa0000000200 */
[C---:B-1----:R-:W-:Y:S06]  /*33b0*/  HMMA.16816.F32 R24, R60.reuse, R48, R24 ;  /* 0x000000303c18723c */ /* 0x042fec0000001818 */
[C---:B------:R-:W-:Y:S01]  /*33c0*/  HMMA.16816.F32 R20, R60.reuse, R50, R20 ;  /* 0x000000323c14723c */ /* 0x040fe20000001814 */
[----:B------:R-:W1:Y:S05]  /*33d0*/  LDSM.16.M88.4 R48, [R223+0xb800] ;  /* 0x00b80000df30783b */ /* 0x000e6a0000000200 */
[C---:B------:R-:W-:Y:S06]  /*33e0*/  HMMA.16816.F32 R32, R60.reuse, R52, R32 ;  /* 0x000000343c20723c */ /* 0x040fec0000001820 */
[C---:B------:R-:W-:Y:S01]  /*33f0*/  HMMA.16816.F32 R28, R60.reuse, R54, R28 ;  /* 0x000000363c1c723c */ /* 0x040fe2000000181c */
[----:B------:R-:W-:Y:S05]  /*3400*/  LDSM.16.M88.4 R52, [R216+0x2000] ;  /* 0x00200000d834783b */ /* 0x000fea0000000200 */
[C---:B-----5:R-:W-:Y:S01]  /*3410*/  HMMA.16816.F32 R72, R60.reuse, R44, R68 ;  /* 0x0000002c3c48723c */ /* 0x060fe20000001844 */
[----:B------:R-:W4:Y:S05]  /*3420*/  LDSM.16.M88.4 R68, [R225+0x2000] ;  /* 0x00200000e144783b */ /* 0x000f2a0000000200 */
[----:B------:R-:W-:Y:S01]  /*3430*/  HMMA.16816.F32 R64, R60, R46, R64 ;  /* 0x0000002e3c40723c */ /* 0x000fe20000001840 */
[----:B------:R-:W5:Y:S04]  /*3440*/  LDSM.16.M88.4 R44, [R216+0x3000] ;  /* 0x00300000d82c783b */ /* 0x000f680000000200 */
[----:B------:R-:W-:Y:S01]  /*3450*/  LDSM.16.M88.4 R60, [R230+0x4000] ;  /* 0x00400000e63c783b */ /* 0x000fe20000000200 */
[C---:B---3--:R-:W-:Y:S06]  /*3460*/  HMMA.16816.F32 R40, R16.reuse, R12, R40 ;  /* 0x0000000c1028723c */ /* 0x048fec0000001828 */
[C---:B------:R-:W-:Y:S01]  /*3470*/  HMMA.16816.F32 R36, R16.reuse, R14, R36 ;  /* 0x0000000e1024723c */ /* 0x040fe20000001824 */
[----:B------:R-:W3:Y:S05]  /*3480*/  LDSM.16.M88.4 R12, [R216+0x2800] ;  /* 0x00280000d80c783b */ /* 0x000eea0000000200 */
[C---:B--2---:R-:W-:Y:S01]  /*3490*/  HMMA.16816.F32 R76, R16.reuse, R56, R24 ;  /* 0x00000038104c723c */ /* 0x044fe20000001818 */
[----:B------:R-:W-:Y:S05]  /*34a0*/  LDSM.16.M88.4 R24, [R229+0xc000] ;  /* 0x00c00000e518783b */ /* 0x000fea0000000200 */
[C---:B------:R-:W-:Y:S06]  /*34b0*/  HMMA.16816.F32 R32, R16.reuse, R8, R32 ;  /* 0x000000081020723c */ /* 0x040fec0000001820 */
[C---:B------:R-:W-:Y:S01]  /*34c0*/  HMMA.16816.F32 R28, R16.reuse, R10, R28 ;  /* 0x0000000a101c723c */ /* 0x040fe2000000181c */
[----:B------:R-:W2:Y:S05]  /*34d0*/  LDSM.16.M88.4 R8, [R216+0x3800] ;  /* 0x00380000d808783b */ /* 0x000eaa0000000200 */
[C---:B------:R-:W-:Y:S01]  /*34e0*/  HMMA.16816.F32 R20, R16.reuse, R58, R20 ;  /* 0x0000003a1014723c */ /* 0x040fe20000001814 */
[----:B------:R-:W-:Y:S05]  /*34f0*/  LDSM.16.M88.4 R56, [R227+0x4800] ;  /* 0x00480000e338783b */ /* 0x000fea0000000200 */
[C---:B-1----:R-:W-:Y:S06]  /*3500*/  HMMA.16816.F32 R72, R16.reuse, R48, R72 ;  /* 0x000000301048723c */ /* 0x042fec0000001848 */
[----:B------:R-:W-:Y:S01]  /*3510*/  HMMA.16816.F32 R64, R16, R50, R64 ;  /* 0x000000321040723c */ /* 0x000fe20000001840 */
[----:B------:R-:W1:Y:S04]  /*3520*/  LDSM.16.M88.4 R16, [R229+0xc800] ;  /* 0x00c80000e510783b */ /* 0x000e680000000200 */
[----:B------:R-:W1:Y:S01]  /*3530*/  LDSM.16.M88.4 R48, [R229+0xd000] ;  /* 0x00d00000e530783b */ /* 0x000e620000000200 */
[C---:B----4-:R-:W-:Y:S06]  /*3540*/  HMMA.16816.F32 R40, R68.reuse, R52, R40 ;  /* 0x000000344428723c */ /* 0x050fec0000001828 */
[C---:B------:R-:W-:Y:S01]  /*3550*/  HMMA.16816.F32 R36, R68.reuse, R54, R36 ;  /* 0x000000364424723c */ /* 0x040fe20000001824 */
[----:B------:R-:W4:Y:S05]  /*3560*/  LDSM.16.M88.4 R52, [R229+0xd800] ;  /* 0x00d80000e534783b */ /* 0x000f2a0000000200 */
[C---:B-----5:R-:W-:Y:S06]  /*3570*/  HMMA.16816.F32 R76, R68.reuse, R44, R76 ;  /* 0x0000002c444c723c */ /* 0x060fec000000184c */
[C---:B---3--:R-:W-:Y:S06]  /*3580*/  HMMA.16816.F32 R32, R68.reuse, R12, R32 ;  /* 0x0000000c4420723c */ /* 0x048fec0000001820 */
[C---:B------:R-:W-:Y:S01]  /*3590*/  HMMA.16816.F32 R28, R68.reuse, R14, R28 ;  /* 0x0000000e441c723c */ /* 0x040fe2000000181c */
[----:B------:R-:W-:Y:S05]  /*35a0*/  LDSM.16.M88.4 R12, [R227+0x4000] ;  /* 0x00400000e30c783b */ /* 0x000fea0000000200 */
[C---:B------:R-:W-:Y:S01]  /*35b0*/  HMMA.16816.F32 R44, R68.reuse, R46, R20 ;  /* 0x0000002e442c723c */ /* 0x040fe20000001814 */
[----:B------:R-:W3:Y:S05]  /*35c0*/  LDSM.16.M88.4 R20, [R228+0x4000] ;  /* 0x00400000e414783b */ /* 0x000eea0000000200 */
[C---:B--2---:R-:W-:Y:S06]  /*35d0*/  HMMA.16816.F32 R72, R68.reuse, R8, R72 ;  /* 0x000000084448723c */ /* 0x044fec0000001848 */
[----:B------:R-:W-:Y:S01]  /*35e0*/  HMMA.16816.F32 R64, R68, R10, R64 ;  /* 0x0000000a4440723c */ /* 0x000fe20000001840 */
[----:B------:R-:W2:Y:S04]  /*35f0*/  LDSM.16.M88.4 R8, [R227+0x5000] ;  /* 0x00500000e308783b */ /* 0x000ea80000000200 */
[----:B------:R-:W-:Y:S01]  /*3600*/  LDSM.16.M88.4 R68, [R226+0x4000] ;  /* 0x00400000e244783b */ /* 0x000fe20000000200 */
[C---:B------:R-:W-:Y:S06]  /*3610*/  HMMA.16816.F32 R40, R60.reuse, R24, R40 ;  /* 0x000000183c28723c */ /* 0x040fec0000001828 */
        /* <DEDUP_REMOVED lines=8> */
[C---:B----4-:R-:W-:Y:S06]  /*36a0*/  HMMA.16816.F32 R72, R60.reuse, R52, R72 ;  /* 0x000000343c48723c */ /* 0x050fec0000001848 */
[----:B------:R-:W-:Y:S01]  /*36b0*/  HMMA.16816.F32 R64, R60, R54, R64 ;  /* 0x000000363c40723c */ /* 0x000fe20000001840 */
[----:B------:R-:W-:Y:S04]  /*36c0*/  LDSM.16.M88.4 R52, [R223+0xd800] ;  /* 0x00d80000df34783b */ /* 0x000fe80000000200 */
[----:B------:R-:W-:Y:S01]  /*36d0*/  LDSM.16.M88.4 R60, [R229+0xe800] ;  /* 0x00e80000e53c783b */ /* 0x000fe20000000200 */
[C---:B---3--:R-:W-:Y:S06]  /*36e0*/  HMMA.16816.F32 R40, R20.reuse, R12, R40 ;  /* 0x0000000c1428723c */ /* 0x048fec0000001828 */
[C---:B------:R-:W-:Y:S01]  /*36f0*/  HMMA.16816.F32 R36, R20.reuse, R14, R36 ;  /* 0x0000000e1424723c */ /* 0x040fe20000001824 */
[----:B------:R-:W3:Y:S05]  /*3700*/  LDSM.16.M88.4 R12, [R223+0xc800] ;  /* 0x00c80000df0c783b */ /* 0x000eea0000000200 */
[C---:B------:R-:W-:Y:S06]  /*3710*/  HMMA.16816.F32 R32, R20.reuse, R56, R32 ;  /* 0x000000381420723c */ /* 0x040fec0000001820 */
[C---:B------:R-:W-:Y:S06]  /*3720*/  HMMA.16816.F32 R28, R20.reuse, R58, R28 ;  /* 0x0000003a141c723c */ /* 0x040fec000000181c */
[C---:B--2---:R-:W-:Y:S06]  /*3730*/  HMMA.16816.F32 R76, R20.reuse, R8, R76 ;  /* 0x00000008144c723c */ /* 0x044fec000000184c */
[C---:B------:R-:W-:Y:S01]  /*3740*/  HMMA.16816.F32 R56, R20.reuse, R10, R44 ;  /* 0x0000000a1438723c */ /* 0x040fe2000000182c */
[----:B------:R-:W-:Y:S04]  /*3750*/  LDSM.16.M88.4 R44, [R225+0x4000] ;  /* 0x00400000e12c783b */ /* 0x000fe80000000200 */
[----:B------:R-:W-:Y:S01]  /*3760*/  LDSM.16.M88.4 R8, [R216+0x4000] ;  /* 0x00400000d808783b */ /* 0x000fe20000000200 */
[C---:B-1----:R-:W-:Y:S06]  /*3770*/  HMMA.16816.F32 R72, R20.reuse, R16, R72 ;  /* 0x000000101448723c */ /* 0x042fec0000001848 */
[----:B------:R-:W-:Y:S01]  /*3780*/  HMMA.16816.F32 R64, R20, R18, R64 ;  /* 0x000000121440723c */ /* 0x000fe20000001840 */
[----:B------:R-:W1:Y:S04]  /*3790*/  LDSM.16.M88.4 R16, [R216+0x4800] ;  /* 0x00480000d810783b */ /* 0x000e680000000200 */
[----:B------:R-:W2:Y:S01]  /*37a0*/  LDSM.16.M88.4 R20, [R216+0x5000] ;  /* 0x00500000d814783b */ /* 0x000ea20000000200 */
[C---:B---3--:R-:W-:Y:S06]  /*37b0*/  HMMA.16816.F32 R32, R68.reuse, R12, R32 ;  /* 0x0000000c4420723c */ /* 0x048fec0000001820 */
[C---:B------:R-:W-:Y:S01]  /*37c0*/  HMMA.16816.F32 R28, R68.reuse, R14, R28 ;  /* 0x0000000e441c723c */ /* 0x040fe2000000181c */
[----:B------:R-:W-:Y:S05]  /*37d0*/  LDSM.16.M88.4 R12, [R229+0xe000] ;  /* 0x00e00000e50c783b */ /* 0x000fea0000000200 */
        /* <DEDUP_REMOVED lines=15> */
[----:B------:R-:W-:Y:S05]  /*38d0*/  LDSM.16.M88.4 R8, [R227+0x6000] ;  /* 0x00600000e308783b */ /* 0x000fea0000000200 */
[C---:B--2---:R-:W-:Y:S06]  /*38e0*/  HMMA.16816.F32 R76, R44.reuse, R20, R76 ;  /* 0x000000142c4c723c */ /* 0x044fec000000184c */
[----:B------:R-:W-:Y:S01]  /*38f0*/  HMMA.16816.F32 R56, R44, R22, R56 ;  /* 0x000000162c38723c */ /* 0x000fe20000001838 */
[----:B------:R-:W1:Y:S05]  /*3900*/  LDSM.16.M88.4 R20, [R227+0x6800] ;  /* 0x00680000e314783b */ /* 0x000e6a0000000200 */
[C---:B---3--:R-:W-:Y:S06]  /*3910*/  HMMA.16816.F32 R32, R48.reuse, R60, R32 ;  /* 0x0000003c3020723c */ /* 0x048fec0000001820 */
[----:B------:R-:W-:Y:S01]  /*3920*/  HMMA.16816.F32 R28, R48, R62, R28 ;  /* 0x0000003e301c723c */ /* 0x000fe2000000181c */
[----:B------:R-:W-:Y:S05]  /*3930*/  LDSM.16.M88.4 R60, [R226+0x6000] ;  /* 0x00600000e23c783b */ /* 0x000fea0000000200 */
[C---:B------:R-:W-:Y:S06]  /*3940*/  HMMA.16816.F32 R72, R44.reuse, R24, R72 ;  /* 0x000000182c48723c */ /* 0x040fec0000001848 */
[----:B------:R-:W-:Y:S01]  /*3950*/  HMMA.16816.F32 R64, R44, R26, R64 ;  /* 0x0000001a2c40723c */ /* 0x000fe20000001840 */
[----:B------:R-:W-:Y:S04]  /*3960*/  LDSM.16.M88.4 R24, [R227+0x7000] ;  /* 0x00700000e318783b */ /* 0x000fe80000000200 */
[----:B------:R-:W-:Y:S01]  /*3970*/  LDSM.16.M88.4 R44, [R227+0x7800] ;  /* 0x00780000e32c783b */ /* 0x000fe20000000200 */
[C---:B------:R-:W-:Y:S06]  /*3980*/  HMMA.16816.F32 R40, R48.reuse, R12, R40 ;  /* 0x0000000c3028723c */ /* 0x040fec0000001828 */
[C---:B------:R-:W-:Y:S01]  /*3990*/  HMMA.16816.F32 R36, R48.reuse, R14, R36 ;  /* 0x0000000e3024723c */ /* 0x040fe20000001824 */
[----:B------:R-:W2:Y:S05]  /*39a0*/  LDSM.16.M88.4 R12, [R223+0xe800] ;  /* 0x00e80000df0c783b */ /* 0x000eaa0000000200 */
[C---:B----4-:R-:W-:Y:S06]  /*39b0*/  HMMA.16816.F32 R76, R48.reuse, R52, R76 ;  /* 0x00000034304c723c */ /* 0x050fec000000184c */
[----:B------:R-:W-:Y:S01]  /*39c0*/  HMMA.16816.F32 R56, R48, R54, R56 ;  /* 0x000000363038723c */ /* 0x000fe20000001838 */
[----:B------:R-:W3:Y:S05]  /*39d0*/  LDSM.16.M88.4 R52, [R223+0xe000] ;  /* 0x00e00000df34783b */ /* 0x000eea0000000200 */
[C---:B-1----:R-:W-:Y:S06]  /*39e0*/  HMMA.16816.F32 R32, R16.reuse, R20, R32 ;  /* 0x000000141020723c */ /* 0x042fec0000001820 */
[----:B------:R-:W-:Y:S01]  /*39f0*/  HMMA.16816.F32 R28, R16, R22, R28 ;  /* 0x00000016101c723c */ /* 0x000fe2000000181c */
[----:B------:R-:W-:Y:S05]  /*3a00*/  LDSM.16.M88.4 R20, [R216+0x6000] ;  /* 0x00600000d814783b */ /* 0x000fea0000000200 */
[C---:B------:R-:W-:Y:S06]  /*3a10*/  HMMA.16816.F32 R72, R48.reuse, R68, R72 ;  /* 0x000000443048723c */ /* 0x040fec0000001848 */
[----:B------:R-:W-:Y:S01]  /*3a20*/  HMMA.16816.F32 R64, R48, R70, R64 ;  /* 0x000000463040723c */ /* 0x000fe20000001840 */
[----:B------:R-:W1:Y:S04]  /*3a30*/  LDSM.16.M88.4 R48, [R223+0xf000] ;  /* 0x00f00000df30783b */ /* 0x000e680000000200 */
[----:B------:R-:W-:Y:S01]  /*3a40*/  LDSM.16.M88.4 R68, [R223+0xf800] ;  /* 0x00f80000df44783b */ /* 0x000fe20000000200 */
[C---:B------:R-:W-:Y:S06]  /*3a50*/  HMMA.16816.F32 R40, R16.reuse, R8, R40 ;  /* 0x000000081028723c */ /* 0x040fec0000001828 */
[----:B------:R-:W-:Y:S01]  /*3a60*/  HMMA.16816.F32 R36, R16, R10, R36 ;  /* 0x0000000a1024723c */ /* 0x000fe20000001824 */
[----:B------:R-:W-:Y:S05]  /*3a70*/  LDSM.16.M88.4 R8, [R225+0x6000] ;  /* 0x00600000e108783b */ /* 0x000fea0000000200 */
[C---:B--2---:R-:W-:Y:S06]  /*3a80*/  HMMA.16816.F32 R32, R60.reuse, R12, R32 ;  /* 0x0000000c3c20723c */ /* 0x044fec0000001820 */
[----:B------:R-:W-:Y:S01]  /*3a90*/  HMMA.16816.F32 R28, R60, R14, R28 ;  /* 0x0000000e3c1c723c */ /* 0x000fe2000000181c */
[----:B------:R-:W2:Y:S05]  /*3aa0*/  LDSM.16.M88.4 R12, [R216+0x6800] ;  /* 0x00680000d80c783b */ /* 0x000eaa0000000200 */
[C---:B------:R-:W-:Y:S06]  /*3ab0*/  HMMA.16816.F32 R76, R16.reuse, R24, R76 ;  /* 0x00000018104c723c */ /* 0x040fec000000184c */
[C---:B------:R-:W-:Y:S06]  /*3ac0*/  HMMA.16816.F32 R56, R16.reuse, R26, R56 ;  /* 0x0000001a1038723c */ /* 0x040fec0000001838 */
[C---:B------:R-:W-:Y:S06]  /*3ad0*/  HMMA.16816.F32 R72, R16.reuse, R44, R72 ;  /* 0x0000002c1048723c */ /* 0x040fec0000001848 */
[----:B------:R-:W-:Y:S06]  /*3ae0*/  HMMA.16816.F32 R64, R16, R46, R64 ;  /* 0x0000002e1040723c */ /* 0x000fec0000001840 */
[----:B---3--:R-:W-:Y:S01]  /*3af0*/  HMMA.16816.F32 R40, R60, R52, R40 ;  /* 0x000000343c28723c */ /* 0x008fe20000001828 */
[----:B------:R-:W-:-:S04]  /*3b00*/  SHF.R.S32.HI R17, RZ, 0x1f, R82 ;  /* 0x0000001fff117819 */ /* 0x000fc80000011452 */
[----:B------:R-:W-:Y:S01]  /*3b10*/  LEA.HI R82, R17, R82, RZ, 0x2 ;  /* 0x0000005211527211 */ /* 0x000fe200078f10ff */
[----:B------:R-:W-:Y:S01]  /*3b20*/  IMAD.U32 R17, RZ, RZ, UR32 ;  /* 0x00000020ff117e24 */ /* 0x000fe2000f8e00ff */
[----:B------:R-:W-:Y:S02]  /*3b30*/  HMMA.16816.F32 R36, R60, R54, R36 ;  /* 0x000000363c24723c */ /* 0x000fe40000001824 */
[----:B------:R-:W-:Y:S01]  /*3b40*/  SHF.R.S32.HI R19, RZ, 0x2, R82 ;  /* 0x00000002ff137819 */ /* 0x000fe20000011452 */
[----:B------:R-:W-:-:S03]  /*3b50*/  IMAD R0, R17, 0x40, R242 ;  /* 0x0000004011007824 */ /* 0x000fc600078e02f2 */
[----:B-1----:R-:W-:Y:S01]  /*3b60*/  HMMA.16816.F32 R76, R60, R48, R76 ;  /* 0x000000303c4c723c */ /* 0x002fe2000000184c */
[----:B------:R-:W-:Y:S02]  /*3b70*/  IMAD.IADD R238, R19, 0x1, R238 ;  /* 0x0000000113ee7824 */ /* 0x000fe400078e02ee */
[----:B------:R-:W1:Y:S02]  /*3b80*/  LDSM.16.M88.4 R16, [R216+0x7000] ;  /* 0x00700000d810783b */ /* 0x000e640000000200 */
[C---:B------:R-:W-:Y:S01]  /*3b90*/  VIADD R237, R238.reuse, 0x8 ;  /* 0x00000008eeed7836 */ /* 0x040fe20000000000 */
[C---:B------:R-:W-:Y:S01]  /*3ba0*/  VIADDMNMX R239, R238.reuse, UR13, RZ, !PT ;  /* 0x0000000deeef7c46 */ /* 0x040fe2000f8001ff */
[----:B--2---:R-:W-:Y:S01]  /*3bb0*/  HMMA.16816.F32 R32, R8, R12, R32 ;  /* 0x0000000c0820723c */ /* 0x004fe20000001820 */
[--C-:B------:R-:W-:Y:S02]  /*3bc0*/  VIADDMNMX R238, R238, UR10, R236.reuse, PT ;  /* 0x0000000aeeee7c46 */ /* 0x100fe4000b8001ec */
[----:B------:R-:W-:-:S02]  /*3bd0*/  VIADDMNMX R236, R237, UR10, R236, PT ;  /* 0x0000000aedec7c46 */ /* 0x000fc4000b8001ec */
[----:B------:R-:W-:Y:S01]  /*3be0*/  VIADDMNMX R237, R237, UR13, RZ, !PT ;  /* 0x0000000deded7c46 */ /* 0x000fe2000f8001ff */
[C---:B------:R-:W-:Y:S01]  /*3bf0*/  HMMA.16816.F32 R40, R8.reuse, R20, R40 ;  /* 0x000000140828723c */ /* 0x040fe20000001828 */
[C---:B------:R-:W-:Y:S02]  /*3c00*/  ISETP.GE.AND P2, PT, R0.reuse, R238, PT ;  /* 0x000000ee0000720c */ /* 0x040fe40003f46270 */
[C---:B------:R-:W-:Y:S02]  /*3c10*/  ISETP.GE.AND P3, PT, R0.reuse, R236, PT ;  /* 0x000000ec0000720c */ /* 0x040fe40003f66270 */
[C---:B------:R-:W-:Y:S01]  /*3c20*/  ISETP.LT.OR P2, PT, R0.reuse, R239, P2 ;  /* 0x000000ef0000720c */ /* 0x040fe20001741670 */
[----:B------:R-:W-:Y:S01]  /*3c30*/  HMMA.16816.F32 R36, R8, R22, R36 ;  /* 0x000000160824723c */ /* 0x000fe20000001824 */
[C---:B------:R-:W-:Y:S01]  /*3c40*/  VIADD R20, R0.reuse, 0x1 ;  /* 0x0000000100147836 */ /* 0x040fe20000000000 */
[C---:B------:R-:W-:Y:S01]  /*3c50*/  ISETP.LT.OR P3, PT, R0.reuse, R237, P3 ;  /* 0x000000ed0000720c */ /* 0x040fe20001f61670 */
[----:B------:R-:W-:-:S03]  /*3c60*/  VIADD R21, R0, 0x8 ;  /* 0x0000000800157836 */ /* 0x000fc60000000000 */
[----:B------:R-:W-:Y:S01]  /*3c70*/  HMMA.16816.F32 R28, R8, R14, R28 ;  /* 0x0000000e081c723c */ /* 0x000fe2000000181c */
[----:B------:R-:W2:Y:S01]  /*3c80*/  LDSM.16.M88.4 R12, [R216+0x7800] ;  /* 0x00780000d80c783b */ /* 0x000ea20000000200 */
[----:B------:R-:W-:Y:S01]  /*3c90*/  ISETP.GE.AND P6, PT, R20, R238, PT ;  /* 0x000000ee1400720c */ /* 0x000fe20003fc6270 */
[----:B------:R-:W-:-:S04]  /*3ca0*/  DEPBAR.LE SB0, 0x0 ;  /* 0x000080000000791a */ /* 0x000fc80000000000 */
[C---:B------:R-:W-:Y:S01]  /*3cb0*/  ISETP.GE.AND P1, PT, R20.reuse, R236, PT ;  /* 0x000000ec1400720c */ /* 0x040fe20003f26270 */
[C---:B------:R-:W-:Y:S01]  /*3cc0*/  HMMA.16816.F32 R56, R60.reuse, R50, R56 ;  /* 0x000000323c38723c */ /* 0x040fe20000001838 */
[C---:B------:R-:W-:Y:S02]  /*3cd0*/  ISETP.LT.OR P6, PT, R20.reuse, R239, P6 ;  /* 0x000000ef1400720c */ /* 0x040fe400037c1670 */
[----:B------:R-:W-:Y:S01]  /*3ce0*/  ISETP.LT.OR P1, PT, R20, R237, P1 ;  /* 0x000000ed1400720c */ /* 0x000fe20000f21670 */
[----:B------:R-:W-:Y:S01]  /*3cf0*/  VIADD R20, R0, 0x9 ;  /* 0x0000000900147836 */ /* 0x000fe20000000000 */
[C---:B------:R-:W-:Y:S01]  /*3d00*/  ISETP.GE.AND P0, PT, R21.reuse, R238, PT ;  /* 0x000000ee1500720c */ /* 0x040fe20003f06270 */
[----:B------:R-:W-:Y:S01]  /*3d10*/  HMMA.16816.F32 R72, R60, R68, R72 ;  /* 0x000000443c48723c */ /* 0x000fe20000001848 */
[----:B------:R-:W-:Y:S02]  /*3d20*/  ISETP.GE.AND P4, PT, R21, R236, PT ;  /* 0x000000ec1500720c */ /* 0x000fe40003f86270 */
[----:B------:R-:W-:-:S02]  /*3d30*/  FSEL R40, R40, -INF , !P2 ;  /* 0xff80000028287808 */ /* 0x000fc40005000000 */
[C---:B------:R-:W-:Y:S01]  /*3d40*/  ISETP.GE.AND P5, PT, R20.reuse, R238, PT ;  /* 0x000000ee1400720c */ /* 0x040fe20003fa6270 */
[C---:B-1----:R-:W-:Y:S01]  /*3d50*/  HMMA.16816.F32 R76, R8.reuse, R16, R76 ;  /* 0x00000010084c723c */ /* 0x042fe2000000184c */
        /* <DEDUP_REMOVED lines=10> */
[----:B------:R-:W-:Y:S01]  /*3e00*/  FSEL R44, R36, -INF , !P0 ;  /* 0xff800000242c7808 */ /* 0x000fe20004000000 */
[----:B------:R-:W-:Y:S01]  /*3e10*/  HMMA.16816.F32 R56, R8, R18, R56 ;  /* 0x000000120838723c */ /* 0x000fe20000001838 */
[----:B------:R-:W-:-:S02]  /*3e20*/  ISETP.GE.AND P1, PT, R21, R238, PT ;  /* 0x000000ee1500720c */ /* 0x000fc40003f26270 */
[----:B------:R-:W-:Y:S02]  /*3e30*/  FSEL R48, R37, -INF , !P5 ;  /* 0xff80000025307808 */ /* 0x000fe40006800000 */
[----:B------:R-:W-:Y:S01]  /*3e40*/  FSEL R36, R39, -INF , !P2 ;  /* 0xff80000027247808 */ /* 0x000fe20005000000 */
[----:B------:R-:W-:Y:S01]  /*3e50*/  HMMA.16816.F32 R64, R60, R70, R64 ;  /* 0x000000463c40723c */ /* 0x000fe20000001840 */
[----:B------:R-:W-:Y:S01]  /*3e60*/  FSEL R46, R41, -INF , !P6 ;  /* 0xff800000292e7808 */ /* 0x000fe20007000000 */
[----:B------:R-:W-:Y:S01]  /*3e70*/  VIADD R18, R0, 0x20 ;  /* 0x0000002000127836 */ /* 0x000fe20000000000 */
[C---:B------:R-:W-:Y:S02]  /*3e80*/  ISETP.GE.AND P2, PT, R17.reuse, R238, PT ;  /* 0x000000ee1100720c */ /* 0x040fe40003f46270 */
[----:B------:R-:W-:Y:S01]  /*3e90*/  ISETP.GE.AND P5, PT, R17, R236, PT ;  /* 0x000000ec1100720c */ /* 0x000fe20003fa6270 */
[----:B--2---:R-:W-:Y:S01]  /*3ea0*/  HMMA.16816.F32 R72, R8, R12, R72 ;  /* 0x0000000c0848723c */ /* 0x004fe20000001848 */
[----:B------:R-:W-:-:S02]  /*3eb0*/  ISETP.GE.AND P6, PT, R20, R238, PT ;  /* 0x000000ee1400720c */ /* 0x000fc40003fc6270 */
[-C--:B------:R-:W-:Y:S02]  /*3ec0*/  ISETP.LT.OR P1, PT, R21, R239.reuse, P1 ;  /* 0x000000ef1500720c */ /* 0x080fe40000f21670 */
[----:B------:R-:W-:Y:S02]  /*3ed0*/  FSEL R42, R42, -INF , !P3 ;  /* 0xff8000002a2a7808 */ /* 0x000fe40005800000 */
[C---:B------:R-:W-:Y:S01]  /*3ee0*/  ISETP.LT.OR P2, PT, R17.reuse, R239, P2 ;  /* 0x000000ef1100720c */ /* 0x040fe20001741670 */
[C---:B------:R-:W-:Y:S01]  /*3ef0*/  VIADD R13, R0.reuse, 0x29 ;  /* 0x00000029000d7836 */ /* 0x040fe20000000000 */
[----:B------:R-:W-:Y:S01]  /*3f00*/  ISETP.LT.OR P5, PT, R17, R237, P5 ;  /* 0x000000ed1100720c */ /* 0x000fe20002fa1670 */
[----:B------:R-:W-:Y:S01]  /*3f10*/  VIADD R17, R0, 0x21 ;  /* 0x0000002100117836 */ /* 0x000fe20000000000 */
[-C--:B------:R-:W-:Y:S02]  /*3f20*/  ISETP.GE.AND P3, PT, R21, R236.reuse, PT ;  /* 0x000000ec1500720c */ /* 0x080fe40003f66270 */
[----:B------:R-:W-:-:S02]  /*3f30*/  ISETP.GE.AND P0, PT, R20, R236, PT ;  /* 0x000000ec1400720c */ /* 0x000fc40003f06270 */
[----:B------:R-:W-:Y:S02]  /*3f40*/  ISETP.LT.OR P6, PT, R20, R239, P6 ;  /* 0x000000ef1400720c */ /* 0x000fe400037c1670 */
[----:B------:R-:W-:Y:S01]  /*3f50*/  FSEL R38, R38, -INF , !P4 ;  /* 0xff80000026267808 */ /* 0x000fe20006000000 */
[----:B------:R-:W-:Y:S01]  /*3f60*/  HMMA.16816.F32 R64, R8, R14, R64 ;  /* 0x0000000e0840723c */ /* 0x000fe20000001840 */
[----:B------:R-:W-:Y:S02]  /*3f70*/  FSEL R32, R32, -INF , !P1 ;  /* 0xff80000020207808 */ /* 0x000fe40004800000 */
[C---:B------:R-:W-:Y:S02]  /*3f80*/  ISETP.GE.AND P4, PT, R16.reuse, R238, PT ;  /* 0x000000ee1000720c */ /* 0x040fe40003f86270 */
[----:B------:R-:W-:Y:S02]  /*3f90*/  ISETP.GE.AND P1, PT, R16, R236, PT ;  /* 0x000000ec1000720c */ /* 0x000fe40003f26270 */
[-C--:B------:R-:W-:Y:S01]  /*3fa0*/  ISETP.LT.OR P3, PT, R21, R237.reuse, P3 ;  /* 0x000000ed1500720c */ /* 0x080fe20001f61670 */
[----:B------:R-:W-:Y:S01]  /*3fb0*/  VIADD R11, R0, 0x30 ;  /* 0x00000030000b7836 */ /* 0x000fe20000000000 */
[----:B------:R-:W-:Y:S01]  /*3fc0*/  ISETP.LT.OR P0, PT, R20, R237, P0 ;  /* 0x000000ed1400720c */ /* 0x000fe20000701670 */
[C---:B------:R-:W-:Y:S01]  /*3fd0*/  VIADD R9, R0.reuse, 0x31 ;  /* 0x0000003100097836 */ /* 0x040fe20000000000 */
[----:B------:R-:W-:Y:S01]  /*3fe0*/  FSEL R24, R33, -INF , !P6 ;  /* 0xff80000021187808 */ /* 0x000fe20007000000 */
[----:B------:R-:W-:Y:S01]  /*3ff0*/  VIADD R8, R0, 0x38 ;  /* 0x0000003800087836 */ /* 0x000fe20000000000 */
[----:B------:R-:W-:Y:S01]  /*4000*/  FSEL R28, R28, -INF , !P2 ;  /* 0xff8000001c1c7808 */ /* 0x000fe20005000000 */
[----:B------:R-:W-:Y:S01]  /*4010*/  BAR.SYNC.DEFER_BLOCKING 0x0 ;  /* 0x0000000000007b1d */ /* 0x000fe20000010000 */
[----:B------:R-:W-:-:S02]  /*4020*/  ISETP.GE.AND P6, PT, R17, R238, PT ;  /* 0x000000ee1100720c */ /* 0x000fc40003fc6270 */
[----:B------:R-:W-:Y:S02]  /*4030*/  ISETP.GE.AND P2, PT, R17, R236, PT ;  /* 0x000000ec1100720c */ /* 0x000fe40003f46270 */
[C---:B------:R-:W-:Y:S02]  /*4040*/  ISETP.LT.OR P4, PT, R16.reuse, R239, P4 ;  /* 0x000000ef1000720c */ /* 0x040fe40002781670 */
[----:B------:R-:W-:Y:S02]  /*4050*/  ISETP.LT.OR P1, PT, R16, R237, P1 ;  /* 0x000000ed1000720c */ /* 0x000fe40000f21670 */
[----:B------:R-:W-:Y:S02]  /*4060*/  FSEL R20, R34, -INF , !P3 ;  /* 0xff80000022147808 */ /* 0x000fe40005800000 */
[----:B------:R-:W-:Y:S02]  /*4070*/  FSEL R16, R35, -INF , !P0 ;  /* 0xff80000023107808 */ /* 0x000fe40004000000 */
[----:B------:R-:W-:-:S02]  /*4080*/  ISETP.GE.AND P0, PT, R18, R238, PT ;  /* 0x000000ee1200720c */ /* 0x000fc40003f06270 */
[----:B------:R-:W-:Y:S02]  /*4090*/  ISETP.GE.AND P3, PT, R18, R236, PT ;  /* 0x000000ec1200720c */ /* 0x000fe40003f66270 */
[C---:B------:R-:W-:Y:S02]  /*40a0*/  ISETP.LT.OR P6, PT, R17.reuse, R239, P6 ;  /* 0x000000ef1100720c */ /* 0x040fe400037c1670 */
[----:B------:R-:W-:Y:S01]  /*40b0*/  ISETP.LT.OR P2, PT, R17, R237, P2 ;  /* 0x000000ed1100720c */ /* 0x000fe20001741670 */
[----:B------:R-:W-:Y:S01]  /*40c0*/  VIADD R17, R0, 0x28 ;  /* 0x0000002800117836 */ /* 0x000fe20000000000 */
[----:B------:R-:W-:Y:S01]  /*40d0*/  ISETP.LT.OR P0, PT, R18, R239, P0 ;  /* 0x000000ef1200720c */ /* 0x000fe20000701670 */
[----:B------:R-:W-:Y:S01]  /*40e0*/  VIADD R0, R0, 0x39 ;  /* 0x0000003900007836 */ /* 0x000fe20000000000 */
[----:B------:R-:W-:Y:S02]  /*40f0*/  ISETP.LT.OR P3, PT, R18, R237, P3 ;  /* 0x000000ed1200720c */ /* 0x000fe40001f61670 */
[----:B------:R-:W-:-:S02]  /*4100*/  FSEL R12, R30, -INF , !P5 ;  /* 0xff8000001e0c7808 */ /* 0x000fc40006800000 */
[----:B------:R-:W-:Y:S02]  /*4110*/  FSEL R18, R31, -INF , !P1 ;  /* 0xff8000001f127808 */ /* 0x000fe40004800000 */
[C---:B------:R-:W-:Y:S02]  /*4120*/  ISETP.GE.AND P5, PT, R17.reuse, R238, PT ;  /* 0x000000ee1100720c */ /* 0x040fe40003fa6270 */
[----:B------:R-:W-:Y:S02]  /*4130*/  ISETP.GE.AND P1, PT, R17, R236, PT ;  /* 0x000000ec1100720c */ /* 0x000fe40003f26270 */
[----:B------:R-:W-:Y:S02]  /*4140*/  FMNMX.FTZ R19, R40, R46, !PT ;  /* 0x0000002e28137209 */ /* 0x000fe40007810000 */
[----:B------:R-:W-:Y:S02]  /*4150*/  FSEL R22, R29, -INF , !P4 ;  /* 0xff8000001d167808 */ /* 0x000fe40006000000 */
[----:B------:R-:W-:-:S02]  /*4160*/  FSEL R188, R76, -INF , !P0 ;  /* 0xff8000004cbc7808 */ /* 0x000fc40004000000 */
[----:B------:R-:W-:Y:S02]  /*4170*/  ISETP.GE.AND P4, PT, R13, R238, PT ;  /* 0x000000ee0d00720c */ /* 0x000fe40003f86270 */
[----:B------:R-:W-:Y:S02]  /*4180*/  ISETP.LT.OR P5, PT, R17, R239, P5 ;  /* 0x000000ef1100720c */ /* 0x000fe40002fa1670 */
[----:B------:R-:W-:Y:S02]  /*4190*/  ISETP.GE.AND P0, PT, R13, R236, PT ;  /* 0x000000ec0d00720c */ /* 0x000fe40003f06270 */
[----:B------:R-:W-:Y:S02]  /*41a0*/  ISETP.LT.OR P1, PT, R17, R237, P1 ;  /* 0x000000ed1100720c */ /* 0x000fe40000f21670 */
[----:B------:R-:W-:Y:S02]  /*41b0*/  FMNMX.FTZ R17, R44, R19, !PT ;  /* 0x000000132c117209 */ /* 0x000fe40007810000 */
[----:B------:R-:W-:-:S02]  /*41c0*/  ISETP.LT.OR P4, PT, R13, R239, P4 ;  /* 0x000000ef0d00720c */ /* 0x000fc40002781670 */
[----:B------:R-:W-:Y:S02]  /*41d0*/  ISETP.LT.OR P0, PT, R13, R237, P0 ;  /* 0x000000ed0d00720c */ /* 0x000fe40000701670 */
[----:B------:R-:W-:Y:S02]  /*41e0*/  FMNMX.FTZ R13, R48, R17, !PT ;  /* 0x00000011300d7209 */ /* 0x000fe40007810000 */
[----:B------:R-:W-:Y:S02]  /*41f0*/  FSEL R214, R77, -INF , !P6 ;  /* 0xff8000004dd67808 */ /* 0x000fe40007000000 */
[----:B------:R-:W-:Y:S02]  /*4200*/  FMNMX.FTZ R13, R32, R13, !PT ;  /* 0x0000000d200d7209 */ /* 0x000fe40007810000 */
[----:B------:R-:W-:Y:S02]  /*4210*/  ISETP.GE.AND P6, PT, R11, R238, PT ;  /* 0x000000ee0b00720c */ /* 0x000fe40003fc6270 */
[----:B------:R-:W-:-:S02]  /*4220*/  FMNMX.FTZ R13, R24, R13, !PT ;  /* 0x0000000d180d7209 */ /* 0x000fc40007810000 */
[----:B------:R-:W-:Y:S02]  /*4230*/  FSEL R190, R56, -INF , !P5 ;  /* 0xff80000038be7808 */ /* 0x000fe40006800000 */
[----:B------:R-:W-:Y:S02]  /*4240*/  FMNMX.FTZ R13, R28, R13, !PT ;  /* 0x0000000d1c0d7209 */ /* 0x000fe40007810000 */
[----:B------:R-:W-:Y:S02]  /*4250*/  FSEL R192, R78, -INF , !P3 ;  /* 0xff8000004ec07808 */ /* 0x000fe40005800000 */
[----:B------:R-:W-:Y:S02]  /*4260*/  FMNMX.FTZ R15, R22, R13, !PT ;  /* 0x0000000d160f7209 */ /* 0x000fe40007810000 */
[----:B------:R-:W-:Y:S02]  /*4270*/  FMNMX.FTZ R13, R42, R26, !PT ;  /* 0x0000001a2a0d7209 */ /* 0x000fe40007810000 */
[----:B------:R-:W-:-:S02]  /*4280*/  FMNMX.FTZ R15, R188, R15, !PT ;  /* 0x0000000fbc0f7209 */ /* 0x000fc40007810000 */
[----:B------:R-:W-:Y:S02]  /*4290*/  FMNMX.FTZ R13, R38, R13, !PT ;  /* 0x0000000d260d7209 */ /* 0x000fe40007810000 */
[----:B------:R-:W-:Y:S02]  /*42a0*/  FMNMX.FTZ R15, R214, R15, !PT ;  /* 0x0000000fd60f7209 */ /* 0x000fe40007810000 */
[----:B------:R-:W-:Y:S02]  /*42b0*/  FSEL R212, R79, -INF , !P2 ;  /* 0xff8000004fd47808 */ /* 0x000fe40005000000 */
[----:B------:R-:W-:Y:S02]  /*42c0*/  ISETP.GE.AND P3, PT, R9, R238, PT ;  /* 0x000000ee0900720c */ /* 0x000fe40003f66270 */
[----:B------:R-:W-:Y:S02]  /*42d0*/  FSEL R244, R57, -INF , !P4 ;  /* 0xff80000039f47808 */ /* 0x000fe40006000000 */
[----:B------:R-:W-:-:S02]  /*42e0*/  ISETP.LT.OR P6, PT, R11, R239, P6 ;  /* 0x000000ef0b00720c */ /* 0x000fc400037c1670 */
[----:B------:R-:W-:Y:S02]  /*42f0*/  FMNMX.FTZ R13, R36, R13, !PT ;  /* 0x0000000d240d7209 */ /* 0x000fe40007810000 */
[----:B------:R-:W-:Y:S02]  /*4300*/  FMNMX.FTZ R15, R190, R15, !PT ;  /* 0x0000000fbe0f7209 */ /* 0x000fe40007810000 */
[----:B------:R-:W-:Y:S02]  /*4310*/  PLOP3.LUT P2, PT, PT, PT, UP0, 0x80, 0x0 ;  /* 0x000000000000781c */ /* 0x000fe40003f4f008 */
[----:B------:R-:W-:Y:S02]  /*4320*/  ISETP.GE.AND P5, PT, R8, R238, PT ;  /* 0x000000ee0800720c */ /* 0x000fe40003fa6270 */
[----:B------:R-:W-:Y:S02]  /*4330*/  ISETP.LT.OR P3, PT, R9, R239, P3 ;  /* 0x000000ef0900720c */ /* 0x000fe40001f61670 */
[----:B------:R-:W-:-:S02]  /*4340*/  FSEL R208, R72, -INF , !P6 ;  /* 0xff80000048d07808 */ /* 0x000fc40007000000 */
[----:B------:R-:W-:Y:S02]  /*4350*/  FMNMX.FTZ R13, R20, R13, !PT ;  /* 0x0000000d140d7209 */ /* 0x000fe40007810000 */
[----:B------:R-:W-:Y:S02]  /*4360*/  FMNMX.FTZ R15, R244, R15, !PT ;  /* 0x0000000ff40f7209 */ /* 0x000fe40007810000 */
[----:B------:R-:W-:Y:S02]  /*4370*/  ISETP.GE.AND P4, PT, R0, R238, PT ;  /* 0x000000ee0000720c */ /* 0x000fe40003f86270 */
[----:B------:R-:W-:Y:S02]  /*4380*/  ISETP.LT.OR P5, PT, R8, R239, P5 ;  /* 0x000000ef0800720c */ /* 0x000fe40002fa1670 */
[----:B------:R-:W-:Y:S02]  /*4390*/  FSEL R206, R73, -INF , !P3 ;  /* 0xff80000049ce7808 */ /* 0x000fe40005800000 */
[----:B------:R-:W-:-:S02]  /*43a0*/  FMNMX.FTZ R13, R16, R13, !PT ;  /* 0x0000000d100d7209 */ /* 0x000fc40007810000 */
[----:B------:R-:W-:Y:S02]  /*43b0*/  FMNMX.FTZ R15, R208, R15, !PT ;  /* 0x0000000fd00f7209 */ /* 0x000fe40007810000 */
[----:B------:R-:W-:Y:S02]  /*43c0*/  ISETP.LT.OR P4, PT, R0, R239, P4 ;  /* 0x000000ef0000720c */ /* 0x000fe40002781670 */
[----:B------:R-:W-:Y:S02]  /*43d0*/  FSEL R204, R64, -INF , !P5 ;  /* 0xff80000040cc7808 */ /* 0x000fe40006800000 */
[----:B------:R-:W-:Y:S02]  /*43e0*/  FMNMX.FTZ R13, R12, R13, !PT ;  /* 0x0000000d0c0d7209 */ /* 0x000fe40007810000 */
[----:B------:R-:W-:Y:S02]  /*43f0*/  FMNMX.FTZ R15, R206, R15, !PT ;  /* 0x0000000fce0f7209 */ /* 0x000fe40007810000 */
[----:B------:R-:W-:-:S02]  /*4400*/  FSEL R202, R65, -INF , !P4 ;  /* 0xff80000041ca7808 */ /* 0x000fc40006000000 */
        /* <DEDUP_REMOVED lines=40> */
.L_x_1149:
[----:B-1----:R-:W-:Y:S01]  /*4690*/  FMNMX.FTZ R15, R192, R13, !PT ;  /* 0x0000000dc00f7209 */ /* 0x002fe20007810000 */
[----:B------:R-:W-:Y:S01]  /*46a0*/  USHF.L.U32 UR10, UR32, 0x1, URZ ;  /* 0x00000001200a7899 */ /* 0x000fe2000800063f */
[----:B------:R-:W-:Y:S01]  /*46b0*/  FMNMX.FTZ R10, R202, R17, !PT ;  /* 0x00000011ca0a7209 */ /* 0x000fe20007810000 */
[----:B------:R-:W-:Y:S01]  /*46c0*/  IMAD.WIDE.U32 R250, R165, -0x2daee0ad, RZ ;  /* 0xd2511f53a5fa7825 */ /* 0x000fe200078e00ff */
[-C--:B------:R-:W-:Y:S01]  /*46d0*/  ISETP.GE.AND P4, PT, R11, R236.reuse, PT ;  /* 0x000000ec0b00720c */ /* 0x080fe20003f86270 */
[----:B------:R-:W-:Y:S01]  /*46e0*/  UIADD3 UR20, UR30, -0x61c88647, URZ ;  /* 0x9e3779b91e147890 */ /* 0x000fe2000fffe03f */
[----:B------:R-:W-:Y:S01]  /*46f0*/  FSEL R194, R58, -INF , !P1 ;  /* 0xff8000003ac27808 */ /* 0x000fe20004800000 */
[----:B------:R-:W1:Y:S01]  /*4700*/  SHFL.BFLY PT, R13, R10, 0x2, 0x1f ;  /* 0x0c401f000a0d7f89 */ /* 0x000e6200000e0000 */
[----:B------:R-:W-:Y:S01]  /*4710*/  FMNMX.FTZ R15, R212, R15, !PT ;  /* 0x0000000fd40f7209 */ /* 0x000fe20007810000 */
[----:B------:R-:W-:Y:S01]  /*4720*/  UIADD3 UR19, UR31, -0x4498517b, URZ ;  /* 0xbb67ae851f137890 */ /* 0x000fe2000fffe03f */
[-C--:B------:R-:W-:Y:S01]  /*4730*/  ISETP.GE.AND P3, PT, R9, R236.reuse, PT ;  /* 0x000000ec0900720c */ /* 0x080fe20003f66270 */
[----:B------:R-:W-:Y:S01]  /*4740*/  UIADD3 UR18, UR30, 0x3c6ef372, URZ ;  /* 0x3c6ef3721e127890 */ /* 0x000fe2000fffe03f */
[----:B------:R-:W-:Y:S01]  /*4750*/  ISETP.LT.OR P4, PT, R11, R237, P4 ;  /* 0x000000ed0b00720c */ /* 0x000fe20002781670 */
[----:B------:R-:W-:Y:S01]  /*4760*/  IMAD.U32 R11, RZ, RZ, UR24 ;  /* 0x00000018ff0b7e24 */ /* 0x000fe2000f8e00ff */
[----:B------:R-:W-:Y:S01]  /*4770*/  FSEL R210, R59, -INF , !P0 ;  /* 0xff8000003bd27808 */ /* 0x000fe20004000000 */
[----:B------:R-:W-:Y:S01]  /*4780*/  UIADD3 UR17, UR31, 0x76cf5d0a, URZ ;  /* 0x76cf5d0a1f117890 */ /* 0x000fe2000fffe03f */
[----:B------:R-:W-:Y:S01]  /*4790*/  FMNMX.FTZ R15, R194, R15, !PT ;  /* 0x0000000fc20f7209 */ /* 0x000fe20007810000 */
[----:B------:R-:W-:Y:S01]  /*47a0*/  UIADD3 UR15, UR31, 0x32370b8f, URZ ;  /* 0x32370b8f1f0f7890 */ /* 0x000fe2000fffe03f */
[----:B------:R-:W-:Y:S01]  /*47b0*/  ISETP.LT.OR P3, PT, R9, R237, P3 ;  /* 0x000000ed0900720c */ /* 0x000fe20001f61670 */
[----:B------:R-:W-:Y:S01]  /*47c0*/  ULDC UR34, c[0x0][0x2ec] ;  /* 0x0000bb0000227ab9 */ /* 0x000fe20000000800 */
[-C--:B------:R-:W-:Y:S01]  /*47d0*/  ISETP.GE.AND P0, PT, R8, R236.reuse, PT ;  /* 0x000000ec0800720c */ /* 0x080fe20003f06270 */
[----:B------:R-:W-:Y:S01]  /*47e0*/  UIADD3 UR16, UR30, -0x255992d5, URZ ;  /* 0xdaa66d2b1e107890 */ /* 0x000fe2000fffe03f */
[----:B------:R-:W-:Y:S01]  /*47f0*/  FSEL R198, R74, -INF , !P4 ;  /* 0xff8000004ac67808 */ /* 0x000fe20006000000 */
[----:B------:R-:W-:Y:S01]  /*4800*/  UIADD3 UR14, UR30, 0x78dde6e4, URZ ;  /* 0x78dde6e41e0e7890 */ /* 0x000fe2000fffe03f */
[----:B------:R-:W-:Y:S01]  /*4810*/  FMNMX.FTZ R9, R210, R15, !PT ;  /* 0x0000000fd2097209 */ /* 0x000fe20007810000 */
[----:B------:R-:W-:Y:S01]  /*4820*/  IMAD.IADD R224, R3, 0x1, R2 ;  /* 0x0000000103e07824 */ /* 0x000fe200078e0202 */
[----:B------:R-:W-:Y:S01]  /*4830*/  ISETP.GE.AND P1, PT, R0, R236, PT ;  /* 0x000000ec0000720c */ /* 0x000fe20003f26270 */
[----:B------:R-:W-:Y:S01]  /*4840*/  UIADD3 UR12, UR31, -0x56f99767, URZ ;  /* 0xa90668991f0c7890 */ /* 0x000fe2000fffe03f */
[----:B------:R-:W-:Y:S01]  /*4850*/  ISETP.LT.OR P0, PT, R8, R237, P0 ;  /* 0x000000ed0800720c */ /* 0x000fe20000701670 */
[----:B------:R-:W-:Y:S01]  /*4860*/  UIADD3 UR13, UR31, -0x126145ec, URZ ;  /* 0xed9eba141f0d7890 */ /* 0x000fe2000fffe03f */
[----:B------:R-:W-:Y:S01]  /*4870*/  FSEL R196, R75, -INF , !P3 ;  /* 0xff8000004bc47808 */ /* 0x000fe20005800000 */
[----:B------:R-:W-:Y:S01]  /*4880*/  UIADD3 UR21, UR30, -0x4ab325aa, URZ ;  /* 0xb54cda561e157890 */ /* 0x000fe2000fffe03f */
[----:B------:R-:W-:Y:S01]  /*4890*/  FMNMX.FTZ R9, R198, R9, !PT ;  /* 0x00000009c6097209 */ /* 0x000fe20007810000 */
[----:B------:R-:W-:Y:S01]  /*48a0*/  UIADD3 UR26, UR30, 0x1715609d, URZ ;  /* 0x1715609d1e1a7890 */ /* 0x000fe2000fffe03f */
[----:B------:R-:W-:Y:S01]  /*48b0*/  ISETP.LT.OR P1, PT, R0, R237, P1 ;  /* 0x000000ed0000720c */ /* 0x000fe20000f21670 */
[----:B------:R-:W-:Y:S01]  /*48c0*/  IMAD R0, R11, 0x4, R6 ;  /* 0x000000040b007824 */ /* 0x000fe200078e0206 */
[----:B------:R-:W-:Y:S01]  /*48d0*/  FSEL R174, R66, -INF , !P0 ;  /* 0xff80000042ae7808 */ /* 0x000fe20004000000 */
[----:B------:R-:W-:Y:S01]  /*48e0*/  IMAD.U32 R11, RZ, RZ, UR10 ;  /* 0x0000000aff0b7e24 */ /* 0x000fe2000f8e00ff */
[----:B------:R-:W-:Y:S01]  /*48f0*/  FMNMX.FTZ R9, R196, R9, !PT ;  /* 0x00000009c4097209 */ /* 0x000fe20007810000 */
[----:B------:R-:W-:Y:S01]  /*4900*/  IMAD.WIDE.U32 R248, R0, -0x326172a9, RZ ;  /* 0xcd9e8d5700f87825 */ /* 0x000fe200078e00ff */
[----:B------:R-:W-:Y:S01]  /*4910*/  FSEL R173, R67, -INF , !P1 ;  /* 0xff80000043ad7808 */ /* 0x000fe20004800000 */
[----:B------:R-:W-:Y:S01]  /*4920*/  UIADD3 UR27, UR31, 0x646e171e, URZ ;  /* 0x646e171e1f1b7890 */ /* 0x000fe2000fffe03f */
[----:B------:R-:W-:Y:S01]  /*4930*/  FMNMX.FTZ R6, R174, R9, !PT ;  /* 0x00000009ae067209 */ /* 0x000fe20007810000 */
[----:B------:R-:W-:Y:S01]  /*4940*/  UIADD3 UR10, UR10, 0x1, URZ ;  /* 0x000000010a0a7890 */ /* 0x000fe2000fffe03f */
[----:B-1----:R-:W-:Y:S01]  /*4950*/  FMNMX.FTZ R10, R10, R13, !PT ;  /* 0x0000000d0a0a7209 */ /* 0x002fe20007810000 */
[----:B------:R-:W-:Y:S01]  /*4960*/  VIADD R217, R227, 0x1800 ;  /* 0x00001800e3d97836 */ /* 0x000fe20000000000 */
[----:B------:R-:W-:Y:S01]  /*4970*/  FMNMX.FTZ R6, R173, R6, !PT ;  /* 0x00000006ad067209 */ /* 0x000fe20007810000 */
[----:B------:R-:W-:Y:S01]  /*4980*/  VIADD R213, R227, 0x3000 ;  /* 0x00003000e3d57836 */ /* 0x000fe20000000000 */
[----:B------:R-:W-:Y:S01]  /*4990*/  LOP3.LUT R167, R4, UR30, RZ, 0x3c, !PT ;  /* 0x0000001e04a77c12 */ /* 0x000fe2000f8e3cff */
[----:B------:R-:W1:Y:S01]  /*49a0*/  SHFL.BFLY PT, R9, R10, 0x1, 0x1f ;  /* 0x0c201f000a097f89 */ /* 0x000e6200000e0000 */
[----:B------:R-:W-:Y:S01]  /*49b0*/  LOP3.LUT R4, R251, UR31, R11, 0x96, !PT ;  /* 0x0000001ffb047c12 */ /* 0x000fe2000f8e960b */
[----:B------:R-:W-:Y:S01]  /*49c0*/  VIADD R211, R227, 0x4000 ;  /* 0x00004000e3d37836 */ /* 0x000fe20000000000 */
[----:B------:R-:W-:Y:S01]  /*49d0*/  LOP3.LUT R218, R249, R167, RZ, 0x3c, !PT ;  /* 0x000000a7f9da7212 */ /* 0x000fe200078e3cff */
[----:B------:R-:W2:Y:S01]  /*49e0*/  SHFL.BFLY PT, R13, R6, 0x2, 0x1f ;  /* 0x0c401f00060d7f89 */ /* 0x000ea200000e0000 */
[----:B------:R-:W-:Y:S01]  /*49f0*/  LEA R224, R224, UR4, 0x1 ;  /* 0x00000004e0e07c11 */ /* 0x000fe2000f8e08ff */
[----:B------:R-:W-:Y:S01]  /*4a00*/  IMAD.WIDE.U32 R14, R4, -0x326172a9, RZ ;  /* 0xcd9e8d57040e7825 */ /* 0x000fe200078e00ff */
[----:B------:R-:W-:-:S03]  /*4a10*/  ULDC.U8 UR4, c[0x0][0x388] ;  /* 0x0000e20000047ab9 */ /* 0x000fc60000000000 */
[----:B------:R-:W-:Y:S01]  /*4a20*/  IMAD.WIDE.U32 R218, R218, -0x2daee0ad, RZ ;  /* 0xd2511f53dada7825 */ /* 0x000fe200078e00ff */
[----:B------:R-:W-:Y:S01]  /*4a30*/  LOP3.LUT R4, R15, UR20, R248, 0x96, !PT ;  /* 0x000000140f047c12 */ /* 0x000fe2000f8e96f8 */
[----:B------:R-:W-:Y:S02]  /*4a40*/  LDSM.16.MT88.4 R156, [R224+0x10000] ;  /* 0x01000000e09c783b */ /* 0x000fe40000004200 */
[----:B------:R-:W-:Y:S01]  /*4a50*/  IMAD R222, R7, 0x2, R224 ;  /* 0x0000000207de7824 */ /* 0x000fe200078e02e0 */
[----:B------:R-:W-:Y:S01]  /*4a60*/  LOP3.LUT R246, R219, UR19, R250, 0x96, !PT ;  /* 0x00000013dbf67c12 */ /* 0x000fe2000f8e96fa */
[----:B------:R-:W-:Y:S01]  /*4a70*/  IMAD.U32 R172, RZ, RZ, UR4 ;  /* 0x00000004ffac7e24 */ /* 0x000fe2000f8e00ff */
[----:B------:R-:W-:Y:S01]  /*4a80*/  LDSM.16.MT88.4 R72, [R224+0x14000] ;  /* 0x01400000e048783b */ /* 0x000fe20000004200 */
[----:B------:R-:W-:Y:S02]  /*4a90*/  IMAD R221, R5, 0x2, R224 ;  /* 0x0000000205dd7824 */ /* 0x000fe400078e02e0 */
[----:B------:R-:W-:Y:S01]  /*4aa0*/  IMAD.WIDE.U32 R246, R246, -0x326172a9, RZ ;  /* 0xcd9e8d57f6f67825 */ /* 0x000fe200078e00ff */
[----:B------:R-:W-:Y:S01]  /*4ab0*/  LEA R172, R172, UR4, 0x10 ;  /* 0x00000004acac7c11 */ /* 0x000fe2000f8e80ff */
[----:B------:R-:W-:Y:S01]  /*4ac0*/  LDSM.16.MT88.4 R148, [R222+0x10000] ;  /* 0x01000000de94783b */ /* 0x000fe20000004200 */
[----:B-1----:R-:W-:Y:S01]  /*4ad0*/  FMNMX.FTZ R164, R10, R9, !PT ;  /* 0x000000090aa47209 */ /* 0x002fe20007810000 */
[----:B------:R-:W-:Y:S01]  /*4ae0*/  IMAD.WIDE.U32 R10, R4, -0x2daee0ad, RZ ;  /* 0xd2511f53040a7825 */ /* 0x000fe200078e00ff */
[----:B------:R-:W-:Y:S01]  /*4af0*/  LOP3.LUT R14, R247, UR18, R14, 0x96, !PT ;  /* 0x00000012f70e7c12 */ /* 0x000fe2000f8e960e */
[----:B------:R-:W-:Y:S01]  /*4b00*/  LDSM.16.MT88.4 R140, [R221+0x10000] ;  /* 0x01000000dd8c783b */ /* 0x000fe20000004200 */
[----:B--2---:R-:W-:Y:S01]  /*4b10*/  FMNMX.FTZ R13, R6, R13, !PT ;  /* 0x0000000d060d7209 */ /* 0x004fe20007810000 */
[----:B------:R-:W-:Y:S01]  /*4b20*/  FMUL.FTZ R203, R164, UR34 ;  /* 0x00000022a4cb7c20 */ /* 0x000fe20008410000 */
[----:B------:R-:W-:Y:S01]  /*4b30*/  LOP3.LUT R6, R11, UR17, R218, 0x96, !PT ;  /* 0x000000110b067c12 */ /* 0x000fe2000f8e96da */
[----:B------:R-:W-:Y:S01]  /*4b40*/  IMAD.WIDE.U32 R14, R14, -0x2daee0ad, RZ ;  /* 0xd2511f530e0e7825 */ /* 0x000fe200078e00ff */
[----:B------:R-:W-:Y:S01]  /*4b50*/  FSETP.NEU.FTZ.AND P0, PT, R164, -INF , PT ;  /* 0xff800000a400780b */ /* 0x000fe20003f1d000 */
[----:B------:R-:W1:Y:S02]  /*4b60*/  SHFL.BFLY PT, R4, R13, 0x1, 0x1f ;  /* 0x0c201f000d047f89 */ /* 0x000e6400000e0000 */
[----:B------:R-:W-:Y:S01]  /*4b70*/  IMAD.WIDE.U32 R8, R6, -0x326172a9, RZ ;  /* 0xcd9e8d5706087825 */ /* 0x000fe200078e00ff */
[----:B------:R-:W-:Y:S01]  /*4b80*/  LOP3.LUT R10, R15, UR15, R10, 0x96, !PT ;  /* 0x0000000f0f0a7c12 */ /* 0x000fe2000f8e960a */
[----:B------:R-:W-:Y:S01]  /*4b90*/  LDSM.16.MT88.4 R56, [R221+0x12000] ;  /* 0x01200000dd38783b */ /* 0x000fe20000004200 */
[----:B------:R-:W-:Y:S01]  /*4ba0*/  FSEL R203, R203, RZ, P0 ;  /* 0x000000ffcbcb7208 */ /* 0x000fe20000000000 */
[----:B------:R-:W-:Y:S01]  /*4bb0*/  IMAD R220, R5, 0x2, R222 ;  /* 0x0000000205dc7824 */ /* 0x000fe200078e02de */
[----:B------:R-:W-:Y:S01]  /*4bc0*/  LOP3.LUT R6, R9, UR16, R246, 0x96, !PT ;  /* 0x0000001009067c12 */ /* 0x000fe2000f8e96f6 */
[----:B------:R-:W-:Y:S01]  /*4bd0*/  IMAD.WIDE.U32 R10, R10, -0x326172a9, RZ ;  /* 0xcd9e8d570a0a7825 */ /* 0x000fe200078e00ff */
[----:B------:R-:W-:Y:S03]  /*4be0*/  LDSM.16.MT88.4 R80, [R222+0x14000] ;  /* 0x01400000de50783b */ /* 0x000fe60000004200 */
[--C-:B------:R-:W-:Y:S01]  /*4bf0*/  FFMA.FTZ R191, R40, UR34, -R203.reuse ;  /* 0x0000002228bf7c23 */ /* 0x100fe200080108cb */
[----:B------:R-:W-:Y:S01]  /*4c00*/  FFMA.FTZ R186, R46, UR34, -R203 ;  /* 0x000000222eba7c23 */ /* 0x000fe200080108cb */
[----:B------:R-:W-:Y:S01]  /*4c10*/  IMAD.WIDE.U32 R30, R6, -0x2daee0ad, RZ ;  /* 0xd2511f53061e7825 */ /* 0x000fe200078e00ff */
[----:B------:R-:W-:-:S03]  /*4c20*/  LOP3.LUT R8, R11, UR14, R8, 0x96, !PT ;  /* 0x0000000e0b087c12 */ /* 0x000fc6000f8e9608 */
[--C-:B------:R-:W-:Y:S01]  /*4c30*/  FFMA.FTZ R185, R44, UR34, -R203.reuse ;  /* 0x000000222cb97c23 */ /* 0x100fe200080108cb */
[----:B------:R-:W-:Y:S01]  /*4c40*/  FFMA.FTZ R180, R48, UR34, -R203 ;  /* 0x0000002230b47c23 */ /* 0x000fe200080108cb */
[----:B------:R-:W-:Y:S01]  /*4c50*/  MUFU.EX2 R191, R191 ;  /* 0x000000bf00bf7308 */ /* 0x000fe20000000800 */
[----:B------:R-:W-:Y:S01]  /*4c60*/  LOP3.LUT R14, R31, UR13, R14, 0x96, !PT ;  /* 0x0000000d1f0e7c12 */ /* 0x000fe2000f8e960e */
[----:B------:R-:W-:-:S04]  /*4c70*/  IMAD.WIDE.U32 R8, R8, -0x2daee0ad, RZ ;  /* 0xd2511f5308087825 */ /* 0x000fc800078e00ff */
[--C-:B------:R-:W-:Y:S01]  /*4c80*/  FFMA.FTZ R183, R32, UR34, -R203.reuse ;  /* 0x0000002220b77c23 */ /* 0x100fe200080108cb */
[--C-:B------:R-:W-:Y:S01]  /*4c90*/  FFMA.FTZ R178, R24, UR34, -R203.reuse ;  /* 0x0000002218b27c23 */ /* 0x100fe200080108cb */
[--C-:B------:R-:W-:Y:S01]  /*4ca0*/  FFMA.FTZ R179, R28, UR34, -R203.reuse ;  /* 0x000000221cb37c23 */ /* 0x100fe200080108cb */
[----:B------:R-:W-:Y:S01]  /*4cb0*/  IMAD.WIDE.U32 R14, R14, -0x326172a9, RZ ;  /* 0xcd9e8d570e0e7825 */ /* 0x000fe200078e00ff */
[----:B------:R-:W-:Y:S01]  /*4cc0*/  LOP3.LUT R2, R9, UR12, R30, 0x96, !PT ;  /* 0x0000000c09027c12 */ /* 0x000fe2000f8e961e */
[----:B------:R-:W2:Y:S01]  /*4cd0*/  MUFU.EX2 R186, R186 ;  /* 0x000000ba00ba7308 */ /* 0x000ea20000000800 */
[----:B-1----:R-:W-:Y:S01]  /*4ce0*/  FMNMX.FTZ R3, R13, R4, !PT ;  /* 0x000000040d037209 */ /* 0x002fe20007810000 */
[----:B------:R-:W-:Y:S01]  /*4cf0*/  FFMA.FTZ R166, R22, UR34, -R203 ;  /* 0x0000002216a67c23 */ /* 0x000fe200080108cb */
[----:B------:R-:W1:Y:S01]  /*4d00*/  LDSM.16.MT88.4 R132, [R220+0x10000] ;  /* 0x01000000dc84783b */ /* 0x000e620000004200 */
[----:B------:R-:W-:Y:S01]  /*4d10*/  IMAD.WIDE.U32 R30, R2, -0x326172a9, RZ ;  /* 0xcd9e8d57021e7825 */ /* 0x000fe200078e00ff */
[----:B------:R-:W-:-:S03]  /*4d20*/  FSETP.NEU.FTZ.AND P0, PT, R3, -INF , PT ;  /* 0xff8000000300780b */ /* 0x000fc60003f1d000 */
[----:B------:R-:W-:Y:S01]  /*4d30*/  FMUL.FTZ R175, R3, UR34 ;  /* 0x0000002203af7c20 */ /* 0x000fe20008410000 */
[----:B------:R-:W-:Y:S01]  /*4d40*/  LDSM.16.MT88.4 R48, [R222+0x12000] ;  /* 0x01200000de30783b */ /* 0x000fe20000004200 */
[----:B------:R-:W-:Y:S01]  /*4d50*/  MUFU.EX2 R185, R185 ;  /* 0x000000b900b97308 */ /* 0x000fe20000000800 */
[----:B------:R-:W-:Y:S01]  /*4d60*/  SHF.R.U32.HI R4, RZ, 0x10, R30 ;  /* 0x00000010ff047819 */ /* 0x000fe2000001161e */
[--C-:B------:R-:W-:Y:S01]  /*4d70*/  FFMA.FTZ R193, R214, UR34, -R203.reuse ;  /* 0x00000022d6c17c23 */ /* 0x100fe200080108cb */
[----:B------:R-:W-:Y:S01]  /*4d80*/  FSEL R175, R175, RZ, P0 ;  /* 0x000000ffafaf7208 */ /* 0x000fe20000000000 */
[----:B------:R-:W-:Y:S01]  /*4d90*/  LDSM.16.MT88.4 R64, [R220+0x12000] ;  /* 0x01200000dc40783b */ /* 0x000fe20000004200 */
[----:B------:R-:W-:Y:S01]  /*4da0*/  LOP3.LUT R129, R31, UR21, R14, 0x96, !PT ;  /* 0x000000151f817c12 */ /* 0x000fe2000f8e960e */
[----:B------:R-:W-:Y:S01]  /*4db0*/  FFMA.FTZ R195, R244, UR34, -R203 ;  /* 0x00000022f4c37c23 */ /* 0x000fe200080108cb */
[----:B------:R-:W-:Y:S01]  /*4dc0*/  LOP3.LUT R6, R30, 0xffff, RZ, 0xc0, !PT ;  /* 0x0000ffff1e067812 */ /* 0x000fe200078ec0ff */
[--C-:B------:R-:W-:Y:S01]  /*4dd0*/  FFMA.FTZ R187, R38, UR34, -R175.reuse ;  /* 0x0000002226bb7c23 */ /* 0x100fe200080108af */
[--C-:B------:R-:W-:Y:S01]  /*4de0*/  FFMA.FTZ R182, R36, UR34, -R175.reuse ;  /* 0x0000002224b67c23 */ /* 0x100fe200080108af */
[--C-:B------:R-:W-:Y:S01]  /*4df0*/  FFMA.FTZ R184, R42, UR34, -R175.reuse ;  /* 0x000000222ab87c23 */ /* 0x100fe200080108af */
[--C-:B------:R-:W-:Y:S01]  /*4e00*/  FFMA.FTZ R189, R26, UR34, -R175.reuse ;  /* 0x000000221abd7c23 */ /* 0x100fe200080108af */
[----:B------:R-:W-:Y:S01]  /*4e10*/  SHF.R.U32.HI R131, RZ, 0x18, R30 ;  /* 0x00000018ff837819 */ /* 0x000fe2000001161e */
[----:B------:R-:W-:Y:S01]  /*4e20*/  MUFU.EX2 R180, R180 ;  /* 0x000000b400b47308 */ /* 0x000fe20000000800 */
[----:B------:R-:W-:Y:S01]  /*4e30*/  LOP3.LUT R4, R4, 0xff, RZ, 0xc0, !PT ;  /* 0x000000ff04047812 */ /* 0x000fe200078ec0ff */
[--C-:B------:R-:W-:Y:S01]  /*4e40*/  FFMA.FTZ R177, R12, UR34, -R175.reuse ;  /* 0x000000220cb17c23 */ /* 0x100fe200080108af */
[C---:B------:R-:W-:Y:S01]  /*4e50*/  LOP3.LUT R14, R129.reuse, 0xffff, RZ, 0xc0, !PT ;  /* 0x0000ffff810e7812 */ /* 0x040fe200078ec0ff */
[----:B------:R-:W-:Y:S01]  /*4e60*/  FFMA.FTZ R181, R20, UR34, -R175 ;  /* 0x0000002214b57c23 */ /* 0x000fe200080108af */
[----:B------:R-:W-:Y:S01]  /*4e70*/  LOP3.LUT R2, R30, 0xff, RZ, 0xc0, !PT ;  /* 0x000000ff1e027812 */ /* 0x000fe200078ec0ff */
[----:B------:R-:W-:Y:S01]  /*4e80*/  LDSM.16.MT88.4 R40, [R224+0x12000] ;  /* 0x01200000e028783b */ /* 0x000fe20000004200 */
[----:B------:R-:W-:Y:S01]  /*4e90*/  SHF.R.U32.HI R5, RZ, 0x8, R6 ;  /* 0x00000008ff057819 */ /* 0x000fe20000011606 */
[----:B------:R-:W-:Y:S01]  /*4ea0*/  MUFU.EX2 R187, R187 ;  /* 0x000000bb00bb7308 */ /* 0x000fe20000000800 */
[----:B------:R-:W-:Y:S01]  /*4eb0*/  PRMT R131, R4, 0x5410, R131 ;  /* 0x0000541004837816 */ /* 0x000fe20000000083 */
[----:B------:R-:W-:Y:S01]  /*4ec0*/  LDSM.16.MT88.4 R88, [R221+0x14000] ;  /* 0x01400000dd58783b */ /* 0x000fe20000004200 */
[----:B------:R-:W-:Y:S01]  /*4ed0*/  LOP3.LUT R7, R129, 0xff, RZ, 0xc0, !PT ;  /* 0x000000ff81077812 */ /* 0x000fe200078ec0ff */
[----:B------:R-:W-:Y:S01]  /*4ee0*/  FFMA.FTZ R176, R16, UR34, -R175 ;  /* 0x0000002210b07c23 */ /* 0x000fe200080108af */
[----:B------:R-:W-:Y:S01]  /*4ef0*/  SHF.R.U32.HI R14, RZ, 0x8, R14 ;  /* 0x00000008ff0e7819 */ /* 0x000fe2000001160e */
[----:B------:R-:W-:Y:S01]  /*4f00*/  LDSM.16.MT88.4 R96, [R220+0x14000] ;  /* 0x01400000dc60783b */ /* 0x000fe20000004200 */
[----:B------:R-:W-:Y:S01]  /*4f10*/  SHF.R.U32.HI R6, RZ, 0x10, R129 ;  /* 0x00000010ff067819 */ /* 0x000fe20000011681 */
[----:B------:R-:W3:Y:S01]  /*4f20*/  MUFU.EX2 R182, R182 ;  /* 0x000000b600b67308 */ /* 0x000ee20000000800 */
[----:B------:R-:W-:Y:S01]  /*4f30*/  PRMT R9, R2, 0x5410, R5 ;  /* 0x0000541002097816 */ /* 0x000fe20000000005 */
[----:B------:R-:W-:Y:S01]  /*4f40*/  LDSM.16.MT88.4 R104, [R224+0x16000] ;  /* 0x01600000e068783b */ /* 0x000fe20000004200 */
[----:B------:R-:W-:Y:S01]  /*4f50*/  PRMT R5, R7, 0x5410, R14 ;  /* 0x0000541007057816 */ /* 0x000fe2000000000e */
[----:B------:R-:W-:Y:S01]  /*4f60*/  FFMA.FTZ R188, R188, UR34, -R203 ;  /* 0x00000022bcbc7c23 */ /* 0x000fe200080108cb */
[--C-:B------:R-:W-:Y:S01]  /*4f70*/  HSET2.LE.AND R131, R131, R172.reuse, PT ;  /* 0x000000ac83837233 */ /* 0x100fe20003803000 */
[----:B------:R-:W-:Y:S01]  /*4f80*/  LDSM.16.MT88.4 R112, [R222+0x16000] ;  /* 0x01600000de70783b */ /* 0x000fe20000004200 */
[----:B------:R-:W-:Y:S01]  /*4f90*/  SHF.R.U32.HI R129, RZ, 0x18, R129 ;  /* 0x00000018ff817819 */ /* 0x000fe20000011681 */
[----:B------:R-:W-:Y:S01]  /*4fa0*/  MUFU.EX2 R184, R184 ;  /* 0x000000b800b87308 */ /* 0x000fe20000000800 */
[----:B------:R-:W-:Y:S01]  /*4fb0*/  LOP3.LUT R6, R6, 0xff, RZ, 0xc0, !PT ;  /* 0x000000ff06067812 */ /* 0x000fe200078ec0ff */
[----:B------:R-:W-:Y:S01]  /*4fc0*/  LDSM.16.MT88.4 R120, [R221+0x16000] ;  /* 0x01600000dd78783b */ /* 0x000fe20000004200 */
[--C-:B------:R-:W-:Y:S01]  /*4fd0*/  HSET2.LE.AND R128, R5, R172.reuse, PT ;  /* 0x000000ac05807233 */ /* 0x100fe20003803000 */
[----:B------:R-:W-:Y:S01]  /*4fe0*/  FFMA.FTZ R190, R190, UR34, -R203 ;  /* 0x00000022bebe7c23 */ /* 0x000fe200080108cb */
[----:B------:R-:W-:Y:S01]  /*4ff0*/  PRMT R129, R6, 0x5410, R129 ;  /* 0x0000541006817816 */ /* 0x000fe20000000081 */
[----:B------:R-:W-:Y:S01]  /*5000*/  LDSM.16.MT88.4 R32, [R224+0x12800] ;  /* 0x01280000e020783b */ /* 0x000fe20000004200 */
[----:B--2---:R-:W-:Y:S01]  /*5010*/  F2FP.F16.F32.PACK_AB R5, R186, R191 ;  /* 0x000000bfba05723e */ /* 0x004fe200000000ff */
[----:B------:R-:W2:Y:S01]  /*5020*/  MUFU.EX2 R189, R189 ;  /* 0x000000bd00bd7308 */ /* 0x000ea20000000800 */
[----:B---3--:R-:W-:Y:S01]  /*5030*/  F2FP.F16.F32.PACK_AB R4, R182, R187 ;  /* 0x000000bbb604723e */ /* 0x008fe200000000ff */
[----:B------:R-:W-:Y:S01]  /*5040*/  LDSM.16.MT88.4 R168, [R221+0x10800] ;  /* 0x01080000dda8783b */ /* 0x000fe20000004200 */
[--C-:B------:R-:W-:Y:S01]  /*5050*/  HSET2.LE.AND R129, R129, R172.reuse, PT ;  /* 0x000000ac81817233 */ /* 0x100fe20003803000 */
[--C-:B------:R-:W-:Y:S01]  /*5060*/  FFMA.FTZ R192, R192, UR34, -R175.reuse ;  /* 0x00000022c0c07c23 */ /* 0x100fe200080108af */
[----:B------:R-:W-:Y:S01]  /*5070*/  LOP3.LUT R131, R131, R4, RZ, 0xc0, !PT ;  /* 0x0000000483837212 */ /* 0x000fe200078ec0ff */
[----:B------:R-:W-:Y:S01]  /*5080*/  FFMA.FTZ R197, R212, UR34, -R175 ;  /* 0x00000022d4c57c23 */ /* 0x000fe200080108af */
[----:B------:R-:W-:Y:S01]  /*5090*/  LOP3.LUT R4, R15, UR26, R10, 0x96, !PT ;  /* 0x0000001a0f047c12 */ /* 0x000fe2000f8e960a */
[----:B------:R-:W-:Y:S01]  /*50a0*/  MUFU.EX2 R183, R183 ;  /* 0x000000b700b77308 */ /* 0x000fe20000000800 */
[----:B------:R-:W-:Y:S01]  /*50b0*/  LOP3.LUT R128, R128, R5, RZ, 0xc0, !PT ;  /* 0x0000000580807212 */ /* 0x000fe200078ec0ff */
[----:B------:R-:W-:Y:S01]  /*50c0*/  LDSM.16.MT88.4 R12, [R220+0x16000] ;  /* 0x01600000dc0c783b */ /* 0x000fe20000004200 */
[----:B------:R-:W-:Y:S01]  /*50d0*/  HSET2.LE.AND R130, R9, R172, PT ;  /* 0x000000ac09827233 */ /* 0x000fe20003803000 */
[----:B------:R-:W-:Y:S01]  /*50e0*/  IMAD.WIDE.U32 R4, R4, -0x2daee0ad, RZ ;  /* 0xd2511f5304047825 */ /* 0x000fe200078e00ff */
[----:B------:R-:W-:-:S03]  /*50f0*/  F2FP.F16.F32.PACK_AB R7, R180, R185 ;  /* 0x000000b9b407723e */ /* 0x000fc600000000ff */
[--C-:B------:R-:W-:Y:S01]  /*5100*/  FFMA.FTZ R194, R194, UR34, -R175.reuse ;  /* 0x00000022c2c27c23 */ /* 0x100fe200080108af */
[----:B------:R-:W-:Y:S01]  /*5110*/  FFMA.FTZ R199, R210, UR34, -R175 ;  /* 0x00000022d2c77c23 */ /* 0x000fe200080108af */
[----:B------:R-:W-:Y:S01]  /*5120*/  MUFU.EX2 R178, R178 ;  /* 0x000000b200b27308 */ /* 0x000fe20000000800 */
[----:B--2---:R-:W-:Y:S01]  /*5130*/  F2FP.F16.F32.PACK_AB R2, R189, R184 ;  /* 0x000000b8bd02723e */ /* 0x004fe200000000ff */
[----:B------:R-:W-:Y:S01]  /*5140*/  LDSM.16.MT88.4 R28, [R222+0x12800] ;  /* 0x01280000de1c783b */ /* 0x000fe20000004200 */
[----:B------:R-:W-:Y:S01]  /*5150*/  LOP3.LUT R19, R4, 0xff, RZ, 0xc0, !PT ;  /* 0x000000ff04137812 */ /* 0x000fe200078ec0ff */
[--C-:B------:R-:W-:Y:S01]  /*5160*/  FFMA.FTZ R205, R208, UR34, -R203.reuse ;  /* 0x00000022d0cd7c23 */ /* 0x100fe200080108cb */
[----:B------:R-:W-:Y:S01]  /*5170*/  LOP3.LUT R129, R129, R2, RZ, 0xc0, !PT ;  /* 0x0000000281817212 */ /* 0x000fe200078ec0ff */
[--C-:B------:R-:W-:Y:S01]  /*5180*/  FFMA.FTZ R206, R206, UR34, -R203.reuse ;  /* 0x00000022cece7c23 */ /* 0x100fe200080108cb */
[----:B------:R-:W-:Y:S01]  /*5190*/  LOP3.LUT R2, R4, 0xffff, RZ, 0xc0, !PT ;  /* 0x0000ffff04027812 */ /* 0x000fe200078ec0ff */
[----:B------:R-:W-:Y:S01]  /*51a0*/  MUFU.EX2 R177, R177 ;  /* 0x000000b100b17308 */ /* 0x000fe20000000800 */
[----:B------:R-:W-:Y:S01]  /*51b0*/  LOP3.LUT R25, R5, UR27, R8, 0x96, !PT ;  /* 0x0000001b05197c12 */ /* 0x000fe2000f8e9608 */
[----:B------:R-:W-:Y:S01]  /*51c0*/  FFMA.FTZ R204, R204, UR34, -R203 ;  /* 0x00000022cccc7c23 */ /* 0x000fe200080108cb */
[----:B------:R-:W-:Y:S01]  /*51d0*/  SHF.R.U32.HI R2, RZ, 0x8, R2 ;  /* 0x00000008ff027819 */ /* 0x000fe20000011602 */
[----:B------:R-:W2:Y:S01]  /*51e0*/  LDSM.16.MT88.4 R8, [R224+0x10800] ;  /* 0x01080000e008783b */ /* 0x000ea20000004200 */
[----:B------:R-:W-:Y:S01]  /*51f0*/  SHF.R.U32.HI R20, RZ, 0x10, R4 ;  /* 0x00000010ff147819 */ /* 0x000fe20000011604 */
[--C-:B------:R-:W-:Y:S01]  /*5200*/  FFMA.FTZ R198, R198, UR34, -R175.reuse ;  /* 0x00000022c6c67c23 */ /* 0x100fe200080108af */
[----:B------:R-:W-:Y:S01]  /*5210*/  PRMT R19, R19, 0x5410, R2 ;  /* 0x0000541013137816 */ /* 0x000fe20000000002 */
[----:B------:R-:W-:Y:S01]  /*5220*/  FFMA.FTZ R2, R18, UR34, -R175 ;  /* 0x0000002212027c23 */ /* 0x000fe200080108af */
[----:B------:R-:W-:Y:S01]  /*5230*/  MUFU.EX2 R179, R179 ;  /* 0x000000b300b37308 */ /* 0x000fe20000000800 */
[----:B------:R-:W-:Y:S01]  /*5240*/  LOP3.LUT R21, R25, 0xffff, RZ, 0xc0, !PT ;  /* 0x0000ffff19157812 */ /* 0x000fe200078ec0ff */
[----:B------:R-:W-:Y:S01]  /*5250*/  FADD.FTZ R186, R191, R186 ;  /* 0x000000babfba7221 */ /* 0x000fe20000010000 */
[----:B------:R-:W-:Y:S01]  /*5260*/  SHF.R.U32.HI R17, RZ, 0x18, R4 ;  /* 0x00000018ff117819 */ /* 0x000fe20000011604 */
[----:B------:R-:W-:Y:S01]  /*5270*/  FADD.FTZ R184, R184, R189 ;  /* 0x000000bdb8b87221 */ /* 0x000fe20000010000 */
[----:B------:R-:W-:Y:S01]  /*5280*/  LOP3.LUT R20, R20, 0xff, RZ, 0xc0, !PT ;  /* 0x000000ff14147812 */ /* 0x000fe200078ec0ff */
[----:B------:R-:W-:Y:S01]  /*5290*/  FADD.FTZ R185, R185, R186 ;  /* 0x000000bab9b97221 */ /* 0x000fe20000010000 */
[----:B------:R-:W-:Y:S01]  /*52a0*/  LOP3.LUT R18, R25, 0xff, RZ, 0xc0, !PT ;  /* 0x000000ff19127812 */ /* 0x000fe200078ec0ff */
[----:B------:R-:W3:Y:S01]  /*52b0*/  MUFU.EX2 R2, R2 ;  /* 0x0000000200027308 */ /* 0x000ee20000000800 */
[----:B------:R-:W-:Y:S01]  /*52c0*/  SHF.R.U32.HI R21, RZ, 0x8, R21 ;  /* 0x00000008ff157819 */ /* 0x000fe20000011615 */
[----:B------:R-:W-:Y:S01]  /*52d0*/  FADD.FTZ R187, R187, R184 ;  /* 0x000000b8bbbb7221 */ /* 0x000fe20000010000 */
[----:B------:R-:W-:Y:S01]  /*52e0*/  SHF.R.U32.HI R22, RZ, 0x10, R25 ;  /* 0x00000010ff167819 */ /* 0x000fe20000011619 */
[----:B------:R-:W-:Y:S01]  /*52f0*/  FADD.FTZ R180, R180, R185 ;  /* 0x000000b9b4b47221 */ /* 0x000fe20000010000 */
[----:B------:R-:W-:Y:S01]  /*5300*/  LOP3.LUT R130, R130, R7, RZ, 0xc0, !PT ;  /* 0x0000000782827212 */ /* 0x000fe200078ec0ff */
[----:B------:R-:W-:Y:S01]  /*5310*/  FADD.FTZ R182, R182, R187 ;  /* 0x000000bbb6b67221 */ /* 0x000fe20000010000 */
[----:B------:R-:W-:Y:S01]  /*5320*/  PRMT R27, R20, 0x5410, R17 ;  /* 0x00005410141b7816 */ /* 0x000fe20000000011 */
[----:B------:R-:W4:Y:S01]  /*5330*/  MUFU.EX2 R166, R166 ;  /* 0x000000a600a67308 */ /* 0x000f220000000800 */
[----:B------:R-:W5:Y:S01]  /*5340*/  LDSM.16.MT88.4 R4, [R222+0x10800] ;  /* 0x01080000de04783b */ /* 0x000f620000004200 */
[----:B------:R-:W-:Y:S01]  /*5350*/  PRMT R17, R18, 0x5410, R21 ;  /* 0x0000541012117816 */ /* 0x000fe20000000015 */
[C---:B------:R-:W-:Y:S01]  /*5360*/  VIADD R212, R227.reuse, 0x3800 ;  /* 0x00003800e3d47836 */ /* 0x040fe20000000000 */
[----:B------:R-:W-:Y:S01]  /*5370*/  SHF.R.U32.HI R25, RZ, 0x18, R25 ;  /* 0x00000018ff197819 */ /* 0x000fe20000011619 */
[C---:B------:R-:W-:Y:S01]  /*5380*/  HMMA.16816.F32 R160, R128.reuse, R156, RZ ;  /* 0x0000009c80a0723c */ /* 0x040fe200000018ff */
[----:B------:R-:W-:Y:S01]  /*5390*/  LOP3.LUT R16, R22, 0xff, RZ, 0xc0, !PT ;  /* 0x000000ff16107812 */ /* 0x000fe200078ec0ff */
[C---:B------:R-:W-:Y:S01]  /*53a0*/  VIADD R210, R227.reuse, 0x4800 ;  /* 0x00004800e3d27836 */ /* 0x040fe20000000000 */
[----:B------:R-:W-:Y:S01]  /*53b0*/  MUFU.EX2 R181, R181 ;  /* 0x000000b500b57308 */ /* 0x000fe20000000800 */
[--C-:B------:R-:W-:Y:S01]  /*53c0*/  HSET2.LE.AND R24, R17, R172.reuse, PT ;  /* 0x000000ac11187233 */ /* 0x100fe20003803000 */
[C---:B------:R-:W-:Y:S01]  /*53d0*/  VIADD R209, R227.reuse, 0x5000 ;  /* 0x00005000e3d17836 */ /* 0x040fe20000000000 */
[----:B------:R-:W-:Y:S01]  /*53e0*/  PRMT R25, R16, 0x5410, R25 ;  /* 0x0000541010197816 */ /* 0x000fe20000000019 */
[C---:B------:R-:W-:Y:S01]  /*53f0*/  HMMA.16816.F32 R156, R128.reuse, R158, RZ ;  /* 0x0000009e809c723c */ /* 0x040fe200000018ff */
[--C-:B------:R-:W-:Y:S01]  /*5400*/  HSET2.LE.AND R19, R19, R172.reuse, PT ;  /* 0x000000ac13137233 */ /* 0x100fe20003803000 */
[----:B------:R-:W-:Y:S01]  /*5410*/  VIADD R208, R227, 0x5800 ;  /* 0x00005800e3d07836 */ /* 0x000fe20000000000 */
[--C-:B------:R-:W-:Y:S01]  /*5420*/  HSET2.LE.AND R27, R27, R172.reuse, PT ;  /* 0x000000ac1b1b7233 */ /* 0x100fe20003803000 */
[----:B------:R-:W2:Y:S01]  /*5430*/  MUFU.EX2 R176, R176 ;  /* 0x000000b000b07308 */ /* 0x000ea20000000800 */
[----:B---3--:R-:W-:Y:S01]  /*5440*/  F2FP.F16.F32.PACK_AB R16, R2, R177 ;  /* 0x000000b10210723e */ /* 0x008fe200000000ff */
[C---:B------:R-:W-:Y:S01]  /*5450*/  HMMA.16816.F32 R152, R128.reuse, R148, RZ ;  /* 0x000000948098723c */ /* 0x040fe200000018ff */
[----:B------:R-:W-:Y:S01]  /*5460*/  F2FP.F16.F32.PACK_AB R17, R178, R183 ;  /* 0x000000b7b211723e */ /* 0x000fe200000000ff */
[----:B------:R-:W-:Y:S01]  /*5470*/  FADD.FTZ R183, R183, R180 ;  /* 0x000000b4b7b77221 */ /* 0x000fe20000010000 */
[----:B----4-:R-:W-:Y:S01]  /*5480*/  F2FP.F16.F32.PACK_AB R26, R166, R179 ;  /* 0x000000b3a61a723e */ /* 0x010fe200000000ff */
[----:B------:R-:W-:Y:S01]  /*5490*/  VIADD R207, R227, 0x6000 ;  /* 0x00006000e3cf7836 */ /* 0x000fe20000000000 */
[----:B------:R-:W-:Y:S01]  /*54a0*/  LOP3.LUT R27, R27, R16, RZ, 0xc0, !PT ;  /* 0x000000101b1b7212 */ /* 0x000fe200078ec0ff */
[C---:B------:R-:W-:Y:S01]  /*54b0*/  HMMA.16816.F32 R148, R128.reuse, R150, RZ ;  /* 0x000000968094723c */ /* 0x040fe200000018ff */
[----:B------:R-:W-:Y:S01]  /*54c0*/  LOP3.LUT R26, R19, R26, RZ, 0xc0, !PT ;  /* 0x0000001a131a7212 */ /* 0x000fe200078ec0ff */
[----:B------:R-:W-:Y:S01]  /*54d0*/  MUFU.EX2 R188, R188 ;  /* 0x000000bc00bc7308 */ /* 0x000fe20000000800 */
[----:B------:R-:W-:Y:S01]  /*54e0*/  LOP3.LUT R24, R24, R17, RZ, 0xc0, !PT ;  /* 0x0000001118187212 */ /* 0x000fe200078ec0ff */
[----:B------:R-:W-:Y:S01]  /*54f0*/  FADD.FTZ R178, R178, R183 ;  /* 0x000000b7b2b27221 */ /* 0x000fe20000010000 */
[----:B------:R-:W3:Y:S01]  /*5500*/  LDSM.16.MT88.4 R16, [R220+0x10800] ;  /* 0x01080000dc10783b */ /* 0x000ee20000004200 */
[----:B------:R-:W-:Y:S01]  /*5510*/  HSET2.LE.AND R25, R25, R172, PT ;  /* 0x000000ac19197233 */ /* 0x000fe20003803000 */
[C---:B-1----:R-:W-:Y:S01]  /*5520*/  HMMA.16816.F32 R136, R128.reuse, R132, RZ ;  /* 0x000000848088723c */ /* 0x042fe200000018ff */
[----:B------:R-:W-:Y:S01]  /*5530*/  FADD.FTZ R179, R179, R178 ;  /* 0x000000b2b3b37221 */ /* 0x000fe20000010000 */
[----:B--2---:R-:W-:Y:S01]  /*5540*/  F2FP.F16.F32.PACK_AB R20, R176, R181 ;  /* 0x000000b5b014723e */ /* 0x004fe200000000ff */
[----:B------:R-:W1:Y:S01]  /*5550*/  MUFU.EX2 R193, R193 ;  /* 0x000000c100c17308 */ /* 0x000e620000000800 */
[----:B------:R-:W-:Y:S01]  /*5560*/  FADD.FTZ R181, R181, R182 ;  /* 0x000000b6b5b57221 */ /* 0x000fe20000010000 */
[----:B------:R-:W-:Y:S01]  /*5570*/  FADD.FTZ R179, R166, R179 ;  /* 0x000000b3a6b37221 */ /* 0x000fe20000010000 */
[----:B------:R-:W-:Y:S01]  /*5580*/  LOP3.LUT R25, R25, R20, RZ, 0xc0, !PT ;  /* 0x0000001419197212 */ /* 0x000fe200078ec0ff */
[----:B------:R-:W-:Y:S01]  /*5590*/  HMMA.16816.F32 R132, R128, R134, RZ ;  /* 0x000000868084723c */ /* 0x000fe200000018ff */
[----:B------:R-:W-:Y:S01]  /*55a0*/  LDSM.16.MT88.4 R20, [R221+0x12800] ;  /* 0x01280000dd14783b */ /* 0x000fe20000004200 */
[----:B------:R-:W-:-:S02]  /*55b0*/  FADD.FTZ R176, R176, R181 ;  /* 0x000000b5b0b07221 */ /* 0x000fc40000010000 */
[----:B------:R-:W-:Y:S02]  /*55c0*/  MUFU.EX2 R190, R190 ;  /* 0x000000be00be7308 */ /* 0x000fe40000000800 */
[----:B------:R-:W-:Y:S01]  /*55d0*/  HMMA.16816.F32 R160, R24, R8, R160 ;  /* 0x0000000818a0723c */ /* 0x000fe200000018a0 */
[----:B------:R-:W-:-:S04]  /*55e0*/  FADD.FTZ R177, R177, R176 ;  /* 0x000000b0b1b17221 */ /* 0x000fc80000010000 */
[----:B------:R-:W-:Y:S01]  /*55f0*/  FADD.FTZ R177, R2, R177 ;  /* 0x000000b102b17221 */ /* 0x000fe20000010000 */
[----:B------:R-:W-:Y:S01]  /*5600*/  HMMA.16816.F32 R156, R24, R10, R156 ;  /* 0x0000000a189c723c */ /* 0x000fe2000000189c */
[----:B------:R-:W2:Y:S01]  /*5610*/  LDSM.16.MT88.4 R8, [R224+0x14800] ;  /* 0x01480000e008783b */ /* 0x000ea20000004200 */
[----:B------:R-:W-:Y:S04]  /*5620*/  MUFU.EX2 R195, R195 ;  /* 0x000000c300c37308 */ /* 0x000fe80000000800 */
[C---:B------:R-:W-:Y:S04]  /*5630*/  HMMA.16816.F32 R144, R128.reuse, R140, RZ ;  /* 0x0000008c8090723c */ /* 0x040fe800000018ff */
[----:B------:R-:W-:Y:S02]  /*5640*/  MUFU.EX2 R192, R192 ;  /* 0x000000c000c07308 */ /* 0x000fe40000000800 */
        /* <DEDUP_REMOVED lines=32> */
[----:B------:R-:W1:Y:S05]  /*5850*/  LDSM.16.MT88.4 R12, [R220+0x12800] ;  /* 0x01280000dc0c783b */ /* 0x000e6a0000004200 */
[C---:B-----5:R-:W-:Y:S06]  /*5860*/  HMMA.16816.F32 R152, R24.reuse, R4, R152 ;  /* 0x000000041898723c */ /* 0x060fec0000001898 */
[C---:B------:R-:W-:Y:S01]  /*5870*/  HMMA.16816.F32 R148, R24.reuse, R6, R148 ;  /* 0x000000061894723c */ /* 0x040fe20000001894 */
[----:B------:R-:W5:Y:S05]  /*5880*/  LDSM.16.MT88.4 R4, [R222+0x14800] ;  /* 0x01480000de04783b */ /* 0x000f6a0000004200 */
[C---:B---3--:R-:W-:Y:S06]  /*5890*/  HMMA.16816.F32 R136, R24.reuse, R16, R136 ;  /* 0x000000101888723c */ /* 0x048fec0000001888 */
[C---:B------:R-:W-:Y:S01]  /*58a0*/  HMMA.16816.F32 R132, R24.reuse, R18, R132 ;  /* 0x000000121884723c */ /* 0x040fe20000001884 */
[----:B------:R-:W3:Y:S05]  /*58b0*/  LDSM.16.MT88.4 R16, [R221+0x14800] ;  /* 0x01480000dd10783b */ /* 0x000eea0000004200 */
[C---:B--2---:R-:W-:Y:S06]  /*58c0*/  HMMA.16816.F32 R68, R24.reuse, R8, R68 ;  /* 0x000000081844723c */ /* 0x044fec0000001844 */
[----:B------:R-:W-:Y:S01]  /*58d0*/  HMMA.16816.F32 R72, R24, R10, R72 ;  /* 0x0000000a1848723c */ /* 0x000fe20000001848 */
[----:B------:R-:W-:-:S05]  /*58e0*/  IMAD.U32 R9, RZ, RZ, UR10 ;  /* 0x0000000aff097e24 */ /* 0x000fca000f8e00ff */
[----:B-1----:R-:W-:Y:S01]  /*58f0*/  HMMA.16816.F32 R60, R24, R12, R60 ;  /* 0x0000000c183c723c */ /* 0x002fe2000000183c */
[----:B------:R-:W-:-:S05]  /*5900*/  LOP3.LUT R9, R251, UR31, R9, 0x96, !PT ;  /* 0x0000001ffb097c12 */ /* 0x000fca000f8e9609 */
[C---:B------:R-:W-:Y:S01]  /*5910*/  HMMA.16816.F32 R64, R24.reuse, R14, R64 ;  /* 0x0000000e1840723c */ /* 0x040fe20000001840 */
[----:B------:R-:W1:Y:S05]  /*5920*/  LDSM.16.MT88.4 R12, [R220+0x14800] ;  /* 0x01480000dc0c783b */ /* 0x000e6a0000004200 */
[C---:B-----5:R-:W-:Y:S06]  /*5930*/  HMMA.16816.F32 R76, R24.reuse, R4, R76 ;  /* 0x00000004184c723c */ /* 0x060fec000000184c */
[----:B------:R-:W-:Y:S01]  /*5940*/  HMMA.16816.F32 R80, R24, R6, R80 ;  /* 0x000000061850723c */ /* 0x000fe20000001850 */
[----:B------:R-:W-:-:S02]  /*5950*/  IMAD.WIDE.U32 R4, R9, -0x326172a9, RZ ;  /* 0xcd9e8d5709047825 */ /* 0x000fc400078e00ff */
[----:B------:R-:W2:Y:S03]  /*5960*/  LDSM.16.MT88.4 R8, [R224+0x16800] ;  /* 0x01680000e008783b */ /* 0x000ea60000004200 */
[----:B------:R-:W-:Y:S01]  /*5970*/  LOP3.LUT R248, R5, UR20, R248, 0x96, !PT ;  /* 0x0000001405f87c12 */ /* 0x000fe2000f8e96f8 */
[----:B---3--:R-:W-:Y:S01]  /*5980*/  HMMA.16816.F32 R84, R24, R16, R84 ;  /* 0x000000101854723c */ /* 0x008fe20000001854 */
[----:B------:R-:W-:-:S03]  /*5990*/  LOP3.LUT R4, R247, UR18, R4, 0x96, !PT ;  /* 0x00000012f7047c12 */ /* 0x000fc6000f8e9604 */
[----:B------:R-:W-:Y:S02]  /*59a0*/  IMAD.WIDE.U32 R248, R248, -0x2daee0ad, RZ ;  /* 0xd2511f53f8f87825 */ /* 0x000fe400078e00ff */
[C---:B------:R-:W-:Y:S02]  /*59b0*/  HMMA.16816.F32 R88, R24.reuse, R18, R88 ;  /* 0x000000121858723c */ /* 0x040fe40000001858 */
[----:B------:R-:W-:Y:S01]  /*59c0*/  IMAD.WIDE.U32 R16, R4, -0x2daee0ad, RZ ;  /* 0xd2511f5304107825 */ /* 0x000fe200078e00ff */
[----:B------:R-:W-:Y:S01]  /*59d0*/  LOP3.LUT R219, R249, UR17, R218, 0x96, !PT ;  /* 0x00000011f9db7c12 */ /* 0x000fe2000f8e96da */
[----:B------:R-:W3:Y:S02]  /*59e0*/  LDSM.16.MT88.4 R4, [R222+0x16800] ;  /* 0x01680000de04783b */ /* 0x000ee40000004200 */
[----:B------:R-:W-:Y:S01]  /*59f0*/  FFMA.FTZ R249, R202, UR34, -R203 ;  /* 0x00000022caf97c23 */ /* 0x000fe200080108cb */
[----:B------:R-:W-:Y:S01]  /*5a00*/  HMMA.16816.F32 R36, R24, R32, R36 ;  /* 0x000000201824723c */ /* 0x000fe20000001824 */
[----:B------:R-:W-:Y:S01]  /*5a10*/  LOP3.LUT R218, R17, UR15, R248, 0x96, !PT ;  /* 0x0000000f11da7c12 */ /* 0x000fe2000f8e96f8 */
[----:B------:R-:W-:-:S04]  /*5a20*/  IMAD.WIDE.U32 R18, R219, -0x326172a9, RZ ;  /* 0xcd9e8d57db127825 */ /* 0x000fc800078e00ff */
[--C-:B------:R-:W-:Y:S01]  /*5a30*/  FFMA.FTZ R203, R196, UR34, -R175.reuse ;  /* 0x00000022c4cb7c23 */ /* 0x100fe200080108af */
[----:B------:R-:W-:Y:S01]  /*5a40*/  FFMA.FTZ R196, R174, UR34, -R175 ;  /* 0x00000022aec47c23 */ /* 0x000fe200080108af */
[----:B------:R-:W-:Y:S01]  /*5a50*/  MUFU.EX2 R249, R249 ;  /* 0x000000f900f97308 */ /* 0x000fe20000000800 */
[----:B------:R-:W-:Y:S01]  /*5a60*/  IMAD.WIDE.U32 R218, R218, -0x326172a9, RZ ;  /* 0xcd9e8d57dada7825 */ /* 0x000fe200078e00ff */
[----:B------:R-:W-:Y:S01]  /*5a70*/  LOP3.LUT R246, R19, UR16, R246, 0x96, !PT ;  /* 0x0000001013f67c12 */ /* 0x000fe2000f8e96f6 */
[C---:B------:R-:W-:Y:S01]  /*5a80*/  HMMA.16816.F32 R40, R24.reuse, R34, R40 ;  /* 0x000000221828723c */ /* 0x040fe20000001828 */
[----:B------:R-:W5:Y:S02]  /*5a90*/  LDSM.16.MT88.4 R32, [R221+0x16800] ;  /* 0x01680000dd20783b */ /* 0x000f640000004200 */
[----:B------:R-:W-:Y:S01]  /*5aa0*/  LOP3.LUT R214, R219, UR14, R18, 0x96, !PT ;  /* 0x0000000edbd67c12 */ /* 0x000fe2000f8e9612 */
[----:B------:R-:W-:Y:S01]  /*5ab0*/  IMAD.WIDE.U32 R246, R246, -0x2daee0ad, RZ ;  /* 0xd2511f53f6f67825 */ /* 0x000fe200078e00ff */
[----:B------:R-:W4:Y:S01]  /*5ac0*/  MUFU.EX2 R203, R203 ;  /* 0x000000cb00cb7308 */ /* 0x000f220000000800 */
[----:B-1----:R-:W-:Y:S02]  /*5ad0*/  HMMA.16816.F32 R92, R24, R12, R92 ;  /* 0x0000000c185c723c */ /* 0x002fe4000000185c */
[----:B------:R-:W-:Y:S01]  /*5ae0*/  IMAD.WIDE.U32 R214, R214, -0x2daee0ad, RZ ;  /* 0xd2511f53d6d67825 */ /* 0x000fe200078e00ff */
[----:B------:R-:W-:-:S03]  /*5af0*/  LOP3.LUT R245, R247, UR13, R16, 0x96, !PT ;  /* 0x0000000df7f57c12 */ /* 0x000fc6000f8e9610 */
[----:B------:R-:W-:Y:S01]  /*5b00*/  FFMA.FTZ R247, R173, UR34, -R175 ;  /* 0x00000022adf77c23 */ /* 0x000fe200080108af */
[C---:B------:R-:W-:Y:S01]  /*5b10*/  HMMA.16816.F32 R96, R24.reuse, R14, R96 ;  /* 0x0000000e1860723c */ /* 0x040fe20000001860 */
[----:B------:R-:W-:Y:S01]  /*5b20*/  LOP3.LUT R12, R215, UR12, R246, 0x96, !PT ;  /* 0x0000000cd70c7c12 */ /* 0x000fe2000f8e96f6 */
[----:B------:R-:W-:Y:S01]  /*5b30*/  IMAD.WIDE.U32 R244, R245, -0x326172a9, RZ ;  /* 0xcd9e8d57f5f47825 */ /* 0x000fe200078e00ff */
[----:B------:R-:W-:Y:S03]  /*5b40*/  MUFU.EX2 R196, R196 ;  /* 0x000000c400c47308 */ /* 0x000fe60000000800 */
[----:B--2---:R-:W-:Y:S01]  /*5b50*/  HMMA.16816.F32 R100, R24, R8, R100 ;  /* 0x000000081864723c */ /* 0x004fe20000001864 */
[----:B------:R-:W-:Y:S01]  /*5b60*/  LOP3.LUT R218, R245, UR26, R218, 0x96, !PT ;  /* 0x0000001af5da7c12 */ /* 0x000fe2000f8e96da */
[----:B------:R-:W-:-:S03]  /*5b70*/  VIADD R215, R227, 0x2000 ;  /* 0x00002000e3d77836 */ /* 0x000fc60000000000 */
[----:B------:R-:W1:Y:S01]  /*5b80*/  MUFU.EX2 R247, R247 ;  /* 0x000000f700f77308 */ /* 0x000e620000000800 */
[C---:B------:R-:W-:Y:S01]  /*5b90*/  HMMA.16816.F32 R104, R24.reuse, R10, R104 ;  /* 0x0000000a1868723c */ /* 0x040fe20000001868 */
[----:B------:R-:W-:Y:S02]  /*5ba0*/  IMAD.WIDE.U32 R8, R12, -0x326172a9, RZ ;  /* 0xcd9e8d570c087825 */ /* 0x000fe400078e00ff */
[----:B------:R-:W2:Y:S02]  /*5bb0*/  LDSM.16.MT88.4 R12, [R224+0x11000] ;  /* 0x01100000e00c783b */ /* 0x000ea40000004200 */
[----:B------:R-:W-:Y:S01]  /*5bc0*/  IMAD.WIDE.U32 R218, R218, -0x2daee0ad, RZ ;  /* 0xd2511f53dada7825 */ /* 0x000fe200078e00ff */
[----:B------:R-:W-:Y:S01]  /*5bd0*/  LOP3.LUT R16, R9, UR21, R244, 0x96, !PT ;  /* 0x0000001509107c12 */ /* 0x000fe2000f8e96f4 */
[----:B---3--:R-:W-:Y:S01]  /*5be0*/  HMMA.16816.F32 R108, R24, R4, R108 ;  /* 0x00000004186c723c */ /* 0x008fe2000000186c */
[----:B------:R-:W-:Y:S02]  /*5bf0*/  LOP3.LUT R18, R8, 0xffff, RZ, 0xc0, !PT ;  /* 0x0000ffff08127812 */ /* 0x000fe400078ec0ff */
[----:B------:R-:W-:-:S02]  /*5c00*/  LOP3.LUT R10, R16, 0xffff, RZ, 0xc0, !PT ;  /* 0x0000ffff100a7812 */ /* 0x000fc400078ec0ff */
[----:B------:R-:W-:Y:S01]  /*5c10*/  SHF.R.U32.HI R19, RZ, 0x10, R8 ;  /* 0x00000010ff137819 */ /* 0x000fe20000011608 */
[C---:B------:R-:W-:Y:S01]  /*5c20*/  HMMA.16816.F32 R112, R24.reuse, R6, R112 ;  /* 0x000000061870723c */ /* 0x040fe20000001870 */
[----:B------:R-:W-:Y:S02]  /*5c30*/  LOP3.LUT R5, R16, 0xff, RZ, 0xc0, !PT ;  /* 0x000000ff10057812 */ /* 0x000fe400078ec0ff */
[----:B------:R-:W-:Y:S02]  /*5c40*/  SHF.R.U32.HI R10, RZ, 0x8, R10 ;  /* 0x00000008ff0a7819 */ /* 0x000fe4000001160a */
[----:B------:R-:W-:Y:S01]  /*5c50*/  LOP3.LUT R4, R8, 0xff, RZ, 0xc0, !PT ;  /* 0x000000ff08047812 */ /* 0x000fe200078ec0ff */
[----:B------:R-:W-:Y:S01]  /*5c60*/  HMMA.16816.F32 R144, R24, R168, R144 ;  /* 0x000000a81890723c */ /* 0x000fe20000001890 */
[----:B------:R-:W-:Y:S02]  /*5c70*/  PRMT R5, R5, 0x5410, R10 ;  /* 0x0000541005057816 */ /* 0x000fe4000000000a */
[----:B------:R-:W-:-:S02]  /*5c80*/  SHF.R.U32.HI R6, RZ, 0x10, R16 ;  /* 0x00000010ff067819 */ /* 0x000fc40000011610 */
[----:B------:R-:W-:Y:S01]  /*5c90*/  SHF.R.U32.HI R17, RZ, 0x18, R8 ;  /* 0x00000018ff117819 */ /* 0x000fe20000011608 */
[C---:B-----5:R-:W-:Y:S01]  /*5ca0*/  HMMA.16816.F32 R116, R24.reuse, R32, R116 ;  /* 0x000000201874723c */ /* 0x060fe20000001874 */
[----:B------:R-:W3:Y:S01]  /*5cb0*/  LDSM.16.MT88.4 R8, [R222+0x11000] ;  /* 0x01100000de08783b */ /* 0x000ee20000004200 */
[----:B------:R-:W-:Y:S02]  /*5cc0*/  SHF.R.U32.HI R169, RZ, 0x8, R18 ;  /* 0x00000008ffa97819 */ /* 0x000fe40000011612 */
[----:B------:R-:W-:Y:S02]  /*5cd0*/  LOP3.LUT R18, R19, 0xff, RZ, 0xc0, !PT ;  /* 0x000000ff13127812 */ /* 0x000fe400078ec0ff */
[----:B------:R-:W-:Y:S01]  /*5ce0*/  LOP3.LUT R19, R6, 0xff, RZ, 0xc0, !PT ;  /* 0x000000ff06137812 */ /* 0x000fe200078ec0ff */
[----:B------:R-:W-:Y:S01]  /*5cf0*/  HMMA.16816.F32 R52, R24, R20, R52 ;  /* 0x000000141834723c */ /* 0x000fe20000001834 */
[----:B------:R-:W-:Y:S02]  /*5d00*/  HSET2.LE.AND R6, R5, R172, PT ;  /* 0x000000ac05067233 */ /* 0x000fe40003803000 */
[----:B------:R-:W-:-:S02]  /*5d10*/  SHF.R.U32.HI R16, RZ, 0x18, R16 ;  /* 0x00000018ff107819 */ /* 0x000fc40000011610 */
[----:B------:R-:W-:Y:S01]  /*5d20*/  F2FP.F16.F32.PACK_AB R7, R193, R188 ;  /* 0x000000bcc107723e */ /* 0x000fe200000000ff */
[C---:B------:R-:W-:Y:S01]  /*5d30*/  HMMA.16816.F32 R56, R24.reuse, R22, R56 ;  /* 0x000000161838723c */ /* 0x040fe20000001838 */
[----:B------:R-:W-:Y:S01]  /*5d40*/  PRMT R5, R4, 0x5410, R169 ;  /* 0x0000541004057816 */ /* 0x000fe200000000a9 */
[----:B------:R-:W-:Y:S01]  /*5d50*/  LDSM.16.MT88.4 R20, [R221+0x11000] ;  /* 0x01100000dd14783b */ /* 0x000fe20000004200 */
[----:B------:R-:W-:Y:S01]  /*5d60*/  PRMT R17, R18, 0x5410, R17 ;  /* 0x0000541012117816 */ /* 0x000fe20000000011 */
[----:B------:R-:W-:Y:S01]  /*5d70*/  FADD.FTZ R188, R188, R179 ;  /* 0x000000b3bcbc7221 */ /* 0x000fe20000010000 */
[----:B------:R-:W-:Y:S01]  /*5d80*/  PRMT R19, R19, 0x5410, R16 ;  /* 0x0000541013137816 */ /* 0x000fe20000000010 */
[----:B------:R-:W-:Y:S01]  /*5d90*/  HMMA.16816.F32 R44, R24, R28, R44 ;  /* 0x0000001c182c723c */ /* 0x000fe2000000182c */
[----:B------:R-:W-:Y:S01]  /*5da0*/  LOP3.LUT R16, R6, R7, RZ, 0xc0, !PT ;  /* 0x0000000706107212 */ /* 0x000fe200078ec0ff */
[----:B------:R-:W-:Y:S01]  /*5db0*/  FADD.FTZ R193, R193, R188 ;  /* 0x000000bcc1c17221 */ /* 0x000fe20000010000 */
[----:B------:R-:W-:-:S02]  /*5dc0*/  HSET2.LE.AND R18, R5, R172, PT ;  /* 0x000000ac05127233 */ /* 0x000fc40003803000 */
[----:B------:R-:W5:Y:S01]  /*5dd0*/  LDSM.16.MT88.4 R4, [R220+0x11000] ;  /* 0x01100000dc04783b */ /* 0x000f620000004200 */
[--C-:B------:R-:W-:Y:S01]  /*5de0*/  HSET2.LE.AND R168, R19, R172.reuse, PT ;  /* 0x000000ac13a87233 */ /* 0x100fe20003803000 */
[C---:B------:R-:W-:Y:S01]  /*5df0*/  HMMA.16816.F32 R48, R24.reuse, R30, R48 ;  /* 0x0000001e1830723c */ /* 0x040fe20000001830 */
[----:B------:R-:W-:Y:S01]  /*5e00*/  HSET2.LE.AND R19, R17, R172, PT ;  /* 0x000000ac11137233 */ /* 0x000fe20003803000 */
[----:B------:R-:W-:Y:S01]  /*5e10*/  LDSM.16.MT88.4 R28, [R220+0x16800] ;  /* 0x01680000dc1c783b */ /* 0x000fe20000004200 */
[----:B----4-:R-:W-:Y:S01]  /*5e20*/  F2FP.F16.F32.PACK_AB R169, R197, R192 ;  /* 0x000000c0c5a9723e */ /* 0x010fe200000000ff */
        /* <DEDUP_REMOVED lines=10> */
[----:B------:R-:W-:Y:S01]  /*5ed0*/  LDSM.16.MT88.4 R168, [R224+0x13000] ;  /* 0x01300000e0a8783b */ /* 0x000fe20000004200 */
[----:B------:R-:W-:Y:S01]  /*5ee0*/  LOP3.LUT R214, R219, UR27, R214, 0x96, !PT ;  /* 0x0000001bdbd67c12 */ /* 0x000fe2000f8e96d6 */
[----:B------:R-:W-:Y:S01]  /*5ef0*/  FADD.FTZ R194, R194, R197 ;  /* 0x000000c5c2c27221 */ /* 0x000fe20000010000 */
[----:B------:R-:W-:Y:S01]  /*5f00*/  FADD.FTZ R190, R195, R190 ;  /* 0x000000bec3be7221 */ /* 0x000fe20000010000 */
[----:B------:R-:W-:Y:S02]  /*5f10*/  LDSM.16.MT88.4 R32, [R221+0x13000] ;  /* 0x01300000dd20783b */ /* 0x000fe40000004200 */
[----:B--2---:R-:W-:Y:S01]  /*5f20*/  HMMA.16816.F32 R160, R16, R12, R160 ;  /* 0x0000000c10a0723c */ /* 0x004fe200000018a0 */
[----:B------:R-:W-:-:S05]  /*5f30*/  FADD.FTZ R199, R199, R194 ;  /* 0x000000c2c7c77221 */ /* 0x000fca0000010000 */
[C---:B------:R-:W-:Y:S01]  /*5f40*/  HMMA.16816.F32 R156, R16.reuse, R14, R156 ;  /* 0x0000000e109c723c */ /* 0x040fe2000000189c */
[----:B------:R-:W2:Y:S05]  /*5f50*/  LDSM.16.MT88.4 R12, [R222+0x13000] ;  /* 0x01300000de0c783b */ /* 0x000eaa0000004200 */
[C---:B---3--:R-:W-:Y:S06]  /*5f60*/  HMMA.16816.F32 R152, R16.reuse, R8, R152 ;  /* 0x000000081098723c */ /* 0x048fec0000001898 */
[C---:B------:R-:W-:Y:S01]  /*5f70*/  HMMA.16816.F32 R148, R16.reuse, R10, R148 ;  /* 0x0000000a1094723c */ /* 0x040fe20000001894 */
[----:B------:R-:W3:Y:S05]  /*5f80*/  LDSM.16.MT88.4 R8, [R222+0x15000] ;  /* 0x01500000de08783b */ /* 0x000eea0000004200 */
[C---:B-----5:R-:W-:Y:S06]  /*5f90*/  HMMA.16816.F32 R136, R16.reuse, R4, R136 ;  /* 0x000000041088723c */ /* 0x060fec0000001888 */
[C---:B------:R-:W-:Y:S01]  /*5fa0*/  HMMA.16816.F32 R132, R16.reuse, R6, R132 ;  /* 0x000000061084723c */ /* 0x040fe20000001884 */
[----:B------:R-:W4:Y:S05]  /*5fb0*/  LDSM.16.MT88.4 R4, [R220+0x15000] ;  /* 0x01500000dc04783b */ /* 0x000f2a0000004200 */
[C---:B------:R-:W-:Y:S06]  /*5fc0*/  HMMA.16816.F32 R144, R16.reuse, R20, R144 ;  /* 0x000000141090723c */ /* 0x040fec0000001890 */
[C---:B------:R-:W-:Y:S01]  /*5fd0*/  HMMA.16816.F32 R140, R16.reuse, R22, R140 ;  /* 0x00000016108c723c */ /* 0x040fe2000000188c */
[----:B------:R-:W-:Y:S05]  /*5fe0*/  LDSM.16.MT88.4 R20, [R221+0x15000] ;  /* 0x01500000dd14783b */ /* 0x000fea0000004200 */
        /* <DEDUP_REMOVED lines=8> */
[----:B------:R-:W4:Y:S05]  /*6070*/  LDSM.16.MT88.4 R4, [R221+0x17000] ;  /* 0x01700000dd04783b */ /* 0x000f2a0000004200 */
[C---:B------:R-:W-:Y:S06]  /*6080*/  HMMA.16816.F32 R124, R24.reuse, R28, R124 ;  /* 0x0000001c187c723c */ /* 0x040fec000000187c */
[----:B------:R-:W-:Y:S01]  /*6090*/  HMMA.16816.F32 R128, R24, R30, R128 ;  /* 0x0000001e1880723c */ /* 0x000fe20000001880 */
[----:B------:R-:W5:Y:S04]  /*60a0*/  LDSM.16.MT88.4 R28, [R220+0x13000] ;  /* 0x01300000dc1c783b */ /* 0x000f680000004200 */
[----:B------:R-:W1:Y:S01]  /*60b0*/  LDSM.16.MT88.4 R24, [R224+0x15000] ;  /* 0x01500000e018783b */ /* 0x000e620000004200 */
[C---:B--2---:R-:W-:Y:S06]  /*60c0*/  HMMA.16816.F32 R100, R16.reuse, R12, R100 ;  /* 0x0000000c1064723c */ /* 0x044fec0000001864 */
[----:B------:R-:W-:Y:S01]  /*60d0*/  HMMA.16816.F32 R52, R16, R32, R52 ;  /* 0x000000201034723c */ /* 0x000fe20000001834 */
[----:B------:R-:W-:Y:S01]  /*60e0*/  LOP3.LUT R12, R218, 0xffff, RZ, 0xc0, !PT ;  /* 0x0000ffffda0c7812 */ /* 0x000fe200078ec0ff */
[----:B------:R-:W-:Y:S01]  /*60f0*/  VIADD R219, R227, 0x800 ;  /* 0x00000800e3db7836 */ /* 0x000fe20000000000 */
[----:B------:R-:W-:-:S03]  /*6100*/  SHF.R.U32.HI R13, RZ, 0x10, R218 ;  /* 0x00000010ff0d7819 */ /* 0x000fc600000116da */
[----:B------:R-:W-:Y:S01]  /*6110*/  HMMA.16816.F32 R88, R16, R22, R88 ;  /* 0x000000161058723c */ /* 0x000fe20000001858 */
[----:B------:R-:W-:-:S04]  /*6120*/  LOP3.LUT R33, R214, 0xffff, RZ, 0xc0, !PT ;  /* 0x0000ffffd6217812 */ /* 0x000fc800078ec0ff */
[----:B------:R-:W-:Y:S01]  /*6130*/  SHF.R.U32.HI R33, RZ, 0x8, R33 ;  /* 0x00000008ff217819 */ /* 0x000fe20000011621 */
[----:B---3--:R-:W-:Y:S01]  /*6140*/  HMMA.16816.F32 R108, R16, R8, R108 ;  /* 0x00000008106c723c */ /* 0x008fe2000000186c */
[----:B------:R-:W-:Y:S02]  /*6150*/  SHF.R.U32.HI R22, RZ, 0x8, R12 ;  /* 0x00000008ff167819 */ /* 0x000fe4000001160c */
[----:B------:R-:W-:-:S03]  /*6160*/  SHF.R.U32.HI R23, RZ, 0x18, R214 ;  /* 0x00000018ff177819 */ /* 0x000fc600000116d6 */
[C---:B------:R-:W-:Y:S01]  /*6170*/  HMMA.16816.F32 R84, R16.reuse, R20, R84 ;  /* 0x000000141054723c */ /* 0x040fe20000001854 */
[----:B------:R-:W-:Y:S02]  /*6180*/  LOP3.LUT R9, R218, 0xff, RZ, 0xc0, !PT ;  /* 0x000000ffda097812 */ /* 0x000fe400078ec0ff */
[----:B------:R-:W-:Y:S01]  /*6190*/  SHF.R.U32.HI R8, RZ, 0x18, R218 ;  /* 0x00000018ff087819 */ /* 0x000fe200000116da */
[----:B------:R-:W-:Y:S02]  /*61a0*/  VIADD R218, R227, 0x1000 ;  /* 0x00001000e3da7836 */ /* 0x000fe40000000000 */
[C---:B------:R-:W-:Y:S01]  /*61b0*/  HMMA.16816.F32 R112, R16.reuse, R10, R112 ;  /* 0x0000000a1070723c */ /* 0x040fe20000001870 */
[----:B------:R-:W-:Y:S02]  /*61c0*/  SHF.R.U32.HI R20, RZ, 0x10, R214 ;  /* 0x00000010ff147819 */ /* 0x000fe400000116d6 */
[----:B------:R-:W-:Y:S02]  /*61d0*/  PRMT R21, R9, 0x5410, R22 ;  /* 0x0000541009157816 */ /* 0x000fe40000000016 */
[----:B------:R-:W-:Y:S01]  /*61e0*/  LOP3.LUT R20, R20, 0xff, RZ, 0xc0, !PT ;  /* 0x000000ff14147812 */ /* 0x000fe200078ec0ff */
[----:B----4-:R-:W-:Y:S01]  /*61f0*/  HMMA.16816.F32 R116, R16, R4, R116 ;  /* 0x000000041074723c */ /* 0x010fe20000001874 */
[----:B------:R-:W-:Y:S01]  /*6200*/  LOP3.LUT R10, R214, 0xff, RZ, 0xc0, !PT ;  /* 0x000000ffd60a7812 */ /* 0x000fe200078ec0ff */
[----:B------:R-:W-:Y:S01]  /*6210*/  VIADD R214, R227, 0x2800 ;  /* 0x00002800e3d67836 */ /* 0x000fe20000000000 */
[----:B------:R-:W-:-:S02]  /*6220*/  LOP3.LUT R11, R13, 0xff, RZ, 0xc0, !PT ;  /* 0x000000ff0d0b7812 */ /* 0x000fc400078ec0ff */
[----:B------:R-:W-:Y:S01]  /*6230*/  PRMT R9, R10, 0x5410, R33 ;  /* 0x000054100a097816 */ /* 0x000fe20000000021 */
[C---:B-----5:R-:W-:Y:S01]  /*6240*/  HMMA.16816.F32 R60, R16.reuse, R28, R60 ;  /* 0x0000001c103c723c */ /* 0x060fe2000000183c */
[----:B------:R-:W-:Y:S02]  /*6250*/  PRMT R11, R11, 0x5410, R8 ;  /* 0x000054100b0b7816 */ /* 0x000fe40000000008 */
[----:B------:R-:W-:Y:S02]  /*6260*/  PRMT R23, R20, 0x5410, R23 ;  /* 0x0000541014177816 */ /* 0x000fe40000000017 */
[--C-:B------:R-:W-:Y:S01]  /*6270*/  HSET2.LE.AND R4, R9, R172.reuse, PT ;  /* 0x000000ac09047233 */ /* 0x100fe20003803000 */
[----:B------:R-:W-:Y:S01]  /*6280*/  HMMA.16816.F32 R64, R16, R30, R64 ;  /* 0x0000001e1040723c */ /* 0x000fe20000001840 */
[--C-:B------:R-:W-:Y:S01]  /*6290*/  HSET2.LE.AND R20, R11, R172.reuse, PT ;  /* 0x000000ac0b147233 */ /* 0x100fe20003803000 */
[----:B------:R-:W2:Y:S01]  /*62a0*/  LDSM.16.MT88.4 R28, [R220+0x17000] ;  /* 0x01700000dc1c783b */ /* 0x000ea20000004200 */
[----:B------:R-:W-:-:S02]  /*62b0*/  HSET2.LE.AND R21, R21, R172, PT ;  /* 0x000000ac15157233 */ /* 0x000fc40003803000 */
[----:B------:R-:W-:Y:S01]  /*62c0*/  HSET2.LE.AND R5, R23, R172, PT ;  /* 0x000000ac17057233 */ /* 0x000fe20003803000 */
[C---:B------:R-:W-:Y:S01]  /*62d0*/  HMMA.16816.F32 R104, R16.reuse, R14, R104 ;  /* 0x0000000e1068723c */ /* 0x040fe20000001868 */
[----:B------:R-:W3:Y:S01]  /*62e0*/  LDSM.16.MT88.4 R12, [R222+0x11800] ;  /* 0x01180000de0c783b */ /* 0x000ee20000004200 */
[----:B------:R-:W-:Y:S01]  /*62f0*/  F2FP.F16.F32.PACK_AB R23, R206, R205 ;  /* 0x000000cdce17723e */ /* 0x000fe200000000ff */
[----:B------:R-:W-:Y:S01]  /*6300*/  FADD.FTZ R205, R205, R190 ;  /* 0x000000becdcd7221 */ /* 0x000fe20000010000 */
[----:B------:R-:W-:Y:S01]  /*6310*/  F2FP.F16.F32.PACK_AB R22, R203, R198 ;  /* 0x000000c6cb16723e */ /* 0x000fe200000000ff */
[----:B------:R-:W4:Y:S01]  /*6320*/  LDSM.16.MT88.4 R8, [R221+0x11800] ;  /* 0x01180000dd08783b */ /* 0x000f220000004200 */
[C---:B------:R-:W-:Y:S01]  /*6330*/  HMMA.16816.F32 R120, R16.reuse, R6, R120 ;  /* 0x000000061078723c */ /* 0x040fe20000001878 */
[----:B------:R-:W-:Y:S01]  /*6340*/  LOP3.LUT R4, R4, R23, RZ, 0xc0, !PT ;  /* 0x0000001704047212 */ /* 0x000fe200078ec0ff */
[----:B------:R-:W-:Y:S01]  /*6350*/  FADD.FTZ R198, R198, R199 ;  /* 0x000000c7c6c67221 */ /* 0x000fe20000010000 */
[----:B------:R-:W-:Y:S01]  /*6360*/  LOP3.LUT R5, R5, R22, RZ, 0xc0, !PT ;  /* 0x0000001605057212 */ /* 0x000fe200078ec0ff */
[----:B------:R-:W-:Y:S01]  /*6370*/  LDSM.16.MT88.4 R172, [R220+0x11800] ;  /* 0x01180000dcac783b */ /* 0x000fe20000004200 */
[----:B------:R-:W-:Y:S01]  /*6380*/  FADD.FTZ R205, R206, R205 ;  /* 0x000000cdcecd7221 */ /* 0x000fe20000010000 */
[C---:B------:R-:W-:Y:S01]  /*6390*/  HMMA.16816.F32 R36, R16.reuse, R168, R36 ;  /* 0x000000a81024723c */ /* 0x040fe20000001824 */
[----:B------:R-:W-:Y:S01]  /*63a0*/  F2FP.F16.F32.PACK_AB R6, R249, R204 ;  /* 0x000000ccf906723e */ /* 0x000fe200000000ff */
[----:B------:R-:W-:Y:S01]  /*63b0*/  FADD.FTZ R203, R203, R198 ;  /* 0x000000c6cbcb7221 */ /* 0x000fe20000010000 */
[----:B-1----:R-:W-:Y:S01]  /*63c0*/  F2FP.F16.F32.PACK_AB R7, R247, R196 ;  /* 0x000000c4f707723e */ /* 0x002fe200000000ff */
[----:B------:R-:W-:Y:S01]  /*63d0*/  FADD.FTZ R204, R204, R205 ;  /* 0x000000cdcccc7221 */ /* 0x000fe20000010000 */
[----:B------:R-:W-:Y:S01]  /*63e0*/  LOP3.LUT R6, R21, R6, RZ, 0xc0, !PT ;  /* 0x0000000615067212 */ /* 0x000fe200078ec0ff */
[C---:B------:R-:W-:Y:S01]  /*63f0*/  HMMA.16816.F32 R40, R16.reuse, R170, R40 ;  /* 0x000000aa1028723c */ /* 0x040fe20000001828 */
[----:B------:R-:W-:Y:S01]  /*6400*/  LOP3.LUT R7, R20, R7, RZ, 0xc0, !PT ;  /* 0x0000000714077212 */ /* 0x000fe200078ec0ff */
[----:B------:R-:W-:Y:S01]  /*6410*/  LDSM.16.MT88.4 R168, [R224+0x13800] ;  /* 0x01380000e0a8783b */ /* 0x000fe20000004200 */
[----:B------:R-:W-:Y:S01]  /*6420*/  FADD.FTZ R196, R196, R203 ;  /* 0x000000cbc4c47221 */ /* 0x000fe20000010000 */
[----:B------:R-:W-:Y:S01]  /*6430*/  FADD.FTZ R249, R249, R204 ;  /* 0x000000ccf9f97221 */ /* 0x000fe20000010000 */
[----:B------:R-:W-:Y:S01]  /*6440*/  VIADD R206, R227, 0x6800 ;  /* 0x00006800e3ce7836 */ /* 0x000fe20000000000 */
[----:B------:R-:W-:Y:S01]  /*6450*/  HMMA.16816.F32 R56, R16, R34, R56 ;  /* 0x000000221038723c */ /* 0x000fe20000001838 */
[----:B------:R-:W-:Y:S01]  /*6460*/  LDSM.16.MT88.4 R20, [R222+0x13800] ;  /* 0x01380000de14783b */ /* 0x000fe20000004200 */
[----:B------:R-:W-:Y:S01]  /*6470*/  FADD.FTZ R247, R247, R196 ;  /* 0x000000c4f7f77221 */ /* 0x000fe20000010000 */
[----:B------:R-:W-:-:S02]  /*6480*/  VIADD R205, R227, 0x7000 ;  /* 0x00007000e3cd7836 */ /* 0x000fc40000000000 */
[----:B------:R-:W-:Y:S01]  /*6490*/  LDSM.16.MT88.4 R32, [R220+0x13800] ;  /* 0x01380000dc20783b */ /* 0x000fe20000004200 */
[----:B------:R-:W-:Y:S01]  /*64a0*/  HMMA.16816.F32 R68, R16, R24, R68 ;  /* 0x000000181044723c */ /* 0x000fe20000001844 */
[----:B------:R-:W-:-:S05]  /*64b0*/  VIADD R204, R227, 0x7800 ;  /* 0x00007800e3cc7836 */ /* 0x000fca0000000000 */
[C---:B------:R-:W-:Y:S01]  /*64c0*/  HMMA.16816.F32 R72, R16.reuse, R26, R72 ;  /* 0x0000001a1048723c */ /* 0x040fe20000001848 */
[----:B------:R-:W1:Y:S05]  /*64d0*/  LDSM.16.MT88.4 R24, [R224+0x11800] ;  /* 0x01180000e018783b */ /* 0x000e6a0000004200 */
[C---:B--2---:R-:W-:Y:S06]  /*64e0*/  HMMA.16816.F32 R124, R16.reuse, R28, R124 ;  /* 0x0000001c107c723c */ /* 0x044fec000000187c */
[----:B------:R-:W-:Y:S01]  /*64f0*/  HMMA.16816.F32 R128, R16, R30, R128 ;  /* 0x0000001e1080723c */ /* 0x000fe20000001880 */
[----:B------:R-:W2:Y:S04]  /*6500*/  LDSM.16.MT88.4 R16, [R221+0x13800] ;  /* 0x01380000dd10783b */ /* 0x000ea80000004200 */
[----:B------:R-:W-:Y:S01]  /*6510*/  LDSM.16.MT88.4 R28, [R224+0x15800] ;  /* 0x01580000e01c783b */ /* 0x000fe20000004200 */
        /* <DEDUP_REMOVED lines=30> */
[C---:B------:R-:W-:Y:S06]  /*6700*/  HMMA.16816.F32 R88, R4.reuse, R26, R88 ;  /* 0x0000001a0458723c */ /* 0x040fec0000001858 */
[C---:B-----5:R-:W-:Y:S06]  /*6710*/  HMMA.16816.F32 R100, R4.reuse, R20, R100 ;  /* 0x000000140464723c */ /* 0x060fec0000001864 */
        /* <DEDUP_REMOVED lines=9> */
[----:B------:R-:W-:Y:S01]  /*67b0*/  UIADD3 UR32, UR33, -0x2, URZ ;  /* 0xfffffffe21207890 */ /* 0x000fe2000fffe03f */
[----:B------:R-:W-:-:S04]  /*67c0*/  DEPBAR.LE SB0, 0x0 ;  /* 0x000080000000791a */ /* 0x000fc80000000000 */
[----:B------:R-:W-:Y:S02]  /*67d0*/  USHF.R.S32.HI UR10, URZ, 0x1f, UR32 ;  /* 0x0000001f3f0a7899 */ /* 0x000fe40008011420 */
        /* <DEDUP_REMOVED lines=18> */
[----:B------:R-:W-:Y:S02]  /*6900*/  IADD3.X R9, R5, UR10, RZ, P0, !PT ;  /* 0x0000000a05097c10 */ /* 0x000fe400087fe4ff */
[----:B------:R-:W-:Y:S02]  /*6910*/  IADD3 R28, P0, R10, UR35, RZ ;  /* 0x000000230a1c7c10 */ /* 0x000fe4000ff1e0ff */
[----:B------:R-:W-:Y:S01]  /*6920*/  IADD3.X R11, R9, UR10, RZ, P1, !PT ;  /* 0x0000000a090b7c10 */ /* 0x000fe20008ffe4ff */
[----:B------:R-:W-:Y:S01]  /*6930*/  @!PT LDS RZ, [RZ] ;  /* 0x00000000fffff984 */ /* 0x000fe20000000800 */
[----:B------:R-:W-:Y:S01]  /*6940*/  @!PT LDS RZ, [RZ] ;  /* 0x00000000fffff984 */ /* 0x000fe20000000800 */
[----:B------:R-:W-:Y:S01]  /*6950*/  @!PT LDS RZ, [RZ] ;  /* 0x00000000fffff984 */ /* 0x000fe20000000800 */
[----:B------:R-:W-:Y:S03]  /*6960*/  LDGSTS.E.BYPASS.LTC128B.128 [R231+0x10000], desc[UR28][R4.64] ;  /* 0x1000000004e77fae */ /* 0x000fe6000b901d5c */
[----:B------:R-:W-:Y:S01]  /*6970*/  IADD3.X R29, R11, UR10, RZ, P0, !PT ;  /* 0x0000000a0b1d7c10 */ /* 0x000fe200087fe4ff */
[----:B------:R-:W-:Y:S04]  /*6980*/  LDGSTS.E.BYPASS.LTC128B.128 [R231+0x12000], desc[UR28][R4.64+0x80] ;  /* 0x1200008004e77fae */ /* 0x000fe8000b901d5c */
        /* <DEDUP_REMOVED lines=16> */
[----:B------:R-:W1:Y:S04]  /*6a90*/  LDSM.16.M88.4 R172, [R229+0x8800] ;  /* 0x00880000e5ac783b */ /* 0x000e680000000200 */
[----:B------:R-:W4:Y:S04]  /*6aa0*/  LDSM.16.M88.4 R32, [R229+0x9000] ;  /* 0x00900000e520783b */ /* 0x000f280000000200 */
[----:B------:R-:W3:Y:S04]  /*6ab0*/  LDSM.16.M88.4 R12, [R229+0x9800] ;  /* 0x00980000e50c783b */ /* 0x000ee80000000200 */
[----:B------:R-:W-:Y:S04]  /*6ac0*/  LDSM.16.M88.4 R180, [R228] ;  /* 0x00000000e4b4783b */ /* 0x000fe80000000200 */
[----:B------:R-:W5:Y:S04]  /*6ad0*/  LDSM.16.M88.4 R184, [R227] ;  /* 0x00000000e3b8783b */ /* 0x000f680000000200 */
[----:B------:R-:W5:Y:S04]  /*6ae0*/  LDSM.16.M88.4 R20, [R219] ;  /* 0x00000000db14783b */ /* 0x000f680000000200 */
[----:B------:R-:W5:Y:S04]  /*6af0*/  LDSM.16.M88.4 R16, [R218] ;  /* 0x00000000da10783b */ /* 0x000f680000000200 */
[----:B------:R-:W5:Y:S04]  /*6b00*/  LDSM.16.M88.4 R192, [R217] ;  /* 0x00000000d9c0783b */ /* 0x000f680000000200 */
[----:B------:R-:W-:Y:S01]  /*6b10*/  LDSM.16.M88.4 R188, [R223+0x8000] ;  /* 0x00800000dfbc783b */ /* 0x000fe20000000200 */
[C---:B--2---:R-:W-:Y:S03]  /*6b20*/  HMMA.16816.F32 R8, R24.reuse, R4, RZ ;  /* 0x000000041808723c */ /* 0x044fe600000018ff */
[----:B------:R-:W-:Y:S04]  /*6b30*/  LDSM.16.M88.4 R196, [R216] ;  /* 0x00000000d8c4783b */ /* 0x000fe80000000200 */
[----:B------:R-:W0:Y:S01]  /*6b40*/  LDGDEPBAR ;  /* 0x00000000000079af */ /* 0x000e220000000000 */
[C---:B------:R-:W-:Y:S06]  /*6b50*/  HMMA.16816.F32 R4, R24.reuse, R6, RZ ;  /* 0x000000061804723c */ /* 0x040fec00000018ff */
[C---:B-1----:R-:W-:Y:S06]  /*6b60*/  HMMA.16816.F32 R176, R24.reuse, R172, RZ ;  /* 0x000000ac18b0723c */ /* 0x042fec00000018ff */
[C---:B----4-:R-:W-:Y:S06]  /*6b70*/  HMMA.16816.F32 R168, R24.reuse, R32, RZ ;  /* 0x0000002018a8723c */ /* 0x050fec00000018ff */
[C---:B------:R-:W-:Y:S06]  /*6b80*/  HMMA.16816.F32 R172, R24.reuse, R174, RZ ;  /* 0x000000ae18ac723c */ /* 0x040fec00000018ff */
[C---:B------:R-:W-:Y:S06]  /*6b90*/  HMMA.16816.F32 R32, R24.reuse, R34, RZ ;  /* 0x000000221820723c */ /* 0x040fec00000018ff */
[C---:B---3--:R-:W-:Y:S06]  /*6ba0*/  HMMA.16816.F32 R28, R24.reuse, R12, RZ ;  /* 0x0000000c181c723c */ /* 0x048fec00000018ff */
[----:B------:R-:W-:Y:S01]  /*6bb0*/  HMMA.16816.F32 R24, R24, R14, RZ ;  /* 0x0000000e1818723c */ /* 0x000fe200000018ff */
[----:B------:R-:W1:Y:S05]  /*6bc0*/  LDSM.16.M88.4 R12, [R226] ;  /* 0x00000000e20c783b */ /* 0x000e6a0000000200 */
[C---:B-----5:R-:W-:Y:S06]  /*6bd0*/  HMMA.16816.F32 R8, R180.reuse, R184, R8 ;  /* 0x000000b8b408723c */ /* 0x060fec0000001808 */
[C---:B------:R-:W-:Y:S01]  /*6be0*/  HMMA.16816.F32 R4, R180.reuse, R186, R4 ;  /* 0x000000bab404723c */ /* 0x040fe20000001804 */
        /* <DEDUP_REMOVED lines=8> */
[----:B------:R-:W-:Y:S01]  /*6c70*/  HMMA.16816.F32 R24, R180, R194, R24 ;  /* 0x000000c2b418723c */ /* 0x000fe20000001818 */
[----:B------:R-:W5:Y:S04]  /*6c80*/  LDSM.16.M88.4 R180, [R225] ;  /* 0x00000000e1b4783b */ /* 0x000f680000000200 */
        /* <DEDUP_REMOVED lines=13> */
[----:B------:R-:W4:Y:S01]  /*6d60*/  LDSM.16.M88.4 R16, [R229+0xa800] ;  /* 0x00a80000e510783b */ /* 0x000f220000000200 */
[C---:B-----5:R-:W-:Y:S06]  /*6d70*/  HMMA.16816.F32 R8, R180.reuse, R196, R8 ;  /* 0x000000c4b408723c */ /* 0x060fec0000001808 */
[C---:B------:R-:W-:Y:S01]  /*6d80*/  HMMA.16816.F32 R4, R180.reuse, R198, R4 ;  /* 0x000000c6b404723c */ /* 0x040fe20000001804 */
[----:B------:R-:W5:Y:S05]  /*6d90*/  LDSM.16.M88.4 R196, [R229+0xb000] ;  /* 0x00b00000e5c4783b */ /* 0x000f6a0000000200 */
        /* <DEDUP_REMOVED lines=16> */
[C---:B-----5:R-:W-:Y:S06]  /*6ea0*/  HMMA.16816.F32 R168, R12.reuse, R196, R168 ;  /* 0x000000c40ca8723c */ /* 0x060fec00000018a8 */
        /* <DEDUP_REMOVED lines=32> */
[C---:B-----5:R-:W-:Y:S06]  /*70b0*/  HMMA.16816.F32 R8, R180.reuse, R196, R8 ;  /* 0x000000c4b408723c */ /* 0x060fec0000001808 */
[C---:B------:R-:W-:Y:S01]  /*70c0*/  HMMA.16816.F32 R4, R180.reuse, R198, R4 ;  /* 0x000000c6b404723c */ /* 0x040fe20000001804 */
[----:B------:R-:W4:Y:S05]  /*70d0*/  LDSM.16.M88.4 R196, [R229+0xd000] ;  /* 0x00d00000e5c4783b */ /* 0x000f2a0000000200 */
[C---:B------:R-:W-:Y:S06]  /*70e0*/  HMMA.16816.F32 R176, R180.reuse, R192, R176 ;  /* 0x000000c0b4b0723c */ /* 0x040fec00000018b0 */
[C---:B------:R-:W-:Y:S01]  /*70f0*/  HMMA.16816.F32 R172, R180.reuse, R194, R172 ;  /* 0x000000c2b4ac723c */ /* 0x040fe200000018ac */
[----:B------:R-:W5:Y:S05]  /*7100*/  LDSM.16.M88.4 R192, [R229+0xd800] ;  /* 0x00d80000e5c0783b */ /* 0x000f6a0000000200 */
[C---:B-1----:R-:W-:Y:S06]  /*7110*/  HMMA.16816.F32 R168, R180.reuse, R188, R168 ;  /* 0x000000bcb4a8723c */ /* 0x042fec00000018a8 */
[C---:B------:R-:W-:Y:S01]  /*7120*/  HMMA.16816.F32 R32, R180.reuse, R190, R32 ;  /* 0x000000beb420723c */ /* 0x040fe20000001820 */
[----:B------:R-:W-:Y:S05]  /*7130*/  LDSM.16.M88.4 R188, [R211] ;  /* 0x00000000d3bc783b */ /* 0x000fea0000000200 */
[C---:B--2---:R-:W-:Y:S06]  /*7140*/  HMMA.16816.F32 R28, R180.reuse, R184, R28 ;  /* 0x000000b8b41c723c */ /* 0x044fec000000181c */
[----:B------:R-:W-:Y:S01]  /*7150*/  HMMA.16816.F32 R24, R180, R186, R24 ;  /* 0x000000bab418723c */ /* 0x000fe20000001818 */
[----:B------:R-:W-:Y:S04]  /*7160*/  LDSM.16.M88.4 R184, [R210] ;  /* 0x00000000d2b8783b */ /* 0x000fe80000000200 */
[----:B------:R-:W-:Y:S01]  /*7170*/  LDSM.16.M88.4 R180, [R209] ;  /* 0x00000000d1b4783b */ /* 0x000fe20000000200 */
[C---:B---3--:R-:W-:Y:S06]  /*7180*/  HMMA.16816.F32 R8, R12.reuse, R16, R8 ;  /* 0x000000100c08723c */ /* 0x048fec0000001808 */
[C---:B------:R-:W-:Y:S01]  /*7190*/  HMMA.16816.F32 R4, R12.reuse, R18, R4 ;  /* 0x000000120c04723c */ /* 0x040fe20000001804 */
[----:B------:R-:W1:Y:S05]  /*71a0*/  LDSM.16.M88.4 R16, [R228+0x4000] ;  /* 0x00400000e410783b */ /* 0x000e6a0000000200 */
[C---:B------:R-:W-:Y:S06]  /*71b0*/  HMMA.16816.F32 R176, R12.reuse, R20, R176 ;  /* 0x000000140cb0723c */ /* 0x040fec00000018b0 */
[C---:B------:R-:W-:Y:S01]  /*71c0*/  HMMA.16816.F32 R172, R12.reuse, R22, R172 ;  /* 0x000000160cac723c */ /* 0x040fe200000018ac */
[----:B------:R-:W2:Y:S05]  /*71d0*/  LDSM.16.M88.4 R20, [R208] ;  /* 0x00000000d014783b */ /* 0x000eaa0000000200 */
[C---:B----4-:R-:W-:Y:S06]  /*71e0*/  HMMA.16816.F32 R168, R12.reuse, R196, R168 ;  /* 0x000000c40ca8723c */ /* 0x050fec00000018a8 */
[C---:B------:R-:W-:Y:S01]  /*71f0*/  HMMA.16816.F32 R32, R12.reuse, R198, R32 ;  /* 0x000000c60c20723c */ /* 0x040fe20000001820 */
[----:B------:R-:W-:Y:S05]  /*7200*/  LDSM.16.M88.4 R196, [R223+0xc000] ;  /* 0x00c00000dfc4783b */ /* 0x000fea0000000200 */
[C---:B-----5:R-:W-:Y:S06]  /*7210*/  HMMA.16816.F32 R28, R12.reuse, R192, R28 ;  /* 0x000000c00c1c723c */ /* 0x060fec000000181c */
        /* <DEDUP_REMOVED lines=10> */
[C---:B------:R-:W-:Y:S01]  /*72c0*/  HMMA.16816.F32 R32, R16.reuse, R182, R32 ;  /* 0x000000b61020723c */ /* 0x040fe20000001820 */
[----:B------:R-:W-:Y:S05]  /*72d0*/  LDSM.16.M88.4 R180, [R225+0x4000] ;  /* 0x00400000e1b4783b */ /* 0x000fea0000000200 */
        /* <DEDUP_REMOVED lines=9> */
[----:B------:R-:W1:Y:S05]  /*7370*/  LDSM.16.M88.4 R188, [R216+0x5000] ;  /* 0x00500000d8bc783b */ /* 0x000e6a0000000200 */
[C---:B----4-:R-:W-:Y:S06]  /*7380*/  HMMA.16816.F32 R168, R12.reuse, R184, R168 ;  /* 0x000000b80ca8723c */ /* 0x050fec00000018a8 */
[C---:B------:R-:W-:Y:S01]  /*7390*/  HMMA.16816.F32 R32, R12.reuse, R186, R32 ;  /* 0x000000ba0c20723c */ /* 0x040fe20000001820 */
[----:B------:R-:W3:Y:S05]  /*73a0*/  LDSM.16.M88.4 R184, [R216+0x5800] ;  /* 0x00580000d8b8783b */ /* 0x000eea0000000200 */
[C---:B--2---:R-:W-:Y:S06]  /*73b0*/  HMMA.16816.F32 R28, R12.reuse, R16, R28 ;  /* 0x000000100c1c723c */ /* 0x044fec000000181c */
[----:B------:R-:W-:Y:S01]  /*73c0*/  HMMA.16816.F32 R24, R12, R18, R24 ;  /* 0x000000120c18723c */ /* 0x000fe20000001818 */
[----:B------:R-:W-:Y:S04]  /*73d0*/  LDSM.16.M88.4 R12, [R230+0x6000] ;  /* 0x00600000e60c783b */ /* 0x000fe80000000200 */
[----:B------:R-:W2:Y:S01]  /*73e0*/  LDSM.16.M88.4 R16, [R229+0xe000] ;  /* 0x00e00000e510783b */ /* 0x000ea20000000200 */
        /* <DEDUP_REMOVED lines=9> */
[C---:B---3--:R-:W-:Y:S06]  /*7480*/  HMMA.16816.F32 R28, R180.reuse, R184, R28 ;  /* 0x000000b8b41c723c */ /* 0x048fec000000181c */
[----:B------:R-:W-:Y:S01]  /*7490*/  HMMA.16816.F32 R24, R180, R186, R24 ;  /* 0x000000bab418723c */ /* 0x000fe20000001818 */
[----:B------:R-:W-:Y:S04]  /*74a0*/  LDSM.16.M88.4 R184, [R206] ;  /* 0x00000000ceb8783b */ /* 0x000fe80000000200 */
[----:B------:R-:W-:Y:S01]  /*74b0*/  LDSM.16.M88.4 R180, [R205] ;  /* 0x00000000cdb4783b */ /* 0x000fe20000000200 */
[C---:B--2---:R-:W-:Y:S06]  /*74c0*/  HMMA.16816.F32 R8, R12.reuse, R16, R8 ;  /* 0x000000100c08723c */ /* 0x044fec0000001808 */
[C---:B------:R-:W-:Y:S01]  /*74d0*/  HMMA.16816.F32 R4, R12.reuse, R18, R4 ;  /* 0x000000120c04723c */ /* 0x040fe20000001804 */
[----:B------:R-:W1:Y:S05]  /*74e0*/  LDSM.16.M88.4 R16, [R228+0x6000] ;  /* 0x00600000e410783b */ /* 0x000e6a0000000200 */
[C---:B----4-:R-:W-:Y:S06]  /*74f0*/  HMMA.16816.F32 R176, R12.reuse, R20, R176 ;  /* 0x000000140cb0723c */ /* 0x050fec00000018b0 */
[C---:B------:R-:W-:Y:S01]  /*7500*/  HMMA.16816.F32 R172, R12.reuse, R22, R172 ;  /* 0x000000160cac723c */ /* 0x040fe200000018ac */
[----:B------:R-:W2:Y:S05]  /*7510*/  LDSM.16.M88.4 R20, [R204] ;  /* 0x00000000cc14783b */ /* 0x000eaa0000000200 */
[C---:B------:R-:W-:Y:S06]  /*7520*/  HMMA.16816.F32 R168, R12.reuse, R196, R168 ;  /* 0x000000c40ca8723c */ /* 0x040fec00000018a8 */
[C---:B------:R-:W-:Y:S06]  /*7530*/  HMMA.16816.F32 R32, R12.reuse, R198, R32 ;  /* 0x000000c60c20723c */ /* 0x040fec0000001820 */
[C---:B-----5:R-:W-:Y:S06]  /*7540*/  HMMA.16816.F32 R28, R12.reuse, R192, R28 ;  /* 0x000000c00c1c723c */ /* 0x060fec000000181c */
[----:B------:R-:W-:Y:S01]  /*7550*/  HMMA.16816.F32 R24, R12, R194, R24 ;  /* 0x000000c20c18723c */ /* 0x000fe20000001818 */
[----:B------:R-:W-:Y:S04]  /*7560*/  LDSM.16.M88.4 R192, [R226+0x6000] ;  /* 0x00600000e2c0783b */ /* 0x000fe80000000200 */
[----:B------:R-:W3:Y:S01]  /*7570*/  LDSM.16.M88.4 R12, [R223+0xe000] ;  /* 0x00e00000df0c783b */ /* 0x000ee20000000200 */
[C---:B-1----:R-:W-:Y:S06]  /*7580*/  HMMA.16816.F32 R8, R16.reuse, R188, R8 ;  /* 0x000000bc1008723c */ /* 0x042fec0000001808 */
[C---:B------:R-:W-:Y:S01]  /*7590*/  HMMA.16816.F32 R4, R16.reuse, R190, R4 ;  /* 0x000000be1004723c */ /* 0x040fe20000001804 */
[----:B------:R-:W1:Y:S05]  /*75a0*/  LDSM.16.M88.4 R188, [R223+0xe800] ;  /* 0x00e80000dfbc783b */ /* 0x000e6a0000000200 */
        /* <DEDUP_REMOVED lines=9> */
[----:B------:R-:W2:Y:S01]  /*7640*/  LDSM.16.M88.4 R16, [R216+0x6000] ;  /* 0x00600000d810783b */ /* 0x000ea20000000200 */
[C---:B---3--:R-:W-:Y:S06]  /*7650*/  HMMA.16816.F32 R8, R192.reuse, R12, R8 ;  /* 0x0000000cc008723c */ /* 0x048fec0000001808 */
[C---:B------:R-:W-:Y:S01]  /*7660*/  HMMA.16816.F32 R4, R192.reuse, R14, R4 ;  /* 0x0000000ec004723c */ /* 0x040fe20000001804 */
[----:B------:R-:W3:Y:S05]  /*7670*/  LDSM.16.M88.4 R12, [R216+0x6800] ;  /* 0x00680000d80c783b */ /* 0x000eea0000000200 */
[C---:B-1----:R-:W-:Y:S06]  /*7680*/  HMMA.16816.F32 R176, R192.reuse, R188, R176 ;  /* 0x000000bcc0b0723c */ /* 0x042fec00000018b0 */
[C---:B------:R-:W-:Y:S06]  /*7690*/  HMMA.16816.F32 R172, R192.reuse, R190, R172 ;  /* 0x000000bec0ac723c */ /* 0x040fec00000018ac */
[C---:B----4-:R-:W-:Y:S06]  /*76a0*/  HMMA.16816.F32 R28, R192.reuse, R180, R28 ;  /* 0x000000b4c01c723c */ /* 0x050fec000000181c */
[----:B------:R-:W-:Y:S01]  /*76b0*/  HMMA.16816.F32 R168, R192, R184, R168 ;  /* 0x000000b8c0a8723c */ /* 0x000fe200000018a8 */
[----:B------:R-:W-:-:S04]  /*76c0*/  IMAD.U32 R181, RZ, RZ, UR32 ;  /* 0x00000020ffb57e24 */ /* 0x000fc8000f8e00ff */
[----:B------:R-:W-:Y:S01]  /*76d0*/  IMAD R166, R181, 0x40, R242 ;  /* 0x00000040b5a67824 */ /* 0x000fe200078e02f2 */
[----:B------:R-:W-:Y:S03]  /*76e0*/  HMMA.16816.F32 R24, R192, R182, R24 ;  /* 0x000000b6c018723c */ /* 0x000fe60000001818 */
[C---:B------:R-:W-:Y:S01]  /*76f0*/  VIADD R180, R166.reuse, 0x1 ;  /* 0x00000001a6b47836 */ /* 0x040fe20000000000 */
[C---:B------:R-:W-:Y:S01]  /*7700*/  ISETP.GE.AND P2, PT, R166.reuse, R238, PT ;  /* 0x000000eea600720c */ /* 0x040fe20003f46270 */
[C---:B------:R-:W-:Y:S01]  /*7710*/  VIADD R2, R166.reuse, 0x8 ;  /* 0x00000008a6027836 */ /* 0x040fe20000000000 */
[----:B--2---:R-:W-:Y:S01]  /*7720*/  HMMA.16816.F32 R8, R20, R16, R8 ;  /* 0x000000101408723c */ /* 0x004fe20000001808 */
[C---:B------:R-:W-:Y:S01]  /*7730*/  ISETP.GE.AND P5, PT, R166.reuse, R236, PT ;  /* 0x000000eca600720c */ /* 0x040fe20003fa6270 */
[----:B------:R-:W-:Y:S01]  /*7740*/  VIADD R181, R166, 0x9 ;  /* 0x00000009a6b57836 */ /* 0x000fe20000000000 */
[----:B------:R-:W-:-:S02]  /*7750*/  ISETP.GE.AND P1, PT, R180, R238, PT ;  /* 0x000000eeb400720c */ /* 0x000fc40003f26270 */
[----:B------:R-:W-:Y:S01]  /*7760*/  ISETP.GE.AND P4, PT, R180, R236, PT ;  /* 0x000000ecb400720c */ /* 0x000fe20003f86270 */
[C---:B------:R-:W-:Y:S01]  /*7770*/  HMMA.16816.F32 R4, R20.reuse, R18, R4 ;  /* 0x000000121404723c */ /* 0x040fe20000001804 */
[----:B------:R-:W1:Y:S01]  /*7780*/  LDSM.16.M88.4 R16, [R216+0x7000] ;  /* 0x00700000d810783b */ /* 0x000e620000000200 */
[C---:B------:R-:W-:Y:S02]  /*7790*/  ISETP.GE.AND P0, PT, R2.reuse, R238, PT ;  /* 0x000000ee0200720c */ /* 0x040fe40003f06270 */
[----:B------:R-:W-:Y:S02]  /*77a0*/  ISETP.GE.AND P3, PT, R2, R236, PT ;  /* 0x000000ec0200720c */ /* 0x000fe40003f66270 */
[C---:B------:R-:W-:Y:S01]  /*77b0*/  ISETP.LT.OR P1, PT, R180.reuse, R239, P1 ;  /* 0x000000efb400720c */ /* 0x040fe20000f21670 */
[----:B---3--:R-:W-:Y:S01]  /*77c0*/  HMMA.16816.F32 R176, R20, R12, R176 ;  /* 0x0000000c14b0723c */ /* 0x008fe200000018b0 */
[----:B------:R-:W-:Y:S01]  /*77d0*/  ISETP.LT.OR P4, PT, R180, R237, P4 ;  /* 0x000000edb400720c */ /* 0x000fe20002781670 */
[C---:B------:R-:W-:Y:S01]  /*77e0*/  VIADD R180, R166.reuse, 0x10 ;  /* 0x00000010a6b47836 */ /* 0x040fe20000000000 */
[----:B------:R-:W-:-:S02]  /*77f0*/  ISETP.LT.OR P2, PT, R166, R239, P2 ;  /* 0x000000efa600720c */ /* 0x000fc40001741670 */
[----:B------:R-:W-:Y:S01]  /*7800*/  ISETP.LT.OR P5, PT, R166, R237, P5 ;  /* 0x000000eda600720c */ /* 0x000fe20002fa1670 */
[----:B------:R-:W-:Y:S01]  /*7810*/  HMMA.16816.F32 R172, R20, R14, R172 ;  /* 0x0000000e14ac723c */ /* 0x000fe200000018ac */
[C---:B------:R-:W-:Y:S02]  /*7820*/  ISETP.LT.OR P0, PT, R2.reuse, R239, P0 ;  /* 0x000000ef0200720c */ /* 0x040fe40000701670 */
[----:B------:R-:W-:Y:S02]  /*7830*/  ISETP.LT.OR P3, PT, R2, R237, P3 ;  /* 0x000000ed0200720c */ /* 0x000fe40001f61670 */
[----:B------:R-:W-:Y:S01]  /*7840*/  FSEL R12, R8, -INF , !P2 ;  /* 0xff800000080c7808 */ /* 0x000fe20005000000 */
[----:B------:R-:W-:Y:S01]  /*7850*/  HMMA.16816.F32 R32, R192, R186, R32 ;  /* 0x000000bac020723c */ /* 0x000fe20000001820 */
[----:B------:R-:W-:Y:S01]  /*7860*/  FSEL R13, R10, -INF , !P5 ;  /* 0xff8000000a0d7808 */ /* 0x000fe20006800000 */
[----:B------:R-:W-:Y:S01]  /*7870*/  VIADD R14, R166, 0x18 ;  /* 0x00000018a60e7836 */ /* 0x000fe20000000000 */
[----:B------:R-:W-:-:S02]  /*7880*/  FSEL R2, R9, -INF , !P1 ;  /* 0xff80000009027808 */ /* 0x000fc40004800000 */
[----:B------:R-:W-:Y:S02]  /*7890*/  FSEL R15, R11, -INF , !P4 ;  /* 0xff8000000b0f7808 */ /* 0x000fe40006000000 */
[----:B------:R-:W2:Y:S01]  /*78a0*/  LDSM.16.M88.4 R8, [R216+0x7800] ;  /* 0x00780000d808783b */ /* 0x000ea20000000200 */
[----:B------:R-:W-:Y:S01]  /*78b0*/  ISETP.GE.AND P6, PT, R181, R238, PT ;  /* 0x000000eeb500720c */ /* 0x000fe20003fc6270 */
[----:B------:R-:W-:-:S04]  /*78c0*/  DEPBAR.LE SB0, 0x0 ;  /* 0x000080000000791a */ /* 0x000fc80000000000 */
[C---:B------:R-:W-:Y:S02]  /*78d0*/  ISETP.LT.OR P6, PT, R181.reuse, R239, P6 ;  /* 0x000000efb500720c */ /* 0x040fe400037c1670 */
[----:B------:R-:W-:Y:S02]  /*78e0*/  ISETP.GE.AND P2, PT, R181, R236, PT ;  /* 0x000000ecb500720c */ /* 0x000fe40003f46270 */
[C---:B------:R-:W-:Y:S02]  /*78f0*/  ISETP.GE.AND P5, PT, R180.reuse, R238, PT ;  /* 0x000000eeb400720c */ /* 0x040fe40003fa6270 */
[----:B------:R-:W-:Y:S02]  /*7900*/  ISETP.GE.AND P1, PT, R180, R236, PT ;  /* 0x000000ecb400720c */ /* 0x000fe40003f26270 */
[----:B------:R-:W-:Y:S01]  /*7910*/  FSEL R183, R6, -INF , !P3 ;  /* 0xff80000006b77808 */ /* 0x000fe20005800000 */
[----:B-1----:R-:W-:Y:S01]  /*7920*/  HMMA.16816.F32 R168, R20, R16, R168 ;  /* 0x0000001014a8723c */ /* 0x002fe200000018a8 */
[----:B------:R-:W-:Y:S01]  /*7930*/  FSEL R6, R5, -INF , !P6 ;  /* 0xff80000005067808 */ /* 0x000fe20007000000 */
[----:B------:R-:W-:Y:S01]  /*7940*/  VIADD R5, R166, 0x19 ;  /* 0x00000019a6057836 */ /* 0x000fe20000000000 */
[----:B------:R-:W-:-:S02]  /*7950*/  ISETP.LT.OR P2, PT, R181, R237, P2 ;  /* 0x000000edb500720c */ /* 0x000fc40001741670 */
[C---:B------:R-:W-:Y:S01]  /*7960*/  ISETP.LT.OR P5, PT, R180.reuse, R239, P5 ;  /* 0x000000efb400720c */ /* 0x040fe20002fa1670 */
[----:B------:R-:W-:Y:S01]  /*7970*/  HMMA.16816.F32 R16, R20, R18, R32 ;  /* 0x000000121410723c */ /* 0x000fe20000001820 */
[----:B------:R-:W-:Y:S01]  /*7980*/  ISETP.LT.OR P1, PT, R180, R237, P1 ;  /* 0x000000edb400720c */ /* 0x000fe20000f21670 */
[----:B------:R-:W-:Y:S01]  /*7990*/  VIADD R180, R166, 0x11 ;  /* 0x00000011a6b47836 */ /* 0x000fe20000000000 */
[----:B------:R-:W-:Y:S02]  /*79a0*/  FSEL R7, R7, -INF , !P2 ;  /* 0xff80000007077808 */ /* 0x000fe40005000000 */
[----:B------:R-:W-:Y:S02]  /*79b0*/  FSEL R186, R176, -INF , !P5 ;  /* 0xff800000b0ba7808 */ /* 0x000fe40006800000 */
[----:B------:R-:W-:Y:S02]  /*79c0*/  FSEL R4, R4, -INF , !P0 ;  /* 0xff80000004047808 */ /* 0x000fe40004000000 */
[----:B------:R-:W-:-:S02]  /*79d0*/  ISETP.GE.AND P2, PT, R5, R238, PT ;  /* 0x000000ee0500720c */ /* 0x000fc40003f46270 */
[CC--:B------:R-:W-:Y:S02]  /*79e0*/  ISETP.GE.AND P5, PT, R5.reuse, R236.reuse, PT ;  /* 0x000000ec0500720c */ /* 0x0c0fe40003fa6270 */
[----:B------:R-:W-:Y:S02]  /*79f0*/  ISETP.GE.AND P0, PT, R180, R236, PT ;  /* 0x000000ecb400720c */ /* 0x000fe40003f06270 */
[C---:B------:R-:W-:Y:S02]  /*7a00*/  ISETP.GE.AND P3, PT, R14.reuse, R238, PT ;  /* 0x000000ee0e00720c */ /* 0x040fe40003f66270 */
[----:B------:R-:W-:Y:S02]  /*7a10*/  ISETP.GE.AND P6, PT, R14, R236, PT ;  /* 0x000000ec0e00720c */ /* 0x000fe40003fc6270 */
[C---:B------:R-:W-:Y:S01]  /*7a20*/  ISETP.LT.OR P2, PT, R5.reuse, R239, P2 ;  /* 0x000000ef0500720c */ /* 0x040fe20001741670 */
[----:B--2---:R-:W-:Y:S01]  /*7a30*/  HMMA.16816.F32 R28, R20, R8, R28 ;  /* 0x00000008141c723c */ /* 0x004fe2000000181c */
[-C--:B------:R-:W-:Y:S01]  /*7a40*/  ISETP.LT.OR P5, PT, R5, R237.reuse, P5 ;  /* 0x000000ed0500720c */ /* 0x080fe20002fa1670 */
[----:B------:R-:W-:Y:S01]  /*7a50*/  VIADD R5, R166, 0x21 ;  /* 0x00000021a6057836 */ /* 0x000fe20000000000 */
[----:B------:R-:W-:-:S02]  /*7a60*/  ISETP.LT.OR P0, PT, R180, R237, P0 ;  /* 0x000000edb400720c */ /* 0x000fc40000701670 */
[C---:B------:R-:W-:Y:S01]  /*7a70*/  ISETP.LT.OR P3, PT, R14.reuse, R239, P3 ;  /* 0x000000ef0e00720c */ /* 0x040fe20001f61670 */
[----:B------:R-:W-:Y:S01]  /*7a80*/  HMMA.16816.F32 R24, R20, R10, R24 ;  /* 0x0000000a1418723c */ /* 0x000fe20000001818 */
[----:B------:R-:W-:Y:S01]  /*7a90*/  ISETP.LT.OR P6, PT, R14, R237, P6 ;  /* 0x000000ed0e00720c */ /* 0x000fe200037c1670 */
[C---:B------:R-:W-:Y:S01]  /*7aa0*/  VIADD R14, R166.reuse, 0x20 ;  /* 0x00000020a60e7836 */ /* 0x040fe20000000000 */
[----:B------:R-:W-:Y:S01]  /*7ab0*/  FSEL R185, R179, -INF , !P0 ;  /* 0xff800000b3b97808 */ /* 0x000fe20004000000 */
[----:B------:R-:W-:Y:S01]  /*7ac0*/  VIADD R8, R166, 0x30 ;  /* 0x00000030a6087836 */ /* 0x000fe20000000000 */
[----:B------:R-:W-:Y:S02]  /*7ad0*/  FSEL R182, R172, -INF , !P3 ;  /* 0xff800000acb67808 */ /* 0x000fe40005800000 */
[----:B------:R-:W-:Y:S02]  /*7ae0*/  FMNMX.FTZ R9, R164, R12, !PT ;  /* 0x0000000ca4097209 */ /* 0x000fe40007810000 */
[----:B------:R-:W-:-:S02]  /*7af0*/  FSEL R181, R178, -INF , !P1 ;  /* 0xff800000b2b57808 */ /* 0x000fc40004800000 */
[C---:B------:R-:W-:Y:S02]  /*7b00*/  ISETP.GE.AND P0, PT, R5.reuse, R238, PT ;  /* 0x000000ee0500720c */ /* 0x040fe40003f06270 */
[C---:B------:R-:W-:Y:S02]  /*7b10*/  ISETP.GE.AND P3, PT, R5.reuse, R236, PT ;  /* 0x000000ec0500720c */ /* 0x040fe40003f66270 */
[----:B------:R-:W-:Y:S02]  /*7b20*/  ISETP.GE.AND P1, PT, R14, R238, PT ;  /* 0x000000ee0e00720c */ /* 0x000fe40003f26270 */
[----:B------:R-:W-:Y:S02]  /*7b30*/  FMNMX.FTZ R9, R2, R9, !PT ;  /* 0x0000000902097209 */ /* 0x000fe40007810000 */
[C---:B------:R-:W-:Y:S02]  /*7b40*/  ISETP.LT.OR P0, PT, R5.reuse, R239, P0 ;  /* 0x000000ef0500720c */ /* 0x040fe40000701670 */
[----:B------:R-:W-:Y:S01]  /*7b50*/  ISETP.LT.OR P3, PT, R5, R237, P3 ;  /* 0x000000ed0500720c */ /* 0x000fe20001f61670 */
[----:B------:R-:W-:Y:S01]  /*7b60*/  VIADD R5, R166, 0x29 ;  /* 0x00000029a6057836 */ /* 0x000fe20000000000 */
[----:B------:R-:W-:-:S02]  /*7b70*/  ISETP.LT.OR P1, PT, R14, R239, P1 ;  /* 0x000000ef0e00720c */ /* 0x000fc40000f21670 */
[-C--:B------:R-:W-:Y:S02]  /*7b80*/  ISETP.GE.AND P4, PT, R180, R238.reuse, PT ;  /* 0x000000eeb400720c */ /* 0x080fe40003f86270 */
[----:B------:R-:W-:Y:S02]  /*7b90*/  FMNMX.FTZ R9, R4, R9, !PT ;  /* 0x0000000904097209 */ /* 0x000fe40007810000 */
[----:B------:R-:W-:Y:S02]  /*7ba0*/  FSEL R243, R175, -INF , !P5 ;  /* 0xff800000aff37808 */ /* 0x000fe40006800000 */
[----:B------:R-:W-:Y:S02]  /*7bb0*/  FSEL R190, R168, -INF , !P1 ;  /* 0xff800000a8be7808 */ /* 0x000fe40004800000 */
[C---:B------:R-:W-:Y:S02]  /*7bc0*/  ISETP.GE.AND P5, PT, R5.reuse, R238, PT ;  /* 0x000000ee0500720c */ /* 0x040fe40003fa6270 */
[----:B------:R-:W-:-:S02]  /*7bd0*/  ISETP.GE.AND P1, PT, R5, R236, PT ;  /* 0x000000ec0500720c */ /* 0x000fc40003f26270 */
[----:B------:R-:W-:Y:S02]  /*7be0*/  ISETP.LT.OR P4, PT, R180, R239, P4 ;  /* 0x000000efb400720c */ /* 0x000fe40002781670 */
[----:B------:R-:W-:Y:S02]  /*7bf0*/  FMNMX.FTZ R9, R6, R9, !PT ;  /* 0x0000000906097209 */ /* 0x000fe40007810000 */
[C---:B------:R-:W-:Y:S02]  /*7c00*/  ISETP.LT.OR P5, PT, R5.reuse, R239, P5 ;  /* 0x000000ef0500720c */ /* 0x040fe40002fa1670 */
[----:B------:R-:W-:Y:S02]  /*7c10*/  ISETP.LT.OR P1, PT, R5, R237, P1 ;  /* 0x000000ed0500720c */ /* 0x000fe40000f21670 */
[----:B------:R-:W-:Y:S02]  /*7c20*/  FSEL R180, R177, -INF , !P4 ;  /* 0xff800000b1b47808 */ /* 0x000fe40006000000 */
[----:B------:R-:W-:-:S02]  /*7c30*/  FMNMX.FTZ R5, R186, R9, !PT ;  /* 0x00000009ba057209 */ /* 0x000fc40007810000 */
[----:B------:R-:W-:Y:S02]  /*7c40*/  ISETP.GE.AND P4, PT, R14, R236, PT ;  /* 0x000000ec0e00720c */ /* 0x000fe40003f86270 */
[----:B------:R-:W-:Y:S02]  /*7c50*/  FMNMX.FTZ R5, R180, R5, !PT ;  /* 0x00000005b4057209 */ /* 0x000fe40007810000 */
[----:B------:R-:W-:Y:S01]  /*7c60*/  ISETP.LT.OR P4, PT, R14, R237, P4 ;  /* 0x000000ed0e00720c */ /* 0x000fe20002781670 */
[----:B------:R-:W-:Y:S01]  /*7c70*/  VIADD R14, R166, 0x28 ;  /* 0x00000028a60e7836 */ /* 0x000fe20000000000 */
[----:B------:R-:W-:Y:S02]  /*7c80*/  FSEL R184, R173, -INF , !P2 ;  /* 0xff800000adb87808 */ /* 0x000fe40005000000 */
[----:B------:R-:W-:Y:S01]  /*7c90*/  FMNMX.FTZ R9, R182, R5, !PT ;  /* 0x00000005b6097209 */ /* 0x000fe20007810000 */
[----:B------:R-:W-:Y:S01]  /*7ca0*/  VIADD R5, R166, 0x38 ;  /* 0x00000038a6057836 */ /* 0x000fe20000000000 */
[----:B------:R-:W-:-:S02]  /*7cb0*/  FSEL R189, R170, -INF , !P4 ;  /* 0xff800000aabd7808 */ /* 0x000fc40006000000 */
[----:B------:R-:W-:Y:S02]  /*7cc0*/  FSEL R188, R169, -INF , !P0 ;  /* 0xff800000a9bc7808 */ /* 0x000fe40004000000 */
[C---:B------:R-:W-:Y:S02]  /*7cd0*/  ISETP.GE.AND P4, PT, R8.reuse, R238, PT ;  /* 0x000000ee0800720c */ /* 0x040fe40003f86270 */
[----:B------:R-:W-:Y:S02]  /*7ce0*/  ISETP.GE.AND P0, PT, R8, R236, PT ;  /* 0x000000ec0800720c */ /* 0x000fe40003f06270 */
[----:B------:R-:W-:Y:S02]  /*7cf0*/  FSEL R195, R174, -INF , !P6 ;  /* 0xff800000aec37808 */ /* 0x000fe40007000000 */
[----:B------:R-:W-:Y:S02]  /*7d00*/  ISETP.GE.AND P6, PT, R14, R238, PT ;  /* 0x000000ee0e00720c */ /* 0x000fe40003fc6270 */
[----:B------:R-:W-:-:S02]  /*7d10*/  FMNMX.FTZ R10, R3, R13, !PT ;  /* 0x0000000d030a7209 */ /* 0x000fc40007810000 */
[----:B------:R-:W-:Y:S02]  /*7d20*/  FMNMX.FTZ R9, R184, R9, !PT ;  /* 0x00000009b8097209 */ /* 0x000fe40007810000 */
[C---:B------:R-:W-:Y:S02]  /*7d30*/  ISETP.LT.OR P4, PT, R8.reuse, R239, P4 ;  /* 0x000000ef0800720c */ /* 0x040fe40002781670 */
[----:B------:R-:W-:Y:S01]  /*7d40*/  ISETP.LT.OR P0, PT, R8, R237, P0 ;  /* 0x000000ed0800720c */ /* 0x000fe20000701670 */
[----:B------:R-:W-:Y:S01]  /*7d50*/  VIADD R8, R166, 0x31 ;  /* 0x00000031a6087836 */ /* 0x000fe20000000000 */
[----:B------:R-:W-:Y:S01]  /*7d60*/  ISETP.GE.AND P2, PT, R14, R236, PT ;  /* 0x000000ec0e00720c */ /* 0x000fe20003f46270 */
[----:B------:R-:W-:Y:S01]  /*7d70*/  VIADD R166, R166, 0x39 ;  /* 0x00000039a6a67836 */ /* 0x000fe20000000000 */
[----:B------:R-:W-:Y:S01]  /*7d80*/  BAR.SYNC.DEFER_BLOCKING 0x0 ;  /* 0x0000000000007b1d */ /* 0x000fe20000010000 */
[----:B------:R-:W-:Y:S02]  /*7d90*/  ISETP.LT.OR P6, PT, R14, R239, P6 ;  /* 0x000000ef0e00720c */ /* 0x000fe400037c1670 */
[----:B------:R-:W-:-:S02]  /*7da0*/  FMNMX.FTZ R10, R15, R10, !PT ;  /* 0x0000000a0f0a7209 */ /* 0x000fc40007810000 */
[----:B------:R-:W-:Y:S02]  /*7db0*/  FMNMX.FTZ R9, R190, R9, !PT ;  /* 0x00000009be097209 */ /* 0x000fe40007810000 */
[----:B------:R-:W-:Y:S02]  /*7dc0*/  ISETP.LT.OR P2, PT, R14, R237, P2 ;  /* 0x000000ed0e00720c */ /* 0x000fe40001741670 */
[----:B------:R-:W-:Y:S02]  /*7dd0*/  FSEL R187, R171, -INF , !P3 ;  /* 0xff800000abbb7808 */ /* 0x000fe40005800000 */
[----:B------:R-:W-:Y:S02]  /*7de0*/  ISETP.GE.AND P3, PT, R8, R238, PT ;  /* 0x000000ee0800720c */ /* 0x000fe40003f66270 */
[----:B------:R-:W-:Y:S02]  /*7df0*/  FSEL R194, R16, -INF , !P6 ;  /* 0xff80000010c27808 */ /* 0x000fe40007000000 */
[----:B------:R-:W-:-:S02]  /*7e00*/  FMNMX.FTZ R14, R183, R10, !PT ;  /* 0x0000000ab70e7209 */ /* 0x000fc40007810000 */
[----:B------:R-:W-:Y:S02]  /*7e10*/  FMNMX.FTZ R9, R188, R9, !PT ;  /* 0x00000009bc097209 */ /* 0x000fe40007810000 */
[----:B------:R-:W-:Y:S02]  /*7e20*/  FSEL R192, R17, -INF , !P5 ;  /* 0xff80000011c07808 */ /* 0x000fe40006800000 */
[----:B------:R-:W-:Y:S02]  /*7e30*/  FMNMX.FTZ R14, R7, R14, !PT ;  /* 0x0000000e070e7209 */ /* 0x000fe40007810000 */
[----:B------:R-:W-:Y:S02]  /*7e40*/  FMNMX.FTZ R9, R194, R9, !PT ;  /* 0x00000009c2097209 */ /* 0x000fe40007810000 */
[----:B------:R-:W-:Y:S02]  /*7e50*/  ISETP.LT.OR P3, PT, R8, R239, P3 ;  /* 0x000000ef0800720c */ /* 0x000fe40001f61670 */
[----:B------:R-:W-:-:S02]  /*7e60*/  ISETP.GE.AND P6, PT, R5, R238, PT ;  /* 0x000000ee0500720c */ /* 0x000fc40003fc6270 */
[----:B------:R-:W-:Y:S02]  /*7e70*/  FSEL R178, R28, -INF , !P4 ;  /* 0xff8000001cb27808 */ /* 0x000fe40006000000 */
[----:B------:R-:W-:Y:S02]  /*7e80*/  FMNMX.FTZ R14, R181, R14, !PT ;  /* 0x0000000eb50e7209 */ /* 0x000fe40007810000 */
[----:B------:R-:W-:Y:S02]  /*7e90*/  FMNMX.FTZ R9, R192, R9, !PT ;  /* 0x00000009c0097209 */ /* 0x000fe40007810000 */
[----:B------:R-:W-:Y:S02]  /*7ea0*/  FSEL R176, R29, -INF , !P3 ;  /* 0xff8000001db07808 */ /* 0x000fe40005800000 */
[----:B------:R-:W-:Y:S02]  /*7eb0*/  PLOP3.LUT P3, PT, PT, PT, UP0, 0x80, 0x0 ;  /* 0x000000000000781c */ /* 0x000fe40003f6f008 */
[----:B------:R-:W-:-:S02]  /*7ec0*/  ISETP.GE.AND P5, PT, R166, R238, PT ;  /* 0x000000eea600720c */ /* 0x000fc40003fa6270 */
[----:B------:R-:W-:Y:S02]  /*7ed0*/  ISETP.LT.OR P6, PT, R5, R239, P6 ;  /* 0x000000ef0500720c */ /* 0x000fe400037c1670 */
[----:B------:R-:W-:Y:S02]  /*7ee0*/  FMNMX.FTZ R14, R185, R14, !PT ;  /* 0x0000000eb90e7209 */ /* 0x000fe40007810000 */
[----:B------:R-:W-:Y:S02]  /*7ef0*/  FMNMX.FTZ R9, R178, R9, !PT ;  /* 0x00000009b2097209 */ /* 0x000fe40007810000 */
[----:B------:R-:W-:Y:S02]  /*7f00*/  ISETP.LT.OR P5, PT, R166, R239, P5 ;  /* 0x000000efa600720c */ /* 0x000fe40002fa1670 */
[----:B------:R-:W-:Y:S02]  /*7f10*/  FSEL R34, R24, -INF , !P6 ;  /* 0xff80000018227808 */ /* 0x000fe40007000000 */
[----:B------:R-:W-:-:S02]  /*7f20*/  FMNMX.FTZ R14, R195, R14, !PT ;  /* 0x0000000ec30e7209 */ /* 0x000fc40007810000 */
[----:B------:R-:W-:Y:S02]  /*7f30*/  FMNMX.FTZ R9, R176, R9, !PT ;  /* 0x00000009b0097209 */ /* 0x000fe40007810000 */
[----:B------:R-:W-:Y:S02]  /*7f40*/  FSEL R32, R25, -INF , !P5 ;  /* 0xff80000019207808 */ /* 0x000fe40006800000 */
[----:B------:R-:W-:Y:S02]  /*7f50*/  FMNMX.FTZ R14, R243, R14, !PT ;  /* 0x0000000ef30e7209 */ /* 0x000fe40007810000 */
[----:B------:R-:W-:Y:S02]  /*7f60*/  FMNMX.FTZ R9, R34, R9, !PT ;  /* 0x0000000922097209 */ /* 0x000fe40007810000 */
[----:B------:R-:W-:Y:S02]  /*7f70*/  FSEL R193, R18, -INF , !P2 ;  /* 0xff80000012c17808 */ /* 0x000fe40005000000 */
[----:B------:R-:W-:-:S02]  /*7f80*/  FMNMX.FTZ R14, R189, R14, !PT ;  /* 0x0000000ebd0e7209 */ /* 0x000fc40007810000 */
[----:B------:R-:W-:Y:S01]  /*7f90*/  FMNMX.FTZ R10, R32, R9, !PT ;  /* 0x00000009200a7209 */ /* 0x000fe20007810000 */
[----:B------:R-:W-:Y:S06]  /*7fa0*/  @!P3 BRA `(.L_x_1151) ;  /* 0x0000000000a8b947 */ /* 0x000fec0003800000 */
[----:B------:R-:W-:-:S04]  /*7fb0*/  UIADD3 UR33, UR33, -0x3, URZ ;  /* 0xfffffffd21217890 */ /* 0x000fc8000fffe03f */
[----:B------:R-:W-:Y:S02]  /*7fc0*/  USHF.R.S32.HI UR10, URZ, 0x1f, UR33 ;  /* 0x0000001f3f0a7899 */ /* 0x000fe40008011421 */
[----:B------:R-:W-:Y:S02]  /*7fd0*/  UIMAD.WIDE.U32 UR36, UR33, UR8, URZ ;  /* 0x00000008212472a5 */ /* 0x000fe4000f8e003f */
[----:B------:R-:W-:-:S04]  /*7fe0*/  UIMAD UR10, UR10, UR8, URZ ;  /* 0x000000080a0a72a4 */ /* 0x000fc8000f8e023f */
[----:B------:R-:W-:Y:S01]  /*7ff0*/  UIMAD UR10, UR33, UR9, UR10 ;  /* 0x00000009210a72a4 */ /* 0x000fe2000f8e020a */
[----:B------:R-:W-:Y:S01]  /*8000*/  IMAD.U32 R16, RZ, RZ, UR36 ;  /* 0x00000024ff107e24 */ /* 0x000fe2000f8e00ff */
[----:B------:R-:W-:Y:S01]  /*8010*/  USHF.L.U32 UR33, UR8, 0x5, URZ ;  /* 0x0000000508217899 */ /* 0x000fe2000800063f */
[----:B------:R-:W-:Y:S01]  /*8020*/  IMAD.U32 R17, RZ, RZ, UR37 ;  /* 0x00000025ff117e24 */ /* 0x000fe2000f8e00ff */
[----:B------:R-:W-:Y:S02]  /*8030*/  UIADD3 UR10, UR37, UR10, URZ ;  /* 0x0000000a250a7290 */ /* 0x000fe4000fffe03f */
[----:B------:R-:W-:-:S04]  /*8040*/  LEA R11, P2, R16, R232, 0x6 ;  /* 0x000000e8100b7211 */ /* 0x000fc800078430ff */
[----:B------:R-:W-:Y:S01]  /*8050*/  IMAD.U32 R9, RZ, RZ, UR10 ;  /* 0x0000000aff097e24 */ /* 0x000fe2000f8e00ff */
[----:B------:R-:W-:Y:S02]  /*8060*/  ULDC.64 UR10, c[0x0][0x218] ;  /* 0x00008600000a7ab9 */ /* 0x000fe40000000a00 */
[C---:B------:R-:W-:Y:S01]  /*8070*/  LEA R20, P3, R11.reuse, UR10, 0x1 ;  /* 0x0000000a0b147c11 */ /* 0x040fe2000f8608ff */
        /* <DEDUP_REMOVED lines=29> */
.L_x_1151:
[----:B------:R-:W-:Y:S01]  /*8250*/  FMNMX.FTZ R14, R187, R14, !PT ;  /* 0x0000000ebb0e7209 */ /* 0x000fe20007810000 */
[----:B------:R-:W2:Y:S01]  /*8260*/  SHFL.BFLY PT, R9, R10, 0x2, 0x1f ;  /* 0x0c401f000a097f89 */ /* 0x000ea200000e0000 */
[----:B------:R-:W-:Y:S01]  /*8270*/  ISETP.GE.AND P2, PT, R8, R236, PT ;  /* 0x000000ec0800720c */ /* 0x000fe20003f46270 */
[----:B------:R-:W-:Y:S01]  /*8280*/  IMAD.WIDE.U32 R202, R0, -0x326172a9, RZ ;  /* 0xcd9e8d5700ca7825 */ /* 0x000fe200078e00ff */
[----:B------:R-:W-:Y:S01]  /*8290*/  FSEL R191, R19, -INF , !P1 ;  /* 0xff80000013bf7808 */ /* 0x000fe20004800000 */
[----:B------:R-:W-:Y:S01]  /*82a0*/  USHF.L.U32 UR10, UR32, 0x1, URZ ;  /* 0x00000001200a7899 */ /* 0x000fe2000800063f */
[----:B------:R-:W-:Y:S01]  /*82b0*/  FMNMX.FTZ R14, R193, R14, !PT ;  /* 0x0000000ec10e7209 */ /* 0x000fe20007810000 */
[----:B------:R-:W-:Y:S01]  /*82c0*/  IMAD.WIDE.U32 R244, R165, -0x2daee0ad, RZ ;  /* 0xd2511f53a5f47825 */ /* 0x000fe200078e00ff */
[----:B------:R-:W-:Y:S02]  /*82d0*/  ISETP.GE.AND P1, PT, R5, R236, PT ;  /* 0x000000ec0500720c */ /* 0x000fe40003f26270 */
[----:B------:R-:W-:-:S02]  /*82e0*/  ISETP.LT.OR P2, PT, R8, R237, P2 ;  /* 0x000000ed0800720c */ /* 0x000fc40001741670 */
[----:B------:R-:W-:Y:S02]  /*82f0*/  FSEL R35, R30, -INF , !P0 ;  /* 0xff8000001e237808 */ /* 0x000fe40004000000 */
[----:B------:R-:W-:Y:S02]  /*8300*/  FMNMX.FTZ R14, R191, R14, !PT ;  /* 0x0000000ebf0e7209 */ /* 0x000fe40007810000 */
[----:B------:R-:W-:Y:S02]  /*8310*/  ISETP.LT.OR P1, PT, R5, R237, P1 ;  /* 0x000000ed0500720c */ /* 0x000fe40000f21670 */
[----:B------:R-:W-:Y:S02]  /*8320*/  ISETP.GE.AND P0, PT, R166, R236, PT ;  /* 0x000000eca600720c */ /* 0x000fe40003f06270 */
[----:B------:R-:W-:Y:S02]  /*8330*/  FSEL R33, R31, -INF , !P2 ;  /* 0xff8000001f217808 */ /* 0x000fe40005000000 */
[----:B------:R-:W-:-:S02]  /*8340*/  FMNMX.FTZ R14, R35, R14, !PT ;  /* 0x0000000e230e7209 */ /* 0x000fc40007810000 */
[----:B------:R-:W-:Y:S02]  /*8350*/  ISETP.LT.OR P0, PT, R166, R237, P0 ;  /* 0x000000eda600720c */ /* 0x000fe40000701670 */
[----:B------:R-:W-:Y:S02]  /*8360*/  FSEL R31, R26, -INF , !P1 ;  /* 0xff8000001a1f7808 */ /* 0x000fe40004800000 */
[----:B------:R-:W-:Y:S02]  /*8370*/  FMNMX.FTZ R8, R33, R14, !PT ;  /* 0x0000000e21087209 */ /* 0x000fe40007810000 */
[----:B------:R-:W-:Y:S02]  /*8380*/  FSEL R29, R27, -INF , !P0 ;  /* 0xff8000001b1d7808 */ /* 0x000fe40004000000 */
[----:B------:R-:W-:Y:S02]  /*8390*/  FMNMX.FTZ R8, R31, R8, !PT ;  /* 0x000000081f087209 */ /* 0x000fe40007810000 */
[----:B------:R-:W-:-:S02]  /*83a0*/  LOP3.LUT R198, R203, R167, RZ, 0x3c, !PT ;  /* 0x000000a7cbc67212 */ /* 0x000fc400078e3cff */
[----:B------:R-:W-:Y:S02]  /*83b0*/  FMNMX.FTZ R11, R29, R8, !PT ;  /* 0x000000081d0b7209 */ /* 0x000fe40007810000 */
[----:B--2---:R-:W-:Y:S01]  /*83c0*/  FMNMX.FTZ R9, R10, R9, !PT ;  /* 0x000000090a097209 */ /* 0x004fe20007810000 */
[----:B------:R-:W-:Y:S01]  /*83d0*/  IMAD.WIDE.U32 R198, R198, -0x2daee0ad, RZ ;  /* 0xd2511f53c6c67825 */ /* 0x000fe200078e00ff */
[----:B------:R-:W-:Y:S01]  /*83e0*/  MOV R5, UR10 ;  /* 0x0000000a00057c02 */ /* 0x000fe20008000f00 */
[----:B------:R-:W2:Y:S01]  /*83f0*/  SHFL.BFLY PT, R8, R11, 0x2, 0x1f ;  /* 0x0c401f000b087f89 */ /* 0x000ea200000e0000 */
[----:B------:R-:W-:Y:S01]  /*8400*/  MOV R28, 0x7054 ;  /* 0x00007054001c7802 */ /* 0x000fe20000000f00 */
[----:B------:R-:W-:Y:S01]  /*8410*/  UIADD3 UR10, UR10, 0x1, URZ ;  /* 0x000000010a0a7890 */ /* 0x000fe2000fffe03f */
[----:B------:R-:W-:Y:S01]  /*8420*/  LOP3.LUT R5, R245, UR31, R5, 0x96, !PT ;  /* 0x0000001ff5057c12 */ /* 0x000fe2000f8e9605 */
[----:B------:R-:W3:Y:S01]  /*8430*/  SHFL.BFLY PT, R174, R9, 0x1, 0x1f ;  /* 0x0c201f0009ae7f89 */ /* 0x000ee200000e0000 */
[----:B------:R-:W-:-:S03]  /*8440*/  LOP3.LUT R196, R199, UR19, R244, 0x96, !PT ;  /* 0x00000013c7c47c12 */ /* 0x000fc6000f8e96f4 */
[----:B------:R-:W-:-:S04]  /*8450*/  IMAD.WIDE.U32 R18, R5, -0x326172a9, RZ ;  /* 0xcd9e8d5705127825 */ /* 0x000fc800078e00ff */
[----:B------:R-:W-:Y:S01]  /*8460*/  IMAD.WIDE.U32 R196, R196, -0x326172a9, RZ ;  /* 0xcd9e8d57c4c47825 */ /* 0x000fe200078e00ff */
[----:B------:R-:W-:-:S04]  /*8470*/  LOP3.LUT R5, R19, UR20, R202, 0x96, !PT ;  /* 0x0000001413057c12 */ /* 0x000fc8000f8e96ca */
[----:B------:R-:W-:Y:S01]  /*8480*/  LOP3.LUT R18, R197, UR18, R18, 0x96, !PT ;  /* 0x00000012c5127c12 */ /* 0x000fe2000f8e9612 */
[----:B-1----:R-:W-:-:S04]  /*8490*/  IMAD.WIDE.U32 R20, R5, -0x2daee0ad, RZ ;  /* 0xd2511f5305147825 */ /* 0x002fc800078e00ff */
[----:B------:R-:W-:Y:S01]  /*84a0*/  IMAD.WIDE.U32 R18, R18, -0x2daee0ad, RZ ;  /* 0xd2511f5312127825 */ /* 0x000fe200078e00ff */
[----:B------:R-:W-:Y:S02]  /*84b0*/  LOP3.LUT R5, R21, UR17, R198, 0x96, !PT ;  /* 0x0000001115057c12 */ /* 0x000fe4000f8e96c6 */
[----:B--2---:R-:W-:Y:S02]  /*84c0*/  FMNMX.FTZ R8, R11, R8, !PT ;  /* 0x000000080b087209 */ /* 0x004fe40007810000 */
[----:B------:R-:W-:Y:S01]  /*84d0*/  LOP3.LUT R20, R19, UR15, R20, 0x96, !PT ;  /* 0x0000000f13147c12 */ /* 0x000fe2000f8e9614 */
[----:B------:R-:W-:Y:S01]  /*84e0*/  IMAD.WIDE.U32 R16, R5, -0x326172a9, RZ ;  /* 0xcd9e8d5705107825 */ /* 0x000fe200078e00ff */
[----:B---3--:R-:W-:Y:S01]  /*84f0*/  FMNMX.FTZ R174, R9, R174, !PT ;  /* 0x000000ae09ae7209 */ /* 0x008fe20007810000 */
[----:B------:R-:W1:Y:S02]  /*8500*/  SHFL.BFLY PT, R173, R8, 0x1, 0x1f ;  /* 0x0c201f0008ad7f89 */ /* 0x000e6400000e0000 */
[----:B------:R-:W-:Y:S01]  /*8510*/  IMAD.WIDE.U32 R20, R20, -0x326172a9, RZ ;  /* 0xcd9e8d5714147825 */ /* 0x000fe200078e00ff */
[----:B------:R-:W-:-:S03]  /*8520*/  FSETP.NEU.FTZ.AND P1, PT, R174, -INF , PT ;  /* 0xff800000ae00780b */ /* 0x000fc60003f3d000 */
[C---:B------:R-:W-:Y:S01]  /*8530*/  FMUL.FTZ R177, R174.reuse, UR34 ;  /* 0x00000022aeb17c20 */ /* 0x040fe20008410000 */
[----:B------:R-:W-:Y:S02]  /*8540*/  LOP3.LUT R5, R17, UR16, R196, 0x96, !PT ;  /* 0x0000001011057c12 */ /* 0x000fe4000f8e96c4 */
[----:B------:R-:W-:Y:S02]  /*8550*/  LOP3.LUT R16, R21, UR14, R16, 0x96, !PT ;  /* 0x0000000e15107c12 */ /* 0x000fe4000f8e9610 */
[----:B------:R-:W-:Y:S01]  /*8560*/  FSEL R177, R177, RZ, P1 ;  /* 0x000000ffb1b17208 */ /* 0x000fe20000800000 */
[----:B------:R-:W-:Y:S01]  /*8570*/  IMAD.WIDE.U32 R10, R5, -0x2daee0ad, RZ ;  /* 0xd2511f53050a7825 */ /* 0x000fe200078e00ff */
[----:B------:R-:W-:-:S03]  /*8580*/  FSEL R175, R174, RZ, P1 ;  /* 0x000000ffaeaf7208 */ /* 0x000fc60000800000 */
[----:B------:R-:W-:-:S04]  /*8590*/  IMAD.WIDE.U32 R16, R16, -0x2daee0ad, RZ ;  /* 0xd2511f5310107825 */ /* 0x000fc800078e00ff */
[--C-:B------:R-:W-:Y:S01]  /*85a0*/  FFMA.FTZ R171, R2, UR34, -R177.reuse ;  /* 0x0000002202ab7c23 */ /* 0x100fe200080108b1 */
[----:B------:R-:W-:Y:S01]  /*85b0*/  LOP3.LUT R18, R11, UR13, R18, 0x96, !PT ;  /* 0x0000000d0b127c12 */ /* 0x000fe2000f8e9612 */
[--C-:B------:R-:W-:Y:S01]  /*85c0*/  FFMA.FTZ R170, R4, UR34, -R177.reuse ;  /* 0x0000002204aa7c23 */ /* 0x100fe200080108b1 */
[--C-:B------:R-:W-:Y:S01]  /*85d0*/  FFMA.FTZ R169, R6, UR34, -R177.reuse ;  /* 0x0000002206a97c23 */ /* 0x100fe200080108b1 */
[----:B------:R-:W-:Y:S01]  /*85e0*/  LOP3.LUT R2, R17, UR12, R10, 0x96, !PT ;  /* 0x0000000c11027c12 */ /* 0x000fe2000f8e960a */
[----:B------:R-:W-:Y:S01]  /*85f0*/  FFMA.FTZ R172, R12, UR34, -R177 ;  /* 0x000000220cac7c23 */ /* 0x000fe200080108b1 */
[----:B------:R-:W-:Y:S01]  /*8600*/  IMAD.WIDE.U32 R18, R18, -0x326172a9, RZ ;  /* 0xcd9e8d5712127825 */ /* 0x000fe200078e00ff */
[----:B------:R-:W-:Y:S01]  /*8610*/  MUFU.EX2 R171, R171 ;  /* 0x000000ab00ab7308 */ /* 0x000fe20000000800 */
[----:B------:R-:W-:Y:S02]  /*8620*/  MOV R17, UR4 ;  /* 0x0000000400117c02 */ /* 0x000fe40008000f00 */
[----:B------:R-:W-:Y:S01]  /*8630*/  FADD.FTZ R175, R164, -R175 ;  /* 0x800000afa4af7221 */ /* 0x000fe20000010000 */
[----:B-1----:R-:W-:Y:S01]  /*8640*/  FMNMX.FTZ R173, R8, R173, !PT ;  /* 0x000000ad08ad7209 */ /* 0x002fe20007810000 */
[----:B------:R-:W-:Y:S01]  /*8650*/  IMAD.WIDE.U32 R10, R2, -0x326172a9, RZ ;  /* 0xcd9e8d57020a7825 */ /* 0x000fe200078e00ff */
[----:B------:R-:W-:-:S03]  /*8660*/  PRMT R28, R17, R28, UR4 ;  /* 0x00000004111c7e16 */ /* 0x000fc6000800001c */
[----:B------:R-:W-:Y:S01]  /*8670*/  FMUL.FTZ R175, R175, UR34 ;  /* 0x00000022afaf7c20 */ /* 0x000fe20008410000 */
[C---:B------:R-:W-:Y:S01]  /*8680*/  FSETP.NEU.FTZ.AND P0, PT, R173.reuse, -INF , PT ;  /* 0xff800000ad00780b */ /* 0x040fe20003f1d000 */
[----:B------:R-:W-:Y:S01]  /*8690*/  FMUL.FTZ R30, R173, UR34 ;  /* 0x00000022ad1e7c20 */ /* 0x000fe20008410000 */
[----:B------:R-:W-:Y:S01]  /*86a0*/  LOP3.LUT R8, R10, 0xffff, RZ, 0xc0, !PT ;  /* 0x0000ffff0a087812 */ /* 0x000fe200078ec0ff */
[----:B------:R-:W-:Y:S01]  /*86b0*/  MUFU.EX2 R172, R172 ;  /* 0x000000ac00ac7308 */ /* 0x000fe20000000800 */
[----:B------:R-:W-:Y:S01]  /*86c0*/  SHF.R.U32.HI R4, RZ, 0x10, R10 ;  /* 0x00000010ff047819 */ /* 0x000fe2000001160a */
[--C-:B------:R-:W-:Y:S01]  /*86d0*/  FFMA.FTZ R179, R186, UR34, -R177.reuse ;  /* 0x00000022bab37c23 */ /* 0x100fe200080108b1 */
[----:B------:R-:W-:Y:S01]  /*86e0*/  FSEL R30, R30, RZ, P0 ;  /* 0x000000ff1e1e7208 */ /* 0x000fe20000000000 */
[--C-:B------:R-:W-:Y:S01]  /*86f0*/  FFMA.FTZ R180, R180, UR34, -R177.reuse ;  /* 0x00000022b4b47c23 */ /* 0x100fe200080108b1 */
[----:B------:R-:W-:Y:S01]  /*8700*/  SHF.R.U32.HI R8, RZ, 0x8, R8 ;  /* 0x00000008ff087819 */ /* 0x000fe20000011608 */
[--C-:B------:R-:W-:Y:S01]  /*8710*/  FFMA.FTZ R184, R184, UR34, -R177.reuse ;  /* 0x00000022b8b87c23 */ /* 0x100fe200080108b1 */
[----:B------:R-:W-:Y:S01]  /*8720*/  LOP3.LUT R6, R11, UR21, R18, 0x96, !PT ;  /* 0x000000150b067c12 */ /* 0x000fe2000f8e9612 */
[--C-:B------:R-:W-:Y:S01]  /*8730*/  FFMA.FTZ R168, R13, UR34, -R30.reuse ;  /* 0x000000220da87c23 */ /* 0x100fe2000801081e */
[----:B------:R-:W-:Y:S01]  /*8740*/  LOP3.LUT R13, R10, 0xff, RZ, 0xc0, !PT ;  /* 0x000000ff0a0d7812 */ /* 0x000fe200078ec0ff */
[--C-:B------:R-:W-:Y:S01]  /*8750*/  FFMA.FTZ R166, R15, UR34, -R30.reuse ;  /* 0x000000220fa67c23 */ /* 0x100fe2000801081e */
[----:B------:R-:W-:Y:S01]  /*8760*/  LOP3.LUT R15, R4, 0xff, RZ, 0xc0, !PT ;  /* 0x000000ff040f7812 */ /* 0x000fe200078ec0ff */
[----:B------:R-:W-:Y:S01]  /*8770*/  FFMA.FTZ R183, R183, UR34, -R30 ;  /* 0x00000022b7b77c23 */ /* 0x000fe2000801081e */
[----:B------:R-:W-:Y:S01]  /*8780*/  PRMT R13, R13, 0x5410, R8 ;  /* 0x000054100d0d7816 */ /* 0x000fe20000000008 */
[----:B------:R-:W-:Y:S01]  /*8790*/  MUFU.EX2 R168, R168 ;  /* 0x000000a800a87308 */ /* 0x000fe20000000800 */
[----:B------:R-:W-:Y:S01]  /*87a0*/  LOP3.LUT R8, R6, 0xffff, RZ, 0xc0, !PT ;  /* 0x0000ffff06087812 */ /* 0x000fe200078ec0ff */
[--C-:B------:R-:W-:Y:S01]  /*87b0*/  FFMA.FTZ R186, R185, UR34, -R30.reuse ;  /* 0x00000022b9ba7c23 */ /* 0x100fe2000801081e */
[----:B------:R-:W-:Y:S01]  /*87c0*/  FSEL R4, R173, RZ, P0 ;  /* 0x000000ffad047208 */ /* 0x000fe20000000000 */
[--C-:B------:R-:W-:Y:S01]  /*87d0*/  FFMA.FTZ R182, R182, UR34, -R177.reuse ;  /* 0x00000022b6b67c23 */ /* 0x100fe200080108b1 */
[----:B------:R-:W-:Y:S01]  /*87e0*/  LOP3.LUT R5, R6, 0xff, RZ, 0xc0, !PT ;  /* 0x000000ff06057812 */ /* 0x000fe200078ec0ff */
[----:B------:R-:W-:Y:S01]  /*87f0*/  FFMA.FTZ R185, R243, UR34, -R30 ;  /* 0x00000022f3b97c23 */ /* 0x000fe2000801081e */
[----:B------:R-:W-:Y:S01]  /*8800*/  SHF.R.U32.HI R8, RZ, 0x8, R8 ;  /* 0x00000008ff087819 */ /* 0x000fe20000011608 */
[----:B------:R-:W-:Y:S01]  /*8810*/  FADD.FTZ R4, R3, -R4 ;  /* 0x8000000403047221 */ /* 0x000fe20000010000 */
[----:B------:R-:W-:Y:S01]  /*8820*/  SHF.R.U32.HI R2, RZ, 0x18, R10 ;  /* 0x00000018ff027819 */ /* 0x000fe2000001160a */
[----:B------:R-:W1:Y:S01]  /*8830*/  MUFU.EX2 R166, R166 ;  /* 0x000000a600a67308 */ /* 0x000e620000000800 */
[----:B------:R-:W-:Y:S01]  /*8840*/  FFMA.FTZ R3, R7, UR34, -R30 ;  /* 0x0000002207037c23 */ /* 0x000fe2000801081e */
[----:B------:R-:W-:Y:S01]  /*8850*/  PRMT R5, R5, 0x5410, R8 ;  /* 0x0000541005057816 */ /* 0x000fe20000000008 */
[----:B------:R-:W-:Y:S01]  /*8860*/  FMUL.FTZ R164, R4, UR34 ;  /* 0x0000002204a47c20 */ /* 0x000fe20008410000 */
[----:B------:R-:W-:Y:S01]  /*8870*/  SHF.R.U32.HI R8, RZ, 0x10, R6 ;  /* 0x00000010ff087819 */ /* 0x000fe20000011606 */
[--C-:B------:R-:W-:Y:S01]  /*8880*/  FFMA.FTZ R192, R192, UR34, -R177.reuse ;  /* 0x00000022c0c07c23 */ /* 0x100fe200080108b1 */
[----:B------:R-:W-:Y:S01]  /*8890*/  PRMT R15, R15, 0x5410, R2 ;  /* 0x000054100f0f7816 */ /* 0x000fe20000000002 */
[----:B------:R-:W-:Y:S01]  /*88a0*/  FFMA.FTZ R191, R191, UR34, -R30 ;  /* 0x00000022bfbf7c23 */ /* 0x000fe2000801081e */
[----:B------:R-:W-:Y:S01]  /*88b0*/  MUFU.EX2 R170, R170 ;  /* 0x000000aa00aa7308 */ /* 0x000fe20000000800 */
[----:B------:R-:W-:Y:S01]  /*88c0*/  SHF.R.U32.HI R7, RZ, 0x18, R6 ;  /* 0x00000018ff077819 */ /* 0x000fe20000011606 */
[----:B------:R-:W-:Y:S01]  /*88d0*/  FFMA.FTZ R190, R190, UR34, -R177 ;  /* 0x00000022bebe7c23 */ /* 0x000fe200080108b1 */
[----:B------:R-:W-:Y:S01]  /*88e0*/  LOP3.LUT R6, R8, 0xff, RZ, 0xc0, !PT ;  /* 0x000000ff08067812 */ /* 0x000fe200078ec0ff */
[----:B------:R-:W-:Y:S01]  /*88f0*/  FFMA.FTZ R189, R189, UR34, -R30 ;  /* 0x00000022bdbd7c23 */ /* 0x000fe2000801081e */
[--C-:B------:R-:W-:Y:S01]  /*8900*/  HSET2.LE.AND R4, R5, R28.reuse, PT ;  /* 0x0000001c05047233 */ /* 0x100fe20003803000 */
[----:B------:R-:W2:Y:S01]  /*8910*/  LDSM.16.MT88.4 R8, [R224+0x10000] ;  /* 0x01000000e008783b */ /* 0x000ea20000004200 */
[----:B------:R-:W-:Y:S01]  /*8920*/  PRMT R7, R6, 0x5410, R7 ;  /* 0x0000541006077816 */ /* 0x000fe20000000007 */
[----:B------:R-:W3:Y:S01]  /*8930*/  MUFU.EX2 R169, R169 ;  /* 0x000000a900a97308 */ /* 0x000ee20000000800 */
[----:B-1----:R-:W-:Y:S01]  /*8940*/  F2FP.F16.F32.PACK_AB R6, R166, R168 ;  /* 0x000000a8a606723e */ /* 0x002fe200000000ff */
[----:B------:R-:W-:Y:S01]  /*8950*/  FFMA.FTZ R178, R178, UR34, -R177 ;  /* 0x00000022b2b27c23 */ /* 0x000fe200080108b1 */
[----:B------:R-:W-:Y:S01]  /*8960*/  LOP3.LUT R18, R19, UR26, R20, 0x96, !PT ;  /* 0x0000001a13127c12 */ /* 0x000fe2000f8e9614 */
[----:B------:R-:W-:Y:S01]  /*8970*/  FFMA.FTZ R33, R33, UR34, -R30 ;  /* 0x0000002221217c23 */ /* 0x000fe2000801081e */
[----:B------:R-:W-:Y:S01]  /*8980*/  HSET2.LE.AND R5, R7, R28, PT ;  /* 0x0000001c07057233 */ /* 0x000fe20003803000 */
[----:B------:R-:W-:Y:S01]  /*8990*/  LDSM.16.MT88.4 R20, [R224+0x10800] ;  /* 0x01080000e014783b */ /* 0x000fe20000004200 */
[----:B------:R-:W-:Y:S01]  /*89a0*/  F2FP.F16.F32.PACK_AB R7, R171, R172 ;  /* 0x000000acab07723e */ /* 0x000fe200000000ff */
[----:B------:R1:W-:Y:S01]  /*89b0*/  MUFU.EX2 R2, R183 ;  /* 0x000000b700027308 */ /* 0x0003e20000000800 */
[----:B------:R-:W-:Y:S01]  /*89c0*/  IMAD.WIDE.U32 R18, R18, -0x2daee0ad, RZ ;  /* 0xd2511f5312127825 */ /* 0x000fe200078e00ff */
[----:B------:R-:W-:-:S02]  /*89d0*/  LOP3.LUT R5, R5, R6, RZ, 0xc0, !PT ;  /* 0x0000000605057212 */ /* 0x000fc400078ec0ff */
[----:B------:R-:W-:Y:S02]  /*89e0*/  LOP3.LUT R4, R4, R7, RZ, 0xc0, !PT ;  /* 0x0000000704047212 */ /* 0x000fe400078ec0ff */
[--C-:B------:R-:W-:Y:S02]  /*89f0*/  HSET2.LE.AND R6, R13, R28.reuse, PT ;  /* 0x0000001c0d067233 */ /* 0x100fe40003803000 */
[----:B------:R-:W4:Y:S01]  /*8a00*/  MUFU.EX2 R3, R3 ;  /* 0x0000000300037308 */ /* 0x000f220000000800 */
[----:B------:R-:W-:Y:S02]  /*8a10*/  HSET2.LE.AND R7, R15, R28, PT ;  /* 0x0000001c0f077233 */ /* 0x000fe40003803000 */
[----:B---3--:R-:W-:Y:S02]  /*8a20*/  F2FP.F16.F32.PACK_AB R13, R169, R170 ;  /* 0x000000aaa90d723e */ /* 0x008fe400000000ff */
[----:B------:R-:W-:Y:S02]  /*8a30*/  LOP3.LUT R16, R19, UR27, R16, 0x96, !PT ;  /* 0x0000001b13107c12 */ /* 0x000fe4000f8e9610 */
[----:B------:R-:W-:Y:S01]  /*8a40*/  LOP3.LUT R6, R6, R13, RZ, 0xc0, !PT ;  /* 0x0000000d06067212 */ /* 0x000fe200078ec0ff */
[----:B------:R-:W3:Y:S01]  /*8a50*/  MUFU.EX2 R175, R175 ;  /* 0x000000af00af7308 */ /* 0x000ee20000000800 */
[----:B------:R-:W-:Y:S01]  /*8a60*/  LOP3.LUT R25, R18, 0xff, RZ, 0xc0, !PT ;  /* 0x000000ff12197812 */ /* 0x000fe200078ec0ff */
[----:B-1----:R-:W-:Y:S01]  /*8a70*/  FFMA.FTZ R183, R181, UR34, -R30 ;  /* 0x00000022b5b77c23 */ /* 0x002fe2000801081e */
[----:B------:R-:W-:-:S05]  /*8a80*/  SHF.R.U32.HI R27, RZ, 0x18, R18 ;  /* 0x00000018ff1b7819 */ /* 0x000fca0000011612 */
[----:B------:R-:W1:Y:S01]  /*8a90*/  MUFU.EX2 R164, R164 ;  /* 0x000000a400a47308 */ /* 0x000e620000000800 */
[----:B----4-:R-:W-:-:S04]  /*8aa0*/  F2FP.F16.F32.PACK_AB R12, R3, R2 ;  /* 0x00000002030c723e */ /* 0x010fc800000000ff */
[----:B------:R-:W-:Y:S02]  /*8ab0*/  LOP3.LUT R7, R7, R12, RZ, 0xc0, !PT ;  /* 0x0000000c07077212 */ /* 0x000fe400078ec0ff */
[----:B------:R-:W4:Y:S01]  /*8ac0*/  LDSM.16.MT88.4 R12, [R222+0x10000] ;  /* 0x01000000de0c783b */ /* 0x000f220000004200 */
[----:B------:R-:W-:Y:S01]  /*8ad0*/  MUFU.EX2 R179, R179 ;  /* 0x000000b300b37308 */ /* 0x000fe20000000800 */
        /* <DEDUP_REMOVED lines=136> */
[----:B------:R-:W2:Y:S01]  /*9360*/  MUFU.EX2 R180, R180 ;  /* 0x000000b400b47308 */ /* 0x000ea20000000800 */
[-C--:B------:R-:W-:Y:S01]  /*9370*/  FMUL.FTZ R124, R124, R175.reuse ;  /* 0x000000af7c7c7220 */ /* 0x080fe20000410000 */
[----:B------:R-:W-:Y:S01]  /*9380*/  HMMA.16816.F32 R48, R4, R14, R48 ;  /* 0x0000000e0430723c */ /* 0x000fe20000001830 */
[----:B------:R-:W3:Y:S01]  /*9390*/  LDSM.16.MT88.4 R12, [R220+0x12000] ;  /* 0x01200000dc0c783b */ /* 0x000ee20000004200 */
[-C--:B------:R-:W-:Y:S01]  /*93a0*/  FMUL.FTZ R125, R125, R175.reuse ;  /* 0x000000af7d7d7220 */ /* 0x080fe20000410000 */
[-C--:B------:R-:W-:Y:S01]  /*93b0*/  FMUL.FTZ R126, R126, R164.reuse ;  /* 0x000000a47e7e7220 */ /* 0x080fe20000410000 */
[-C--:B------:R-:W-:Y:S01]  /*93c0*/  FMUL.FTZ R127, R127, R164.reuse ;  /* 0x000000a47f7f7220 */ /* 0x080fe20000410000 */
[----:B------:R-:W-:Y:S01]  /*93d0*/  FFMA.FTZ R172, R249, R175, R172 ;  /* 0x000000aff9ac7223 */ /* 0x000fe200000100ac */
[----:B------:R4:W-:Y:S01]  /*93e0*/  MUFU.EX2 R181, R184 ;  /* 0x000000b800b57308 */ /* 0x0009e20000000800 */
[----:B------:R-:W-:-:S02]  /*93f0*/  FFMA.FTZ R247, R247, R164, R168 ;  /* 0x000000a4f7f77223 */ /* 0x000fc400000100a8 */
[----:B------:R-:W-:Y:S02]  /*9400*/  FADD.FTZ R171, R171, R172 ;  /* 0x000000acabab7221 */ /* 0x000fe40000010000 */
[----:B------:R-:W-:Y:S02]  /*9410*/  FADD.FTZ R247, R166, R247 ;  /* 0x000000f7a6f77221 */ /* 0x000fe40000010000 */
[----:B------:R-:W-:Y:S01]  /*9420*/  FADD.FTZ R170, R170, R171 ;  /* 0x000000abaaaa7221 */ /* 0x000fe20000010000 */
[----:B------:R-:W-:Y:S01]  /*9430*/  MUFU.EX2 R183, R183 ;  /* 0x000000b700b77308 */ /* 0x000fe20000000800 */
[----:B--2---:R-:W-:Y:S01]  /*9440*/  F2FP.F16.F32.PACK_AB R17, R180, R179 ;  /* 0x000000b3b411723e */ /* 0x004fe200000000ff */
[----:B------:R-:W-:Y:S01]  /*9450*/  FADD.FTZ R2, R2, R247 ;  /* 0x000000f702027221 */ /* 0x000fe20000010000 */
[----:B------:R-:W-:Y:S01]  /*9460*/  FADD.FTZ R170, R169, R170 ;  /* 0x000000aaa9aa7221 */ /* 0x000fe20000010000 */
[C---:B-1----:R-:W-:Y:S02]  /*9470*/  HMMA.16816.F32 R52, R4.reuse, R8, R52 ;  /* 0x000000080434723c */ /* 0x042fe40000001834 */
[----:B------:R-:W-:Y:S01]  /*9480*/  FADD.FTZ R2, R3, R2 ;  /* 0x0000000203027221 */ /* 0x000fe20000010000 */
[----:B------:R-:W-:Y:S01]  /*9490*/  FADD.FTZ R3, R179, R170 ;  /* 0x000000aab3037221 */ /* 0x000fe20000010000 */
[----:B------:R-:W1:Y:S01]  /*94a0*/  MUFU.EX2 R186, R186 ;  /* 0x000000ba00ba7308 */ /* 0x000e620000000800 */
[--C-:B----4-:R-:W-:Y:S01]  /*94b0*/  FFMA.FTZ R184, R195, UR34, -R30.reuse ;  /* 0x00000022c3b87c23 */ /* 0x110fe2000801081e */
[--C-:B------:R-:W-:Y:S01]  /*94c0*/  FFMA.FTZ R195, R188, UR34, -R177.reuse ;  /* 0x00000022bcc37c23 */ /* 0x100fe200080108b1 */
[----:B------:R-:W-:Y:S01]  /*94d0*/  HMMA.16816.F32 R56, R4, R10, R56 ;  /* 0x0000000a0438723c */ /* 0x000fe20000001838 */
[----:B------:R-:W2:Y:S01]  /*94e0*/  LDSM.16.MT88.4 R8, [R224+0x14000] ;  /* 0x01400000e008783b */ /* 0x000ea20000004200 */
[--C-:B------:R-:W-:Y:S01]  /*94f0*/  FFMA.FTZ R188, R194, UR34, -R177.reuse ;  /* 0x00000022c2bc7c23 */ /* 0x100fe200080108b1 */
[----:B------:R-:W-:Y:S01]  /*9500*/  FFMA.FTZ R194, R187, UR34, -R30 ;  /* 0x00000022bbc27c23 */ /* 0x000fe2000801081e */
[--C-:B------:R-:W-:Y:S01]  /*9510*/  FFMA.FTZ R187, R176, UR34, -R177.reuse ;  /* 0x00000022b0bb7c23 */ /* 0x100fe200080108b1 */
[----:B------:R-:W4:Y:S01]  /*9520*/  MUFU.EX2 R182, R182 ;  /* 0x000000b600b67308 */ /* 0x000f220000000800 */
[--C-:B------:R-:W-:Y:S01]  /*9530*/  FFMA.FTZ R176, R34, UR34, -R177.reuse ;  /* 0x0000002222b07c23 */ /* 0x100fe200080108b1 */
[----:B------:R-:W-:Y:S01]  /*9540*/  FFMA.FTZ R177, R32, UR34, -R177 ;  /* 0x0000002220b17c23 */ /* 0x000fe200080108b1 */
[----:B------:R-:W-:-:S05]  /*9550*/  FADD.FTZ R3, R180, R3 ;  /* 0x00000003b4037221 */ /* 0x000fca0000010000 */
[----:B------:R-:W-:Y:S01]  /*9560*/  MUFU.EX2 R184, R184 ;  /* 0x000000b800b87308 */ /* 0x000fe20000000800 */
[----:B-1----:R-:W-:Y:S01]  /*9570*/  F2FP.F16.F32.PACK_AB R24, R186, R183 ;  /* 0x000000b7ba18723e */ /* 0x002fe200000000ff */
[C---:B---3--:R-:W-:Y:S06]  /*9580*/  HMMA.16816.F32 R60, R4.reuse, R12, R60 ;  /* 0x0000000c043c723c */ /* 0x048fec000000183c */
[----:B------:R-:W1:Y:S01]  /*9590*/  MUFU.EX2 R185, R185 ;  /* 0x000000b900b97308 */ /* 0x000e620000000800 */
[C---:B------:R-:W-:Y:S01]  /*95a0*/  HMMA.16816.F32 R64, R4.reuse, R14, R64 ;  /* 0x0000000e0440723c */ /* 0x040fe20000001840 */
[----:B------:R-:W3:Y:S06]  /*95b0*/  LDSM.16.MT88.4 R12, [R222+0x14000] ;  /* 0x01400000de0c783b */ /* 0x000eec0000004200 */
[----:B------:R-:W-:Y:S08]  /*95c0*/  MUFU.EX2 R188, R188 ;  /* 0x000000bc00bc7308 */ /* 0x000ff00000000800 */
[----:B------:R-:W-:Y:S01]  /*95d0*/  MUFU.EX2 R191, R191 ;  /* 0x000000bf00bf7308 */ /* 0x000fe20000000800 */
[C---:B--2---:R-:W-:Y:S07]  /*95e0*/  HMMA.16816.F32 R68, R4.reuse, R8, R68 ;  /* 0x000000080444723c */ /* 0x044fee0000001844 */
[----:B------:R-:W-:Y:S01]  /*95f0*/  MUFU.EX2 R190, R190 ;  /* 0x000000be00be7308 */ /* 0x000fe20000000800 */
[C---:B------:R-:W-:Y:S01]  /*9600*/  HMMA.16816.F32 R72, R4.reuse, R10, R72 ;  /* 0x0000000a0448723c */ /* 0x040fe20000001848 */
[----:B------:R-:W2:Y:S06]  /*9610*/  LDSM.16.MT88.4 R8, [R221+0x14000] ;  /* 0x01400000dd08783b */ /* 0x000eac0000004200 */
[----:B------:R-:W-:Y:S08]  /*9620*/  MUFU.EX2 R195, R195 ;  /* 0x000000c300c37308 */ /* 0x000ff00000000800 */
[----:B------:R-:W-:Y:S01]  /*9630*/  MUFU.EX2 R189, R189 ;  /* 0x000000bd00bd7308 */ /* 0x000fe20000000800 */
[C---:B---3--:R-:W-:Y:S06]  /*9640*/  HMMA.16816.F32 R76, R4.reuse, R12, R76 ;  /* 0x0000000c044c723c */ /* 0x048fec000000184c */
[C---:B------:R-:W-:Y:S01]  /*9650*/  HMMA.16816.F32 R80, R4.reuse, R14, R80 ;  /* 0x0000000e0450723c */ /* 0x040fe20000001850 */
[----:B------:R-:W3:Y:S01]  /*9660*/  LDSM.16.MT88.4 R12, [R220+0x14000] ;  /* 0x01400000dc0c783b */ /* 0x000ee20000004200 */
[----:B------:R-:W5:Y:S08]  /*9670*/  MUFU.EX2 R194, R194 ;  /* 0x000000c200c27308 */ /* 0x000f700000000800 */
[----:B------:R-:W-:Y:S08]  /*9680*/  MUFU.EX2 R178, R178 ;  /* 0x000000b200b27308 */ /* 0x000ff00000000800 */
[----:B------:R-:W-:Y:S01]  /*9690*/  MUFU.EX2 R187, R187 ;  /* 0x000000bb00bb7308 */ /* 0x000fe20000000800 */
[C---:B--2---:R-:W-:Y:S06]  /*96a0*/  HMMA.16816.F32 R84, R4.reuse, R8, R84 ;  /* 0x000000080454723c */ /* 0x044fec0000001854 */
[C---:B------:R-:W-:Y:S01]  /*96b0*/  HMMA.16816.F32 R88, R4.reuse, R10, R88 ;  /* 0x0000000a0458723c */ /* 0x040fe20000001858 */
[----:B------:R-:W2:Y:S01]  /*96c0*/  LDSM.16.MT88.4 R8, [R224+0x16000] ;  /* 0x01600000e008783b */ /* 0x000ea20000004200 */
[----:B------:R-:W-:Y:S08]  /*96d0*/  MUFU.EX2 R176, R176 ;  /* 0x000000b000b07308 */ /* 0x000ff00000000800 */
        /* <DEDUP_REMOVED lines=11> */
[----:B------:R-:W-:Y:S01]  /*9790*/  HMMA.16816.F32 R120, R4, R10, R120 ;  /* 0x0000000a0478723c */ /* 0x000fe20000001878 */
[----:B------:R-:W-:-:S02]  /*97a0*/  LOP3.LUT R9, R16, 0xffff, RZ, 0xc0, !PT ;  /* 0x0000ffff10097812 */ /* 0x000fc400078ec0ff */
[----:B------:R-:W-:Y:S02]  /*97b0*/  SHF.R.U32.HI R8, RZ, 0x10, R18 ;  /* 0x00000010ff087819 */ /* 0x000fe40000011612 */
[----:B------:R-:W-:Y:S02]  /*97c0*/  SHF.R.U32.HI R9, RZ, 0x8, R9 ;  /* 0x00000008ff097819 */ /* 0x000fe40000011609 */
[----:B------:R-:W-:Y:S01]  /*97d0*/  LOP3.LUT R10, R18, 0xffff, RZ, 0xc0, !PT ;  /* 0x0000ffff120a7812 */ /* 0x000fe200078ec0ff */
[----:B------:R-:W-:Y:S01]  /*97e0*/  FMUL.FTZ R11, R131, R164 ;  /* 0x000000a4830b7220 */ /* 0x000fe20000410000 */
[----:B------:R-:W-:Y:S02]  /*97f0*/  LOP3.LUT R18, R16, 0xff, RZ, 0xc0, !PT ;  /* 0x000000ff10127812 */ /* 0x000fe400078ec0ff */
[----:B------:R-:W-:Y:S02]  /*9800*/  SHF.R.U32.HI R10, RZ, 0x8, R10 ;  /* 0x00000008ff0a7819 */ /* 0x000fe4000001160a */
[----:B------:R-:W-:-:S02]  /*9810*/  PRMT R9, R18, 0x5410, R9 ;  /* 0x0000541012097816 */ /* 0x000fc40000000009 */
[----:B------:R-:W-:Y:S01]  /*9820*/  LOP3.LUT R18, R8, 0xff, RZ, 0xc0, !PT ;  /* 0x000000ff08127812 */ /* 0x000fe200078ec0ff */
[----:B---3--:R-:W-:Y:S01]  /*9830*/  HMMA.16816.F32 R124, R4, R12, R124 ;  /* 0x0000000c047c723c */ /* 0x008fe2000000187c */
[-C--:B------:R-:W-:Y:S01]  /*9840*/  FMUL.FTZ R8, R128, R175.reuse ;  /* 0x000000af80087220 */ /* 0x080fe20000410000 */
[----:B------:R-:W-:Y:S01]  /*9850*/  PRMT R25, R25, 0x5410, R10 ;  /* 0x0000541019197816 */ /* 0x000fe2000000000a */
[----:B------:R-:W-:Y:S01]  /*9860*/  FMUL.FTZ R10, R130, R164 ;  /* 0x000000a4820a7220 */ /* 0x000fe20000410000 */
[----:B------:R-:W-:Y:S02]  /*9870*/  PRMT R27, R18, 0x5410, R27 ;  /* 0x00005410121b7816 */ /* 0x000fe4000000001b */
[C---:B----4-:R-:W-:Y:S01]  /*9880*/  F2FP.F16.F32.PACK_AB R130, R181.reuse, R182 ;  /* 0x000000b6b582723e */ /* 0x050fe200000000ff */
[----:B------:R-:W-:Y:S01]  /*9890*/  FADD.FTZ R182, R182, R3 ;  /* 0x00000003b6b67221 */ /* 0x000fe20000010000 */
[--C-:B------:R-:W-:Y:S02]  /*98a0*/  SHF.R.U32.HI R13, RZ, 0x10, R16.reuse ;  /* 0x00000010ff0d7819 */ /* 0x100fe40000011610 */
[----:B------:R-:W-:Y:S01]  /*98b0*/  SHF.R.U32.HI R16, RZ, 0x18, R16 ;  /* 0x00000018ff107819 */ /* 0x000fe20000011610 */
[----:B------:R-:W-:Y:S01]  /*98c0*/  FADD.FTZ R181, R181, R182 ;  /* 0x000000b6b5b57221 */ /* 0x000fe20000010000 */
[----:B------:R-:W-:Y:S01]  /*98d0*/  HSET2.LE.AND R12, R9, R28, PT ;  /* 0x0000001c090c7233 */ /* 0x000fe20003803000 */
[----:B------:R-:W-:Y:S01]  /*98e0*/  FMUL.FTZ R9, R129, R175 ;  /* 0x000000af81097220 */ /* 0x000fe20000410000 */
[----:B------:R-:W-:-:S02]  /*98f0*/  LOP3.LUT R13, R13, 0xff, RZ, 0xc0, !PT ;  /* 0x000000ff0d0d7812 */ /* 0x000fc400078ec0ff */
[--C-:B------:R-:W-:Y:S02]  /*9900*/  HSET2.LE.AND R25, R25, R28.reuse, PT ;  /* 0x0000001c19197233 */ /* 0x100fe40003803000 */
[----:B------:R-:W-:Y:S02]  /*9910*/  PRMT R129, R13, 0x5410, R16 ;  /* 0x000054100d817816 */ /* 0x000fe40000000010 */
[----:B------:R-:W-:Y:S01]  /*9920*/  LOP3.LUT R128, R12, R17, RZ, 0xc0, !PT ;  /* 0x000000110c807212 */ /* 0x000fe200078ec0ff */
[----:B------:R-:W-:Y:S01]  /*9930*/  HMMA.16816.F32 R4, R4, R14, R8 ;  /* 0x0000000e0404723c */ /* 0x000fe20000001808 */
[----:B------:R-:W2:Y:S01]  /*9940*/  LDSM.16.MT88.4 R16, [R222+0x10800] ;  /* 0x01080000de10783b */ /* 0x000ea20000004200 */
[--C-:B------:R-:W-:Y:S02]  /*9950*/  HSET2.LE.AND R129, R129, R28.reuse, PT ;  /* 0x0000001c81817233 */ /* 0x100fe40003803000 */
[----:B------:R-:W-:Y:S01]  /*9960*/  HSET2.LE.AND R27, R27, R28, PT ;  /* 0x0000001c1b1b7233 */ /* 0x000fe20003803000 */
[----:B------:R-:W3:Y:S01]  /*9970*/  LDSM.16.MT88.4 R12, [R221+0x10800] ;  /* 0x01080000dd0c783b */ /* 0x000ee20000004200 */
[----:B------:R-:W-:-:S02]  /*9980*/  LOP3.LUT R130, R25, R130, RZ, 0xc0, !PT ;  /* 0x0000008219827212 */ /* 0x000fc400078ec0ff */
[----:B------:R-:W-:Y:S01]  /*9990*/  LOP3.LUT R129, R129, R24, RZ, 0xc0, !PT ;  /* 0x0000001881817212 */ /* 0x000fe200078ec0ff */
[----:B------:R-:W4:Y:S01]  /*99a0*/  LDSM.16.MT88.4 R8, [R220+0x10800] ;  /* 0x01080000dc08783b */ /* 0x000f220000004200 */
[----:B-1----:R-:W-:Y:S02]  /*99b0*/  F2FP.F16.F32.PACK_AB R24, R185, R184 ;  /* 0x000000b8b918723e */ /* 0x002fe400000000ff */
[----:B------:R-:W-:Y:S02]  /*99c0*/  MOV R164, R174 ;  /* 0x000000ae00a47202 */ /* 0x000fe40000000f00 */
[----:B------:R-:W-:Y:S02]  /*99d0*/  LOP3.LUT R131, R27, R24, RZ, 0xc0, !PT ;  /* 0x000000181b837212 */ /* 0x000fe400078ec0ff */
[----:B------:R-:W-:Y:S05]  /*99e0*/  LDSM.16.MT88.4 R24, [R224+0x12800] ;  /* 0x01280000e018783b */ /* 0x000fea0000004200 */
        /* <DEDUP_REMOVED lines=25> */
[C---:B------:R-:W-:Y:S06]  /*9b80*/  HMMA.16816.F32 R88, R128.reuse, R22, R88 ;  /* 0x000000168058723c */ /* 0x040fec0000001858 */
[C---:B--2---:R-:W-:Y:S06]  /*9b90*/  HMMA.16816.F32 R76, R128.reuse, R16, R76 ;  /* 0x00000010804c723c */ /* 0x044fec000000184c */
[----:B------:R-:W-:Y:S01]  /*9ba0*/  HMMA.16816.F32 R80, R128, R18, R80 ;  /* 0x000000128050723c */ /* 0x000fe20000001850 */
[----:B------:R-:W-:-:S04]  /*9bb0*/  MOV R17, UR10 ;  /* 0x0000000a00117c02 */ /* 0x000fc80008000f00 */
[----:B------:R-:W-:Y:S01]  /*9bc0*/  LOP3.LUT R20, R245, UR31, R17, 0x96, !PT ;  /* 0x0000001ff5147c12 */ /* 0x000fe2000f8e9611 */
[C---:B---3--:R-:W-:Y:S01]  /*9bd0*/  HMMA.16816.F32 R92, R128.reuse, R12, R92 ;  /* 0x0000000c805c723c */ /* 0x048fe2000000185c */
[----:B------:R-:W1:Y:S03]  /*9be0*/  LDSM.16.MT88.4 R16, [R222+0x16800] ;  /* 0x01680000de10783b */ /* 0x000e660000004200 */
[----:B------:R-:W-:Y:S02]  /*9bf0*/  IMAD.WIDE.U32 R20, R20, -0x326172a9, RZ ;  /* 0xcd9e8d5714147825 */ /* 0x000fe400078e00ff */
[----:B------:R-:W-:Y:S01]  /*9c00*/  HMMA.16816.F32 R96, R128, R14, R96 ;  /* 0x0000000e8060723c */ /* 0x000fe20000001860 */
[----:B------:R-:W2:Y:S02]  /*9c10*/  LDSM.16.MT88.4 R12, [R221+0x16800] ;  /* 0x01680000dd0c783b */ /* 0x000ea40000004200 */
[----:B------:R-:W-:-:S02]  /*9c20*/  LOP3.LUT R202, R21, UR20, R202, 0x96, !PT ;  /* 0x0000001415ca7c12 */ /* 0x000fc4000f8e96ca */
[----:B------:R-:W-:Y:S01]  /*9c30*/  LOP3.LUT R20, R197, UR18, R20, 0x96, !PT ;  /* 0x00000012c5147c12 */ /* 0x000fe2000f8e9614 */
[----:B----4-:R-:W-:Y:S02]  /*9c40*/  HMMA.16816.F32 R100, R128, R8, R100 ;  /* 0x000000088064723c */ /* 0x010fe40000001864 */
[----:B------:R-:W-:-:S04]  /*9c50*/  IMAD.WIDE.U32 R202, R202, -0x2daee0ad, RZ ;  /* 0xd2511f53caca7825 */ /* 0x000fc800078e00ff */
[----:B------:R-:W-:Y:S01]  /*9c60*/  IMAD.WIDE.U32 R20, R20, -0x2daee0ad, RZ ;  /* 0xd2511f5314147825 */ /* 0x000fe200078e00ff */
[C---:B------:R-:W-:Y:S01]  /*9c70*/  HMMA.16816.F32 R104, R128.reuse, R10, R104 ;  /* 0x0000000a8068723c */ /* 0x040fe20000001868 */
[----:B------:R-:W3:Y:S01]  /*9c80*/  LDSM.16.MT88.4 R8, [R220+0x16800] ;  /* 0x01680000dc08783b */ /* 0x000ee20000004200 */
[----:B------:R-:W-:Y:S02]  /*9c90*/  LOP3.LUT R198, R203, UR17, R198, 0x96, !PT ;  /* 0x00000011cbc67c12 */ /* 0x000fe4000f8e96c6 */
[----:B------:R-:W-:Y:S02]  /*9ca0*/  LOP3.LUT R199, R21, UR15, R202, 0x96, !PT ;  /* 0x0000000f15c77c12 */ /* 0x000fe4000f8e96ca */
[----:B------:R-:W-:Y:S01]  /*9cb0*/  HMMA.16816.F32 R36, R128, R24, R36 ;  /* 0x000000188024723c */ /* 0x000fe20000001824 */
[----:B------:R-:W-:-:S04]  /*9cc0*/  IMAD.WIDE.U32 R22, R198, -0x326172a9, RZ ;  /* 0xcd9e8d57c6167825 */ /* 0x000fc800078e00ff */
[----:B------:R-:W-:Y:S01]  /*9cd0*/  IMAD.WIDE.U32 R198, R199, -0x326172a9, RZ ;  /* 0xcd9e8d57c7c67825 */ /* 0x000fe200078e00ff */
[----:B------:R-:W-:Y:S01]  /*9ce0*/  LOP3.LUT R197, R23, UR16, R196, 0x96, !PT ;  /* 0x0000001017c57c12 */ /* 0x000fe2000f8e96c4 */
[C---:B------:R-:W-:Y:S01]  /*9cf0*/  HMMA.16816.F32 R40, R128.reuse, R26, R40 ;  /* 0x0000001a8028723c */ /* 0x040fe20000001828 */
[----:B------:R-:W-:Y:S02]  /*9d00*/  LDSM.16.MT88.4 R24, [R221+0x11000] ;  /* 0x01100000dd18783b */ /* 0x000fe40000004200 */
[----:B------:R-:W-:Y:S01]  /*9d10*/  LOP3.LUT R196, R199, UR14, R22, 0x96, !PT ;  /* 0x0000000ec7c47c12 */ /* 0x000fe2000f8e9616 */
[----:B------:R-:W-:Y:S02]  /*9d20*/  FFMA.FTZ R199, R29, UR34, -R30 ;  /* 0x000000221dc77c23 */ /* 0x000fe4000801081e */
[C---:B-1----:R-:W-:Y:S04]  /*9d30*/  HMMA.16816.F32 R108, R128.reuse, R16, R108 ;  /* 0x00000010806c723c */ /* 0x042fe8000000186c */
[----:B------:R-:W-:Y:S02]  /*9d40*/  MUFU.EX2 R199, R199 ;  /* 0x000000c700c77308 */ /* 0x000fe40000000800 */
[----:B------:R-:W-:Y:S01]  /*9d50*/  HMMA.16816.F32 R112, R128, R18, R112 ;  /* 0x000000128070723c */ /* 0x000fe20000001870 */
[----:B------:R-:W-:-:S04]  /*9d60*/  IMAD.WIDE.U32 R16, R197, -0x2daee0ad, RZ ;  /* 0xd2511f53c5107825 */ /* 0x000fc800078e00ff */
[----:B------:R-:W-:Y:S01]  /*9d70*/  IMAD.WIDE.U32 R196, R196, -0x2daee0ad, RZ ;  /* 0xd2511f53c4c47825 */ /* 0x000fe200078e00ff */
[----:B--2---:R-:W-:Y:S01]  /*9d80*/  HMMA.16816.F32 R116, R128, R12, R116 ;  /* 0x0000000c8074723c */ /* 0x004fe20000001874 */
[----:B------:R-:W-:-:S03]  /*9d90*/  LOP3.LUT R202, R17, UR13, R20, 0x96, !PT ;  /* 0x0000000d11ca7c12 */ /* 0x000fc6000f8e9614 */
[----:B------:R-:W-:Y:S02]  /*9da0*/  LOP3.LUT R16, R197, UR12, R16, 0x96, !PT ;  /* 0x0000000cc5107c12 */ /* 0x000fe4000f8e9610 */
[----:B------:R-:W-:Y:S01]  /*9db0*/  HMMA.16816.F32 R120, R128, R14, R120 ;  /* 0x0000000e8078723c */ /* 0x000fe20000001878 */
[----:B------:R1:W2:Y:S01]  /*9dc0*/  MUFU.EX2 R197, R192 ;  /* 0x000000c000c57308 */ /* 0x0002a20000000800 */
[----:B------:R-:W-:-:S04]  /*9dd0*/  IMAD.WIDE.U32 R202, R202, -0x326172a9, RZ ;  /* 0xcd9e8d57caca7825 */ /* 0x000fc800078e00ff */
[----:B------:R-:W-:Y:S01]  /*9de0*/  IMAD.WIDE.U32 R18, R16, -0x326172a9, RZ ;  /* 0xcd9e8d5710127825 */ /* 0x000fe200078e00ff */
[C---:B---3--:R-:W-:Y:S01]  /*9df0*/  HMMA.16816.F32 R124, R128.reuse, R8, R124 ;  /* 0x00000008807c723c */ /* 0x048fe2000000187c */
[----:B-----5:R-:W-:Y:S02]  /*9e00*/  F2FP.F16.F32.PACK_AB R16, R194, R189 ;  /* 0x000000bdc210723e */ /* 0x020fe400000000ff */
[C---:B------:R-:W-:Y:S02]  /*9e10*/  LOP3.LUT R14, R18.reuse, 0xffff, RZ, 0xc0, !PT ;  /* 0x0000ffff120e7812 */ /* 0x040fe400078ec0ff */
[--C-:B------:R-:W-:Y:S01]  /*9e20*/  SHF.R.U32.HI R13, RZ, 0x10, R18.reuse ;  /* 0x00000010ff0d7819 */ /* 0x100fe20000011612 */
[----:B------:R-:W-:Y:S01]  /*9e30*/  HMMA.16816.F32 R128, R128, R10, R4 ;  /* 0x0000000a8080723c */ /* 0x000fe20000001804 */
[----:B------:R-:W-:Y:S01]  /*9e40*/  SHF.R.U32.HI R12, RZ, 0x18, R18 ;  /* 0x00000018ff0c7819 */ /* 0x000fe20000011612 */
[----:B------:R-:W-:Y:S01]  /*9e50*/  LDSM.16.MT88.4 R4, [R222+0x11000] ;  /* 0x01100000de04783b */ /* 0x000fe20000004200 */
[----:B------:R-:W-:Y:S01]  /*9e60*/  SHF.R.U32.HI R14, RZ, 0x8, R14 ;  /* 0x00000008ff0e7819 */ /* 0x000fe2000001160e */
[--C-:B-1----:R-:W-:Y:S01]  /*9e70*/  FFMA.FTZ R192, R193, UR34, -R30.reuse ;  /* 0x00000022c1c07c23 */ /* 0x102fe2000801081e */
[----:B------:R-:W-:Y:S01]  /*9e80*/  LOP3.LUT R13, R13, 0xff, RZ, 0xc0, !PT ;  /* 0x000000ff0d0d7812 */ /* 0x000fe200078ec0ff */
[----:B------:R-:W-:Y:S01]  /*9e90*/  FFMA.FTZ R193, R35, UR34, -R30 ;  /* 0x0000002223c17c23 */ /* 0x000fe2000801081e */
[----:B------:R-:W-:-:S02]  /*9ea0*/  LOP3.LUT R17, R18, 0xff, RZ, 0xc0, !PT ;  /* 0x000000ff12117812 */ /* 0x000fc400078ec0ff */
[----:B------:R-:W-:Y:S01]  /*9eb0*/  PRMT R9, R13, 0x5410, R12 ;  /* 0x000054100d097816 */ /* 0x000fe2000000000c */
[----:B------:R-:W1:Y:S01]  /*9ec0*/  MUFU.EX2 R192, R192 ;  /* 0x000000c000c07308 */ /* 0x000e620000000800 */
[----:B------:R-:W-:Y:S02]  /*9ed0*/  PRMT R17, R17, 0x5410, R14 ;  /* 0x0000541011117816 */ /* 0x000fe4000000000e */
[----:B------:R-:W3:Y:S01]  /*9ee0*/  LDSM.16.MT88.4 R12, [R224+0x11000] ;  /* 0x01100000e00c783b */ /* 0x000ee20000004200 */
[----:B------:R-:W-:Y:S02]  /*9ef0*/  LOP3.LUT R19, R19, UR21, R202, 0x96, !PT ;  /* 0x0000001513137c12 */ /* 0x000fe4000f8e96ca */
[----:B------:R-:W-:Y:S02]  /*9f00*/  HSET2.LE.AND R9, R9, R28, PT ;  /* 0x0000001c09097233 */ /* 0x000fe40003803000 */
[----:B------:R-:W-:Y:S01]  /*9f10*/  LOP3.LUT R10, R19, 0xffff, RZ, 0xc0, !PT ;  /* 0x0000ffff130a7812 */ /* 0x000fe200078ec0ff */
[----:B------:R-:W-:Y:S01]  /*9f20*/  MUFU.EX2 R193, R193 ;  /* 0x000000c100c17308 */ /* 0x000fe20000000800 */
[----:B------:R-:W-:-:S02]  /*9f30*/  SHF.R.U32.HI R8, RZ, 0x10, R19 ;  /* 0x00000010ff087819 */ /* 0x000fc40000011613 */
[----:B------:R-:W-:Y:S02]  /*9f40*/  LOP3.LUT R21, R19, 0xff, RZ, 0xc0, !PT ;  /* 0x000000ff13157812 */ /* 0x000fe400078ec0ff */
[----:B------:R-:W-:Y:S02]  /*9f50*/  SHF.R.U32.HI R10, RZ, 0x8, R10 ;  /* 0x00000008ff0a7819 */ /* 0x000fe4000001160a */
[----:B------:R-:W-:Y:S02]  /*9f60*/  SHF.R.U32.HI R19, RZ, 0x18, R19 ;  /* 0x00000018ff137819 */ /* 0x000fe40000011613 */
[----:B------:R-:W-:Y:S02]  /*9f70*/  LOP3.LUT R8, R8, 0xff, RZ, 0xc0, !PT ;  /* 0x000000ff08087812 */ /* 0x000fe400078ec0ff */
[----:B------:R-:W-:Y:S02]  /*9f80*/  PRMT R21, R21, 0x5410, R10 ;  /* 0x0000541015157816 */ /* 0x000fe4000000000a */
[----:B------:R-:W-:-:S02]  /*9f90*/  HSET2.LE.AND R10, R17, R28, PT ;  /* 0x0000001c110a7233 */ /* 0x000fc40003803000 */
[----:B------:R-:W-:Y:S02]  /*9fa0*/  PRMT R19, R8, 0x5410, R19 ;  /* 0x0000541008137816 */ /* 0x000fe40000000013 */
[----:B--2---:R-:W-:Y:S02]  /*9fb0*/  F2FP.F16.F32.PACK_AB R11, R197, R188 ;  /* 0x000000bcc50b723e */ /* 0x004fe400000000ff */
[----:B-1----:R-:W-:Y:S02]  /*9fc0*/  F2FP.F16.F32.PACK_AB R8, R191, R192 ;  /* 0x000000c0bf08723e */ /* 0x002fe400000000ff */
[----:B------:R-:W-:Y:S02]  /*9fd0*/  LOP3.LUT R10, R10, R11, RZ, 0xc0, !PT ;  /* 0x0000000b0a0a7212 */ /* 0x000fe400078ec0ff */
[----:B------:R-:W-:Y:S02]  /*9fe0*/  LOP3.LUT R11, R9, R8, RZ, 0xc0, !PT ;  /* 0x00000008090b7212 */ /* 0x000fe400078ec0ff */
[----:B------:R-:W-:-:S02]  /*9ff0*/  HSET2.LE.AND R8, R21, R28, PT ;  /* 0x0000001c15087233 */ /* 0x000fc40003803000 */
[----:B------:R-:W-:Y:S01]  /*a000*/  HSET2.LE.AND R9, R19, R28, PT ;  /* 0x0000001c13097233 */ /* 0x000fe20003803000 */
[----:B------:R-:W1:Y:S01]  /*a010*/  LDSM.16.MT88.4 R20, [R224+0x13000] ;  /* 0x01300000e014783b */ /* 0x000e620000004200 */
[----:B------:R-:W-:Y:S01]  /*a020*/  F2FP.F16.F32.PACK_AB R17, R195, R190 ;  /* 0x000000bec311723e */ /* 0x000fe200000000ff */
[----:B------:R-:W-:Y:S02]  /*a030*/  FADD.FTZ R190, R190, R181 ;  /* 0x000000b5bebe7221 */ /* 0x000fe40000010000 */
[----:B------:R-:W-:Y:S02]  /*a040*/  LOP3.LUT R9, R9, R16, RZ, 0xc0, !PT ;  /* 0x0000001009097212 */ /* 0x000fe400078ec0ff */
[----:B------:R-:W-:Y:S01]  /*a050*/  LOP3.LUT R8, R8, R17, RZ, 0xc0, !PT ;  /* 0x0000001108087212 */ /* 0x000fe200078ec0ff */
[----:B------:R-:W-:Y:S01]  /*a060*/  FADD.FTZ R195, R195, R190 ;  /* 0x000000bec3c37221 */ /* 0x000fe20000010000 */
[----:B------:R-:W2:Y:S03]  /*a070*/  LDSM.16.MT88.4 R16, [R220+0x11000] ;  /* 0x01100000dc10783b */ /* 0x000ea60000004200 */
[----:B------:R-:W-:-:S02]  /*a080*/  FADD.FTZ R188, R188, R195 ;  /* 0x000000c3bcbc7221 */ /* 0x000fc40000010000 */
[----:B---3--:R-:W-:Y:S02]  /*a090*/  HMMA.16816.F32 R160, R8, R12, R160 ;  /* 0x0000000c08a0723c */ /* 0x008fe400000018a0 */
[----:B------:R-:W-:-:S04]  /*a0a0*/  FADD.FTZ R197, R197, R188 ;  /* 0x000000bcc5c57221 */ /* 0x000fc80000010000 */
[C---:B------:R-:W-:Y:S01]  /*a0b0*/  HMMA.16816.F32 R156, R8.reuse, R14, R156 ;  /* 0x0000000e089c723c */ /* 0x040fe2000000189c */
[----:B------:R-:W3:Y:S05]  /*a0c0*/  LDSM.16.MT88.4 R12, [R222+0x13000] ;  /* 0x01300000de0c783b */ /* 0x000eea0000004200 */
[C---:B------:R-:W-:Y:S06]  /*a0d0*/  HMMA.16816.F32 R152, R8.reuse, R4, R152 ;  /* 0x000000040898723c */ /* 0x040fec0000001898 */
[C---:B------:R-:W-:Y:S01]  /*a0e0*/  HMMA.16816.F32 R148, R8.reuse, R6, R148 ;  /* 0x000000060894723c */ /* 0x040fe20000001894 */
[----:B------:R-:W4:Y:S05]  /*a0f0*/  LDSM.16.MT88.4 R4, [R221+0x13000] ;  /* 0x01300000dd04783b */ /* 0x000f2a0000004200 */
[C---:B------:R-:W-:Y:S06]  /*a100*/  HMMA.16816.F32 R144, R8.reuse, R24, R144 ;  /* 0x000000180890723c */ /* 0x040fec0000001890 */
[C---:B-1----:R-:W-:Y:S06]  /*a110*/  HMMA.16816.F32 R36, R8.reuse, R20, R36 ;  /* 0x000000140824723c */ /* 0x042fec0000001824 */
[C---:B--2---:R-:W-:Y:S06]  /*a120*/  HMMA.16816.F32 R136, R8.reuse, R16, R136 ;  /* 0x000000100888723c */ /* 0x044fec0000001888 */
[C---:B------:R-:W-:Y:S01]  /*a130*/  HMMA.16816.F32 R132, R8.reuse, R18, R132 ;  /* 0x000000120884723c */ /* 0x040fe20000001884 */
[----:B------:R-:W1:Y:S05]  /*a140*/  LDSM.16.MT88.4 R16, [R220+0x13000] ;  /* 0x01300000dc10783b */ /* 0x000e6a0000004200 */
[C---:B---3--:R-:W-:Y:S06]  /*a150*/  HMMA.16816.F32 R44, R8.reuse, R12, R44 ;  /* 0x0000000c082c723c */ /* 0x048fec000000182c */
[C---:B------:R-:W-:Y:S01]  /*a160*/  HMMA.16816.F32 R48, R8.reuse, R14, R48 ;  /* 0x0000000e0830723c */ /* 0x040fe20000001830 */
[----:B------:R-:W2:Y:S05]  /*a170*/  LDSM.16.MT88.4 R12, [R221+0x15000] ;  /* 0x01500000dd0c783b */ /* 0x000eaa0000004200 */
[C---:B----4-:R-:W-:Y:S06]  /*a180*/  HMMA.16816.F32 R52, R8.reuse, R4, R52 ;  /* 0x000000040834723c */ /* 0x050fec0000001834 */
[C---:B------:R-:W-:Y:S01]  /*a190*/  HMMA.16816.F32 R56, R8.reuse, R6, R56 ;  /* 0x000000060838723c */ /* 0x040fe20000001838 */
[----:B------:R-:W3:Y:S05]  /*a1a0*/  LDSM.16.MT88.4 R4, [R220+0x15000] ;  /* 0x01500000dc04783b */ /* 0x000eea0000004200 */
[C---:B------:R-:W-:Y:S01]  /*a1b0*/  HMMA.16816.F32 R40, R8.reuse, R22, R40 ;  /* 0x000000160828723c */ /* 0x040fe20000001828 */
[----:B------:R-:W4:Y:S05]  /*a1c0*/  LDSM.16.MT88.4 R20, [R222+0x15000] ;  /* 0x01500000de14783b */ /* 0x000f2a0000004200 */
        /* <DEDUP_REMOVED lines=13> */
[----:B------:R-:W-:Y:S01]  /*a2a0*/  LOP3.LUT R22, R203, UR26, R198, 0x96, !PT ;  /* 0x0000001acb167c12 */ /* 0x000fe2000f8e96c6 */
[----:B------:R-:W-:-:S04]  /*a2b0*/  FFMA.FTZ R198, R31, UR34, -R30 ;  /* 0x000000221fc67c23 */ /* 0x000fc8000801081e */
[----:B------:R-:W-:Y:S01]  /*a2c0*/  IMAD.WIDE.U32 R22, R22, -0x2daee0ad, RZ ;  /* 0xd2511f5316167825 */ /* 0x000fe200078e00ff */
[----:B-1----:R-:W-:Y:S01]  /*a2d0*/  HMMA.16816.F32 R100, R8, R16, R100 ;  /* 0x000000100864723c */ /* 0x002fe20000001864 */
[----:B------:R-:W-:Y:S01]  /*a2e0*/  MUFU.EX2 R198, R198 ;  /* 0x000000c600c67308 */ /* 0x000fe20000000800 */
[----:B------:R-:W-:-:S04]  /*a2f0*/  LOP3.LUT R21, R22, 0xff, RZ, 0xc0, !PT ;  /* 0x000000ff16157812 */ /* 0x000fc800078ec0ff */
[C---:B------:R-:W-:Y:S01]  /*a300*/  HMMA.16816.F32 R104, R8.reuse, R18, R104 ;  /* 0x000000120868723c */ /* 0x040fe20000001868 */
[----:B------:R-:W1:Y:S01]  /*a310*/  LDSM.16.MT88.4 R16, [R220+0x17000] ;  /* 0x01700000dc10783b */ /* 0x000e620000004200 */
[----:B------:R-:W-:Y:S02]  /*a320*/  LOP3.LUT R20, R23, UR27, R196, 0x96, !PT ;  /* 0x0000001b17147c12 */ /* 0x000fe4000f8e96c4 */
[----:B------:R4:W5:Y:S02]  /*a330*/  MUFU.EX2 R196, R33 ;  /* 0x0000002100c47308 */ /* 0x0009640000000800 */
[C---:B--2---:R-:W-:Y:S06]  /*a340*/  HMMA.16816.F32 R108, R8.reuse, R12, R108 ;  /* 0x0000000c086c723c */ /* 0x044fec000000186c */
[----:B------:R-:W-:Y:S01]  /*a350*/  HMMA.16816.F32 R112, R8, R14, R112 ;  /* 0x0000000e0870723c */ /* 0x000fe20000001870 */
[----:B------:R-:W-:-:S02]  /*a360*/  LOP3.LUT R12, R22, 0xffff, RZ, 0xc0, !PT ;  /* 0x0000ffff160c7812 */ /* 0x000fc400078ec0ff */
[----:B------:R-:W-:Y:S02]  /*a370*/  SHF.R.U32.HI R23, RZ, 0x10, R22 ;  /* 0x00000010ff177819 */ /* 0x000fe40000011616 */
[----:B------:R-:W-:Y:S01]  /*a380*/  SHF.R.U32.HI R12, RZ, 0x8, R12 ;  /* 0x00000008ff0c7819 */ /* 0x000fe2000001160c */
[C---:B------:R-:W-:Y:S01]  /*a390*/  HMMA.16816.F32 R68, R8.reuse, R24, R68 ;  /* 0x000000180844723c */ /* 0x040fe20000001844 */
[----:B------:R-:W-:Y:S02]  /*a3a0*/  SHF.R.U32.HI R22, RZ, 0x18, R22 ;  /* 0x00000018ff167819 */ /* 0x000fe40000011616 */
[----:B------:R-:W-:Y:S01]  /*a3b0*/  PRMT R21, R21, 0x5410, R12 ;  /* 0x0000541015157816 */ /* 0x000fe2000000000c */
[----:B----4-:R-:W-:Y:S01]  /*a3c0*/  LDSM.16.MT88.4 R32, [R222+0x11800] ;  /* 0x01180000de20783b */ /* 0x010fe20000004200 */
[----:B------:R-:W-:Y:S01]  /*a3d0*/  LOP3.LUT R23, R23, 0xff, RZ, 0xc0, !PT ;  /* 0x000000ff17177812 */ /* 0x000fe200078ec0ff */
[----:B---3--:R-:W-:Y:S01]  /*a3e0*/  HMMA.16816.F32 R116, R8, R4, R116 ;  /* 0x000000040874723c */ /* 0x008fe20000001874 */
[C---:B------:R-:W-:Y:S01]  /*a3f0*/  LOP3.LUT R25, R20.reuse, 0xffff, RZ, 0xc0, !PT ;  /* 0x0000ffff14197812 */ /* 0x040fe200078ec0ff */
[----:B------:R-:W2:Y:S01]  /*a400*/  LDSM.16.MT88.4 R12, [R224+0x11800] ;  /* 0x01180000e00c783b */ /* 0x000ea20000004200 */
[----:B------:R-:W-:-:S02]  /*a410*/  LOP3.LUT R24, R20, 0xff, RZ, 0xc0, !PT ;  /* 0x000000ff14187812 */ /* 0x000fc400078ec0ff */
[----:B------:R-:W-:Y:S01]  /*a420*/  SHF.R.U32.HI R25, RZ, 0x8, R25 ;  /* 0x00000008ff197819 */ /* 0x000fe20000011619 */
[C---:B------:R-:W-:Y:S01]  /*a430*/  HMMA.16816.F32 R120, R8.reuse, R6, R120 ;  /* 0x000000060878723c */ /* 0x040fe20000001878 */
[--C-:B------:R-:W-:Y:S02]  /*a440*/  SHF.R.U32.HI R4, RZ, 0x10, R20.reuse ;  /* 0x00000010ff047819 */ /* 0x100fe40000011614 */
[----:B------:R-:W-:Y:S02]  /*a450*/  SHF.R.U32.HI R5, RZ, 0x18, R20 ;  /* 0x00000018ff057819 */ /* 0x000fe40000011614 */
[----:B------:R-:W-:Y:S01]  /*a460*/  LOP3.LUT R4, R4, 0xff, RZ, 0xc0, !PT ;  /* 0x000000ff04047812 */ /* 0x000fe200078ec0ff */
[----:B------:R-:W-:Y:S01]  /*a470*/  HMMA.16816.F32 R72, R8, R26, R72 ;  /* 0x0000001a0848723c */ /* 0x000fe20000001848 */
[----:B------:R-:W-:Y:S02]  /*a480*/  PRMT R25, R24, 0x5410, R25 ;  /* 0x0000541018197816 */ /* 0x000fe40000000019 */
[----:B------:R-:W-:-:S02]  /*a490*/  PRMT R5, R4, 0x5410, R5 ;  /* 0x0000541004057816 */ /* 0x000fc40000000005 */
[--C-:B------:R-:W-:Y:S01]  /*a4a0*/  HSET2.LE.AND R6, R21, R28.reuse, PT ;  /* 0x0000001c15067233 */ /* 0x100fe20003803000 */
[C---:B-1----:R-:W-:Y:S01]  /*a4b0*/  HMMA.16816.F32 R124, R8.reuse, R16, R124 ;  /* 0x00000010087c723c */ /* 0x042fe2000000187c */
[----:B------:R-:W-:Y:S02]  /*a4c0*/  PRMT R23, R23, 0x5410, R22 ;  /* 0x0000541017177816 */ /* 0x000fe40000000016 */
[--C-:B------:R-:W-:Y:S02]  /*a4d0*/  HSET2.LE.AND R4, R25, R28.reuse, PT ;  /* 0x0000001c19047233 */ /* 0x100fe40003803000 */
[--C-:B------:R-:W-:Y:S01]  /*a4e0*/  HSET2.LE.AND R5, R5, R28.reuse, PT ;  /* 0x0000001c05057233 */ /* 0x100fe20003803000 */
[----:B------:R-:W-:Y:S01]  /*a4f0*/  HMMA.16816.F32 R128, R8, R18, R128 ;  /* 0x000000120880723c */ /* 0x000fe20000001880 */
[C---:B------:R-:W-:Y:S01]  /*a500*/  F2FP.F16.F32.PACK_AB R21, R187.reuse, R178 ;  /* 0x000000b2bb15723e */ /* 0x040fe200000000ff */
[----:B------:R-:W1:Y:S01]  /*a510*/  LDSM.16.MT88.4 R24, [R220+0x11800] ;  /* 0x01180000dc18783b */ /* 0x000e620000004200 */
[----:B-----5:R-:W-:Y:S01]  /*a520*/  F2FP.F16.F32.PACK_AB R20, R196, R193 ;  /* 0x000000c1c414723e */ /* 0x020fe200000000ff */
[----:B------:R-:W-:Y:S01]  /*a530*/  FADD.FTZ R178, R178, R197 ;  /* 0x000000c5b2b27221 */ /* 0x000fe20000010000 */
[----:B------:R-:W-:Y:S01]  /*a540*/  HSET2.LE.AND R7, R23, R28, PT ;  /* 0x0000001c17077233 */ /* 0x000fe20003803000 */
[----:B------:R-:W-:Y:S01]  /*a550*/  LDSM.16.MT88.4 R8, [R220+0x13800] ;  /* 0x01380000dc08783b */ /* 0x000fe20000004200 */
[----:B------:R-:W-:Y:S01]  /*a560*/  LOP3.LUT R4, R4, R21, RZ, 0xc0, !PT ;  /* 0x0000001504047212 */ /* 0x000fe200078ec0ff */
[----:B------:R-:W-:Y:S01]  /*a570*/  FADD.FTZ R187, R187, R178 ;  /* 0x000000b2bbbb7221 */ /* 0x000fe20000010000 */
[----:B------:R-:W-:Y:S01]  /*a580*/  LOP3.LUT R5, R5, R20, RZ, 0xc0, !PT ;  /* 0x0000001405057212 */ /* 0x000fe200078ec0ff */
[----:B------:R-:W-:Y:S01]  /*a590*/  LDSM.16.MT88.4 R28, [R221+0x11800] ;  /* 0x01180000dd1c783b */ /* 0x000fe20000004200 */
[----:B------:R-:W-:Y:S01]  /*a5a0*/  F2FP.F16.F32.PACK_AB R17, R177, R176 ;  /* 0x000000b0b111723e */ /* 0x000fe200000000ff */
[----:B------:R-:W-:Y:S01]  /*a5b0*/  FADD.FTZ R176, R176, R187 ;  /* 0x000000bbb0b07221 */ /* 0x000fe20000010000 */
[----:B------:R-:W-:Y:S01]  /*a5c0*/  F2FP.F16.F32.PACK_AB R16, R199, R198 ;  /* 0x000000c6c710723e */ /* 0x000fe200000000ff */
[----:B------:R-:W3:Y:S01]  /*a5d0*/  LDSM.16.MT88.4 R20, [R224+0x13800] ;  /* 0x01380000e014783b */ /* 0x000ee20000004200 */
[----:B------:R-:W-:Y:S01]  /*a5e0*/  LOP3.LUT R6, R6, R17, RZ, 0xc0, !PT ;  /* 0x0000001106067212 */ /* 0x000fe200078ec0ff */
[----:B------:R-:W-:Y:S01]  /*a5f0*/  FADD.FTZ R249, R177, R176 ;  /* 0x000000b0b1f97221 */ /* 0x000fe20000010000 */
[----:B------:R-:W-:-:S02]  /*a600*/  LOP3.LUT R7, R7, R16, RZ, 0xc0, !PT ;  /* 0x0000001007077212 */ /* 0x000fc400078ec0ff */
[----:B------:R-:W-:Y:S05]  /*a610*/  LDSM.16.MT88.4 R16, [R222+0x13800] ;  /* 0x01380000de10783b */ /* 0x000fea0000004200 */
[C---:B--2---:R-:W-:Y:S06]  /*a620*/  HMMA.16816.F32 R160, R4.reuse, R12, R160 ;  /* 0x0000000c04a0723c */ /* 0x044fec00000018a0 */
[C---:B------:R-:W-:Y:S01]  /*a630*/  HMMA.16816.F32 R156, R4.reuse, R14, R156 ;  /* 0x0000000e049c723c */ /* 0x040fe2000000189c */
[----:B------:R-:W2:Y:S05]  /*a640*/  LDSM.16.MT88.4 R12, [R221+0x13800] ;  /* 0x01380000dd0c783b */ /* 0x000eaa0000004200 */
[C---:B------:R-:W-:Y:S06]  /*a650*/  HMMA.16816.F32 R152, R4.reuse, R32, R152 ;  /* 0x000000200498723c */ /* 0x040fec0000001898 */
[C---:B------:R-:W-:Y:S01]  /*a660*/  HMMA.16816.F32 R148, R4.reuse, R34, R148 ;  /* 0x000000220494723c */ /* 0x040fe20000001894 */
[----:B------:R-:W-:Y:S05]  /*a670*/  LDSM.16.MT88.4 R32, [R222+0x15800] ;  /* 0x01580000de20783b */ /* 0x000fea0000004200 */
[C---:B-1----:R-:W-:Y:S06]  /*a680*/  HMMA.16816.F32 R136, R4.reuse, R24, R136 ;  /* 0x000000180488723c */ /* 0x042fec0000001888 */
[C---:B---3--:R-:W-:Y:S06]  /*a690*/  HMMA.16816.F32 R36, R4.reuse, R20, R36 ;  /* 0x000000140424723c */ /* 0x048fec0000001824 */
[C---:B------:R-:W-:Y:S01]  /*a6a0*/  HMMA.16816.F32 R40, R4.reuse, R22, R40 ;  /* 0x000000160428723c */ /* 0x040fe20000001828 */
[----:B------:R-:W1:Y:S05]  /*a6b0*/  LDSM.16.MT88.4 R20, [R220+0x15800] ;  /* 0x01580000dc14783b */ /* 0x000e6a0000004200 */
[C---:B------:R-:W-:Y:S06]  /*a6c0*/  HMMA.16816.F32 R144, R4.reuse, R28, R144 ;  /* 0x0000001c0490723c */ /* 0x040fec0000001890 */
[C---:B--2---:R-:W-:Y:S06]  /*a6d0*/  HMMA.16816.F32 R52, R4.reuse, R12, R52 ;  /* 0x0000000c0434723c */ /* 0x044fec0000001834 */
[C---:B------:R-:W-:Y:S01]  /*a6e0*/  HMMA.16816.F32 R56, R4.reuse, R14, R56 ;  /* 0x0000000e0438723c */ /* 0x040fe20000001838 */
[----:B------:R-:W2:Y:S05]  /*a6f0*/  LDSM.16.MT88.4 R12, [R222+0x17800] ;  /* 0x01780000de0c783b */ /* 0x000eaa0000004200 */
[C---:B------:R-:W-:Y:S01]  /*a700*/  HMMA.16816.F32 R140, R4.reuse, R30, R140 ;  /* 0x0000001e048c723c */ /* 0x040fe2000000188c */
[----:B------:R-:W3:Y:S05]  /*a710*/  LDSM.16.MT88.4 R28, [R224+0x15800] ;  /* 0x01580000e01c783b */ /* 0x000eea0000004200 */
[C---:B------:R-:W-:Y:S01]  /*a720*/  HMMA.16816.F32 R132, R4.reuse, R26, R132 ;  /* 0x0000001a0484723c */ /* 0x040fe20000001884 */
[----:B------:R-:W4:Y:S05]  /*a730*/  LDSM.16.MT88.4 R24, [R221+0x15800] ;  /* 0x01580000dd18783b */ /* 0x000f2a0000004200 */
[C---:B------:R-:W-:Y:S06]  /*a740*/  HMMA.16816.F32 R44, R4.reuse, R16, R44 ;  /* 0x00000010042c723c */ /* 0x040fec000000182c */
[C---:B------:R-:W-:Y:S01]  /*a750*/  HMMA.16816.F32 R48, R4.reuse, R18, R48 ;  /* 0x000000120430723c */ /* 0x040fe20000001830 */
[----:B------:R-:W5:Y:S05]  /*a760*/  LDSM.16.MT88.4 R16, [R224+0x17800] ;  /* 0x01780000e010783b */ /* 0x000f6a0000004200 */
[C---:B------:R-:W-:Y:S06]  /*a770*/  HMMA.16816.F32 R60, R4.reuse, R8, R60 ;  /* 0x00000008043c723c */ /* 0x040fec000000183c */
[C---:B------:R-:W-:Y:S01]  /*a780*/  HMMA.16816.F32 R64, R4.reuse, R10, R64 ;  /* 0x0000000a0440723c */ /* 0x040fe20000001840 */
[----:B------:R-:W5:Y:S05]  /*a790*/  LDSM.16.MT88.4 R8, [R221+0x17800] ;  /* 0x01780000dd08783b */ /* 0x000f6a0000004200 */
[C---:B-1----:R-:W-:Y:S06]  /*a7a0*/  HMMA.16816.F32 R92, R4.reuse, R20, R92 ;  /* 0x00000014045c723c */ /* 0x042fec000000185c */
[C---:B------:R-:W-:Y:S01]  /*a7b0*/  HMMA.16816.F32 R96, R4.reuse, R22, R96 ;  /* 0x000000160460723c */ /* 0x040fe20000001860 */
[----:B------:R-:W1:Y:S05]  /*a7c0*/  LDSM.16.MT88.4 R20, [R220+0x17800] ;  /* 0x01780000dc14783b */ /* 0x000e6a0000004200 */
[C---:B--2---:R-:W-:Y:S06]  /*a7d0*/  HMMA.16816.F32 R108, R4.reuse, R12, R108 ;  /* 0x0000000c046c723c */ /* 0x044fec000000186c */
[----:B---3--:R-:W-:Y:S01]  /*a7e0*/  HMMA.16816.F32 R68, R4, R28, R68 ;  /* 0x0000001c0444723c */ /* 0x008fe20000001844 */
        /* <DEDUP_REMOVED lines=9> */
[----:B----4-:R-:W-:Y:S01]  /*a880*/  HMMA.16816.F32 R84, R4, R24, R84 ;  /* 0x000000180454723c */ /* 0x010fe20000001854 */
[----:B------:R-:W-:Y:S01]  /*a890*/  FADD.FTZ R2, R192, R3 ;  /* 0x00000003c0027221 */ /* 0x000fe20000010000 */
[----:B------:R-:W-:-:S03]  /*a8a0*/  MOV R3, R173 ;  /* 0x000000ad00037202 */ /* 0x000fc60000000f00 */
[----:B------:R-:W-:Y:S01]  /*a8b0*/  FADD.FTZ R2, R191, R2 ;  /* 0x00000002bf027221 */ /* 0x000fe20000010000 */
[----:B------:R-:W-:Y:S03]  /*a8c0*/  HMMA.16816.F32 R88, R4, R26, R88 ;  /* 0x0000001a0458723c */ /* 0x000fe60000001858 */
[----:B------:R-:W-:-:S03]  /*a8d0*/  FADD.FTZ R193, R193, R2 ;  /* 0x00000002c1c17221 */ /* 0x000fc60000010000 */
[----:B-----5:R-:W-:Y:S01]  /*a8e0*/  HMMA.16816.F32 R100, R4, R16, R100 ;  /* 0x000000100464723c */ /* 0x020fe20000001864 */
[----:B------:R-:W-:-:S04]  /*a8f0*/  FADD.FTZ R193, R196, R193 ;  /* 0x000000c1c4c17221 */ /* 0x000fc80000010000 */
[----:B------:R-:W-:Y:S01]  /*a900*/  FADD.FTZ R198, R198, R193 ;  /* 0x000000c1c6c67221 */ /* 0x000fe20000010000 */
[----:B------:R-:W-:Y:S03]  /*a910*/  HMMA.16816.F32 R104, R4, R18, R104 ;  /* 0x000000120468723c */ /* 0x000fe60000001868 */
[----:B------:R-:W-:-:S03]  /*a920*/  FADD.FTZ R247, R199, R198 ;  /* 0x000000c6c7f77221 */ /* 0x000fc60000010000 */
[C---:B------:R-:W-:Y:S06]  /*a930*/  HMMA.16816.F32 R112, R4.reuse, R14, R112 ;  /* 0x0000000e0470723c */ /* 0x040fec0000001870 */
[C---:B------:R-:W-:Y:S06]  /*a940*/  HMMA.16816.F32 R116, R4.reuse, R8, R116 ;  /* 0x000000080474723c */ /* 0x040fec0000001874 */
[C---:B------:R-:W-:Y:S06]  /*a950*/  HMMA.16816.F32 R120, R4.reuse, R10, R120 ;  /* 0x0000000a0478723c */ /* 0x040fec0000001878 */
[C---:B-1----:R-:W-:Y:S06]  /*a960*/  HMMA.16816.F32 R124, R4.reuse, R20, R124 ;  /* 0x00000014047c723c */ /* 0x042fec000000187c */
[----:B------:R-:W-:-:S15]  /*a970*/  HMMA.16816.F32 R128, R4, R22, R128 ;  /* 0x000000160480723c */ /* 0x000fde0000001880 */
[----:B------:R-:W-:-:S09]  /*a980*/  NOP ;  /* 0x0000000000007918 */ /* 0x000fd20000000000 */
.L_x_1150:
[----:B------:R-:W-:-:S06]  /*a990*/  UISETP.GT.AND UP0, UPT, UR32, UR22, UPT ;  /* 0x000000162000728c */ /* 0x000fcc000bf04270 */
[----:B------:R-:W-:-:S13]  /*a9a0*/  PLOP3.LUT P0, PT, PT, PT, UP0, 0x80, 0x0 ;  /* 0x000000000000781c */ /* 0x000fda0003f0f008 */
[----:B------:R-:W-:Y:S05]  /*a9b0*/  @!P0 BRA `(.L_x_1152) ;  /* 0x00000044004c8947 */ /* 0x000fea0003800000 */
[----:B------:R-:W-:Y:S01]  /*a9c0*/  IMAD.WIDE.U32 R4, R165, -0x2daee0ad, RZ ;  /* 0xd2511f53a5047825 */ /* 0x000fe200078e00ff */
[----:B------:R-:W-:Y:S01]  /*a9d0*/  MOV R2, UR4 ;  /* 0x0000000400027c02 */ /* 0x000fe20008000f00 */
[----:B------:R-:W-:Y:S01]  /*a9e0*/  USHF.L.U64.HI UR33, UR8, 0x5, UR9 ;  /* 0x0000000508217899 */ /* 0x000fe20008010209 */
[----:B------:R-:W-:Y:S01]  /*a9f0*/  MOV R243, 0x7054 ;  /* 0x0000705400f37802 */ /* 0x000fe20000000f00 */
[----:B------:R-:W-:Y:S01]  /*aa00*/  IMAD.WIDE.U32 R250, R0, -0x326172a9, RZ ;  /* 0xcd9e8d5700fa7825 */ /* 0x000fe200078e00ff */
[----:B------:R1:W-:Y:S01]  /*aa10*/  STL.64 [R1], R4 ;  /* 0x0000000401007387 */ /* 0x0003e20000100a00 */
[----:B------:R-:W-:Y:S01]  /*aa20*/  MOV R0, R164 ;  /* 0x000000a400007202 */ /* 0x000fe20000000f00 */
[----:B------:R-:W-:Y:S01]  /*aa30*/  USHF.L.U32 UR34, UR8, 0x5, URZ ;  /* 0x0000000508227899 */ /* 0x000fe2000800063f */
[----:B------:R-:W-:Y:S01]  /*aa40*/  PRMT R243, R2, R243, UR4 ;  /* 0x0000000402f37e16 */ /* 0x000fe200080000f3 */
[----:B------:R-:W-:Y:S01]  /*aa50*/  IMAD.MOV.U32 R2, RZ, RZ, R3 ;  /* 0x000000ffff027224 */ /* 0x000fe200078e0003 */
[----:B------:R-:W-:Y:S01]  /*aa60*/  LOP3.LUT R244, R251, R167, RZ, 0x3c, !PT ;  /* 0x000000a7fbf47212 */ /* 0x000fe200078e3cff */
[----:B------:R-:W-:Y:S01]  /*aa70*/  IMAD.MOV.U32 R234, RZ, RZ, R200 ;  /* 0x000000ffffea7224 */ /* 0x000fe200078e00c8 */
[----:B------:R-:W-:-:S02]  /*aa80*/  USHF.L.U64.HI UR36, UR6, 0x5, UR7 ;  /* 0x0000000506247899 */ /* 0x000fc40008010207 */
[----:B------:R-:W-:Y:S01]  /*aa90*/  USHF.L.U32 UR35, UR6, 0x5, URZ ;  /* 0x0000000506237899 */ /* 0x000fe2000800063f */
[----:B------:R-:W-:Y:S01]  /*aaa0*/  IMAD.WIDE.U32 R244, R244, -0x2daee0ad, RZ ;  /* 0xd2511f53f4f47825 */ /* 0x000fe200078e00ff */
[----:B------:R-:W-:Y:S02]  /*aab0*/  USHF.L.U64.HI UR37, UR6, 0x6, UR7 ;  /* 0x0000000606257899 */ /* 0x000fe40008010207 */
[----:B------:R-:W-:Y:S01]  /*aac0*/  USHF.L.U32 UR39, UR6, 0x6, URZ ;  /* 0x0000000606277899 */ /* 0x000fe2000800063f */
[----:B------:R-:W-:Y:S02]  /*aad0*/  ULDC UR4, c[0x0][0x2ec] ;  /* 0x0000bb0000047ab9 */ /* 0x000fe40000000800 */
[----:B------:R-:W-:Y:S01]  /*aae0*/  ULDC.64 UR6, c[0x0][0x218] ;  /* 0x0000860000067ab9 */ /* 0x000fe20000000a00 */
[----:B------:R-:W-:Y:S01]  /*aaf0*/  ULDC.64 UR10, c[0x0][0x220] ;  /* 0x00008800000a7ab9 */ /* 0x000fe20000000a00 */
[----:B------:R-:W-:Y:S01]  /*ab00*/  ULDC.64 UR8, c[0x0][0x248] ;  /* 0x0000920000087ab9 */ /* 0x000fe20000000a00 */
[----:B------:R-:W-:Y:S06]  /*ab10*/  BRA `(.L_x_1153) ;  /* 0x0000000000a07947 */ /* 0x000fec0003800000 */
.L_x_1155:
        /* <DEDUP_REMOVED lines=40> */
.L_x_1153:
        /* <DEDUP_REMOVED lines=25> */
[----:B------:R-:W-:Y:S01]  /*af30*/  IADD3 R14, P0, R18, UR35, RZ ;  /* 0x00000023120e7c10 */ /* 0x000fe2000ff1e0ff */
[----:B------:R-:W-:Y:S01]  /*af40*/  VIADD R248, R3, 0x9 ;  /* 0x0000000903f87836 */ /* 0x000fe20000000000 */
[C---:B------:R-:W-:Y:S01]  /*af50*/  ISETP.GE.AND P6, PT, R246.reuse, R239, PT ;  /* 0x000000eff600720c */ /* 0x040fe20003fc6270 */
[----:B------:R2:W-:Y:S01]  /*af60*/  LDGSTS.E.BYPASS.LTC128B.128 [R231+0x16000], desc[UR28][R10.64+0x180] ;  /* 0x160001800ae77fae */ /* 0x0005e2000b901d5c */
[----:B------:R-:W-:Y:S01]  /*af70*/  IADD3.X R15, R19, UR36, RZ, P0, !PT ;  /* 0x00000024130f7c10 */ /* 0x000fe200087fe4ff */
[C---:B------:R-:W-:Y:S01]  /*af80*/  VIADD R252, R3.reuse, 0x31 ;  /* 0x0000003103fc7836 */ /* 0x040fe20000000000 */
[C---:B------:R-:W-:Y:S01]  /*af90*/  ISETP.GE.AND P5, PT, R246.reuse, R237, PT ;  /* 0x000000edf600720c */ /* 0x040fe20003fa6270 */
[----:B------:R-:W-:Y:S01]  /*afa0*/  LDGSTS.E.BYPASS.LTC128B.128 [R231+0x10800], desc[UR28][R22.64] ;  /* 0x1080000016e77fae */ /* 0x000fe2000b901d5c */
[CC--:B------:R-:W-:Y:S02]  /*afb0*/  ISETP.GE.AND P0, PT, R3.reuse, R239.reuse, PT ;  /* 0x000000ef0300720c */ /* 0x0c0fe40003f06270 */
[C---:B------:R-:W-:Y:S01]  /*afc0*/  ISETP.GE.OR P6, PT, R246.reuse, R238, !P6 ;  /* 0x000000eef600720c */ /* 0x040fe200077c6670 */
[----:B------:R-:W-:Y:S01]  /*afd0*/  LDGSTS.E.BYPASS.LTC128B.128 [R231+0x12800], desc[UR28][R22.64+0x80] ;  /* 0x1280008016e77fae */ /* 0x000fe2000b901d5c */
[----:B------:R-:W-:Y:S01]  /*afe0*/  ISETP.GE.OR P5, PT, R246, R236, !P5 ;  /* 0x000000ecf600720c */ /* 0x000fe20006fa6670 */
[C---:B------:R-:W-:Y:S01]  /*aff0*/  VIADD R246, R3.reuse, 0x8 ;  /* 0x0000000803f67836 */ /* 0x040fe20000000000 */
[CC--:B------:R-:W-:Y:S01]  /*b000*/  ISETP.GE.OR P0, PT, R3.reuse, R238.reuse, !P0 ;  /* 0x000000ee0300720c */ /* 0x0c0fe20004706670 */
[----:B------:R-:W-:Y:S01]  /*b010*/  LDGSTS.E.BYPASS.LTC128B.128 [R231+0x14800], desc[UR28][R22.64+0x100] ;  /* 0x1480010016e77fae */ /* 0x000fe2000b901d5c */
[C---:B------:R-:W-:Y:S02]  /*b020*/  ISETP.GE.AND P3, PT, R248.reuse, R239, PT ;  /* 0x000000eff800720c */ /* 0x040fe40003f66270 */
[----:B------:R-:W-:Y:S01]  /*b030*/  ISETP.GE.AND P1, PT, R248, R237, PT ;  /* 0x000000edf800720c */ /* 0x000fe20003f26270 */
[----:B------:R-:W-:Y:S01]  /*b040*/  LDGSTS.E.BYPASS.LTC128B.128 [R231+0x16800], desc[UR28][R22.64+0x180] ;  /* 0x1680018016e77fae */ /* 0x000fe2000b901d5c */
[C---:B------:R-:W-:Y:S02]  /*b050*/  ISETP.GE.AND P4, PT, R246.reuse, R239, PT ;  /* 0x000000eff600720c */ /* 0x040fe40003f86270 */
[-C--:B------:R-:W-:Y:S01]  /*b060*/  ISETP.GE.AND P2, PT, R246, R237.reuse, PT ;  /* 0x000000edf600720c */ /* 0x080fe20003f46270 */
[----:B------:R-:W-:Y:S01]  /*b070*/  LDGSTS.E.BYPASS.LTC128B.128 [R231+0x11000], desc[UR28][R18.64] ;  /* 0x1100000012e77fae */ /* 0x000fe2000b901d5c */
[C---:B------:R-:W-:Y:S02]  /*b080*/  ISETP.GE.OR P3, PT, R248.reuse, R238, !P3 ;  /* 0x000000eef800720c */ /* 0x040fe40005f66670 */
[----:B------:R-:W-:Y:S01]  /*b090*/  ISETP.GE.OR P1, PT, R248, R236, !P1 ;  /* 0x000000ecf800720c */ /* 0x000fe20004f26670 */
[----:B------:R-:W-:Y:S01]  /*b0a0*/  LDGSTS.E.BYPASS.LTC128B.128 [R231+0x13000], desc[UR28][R18.64+0x80] ;  /* 0x1300008012e77fae */ /* 0x000fe2000b901d5c */
[C---:B------:R-:W-:Y:S01]  /*b0b0*/  VIADD R248, R3.reuse, 0x10 ;  /* 0x0000001003f87836 */ /* 0x040fe20000000000 */
[C---:B------:R-:W-:Y:S02]  /*b0c0*/  ISETP.GE.OR P4, PT, R246.reuse, R238, !P4 ;  /* 0x000000eef600720c */ /* 0x040fe40006786670 */
[----:B------:R-:W-:Y:S01]  /*b0d0*/  LDGSTS.E.BYPASS.LTC128B.128 [R231+0x15000], desc[UR28][R18.64+0x100] ;  /* 0x1500010012e77fae */ /* 0x000fe2000b901d5c */
[-C--:B------:R-:W-:Y:S01]  /*b0e0*/  ISETP.GE.OR P2, PT, R246, R236.reuse, !P2 ;  /* 0x000000ecf600720c */ /* 0x080fe20005746670 */
[C---:B------:R-:W-:Y:S02]  /*b0f0*/  VIADD R246, R3.reuse, 0x11 ;  /* 0x0000001103f67836 */ /* 0x040fe40000000000 */
        /* <DEDUP_REMOVED lines=8> */
[----:B------:R-:W4:Y:S04]  /*b180*/  LDSM.16.M88.4 R176, [R229+0x9000] ;  /* 0x00900000e5b0783b */ /* 0x000f280000000200 */
[----:B------:R-:W5:Y:S04]  /*b190*/  LDSM.16.M88.4 R180, [R229+0x9800] ;  /* 0x00980000e5b4783b */ /* 0x000f680000000200 */
[----:B------:R-:W0:Y:S04]  /*b1a0*/  LDGDEPBAR ;  /* 0x00000000000079af */ /* 0x000e280000000000 */
[----:B------:R-:W-:Y:S04]  /*b1b0*/  LDSM.16.M88.4 R184, [R228] ;  /* 0x00000000e4b8783b */ /* 0x000fe80000000200 */
[----:B------:R-:W5:Y:S04]  /*b1c0*/  LDSM.16.M88.4 R188, [R227] ;  /* 0x00000000e3bc783b */ /* 0x000f680000000200 */
[----:B------:R-:W5:Y:S04]  /*b1d0*/  LDSM.16.M88.4 R192, [R219] ;  /* 0x00000000dbc0783b */ /* 0x000f680000000200 */
[----:B------:R-:W-:Y:S04]  /*b1e0*/  LDSM.16.M88.4 R196, [R217] ;  /* 0x00000000d9c4783b */ /* 0x000fe80000000200 */
[----:B------:R-:W-:Y:S01]  /*b1f0*/  LDSM.16.M88.4 R200, [R226] ;  /* 0x00000000e2c8783b */ /* 0x000fe20000000200 */
[C---:B-1----:R-:W-:Y:S06]  /*b200*/  HMMA.16816.F32 R4, R164.reuse, R168, RZ ;  /* 0x000000a8a404723c */ /* 0x042fec00000018ff */
[C---:B--2---:R-:W-:Y:S01]  /*b210*/  HMMA.16816.F32 R8, R164.reuse, R170, RZ ;  /* 0x000000aaa408723c */ /* 0x044fe200000018ff */
[----:B------:R-:W1:Y:S05]  /*b220*/  LDSM.16.M88.4 R168, [R218] ;  /* 0x00000000daa8783b */ /* 0x000e6a0000000200 */
[C---:B---3--:R-:W-:Y:S06]  /*b230*/  HMMA.16816.F32 R12, R164.reuse, R172, RZ ;  /* 0x000000aca40c723c */ /* 0x048fec00000018ff */
[C---:B------:R-:W-:Y:S01]  /*b240*/  HMMA.16816.F32 R16, R164.reuse, R174, RZ ;  /* 0x000000aea410723c */ /* 0x040fe200000018ff */
[----:B------:R-:W2:Y:S05]  /*b250*/  LDSM.16.M88.4 R172, [R223+0x8000] ;  /* 0x00800000dfac783b */ /* 0x000eaa0000000200 */
[C---:B----4-:R-:W-:Y:S06]  /*b260*/  HMMA.16816.F32 R20, R164.reuse, R176, RZ ;  /* 0x000000b0a414723c */ /* 0x050fec00000018ff */
[C---:B------:R-:W-:Y:S01]  /*b270*/  HMMA.16816.F32 R24, R164.reuse, R178, RZ ;  /* 0x000000b2a418723c */ /* 0x040fe200000018ff */
[----:B------:R-:W3:Y:S05]  /*b280*/  LDSM.16.M88.4 R176, [R223+0x8800] ;  /* 0x00880000dfb0783b */ /* 0x000eea0000000200 */
[C---:B-----5:R-:W-:Y:S06]  /*b290*/  HMMA.16816.F32 R28, R164.reuse, R180, RZ ;  /* 0x000000b4a41c723c */ /* 0x060fec00000018ff */
[----:B------:R-:W-:Y:S01]  /*b2a0*/  HMMA.16816.F32 R32, R164, R182, RZ ;  /* 0x000000b6a420723c */ /* 0x000fe200000018ff */
[----:B------:R-:W4:Y:S04]  /*b2b0*/  LDSM.16.M88.4 R164, [R223+0x9000] ;  /* 0x00900000dfa4783b */ /* 0x000f280000000200 */
[----:B------:R-:W5:Y:S01]  /*b2c0*/  LDSM.16.M88.4 R180, [R223+0x9800] ;  /* 0x00980000dfb4783b */ /* 0x000f620000000200 */
        /* <DEDUP_REMOVED lines=8> */
[----:B------:R-:W-:Y:S05]  /*b350*/  LDSM.16.M88.4 R168, [R225] ;  /* 0x00000000e1a8783b */ /* 0x000fea0000000200 */
[C---:B------:R-:W-:Y:S06]  /*b360*/  HMMA.16816.F32 R28, R184.reuse, R196, R28 ;  /* 0x000000c4b81c723c */ /* 0x040fec000000181c */
[----:B------:R-:W-:Y:S01]  /*b370*/  HMMA.16816.F32 R32, R184, R198, R32 ;  /* 0x000000c6b820723c */ /* 0x000fe20000001820 */
[----:B------:R-:W1:Y:S04]  /*b380*/  LDSM.16.M88.4 R184, [R216] ;  /* 0x00000000d8b8783b */ /* 0x000e680000000200 */
        /* <DEDUP_REMOVED lines=19> */
[----:B------:R-:W-:Y:S05]  /*b4c0*/  LDSM.16.M88.4 R188, [R215] ;  /* 0x00000000d7bc783b */ /* 0x000fea0000000200 */
[C---:B--2---:R-:W-:Y:S06]  /*b4d0*/  HMMA.16816.F32 R20, R168.reuse, R172, R20 ;  /* 0x000000aca814723c */ /* 0x044fec0000001814 */
[C---:B------:R-:W-:Y:S01]  /*b4e0*/  HMMA.16816.F32 R24, R168.reuse, R174, R24 ;  /* 0x000000aea818723c */ /* 0x040fe20000001818 */
[----:B------:R-:W2:Y:S05]  /*b4f0*/  LDSM.16.M88.4 R172, [R228+0x2000] ;  /* 0x00200000e4ac783b */ /* 0x000eaa0000000200 */
[C---:B---3--:R-:W-:Y:S06]  /*b500*/  HMMA.16816.F32 R28, R168.reuse, R164, R28 ;  /* 0x000000a4a81c723c */ /* 0x048fec000000181c */
[----:B------:R-:W-:Y:S01]  /*b510*/  HMMA.16816.F32 R32, R168, R166, R32 ;  /* 0x000000a6a820723c */ /* 0x000fe20000001820 */
[----:B------:R-:W3:Y:S04]  /*b520*/  LDSM.16.M88.4 R164, [R214] ;  /* 0x00000000d6a4783b */ /* 0x000ee80000000200 */
[----:B------:R-:W5:Y:S01]  /*b530*/  LDSM.16.M88.4 R168, [R213] ;  /* 0x00000000d5a8783b */ /* 0x000f620000000200 */
[C---:B------:R-:W-:Y:S06]  /*b540*/  HMMA.16816.F32 R4, R176.reuse, R192, R4 ;  /* 0x000000c0b004723c */ /* 0x040fec0000001804 */
[C---:B------:R-:W-:Y:S01]  /*b550*/  HMMA.16816.F32 R8, R176.reuse, R194, R8 ;  /* 0x000000c2b008723c */ /* 0x040fe20000001808 */
[----:B------:R-:W5:Y:S05]  /*b560*/  LDSM.16.M88.4 R192, [R212] ;  /* 0x00000000d4c0783b */ /* 0x000f6a0000000200 */
        /* <DEDUP_REMOVED lines=26> */
[C---:B----4-:R-:W-:Y:S06]  /*b710*/  HMMA.16816.F32 R12, R180.reuse, R176, R12 ;  /* 0x000000b0b40c723c */ /* 0x050fec000000180c */
[C---:B------:R-:W-:Y:S01]  /*b720*/  HMMA.16816.F32 R16, R180.reuse, R178, R16 ;  /* 0x000000b2b410723c */ /* 0x040fe20000001810 */
[----:B------:R-:W1:Y:S05]  /*b730*/  LDSM.16.M88.4 R176, [R216+0x3800] ;  /* 0x00380000d8b0783b */ /* 0x000e6a0000000200 */
[C---:B--2---:R-:W-:Y:S06]  /*b740*/  HMMA.16816.F32 R20, R180.reuse, R188, R20 ;  /* 0x000000bcb414723c */ /* 0x044fec0000001814 */
[C---:B------:R-:W-:Y:S01]  /*b750*/  HMMA.16816.F32 R24, R180.reuse, R190, R24 ;  /* 0x000000beb418723c */ /* 0x040fe20000001818 */
[----:B------:R-:W-:Y:S05]  /*b760*/  LDSM.16.M88.4 R188, [R229+0xd000] ;  /* 0x00d00000e5bc783b */ /* 0x000fea0000000200 */
[C---:B---3--:R-:W-:Y:S06]  /*b770*/  HMMA.16816.F32 R28, R180.reuse, R164, R28 ;  /* 0x000000a4b41c723c */ /* 0x048fec000000181c */
[----:B------:R-:W-:Y:S01]  /*b780*/  HMMA.16816.F32 R32, R180, R166, R32 ;  /* 0x000000a6b420723c */ /* 0x000fe20000001820 */
[----:B------:R-:W-:Y:S04]  /*b790*/  LDSM.16.M88.4 R164, [R230+0x4000] ;  /* 0x00400000e6a4783b */ /* 0x000fe80000000200 */
[----:B------:R-:W2:Y:S01]  /*b7a0*/  LDSM.16.M88.4 R180, [R229+0xc000] ;  /* 0x00c00000e5b4783b */ /* 0x000ea20000000200 */
[C---:B-----5:R-:W-:Y:S06]  /*b7b0*/  HMMA.16816.F32 R4, R168.reuse, R196, R4 ;  /* 0x000000c4a804723c */ /* 0x060fec0000001804 */
[C---:B------:R-:W-:Y:S01]  /*b7c0*/  HMMA.16816.F32 R8, R168.reuse, R198, R8 ;  /* 0x000000c6a808723c */ /* 0x040fe20000001808 */
[----:B------:R-:W-:Y:S05]  /*b7d0*/  LDSM.16.M88.4 R196, [R228+0x4000] ;  /* 0x00400000e4c4783b */ /* 0x000fea0000000200 */
[C---:B------:R-:W-:Y:S06]  /*b7e0*/  HMMA.16816.F32 R12, R168.reuse, R200, R12 ;  /* 0x000000c8a80c723c */ /* 0x040fec000000180c */
[C---:B------:R-:W-:Y:S01]  /*b7f0*/  HMMA.16816.F32 R16, R168.reuse, R202, R16 ;  /* 0x000000caa810723c */ /* 0x040fe20000001810 */
[----:B------:R-:W3:Y:S05]  /*b800*/  LDSM.16.M88.4 R200, [R211] ;  /* 0x00000000d3c8783b */ /* 0x000eea0000000200 */
[C---:B------:R-:W-:Y:S06]  /*b810*/  HMMA.16816.F32 R20, R168.reuse, R172, R20 ;  /* 0x000000aca814723c */ /* 0x040fec0000001814 */
[C---:B------:R-:W-:Y:S01]  /*b820*/  HMMA.16816.F32 R24, R168.reuse, R174, R24 ;  /* 0x000000aea818723c */ /* 0x040fe20000001818 */
[----:B------:R-:W4:Y:S05]  /*b830*/  LDSM.16.M88.4 R172, [R210] ;  /* 0x00000000d2ac783b */ /* 0x000f2a0000000200 */
[C---:B-1----:R-:W-:Y:S06]  /*b840*/  HMMA.16816.F32 R28, R168.reuse, R176, R28 ;  /* 0x000000b0a81c723c */ /* 0x042fec000000181c */
[----:B------:R-:W-:Y:S01]  /*b850*/  HMMA.16816.F32 R32, R168, R178, R32 ;  /* 0x000000b2a820723c */ /* 0x000fe20000001820 */
[----:B------:R-:W1:Y:S04]  /*b860*/  LDSM.16.M88.4 R168, [R209] ;  /* 0x00000000d1a8783b */ /* 0x000e680000000200 */
[----:B------:R-:W5:Y:S01]  /*b870*/  LDSM.16.M88.4 R176, [R208] ;  /* 0x00000000d0b0783b */ /* 0x000f620000000200 */
        /* <DEDUP_REMOVED lines=21> */
[----:B------:R-:W1:Y:S05]  /*b9d0*/  LDSM.16.M88.4 R168, [R225+0x4000] ;  /* 0x00400000e1a8783b */ /* 0x000e6a0000000200 */
[C---:B-----5:R-:W-:Y:S06]  /*b9e0*/  HMMA.16816.F32 R28, R196.reuse, R176, R28 ;  /* 0x000000b0c41c723c */ /* 0x060fec000000181c */
[----:B------:R-:W-:Y:S01]  /*b9f0*/  HMMA.16816.F32 R32, R196, R178, R32 ;  /* 0x000000b2c420723c */ /* 0x000fe20000001820 */
[----:B------:R-:W3:Y:S04]  /*ba00*/  LDSM.16.M88.4 R176, [R216+0x5000] ;  /* 0x00500000d8b0783b */ /* 0x000ee80000000200 */
[----:B------:R-:W4:Y:S01]  /*ba10*/  LDSM.16.M88.4 R196, [R216+0x5800] ;  /* 0x00580000d8c4783b */ /* 0x000f220000000200 */
        /* <DEDUP_REMOVED lines=18> */
[----:B------:R-:W-:Y:S05]  /*bb40*/  LDSM.16.M88.4 R200, [R206] ;  /* 0x00000000cec8783b */ /* 0x000fea0000000200 */
[C---:B---3--:R-:W-:Y:S06]  /*bb50*/  HMMA.16816.F32 R20, R168.reuse, R176, R20 ;  /* 0x000000b0a814723c */ /* 0x048fec0000001814 */
[C---:B------:R-:W-:Y:S01]  /*bb60*/  HMMA.16816.F32 R24, R168.reuse, R178, R24 ;  /* 0x000000b2a818723c */ /* 0x040fe20000001818 */
[----:B------:R-:W1:Y:S05]  /*bb70*/  LDSM.16.M88.4 R176, [R207] ;  /* 0x00000000cfb0783b */ /* 0x000e6a0000000200 */
[C---:B----4-:R-:W-:Y:S06]  /*bb80*/  HMMA.16816.F32 R28, R168.reuse, R196, R28 ;  /* 0x000000c4a81c723c */ /* 0x050fec000000181c */
[----:B------:R-:W-:Y:S01]  /*bb90*/  HMMA.16816.F32 R32, R168, R198, R32 ;  /* 0x000000c6a820723c */ /* 0x000fe20000001820 */
[----:B------:R-:W3:Y:S04]  /*bba0*/  LDSM.16.M88.4 R168, [R205] ;  /* 0x00000000cda8783b */ /* 0x000ee80000000200 */
[----:B------:R-:W4:Y:S01]  /*bbb0*/  LDSM.16.M88.4 R196, [R204] ;  /* 0x00000000ccc4783b */ /* 0x000f220000000200 */
[C---:B--2---:R-:W-:Y:S06]  /*bbc0*/  HMMA.16816.F32 R4, R164.reuse, R184, R4 ;  /* 0x000000b8a404723c */ /* 0x044fec0000001804 */
[C---:B------:R-:W-:Y:S01]  /*bbd0*/  HMMA.16816.F32 R8, R164.reuse, R186, R8 ;  /* 0x000000baa408723c */ /* 0x040fe20000001808 */
[----:B------:R-:W-:Y:S05]  /*bbe0*/  LDSM.16.M88.4 R184, [R223+0xe000] ;  /* 0x00e00000dfb8783b */ /* 0x000fea0000000200 */
[C---:B-----5:R-:W-:Y:S06]  /*bbf0*/  HMMA.16816.F32 R12, R164.reuse, R188, R12 ;  /* 0x000000bca40c723c */ /* 0x060fec000000180c */
[C---:B------:R-:W-:Y:S01]  /*bc00*/  HMMA.16816.F32 R16, R164.reuse, R190, R16 ;  /* 0x000000bea410723c */ /* 0x040fe20000001810 */
[----:B------:R-:W-:Y:S05]  /*bc10*/  LDSM.16.M88.4 R188, [R223+0xe800] ;  /* 0x00e80000dfbc783b */ /* 0x000fea0000000200 */
[C---:B------:R-:W-:Y:S06]  /*bc20*/  HMMA.16816.F32 R20, R164.reuse, R180, R20 ;  /* 0x000000b4a414723c */ /* 0x040fec0000001814 */
        /* <DEDUP_REMOVED lines=10> */
[C---:B------:R-:W-:Y:S06]  /*bcd0*/  HMMA.16816.F32 R16, R172.reuse, R202, R16 ;  /* 0x000000caac10723c */ /* 0x040fec0000001810 */
[C---:B---3--:R-:W-:Y:S06]  /*bce0*/  HMMA.16816.F32 R20, R172.reuse, R168, R20 ;  /* 0x000000a8ac14723c */ /* 0x048fec0000001814 */
[C---:B------:R-:W-:Y:S01]  /*bcf0*/  HMMA.16816.F32 R24, R172.reuse, R170, R24 ;  /* 0x000000aaac18723c */ /* 0x040fe20000001818 */
[----:B------:R-:W1:Y:S05]  /*bd00*/  LDSM.16.M88.4 R168, [R225+0x6000] ;  /* 0x00600000e1a8783b */ /* 0x000e6a0000000200 */
[C---:B----4-:R-:W-:Y:S06]  /*bd10*/  HMMA.16816.F32 R28, R172.reuse, R196, R28 ;  /* 0x000000c4ac1c723c */ /* 0x050fec000000181c */
[----:B------:R-:W-:Y:S01]  /*bd20*/  HMMA.16816.F32 R32, R172, R198, R32 ;  /* 0x000000c6ac20723c */ /* 0x000fe20000001820 */
[----:B------:R-:W-:Y:S05]  /*bd30*/  LDSM.16.M88.4 R172, [R216+0x7000] ;  /* 0x00700000d8ac783b */ /* 0x000fea0000000200 */
[C---:B--2---:R-:W-:Y:S06]  /*bd40*/  HMMA.16816.F32 R4, R180.reuse, R184, R4 ;  /* 0x000000b8b404723c */ /* 0x044fec0000001804 */
[C---:B------:R-:W-:Y:S06]  /*bd50*/  HMMA.16816.F32 R8, R180.reuse, R186, R8 ;  /* 0x000000bab408723c */ /* 0x040fec0000001808 */
[C---:B------:R-:W-:Y:S06]  /*bd60*/  HMMA.16816.F32 R12, R180.reuse, R188, R12 ;  /* 0x000000bcb40c723c */ /* 0x040fec000000180c */
[C---:B------:R-:W-:Y:S06]  /*bd70*/  HMMA.16816.F32 R16, R180.reuse, R190, R16 ;  /* 0x000000beb410723c */ /* 0x040fec0000001810 */
[C---:B-----5:R-:W-:Y:S06]  /*bd80*/  HMMA.16816.F32 R20, R180.reuse, R164, R20 ;  /* 0x000000a4b414723c */ /* 0x060fec0000001814 */
[C---:B------:R-:W-:Y:S01]  /*bd90*/  HMMA.16816.F32 R24, R180.reuse, R166, R24 ;  /* 0x000000a6b418723c */ /* 0x040fe20000001818 */
[----:B------:R-:W2:Y:S05]  /*bda0*/  LDSM.16.M88.4 R164, [R216+0x6800] ;  /* 0x00680000d8a4783b */ /* 0x000eaa0000000200 */
[C---:B------:R-:W-:Y:S06]  /*bdb0*/  HMMA.16816.F32 R28, R180.reuse, R192, R28 ;  /* 0x000000c0b41c723c */ /* 0x040fec000000181c */
[----:B------:R-:W-:Y:S06]  /*bdc0*/  HMMA.16816.F32 R32, R180, R194, R32 ;  /* 0x000000c2b420723c */ /* 0x000fec0000001820 */
[C---:B-1----:R-:W-:Y:S06]  /*bdd0*/  HMMA.16816.F32 R4, R168.reuse, R176, R4 ;  /* 0x000000b0a804723c */ /* 0x042fec0000001804 */
[C---:B------:R-:W-:Y:S06]  /*bde0*/  HMMA.16816.F32 R8, R168.reuse, R178, R8 ;  /* 0x000000b2a808723c */ /* 0x040fec0000001808 */
[C---:B--2---:R-:W-:Y:S11]  /*bdf0*/  HMMA.16816.F32 R12, R168.reuse, R164, R12 ;  /* 0x000000a4a80c723c */ /* 0x044ff6000000180c */
[----:B------:R-:W-:Y:S01]  /*be00*/  @!UPT UIADD3 URZ, URZ, URZ, URZ ;  /* 0x0000003f3f3ff290 */ /* 0x000fe2000fffe03f */
[----:B------:R-:W-:Y:S02]  /*be10*/  FSEL R191, R4, -INF , !P0 ;  /* 0xff80000004bf7808 */ /* 0x000fe40004000000 */
[C---:B------:R-:W-:Y:S01]  /*be20*/  ISETP.GE.AND P0, PT, R3.reuse, R237, PT ;  /* 0x000000ed0300720c */ /* 0x040fe20003f06270 */
[C---:B------:R-:W-:Y:S01]  /*be30*/  HMMA.16816.F32 R16, R168.reuse, R166, R16 ;  /* 0x000000a6a810723c */ /* 0x040fe20000001810 */
[----:B------:R-:W1:Y:S01]  /*be40*/  LDSM.16.M88.4 R164, [R216+0x7800] ;  /* 0x00780000d8a4783b */ /* 0x000e620000000200 */
[----:B------:R-:W-:Y:S04]  /*be50*/  DEPBAR.LE SB0, 0x0 ;  /* 0x000080000000791a */ /* 0x000fe80000000000 */
[----:B------:R-:W-:Y:S01]  /*be60*/  BAR.SYNC.DEFER_BLOCKING 0x0 ;  /* 0x0000000000007b1d */ /* 0x000fe20000010000 */
[----:B------:R-:W-:Y:S01]  /*be70*/  ISETP.GE.OR P0, PT, R3, R236, !P0 ;  /* 0x000000ec0300720c */ /* 0x000fe20004706670 */
[C---:B------:R-:W-:Y:S05]  /*be80*/  HMMA.16816.F32 R20, R168.reuse, R172, R20 ;  /* 0x000000aca814723c */ /* 0x040fea0000001814 */
[----:B------:R-:W-:Y:S01]  /*be90*/  FSEL R189, R6, -INF , !P0 ;  /* 0xff80000006bd7808 */ /* 0x000fe20004000000 */
[C---:B------:R-:W-:Y:S03]  /*bea0*/  HMMA.16816.F32 R24, R168.reuse, R174, R24 ;  /* 0x000000aea818723c */ /* 0x040fe60000001818 */
[C---:B------:R-:W-:Y:S02]  /*beb0*/  ISETP.GE.AND P0, PT, R248.reuse, R239, PT ;  /* 0x000000eff800720c */ /* 0x040fe40003f06270 */
[----:B------:R-:W-:Y:S02]  /*bec0*/  FSEL R187, R7, -INF , !P5 ;  /* 0xff80000007bb7808 */ /* 0x000fe40006800000 */
[C---:B------:R-:W-:Y:S02]  /*bed0*/  ISETP.GE.AND P5, PT, R248.reuse, R237, PT ;  /* 0x000000edf800720c */ /* 0x040fe40003fa6270 */
[----:B------:R-:W-:Y:S02]  /*bee0*/  ISETP.GE.OR P0, PT, R248, R238, !P0 ;  /* 0x000000eef800720c */ /* 0x000fe40004706670 */
[----:B------:R-:W-:Y:S02]  /*bef0*/  FSEL R186, R5, -INF , !P6 ;  /* 0xff80000005ba7808 */ /* 0x000fe40007000000 */
[----:B------:R-:W-:Y:S02]  /*bf00*/  FSEL R185, R8, -INF , !P4 ;  /* 0xff80000008b97808 */ /* 0x000fe40006000000 */
[C---:B------:R-:W-:Y:S02]  /*bf10*/  ISETP.GE.AND P6, PT, R246.reuse, R239, PT ;  /* 0x000000eff600720c */ /* 0x040fe40003fc6270 */
[----:B------:R-:W-:Y:S02]  /*bf20*/  ISETP.GE.AND P4, PT, R246, R237, PT ;  /* 0x000000edf600720c */ /* 0x000fe40003f86270 */
[----:B------:R-:W-:Y:S01]  /*bf30*/  ISETP.GE.OR P5, PT, R248, R236, !P5 ;  /* 0x000000ecf800720c */ /* 0x000fe20006fa6670 */
[C---:B------:R-:W-:Y:S01]  /*bf40*/  VIADD R248, R3.reuse, 0x18 ;  /* 0x0000001803f87836 */ /* 0x040fe20000000000 */
[C---:B------:R-:W-:Y:S02]  /*bf50*/  ISETP.GE.OR P6, PT, R246.reuse, R238, !P6 ;  /* 0x000000eef600720c */ /* 0x040fe400077c6670 */
[----:B------:R-:W-:Y:S01]  /*bf60*/  ISETP.GE.OR P4, PT, R246, R236, !P4 ;  /* 0x000000ecf600720c */ /* 0x000fe20006786670 */
[----:B------:R-:W-:Y:S01]  /*bf70*/  VIADD R246, R3, 0x19 ;  /* 0x0000001903f67836 */ /* 0x000fe20000000000 */
[----:B------:R-:W-:Y:S02]  /*bf80*/  FSEL R5, R9, -INF , !P3 ;  /* 0xff80000009057808 */ /* 0x000fe40005800000 */
[----:B------:R-:W-:Y:S01]  /*bf90*/  FSEL R9, R10, -INF , !P2 ;  /* 0xff8000000a097808 */ /* 0x000fe20005000000 */
[C---:B-1----:R-:W-:Y:S03]  /*bfa0*/  HMMA.16816.F32 R28, R168.reuse, R164, R28 ;  /* 0x000000a4a81c723c */ /* 0x042fe6000000181c */
[----:B------:R-:W-:Y:S02]  /*bfb0*/  FSEL R10, R11, -INF , !P1 ;  /* 0xff8000000b0a7808 */ /* 0x000fe40004800000 */
[C---:B------:R-:W-:Y:S01]  /*bfc0*/  ISETP.GE.AND P3, PT, R248.reuse, R239, PT ;  /* 0x000000eff800720c */ /* 0x040fe20003f66270 */
[----:B------:R-:W-:Y:S03]  /*bfd0*/  HMMA.16816.F32 R32, R168, R166, R32 ;  /* 0x000000a6a820723c */ /* 0x000fe60000001820 */
[----:B------:R-:W-:Y:S02]  /*bfe0*/  ISETP.GE.AND P1, PT, R248, R237, PT ;  /* 0x000000edf800720c */ /* 0x000fe40003f26270 */
[----:B------:R-:W-:Y:S02]  /*bff0*/  FSEL R197, R12, -INF , !P0 ;  /* 0xff8000000cc57808 */ /* 0x000fe40004000000 */
        /* <DEDUP_REMOVED lines=10> */
[C---:B------:R-:W-:Y:S02]  /*c0a0*/  ISETP.GE.AND P4, PT, R248.reuse, R239, PT ;  /* 0x000000eff800720c */ /* 0x040fe40003f86270 */
[----:B------:R-:W-:Y:S02]  /*c0b0*/  ISETP.GE.AND P5, PT, R248, R237, PT ;  /* 0x000000edf800720c */ /* 0x000fe40003fa6270 */
[----:B------:R-:W-:Y:S02]  /*c0c0*/  FSEL R200, R13, -INF , !P6 ;  /* 0xff8000000dc87808 */ /* 0x000fe40007000000 */
        /* <DEDUP_REMOVED lines=21> */
[----:B------:R-:W-:Y:S01]  /*c220*/  ISETP.GE.OR P4, PT, R246, R236, !P4 ;  /* 0x000000ecf600720c */ /* 0x000fe20006786670 */
[----:B------:R-:W-:Y:S01]  /*c230*/  VIADD R246, R3, 0x30 ;  /* 0x0000003003f67836 */ /* 0x000fe20000000000 */
        /* <DEDUP_REMOVED lines=38> */
[----:B------:R-:W-:Y:S02]  /*c4a0*/  FSEL R198, R28, -INF , !P6 ;  /* 0xff8000001cc67808 */ /* 0x000fe40007000000 */
[----:B------:R-:W-:Y:S02]  /*c4b0*/  FSEL R252, R31, -INF , !P2 ;  /* 0xff8000001ffc7808 */ /* 0x000fe40005000000 */
[----:B------:R-:W-:Y:S02]  /*c4c0*/  FMNMX.FTZ R248, R178, R248, !PT ;  /* 0x000000f8b2f87209 */ /* 0x000fe40007810000 */
[----:B------:R-:W-:Y:S02]  /*c4d0*/  PLOP3.LUT P2, PT, PT, PT, UP0, 0x80, 0x0 ;  /* 0x000000000000781c */ /* 0x000fe40003f4f008 */
[----:B------:R-:W-:Y:S02]  /*c4e0*/  FSEL R190, R30, -INF , !P3 ;  /* 0xff8000001ebe7808 */ /* 0x000fe40005800000 */
[----:B------:R-:W-:Y:S02]  /*c4f0*/  FMNMX.FTZ R11, R201, R246, !PT ;  /* 0x000000f6c90b7209 */ /* 0x000fe40007810000 */
[----:B------:R-:W-:Y:S02]  /*c500*/  FSEL R194, R29, -INF , !P5 ;  /* 0xff8000001dc27808 */ /* 0x000fe40006800000 */
[C---:B------:R-:W-:Y:S02]  /*c510*/  ISETP.GE.AND P3, PT, R3.reuse, R239, PT ;  /* 0x000000ef0300720c */ /* 0x040fe40003f66270 */
[----:B------:R-:W-:Y:S02]  /*c520*/  FMNMX.FTZ R246, R198, R248, !PT ;  /* 0x000000f8c6f67209 */ /* 0x000fe40007810000 */
[----:B------:R-:W-:Y:S02]  /*c530*/  FMNMX.FTZ R14, R202, R11, !PT ;  /* 0x0000000bca0e7209 */ /* 0x000fe40007810000 */
[----:B------:R-:W-:Y:S02]  /*c540*/  ISETP.GE.OR P3, PT, R3, R238, !P3 ;  /* 0x000000ee0300720c */ /* 0x000fe40005f66670 */
[----:B------:R-:W-:Y:S02]  /*c550*/  FSEL R248, R32, -INF , !P1 ;  /* 0xff80000020f87808 */ /* 0x000fe40004800000 */
[----:B------:R-:W-:Y:S02]  /*c560*/  FMNMX.FTZ R11, R194, R246, !PT ;  /* 0x000000f6c20b7209 */ /* 0x000fe40007810000 */
[----:B------:R-:W-:Y:S02]  /*c570*/  FSEL R174, R27, -INF , !P4 ;  /* 0xff8000001bae7808 */ /* 0x000fe40006000000 */
[----:B------:R-:W-:Y:S02]  /*c580*/  FSEL R246, R33, -INF , !P3 ;  /* 0xff80000021f67808 */ /* 0x000fe40005800000 */
[----:B------:R-:W-:Y:S02]  /*c590*/  FMNMX.FTZ R13, R181, R14, !PT ;  /* 0x0000000eb50d7209 */ /* 0x000fe40007810000 */
[----:B------:R-:W-:Y:S02]  /*c5a0*/  FMNMX.FTZ R11, R248, R11, !PT ;  /* 0x0000000bf80b7209 */ /* 0x000fe40007810000 */
[----:B------:R-:W-:Y:S02]  /*c5b0*/  ISETP.GE.AND P1, PT, R3, R237, PT ;  /* 0x000000ed0300720c */ /* 0x000fe40003f26270 */
[----:B------:R-:W-:Y:S02]  /*c5c0*/  FMNMX.FTZ R13, R174, R13, !PT ;  /* 0x0000000dae0d7209 */ /* 0x000fe40007810000 */
[----:B------:R-:W-:Y:S01]  /*c5d0*/  FMNMX.FTZ R11, R246, R11, !PT ;  /* 0x0000000bf60b7209 */ /* 0x000fe20007810000 */
[----:B------:R-:W-:Y:S08]  /*c5e0*/  @P2 BRA `(.L_x_1155) ;  /* 0xffffffe4004c2947 */ /* 0x000ff0000383ffff */
.L_x_1154:
[----:B------:R-:W2:Y:S01]  /*c5f0*/  LDL.64 R32, [R1] ;  /* 0x0000000001207983 */ /* 0x000ea20000100a00 */
[----:B------:R-:W-:Y:S01]  /*c600*/  FMNMX.FTZ R13, R190, R13, !PT ;  /* 0x0000000dbe0d7209 */ /* 0x000fe20007810000 */
[----:B------:R-:W-:Y:S01]  /*c610*/  USHF.L.U32 UR32, UR38, 0x1, URZ ;  /* 0x0000000126207899 */ /* 0x000fe2000800063f */
[----:B------:R-:W-:Y:S01]  /*c620*/  FSEL R172, R34, -INF , !P0 ;  /* 0xff80000022ac7808 */ /* 0x000fe20004000000 */
[----:B------:R-:W-:Y:S01]  /*c630*/  UISETP.GT.AND UP0, UPT, UR38, UR22, UPT ;  /* 0x000000162600728c */ /* 0x000fe2000bf04270 */
[----:B------:R-:W-:Y:S01]  /*c640*/  FMNMX.FTZ R13, R252, R13, !PT ;  /* 0x0000000dfc0d7209 */ /* 0x000fe20007810000 */
[----:B------:R-:W3:Y:S01]  /*c650*/  SHFL.BFLY PT, R4, R11, 0x2, 0x1f ;  /* 0x0c401f000b047f89 */ /* 0x000ee200000e0000 */
[----:B------:R-:W-:Y:S02]  /*c660*/  ISETP.GE.OR P1, PT, R3, R236, !P1 ;  /* 0x000000ec0300720c */ /* 0x000fe40004f26670 */
[----:B------:R-:W-:Y:S05]  /*c670*/  FMNMX.FTZ R8, R172, R13, !PT ;  /* 0x0000000dac087209 */ /* 0x000fea0007810000 */
[----:B------:R-:W-:Y:S01]  /*c680*/  LDSM.16.MT88.4 R20, [R222+0x10000] ;  /* 0x01000000de14783b */ /* 0x000fe20000004200 */
[----:B------:R-:W-:Y:S04]  /*c690*/  FSEL R165, R35, -INF , !P1 ;  /* 0xff80000023a57808 */ /* 0x000fe80004800000 */
[----:B-1----:R-:W-:Y:S02]  /*c6a0*/  FMNMX.FTZ R6, R165, R8, !PT ;  /* 0x00000008a5067209 */ /* 0x002fe40007810000 */
[----:B------:R-:W-:Y:S01]  /*c6b0*/  MOV R8, UR31 ;  /* 0x0000001f00087c02 */ /* 0x000fe20008000f00 */
[----:B------:R-:W-:Y:S08]  /*c6c0*/  LDSM.16.MT88.4 R28, [R221+0x10000] ;  /* 0x01000000dd1c783b */ /* 0x000ff00000004200 */
[----:B------:R-:W1:Y:S01]  /*c6d0*/  SHFL.BFLY PT, R3, R6, 0x2, 0x1f ;  /* 0x0c401f0006037f89 */ /* 0x000e6200000e0000 */
[----:B--2---:R-:W-:Y:S01]  /*c6e0*/  LOP3.LUT R8, R33, UR32, R8, 0x96, !PT ;  /* 0x0000002021087c12 */ /* 0x004fe2000f8e9608 */
[----:B------:R-:W-:Y:S01]  /*c6f0*/  UIADD3 UR32, UR32, 0x1, URZ ;  /* 0x0000000120207890 */ /* 0x000fe2000fffe03f */
[----:B---3--:R-:W-:Y:S02]  /*c700*/  FMNMX.FTZ R7, R11, R4, !PT ;  /* 0x000000040b077209 */ /* 0x008fe40007810000 */
[----:B-1----:R-:W-:Y:S01]  /*c710*/  FMNMX.FTZ R4, R6, R3, !PT ;  /* 0x0000000306047209 */ /* 0x002fe20007810000 */
[----:B------:R-:W-:Y:S01]  /*c720*/  IMAD.WIDE.U32 R12, R8, -0x326172a9, RZ ;  /* 0xcd9e8d57080c7825 */ /* 0x000fe200078e00ff */
[----:B------:R-:W-:Y:S01]  /*c730*/  LOP3.LUT R176, R245, UR19, R32, 0x96, !PT ;  /* 0x00000013f5b07c12 */ /* 0x000fe2000f8e9620 */
[----:B------:R-:W1:Y:S08]  /*c740*/  SHFL.BFLY PT, R164, R7, 0x1, 0x1f ;  /* 0x0c201f0007a47f89 */ /* 0x000e7000000e0000 */
[----:B------:R-:W2:Y:S01]  /*c750*/  SHFL.BFLY PT, R3, R4, 0x1, 0x1f ;  /* 0x0c201f0004037f89 */ /* 0x000ea200000e0000 */
[----:B------:R-:W-:Y:S05]  /*c760*/  IMAD.WIDE.U32 R176, R176, -0x326172a9, RZ ;  /* 0xcd9e8d57b0b07825 */ /* 0x000fea00078e00ff */
[----:B------:R-:W-:Y:S02]  /*c770*/  LOP3.LUT R6, R177, UR18, R12, 0x96, !PT ;  /* 0x00000012b1067c12 */ /* 0x000fe4000f8e960c */
[----:B-1----:R-:W-:Y:S02]  /*c780*/  FMNMX.FTZ R164, R7, R164, !PT ;  /* 0x000000a407a47209 */ /* 0x002fe40007810000 */
[----:B------:R-:W-:Y:S02]  /*c790*/  LOP3.LUT R7, R13, UR20, R250, 0x96, !PT ;  /* 0x000000140d077c12 */ /* 0x000fe4000f8e96fa */
[C---:B------:R-:W-:Y:S01]  /*c7a0*/  FSETP.NEU.FTZ.AND P1, PT, R164.reuse, -INF , PT ;  /* 0xff800000a400780b */ /* 0x040fe20003f3d000 */
[----:B------:R-:W-:Y:S01]  /*c7b0*/  FMUL.FTZ R175, R164, UR4 ;  /* 0x00000004a4af7c20 */ /* 0x000fe20008410000 */
[----:B--2---:R-:W-:Y:S01]  /*c7c0*/  FMNMX.FTZ R3, R4, R3, !PT ;  /* 0x0000000304037209 */ /* 0x004fe20007810000 */
[----:B------:R-:W-:Y:S03]  /*c7d0*/  IMAD.WIDE.U32 R12, R7, -0x2daee0ad, RZ ;  /* 0xd2511f53070c7825 */ /* 0x000fe600078e00ff */
[----:B------:R-:W-:Y:S01]  /*c7e0*/  FSEL R175, R175, RZ, P1 ;  /* 0x000000ffafaf7208 */ /* 0x000fe20000800000 */
[----:B------:R-:W-:Y:S04]  /*c7f0*/  IMAD.WIDE.U32 R6, R6, -0x2daee0ad, RZ ;  /* 0xd2511f5306067825 */ /* 0x000fe800078e00ff */
[C---:B------:R-:W-:Y:S01]  /*c800*/  FMUL.FTZ R173, R3.reuse, UR4 ;  /* 0x0000000403ad7c20 */ /* 0x040fe20008410000 */
[----:B------:R-:W-:Y:S01]  /*c810*/  FSETP.NEU.FTZ.AND P0, PT, R3, -INF , PT ;  /* 0xff8000000300780b */ /* 0x000fe20003f1d000 */
[--C-:B------:R-:W-:Y:S01]  /*c820*/  FFMA.FTZ R184, R5, UR4, -R175.reuse ;  /* 0x0000000405b87c23 */ /* 0x100fe200080108af */
[----:B------:R-:W-:Y:S01]  /*c830*/  LOP3.LUT R5, R13, UR17, R244, 0x96, !PT ;  /* 0x000000110d057c12 */ /* 0x000fe2000f8e96f4 */
[--C-:B------:R-:W-:Y:S01]  /*c840*/  FFMA.FTZ R185, R185, UR4, -R175.reuse ;  /* 0x00000004b9b97c23 */ /* 0x100fe200080108af */
[----:B------:R-:W-:Y:S01]  /*c850*/  LOP3.LUT R4, R7, UR15, R12, 0x96, !PT ;  /* 0x0000000f07047c12 */ /* 0x000fe2000f8e960c */
[--C-:B------:R-:W-:Y:S01]  /*c860*/  FFMA.FTZ R191, R191, UR4, -R175.reuse ;  /* 0x00000004bfbf7c23 */ /* 0x100fe200080108af */
[----:B------:R-:W-:Y:S01]  /*c870*/  FSEL R173, R173, RZ, P0 ;  /* 0x000000ffadad7208 */ /* 0x000fe20000000000 */
[----:B------:R-:W-:Y:S01]  /*c880*/  IMAD.WIDE.U32 R12, R5, -0x326172a9, RZ ;  /* 0xcd9e8d57050c7825 */ /* 0x000fe200078e00ff */
[----:B------:R-:W-:Y:S01]  /*c890*/  FSEL R7, R164, RZ, P1 ;  /* 0x000000ffa4077208 */ /* 0x000fe20000800000 */
[----:B------:R-:W-:Y:S02]  /*c8a0*/  MUFU.EX2 R185, R185 ;  /* 0x000000b900b97308 */ /* 0x000fe40000000800 */
[----:B------:R-:W-:Y:S01]  /*c8b0*/  FFMA.FTZ R186, R186, UR4, -R175 ;  /* 0x00000004baba7c23 */ /* 0x000fe200080108af */
[----:B------:R-:W-:Y:S01]  /*c8c0*/  IMAD.WIDE.U32 R18, R4, -0x326172a9, RZ ;  /* 0xcd9e8d5704127825 */ /* 0x000fe200078e00ff */
[----:B------:R-:W-:Y:S03]  /*c8d0*/  LOP3.LUT R4, R13, UR16, R176, 0x96, !PT ;  /* 0x000000100d047c12 */ /* 0x000fe6000f8e96b0 */
[--C-:B------:R-:W-:Y:S01]  /*c8e0*/  FFMA.FTZ R167, R9, UR4, -R173.reuse ;  /* 0x0000000409a77c23 */ /* 0x100fe200080108ad */
[----:B------:R-:W-:Y:S01]  /*c8f0*/  FADD.FTZ R0, -R7, R0 ;  /* 0x0000000007007221 */ /* 0x000fe20000010100 */
[----:B------:R-:W-:Y:S01]  /*c900*/  LOP3.LUT R5, R19, UR14, R12, 0x96, !PT ;  /* 0x0000000e13057c12 */ /* 0x000fe2000f8e960c */
[----:B------:R-:W-:Y:S04]  /*c910*/  IMAD.WIDE.U32 R8, R4, -0x2daee0ad, RZ ;  /* 0xd2511f5304087825 */ /* 0x000fe800078e00ff */
[--C-:B------:R-:W-:Y:S01]  /*c920*/  FFMA.FTZ R166, R10, UR4, -R173.reuse ;  /* 0x000000040aa67c23 */ /* 0x100fe200080108ad */
[----:B------:R-:W-:Y:S01]  /*c930*/  MUFU.EX2 R191, R191 ;  /* 0x000000bf00bf7308 */ /* 0x000fe20000000800 */
[--C-:B------:R-:W-:Y:S01]  /*c940*/  FFMA.FTZ R189, R189, UR4, -R173.reuse ;  /* 0x00000004bdbd7c23 */ /* 0x100fe200080108ad */
[----:B------:R-:W-:Y:S01]  /*c950*/  IMAD.WIDE.U32 R26, R5, -0x2daee0ad, RZ ;  /* 0xd2511f53051a7825 */ /* 0x000fe200078e00ff */
[----:B------:R-:W-:Y:S02]  /*c960*/  LOP3.LUT R4, R9, UR13, R6, 0x96, !PT ;  /* 0x0000000d09047c12 */ /* 0x000fe4000f8e9606 */
[----:B------:R-:W-:Y:S01]  /*c970*/  FSEL R5, R3, RZ, P0 ;  /* 0x000000ff03057208 */ /* 0x000fe20000000000 */
[--C-:B------:R-:W-:Y:S01]  /*c980*/  FFMA.FTZ R187, R187, UR4, -R173.reuse ;  /* 0x00000004bbbb7c23 */ /* 0x100fe200080108ad */
[----:B------:R-:W-:Y:S01]  /*c990*/  LOP3.LUT R12, R27, UR12, R8, 0x96, !PT ;  /* 0x0000000c1b0c7c12 */ /* 0x000fe2000f8e9608 */
[----:B------:R-:W-:Y:S02]  /*c9a0*/  IMAD.WIDE.U32 R24, R4, -0x326172a9, RZ ;  /* 0xcd9e8d5704187825 */ /* 0x000fe400078e00ff */
[----:B------:R-:W1:Y:S01]  /*c9b0*/  MUFU.EX2 R186, R186 ;  /* 0x000000ba00ba7308 */ /* 0x000e620000000800 */
[----:B------:R-:W-:Y:S01]  /*c9c0*/  PLOP3.LUT P0, PT, PT, PT, UP0, 0x80, 0x0 ;  /* 0x000000000000781c */ /* 0x000fe20003f0f008 */
[----:B------:R-:W-:Y:S01]  /*c9d0*/  FADD.FTZ R5, -R5, R2 ;  /* 0x0000000205057221 */ /* 0x000fe20000010100 */
[----:B------:R-:W-:Y:S04]  /*c9e0*/  IMAD.WIDE.U32 R12, R12, -0x326172a9, RZ ;  /* 0xcd9e8d570c0c7825 */ /* 0x000fe800078e00ff */
[----:B------:R-:W-:Y:S01]  /*c9f0*/  FMUL.FTZ R2, R0, UR4 ;  /* 0x0000000400027c20 */ /* 0x000fe20008410000 */
[----:B------:R-:W-:Y:S01]  /*ca00*/  FFMA.FTZ R174, R174, UR4, -R173 ;  /* 0x00000004aeae7c23 */ /* 0x000fe200080108ad */
[--C-:B------:R-:W-:Y:S01]  /*ca10*/  FFMA.FTZ R188, R196, UR4, -R175.reuse ;  /* 0x00000004c4bc7c23 */ /* 0x100fe200080108af */
[----:B------:R-:W-:Y:S01]  /*ca20*/  LOP3.LUT R11, R12, 0xffff, RZ, 0xc0, !PT ;  /* 0x0000ffff0c0b7812 */ /* 0x000fe200078ec0ff */
[----:B------:R-:W-:Y:S01]  /*ca30*/  MUFU.EX2 R189, R189 ;  /* 0x000000bd00bd7308 */ /* 0x000fe20000000800 */
[----:B------:R-:W-:Y:S01]  /*ca40*/  SHF.R.U32.HI R9, RZ, 0x10, R12 ;  /* 0x00000010ff097819 */ /* 0x000fe2000001160c */
[--C-:B------:R-:W-:Y:S01]  /*ca50*/  FFMA.FTZ R196, R197, UR4, -R175.reuse ;  /* 0x00000004c5c47c23 */ /* 0x100fe200080108af */
[----:B------:R-:W-:Y:S01]  /*ca60*/  LOP3.LUT R8, R13, UR21, R24, 0x96, !PT ;  /* 0x000000150d087c12 */ /* 0x000fe2000f8e9618 */
[--C-:B------:R-:W-:Y:S01]  /*ca70*/  FFMA.FTZ R197, R200, UR4, -R175.reuse ;  /* 0x00000004c8c57c23 */ /* 0x100fe200080108af */
[----:B------:R-:W-:Y:S01]  /*ca80*/  LOP3.LUT R6, R12, 0xff, RZ, 0xc0, !PT ;  /* 0x000000ff0c067812 */ /* 0x000fe200078ec0ff */
[----:B------:R-:W-:Y:S01]  /*ca90*/  FFMA.FTZ R193, R193, UR4, -R175 ;  /* 0x00000004c1c17c23 */ /* 0x000fe200080108af */
[----:B------:R-:W-:Y:S03]  /*caa0*/  SHF.R.U32.HI R4, RZ, 0x18, R12 ;  /* 0x00000018ff047819 */ /* 0x000fe6000001160c */
[----:B------:R-:W2:Y:S01]  /*cab0*/  MUFU.EX2 R187, R187 ;  /* 0x000000bb00bb7308 */ /* 0x000ea20000000800 */
[----:B------:R-:W3:Y:S01]  /*cac0*/  LDSM.16.MT88.4 R12, [R224+0x10000] ;  /* 0x01000000e00c783b */ /* 0x000ee20000004200 */
[--C-:B------:R-:W-:Y:S01]  /*cad0*/  SHF.R.U32.HI R0, RZ, 0x10, R8.reuse ;  /* 0x00000010ff007819 */ /* 0x100fe20000011608 */
[--C-:B------:R-:W-:Y:S01]  /*cae0*/  FFMA.FTZ R192, R192, UR4, -R173.reuse ;  /* 0x00000004c0c07c23 */ /* 0x100fe200080108ad */
[----:B------:R-:W-:Y:S01]  /*caf0*/  LOP3.LUT R7, R9, 0xff, RZ, 0xc0, !PT ;  /* 0x000000ff09077812 */ /* 0x000fe200078ec0ff */
[--C-:B------:R-:W-:Y:S01]  /*cb00*/  FFMA.FTZ R195, R195, UR4, -R173.reuse ;  /* 0x00000004c3c37c23 */ /* 0x100fe200080108ad */
[----:B------:R-:W-:Y:S01]  /*cb10*/  LOP3.LUT R17, R0, 0xff, RZ, 0xc0, !PT ;  /* 0x000000ff00117812 */ /* 0x000fe200078ec0ff */
[----:B------:R-:W-:Y:S03]  /*cb20*/  FMUL.FTZ R0, R5, UR4 ;  /* 0x0000000405007c20 */ /* 0x000fe60008410000 */
[----:B------:R-:W4:Y:S01]  /*cb30*/  MUFU.EX2 R184, R184 ;  /* 0x000000b800b87308 */ /* 0x000f220000000800 */
[C---:B------:R-:W-:Y:S01]  /*cb40*/  LOP3.LUT R9, R8.reuse, 0xffff, RZ, 0xc0, !PT ;  /* 0x0000ffff08097812 */ /* 0x040fe200078ec0ff */
[--C-:B------:R-:W-:Y:S01]  /*cb50*/  FFMA.FTZ R200, R179, UR4, -R173.reuse ;  /* 0x00000004b3c87c23 */ /* 0x100fe200080108ad */
[----:B------:R-:W-:Y:S01]  /*cb60*/  LOP3.LUT R10, R8, 0xff, RZ, 0xc0, !PT ;  /* 0x000000ff080a7812 */ /* 0x000fe200078ec0ff */
[----:B------:R-:W-:Y:S01]  /*cb70*/  FFMA.FTZ R199, R199, UR4, -R173 ;  /* 0x00000004c7c77c23 */ /* 0x000fe200080108ad */
[----:B------:R-:W-:Y:S01]  /*cb80*/  SHF.R.U32.HI R11, RZ, 0x8, R11 ;  /* 0x00000008ff0b7819 */ /* 0x000fe2000001160b */
[----:B------:R-:W-:Y:S01]  /*cb90*/  FFMA.FTZ R183, R183, UR4, -R175 ;  /* 0x00000004b7b77c23 */ /* 0x000fe200080108af */
[----:B------:R-:W-:Y:S03]  /*cba0*/  SHF.R.U32.HI R9, RZ, 0x8, R9 ;  /* 0x00000008ff097819 */ /* 0x000fe60000011609 */
[----:B------:R-:W-:Y:S01]  /*cbb0*/  MUFU.EX2 R167, R167 ;  /* 0x000000a700a77308 */ /* 0x000fe20000000800 */
[----:B------:R-:W-:Y:S01]  /*cbc0*/  SHF.R.U32.HI R8, RZ, 0x18, R8 ;  /* 0x00000018ff087819 */ /* 0x000fe20000011608 */
[----:B------:R-:W-:Y:S01]  /*cbd0*/  FFMA.FTZ R181, R181, UR4, -R173 ;  /* 0x00000004b5b57c23 */ /* 0x000fe200080108ad */
[----:B------:R-:W-:Y:S01]  /*cbe0*/  PRMT R6, R6, 0x5410, R11 ;  /* 0x0000541006067816 */ /* 0x000fe2000000000b */
[----:B------:R-:W-:Y:S01]  /*cbf0*/  FFMA.FTZ R182, R182, UR4, -R175 ;  /* 0x00000004b6b67c23 */ /* 0x000fe200080108af */
[----:B------:R-:W-:Y:S01]  /*cc00*/  PRMT R10, R10, 0x5410, R9 ;  /* 0x000054100a0a7816 */ /* 0x000fe20000000009 */
[--C-:B------:R-:W-:Y:S01]  /*cc10*/  FFMA.FTZ R178, R178, UR4, -R175.reuse ;  /* 0x00000004b2b27c23 */ /* 0x100fe200080108af */
[----:B------:R-:W-:Y:S03]  /*cc20*/  PRMT R8, R17, 0x5410, R8 ;  /* 0x0000541011087816 */ /* 0x000fe60000000008 */
[----:B------:R-:W5:Y:S01]  /*cc30*/  MUFU.EX2 R166, R166 ;  /* 0x000000a600a67308 */ /* 0x000f620000000800 */
[----:B------:R-:W-:Y:S01]  /*cc40*/  PRMT R4, R7, 0x5410, R4 ;  /* 0x0000541007047816 */ /* 0x000fe20000000004 */
[--C-:B------:R-:W-:Y:S01]  /*cc50*/  FFMA.FTZ R203, R203, UR4, -R175.reuse ;  /* 0x00000004cbcb7c23 */ /* 0x100fe200080108af */
[--C-:B------:R-:W-:Y:S01]  /*cc60*/  HSET2.LE.AND R168, R10, R243.reuse, PT ;  /* 0x000000f30aa87233 */ /* 0x100fe20003803000 */
[--C-:B------:R-:W-:Y:S01]  /*cc70*/  FFMA.FTZ R198, R198, UR4, -R175.reuse ;  /* 0x00000004c6c67c23 */ /* 0x100fe200080108af */
[--C-:B------:R-:W-:Y:S01]  /*cc80*/  HSET2.LE.AND R169, R8, R243.reuse, PT ;  /* 0x000000f308a97233 */ /* 0x100fe20003803000 */
[----:B------:R-:W-:Y:S01]  /*cc90*/  FFMA.FTZ R194, R194, UR4, -R175 ;  /* 0x00000004c2c27c23 */ /* 0x000fe200080108af */
[--C-:B------:R-:W-:Y:S03]  /*cca0*/  HSET2.LE.AND R170, R6, R243.reuse, PT ;  /* 0x000000f306aa7233 */ /* 0x100fe60003803000 */
[----:B------:R-:W3:Y:S01]  /*ccb0*/  MUFU.EX2 R2, R2 ;  /* 0x0000000200027308 */ /* 0x000ee20000000800 */
[--C-:B------:R-:W-:Y:S01]  /*ccc0*/  HSET2.LE.AND R171, R4, R243.reuse, PT ;  /* 0x000000f304ab7233 */ /* 0x100fe20003803000 */
[----:B------:R-:W-:Y:S01]  /*ccd0*/  FFMA.FTZ R190, R190, UR4, -R173 ;  /* 0x00000004bebe7c23 */ /* 0x000fe200080108ad */
[----:B-1----:R-:W-:Y:S01]  /*cce0*/  F2FP.F16.F32.PACK_AB R5, R186, R191 ;  /* 0x000000bfba05723e */ /* 0x002fe200000000ff */
[--C-:B------:R-:W-:Y:S01]  /*ccf0*/  FFMA.FTZ R248, R248, UR4, -R175.reuse ;  /* 0x00000004f8f87c23 */ /* 0x100fe200080108af */
[----:B--2---:R-:W-:Y:S01]  /*cd00*/  F2FP.F16.F32.PACK_AB R4, R187, R189 ;  /* 0x000000bdbb04723e */ /* 0x004fe200000000ff */
[----:B------:R-:W-:Y:S01]  /*cd10*/  FFMA.FTZ R175, R246, UR4, -R175 ;  /* 0x00000004f6af7c23 */ /* 0x000fe200080108af */
[----:B----4-:R-:W-:Y:S03]  /*cd20*/  F2FP.F16.F32.PACK_AB R7, R184, R185 ;  /* 0x000000b9b807723e */ /* 0x010fe600000000ff */
[----:B------:R-:W1:Y:S01]  /*cd30*/  MUFU.EX2 R0, R0 ;  /* 0x0000000000007308 */ /* 0x000e620000000800 */
[----:B-----5:R-:W-:Y:S01]  /*cd40*/  F2FP.F16.F32.PACK_AB R6, R166, R167 ;  /* 0x000000a7a606723e */ /* 0x020fe200000000ff */
[----:B------:R-:W-:Y:S01]  /*cd50*/  FFMA.FTZ R246, R172, UR4, -R173 ;  /* 0x00000004acf67c23 */ /* 0x000fe200080108ad */
[----:B------:R-:W-:Y:S02]  /*cd60*/  LOP3.LUT R168, R168, R5, RZ, 0xc0, !PT ;  /* 0x00000005a8a87212 */ /* 0x000fe400078ec0ff */
[----:B------:R-:W-:Y:S02]  /*cd70*/  LOP3.LUT R169, R169, R4, RZ, 0xc0, !PT ;  /* 0x00000004a9a97212 */ /* 0x000fe400078ec0ff */
[----:B------:R-:W-:Y:S03]  /*cd80*/  LOP3.LUT R170, R170, R7, RZ, 0xc0, !PT ;  /* 0x00000007aaaa7212 */ /* 0x000fe600078ec0ff */
[----:B------:R-:W-:Y:S01]  /*cd90*/  MUFU.EX2 R180, R182 ;  /* 0x000000b600b47308 */ /* 0x000fe20000000800 */
[----:B------:R-:W-:Y:S01]  /*cda0*/  LOP3.LUT R171, R171, R6, RZ, 0xc0, !PT ;  /* 0x00000006abab7212 */ /* 0x000fe200078ec0ff */
[C---:B---3--:R-:W-:Y:S01]  /*cdb0*/  FMUL.FTZ R4, R2.reuse, R160 ;  /* 0x000000a002047220 */ /* 0x048fe20000410000 */
[C---:B------:R-:W-:Y:S01]  /*cdc0*/  FMUL.FTZ R5, R2.reuse, R161 ;  /* 0x000000a102057220 */ /* 0x040fe20000410000 */
[C---:B------:R-:W-:Y:S01]  /*cdd0*/  FMUL.FTZ R8, R2.reuse, R156 ;  /* 0x0000009c02087220 */ /* 0x040fe20000410000 */
[C---:B------:R-:W-:Y:S01]  /*cde0*/  FMUL.FTZ R9, R2.reuse, R157 ;  /* 0x0000009d02097220 */ /* 0x040fe20000410000 */
[C---:B------:R-:W-:Y:S01]  /*cdf0*/  FMUL.FTZ R16, R2.reuse, R148 ;  /* 0x0000009402107220 */ /* 0x040fe20000410000 */
[----:B------:R-:W-:Y:S01]  /*ce00*/  FMUL.FTZ R17, R2, R149 ;  /* 0x0000009502117220 */ /* 0x000fe20000410000 */
[----:B------:R-:W-:Y:S01]  /*ce10*/  MOV R160, R32 ;  /* 0x0000002000a07202 */ /* 0x000fe20000000f00 */
[C---:B-1----:R-:W-:Y:S01]  /*ce20*/  FMUL.FTZ R6, R0.reuse, R162 ;  /* 0x000000a200067220 */ /* 0x042fe20000410000 */
[C---:B------:R-:W-:Y:S01]  /*ce30*/  FMUL.FTZ R7, R0.reuse, R163 ;  /* 0x000000a300077220 */ /* 0x040fe20000410000 */
[C---:B------:R-:W-:Y:S01]  /*ce40*/  FMUL.FTZ R10, R0.reuse, R158 ;  /* 0x0000009e000a7220 */ /* 0x040fe20000410000 */
[C---:B------:R-:W-:Y:S01]  /*ce50*/  FMUL.FTZ R11, R0.reuse, R159 ;  /* 0x0000009f000b7220 */ /* 0x040fe20000410000 */
[----:B------:R-:W-:Y:S01]  /*ce60*/  MOV R162, R26 ;  /* 0x0000001a00a27202 */ /* 0x000fe20000000f00 */
[----:B------:R-:W1:Y:S01]  /*ce70*/  LDSM.16.MT88.4 R156, [R220+0x10000] ;  /* 0x01000000dc9c783b */ /* 0x000e620000004200 */
[----:B------:R-:W-:Y:S01]  /*ce80*/  MOV R163, R27 ;  /* 0x0000001b00a37202 */ /* 0x000fe20000000f00 */
[C---:B------:R-:W-:Y:S01]  /*ce90*/  FMUL.FTZ R26, R0.reuse, R142 ;  /* 0x0000008e001a7220 */ /* 0x040fe20000410000 */
        /* <DEDUP_REMOVED lines=8> */
[C---:B------:R-:W-:Y:S01]  /*cf20*/  FMUL.FTZ R15, R0.reuse, R155 ;  /* 0x0000009b000f7220 */ /* 0x040fe20000410000 */
[----:B------:R-:W-:Y:S01]  /*cf30*/  MOV R155, R19 ;  /* 0x00000013009b7202 */ /* 0x000fe20000000f00 */
[C---:B------:R-:W-:Y:S01]  /*cf40*/  FMUL.FTZ R19, R0.reuse, R151 ;  /* 0x0000009700137220 */ /* 0x040fe20000410000 */
[----:B------:R-:W-:Y:S01]  /*cf50*/  MOV R154, R18 ;  /* 0x00000012009a7202 */ /* 0x000fe20000000f00 */
[----:B------:R-:W-:Y:S03]  /*cf60*/  FMUL.FTZ R18, R0, R150 ;  /* 0x0000009600127220 */ /* 0x000fe60000410000 */
[C---:B------:R-:W-:Y:S01]  /*cf70*/  HMMA.16816.F32 R12, R168.reuse, R20, R12 ;  /* 0x00000014a80c723c */ /* 0x040fe2000000180c */
[----:B------:R-:W2:Y:S01]  /*cf80*/  LDSM.16.MT88.4 R148, [R224+0x12000] ;  /* 0x01200000e094783b */ /* 0x000ea20000004200 */
[----:B------:R-:W-:Y:S01]  /*cf90*/  MUFU.EX2 R188, R188 ;  /* 0x000000bc00bc7308 */ /* 0x000fe20000000800 */
[----:B------:R-:W-:Y:S01]  /*cfa0*/  MOV R153, R25 ;  /* 0x0000001900997202 */ /* 0x000fe20000000f00 */
[C---:B------:R-:W-:Y:S01]  /*cfb0*/  FMUL.FTZ R25, R2.reuse, R141 ;  /* 0x0000008d02197220 */ /* 0x040fe20000410000 */
[----:B------:R-:W-:Y:S01]  /*cfc0*/  MOV R161, R33 ;  /* 0x0000002100a17202 */ /* 0x000fe20000000f00 */
[C---:B------:R-:W-:Y:S06]  /*cfd0*/  HMMA.16816.F32 R16, R168.reuse, R22, R16 ;  /* 0x00000016a810723c */ /* 0x040fec0000001810 */
[----:B------:R-:W-:Y:S01]  /*cfe0*/  MUFU.EX2 R193, R193 ;  /* 0x000000c100c17308 */ /* 0x000fe20000000800 */
[C---:B------:R-:W-:Y:S01]  /*cff0*/  FMUL.FTZ R20, R2.reuse, R144 ;  /* 0x0000009002147220 */ /* 0x040fe20000410000 */
[----:B------:R-:W-:Y:S03]  /*d000*/  FMUL.FTZ R21, R2, R145 ;  /* 0x0000009102157220 */ /* 0x000fe60000410000 */
[C---:B------:R-:W-:Y:S01]  /*d010*/  FMUL.FTZ R22, R0.reuse, R146 ;  /* 0x0000009200167220 */ /* 0x040fe20000410000 */
[----:B------:R-:W-:Y:S02]  /*d020*/  FMUL.FTZ R23, R0, R147 ;  /* 0x0000009300177220 */ /* 0x000fe40000410000 */
[----:B------:R-:W-:Y:S01]  /*d030*/  LDSM.16.MT88.4 R144, [R222+0x10800] ;  /* 0x01080000de90783b */ /* 0x000fe20000004200 */
[----:B------:R-:W-:Y:S01]  /*d040*/  MOV R152, R24 ;  /* 0x0000001800987202 */ /* 0x000fe20000000f00 */
[C---:B------:R-:W-:Y:S01]  /*d050*/  FMUL.FTZ R24, R2.reuse, R140 ;  /* 0x0000008c02187220 */ /* 0x040fe20000410000 */
[C---:B------:R-:W-:Y:S01]  /*d060*/  FMUL.FTZ R32, R2.reuse, R132 ;  /* 0x0000008402207220 */ /* 0x040fe20000410000 */
[----:B------:R-:W-:Y:S01]  /*d070*/  FMUL.FTZ R33, R2, R133 ;  /* 0x0000008502217220 */ /* 0x000fe20000410000 */
[C---:B------:R-:W-:Y:S01]  /*d080*/  HMMA.16816.F32 R20, R168.reuse, R28, R20 ;  /* 0x0000001ca814723c */ /* 0x040fe20000001814 */
[----:B------:R-:W-:Y:S02]  /*d090*/  MUFU.EX2 R192, R192 ;  /* 0x000000c000c07308 */ /* 0x000fe40000000800 */
[----:B------:R-:W3:Y:S01]  /*d0a0*/  LDSM.16.MT88.4 R140, [R222+0x12000] ;  /* 0x01200000de8c783b */ /* 0x000ee20000004200 */
[C---:B------:R-:W-:Y:S01]  /*d0b0*/  FMUL.FTZ R34, R0.reuse, R134 ;  /* 0x0000008600227220 */ /* 0x040fe20000410000 */
[----:B------:R-:W-:Y:S01]  /*d0c0*/  FMUL.FTZ R35, R0, R135 ;  /* 0x0000008700237220 */ /* 0x000fe20000410000 */
[C---:B------:R-:W-:Y:S05]  /*d0d0*/  HMMA.16816.F32 R24, R168.reuse, R30, R24 ;  /* 0x0000001ea818723c */ /* 0x040fea0000001818 */
[----:B------:R-:W-:Y:S01]  /*d0e0*/  MUFU.EX2 R195, R195 ;  /* 0x000000c300c37308 */ /* 0x000fe20000000800 */
[C---:B------:R-:W-:Y:S01]  /*d0f0*/  FMUL.FTZ R28, R2.reuse, R136 ;  /* 0x00000088021c7220 */ /* 0x040fe20000410000 */
[----:B------:R-:W-:Y:S01]  /*d100*/  FMUL.FTZ R29, R2, R137 ;  /* 0x00000089021d7220 */ /* 0x000fe20000410000 */
[C---:B------:R-:W-:Y:S03]  /*d110*/  FMUL.FTZ R30, R0.reuse, R138 ;  /* 0x0000008a001e7220 */ /* 0x040fe60000410000 */
[----:B------:R-:W-:Y:S01]  /*d120*/  FMUL.FTZ R31, R0, R139 ;  /* 0x0000008b001f7220 */ /* 0x000fe20000410000 */
[----:B------:R-:W4:Y:S01]  /*d130*/  LDSM.16.MT88.4 R132, [R221+0x12000] ;  /* 0x01200000dd84783b */ /* 0x000f220000004200 */
[C---:B------:R-:W-:Y:S01]  /*d140*/  FMUL.FTZ R36, R2.reuse, R36 ;  /* 0x0000002402247220 */ /* 0x040fe20000410000 */
[----:B------:R-:W-:Y:S01]  /*d150*/  FMUL.FTZ R37, R2, R37 ;  /* 0x0000002502257220 */ /* 0x000fe20000410000 */
[C---:B------:R-:W-:Y:S01]  /*d160*/  FMUL.FTZ R38, R0.reuse, R38 ;  /* 0x0000002600267220 */ /* 0x040fe20000410000 */
[----:B------:R-:W-:Y:S02]  /*d170*/  FMUL.FTZ R39, R0, R39 ;  /* 0x0000002700277220 */ /* 0x000fe40000410000 */
[C---:B-1----:R-:W-:Y:S01]  /*d180*/  HMMA.16816.F32 R28, R168.reuse, R156, R28 ;  /* 0x0000009ca81c723c */ /* 0x042fe2000000181c */
[----:B------:R-:W-:Y:S01]  /*d190*/  MUFU.EX2 R196, R196 ;  /* 0x000000c400c47308 */ /* 0x000fe20000000800 */
[----:B------:R-:W1:Y:S01]  /*d1a0*/  LDSM.16.MT88.4 R136, [R220+0x12000] ;  /* 0x01200000dc88783b */ /* 0x000e620000004200 */
[C---:B------:R-:W-:Y:S01]  /*d1b0*/  FMUL.FTZ R40, R2.reuse, R40 ;  /* 0x0000002802287220 */ /* 0x040fe20000410000 */
[----:B------:R-:W-:Y:S01]  /*d1c0*/  FMUL.FTZ R41, R2, R41 ;  /* 0x0000002902297220 */ /* 0x000fe20000410000 */
[C---:B------:R-:W-:Y:S01]  /*d1d0*/  FMUL.FTZ R42, R0.reuse, R42 ;  /* 0x0000002a002a7220 */ /* 0x040fe20000410000 */
[C---:B------:R-:W-:Y:S05]  /*d1e0*/  HMMA.16816.F32 R32, R168.reuse, R158, R32 ;  /* 0x0000009ea820723c */ /* 0x040fea0000001820 */
[----:B------:R-:W5:Y:S01]  /*d1f0*/  MUFU.EX2 R197, R197 ;  /* 0x000000c500c57308 */ /* 0x000f620000000800 */
[----:B------:R-:W-:Y:S01]  /*d200*/  FMUL.FTZ R43, R0, R43 ;  /* 0x0000002b002b7220 */ /* 0x000fe20000410000 */
[C---:B--2---:R-:W-:Y:S04]  /*d210*/  HMMA.16816.F32 R36, R168.reuse, R148, R36 ;  /* 0x00000094a824723c */ /* 0x044fe80000001824 */
[C---:B------:R-:W-:Y:S02]  /*d220*/  FMUL.FTZ R44, R2.reuse, R44 ;  /* 0x0000002c022c7220 */ /* 0x040fe40000410000 */
[C---:B------:R-:W-:Y:S02]  /*d230*/  HMMA.16816.F32 R40, R168.reuse, R150, R40 ;  /* 0x00000096a828723c */ /* 0x040fe40000001828 */
[----:B------:R-:W-:Y:S03]  /*d240*/  MUFU.EX2 R200, R200 ;  /* 0x000000c800c87308 */ /* 0x000fe60000000800 */
[----:B------:R-:W-:Y:S01]  /*d250*/  FMUL.FTZ R45, R2, R45 ;  /* 0x0000002d022d7220 */ /* 0x000fe20000410000 */
[C---:B------:R-:W-:Y:S01]  /*d260*/  FMUL.FTZ R46, R0.reuse, R46 ;  /* 0x0000002e002e7220 */ /* 0x040fe20000410000 */
[----:B------:R-:W-:Y:S01]  /*d270*/  FMUL.FTZ R47, R0, R47 ;  /* 0x0000002f002f7220 */ /* 0x000fe20000410000 */
[C---:B------:R-:W-:Y:S04]  /*d280*/  FMUL.FTZ R48, R2.reuse, R48 ;  /* 0x0000003002307220 */ /* 0x040fe80000410000 */
[----:B------:R-:W2:Y:S01]  /*d290*/  MUFU.EX2 R199, R199 ;  /* 0x000000c700c77308 */ /* 0x000ea20000000800 */
[----:B------:R-:W-:Y:S01]  /*d2a0*/  FMUL.FTZ R49, R2, R49 ;  /* 0x0000003102317220 */ /* 0x000fe20000410000 */
[C---:B------:R-:W-:Y:S01]  /*d2b0*/  FMUL.FTZ R50, R0.reuse, R50 ;  /* 0x0000003200327220 */ /* 0x040fe20000410000 */
[----:B------:R-:W-:Y:S01]  /*d2c0*/  FMUL.FTZ R51, R0, R51 ;  /* 0x0000003300337220 */ /* 0x000fe20000410000 */
[C---:B---3--:R-:W-:Y:S03]  /*d2d0*/  HMMA.16816.F32 R44, R168.reuse, R140, R44 ;  /* 0x0000008ca82c723c */ /* 0x048fe6000000182c */
[----:B-----5:R-:W-:Y:S01]  /*d2e0*/  F2FP.F16.F32.PACK_AB R157, R197, R196 ;  /* 0x000000c4c59d723e */ /* 0x020fe200000000ff */
[C---:B------:R-:W-:Y:S01]  /*d2f0*/  FMUL.FTZ R52, R2.reuse, R52 ;  /* 0x0000003402347220 */ /* 0x040fe20000410000 */
[----:B------:R-:W-:Y:S01]  /*d300*/  FMUL.FTZ R53, R2, R53 ;  /* 0x0000003502357220 */ /* 0x000fe20000410000 */
[C---:B------:R-:W-:Y:S01]  /*d310*/  HMMA.16816.F32 R48, R168.reuse, R142, R48 ;  /* 0x0000008ea830723c */ /* 0x040fe20000001830 */
[----:B------:R-:W3:Y:S01]  /*d320*/  LDSM.16.MT88.4 R140, [R224+0x14000] ;  /* 0x01400000e08c783b */ /* 0x000ee20000004200 */
[----:B------:R-:W-:Y:S03]  /*d330*/  MUFU.EX2 R203, R203 ;  /* 0x000000cb00cb7308 */ /* 0x000fe60000000800 */
[C---:B------:R-:W-:Y:S01]  /*d340*/  FMUL.FTZ R54, R0.reuse, R54 ;  /* 0x0000003600367220 */ /* 0x040fe20000410000 */
[----:B------:R-:W-:Y:S01]  /*d350*/  FMUL.FTZ R55, R0, R55 ;  /* 0x0000003700377220 */ /* 0x000fe20000410000 */
[C---:B------:R-:W-:Y:S01]  /*d360*/  FMUL.FTZ R56, R2.reuse, R56 ;  /* 0x0000003802387220 */ /* 0x040fe20000410000 */
[----:B------:R-:W-:Y:S04]  /*d370*/  FMUL.FTZ R57, R2, R57 ;  /* 0x0000003902397220 */ /* 0x000fe80000410000 */
[----:B------:R-:W-:Y:S01]  /*d380*/  MUFU.EX2 R248, R248 ;  /* 0x000000f800f87308 */ /* 0x000fe20000000800 */
[C---:B------:R-:W-:Y:S01]  /*d390*/  FMUL.FTZ R58, R0.reuse, R58 ;  /* 0x0000003a003a7220 */ /* 0x040fe20000410000 */
[----:B------:R-:W-:Y:S01]  /*d3a0*/  FMUL.FTZ R59, R0, R59 ;  /* 0x0000003b003b7220 */ /* 0x000fe20000410000 */
[C---:B----4-:R-:W-:Y:S03]  /*d3b0*/  HMMA.16816.F32 R52, R168.reuse, R132, R52 ;  /* 0x00000084a834723c */ /* 0x050fe60000001834 */
[C---:B------:R-:W-:Y:S01]  /*d3c0*/  FMUL.FTZ R60, R2.reuse, R60 ;  /* 0x0000003c023c7220 */ /* 0x040fe20000410000 */
[----:B------:R-:W-:Y:S01]  /*d3d0*/  FMUL.FTZ R61, R2, R61 ;  /* 0x0000003d023d7220 */ /* 0x000fe20000410000 */
[C---:B------:R-:W-:Y:S01]  /*d3e0*/  FMUL.FTZ R62, R0.reuse, R62 ;  /* 0x0000003e003e7220 */ /* 0x040fe20000410000 */
[C---:B------:R-:W-:Y:S01]  /*d3f0*/  HMMA.16816.F32 R56, R168.reuse, R134, R56 ;  /* 0x00000086a838723c */ /* 0x040fe20000001838 */
[----:B------:R-:W4:Y:S01]  /*d400*/  LDSM.16.MT88.4 R132, [R222+0x14000] ;  /* 0x01400000de84783b */ /* 0x000f220000004200 */
[----:B------:R-:W-:Y:S03]  /*d410*/  MUFU.EX2 R246, R246 ;  /* 0x000000f600f67308 */ /* 0x000fe60000000800 */
[----:B------:R-:W-:Y:S01]  /*d420*/  FMUL.FTZ R63, R0, R63 ;  /* 0x0000003f003f7220 */ /* 0x000fe20000410000 */
[C---:B------:R-:W-:Y:S01]  /*d430*/  FMUL.FTZ R64, R2.reuse, R64 ;  /* 0x0000004002407220 */ /* 0x040fe20000410000 */
[----:B------:R-:W-:Y:S01]  /*d440*/  FMUL.FTZ R65, R2, R65 ;  /* 0x0000004102417220 */ /* 0x000fe20000410000 */
[C---:B------:R-:W-:Y:S04]  /*d450*/  FMUL.FTZ R66, R0.reuse, R66 ;  /* 0x0000004200427220 */ /* 0x040fe80000410000 */
[----:B------:R-:W-:Y:S01]  /*d460*/  MUFU.EX2 R198, R198 ;  /* 0x000000c600c67308 */ /* 0x000fe20000000800 */
[----:B------:R-:W-:Y:S01]  /*d470*/  FMUL.FTZ R67, R0, R67 ;  /* 0x0000004300437220 */ /* 0x000fe20000410000 */
[C---:B-1----:R-:W-:Y:S03]  /*d480*/  HMMA.16816.F32 R60, R168.reuse, R136, R60 ;  /* 0x00000088a83c723c */ /* 0x042fe6000000183c */
[C---:B------:R-:W-:Y:S01]  /*d490*/  FMUL.FTZ R68, R2.reuse, R68 ;  /* 0x0000004402447220 */ /* 0x040fe20000410000 */
[----:B------:R-:W-:Y:S01]  /*d4a0*/  FMUL.FTZ R69, R2, R69 ;  /* 0x0000004502457220 */ /* 0x000fe20000410000 */
[C---:B------:R-:W-:Y:S01]  /*d4b0*/  FMUL.FTZ R70, R0.reuse, R70 ;  /* 0x0000004600467220 */ /* 0x040fe20000410000 */
[C---:B------:R-:W-:Y:S01]  /*d4c0*/  HMMA.16816.F32 R64, R168.reuse, R138, R64 ;  /* 0x0000008aa840723c */ /* 0x040fe20000001840 */
[----:B------:R-:W1:Y:S01]  /*d4d0*/  LDSM.16.MT88.4 R136, [R221+0x14000] ;  /* 0x01400000dd88783b */ /* 0x000e620000004200 */
[----:B------:R-:W-:Y:S03]  /*d4e0*/  MUFU.EX2 R194, R194 ;  /* 0x000000c200c27308 */ /* 0x000fe60000000800 */
[----:B------:R-:W-:Y:S01]  /*d4f0*/  FMUL.FTZ R71, R0, R71 ;  /* 0x0000004700477220 */ /* 0x000fe20000410000 */
[C---:B------:R-:W-:Y:S01]  /*d500*/  FMUL.FTZ R72, R2.reuse, R72 ;  /* 0x0000004802487220 */ /* 0x040fe20000410000 */
[----:B------:R-:W-:Y:S01]  /*d510*/  FMUL.FTZ R73, R2, R73 ;  /* 0x0000004902497220 */ /* 0x000fe20000410000 */
[C---:B------:R-:W-:Y:S04]  /*d520*/  FMUL.FTZ R74, R0.reuse, R74 ;  /* 0x0000004a004a7220 */ /* 0x040fe80000410000 */
[----:B------:R-:W-:Y:S01]  /*d530*/  MUFU.EX2 R190, R190 ;  /* 0x000000be00be7308 */ /* 0x000fe20000000800 */
[----:B------:R-:W-:Y:S01]  /*d540*/  FMUL.FTZ R75, R0, R75 ;  /* 0x0000004b004b7220 */ /* 0x000fe20000410000 */
[C---:B---3--:R-:W-:Y:S03]  /*d550*/  HMMA.16816.F32 R68, R168.reuse, R140, R68 ;  /* 0x0000008ca844723c */ /* 0x048fe60000001844 */
[----:B--2---:R-:W-:Y:S01]  /*d560*/  F2FP.F16.F32.PACK_AB R156, R199, R200 ;  /* 0x000000c8c79c723e */ /* 0x004fe200000000ff */
[C---:B------:R-:W-:Y:S01]  /*d570*/  FMUL.FTZ R76, R2.reuse, R76 ;  /* 0x0000004c024c7220 */ /* 0x040fe20000410000 */
        /* <DEDUP_REMOVED lines=64> */
[----:B------:R-:W-:Y:S01]  /*d980*/  LOP3.LUT R136, R153, UR26, R154, 0x96, !PT ;  /* 0x0000001a99887c12 */ /* 0x000fe2000f8e969a */
[C---:B------:R-:W-:Y:S01]  /*d990*/  FMUL.FTZ R124, R2.reuse, R124 ;  /* 0x0000007c027c7220 */ /* 0x040fe20000410000 */
[----:B------:R-:W-:Y:S01]  /*d9a0*/  FMUL.FTZ R125, R2, R125 ;  /* 0x0000007d027d7220 */ /* 0x000fe20000410000 */
[C---:B------:R-:W-:Y:S01]  /*d9b0*/  HMMA.16816.F32 R120, R168.reuse, R142, R120 ;  /* 0x0000008ea878723c */ /* 0x040fe20000001878 */
[----:B------:R-:W1:Y:S04]  /*d9c0*/  LDSM.16.MT88.4 R140, [R224+0x10800] ;  /* 0x01080000e08c783b */ /* 0x000e680000004200 */
[----:B------:R-:W-:Y:S06]  /*d9d0*/  IMAD.WIDE.U32 R136, R136, -0x2daee0ad, RZ ;  /* 0xd2511f5388887825 */ /* 0x000fec00078e00ff */
[C---:B------:R-:W-:Y:S01]  /*d9e0*/  FMUL.FTZ R126, R0.reuse, R126 ;  /* 0x0000007e007e7220 */ /* 0x040fe20000410000 */
[----:B------:R-:W-:Y:S01]  /*d9f0*/  FMUL.FTZ R127, R0, R127 ;  /* 0x0000007f007f7220 */ /* 0x000fe20000410000 */
[----:B------:R-:W-:Y:S01]  /*da00*/  LOP3.LUT R138, R137, UR27, R162, 0x96, !PT ;  /* 0x0000001b898a7c12 */ /* 0x000fe2000f8e96a2 */
[C---:B------:R-:W-:Y:S01]  /*da10*/  FMUL.FTZ R128, R2.reuse, R128 ;  /* 0x0000008002807220 */ /* 0x040fe20000410000 */
[----:B------:R-:W-:Y:S01]  /*da20*/  SHF.R.U32.HI R149, RZ, 0x10, R136 ;  /* 0x00000010ff957819 */ /* 0x000fe20000011688 */
[----:B------:R-:W-:Y:S03]  /*da30*/  FMUL.FTZ R129, R2, R129 ;  /* 0x0000008102817220 */ /* 0x000fe60000410000 */
[C---:B---3--:R-:W-:Y:S03]  /*da40*/  HMMA.16816.F32 R124, R168.reuse, R132, R124 ;  /* 0x00000084a87c723c */ /* 0x048fe6000000187c */
[----:B------:R-:W-:Y:S01]  /*da50*/  LOP3.LUT R150, R136, 0xffff, RZ, 0xc0, !PT ;  /* 0x0000ffff88967812 */ /* 0x000fe200078ec0ff */
[----:B------:R-:W-:Y:S01]  /*da60*/  FMUL.FTZ R130, R0, R130 ;  /* 0x0000008200827220 */ /* 0x000fe20000410000 */
[----:B------:R-:W-:Y:S01]  /*da70*/  LOP3.LUT R148, R138, 0xffff, RZ, 0xc0, !PT ;  /* 0x0000ffff8a947812 */ /* 0x000fe200078ec0ff */
[----:B------:R-:W-:Y:S01]  /*da80*/  FMUL.FTZ R131, R0, R131 ;  /* 0x0000008300837220 */ /* 0x000fe20000410000 */
[----:B------:R-:W-:Y:S01]  /*da90*/  SHF.R.U32.HI R151, RZ, 0x10, R138 ;  /* 0x00000010ff977819 */ /* 0x000fe2000001168a */
[----:B------:R-:W-:Y:S03]  /*daa0*/  FFMA.FTZ R191, R2, R249, R191 ;  /* 0x000000f902bf7223 */ /* 0x000fe600000100bf */
[----:B------:R-:W-:Y:S01]  /*dab0*/  LOP3.LUT R137, R136, 0xff, RZ, 0xc0, !PT ;  /* 0x000000ff88897812 */ /* 0x000fe200078ec0ff */
[----:B------:R-:W-:Y:S01]  /*dac0*/  FFMA.FTZ R189, R0, R247, R189 ;  /* 0x000000f700bd7223 */ /* 0x000fe200000100bd */
[----:B------:R-:W-:Y:S03]  /*dad0*/  HMMA.16816.F32 R128, R168, R134, R128 ;  /* 0x00000086a880723c */ /* 0x000fe60000001880 */
[----:B------:R-:W-:Y:S01]  /*dae0*/  LOP3.LUT R149, R149, 0xff, RZ, 0xc0, !PT ;  /* 0x000000ff95957812 */ /* 0x000fe200078ec0ff */
[----:B------:R-:W-:Y:S01]  /*daf0*/  FADD.FTZ R186, R186, R191 ;  /* 0x000000bfbaba7221 */ /* 0x000fe20000010000 */
[----:B------:R-:W-:Y:S01]  /*db00*/  SHF.R.U32.HI R136, RZ, 0x18, R136 ;  /* 0x00000018ff887819 */ /* 0x000fe20000011688 */
[----:B------:R-:W-:Y:S01]  /*db10*/  FADD.FTZ R0, R187, R189 ;  /* 0x000000bdbb007221 */ /* 0x000fe20000010000 */
[----:B------:R-:W-:Y:S04]  /*db20*/  SHF.R.U32.HI R150, RZ, 0x8, R150 ;  /* 0x00000008ff967819 */ /* 0x000fe80000011696 */
[----:B------:R-:W-:Y:S01]  /*db30*/  SHF.R.U32.HI R148, RZ, 0x8, R148 ;  /* 0x00000008ff947819 */ /* 0x000fe20000011694 */
[----:B------:R-:W-:Y:S01]  /*db40*/  FADD.FTZ R167, R167, R0 ;  /* 0x00000000a7a77221 */ /* 0x000fe20000010000 */
[----:B------:R-:W-:Y:S02]  /*db50*/  LOP3.LUT R151, R151, 0xff, RZ, 0xc0, !PT ;  /* 0x000000ff97977812 */ /* 0x000fe400078ec0ff */
[----:B------:R-:W-:Y:S01]  /*db60*/  LOP3.LUT R139, R138, 0xff, RZ, 0xc0, !PT ;  /* 0x000000ff8a8b7812 */ /* 0x000fe200078ec0ff */
[----:B------:R-:W-:Y:S01]  /*db70*/  FADD.FTZ R167, R166, R167 ;  /* 0x000000a7a6a77221 */ /* 0x000fe20000010000 */
[----:B------:R-:W-:Y:S02]  /*db80*/  SHF.R.U32.HI R152, RZ, 0x18, R138 ;  /* 0x00000018ff987819 */ /* 0x000fe4000001168a */
[----:B------:R-:W-:Y:S01]  /*db90*/  PRMT R154, R149, 0x5410, R136 ;  /* 0x00005410959a7816 */ /* 0x000fe20000000088 */
[----:B------:R-:W-:Y:S01]  /*dba0*/  FADD.FTZ R200, R200, R167 ;  /* 0x000000a7c8c87221 */ /* 0x000fe20000010000 */
[----:B------:R-:W-:Y:S02]  /*dbb0*/  PRMT R138, R137, 0x5410, R150 ;  /* 0x00005410898a7816 */ /* 0x000fe40000000096 */
[----:B------:R-:W-:Y:S01]  /*dbc0*/  PRMT R136, R139, 0x5410, R148 ;  /* 0x000054108b887816 */ /* 0x000fe20000000094 */
[----:B------:R-:W-:Y:S01]  /*dbd0*/  FADD.FTZ R199, R199, R200 ;  /* 0x000000c8c7c77221 */ /* 0x000fe20000010000 */
[----:B------:R-:W-:Y:S02]  /*dbe0*/  PRMT R152, R151, 0x5410, R152 ;  /* 0x0000541097987816 */ /* 0x000fe40000000098 */
[----:B------:R-:W2:Y:S01]  /*dbf0*/  LDSM.16.MT88.4 R148, [R221+0x10800] ;  /* 0x01080000dd94783b */ /* 0x000ea20000004200 */
[--C-:B------:R-:W-:Y:S02]  /*dc00*/  HSET2.LE.AND R139, R154, R243.reuse, PT ;  /* 0x000000f39a8b7233 */ /* 0x100fe40003803000 */
[--C-:B------:R-:W-:Y:S02]  /*dc10*/  HSET2.LE.AND R137, R152, R243.reuse, PT ;  /* 0x000000f398897233 */ /* 0x100fe40003803000 */
[--C-:B------:R-:W-:Y:S02]  /*dc20*/  HSET2.LE.AND R138, R138, R243.reuse, PT ;  /* 0x000000f38a8a7233 */ /* 0x100fe40003803000 */
[--C-:B------:R-:W-:Y:S01]  /*dc30*/  HSET2.LE.AND R136, R136, R243.reuse, PT ;  /* 0x000000f388887233 */ /* 0x100fe20003803000 */
[----:B------:R-:W3:Y:S01]  /*dc40*/  LDSM.16.MT88.4 R152, [R220+0x10800] ;  /* 0x01080000dc98783b */ /* 0x000ee20000004200 */
[----:B------:R-:W-:Y:S02]  /*dc50*/  F2FP.F16.F32.PACK_AB R133, R193, R188 ;  /* 0x000000bcc185723e */ /* 0x000fe400000000ff */
[----:B------:R-:W-:Y:S01]  /*dc60*/  F2FP.F16.F32.PACK_AB R132, R195, R192 ;  /* 0x000000c0c384723e */ /* 0x000fe200000000ff */
[----:B------:R-:W-:Y:S01]  /*dc70*/  FADD.FTZ R192, R192, R199 ;  /* 0x000000c7c0c07221 */ /* 0x000fe20000010000 */
[----:B------:R-:W-:Y:S02]  /*dc80*/  LOP3.LUT R138, R138, R133, RZ, 0xc0, !PT ;  /* 0x000000858a8a7212 */ /* 0x000fe400078ec0ff */
[----:B------:R-:W-:Y:S01]  /*dc90*/  LOP3.LUT R139, R139, R132, RZ, 0xc0, !PT ;  /* 0x000000848b8b7212 */ /* 0x000fe200078ec0ff */
[----:B------:R-:W-:Y:S01]  /*dca0*/  FADD.FTZ R195, R195, R192 ;  /* 0x000000c0c3c37221 */ /* 0x000fe20000010000 */
[----:B------:R-:W-:Y:S01]  /*dcb0*/  LOP3.LUT R136, R136, R157, RZ, 0xc0, !PT ;  /* 0x0000009d88887212 */ /* 0x000fe200078ec0ff */
[----:B------:R-:W4:Y:S01]  /*dcc0*/  LDSM.16.MT88.4 R132, [R224+0x12800] ;  /* 0x01280000e084783b */ /* 0x000f220000004200 */
[----:B------:R-:W-:Y:S02]  /*dcd0*/  LOP3.LUT R137, R137, R156, RZ, 0xc0, !PT ;  /* 0x0000009c89897212 */ /* 0x000fe400078ec0ff */
[----:B------:R-:W-:Y:S02]  /*dce0*/  MOV R170, R160 ;  /* 0x000000a000aa7202 */ /* 0x000fe40000000f00 */
[----:B------:R-:W-:Y:S02]  /*dcf0*/  MOV R171, R161 ;  /* 0x000000a100ab7202 */ /* 0x000fe40000000f00 */
[----:B------:R-:W-:Y:S01]  /*dd00*/  MOV R2, R3 ;  /* 0x0000000300027202 */ /* 0x000fe20000000f00 */
[C---:B-1----:R-:W-:Y:S01]  /*dd10*/  HMMA.16816.F32 R4, R136.reuse, R140, R4 ;  /* 0x0000008c8804723c */ /* 0x042fe20000001804 */
[----:B------:R-:W-:Y:S05]  /*dd20*/  LDSM.16.MT88.4 R156, [R221+0x12800] ;  /* 0x01280000dd9c783b */ /* 0x000fea0000004200 */
[C---:B------:R-:W-:Y:S03]  /*dd30*/  HMMA.16816.F32 R8, R136.reuse, R142, R8 ;  /* 0x0000008e8808723c */ /* 0x040fe60000001808 */
[----:B------:R-:W1:Y:S03]  /*dd40*/  LDSM.16.MT88.4 R140, [R222+0x12800] ;  /* 0x01280000de8c783b */ /* 0x000e660000004200 */
[C---:B------:R-:W-:Y:S05]  /*dd50*/  HMMA.16816.F32 R12, R136.reuse, R144, R12 ;  /* 0x00000090880c723c */ /* 0x040fea000000180c */
[----:B------:R-:W5:Y:S01]  /*dd60*/  LDSM.16.MT88.4 R160, [R220+0x12800] ;  /* 0x01280000dca0783b */ /* 0x000f620000004200 */
[C---:B------:R-:W-:Y:S06]  /*dd70*/  HMMA.16816.F32 R16, R136.reuse, R146, R16 ;  /* 0x000000928810723c */ /* 0x040fec0000001810 */
[C---:B--2---:R-:W-:Y:S01]  /*dd80*/  HMMA.16816.F32 R20, R136.reuse, R148, R20 ;  /* 0x000000948814723c */ /* 0x044fe20000001814 */
[----:B------:R-:W2:Y:S05]  /*dd90*/  LDSM.16.MT88.4 R144, [R224+0x14800] ;  /* 0x01480000e090783b */ /* 0x000eaa0000004200 */
[C---:B------:R-:W-:Y:S05]  /*dda0*/  HMMA.16816.F32 R24, R136.reuse, R150, R24 ;  /* 0x000000968818723c */ /* 0x040fea0000001818 */
[----:B------:R-:W-:Y:S01]  /*ddb0*/  MOV R148, R170 ;  /* 0x000000aa00947202 */ /* 0x000fe20000000f00 */
[C---:B---3--:R-:W-:Y:S05]  /*ddc0*/  HMMA.16816.F32 R28, R136.reuse, R152, R28 ;  /* 0x00000098881c723c */ /* 0x048fea000000181c */
[----:B------:R-:W-:Y:S01]  /*ddd0*/  MOV R149, R171 ;  /* 0x000000ab00957202 */ /* 0x000fe20000000f00 */
[C---:B------:R-:W-:Y:S01]  /*dde0*/  HMMA.16816.F32 R32, R136.reuse, R154, R32 ;  /* 0x0000009a8820723c */ /* 0x040fe20000001820 */
[----:B------:R-:W3:Y:S04]  /*ddf0*/  LDSM.16.MT88.4 R168, [R222+0x14800] ;  /* 0x01480000dea8783b */ /* 0x000ee80000004200 */
[----:B------:R-:W-:Y:S01]  /*de00*/  MOV R152, R148 ;  /* 0x0000009400987202 */ /* 0x000fe20000000f00 */
[C---:B----4-:R-:W-:Y:S05]  /*de10*/  HMMA.16816.F32 R36, R136.reuse, R132, R36 ;  /* 0x000000848824723c */ /* 0x050fea0000001824 */
[----:B------:R-:W-:Y:S01]  /*de20*/  MOV R153, R149 ;  /* 0x0000009500997202 */ /* 0x000fe20000000f00 */
[C---:B------:R-:W-:Y:S01]  /*de30*/  HMMA.16816.F32 R40, R136.reuse, R134, R40 ;  /* 0x000000868828723c */ /* 0x040fe20000001828 */
[----:B------:R-:W4:Y:S04]  /*de40*/  LDSM.16.MT88.4 R148, [R221+0x14800] ;  /* 0x01480000dd94783b */ /* 0x000f280000004200 */
[----:B------:R-:W-:Y:S01]  /*de50*/  MOV R132, R152 ;  /* 0x0000009800847202 */ /* 0x000fe20000000f00 */
[C---:B-1----:R-:W-:Y:S05]  /*de60*/  HMMA.16816.F32 R44, R136.reuse, R140, R44 ;  /* 0x0000008c882c723c */ /* 0x042fea000000182c */
[----:B------:R-:W-:Y:S01]  /*de70*/  MOV R133, R153 ;  /* 0x0000009900857202 */ /* 0x000fe20000000f00 */
[C---:B------:R-:W-:Y:S01]  /*de80*/  HMMA.16816.F32 R48, R136.reuse, R142, R48 ;  /* 0x0000008e8830723c */ /* 0x040fe20000001830 */
[----:B------:R-:W1:Y:S01]  /*de90*/  LDSM.16.MT88.4 R152, [R220+0x14800] ;  /* 0x01480000dc98783b */ /* 0x000e620000004200 */
[----:B------:R-:W-:Y:S01]  /*dea0*/  MOV R140, UR32 ;  /* 0x00000020008c7c02 */ /* 0x000fe20008000f00 */
[----:B------:R-:W-:Y:S03]  /*deb0*/  UMOV UR32, UR38 ;  /* 0x0000002600207c82 */ /* 0x000fe60008000000 */
[C---:B------:R-:W-:Y:S01]  /*dec0*/  HMMA.16816.F32 R52, R136.reuse, R156, R52 ;  /* 0x0000009c8834723c */ /* 0x040fe20000001834 */
[----:B------:R-:W3:Y:S04]  /*ded0*/  MUFU.EX2 R156, R183 ;  /* 0x000000b7009c7308 */ /* 0x000ee80000000800 */
[----:B------:R-:W-:Y:S01]  /*dee0*/  MOV R142, R132 ;  /* 0x00000084008e7202 */ /* 0x000fe20000000f00 */
[C---:B------:R-:W-:Y:S05]  /*def0*/  HMMA.16816.F32 R56, R136.reuse, R158, R56 ;  /* 0x0000009e8838723c */ /* 0x040fea0000001838 */
[----:B------:R3:W4:Y:S01]  /*df00*/  MUFU.EX2 R158, R181 ;  /* 0x000000b5009e7308 */ /* 0x0007220000000800 */
[----:B------:R-:W-:Y:S01]  /*df10*/  MOV R143, R133 ;  /* 0x00000085008f7202 */ /* 0x000fe20000000f00 */
[C---:B-----5:R-:W-:Y:S01]  /*df20*/  HMMA.16816.F32 R60, R136.reuse, R160, R60 ;  /* 0x000000a0883c723c */ /* 0x060fe2000000183c */
[----:B------:R-:W5:Y:S03]  /*df30*/  LDSM.16.MT88.4 R132, [R224+0x16800] ;  /* 0x01680000e084783b */ /* 0x000f660000004200 */
[----:B------:R-:W-:Y:S02]  /*df40*/  LOP3.LUT R140, R143, UR31, R140, 0x96, !PT ;  /* 0x0000001f8f8c7c12 */ /* 0x000fe4000f8e968c */
[C---:B------:R-:W-:Y:S06]  /*df50*/  HMMA.16816.F32 R64, R136.reuse, R162, R64 ;  /* 0x000000a28840723c */ /* 0x040fec0000001840 */
[C---:B--2---:R-:W-:Y:S05]  /*df60*/  HMMA.16816.F32 R68, R136.reuse, R144, R68 ;  /* 0x000000908844723c */ /* 0x044fea0000001844 */
[----:B---3--:R-:W-:Y:S01]  /*df70*/  MOV R181, R156 ;  /* 0x0000009c00b57202 */ /* 0x008fe20000000f00 */
[C---:B------:R-:W-:Y:S05]  /*df80*/  HMMA.16816.F32 R72, R136.reuse, R146, R72 ;  /* 0x000000928848723c */ /* 0x040fea0000001848 */
[----:B----4-:R-:W-:Y:S01]  /*df90*/  MOV R182, R158 ;  /* 0x0000009e00b67202 */ /* 0x010fe20000000f00 */
[C---:B------:R-:W-:Y:S06]  /*dfa0*/  HMMA.16816.F32 R76, R136.reuse, R168, R76 ;  /* 0x000000a8884c723c */ /* 0x040fec000000184c */
[C---:B------:R-:W-:Y:S06]  /*dfb0*/  HMMA.16816.F32 R80, R136.reuse, R170, R80 ;  /* 0x000000aa8850723c */ /* 0x040fec0000001850 */
[C---:B------:R-:W-:Y:S06]  /*dfc0*/  HMMA.16816.F32 R84, R136.reuse, R148, R84 ;  /* 0x000000948854723c */ /* 0x040fec0000001854 */
[C---:B------:R-:W-:Y:S05]  /*dfd0*/  HMMA.16816.F32 R88, R136.reuse, R150, R88 ;  /* 0x000000968858723c */ /* 0x040fea0000001858 */
[----:B------:R-:W-:Y:S01]  /*dfe0*/  IMAD.WIDE.U32 R148, R140, -0x326172a9, RZ ;  /* 0xcd9e8d578c947825 */ /* 0x000fe200078e00ff */
[C---:B-1----:R-:W-:Y:S01]  /*dff0*/  HMMA.16816.F32 R92, R136.reuse, R152, R92 ;  /* 0x00000098885c723c */ /* 0x042fe2000000185c */
[----:B------:R-:W1:Y:S04]  /*e000*/  LDSM.16.MT88.4 R140, [R222+0x16800] ;  /* 0x01680000de8c783b */ /* 0x000e680000004200 */
[----:B------:R-:W-:Y:S01]  /*e010*/  LOP3.LUT R144, R149, UR20, R250, 0x96, !PT ;  /* 0x0000001495907c12 */ /* 0x000fe2000f8e96fa */
[C---:B------:R-:W-:Y:S05]  /*e020*/  HMMA.16816.F32 R96, R136.reuse, R154, R96 ;  /* 0x0000009a8860723c */ /* 0x040fea0000001860 */
[----:B------:R-:W-:Y:S01]  /*e030*/  LOP3.LUT R148, R177, UR18, R148, 0x96, !PT ;  /* 0x00000012b1947c12 */ /* 0x000fe2000f8e9694 */
[C---:B-----5:R-:W-:Y:S05]  /*e040*/  HMMA.16816.F32 R100, R136.reuse, R132, R100 ;  /* 0x000000848864723c */ /* 0x060fea0000001864 */
[----:B------:R-:W-:Y:S01]  /*e050*/  IMAD.WIDE.U32 R144, R144, -0x2daee0ad, RZ ;  /* 0xd2511f5390907825 */ /* 0x000fe200078e00ff */
[C---:B------:R-:W-:Y:S05]  /*e060*/  HMMA.16816.F32 R104, R136.reuse, R134, R104 ;  /* 0x000000868868723c */ /* 0x040fea0000001868 */
[----:B------:R-:W-:Y:S01]  /*e070*/  IMAD.WIDE.U32 R148, R148, -0x2daee0ad, RZ ;  /* 0xd2511f5394947825 */ /* 0x000fe200078e00ff */
[----:B------:R-:W-:Y:S05]  /*e080*/  LOP3.LUT R150, R145, UR17, R244, 0x96, !PT ;  /* 0x0000001191967c12 */ /* 0x000fea000f8e96f4 */
[----:B------:R-:W-:Y:S01]  /*e090*/  LOP3.LUT R168, R149, UR15, R144, 0x96, !PT ;  /* 0x0000000f95a87c12 */ /* 0x000fe2000f8e9690 */
[----:B------:R-:W-:Y:S01]  /*e0a0*/  IMAD.WIDE.U32 R150, R150, -0x326172a9, RZ ;  /* 0xcd9e8d5796967825 */ /* 0x000fe200078e00ff */
[----:B------:R-:W2:Y:S03]  /*e0b0*/  LDSM.16.MT88.4 R144, [R221+0x16800] ;  /* 0x01680000dd90783b */ /* 0x000ea60000004200 */
[----:B------:R-:W-:Y:S01]  /*e0c0*/  IMAD.WIDE.U32 R168, R168, -0x326172a9, RZ ;  /* 0xcd9e8d57a8a87825 */ /* 0x000fe200078e00ff */
[----:B------:R-:W-:Y:S04]  /*e0d0*/  LOP3.LUT R176, R151, UR16, R176, 0x96, !PT ;  /* 0x0000001097b07c12 */ /* 0x000fe8000f8e96b0 */
[----:B------:R-:W-:Y:S01]  /*e0e0*/  LOP3.LUT R170, R169, UR14, R150, 0x96, !PT ;  /* 0x0000000ea9aa7c12 */ /* 0x000fe2000f8e9696 */
[----:B------:R-:W-:Y:S01]  /*e0f0*/  IMAD.WIDE.U32 R176, R176, -0x2daee0ad, RZ ;  /* 0xd2511f53b0b07825 */ /* 0x000fe200078e00ff */
[C---:B-1----:R-:W-:Y:S03]  /*e100*/  HMMA.16816.F32 R108, R136.reuse, R140, R108 ;  /* 0x0000008c886c723c */ /* 0x042fe6000000186c */
[----:B------:R-:W-:Y:S03]  /*e110*/  IMAD.WIDE.U32 R170, R170, -0x2daee0ad, RZ ;  /* 0xd2511f53aaaa7825 */ /* 0x000fe600078e00ff */
[C---:B------:R-:W-:Y:S05]  /*e120*/  HMMA.16816.F32 R112, R136.reuse, R142, R112 ;  /* 0x0000008e8870723c */ /* 0x040fea0000001870 */
[----:B------:R-:W-:Y:S01]  /*e130*/  LOP3.LUT R132, R171, UR12, R176, 0x96, !PT ;  /* 0x0000000cab847c12 */ /* 0x000fe2000f8e96b0 */
[--C-:B------:R-:W-:Y:S01]  /*e140*/  FFMA.FTZ R141, R201, UR4, -R173.reuse ;  /* 0x00000004c98d7c23 */ /* 0x100fe200080108ad */
[----:B------:R-:W-:Y:S01]  /*e150*/  LOP3.LUT R176, R177, UR13, R148, 0x96, !PT ;  /* 0x0000000db1b07c12 */ /* 0x000fe2000f8e9694 */
[--C-:B------:R-:W-:Y:S02]  /*e160*/  FFMA.FTZ R201, R202, UR4, -R173.reuse ;  /* 0x00000004cac97c23 */ /* 0x100fe400080108ad */
[----:B------:R1:W-:Y:S01]  /*e170*/  MUFU.EX2 R183, R141 ;  /* 0x0000008d00b77308 */ /* 0x0003e20000000800 */
[----:B------:R-:W-:Y:S04]  /*e180*/  IMAD.WIDE.U32 R156, R132, -0x326172a9, RZ ;  /* 0xcd9e8d57849c7825 */ /* 0x000fe800078e00ff */
[--C-:B------:R-:W-:Y:S01]  /*e190*/  FFMA.FTZ R202, R252, UR4, -R173.reuse ;  /* 0x00000004fcca7c23 */ /* 0x100fe200080108ad */
[----:B------:R-:W3:Y:S01]  /*e1a0*/  LDSM.16.MT88.4 R132, [R220+0x16800] ;  /* 0x01680000dc84783b */ /* 0x000ee20000004200 */
[----:B------:R-:W-:Y:S01]  /*e1b0*/  FFMA.FTZ R173, R165, UR4, -R173 ;  /* 0x00000004a5ad7c23 */ /* 0x000fe200080108ad */
[----:B------:R-:W-:Y:S01]  /*e1c0*/  IMAD.WIDE.U32 R176, R176, -0x326172a9, RZ ;  /* 0xcd9e8d57b0b07825 */ /* 0x000fe200078e00ff */
[C---:B------:R-:W-:Y:S02]  /*e1d0*/  LOP3.LUT R149, R156.reuse, 0xffff, RZ, 0xc0, !PT ;  /* 0x0000ffff9c957812 */ /* 0x040fe400078ec0ff */
[----:B------:R-:W-:Y:S01]  /*e1e0*/  LOP3.LUT R142, R156, 0xff, RZ, 0xc0, !PT ;  /* 0x000000ff9c8e7812 */ /* 0x000fe200078ec0ff */
[----:B------:R-:W-:Y:S01]  /*e1f0*/  MUFU.EX2 R252, R175 ;  /* 0x000000af00fc7308 */ /* 0x000fe20000000800 */
[----:B------:R-:W-:Y:S02]  /*e200*/  SHF.R.U32.HI R149, RZ, 0x8, R149 ;  /* 0x00000008ff957819 */ /* 0x000fe40000011695 */
[----:B------:R-:W-:Y:S01]  /*e210*/  LOP3.LUT R143, R157, UR21, R176, 0x96, !PT ;  /* 0x000000159d8f7c12 */ /* 0x000fe2000f8e96b0 */
[C---:B--2---:R-:W-:Y:S03]  /*e220*/  HMMA.16816.F32 R116, R136.reuse, R144, R116 ;  /* 0x000000908874723c */ /* 0x044fe60000001874 */
[----:B------:R-:W-:Y:S03]  /*e230*/  PRMT R142, R142, 0x5410, R149 ;  /* 0x000054108e8e7816 */ /* 0x000fe60000000095 */
[----:B------:R-:W2:Y:S01]  /*e240*/  MUFU.EX2 R201, R201 ;  /* 0x000000c900c97308 */ /* 0x000ea20000000800 */
[----:B------:R-:W4:Y:S01]  /*e250*/  LDSM.16.MT88.4 R148, [R224+0x11000] ;  /* 0x01100000e094783b */ /* 0x000f220000004200 */
[C---:B------:R-:W-:Y:S03]  /*e260*/  HMMA.16816.F32 R120, R136.reuse, R146, R120 ;  /* 0x000000928878723c */ /* 0x040fe60000001878 */
[--C-:B------:R-:W-:Y:S05]  /*e270*/  SHF.R.U32.HI R140, RZ, 0x10, R156.reuse ;  /* 0x00000010ff8c7819 */ /* 0x100fea000001169c */
[----:B------:R5:W-:Y:S03]  /*e280*/  MUFU.EX2 R165, R173 ;  /* 0x000000ad00a57308 */ /* 0x000be60000000800 */
[C---:B------:R-:W-:Y:S02]  /*e290*/  LOP3.LUT R153, R143.reuse, 0xffff, RZ, 0xc0, !PT ;  /* 0x0000ffff8f997812 */ /* 0x040fe400078ec0ff */
[----:B------:R-:W-:Y:S02]  /*e2a0*/  LOP3.LUT R145, R140, 0xff, RZ, 0xc0, !PT ;  /* 0x000000ff8c917812 */ /* 0x000fe400078ec0ff */
[----:B------:R-:W-:Y:S03]  /*e2b0*/  SHF.R.U32.HI R153, RZ, 0x8, R153 ;  /* 0x00000008ff997819 */ /* 0x000fe60000011699 */
[----:B------:R-:W4:Y:S01]  /*e2c0*/  MUFU.EX2 R202, R202 ;  /* 0x000000ca00ca7308 */ /* 0x000f220000000800 */
[----:B------:R-:W-:Y:S02]  /*e2d0*/  LOP3.LUT R140, R143, 0xff, RZ, 0xc0, !PT ;  /* 0x000000ff8f8c7812 */ /* 0x000fe400078ec0ff */
[----:B------:R-:W-:Y:S02]  /*e2e0*/  SHF.R.U32.HI R158, RZ, 0x10, R143 ;  /* 0x00000010ff9e7819 */ /* 0x000fe4000001168f */
[----:B------:R-:W-:Y:S02]  /*e2f0*/  PRMT R140, R140, 0x5410, R153 ;  /* 0x000054108c8c7816 */ /* 0x000fe40000000099 */
[----:B------:R-:W4:Y:S01]  /*e300*/  LDSM.16.MT88.4 R152, [R222+0x11000] ;  /* 0x01100000de98783b */ /* 0x000f220000004200 */
[----:B------:R-:W-:Y:S01]  /*e310*/  SHF.R.U32.HI R156, RZ, 0x18, R156 ;  /* 0x00000018ff9c7819 */ /* 0x000fe2000001169c */
[C---:B---3--:R-:W-:Y:S03]  /*e320*/  HMMA.16816.F32 R124, R136.reuse, R132, R124 ;  /* 0x00000084887c723c */ /* 0x048fe6000000187c */
[----:B------:R-:W-:Y:S02]  /*e330*/  SHF.R.U32.HI R143, RZ, 0x18, R143 ;  /* 0x00000018ff8f7819 */ /* 0x000fe4000001168f */
[----:B------:R-:W-:Y:S01]  /*e340*/  LOP3.LUT R158, R158, 0xff, RZ, 0xc0, !PT ;  /* 0x000000ff9e9e7812 */ /* 0x000fe200078ec0ff */
[----:B------:R-:W-:Y:S01]  /*e350*/  HMMA.16816.F32 R128, R136, R134, R128 ;  /* 0x000000868880723c */ /* 0x000fe20000001880 */
[----:B------:R-:W-:Y:S04]  /*e360*/  LDSM.16.MT88.4 R132, [R222+0x13000] ;  /* 0x01300000de84783b */ /* 0x000fe80000004200 */
[----:B------:R-:W-:Y:S02]  /*e370*/  PRMT R156, R145, 0x5410, R156 ;  /* 0x00005410919c7816 */ /* 0x000fe4000000009c */
[--C-:B------:R-:W-:Y:S02]  /*e380*/  HSET2.LE.AND R142, R142, R243.reuse, PT ;  /* 0x000000f38e8e7233 */ /* 0x100fe40003803000 */
[----:B------:R-:W3:Y:S02]  /*e390*/  LDSM.16.MT88.4 R144, [R221+0x11000] ;  /* 0x01100000dd90783b */ /* 0x000ee40000004200 */
[----:B-1----:R-:W-:Y:S02]  /*e3a0*/  F2FP.F16.F32.PACK_AB R141, R179, R181 ;  /* 0x000000b5b38d723e */ /* 0x002fe400000000ff */
[----:B------:R-:W-:Y:S02]  /*e3b0*/  PRMT R158, R158, 0x5410, R143 ;  /* 0x000054109e9e7816 */ /* 0x000fe4000000008f */
[----:B------:R-:W-:Y:S02]  /*e3c0*/  LOP3.LUT R142, R142, R141, RZ, 0xc0, !PT ;  /* 0x0000008d8e8e7212 */ /* 0x000fe400078ec0ff */
[--C-:B------:R-:W-:Y:S01]  /*e3d0*/  HSET2.LE.AND R143, R156, R243.reuse, PT ;  /* 0x000000f39c8f7233 */ /* 0x100fe20003803000 */
[----:B------:R-:W-:Y:S01]  /*e3e0*/  LDSM.16.MT88.4 R136, [R221+0x13000] ;  /* 0x01300000dd88783b */ /* 0x000fe20000004200 */
[--C-:B------:R-:W-:Y:S02]  /*e3f0*/  HSET2.LE.AND R141, R158, R243.reuse, PT ;  /* 0x000000f39e8d7233 */ /* 0x100fe40003803000 */
[--C-:B------:R-:W-:Y:S02]  /*e400*/  HSET2.LE.AND R140, R140, R243.reuse, PT ;  /* 0x000000f38c8c7233 */ /* 0x100fe40003803000 */
[----:B------:R-:W-:Y:S02]  /*e410*/  F2FP.F16.F32.PACK_AB R156, R178, R182 ;  /* 0x000000b6b29c723e */ /* 0x000fe400000000ff */
[----:B------:R-:W-:Y:S01]  /*e420*/  F2FP.F16.F32.PACK_AB R157, R203, R180 ;  /* 0x000000b4cb9d723e */ /* 0x000fe200000000ff */
[----:B-----5:R-:W-:Y:S01]  /*e430*/  LDSM.16.MT88.4 R172, [R220+0x11800] ;  /* 0x01180000dcac783b */ /* 0x020fe20000004200 */
[----:B--2---:R-:W-:Y:S02]  /*e440*/  F2FP.F16.F32.PACK_AB R160, R201, R183 ;  /* 0x000000b7c9a0723e */ /* 0x004fe400000000ff */
[----:B------:R-:W-:Y:S02]  /*e450*/  LOP3.LUT R143, R143, R156, RZ, 0xc0, !PT ;  /* 0x0000009c8f8f7212 */ /* 0x000fe400078ec0ff */
[----:B------:R-:W-:Y:S02]  /*e460*/  LOP3.LUT R140, R140, R157, RZ, 0xc0, !PT ;  /* 0x0000009d8c8c7212 */ /* 0x000fe400078ec0ff */
[----:B------:R-:W-:Y:S01]  /*e470*/  LOP3.LUT R141, R141, R160, RZ, 0xc0, !PT ;  /* 0x000000a08d8d7212 */ /* 0x000fe200078ec0ff */
[----:B------:R-:W1:Y:S06]  /*e480*/  LDSM.16.MT88.4 R156, [R220+0x11000] ;  /* 0x01100000dc9c783b */ /* 0x000e6c0000004200 */
[C---:B----4-:R-:W-:Y:S02]  /*e490*/  HMMA.16816.F32 R4, R140.reuse, R148, R4 ;  /* 0x000000948c04723c */ /* 0x050fe40000001804 */
[----:B------:R-:W2:Y:S04]  /*e4a0*/  LDSM.16.MT88.4 R160, [R224+0x13000] ;  /* 0x01300000e0a0783b */ /* 0x000ea80000004200 */
[C---:B------:R-:W-:Y:S04]  /*e4b0*/  HMMA.16816.F32 R8, R140.reuse, R150, R8 ;  /* 0x000000968c08723c */ /* 0x040fe80000001808 */
[----:B------:R-:W4:Y:S02]  /*e4c0*/  LDSM.16.MT88.4 R148, [R220+0x13000] ;  /* 0x01300000dc94783b */ /* 0x000f240000004200 */
[C---:B------:R-:W-:Y:S06]  /*e4d0*/  HMMA.16816.F32 R12, R140.reuse, R152, R12 ;  /* 0x000000988c0c723c */ /* 0x040fec000000180c */
        /* <DEDUP_REMOVED lines=14> */
[C---:B------:R-:W-:Y:S06]  /*e5c0*/  HMMA.16816.F32 R52, R140.reuse, R136, R52 ;  /* 0x000000888c34723c */ /* 0x040fec0000001834 */
[C---:B------:R-:W-:Y:S01]  /*e5d0*/  HMMA.16816.F32 R56, R140.reuse, R138, R56 ;  /* 0x0000008a8c38723c */ /* 0x040fe20000001838 */
[----:B------:R-:W5:Y:S05]  /*e5e0*/  LDSM.16.MT88.4 R136, [R222+0x17000] ;  /* 0x01700000de88783b */ /* 0x000f6a0000004200 */
[C---:B----4-:R-:W-:Y:S06]  /*e5f0*/  HMMA.16816.F32 R60, R140.reuse, R148, R60 ;  /* 0x000000948c3c723c */ /* 0x050fec000000183c */
[C---:B------:R-:W-:Y:S01]  /*e600*/  HMMA.16816.F32 R64, R140.reuse, R150, R64 ;  /* 0x000000968c40723c */ /* 0x040fe20000001840 */
[----:B------:R-:W-:Y:S05]  /*e610*/  LDSM.16.MT88.4 R148, [R222+0x11800] ;  /* 0x01180000de94783b */ /* 0x000fea0000004200 */
[C---:B---3--:R-:W-:Y:S06]  /*e620*/  HMMA.16816.F32 R68, R140.reuse, R144, R68 ;  /* 0x000000908c44723c */ /* 0x048fec0000001844 */
[C---:B------:R-:W-:Y:S01]  /*e630*/  HMMA.16816.F32 R72, R140.reuse, R146, R72 ;  /* 0x000000928c48723c */ /* 0x040fe20000001848 */
[----:B------:R-:W3:Y:S05]  /*e640*/  LDSM.16.MT88.4 R144, [R221+0x17000] ;  /* 0x01700000dd90783b */ /* 0x000eea0000004200 */
[C---:B------:R-:W-:Y:S06]  /*e650*/  HMMA.16816.F32 R76, R140.reuse, R152, R76 ;  /* 0x000000988c4c723c */ /* 0x040fec000000184c */
[C---:B------:R-:W-:Y:S05]  /*e660*/  HMMA.16816.F32 R80, R140.reuse, R154, R80 ;  /* 0x0000009a8c50723c */ /* 0x040fea0000001850 */
[----:B------:R-:W-:Y:S01]  /*e670*/  LOP3.LUT R152, R177, UR26, R168, 0x96, !PT ;  /* 0x0000001ab1987c12 */ /* 0x000fe2000f8e96a8 */
[C---:B-1----:R-:W-:Y:S05]  /*e680*/  HMMA.16816.F32 R84, R140.reuse, R156, R84 ;  /* 0x0000009c8c54723c */ /* 0x042fea0000001854 */
[----:B------:R-:W-:Y:S01]  /*e690*/  MOV R155, R179 ;  /* 0x000000b3009b7202 */ /* 0x000fe20000000f00 */
[C---:B------:R-:W-:Y:S01]  /*e6a0*/  HMMA.16816.F32 R88, R140.reuse, R158, R88 ;  /* 0x0000009e8c58723c */ /* 0x040fe20000001858 */
[----:B------:R-:W-:Y:S04]  /*e6b0*/  LDSM.16.MT88.4 R156, [R224+0x11800] ;  /* 0x01180000e09c783b */ /* 0x000fe80000004200 */
[----:B------:R-:W-:Y:S01]  /*e6c0*/  IMAD.WIDE.U32 R152, R152, -0x2daee0ad, RZ ;  /* 0xd2511f5398987825 */ /* 0x000fe200078e00ff */
[C---:B--2---:R-:W-:Y:S05]  /*e6d0*/  HMMA.16816.F32 R92, R140.reuse, R160, R92 ;  /* 0x000000a08c5c723c */ /* 0x044fea000000185c */
[----:B------:R-:W-:Y:S01]  /*e6e0*/  LOP3.LUT R170, R153, UR27, R170, 0x96, !PT ;  /* 0x0000001b99aa7c12 */ /* 0x000fe2000f8e96aa */
[C---:B------:R-:W-:Y:S05]  /*e6f0*/  HMMA.16816.F32 R96, R140.reuse, R162, R96 ;  /* 0x000000a28c60723c */ /* 0x040fea0000001860 */
[----:B------:R-:W-:Y:S01]  /*e700*/  MOV R161, R178 ;  /* 0x000000b200a17202 */ /* 0x000fe20000000f00 */
[C---:B-----5:R-:W-:Y:S01]  /*e710*/  HMMA.16816.F32 R100, R140.reuse, R132, R100 ;  /* 0x000000848c64723c */ /* 0x060fe20000001864 */
[----:B------:R-:W-:Y:S04]  /*e720*/  LDSM.16.MT88.4 R176, [R224+0x13800] ;  /* 0x01380000e0b0783b */ /* 0x000fe80000004200 */
[----:B------:R-:W-:Y:S01]  /*e730*/  LOP3.LUT R168, R170, 0xff, RZ, 0xc0, !PT ;  /* 0x000000ffaaa87812 */ /* 0x000fe200078ec0ff */
[C---:B------:R-:W-:Y:S03]  /*e740*/  HMMA.16816.F32 R104, R140.reuse, R134, R104 ;  /* 0x000000868c68723c */ /* 0x040fe60000001868 */
[----:B------:R-:W1:Y:S02]  /*e750*/  LDSM.16.MT88.4 R132, [R220+0x17000] ;  /* 0x01700000dc84783b */ /* 0x000e640000004200 */
[----:B------:R-:W-:Y:S01]  /*e760*/  LOP3.LUT R154, R152, 0xffff, RZ, 0xc0, !PT ;  /* 0x0000ffff989a7812 */ /* 0x000fe200078ec0ff */
[C---:B------:R-:W-:Y:S05]  /*e770*/  HMMA.16816.F32 R108, R140.reuse, R136, R108 ;  /* 0x000000888c6c723c */ /* 0x040fea000000186c */
[----:B------:R-:W-:Y:S01]  /*e780*/  LOP3.LUT R153, R170, 0xffff, RZ, 0xc0, !PT ;  /* 0x0000ffffaa997812 */ /* 0x000fe200078ec0ff */
[C---:B------:R-:W-:Y:S05]  /*e790*/  HMMA.16816.F32 R112, R140.reuse, R138, R112 ;  /* 0x0000008a8c70723c */ /* 0x040fea0000001870 */
[--C-:B------:R-:W-:Y:S01]  /*e7a0*/  SHF.R.U32.HI R137, RZ, 0x18, R170.reuse ;  /* 0x00000018ff897819 */ /* 0x100fe200000116aa */
[C---:B---3--:R-:W-:Y:S05]  /*e7b0*/  HMMA.16816.F32 R116, R140.reuse, R144, R116 ;  /* 0x000000908c74723c */ /* 0x048fea0000001874 */
[----:B------:R-:W-:Y:S01]  /*e7c0*/  SHF.R.U32.HI R138, RZ, 0x10, R170 ;  /* 0x00000010ff8a7819 */ /* 0x000fe200000116aa */
[C---:B------:R-:W-:Y:S05]  /*e7d0*/  HMMA.16816.F32 R120, R140.reuse, R146, R120 ;  /* 0x000000928c78723c */ /* 0x040fea0000001878 */
[----:B------:R-:W-:Y:S02]  /*e7e0*/  LOP3.LUT R138, R138, 0xff, RZ, 0xc0, !PT ;  /* 0x000000ff8a8a7812 */ /* 0x000fe400078ec0ff */
[----:B------:R-:W-:Y:S04]  /*e7f0*/  SHF.R.U32.HI R153, RZ, 0x8, R153 ;  /* 0x00000008ff997819 */ /* 0x000fe80000011699 */
[----:B------:R-:W-:Y:S02]  /*e800*/  SHF.R.U32.HI R136, RZ, 0x10, R152 ;  /* 0x00000010ff887819 */ /* 0x000fe40000011698 */
[----:B------:R-:W-:Y:S02]  /*e810*/  PRMT R138, R138, 0x5410, R137 ;  /* 0x000054108a8a7816 */ /* 0x000fe40000000089 */
[----:B------:R-:W-:Y:S02]  /*e820*/  LOP3.LUT R139, R152, 0xff, RZ, 0xc0, !PT ;  /* 0x000000ff988b7812 */ /* 0x000fe400078ec0ff */
[----:B------:R-:W-:Y:S01]  /*e830*/  SHF.R.U32.HI R154, RZ, 0x8, R154 ;  /* 0x00000008ff9a7819 */ /* 0x000fe2000001169a */
[C---:B-1----:R-:W-:Y:S03]  /*e840*/  HMMA.16816.F32 R124, R140.reuse, R132, R124 ;  /* 0x000000848c7c723c */ /* 0x042fe6000000187c */
[----:B------:R-:W-:Y:S02]  /*e850*/  PRMT R168, R168, 0x5410, R153 ;  /* 0x00005410a8a87816 */ /* 0x000fe40000000099 */
[----:B------:R-:W-:Y:S01]  /*e860*/  LOP3.LUT R153, R136, 0xff, RZ, 0xc0, !PT ;  /* 0x000000ff88997812 */ /* 0x000fe200078ec0ff */
[----:B------:R-:W-:Y:S05]  /*e870*/  HMMA.16816.F32 R128, R140, R134, R128 ;  /* 0x000000868c80723c */ /* 0x000fea0000001880 */
[----:B------:R-:W-:Y:S02]  /*e880*/  SHF.R.U32.HI R152, RZ, 0x18, R152 ;  /* 0x00000018ff987819 */ /* 0x000fe40000011698 */
[----:B------:R-:W-:Y:S04]  /*e890*/  PRMT R170, R139, 0x5410, R154 ;  /* 0x000054108baa7816 */ /* 0x000fe8000000009a */
[--C-:B------:R-:W-:Y:S02]  /*e8a0*/  HSET2.LE.AND R169, R138, R243.reuse, PT ;  /* 0x000000f38aa97233 */ /* 0x100fe40003803000 */
[----:B------:R-:W-:Y:S01]  /*e8b0*/  PRMT R152, R153, 0x5410, R152 ;  /* 0x0000541099987816 */ /* 0x000fe20000000098 */
[----:B------:R-:W1:Y:S01]  /*e8c0*/  LDSM.16.MT88.4 R136, [R221+0x11800] ;  /* 0x01180000dd88783b */ /* 0x000e620000004200 */
[--C-:B------:R-:W-:Y:S02]  /*e8d0*/  HSET2.LE.AND R168, R168, R243.reuse, PT ;  /* 0x000000f3a8a87233 */ /* 0x100fe40003803000 */
[----:B------:R-:W-:Y:S02]  /*e8e0*/  F2FP.F16.F32.PACK_AB R145, R194, R198 ;  /* 0x000000c6c291723e */ /* 0x000fe400000000ff */
[----:B------:R-:W-:Y:S02]  /*e8f0*/  F2FP.F16.F32.PACK_AB R144, R202, R190 ;  /* 0x000000beca90723e */ /* 0x000fe400000000ff */
[----:B------:R-:W-:Y:S02]  /*e900*/  LOP3.LUT R168, R168, R145, RZ, 0xc0, !PT ;  /* 0x00000091a8a87212 */ /* 0x000fe400078ec0ff */
[----:B------:R-:W-:Y:S02]  /*e910*/  LOP3.LUT R169, R169, R144, RZ, 0xc0, !PT ;  /* 0x00000090a9a97212 */ /* 0x000fe400078ec0ff */
[--C-:B------:R-:W-:Y:S02]  /*e920*/  HSET2.LE.AND R171, R152, R243.reuse, PT ;  /* 0x000000f398ab7233 */ /* 0x100fe40003803000 */
[----:B------:R-:W-:Y:S02]  /*e930*/  HSET2.LE.AND R170, R170, R243, PT ;  /* 0x000000f3aaaa7233 */ /* 0x000fe40003803000 */
[----:B------:R-:W-:Y:S02]  /*e940*/  F2FP.F16.F32.PACK_AB R145, R252, R248 ;  /* 0x000000f8fc91723e */ /* 0x000fe400000000ff */
[----:B------:R-:W-:Y:S02]  /*e950*/  F2FP.F16.F32.PACK_AB R144, R165, R246 ;  /* 0x000000f6a590723e */ /* 0x000fe400000000ff */
[----:B------:R-:W-:Y:S02]  /*e960*/  LOP3.LUT R170, R170, R145, RZ, 0xc0, !PT ;  /* 0x00000091aaaa7212 */ /* 0x000fe400078ec0ff */
[----:B------:R-:W-:Y:S02]  /*e970*/  LOP3.LUT R171, R171, R144, RZ, 0xc0, !PT ;  /* 0x00000090abab7212 */ /* 0x000fe400078ec0ff */
[----:B------:R-:W-:Y:S02]  /*e980*/  MOV R132, R161 ;  /* 0x000000a100847202 */ /* 0x000fe40000000f00 */
[----:B------:R-:W-:Y:S02]  /*e990*/  MOV R142, R182 ;  /* 0x000000b6008e7202 */ /* 0x000fe40000000f00 */
[----:B------:R-:W-:Y:S01]  /*e9a0*/  MOV R143, R181 ;  /* 0x000000b5008f7202 */ /* 0x000fe20000000f00 */
[C---:B------:R-:W-:Y:S01]  /*e9b0*/  HMMA.16816.F32 R160, R168.reuse, R156, R4 ;  /* 0x0000009ca8a0723c */ /* 0x040fe20000001804 */
[----:B------:R-:W-:Y:S04]  /*e9c0*/  LDSM.16.MT88.4 R4, [R221+0x13800] ;  /* 0x01380000dd04783b */ /* 0x000fe80000004200 */
[----:B------:R-:W-:Y:S01]  /*e9d0*/  MOV R134, R183 ;  /* 0x000000b700867202 */ /* 0x000fe20000000f00 */
[C---:B------:R-:W-:Y:S03]  /*e9e0*/  HMMA.16816.F32 R156, R168.reuse, R158, R8 ;  /* 0x0000009ea89c723c */ /* 0x040fe60000001808 */
[----:B------:R-:W-:Y:S02]  /*e9f0*/  LDSM.16.MT88.4 R8, [R220+0x13800] ;  /* 0x01380000dc08783b */ /* 0x000fe40000004200 */
[----:B------:R-:W-:Y:S02]  /*ea00*/  MOV R133, R155 ;  /* 0x0000009b00857202 */ /* 0x000fe40000000f00 */
[C---:B------:R-:W-:Y:S04]  /*ea10*/  HMMA.16816.F32 R152, R168.reuse, R148, R12 ;  /* 0x00000094a898723c */ /* 0x040fe8000000180c */
[----:B------:R-:W-:Y:S01]  /*ea20*/  LDSM.16.MT88.4 R12, [R224+0x15800] ;  /* 0x01580000e00c783b */ /* 0x000fe20000004200 */
[----:B------:R-:W-:Y:S01]  /*ea30*/  MOV R135, R180 ;  /* 0x000000b400877202 */ /* 0x000fe20000000f00 */
[C---:B------:R-:W-:Y:S06]  /*ea40*/  HMMA.16816.F32 R148, R168.reuse, R150, R16 ;  /* 0x00000096a894723c */ /* 0x040fec0000001810 */
[C---:B-1----:R-:W-:Y:S01]  /*ea50*/  HMMA.16816.F32 R144, R168.reuse, R136, R20 ;  /* 0x00000088a890723c */ /* 0x042fe20000001814 */
[----:B------:R-:W1:Y:S06]  /*ea60*/  LDSM.16.MT88.4 R180, [R222+0x13800] ;  /* 0x01380000deb4783b */ /* 0x000e6c0000004200 */
[----:B------:R-:W-:Y:S02]  /*ea70*/  MOV R22, R142 ;  /* 0x0000008e00167202 */ /* 0x000fe40000000f00 */
[----:B------:R-:W2:Y:S02]  /*ea80*/  LDSM.16.MT88.4 R16, [R222+0x15800] ;  /* 0x01580000de10783b */ /* 0x000ea40000004200 */
[----:B------:R-:W-:Y:S02]  /*ea90*/  MOV R23, R143 ;  /* 0x0000008f00177202 */ /* 0x000fe40000000f00 */
[C---:B------:R-:W-:Y:S06]  /*eaa0*/  HMMA.16816.F32 R140, R168.reuse, R138, R24 ;  /* 0x0000008aa88c723c */ /* 0x040fec0000001818 */
[C---:B------:R-:W-:Y:S05]  /*eab0*/  HMMA.16816.F32 R136, R168.reuse, R172, R28 ;  /* 0x000000aca888723c */ /* 0x040fea000000181c */
[----:B------:R-:W-:Y:S02]  /*eac0*/  MOV R26, R22 ;  /* 0x00000016001a7202 */ /* 0x000fe40000000f00 */
[----:B------:R-:W-:Y:S04]  /*ead0*/  MOV R30, R134 ;  /* 0x00000086001e7202 */ /* 0x000fe80000000f00 */
[----:B------:R-:W-:Y:S02]  /*eae0*/  MOV R31, R135 ;  /* 0x00000087001f7202 */ /* 0x000fe40000000f00 */
[----:B------:R-:W-:Y:S02]  /*eaf0*/  MOV R173, R132 ;  /* 0x0000008400ad7202 */ /* 0x000fe40000000f00 */
[----:B------:R-:W-:Y:S02]  /*eb00*/  MOV R172, R133 ;  /* 0x0000008500ac7202 */ /* 0x000fe40000000f00 */
[C---:B------:R-:W-:Y:S03]  /*eb10*/  HMMA.16816.F32 R132, R168.reuse, R174, R32 ;  /* 0x000000aea884723c */ /* 0x040fe60000001820 */
[----:B------:R-:W-:Y:S02]  /*eb20*/  MOV R27, R23 ;  /* 0x00000017001b7202 */ /* 0x000fe40000000f00 */
[----:B------:R-:W3:Y:S01]  /*eb30*/  LDSM.16.MT88.4 R20, [R221+0x15800] ;  /* 0x01580000dd14783b */ /* 0x000ee20000004200 */
[C---:B------:R-:W-:Y:S05]  /*eb40*/  HMMA.16816.F32 R36, R168.reuse, R176, R36 ;  /* 0x000000b0a824723c */ /* 0x040fea0000001824 */
[----:B------:R-:W-:Y:S01]  /*eb50*/  MOV R28, R26 ;  /* 0x0000001a001c7202 */ /* 0x000fe20000000f00 */
[C---:B------:R-:W-:Y:S05]  /*eb60*/  HMMA.16816.F32 R40, R168.reuse, R178, R40 ;  /* 0x000000b2a828723c */ /* 0x040fea0000001828 */
[----:B------:R-:W-:Y:S01]  /*eb70*/  MOV R29, R27 ;  /* 0x0000001b001d7202 */ /* 0x000fe20000000f00 */
[C---:B-1----:R-:W-:Y:S01]  /*eb80*/  HMMA.16816.F32 R44, R168.reuse, R180, R44 ;  /* 0x000000b4a82c723c */ /* 0x042fe2000000182c */
[----:B------:R-:W1:Y:S04]  /*eb90*/  LDSM.16.MT88.4 R24, [R220+0x15800] ;  /* 0x01580000dc18783b */ /* 0x000e680000004200 */
[----:B------:R-:W-:Y:S01]  /*eba0*/  MOV R35, R28 ;  /* 0x0000001c00237202 */ /* 0x000fe20000000f00 */
[C---:B------:R-:W-:Y:S05]  /*ebb0*/  HMMA.16816.F32 R48, R168.reuse, R182, R48 ;  /* 0x000000b6a830723c */ /* 0x040fea0000001830 */
[----:B------:R-:W-:Y:S01]  /*ebc0*/  MOV R34, R29 ;  /* 0x0000001d00227202 */ /* 0x000fe20000000f00 */
[C---:B------:R-:W-:Y:S05]  /*ebd0*/  HMMA.16816.F32 R52, R168.reuse, R4, R52 ;  /* 0x00000004a834723c */ /* 0x040fea0000001834 */
[----:B------:R-:W-:Y:S01]  /*ebe0*/  MOV R33, R30 ;  /* 0x0000001e00217202 */ /* 0x000fe20000000f00 */
[C---:B------:R-:W-:Y:S01]  /*ebf0*/  HMMA.16816.F32 R56, R168.reuse, R6, R56 ;  /* 0x00000006a838723c */ /* 0x040fe20000001838 */
[----:B------:R-:W-:Y:S04]  /*ec00*/  LDSM.16.MT88.4 R4, [R222+0x17800] ;  /* 0x01780000de04783b */ /* 0x000fe80000004200 */
[----:B------:R-:W-:Y:S01]  /*ec10*/  MOV R32, R31 ;  /* 0x0000001f00207202 */ /* 0x000fe20000000f00 */
[C---:B------:R-:W-:Y:S03]  /*ec20*/  HMMA.16816.F32 R60, R168.reuse, R8, R60 ;  /* 0x00000008a83c723c */ /* 0x040fe6000000183c */
[----:B------:R-:W4:Y:S02]  /*ec30*/  LDSM.16.MT88.4 R28, [R224+0x17800] ;  /* 0x01780000e01c783b */ /* 0x000f240000004200 */
[----:B------:R-:W-:Y:S01]  /*ec40*/  FADD.FTZ R0, R33, R195 ;  /* 0x000000c321007221 */ /* 0x000fe20000010000 */
[C---:B------:R-:W-:Y:S05]  /*ec50*/  HMMA.16816.F32 R64, R168.reuse, R10, R64 ;  /* 0x0000000aa840723c */ /* 0x040fea0000001840 */
[----:B------:R-:W5:Y:S01]  /*ec60*/  LDSM.16.MT88.4 R8, [R221+0x17800] ;  /* 0x01780000dd08783b */ /* 0x000f620000004200 */
[C---:B------:R-:W-:Y:S05]  /*ec70*/  HMMA.16816.F32 R68, R168.reuse, R12, R68 ;  /* 0x0000000ca844723c */ /* 0x040fea0000001844 */
[----:B------:R-:W-:Y:S01]  /*ec80*/  FADD.FTZ R0, R201, R0 ;  /* 0x00000000c9007221 */ /* 0x000fe20000010000 */
[C---:B------:R-:W-:Y:S01]  /*ec90*/  HMMA.16816.F32 R72, R168.reuse, R14, R72 ;  /* 0x0000000ea848723c */ /* 0x040fe20000001848 */
[----:B------:R-:W5:Y:S04]  /*eca0*/  LDSM.16.MT88.4 R12, [R220+0x17800] ;  /* 0x01780000dc0c783b */ /* 0x000f680000004200 */
[----:B------:R-:W-:Y:S01]  /*ecb0*/  FADD.FTZ R0, R35, R0 ;  /* 0x0000000023007221 */ /* 0x000fe20000010000 */
[C---:B--2---:R-:W-:Y:S06]  /*ecc0*/  HMMA.16816.F32 R76, R168.reuse, R16, R76 ;  /* 0x00000010a84c723c */ /* 0x044fec000000184c */
[C---:B------:R-:W-:Y:S05]  /*ecd0*/  HMMA.16816.F32 R80, R168.reuse, R18, R80 ;  /* 0x00000012a850723c */ /* 0x040fea0000001850 */
[----:B------:R-:W-:Y:S01]  /*ece0*/  FADD.FTZ R17, R185, R186 ;  /* 0x000000bab9117221 */ /* 0x000fe20000010000 */
[C---:B---3--:R-:W-:Y:S05]  /*ecf0*/  HMMA.16816.F32 R84, R168.reuse, R20, R84 ;  /* 0x00000014a854723c */ /* 0x048fea0000001854 */
[----:B------:R-:W-:Y:S01]  /*ed00*/  FADD.FTZ R17, R184, R17 ;  /* 0x00000011b8117221 */ /* 0x000fe20000010000 */
[C---:B------:R-:W-:Y:S05]  /*ed10*/  HMMA.16816.F32 R88, R168.reuse, R22, R88 ;  /* 0x00000016a858723c */ /* 0x040fea0000001858 */
[----:B------:R-:W-:Y:S01]  /*ed20*/  FADD.FTZ R196, R196, R17 ;  /* 0x00000011c4c47221 */ /* 0x000fe20000010000 */
[C---:B-1----:R-:W-:Y:S05]  /*ed30*/  HMMA.16816.F32 R92, R168.reuse, R24, R92 ;  /* 0x00000018a85c723c */ /* 0x042fea000000185c */
[----:B------:R-:W-:Y:S01]  /*ed40*/  FADD.FTZ R197, R197, R196 ;  /* 0x000000c4c5c57221 */ /* 0x000fe20000010000 */
[C---:B------:R-:W-:Y:S05]  /*ed50*/  HMMA.16816.F32 R96, R168.reuse, R26, R96 ;  /* 0x0000001aa860723c */ /* 0x040fea0000001860 */
[----:B------:R-:W-:Y:S01]  /*ed60*/  FADD.FTZ R188, R188, R197 ;  /* 0x000000c5bcbc7221 */ /* 0x000fe20000010000 */
[C---:B----4-:R-:W-:Y:S05]  /*ed70*/  HMMA.16816.F32 R100, R168.reuse, R28, R100 ;  /* 0x0000001ca864723c */ /* 0x050fea0000001864 */
[----:B------:R-:W-:Y:S01]  /*ed80*/  FADD.FTZ R188, R193, R188 ;  /* 0x000000bcc1bc7221 */ /* 0x000fe20000010000 */
[C---:B------:R-:W-:Y:S05]  /*ed90*/  HMMA.16816.F32 R104, R168.reuse, R30, R104 ;  /* 0x0000001ea868723c */ /* 0x040fea0000001868 */
[----:B------:R-:W-:Y:S01]  /*eda0*/  FADD.FTZ R188, R32, R188 ;  /* 0x000000bc20bc7221 */ /* 0x000fe20000010000 */
[C---:B------:R-:W-:Y:S05]  /*edb0*/  HMMA.16816.F32 R108, R168.reuse, R4, R108 ;  /* 0x00000004a86c723c */ /* 0x040fea000000186c */
[----:B------:R-:W-:Y:S01]  /*edc0*/  FADD.FTZ R203, R203, R188 ;  /* 0x000000bccbcb7221 */ /* 0x000fe20000010000 */
[C---:B------:R-:W-:Y:S05]  /*edd0*/  HMMA.16816.F32 R112, R168.reuse, R6, R112 ;  /* 0x00000006a870723c */ /* 0x040fea0000001870 */
[----:B------:R-:W-:Y:S01]  /*ede0*/  FADD.FTZ R203, R34, R203 ;  /* 0x000000cb22cb7221 */ /* 0x000fe20000010000 */
[C---:B-----5:R-:W-:Y:S05]  /*edf0*/  HMMA.16816.F32 R116, R168.reuse, R8, R116 ;  /* 0x00000008a874723c */ /* 0x060fea0000001874 */
[----:B------:R-:W-:Y:S01]  /*ee00*/  FADD.FTZ R7, R172, R203 ;  /* 0x000000cbac077221 */ /* 0x000fe20000010000 */
[C---:B------:R-:W-:Y:S05]  /*ee10*/  HMMA.16816.F32 R120, R168.reuse, R10, R120 ;  /* 0x0000000aa878723c */ /* 0x040fea0000001878 */
[----:B------:R-:W-:Y:S01]  /*ee20*/  FADD.FTZ R5, R173, R0 ;  /* 0x00000000ad057221 */ /* 0x000fe20000010000 */
[C---:B------:R-:W-:Y:S05]  /*ee30*/  HMMA.16816.F32 R124, R168.reuse, R12, R124 ;  /* 0x0000000ca87c723c */ /* 0x040fea000000187c */
[----:B------:R-:W-:Y:S01]  /*ee40*/  MOV R0, R164 ;  /* 0x000000a400007202 */ /* 0x000fe20000000f00 */
        /* <DEDUP_REMOVED lines=8> */
[----:B------:R-:W-:Y:S01]  /*eed0*/  FADD.FTZ R247, R165, R246 ;  /* 0x000000f6a5f77221 */ /* 0x000fe20000010000 */
[----:B------:R-:W-:Y:S06]  /*eee0*/  @P0 BRA `(.L_x_1153) ;  /* 0xffffffbc00ac0947 */ /* 0x000fec000383ffff */
.L_x_1152:
[----:B------:R-:W1:Y:S01]  /*eef0*/  SHFL.BFLY PT, R2, R249, 0x2, 0x1f ;  /* 0x0c401f00f9027f89 */ /* 0x000e6200000e0000 */
[----:B------:R-:W-:Y:S01]  /*ef00*/  MOV R9, 0x3f800000 ;  /* 0x3f80000000097802 */ /* 0x000fe20000000f00 */
[----:B------:R-:W-:Y:S01]  /*ef10*/  ULDC UR4, c[0x0][0x38c] ;  /* 0x0000e30000047ab9 */ /* 0x000fe20000000800 */
[----:B------:R-:W-:Y:S01]  /*ef20*/  MOV R10, 0x3f800000 ;  /* 0x3f800000000a7802 */ /* 0x000fe20000000f00 */
[----:B------:R-:W2:Y:S01]  /*ef30*/  SHFL.BFLY PT, R0, R247, 0x2, 0x1f ;  /* 0x0c401f00f7007f89 */ /* 0x000ea200000e0000 */
[----:B------:R-:W-:Y:S01]  /*ef40*/  UMOV UR6, 0x400 ;  /* 0x0000040000067882 */ /* 0x000fe20000000000 */
[----:B------:R-:W-:Y:S01]  /*ef50*/  UISETP.NE.AND UP0, UPT, UR23, -0x1, UPT ;  /* 0xffffffff1700788c */ /* 0x000fe2000bf05270 */
[----:B------:R-:W3:Y:S01]  /*ef60*/  S2R R5, SR_TID.X ;  /* 0x0000000000057919 */ /* 0x000ee20000002100 */
[----:B-1----:R-:W-:Y:S01]  /*ef70*/  FADD.FTZ R11, R2, R249 ;  /* 0x000000f9020b7221 */ /* 0x002fe20000010000 */
[----:B--2---:R-:W-:-:S04]  /*ef80*/  FADD.FTZ R7, R0, R247 ;  /* 0x000000f700077221 */ /* 0x004fc80000010000 */
[----:B------:R-:W1:Y:S04]  /*ef90*/  SHFL.BFLY PT, R4, R11, 0x1, 0x1f ;  /* 0x0c201f000b047f89 */ /* 0x000e6800000e0000 */
[----:B------:R-:W2:Y:S01]  /*efa0*/  SHFL.BFLY PT, R2, R7, 0x1, 0x1f ;  /* 0x0c201f0007027f89 */ /* 0x000ea200000e0000 */
[----:B---3--:R-:W-:-:S04]  /*efb0*/  SHF.R.S32.HI R0, RZ, 0x1f, R5 ;  /* 0x0000001fff007819 */ /* 0x008fc80000011405 */
[CC--:B------:R-:W-:Y:S02]  /*efc0*/  LEA.HI R8, R0.reuse, R5.reuse, RZ, 0x2 ;  /* 0x0000000500087211 */ /* 0x0c0fe400078f10ff */
[----:B------:R-:W-:Y:S02]  /*efd0*/  LEA.HI R0, R0, R5, RZ, 0x5 ;  /* 0x0000000500007211 */ /* 0x000fe400078f28ff */
[----:B------:R-:W-:Y:S01]  /*efe0*/  SHF.R.S32.HI R6, RZ, 0x1f, R8 ;  /* 0x0000001fff067819 */ /* 0x000fe20000011408 */
[----:B-1----:R-:W-:Y:S01]  /*eff0*/  FADD.FTZ R4, R11, R4 ;  /* 0x000000040b047221 */ /* 0x002fe20000010000 */
[----:B--2---:R-:W-:-:S04]  /*f000*/  FADD.FTZ R2, R7, R2 ;  /* 0x0000000207027221 */ /* 0x004fc80000010000 */
[----:B------:R-:W-:Y:S02]  /*f010*/  FSETP.NE.FTZ.AND P4, PT, R4, RZ, PT ;  /* 0x000000ff0400720b */ /* 0x000fe40003f95000 */
[----:B------:R-:W-:Y:S02]  /*f020*/  SHF.R.S32.HI R7, RZ, 0x2, R8 ;  /* 0x00000002ff077819 */ /* 0x000fe40000011408 */
[----:B------:R-:W-:Y:S02]  /*f030*/  FSETP.NE.FTZ.AND P3, PT, R2, RZ, PT ;  /* 0x000000ff0200720b */ /* 0x000fe40003f75000 */
[----:B------:R-:W-:Y:S02]  /*f040*/  LEA.HI R6, R6, R7, RZ, 0x3 ;  /* 0x0000000706067211 */ /* 0x000fe400078f18ff */
[----:B------:R-:W-:Y:S02]  /*f050*/  LOP3.LUT R8, R8, 0x3ffffffc, RZ, 0xc0, !PT ;  /* 0x3ffffffc08087812 */ /* 0x000fe400078ec0ff */
[----:B------:R-:W-:-:S02]  /*f060*/  LOP3.LUT R6, R6, 0xfffffff8, RZ, 0xc0, !PT ;  /* 0xfffffff806067812 */ /* 0x000fc400078ec0ff */
[----:B------:R-:W-:Y:S01]  /*f070*/  IADD3 R8, -R8, R5, RZ ;  /* 0x0000000508087210 */ /* 0x000fe20007ffe1ff */
[----:B------:R-:W1:Y:S01]  /*f080*/  @P4 MUFU.RCP R9, R4 ;  /* 0x0000000400094308 */ /* 0x000e620000001000 */
[----:B------:R-:W-:Y:S02]  /*f090*/  IADD3 R6, R7, -R6, RZ ;  /* 0x8000000607067210 */ /* 0x000fe40007ffe0ff */
[----:B------:R-:W-:Y:S02]  /*f0a0*/  SHF.R.S32.HI R7, RZ, 0x5, R0 ;  /* 0x00000005ff077819 */ /* 0x000fe40000011400 */
[----:B------:R-:W-:Y:S02]  /*f0b0*/  R2P PR, R6, 0x6 ;  /* 0x0000000606007804 */ /* 0x000fe40000000000 */
[----:B------:R-:W-:Y:S01]  /*f0c0*/  LEA R8, R7, R8, 0x9 ;  /* 0x0000000807087211 */ /* 0x000fe200078e48ff */
[----:B------:R-:W2:Y:S01]  /*f0d0*/  @P3 MUFU.RCP R10, R2 ;  /* 0x00000002000a3308 */ /* 0x000ea20000001000 */
[----:B-1----:R-:W-:-:S04]  /*f0e0*/  FMUL.FTZ R9, R9, UR4 ;  /* 0x0000000409097c20 */ /* 0x002fc80008410000 */
[C---:B------:R-:W-:Y:S01]  /*f0f0*/  FMUL.FTZ R160, R9.reuse, R160 ;  /* 0x000000a009a07220 */ /* 0x040fe20000410000 */
[C---:B------:R-:W-:Y:S01]  /*f100*/  FMUL.FTZ R161, R9.reuse, R161 ;  /* 0x000000a109a17220 */ /* 0x040fe20000410000 */
[C---:B------:R-:W-:Y:S01]  /*f110*/  FMUL.FTZ R156, R9.reuse, R156 ;  /* 0x0000009c099c7220 */ /* 0x040fe20000410000 */
[C---:B------:R-:W-:Y:S01]  /*f120*/  FMUL.FTZ R157, R9.reuse, R157 ;  /* 0x0000009d099d7220 */ /* 0x040fe20000410000 */
        /* <DEDUP_REMOVED lines=68> */
[C---:B------:R-:W-:Y:S01]  /*f570*/  SHF.L.U32 R10, R6.reuse, 0x6, RZ ;  /* 0x00000006060a7819 */ /* 0x040fe200000006ff */
[----:B-1----:R-:W-:Y:S01]  /*f580*/  ULEA UR4, UR4, UR6, 0x18 ;  /* 0x0000000604047291 */ /* 0x002fe2000f8ec03f */
[----:B------:R-:W-:Y:S01]  /*f590*/  LOP3.LUT R6, R6, 0x1, RZ, 0xc0, !PT ;  /* 0x0000000106067812 */ /* 0x000fe200078ec0ff */
[C---:B------:R-:W-:Y:S01]  /*f5a0*/  FMUL.FTZ R148, R9.reuse, R148 ;  /* 0x0000009409947220 */ /* 0x040fe20000410000 */
[----:B------:R-:W-:Y:S01]  /*f5b0*/  LOP3.LUT R10, R10, 0x1c0, RZ, 0xc0, !PT ;  /* 0x000001c00a0a7812 */ /* 0x000fe200078ec0ff */
[C---:B------:R-:W-:Y:S01]  /*f5c0*/  FMUL.FTZ R149, R9.reuse, R149 ;  /* 0x0000009509957220 */ /* 0x040fe20000410000 */
[----:B------:R-:W-:Y:S01]  /*f5d0*/  ISETP.NE.U32.AND P0, PT, R6, 0x1, PT ;  /* 0x000000010600780c */ /* 0x000fe20003f05070 */
[C---:B------:R-:W-:Y:S01]  /*f5e0*/  FMUL.FTZ R144, R9.reuse, R144 ;  /* 0x0000009009907220 */ /* 0x040fe20000410000 */
[----:B------:R-:W-:Y:S01]  /*f5f0*/  LEA.HI R11, R10, R10, RZ, 0x1d ;  /* 0x0000000a0a0b7211 */ /* 0x000fe200078fe8ff */
[C---:B------:R-:W-:Y:S01]  /*f600*/  FMUL.FTZ R145, R9.reuse, R145 ;  /* 0x0000009109917220 */ /* 0x040fe20000410000 */
[----:B------:R-:W-:Y:S01]  /*f610*/  MOV R6, 0x20 ;  /* 0x0000002000067802 */ /* 0x000fe20000000f00 */
[C---:B------:R-:W-:Y:S01]  /*f620*/  FMUL.FTZ R140, R9.reuse, R140 ;  /* 0x0000008c098c7220 */ /* 0x040fe20000410000 */
[----:B------:R-:W-:Y:S01]  /*f630*/  LEA R8, R8, R11, 0x1 ;  /* 0x0000000b08087211 */ /* 0x000fe200078e08ff */
[C---:B------:R-:W-:Y:S01]  /*f640*/  FMUL.FTZ R141, R9.reuse, R141 ;  /* 0x0000008d098d7220 */ /* 0x040fe20000410000 */
[----:B------:R-:W-:Y:S01]  /*f650*/  SEL R6, R6, 0xffffffe0, !P1 ;  /* 0xffffffe006067807 */ /* 0x000fe20004800000 */
[C---:B------:R-:W-:Y:S01]  /*f660*/  FMUL.FTZ R136, R9.reuse, R136 ;  /* 0x0000008809887220 */ /* 0x040fe20000410000 */
[----:B------:R-:W-:Y:S01]  /*f670*/  LEA R11, R8, UR4, 0x1 ;  /* 0x00000004080b7c11 */ /* 0x000fe2000f8e08ff */
[C---:B------:R-:W-:Y:S01]  /*f680*/  FMUL.FTZ R137, R9.reuse, R137 ;  /* 0x0000008909897220 */ /* 0x040fe20000410000 */
[----:B------:R-:W-:Y:S01]  /*f690*/  MOV R8, 0x40 ;  /* 0x0000004000087802 */ /* 0x000fe20000000f00 */
[----:B------:R-:W-:Y:S01]  /*f6a0*/  FMUL.FTZ R132, R9, R132 ;  /* 0x0000008409847220 */ /* 0x000fe20000410000 */
[----:B------:R-:W-:Y:S01]  /*f6b0*/  IADD3 R13, R11, -0x10, RZ ;  /* 0xfffffff00b0d7810 */ /* 0x000fe20007ffe0ff */
[----:B------:R-:W-:Y:S01]  /*f6c0*/  FMUL.FTZ R133, R9, R133 ;  /* 0x0000008509857220 */ /* 0x000fe20000410000 */
[----:B------:R-:W-:Y:S01]  /*f6d0*/  @P0 IADD3 R13, R11, 0x10, RZ ;  /* 0x000000100b0d0810 */ /* 0x000fe20007ffe0ff */
[----:B------:R-:W-:Y:S01]  /*f6e0*/  FMUL.FTZ R36, R9, R36 ;  /* 0x0000002409247220 */ /* 0x000fe20000410000 */
[----:B------:R-:W-:Y:S01]  /*f6f0*/  F2FP.F16.F32.PACK_AB R160, R161, R160 ;  /* 0x000000a0a1a0723e */ /* 0x000fe200000000ff */
[----:B------:R-:W-:Y:S01]  /*f700*/  FMUL.FTZ R37, R9, R37 ;  /* 0x0000002509257220 */ /* 0x000fe20000410000 */
[----:B------:R-:W-:Y:S01]  /*f710*/  F2FP.F16.F32.PACK_AB R162, R163, R162 ;  /* 0x000000a2a3a2723e */ /* 0x000fe200000000ff */
[C---:B------:R-:W-:Y:S01]  /*f720*/  FMUL.FTZ R40, R9.reuse, R40 ;  /* 0x0000002809287220 */ /* 0x040fe20000410000 */
[----:B------:R-:W-:Y:S01]  /*f730*/  SEL R8, R8, 0xffffffc0, !P2 ;  /* 0xffffffc008087807 */ /* 0x000fe20005000000 */
[----:B------:R-:W-:Y:S01]  /*f740*/  FMUL.FTZ R41, R9, R41 ;  /* 0x0000002909297220 */ /* 0x000fe20000410000 */
[----:B------:R-:W-:Y:S01]  /*f750*/  F2FP.F16.F32.PACK_AB R156, R157, R156 ;  /* 0x0000009c9d9c723e */ /* 0x000fe200000000ff */
[----:B------:R-:W-:Y:S01]  /*f760*/  FMUL.FTZ R44, R9, R44 ;  /* 0x0000002c092c7220 */ /* 0x000fe20000410000 */
[----:B------:R-:W-:Y:S01]  /*f770*/  F2FP.F16.F32.PACK_AB R158, R159, R158 ;  /* 0x0000009e9f9e723e */ /* 0x000fe200000000ff */
        /* <DEDUP_REMOVED lines=52> */
[C---:B------:R-:W-:Y:S01]  /*fac0*/  FMUL.FTZ R72, R9.reuse, R72 ;  /* 0x0000004809487220 */ /* 0x040fe20000410000 */
[----:B------:R-:W-:Y:S01]  /*fad0*/  FMUL.FTZ R73, R9, R73 ;  /* 0x0000004909497220 */ /* 0x000fe20000410000 */
[----:B------:R1:W-:Y:S01]  /*fae0*/  STS [R23+0x400], R138 ;  /* 0x0004008a17007388 */ /* 0x0003e20000000800 */
[----:B------:R-:W-:Y:S01]  /*faf0*/  F2FP.F16.F32.PACK_AB R52, R53, R52 ;  /* 0x000000343534723e */ /* 0x000fe200000000ff */
[----:B------:R-:W-:Y:S01]  /*fb00*/  FMUL.FTZ R76, R9, R76 ;  /* 0x0000004c094c7220 */ /* 0x000fe20000410000 */
[----:B------:R-:W-:Y:S01]  /*fb10*/  F2FP.F16.F32.PACK_AB R54, R55, R54 ;  /* 0x000000363736723e */ /* 0x000fe200000000ff */
[----:B------:R1:W-:Y:S01]  /*fb20*/  STS [R25], R132 ;  /* 0x0000008419007388 */ /* 0x0003e20000000800 */
[----:B------:R-:W-:Y:S01]  /*fb30*/  FMUL.FTZ R77, R9, R77 ;  /* 0x0000004d094d7220 */ /* 0x000fe20000410000 */
[----:B------:R-:W-:Y:S01]  /*fb40*/  F2FP.F16.F32.PACK_AB R56, R57, R56 ;  /* 0x000000383938723e */ /* 0x000fe200000000ff */
[----:B------:R-:W-:Y:S01]  /*fb50*/  FMUL.FTZ R80, R9, R80 ;  /* 0x0000005009507220 */ /* 0x000fe20000410000 */
[----:B------:R1:W-:Y:S01]  /*fb60*/  STS [R25+0x400], R134 ;  /* 0x0004008619007388 */ /* 0x0003e20000000800 */
[----:B------:R-:W-:Y:S01]  /*fb70*/  F2FP.F16.F32.PACK_AB R58, R59, R58 ;  /* 0x0000003a3b3a723e */ /* 0x000fe200000000ff */
[----:B------:R-:W-:Y:S01]  /*fb80*/  FMUL.FTZ R81, R9, R81 ;  /* 0x0000005109517220 */ /* 0x000fe20000410000 */
[----:B------:R-:W-:Y:S01]  /*fb90*/  F2FP.F16.F32.PACK_AB R60, R61, R60 ;  /* 0x0000003c3d3c723e */ /* 0x000fe200000000ff */
[----:B------:R1:W-:Y:S01]  /*fba0*/  STS [R11+0x2000], R36 ;  /* 0x002000240b007388 */ /* 0x0003e20000000800 */
[----:B------:R-:W-:Y:S01]  /*fbb0*/  F2FP.F16.F32.PACK_AB R62, R63, R62 ;  /* 0x0000003e3f3e723e */ /* 0x000fe200000000ff */
[C---:B------:R-:W-:Y:S01]  /*fbc0*/  FMUL.FTZ R84, R9.reuse, R84 ;  /* 0x0000005409547220 */ /* 0x040fe20000410000 */
[----:B------:R-:W-:Y:S01]  /*fbd0*/  FMUL.FTZ R85, R9, R85 ;  /* 0x0000005509557220 */ /* 0x000fe20000410000 */
[----:B------:R1:W-:Y:S01]  /*fbe0*/  STS [R11+0x2400], R38 ;  /* 0x002400260b007388 */ /* 0x0003e20000000800 */
[----:B------:R-:W-:Y:S01]  /*fbf0*/  F2FP.F16.F32.PACK_AB R64, R65, R64 ;  /* 0x000000404140723e */ /* 0x000fe200000000ff */
[----:B------:R-:W-:Y:S01]  /*fc00*/  FMUL.FTZ R88, R9, R88 ;  /* 0x0000005809587220 */ /* 0x000fe20000410000 */
[----:B------:R-:W-:Y:S01]  /*fc10*/  F2FP.F16.F32.PACK_AB R66, R67, R66 ;  /* 0x000000424342723e */ /* 0x000fe200000000ff */
[----:B------:R1:W-:Y:S01]  /*fc20*/  STS [R13+0x2000], R40 ;  /* 0x002000280d007388 */ /* 0x0003e20000000800 */
        /* <DEDUP_REMOVED lines=78> */
[----:B------:R1:W-:Y:S04]  /*10110*/  STS [R19+0x4000], R84 ;  /* 0x0040005413007388 */ /* 0x0003e80000000800 */
[----:B------:R1:W-:Y:S04]  /*10120*/  STS [R19+0x4400], R86 ;  /* 0x0044005613007388 */ /* 0x0003e80000000800 */
[----:B------:R1:W-:Y:S04]  /*10130*/  STS [R21+0x4000], R88 ;  /* 0x0040005815007388 */ /* 0x0003e80000000800 */
[----:B------:R1:W-:Y:S01]  /*10140*/  STS [R21+0x4400], R90 ;  /* 0x0044005a15007388 */ /* 0x0003e20000000800 */
[----:B------:R-:W2:Y:S03]  /*10150*/  S2R R6, SR_TID.X ;  /* 0x0000000000067919 */ /* 0x000ea60000002100 */
[----:B------:R1:W-:Y:S04]  /*10160*/  STS [R23+0x4000], R92 ;  /* 0x0040005c17007388 */ /* 0x0003e80000000800 */
[----:B------:R1:W-:Y:S01]  /*10170*/  STS [R23+0x4400], R94 ;  /* 0x0044005e17007388 */ /* 0x0003e20000000800 */
[----:B------:R-:W-:Y:S05]  /*10180*/  @P0 BRA `(.L_x_1156) ;  /* 0x00000000001c0947 */ /* 0x000fea0003800000 */
[----:B------:R-:W3:Y:S01]  /*10190*/  S2UR UR8, SR_CTAID.Y ;  /* 0x00000000000879c3 */ /* 0x000ee20000002600 */
[----:B------:R-:W-:Y:S01]  /*101a0*/  ULDC.64 UR6, c[0x0][0x290] ;  /* 0x0000a40000067ab9 */ /* 0x000fe20000000a00 */
[----:B---3--:R-:W-:Y:S02]  /*101b0*/  USHF.R.S32.HI UR4, URZ, 0x1f, UR8 ;  /* 0x0000001f3f047899 */ /* 0x008fe40008011408 */
[----:B------:R-:W-:Y:S02]  /*101c0*/  UIMAD.WIDE.U32 UR10, UR8, UR6, URZ ;  /* 0x00000006080a72a5 */ /* 0x000fe4000f8e003f */
[----:B------:R-:W-:-:S04]  /*101d0*/  UIMAD UR4, UR4, UR6, URZ ;  /* 0x00000006040472a4 */ /* 0x000fc8000f8e023f */
[----:B------:R-:W-:-:S04]  /*101e0*/  UIMAD UR4, UR8, UR7, UR4 ;  /* 0x00000007080472a4 */ /* 0x000fc8000f8e0204 */
[----:B------:R-:W-:-:S12]  /*101f0*/  UIADD3 UR9, UR11, UR4, URZ ;  /* 0x000000040b097290 */ /* 0x000fd8000fffe03f */
.L_x_1156:
[----:B------:R-:W-:Y:S01]  /*10200*/  ULDC.U8 UR6, c[0x0][0x3d9] ;  /* 0x0000f64000067ab9 */ /* 0x000fe20000000000 */
[----:B------:R-:W-:Y:S01]  /*10210*/  STS [R25+0x4000], R96 ;  /* 0x0040006019007388 */ /* 0x000fe20000000800 */
[----:B------:R-:W-:Y:S01]  /*10220*/  ISETP.NE.AND P1, PT, RZ, UR6, PT ;  /* 0x00000006ff007c0c */ /* 0x000fe2000bf25270 */
[----:B------:R-:W-:Y:S01]  /*10230*/  ULDC.U8 UR8, c[0x0][0x3d8] ;  /* 0x0000f60000087ab9 */ /* 0x000fe20000000000 */
[----:B--2---:R-:W-:Y:S01]  /*10240*/  SHF.R.S32.HI R27, RZ, 0x1f, R6 ;  /* 0x0000001fff1b7819 */ /* 0x004fe20000011406 */
[----:B------:R-:W-:Y:S01]  /*10250*/  STS [R25+0x4400], R98 ;  /* 0x0044006219007388 */ /* 0x000fe20000000800 */
[----:B------:R-:W-:Y:S01]  /*10260*/  ISETP.NE.AND P0, PT, RZ, UR8, PT ;  /* 0x00000008ff007c0c */ /* 0x000fe2000bf05270 */
[----:B------:R-:W2:Y:S01]  /*10270*/  @P4 MUFU.LG2 R4, R4 ;  /* 0x0000000400044308 */ /* 0x000ea20000000c00 */
[----:B------:R-:W-:Y:S01]  /*10280*/  LEA.HI R10, R27, R6, RZ, 0x3 ;  /* 0x000000061b0a7211 */ /* 0x000fe200078f18ff */
[----:B------:R-:W-:Y:S01]  /*10290*/  STS [R11+0x6000], R100 ;  /* 0x006000640b007388 */ /* 0x000fe20000000800 */
[----:B------:R-:W-:Y:S01]  /*102a0*/  ISETP.EQ.AND P0, PT, RZ, UR6, P0 ;  /* 0x00000006ff007c0c */ /* 0x000fe20008702270 */
[----:B------:R-:W3:Y:S01]  /*102b0*/  S2UR UR4, SR_CTAID.X ;  /* 0x00000000000479c3 */ /* 0x000ee20000002500 */
[----:B------:R-:W-:Y:S01]  /*102c0*/  LOP3.LUT R0, R0, 0xffffffe0, RZ, 0xc0, !PT ;  /* 0xffffffe000007812 */ /* 0x000fe200078ec0ff */
[----:B------:R-:W-:Y:S01]  /*102d0*/  STS [R11+0x6400], R102 ;  /* 0x006400660b007388 */ /* 0x000fe20000000800 */
[----:B------:R-:W-:-:S02]  /*102e0*/  SHF.R.S32.HI R24, RZ, 0x3, R10 ;  /* 0x00000003ff187819 */ /* 0x000fc4000001140a */
[----:B------:R-:W-:Y:S01]  /*102f0*/  LEA.HI R27, R27, R6, RZ, 0x5 ;  /* 0x000000061b1b7211 */ /* 0x000fe200078f28ff */
[----:B------:R-:W-:Y:S01]  /*10300*/  STS [R13+0x6000], R104 ;  /* 0x006000680d007388 */ /* 0x000fe20000000800 */
[----:B------:R-:W-:Y:S01]  /*10310*/  IMAD.IADD R5, R5, 0x1, -R0 ;  /* 0x0000000105057824 */ /* 0x000fe200078e0a00 */
[----:B------:R-:W4:Y:S01]  /*10320*/  @P1 LDC.64 R8, c[0x0][0x2c0] ;  /* 0x0000b000ff081b82 */ /* 0x000f220000000a00 */
[----:B------:R-:W-:Y:S01]  /*10330*/  LOP3.LUT R27, R27, 0xffffffe0, RZ, 0xc0, !PT ;  /* 0xffffffe01b1b7812 */ /* 0x000fe200078ec0ff */
[----:B------:R1:W-:Y:S01]  /*10340*/  STS [R13+0x6400], R106 ;  /* 0x0064006a0d007388 */ /* 0x0003e20000000800 */
[----:B------:R-:W-:Y:S01]  /*10350*/  VIADD R14, R24, 0x10 ;  /* 0x00000010180e7836 */ /* 0x000fe20000000000 */
[----:B------:R-:W-:Y:S02]  /*10360*/  @!P0 PLOP3.LUT P6, PT, PT, PT, PT, 0x8, 0x0 ;  /* 0x000000000000881c */ /* 0x000fe40003fce170 */
[----:B------:R-:W-:Y:S04]  /*10370*/  STS [R15+0x6000], R108 ;  /* 0x0060006c0f007388 */ /* 0x000fe80000000800 */
[----:B------:R5:W-:Y:S04]  /*10380*/  STS [R15+0x6400], R110 ;  /* 0x0064006e0f007388 */ /* 0x000be80000000800 */
[----:B------:R-:W-:Y:S04]  /*10390*/  STS [R17+0x6000], R112 ;  /* 0x0060007011007388 */ /* 0x000fe80000000800 */
[----:B------:R2:W-:Y:S04]  /*103a0*/  STS [R17+0x6400], R114 ;  /* 0x0064007211007388 */ /* 0x0005e80000000800 */
[----:B------:R-:W-:Y:S04]  /*103b0*/  STS [R19+0x6000], R116 ;  /* 0x0060007413007388 */ /* 0x000fe80000000800 */
[----:B------:R4:W-:Y:S01]  /*103c0*/  STS [R19+0x6400], R118 ;  /* 0x0064007613007388 */ /* 0x0009e20000000800 */
[----:B-1----:R-:W1:Y:S03]  /*103d0*/  @P1 LDC R13, c[0x0][0x2c0] ;  /* 0x0000b000ff0d1b82 */ /* 0x002e660000000800 */
[----:B------:R-:W-:Y:S04]  /*103e0*/  STS [R21+0x6000], R120 ;  /* 0x0060007815007388 */ /* 0x000fe80000000800 */
[----:B------:R3:W-:Y:S01]  /*103f0*/  STS [R21+0x6400], R122 ;  /* 0x0064007a15007388 */ /* 0x0007e20000000800 */
[----:B-----5:R-:W1:Y:S03]  /*10400*/  @P4 LDC R15, c[0x0][0x2e8] ;  /* 0x0000ba00ff0f4b82 */ /* 0x020e660000000800 */
[----:B------:R-:W-:Y:S04]  /*10410*/  STS [R23+0x6000], R124 ;  /* 0x0060007c17007388 */ /* 0x000fe80000000800 */
[----:B------:R5:W-:Y:S01]  /*10420*/  STS [R23+0x6400], R126 ;  /* 0x0064007e17007388 */ /* 0x000be20000000800 */
[----:B--2---:R-:W-:Y:S01]  /*10430*/  @P1 IMAD.MOV.U32 R17, RZ, RZ, 0x1 ;  /* 0x00000001ff111424 */ /* 0x004fe200078e00ff */
[----:B------:R-:W2:Y:S01]  /*10440*/  S2R R12, SR_CTAID.Y ;  /* 0x00000000000c7919 */ /* 0x000ea20000002600 */
[----:B------:R-:W1:Y:S01]  /*10450*/  S2R R26, SR_CTAID.Z ;  /* 0x00000000001a7919 */ /* 0x000e620000002700 */
[----:B----4-:R-:W-:Y:S01]  /*10460*/  @P1 IMAD R19, R9, R8, RZ ;  /* 0x0000000809131224 */ /* 0x010fe200078e02ff */
[----:B------:R4:W-:Y:S04]  /*10470*/  STS [R25+0x6000], R128 ;  /* 0x0060008019007388 */ /* 0x0009e80000000800 */
[----:B------:R4:W-:Y:S01]  /*10480*/  STS [R25+0x6400], R130 ;  /* 0x0064008219007388 */ /* 0x0009e20000000800 */
[----:B---3--:R-:W-:-:S02]  /*10490*/  @!P0 CS2R R20, SRZ ;  /* 0x0000000000148805 */ /* 0x008fc4000001ff00 */
[----:B-----5:R-:W-:Y:S01]  /*104a0*/  LOP3.LUT R23, R10, 0xfffffff8, RZ, 0xc0, !PT ;  /* 0xfffffff80a177812 */ /* 0x020fe200078ec0ff */
        /* <DEDUP_REMOVED lines=8> */
.L_x_1157:
[----:B------:R-:W-:Y:S05]  /*10530*/  @P1 BRA `(.L_x_1158) ;  /* 0x0000000000181947 */ /* 0x000fea0003800000 */
[----:B------:R-:W3:Y:S01]  /*10540*/  LDC R19, c[0x0][0x2c4] ;  /* 0x0000b100ff137b82 */ /* 0x000ee20000000800 */
[----:B------:R-:W-:Y:S02]  /*10550*/  ISETP.NE.AND P0, PT, RZ, UR8, PT ;  /* 0x00000008ff007c0c */ /* 0x000fe4000bf05270 */
[----:B-1----:R-:W-:-:S05]  /*10560*/  MOV R13, 0x1 ;  /* 0x00000001000d7802 */ /* 0x002fca0000000f00 */
[----:B------:R-:W1:Y:S08]  /*10570*/  LDC R0, c[0x0][0x270] ;  /* 0x00009c00ff007b82 */ /* 0x000e700000000800 */
[----:B---3--:R-:W1:Y:S02]  /*10580*/  @P0 LDC R19, c[0x0][0x2e4] ;  /* 0x0000b900ff130b82 */ /* 0x008e640000000800 */
[----:B-1----:R-:W-:-:S07]  /*10590*/  IMAD R17, R19, R0, RZ ;  /* 0x0000000013117224 */ /* 0x002fce00078e02ff */
.L_x_1158:
[----:B------:R-:W-:Y:S01]  /*105a0*/  BAR.SYNC.DEFER_BLOCKING 0x0 ;  /* 0x0000000000007b1d */ /* 0x000fe20000010000 */
[----:B------:R-:W-:Y:S01]  /*105b0*/  LOP3.LUT P5, RZ, R5, 0x3, RZ, 0xc0, !PT ;  /* 0x0000000305ff7812 */ /* 0x000fe200078ac0ff */
[----:B--2---:R-:W-:Y:S01]  /*105c0*/  IMAD R17, R12, R17, RZ ;  /* 0x000000110c117224 */ /* 0x004fe200078e02ff */
[----:B------:R-:W-:Y:S01]  /*105d0*/  SHF.R.S32.HI R18, RZ, 0x1f, R7 ;  /* 0x0000001fff127819 */ /* 0x000fe20000011407 */
[----:B------:R-:W-:Y:S01]  /*105e0*/  VIADD R5, R24, 0x30 ;  /* 0x0000003018057836 */ /* 0x000fe20000000000 */
[----:B------:R-:W-:-:S03]  /*105f0*/  ISETP.GE.AND P2, PT, R14, UR5, PT ;  /* 0x000000050e007c0c */ /* 0x000fc6000bf46270 */
[----:B------:R-:W2:Y:S01]  /*10600*/  @P3 LDC R16, c[0x0][0x2e8] ;  /* 0x0000ba00ff103b82 */ /* 0x000ea20000000800 */
[----:B------:R-:W3:Y:S01]  /*10610*/  @P3 MUFU.LG2 R2, R2 ;  /* 0x0000000200023308 */ /* 0x000ee20000000c00 */
[C---:B------:R-:W-:Y:S01]  /*10620*/  IMAD.IADD R0, R6.reuse, 0x1, -R27 ;  /* 0x0000000106007824 */ /* 0x040fe200078e0a1b */
[----:B------:R-:W-:Y:S01]  /*10630*/  SEL R17, R17, RZ, !P6 ;  /* 0x000000ff11117207 */ /* 0x000fe20007000000 */
[----:B------:R-:W-:Y:S02]  /*10640*/  IMAD.IADD R6, R6, 0x1, -R23 ;  /* 0x0000000106067824 */ /* 0x000fe400078e0a17 */
[----:B------:R-:W-:Y:S01]  /*10650*/  @P4 FMUL.FTZ R23, R4, 0.69314718246459960938 ;  /* 0x3f31721804174820 */ /* 0x000fe20000410000 */
[----:B------:R-:W-:Y:S01]  /*10660*/  ISETP.GE.AND P0, PT, R5, UR5, PT ;  /* 0x0000000505007c0c */ /* 0x000fe2000bf06270 */
[----:B-1----:R-:W-:Y:S01]  /*10670*/  IMAD R4, R13, UR4, RZ ;  /* 0x000000040d047c24 */ /* 0x002fe2000f8e02ff */
[----:B------:R-:W-:Y:S01]  /*10680*/  LEA.HI R18, R18, R7, RZ, 0x2 ;  /* 0x0000000712127211 */ /* 0x000fe200078f10ff */
[----:B------:R-:W-:Y:S01]  /*10690*/  IMAD R17, R26, R19, R17 ;  /* 0x000000131a117224 */ /* 0x000fe200078e0211 */
[----:B------:R-:W-:Y:S01]  /*106a0*/  SHF.R.S32.HI R5, RZ, 0x1f, R0 ;  /* 0x0000001fff057819 */ /* 0x000fe20000011400 */
[----:B------:R-:W-:Y:S01]  /*106b0*/  IMAD.SHL.U32 R4, R4, 0x40, RZ ;  /* 0x0000004004047824 */ /* 0x000fe200078e00ff */
[----:B------:R-:W-:Y:S01]  /*106c0*/  LOP3.LUT R18, R18, 0xffffffc, RZ, 0xc0, !PT ;  /* 0x0ffffffc12127812 */ /* 0x000fe200078ec0ff */
[----:B------:R-:W-:Y:S01]  /*106d0*/  IMAD.MOV.U32 R12, RZ, RZ, 0x7f800000 ;  /* 0x7f800000ff0c7424 */ /* 0x000fe200078e00ff */
[----:B------:R-:W-:Y:S01]  /*106e0*/  LEA.HI R5, R5, R0, RZ, 0x2 ;  /* 0x0000000005057211 */ /* 0x000fe200078f10ff */
[----:B------:R-:W-:Y:S01]  /*106f0*/  @P4 FFMA.FTZ R12, R164, R15, R23 ;  /* 0x0000000fa40c4223 */ /* 0x000fe20000010017 */
[----:B------:R-:W-:Y:S01]  /*10700*/  IADD3 R18, R7, -R18, RZ ;  /* 0x8000001207127210 */ /* 0x000fe20007ffe0ff */
[----:B------:R-:W-:Y:S01]  /*10710*/  VIADD R14, R24, 0x20 ;  /* 0x00000020180e7836 */ /* 0x000fe20000000000 */
[----:B------:R1:W1:Y:S01]  /*10720*/  LDS.128 R8, [R231+0x1800] ;  /* 0x00180000e7087984 */ /* 0x0002620000000c00 */
[----:B------:R-:W-:Y:S01]  /*10730*/  SHF.R.S32.HI R15, RZ, 0x2, R5 ;  /* 0x00000002ff0f7819 */ /* 0x000fe20000011405 */
[----:B---3--:R-:W-:Y:S01]  /*10740*/  @P3 FMUL.FTZ R2, R2, 0.69314718246459960938 ;  /* 0x3f31721802023820 */ /* 0x008fe20000410000 */
[--C-:B------:R-:W-:Y:S01]  /*10750*/  IADD3 R7, P6, P4, R4, R20, R17.reuse ;  /* 0x0000001404077210 */ /* 0x100fe20007cde011 */
[----:B------:R-:W-:Y:S01]  /*10760*/  BSSY B0, `(.L_x_1159) ;  /* 0x000001c000007945 */ /* 0x000fe20003800000 */
[----:B------:R-:W-:Y:S01]  /*10770*/  SHF.R.S32.HI R5, RZ, 0x1f, R4 ;  /* 0x0000001fff057819 */ /* 0x000fe20000011404 */
[----:B------:R-:W-:Y:S01]  /*10780*/  IMAD.MOV.U32 R0, RZ, RZ, 0x7f800000 ;  /* 0x7f800000ff007424 */ /* 0x000fe200078e00ff */
[----:B------:R-:W-:Y:S01]  /*10790*/  SHF.R.S32.HI R20, RZ, 0x1f, R17 ;  /* 0x0000001fff147819 */ /* 0x000fe20000011411 */
[----:B--2---:R-:W-:Y:S01]  /*107a0*/  @P3 FFMA.FTZ R0, R3, R16, R2 ;  /* 0x0000001003003223 */ /* 0x004fe20000010002 */
[----:B------:R-:W-:Y:S01]  /*107b0*/  ISETP.GE.AND P1, PT, R14, UR5, PT ;  /* 0x000000050e007c0c */ /* 0x000fe2000bf26270 */
[----:B------:R-:W-:Y:S01]  /*107c0*/  IMAD.SHL.U32 R6, R6, 0x8, RZ ;  /* 0x0000000806067824 */ /* 0x000fe200078e00ff */
[----:B------:R-:W-:-:S02]  /*107d0*/  LEA R18, R18, R15, 0x4 ;  /* 0x0000000f12127211 */ /* 0x000fc400078e20ff */
[----:B------:R-:W-:Y:S01]  /*107e0*/  IADD3.X R20, R5, R21, R20, P6, P4 ;  /* 0x0000001505147210 */ /* 0x000fe200037e8414 */
[----:B------:R-:W-:Y:S08]  /*107f0*/  @P5 BRA `(.L_x_1160) ;  /* 0x0000000000485947 */ /* 0x000ff00003800000 */
[----:B------:R-:W-:Y:S01]  /*10800*/  UIMAD UR6, UR4, -0x40, UR25 ;  /* 0xffffffc0040678a4 */ /* 0x000fe2000f8e0219 */
[----:B------:R-:W-:-:S05]  /*10810*/  VIADD R14, R18, 0x8 ;  /* 0x00000008120e7836 */ /* 0x000fca0000000000 */
[----:B------:R-:W-:Y:S02]  /*10820*/  ISETP.GE.AND P6, PT, R18, UR6, PT ;  /* 0x0000000612007c0c */ /* 0x000fe4000bfc6270 */
[----:B------:R-:W-:-:S11]  /*10830*/  ISETP.GE.AND P5, PT, R14, UR6, PT ;  /* 0x000000060e007c0c */ /* 0x000fd6000bfa6270 */
[----:B------:R-:W2:Y:S01]  /*10840*/  @!P6 LDC.64 R4, c[0x0][0x2b0] ;  /* 0x0000ac00ff04eb82 */ /* 0x000ea20000000a00 */
[-C--:B------:R-:W-:Y:S02]  /*10850*/  @!P6 IMAD R18, R18, R13.reuse, RZ ;  /* 0x0000000d1212e224 */ /* 0x080fe400078e02ff */
[----:B------:R-:W-:-:S03]  /*10860*/  @!P5 IMAD R14, R14, R13, RZ ;  /* 0x0000000d0e0ed224 */ /* 0x000fc600078e02ff */
[-C--:B------:R-:W-:Y:S02]  /*10870*/  @!P6 IADD3 R13, P4, R18, R7.reuse, RZ ;  /* 0x00000007120de210 */ /* 0x080fe40007f9e0ff */
[----:B------:R-:W3:Y:S01]  /*10880*/  @!P5 LDC.64 R2, c[0x0][0x2b0] ;  /* 0x0000ac00ff02db82 */ /* 0x000ee20000000a00 */
[----:B------:R-:W-:Y:S02]  /*10890*/  @!P5 IADD3 R7, P3, R14, R7, RZ ;  /* 0x000000070e07d210 */ /* 0x000fe40007f7e0ff */
        /* <DEDUP_REMOVED lines=8> */
.L_x_1160:
[----:B------:R-:W-:Y:S05]  /*10920*/  BSYNC B0 ;  /* 0x0000000000007941 */ /* 0x000fea0003800000 */
.L_x_1159:
[----:B--2---:R-:W-:Y:S01]  /*10930*/  SHF.R.S32.HI R0, RZ, 0x1f, R6 ;  /* 0x0000001fff007819 */ /* 0x004fe20000011406 */
[----:B------:R-:W-:Y:S01]  /*10940*/  ULDC.64 UR6, c[0x0][0x2a0] ;  /* 0x0000a80000067ab9 */ /* 0x000fe20000000a00 */
[----:B------:R-:W-:Y:S01]  /*10950*/  SHF.R.S32.HI R29, RZ, 0x1f, R26 ;  /* 0x0000001fff1d7819 */ /* 0x000fe2000001141a */
[----:B------:R2:W3:Y:S01]  /*10960*/  LDS.128 R20, [R231] ;  /* 0x00000000e7147984 */ /* 0x0004e20000000c00 */
[----:B------:R-:W-:Y:S01]  /*10970*/  IADD3 R6, P3, R6, UR10, RZ ;  /* 0x0000000a06067c10 */ /* 0x000fe2000ff7e0ff */
[----:B------:R-:W-:Y:S01]  /*10980*/  IMAD.U32 R3, RZ, RZ, UR24 ;  /* 0x00000018ff037e24 */ /* 0x000fe2000f8e00ff */
[----:B----4-:R-:W-:Y:S01]  /*10990*/  SHF.R.S32.HI R25, RZ, 0x1f, R24 ;  /* 0x0000001fff197819 */ /* 0x010fe20000011418 */
[----:B------:R-:W-:Y:S01]  /*109a0*/  IMAD R29, R29, UR6, RZ ;  /* 0x000000061d1d7c24 */ /* 0x000fe2000f8e02ff */
[----:B------:R-:W-:Y:S01]  /*109b0*/  IADD3.X R7, R0, UR9, RZ, P3, !PT ;  /* 0x0000000900077c10 */ /* 0x000fe20009ffe4ff */
[----:B------:R2:W4:Y:S01]  /*109c0*/  LDS.128 R16, [R231+0x2000] ;  /* 0x00200000e7107984 */ /* 0x0005220000000c00 */
        /* <DEDUP_REMOVED lines=18> */
[----:B---3--:R3:W-:Y:S04]  /*10af0*/  STG.E.128 desc[UR28][R2.64], R20 ;  /* 0x0000001402007986 */ /* 0x0087e8000c101d1c */
[----:B----4-:R3:W-:Y:S04]  /*10b00*/  STG.E.128 desc[UR28][R2.64+0x80], R16 ;  /* 0x0000801002007986 */ /* 0x0107e8000c101d1c */
[----:B-1----:R3:W-:Y:S04]  /*10b10*/  STG.E.128 desc[UR28][R2.64+0x100], R12 ;  /* 0x0001000c02007986 */ /* 0x0027e8000c101d1c */
[----:B------:R3:W-:Y:S02]  /*10b20*/  STG.E.128 desc[UR28][R2.64+0x180], R4 ;  /* 0x0001800402007986 */ /* 0x0007e4000c101d1c */
.L_x_1162:
[----:B------:R-:W-:Y:S05]  /*10b30*/  BSYNC B0 ;  /* 0x0000000000007941 */ /* 0x000fea0003800000 */
.L_x_1161:
[----:B---3--:R3:W2:Y:S01]  /*10b40*/  LDS.128 R20, [R231+0x800] ;  /* 0x00080000e7147984 */ /* 0x0086a20000000c00 */
[----:B------:R-:W-:Y:S03]  /*10b50*/  BSSY B0, `(.L_x_1163) ;  /* 0x0000015000007945 */ /* 0x000fe60003800000 */
[----:B----4-:R3:W4:Y:S04]  /*10b60*/  LDS.128 R16, [R231+0x2800] ;  /* 0x00280000e7107984 */ /* 0x0107280000000c00 */
[----:B-1----:R3:W1:Y:S04]  /*10b70*/  LDS.128 R12, [R231+0x4800] ;  /* 0x00480000e70c7984 */ /* 0x0026680000000c00 */
        /* <DEDUP_REMOVED lines=17> */
[----:B------:R2:W-:Y:S02]  /*10c90*/  STG.E.128 desc[UR28][R2.64+0x180], R4 ;  /* 0x0001800402007986 */ /* 0x0005e4000c101d1c */
.L_x_1164:
[----:B------:R-:W-:Y:S05]  /*10ca0*/  BSYNC B0 ;  /* 0x0000000000007941 */ /* 0x000fea0003800000 */
.L_x_1163:
        /* <DEDUP_REMOVED lines=22> */
.L_x_1166:
[----:B------:R-:W-:Y:S05]  /*10e10*/  BSYNC B0 ;  /* 0x0000000000007941 */ /* 0x000fea0003800000 */
.L_x_1165:
        /* <DEDUP_REMOVED lines=21> */
.L_x_1167:
        /* <DEDUP_REMOVED lines=9> */
.L_x_2408:


//--------------------- .text._ZN5flash16flash_fwd_kernelI23Flash_fwd_kernel_traitsILi256ELi64ELi64ELi4ELb0ELb0EN7cutlass6half_tE19Flash_kernel_traitsILi256ELi64ELi64ELi4ES3_EELb0ELb0ELb1ELb0ELb0ELb1ELb1ELb0EEEvNS_16Flash_fwd_paramsE --------------------------
	.section	.text._ZN5flash16flash_fwd_kernelI23Flash_fwd_kernel_traitsILi256ELi64ELi64ELi4ELb0ELb0EN7cutlass6half_tE19Flash_kernel_traitsILi256ELi64ELi64ELi4ES3_EELb0ELb0ELb1ELb0ELb0ELb1ELb1ELb0EEEvNS_16Flash_fwd_paramsE,"ax",@progbits
	.align	128
        .global         _ZN5flash16flash_fwd_kernelI23Flash_fwd_kernel_traitsILi256ELi64ELi64ELi4ELb0ELb0EN7cutlass6half_tE19Flash_kernel_traitsILi256ELi64ELi64ELi4ES3_EELb0ELb0ELb1ELb0ELb0ELb1ELb1ELb0EEEvNS_16Flash_fwd_paramsE
        .type           _ZN5flash16flash_fwd_kernelI23Flash_fwd_kernel_traitsILi256ELi64ELi64ELi4ELb0ELb0EN7cutlass6half_tE19Flash_kernel_traitsILi256ELi64ELi64ELi4ES3_EELb0ELb0ELb1ELb0ELb0ELb1ELb1ELb0EEEvNS_16Flash_fwd_paramsE,@function
        .size           _ZN5flash16flash_fwd_kernelI23Flash_fwd_kernel_traitsILi256ELi64ELi64ELi4ELb0ELb0EN7cutlass6half_tE19Flash_kernel_traitsILi256ELi64ELi64ELi4ES3_EELb0ELb0ELb1ELb0ELb0ELb1ELb1ELb0EEEvNS_16Flash_fwd_paramsE,(.L_x_2409 - _ZN5flash16flash_fwd_kernelI23Flash_fwd_kernel_traitsILi256ELi64ELi64ELi4ELb0ELb0EN7cutlass6half_tE19Flash_kernel_traitsILi256ELi64ELi64ELi4ES3_EELb0ELb0ELb1ELb0ELb0ELb1ELb1ELb0EEEvNS_16Flash_fwd_paramsE)
        .other          _ZN5flash16flash_fwd_kernelI23Flash_fwd_kernel_traitsILi256ELi64ELi64ELi4ELb0ELb0EN7cutlass6half_tE19Flash_kernel_traitsILi256ELi64ELi64ELi4ES3_EELb0ELb0ELb1ELb0ELb0ELb1ELb1ELb0EEEvNS_16Flash_fwd_paramsE,@"STO_CUDA_ENTRY STV_DEFAULT"
_ZN5flash16flash_fwd_kernelI23Flash_fwd_kernel_traitsILi256ELi64ELi64ELi4ELb0ELb0EN7cutlass6half_tE19Flash_kernel_traitsILi256ELi64ELi64ELi4ES3_EELb0ELb0ELb1ELb0ELb0ELb1ELb1ELb0EEEvNS_16Flash_fwd_paramsE:
.text._ZN5flash16flash_fwd_kernelI23Flash_fwd_kernel_traitsILi256ELi64ELi64ELi4ELb0ELb0EN7cutlass6half_tE19Flash_kernel_traitsILi256ELi64ELi64ELi4ES3_EELb0ELb0ELb1ELb0ELb0ELb1ELb1ELb0EEEvNS_16Flash_fwd_paramsE:
        /* <DEDUP_REMOVED lines=55> */
.L_x_1168:
[----:B------:R-:W-:-:S03]  /*0370*/  ULDC UR6, c[0x0][0x2c8] ;  /* 0x0000b20000067ab9 */ /* 0x000fc60000000800 */
.L_x_1169:
        /* <DEDUP_REMOVED lines=130> */
.L_x_1172:
[----:B------:R-:W-:Y:S05]  /*0ba0*/  BSYNC B0 ;  /* 0x0000000000007941 */ /* 0x000fea0003800000 */
.L_x_1171:
        /* <DEDUP_REMOVED lines=20> */
.L_x_1174:
[----:B------:R-:W-:Y:S05]  /*0cf0*/  BSYNC B0 ;  /* 0x0000000000007941 */ /* 0x000fea0003800000 */
.L_x_1173:
        /* <DEDUP_REMOVED lines=18> */
.L_x_1176:
[----:B------:R-:W-:Y:S05]  /*0e20*/  BSYNC B0 ;  /* 0x0000000000007941 */ /* 0x000fea0003800000 */
.L_x_1175:
        /* <DEDUP_REMOVED lines=17> */
.L_x_1178:
[----:B------:R-:W-:Y:S05]  /*0f40*/  BSYNC B0 ;  /* 0x0000000000007941 */ /* 0x000fea0003800000 */
.L_x_1177:
        /* <DEDUP_REMOVED lines=10> */
.L_x_1180:
[----:B------:R-:W-:Y:S05]  /*0ff0*/  BSYNC B0 ;  /* 0x0000000000007941 */ /* 0x000fea0003800000 */
.L_x_1179:
        /* <DEDUP_REMOVED lines=10> */
.L_x_1182:
[----:B------:R-:W-:Y:S05]  /*10a0*/  BSYNC B0 ;  /* 0x0000000000007941 */ /* 0x000fea0003800000 */
.L_x_1181:
        /* <DEDUP_REMOVED lines=10> */
.L_x_1184:
[----:B------:R-:W-:Y:S05]  /*1150*/  BSYNC B0 ;  /* 0x0000000000007941 */ /* 0x000fea0003800000 */
.L_x_1183:
        /* <DEDUP_REMOVED lines=10> */
.L_x_1170:
[----:B------:R-:W1:Y:S01]  /*1200*/  LDC R18, c[0x0][0x278] ;  /* 0x00009e00ff127b82 */ /* 0x000e620000000800 */
[----:B------:R-:W-:Y:S01]  /*1210*/  SHF.R.S32.HI R13, RZ, 0x1f, R4 ;  /* 0x0000001fff0d7819 */ /* 0x000fe20000011404 */
[----:B------:R-:W-:Y:S01]  /*1220*/  UIADD3 UR5, -UR22, UR15, URZ ;  /* 0x0000000f16057290 */ /* 0x000fe2000fffe13f */
[----:B------:R-:W2:Y:S01]  /*1230*/  S2R R28, SR_CTAID.Z ;  /* 0x00000000001c7919 */ /* 0x000ea20000002700 */
[----:B------:R-:W-:Y:S01]  /*1240*/  UIADD3 UR16, UR17, -0x1, URZ ;  /* 0xffffffff11107890 */ /* 0x000fe2000fffe03f */
[----:B------:R-:W-:Y:S01]  /*1250*/  LEA.HI R7, R13, R4, RZ, 0x3 ;  /* 0x000000040d077211 */ /* 0x000fe200078f18ff */
[----:B------:R-:W-:Y:S01]  /*1260*/  UISETP.NE.AND UP0, UPT, UR13, -0x1, UPT ;  /* 0xffffffff0d00788c */ /* 0x000fe2000bf05270 */
[----:B------:R-:W-:Y:S01]  /*1270*/  IMAD.U32 R21, RZ, RZ, UR14 ;  /* 0x0000000eff157e24 */ /* 0x000fe2000f8e00ff */
[----:B------:R-:W-:Y:S01]  /*1280*/  UIMAD UR24, UR16, -0x40, UR23 ;  /* 0xffffffc0101878a4 */ /* 0x000fe2000f8e0217 */
[----:B------:R-:W-:Y:S02]  /*1290*/  SHF.R.S32.HI R14, RZ, 0x3, R7 ;  /* 0x00000003ff0e7819 */ /* 0x000fe40000011407 */
[----:B------:R-:W-:-:S02]  /*12a0*/  LOP3.LUT R7, R7, 0xfffffff8, RZ, 0xc0, !PT ;  /* 0xfffffff807077812 */ /* 0x000fc400078ec0ff */
[C---:B------:R-:W-:Y:S01]  /*12b0*/  ISETP.GE.AND P3, PT, R14.reuse, UR5, PT ;  /* 0x000000050e007c0c */ /* 0x040fe2000bf66270 */
[C---:B------:R-:W-:Y:S01]  /*12c0*/  VIADD R0, R14.reuse, 0x10 ;  /* 0x000000100e007836 */ /* 0x040fe20000000000 */
[----:B------:R-:W-:Y:S01]  /*12d0*/  SHF.R.S32.HI R15, RZ, 0x1f, R14 ;  /* 0x0000001fff0f7819 */ /* 0x000fe2000001140e */
[----:B------:R-:W-:Y:S01]  /*12e0*/  IMAD.SHL.U32 R27, R14, 0x40, RZ ;  /* 0x000000400e1b7824 */ /* 0x000fe200078e00ff */
[----:B------:R-:W-:Y:S01]  /*12f0*/  @UP0 ULDC.64 UR6, c[0x0][0x240] ;  /* 0x0000900000060ab9 */ /* 0x000fe20000000a00 */
[----:B------:R-:W-:Y:S01]  /*1300*/  @!UP0 USHF.R.S32.HI UR27, URZ, 0x1f, UR25 ;  /* 0x0000001f3f1b8899 */ /* 0x000fe20008011419 */
[C---:B------:R-:W-:Y:S01]  /*1310*/  ISETP.GE.AND P2, PT, R0.reuse, UR5, PT ;  /* 0x0000000500007c0c */ /* 0x040fe2000bf46270 */
[----:B------:R-:W-:Y:S01]  /*1320*/  @UP0 UIMAD.WIDE.U32 UR10, UR13, UR6, URZ ;  /* 0x000000060d0a02a5 */ /* 0x000fe2000f8e003f */
[----:B------:R-:W-:Y:S01]  /*1330*/  ISETP.GE.AND P5, PT, R0, UR24, PT ;  /* 0x0000001800007c0c */ /* 0x000fe2000bfa6270 */
[----:B------:R-:W-:Y:S01]  /*1340*/  VIADD R12, R14, 0x20 ;  /* 0x000000200e0c7836 */ /* 0x000fe20000000000 */
[----:B------:R-:W-:Y:S01]  /*1350*/  ISETP.GE.AND P4, PT, R0, UR24, PT ;  /* 0x0000001800007c0c */ /* 0x000fe2000bf86270 */
[----:B------:R-:W-:Y:S01]  /*1360*/  IMAD.IADD R0, R4, 0x1, -R7 ;  /* 0x0000000104007824 */ /* 0x000fe200078e0a07 */
[----:B-1----:R-:W-:Y:S01]  /*1370*/  IABS R5, R18 ;  /* 0x0000001200057213 */ /* 0x002fe20000000000 */
[----:B------:R-:W-:Y:S01]  /*1380*/  @UP0 UIMAD UR4, UR13, UR7, UR11 ;  /* 0x000000070d0402a4 */ /* 0x000fe2000f8e020b */
[----:B------:R-:W-:Y:S01]  /*1390*/  LOP3.LUT R27, R27, 0x1c0, RZ, 0xc0, !PT ;  /* 0x000001c01b1b7812 */ /* 0x000fe200078ec0ff */
[----:B------:R-:W-:Y:S01]  /*13a0*/  IMAD.SHL.U32 R16, R0, 0x8, RZ ;  /* 0x0000000800107824 */ /* 0x000fe200078e00ff */
[----:B------:R-:W1:Y:S01]  /*13b0*/  I2F.RP R3, R5 ;  /* 0x0000000500037306 */ /* 0x000e620000209400 */
[----:B------:R-:W-:Y:S01]  /*13c0*/  @!UP0 ULDC.64 UR6, c[0x0][0x228] ;  /* 0x00008a0000068ab9 */ /* 0x000fe20000000a00 */
[----:B------:R-:W-:Y:S01]  /*13d0*/  USHF.R.S32.HI UR11, URZ, 0x1f, UR8 ;  /* 0x0000001f3f0b7899 */ /* 0x000fe20008011408 */
[----:B------:R-:W3:Y:S01]  /*13e0*/  @!P2 S2R R25, SR_CgaCtaId ;  /* 0x000000000019a919 */ /* 0x000ee20000008800 */
[--C-:B------:R-:W-:Y:S01]  /*13f0*/  LOP3.LUT R6, R27, 0x38, R16.reuse, 0xf8, !PT ;  /* 0x000000381b067812 */ /* 0x100fe200078ef810 */
[----:B------:R-:W-:Y:S01]  /*1400*/  @!UP0 UIMAD UR27, UR27, UR6, URZ ;  /* 0x000000061b1b82a4 */ /* 0x000fe2000f8e023f */
[----:B------:R-:W-:Y:S01]  /*1410*/  SHF.R.U32.HI R27, RZ, 0x3, R27 ;  /* 0x00000003ff1b7819 */ /* 0x000fe2000001161b */
[----:B------:R-:W-:Y:S01]  /*1420*/  @!UP0 UIMAD.WIDE.U32 UR28, UR25, UR6, URZ ;  /* 0x00000006191c82a5 */ /* 0x000fe2000f8e003f */
[----:B------:R-:W-:Y:S01]  /*1430*/  @!P2 MOV R2, 0x400 ;  /* 0x000004000002a802 */ /* 0x000fe20000000f00 */
[----:B------:R-:W-:Y:S01]  /*1440*/  @!UP0 UIMAD UR27, UR25, UR7, UR27 ;  /* 0x00000007191b82a4 */ /* 0x000fe2000f8e021b */
[----:B------:R-:W-:Y:S01]  /*1450*/  LOP3.LUT R27, R6, R27, RZ, 0x3c, !PT ;  /* 0x0000001b061b7212 */ /* 0x000fe200078e3cff */
[----:B------:R-:W4:Y:S01]  /*1460*/  @!P3 LDC.64 R10, c[0x0][0x210] ;  /* 0x00008400ff0abb82 */ /* 0x000f220000000a00 */
[----:B------:R-:W-:Y:S01]  /*1470*/  SHF.R.S32.HI R17, RZ, 0x1f, R16 ;  /* 0x0000001fff117819 */ /* 0x000fe20000011410 */
[----:B------:R-:W-:Y:S01]  /*1480*/  @!UP0 UIADD3 UR4, UR29, UR27, URZ ;  /* 0x0000001b1d048290 */ /* 0x000fe2000fffe03f */
[----:B------:R-:W-:Y:S01]  /*1490*/  ISETP.GE.AND P1, PT, R12, UR5, PT ;  /* 0x000000050c007c0c */ /* 0x000fe2000bf26270 */
[----:B-1----:R-:W1:Y:S01]  /*14a0*/  MUFU.RCP R3, R3 ;  /* 0x0000000300037308 */ /* 0x002e620000001000 */
[----:B------:R-:W-:Y:S01]  /*14b0*/  @!UP0 UMOV UR10, UR28 ;  /* 0x0000001c000a8c82 */ /* 0x000fe20008000000 */
[----:B------:R-:W-:Y:S01]  /*14c0*/  ULDC.64 UR6, c[0x0][0x258] ;  /* 0x0000960000067ab9 */ /* 0x000fe20000000a00 */
[----:B------:R-:W-:Y:S01]  /*14d0*/  IADD3 R30, P0, R16, UR10, RZ ;  /* 0x0000000a101e7c10 */ /* 0x000fe2000ff1e0ff */
[----:B------:R-:W5:Y:S01]  /*14e0*/  @!P3 LDC.64 R6, c[0x0][0x240] ;  /* 0x00009000ff06bb82 */ /* 0x000f620000000a00 */
[----:B------:R-:W-:Y:S01]  /*14f0*/  UIMAD UR11, UR11, UR6, URZ ;  /* 0x000000060b0b72a4 */ /* 0x000fe2000f8e023f */
[----:B------:R-:W-:Y:S01]  /*1500*/  MOV R22, UR6 ;  /* 0x0000000600167c02 */ /* 0x000fe20008000f00 */
[----:B------:R-:W-:Y:S01]  /*1510*/  IMAD.WIDE R20, R21, 0x40, R14 ;  /* 0x0000004015147825 */ /* 0x000fe200078e020e */
[----:B------:R-:W-:Y:S01]  /*1520*/  IADD3.X R31, R17, UR4, RZ, P0, !PT ;  /* 0x00000004111f7c10 */ /* 0x000fe200087fe4ff */
[----:B------:R-:W-:Y:S01]  /*1530*/  UIMAD UR7, UR8, UR7, UR11 ;  /* 0x00000007080772a4 */ /* 0x000fe2000f8e020b */
[----:B--2---:R-:W-:Y:S01]  /*1540*/  IABS R28, R28 ;  /* 0x0000001c001c7213 */ /* 0x004fe20000000000 */
[----:B------:R-:W-:Y:S01]  /*1550*/  UMOV UR6, 0x400 ;  /* 0x0000040000067882 */ /* 0x000fe20000000000 */
[----:B------:R-:W2:Y:S01]  /*1560*/  @!P2 LDC.64 R8, c[0x0][0x240] ;  /* 0x00009000ff08ab82 */ /* 0x000ea20000000a00 */
[----:B------:R-:W-:Y:S01]  /*1570*/  IMAD.WIDE.U32 R22, R22, UR8, R30 ;  /* 0x0000000816167c25 */ /* 0x000fe2000f8e001e */
[----:B------:R-:W2:Y:S01]  /*1580*/  @!P1 S2R R24, SR_CgaCtaId ;  /* 0x0000000000189919 */ /* 0x000ea20000008800 */
[----:B------:R-:W-:Y:S01]  /*1590*/  LEA.HI R32, R13, R4, RZ, 0x6 ;  /* 0x000000040d207211 */ /* 0x000fe200078f30ff */
[----:B------:R-:W-:Y:S01]  /*15a0*/  UISETP.NE.AND UP0, UPT, UR9, -0x1, UPT ;  /* 0xffffffff0900788c */ /* 0x000fe2000bf05270 */
[----:B-1----:R-:W-:Y:S01]  /*15b0*/  VIADD R3, R3, 0xffffffe ;  /* 0x0ffffffe03037836 */ /* 0x002fe20000000000 */
[----:B------:R-:W-:Y:S01]  /*15c0*/  @!P2 IADD3 R26, P0, R20, 0x10, RZ ;  /* 0x00000010141aa810 */ /* 0x000fe20007f1e0ff */
[----:B------:R-:W-:Y:S01]  /*15d0*/  VIADD R23, R23, UR7 ;  /* 0x0000000717177c36 */ /* 0x000fe20008000000 */
[----:B---3--:R-:W-:Y:S01]  /*15e0*/  @!P2 LEA R25, R25, R2, 0x18 ;  /* 0x000000021919a211 */ /* 0x008fe200078ec0ff */
[----:B------:R-:W1:Y:S01]  /*15f0*/  S2UR UR4, SR_CgaCtaId ;  /* 0x00000000000479c3 */ /* 0x000e620000008800 */
[----:B------:R-:W-:Y:S01]  /*1600*/  IMAD.SHL.U32 R32, R32, 0x8, RZ ;  /* 0x0000000820207824 */ /* 0x000fe200078e00ff */
[----:B------:R-:W3:Y:S01]  /*1610*/  F2I.FTZ.U32.TRUNC.NTZ R3, R3 ;  /* 0x0000000300037305 */ /* 0x000ee2000021f000 */
[----:B------:R-:W-:-:S02]  /*1620*/  @!P2 IMAD.X R31, RZ, RZ, R21, P0 ;  /* 0x000000ffff1fa224 */ /* 0x000fc400000e0615 */
[--C-:B------:R-:W-:Y:S01]  /*1630*/  @!P2 IMAD.MOV.U32 R33, RZ, RZ, R23.reuse ;  /* 0x000000ffff21a224 */ /* 0x100fe200078e0017 */
[----:B------:R-:W-:Y:S01]  /*1640*/  @UP0 UIADD3 UR7, UR26, UR9, URZ ;  /* 0x000000091a070290 */ /* 0x000fe2000fffe03f */
[-C--:B-----5:R-:W-:Y:S01]  /*1650*/  @!P3 IMAD R30, R21, R6.reuse, RZ ;  /* 0x00000006151eb224 */ /* 0x0a0fe200078e02ff */
[----:B------:R-:W-:Y:S01]  /*1660*/  @UP0 ULDC.64 UR10, c[0x0][0x248] ;  /* 0x00009200000a0ab9 */ /* 0x000fe20000000a00 */
[----:B------:R-:W-:-:S04]  /*1670*/  @!P3 IMAD.WIDE.U32 R36, R20, R6, R22 ;  /* 0x000000061424b225 */ /* 0x000fc800078e0016 */
[----:B------:R-:W-:Y:S01]  /*1680*/  @!P3 IMAD R30, R20, R7, R30 ;  /* 0x00000007141eb224 */ /* 0x000fe200078e021e */
[----:B----4-:R-:W-:Y:S01]  /*1690*/  @!P3 LEA R34, P0, R36, R10, 0x1 ;  /* 0x0000000a2422b211 */ /* 0x010fe200078008ff */
[----:B------:R-:W4:Y:S01]  /*16a0*/  @!P2 LDC.64 R6, c[0x0][0x210] ;  /* 0x00008400ff06ab82 */ /* 0x000f220000000a00 */
[----:B------:R-:W-:Y:S01]  /*16b0*/  LOP3.LUT R10, R27, 0xfffffe00, R32, 0xf8, !PT ;  /* 0xfffffe001b0a7812 */ /* 0x000fe200078ef820 */
[--C-:B---3--:R-:W-:Y:S01]  /*16c0*/  IMAD.MOV R2, RZ, RZ, -R3.reuse ;  /* 0x000000ffff027224 */ /* 0x108fe200078e0a03 */
[----:B------:R-:W-:Y:S01]  /*16d0*/  @!P1 MOV R27, 0x400 ;  /* 0x00000400001b9802 */ /* 0x000fe20000000f00 */
[----:B--2---:R-:W-:Y:S02]  /*16e0*/  @!P2 IMAD R31, R31, R8, RZ ;  /* 0x000000081f1fa224 */ /* 0x004fe400078e02ff */
[----:B------:R-:W-:Y:S02]  /*16f0*/  IMAD R19, R2, R5, RZ ;  /* 0x0000000502137224 */ /* 0x000fe400078e02ff */
[----:B------:R-:W-:Y:S01]  /*1700*/  IMAD.MOV.U32 R2, RZ, RZ, RZ ;  /* 0x000000ffff027224 */ /* 0x000fe200078e00ff */
[----:B-1----:R-:W-:Y:S01]  /*1710*/  ULEA UR4, UR4, UR6, 0x18 ;  /* 0x0000000604047291 */ /* 0x002fe2000f8ec03f */
[----:B------:R-:W-:Y:S01]  /*1720*/  @!P2 IMAD.MOV.U32 R32, RZ, RZ, R22 ;  /* 0x000000ffff20a224 */ /* 0x000fe200078e0016 */
[----:B------:R-:W-:Y:S01]  /*1730*/  @!P1 LEA R27, R24, R27, 0x18 ;  /* 0x0000001b181b9211 */ /* 0x000fe200078ec0ff */
[----:B------:R-:W-:Y:S01]  /*1740*/  IMAD.HI.U32 R19, R3, R19, R2 ;  /* 0x0000001303137227 */ /* 0x000fe200078e0002 */
[----:B------:R-:W-:Y:S01]  /*1750*/  @UP0 UIADD3 UR6, UR26, UR9, URZ ;  /* 0x000000091a060290 */ /* 0x000fe2000fffe03f */
[----:B------:R-:W1:Y:S01]  /*1760*/  @!P1 LDC.64 R2, c[0x0][0x240] ;  /* 0x00009000ff029b82 */ /* 0x000e620000000a00 */
[----:B------:R-:W-:Y:S01]  /*1770*/  LEA R239, R10, UR4, 0x1 ;  /* 0x000000040aef7c11 */ /* 0x000fe2000f8e08ff */
[----:B------:R-:W-:Y:S01]  /*1780*/  @!P3 IMAD.IADD R30, R37, 0x1, R30 ;  /* 0x00000001251eb824 */ /* 0x000fe200078e021e */
[----:B------:R-:W-:Y:S01]  /*1790*/  @UP0 UIMAD.WIDE.U32 UR30, UR6, UR10, URZ ;  /* 0x0000000a061e02a5 */ /* 0x000fe2000f8e003f */
[----:B------:R-:W-:Y:S01]  /*17a0*/  IMAD.HI.U32 R19, R19, R28, RZ ;  /* 0x0000001c13137227 */ /* 0x000fe200078e00ff */
[----:B------:R-:W-:-:S02]  /*17b0*/  @UP0 UIMAD UR6, UR6, UR11, URZ ;  /* 0x0000000b060602a4 */ /* 0x000fc4000f8e023f */
[----:B------:R-:W-:Y:S01]  /*17c0*/  @!P3 LEA.HI.X R35, R36, R11, R30, 0x1, P0 ;  /* 0x0000000b2423b211 */ /* 0x000fe200000f0c1e */
[----:B------:R-:W-:Y:S01]  /*17d0*/  IMAD.MOV R29, RZ, RZ, -R19 ;  /* 0x000000ffff1d7224 */ /* 0x000fe200078e0a13 */
[----:B------:R-:W-:Y:S01]  /*17e0*/  @!P1 IADD3 R11, P0, R20, 0x20, RZ ;  /* 0x00000020140b9810 */ /* 0x000fe20007f1e0ff */
[C---:B------:R-:W-:Y:S02]  /*17f0*/  @!P2 IMAD R31, R26.reuse, R9, R31 ;  /* 0x000000091a1fa224 */ /* 0x040fe400078e021f */
[C---:B------:R-:W-:Y:S01]  /*1800*/  IMAD R28, R5.reuse, R29, R28 ;  /* 0x0000001d051c7224 */ /* 0x040fe200078e021c */
[----:B------:R-:W-:Y:S01]  /*1810*/  @!PT LDS RZ, [RZ] ;  /* 0x00000000fffff984 */ /* 0x000fe20000000800 */
[----:B------:R-:W-:Y:S01]  /*1820*/  @!PT LDS RZ, [RZ] ;  /* 0x00000000fffff984 */ /* 0x000fe20000000800 */
[----:B------:R-:W-:Y:S01]  /*1830*/  @!PT LDS RZ, [RZ] ;  /* 0x00000000fffff984 */ /* 0x000fe20000000800 */
[----:B------:R2:W-:Y:S01]  /*1840*/  @!P3 LDGSTS.E.BYPASS.LTC128B.128 [R239], desc[UR20][R34.64] ;  /* 0x0000000022efbfae */ /* 0x0005e2000b901d54 */
[----:B------:R-:W-:Y:S01]  /*1850*/  @!P2 IMAD.WIDE.U32 R32, R26, R8, R32 ;  /* 0x000000081a20a225 */ /* 0x000fe200078e0020 */
[----:B------:R-:W-:Y:S01]  /*1860*/  @!P1 IADD3.X R29, RZ, R21, RZ, P0, !PT ;  /* 0x00000015ff1d9210 */ /* 0x000fe200007fe4ff */
[----:B------:R-:W3:Y:S01]  /*1870*/  @!P1 LDC.64 R8, c[0x0][0x210] ;  /* 0x00008400ff089b82 */ /* 0x000ee20000000a00 */
[----:B------:R-:W-:Y:S01]  /*1880*/  ISETP.GT.U32.AND P6, PT, R5, R28, PT ;  /* 0x0000001c0500720c */ /* 0x000fe20003fc4070 */
[----:B------:R2:W-:Y:S01]  /*1890*/  @!P3 LDGSTS.E.BYPASS.LTC128B.128 [R239+0x2000], desc[UR20][R34.64+0x80] ;  /* 0x0200008022efbfae */ /* 0x0005e2000b901d54 */
[----:B------:R-:W-:Y:S01]  /*18a0*/  @!P2 IMAD.IADD R26, R33, 0x1, R31 ;  /* 0x00000001211aa824 */ /* 0x000fe200078e021f */
[----:B----4-:R-:W-:Y:S01]  /*18b0*/  @!P2 LEA R30, P0, R32, R6, 0x1 ;  /* 0x00000006201ea211 */ /* 0x010fe200078008ff */
[----:B------:R-:W-:Y:S01]  /*18c0*/  @!P2 IMAD R25, R10, 0x2, R25 ;  /* 0x000000020a19a824 */ /* 0x000fe200078e0219 */
[----:B------:R2:W-:Y:S01]  /*18d0*/  @!P3 LDGSTS.E.BYPASS.LTC128B.128 [R239+0x4000], desc[UR20][R34.64+0x100] ;  /* 0x0400010022efbfae */ /* 0x0005e2000b901d54 */
[----:B------:R-:W-:Y:S01]  /*18e0*/  @!P1 MOV R33, R23 ;  /* 0x0000001700219202 */ /* 0x000fe20000000f00 */
[----:B-1----:R-:W-:Y:S01]  /*18f0*/  @!P1 IMAD R24, R29, R2, RZ ;  /* 0x000000021d189224 */ /* 0x002fe200078e02ff */
[----:B------:R-:W-:Y:S01]  /*1900*/  @!P2 LEA.HI.X R31, R32, R7, R26, 0x1, P0 ;  /* 0x00000007201fa211 */ /* 0x000fe200000f0c1a */
[----:B------:R2:W-:Y:S01]  /*1910*/  @!P3 LDGSTS.E.BYPASS.LTC128B.128 [R239+0x6000], desc[UR20][R34.64+0x180] ;  /* 0x0600018022efbfae */ /* 0x0005e2000b901d54 */
[----:B------:R-:W-:-:S02]  /*1920*/  @!P1 IMAD.MOV.U32 R32, RZ, RZ, R22 ;  /* 0x000000ffff209224 */ /* 0x000fc400078e0016 */
[C---:B------:R-:W-:Y:S01]  /*1930*/  @!P1 IMAD R3, R11.reuse, R3, R24 ;  /* 0x000000030b039224 */ /* 0x040fe200078e0218 */
[----:B------:R2:W-:Y:S01]  /*1940*/  @!P2 LDGSTS.E.BYPASS.LTC128B.128 [R25+0x800], desc[UR20][R30.64] ;  /* 0x008000001e19afae */ /* 0x0005e2000b901d54 */
[----:B------:R-:W-:Y:S02]  /*1950*/  @!P6 IMAD.IADD R28, R28, 0x1, -R5 ;  /* 0x000000011c1ce824 */ /* 0x000fe400078e0a05 */
[----:B------:R-:W-:Y:S01]  /*1960*/  @!P1 IMAD.WIDE.U32 R32, R11, R2, R32 ;  /* 0x000000020b209225 */ /* 0x000fe200078e0020 */
[----:B------:R2:W-:Y:S01]  /*1970*/  @!P2 LDGSTS.E.BYPASS.LTC128B.128 [R25+0x2800], desc[UR20][R30.64+0x80] ;  /* 0x028000801e19afae */ /* 0x0005e2000b901d54 */
[----:B------:R-:W-:Y:S01]  /*1980*/  LOP3.LUT R2, R18, UR8, RZ, 0x3c, !PT ;  /* 0x0000000812027c12 */ /* 0x000fe2000f8e3cff */
[----:B------:R-:W-:Y:S01]  /*1990*/  @UP0 ULDC.64 UR8, c[0x0][0x250] ;  /* 0x0000940000080ab9 */ /* 0x000fe20000000a00 */
[----:B------:R-:W-:Y:S01]  /*19a0*/  ISETP.GE.U32.AND P3, PT, R28, R5, PT ;  /* 0x000000051c00720c */ /* 0x000fe20003f66070 */
[----:B------:R-:W-:Y:S01]  /*19b0*/  VIADD R5, R14, 0x30 ;  /* 0x000000300e057836 */ /* 0x000fe20000000000 */
[----:B------:R2:W-:Y:S01]  /*19c0*/  @!P2 LDGSTS.E.BYPASS.LTC128B.128 [R25+0x4800], desc[UR20][R30.64+0x100] ;  /* 0x048001001e19afae */ /* 0x0005e2000b901d54 */
[----:B------:R-:W-:Y:S01]  /*19d0*/  @!P6 VIADD R19, R19, 0x1 ;  /* 0x000000011313e836 */ /* 0x000fe20000000000 */
[----:B---3--:R-:W-:Y:S01]  /*19e0*/  @!P1 LEA R28, P6, R32, R8, 0x1 ;  /* 0x00000008201c9211 */ /* 0x008fe200078c08ff */
[----:B------:R-:W-:Y:S01]  /*19f0*/  @!P1 IMAD.IADD R6, R33, 0x1, R3 ;  /* 0x0000000121069824 */ /* 0x000fe200078e0203 */
[----:B------:R-:W-:Y:S01]  /*1a00*/  ISETP.GE.AND P0, PT, R5, UR5, PT ;  /* 0x0000000505007c0c */ /* 0x000fe2000bf06270 */
[----:B------:R-:W-:Y:S01]  /*1a10*/  @!P1 IMAD R27, R10, 0x2, R27 ;  /* 0x000000020a1b9824 */ /* 0x000fe200078e021b */
[----:B------:R2:W-:Y:S01]  /*1a20*/  @!P2 LDGSTS.E.BYPASS.LTC128B.128 [R25+0x6800], desc[UR20][R30.64+0x180] ;  /* 0x068001801e19afae */ /* 0x0005e2000b901d54 */
[----:B------:R-:W-:Y:S01]  /*1a30*/  ISETP.GE.AND P2, PT, R2, RZ, PT ;  /* 0x000000ff0200720c */ /* 0x000fe20003f46270 */
[----:B------:R-:W-:Y:S01]  /*1a40*/  @UP0 UIMAD.WIDE.U32 UR28, UR7, UR8, URZ ;  /* 0x00000008071c02a5 */ /* 0x000fe2000f8e003f */
[----:B------:R-:W-:Y:S01]  /*1a50*/  @!P1 LEA.HI.X R29, R32, R9, R6, 0x1, P6 ;  /* 0x00000009201d9211 */ /* 0x000fe200030f0c06 */
[----:B------:R-:W-:Y:S01]  /*1a60*/  @UP0 UIMAD UR7, UR7, UR9, URZ ;  /* 0x00000009070702a4 */ /* 0x000fe2000f8e023f */
[----:B------:R-:W-:Y:S01]  /*1a70*/  @P3 VIADD R19, R19, 0x1 ;  /* 0x0000000113133836 */ /* 0x000fe20000000000 */
[----:B------:R-:W-:-:S02]  /*1a80*/  ISETP.NE.AND P3, PT, R18, RZ, PT ;  /* 0x000000ff1200720c */ /* 0x000fc40003f65270 */
[----:B------:R2:W-:Y:S01]  /*1a90*/  @!P1 LDGSTS.E.BYPASS.LTC128B.128 [R27+0x1000], desc[UR20][R28.64] ;  /* 0x010000001c1b9fae */ /* 0x0005e2000b901d54 */
[----:B------:R-:W-:Y:S01]  /*1aa0*/  @UP0 UIADD3 UR27, UR29, UR7, URZ ;  /* 0x000000071d1b0290 */ /* 0x000fe2000fffe03f */
[----:B------:R-:W-:Y:S01]  /*1ab0*/  MOV R11, R19 ;  /* 0x00000013000b7202 */ /* 0x000fe20000000f00 */
[----:B------:R-:W1:Y:S01]  /*1ac0*/  @!P0 LDC.64 R6, c[0x0][0x240] ;  /* 0x00009000ff068b82 */ /* 0x000e620000000a00 */
[----:B------:R2:W-:Y:S01]  /*1ad0*/  @!P1 LDGSTS.E.BYPASS.LTC128B.128 [R27+0x3000], desc[UR20][R28.64+0x80] ;  /* 0x030000801c1b9fae */ /* 0x0005e2000b901d54 */
[----:B------:R-:W-:Y:S01]  /*1ae0*/  ISETP.GE.AND P6, PT, R14, UR24, PT ;  /* 0x000000180e007c0c */ /* 0x000fe2000bfc6270 */
[----:B------:R-:W-:Y:S01]  /*1af0*/  @UP0 UIADD3 UR29, UR31, UR6, URZ ;  /* 0x000000061f1d0290 */ /* 0x000fe2000fffe03f */
[----:B------:R-:W-:Y:S01]  /*1b00*/  @!P2 IMAD.MOV R11, RZ, RZ, -R11 ;  /* 0x000000ffff0ba224 */ /* 0x000fe200078e0a0b */
[----:B------:R2:W-:Y:S01]  /*1b10*/  @!P1 LDGSTS.E.BYPASS.LTC128B.128 [R27+0x5000], desc[UR20][R28.64+0x100] ;  /* 0x050001001c1b9fae */ /* 0x0005e2000b901d54 */
[----:B------:R-:W-:Y:S02]  /*1b20*/  ISETP.GE.AND P2, PT, R12, UR24, PT ;  /* 0x000000180c007c0c */ /* 0x000fe4000bf46270 */
[----:B------:R-:W3:Y:S01]  /*1b30*/  @!P0 LDC.64 R2, c[0x0][0x210] ;  /* 0x00008400ff028b82 */ /* 0x000ee20000000a00 */
[----:B------:R2:W-:Y:S01]  /*1b40*/  @!P1 LDGSTS.E.BYPASS.LTC128B.128 [R27+0x7000], desc[UR20][R28.64+0x180] ;  /* 0x070001801c1b9fae */ /* 0x0005e2000b901d54 */
[----:B------:R-:W-:Y:S01]  /*1b50*/  @!P0 IADD3 R9, P1, R20, 0x30, RZ ;  /* 0x0000003014098810 */ /* 0x000fe20007f3e0ff */
[----:B------:R-:W-:Y:S01]  /*1b60*/  @!P0 IMAD.MOV.U32 R20, RZ, RZ, R22 ;  /* 0x000000ffff148224 */ /* 0x000fe200078e0016 */
[----:B------:R-:W-:Y:S01]  /*1b70*/  @!P3 LOP3.LUT R11, RZ, R18, RZ, 0x33, !PT ;  /* 0x00000012ff0bb212 */ /* 0x000fe200078e33ff */
[----:B------:R-:W4:Y:S02]  /*1b80*/  @!P0 S2R R8, SR_CgaCtaId ;  /* 0x0000000000088919 */ /* 0x000f240000008800 */
[----:B------:R-:W-:Y:S01]  /*1b90*/  @!P0 IMAD.X R21, RZ, RZ, R21, P1 ;  /* 0x000000ffff158224 */ /* 0x000fe200008e0615 */
[----:B------:R-:W-:-:S03]  /*1ba0*/  PLOP3.LUT P1, PT, PT, PT, UP0, 0x80, 0x0 ;  /* 0x000000000000781c */ /* 0x000fc60003f2f008 */
[-C--:B-1----:R-:W-:Y:S02]  /*1bb0*/  @!P0 IMAD R18, R21, R6.reuse, RZ ;  /* 0x0000000615128224 */ /* 0x082fe400078e02ff */
[----:B------:R-:W-:Y:S02]  /*1bc0*/  @!P0 IMAD.MOV.U32 R21, RZ, RZ, R23 ;  /* 0x000000ffff158224 */ /* 0x000fe400078e0017 */
[C---:B------:R-:W-:Y:S02]  /*1bd0*/  @!P0 IMAD R18, R9.reuse, R7, R18 ;  /* 0x0000000709128224 */ /* 0x040fe400078e0212 */
[----:B------:R-:W-:-:S04]  /*1be0*/  @!P0 IMAD.WIDE.U32 R20, R9, R6, R20 ;  /* 0x0000000609148225 */ /* 0x000fc800078e0014 */
[----:B--2-4-:R-:W-:Y:S05]  /*1bf0*/  @P1 BRA `(.L_x_1185) ;  /* 0x0000000000341947 */ /* 0x014fea0003800000 */
        /* <DEDUP_REMOVED lines=13> */
.L_x_1185:
[----:B------:R-:W-:Y:S01]  /*1cd0*/  @!P0 MOV R7, 0x400 ;  /* 0x0000040000078802 */ /* 0x000fe20000000f00 */
        /* <DEDUP_REMOVED lines=14> */
.L_x_1186:
[----:B------:R-:W-:Y:S01]  /*1dc0*/  @!P0 IMAD.IADD R6, R21, 0x1, R18 ;  /* 0x0000000115068824 */ /* 0x000fe200078e0212 */
[----:B---3--:R-:W-:Y:S01]  /*1dd0*/  @!P0 LEA R32, P1, R20, R2, 0x1 ;  /* 0x0000000214208211 */ /* 0x008fe200078208ff */
[----:B------:R-:W-:Y:S01]  /*1de0*/  IMAD R9, R15, UR10, RZ ;  /* 0x0000000a0f097c24 */ /* 0x000fe2000f8e02ff */
[----:B------:R-:W-:Y:S01]  /*1df0*/  @!P0 LEA R7, R8, R7, 0x18 ;  /* 0x0000000708078211 */ /* 0x000fe200078ec0ff */
[----:B------:R-:W-:Y:S01]  /*1e00*/  IMAD.WIDE.U32 R18, R14, UR10, R16 ;  /* 0x0000000a0e127c25 */ /* 0x000fe2000f8e0010 */
[----:B------:R-:W-:Y:S01]  /*1e10*/  @!P0 LEA.HI.X R33, R20, R3, R6, 0x1, P1 ;  /* 0x0000000314218211 */ /* 0x000fe200008f0c06 */
[----:B------:R-:W-:Y:S01]  /*1e20*/  ULDC.64 UR6, c[0x0][0x260] ;  /* 0x0000980000067ab9 */ /* 0x000fe20000000a00 */
[----:B------:R-:W1:Y:S01]  /*1e30*/  @!P6 S2R R6, SR_CgaCtaId ;  /* 0x000000000006e919 */ /* 0x000e620000008800 */
[----:B------:R-:W-:Y:S01]  /*1e40*/  IMAD R9, R14, UR11, R9 ;  /* 0x0000000b0e097c24 */ /* 0x000fe2000f8e0209 */
[----:B------:R-:W-:Y:S01]  /*1e50*/  IADD3 R240, P1, R18, UR30, RZ ;  /* 0x0000001e12f07c10 */ /* 0x000fe2000ff3e0ff */
[----:B------:R-:W-:Y:S01]  /*1e60*/  USHF.L.U64.HI UR26, UR10, 0x6, UR11 ;  /* 0x000000060a1a7899 */ /* 0x000fe2000801020b */
[----:B------:R-:W-:Y:S01]  /*1e70*/  SHF.R.S32.HI R18, RZ, 0x1f, R11 ;  /* 0x0000001fff127819 */ /* 0x000fe2000001140b */
[----:B------:R-:W-:Y:S01]  /*1e80*/  USHF.R.S32.HI UR25, URZ, 0x1f, UR16 ;  /* 0x0000001f3f197899 */ /* 0x000fe20008011410 */
[----:B------:R-:W-:Y:S01]  /*1e90*/  IADD3.X R241, R19, UR29, R9, P1, !PT ;  /* 0x0000001d13f17c10 */ /* 0x000fe20008ffe409 */
[----:B------:R-:W-:Y:S01]  /*1ea0*/  USHF.L.U32 UR29, UR10, 0x6, URZ ;  /* 0x000000060a1d7899 */ /* 0x000fe2000800063f */
[----:B------:R-:W2:Y:S01]  /*1eb0*/  @!P6 LDC.64 R8, c[0x0][0x218] ;  /* 0x00008600ff08eb82 */ /* 0x000ea20000000a00 */
[----:B------:R-:W-:Y:S01]  /*1ec0*/  IMAD R2, R18, UR6, RZ ;  /* 0x0000000612027c24 */ /* 0x000fe2000f8e02ff */
[----:B------:R-:W3:Y:S01]  /*1ed0*/  @!P5 S2R R25, SR_CgaCtaId ;  /* 0x000000000019d919 */ /* 0x000ee20000008800 */
[----:B------:R-:W-:Y:S01]  /*1ee0*/  IMAD.WIDE.U32 R240, R11, UR6, R240 ;  /* 0x000000060bf07c25 */ /* 0x000fe2000f8e00f0 */
[----:B------:R-:W-:Y:S01]  /*1ef0*/  UIMAD UR6, UR26, UR16, URZ ;  /* 0x000000101a0672a4 */ /* 0x000fe2000f8e023f */
[----:B------:R-:W-:Y:S01]  /*1f00*/  ISETP.GE.AND P1, PT, R5, UR24, PT ;  /* 0x0000001805007c0c */ /* 0x000fe2000bf26270 */
[----:B------:R-:W4:Y:S01]  /*1f10*/  @!P2 S2R R19, SR_CgaCtaId ;  /* 0x000000000013a919 */ /* 0x000f220000008800 */
[----:B------:R-:W-:Y:S01]  /*1f20*/  IMAD R249, R11, UR7, R2 ;  /* 0x000000070bf97c24 */ /* 0x000fe2000f8e0202 */
[----:B------:R-:W-:Y:S01]  /*1f30*/  UIMAD UR6, UR25, UR29, UR6 ;  /* 0x0000001d190672a4 */ /* 0x000fe2000f8e0206 */
[----:B------:R-:W-:Y:S01]  /*1f40*/  IMAD.U32 R3, RZ, RZ, UR29 ;  /* 0x0000001dff037e24 */ /* 0x000fe2000f8e00ff */
[----:B------:R-:W-:Y:S01]  /*1f50*/  LEA.HI R22, R13, R4, RZ, 0x4 ;  /* 0x000000040d167211 */ /* 0x000fe200078f20ff */
[----:B------:R-:W-:Y:S01]  /*1f60*/  IMAD.IADD R249, R241, 0x1, R249 ;  /* 0x00000001f1f97824 */ /* 0x000fe200078e02f9 */
[----:B------:R-:W-:Y:S01]  /*1f70*/  ISETP.GE.AND P3, PT, R12, UR24, PT ;  /* 0x000000180c007c0c */ /* 0x000fe2000bf66270 */
[----:B------:R-:W-:Y:S01]  /*1f80*/  IMAD.MOV.U32 R248, RZ, RZ, R240 ;  /* 0x000000fffff87224 */ /* 0x000fe200078e00f0 */
[----:B------:R-:W-:Y:S01]  /*1f90*/  SHF.R.S32.HI R27, RZ, 0x4, R22 ;  /* 0x00000004ff1b7819 */ /* 0x000fe20000011416 */
[----:B------:R-:W-:Y:S01]  /*1fa0*/  @!P0 IMAD R24, R10, 0x2, R7 ;  /* 0x000000020a188824 */ /* 0x000fe200078e0207 */
[----:B------:R-:W-:Y:S01]  /*1fb0*/  @!P6 MOV R7, 0x400 ;  /* 0x000004000007e802 */ /* 0x000fe20000000f00 */
[----:B------:R-:W-:Y:S01]  /*1fc0*/  IMAD.WIDE.U32 R20, R3, UR16, R248 ;  /* 0x0000001003147c25 */ /* 0x000fe2000f8e00f8 */
[----:B------:R-:W5:Y:S01]  /*1fd0*/  @!P1 S2R R2, SR_CgaCtaId ;  /* 0x0000000000029919 */ /* 0x000f620000008800 */
[----:B------:R-:W-:Y:S01]  /*1fe0*/  LEA.HI R12, R22, R27, RZ, 0x1 ;  /* 0x0000001b160c7211 */ /* 0x000fe200078f08ff */
[----:B------:R-:W-:Y:S01]  /*1ff0*/  UIMAD.WIDE.U32 UR30, UR10, 0x20, URZ ;  /* 0x000000200a1e78a5 */ /* 0x000fe2000f8e003f */
[----:B------:R-:W-:Y:S01]  /*2000*/  VIADD R23, R21, UR6 ;  /* 0x0000000615177c36 */ /* 0x000fe20008000000 */
[----:B------:R-:W-:Y:S01]  /*2010*/  @!PT LDS RZ, [RZ] ;  /* 0x00000000fffff984 */ /* 0x000fe20000000800 */
[----:B------:R-:W-:Y:S01]  /*2020*/  @!PT LDS RZ, [RZ] ;  /* 0x00000000fffff984 */ /* 0x000fe20000000800 */
[----:B------:R-:W-:Y:S01]  /*2030*/  @!PT LDS RZ, [RZ] ;  /* 0x00000000fffff984 */ /* 0x000fe20000000800 */
[----:B------:R-:W-:Y:S01]  /*2040*/  @!P0 LDGSTS.E.BYPASS.LTC128B.128 [R24+0x1800], desc[UR20][R32.64] ;  /* 0x0180000020188fae */ /* 0x000fe2000b901d54 */
[----:B------:R-:W-:Y:S01]  /*2050*/  @!P5 MOV R28, 0x400 ;  /* 0x00000400001cd802 */ /* 0x000fe20000000f00 */
[----:B------:R-:W-:Y:S01]  /*2060*/  USHF.L.U32 UR6, UR11, 0x5, URZ ;  /* 0x000000050b067899 */ /* 0x000fe2000800063f */
[----:B-1----:R-:W-:Y:S01]  /*2070*/  @!P6 LEA R21, R6, R7, 0x18 ;  /* 0x000000070615e211 */ /* 0x002fe200078ec0ff */
[----:B------:R-:W-:Y:S01]  /*2080*/  @!P0 LDGSTS.E.BYPASS.LTC128B.128 [R24+0x3800], desc[UR20][R32.64+0x80] ;  /* 0x0380008020188fae */ /* 0x000fe2000b901d54 */
[----:B------:R-:W1:Y:S01]  /*2090*/  @!P5 LDC.64 R6, c[0x0][0x218] ;  /* 0x00008600ff06db82 */ /* 0x000e620000000a00 */
[----:B------:R-:W-:Y:S01]  /*20a0*/  LOP3.LUT R12, R12, 0xfffffffe, RZ, 0xc0, !PT ;  /* 0xfffffffe0c0c7812 */ /* 0x000fe200078ec0ff */
[----:B------:R-:W-:Y:S01]  /*20b0*/  IMAD.WIDE.U32 R16, R14, UR8, R16 ;  /* 0x000000080e107c25 */ /* 0x000fe2000f8e0010 */
[----:B------:R-:W-:Y:S01]  /*20c0*/  @!P0 LDGSTS.E.BYPASS.LTC128B.128 [R24+0x5800], desc[UR20][R32.64+0x100] ;  /* 0x0580010020188fae */ /* 0x000fe2000b901d54 */
[----:B------:R-:W-:Y:S01]  /*20d0*/  VOTEU.ALL UP0, P1 ;  /* 0x00000000003f7886 */ /* 0x000fe20000800000 */
[----:B------:R-:W-:Y:S01]  /*20e0*/  @!P2 MOV R26, 0x400 ;  /* 0x00000400001aa802 */ /* 0x000fe20000000f00 */
[----:B------:R-:W-:Y:S01]  /*20f0*/  @!P6 IMAD R29, R10, 0x2, R21 ;  /* 0x000000020a1de824 */ /* 0x000fe200078e0215 */
[----:B------:R5:W-:Y:S01]  /*2100*/  @!P0 LDGSTS.E.BYPASS.LTC128B.128 [R24+0x7800], desc[UR20][R32.64+0x180] ;  /* 0x0780018020188fae */ /* 0x000be2000b901d54 */
[C---:B--2---:R-:W-:Y:S01]  /*2110*/  @!P6 LEA R30, P0, R20.reuse, R8, 0x1 ;  /* 0x00000008141ee211 */ /* 0x044fe200078008ff */
[----:B------:R-:W-:Y:S01]  /*2120*/  IMAD.U32 R8, RZ, RZ, UR10 ;  /* 0x0000000aff087e24 */ /* 0x000fe2000f8e00ff */
[----:B---3--:R-:W-:Y:S01]  /*2130*/  @!P5 LEA R21, R25, R28, 0x18 ;  /* 0x0000001c1915d211 */ /* 0x008fe200078ec0ff */
[----:B------:R-:W-:Y:S01]  /*2140*/  IMAD.IADD R12, R27, 0x1, -R12 ;  /* 0x000000011b0c7824 */ /* 0x000fe200078e0a0c */
[----:B------:R-:W-:Y:S01]  /*2150*/  @!P6 LEA.HI.X R31, R20, R9, R23, 0x1, P0 ;  /* 0x00000009141fe211 */ /* 0x000fe200000f0c17 */
[----:B------:R-:W-:Y:S01]  /*2160*/  IMAD.U32 R9, RZ, RZ, UR10 ;  /* 0x0000000aff097e24 */ /* 0x000fe2000f8e00ff */
[----:B------:R-:W-:Y:S01]  /*2170*/  ISETP.GE.AND P0, PT, R5, UR24, PT ;  /* 0x0000001805007c0c */ /* 0x000fe2000bf06270 */
[----:B------:R-:W-:Y:S01]  /*2180*/  IMAD.SHL.U32 R250, R4, 0x2, RZ ;  /* 0x0000000204fa7824 */ /* 0x000fe200078e00ff */
[----:B------:R-:W-:Y:S01]  /*2190*/  LOP3.LUT R5, R22, 0xfffffff0, RZ, 0xc0, !PT ;  /* 0xfffffff016057812 */ /* 0x000fe200078ec0ff */
[----:B------:R-:W-:Y:S01]  /*21a0*/  @!P6 LDGSTS.E.BYPASS.LTC128B.128 [R29+0x8000], desc[UR20][R30.64] ;  /* 0x080000001e1defae */ /* 0x000fe2000b901d54 */
[----:B------:R-:W-:Y:S01]  /*21b0*/  @!P1 MOV R27, 0x400 ;  /* 0x00000400001b9802 */ /* 0x000fe20000000f00 */
[----:B------:R-:W-:Y:S01]  /*21c0*/  IMAD.U32 R246, RZ, RZ, UR23 ;  /* 0x00000017fff67e24 */ /* 0x000fe2000f8e00ff */
[----:B----4-:R-:W-:Y:S01]  /*21d0*/  @!P2 LEA R19, R19, R26, 0x18 ;  /* 0x0000001a1313a211 */ /* 0x010fe200078ec0ff */
[----:B------:R-:W-:Y:S01]  /*21e0*/  @!P6 LDGSTS.E.BYPASS.LTC128B.128 [R29+0xa000], desc[UR20][R30.64+0x80] ;  /* 0x0a0000801e1defae */ /* 0x000fe2000b901d54 */
[----:B------:R-:W-:Y:S01]  /*21f0*/  LEA.HI R92, R13, R4, RZ, 0x5 ;  /* 0x000000040d5c7211 */ /* 0x000fe200078f28ff */
[----:B------:R-:W-:Y:S01]  /*2200*/  UIADD3 UR19, UR23, -UR19, -UR15 ;  /* 0x8000001317137290 */ /* 0x000fe2000fffe80f */
[----:B-----5:R-:W-:Y:S01]  /*2210*/  @!P1 LEA R27, R2, R27, 0x18 ;  /* 0x0000001b021b9211 */ /* 0x020fe200078ec0ff */
[----:B------:R-:W-:Y:S01]  /*2220*/  @!P6 LDGSTS.E.BYPASS.LTC128B.128 [R29+0xc000], desc[UR20][R30.64+0x100] ;  /* 0x0c0001001e1defae */ /* 0x000fe2000b901d54 */
[----:B------:R-:W-:Y:S01]  /*2230*/  @!P2 IMAD R19, R10, 0x2, R19 ;  /* 0x000000020a13a824 */ /* 0x000fe200078e0213 */
[----:B------:R-:W-:-:S02]  /*2240*/  LOP3.LUT R250, R250, 0x6, RZ, 0xc0, !PT ;  /* 0x00000006fafa7812 */ /* 0x000fc400078ec0ff */
[----:B------:R1:W-:Y:S01]  /*2250*/  @!P6 LDGSTS.E.BYPASS.LTC128B.128 [R29+0xe000], desc[UR20][R30.64+0x180] ;  /* 0x0e0001801e1defae */ /* 0x0003e2000b901d54 */
[----:B------:R-:W-:Y:S01]  /*2260*/  @!P5 LEA R22, P6, R9, R20, 0x4 ;  /* 0x000000140916d211 */ /* 0x000fe200078c20ff */
[----:B------:R-:W-:Y:S02]  /*2270*/  @!P1 IMAD R27, R10, 0x2, R27 ;  /* 0x000000020a1b9824 */ /* 0x000fe400078e021b */
[----:B------:R-:W-:Y:S02]  /*2280*/  IMAD.IADD R24, R4, 0x1, -R5 ;  /* 0x0000000104187824 */ /* 0x000fe400078e0a05 */
[----:B------:R-:W-:-:S03]  /*2290*/  IMAD.U32 R5, RZ, RZ, UR11 ;  /* 0x0000000bff057e24 */ /* 0x000fc6000f8e00ff */
[----:B------:R-:W-:Y:S02]  /*22a0*/  SHF.R.S32.HI R9, RZ, 0x1f, R24 ;  /* 0x0000001fff097819 */ /* 0x000fe40000011418 */
[----:B------:R-:W-:Y:S02]  /*22b0*/  @!P5 LEA.HI.X R25, R8, R23, R5, 0x4, P6 ;  /* 0x000000170819d211 */ /* 0x000fe400030f2405 */
[----:B------:R-:W-:Y:S02]  /*22c0*/  LEA.HI R5, R9, R24, RZ, 0x3 ;  /* 0x0000001809057211 */ /* 0x000fe400078f18ff */
[----:B------:R-:W2:Y:S03]  /*22d0*/  @!P2 LDC.64 R8, c[0x0][0x218] ;  /* 0x00008600ff08ab82 */ /* 0x000ea60000000a00 */
[----:B------:R-:W-:-:S05]  /*22e0*/  IMAD.SHL.U32 R93, R5, 0x40, RZ ;  /* 0x00000040055d7824 */ /* 0x000fca00078e00ff */
[----:B------:R-:W-:Y:S02]  /*22f0*/  LOP3.LUT R93, R93, 0xfffffe00, RZ, 0xc0, !PT ;  /* 0xfffffe005d5d7812 */ /* 0x000fe400078ec0ff */
[----:B-1----:R-:W-:Y:S01]  /*2300*/  @!P5 LEA R30, P6, R22, R6, 0x1 ;  /* 0x00000006161ed211 */ /* 0x002fe200078c08ff */
[----:B------:R-:W-:Y:S01]  /*2310*/  IMAD.SHL.U32 R6, R14, 0x8, RZ ;  /* 0x000000080e067824 */ /* 0x000fe200078e00ff */
[----:B------:R-:W-:Y:S02]  /*2320*/  LOP3.LUT R29, R5, 0xfffffff8, RZ, 0xc0, !PT ;  /* 0xfffffff8051d7812 */ /* 0x000fe400078ec0ff */
[----:B------:R-:W-:Y:S01]  /*2330*/  @!P5 LEA.HI.X R31, R22, R7, R25, 0x1, P6 ;  /* 0x00000007161fd211 */ /* 0x000fe200030f0c19 */
[----:B------:R-:W-:Y:S02]  /*2340*/  @!P5 IMAD R22, R10, 0x2, R21 ;  /* 0x000000020a16d824 */ /* 0x000fe400078e0215 */
[----:B------:R-:W-:Y:S02]  /*2350*/  IMAD.SHL.U32 R25, R0, 0x40, RZ ;  /* 0x0000004000197824 */ /* 0x000fe400078e00ff */
[----:B------:R-:W-:Y:S01]  /*2360*/  IMAD R21, R15, UR8, RZ ;  /* 0x000000080f157c24 */ /* 0x000fe2000f8e02ff */
[----:B------:R-:W-:Y:S01]  /*2370*/  @!P5 LDGSTS.E.BYPASS.LTC128B.128 [R22+0x8800], desc[UR20][R30.64] ;  /* 0x088000001e16dfae */ /* 0x000fe2000b901d54 */
[----:B------:R-:W-:Y:S01]  /*2380*/  IMAD.U32 R7, RZ, RZ, UR6 ;  /* 0x00000006ff077e24 */ /* 0x000fe2000f8e00ff */
[----:B------:R-:W-:Y:S01]  /*2390*/  @!P2 IADD3 R15, P6, R20, UR30, RZ ;  /* 0x0000001e140fac10 */ /* 0x000fe2000ffde0ff */
[----:B------:R-:W-:Y:S01]  /*23a0*/  IMAD R21, R14, UR9, R21 ;  /* 0x000000090e157c24 */ /* 0x000fe2000f8e0215 */
[----:B------:R-:W-:Y:S01]  /*23b0*/  @!P5 LDGSTS.E.BYPASS.LTC128B.128 [R22+0xa800], desc[UR20][R30.64+0x80] ;  /* 0x0a8000801e16dfae */ /* 0x000fe2000b901d54 */
[----:B------:R-:W-:Y:S01]  /*23c0*/  LOP3.LUT R25, R25, 0x1c0, RZ, 0xc0, !PT ;  /* 0x000001c019197812 */ /* 0x000fe200078ec0ff */
[----:B------:R-:W-:Y:S01]  /*23d0*/  IMAD.IADD R2, R24, 0x1, -R29 ;  /* 0x0000000118027824 */ /* 0x000fe200078e0a1d */
[----:B------:R-:W-:Y:S01]  /*23e0*/  ULDC.64 UR6, c[0x0][0x268] ;  /* 0x00009a0000067ab9 */ /* 0x000fe20000000a00 */
[----:B------:R-:W-:Y:S01]  /*23f0*/  @!P5 LDGSTS.E.BYPASS.LTC128B.128 [R22+0xc800], desc[UR20][R30.64+0x100] ;  /* 0x0c8001001e16dfae */ /* 0x000fe2000b901d54 */
[----:B------:R-:W-:Y:S01]  /*2400*/  LOP3.LUT R237, R25, 0x8, R6, 0xf8, !PT ;  /* 0x0000000819ed7812 */ /* 0x000fe200078ef806 */
[----:B------:R-:W-:-:S02]  /*2410*/  IMAD R18, R18, UR6, RZ ;  /* 0x0000000612127c24 */ /* 0x000fc4000f8e02ff */
[----:B------:R1:W-:Y:S01]  /*2420*/  @!P5 LDGSTS.E.BYPASS.LTC128B.128 [R22+0xe800], desc[UR20][R30.64+0x180] ;  /* 0x0e8001801e16dfae */ /* 0x0003e2000b901d54 */
[----:B------:R-:W-:Y:S01]  /*2430*/  ISETP.GE.AND P5, PT, R14, UR24, PT ;  /* 0x000000180e007c0c */ /* 0x000fe2000bfa6270 */
[----:B------:R-:W-:Y:S01]  /*2440*/  UIMAD UR24, UR25, UR8, URZ ;  /* 0x00000008191872a4 */ /* 0x000fe2000f8e023f */
[----:B------:R-:W-:Y:S01]  /*2450*/  @!P2 IADD3.X R14, R23, UR31, R7, P6, !PT ;  /* 0x0000001f170eac10 */ /* 0x000fe2000b7fe407 */
[----:B------:R-:W-:Y:S01]  /*2460*/  @!UP0 UIMAD UR25, UR11, 0x30, URZ ;  /* 0x000000300b1988a4 */ /* 0x000fe2000f8e023f */
[----:B------:R-:W3:Y:S01]  /*2470*/  @!P1 LDC.64 R6, c[0x0][0x218] ;  /* 0x00008600ff069b82 */ /* 0x000ee20000000a00 */
[C---:B--2---:R-:W-:Y:S01]  /*2480*/  @!P2 LEA R24, P6, R15.reuse, R8, 0x1 ;  /* 0x000000080f18a211 */ /* 0x044fe200078c08ff */
[----:B------:R-:W-:Y:S01]  /*2490*/  UIMAD.WIDE.U32 UR30, UR16, UR8, URZ ;  /* 0x00000008101e72a5 */ /* 0x000fe2000f8e003f */
[----:B------:R-:W-:Y:S01]  /*24a0*/  SHF.R.U32.HI R8, RZ, 0x3, R25 ;  /* 0x00000003ff087819 */ /* 0x000fe20000011619 */
[----:B------:R-:W-:Y:S01]  /*24b0*/  UIMAD UR24, UR16, UR9, UR24 ;  /* 0x00000009101872a4 */ /* 0x000fe2000f8e0218 */
[----:B------:R-:W-:Y:S01]  /*24c0*/  @!P2 LEA.HI.X R25, R15, R9, R14, 0x1, P6 ;  /* 0x000000090f19a211 */ /* 0x000fe200030f0c0e */
[----:B------:R-:W-:Y:S01]  /*24d0*/  IMAD.U32 R9, RZ, RZ, UR10 ;  /* 0x0000000aff097e24 */ /* 0x000fe2000f8e00ff */
[----:B------:R-:W-:Y:S01]  /*24e0*/  IADD3 R166, P6, R16, UR28, RZ ;  /* 0x0000001c10a67c10 */ /* 0x000fe2000ffde0ff */
[----:B------:R-:W-:Y:S01]  /*24f0*/  UIADD3 UR24, UR31, UR24, URZ ;  /* 0x000000181f187290 */ /* 0x000fe2000fffe03f */
[----:B------:R-:W-:Y:S01]  /*2500*/  LOP3.LUT R237, R237, R8, RZ, 0x3c, !PT ;  /* 0x00000008eded7212 */ /* 0x000fe200078e3cff */
[----:B------:R-:W-:Y:S01]  /*2510*/  @!P2 LDGSTS.E.BYPASS.LTC128B.128 [R19+0x9000], desc[UR20][R24.64] ;  /* 0x090000001813afae */ /* 0x000fe2000b901d54 */
[----:B------:R-:W-:Y:S01]  /*2520*/  IADD3.X R167, R17, UR27, R21, P6, !PT ;  /* 0x0000001b11a77c10 */ /* 0x000fe2000b7fe415 */
[----:B------:R-:W-:Y:S01]  /*2530*/  IMAD.U32 R242, RZ, RZ, UR30 ;  /* 0x0000001efff27e24 */ /* 0x000fe2000f8e00ff */
[----:B------:R-:W-:Y:S01]  /*2540*/  VOTEU.ALL UP0, P0 ;  /* 0x00000000003f7886 */ /* 0x000fe20000000000 */
[----:B------:R-:W-:Y:S01]  /*2550*/  @!P2 LDGSTS.E.BYPASS.LTC128B.128 [R19+0xb000], desc[UR20][R24.64+0x80] ;  /* 0x0b0000801813afae */ /* 0x000fe2000b901d54 */
[----:B------:R-:W-:-:S02]  /*2560*/  IMAD.U32 R243, RZ, RZ, UR31 ;  /* 0x0000001ffff37e24 */ /* 0x000fc4000f8e00ff */
[C---:B------:R-:W-:Y:S01]  /*2570*/  IMAD.WIDE.U32 R166, R11.reuse, UR6, R166 ;  /* 0x000000060ba67c25 */ /* 0x040fe2000f8e00a6 */
[----:B------:R-:W-:Y:S01]  /*2580*/  @!P2 LDGSTS.E.BYPASS.LTC128B.128 [R19+0xd000], desc[UR20][R24.64+0x100] ;  /* 0x0d0001001813afae */ /* 0x000fe2000b901d54 */
[----:B------:R-:W-:Y:S02]  /*2590*/  USHF.L.U32 UR6, UR9, 0x5, URZ ;  /* 0x0000000509067899 */ /* 0x000fe4000800063f */
[----:B------:R-:W-:Y:S01]  /*25a0*/  IMAD R11, R11, UR7, R18 ;  /* 0x000000070b0b7c24 */ /* 0x000fe2000f8e0212 */
[----:B------:R2:W-:Y:S01]  /*25b0*/  @!P2 LDGSTS.E.BYPASS.LTC128B.128 [R19+0xf000], desc[UR20][R24.64+0x180] ;  /* 0x0f0001801813afae */ /* 0x0005e2000b901d54 */
[----:B-1----:R-:W-:Y:S01]  /*25c0*/  @!P1 IMAD.MOV.U32 R22, RZ, RZ, R20 ;  /* 0x000000ffff169224 */ /* 0x002fe200078e0014 */
[----:B------:R-:W-:Y:S01]  /*25d0*/  LEA R20, P2, R242, R166, 0x6 ;  /* 0x000000a6f2147211 */ /* 0x000fe200078430ff */
[----:B------:R-:W-:Y:S01]  /*25e0*/  IMAD.U32 R15, RZ, RZ, UR24 ;  /* 0x00000018ff0f7e24 */ /* 0x000fe2000f8e00ff */
[----:B------:R-:W-:Y:S01]  /*25f0*/  UIADD3 UR7, UR23, 0x1, -UR15 ;  /* 0x0000000117077890 */ /* 0x000fe2000fffe80f */
[----:B------:R-:W-:-:S02]  /*2600*/  @!P1 IMAD.WIDE.U32 R22, R9, 0x30, R22 ;  /* 0x0000003009169825 */ /* 0x000fc400078e0016 */
[----:B------:R-:W1:Y:S02]  /*2610*/  @!P5 LDC.64 R8, c[0x0][0x220] ;  /* 0x00008800ff08db82 */ /* 0x000e640000000a00 */
[----:B------:R-:W-:Y:S01]  /*2620*/  @!P1 VIADD R10, R23, UR25 ;  /* 0x00000019170a9c36 */ /* 0x000fe20008000000 */
[C---:B---3--:R-:W-:Y:S01]  /*2630*/  @!P1 LEA R28, P6, R22.reuse, R6, 0x1 ;  /* 0x00000006161c9211 */ /* 0x048fe200078c08ff */
[----:B------:R-:W-:Y:S01]  /*2640*/  IMAD.IADD R243, R167, 0x1, R11 ;  /* 0x00000001a7f37824 */ /* 0x000fe200078e020b */
[----:B------:R-:W-:Y:S01]  /*2650*/  UIMAD.WIDE.U32 UR24, UR8, 0x20, URZ ;  /* 0x00000020081878a5 */ /* 0x000fe2000f8e003f */
[----:B------:R-:W-:Y:S01]  /*2660*/  IMAD.U32 R11, RZ, RZ, UR8 ;  /* 0x00000008ff0b7e24 */ /* 0x000fe2000f8e00ff */
[----:B------:R-:W-:Y:S01]  /*2670*/  @!P1 LEA.HI.X R29, R22, R7, R10, 0x1, P6 ;  /* 0x00000007161d9211 */ /* 0x000fe200030f0c0a */
[----:B------:R-:W-:Y:S01]  /*2680*/  IMAD.U32 R10, RZ, RZ, UR8 ;  /* 0x00000008ff0a7e24 */ /* 0x000fe2000f8e00ff */
[----:B------:R-:W3:Y:S01]  /*2690*/  @!P4 LDC.64 R6, c[0x0][0x220] ;  /* 0x00008800ff06cb82 */ /* 0x000ee20000000a00 */
[----:B------:R-:W-:Y:S01]  /*26a0*/  LEA.HI.X R21, R242, R243, R15, 0x6, P2 ;  /* 0x000000f3f2157211 */ /* 0x000fe200010f340f */
[----:B------:R-:W-:Y:S01]  /*26b0*/  IMAD.U32 R17, RZ, RZ, UR9 ;  /* 0x00000009ff117e24 */ /* 0x000fe2000f8e00ff */
[----:B------:R-:W-:Y:S01]  /*26c0*/  @!P1 LDGSTS.E.BYPASS.LTC128B.128 [R27+0x9800], desc[UR20][R28.64] ;  /* 0x098000001c1b9fae */ /* 0x000fe2000b901d54 */
[----:B------:R-:W-:Y:S01]  /*26d0*/  @!P4 LEA R16, P2, R11, R20, 0x4 ;  /* 0x000000140b10c211 */ /* 0x000fe200078420ff */
[----:B------:R-:W-:Y:S01]  /*26e0*/  IMAD.U32 R15, RZ, RZ, UR6 ;  /* 0x00000006ff0f7e24 */ /* 0x000fe2000f8e00ff */
[----:B------:R-:W-:Y:S01]  /*26f0*/  @!UP0 UIMAD UR6, UR9, 0x30, URZ ;  /* 0x00000030090688a4 */ /* 0x000fe2000f8e023f */
[----:B------:R-:W-:Y:S01]  /*2700*/  @!P1 LDGSTS.E.BYPASS.LTC128B.128 [R27+0xb800], desc[UR20][R28.64+0x80] ;  /* 0x0b8000801c1b9fae */ /* 0x000fe2000b901d54 */
[----:B------:R-:W-:Y:S01]  /*2710*/  @!P4 LEA.HI.X R17, R10, R21, R17, 0x4, P2 ;  /* 0x000000150a11c211 */ /* 0x000fe200010f2411 */
[----:B------:R-:W-:Y:S01]  /*2720*/  IMAD.U32 R18, RZ, RZ, UR8 ;  /* 0x00000008ff127e24 */ /* 0x000fe2000f8e00ff */
[----:B------:R-:W4:Y:S01]  /*2730*/  @!P3 LDC.64 R10, c[0x0][0x220] ;  /* 0x00008800ff0abb82 */ /* 0x000f220000000a00 */
[----:B------:R-:W-:Y:S01]  /*2740*/  @!P1 LDGSTS.E.BYPASS.LTC128B.128 [R27+0xd800], desc[UR20][R28.64+0x100] ;  /* 0x0d8001001c1b9fae */ /* 0x000fe2000b901d54 */
[----:B------:R-:W-:Y:S01]  /*2750*/  IMAD R237, R12, 0x200, R237 ;  /* 0x000002000ced7824 */ /* 0x000fe200078e02ed */
[----:B------:R-:W-:Y:S01]  /*2760*/  UISETP.GT.AND UP0, UPT, UR16, UR12, UPT ;  /* 0x0000000c1000728c */ /* 0x000fe2000bf04270 */
[----:B--2---:R-:W-:Y:S01]  /*2770*/  @!P0 IMAD.WIDE.U32 R18, R18, 0x30, R20 ;  /* 0x0000003012128825 */ /* 0x004fe200078e0014 */
[----:B------:R-:W-:Y:S01]  /*2780*/  @!P1 LDGSTS.E.BYPASS.LTC128B.128 [R27+0xf800], desc[UR20][R28.64+0x180] ;  /* 0x0f8001801c1b9fae */ /* 0x000fe2000b901d54 */
[----:B-1----:R-:W-:-:S02]  /*2790*/  @!P5 LEA R22, P6, R20, R8, 0x1 ;  /* 0x000000081416d211 */ /* 0x002fc400078c08ff */
[C---:B------:R-:W-:Y:S01]  /*27a0*/  @!P3 IADD3 R14, P1, R20.reuse, UR24, RZ ;  /* 0x00000018140ebc10 */ /* 0x040fe2000ff3e0ff */
[----:B------:R-:W0:Y:S01]  /*27b0*/  LDGDEPBAR ;  /* 0x00000000000079af */ /* 0x000e220000000000 */
[----:B------:R-:W-:Y:S01]  /*27c0*/  @!P5 LEA.HI.X R23, R20, R9, R21, 0x1, P6 ;  /* 0x000000091417d211 */ /* 0x000fe200030f0c15 */
[----:B------:R-:W-:Y:S01]  /*27d0*/  IMAD.SHL.U32 R12, R12, 0x8, RZ ;  /* 0x000000080c0c7824 */ /* 0x000fe200078e00ff */
[----:B------:R-:W1:Y:S01]  /*27e0*/  @!P0 LDC.64 R8, c[0x0][0x220] ;  /* 0x00008800ff088b82 */ /* 0x000e620000000a00 */
[----:B------:R-:W-:Y:S01]  /*27f0*/  @!P3 IADD3.X R15, R21, UR25, R15, P1, !PT ;  /* 0x00000019150fbc10 */ /* 0x000fe20008ffe40f */
[----:B------:R-:W-:Y:S01]  /*2800*/  ULDC UR24, c[0x0][0x39c] ;  /* 0x0000e70000187ab9 */ /* 0x000fe20000000800 */
[C---:B---3--:R-:W-:Y:S01]  /*2810*/  @!P4 LEA R20, P1, R16.reuse, R6, 0x1 ;  /* 0x000000061014c211 */ /* 0x048fe200078208ff */
[----:B------:R-:W-:Y:S01]  /*2820*/  IMAD.U32 R244, RZ, RZ, UR7 ;  /* 0x00000007fff47e24 */ /* 0x000fe2000f8e00ff */
[----:B------:R-:W-:Y:S02]  /*2830*/  SHF.R.S32.HI R6, RZ, 0x5, R92 ;  /* 0x00000005ff067819 */ /* 0x000fe4000001145c */
[----:B------:R-:W-:Y:S01]  /*2840*/  @!P4 LEA.HI.X R21, R16, R7, R17, 0x1, P1 ;  /* 0x000000071015c211 */ /* 0x000fe200008f0c11 */
[----:B------:R-:W-:Y:S01]  /*2850*/  IMAD.SHL.U32 R7, R2, 0x40, RZ ;  /* 0x0000004002077824 */ /* 0x000fe200078e00ff */
[----:B------:R-:W-:-:S02]  /*2860*/  LEA R237, R237, UR4, 0x1 ;  /* 0x00000004eded7c11 */ /* 0x000fc4000f8e08ff */
[----:B------:R-:W-:Y:S02]  /*2870*/  LEA R247, R6, UR22, 0x4 ;  /* 0x0000001606f77c11 */ /* 0x000fe4000f8e20ff */
[----:B------:R-:W-:Y:S01]  /*2880*/  LOP3.LUT R7, R7, 0x1c0, RZ, 0xc0, !PT ;  /* 0x000001c007077812 */ /* 0x000fe200078ec0ff */
[----:B------:R-:W-:-:S03]  /*2890*/  VIADD R235, R237, 0x8020 ;  /* 0x00008020edeb7836 */ /* 0x000fc60000000000 */
[----:B------:R-:W-:Y:S02]  /*28a0*/  LOP3.LUT R12, R7, 0x8, R12, 0xf8, !PT ;  /* 0x00000008070c7812 */ /* 0x000fe400078ef80c */
[----:B------:R-:W-:Y:S01]  /*28b0*/  SHF.R.U32.HI R5, RZ, 0x3, R7 ;  /* 0x00000003ff057819 */ /* 0x000fe20000011607 */
[----:B------:R-:W-:Y:S01]  /*28c0*/  IMAD R7, R6, 0x400, R93 ;  /* 0x0000040006077824 */ /* 0x000fe200078e025d */
[----:B------:R-:W-:-:S04]  /*28d0*/  DEPBAR.LE SB0, 0x0 ;  /* 0x000080000000791a */ /* 0x000fc80000000000 */
[----:B------:R-:W-:Y:S06]  /*28e0*/  BAR.SYNC.DEFER_BLOCKING 0x0 ;  /* 0x0000000000007b1d */ /* 0x000fec0000010000 */
        /* <DEDUP_REMOVED lines=11> */
[----:B----4-:R-:W-:-:S03]  /*29a0*/  @!P3 LEA R10, P5, R14, R10, 0x1 ;  /* 0x0000000a0e0ab211 */ /* 0x010fc600078a08ff */
[----:B------:R-:W-:Y:S01]  /*29b0*/  @P4 STS.128 [R239+0x10800], RZ ;  /* 0x010800ffef004388 */ /* 0x000fe20000000c00 */
[----:B------:R-:W-:Y:S02]  /*29c0*/  R2P PR, R2, 0x6 ;  /* 0x0000000602007804 */ /* 0x000fe40000000000 */
[----:B------:R-:W-:Y:S01]  /*29d0*/  LOP3.LUT R2, R12, R5, RZ, 0x3c, !PT ;  /* 0x000000050c027212 */ /* 0x000fe200078e3cff */
[----:B------:R-:W-:Y:S01]  /*29e0*/  @P4 STS.128 [R239+0x12800], RZ ;  /* 0x012800ffef004388 */ /* 0x000fe20000000c00 */
[----:B------:R-:W-:Y:S01]  /*29f0*/  @!P3 LEA.HI.X R11, R14, R11, R15, 0x1, P5 ;  /* 0x0000000b0e0bb211 */ /* 0x000fe200028f0c0f */
[----:B------:R-:W-:Y:S01]  /*2a00*/  @!P0 VIADD R5, R19, UR6 ;  /* 0x0000000613058c36 */ /* 0x000fe20008000000 */
[----:B-1----:R-:W-:Y:S01]  /*2a10*/  @!P0 LEA R8, P5, R18, R8, 0x1 ;  /* 0x0000000812088211 */ /* 0x002fe200078a08ff */
[----:B------:R-:W-:Y:S01]  /*2a20*/  @P4 STS.128 [R239+0x14800], RZ ;  /* 0x014800ffef004388 */ /* 0x000fe20000000c00 */
[----:B------:R-:W-:Y:S01]  /*2a30*/  IMAD.IADD R238, R2, 0x1, R7 ;  /* 0x0000000102ee7824 */ /* 0x000fe200078e0207 */
[----:B------:R-:W-:Y:S01]  /*2a40*/  UIADD3 UR6, UR7, UR18, URZ ;  /* 0x0000001207067290 */ /* 0x000fe2000fffe03f */
[----:B------:R-:W-:Y:S01]  /*2a50*/  @!P0 LEA.HI.X R9, R18, R9, R5, 0x1, P5 ;  /* 0x0000000912098211 */ /* 0x000fe200028f0c05 */
[----:B------:R-:W-:Y:S01]  /*2a60*/  @P4 STS.128 [R239+0x16800], RZ ;  /* 0x016800ffef004388 */ /* 0x000fe20000000c00 */
[----:B------:R-:W-:Y:S01]  /*2a70*/  IMAD.MOV.U32 R7, RZ, RZ, 0x10 ;  /* 0x00000010ff077424 */ /* 0x000fe200078e00ff */
[----:B------:R-:W-:Y:S01]  /*2a80*/  LEA R238, R238, UR4, 0x1 ;  /* 0x00000004eeee7c11 */ /* 0x000fe2000f8e08ff */
[----:B------:R-:W-:Y:S01]  /*2a90*/  IMAD.MOV.U32 R5, RZ, RZ, 0x20 ;  /* 0x00000020ff057424 */ /* 0x000fe200078e00ff */
[----:B------:R-:W-:Y:S01]  /*2aa0*/  @!PT LDS RZ, [RZ] ;  /* 0x00000000fffff984 */ /* 0x000fe20000000800 */
[----:B------:R-:W-:Y:S01]  /*2ab0*/  @!PT LDS RZ, [RZ] ;  /* 0x00000000fffff984 */ /* 0x000fe20000000800 */
[----:B------:R-:W-:Y:S01]  /*2ac0*/  @!PT LDS RZ, [RZ] ;  /* 0x00000000fffff984 */ /* 0x000fe20000000800 */
[----:B------:R-:W-:Y:S02]  /*2ad0*/  @!P4 LDGSTS.E.BYPASS.LTC128B.128 [R239+0x10800], desc[UR20][R20.64] ;  /* 0x1080000014efcfae */ /* 0x000fe4000b901d54 */
[----:B------:R-:W-:-:S02]  /*2ae0*/  SEL R7, R7, 0xfffffff0, !P1 ;  /* 0xfffffff007077807 */ /* 0x000fc40004800000 */
[----:B------:R-:W-:Y:S01]  /*2af0*/  @!P4 LDGSTS.E.BYPASS.LTC128B.128 [R239+0x12800], desc[UR20][R20.64+0x80] ;  /* 0x1280008014efcfae */ /* 0x000fe2000b901d54 */
[----:B------:R-:W-:Y:S02]  /*2b00*/  SEL R5, R5, 0xffffffe0, !P2 ;  /* 0xffffffe005057807 */ /* 0x000fe40005000000 */
[----:B------:R-:W-:Y:S01]  /*2b10*/  R2P PR, R0, 0x6 ;  /* 0x0000000600007804 */ /* 0x000fe20000000000 */
[----:B------:R-:W-:Y:S01]  /*2b20*/  @!P4 LDGSTS.E.BYPASS.LTC128B.128 [R239+0x14800], desc[UR20][R20.64+0x100] ;  /* 0x1480010014efcfae */ /* 0x000fe2000b901d54 */
[----:B------:R-:W-:Y:S02]  /*2b30*/  VIADD R0, R237, 0x8000 ;  /* 0x00008000ed007836 */ /* 0x000fe40000000000 */
[--C-:B------:R-:W-:Y:S01]  /*2b40*/  IMAD R236, R7, 0x2, R238.reuse ;  /* 0x0000000207ec7824 */ /* 0x100fe200078e02ee */
[----:B------:R1:W-:Y:S01]  /*2b50*/  @!P4 LDGSTS.E.BYPASS.LTC128B.128 [R239+0x16800], desc[UR20][R20.64+0x180] ;  /* 0x1680018014efcfae */ /* 0x0003e2000b901d54 */
[C---:B------:R-:W-:Y:S02]  /*2b60*/  IMAD R234, R5.reuse, 0x2, R238 ;  /* 0x0000000205ea7824 */ /* 0x040fe400078e02ee */
[----:B------:R-:W-:Y:S01]  /*2b70*/  IMAD R233, R5, 0x2, R236 ;  /* 0x0000000205e97824 */ /* 0x000fe200078e02ec */
[----:B------:R-:W-:Y:S04]  /*2b80*/  @P3 STS.128 [R239+0x11000], RZ ;  /* 0x011000ffef003388 */ /* 0x000fe80000000c00 */
[----:B------:R-:W-:Y:S01]  /*2b90*/  @P3 STS.128 [R239+0x13000], RZ ;  /* 0x013000ffef003388 */ /* 0x000fe20000000c00 */
[----:B------:R-:W-:-:S02]  /*2ba0*/  @P1 VIADD R235, R0, 0xffffffe0 ;  /* 0xffffffe000eb1836 */ /* 0x000fc40000000000 */
[----:B------:R-:W-:Y:S01]  /*2bb0*/  IMAD.MOV.U32 R0, RZ, RZ, 0x40 ;  /* 0x00000040ff007424 */ /* 0x000fe200078e00ff */
[----:B------:R-:W-:Y:S04]  /*2bc0*/  @P3 STS.128 [R239+0x15000], RZ ;  /* 0x015000ffef003388 */ /* 0x000fe80000000c00 */
[----:B------:R-:W-:Y:S01]  /*2bd0*/  @P3 STS.128 [R239+0x17000], RZ ;  /* 0x017000ffef003388 */ /* 0x000fe20000000c00 */
[----:B------:R-:W-:-:S03]  /*2be0*/  SEL R0, R0, 0xffffffc0, !P2 ;  /* 0xffffffc000007807 */ /* 0x000fc60005000000 */
[----:B------:R-:W-:Y:S01]  /*2bf0*/  @!PT LDS RZ, [RZ] ;  /* 0x00000000fffff984 */ /* 0x000fe20000000800 */
[----:B------:R-:W-:Y:S01]  /*2c00*/  @!PT LDS RZ, [RZ] ;  /* 0x00000000fffff984 */ /* 0x000fe20000000800 */
[----:B------:R-:W-:Y:S01]  /*2c10*/  @!PT LDS RZ, [RZ] ;  /* 0x00000000fffff984 */ /* 0x000fe20000000800 */
[----:B------:R-:W-:Y:S02]  /*2c20*/  @!P3 LDGSTS.E.BYPASS.LTC128B.128 [R239+0x11000], desc[UR20][R10.64] ;  /* 0x110000000aefbfae */ /* 0x000fe4000b901d54 */
[----:B------:R-:W-:Y:S02]  /*2c30*/  IMAD.IADD R231, R237, 0x1, R0 ;  /* 0x00000001ede77824 */ /* 0x000fe400078e0200 */
[----:B------:R-:W-:Y:S01]  /*2c40*/  @!P3 LDGSTS.E.BYPASS.LTC128B.128 [R239+0x13000], desc[UR20][R10.64+0x80] ;  /* 0x130000800aefbfae */ /* 0x000fe2000b901d54 */
[----:B------:R-:W-:-:S03]  /*2c50*/  IMAD.IADD R224, R0, 0x1, R235 ;  /* 0x0000000100e07824 */ /* 0x000fc600078e02eb */
        /* <DEDUP_REMOVED lines=14> */
[----:B-1----:R-:W1:Y:S04]  /*2d40*/  LDSM.16.M88.4 R20, [R237+0x8000] ;  /* 0x00800000ed14783b */ /* 0x002e680000000200 */
[----:B------:R-:W-:Y:S04]  /*2d50*/  LDSM.16.M88.4 R12, [R236] ;  /* 0x00000000ec0c783b */ /* 0x000fe80000000200 */
[----:B------:R-:W-:Y:S04]  /*2d60*/  LDSM.16.M88.4 R36, [R235] ;  /* 0x00000000eb24783b */ /* 0x000fe80000000200 */
[----:B------:R-:W3:Y:S04]  /*2d70*/  LDSM.16.M88.4 R56, [R237+0x8800] ;  /* 0x00880000ed38783b */ /* 0x000ee80000000200 */
[----:B------:R-:W-:Y:S04]  /*2d80*/  LDSM.16.M88.4 R80, [R234] ;  /* 0x00000000ea50783b */ /* 0x000fe80000000200 */
[----:B------:R-:W-:Y:S04]  /*2d90*/  LDSM.16.M88.4 R84, [R231+0x8000] ;  /* 0x00800000e754783b */ /* 0x000fe80000000200 */
[----:B------:R-:W4:Y:S04]  /*2da0*/  LDSM.16.M88.4 R48, [R237+0x9000] ;  /* 0x00900000ed30783b */ /* 0x000f280000000200 */
[----:B------:R-:W5:Y:S04]  /*2db0*/  LDSM.16.M88.4 R16, [R237+0x9800] ;  /* 0x00980000ed10783b */ /* 0x000f680000000200 */
[----:B------:R-:W5:Y:S04]  /*2dc0*/  LDSM.16.M88.4 R28, [R235+0x800] ;  /* 0x00080000eb1c783b */ /* 0x000f680000000200 */
[----:B--2---:R-:W-:Y:S01]  /*2dd0*/  LDSM.16.M88.4 R8, [R233] ;  /* 0x00000000e908783b */ /* 0x004fe20000000200 */
[C---:B-1----:R-:W-:Y:S03]  /*2de0*/  HMMA.16816.F32 R24, R32.reuse, R20, RZ ;  /* 0x000000142018723c */ /* 0x042fe600000018ff */
[----:B------:R-:W1:Y:S04]  /*2df0*/  LDSM.16.M88.4 R76, [R224] ;  /* 0x00000000e04c783b */ /* 0x000e680000000200 */
[----:B------:R-:W2:Y:S01]  /*2e00*/  LDSM.16.M88.4 R72, [R235+0x1000] ;  /* 0x00100000eb48783b */ /* 0x000ea20000000200 */
[C---:B------:R-:W-:Y:S03]  /*2e10*/  HMMA.16816.F32 R20, R32.reuse, R22, RZ ;  /* 0x000000162014723c */ /* 0x040fe600000018ff */
[----:B------:R-:W2:Y:S03]  /*2e20*/  LDSM.16.M88.4 R68, [R235+0x1800] ;  /* 0x00180000eb44783b */ /* 0x000ea60000000200 */
[C---:B---3--:R-:W-:Y:S01]  /*2e30*/  HMMA.16816.F32 R60, R32.reuse, R56, RZ ;  /* 0x00000038203c723c */ /* 0x048fe200000018ff */
[----:B------:R-:W3:Y:S04]  /*2e40*/  LDSM.16.M88.4 R40, [R231+0x8800] ;  /* 0x00880000e728783b */ /* 0x000ee80000000200 */
[----:B------:R-:W-:Y:S01]  /*2e50*/  LDSM.16.M88.4 R88, [R237+0xa000] ;  /* 0x00a00000ed58783b */ /* 0x000fe20000000200 */
[----:B------:R-:W-:Y:S03]  /*2e60*/  HMMA.16816.F32 R56, R32, R58, RZ ;  /* 0x0000003a2038723c */ /* 0x000fe600000018ff */
[----:B------:R-:W-:Y:S03]  /*2e70*/  LDSM.16.M88.4 R64, [R231+0x9000] ;  /* 0x00900000e740783b */ /* 0x000fe60000000200 */
[C---:B------:R-:W-:Y:S01]  /*2e80*/  HMMA.16816.F32 R24, R12.reuse, R36, R24 ;  /* 0x000000240c18723c */ /* 0x040fe20000001818 */
[----:B------:R-:W0:Y:S05]  /*2e90*/  LDGDEPBAR ;  /* 0x00000000000079af */ /* 0x000e2a0000000000 */
[----:B------:R-:W-:Y:S01]  /*2ea0*/  HMMA.16816.F32 R20, R12, R38, R20 ;  /* 0x000000260c14723c */ /* 0x000fe20000001814 */
[----:B------:R-:W-:Y:S05]  /*2eb0*/  LDSM.16.M88.4 R36, [R231+0x9800] ;  /* 0x00980000e724783b */ /* 0x000fea0000000200 */
[C---:B----4-:R-:W-:Y:S06]  /*2ec0*/  HMMA.16816.F32 R52, R32.reuse, R48, RZ ;  /* 0x000000302034723c */ /* 0x050fec00000018ff */
[----:B------:R-:W-:Y:S06]  /*2ed0*/  HMMA.16816.F32 R48, R32, R50, RZ ;  /* 0x000000322030723c */ /* 0x000fec00000018ff */
[----:B------:R-:W-:Y:S06]  /*2ee0*/  HMMA.16816.F32 R24, R80, R84, R24 ;  /* 0x000000545018723c */ /* 0x000fec0000001818 */
[----:B-----5:R-:W-:Y:S06]  /*2ef0*/  HMMA.16816.F32 R44, R32, R16, RZ ;  /* 0x00000010202c723c */ /* 0x020fec00000018ff */
[----:B------:R-:W-:Y:S01]  /*2f00*/  HMMA.16816.F32 R20, R80, R86, R20 ;  /* 0x000000565014723c */ /* 0x000fe20000001814 */
[----:B------:R-:W-:Y:S05]  /*2f10*/  LDSM.16.M88.4 R84, [R235+0x2000] ;  /* 0x00200000eb54783b */ /* 0x000fea0000000200 */
[----:B------:R-:W-:Y:S01]  /*2f20*/  HMMA.16816.F32 R32, R32, R18, RZ ;  /* 0x000000122020723c */ /* 0x000fe200000018ff */
[----:B------:R-:W-:Y:S05]  /*2f30*/  LDSM.16.M88.4 R16, [R224+0x800] ;  /* 0x00080000e010783b */ /* 0x000fea0000000200 */
[C---:B------:R-:W-:Y:S06]  /*2f40*/  HMMA.16816.F32 R60, R12.reuse, R28, R60 ;  /* 0x0000001c0c3c723c */ /* 0x040fec000000183c */
[----:B------:R-:W-:Y:S01]  /*2f50*/  HMMA.16816.F32 R56, R12, R30, R56 ;  /* 0x0000001e0c38723c */ /* 0x000fe20000001838 */
[----:B------:R-:W4:Y:S05]  /*2f60*/  LDSM.16.M88.4 R28, [R238+0x2000] ;  /* 0x00200000ee1c783b */ /* 0x000f2a0000000200 */
[----:B-1----:R-:W-:Y:S06]  /*2f70*/  HMMA.16816.F32 R24, R8, R76, R24 ;  /* 0x0000004c0818723c */ /* 0x002fec0000001818 */
[C---:B--2---:R-:W-:Y:S06]  /*2f80*/  HMMA.16816.F32 R52, R12.reuse, R72, R52 ;  /* 0x000000480c34723c */ /* 0x044fec0000001834 */
[C---:B------:R-:W-:Y:S01]  /*2f90*/  HMMA.16816.F32 R48, R12.reuse, R74, R48 ;  /* 0x0000004a0c30723c */ /* 0x040fe20000001830 */
[----:B------:R-:W-:Y:S05]  /*2fa0*/  LDSM.16.M88.4 R72, [R224+0x1000] ;  /* 0x00100000e048783b */ /* 0x000fea0000000200 */
[----:B------:R-:W-:Y:S06]  /*2fb0*/  HMMA.16816.F32 R44, R12, R68, R44 ;  /* 0x000000440c2c723c */ /* 0x000fec000000182c */
[----:B------:R-:W-:Y:S01]  /*2fc0*/  HMMA.16816.F32 R20, R8, R78, R20 ;  /* 0x0000004e0814723c */ /* 0x000fe20000001814 */
[----:B------:R-:W-:Y:S05]  /*2fd0*/  LDSM.16.M88.4 R76, [R231+0xa000] ;  /* 0x00a00000e74c783b */ /* 0x000fea0000000200 */
[----:B------:R-:W-:Y:S01]  /*2fe0*/  HMMA.16816.F32 R12, R12, R70, R32 ;  /* 0x000000460c0c723c */ /* 0x000fe20000001820 */
[----:B------:R-:W-:Y:S04]  /*2ff0*/  LDSM.16.M88.4 R68, [R224+0x1800] ;  /* 0x00180000e044783b */ /* 0x000fe80000000200 */
[----:B------:R-:W-:Y:S01]  /*3000*/  LDSM.16.M88.4 R32, [R237+0xa800] ;  /* 0x00a80000ed20783b */ /* 0x000fe20000000200 */
[C---:B---3--:R-:W-:Y:S06]  /*3010*/  HMMA.16816.F32 R60, R80.reuse, R40, R60 ;  /* 0x00000028503c723c */ /* 0x048fec000000183c */
[----:B------:R-:W-:Y:S01]  /*3020*/  HMMA.16816.F32 R56, R80, R42, R56 ;  /* 0x0000002a5038723c */ /* 0x000fe20000001838 */
[----:B------:R-:W1:Y:S05]  /*3030*/  LDSM.16.M88.4 R40, [R236+0x2000] ;  /* 0x00200000ec28783b */ /* 0x000e6a0000000200 */
[----:B----4-:R-:W-:Y:S06]  /*3040*/  HMMA.16816.F32 R24, R28, R88, R24 ;  /* 0x000000581c18723c */ /* 0x010fec0000001818 */
[C---:B------:R-:W-:Y:S06]  /*3050*/  HMMA.16816.F32 R52, R80.reuse, R64, R52 ;  /* 0x000000405034723c */ /* 0x040fec0000001834 */
        /* <DEDUP_REMOVED lines=8> */
[C---:B------:R-:W-:Y:S06]  /*30e0*/  HMMA.16816.F32 R60, R8.reuse, R16, R60 ;  /* 0x00000010083c723c */ /* 0x040fec000000183c */
[----:B------:R-:W-:Y:S01]  /*30f0*/  HMMA.16816.F32 R56, R8, R18, R56 ;  /* 0x000000120838723c */ /* 0x000fe20000001838 */
[----:B------:R-:W2:Y:S05]  /*3100*/  LDSM.16.M88.4 R16, [R234+0x2000] ;  /* 0x00200000ea10783b */ /* 0x000eaa0000000200 */
[C---:B-1----:R-:W-:Y:S06]  /*3110*/  HMMA.16816.F32 R24, R40.reuse, R84, R24 ;  /* 0x000000542818723c */ /* 0x042fec0000001818 */
[----:B------:R-:W-:Y:S01]  /*3120*/  HMMA.16816.F32 R20, R40, R86, R20 ;  /* 0x000000562814723c */ /* 0x000fe20000001814 */
[----:B------:R-:W-:Y:S05]  /*3130*/  LDSM.16.M88.4 R84, [R237+0xc000] ;  /* 0x00c00000ed54783b */ /* 0x000fea0000000200 */
[C---:B------:R-:W-:Y:S06]  /*3140*/  HMMA.16816.F32 R52, R8.reuse, R72, R52 ;  /* 0x000000480834723c */ /* 0x040fec0000001834 */
[C---:B------:R-:W-:Y:S01]  /*3150*/  HMMA.16816.F32 R48, R8.reuse, R74, R48 ;  /* 0x0000004a0830723c */ /* 0x040fe20000001830 */
[----:B------:R-:W-:Y:S05]  /*3160*/  LDSM.16.M88.4 R72, [R235+0x3000] ;  /* 0x00300000eb48783b */ /* 0x000fea0000000200 */
[C---:B------:R-:W-:Y:S06]  /*3170*/  HMMA.16816.F32 R44, R8.reuse, R68, R44 ;  /* 0x00000044082c723c */ /* 0x040fec000000182c */
[----:B------:R-:W-:Y:S01]  /*3180*/  HMMA.16816.F32 R80, R8, R70, R80 ;  /* 0x000000460850723c */ /* 0x000fe20000001850 */
[----:B------:R-:W-:Y:S04]  /*3190*/  LDSM.16.M88.4 R68, [R235+0x3800] ;  /* 0x00380000eb44783b */ /* 0x000fe80000000200 */
[----:B------:R-:W-:Y:S01]  /*31a0*/  LDSM.16.M88.4 R8, [R231+0xa800] ;  /* 0x00a80000e708783b */ /* 0x000fe20000000200 */
[C---:B------:R-:W-:Y:S06]  /*31b0*/  HMMA.16816.F32 R60, R28.reuse, R32, R60 ;  /* 0x000000201c3c723c */ /* 0x040fec000000183c */
[----:B------:R-:W-:Y:S01]  /*31c0*/  HMMA.16816.F32 R56, R28, R34, R56 ;  /* 0x000000221c38723c */ /* 0x000fe20000001838 */
[----:B------:R-:W1:Y:S05]  /*31d0*/  LDSM.16.M88.4 R32, [R233+0x2000] ;  /* 0x00200000e920783b */ /* 0x000e6a0000000200 */
[C---:B--2---:R-:W-:Y:S06]  /*31e0*/  HMMA.16816.F32 R24, R16.reuse, R76, R24 ;  /* 0x0000004c1018723c */ /* 0x044fec0000001818 */
        /* <DEDUP_REMOVED lines=95> */
[----:B------:R-:W1:Y:S05]  /*37e0*/  LDSM.16.M88.4 R8, [R233+0x6000] ;  /* 0x00600000e908783b */ /* 0x000e6a0000000200 */
[C---:B------:R-:W-:Y:S06]  /*37f0*/  HMMA.16816.F32 R44, R84.reuse, R88, R44 ;  /* 0x00000058542c723c */ /* 0x040fec000000182c */
[----:B------:R-:W-:Y:S06]  /*3800*/  HMMA.16816.F32 R80, R84, R90, R80 ;  /* 0x0000005a5450723c */ /* 0x000fec0000001850 */
[C---:B--2---:R-:W-:Y:S06]  /*3810*/  HMMA.16816.F32 R24, R12.reuse, R28, R24 ;  /* 0x0000001c0c18723c */ /* 0x044fec0000001818 */
[----:B------:R-:W-:Y:S01]  /*3820*/  HMMA.16816.F32 R20, R12, R30, R20 ;  /* 0x0000001e0c14723c */ /* 0x000fe20000001814 */
[----:B------:R-:W2:Y:S05]  /*3830*/  LDSM.16.M88.4 R28, [R235+0x7800] ;  /* 0x00780000eb1c783b */ /* 0x000eaa0000000200 */
[C---:B------:R-:W-:Y:S06]  /*3840*/  HMMA.16816.F32 R52, R76.reuse, R68, R52 ;  /* 0x000000444c34723c */ /* 0x040fec0000001834 */
[----:B------:R-:W-:Y:S06]  /*3850*/  HMMA.16816.F32 R48, R76, R70, R48 ;  /* 0x000000464c30723c */ /* 0x000fec0000001830 */
[C---:B-1----:R-:W-:Y:S06]  /*3860*/  HMMA.16816.F32 R24, R8.reuse, R16, R24 ;  /* 0x000000100818723c */ /* 0x042fec0000001818 */
[----:B------:R-:W-:Y:S01]  /*3870*/  HMMA.16816.F32 R20, R8, R18, R20 ;  /* 0x000000120814723c */ /* 0x000fe20000001814 */
[----:B------:R-:W1:Y:S05]  /*3880*/  LDSM.16.M88.4 R16, [R231+0xf000] ;  /* 0x00f00000e710783b */ /* 0x000e6a0000000200 */
[C---:B------:R-:W-:Y:S06]  /*3890*/  HMMA.16816.F32 R44, R76.reuse, R64, R44 ;  /* 0x000000404c2c723c */ /* 0x040fec000000182c */
[C---:B------:R-:W-:Y:S06]  /*38a0*/  HMMA.16816.F32 R60, R76.reuse, R72, R60 ;  /* 0x000000484c3c723c */ /* 0x040fec000000183c */
[C---:B------:R-:W-:Y:S01]  /*38b0*/  HMMA.16816.F32 R72, R76.reuse, R74, R56 ;  /* 0x0000004a4c48723c */ /* 0x040fe20000001838 */
[----:B------:R-:W3:Y:S01]  /*38c0*/  LDSM.16.M88.4 R56, [R231+0xe800] ;  /* 0x00e80000e738783b */ /* 0x000ee20000000200 */
[----:B------:R-:W-:Y:S01]  /*38d0*/  FMUL.FTZ R0, R24, UR24 ;  /* 0x0000001818007c20 */ /* 0x000fe20008410000 */
[----:B------:R-:W-:Y:S01]  /*38e0*/  FMUL.FTZ R24, R25, UR24 ;  /* 0x0000001819187c20 */ /* 0x000fe20008410000 */
[----:B------:R-:W-:Y:S01]  /*38f0*/  FMUL.FTZ R25, R26, UR24 ;  /* 0x000000181a197c20 */ /* 0x000fe20008410000 */
[----:B------:R-:W-:Y:S01]  /*3900*/  FMUL.FTZ R26, R27, UR24 ;  /* 0x000000181b1a7c20 */ /* 0x000fe20008410000 */
[----:B------:R-:W-:Y:S01]  /*3910*/  HMMA.16816.F32 R80, R76, R66, R80 ;  /* 0x000000424c50723c */ /* 0x000fe20000001850 */
[----:B------:R-:W-:Y:S01]  /*3920*/  LOP3.LUT R27, R92, 0xffffffe0, RZ, 0xc0, !PT ;  /* 0xffffffe05c1b7812 */ /* 0x000fe200078ec0ff */
[----:B------:R-:W-:Y:S01]  /*3930*/  FMUL.FTZ R20, R20, UR24 ;  /* 0x0000001814147c20 */ /* 0x000fe20008410000 */
[----:B------:R-:W4:Y:S01]  /*3940*/  MUFU.TANH R0, R0 ;  /* 0x0000000000007308 */ /* 0x000f220000002400 */
[----:B------:R-:W-:Y:S01]  /*3950*/  FMUL.FTZ R21, R21, UR24 ;  /* 0x0000001815157c20 */ /* 0x000fe20008410000 */
[----:B------:R-:W-:Y:S01]  /*3960*/  FMUL.FTZ R22, R22, UR24 ;  /* 0x0000001816167c20 */ /* 0x000fe20008410000 */
[----:B------:R-:W-:Y:S01]  /*3970*/  HMMA.16816.F32 R52, R40, R32, R52 ;  /* 0x000000202834723c */ /* 0x000fe20000001834 */
[----:B------:R-:W-:-:S04]  /*3980*/  IMAD.IADD R27, R4, 0x1, -R27 ;  /* 0x00000001041b7824 */ /* 0x000fc800078e0a1b */
[----:B------:R-:W-:Y:S01]  /*3990*/  MUFU.TANH R6, R22 ;  /* 0x0000001600067308 */ /* 0x000fe20000002400 */
[C---:B------:R-:W-:Y:S06]  /*39a0*/  HMMA.16816.F32 R48, R40.reuse, R34, R48 ;  /* 0x000000222830723c */ /* 0x040fec0000001830 */
[C---:B--2---:R-:W-:Y:S01]  /*39b0*/  HMMA.16816.F32 R44, R40.reuse, R28, R44 ;  /* 0x0000001c282c723c */ /* 0x044fe2000000182c */
[----:B------:R-:W-:Y:S05]  /*39c0*/  MUFU.TANH R29, R21 ;  /* 0x00000015001d7308 */ /* 0x000fea0000002400 */
[----:B------:R-:W-:Y:S01]  /*39d0*/  HMMA.16816.F32 R60, R40, R36, R60 ;  /* 0x00000024283c723c */ /* 0x000fe2000000183c */
[----:B------:R-:W-:-:S02]  /*39e0*/  SHF.R.S32.HI R28, RZ, 0x1f, R27 ;  /* 0x0000001fff1c7819 */ /* 0x000fc4000001141b */
[----:B------:R-:W2:Y:S02]  /*39f0*/  MUFU.TANH R25, R25 ;  /* 0x0000001900197308 */ /* 0x000ea40000002400 */
[----:B------:R-:W-:Y:S01]  /*3a00*/  LEA.HI R28, R28, R27, RZ, 0x2 ;  /* 0x0000001b1c1c7211 */ /* 0x000fe200078f10ff */
[----:B------:R-:W-:Y:S01]  /*3a10*/  HMMA.16816.F32 R72, R40, R38, R72 ;  /* 0x000000262848723c */ /* 0x000fe20000001848 */
[----:B------:R-:W5:Y:S01]  /*3a20*/  LDSM.16.M88.4 R36, [R224+0x6800] ;  /* 0x00680000e024783b */ /* 0x000f620000000200 */
[----:B------:R-:W-:-:S03]  /*3a30*/  IMAD.U32 R27, RZ, RZ, UR16 ;  /* 0x00000010ff1b7e24 */ /* 0x000fc6000f8e00ff */
[----:B------:R-:W2:Y:S01]  /*3a40*/  MUFU.TANH R24, R24 ;  /* 0x0000001800187308 */ /* 0x000ea20000002400 */
[----:B------:R-:W-:Y:S06]  /*3a50*/  HMMA.16816.F32 R80, R40, R30, R80 ;  /* 0x0000001e2850723c */ /* 0x000fec0000001850 */
[C---:B-1----:R-:W-:Y:S01]  /*3a60*/  HMMA.16816.F32 R52, R12.reuse, R16, R52 ;  /* 0x000000100c34723c */ /* 0x042fe20000001834 */
[----:B------:R1:W-:Y:S05]  /*3a70*/  MUFU.TANH R31, R20 ;  /* 0x00000014001f7308 */ /* 0x0003ea0000002400 */
[C---:B------:R-:W-:Y:S01]  /*3a80*/  HMMA.16816.F32 R48, R12.reuse, R18, R48 ;  /* 0x000000120c30723c */ /* 0x040fe20000001830 */
[----:B------:R-:W4:Y:S02]  /*3a90*/  LDSM.16.M88.4 R16, [R224+0x7000] ;  /* 0x00700000e010783b */ /* 0x000f240000000200 */
[----:B------:R-:W2:Y:S03]  /*3aa0*/  MUFU.TANH R26, R26 ;  /* 0x0000001a001a7308 */ /* 0x000ea60000002400 */
[----:B---3--:R-:W-:Y:S01]  /*3ab0*/  HMMA.16816.F32 R60, R12, R56, R60 ;  /* 0x000000380c3c723c */ /* 0x008fe2000000183c */
[----:B-1----:R-:W-:Y:S01]  /*3ac0*/  SHF.R.S32.HI R20, RZ, 0x2, R28 ;  /* 0x00000002ff147819 */ /* 0x002fe2000001141c */
[----:B------:R-:W-:-:S04]  /*3ad0*/  FMUL.FTZ R28, R23, UR24 ;  /* 0x00000018171c7c20 */ /* 0x000fc80008410000 */
[----:B------:R-:W-:Y:S01]  /*3ae0*/  HMMA.16816.F32 R72, R12, R58, R72 ;  /* 0x0000003a0c48723c */ /* 0x000fe20000001848 */
[----:B------:R-:W-:Y:S01]  /*3af0*/  IMAD.IADD R247, R20, 0x1, R247 ;  /* 0x0000000114f77824 */ /* 0x000fe200078e02f7 */
[----:B------:R1:W3:Y:S01]  /*3b00*/  MUFU.TANH R4, R28 ;  /* 0x0000001c00047308 */ /* 0x0002e20000002400 */
[----:B------:R-:W2:Y:S02]  /*3b10*/  LDSM.16.M88.4 R20, [R231+0xf800] ;  /* 0x00f80000e714783b */ /* 0x000ea40000000200 */
[C---:B------:R-:W-:Y:S01]  /*3b20*/  VIADD R245, R247.reuse, 0x8 ;  /* 0x00000008f7f57836 */ /* 0x040fe20000000000 */
[C---:B------:R-:W-:Y:S02]  /*3b30*/  VIADDMNMX R246, R247.reuse, UR6, R246, PT ;  /* 0x00000006f7f67c46 */ /* 0x040fe4000b8001f6 */
[----:B------:R-:W-:Y:S02]  /*3b40*/  VIADDMNMX R247, R247, UR19, RZ, !PT ;  /* 0x00000013f7f77c46 */ /* 0x000fe4000f8001ff */
[----:B------:R-:W-:-:S02]  /*3b50*/  IADD3 R244, R245, UR18, R244 ;  /* 0x00000012f5f47c10 */ /* 0x000fc4000fffe0f4 */
[----:B------:R-:W-:Y:S02]  /*3b60*/  VIADDMNMX R245, R245, UR19, RZ, !PT ;  /* 0x00000013f5f57c46 */ /* 0x000fe4000f8001ff */
[----:B------:R-:W-:-:S04]  /*3b70*/  VIMNMX R244, R244, UR23, PT ;  /* 0x00000017f4f47c48 */ /* 0x000fc8000bfe0100 */
[----:B-----5:R-:W-:Y:S01]  /*3b80*/  HMMA.16816.F32 R60, R8, R36, R60 ;  /* 0x00000024083c723c */ /* 0x020fe2000000183c */
[----:B-1----:R-:W-:-:S05]  /*3b90*/  IMAD R28, R27, 0x40, R250 ;  /* 0x000000401b1c7824 */ /* 0x002fca00078e02fa */
[C---:B------:R-:W-:Y:S01]  /*3ba0*/  HMMA.16816.F32 R72, R8.reuse, R38, R72 ;  /* 0x000000260848723c */ /* 0x040fe20000001848 */
[C---:B------:R-:W-:Y:S01]  /*3bb0*/  VIADD R27, R28.reuse, 0x8 ;  /* 0x000000081c1b7836 */ /* 0x040fe20000000000 */
[CC--:B------:R-:W-:Y:S01]  /*3bc0*/  ISETP.GE.AND P6, PT, R28.reuse, R246.reuse, PT ;  /* 0x000000f61c00720c */ /* 0x0c0fe20003fc6270 */
[C---:B------:R-:W-:Y:S02]  /*3bd0*/  VIADD R30, R28.reuse, 0x1 ;  /* 0x000000011c1e7836 */ /* 0x040fe40000000000 */
[C---:B------:R-:W-:Y:S01]  /*3be0*/  VIADD R40, R28.reuse, 0x18 ;  /* 0x000000181c287836 */ /* 0x040fe20000000000 */
[C---:B------:R-:W-:Y:S01]  /*3bf0*/  ISETP.GE.AND P5, PT, R27.reuse, R246, PT ;  /* 0x000000f61b00720c */ /* 0x040fe20003fa6270 */
[----:B----4-:R-:W-:Y:S01]  /*3c00*/  HMMA.16816.F32 R52, R8, R16, R52 ;  /* 0x000000100834723c */ /* 0x010fe20000001834 */
[C---:B------:R-:W-:Y:S01]  /*3c10*/  ISETP.GE.AND P3, PT, R27.reuse, R244, PT ;  /* 0x000000f41b00720c */ /* 0x040fe20003f66270 */
[----:B------:R-:W-:Y:S01]  /*3c20*/  VIADD R39, R28, 0x19 ;  /* 0x000000191c277836 */ /* 0x000fe20000000000 */
[----:B------:R-:W-:-:S02]  /*3c30*/  ISETP.LT.OR P5, PT, R27, R247, P5 ;  /* 0x000000f71b00720c */ /* 0x000fc40002fa1670 */
[----:B------:R-:W-:Y:S01]  /*3c40*/  ISETP.LT.OR P3, PT, R27, R245, P3 ;  /* 0x000000f51b00720c */ /* 0x000fe20001f61670 */
[C---:B------:R-:W-:Y:S01]  /*3c50*/  VIADD R27, R28.reuse, 0x9 ;  /* 0x000000091c1b7836 */ /* 0x040fe20000000000 */
[CC--:B------:R-:W-:Y:S01]  /*3c60*/  ISETP.LT.OR P6, PT, R28.reuse, R247.reuse, P6 ;  /* 0x000000f71c00720c */ /* 0x0c0fe200037c1670 */
[----:B------:R-:W-:Y:S01]  /*3c70*/  VIADD R16, R28, 0x10 ;  /* 0x000000101c107836 */ /* 0x000fe20000000000 */
[-C--:B------:R-:W-:Y:S01]  /*3c80*/  ISETP.GE.AND P0, PT, R30, R246.reuse, PT ;  /* 0x000000f61e00720c */ /* 0x080fe20003f06270 */
[----:B------:R-:W-:Y:S01]  /*3c90*/  VIADD R17, R28, 0x11 ;  /* 0x000000111c117836 */ /* 0x000fe20000000000 */
[C---:B------:R-:W-:Y:S01]  /*3ca0*/  ISETP.GE.AND P1, PT, R27.reuse, R246, PT ;  /* 0x000000f61b00720c */ /* 0x040fe20003f26270 */
[----:B------:R-:W-:Y:S01]  /*3cb0*/  HMMA.16816.F32 R48, R8, R18, R48 ;  /* 0x000000120830723c */ /* 0x000fe20000001830 */
[-C--:B------:R-:W-:Y:S01]  /*3cc0*/  ISETP.GE.AND P2, PT, R27, R244.reuse, PT ;  /* 0x000000f41b00720c */ /* 0x080fe20003f46270 */
[----:B------:R-:W-:Y:S01]  /*3cd0*/  FMUL.FTZ R32, R63, UR24 ;  /* 0x000000183f207c20 */ /* 0x000fe20008410000 */
[C---:B------:R-:W-:Y:S01]  /*3ce0*/  ISETP.LT.OR P1, PT, R27.reuse, R247, P1 ;  /* 0x000000f71b00720c */ /* 0x040fe20000f21670 */
[----:B------:R-:W-:Y:S01]  /*3cf0*/  FMUL.FTZ R35, R60, UR24 ;  /* 0x000000183c237c20 */ /* 0x000fe20008410000 */
[-C--:B------:R-:W-:Y:S01]  /*3d00*/  ISETP.LT.OR P2, PT, R27, R245.reuse, P2 ;  /* 0x000000f51b00720c */ /* 0x080fe20001741670 */
[----:B------:R-:W-:Y:S01]  /*3d10*/  FMUL.FTZ R36, R72, UR24 ;  /* 0x0000001848247c20 */ /* 0x000fe20008410000 */
[----:B------:R-:W-:Y:S01]  /*3d20*/  FSEL R27, R0, -INF , !P6 ;  /* 0xff800000001b7808 */ /* 0x000fe20007000000 */
[----:B------:R-:W-:Y:S01]  /*3d30*/  FMUL.FTZ R33, R61, UR24 ;  /* 0x000000183d217c20 */ /* 0x000fe20008410000 */
[-C--:B------:R-:W-:Y:S01]  /*3d40*/  ISETP.GE.AND P6, PT, R28, R244.reuse, PT ;  /* 0x000000f41c00720c */ /* 0x080fe20003fc6270 */
[C---:B--2---:R-:W-:Y:S01]  /*3d50*/  HMMA.16816.F32 R44, R12.reuse, R20, R44 ;  /* 0x000000140c2c723c */ /* 0x044fe2000000182c */
[----:B------:R-:W-:Y:S01]  /*3d60*/  ISETP.GE.AND P4, PT, R30, R244, PT ;  /* 0x000000f41e00720c */ /* 0x000fe20003f86270 */
[----:B------:R-:W1:Y:S01]  /*3d70*/  MUFU.TANH R32, R32 ;  /* 0x0000002000207308 */ /* 0x000e620000002400 */
[----:B------:R-:W-:Y:S01]  /*3d80*/  ISETP.LT.OR P6, PT, R28, R245, P6 ;  /* 0x000000f51c00720c */ /* 0x000fe200037c1670 */
[----:B------:R-:W-:Y:S01]  /*3d90*/  FMUL.FTZ R34, R62, UR24 ;  /* 0x000000183e227c20 */ /* 0x000fe20008410000 */
[C---:B------:R-:W-:Y:S01]  /*3da0*/  ISETP.LT.OR P0, PT, R30.reuse, R247, P0 ;  /* 0x000000f71e00720c */ /* 0x040fe20000701670 */
[----:B------:R-:W-:Y:S01]  /*3db0*/  HMMA.16816.F32 R80, R12, R22, R80 ;  /* 0x000000160c50723c */ /* 0x000fe20000001850 */
[----:B------:R-:W-:Y:S01]  /*3dc0*/  ISETP.LT.OR P4, PT, R30, R245, P4 ;  /* 0x000000f51e00720c */ /* 0x000fe20002781670 */
[----:B------:R-:W-:Y:S01]  /*3dd0*/  FMUL.FTZ R38, R75, UR24 ;  /* 0x000000184b267c20 */ /* 0x000fe20008410000 */
[----:B------:R-:W-:Y:S01]  /*3de0*/  FSEL R30, R25, -INF , !P6 ;  /* 0xff800000191e7808 */ /* 0x000fe20007000000 */
[----:B------:R-:W2:Y:S01]  /*3df0*/  MUFU.TANH R36, R36 ;  /* 0x0000002400247308 */ /* 0x000ea20000002400 */
[----:B------:R-:W-:Y:S01]  /*3e00*/  FSEL R25, R24, -INF , !P0 ;  /* 0xff80000018197808 */ /* 0x000fe20004000000 */
[----:B------:R-:W-:Y:S01]  /*3e10*/  FMUL.FTZ R73, R73, UR24 ;  /* 0x0000001849497c20 */ /* 0x000fe20008410000 */
[----:B------:R-:W-:Y:S01]  /*3e20*/  FSEL R26, R26, -INF , !P4 ;  /* 0xff8000001a1a7808 */ /* 0x000fe20006000000 */
[----:B------:R-:W-:Y:S01]  /*3e30*/  FMUL.FTZ R54, R54, UR24 ;  /* 0x0000001836367c20 */ /* 0x000fe20008410000 */
[----:B------:R-:W-:Y:S01]  /*3e40*/  FSEL R31, R31, -INF , !P5 ;  /* 0xff8000001f1f7808 */ /* 0x000fe20006800000 */
[----:B------:R-:W-:Y:S01]  /*3e50*/  FMUL.FTZ R55, R55, UR24 ;  /* 0x0000001837377c20 */ /* 0x000fe20008410000 */
[-C--:B------:R-:W-:Y:S01]  /*3e60*/  ISETP.GE.AND P6, PT, R16, R246.reuse, PT ;  /* 0x000000f61000720c */ /* 0x080fe20003fc6270 */
[----:B------:R-:W4:Y:S01]  /*3e70*/  MUFU.TANH R35, R35 ;  /* 0x0000002300237308 */ /* 0x000f220000002400 */
[C---:B------:R-:W-:Y:S01]  /*3e80*/  ISETP.GE.AND P0, PT, R17.reuse, R246, PT ;  /* 0x000000f61100720c */ /* 0x040fe20003f06270 */
[----:B------:R-:W-:Y:S01]  /*3e90*/  FMUL.FTZ R37, R74, UR24 ;  /* 0x000000184a257c20 */ /* 0x000fe20008410000 */
[-C--:B------:R-:W-:Y:S01]  /*3ea0*/  ISETP.GE.AND P4, PT, R16, R244.reuse, PT ;  /* 0x000000f41000720c */ /* 0x080fe20003f86270 */
[C---:B------:R-:W-:Y:S01]  /*3eb0*/  VIADD R12, R28.reuse, 0x20 ;  /* 0x000000201c0c7836 */ /* 0x040fe20000000000 */
[----:B------:R-:W-:Y:S01]  /*3ec0*/  ISETP.GE.AND P5, PT, R17, R244, PT ;  /* 0x000000f41100720c */ /* 0x000fe20003fa6270 */
[----:B------:R-:W-:Y:S01]  /*3ed0*/  VIADD R13, R28, 0x21 ;  /* 0x000000211c0d7836 */ /* 0x000fe20000000000 */
[C---:B------:R-:W-:Y:S01]  /*3ee0*/  ISETP.LT.OR P6, PT, R16.reuse, R247, P6 ;  /* 0x000000f71000720c */ /* 0x040fe200037c1670 */
[----:B------:R-:W5:Y:S01]  /*3ef0*/  MUFU.TANH R33, R33 ;  /* 0x0000002100217308 */ /* 0x000f620000002400 */
[----:B------:R-:W-:Y:S01]  /*3f00*/  ISETP.LT.OR P4, PT, R16, R245, P4 ;  /* 0x000000f51000720c */ /* 0x000fe20002781670 */
[----:B------:R-:W-:Y:S01]  /*3f10*/  FMUL.FTZ R49, R49, UR24 ;  /* 0x0000001831317c20 */ /* 0x000fe20008410000 */
[C---:B------:R-:W-:Y:S01]  /*3f20*/  ISETP.LT.OR P0, PT, R17.reuse, R247, P0 ;  /* 0x000000f71100720c */ /* 0x040fe20000701670 */
[----:B------:R-:W-:Y:S01]  /*3f30*/  FMUL.FTZ R50, R50, UR24 ;  /* 0x0000001832327c20 */ /* 0x000fe20008410000 */
[----:B------:R-:W-:Y:S01]  /*3f40*/  ISETP.LT.OR P5, PT, R17, R245, P5 ;  /* 0x000000f51100720c */ /* 0x000fe20002fa1670 */
[----:B------:R-:W-:Y:S01]  /*3f50*/  FMUL.FTZ R53, R53, UR24 ;  /* 0x0000001835357c20 */ /* 0x000fe20008410000 */
[----:B------:R-:W5:Y:S01]  /*3f60*/  LDSM.16.M88.4 R16, [R224+0x7800] ;  /* 0x00780000e010783b */ /* 0x000f620000000200 */
[----:B------:R-:W5:Y:S01]  /*3f70*/  MUFU.TANH R34, R34 ;  /* 0x0000002200227308 */ /* 0x000f620000002400 */
[----:B------:R-:W-:Y:S01]  /*3f80*/  FSEL R24, R6, -INF , !P3 ;  /* 0xff80000006187808 */ /* 0x000fe20005800000 */
[----:B------:R-:W-:Y:S01]  /*3f90*/  FMUL.FTZ R48, R48, UR24 ;  /* 0x0000001830307c20 */ /* 0x000fe20008410000 */
[----:B------:R-:W-:Y:S01]  /*3fa0*/  ISETP.GE.AND P3, PT, R40, R246, PT ;  /* 0x000000f62800720c */ /* 0x000fe20003f66270 */
[----:B------:R-:W-:Y:S01]  /*3fb0*/  VIADD R14, R28, 0x29 ;  /* 0x000000291c0e7836 */ /* 0x000fe20000000000 */
[----:B---3--:R-:W-:Y:S01]  /*3fc0*/  FSEL R20, R4, -INF , !P2 ;  /* 0xff80000004147808 */ /* 0x008fe20005000000 */
[----:B------:R-:W-:Y:S01]  /*3fd0*/  FMUL.FTZ R52, R52, UR24 ;  /* 0x0000001834347c20 */ /* 0x000fe20008410000 */
[----:B------:R-:W-:Y:S01]  /*3fe0*/  ISETP.LT.OR P3, PT, R40, R247, P3 ;  /* 0x000000f72800720c */ /* 0x000fe20001f61670 */
[----:B------:R-:W3:Y:S01]  /*3ff0*/  MUFU.TANH R0, R73 ;  /* 0x0000004900007308 */ /* 0x000ee20000002400 */
[----:B------:R-:W-:Y:S01]  /*4000*/  FSEL R29, R29, -INF , !P1 ;  /* 0xff8000001d1d7808 */ /* 0x000fe20004800000 */
[----:B------:R-:W-:Y:S01]  /*4010*/  FMUL.FTZ R51, R51, UR24 ;  /* 0x0000001833337c20 */ /* 0x000fe20008410000 */
[----:B-1----:R-:W-:Y:S01]  /*4020*/  FSEL R4, R32, -INF , !P5 ;  /* 0xff80000020047808 */ /* 0x002fe20006800000 */
[----:B------:R-:W-:-:S04]  /*4030*/  DEPBAR.LE SB0, 0x0 ;  /* 0x000080000000791a */ /* 0x000fc80000000000 */
[----:B------:R-:W1:Y:S01]  /*4040*/  MUFU.TANH R182, R54 ;  /* 0x0000003600b67308 */ /* 0x000e620000002400 */
[----:B--2---:R-:W-:Y:S02]  /*4050*/  FSEL R15, R36, -INF , !P3 ;  /* 0xff800000240f7808 */ /* 0x004fe40005800000 */
[----:B------:R-:W-:Y:S02]  /*4060*/  ISETP.GE.AND P1, PT, R39, R246, PT ;  /* 0x000000f62700720c */ /* 0x000fe40003f26270 */
[----:B----4-:R-:W-:Y:S02]  /*4070*/  FSEL R21, R35, -INF , !P6 ;  /* 0xff80000023157808 */ /* 0x010fe40007000000 */
[-C--:B------:R-:W-:Y:S01]  /*4080*/  ISETP.GE.AND P5, PT, R12, R244.reuse, PT ;  /* 0x000000f40c00720c */ /* 0x080fe20003fa6270 */
[----:B------:R-:W2:Y:S01]  /*4090*/  MUFU.TANH R180, R55 ;  /* 0x0000003700b47308 */ /* 0x000ea20000002400 */
[-C--:B------:R-:W-:Y:S02]  /*40a0*/  ISETP.GE.AND P3, PT, R13, R244.reuse, PT ;  /* 0x000000f40d00720c */ /* 0x080fe40003f66270 */
[----:B------:R-:W-:-:S02]  /*40b0*/  ISETP.GE.AND P6, PT, R39, R244, PT ;  /* 0x000000f42700720c */ /* 0x000fc40003fc6270 */
[----:B-----5:R-:W-:Y:S02]  /*40c0*/  FSEL R23, R33, -INF , !P0 ;  /* 0xff80000021177808 */ /* 0x020fe40004000000 */
[----:B------:R-:W-:Y:S01]  /*40d0*/  ISETP.GE.AND P0, PT, R13, R246, PT ;  /* 0x000000f60d00720c */ /* 0x000fe20003f06270 */
[----:B------:R-:W4:Y:S01]  /*40e0*/  MUFU.TANH R38, R38 ;  /* 0x0000002600267308 */ /* 0x000f220000002400 */
[----:B------:R-:W-:Y:S02]  /*40f0*/  ISETP.LT.OR P1, PT, R39, R247, P1 ;  /* 0x000000f72700720c */ /* 0x000fe40000f21670 */
[-C--:B------:R-:W-:Y:S02]  /*4100*/  ISETP.LT.OR P5, PT, R12, R245.reuse, P5 ;  /* 0x000000f50c00720c */ /* 0x080fe40002fa1670 */
[----:B------:R-:W-:Y:S01]  /*4110*/  ISETP.LT.OR P3, PT, R13, R245, P3 ;  /* 0x000000f50d00720c */ /* 0x000fe20001f61670 */
[----:B------:R-:W-:Y:S02]  /*4120*/  HMMA.16816.F32 R44, R8, R16, R44 ;  /* 0x00000010082c723c */ /* 0x000fe4000000182c */
[----:B------:R-:W5:Y:S01]  /*4130*/  MUFU.TANH R37, R37 ;  /* 0x0000002500257308 */ /* 0x000f620000002400 */
[----:B------:R-:W-:-:S02]  /*4140*/  ISETP.GE.AND P2, PT, R40, R244, PT ;  /* 0x000000f42800720c */ /* 0x000fc40003f46270 */
[----:B------:R-:W-:Y:S01]  /*4150*/  ISETP.LT.OR P6, PT, R39, R245, P6 ;  /* 0x000000f52700720c */ /* 0x000fe200037c1670 */
[----:B------:R-:W-:Y:S01]  /*4160*/  HMMA.16816.F32 R80, R8, R18, R80 ;  /* 0x000000120850723c */ /* 0x000fe20000001850 */
[----:B------:R-:W-:Y:S01]  /*4170*/  VIADD R16, R28, 0x28 ;  /* 0x000000281c107836 */ /* 0x000fe20000000000 */
[----:B------:R-:W-:Y:S02]  /*4180*/  FSEL R6, R34, -INF , !P4 ;  /* 0xff80000022067808 */ /* 0x000fe40006000000 */
[----:B------:R-:W-:Y:S01]  /*4190*/  MUFU.TANH R181, R49 ;  /* 0x0000003100b57308 */ /* 0x000fe20000002400 */
[----:B------:R-:W-:Y:S02]  /*41a0*/  ISETP.LT.OR P0, PT, R13, R247, P0 ;  /* 0x000000f70d00720c */ /* 0x000fe40000701670 */
[----:B------:R-:W-:Y:S01]  /*41b0*/  ISETP.GE.AND P4, PT, R12, R246, PT ;  /* 0x000000f60c00720c */ /* 0x000fe20003f86270 */
[----:B------:R-:W-:Y:S01]  /*41c0*/  VIADD R8, R28, 0x30 ;  /* 0x000000301c087836 */ /* 0x000fe20000000000 */
[----:B---3--:R-:W-:Y:S01]  /*41d0*/  FSEL R13, R0, -INF , !P1 ;  /* 0xff800000000d7808 */ /* 0x008fe20004800000 */
[----:B------:R-:W-:Y:S01]  /*41e0*/  VIADD R9, R28, 0x31 ;  /* 0x000000311c097836 */ /* 0x000fe20000000000 */
[----:B-1----:R-:W-:Y:S01]  /*41f0*/  FSEL R182, R182, -INF , !P5 ;  /* 0xff800000b6b67808 */ /* 0x002fe20006800000 */
[----:B------:R-:W1:Y:S01]  /*4200*/  MUFU.TANH R204, R50 ;  /* 0x0000003200cc7308 */ /* 0x000e620000002400 */
[----:B--2---:R-:W-:-:S02]  /*4210*/  FSEL R180, R180, -INF , !P3 ;  /* 0xff800000b4b47808 */ /* 0x004fc40005800000 */
[----:B------:R-:W-:Y:S02]  /*4220*/  FMNMX.FTZ R10, R27, R25, !PT ;  /* 0x000000191b0a7209 */ /* 0x000fe40007810000 */
[----:B------:R-:W-:Y:S02]  /*4230*/  ISETP.LT.OR P2, PT, R40, R245, P2 ;  /* 0x000000f52800720c */ /* 0x000fe40001741670 */
[----:B----4-:R-:W-:Y:S01]  /*4240*/  FSEL R0, R38, -INF , !P6 ;  /* 0xff80000026007808 */ /* 0x010fe20007000000 */
[----:B------:R-:W2:Y:S01]  /*4250*/  MUFU.TANH R199, R53 ;  /* 0x0000003500c77308 */ /* 0x000ea20000002400 */
[----:B------:R-:W-:Y:S01]  /*4260*/  ISETP.GE.AND P5, PT, R8, R246, PT ;  /* 0x000000f60800720c */ /* 0x000fe20003fa6270 */
[----:B------:R-:W-:Y:S01]  /*4270*/  FMUL.FTZ R44, R44, UR24 ;  /* 0x000000182c2c7c20 */ /* 0x000fe20008410000 */
[----:B------:R-:W-:Y:S01]  /*4280*/  ISETP.GE.AND P3, PT, R8, R244, PT ;  /* 0x000000f40800720c */ /* 0x000fe20003f66270 */
[----:B------:R-:W-:Y:S01]  /*4290*/  FMUL.FTZ R45, R45, UR24 ;  /* 0x000000182d2d7c20 */ /* 0x000fe20008410000 */
[----:B------:R-:W-:Y:S01]  /*42a0*/  ISETP.GE.AND P1, PT, R14, R246, PT ;  /* 0x000000f60e00720c */ /* 0x000fe20003f26270 */
[----:B------:R-:W-:Y:S01]  /*42b0*/  FMUL.FTZ R80, R80, UR24 ;  /* 0x0000001850507c20 */ /* 0x000fe20008410000 */
[----:B------:R-:W-:Y:S01]  /*42c0*/  ISETP.GE.AND P6, PT, R16, R244, PT ;  /* 0x000000f41000720c */ /* 0x000fe20003fc6270 */
[----:B------:R-:W3:Y:S01]  /*42d0*/  MUFU.TANH R183, R48 ;  /* 0x0000003000b77308 */ /* 0x000ee20000002400 */
[-C--:B------:R-:W-:Y:S01]  /*42e0*/  ISETP.LT.OR P4, PT, R12, R247.reuse, P4 ;  /* 0x000000f70c00720c */ /* 0x080fe20002781670 */
[----:B------:R-:W-:Y:S01]  /*42f0*/  FMUL.FTZ R81, R81, UR24 ;  /* 0x0000001851517c20 */ /* 0x000fe20008410000 */
[----:B------:R-:W-:Y:S01]  /*4300*/  FMNMX.FTZ R10, R31, R10, !PT ;  /* 0x0000000a1f0a7209 */ /* 0x000fe20007810000 */
[----:B------:R-:W-:Y:S01]  /*4310*/  FMUL.FTZ R46, R46, UR24 ;  /* 0x000000182e2e7c20 */ /* 0x000fe20008410000 */
[----:B-----5:R-:W-:Y:S01]  /*4320*/  FSEL R12, R37, -INF , !P2 ;  /* 0xff800000250c7808 */ /* 0x020fe20005000000 */
[----:B------:R-:W-:Y:S01]  /*4330*/  FMUL.FTZ R47, R47, UR24 ;  /* 0x000000182f2f7c20 */ /* 0x000fe20008410000 */
[C---:B------:R-:W-:Y:S01]  /*4340*/  ISETP.LT.OR P5, PT, R8.reuse, R247, P5 ;  /* 0x000000f70800720c */ /* 0x040fe20002fa1670 */
[----:B------:R-:W4:Y:S01]  /*4350*/  MUFU.TANH R201, R52 ;  /* 0x0000003400c97308 */ /* 0x000f220000002400 */
[-C--:B------:R-:W-:Y:S01]  /*4360*/  ISETP.LT.OR P3, PT, R8, R245.reuse, P3 ;  /* 0x000000f50800720c */ /* 0x080fe20001f61670 */
[----:B------:R-:W-:Y:S01]  /*4370*/  VIADD R8, R28, 0x38 ;  /* 0x000000381c087836 */ /* 0x000fe20000000000 */
[----:B------:R-:W-:Y:S01]  /*4380*/  ISETP.GE.AND P2, PT, R16, R246, PT ;  /* 0x000000f61000720c */ /* 0x000fe20003f46270 */
[----:B------:R-:W-:Y:S01]  /*4390*/  VIADD R28, R28, 0x39 ;  /* 0x000000391c1c7836 */ /* 0x000fe20000000000 */
[----:B------:R-:W-:Y:S01]  /*43a0*/  ISETP.LT.OR P6, PT, R16, R245, P6 ;  /* 0x000000f51000720c */ /* 0x000fe200037c1670 */
[----:B------:R-:W-:Y:S01]  /*43b0*/  FMUL.FTZ R82, R82, UR24 ;  /* 0x0000001852527c20 */ /* 0x000fe20008410000 */
[-C--:B------:R-:W-:Y:S01]  /*43c0*/  ISETP.LT.OR P1, PT, R14, R247.reuse, P1 ;  /* 0x000000f70e00720c */ /* 0x080fe20000f21670 */
[----:B------:R-:W5:Y:S01]  /*43d0*/  MUFU.TANH R215, R44 ;  /* 0x0000002c00d77308 */ /* 0x000f620000002400 */
[----:B------:R-:W-:Y:S01]  /*43e0*/  FMNMX.FTZ R10, R29, R10, !PT ;  /* 0x0000000a1d0a7209 */ /* 0x000fe20007810000 */
[----:B------:R-:W-:Y:S01]  /*43f0*/  FMUL.FTZ R83, R83, UR24 ;  /* 0x0000001853537c20 */ /* 0x000fe20008410000 */
[----:B------:R-:W-:-:S02]  /*4400*/  ISETP.LT.OR P2, PT, R16, R247, P2 ;  /* 0x000000f71000720c */ /* 0x000fc40001741670 */
[----:B-1----:R-:W-:Y:S02]  /*4410*/  FSEL R204, R204, -INF , !P6 ;  /* 0xff800000cccc7808 */ /* 0x002fe40007000000 */
[----:B------:R-:W-:Y:S01]  /*4420*/  FSEL R181, R181, -INF , !P1 ;  /* 0xff800000b5b57808 */ /* 0x000fe20004800000 */
[----:B------:R-:W1:Y:S01]  /*4430*/  MUFU.TANH R213, R45 ;  /* 0x0000002d00d57308 */ /* 0x000e620000002400 */
[C---:B------:R-:W-:Y:S02]  /*4440*/  ISETP.GE.AND P6, PT, R8.reuse, R246, PT ;  /* 0x000000f60800720c */ /* 0x040fe40003fc6270 */
[----:B------:R-:W-:Y:S02]  /*4450*/  ISETP.GE.AND P1, PT, R8, R244, PT ;  /* 0x000000f40800720c */ /* 0x000fe40003f26270 */
[----:B------:R-:W-:Y:S02]  /*4460*/  FMNMX.FTZ R10, R21, R10, !PT ;  /* 0x0000000a150a7209 */ /* 0x000fe40007810000 */
[----:B--2---:R-:W-:Y:S01]  /*4470*/  FSEL R199, R199, -INF , !P0 ;  /* 0xff800000c7c77808 */ /* 0x004fe20004000000 */
[----:B------:R-:W2:Y:S01]  /*4480*/  MUFU.TANH R211, R80 ;  /* 0x0000005000d37308 */ /* 0x000ea20000002400 */
[----:B---3--:R-:W-:-:S02]  /*4490*/  FSEL R183, R183, -INF , !P2 ;  /* 0xff800000b7b77808 */ /* 0x008fc40005000000 */
[C---:B------:R-:W-:Y:S02]  /*44a0*/  ISETP.GE.AND P0, PT, R9.reuse, R246, PT ;  /* 0x000000f60900720c */ /* 0x040fe40003f06270 */
[----:B------:R-:W-:Y:S02]  /*44b0*/  ISETP.GE.AND P2, PT, R9, R244, PT ;  /* 0x000000f40900720c */ /* 0x000fe40003f46270 */
[C---:B------:R-:W-:Y:S01]  /*44c0*/  ISETP.LT.OR P6, PT, R8.reuse, R247, P6 ;  /* 0x000000f70800720c */ /* 0x040fe200037c1670 */
[----:B------:R-:W3:Y:S01]  /*44d0*/  MUFU.TANH R209, R81 ;  /* 0x0000005100d17308 */ /* 0x000ee20000002400 */
[----:B------:R-:W-:Y:S02]  /*44e0*/  ISETP.LT.OR P1, PT, R8, R245, P1 ;  /* 0x000000f50800720c */ /* 0x000fe40000f21670 */
[----:B------:R-:W-:Y:S02]  /*44f0*/  FMNMX.FTZ R8, R23, R10, !PT ;  /* 0x0000000a17087209 */ /* 0x000fe40007810000 */
[----:B------:R-:W-:-:S02]  /*4500*/  ISETP.LT.OR P0, PT, R9, R247, P0 ;  /* 0x000000f70900720c */ /* 0x000fc40000701670 */
[----:B------:R-:W-:Y:S01]  /*4510*/  ISETP.LT.OR P2, PT, R9, R245, P2 ;  /* 0x000000f50900720c */ /* 0x000fe20001741670 */
[----:B------:R-:W3:Y:S01]  /*4520*/  MUFU.TANH R51, R51 ;  /* 0x0000003300337308 */ /* 0x000ee20000002400 */
[----:B------:R-:W-:Y:S02]  /*4530*/  FMNMX.FTZ R9, R30, R26, !PT ;  /* 0x0000001a1e097209 */ /* 0x000fe40007810000 */
[----:B------:R-:W-:Y:S02]  /*4540*/  FMNMX.FTZ R8, R15, R8, !PT ;  /* 0x000000080f087209 */ /* 0x000fe40007810000 */
[----:B----4-:R-:W-:Y:S02]  /*4550*/  FSEL R201, R201, -INF , !P4 ;  /* 0xff800000c9c97808 */ /* 0x010fe40006000000 */
[----:B------:R-:W-:Y:S01]  /*4560*/  FMNMX.FTZ R9, R24, R9, !PT ;  /* 0x0000000918097209 */ /* 0x000fe20007810000 */
[----:B------:R4:W1:Y:S01]  /*4570*/  MUFU.TANH R210, R46 ;  /* 0x0000002e00d27308 */ /* 0x0008620000002400 */
[----:B------:R-:W-:-:S02]  /*4580*/  FMNMX.FTZ R8, R13, R8, !PT ;  /* 0x000000080d087209 */ /* 0x000fc40007810000 */
[----:B------:R-:W-:Y:S02]  /*4590*/  FMNMX.FTZ R9, R20, R9, !PT ;  /* 0x0000000914097209 */ /* 0x000fe40007810000 */
[----:B------:R-:W-:Y:S02]  /*45a0*/  FMNMX.FTZ R8, R201, R8, !PT ;  /* 0x00000008c9087209 */ /* 0x000fe40007810000 */
[----:B------:R-:W-:Y:S01]  /*45b0*/  FMNMX.FTZ R9, R6, R9, !PT ;  /* 0x0000000906097209 */ /* 0x000fe20007810000 */
[----:B------:R4:W2:Y:S01]  /*45c0*/  MUFU.TANH R208, R47 ;  /* 0x0000002f00d07308 */ /* 0x0008a20000002400 */
[----:B------:R-:W-:Y:S02]  /*45d0*/  FMNMX.FTZ R8, R199, R8, !PT ;  /* 0x00000008c7087209 */ /* 0x000fe40007810000 */
[----:B------:R-:W-:Y:S02]  /*45e0*/  FMNMX.FTZ R9, R4, R9, !PT ;  /* 0x0000000904097209 */ /* 0x000fe40007810000 */
[----:B------:R-:W-:-:S02]  /*45f0*/  FMNMX.FTZ R8, R183, R8, !PT ;  /* 0x00000008b7087209 */ /* 0x000fc40007810000 */
[----:B-----5:R-:W-:Y:S01]  /*4600*/  FSEL R215, R215, -INF , !P5 ;  /* 0xff800000d7d77808 */ /* 0x020fe20006800000 */
[----:B------:R4:W2:Y:S01]  /*4610*/  MUFU.TANH R206, R82 ;  /* 0x0000005200ce7308 */ /* 0x0008a20000002400 */
[----:B------:R-:W-:Y:S02]  /*4620*/  FMNMX.FTZ R9, R12, R9, !PT ;  /* 0x000000090c097209 */ /* 0x000fe40007810000 */
[----:B------:R-:W-:Y:S02]  /*4630*/  FMNMX.FTZ R8, R181, R8, !PT ;  /* 0x00000008b5087209 */ /* 0x000fe40007810000 */
[----:B-1----:R-:W-:Y:S01]  /*4640*/  FSEL R213, R213, -INF , !P0 ;  /* 0xff800000d5d57808 */ /* 0x002fe20004000000 */
[----:B------:R-:W-:Y:S01]  /*4650*/  BAR.SYNC.DEFER_BLOCKING 0x0 ;  /* 0x0000000000007b1d */ /* 0x000fe20000010000 */
[----:B------:R-:W-:Y:S02]  /*4660*/  PLOP3.LUT P0, PT, PT, PT, UP0, 0x80, 0x0 ;  /* 0x000000000000781c */ /* 0x000fe40003f0f008 */
[----:B------:R-:W-:-:S02]  /*4670*/  ISETP.GE.AND P5, PT, R28, R246, PT ;  /* 0x000000f61c00720c */ /* 0x000fc40003fa6270 */
[----:B------:R-:W-:Y:S01]  /*4680*/  FMNMX.FTZ R9, R0, R9, !PT ;  /* 0x0000000900097209 */ /* 0x000fe20007810000 */
[----:B------:R4:W1:Y:S01]  /*4690*/  MUFU.TANH R202, R83 ;  /* 0x0000005300ca7308 */ /* 0x0008620000002400 */
[----:B------:R-:W-:Y:S02]  /*46a0*/  FMNMX.FTZ R8, R215, R8, !PT ;  /* 0x00000008d7087209 */ /* 0x000fe40007810000 */
[----:B------:R-:W-:Y:S02]  /*46b0*/  ISETP.GE.AND P4, PT, R14, R244, PT ;  /* 0x000000f40e00720c */ /* 0x000fe40003f86270 */
[----:B------:R-:W-:Y:S02]  /*46c0*/  ISETP.LT.OR P5, PT, R28, R247, P5 ;  /* 0x000000f71c00720c */ /* 0x000fe40002fa1670 */
[----:B--2---:R-:W-:Y:S02]  /*46d0*/  FSEL R211, R211, -INF , !P6 ;  /* 0xff800000d3d37808 */ /* 0x004fe40007000000 */
[----:B------:R-:W-:-:S02]  /*46e0*/  FMNMX.FTZ R9, R182, R9, !PT ;  /* 0x00000009b6097209 */ /* 0x000fc40007810000 */
[----:B------:R-:W-:Y:S02]  /*46f0*/  FMNMX.FTZ R8, R213, R8, !PT ;  /* 0x00000008d5087209 */ /* 0x000fe40007810000 */
[----:B------:R-:W-:Y:S02]  /*4700*/  ISETP.LT.OR P4, PT, R14, R245, P4 ;  /* 0x000000f50e00720c */ /* 0x000fe40002781670 */
[----:B---3--:R-:W-:Y:S02]  /*4710*/  FSEL R209, R209, -INF , !P5 ;  /* 0xff800000d1d17808 */ /* 0x008fe40006800000 */
[----:B------:R-:W-:Y:S02]  /*4720*/  FMNMX.FTZ R9, R180, R9, !PT ;  /* 0x00000009b4097209 */ /* 0x000fe40007810000 */
[----:B------:R-:W-:Y:S02]  /*4730*/  FMNMX.FTZ R8, R211, R8, !PT ;  /* 0x00000008d3087209 */ /* 0x000fe40007810000 */
[----:B------:R-:W-:-:S02]  /*4740*/  FSEL R214, R51, -INF , !P4 ;  /* 0xff80000033d67808 */ /* 0x000fc40006000000 */
[----:B------:R-:W-:Y:S02]  /*4750*/  FMNMX.FTZ R9, R204, R9, !PT ;  /* 0x00000009cc097209 */ /* 0x000fe40007810000 */
[----:B------:R-:W-:Y:S01]  /*4760*/  FMNMX.FTZ R8, R209, R8, !PT ;  /* 0x00000008d1087209 */ /* 0x000fe20007810000 */
[----:B-1--4-:R-:W-:Y:S06]  /*4770*/  @!P0 BRA `(.L_x_1187) ;  /* 0x0000000000948947 */ /* 0x012fec0003800000 */
        /* <DEDUP_REMOVED lines=37> */
.L_x_1187:
        /* <DEDUP_REMOVED lines=30> */
[C---:B------:R-:W-:Y:S01]  /*4bb0*/  IADD3 R220, R235.reuse, 0x3800, RZ ;  /* 0x00003800ebdc7810 */ /* 0x040fe20007ffe0ff */
[----:B------:R-:W-:Y:S01]  /*4bc0*/  LDSM.16.MT88.4 R132, [R228+0x10000] ;  /* 0x01000000e484783b */ /* 0x000fe20000004200 */
[----:B------:R-:W-:-:S02]  /*4bd0*/  IADD3 R219, R235, 0x4000, RZ ;  /* 0x00004000ebdb7810 */ /* 0x000fc40007ffe0ff */
[C---:B------:R-:W-:Y:S01]  /*4be0*/  IADD3 R218, R235.reuse, 0x4800, RZ ;  /* 0x00004800ebda7810 */ /* 0x040fe20007ffe0ff */
[----:B------:R-:W-:Y:S01]  /*4bf0*/  LDSM.16.MT88.4 R40, [R232+0x12000] ;  /* 0x01200000e828783b */ /* 0x000fe20000004200 */
[----:B-1----:R-:W-:Y:S02]  /*4c00*/  FMNMX.FTZ R8, R10, R9, !PT ;  /* 0x000000090a087209 */ /* 0x002fe40007810000 */
[----:B------:R-:W-:Y:S01]  /*4c10*/  IADD3 R217, R235, 0x5000, RZ ;  /* 0x00005000ebd97810 */ /* 0x000fe20007ffe0ff */
[----:B------:R-:W-:Y:S01]  /*4c20*/  LDSM.16.MT88.4 R48, [R230+0x12000] ;  /* 0x01200000e630783b */ /* 0x000fe20000004200 */
[----:B--2---:R-:W-:Y:S02]  /*4c30*/  FMNMX.FTZ R164, R11, R164, !PT ;  /* 0x000000a40ba47209 */ /* 0x004fe40007810000 */
[----:B------:R-:W-:Y:S01]  /*4c40*/  IADD3 R216, R235, 0x5800, RZ ;  /* 0x00005800ebd87810 */ /* 0x000fe20007ffe0ff */
[----:B------:R-:W1:Y:S01]  /*4c50*/  SHFL.BFLY PT, R3, R8, 0x1, 0x1f ;  /* 0x0c201f0008037f89 */ /* 0x000e6200000e0000 */
[C---:B------:R-:W-:Y:S01]  /*4c60*/  FSETP.NEU.FTZ.AND P1, PT, R164.reuse, -INF , PT ;  /* 0xff800000a400780b */ /* 0x040fe20003f3d000 */
[----:B------:R-:W-:-:S02]  /*4c70*/  FMUL.FTZ R212, R164, UR18 ;  /* 0x00000012a4d47c20 */ /* 0x000fc40008410000 */
[----:B------:R-:W2:Y:S03]  /*4c80*/  LDSM.16.MT88.4 R56, [R229+0x12000] ;  /* 0x01200000e538783b */ /* 0x000ea60000004200 */
[----:B------:R-:W-:Y:S01]  /*4c90*/  FSEL R212, R212, RZ, P1 ;  /* 0x000000ffd4d47208 */ /* 0x000fe20000800000 */
[----:B------:R-:W3:Y:S04]  /*4ca0*/  LDSM.16.MT88.4 R64, [R228+0x12000] ;  /* 0x01200000e440783b */ /* 0x000ee80000004200 */
[----:B------:R-:W4:Y:S01]  /*4cb0*/  LDSM.16.MT88.4 R72, [R232+0x14000] ;  /* 0x01400000e848783b */ /* 0x000f220000004200 */
[--C-:B------:R-:W-:Y:S01]  /*4cc0*/  FFMA.FTZ R197, R27, UR18, -R212.reuse ;  /* 0x000000121bc57c23 */ /* 0x100fe200080108d4 */
[--C-:B------:R-:W-:Y:S01]  /*4cd0*/  FFMA.FTZ R194, R25, UR18, -R212.reuse ;  /* 0x0000001219c27c23 */ /* 0x100fe200080108d4 */
[--C-:B------:R-:W-:Y:S01]  /*4ce0*/  FFMA.FTZ R193, R31, UR18, -R212.reuse ;  /* 0x000000121fc17c23 */ /* 0x100fe200080108d4 */
[----:B------:R-:W5:Y:S01]  /*4cf0*/  LDSM.16.MT88.4 R80, [R230+0x14000] ;  /* 0x01400000e650783b */ /* 0x000f620000004200 */
[--C-:B------:R-:W-:Y:S01]  /*4d00*/  FFMA.FTZ R188, R29, UR18, -R212.reuse ;  /* 0x000000121dbc7c23 */ /* 0x100fe200080108d4 */
[--C-:B------:R-:W-:Y:S01]  /*4d10*/  FFMA.FTZ R189, R21, UR18, -R212.reuse ;  /* 0x0000001215bd7c23 */ /* 0x100fe200080108d4 */
[----:B------:R-:W-:Y:S01]  /*4d20*/  MUFU.EX2 R197, R197 ;  /* 0x000000c500c57308 */ /* 0x000fe20000000800 */
[----:B------:R-:W5:Y:S01]  /*4d30*/  LDSM.16.MT88.4 R88, [R229+0x14000] ;  /* 0x01400000e558783b */ /* 0x000f620000004200 */
[--C-:B------:R-:W-:Y:S01]  /*4d40*/  FFMA.FTZ R186, R23, UR18, -R212.reuse ;  /* 0x0000001217ba7c23 */ /* 0x100fe200080108d4 */
[--C-:B------:R-:W-:Y:S01]  /*4d50*/  FFMA.FTZ R185, R15, UR18, -R212.reuse ;  /* 0x000000120fb97c23 */ /* 0x100fe200080108d4 */
[--C-:B------:R-:W-:Y:S01]  /*4d60*/  FFMA.FTZ R2, R13, UR18, -R212.reuse ;  /* 0x000000120d027c23 */ /* 0x100fe200080108d4 */
[----:B-1----:R-:W-:Y:S01]  /*4d70*/  FMNMX.FTZ R3, R8, R3, !PT ;  /* 0x0000000308037209 */ /* 0x002fe20007810000 */
[----:B------:R-:W1:Y:S01]  /*4d80*/  LDSM.16.MT88.4 R96, [R228+0x14000] ;  /* 0x01400000e460783b */ /* 0x000e620000004200 */
[--C-:B------:R-:W-:Y:S01]  /*4d90*/  FFMA.FTZ R196, R201, UR18, -R212.reuse ;  /* 0x00000012c9c47c23 */ /* 0x100fe200080108d4 */
[----:B------:R-:W2:Y:S01]  /*4da0*/  MUFU.EX2 R194, R194 ;  /* 0x000000c200c27308 */ /* 0x000ea20000000800 */
[C---:B------:R-:W-:Y:S01]  /*4db0*/  FSETP.NEU.FTZ.AND P1, PT, R3.reuse, -INF , PT ;  /* 0xff8000000300780b */ /* 0x040fe20003f3d000 */
[----:B------:R-:W-:Y:S01]  /*4dc0*/  FMUL.FTZ R205, R3, UR18 ;  /* 0x0000001203cd7c20 */ /* 0x000fe20008410000 */
[----:B------:R-:W1:Y:S01]  /*4dd0*/  LDSM.16.MT88.4 R104, [R232+0x16000] ;  /* 0x01600000e868783b */ /* 0x000e620000004200 */
[--C-:B------:R-:W-:Y:S01]  /*4de0*/  FFMA.FTZ R199, R199, UR18, -R212.reuse ;  /* 0x00000012c7c77c23 */ /* 0x100fe200080108d4 */
[--C-:B------:R-:W-:Y:S01]  /*4df0*/  FFMA.FTZ R198, R183, UR18, -R212.reuse ;  /* 0x00000012b7c67c23 */ /* 0x100fe200080108d4 */
[----:B------:R-:W-:Y:S01]  /*4e00*/  FFMA.FTZ R201, R181, UR18, -R212 ;  /* 0x00000012b5c97c23 */ /* 0x000fe200080108d4 */
[----:B------:R-:W1:Y:S01]  /*4e10*/  LDSM.16.MT88.4 R112, [R230+0x16000] ;  /* 0x01600000e670783b */ /* 0x000e620000004200 */
[----:B------:R-:W-:Y:S01]  /*4e20*/  FSEL R205, R205, RZ, P1 ;  /* 0x000000ffcdcd7208 */ /* 0x000fe20000800000 */
[----:B------:R-:W-:Y:S02]  /*4e30*/  MUFU.EX2 R193, R193 ;  /* 0x000000c100c17308 */ /* 0x000fe40000000800 */
[----:B------:R-:W1:Y:S02]  /*4e40*/  LDSM.16.MT88.4 R120, [R229+0x16000] ;  /* 0x01600000e578783b */ /* 0x000e640000004200 */
[--C-:B------:R-:W-:Y:S01]  /*4e50*/  FFMA.FTZ R191, R30, UR18, -R205.reuse ;  /* 0x000000121ebf7c23 */ /* 0x100fe200080108cd */
[--C-:B------:R-:W-:Y:S01]  /*4e60*/  FFMA.FTZ R192, R26, UR18, -R205.reuse ;  /* 0x000000121ac07c23 */ /* 0x100fe200080108cd */
[----:B------:R-:W1:Y:S01]  /*4e70*/  LDSM.16.MT88.4 R8, [R228+0x16000] ;  /* 0x01600000e408783b */ /* 0x000e620000004200 */
[--C-:B------:R-:W-:Y:S01]  /*4e80*/  FFMA.FTZ R195, R24, UR18, -R205.reuse ;  /* 0x0000001218c37c23 */ /* 0x100fe200080108cd */
[--C-:B------:R-:W-:Y:S01]  /*4e90*/  FFMA.FTZ R190, R20, UR18, -R205.reuse ;  /* 0x0000001214be7c23 */ /* 0x100fe200080108cd */
[----:B------:R-:W3:Y:S01]  /*4ea0*/  MUFU.EX2 R188, R188 ;  /* 0x000000bc00bc7308 */ /* 0x000ee20000000800 */
[----:B--2---:R-:W-:Y:S01]  /*4eb0*/  F2FP.F16.F32.PACK_AB R128, R194, R197 ;  /* 0x000000c5c280723e */ /* 0x004fe200000000ff */
[--C-:B------:R-:W-:Y:S01]  /*4ec0*/  FFMA.FTZ R187, R6, UR18, -R205.reuse ;  /* 0x0000001206bb7c23 */ /* 0x100fe200080108cd */
[--C-:B------:R-:W-:Y:S01]  /*4ed0*/  FFMA.FTZ R184, R4, UR18, -R205.reuse ;  /* 0x0000001204b87c23 */ /* 0x100fe200080108cd */
[----:B------:R-:W-:Y:S01]  /*4ee0*/  LDSM.16.MT88.4 R16, [R228+0x10800] ;  /* 0x01080000e410783b */ /* 0x000fe20000004200 */
[--C-:B------:R-:W-:Y:S01]  /*4ef0*/  FFMA.FTZ R165, R12, UR18, -R205.reuse ;  /* 0x000000120ca57c23 */ /* 0x100fe200080108cd */
[--C-:B------:R-:W-:Y:S01]  /*4f00*/  FFMA.FTZ R0, R0, UR18, -R205.reuse ;  /* 0x0000001200007c23 */ /* 0x100fe200080108cd */
[--C-:B------:R-:W-:Y:S01]  /*4f10*/  FFMA.FTZ R200, R182, UR18, -R205.reuse ;  /* 0x00000012b6c87c23 */ /* 0x100fe200080108cd */
[----:B------:R-:W-:Y:S01]  /*4f20*/  MUFU.EX2 R191, R191 ;  /* 0x000000bf00bf7308 */ /* 0x000fe20000000800 */
[----:B------:R-:W2:Y:S01]  /*4f30*/  LDSM.16.MT88.4 R4, [R232+0x10800] ;  /* 0x01080000e804783b */ /* 0x000ea20000004200 */
[--C-:B------:R-:W-:Y:S01]  /*4f40*/  FFMA.FTZ R203, R180, UR18, -R205.reuse ;  /* 0x00000012b4cb7c23 */ /* 0x100fe200080108cd */
[--C-:B------:R-:W-:Y:S01]  /*4f50*/  FFMA.FTZ R204, R204, UR18, -R205.reuse ;  /* 0x00000012cccc7c23 */ /* 0x100fe200080108cd */
[--C-:B------:R-:W-:Y:S01]  /*4f60*/  FFMA.FTZ R207, R214, UR18, -R205.reuse ;  /* 0x00000012d6cf7c23 */ /* 0x100fe200080108cd */
[----:B------:R-:W2:Y:S01]  /*4f70*/  LDSM.16.MT88.4 R20, [R229+0x12800] ;  /* 0x01280000e514783b */ /* 0x000ea20000004200 */
[----:B------:R-:W-:Y:S01]  /*4f80*/  FFMA.FTZ R251, R202, UR18, -R205 ;  /* 0x00000012cafb7c23 */ /* 0x000fe200080108cd */
[----:B------:R-:W-:Y:S01]  /*4f90*/  FADD.FTZ R194, R197, R194 ;  /* 0x000000c2c5c27221 */ /* 0x000fe20000010000 */
[----:B------:R-:W4:Y:S01]  /*4fa0*/  MUFU.EX2 R192, R192 ;  /* 0x000000c000c07308 */ /* 0x000f220000000800 */
[----:B---3--:R-:W-:Y:S01]  /*4fb0*/  F2FP.F16.F32.PACK_AB R130, R188, R193 ;  /* 0x000000c1bc82723e */ /* 0x008fe200000000ff */
[----:B------:R-:W-:Y:S01]  /*4fc0*/  LDSM.16.MT88.4 R32, [R230+0x12800] ;  /* 0x01280000e620783b */ /* 0x000fe20000004200 */
[----:B------:R-:W-:Y:S01]  /*4fd0*/  FADD.FTZ R193, R193, R194 ;  /* 0x000000c2c1c17221 */ /* 0x000fe20000010000 */
[----:B------:R-:W-:-:S02]  /*4fe0*/  IADD3 R214, R235, 0x6800, RZ ;  /* 0x00006800ebd67810 */ /* 0x000fc40007ffe0ff */
[----:B------:R-:W-:Y:S01]  /*4ff0*/  LDSM.16.MT88.4 R24, [R232+0x14800] ;  /* 0x01480000e818783b */ /* 0x000fe20000004200 */
[----:B------:R-:W-:Y:S01]  /*5000*/  FADD.FTZ R188, R188, R193 ;  /* 0x000000c1bcbc7221 */ /* 0x000fe20000010000 */
[----:B------:R-:W-:Y:S02]  /*5010*/  MUFU.EX2 R195, R195 ;  /* 0x000000c300c37308 */ /* 0x000fe40000000800 */
[----:B------:R-:W-:Y:S04]  /*5020*/  LDSM.16.MT88.4 R176, [R230+0x10800] ;  /* 0x01080000e6b0783b */ /* 0x000fe80000004200 */
[----:B------:R-:W-:Y:S02]  /*5030*/  LDSM.16.MT88.4 R172, [R229+0x10800] ;  /* 0x01080000e5ac783b */ /* 0x000fe40000004200 */
[----:B------:R-:W3:Y:S01]  /*5040*/  MUFU.EX2 R190, R190 ;  /* 0x000000be00be7308 */ /* 0x000ee20000000800 */
[----:B----4-:R-:W-:Y:S01]  /*5050*/  F2FP.F16.F32.PACK_AB R129, R192, R191 ;  /* 0x000000bfc081723e */ /* 0x010fe200000000ff */
[----:B------:R-:W-:Y:S01]  /*5060*/  LDSM.16.MT88.4 R168, [R232+0x12800] ;  /* 0x01280000e8a8783b */ /* 0x000fe20000004200 */
[----:B------:R-:W-:-:S03]  /*5070*/  FADD.FTZ R192, R191, R192 ;  /* 0x000000c0bfc07221 */ /* 0x000fc60000010000 */
[----:B------:R-:W-:Y:S02]  /*5080*/  LDSM.16.MT88.4 R28, [R228+0x12800] ;  /* 0x01280000e41c783b */ /* 0x000fe40000004200 */
[----:B------:R-:W-:Y:S02]  /*5090*/  MUFU.EX2 R189, R189 ;  /* 0x000000bd00bd7308 */ /* 0x000fe40000000800 */
[----:B------:R-:W-:Y:S06]  /*50a0*/  LDSM.16.MT88.4 R180, [R232+0x11000] ;  /* 0x01100000e8b4783b */ /* 0x000fec0000004200 */
[----:B------:R-:W4:Y:S01]  /*50b0*/  MUFU.EX2 R186, R186 ;  /* 0x000000ba00ba7308 */ /* 0x000f220000000800 */
[----:B---3--:R-:W-:Y:S01]  /*50c0*/  F2FP.F16.F32.PACK_AB R131, R190, R195 ;  /* 0x000000c3be83723e */ /* 0x008fe200000000ff */
[----:B------:R-:W-:-:S04]  /*50d0*/  FADD.FTZ R195, R195, R192 ;  /* 0x000000c0c3c37221 */ /* 0x000fc80000010000 */
[----:B------:R-:W-:Y:S02]  /*50e0*/  FADD.FTZ R190, R190, R195 ;  /* 0x000000c3bebe7221 */ /* 0x000fe40000010000 */
[C---:B------:R-:W-:Y:S01]  /*50f0*/  HMMA.16816.F32 R160, R128.reuse, R156, RZ ;  /* 0x0000009c80a0723c */ /* 0x040fe200000018ff */
[----:B------:R-:W-:Y:S05]  /*5100*/  MUFU.EX2 R185, R185 ;  /* 0x000000b900b97308 */ /* 0x000fea0000000800 */
[C---:B------:R-:W-:Y:S03]  /*5110*/  HMMA.16816.F32 R152, R128.reuse, R148, RZ ;  /* 0x000000948098723c */ /* 0x040fe600000018ff */
[----:B------:R-:W3:Y:S01]  /*5120*/  MUFU.EX2 R2, R2 ;  /* 0x0000000200027308 */ /* 0x000ee20000000800 */
[C---:B----4-:R-:W-:Y:S01]  /*5130*/  F2FP.F16.F32.PACK_AB R12, R186.reuse, R189 ;  /* 0x000000bdba0c723e */ /* 0x050fe200000000ff */
[----:B------:R-:W-:Y:S01]  /*5140*/  FADD.FTZ R189, R189, R188 ;  /* 0x000000bcbdbd7221 */ /* 0x000fe20000010000 */
[----:B------:R-:W-:Y:S03]  /*5150*/  HMMA.16816.F32 R144, R128, R140, RZ ;  /* 0x0000008c8090723c */ /* 0x000fe600000018ff */
[----:B------:R-:W-:-:S02]  /*5160*/  FADD.FTZ R186, R186, R189 ;  /* 0x000000bdbaba7221 */ /* 0x000fc40000010000 */
[----:B------:R-:W-:Y:S01]  /*5170*/  MUFU.EX2 R187, R187 ;  /* 0x000000bb00bb7308 */ /* 0x000fe20000000800 */
[C---:B------:R-:W-:Y:S06]  /*5180*/  HMMA.16816.F32 R136, R128.reuse, R132, RZ ;  /* 0x000000848088723c */ /* 0x040fec00000018ff */
[----:B------:R-:W-:Y:S01]  /*5190*/  HMMA.16816.F32 R36, R128, R40, RZ ;  /* 0x000000288024723c */ /* 0x000fe200000018ff */
[----:B------:R-:W4:Y:S01]  /*51a0*/  MUFU.EX2 R184, R184 ;  /* 0x000000b800b87308 */ /* 0x000f220000000800 */
        /* <DEDUP_REMOVED lines=8> */
[----:B----4-:R-:W-:Y:S01]  /*5230*/  F2FP.F16.F32.PACK_AB R13, R184, R187 ;  /* 0x000000bbb80d723e */ /* 0x010fe200000000ff */
[----:B------:R-:W-:-:S04]  /*5240*/  FADD.FTZ R187, R187, R190 ;  /* 0x000000bebbbb7221 */ /* 0x000fc80000010000 */
[----:B------:R-:W-:Y:S01]  /*5250*/  HMMA.16816.F32 R68, R128, R72, RZ ;  /* 0x000000488044723c */ /* 0x000fe200000018ff */
[----:B------:R-:W-:Y:S01]  /*5260*/  MUFU.EX2 R196, R196 ;  /* 0x000000c400c47308 */ /* 0x000fe20000000800 */
[----:B------:R-:W-:-:S04]  /*5270*/  FADD.FTZ R184, R184, R187 ;  /* 0x000000bbb8b87221 */ /* 0x000fc80000010000 */
[C---:B-----5:R-:W-:Y:S03]  /*5280*/  HMMA.16816.F32 R76, R128.reuse, R80, RZ ;  /* 0x00000050804c723c */ /* 0x060fe600000018ff */
[----:B------:R-:W4:Y:S01]  /*5290*/  MUFU.EX2 R199, R199 ;  /* 0x000000c700c77308 */ /* 0x000f220000000800 */
[C---:B---3--:R-:W-:Y:S01]  /*52a0*/  F2FP.F16.F32.PACK_AB R15, R0.reuse, R165 ;  /* 0x000000a5000f723e */ /* 0x048fe200000000ff */
[----:B------:R-:W-:Y:S01]  /*52b0*/  FADD.FTZ R165, R165, R184 ;  /* 0x000000b8a5a57221 */ /* 0x000fe20000010000 */
[C---:B------:R-:W-:Y:S03]  /*52c0*/  HMMA.16816.F32 R84, R128.reuse, R88, RZ ;  /* 0x000000588054723c */ /* 0x040fe600000018ff */
[----:B------:R-:W-:Y:S02]  /*52d0*/  FADD.FTZ R165, R0, R165 ;  /* 0x000000a500a57221 */ /* 0x000fe40000010000 */
[----:B------:R-:W-:Y:S01]  /*52e0*/  MUFU.EX2 R198, R198 ;  /* 0x000000c600c67308 */ /* 0x000fe20000000800 */
[C---:B-1----:R-:W-:Y:S06]  /*52f0*/  HMMA.16816.F32 R92, R128.reuse, R96, RZ ;  /* 0x00000060805c723c */ /* 0x042fec00000018ff */
        /* <DEDUP_REMOVED lines=26> */
[----:B------:R-:W5:Y:S05]  /*54a0*/  LDSM.16.MT88.4 R8, [R230+0x14800] ;  /* 0x01480000e608783b */ /* 0x000f6a0000004200 */
[C---:B--2---:R-:W-:Y:S06]  /*54b0*/  HMMA.16816.F32 R160, R12.reuse, R4, R160 ;  /* 0x000000040ca0723c */ /* 0x044fec00000018a0 */
[C---:B------:R-:W-:Y:S01]  /*54c0*/  HMMA.16816.F32 R156, R12.reuse, R6, R156 ;  /* 0x000000060c9c723c */ /* 0x040fe2000000189c */
[----:B------:R-:W2:Y:S05]  /*54d0*/  LDSM.16.MT88.4 R4, [R229+0x14800] ;  /* 0x01480000e504783b */ /* 0x000eaa0000004200 */
[C---:B------:R-:W-:Y:S06]  /*54e0*/  HMMA.16816.F32 R136, R12.reuse, R16, R136 ;  /* 0x000000100c88723c */ /* 0x040fec0000001888 */
[C---:B------:R-:W-:Y:S01]  /*54f0*/  HMMA.16816.F32 R132, R12.reuse, R18, R132 ;  /* 0x000000120c84723c */ /* 0x040fe20000001884 */
[----:B------:R-:W4:Y:S05]  /*5500*/  LDSM.16.MT88.4 R16, [R228+0x14800] ;  /* 0x01480000e410783b */ /* 0x000f2a0000004200 */
        /* <DEDUP_REMOVED lines=89> */
[--C-:B------:R-:W-:Y:S01]  /*5aa0*/  FFMA.FTZ R178, R211, UR18, -R212.reuse ;  /* 0x00000012d3b27c23 */ /* 0x100fe200080108d4 */
[----:B------:R-:W-:Y:S01]  /*5ab0*/  FFMA.FTZ R179, R209, UR18, -R212 ;  /* 0x00000012d1b37c23 */ /* 0x000fe200080108d4 */
[----:B------:R-:W-:-:S03]  /*5ac0*/  IADD3 R212, R235, 0x7800, RZ ;  /* 0x00007800ebd47810 */ /* 0x000fc60007ffe0ff */
[----:B------:R-:W-:Y:S01]  /*5ad0*/  MUFU.EX2 R176, R176 ;  /* 0x000000b000b07308 */ /* 0x000fe20000000800 */
[C---:B------:R-:W-:Y:S01]  /*5ae0*/  HMMA.16816.F32 R132, R4.reuse, R174, R132 ;  /* 0x000000ae0484723c */ /* 0x040fe20000001884 */
[----:B------:R-:W-:Y:S05]  /*5af0*/  LDSM.16.MT88.4 R172, [R230+0x13800] ;  /* 0x01380000e6ac783b */ /* 0x000fea0000004200 */
[C---:B------:R-:W-:Y:S01]  /*5b00*/  HMMA.16816.F32 R36, R4.reuse, R168, R36 ;  /* 0x000000a80424723c */ /* 0x040fe20000001824 */
[----:B------:R-:W1:Y:S05]  /*5b10*/  MUFU.EX2 R177, R177 ;  /* 0x000000b100b17308 */ /* 0x000e6a0000000800 */
        /* <DEDUP_REMOVED lines=63> */
[C---:B--2---:R-:W-:Y:S06]  /*5f10*/  HMMA.16816.F32 R100, R4.reuse, R16, R100 ;  /* 0x000000100464723c */ /* 0x044fec0000001864 */
[C---:B------:R-:W-:Y:S06]  /*5f20*/  HMMA.16816.F32 R104, R4.reuse, R18, R104 ;  /* 0x000000120468723c */ /* 0x040fec0000001868 */
[C---:B---3--:R-:W-:Y:S06]  /*5f30*/  HMMA.16816.F32 R108, R4.reuse, R12, R108 ;  /* 0x0000000c046c723c */ /* 0x048fec000000186c */
[C---:B------:R-:W-:Y:S06]  /*5f40*/  HMMA.16816.F32 R112, R4.reuse, R14, R112 ;  /* 0x0000000e0470723c */ /* 0x040fec0000001870 */
[C---:B-1----:R-:W-:Y:S06]  /*5f50*/  HMMA.16816.F32 R116, R4.reuse, R8, R116 ;  /* 0x000000080474723c */ /* 0x042fec0000001874 */
        /* <DEDUP_REMOVED lines=50> */
[----:B------:R-:W2:Y:S04]  /*6280*/  LDSM.16.M88.4 R16, [R237+0x8000] ;  /* 0x00800000ed10783b */ /* 0x000ea80000000200 */
[----:B------:R-:W3:Y:S04]  /*6290*/  LDSM.16.M88.4 R168, [R237+0x8800] ;  /* 0x00880000eda8783b */ /* 0x000ee80000000200 */
[----:B------:R-:W4:Y:S04]  /*62a0*/  LDSM.16.M88.4 R28, [R237+0x9000] ;  /* 0x00900000ed1c783b */ /* 0x000f280000000200 */
[----:B------:R-:W5:Y:S04]  /*62b0*/  LDSM.16.M88.4 R176, [R237+0x9800] ;  /* 0x00980000edb0783b */ /* 0x000f680000000200 */
[----:B------:R-:W-:Y:S04]  /*62c0*/  LDSM.16.M88.4 R12, [R236] ;  /* 0x00000000ec0c783b */ /* 0x000fe80000000200 */
[----:B------:R-:W5:Y:S04]  /*62d0*/  LDSM.16.M88.4 R20, [R235] ;  /* 0x00000000eb14783b */ /* 0x000f680000000200 */
[----:B------:R-:W5:Y:S04]  /*62e0*/  LDSM.16.M88.4 R200, [R227] ;  /* 0x00000000e3c8783b */ /* 0x000f680000000200 */
[----:B------:R-:W5:Y:S04]  /*62f0*/  LDSM.16.M88.4 R180, [R226] ;  /* 0x00000000e2b4783b */ /* 0x000f680000000200 */
[----:B------:R-:W5:Y:S04]  /*6300*/  LDSM.16.M88.4 R24, [R225] ;  /* 0x00000000e118783b */ /* 0x000f680000000200 */
[----:B-1----:R-:W-:Y:S01]  /*6310*/  LDSM.16.M88.4 R8, [R234] ;  /* 0x00000000ea08783b */ /* 0x002fe20000000200 */
[C---:B--2---:R-:W-:Y:S03]  /*6320*/  HMMA.16816.F32 R4, R184.reuse, R16, RZ ;  /* 0x00000010b804723c */ /* 0x044fe600000018ff */
[----:B------:R-:W1:Y:S04]  /*6330*/  LDSM.16.M88.4 R196, [R231+0x8000] ;  /* 0x00800000e7c4783b */ /* 0x000e680000000200 */
[----:B------:R-:W2:Y:S01]  /*6340*/  LDSM.16.M88.4 R192, [R231+0x8800] ;  /* 0x00880000e7c0783b */ /* 0x000ea20000000200 */
[C---:B------:R-:W-:Y:S03]  /*6350*/  HMMA.16816.F32 R16, R184.reuse, R18, RZ ;  /* 0x00000012b810723c */ /* 0x040fe600000018ff */
[----:B------:R-:W0:Y:S03]  /*6360*/  LDGDEPBAR ;  /* 0x00000000000079af */ /* 0x000e260000000000 */
[C---:B---3--:R-:W-:Y:S06]  /*6370*/  HMMA.16816.F32 R172, R184.reuse, R168, RZ ;  /* 0x000000a8b8ac723c */ /* 0x048fec00000018ff */
[C---:B----4-:R-:W-:Y:S06]  /*6380*/  HMMA.16816.F32 R32, R184.reuse, R28, RZ ;  /* 0x0000001cb820723c */ /* 0x050fec00000018ff */
[C---:B------:R-:W-:Y:S06]  /*6390*/  HMMA.16816.F32 R168, R184.reuse, R170, RZ ;  /* 0x000000aab8a8723c */ /* 0x040fec00000018ff */
[C---:B------:R-:W-:Y:S06]  /*63a0*/  HMMA.16816.F32 R28, R184.reuse, R30, RZ ;  /* 0x0000001eb81c723c */ /* 0x040fec00000018ff */
[C---:B-----5:R-:W-:Y:S06]  /*63b0*/  HMMA.16816.F32 R188, R184.reuse, R176, RZ ;  /* 0x000000b0b8bc723c */ /* 0x060fec00000018ff */
[----:B------:R-:W-:Y:S01]  /*63c0*/  HMMA.16816.F32 R184, R184, R178, RZ ;  /* 0x000000b2b8b8723c */ /* 0x000fe200000018ff */
        /* <DEDUP_REMOVED lines=8> */
[C---:B------:R-:W-:Y:S01]  /*6450*/  HMMA.16816.F32 R28, R12.reuse, R182, R28 ;  /* 0x000000b60c1c723c */ /* 0x040fe2000000181c */
[----:B------:R-:W-:Y:S05]  /*6460*/  LDSM.16.M88.4 R180, [R224] ;  /* 0x00000000e0b4783b */ /* 0x000fea0000000200 */
[C---:B------:R-:W-:Y:S06]  /*6470*/  HMMA.16816.F32 R188, R12.reuse, R24, R188 ;  /* 0x000000180cbc723c */ /* 0x040fec00000018bc */
[----:B------:R-:W-:Y:S01]  /*6480*/  HMMA.16816.F32 R184, R12, R26, R184 ;  /* 0x0000001a0cb8723c */ /* 0x000fe200000018b8 */
[----:B------:R-:W5:Y:S04]  /*6490*/  LDSM.16.M88.4 R12, [R233] ;  /* 0x00000000e90c783b */ /* 0x000f680000000200 */
[----:B------:R-:W5:Y:S01]  /*64a0*/  LDSM.16.M88.4 R24, [R224+0x800] ;  /* 0x00080000e018783b */ /* 0x000f620000000200 */
[C---:B-1----:R-:W-:Y:S06]  /*64b0*/  HMMA.16816.F32 R4, R8.reuse, R196, R4 ;  /* 0x000000c40804723c */ /* 0x042fec0000001804 */
[C---:B------:R-:W-:Y:S01]  /*64c0*/  HMMA.16816.F32 R16, R8.reuse, R198, R16 ;  /* 0x000000c60810723c */ /* 0x040fe20000001810 */
[----:B------:R-:W-:Y:S05]  /*64d0*/  LDSM.16.M88.4 R196, [R223] ;  /* 0x00000000dfc4783b */ /* 0x000fea0000000200 */
        /* <DEDUP_REMOVED lines=28> */
[----:B------:R-:W-:Y:S05]  /*66a0*/  LDSM.16.M88.4 R200, [R237+0xd800] ;  /* 0x00d80000edc8783b */ /* 0x000fea0000000200 */
[C---:B----4-:R-:W-:Y:S06]  /*66b0*/  HMMA.16816.F32 R32, R20.reuse, R180, R32 ;  /* 0x000000b41420723c */ /* 0x050fec0000001820 */
[C---:B------:R-:W-:Y:S01]  /*66c0*/  HMMA.16816.F32 R28, R20.reuse, R182, R28 ;  /* 0x000000b6141c723c */ /* 0x040fe2000000181c */
[----:B------:R-:W-:Y:S05]  /*66d0*/  LDSM.16.M88.4 R180, [R231+0xa000] ;  /* 0x00a00000e7b4783b */ /* 0x000fea0000000200 */
[C---:B-----5:R-:W-:Y:S06]  /*66e0*/  HMMA.16816.F32 R188, R20.reuse, R24, R188 ;  /* 0x0000001814bc723c */ /* 0x060fec00000018bc */
        /* <DEDUP_REMOVED lines=15> */
[----:B------:R-:W5:Y:S01]  /*67e0*/  LDSM.16.M88.4 R12, [R224+0x2000] ;  /* 0x00200000e00c783b */ /* 0x000f620000000200 */
[C---:B--2---:R-:W-:Y:S06]  /*67f0*/  HMMA.16816.F32 R4, R20.reuse, R180, R4 ;  /* 0x000000b41404723c */ /* 0x044fec0000001804 */
[C---:B------:R-:W-:Y:S01]  /*6800*/  HMMA.16816.F32 R16, R20.reuse, R182, R16 ;  /* 0x000000b61410723c */ /* 0x040fe20000001810 */
[----:B------:R-:W2:Y:S05]  /*6810*/  LDSM.16.M88.4 R180, [R224+0x3000] ;  /* 0x00300000e0b4783b */ /* 0x000eaa0000000200 */
[C---:B---3--:R-:W-:Y:S06]  /*6820*/  HMMA.16816.F32 R172, R20.reuse, R24, R172 ;  /* 0x0000001814ac723c */ /* 0x048fec00000018ac */
[C---:B------:R-:W-:Y:S01]  /*6830*/  HMMA.16816.F32 R168, R20.reuse, R26, R168 ;  /* 0x0000001a14a8723c */ /* 0x040fe200000018a8 */
[----:B------:R-:W3:Y:S05]  /*6840*/  LDSM.16.M88.4 R24, [R224+0x3800] ;  /* 0x00380000e018783b */ /* 0x000eea0000000200 */
[C---:B-1----:R-:W-:Y:S06]  /*6850*/  HMMA.16816.F32 R32, R20.reuse, R192, R32 ;  /* 0x000000c01420723c */ /* 0x042fec0000001820 */
[C---:B------:R-:W-:Y:S01]  /*6860*/  HMMA.16816.F32 R28, R20.reuse, R194, R28 ;  /* 0x000000c2141c723c */ /* 0x040fe2000000181c */
[----:B------:R-:W-:Y:S05]  /*6870*/  LDSM.16.M88.4 R192, [R238+0x4000] ;  /* 0x00400000eec0783b */ /* 0x000fea0000000200 */
[C---:B----4-:R-:W-:Y:S06]  /*6880*/  HMMA.16816.F32 R188, R20.reuse, R176, R188 ;  /* 0x000000b014bc723c */ /* 0x050fec00000018bc */
[----:B------:R-:W-:Y:S01]  /*6890*/  HMMA.16816.F32 R184, R20, R178, R184 ;  /* 0x000000b214b8723c */ /* 0x000fe200000018b8 */
[----:B------:R-:W1:Y:S04]  /*68a0*/  LDSM.16.M88.4 R176, [R237+0xc000] ;  /* 0x00c00000edb0783b */ /* 0x000e680000000200 */
[----:B------:R-:W-:Y:S01]  /*68b0*/  LDSM.16.M88.4 R20, [R237+0xc800] ;  /* 0x00c80000ed14783b */ /* 0x000fe20000000200 */
[C---:B-----5:R-:W-:Y:S06]  /*68c0*/  HMMA.16816.F32 R4, R8.reuse, R12, R4 ;  /* 0x0000000c0804723c */ /* 0x060fec0000001804 */
[C---:B------:R-:W-:Y:S01]  /*68d0*/  HMMA.16816.F32 R16, R8.reuse, R14, R16 ;  /* 0x0000000e0810723c */ /* 0x040fe20000001810 */
[----:B------:R-:W4:Y:S05]  /*68e0*/  LDSM.16.M88.4 R12, [R237+0xd000] ;  /* 0x00d00000ed0c783b */ /* 0x000f2a0000000200 */
[C---:B--2---:R-:W-:Y:S06]  /*68f0*/  HMMA.16816.F32 R32, R8.reuse, R180, R32 ;  /* 0x000000b40820723c */ /* 0x044fec0000001820 */
[C---:B------:R-:W-:Y:S01]  /*6900*/  HMMA.16816.F32 R28, R8.reuse, R182, R28 ;  /* 0x000000b6081c723c */ /* 0x040fe2000000181c */
[----:B------:R-:W-:Y:S05]  /*6910*/  LDSM.16.M88.4 R180, [R218] ;  /* 0x00000000dab4783b */ /* 0x000fea0000000200 */
[C---:B------:R-:W-:Y:S06]  /*6920*/  HMMA.16816.F32 R172, R8.reuse, R196, R172 ;  /* 0x000000c408ac723c */ /* 0x040fec00000018ac */
[C---:B------:R-:W-:Y:S01]  /*6930*/  HMMA.16816.F32 R168, R8.reuse, R198, R168 ;  /* 0x000000c608a8723c */ /* 0x040fe200000018a8 */
[----:B------:R-:W-:Y:S05]  /*6940*/  LDSM.16.M88.4 R196, [R231+0xc000] ;  /* 0x00c00000e7c4783b */ /* 0x000fea0000000200 */
[C---:B---3--:R-:W-:Y:S06]  /*6950*/  HMMA.16816.F32 R188, R8.reuse, R24, R188 ;  /* 0x0000001808bc723c */ /* 0x048fec00000018bc */
[----:B------:R-:W-:Y:S01]  /*6960*/  HMMA.16816.F32 R184, R8, R26, R184 ;  /* 0x0000001a08b8723c */ /* 0x000fe200000018b8 */
[----:B------:R-:W-:Y:S04]  /*6970*/  LDSM.16.M88.4 R8, [R236+0x4000] ;  /* 0x00400000ec08783b */ /* 0x000fe80000000200 */
[----:B------:R-:W2:Y:S01]  /*6980*/  LDSM.16.M88.4 R24, [R219] ;  /* 0x00000000db18783b */ /* 0x000ea20000000200 */
[C---:B-1----:R-:W-:Y:S06]  /*6990*/  HMMA.16816.F32 R4, R192.reuse, R176, R4 ;  /* 0x000000b0c004723c */ /* 0x042fec0000001804 */
[C---:B------:R-:W-:Y:S01]  /*69a0*/  HMMA.16816.F32 R16, R192.reuse, R178, R16 ;  /* 0x000000b2c010723c */ /* 0x040fe20000001810 */
[----:B------:R-:W1:Y:S05]  /*69b0*/  LDSM.16.M88.4 R176, [R217] ;  /* 0x00000000d9b0783b */ /* 0x000e6a0000000200 */
[C---:B----4-:R-:W-:Y:S06]  /*69c0*/  HMMA.16816.F32 R32, R192.reuse, R12, R32 ;  /* 0x0000000cc020723c */ /* 0x050fec0000001820 */
        /* <DEDUP_REMOVED lines=14> */
[----:B------:R-:W-:Y:S05]  /*6ab0*/  LDSM.16.M88.4 R180, [R231+0xd800] ;  /* 0x00d80000e7b4783b */ /* 0x000fea0000000200 */
[C---:B-1----:R-:W-:Y:S06]  /*6ac0*/  HMMA.16816.F32 R32, R8.reuse, R176, R32 ;  /* 0x000000b00820723c */ /* 0x042fec0000001820 */
[C---:B------:R-:W-:Y:S01]  /*6ad0*/  HMMA.16816.F32 R28, R8.reuse, R178, R28 ;  /* 0x000000b2081c723c */ /* 0x040fe2000000181c */
[----:B------:R-:W-:Y:S05]  /*6ae0*/  LDSM.16.M88.4 R176, [R233+0x4000] ;  /* 0x00400000e9b0783b */ /* 0x000fea0000000200 */
[C---:B---3--:R-:W-:Y:S06]  /*6af0*/  HMMA.16816.F32 R188, R8.reuse, R12, R188 ;  /* 0x0000000c08bc723c */ /* 0x048fec00000018bc */
[----:B------:R-:W-:Y:S01]  /*6b00*/  HMMA.16816.F32 R184, R8, R14, R184 ;  /* 0x0000000e08b8723c */ /* 0x000fe200000018b8 */
[----:B------:R-:W1:Y:S04]  /*6b10*/  LDSM.16.M88.4 R12, [R224+0x4000] ;  /* 0x00400000e00c783b */ /* 0x000e680000000200 */
[----:B------:R-:W3:Y:S01]  /*6b20*/  LDSM.16.M88.4 R8, [R224+0x4800] ;  /* 0x00480000e008783b */ /* 0x000ee20000000200 */
[C---:B----4-:R-:W-:Y:S06]  /*6b30*/  HMMA.16816.F32 R4, R20.reuse, R196, R4 ;  /* 0x000000c41404723c */ /* 0x050fec0000001804 */
[C---:B------:R-:W-:Y:S01]  /*6b40*/  HMMA.16816.F32 R16, R20.reuse, R198, R16 ;  /* 0x000000c61410723c */ /* 0x040fe20000001810 */
[----:B------:R-:W-:Y:S05]  /*6b50*/  LDSM.16.M88.4 R196, [R238+0x6000] ;  /* 0x00600000eec4783b */ /* 0x000fea0000000200 */
[C---:B-----5:R-:W-:Y:S06]  /*6b60*/  HMMA.16816.F32 R172, R20.reuse, R192, R172 ;  /* 0x000000c014ac723c */ /* 0x060fec00000018ac */
[C---:B------:R-:W-:Y:S01]  /*6b70*/  HMMA.16816.F32 R168, R20.reuse, R194, R168 ;  /* 0x000000c214a8723c */ /* 0x040fe200000018a8 */
[----:B------:R-:W-:Y:S05]  /*6b80*/  LDSM.16.M88.4 R192, [R224+0x5800] ;  /* 0x00580000e0c0783b */ /* 0x000fea0000000200 */
[C---:B--2---:R-:W-:Y:S06]  /*6b90*/  HMMA.16816.F32 R32, R20.reuse, R24, R32 ;  /* 0x000000181420723c */ /* 0x044fec0000001820 */
[----:B------:R-:W-:Y:S01]  /*6ba0*/  HMMA.16816.F32 R28, R20, R26, R28 ;  /* 0x0000001a141c723c */ /* 0x000fe2000000181c */
[----:B------:R-:W2:Y:S05]  /*6bb0*/  LDSM.16.M88.4 R24, [R237+0xe000] ;  /* 0x00e00000ed18783b */ /* 0x000eaa0000000200 */
[C---:B-1----:R-:W-:Y:S06]  /*6bc0*/  HMMA.16816.F32 R4, R176.reuse, R12, R4 ;  /* 0x0000000cb004723c */ /* 0x042fec0000001804 */
[----:B------:R-:W-:Y:S01]  /*6bd0*/  HMMA.16816.F32 R16, R176, R14, R16 ;  /* 0x0000000eb010723c */ /* 0x000fe20000001810 */
[----:B------:R-:W-:Y:S05]  /*6be0*/  LDSM.16.M88.4 R12, [R237+0xe800] ;  /* 0x00e80000ed0c783b */ /* 0x000fea0000000200 */
[C---:B------:R-:W-:Y:S06]  /*6bf0*/  HMMA.16816.F32 R188, R20.reuse, R180, R188 ;  /* 0x000000b414bc723c */ /* 0x040fec00000018bc */
[----:B------:R-:W-:Y:S01]  /*6c00*/  HMMA.16816.F32 R184, R20, R182, R184 ;  /* 0x000000b614b8723c */ /* 0x000fe200000018b8 */
[----:B------:R-:W-:Y:S04]  /*6c10*/  LDSM.16.M88.4 R180, [R236+0x6000] ;  /* 0x00600000ecb4783b */ /* 0x000fe80000000200 */
[----:B------:R-:W-:Y:S01]  /*6c20*/  LDSM.16.M88.4 R20, [R237+0xf000] ;  /* 0x00f00000ed14783b */ /* 0x000fe20000000200 */
[C---:B---3--:R-:W-:Y:S06]  /*6c30*/  HMMA.16816.F32 R172, R176.reuse, R8, R172 ;  /* 0x00000008b0ac723c */ /* 0x048fec00000018ac */
[----:B------:R-:W-:Y:S01]  /*6c40*/  HMMA.16816.F32 R168, R176, R10, R168 ;  /* 0x0000000ab0a8723c */ /* 0x000fe200000018a8 */
[----:B------:R-:W1:Y:S05]  /*6c50*/  LDSM.16.M88.4 R8, [R215] ;  /* 0x00000000d708783b */ /* 0x000e6a0000000200 */
[C---:B--2---:R-:W-:Y:S06]  /*6c60*/  HMMA.16816.F32 R4, R196.reuse, R24, R4 ;  /* 0x00000018c404723c */ /* 0x044fec0000001804 */
[----:B------:R-:W-:Y:S01]  /*6c70*/  HMMA.16816.F32 R16, R196, R26, R16 ;  /* 0x0000001ac410723c */ /* 0x000fe20000001810 */
[----:B------:R-:W-:Y:S05]  /*6c80*/  LDSM.16.M88.4 R24, [R234+0x6000] ;  /* 0x00600000ea18783b */ /* 0x000fea0000000200 */
[C---:B------:R-:W-:Y:S06]  /*6c90*/  HMMA.16816.F32 R32, R176.reuse, R200, R32 ;  /* 0x000000c8b020723c */ /* 0x040fec0000001820 */
[C---:B------:R-:W-:Y:S01]  /*6ca0*/  HMMA.16816.F32 R28, R176.reuse, R202, R28 ;  /* 0x000000cab01c723c */ /* 0x040fe2000000181c */
[----:B------:R-:W2:Y:S05]  /*6cb0*/  LDSM.16.M88.4 R200, [R231+0xe000] ;  /* 0x00e00000e7c8783b */ /* 0x000eaa0000000200 */
[C---:B------:R-:W-:Y:S06]  /*6cc0*/  HMMA.16816.F32 R188, R176.reuse, R192, R188 ;  /* 0x000000c0b0bc723c */ /* 0x040fec00000018bc */
[----:B------:R-:W-:Y:S01]  /*6cd0*/  HMMA.16816.F32 R184, R176, R194, R184 ;  /* 0x000000c2b0b8723c */ /* 0x000fe200000018b8 */
[----:B------:R-:W3:Y:S04]  /*6ce0*/  LDSM.16.M88.4 R176, [R214] ;  /* 0x00000000d6b0783b */ /* 0x000ee80000000200 */
[----:B------:R-:W4:Y:S01]  /*6cf0*/  LDSM.16.M88.4 R192, [R237+0xf800] ;  /* 0x00f80000edc0783b */ /* 0x000f220000000200 */
[C---:B-1----:R-:W-:Y:S06]  /*6d00*/  HMMA.16816.F32 R4, R180.reuse, R8, R4 ;  /* 0x00000008b404723c */ /* 0x042fec0000001804 */
[----:B------:R-:W-:Y:S01]  /*6d10*/  HMMA.16816.F32 R16, R180, R10, R16 ;  /* 0x0000000ab410723c */ /* 0x000fe20000001810 */
[----:B------:R-:W-:Y:S05]  /*6d20*/  LDSM.16.M88.4 R8, [R224+0x6000] ;  /* 0x00600000e008783b */ /* 0x000fea0000000200 */
[C---:B------:R-:W-:Y:S06]  /*6d30*/  HMMA.16816.F32 R172, R196.reuse, R12, R172 ;  /* 0x0000000cc4ac723c */ /* 0x040fec00000018ac */
[C---:B------:R-:W-:Y:S01]  /*6d40*/  HMMA.16816.F32 R168, R196.reuse, R14, R168 ;  /* 0x0000000ec4a8723c */ /* 0x040fe200000018a8 */
[----:B------:R-:W1:Y:S05]  /*6d50*/  LDSM.16.M88.4 R12, [R233+0x6000] ;  /* 0x00600000e90c783b */ /* 0x000e6a0000000200 */
[C---:B------:R-:W-:Y:S06]  /*6d60*/  HMMA.16816.F32 R32, R196.reuse, R20, R32 ;  /* 0x00000014c420723c */ /* 0x040fec0000001820 */
[----:B------:R-:W-:Y:S01]  /*6d70*/  HMMA.16816.F32 R28, R196, R22, R28 ;  /* 0x00000016c41c723c */ /* 0x000fe2000000181c */
[----:B------:R-:W5:Y:S05]  /*6d80*/  LDSM.16.M88.4 R20, [R231+0xe800] ;  /* 0x00e80000e714783b */ /* 0x000f6a0000000200 */
[C---:B--2---:R-:W-:Y:S06]  /*6d90*/  HMMA.16816.F32 R4, R24.reuse, R200, R4 ;  /* 0x000000c81804723c */ /* 0x044fec0000001804 */
[----:B------:R-:W-:Y:S01]  /*6da0*/  HMMA.16816.F32 R16, R24, R202, R16 ;  /* 0x000000ca1810723c */ /* 0x000fe20000001810 */
[----:B------:R-:W2:Y:S05]  /*6db0*/  LDSM.16.M88.4 R200, [R213] ;  /* 0x00000000d5c8783b */ /* 0x000eaa0000000200 */
[----:B---3--:R-:W-:Y:S06]  /*6dc0*/  HMMA.16816.F32 R172, R180, R176, R172 ;  /* 0x000000b0b4ac723c */ /* 0x008fec00000018ac */
[C---:B----4-:R-:W-:Y:S06]  /*6dd0*/  HMMA.16816.F32 R188, R196.reuse, R192, R188 ;  /* 0x000000c0c4bc723c */ /* 0x050fec00000018bc */
[----:B------:R-:W-:Y:S01]  /*6de0*/  HMMA.16816.F32 R192, R196, R194, R184 ;  /* 0x000000c2c4c0723c */ /* 0x000fe200000018b8 */
[----:B------:R-:W3:Y:S04]  /*6df0*/  LDSM.16.M88.4 R184, [R224+0x6800] ;  /* 0x00680000e0b8783b */ /* 0x000ee80000000200 */
[----:B------:R-:W-:Y:S01]  /*6e00*/  LDSM.16.M88.4 R196, [R212] ;  /* 0x00000000d4c4783b */ /* 0x000fe20000000200 */
[C---:B-1----:R-:W-:Y:S06]  /*6e10*/  HMMA.16816.F32 R4, R12.reuse, R8, R4 ;  /* 0x000000080c04723c */ /* 0x042fec0000001804 */
[----:B------:R-:W-:Y:S01]  /*6e20*/  HMMA.16816.F32 R16, R12, R10, R16 ;  /* 0x0000000a0c10723c */ /* 0x000fe20000001810 */
[----:B------:R-:W1:Y:S05]  /*6e30*/  LDSM.16.M88.4 R8, [R231+0xf000] ;  /* 0x00f00000e708783b */ /* 0x000e6a0000000200 */
[----:B-----5:R-:W-:Y:S06]  /*6e40*/  HMMA.16816.F32 R172, R24, R20, R172 ;  /* 0x0000001418ac723c */ /* 0x020fec00000018ac */
[C---:B------:R-:W-:Y:S06]  /*6e50*/  HMMA.16816.F32 R168, R180.reuse, R178, R168 ;  /* 0x000000b2b4a8723c */ /* 0x040fec00000018a8 */
[----:B--2---:R-:W-:Y:S01]  /*6e60*/  HMMA.16816.F32 R32, R180, R200, R32 ;  /* 0x000000c8b420723c */ /* 0x004fe20000001820 */
[----:B------:R-:W-:Y:S01]  /*6e70*/  FMUL.FTZ R0, R4, UR24 ;  /* 0x0000001804007c20 */ /* 0x000fe20008410000 */
[----:B------:R-:W-:Y:S01]  /*6e80*/  FMUL.FTZ R2, R5, UR24 ;  /* 0x0000001805027c20 */ /* 0x000fe20008410000 */
[----:B------:R-:W-:Y:S01]  /*6e90*/  FMUL.FTZ R165, R6, UR24 ;  /* 0x0000001806a57c20 */ /* 0x000fe20008410000 */
[----:B------:R-:W-:-:S02]  /*6ea0*/  FMUL.FTZ R176, R7, UR24 ;  /* 0x0000001807b07c20 */ /* 0x000fc40008410000 */
[----:B------:R-:W-:Y:S01]  /*6eb0*/  HMMA.16816.F32 R28, R180, R202, R28 ;  /* 0x000000cab41c723c */ /* 0x000fe2000000181c */
[----:B------:R-:W-:Y:S01]  /*6ec0*/  LDSM.16.M88.4 R4, [R231+0xf800] ;  /* 0x00f80000e704783b */ /* 0x000fe20000000200 */
[----:B------:R-:W2:Y:S01]  /*6ed0*/  MUFU.TANH R0, R0 ;  /* 0x0000000000007308 */ /* 0x000ea20000002400 */
[----:B------:R-:W-:Y:S01]  /*6ee0*/  FMUL.FTZ R177, R18, UR24 ;  /* 0x0000001812b17c20 */ /* 0x000fe20008410000 */
[----:B------:R-:W-:Y:S01]  /*6ef0*/  FMUL.FTZ R19, R19, UR24 ;  /* 0x0000001813137c20 */ /* 0x000fe20008410000 */
[----:B------:R-:W-:Y:S01]  /*6f00*/  FMUL.FTZ R16, R16, UR24 ;  /* 0x0000001810107c20 */ /* 0x000fe20008410000 */
[----:B---3--:R-:W-:Y:S01]  /*6f10*/  HMMA.16816.F32 R172, R12, R184, R172 ;  /* 0x000000b80cac723c */ /* 0x008fe200000018ac */
[----:B------:R-:W-:-:S03]  /*6f20*/  FMUL.FTZ R17, R17, UR24 ;  /* 0x0000001811117c20 */ /* 0x000fc60008410000 */
[----:B------:R2:W-:Y:S02]  /*6f30*/  MUFU.TANH R178, R19 ;  /* 0x0000001300b27308 */ /* 0x0005e40000002400 */
[C---:B------:R-:W-:Y:S01]  /*6f40*/  HMMA.16816.F32 R168, R24.reuse, R22, R168 ;  /* 0x0000001618a8723c */ /* 0x040fe200000018a8 */
[----:B------:R-:W3:Y:S05]  /*6f50*/  LDSM.16.M88.4 R20, [R224+0x7000] ;  /* 0x00700000e014783b */ /* 0x000eea0000000200 */
[----:B-1----:R-:W-:Y:S01]  /*6f60*/  HMMA.16816.F32 R32, R24, R8, R32 ;  /* 0x000000081820723c */ /* 0x002fe20000001820 */
[----:B------:R-:W-:Y:S05]  /*6f70*/  MUFU.TANH R2, R2 ;  /* 0x0000000200027308 */ /* 0x000fea0000002400 */
[----:B------:R-:W-:Y:S01]  /*6f80*/  HMMA.16816.F32 R188, R180, R196, R188 ;  /* 0x000000c4b4bc723c */ /* 0x000fe200000018bc */
[----:B------:R-:W-:-:S02]  /*6f90*/  IMAD.U32 R9, RZ, RZ, UR16 ;  /* 0x00000010ff097e24 */ /* 0x000fc4000f8e00ff */
[----:B------:R-:W1:Y:S02]  /*6fa0*/  MUFU.TANH R165, R165 ;  /* 0x000000a500a57308 */ /* 0x000e640000002400 */
[----:B------:R-:W-:Y:S02]  /*6fb0*/  IMAD R18, R9, 0x40, R250 ;  /* 0x0000004009127824 */ /* 0x000fe400078e02fa */
[----:B------:R-:W-:Y:S01]  /*6fc0*/  FMUL.FTZ R8, R174, UR24 ;  /* 0x00000018ae087c20 */ /* 0x000fe20008410000 */
[----:B------:R-:W-:Y:S01]  /*6fd0*/  FMUL.FTZ R174, R175, UR24 ;  /* 0x00000018afae7c20 */ /* 0x000fe20008410000 */
[----:B------:R-:W-:Y:S01]  /*6fe0*/  HMMA.16816.F32 R28, R24, R10, R28 ;  /* 0x0000000a181c723c */ /* 0x000fe2000000181c */
[----:B------:R-:W-:Y:S01]  /*6ff0*/  FMUL.FTZ R172, R172, UR24 ;  /* 0x00000018acac7c20 */ /* 0x000fe20008410000 */
[C---:B------:R-:W-:Y:S01]  /*7000*/  ISETP.GE.AND P6, PT, R18.reuse, R246, PT ;  /* 0x000000f61200720c */ /* 0x040fe20003fc6270 */
[----:B------:R4:W-:Y:S01]  /*7010*/  MUFU.TANH R175, R8 ;  /* 0x0000000800af7308 */ /* 0x0009e20000002400 */
[C---:B------:R-:W-:Y:S01]  /*7020*/  ISETP.GE.AND P1, PT, R18.reuse, R244, PT ;  /* 0x000000f41200720c */ /* 0x040fe20003f26270 */
[----:B------:R-:W-:Y:S01]  /*7030*/  FMUL.FTZ R173, R173, UR24 ;  /* 0x00000018adad7c20 */ /* 0x000fe20008410000 */
[C---:B------:R-:W-:Y:S01]  /*7040*/  ISETP.LT.OR P6, PT, R18.reuse, R247, P6 ;  /* 0x000000f71200720c */ /* 0x040fe200037c1670 */
[----:B------:R-:W-:Y:S01]  /*7050*/  HMMA.16816.F32 R168, R12, R186, R168 ;  /* 0x000000ba0ca8723c */ /* 0x000fe200000018a8 */
[----:B------:R-:W-:-:S02]  /*7060*/  ISETP.LT.OR P1, PT, R18, R245, P1 ;  /* 0x000000f51200720c */ /* 0x000fc40000f21670 */
[----:B--2---:R-:W-:Y:S01]  /*7070*/  FSEL R19, R0, -INF , !P6 ;  /* 0xff80000000137808 */ /* 0x004fe20007000000 */
[----:B------:R-:W2:Y:S01]  /*7080*/  MUFU.TANH R176, R176 ;  /* 0x000000b000b07308 */ /* 0x000ea20000002400 */
[----:B-1----:R-:W-:Y:S01]  /*7090*/  FSEL R0, R165, -INF , !P1 ;  /* 0xff800000a5007808 */ /* 0x002fe20004800000 */
[----:B------:R-:W-:Y:S06]  /*70a0*/  HMMA.16816.F32 R192, R180, R198, R192 ;  /* 0x000000c6b4c0723c */ /* 0x000fec00000018c0 */
[----:B------:R-:W1:Y:S01]  /*70b0*/  MUFU.TANH R16, R16 ;  /* 0x0000001000107308 */ /* 0x000e620000002400 */
[----:B----4-:R-:W-:Y:S01]  /*70c0*/  VIADD R8, R18, 0x9 ;  /* 0x0000000912087836 */ /* 0x010fe20000000000 */
[----:B---3--:R-:W-:Y:S04]  /*70d0*/  HMMA.16816.F32 R32, R12, R20, R32 ;  /* 0x000000140c20723c */ /* 0x008fe80000001820 */
[----:B------:R-:W-:-:S02]  /*70e0*/  ISETP.GE.AND P2, PT, R8, R246, PT ;  /* 0x000000f60800720c */ /* 0x000fc40003f46270 */
[C---:B------:R-:W-:Y:S01]  /*70f0*/  ISETP.GE.AND P6, PT, R8.reuse, R244, PT ;  /* 0x000000f40800720c */ /* 0x040fe20003fc6270 */
[----:B------:R-:W-:Y:S01]  /*7100*/  HMMA.16816.F32 R188, R24, R4, R188 ;  /* 0x0000000418bc723c */ /* 0x000fe200000018bc */
[C---:B------:R-:W-:Y:S01]  /*7110*/  ISETP.LT.OR P2, PT, R8.reuse, R247, P2 ;  /* 0x000000f70800720c */ /* 0x040fe20001741670 */
[----:B------:R-:W3:Y:S01]  /*7120*/  MUFU.TANH R17, R17 ;  /* 0x0000001100117308 */ /* 0x000ee20000002400 */
[----:B------:R-:W-:Y:S01]  /*7130*/  ISETP.LT.OR P6, PT, R8, R245, P6 ;  /* 0x000000f50800720c */ /* 0x000fe200037c1670 */
[----:B------:R-:W-:Y:S01]  /*7140*/  FMUL.FTZ R20, R168, UR24 ;  /* 0x00000018a8147c20 */ /* 0x000fe20008410000 */
[----:B------:R-:W4:Y:S01]  /*7150*/  LDSM.16.M88.4 R8, [R224+0x7800] ;  /* 0x00780000e008783b */ /* 0x000f220000000200 */
[----:B------:R-:W-:Y:S01]  /*7160*/  HMMA.16816.F32 R28, R12, R22, R28 ;  /* 0x000000160c1c723c */ /* 0x000fe2000000181c */
[C---:B------:R-:W-:Y:S02]  /*7170*/  VIADD R4, R18.reuse, 0x1 ;  /* 0x0000000112047836 */ /* 0x040fe40000000000 */
[----:B------:R-:W-:Y:S01]  /*7180*/  FMUL.FTZ R21, R169, UR24 ;  /* 0x00000018a9157c20 */ /* 0x000fe20008410000 */
[----:B------:R-:W-:Y:S01]  /*7190*/  VIADD R5, R18, 0x8 ;  /* 0x0000000812057836 */ /* 0x000fe20000000000 */
[----:B------:R-:W5:Y:S01]  /*71a0*/  MUFU.TANH R172, R172 ;  /* 0x000000ac00ac7308 */ /* 0x000f620000002400 */
[----:B------:R-:W-:Y:S01]  /*71b0*/  FMUL.FTZ R168, R170, UR24 ;  /* 0x00000018aaa87c20 */ /* 0x000fe20008410000 */
[----:B------:R-:W-:Y:S01]  /*71c0*/  ISETP.GE.AND P4, PT, R4, R246, PT ;  /* 0x000000f60400720c */ /* 0x000fe20003f86270 */
[----:B------:R-:W-:Y:S01]  /*71d0*/  VIADD R22, R18, 0x11 ;  /* 0x0000001112167836 */ /* 0x000fe20000000000 */
[----:B------:R-:W-:Y:S01]  /*71e0*/  ISETP.GE.AND P5, PT, R4, R244, PT ;  /* 0x000000f40400720c */ /* 0x000fe20003fa6270 */
[----:B------:R-:W-:Y:S01]  /*71f0*/  HMMA.16816.F32 R192, R24, R6, R192 ;  /* 0x0000000618c0723c */ /* 0x000fe200000018c0 */
[C---:B------:R-:W-:Y:S01]  /*7200*/  ISETP.GE.AND P3, PT, R5.reuse, R246, PT ;  /* 0x000000f60500720c */ /* 0x040fe20003f66270 */
[----:B------:R-:W-:Y:S01]  /*7210*/  VIADD R23, R18, 0x18 ;  /* 0x0000001812177836 */ /* 0x000fe20000000000 */
[C---:B------:R-:W-:Y:S01]  /*7220*/  ISETP.GE.AND P0, PT, R5.reuse, R244, PT ;  /* 0x000000f40500720c */ /* 0x040fe20003f06270 */
[----:B------:R-:W5:Y:S01]  /*7230*/  MUFU.TANH R21, R21 ;  /* 0x0000001500157308 */ /* 0x000f620000002400 */
[----:B------:R-:W-:Y:S01]  /*7240*/  ISETP.LT.OR P4, PT, R4, R247, P4 ;  /* 0x000000f70400720c */ /* 0x000fe20002781670 */
[----:B------:R-:W-:Y:S01]  /*7250*/  FMUL.FTZ R32, R32, UR24 ;  /* 0x0000001820207c20 */ /* 0x000fe20008410000 */
[----:B------:R-:W-:Y:S01]  /*7260*/  ISETP.LT.OR P5, PT, R4, R245, P5 ;  /* 0x000000f50400720c */ /* 0x000fe20002fa1670 */
[----:B------:R-:W-:Y:S01]  /*7270*/  VIADD R4, R18, 0x10 ;  /* 0x0000001012047836 */ /* 0x000fe20000000000 */
[----:B------:R-:W-:Y:S01]  /*7280*/  ISETP.LT.OR P3, PT, R5, R247, P3 ;  /* 0x000000f70500720c */ /* 0x000fe20001f61670 */
[----:B------:R-:W-:Y:S01]  /*7290*/  FMUL.FTZ R33, R33, UR24 ;  /* 0x0000001821217c20 */ /* 0x000fe20008410000 */
[----:B------:R-:W-:Y:S01]  /*72a0*/  ISETP.LT.OR P0, PT, R5, R245, P0 ;  /* 0x000000f50500720c */ /* 0x000fe20000701670 */
[----:B------:R-:W-:Y:S01]  /*72b0*/  MUFU.TANH R168, R168 ;  /* 0x000000a800a87308 */ /* 0x000fe20000002400 */
[----:B------:R-:W-:Y:S01]  /*72c0*/  FSEL R5, R2, -INF , !P4 ;  /* 0xff80000002057808 */ /* 0x000fe20006000000 */
[----:B------:R-:W-:Y:S01]  /*72d0*/  VIADD R7, R18, 0x19 ;  /* 0x0000001912077836 */ /* 0x000fe20000000000 */
[-C--:B------:R-:W-:Y:S01]  /*72e0*/  ISETP.GE.AND P1, PT, R4, R246.reuse, PT ;  /* 0x000000f60400720c */ /* 0x080fe20003f26270 */
[----:B------:R-:W-:Y:S01]  /*72f0*/  FMUL.FTZ R169, R171, UR24 ;  /* 0x00000018aba97c20 */ /* 0x000fe20008410000 */
[----:B--2---:R-:W-:Y:S01]  /*7300*/  FSEL R2, R176, -INF , !P5 ;  /* 0xff800000b0027808 */ /* 0x004fe20006800000 */
[----:B------:R-:W-:Y:S01]  /*7310*/  FMUL.FTZ R28, R28, UR24 ;  /* 0x000000181c1c7c20 */ /* 0x000fe20008410000 */
[----:B-1----:R-:W-:Y:S01]  /*7320*/  FSEL R165, R16, -INF , !P3 ;  /* 0xff80000010a57808 */ /* 0x002fe20005800000 */
[----:B------:R-:W1:Y:S01]  /*7330*/  MUFU.TANH R173, R173 ;  /* 0x000000ad00ad7308 */ /* 0x000e620000002400 */
[----:B------:R-:W-:Y:S01]  /*7340*/  ISETP.GE.AND P5, PT, R22, R246, PT ;  /* 0x000000f61600720c */ /* 0x000fe20003fa6270 */
[----:B------:R-:W-:Y:S01]  /*7350*/  VIADD R16, R18, 0x20 ;  /* 0x0000002012107836 */ /* 0x000fe20000000000 */
[-C--:B------:R-:W-:Y:S01]  /*7360*/  ISETP.GE.AND P3, PT, R22, R244.reuse, PT ;  /* 0x000000f41600720c */ /* 0x080fe20003f66270 */
[----:B------:R-:W-:Y:S01]  /*7370*/  FMUL.FTZ R29, R29, UR24 ;  /* 0x000000181d1d7c20 */ /* 0x000fe20008410000 */
[-C--:B------:R-:W-:Y:S01]  /*7380*/  ISETP.LT.OR P1, PT, R4, R247.reuse, P1 ;  /* 0x000000f70400720c */ /* 0x080fe20000f21670 */
[----:B------:R-:W-:Y:S01]  /*7390*/  FMUL.FTZ R30, R30, UR24 ;  /* 0x000000181e1e7c20 */ /* 0x000fe20008410000 */
[C---:B------:R-:W-:Y:S01]  /*73a0*/  ISETP.LT.OR P5, PT, R22.reuse, R247, P5 ;  /* 0x000000f71600720c */ /* 0x040fe20002fa1670 */
[----:B------:R-:W2:Y:S01]  /*73b0*/  MUFU.TANH R174, R174 ;  /* 0x000000ae00ae7308 */ /* 0x000ea20000002400 */
[-C--:B------:R-:W-:Y:S01]  /*73c0*/  ISETP.LT.OR P3, PT, R22, R245.reuse, P3 ;  /* 0x000000f51600720c */ /* 0x080fe20001f61670 */
[----:B------:R-:W-:Y:S01]  /*73d0*/  FMUL.FTZ R22, R34, UR24 ;  /* 0x0000001822167c20 */ /* 0x000fe20008410000 */
[----:B---3--:R-:W-:Y:S01]  /*73e0*/  FSEL R17, R17, -INF , !P2 ;  /* 0xff80000011117808 */ /* 0x008fe20005000000 */
[C---:B----4-:R-:W-:Y:S01]  /*73f0*/  HMMA.16816.F32 R188, R12.reuse, R8, R188 ;  /* 0x000000080cbc723c */ /* 0x050fe200000018bc */
[----:B------:R-:W-:Y:S01]  /*7400*/  FSEL R6, R178, -INF , !P6 ;  /* 0xff800000b2067808 */ /* 0x000fe20007000000 */
[----:B------:R-:W-:Y:S01]  /*7410*/  FMUL.FTZ R34, R35, UR24 ;  /* 0x0000001823227c20 */ /* 0x000fe20008410000 */
[----:B-----5:R-:W-:Y:S01]  /*7420*/  FSEL R27, R172, -INF , !P1 ;  /* 0xff800000ac1b7808 */ /* 0x020fe20004800000 */
[----:B------:R-:W3:Y:S01]  /*7430*/  MUFU.TANH R177, R177 ;  /* 0x000000b100b17308 */ /* 0x000ee20000002400 */
[----:B------:R-:W-:Y:S01]  /*7440*/  ISETP.GE.AND P2, PT, R23, R244, PT ;  /* 0x000000f41700720c */ /* 0x000fe20003f46270 */
[----:B------:R-:W-:Y:S01]  /*7450*/  HMMA.16816.F32 R192, R12, R10, R192 ;  /* 0x0000000a0cc0723c */ /* 0x000fe200000018c0 */
[C---:B------:R-:W-:Y:S01]  /*7460*/  ISETP.GE.AND P6, PT, R7.reuse, R246, PT ;  /* 0x000000f60700720c */ /* 0x040fe20003fc6270 */
[C---:B------:R-:W-:Y:S01]  /*7470*/  VIADD R8, R18.reuse, 0x28 ;  /* 0x0000002812087836 */ /* 0x040fe20000000000 */
[----:B------:R-:W-:Y:S01]  /*7480*/  ISETP.GE.AND P1, PT, R7, R244, PT ;  /* 0x000000f40700720c */ /* 0x000fe20003f26270 */
[----:B------:R-:W-:Y:S01]  /*7490*/  VIADD R9, R18, 0x29 ;  /* 0x0000002912097836 */ /* 0x000fe20000000000 */
[----:B------:R-:W-:Y:S01]  /*74a0*/  ISETP.LT.OR P2, PT, R23, R245, P2 ;  /* 0x000000f51700720c */ /* 0x000fe20001741670 */
[----:B------:R-:W-:Y:S01]  /*74b0*/  MUFU.TANH R199, R32 ;  /* 0x0000002000c77308 */ /* 0x000fe20000002400 */
[----:B------:R-:W-:Y:S01]  /*74c0*/  ISETP.LT.OR P6, PT, R7, R247, P6 ;  /* 0x000000f70700720c */ /* 0x000fe200037c1670 */
[----:B------:R-:W-:-:S04]  /*74d0*/  DEPBAR.LE SB0, 0x0 ;  /* 0x000080000000791a */ /* 0x000fc80000000000 */
[-C--:B------:R-:W-:Y:S01]  /*74e0*/  ISETP.LT.OR P1, PT, R7, R245.reuse, P1 ;  /* 0x000000f50700720c */ /* 0x080fe20000f21670 */
[----:B------:R-:W-:Y:S01]  /*74f0*/  VIADD R7, R18, 0x21 ;  /* 0x0000002112077836 */ /* 0x000fe20000000000 */
[----:B------:R-:W-:Y:S01]  /*7500*/  MUFU.TANH R33, R33 ;  /* 0x0000002100217308 */ /* 0x000fe20000002400 */
[CC--:B------:R-:W-:Y:S02]  /*7510*/  ISETP.GE.AND P4, PT, R4.reuse, R244.reuse, PT ;  /* 0x000000f40400720c */ /* 0x0c0fe40003f86270 */
[----:B------:R-:W-:Y:S01]  /*7520*/  FSEL R21, R21, -INF , !P6 ;  /* 0xff80000015157808 */ /* 0x000fe20007000000 */
[----:B------:R-:W-:Y:S01]  /*7530*/  FMUL.FTZ R183, R189, UR24 ;  /* 0x00000018bdb77c20 */ /* 0x000fe20008410000 */
[-C--:B------:R-:W-:Y:S01]  /*7540*/  ISETP.LT.OR P4, PT, R4, R245.reuse, P4 ;  /* 0x000000f50400720c */ /* 0x080fe20002781670 */
[----:B------:R-:W-:Y:S01]  /*7550*/  FMUL.FTZ R188, R188, UR24 ;  /* 0x00000018bcbc7c20 */ /* 0x000fe20008410000 */
[----:B-1----:R-:W-:Y:S01]  /*7560*/  FSEL R25, R173, -INF , !P5 ;  /* 0xff800000ad197808 */ /* 0x002fe20006800000 */
[----:B------:R1:W4:Y:S01]  /*7570*/  MUFU.TANH R32, R22 ;  /* 0x0000001600207308 */ /* 0x0003220000002400 */
[----:B--2---:R-:W-:Y:S01]  /*7580*/  FSEL R24, R174, -INF , !P3 ;  /* 0xff800000ae187808 */ /* 0x004fe20005800000 */
[----:B------:R-:W-:Y:S01]  /*7590*/  FMUL.FTZ R181, R192, UR24 ;  /* 0x00000018c0b57c20 */ /* 0x000fe20008410000 */
[-C--:B------:R-:W-:Y:S01]  /*75a0*/  ISETP.GE.AND P6, PT, R8, R244.reuse, PT ;  /* 0x000000f40800720c */ /* 0x080fe20003fc6270 */
[----:B------:R-:W-:Y:S01]  /*75b0*/  FMUL.FTZ R179, R193, UR24 ;  /* 0x00000018c1b37c20 */ /* 0x000fe20008410000 */
[----:B---3--:R-:W-:Y:S01]  /*75c0*/  FSEL R4, R177, -INF , !P0 ;  /* 0xff800000b1047808 */ /* 0x008fe20004000000 */
[----:B------:R-:W-:Y:S01]  /*75d0*/  FMUL.FTZ R180, R190, UR24 ;  /* 0x00000018beb47c20 */ /* 0x000fe20008410000 */
[----:B------:R-:W-:Y:S01]  /*75e0*/  ISETP.GE.AND P5, PT, R16, R244, PT ;  /* 0x000000f41000720c */ /* 0x000fe20003fa6270 */
[----:B------:R-:W2:Y:S01]  /*75f0*/  MUFU.TANH R20, R20 ;  /* 0x0000001400147308 */ /* 0x000ea20000002400 */
[-C--:B------:R-:W-:Y:S01]  /*7600*/  ISETP.GE.AND P3, PT, R7, R246.reuse, PT ;  /* 0x000000f60700720c */ /* 0x080fe20003f66270 */
[----:B------:R-:W-:Y:S01]  /*7610*/  FMUL.FTZ R178, R191, UR24 ;  /* 0x00000018bfb27c20 */ /* 0x000fe20008410000 */
[----:B------:R-:W-:Y:S01]  /*7620*/  ISETP.GE.AND P0, PT, R23, R246, PT ;  /* 0x000000f61700720c */ /* 0x000fe20003f06270 */
[----:B------:R-:W-:Y:S01]  /*7630*/  FMUL.FTZ R176, R194, UR24 ;  /* 0x00000018c2b07c20 */ /* 0x000fe20008410000 */
[-C--:B------:R-:W-:Y:S01]  /*7640*/  ISETP.LT.OR P6, PT, R8, R245.reuse, P6 ;  /* 0x000000f50800720c */ /* 0x080fe200037c1670 */
[----:B------:R-:W-:Y:S01]  /*7650*/  FMUL.FTZ R174, R195, UR24 ;  /* 0x00000018c3ae7c20 */ /* 0x000fe20008410000 */
[----:B------:R-:W-:Y:S01]  /*7660*/  ISETP.LT.OR P5, PT, R16, R245, P5 ;  /* 0x000000f51000720c */ /* 0x000fe20002fa1670 */
[----:B------:R-:W-:Y:S01]  /*7670*/  MUFU.TANH R34, R34 ;  /* 0x0000002200227308 */ /* 0x000fe20000002400 */
[----:B-1----:R-:W-:-:S02]  /*7680*/  FSEL R22, R168, -INF , !P2 ;  /* 0xff800000a8167808 */ /* 0x002fc40005000000 */
[C---:B------:R-:W-:Y:S02]  /*7690*/  ISETP.GE.AND P2, PT, R8.reuse, R246, PT ;  /* 0x000000f60800720c */ /* 0x040fe40003f46270 */
[-C--:B------:R-:W-:Y:S02]  /*76a0*/  ISETP.LT.OR P3, PT, R7, R247.reuse, P3 ;  /* 0x000000f70700720c */ /* 0x080fe40001f61670 */
[-C--:B------:R-:W-:Y:S01]  /*76b0*/  ISETP.LT.OR P2, PT, R8, R247.reuse, P2 ;  /* 0x000000f70800720c */ /* 0x080fe20001741670 */
[----:B------:R-:W1:Y:S01]  /*76c0*/  MUFU.TANH R197, R28 ;  /* 0x0000001c00c57308 */ /* 0x000e620000002400 */
[----:B------:R-:W-:Y:S01]  /*76d0*/  VIADD R8, R18, 0x30 ;  /* 0x0000003012087836 */ /* 0x000fe20000000000 */
[----:B------:R-:W-:Y:S02]  /*76e0*/  ISETP.LT.OR P0, PT, R23, R247, P0 ;  /* 0x000000f71700720c */ /* 0x000fe40000701670 */
[----:B----4-:R-:W-:Y:S02]  /*76f0*/  FSEL R32, R32, -INF , !P5 ;  /* 0xff80000020207808 */ /* 0x010fe40006800000 */
[----:B------:R-:W-:-:S02]  /*7700*/  FSEL R33, R33, -INF , !P3 ;  /* 0xff80000021217808 */ /* 0x000fc40005800000 */
[----:B------:R-:W3:Y:S01]  /*7710*/  MUFU.TANH R169, R169 ;  /* 0x000000a900a97308 */ /* 0x000ee20000002400 */
[----:B--2---:R-:W-:Y:S02]  /*7720*/  FSEL R23, R20, -INF , !P0 ;  /* 0xff80000014177808 */ /* 0x004fe40004000000 */
[C---:B------:R-:W-:Y:S02]  /*7730*/  ISETP.GE.AND P5, PT, R8.reuse, R246, PT ;  /* 0x000000f60800720c */ /* 0x040fe40003fa6270 */
[CC--:B------:R-:W-:Y:S02]  /*7740*/  ISETP.GE.AND P3, PT, R8.reuse, R244.reuse, PT ;  /* 0x000000f40800720c */ /* 0x0c0fe40003f66270 */
[C---:B------:R-:W-:Y:S01]  /*7750*/  ISETP.GE.AND P0, PT, R7.reuse, R244, PT ;  /* 0x000000f40700720c */ /* 0x040fe20003f06270 */
[----:B------:R-:W-:Y:S01]  /*7760*/  MUFU.TANH R35, R29 ;  /* 0x0000001d00237308 */ /* 0x000fe20000002400 */
[C---:B------:R-:W-:Y:S02]  /*7770*/  ISETP.LT.OR P5, PT, R8.reuse, R247, P5 ;  /* 0x000000f70800720c */ /* 0x040fe40002fa1670 */
[-C--:B------:R-:W-:Y:S01]  /*7780*/  ISETP.LT.OR P3, PT, R8, R245.reuse, P3 ;  /* 0x000000f50800720c */ /* 0x080fe20001f61670 */
[----:B------:R-:W-:Y:S01]  /*7790*/  VIADD R8, R18, 0x31 ;  /* 0x0000003112087836 */ /* 0x000fe20000000000 */
[----:B------:R-:W-:Y:S01]  /*77a0*/  ISETP.LT.OR P0, PT, R7, R245, P0 ;  /* 0x000000f50700720c */ /* 0x000fe20000701670 */
[----:B------:R-:W-:Y:S01]  /*77b0*/  FMUL.FTZ R7, R31, UR24 ;  /* 0x000000181f077c20 */ /* 0x000fe20008410000 */
[----:B-1----:R-:W-:Y:S01]  /*77c0*/  FSEL R197, R197, -INF , !P2 ;  /* 0xff800000c5c57808 */ /* 0x002fe20005000000 */
[----:B------:R-:W1:Y:S01]  /*77d0*/  MUFU.TANH R196, R30 ;  /* 0x0000001e00c47308 */ /* 0x000e620000002400 */
[----:B------:R-:W-:-:S02]  /*77e0*/  FSEL R34, R34, -INF , !P0 ;  /* 0xff80000022227808 */ /* 0x000fc40004000000 */
[----:B------:R-:W-:Y:S02]  /*77f0*/  FMNMX.FTZ R10, R164, R19, !PT ;  /* 0x00000013a40a7209 */ /* 0x000fe40007810000 */
[----:B---3--:R-:W-:Y:S02]  /*7800*/  FSEL R20, R169, -INF , !P1 ;  /* 0xff800000a9147808 */ /* 0x008fe40004800000 */
[C---:B------:R-:W-:Y:S01]  /*7810*/  ISETP.GE.AND P0, PT, R8.reuse, R246, PT ;  /* 0x000000f60800720c */ /* 0x040fe20003f06270 */
[----:B------:R-:W2:Y:S01]  /*7820*/  MUFU.TANH R185, R188 ;  /* 0x000000bc00b97308 */ /* 0x000ea20000002400 */
[----:B------:R-:W-:Y:S02]  /*7830*/  ISETP.GE.AND P2, PT, R8, R244, PT ;  /* 0x000000f40800720c */ /* 0x000fe40003f46270 */
[----:B------:R-:W-:Y:S02]  /*7840*/  ISETP.GE.AND P1, PT, R9, R246, PT ;  /* 0x000000f60900720c */ /* 0x000fe40003f26270 */
[----:B------:R-:W-:-:S02]  /*7850*/  FMNMX.FTZ R10, R5, R10, !PT ;  /* 0x0000000a050a7209 */ /* 0x000fc40007810000 */
[----:B------:R-:W-:Y:S01]  /*7860*/  FSEL R26, R175, -INF , !P4 ;  /* 0xff800000af1a7808 */ /* 0x000fe20006000000 */
[----:B------:R-:W3:Y:S01]  /*7870*/  MUFU.TANH R183, R183 ;  /* 0x000000b700b77308 */ /* 0x000ee20000002400 */
[C---:B------:R-:W-:Y:S02]  /*7880*/  ISETP.LT.OR P0, PT, R8.reuse, R247, P0 ;  /* 0x000000f70800720c */ /* 0x040fe40000701670 */
[----:B------:R-:W-:Y:S01]  /*7890*/  ISETP.LT.OR P2, PT, R8, R245, P2 ;  /* 0x000000f50800720c */ /* 0x000fe20001741670 */
[----:B------:R-:W-:Y:S01]  /*78a0*/  VIADD R8, R18, 0x38 ;  /* 0x0000003812087836 */ /* 0x000fe20000000000 */
[----:B------:R-:W-:Y:S01]  /*78b0*/  ISETP.GE.AND P4, PT, R16, R246, PT ;  /* 0x000000f61000720c */ /* 0x000fe20003f86270 */
[----:B------:R-:W-:Y:S01]  /*78c0*/  VIADD R18, R18, 0x39 ;  /* 0x0000003912127836 */ /* 0x000fe20000000000 */
[----:B------:R-:W-:Y:S01]  /*78d0*/  ISETP.LT.OR P1, PT, R9, R247, P1 ;  /* 0x000000f70900720c */ /* 0x000fe20000f21670 */
[----:B------:R-:W4:Y:S01]  /*78e0*/  MUFU.TANH R181, R181 ;  /* 0x000000b500b57308 */ /* 0x000f220000002400 */
[----:B------:R-:W-:-:S02]  /*78f0*/  FMNMX.FTZ R10, R165, R10, !PT ;  /* 0x0000000aa50a7209 */ /* 0x000fc40007810000 */
[----:B------:R-:W-:Y:S02]  /*7900*/  ISETP.LT.OR P4, PT, R16, R247, P4 ;  /* 0x000000f71000720c */ /* 0x000fe40002781670 */
[----:B-1----:R-:W-:Y:S02]  /*7910*/  FSEL R196, R196, -INF , !P6 ;  /* 0xff800000c4c47808 */ /* 0x002fe40007000000 */
[----:B------:R-:W-:Y:S01]  /*7920*/  FSEL R35, R35, -INF , !P1 ;  /* 0xff80000023237808 */ /* 0x000fe20004800000 */
[----:B------:R-:W1:Y:S01]  /*7930*/  MUFU.TANH R179, R179 ;  /* 0x000000b300b37308 */ /* 0x000e620000002400 */
[C---:B------:R-:W-:Y:S02]  /*7940*/  ISETP.GE.AND P6, PT, R8.reuse, R246, PT ;  /* 0x000000f60800720c */ /* 0x040fe40003fc6270 */
[----:B------:R-:W-:Y:S02]  /*7950*/  ISETP.GE.AND P1, PT, R8, R244, PT ;  /* 0x000000f40800720c */ /* 0x000fe40003f26270 */
[----:B------:R-:W-:-:S02]  /*7960*/  FMNMX.FTZ R10, R17, R10, !PT ;  /* 0x0000000a110a7209 */ /* 0x000fc40007810000 */
[----:B------:R-:W-:Y:S01]  /*7970*/  FSEL R199, R199, -INF , !P4 ;  /* 0xff800000c7c77808 */ /* 0x000fe20006000000 */
[----:B------:R-:W5:Y:S01]  /*7980*/  MUFU.TANH R7, R7 ;  /* 0x0000000700077308 */ /* 0x000f620000002400 */
[----:B------:R-:W-:Y:S02]  /*7990*/  ISETP.GE.AND P4, PT, R9, R244, PT ;  /* 0x000000f40900720c */ /* 0x000fe40003f86270 */
[C---:B------:R-:W-:Y:S02]  /*79a0*/  ISETP.LT.OR P6, PT, R8.reuse, R247, P6 ;  /* 0x000000f70800720c */ /* 0x040fe400037c1670 */
[-C--:B------:R-:W-:Y:S02]  /*79b0*/  ISETP.LT.OR P1, PT, R8, R245.reuse, P1 ;  /* 0x000000f50800720c */ /* 0x080fe40000f21670 */
[----:B------:R-:W-:Y:S01]  /*79c0*/  FMNMX.FTZ R8, R27, R10, !PT ;  /* 0x0000000a1b087209 */ /* 0x000fe20007810000 */
[----:B------:R-:W5:Y:S01]  /*79d0*/  MUFU.TANH R180, R180 ;  /* 0x000000b400b47308 */ /* 0x000f620000002400 */
[----:B------:R-:W-:-:S02]  /*79e0*/  ISETP.LT.OR P4, PT, R9, R245, P4 ;  /* 0x000000f50900720c */ /* 0x000fc40002781670 */
[----:B------:R-:W-:Y:S02]  /*79f0*/  FMNMX.FTZ R9, R3, R0, !PT ;  /* 0x0000000003097209 */ /* 0x000fe40007810000 */
[----:B------:R-:W-:Y:S02]  /*7a00*/  FMNMX.FTZ R8, R25, R8, !PT ;  /* 0x0000000819087209 */ /* 0x000fe40007810000 */
[----:B------:R-:W-:Y:S01]  /*7a10*/  FMNMX.FTZ R9, R2, R9, !PT ;  /* 0x0000000902097209 */ /* 0x000fe20007810000 */
[----:B------:R-:W1:Y:S01]  /*7a20*/  MUFU.TANH R178, R178 ;  /* 0x000000b200b27308 */ /* 0x000e620000002400 */
[----:B------:R-:W-:Y:S02]  /*7a30*/  FMNMX.FTZ R8, R23, R8, !PT ;  /* 0x0000000817087209 */ /* 0x000fe40007810000 */
[----:B------:R-:W-:Y:S02]  /*7a40*/  FMNMX.FTZ R9, R4, R9, !PT ;  /* 0x0000000904097209 */ /* 0x000fe40007810000 */
[----:B------:R-:W-:-:S02]  /*7a50*/  FMNMX.FTZ R8, R21, R8, !PT ;  /* 0x0000000815087209 */ /* 0x000fc40007810000 */
[----:B------:R-:W-:Y:S01]  /*7a60*/  FMNMX.FTZ R9, R6, R9, !PT ;  /* 0x0000000906097209 */ /* 0x000fe20007810000 */
[----:B------:R-:W1:Y:S01]  /*7a70*/  MUFU.TANH R176, R176 ;  /* 0x000000b000b07308 */ /* 0x000e620000002400 */
[----:B------:R-:W-:Y:S02]  /*7a80*/  FMNMX.FTZ R8, R199, R8, !PT ;  /* 0x00000008c7087209 */ /* 0x000fe40007810000 */
[----:B------:R-:W-:Y:S02]  /*7a90*/  FMNMX.FTZ R9, R26, R9, !PT ;  /* 0x000000091a097209 */ /* 0x000fe40007810000 */
[----:B------:R-:W-:Y:S02]  /*7aa0*/  FMNMX.FTZ R8, R33, R8, !PT ;  /* 0x0000000821087209 */ /* 0x000fe40007810000 */
[----:B------:R-:W-:Y:S01]  /*7ab0*/  FMNMX.FTZ R9, R24, R9, !PT ;  /* 0x0000000918097209 */ /* 0x000fe20007810000 */
[----:B------:R-:W1:Y:S01]  /*7ac0*/  MUFU.TANH R174, R174 ;  /* 0x000000ae00ae7308 */ /* 0x000e620000002400 */
[----:B------:R-:W-:-:S02]  /*7ad0*/  FMNMX.FTZ R8, R197, R8, !PT ;  /* 0x00000008c5087209 */ /* 0x000fc40007810000 */
[----:B--2---:R-:W-:Y:S02]  /*7ae0*/  FSEL R185, R185, -INF , !P5 ;  /* 0xff800000b9b97808 */ /* 0x004fe40006800000 */
[----:B---3--:R-:W-:Y:S02]  /*7af0*/  FSEL R183, R183, -INF , !P0 ;  /* 0xff800000b7b77808 */ /* 0x008fe40004000000 */
[----:B------:R-:W-:Y:S02]  /*7b00*/  FMNMX.FTZ R9, R22, R9, !PT ;  /* 0x0000000916097209 */ /* 0x000fe40007810000 */
[----:B------:R-:W-:Y:S01]  /*7b10*/  FMNMX.FTZ R8, R35, R8, !PT ;  /* 0x0000000823087209 */ /* 0x000fe20007810000 */
[----:B------:R-:W-:Y:S01]  /*7b20*/  BAR.SYNC.DEFER_BLOCKING 0x0 ;  /* 0x0000000000007b1d */ /* 0x000fe20000010000 */
[----:B------:R-:W-:Y:S02]  /*7b30*/  PLOP3.LUT P0, PT, PT, PT, UP0, 0x80, 0x0 ;  /* 0x000000000000781c */ /* 0x000fe40003f0f008 */
[----:B------:R-:W-:-:S02]  /*7b40*/  ISETP.GE.AND P5, PT, R18, R246, PT ;  /* 0x000000f61200720c */ /* 0x000fc40003fa6270 */
[----:B------:R-:W-:Y:S02]  /*7b50*/  FMNMX.FTZ R9, R20, R9, !PT ;  /* 0x0000000914097209 */ /* 0x000fe40007810000 */
[----:B------:R-:W-:Y:S02]  /*7b60*/  FMNMX.FTZ R8, R185, R8, !PT ;  /* 0x00000008b9087209 */ /* 0x000fe40007810000 */
[----:B------:R-:W-:Y:S02]  /*7b70*/  ISETP.LT.OR P5, PT, R18, R247, P5 ;  /* 0x000000f71200720c */ /* 0x000fe40002fa1670 */
[----:B----4-:R-:W-:Y:S02]  /*7b80*/  FSEL R181, R181, -INF , !P6 ;  /* 0xff800000b5b57808 */ /* 0x010fe40007000000 */
[----:B------:R-:W-:Y:S02]  /*7b90*/  FMNMX.FTZ R9, R32, R9, !PT ;  /* 0x0000000920097209 */ /* 0x000fe40007810000 */
[----:B------:R-:W-:-:S02]  /*7ba0*/  FMNMX.FTZ R8, R183, R8, !PT ;  /* 0x00000008b7087209 */ /* 0x000fc40007810000 */
[----:B-1----:R-:W-:Y:S02]  /*7bb0*/  FSEL R179, R179, -INF , !P5 ;  /* 0xff800000b3b37808 */ /* 0x002fe40006800000 */
[----:B------:R-:W-:Y:S02]  /*7bc0*/  FMNMX.FTZ R11, R34, R9, !PT ;  /* 0x00000009220b7209 */ /* 0x000fe40007810000 */
[----:B------:R-:W-:Y:S02]  /*7bd0*/  FMNMX.FTZ R8, R181, R8, !PT ;  /* 0x00000008b5087209 */ /* 0x000fe40007810000 */
[----:B-----5:R-:W-:Y:S02]  /*7be0*/  FSEL R192, R7, -INF , !P4 ;  /* 0xff80000007c07808 */ /* 0x020fe40006000000 */
        /* <DEDUP_REMOVED lines=46> */
.L_x_1189:
[----:B------:R-:W-:Y:S01]  /*7ed0*/  FMNMX.FTZ R9, R192, R11, !PT ;  /* 0x0000000bc0097209 */ /* 0x000fe20007810000 */
[----:B------:R-:W2:Y:S01]  /*7ee0*/  SHFL.BFLY PT, R7, R8, 0x2, 0x1f ;  /* 0x0c401f0008077f89 */ /* 0x000ea200000e0000 */
[----:B------:R-:W-:Y:S02]  /*7ef0*/  ISETP.GE.AND P0, PT, R18, R244, PT ;  /* 0x000000f41200720c */ /* 0x000fe40003f06270 */
[----:B------:R-:W-:Y:S01]  /*7f00*/  FSEL R178, R178, -INF , !P2 ;  /* 0xff800000b2b27808 */ /* 0x000fe20005000000 */
[----:B-1----:R-:W-:Y:S01]  /*7f10*/  LDSM.16.MT88.4 R12, [R232+0x10000] ;  /* 0x01000000e80c783b */ /* 0x002fe20000004200 */
[----:B------:R-:W-:Y:S02]  /*7f20*/  FMNMX.FTZ R9, R180, R9, !PT ;  /* 0x00000009b4097209 */ /* 0x000fe40007810000 */
[----:B------:R-:W-:Y:S01]  /*7f30*/  ISETP.LT.OR P0, PT, R18, R245, P0 ;  /* 0x000000f51200720c */ /* 0x000fe20000701670 */
[----:B------:R-:W-:Y:S01]  /*7f40*/  LDSM.16.MT88.4 R28, [R230+0x10800] ;  /* 0x01080000e61c783b */ /* 0x000fe20000004200 */
[----:B------:R-:W-:-:S02]  /*7f50*/  FSEL R176, R176, -INF , !P1 ;  /* 0xff800000b0b07808 */ /* 0x000fc40004800000 */
[----:B------:R-:W-:Y:S02]  /*7f60*/  FMNMX.FTZ R9, R178, R9, !PT ;  /* 0x00000009b2097209 */ /* 0x000fe40007810000 */
[----:B------:R-:W-:Y:S02]  /*7f70*/  FSEL R174, R174, -INF , !P0 ;  /* 0xff800000aeae7808 */ /* 0x000fe40004000000 */
[----:B------:R-:W-:-:S04]  /*7f80*/  FMNMX.FTZ R9, R176, R9, !PT ;  /* 0x00000009b0097209 */ /* 0x000fc80007810000 */
[----:B------:R-:W-:-:S05]  /*7f90*/  FMNMX.FTZ R10, R174, R9, !PT ;  /* 0x00000009ae0a7209 */ /* 0x000fca0007810000 */
[----:B------:R-:W1:Y:S01]  /*7fa0*/  SHFL.BFLY PT, R9, R10, 0x2, 0x1f ;  /* 0x0c401f000a097f89 */ /* 0x000e6200000e0000 */
[----:B--2---:R-:W-:-:S05]  /*7fb0*/  FMNMX.FTZ R8, R8, R7, !PT ;  /* 0x0000000708087209 */ /* 0x004fca0007810000 */
[----:B------:R-:W2:Y:S01]  /*7fc0*/  SHFL.BFLY PT, R173, R8, 0x1, 0x1f ;  /* 0x0c201f0008ad7f89 */ /* 0x000ea200000e0000 */
[----:B-1----:R-:W-:-:S05]  /*7fd0*/  FMNMX.FTZ R7, R10, R9, !PT ;  /* 0x000000090a077209 */ /* 0x002fca0007810000 */
[----:B------:R-:W1:Y:S01]  /*7fe0*/  SHFL.BFLY PT, R172, R7, 0x1, 0x1f ;  /* 0x0c201f0007ac7f89 */ /* 0x000e6200000e0000 */
[----:B--2---:R-:W-:-:S03]  /*7ff0*/  FMNMX.FTZ R173, R8, R173, !PT ;  /* 0x000000ad08ad7209 */ /* 0x004fc60007810000 */
[----:B------:R-:W-:Y:S01]  /*8000*/  LDSM.16.MT88.4 R8, [R230+0x10000] ;  /* 0x01000000e608783b */ /* 0x000fe20000004200 */
[C---:B------:R-:W-:Y:S01]  /*8010*/  FSETP.NEU.FTZ.AND P1, PT, R173.reuse, -INF , PT ;  /* 0xff800000ad00780b */ /* 0x040fe20003f3d000 */
[----:B------:R-:W-:-:S05]  /*8020*/  FMUL.FTZ R182, R173, UR18 ;  /* 0x00000012adb67c20 */ /* 0x000fca0008410000 */
[----:B------:R-:W-:-:S05]  /*8030*/  FSEL R182, R182, RZ, P1 ;  /* 0x000000ffb6b67208 */ /* 0x000fca0000800000 */
[--C-:B------:R-:W-:Y:S01]  /*8040*/  FFMA.FTZ R169, R5, UR18, -R182.reuse ;  /* 0x0000001205a97c23 */ /* 0x100fe200080108b6 */
[----:B------:R-:W-:Y:S01]  /*8050*/  FSEL R5, R173, RZ, P1 ;  /* 0x000000ffad057208 */ /* 0x000fe20000800000 */
[--C-:B------:R-:W-:Y:S01]  /*8060*/  FFMA.FTZ R170, R165, UR18, -R182.reuse ;  /* 0x00000012a5aa7c23 */ /* 0x100fe200080108b6 */
[--C-:B------:R-:W-:Y:S01]  /*8070*/  FFMA.FTZ R171, R19, UR18, -R182.reuse ;  /* 0x0000001213ab7c23 */ /* 0x100fe200080108b6 */
[--C-:B------:R-:W-:Y:S01]  /*8080*/  FFMA.FTZ R165, R17, UR18, -R182.reuse ;  /* 0x0000001211a57c23 */ /* 0x100fe200080108b6 */
[--C-:B------:R-:W-:Y:S01]  /*8090*/  FFMA.FTZ R186, R23, UR18, -R182.reuse ;  /* 0x0000001217ba7c23 */ /* 0x100fe200080108b6 */
[----:B------:R-:W2:Y:S01]  /*80a0*/  LDSM.16.MT88.4 R16, [R229+0x10000] ;  /* 0x01000000e510783b */ /* 0x000ea20000004200 */
[----:B------:R-:W-:Y:S01]  /*80b0*/  MUFU.EX2 R169, R169 ;  /* 0x000000a900a97308 */ /* 0x000fe20000000800 */
[----:B-1----:R-:W-:Y:S01]  /*80c0*/  FMNMX.FTZ R172, R7, R172, !PT ;  /* 0x000000ac07ac7209 */ /* 0x002fe20007810000 */
[--C-:B------:R-:W-:Y:S01]  /*80d0*/  FFMA.FTZ R189, R21, UR18, -R182.reuse ;  /* 0x0000001215bd7c23 */ /* 0x100fe200080108b6 */
[--C-:B------:R-:W-:Y:S01]  /*80e0*/  FFMA.FTZ R184, R27, UR18, -R182.reuse ;  /* 0x000000121bb87c23 */ /* 0x100fe200080108b6 */
[--C-:B------:R-:W-:Y:S01]  /*80f0*/  FFMA.FTZ R187, R25, UR18, -R182.reuse ;  /* 0x0000001219bb7c23 */ /* 0x100fe200080108b6 */
[C---:B------:R-:W-:Y:S01]  /*8100*/  FSETP.NEU.FTZ.AND P0, PT, R172.reuse, -INF , PT ;  /* 0xff800000ac00780b */ /* 0x040fe20003f1d000 */
[----:B------:R-:W-:Y:S01]  /*8110*/  FMUL.FTZ R177, R172, UR18 ;  /* 0x00000012acb17c20 */ /* 0x000fe20008410000 */
[--C-:B------:R-:W-:Y:S01]  /*8120*/  FFMA.FTZ R194, R199, UR18, -R182.reuse ;  /* 0x00000012c7c27c23 */ /* 0x100fe200080108b6 */
[----:B------:R-:W1:Y:S01]  /*8130*/  MUFU.EX2 R171, R171 ;  /* 0x000000ab00ab7308 */ /* 0x000e620000000800 */
[--C-:B------:R-:W-:Y:S01]  /*8140*/  FFMA.FTZ R195, R33, UR18, -R182.reuse ;  /* 0x0000001221c37c23 */ /* 0x100fe200080108b6 */
[--C-:B------:R-:W-:Y:S01]  /*8150*/  FFMA.FTZ R197, R197, UR18, -R182.reuse ;  /* 0x00000012c5c57c23 */ /* 0x100fe200080108b6 */
[----:B------:R-:W-:Y:S01]  /*8160*/  FSEL R177, R177, RZ, P0 ;  /* 0x000000ffb1b17208 */ /* 0x000fe20000000000 */
[--C-:B------:R-:W-:Y:S01]  /*8170*/  FFMA.FTZ R198, R35, UR18, -R182.reuse ;  /* 0x0000001223c67c23 */ /* 0x100fe200080108b6 */
[--C-:B------:R-:W-:Y:S01]  /*8180*/  FFMA.FTZ R185, R185, UR18, -R182.reuse ;  /* 0x00000012b9b97c23 */ /* 0x100fe200080108b6 */
[----:B------:R-:W-:-:S02]  /*8190*/  FFMA.FTZ R181, R181, UR18, -R182 ;  /* 0x00000012b5b57c23 */ /* 0x000fc400080108b6 */
[--C-:B------:R-:W-:Y:S01]  /*81a0*/  FFMA.FTZ R175, R6, UR18, -R177.reuse ;  /* 0x0000001206af7c23 */ /* 0x100fe200080108b1 */
[----:B------:R-:W-:Y:S01]  /*81b0*/  FSEL R6, R172, RZ, P0 ;  /* 0x000000ffac067208 */ /* 0x000fe20000000000 */
[--C-:B------:R-:W-:Y:S01]  /*81c0*/  FFMA.FTZ R168, R0, UR18, -R177.reuse ;  /* 0x0000001200a87c23 */ /* 0x100fe200080108b1 */
[----:B------:R-:W-:Y:S01]  /*81d0*/  FFMA.FTZ R0, R4, UR18, -R177 ;  /* 0x0000001204007c23 */ /* 0x000fe200080108b1 */
[----:B------:R-:W-:Y:S01]  /*81e0*/  FADD.FTZ R4, R164, -R5 ;  /* 0x80000005a4047221 */ /* 0x000fe20000010000 */
[--C-:B------:R-:W-:Y:S01]  /*81f0*/  FFMA.FTZ R2, R2, UR18, -R177.reuse ;  /* 0x0000001202027c23 */ /* 0x100fe200080108b1 */
[----:B------:R-:W-:Y:S01]  /*8200*/  FADD.FTZ R6, R3, -R6 ;  /* 0x8000000603067221 */ /* 0x000fe20000010000 */
[----:B------:R-:W-:Y:S01]  /*8210*/  MUFU.EX2 R170, R170 ;  /* 0x000000aa00aa7308 */ /* 0x000fe20000000800 */
[----:B------:R-:W-:Y:S01]  /*8220*/  FMUL.FTZ R164, R4, UR18 ;  /* 0x0000001204a47c20 */ /* 0x000fe20008410000 */
[----:B-1----:R-:W-:Y:S01]  /*8230*/  F2FP.F16.F32.PACK_AB R4, R169, R171 ;  /* 0x000000aba904723e */ /* 0x002fe200000000ff */
[----:B------:R-:W-:Y:S01]  /*8240*/  FMUL.FTZ R3, R6, UR18 ;  /* 0x0000001206037c20 */ /* 0x000fe20008410000 */
[--C-:B------:R-:W-:Y:S01]  /*8250*/  FFMA.FTZ R190, R22, UR18, -R177.reuse ;  /* 0x0000001216be7c23 */ /* 0x100fe200080108b1 */
[--C-:B------:R-:W-:Y:S01]  /*8260*/  FFMA.FTZ R193, R20, UR18, -R177.reuse ;  /* 0x0000001214c17c23 */ /* 0x100fe200080108b1 */
[--C-:B------:R-:W-:Y:S01]  /*8270*/  FFMA.FTZ R188, R26, UR18, -R177.reuse ;  /* 0x000000121abc7c23 */ /* 0x100fe200080108b1 */
[----:B------:R-:W-:Y:S01]  /*8280*/  LDSM.16.MT88.4 R20, [R228+0x10800] ;  /* 0x01080000e414783b */ /* 0x000fe20000004200 */
[----:B------:R-:W1:Y:S01]  /*8290*/  MUFU.EX2 R165, R165 ;  /* 0x000000a500a57308 */ /* 0x000e620000000800 */
        /* <DEDUP_REMOVED lines=9> */
[----:B------:R-:W-:Y:S01]  /*8330*/  FFMA.FTZ R182, R179, UR18, -R182 ;  /* 0x00000012b3b67c23 */ /* 0x000fe200080108b6 */
[--C-:B------:R-:W-:Y:S01]  /*8340*/  FFMA.FTZ R179, R180, UR18, -R177.reuse ;  /* 0x00000012b4b37c23 */ /* 0x100fe200080108b1 */
[--C-:B------:R-:W-:Y:S01]  /*8350*/  FFMA.FTZ R178, R178, UR18, -R177.reuse ;  /* 0x00000012b2b27c23 */ /* 0x100fe200080108b1 */
[--C-:B------:R-:W-:Y:S01]  /*8360*/  FFMA.FTZ R176, R176, UR18, -R177.reuse ;  /* 0x00000012b0b07c23 */ /* 0x100fe200080108b1 */
[----:B------:R-:W-:-:S02]  /*8370*/  FFMA.FTZ R177, R174, UR18, -R177 ;  /* 0x00000012aeb17c23 */ /* 0x000fc400080108b1 */
[----:B------:R-:W3:Y:S01]  /*8380*/  MUFU.EX2 R2, R2 ;  /* 0x0000000200027308 */ /* 0x000ee20000000800 */
[----:B-1----:R-:W-:-:S07]  /*8390*/  F2FP.F16.F32.PACK_AB R6, R165, R170 ;  /* 0x000000aaa506723e */ /* 0x002fce00000000ff */
[----:B------:R-:W-:Y:S08]  /*83a0*/  MUFU.EX2 R0, R0 ;  /* 0x0000000000007308 */ /* 0x000ff00000000800 */
[----:B------:R-:W1:Y:S01]  /*83b0*/  MUFU.EX2 R175, R175 ;  /* 0x000000af00af7308 */ /* 0x000e620000000800 */
[----:B---3--:R-:W-:-:S07]  /*83c0*/  F2FP.F16.F32.PACK_AB R5, R2, R168 ;  /* 0x000000a80205723e */ /* 0x008fce00000000ff */
[----:B------:R-:W3:Y:S08]  /*83d0*/  MUFU.EX2 R164, R164 ;  /* 0x000000a400a47308 */ /* 0x000ef00000000800 */
[----:B------:R-:W4:Y:S01]  /*83e0*/  MUFU.EX2 R3, R3 ;  /* 0x0000000300037308 */ /* 0x000f220000000800 */
[----:B-1----:R-:W-:-:S07]  /*83f0*/  F2FP.F16.F32.PACK_AB R7, R175, R0 ;  /* 0x00000000af07723e */ /* 0x002fce00000000ff */
        /* <DEDUP_REMOVED lines=223> */
[----:B------:R-:W5:Y:S02]  /*91f0*/  LDSM.16.MT88.4 R8, [R229+0x12800] ;  /* 0x01280000e508783b */ /* 0x000f640000004200 */
[----:B------:R-:W-:Y:S03]  /*9200*/  MUFU.EX2 R182, R182 ;  /* 0x000000b600b67308 */ /* 0x000fe60000000800 */
[C---:B------:R-:W-:Y:S05]  /*9210*/  HMMA.16816.F32 R136, R4.reuse, R20, R136 ;  /* 0x000000140488723c */ /* 0x040fea0000001888 */
[----:B------:R-:W-:Y:S01]  /*9220*/  MUFU.EX2 R179, R179 ;  /* 0x000000b300b37308 */ /* 0x000fe20000000800 */
[C---:B------:R-:W-:Y:S01]  /*9230*/  HMMA.16816.F32 R132, R4.reuse, R22, R132 ;  /* 0x000000160484723c */ /* 0x040fe20000001884 */
[----:B------:R-:W4:Y:S05]  /*9240*/  LDSM.16.MT88.4 R20, [R230+0x14800] ;  /* 0x01480000e614783b */ /* 0x000f2a0000004200 */
        /* <DEDUP_REMOVED lines=27> */
[C---:B-1----:R-:W-:Y:S06]  /*9400*/  HMMA.16816.F32 R92, R4.reuse, R12, R92 ;  /* 0x0000000c045c723c */ /* 0x042fec000000185c */
[C---:B------:R-:W-:Y:S01]  /*9410*/  HMMA.16816.F32 R96, R4.reuse, R14, R96 ;  /* 0x0000000e0460723c */ /* 0x040fe20000001860 */
[----:B------:R-:W-:Y:S05]  /*9420*/  LDSM.16.MT88.4 R12, [R232+0x13000] ;  /* 0x01300000e80c783b */ /* 0x000fea0000004200 */
[C---:B---3--:R-:W-:Y:S06]  /*9430*/  HMMA.16816.F32 R116, R4.reuse, R16, R116 ;  /* 0x000000100474723c */ /* 0x048fec0000001874 */
[C---:B------:R-:W-:Y:S01]  /*9440*/  HMMA.16816.F32 R120, R4.reuse, R18, R120 ;  /* 0x000000120478723c */ /* 0x040fe20000001878 */
[----:B------:R-:W1:Y:S05]  /*9450*/  LDSM.16.MT88.4 R16, [R228+0x11000] ;  /* 0x01100000e410783b */ /* 0x000e6a0000004200 */
[C---:B-----5:R-:W-:Y:S06]  /*9460*/  HMMA.16816.F32 R100, R4.reuse, R8, R100 ;  /* 0x000000080464723c */ /* 0x060fec0000001864 */
[C---:B------:R-:W-:Y:S01]  /*9470*/  HMMA.16816.F32 R104, R4.reuse, R10, R104 ;  /* 0x0000000a0468723c */ /* 0x040fe20000001868 */
[----:B------:R-:W3:Y:S05]  /*9480*/  LDSM.16.MT88.4 R8, [R230+0x13000] ;  /* 0x01300000e608783b */ /* 0x000eea0000004200 */
[C---:B----4-:R-:W-:Y:S06]  /*9490*/  HMMA.16816.F32 R124, R4.reuse, R20, R124 ;  /* 0x00000014047c723c */ /* 0x050fec000000187c */
[C---:B------:R-:W-:Y:S01]  /*94a0*/  HMMA.16816.F32 R128, R4.reuse, R22, R128 ;  /* 0x000000160480723c */ /* 0x040fe20000001880 */
[----:B------:R-:W4:Y:S05]  /*94b0*/  LDSM.16.MT88.4 R20, [R228+0x13000] ;  /* 0x01300000e414783b */ /* 0x000f2a0000004200 */
        /* <DEDUP_REMOVED lines=9> */
[----:B------:R-:W-:Y:S01]  /*9550*/  FADD.FTZ R197, R197, R0 ;  /* 0x00000000c5c57221 */ /* 0x000fe20000010000 */
[----:B------:R-:W-:Y:S01]  /*9560*/  FADD.FTZ R0, R196, R3 ;  /* 0x00000003c4007221 */ /* 0x000fe20000010000 */
[----:B------:R-:W-:Y:S02]  /*9570*/  MOV R3, R172 ;  /* 0x000000ac00037202 */ /* 0x000fe40000000f00 */
[----:B------:R-:W-:Y:S01]  /*9580*/  HMMA.16816.F32 R152, R4, R24, R152 ;  /* 0x000000180498723c */ /* 0x000fe20000001898 */
        /* <DEDUP_REMOVED lines=46> */
[C---:B------:R-:W-:Y:S06]  /*9870*/  HMMA.16816.F32 R124, R4.reuse, R12, R124 ;  /* 0x0000000c047c723c */ /* 0x040fec000000187c */
[----:B------:R-:W-:Y:S01]  /*9880*/  HMMA.16816.F32 R128, R4, R14, R128 ;  /* 0x0000000e0480723c */ /* 0x000fe20000001880 */
[----:B------:R-:W5:Y:S06]  /*9890*/  LDSM.16.MT88.4 R12, [R229+0x13800] ;  /* 0x01380000e50c783b */ /* 0x000f6c0000004200 */
        /* <DEDUP_REMOVED lines=39> */
[C---:B--2---:R-:W-:Y:S06]  /*9b10*/  HMMA.16816.F32 R68, R4.reuse, R24, R68 ;  /* 0x000000180444723c */ /* 0x044fec0000001844 */
        /* <DEDUP_REMOVED lines=9> */
[C---:B---3--:R-:W-:Y:S06]  /*9bb0*/  HMMA.16816.F32 R116, R4.reuse, R8, R116 ;  /* 0x000000080474723c */ /* 0x048fec0000001874 */
[C---:B------:R-:W-:Y:S06]  /*9bc0*/  HMMA.16816.F32 R120, R4.reuse, R10, R120 ;  /* 0x0000000a0478723c */ /* 0x040fec0000001878 */
[C---:B----4-:R-:W-:Y:S06]  /*9bd0*/  HMMA.16816.F32 R124, R4.reuse, R20, R124 ;  /* 0x00000014047c723c */ /* 0x050fec000000187c */
[----:B------:R-:W-:-:S15]  /*9be0*/  HMMA.16816.F32 R128, R4, R22, R128 ;  /* 0x000000160480723c */ /* 0x000fde0000001880 */
[----:B------:R-:W-:-:S09]  /*9bf0*/  NOP ;  /* 0x0000000000007918 */ /* 0x000fd20000000000 */
.L_x_1188:
        /* <DEDUP_REMOVED lines=13> */
[----:B------:R-:W-:Y:S01]  /*9cd0*/  ULDC UR4, c[0x0][0x2ec] ;  /* 0x0000bb0000047ab9 */ /* 0x000fe20000000800 */
[----:B------:R-:W-:Y:S01]  /*9ce0*/  ULDC.64 UR6, c[0x0][0x218] ;  /* 0x0000860000067ab9 */ /* 0x000fe20000000a00 */
[----:B------:R-:W-:Y:S01]  /*9cf0*/  ULDC.64 UR10, c[0x0][0x220] ;  /* 0x00008800000a7ab9 */ /* 0x000fe20000000a00 */
[----:B------:R-:W-:Y:S01]  /*9d00*/  ULDC.64 UR8, c[0x0][0x248] ;  /* 0x0000920000087ab9 */ /* 0x000fe20000000a00 */
[----:B------:R-:W-:Y:S06]  /*9d10*/  BRA `(.L_x_1191) ;  /* 0x0000000000a07947 */ /* 0x000fec0003800000 */
.L_x_1193:
        /* <DEDUP_REMOVED lines=9> */
[----:B-1----:R-:W-:Y:S01]  /*9db0*/  IMAD.U32 R15, RZ, RZ, UR16 ;  /* 0x00000010ff0f7e24 */ /* 0x002fe2000f8e00ff */
        /* <DEDUP_REMOVED lines=30> */
.L_x_1191:
        /* <DEDUP_REMOVED lines=11> */
[----:B------:R-:W-:Y:S02]  /*a050*/  LEA.HI.X R33, R34, UR11, R3, 0x1, P0 ;  /* 0x0000000b22217c11 */ /* 0x000fe400080f0c03 */
[----:B------:R-:W-:Y:S03]  /*a060*/  IADD3 R10, P0, R32, UR19, RZ ;  /* 0x00000013200a7c10 */ /* 0x000fe6000ff1e0ff */
[----:B------:R-:W-:Y:S01]  /*a070*/  @!PT LDS RZ, [RZ] ;  /* 0x00000000fffff984 */ /* 0x000fe20000000800 */
[----:B------:R-:W-:Y:S01]  /*a080*/  @!PT LDS RZ, [RZ] ;  /* 0x00000000fffff984 */ /* 0x000fe20000000800 */
[----:B------:R-:W-:Y:S01]  /*a090*/  @!PT LDS RZ, [RZ] ;  /* 0x00000000fffff984 */ /* 0x000fe20000000800 */
[----:B------:R-:W-:Y:S01]  /*a0a0*/  LDGSTS.E.BYPASS.LTC128B.128 [R239+0x10000], desc[UR20][R32.64] ;  /* 0x1000000020ef7fae */ /* 0x000fe2000b901d54 */
[----:B------:R-:W-:Y:S02]  /*a0b0*/  IADD3.X R11, R33, UR22, RZ, P0, !PT ;  /* 0x00000016210b7c10 */ /* 0x000fe400087fe4ff */
[----:B------:R-:W-:Y:S02]  /*a0c0*/  IADD3 R6, P0, R10, UR19, RZ ;  /* 0x000000130a067c10 */ /* 0x000fe4000ff1e0ff */
[----:B------:R-:W-:Y:S02]  /*a0d0*/  LDGSTS.E.BYPASS.LTC128B.128 [R239+0x12000], desc[UR20][R32.64+0x80] ;  /* 0x1200008020ef7fae */ /* 0x000fe4000b901d54 */
[----:B------:R-:W-:Y:S03]  /*a0e0*/  IADD3.X R7, R11, UR22, RZ, P0, !PT ;  /* 0x000000160b077c10 */ /* 0x000fe600087fe4ff */
[----:B------:R-:W-:Y:S01]  /*a0f0*/  LDGSTS.E.BYPASS.LTC128B.128 [R239+0x14000], desc[UR20][R32.64+0x100] ;  /* 0x1400010020ef7fae */ /* 0x000fe2000b901d54 */
[----:B------:R-:W-:Y:S04]  /*a100*/  IADD3 R34, P0, R6, UR19, RZ ;  /* 0x0000001306227c10 */ /* 0x000fe8000ff1e0ff */
[----:B------:R-:W-:Y:S01]  /*a110*/  LDGSTS.E.BYPASS.LTC128B.128 [R239+0x16000], desc[UR20][R32.64+0x180] ;  /* 0x1600018020ef7fae */ /* 0x000fe2000b901d54 */
[----:B------:R-:W-:Y:S04]  /*a120*/  IADD3.X R35, R7, UR22, RZ, P0, !PT ;  /* 0x0000001607237c10 */ /* 0x000fe800087fe4ff */
[----:B------:R-:W-:Y:S05]  /*a130*/  LDGSTS.E.BYPASS.LTC128B.128 [R239+0x10800], desc[UR20][R10.64] ;  /* 0x108000000aef7fae */ /* 0x000fea000b901d54 */
[----:B------:R-:W-:Y:S05]  /*a140*/  LDGSTS.E.BYPASS.LTC128B.128 [R239+0x12800], desc[UR20][R10.64+0x80] ;  /* 0x128000800aef7fae */ /* 0x000fea000b901d54 */
[----:B------:R-:W-:Y:S05]  /*a150*/  LDGSTS.E.BYPASS.LTC128B.128 [R239+0x14800], desc[UR20][R10.64+0x100] ;  /* 0x148001000aef7fae */ /* 0x000fea000b901d54 */
        /* <DEDUP_REMOVED lines=10> */
[----:B------:R-:W1:Y:S05]  /*a200*/  LDSM.16.M88.4 R168, [R237+0x8000] ;  /* 0x00800000eda8783b */ /* 0x000e6a0000000200 */
[----:B------:R-:W3:Y:S05]  /*a210*/  LDSM.16.M88.4 R172, [R237+0x8800] ;  /* 0x00880000edac783b */ /* 0x000eea0000000200 */
[----:B------:R-:W4:Y:S05]  /*a220*/  LDSM.16.M88.4 R176, [R237+0x9000] ;  /* 0x00900000edb0783b */ /* 0x000f2a0000000200 */
[----:B------:R-:W5:Y:S05]  /*a230*/  LDSM.16.M88.4 R180, [R237+0x9800] ;  /* 0x00980000edb4783b */ /* 0x000f6a0000000200 */
[----:B------:R-:W0:Y:S05]  /*a240*/  LDGDEPBAR ;  /* 0x00000000000079af */ /* 0x000e2a0000000000 */
[----:B------:R-:W-:Y:S05]  /*a250*/  LDSM.16.M88.4 R184, [R236] ;  /* 0x00000000ecb8783b */ /* 0x000fea0000000200 */
[----:B------:R-:W2:Y:S05]  /*a260*/  LDSM.16.M88.4 R188, [R235] ;  /* 0x00000000ebbc783b */ /* 0x000eaa0000000200 */
[----:B------:R-:W2:Y:S05]  /*a270*/  LDSM.16.M88.4 R192, [R227] ;  /* 0x00000000e3c0783b */ /* 0x000eaa0000000200 */
[----:B------:R-:W2:Y:S01]  /*a280*/  LDSM.16.M88.4 R196, [R226] ;  /* 0x00000000e2c4783b */ /* 0x000ea20000000200 */
[C---:B-1----:R-:W-:Y:S04]  /*a290*/  HMMA.16816.F32 R4, R164.reuse, R168, RZ ;  /* 0x000000a8a404723c */ /* 0x042fe800000018ff */
[----:B------:R-:W1:Y:S02]  /*a2a0*/  LDSM.16.M88.4 R200, [R225] ;  /* 0x00000000e1c8783b */ /* 0x000e640000000200 */
[C---:B------:R-:W-:Y:S03]  /*a2b0*/  HMMA.16816.F32 R8, R164.reuse, R170, RZ ;  /* 0x000000aaa408723c */ /* 0x040fe600000018ff */
[----:B------:R-:W-:Y:S03]  /*a2c0*/  LDSM.16.M88.4 R204, [R234] ;  /* 0x00000000eacc783b */ /* 0x000fe60000000200 */
[C---:B---3--:R-:W-:Y:S02]  /*a2d0*/  HMMA.16816.F32 R12, R164.reuse, R172, RZ ;  /* 0x000000aca40c723c */ /* 0x048fe400000018ff */
[----:B------:R-:W3:Y:S04]  /*a2e0*/  LDSM.16.M88.4 R208, [R231+0x8000] ;  /* 0x00800000e7d0783b */ /* 0x000ee80000000200 */
[C---:B------:R-:W-:Y:S01]  /*a2f0*/  HMMA.16816.F32 R16, R164.reuse, R174, RZ ;  /* 0x000000aea410723c */ /* 0x040fe200000018ff */
[----:B------:R-:W-:Y:S05]  /*a300*/  LDSM.16.M88.4 R168, [R231+0x9000] ;  /* 0x00900000e7a8783b */ /* 0x000fea0000000200 */
[C---:B----4-:R-:W-:Y:S01]  /*a310*/  HMMA.16816.F32 R20, R164.reuse, R176, RZ ;  /* 0x000000b0a414723c */ /* 0x050fe200000018ff */
[----:B------:R-:W-:Y:S05]  /*a320*/  LDSM.16.M88.4 R172, [R231+0x9800] ;  /* 0x00980000e7ac783b */ /* 0x000fea0000000200 */
[C---:B------:R-:W-:Y:S01]  /*a330*/  HMMA.16816.F32 R24, R164.reuse, R178, RZ ;  /* 0x000000b2a418723c */ /* 0x040fe200000018ff */
[----:B------:R-:W-:Y:S05]  /*a340*/  LDSM.16.M88.4 R176, [R233] ;  /* 0x00000000e9b0783b */ /* 0x000fea0000000200 */
[C---:B-----5:R-:W-:Y:S06]  /*a350*/  HMMA.16816.F32 R28, R164.reuse, R180, RZ ;  /* 0x000000b4a41c723c */ /* 0x060fec00000018ff */
[----:B--2---:R-:W-:Y:S01]  /*a360*/  HMMA.16816.F32 R32, R164, R182, RZ ;  /* 0x000000b6a420723c */ /* 0x004fe200000018ff */
[----:B------:R-:W2:Y:S05]  /*a370*/  LDSM.16.M88.4 R164, [R231+0x8800] ;  /* 0x00880000e7a4783b */ /* 0x000eaa0000000200 */
[C---:B------:R-:W-:Y:S01]  /*a380*/  HMMA.16816.F32 R4, R184.reuse, R188, R4 ;  /* 0x000000bcb804723c */ /* 0x040fe20000001804 */
[----:B------:R-:W4:Y:S05]  /*a390*/  LDSM.16.M88.4 R180, [R224] ;  /* 0x00000000e0b4783b */ /* 0x000f2a0000000200 */
        /* <DEDUP_REMOVED lines=10> */
[----:B------:R-:W1:Y:S05]  /*a440*/  LDSM.16.M88.4 R184, [R224+0x800] ;  /* 0x00080000e0b8783b */ /* 0x000e6a0000000200 */
[C---:B---3--:R-:W-:Y:S01]  /*a450*/  HMMA.16816.F32 R4, R204.reuse, R208, R4 ;  /* 0x000000d0cc04723c */ /* 0x048fe20000001804 */
[----:B------:R-:W3:Y:S05]  /*a460*/  LDSM.16.M88.4 R200, [R237+0xa000] ;  /* 0x00a00000edc8783b */ /* 0x000eea0000000200 */
        /* <DEDUP_REMOVED lines=11> */
[C---:B----4-:R-:W-:Y:S01]  /*a520*/  HMMA.16816.F32 R4, R176.reuse, R180, R4 ;  /* 0x000000b4b004723c */ /* 0x050fe20000001804 */
[----:B------:R-:W4:Y:S05]  /*a530*/  LDSM.16.M88.4 R204, [R236+0x2000] ;  /* 0x00200000eccc783b */ /* 0x000f2a0000000200 */
[C---:B------:R-:W-:Y:S01]  /*a540*/  HMMA.16816.F32 R8, R176.reuse, R182, R8 ;  /* 0x000000b6b008723c */ /* 0x040fe20000001808 */
[----:B------:R-:W-:Y:S05]  /*a550*/  LDSM.16.M88.4 R180, [R221] ;  /* 0x00000000ddb4783b */ /* 0x000fea0000000200 */
[C---:B-1----:R-:W-:Y:S06]  /*a560*/  HMMA.16816.F32 R12, R176.reuse, R184, R12 ;  /* 0x000000b8b00c723c */ /* 0x042fec000000180c */
[C---:B------:R-:W-:Y:S01]  /*a570*/  HMMA.16816.F32 R16, R176.reuse, R186, R16 ;  /* 0x000000bab010723c */ /* 0x040fe20000001810 */
[----:B------:R-:W-:Y:S05]  /*a580*/  LDSM.16.M88.4 R184, [R220] ;  /* 0x00000000dcb8783b */ /* 0x000fea0000000200 */
[C---:B------:R-:W-:Y:S06]  /*a590*/  HMMA.16816.F32 R20, R176.reuse, R188, R20 ;  /* 0x000000bcb014723c */ /* 0x040fec0000001814 */
[C---:B------:R-:W-:Y:S01]  /*a5a0*/  HMMA.16816.F32 R24, R176.reuse, R190, R24 ;  /* 0x000000beb018723c */ /* 0x040fe20000001818 */
[----:B------:R-:W-:Y:S05]  /*a5b0*/  LDSM.16.M88.4 R188, [R234+0x2000] ;  /* 0x00200000eabc783b */ /* 0x000fea0000000200 */
[C---:B------:R-:W-:Y:S06]  /*a5c0*/  HMMA.16816.F32 R28, R176.reuse, R192, R28 ;  /* 0x000000c0b01c723c */ /* 0x040fec000000181c */
[----:B------:R-:W-:Y:S01]  /*a5d0*/  HMMA.16816.F32 R32, R176, R194, R32 ;  /* 0x000000c2b020723c */ /* 0x000fe20000001820 */
[----:B------:R-:W1:Y:S05]  /*a5e0*/  LDSM.16.M88.4 R176, [R222] ;  /* 0x00000000deb0783b */ /* 0x000e6a0000000200 */
[C---:B---3--:R-:W-:Y:S01]  /*a5f0*/  HMMA.16816.F32 R4, R196.reuse, R200, R4 ;  /* 0x000000c8c404723c */ /* 0x048fe20000001804 */
[----:B------:R-:W3:Y:S05]  /*a600*/  LDSM.16.M88.4 R192, [R231+0xa000] ;  /* 0x00a00000e7c0783b */ /* 0x000eea0000000200 */
        /* <DEDUP_REMOVED lines=14> */
[----:B------:R-:W-:Y:S05]  /*a6f0*/  LDSM.16.M88.4 R208, [R237+0xc000] ;  /* 0x00c00000edd0783b */ /* 0x000fea0000000200 */
        /* <DEDUP_REMOVED lines=28> */
[----:B------:R-:W1:Y:S05]  /*a8c0*/  LDSM.16.M88.4 R176, [R218] ;  /* 0x00000000dab0783b */ /* 0x000e6a0000000200 */
[C---:B------:R-:W-:Y:S06]  /*a8d0*/  HMMA.16816.F32 R20, R196.reuse, R180, R20 ;  /* 0x000000b4c414723c */ /* 0x040fec0000001814 */
[C---:B------:R-:W-:Y:S01]  /*a8e0*/  HMMA.16816.F32 R24, R196.reuse, R182, R24 ;  /* 0x000000b6c418723c */ /* 0x040fe20000001818 */
[----:B------:R-:W1:Y:S05]  /*a8f0*/  LDSM.16.M88.4 R180, [R217] ;  /* 0x00000000d9b4783b */ /* 0x000e6a0000000200 */
        /* <DEDUP_REMOVED lines=70> */
[C---:B------:R-:W-:Y:S06]  /*ad60*/  HMMA.16816.F32 R8, R196.reuse, R202, R8 ;  /* 0x000000cac408723c */ /* 0x040fec0000001808 */
[C---:B-1----:R-:W-:Y:S06]  /*ad70*/  HMMA.16816.F32 R12, R196.reuse, R176, R12 ;  /* 0x000000b0c40c723c */ /* 0x042fec000000180c */
[C---:B------:R-:W-:Y:S06]  /*ad80*/  HMMA.16816.F32 R16, R196.reuse, R178, R16 ;  /* 0x000000b2c410723c */ /* 0x040fec0000001810 */
[C---:B------:R-:W-:Y:S06]  /*ad90*/  HMMA.16816.F32 R20, R196.reuse, R180, R20 ;  /* 0x000000b4c414723c */ /* 0x040fec0000001814 */
[C---:B------:R-:W-:Y:S06]  /*ada0*/  HMMA.16816.F32 R24, R196.reuse, R182, R24 ;  /* 0x000000b6c418723c */ /* 0x040fec0000001818 */
[C---:B------:R-:W-:Y:S06]  /*adb0*/  HMMA.16816.F32 R28, R196.reuse, R184, R28 ;  /* 0x000000b8c41c723c */ /* 0x040fec000000181c */
[----:B------:R-:W-:Y:S06]  /*adc0*/  HMMA.16816.F32 R32, R196, R186, R32 ;  /* 0x000000bac420723c */ /* 0x000fec0000001820 */
[C---:B---3--:R-:W-:Y:S06]  /*add0*/  HMMA.16816.F32 R4, R204.reuse, R208, R4 ;  /* 0x000000d0cc04723c */ /* 0x048fec0000001804 */
        /* <DEDUP_REMOVED lines=9> */
[C---:B----4-:R-:W-:Y:S06]  /*ae70*/  HMMA.16816.F32 R4, R188.reuse, R192, R4 ;  /* 0x000000c0bc04723c */ /* 0x050fec0000001804 */
        /* <DEDUP_REMOVED lines=11> */
[----:B------:R2:W-:Y:S01]  /*af30*/  MUFU.TANH R5, R3 ;  /* 0x0000000300057308 */ /* 0x0005e20000002400 */
[C---:B------:R-:W-:Y:S03]  /*af40*/  HMMA.16816.F32 R24, R188.reuse, R170, R24 ;  /* 0x000000aabc18723c */ /* 0x040fe60000001818 */
[----:B------:R-:W-:Y:S01]  /*af50*/  FMUL.FTZ R14, R14, UR24 ;  /* 0x000000180e0e7c20 */ /* 0x000fe20008410000 */
[----:B------:R-:W-:Y:S01]  /*af60*/  FMUL.FTZ R187, R8, UR24 ;  /* 0x0000001808bb7c20 */ /* 0x000fe20008410000 */
[----:B------:R-:W-:Y:S01]  /*af70*/  FMUL.FTZ R185, R4, UR24 ;  /* 0x0000001804b97c20 */ /* 0x000fe20008410000 */
[----:B------:R-:W-:Y:S03]  /*af80*/  FMUL.FTZ R7, R11, UR24 ;  /* 0x000000180b077c20 */ /* 0x000fe60008410000 */
[----:B------:R3:W-:Y:S02]  /*af90*/  MUFU.TANH R186, R9 ;  /* 0x0000000900ba7308 */ /* 0x0007e40000002400 */
[----:B------:R-:W-:Y:S01]  /*afa0*/  FMUL.FTZ R13, R13, UR24 ;  /* 0x000000180d0d7c20 */ /* 0x000fe20008410000 */
[----:B------:R-:W-:Y:S01]  /*afb0*/  FMUL.FTZ R6, R12, UR24 ;  /* 0x000000180c067c20 */ /* 0x000fe20008410000 */
[----:B------:R-:W-:Y:S01]  /*afc0*/  FMUL.FTZ R10, R10, UR24 ;  /* 0x000000180a0a7c20 */ /* 0x000fe20008410000 */
[----:B------:R-:W-:Y:S01]  /*afd0*/  FMUL.FTZ R205, R19, UR24 ;  /* 0x0000001813cd7c20 */ /* 0x000fe20008410000 */
[----:B------:R-:W-:Y:S04]  /*afe0*/  FMUL.FTZ R21, R21, UR24 ;  /* 0x0000001815157c20 */ /* 0x000fe80008410000 */
[----:B------:R-:W4:Y:S01]  /*aff0*/  MUFU.TANH R183, R183 ;  /* 0x000000b700b77308 */ /* 0x000f220000002400 */
[----:B--2---:R-:W-:Y:S02]  /*b000*/  IMAD.U32 R3, RZ, RZ, UR25 ;  /* 0x00000019ff037e24 */ /* 0x004fe4000f8e00ff */
[----:B------:R-:W-:Y:S01]  /*b010*/  FMUL.FTZ R201, R17, UR24 ;  /* 0x0000001811c97c20 */ /* 0x000fe20008410000 */
[----:B------:R-:W-:Y:S01]  /*b020*/  FMUL.FTZ R198, R18, UR24 ;  /* 0x0000001812c67c20 */ /* 0x000fe20008410000 */
[----:B------:R-:W-:Y:S01]  /*b030*/  FMUL.FTZ R15, R15, UR24 ;  /* 0x000000180f0f7c20 */ /* 0x000fe20008410000 */
[----:B------:R-:W-:Y:S02]  /*b040*/  IMAD R3, R3, 0x40, R250 ;  /* 0x0000004003037824 */ /* 0x000fe400078e02fa */
[----:B------:R-:W-:Y:S01]  /*b050*/  FMUL.FTZ R22, R22, UR24 ;  /* 0x0000001816167c20 */ /* 0x000fe20008410000 */
[----:B------:R-:W-:Y:S01]  /*b060*/  FMUL.FTZ R194, R16, UR24 ;  /* 0x0000001810c27c20 */ /* 0x000fe20008410000 */
[----:B------:R-:W2:Y:S01]  /*b070*/  MUFU.TANH R182, R182 ;  /* 0x000000b600b67308 */ /* 0x000ea20000002400 */
[C---:B------:R-:W-:Y:S01]  /*b080*/  VIADD R11, R3.reuse, 0x1 ;  /* 0x00000001030b7836 */ /* 0x040fe20000000000 */
[C---:B------:R-:W-:Y:S01]  /*b090*/  ISETP.GE.AND P3, PT, R3.reuse, R245, PT ;  /* 0x000000f50300720c */ /* 0x040fe20003f66270 */
[C---:B---3--:R-:W-:Y:S01]  /*b0a0*/  VIADD R9, R3.reuse, 0x8 ;  /* 0x0000000803097836 */ /* 0x048fe20000000000 */
[-C--:B------:R-:W-:Y:S01]  /*b0b0*/  ISETP.GE.AND P2, PT, R3, R247.reuse, PT ;  /* 0x000000f70300720c */ /* 0x080fe20003f46270 */
[C---:B-1----:R-:W-:Y:S03]  /*b0c0*/  HMMA.16816.F32 R28, R188.reuse, R164, R28 ;  /* 0x000000a4bc1c723c */ /* 0x042fe6000000181c */
[C---:B------:R-:W-:Y:S02]  /*b0d0*/  ISETP.GE.AND P6, PT, R11.reuse, R247, PT ;  /* 0x000000f70b00720c */ /* 0x040fe40003fc6270 */
[----:B------:R2:W-:Y:S01]  /*b0e0*/  MUFU.TANH R203, R14 ;  /* 0x0000000e00cb7308 */ /* 0x0005e20000002400 */
[----:B------:R-:W-:Y:S01]  /*b0f0*/  ISETP.GE.AND P4, PT, R11, R245, PT ;  /* 0x000000f50b00720c */ /* 0x000fe20003f86270 */
[----:B------:R-:W-:Y:S01]  /*b100*/  VIADD R19, R3, 0x11 ;  /* 0x0000001103137836 */ /* 0x000fe20000000000 */
[----:B------:R-:W-:Y:S03]  /*b110*/  ISETP.GE.AND P1, PT, R9, R247, PT ;  /* 0x000000f70900720c */ /* 0x000fe60003f26270 */
[----:B------:R-:W-:Y:S01]  /*b120*/  VIADD R193, R3, 0x9 ;  /* 0x0000000903c17836 */ /* 0x000fe20000000000 */
[----:B------:R-:W-:Y:S01]  /*b130*/  ISETP.GE.AND P5, PT, R9, R245, PT ;  /* 0x000000f50900720c */ /* 0x000fe20003fa6270 */
[----:B------:R-:W-:Y:S02]  /*b140*/  HMMA.16816.F32 R32, R188, R166, R32 ;  /* 0x000000a6bc20723c */ /* 0x000fe40000001820 */
[----:B------:R-:W1:Y:S01]  /*b150*/  MUFU.TANH R187, R187 ;  /* 0x000000bb00bb7308 */ /* 0x000e620000002400 */
[----:B------:R-:W-:Y:S01]  /*b160*/  ISETP.GE.OR P6, PT, R11, R246, !P6 ;  /* 0x000000f60b00720c */ /* 0x000fe200077c6670 */
[----:B------:R-:W-:Y:S01]  /*b170*/  VIADD R17, R3, 0x18 ;  /* 0x0000001803117836 */ /* 0x000fe20000000000 */
[-C--:B------:R-:W-:Y:S01]  /*b180*/  ISETP.GE.OR P4, PT, R11, R244.reuse, !P4 ;  /* 0x000000f40b00720c */ /* 0x080fe20006786670 */
[C---:B------:R-:W-:Y:S01]  /*b190*/  VIADD R11, R3.reuse, 0x10 ;  /* 0x00000010030b7836 */ /* 0x040fe20000000000 */
[----:B------:R-:W-:Y:S01]  /*b1a0*/  ISETP.GE.OR P3, PT, R3, R244, !P3 ;  /* 0x000000f40300720c */ /* 0x000fe20005f66670 */
[----:B------:R-:W-:Y:S01]  /*b1b0*/  FMUL.FTZ R25, R25, UR24 ;  /* 0x0000001819197c20 */ /* 0x000fe20008410000 */
[C---:B------:R-:W-:Y:S03]  /*b1c0*/  ISETP.GE.OR P1, PT, R9.reuse, R246, !P1 ;  /* 0x000000f60900720c */ /* 0x040fe60004f26670 */
[----:B------:R-:W3:Y:S01]  /*b1d0*/  MUFU.TANH R185, R185 ;  /* 0x000000b900b97308 */ /* 0x000ee20000002400 */
[----:B------:R-:W-:Y:S01]  /*b1e0*/  ISETP.GE.OR P5, PT, R9, R244, !P5 ;  /* 0x000000f40900720c */ /* 0x000fe20006fa6670 */
[----:B------:R-:W-:Y:S01]  /*b1f0*/  FMUL.FTZ R23, R23, UR24 ;  /* 0x0000001817177c20 */ /* 0x000fe20008410000 */
[----:B----4-:R-:W-:Y:S01]  /*b200*/  FSEL R9, R183, -INF , !P6 ;  /* 0xff800000b7097808 */ /* 0x010fe20007000000 */
[----:B------:R-:W-:Y:S01]  /*b210*/  FMUL.FTZ R197, R28, UR24 ;  /* 0x000000181cc57c20 */ /* 0x000fe20008410000 */
[----:B--2---:R-:W-:Y:S01]  /*b220*/  FSEL R14, R182, -INF , !P3 ;  /* 0xff800000b60e7808 */ /* 0x004fe20005800000 */
[----:B------:R-:W-:Y:S01]  /*b230*/  VIADD R182, R3, 0x19 ;  /* 0x0000001903b67836 */ /* 0x000fe20000000000 */
[C---:B------:R-:W-:Y:S03]  /*b240*/  ISETP.GE.AND P6, PT, R11.reuse, R247, PT ;  /* 0x000000f70b00720c */ /* 0x040fe60003fc6270 */
[----:B------:R3:W-:Y:S01]  /*b250*/  MUFU.TANH R199, R13 ;  /* 0x0000000d00c77308 */ /* 0x0007e20000002400 */
[----:B------:R-:W-:Y:S01]  /*b260*/  ISETP.GE.AND P3, PT, R11, R245, PT ;  /* 0x000000f50b00720c */ /* 0x000fe20003f66270 */
[----:B------:R-:W-:Y:S01]  /*b270*/  FMUL.FTZ R183, R20, UR24 ;  /* 0x0000001814b77c20 */ /* 0x000fe20008410000 */
[-C--:B------:R-:W-:Y:S01]  /*b280*/  ISETP.GE.OR P2, PT, R3, R246.reuse, !P2 ;  /* 0x000000f60300720c */ /* 0x080fe20005746670 */
[----:B------:R-:W-:Y:S01]  /*b290*/  FMUL.FTZ R29, R29, UR24 ;  /* 0x000000181d1d7c20 */ /* 0x000fe20008410000 */
[----:B------:R-:W-:Y:S01]  /*b2a0*/  ISETP.GE.OR P6, PT, R11, R246, !P6 ;  /* 0x000000f60b00720c */ /* 0x000fe200077c6670 */
[----:B------:R-:W-:Y:S01]  /*b2b0*/  FMUL.FTZ R33, R33, UR24 ;  /* 0x0000001821217c20 */ /* 0x000fe20008410000 */
[----:B------:R-:W-:Y:S03]  /*b2c0*/  ISETP.GE.OR P3, PT, R11, R244, !P3 ;  /* 0x000000f40b00720c */ /* 0x000fe60005f66670 */
[----:B------:R-:W2:Y:S01]  /*b2d0*/  MUFU.TANH R6, R6 ;  /* 0x0000000600067308 */ /* 0x000ea20000002400 */
[----:B------:R-:W-:Y:S01]  /*b2e0*/  FSEL R18, R5, -INF , !P4 ;  /* 0xff80000005127808 */ /* 0x000fe20006000000 */
[----:B------:R-:W-:Y:S01]  /*b2f0*/  FMUL.FTZ R27, R27, UR24 ;  /* 0x000000181b1b7c20 */ /* 0x000fe20008410000 */
[----:B-1----:R-:W-:Y:S01]  /*b300*/  FSEL R11, R187, -INF , !P1 ;  /* 0xff800000bb0b7808 */ /* 0x002fe20004800000 */
[----:B------:R-:W-:Y:S01]  /*b310*/  FMUL.FTZ R34, R34, UR24 ;  /* 0x0000001822227c20 */ /* 0x000fe20008410000 */
[C---:B------:R-:W-:Y:S01]  /*b320*/  ISETP.GE.AND P4, PT, R19.reuse, R247, PT ;  /* 0x000000f71300720c */ /* 0x040fe20003f86270 */
[----:B------:R-:W-:Y:S01]  /*b330*/  FMUL.FTZ R26, R26, UR24 ;  /* 0x000000181a1a7c20 */ /* 0x000fe20008410000 */
[-C--:B------:R-:W-:Y:S03]  /*b340*/  ISETP.GE.AND P1, PT, R19, R245.reuse, PT ;  /* 0x000000f51300720c */ /* 0x080fe60003f26270 */
[----:B------:R-:W1:Y:S01]  /*b350*/  MUFU.TANH R10, R10 ;  /* 0x0000000a000a7308 */ /* 0x000e620000002400 */
[----:B---3--:R-:W-:Y:S01]  /*b360*/  FSEL R13, R185, -INF , !P2 ;  /* 0xff800000b90d7808 */ /* 0x008fe20005000000 */
[----:B------:R-:W-:Y:S01]  /*b370*/  FMUL.FTZ R185, R32, UR24 ;  /* 0x0000001820b97c20 */ /* 0x000fe20008410000 */
[----:B------:R-:W-:Y:S01]  /*b380*/  ISETP.GE.AND P2, PT, R193, R245, PT ;  /* 0x000000f5c100720c */ /* 0x000fe20003f46270 */
[----:B------:R-:W-:Y:S01]  /*b390*/  FMUL.FTZ R32, R31, UR24 ;  /* 0x000000181f207c20 */ /* 0x000fe20008410000 */
[C---:B------:R-:W-:Y:S01]  /*b3a0*/  ISETP.GE.OR P4, PT, R19.reuse, R246, !P4 ;  /* 0x000000f61300720c */ /* 0x040fe20006786670 */
[----:B------:R-:W-:Y:S01]  /*b3b0*/  FMUL.FTZ R30, R30, UR24 ;  /* 0x000000181e1e7c20 */ /* 0x000fe20008410000 */
[-C--:B------:R-:W-:Y:S03]  /*b3c0*/  ISETP.GE.OR P1, PT, R19, R244.reuse, !P1 ;  /* 0x000000f41300720c */ /* 0x080fe60004f26670 */
[----:B------:R-:W3:Y:S01]  /*b3d0*/  MUFU.TANH R7, R7 ;  /* 0x0000000700077308 */ /* 0x000ee20000002400 */
[----:B------:R-:W-:Y:S01]  /*b3e0*/  ISETP.GE.OR P2, PT, R193, R244, !P2 ;  /* 0x000000f4c100720c */ /* 0x000fe20005746670 */
[----:B------:R-:W-:Y:S01]  /*b3f0*/  VIADD R19, R3, 0x20 ;  /* 0x0000002003137836 */ /* 0x000fe20000000000 */
[----:B--2---:R-:W-:Y:S01]  /*b400*/  FSEL R173, R6, -INF , !P6 ;  /* 0xff80000006ad7808 */ /* 0x004fe20007000000 */
[----:B------:R-:W-:Y:S01]  /*b410*/  FMUL.FTZ R6, R24, UR24 ;  /* 0x0000001818067c20 */ /* 0x000fe20008410000 */
[----:B------:R-:W-:Y:S02]  /*b420*/  FSEL R199, R199, -INF , !P4 ;  /* 0xff800000c7c77808 */ /* 0x000fe40006000000 */
[----:B------:R-:W-:Y:S03]  /*b430*/  FSEL R203, R203, -INF , !P3 ;  /* 0xff800000cbcb7808 */ /* 0x000fe60005800000 */
[----:B------:R2:W-:Y:S01]  /*b440*/  MUFU.TANH R209, R21 ;  /* 0x0000001500d17308 */ /* 0x0005e20000002400 */
[----:B-1----:R-:W-:Y:S02]  /*b450*/  FSEL R10, R10, -INF , !P5 ;  /* 0xff8000000a0a7808 */ /* 0x002fe40006800000 */
[C---:B------:R-:W-:Y:S02]  /*b460*/  ISETP.GE.AND P4, PT, R19.reuse, R247, PT ;  /* 0x000000f71300720c */ /* 0x040fe40003f86270 */
[-C--:B------:R-:W-:Y:S02]  /*b470*/  ISETP.GE.AND P3, PT, R19, R245.reuse, PT ;  /* 0x000000f51300720c */ /* 0x080fe40003f66270 */
[----:B------:R-:W-:Y:S03]  /*b480*/  ISETP.GE.AND P5, PT, R17, R245, PT ;  /* 0x000000f51100720c */ /* 0x000fe60003fa6270 */
[----:B------:R-:W1:Y:S01]  /*b490*/  MUFU.TANH R201, R201 ;  /* 0x000000c900c97308 */ /* 0x000e620000002400 */
[----:B---3--:R-:W-:Y:S02]  /*b4a0*/  FSEL R7, R7, -INF , !P2 ;  /* 0xff80000007077808 */ /* 0x008fe40005000000 */
[CC--:B------:R-:W-:Y:S02]  /*b4b0*/  ISETP.GE.AND P2, PT, R182.reuse, R247.reuse, PT ;  /* 0x000000f7b600720c */ /* 0x0c0fe40003f46270 */
[C---:B------:R-:W-:Y:S02]  /*b4c0*/  ISETP.GE.OR P4, PT, R19.reuse, R246, !P4 ;  /* 0x000000f61300720c */ /* 0x040fe40006786670 */
[-C--:B------:R-:W-:Y:S03]  /*b4d0*/  ISETP.GE.OR P3, PT, R19, R244.reuse, !P3 ;  /* 0x000000f41300720c */ /* 0x080fe60005f66670 */
[----:B------:R-:W3:Y:S01]  /*b4e0*/  MUFU.TANH R198, R198 ;  /* 0x000000c600c67308 */ /* 0x000ee20000002400 */
[-C--:B------:R-:W-:Y:S01]  /*b4f0*/  ISETP.GE.AND P0, PT, R193, R247.reuse, PT ;  /* 0x000000f7c100720c */ /* 0x080fe20003f06270 */
[----:B------:R-:W-:Y:S01]  /*b500*/  VIADD R19, R3, 0x28 ;  /* 0x0000002803137836 */ /* 0x000fe20000000000 */
[----:B------:R-:W-:Y:S01]  /*b510*/  ISETP.GE.OR P5, PT, R17, R244, !P5 ;  /* 0x000000f41100720c */ /* 0x000fe20006fa6670 */
[----:B--2---:R-:W-:Y:S01]  /*b520*/  VIADD R21, R3, 0x21 ;  /* 0x0000002103157836 */ /* 0x004fe20000000000 */
[CC--:B------:R-:W-:Y:S02]  /*b530*/  ISETP.GE.OR P2, PT, R182.reuse, R246.reuse, !P2 ;  /* 0x000000f6b600720c */ /* 0x0c0fe40005746670 */
[-C--:B------:R-:W-:Y:S03]  /*b540*/  ISETP.GE.OR P0, PT, R193, R246.reuse, !P0 ;  /* 0x000000f6c100720c */ /* 0x080fe60004706670 */
[----:B------:R-:W2:Y:S01]  /*b550*/  MUFU.TANH R15, R15 ;  /* 0x0000000f000f7308 */ /* 0x000ea20000002400 */
[----:B-1----:R-:W-:Y:S02]  /*b560*/  FSEL R201, R201, -INF , !P2 ;  /* 0xff800000c9c97808 */ /* 0x002fe40005000000 */
[C---:B------:R-:W-:Y:S02]  /*b570*/  ISETP.GE.AND P2, PT, R19.reuse, R247, PT ;  /* 0x000000f71300720c */ /* 0x040fe40003f46270 */
[-C--:B------:R-:W-:Y:S02]  /*b580*/  ISETP.GE.AND P6, PT, R182, R245.reuse, PT ;  /* 0x000000f5b600720c */ /* 0x080fe40003fc6270 */
[----:B------:R-:W-:Y:S03]  /*b590*/  FSEL R5, R186, -INF , !P0 ;  /* 0xff800000ba057808 */ /* 0x000fe60004000000 */
[----:B------:R1:W-:Y:S01]  /*b5a0*/  MUFU.TANH R206, R22 ;  /* 0x0000001600ce7308 */ /* 0x0003e20000002400 */
[----:B---3--:R-:W-:Y:S02]  /*b5b0*/  FSEL R198, R198, -INF , !P5 ;  /* 0xff800000c6c67808 */ /* 0x008fe40006800000 */
[----:B------:R-:W-:Y:S02]  /*b5c0*/  ISETP.GE.AND P5, PT, R19, R245, PT ;  /* 0x000000f51300720c */ /* 0x000fe40003fa6270 */
[-C--:B------:R-:W-:Y:S02]  /*b5d0*/  ISETP.GE.AND P0, PT, R17, R247.reuse, PT ;  /* 0x000000f71100720c */ /* 0x080fe40003f06270 */
[----:B------:R-:W-:Y:S03]  /*b5e0*/  ISETP.GE.OR P2, PT, R19, R246, !P2 ;  /* 0x000000f61300720c */ /* 0x000fe60005746670 */
[----:B------:R-:W3:Y:S01]  /*b5f0*/  MUFU.TANH R205, R205 ;  /* 0x000000cd00cd7308 */ /* 0x000ee20000002400 */
[----:B--2---:R-:W-:Y:S01]  /*b600*/  FSEL R174, R15, -INF , !P1 ;  /* 0xff8000000fae7808 */ /* 0x004fe20004800000 */
[----:B------:R-:W-:Y:S01]  /*b610*/  VIADD R15, R3, 0x30 ;  /* 0x00000030030f7836 */ /* 0x000fe20000000000 */
[-C--:B------:R-:W-:Y:S02]  /*b620*/  ISETP.GE.AND P1, PT, R21, R247.reuse, PT ;  /* 0x000000f71500720c */ /* 0x080fe40003f26270 */
[-C--:B------:R-:W-:Y:S01]  /*b630*/  ISETP.GE.OR P5, PT, R19, R244.reuse, !P5 ;  /* 0x000000f41300720c */ /* 0x080fe20006fa6670 */
[----:B------:R-:W-:Y:S01]  /*b640*/  VIADD R19, R3, 0x29 ;  /* 0x0000002903137836 */ /* 0x000fe20000000000 */
[----:B------:R-:W-:Y:S03]  /*b650*/  ISETP.GE.OR P6, PT, R182, R244, !P6 ;  /* 0x000000f4b600720c */ /* 0x000fe600077c6670 */
[----:B------:R-:W2:Y:S01]  /*b660*/  MUFU.TANH R194, R194 ;  /* 0x000000c200c27308 */ /* 0x000ea20000002400 */
[-C--:B------:R-:W-:Y:S02]  /*b670*/  ISETP.GE.OR P1, PT, R21, R246.reuse, !P1 ;  /* 0x000000f61500720c */ /* 0x080fe40004f26670 */
[----:B------:R-:W-:Y:S02]  /*b680*/  ISETP.GE.OR P0, PT, R17, R246, !P0 ;  /* 0x000000f61100720c */ /* 0x000fe40004706670 */
[----:B-1----:R-:W-:Y:S02]  /*b690*/  FMNMX.FTZ R22, R13, R0, !PT ;  /* 0x000000000d167209 */ /* 0x002fe40007810000 */
[----:B------:R-:W-:Y:S03]  /*b6a0*/  FSEL R209, R209, -INF , !P1 ;  /* 0xff800000d1d17808 */ /* 0x000fe60004800000 */
[----:B------:R-:W1:Y:S01]  /*b6b0*/  MUFU.TANH R6, R6 ;  /* 0x0000000600067308 */ /* 0x000e620000002400 */
[----:B---3--:R-:W-:Y:S02]  /*b6c0*/  FSEL R205, R205, -INF , !P6 ;  /* 0xff800000cdcd7808 */ /* 0x008fe40007000000 */
[-C--:B------:R-:W-:Y:S02]  /*b6d0*/  ISETP.GE.AND P6, PT, R19, R247.reuse, PT ;  /* 0x000000f71300720c */ /* 0x080fe40003fc6270 */
[C---:B------:R-:W-:Y:S02]  /*b6e0*/  ISETP.GE.AND P1, PT, R15.reuse, R247, PT ;  /* 0x000000f70f00720c */ /* 0x040fe40003f26270 */
[----:B------:R-:W-:Y:S03]  /*b6f0*/  FSEL R206, R206, -INF , !P3 ;  /* 0xff800000cece7808 */ /* 0x000fe60005800000 */
[----:B------:R-:W3:Y:S01]  /*b700*/  MUFU.TANH R211, R25 ;  /* 0x0000001900d37308 */ /* 0x000ee20000002400 */
[----:B--2---:R-:W-:Y:S02]  /*b710*/  FSEL R194, R194, -INF , !P0 ;  /* 0xff800000c2c27808 */ /* 0x004fe40004000000 */
[-C--:B------:R-:W-:Y:S02]  /*b720*/  ISETP.GE.AND P3, PT, R15, R245.reuse, PT ;  /* 0x000000f50f00720c */ /* 0x080fe40003f66270 */
[----:B------:R-:W-:Y:S02]  /*b730*/  FMNMX.FTZ R22, R9, R22, !PT ;  /* 0x0000001609167209 */ /* 0x000fe40007810000 */
[----:B------:R-:W-:Y:S03]  /*b740*/  ISETP.GE.AND P0, PT, R21, R245, PT ;  /* 0x000000f51500720c */ /* 0x000fe60003f06270 */
[----:B------:R-:W2:Y:S01]  /*b750*/  MUFU.TANH R197, R197 ;  /* 0x000000c500c57308 */ /* 0x000ea20000002400 */
[----:B-1----:R-:W-:Y:S01]  /*b760*/  FSEL R200, R6, -INF , !P2 ;  /* 0xff80000006c87808 */ /* 0x002fe20005000000 */
[----:B------:R-:W-:Y:S01]  /*b770*/  VIADD R6, R3, 0x38 ;  /* 0x0000003803067836 */ /* 0x000fe20000000000 */
[-C--:B------:R-:W-:Y:S02]  /*b780*/  ISETP.GE.OR P6, PT, R19, R246.reuse, !P6 ;  /* 0x000000f61300720c */ /* 0x080fe400077c6670 */
[C---:B------:R-:W-:Y:S02]  /*b790*/  ISETP.GE.OR P1, PT, R15.reuse, R246, !P1 ;  /* 0x000000f60f00720c */ /* 0x040fe40004f26670 */
[----:B------:R-:W-:Y:S03]  /*b7a0*/  ISETP.GE.OR P3, PT, R15, R244, !P3 ;  /* 0x000000f40f00720c */ /* 0x000fe60005f66670 */
[----:B------:R-:W1:Y:S01]  /*b7b0*/  MUFU.TANH R207, R23 ;  /* 0x0000001700cf7308 */ /* 0x000e620000002400 */
[----:B------:R-:W-:Y:S01]  /*b7c0*/  FMNMX.FTZ R22, R11, R22, !PT ;  /* 0x000000160b167209 */ /* 0x000fe20007810000 */
[----:B------:R-:W-:Y:S01]  /*b7d0*/  VIADD R15, R3, 0x31 ;  /* 0x00000031030f7836 */ /* 0x000fe20000000000 */
[----:B------:R-:W-:Y:S02]  /*b7e0*/  ISETP.GE.OR P0, PT, R21, R244, !P0 ;  /* 0x000000f41500720c */ /* 0x000fe40004706670 */
[----:B---3--:R-:W-:Y:S02]  /*b7f0*/  FSEL R211, R211, -INF , !P6 ;  /* 0xff800000d3d37808 */ /* 0x008fe40007000000 */
[C---:B------:R-:W-:Y:S03]  /*b800*/  ISETP.GE.AND P6, PT, R6.reuse, R247, PT ;  /* 0x000000f70600720c */ /* 0x040fe60003fc6270 */
[----:B------:R-:W3:Y:S01]  /*b810*/  MUFU.TANH R17, R183 ;  /* 0x000000b700117308 */ /* 0x000ee20000002400 */
[----:B--2---:R-:W-:Y:S02]  /*b820*/  FSEL R197, R197, -INF , !P1 ;  /* 0xff800000c5c57808 */ /* 0x004fe40004800000 */
[CC--:B------:R-:W-:Y:S02]  /*b830*/  ISETP.GE.AND P1, PT, R6.reuse, R245.reuse, PT ;  /* 0x000000f50600720c */ /* 0x0c0fe40003f26270 */
[----:B------:R-:W-:Y:S02]  /*b840*/  FMNMX.FTZ R22, R5, R22, !PT ;  /* 0x0000001605167209 */ /* 0x000fe40007810000 */
[----:B------:R-:W-:Y:S03]  /*b850*/  ISETP.GE.AND P2, PT, R15, R245, PT ;  /* 0x000000f50f00720c */ /* 0x000fe60003f46270 */
[----:B------:R-:W-:Y:S01]  /*b860*/  MUFU.TANH R183, R33 ;  /* 0x0000002100b77308 */ /* 0x000fe20000002400 */
[----:B-1----:R-:W-:Y:S02]  /*b870*/  FSEL R207, R207, -INF , !P0 ;  /* 0xff800000cfcf7808 */ /* 0x002fe40004000000 */
[----:B------:R-:W-:Y:S02]  /*b880*/  ISETP.GE.AND P0, PT, R15, R247, PT ;  /* 0x000000f70f00720c */ /* 0x000fe40003f06270 */
[C---:B------:R-:W-:Y:S02]  /*b890*/  ISETP.GE.OR P6, PT, R6.reuse, R246, !P6 ;  /* 0x000000f60600720c */ /* 0x040fe400077c6670 */
[----:B------:R-:W-:Y:S03]  /*b8a0*/  ISETP.GE.OR P1, PT, R6, R244, !P1 ;  /* 0x000000f40600720c */ /* 0x000fe60004f26670 */
[----:B------:R-:W1:Y:S01]  /*b8b0*/  MUFU.TANH R187, R29 ;  /* 0x0000001d00bb7308 */ /* 0x000e620000002400 */
[----:B------:R-:W-:Y:S02]  /*b8c0*/  FMNMX.FTZ R6, R173, R22, !PT ;  /* 0x00000016ad067209 */ /* 0x000fe40007810000 */
[C---:B------:R-:W-:Y:S02]  /*b8d0*/  ISETP.GE.OR P0, PT, R15.reuse, R246, !P0 ;  /* 0x000000f60f00720c */ /* 0x040fe40004706670 */
[----:B------:R-:W-:Y:S02]  /*b8e0*/  ISETP.GE.OR P2, PT, R15, R244, !P2 ;  /* 0x000000f40f00720c */ /* 0x000fe40005746670 */
[----:B---3--:R-:W-:Y:S03]  /*b8f0*/  FSEL R204, R17, -INF , !P4 ;  /* 0xff80000011cc7808 */ /* 0x008fe60006000000 */
[----:B------:R-:W2:Y:S01]  /*b900*/  MUFU.TANH R185, R185 ;  /* 0x000000b900b97308 */ /* 0x000ea20000002400 */
[----:B------:R-:W-:Y:S02]  /*b910*/  FMNMX.FTZ R15, R14, R2, !PT ;  /* 0x000000020e0f7209 */ /* 0x000fe40007810000 */
[----:B------:R-:W-:Y:S02]  /*b920*/  FMNMX.FTZ R17, R199, R6, !PT ;  /* 0x00000006c7117209 */ /* 0x000fe40007810000 */
[----:B------:R-:W-:Y:S02]  /*b930*/  FMNMX.FTZ R15, R18, R15, !PT ;  /* 0x0000000f120f7209 */ /* 0x000fe40007810000 */
[----:B------:R-:W-:Y:S03]  /*b940*/  FMNMX.FTZ R22, R194, R17, !PT ;  /* 0x00000011c2167209 */ /* 0x000fe60007810000 */
[----:B------:R-:W3:Y:S01]  /*b950*/  MUFU.TANH R210, R26 ;  /* 0x0000001a00d27308 */ /* 0x000ee20000002400 */
[----:B------:R-:W-:Y:S01]  /*b960*/  FMNMX.FTZ R6, R10, R15, !PT ;  /* 0x0000000f0a067209 */ /* 0x000fe20007810000 */
[----:B------:R-:W-:Y:S01]  /*b970*/  FMUL.FTZ R15, R35, UR24 ;  /* 0x00000018230f7c20 */ /* 0x000fe20008410000 */
[----:B------:R-:W-:Y:S02]  /*b980*/  FMNMX.FTZ R17, R201, R22, !PT ;  /* 0x00000016c9117209 */ /* 0x000fe40007810000 */
[----:B------:R-:W-:Y:S02]  /*b990*/  ISETP.GE.AND P4, PT, R19, R245, PT ;  /* 0x000000f51300720c */ /* 0x000fe40003f86270 */
[----:B------:R-:W-:Y:S03]  /*b9a0*/  FMNMX.FTZ R6, R7, R6, !PT ;  /* 0x0000000607067209 */ /* 0x000fe60007810000 */
[----:B------:R-:W4:Y:S01]  /*b9b0*/  MUFU.TANH R27, R27 ;  /* 0x0000001b001b7308 */ /* 0x000f220000002400 */
[----:B------:R-:W-:Y:S02]  /*b9c0*/  FMNMX.FTZ R35, R204, R17, !PT ;  /* 0x00000011cc237209 */ /* 0x000fe40007810000 */
[----:B------:R-:W-:Y:S02]  /*b9d0*/  ISETP.GE.OR P4, PT, R19, R244, !P4 ;  /* 0x000000f41300720c */ /* 0x000fe40006786670 */
[----:B------:R-:W-:Y:S02]  /*b9e0*/  FMNMX.FTZ R17, R203, R6, !PT ;  /* 0x00000006cb117209 */ /* 0x000fe40007810000 */
[----:B------:R-:W-:Y:S01]  /*b9f0*/  FMNMX.FTZ R19, R209, R35, !PT ;  /* 0x00000023d1137209 */ /* 0x000fe20007810000 */
[----:B------:R-:W-:Y:S01]  /*ba00*/  VIADD R35, R3, 0x39 ;  /* 0x0000003903237836 */ /* 0x000fe20000000000 */
[----:B------:R-:W-:Y:S01]  /*ba10*/  FMNMX.FTZ R3, R174, R17, !PT ;  /* 0x00000011ae037209 */ /* 0x000fe20007810000 */
[----:B------:R-:W5:Y:S01]  /*ba20*/  MUFU.TANH R186, R30 ;  /* 0x0000001e00ba7308 */ /* 0x000f620000002400 */
[----:B------:R-:W-:Y:S02]  /*ba30*/  FMNMX.FTZ R22, R200, R19, !PT ;  /* 0x00000013c8167209 */ /* 0x000fe40007810000 */
[----:B------:R-:W-:Y:S02]  /*ba40*/  FMNMX.FTZ R6, R198, R3, !PT ;  /* 0x00000003c6067209 */ /* 0x000fe40007810000 */
[----:B------:R-:W-:Y:S02]  /*ba50*/  FMNMX.FTZ R3, R211, R22, !PT ;  /* 0x00000016d3037209 */ /* 0x000fe40007810000 */
[----:B-1----:R-:W-:Y:S03]  /*ba60*/  FSEL R187, R187, -INF , !P0 ;  /* 0xff800000bbbb7808 */ /* 0x002fe60004000000 */
[----:B------:R-:W1:Y:S01]  /*ba70*/  MUFU.TANH R32, R32 ;  /* 0x0000002000207308 */ /* 0x000e620000002400 */
[----:B------:R-:W-:Y:S02]  /*ba80*/  FMNMX.FTZ R33, R197, R3, !PT ;  /* 0x00000003c5217209 */ /* 0x000fe40007810000 */
[----:B------:R-:W-:Y:S02]  /*ba90*/  PLOP3.LUT P0, PT, PT, PT, UP0, 0x80, 0x0 ;  /* 0x000000000000781c */ /* 0x000fe40003f0f008 */
[----:B--2---:R-:W-:Y:S02]  /*baa0*/  FSEL R185, R185, -INF , !P6 ;  /* 0xff800000b9b97808 */ /* 0x004fe40007000000 */
[----:B------:R-:W-:Y:S03]  /*bab0*/  ISETP.GE.AND P6, PT, R35, R247, PT ;  /* 0x000000f72300720c */ /* 0x000fe60003fc6270 */
[----:B------:R-:W2:Y:S01]  /*bac0*/  MUFU.TANH R34, R34 ;  /* 0x0000002200227308 */ /* 0x000ea20000002400 */
[----:B------:R-:W-:Y:S02]  /*bad0*/  FMNMX.FTZ R17, R205, R6, !PT ;  /* 0x00000006cd117209 */ /* 0x000fe40007810000 */
[----:B------:R-:W-:Y:S02]  /*bae0*/  ISETP.GE.OR P6, PT, R35, R246, !P6 ;  /* 0x000000f62300720c */ /* 0x000fe400077c6670 */
[----:B------:R-:W-:Y:S02]  /*baf0*/  FMNMX.FTZ R6, R206, R17, !PT ;  /* 0x00000011ce067209 */ /* 0x000fe40007810000 */
[----:B------:R-:W-:Y:S03]  /*bb00*/  FMNMX.FTZ R33, R187, R33, !PT ;  /* 0x00000021bb217209 */ /* 0x000fe60007810000 */
[----:B------:R1:W1:Y:S01]  /*bb10*/  MUFU.TANH R3, R15 ;  /* 0x0000000f00037308 */ /* 0x0002620000002400 */
[----:B---3--:R-:W-:Y:S02]  /*bb20*/  FSEL R210, R210, -INF , !P5 ;  /* 0xff800000d2d27808 */ /* 0x008fe40006800000 */
[----:B------:R-:W-:Y:S02]  /*bb30*/  FSEL R183, R183, -INF , !P6 ;  /* 0xff800000b7b77808 */ /* 0x000fe40007000000 */
[----:B------:R-:W-:Y:S02]  /*bb40*/  FMNMX.FTZ R17, R207, R6, !PT ;  /* 0x00000006cf117209 */ /* 0x000fe40007810000 */
[----:B------:R-:W-:Y:S02]  /*bb50*/  FMNMX.FTZ R33, R185, R33, !PT ;  /* 0x00000021b9217209 */ /* 0x000fe40007810000 */
[----:B----4-:R-:W-:Y:S02]  /*bb60*/  FSEL R202, R27, -INF , !P4 ;  /* 0xff8000001bca7808 */ /* 0x010fe40006000000 */
[----:B-----5:R-:W-:Y:S02]  /*bb70*/  FSEL R186, R186, -INF , !P3 ;  /* 0xff800000baba7808 */ /* 0x020fe40005800000 */
[----:B------:R-:W-:Y:S02]  /*bb80*/  FMNMX.FTZ R17, R210, R17, !PT ;  /* 0x00000011d2117209 */ /* 0x000fe40007810000 */
[----:B------:R-:W-:Y:S01]  /*bb90*/  FMNMX.FTZ R33, R183, R33, !PT ;  /* 0x00000021b7217209 */ /* 0x000fe20007810000 */
[----:B--2---:R-:W-:Y:S06]  /*bba0*/  @P0 BRA `(.L_x_1193) ;  /* 0xffffffe0005c0947 */ /* 0x004fec000383ffff */
.L_x_1192:
[----:B-1----:R-:W-:Y:S01]  /*bbb0*/  FMNMX.FTZ R15, R202, R17, !PT ;  /* 0x00000011ca0f7209 */ /* 0x002fe20007810000 */
[----:B------:R-:W1:Y:S01]  /*bbc0*/  SHFL.BFLY PT, R4, R33, 0x2, 0x1f ;  /* 0x0c401f0021047f89 */ /* 0x000e6200000e0000 */
[C---:B------:R-:W-:Y:S01]  /*bbd0*/  ISETP.GE.AND P0, PT, R35.reuse, R245, PT ;  /* 0x000000f52300720c */ /* 0x040fe20003f06270 */
[----:B------:R-:W-:Y:S01]  /*bbe0*/  UISETP.GT.AND UP0, UPT, UR25, UR12, UPT ;  /* 0x0000000c1900728c */ /* 0x000fe2000bf04270 */
[----:B------:R-:W-:Y:S05]  /*bbf0*/  FSEL R182, R32, -INF , !P2 ;  /* 0xff80000020b67808 */ /* 0x000fea0005000000 */
[----:B--2---:R-:W-:Y:S01]  /*bc00*/  LDSM.16.MT88.4 R24, [R230+0x10000] ;  /* 0x01000000e618783b */ /* 0x004fe20000004200 */
[----:B------:R-:W-:Y:S01]  /*bc10*/  FMNMX.FTZ R15, R186, R15, !PT ;  /* 0x0000000fba0f7209 */ /* 0x000fe20007810000 */
[----:B------:R-:W-:Y:S01]  /*bc20*/  UMOV UR16, UR25 ;  /* 0x0000001900107c82 */ /* 0x000fe20008000000 */
[----:B------:R-:W-:Y:S02]  /*bc30*/  ISETP.GE.OR P0, PT, R35, R244, !P0 ;  /* 0x000000f42300720c */ /* 0x000fe40004706670 */
[----:B------:R-:W-:Y:S02]  /*bc40*/  FSEL R180, R34, -INF , !P1 ;  /* 0xff80000022b47808 */ /* 0x000fe40004800000 */
[----:B------:R-:W-:Y:S01]  /*bc50*/  FMNMX.FTZ R15, R182, R15, !PT ;  /* 0x0000000fb60f7209 */ /* 0x000fe20007810000 */
[----:B------:R-:W-:Y:S01]  /*bc60*/  LDSM.16.MT88.4 R176, [R228+0x14800] ;  /* 0x01480000e4b0783b */ /* 0x000fe20000004200 */
[----:B------:R-:W-:Y:S02]  /*bc70*/  FSEL R165, R3, -INF , !P0 ;  /* 0xff80000003a57808 */ /* 0x000fe40004000000 */
[----:B------:R-:W-:Y:S04]  /*bc80*/  FMNMX.FTZ R8, R180, R15, !PT ;  /* 0x0000000fb4087209 */ /* 0x000fe80007810000 */
[----:B------:R-:W-:Y:S05]  /*bc90*/  FMNMX.FTZ R6, R165, R8, !PT ;  /* 0x00000008a5067209 */ /* 0x000fea0007810000 */
[----:B------:R-:W2:Y:S01]  /*bca0*/  SHFL.BFLY PT, R3, R6, 0x2, 0x1f ;  /* 0x0c401f0006037f89 */ /* 0x000ea200000e0000 */
[----:B-1----:R-:W-:Y:S07]  /*bcb0*/  FMNMX.FTZ R33, R33, R4, !PT ;  /* 0x0000000421217209 */ /* 0x002fee0007810000 */
[----:B------:R-:W1:Y:S01]  /*bcc0*/  SHFL.BFLY PT, R164, R33, 0x1, 0x1f ;  /* 0x0c201f0021a47f89 */ /* 0x000e6200000e0000 */
[----:B--2---:R-:W-:Y:S07]  /*bcd0*/  FMNMX.FTZ R4, R6, R3, !PT ;  /* 0x0000000306047209 */ /* 0x004fee0007810000 */
[----:B------:R-:W2:Y:S01]  /*bce0*/  SHFL.BFLY PT, R3, R4, 0x1, 0x1f ;  /* 0x0c201f0004037f89 */ /* 0x000ea200000e0000 */
[----:B-1----:R-:W-:Y:S07]  /*bcf0*/  FMNMX.FTZ R164, R33, R164, !PT ;  /* 0x000000a421a47209 */ /* 0x002fee0007810000 */
[----:B------:R-:W-:Y:S01]  /*bd00*/  LDSM.16.MT88.4 R32, [R229+0x10000] ;  /* 0x01000000e520783b */ /* 0x000fe20000004200 */
        /* <DEDUP_REMOVED lines=16> */
[C---:B------:R-:W-:Y:S01]  /*be10*/  FMUL.FTZ R181, R3.reuse, UR4 ;  /* 0x0000000403b57c20 */ /* 0x040fe20008410000 */
[--C-:B------:R-:W-:Y:S03]  /*be20*/  FFMA.FTZ R194, R194, UR4, -R184.reuse ;  /* 0x00000004c2c27c23 */ /* 0x100fe600080108b8 */
[----:B------:R-:W-:Y:S01]  /*be30*/  MUFU.EX2 R193, R193 ;  /* 0x000000c100c17308 */ /* 0x000fe20000000800 */
        /* <DEDUP_REMOVED lines=9> */
[----:B------:R-:W1:Y:S01]  /*bed0*/  LDSM.16.MT88.4 R16, [R232+0x10000] ;  /* 0x01000000e810783b */ /* 0x000e620000004200 */
[--C-:B------:R-:W-:Y:S01]  /*bee0*/  FFMA.FTZ R166, R10, UR4, -R181.reuse ;  /* 0x000000040aa67c23 */ /* 0x100fe200080108b5 */
[--C-:B------:R-:W-:Y:S01]  /*bef0*/  FFMA.FTZ R191, R7, UR4, -R181.reuse ;  /* 0x0000000407bf7c23 */ /* 0x100fe200080108b5 */
[----:B------:R-:W-:Y:S01]  /*bf00*/  FMUL.FTZ R8, R0, UR4 ;  /* 0x0000000400087c20 */ /* 0x000fe20008410000 */
[----:B------:R-:W2:Y:S01]  /*bf10*/  MUFU.EX2 R190, R190 ;  /* 0x000000be00be7308 */ /* 0x000ea20000000800 */
[--C-:B------:R-:W-:Y:S01]  /*bf20*/  FFMA.FTZ R186, R186, UR4, -R181.reuse ;  /* 0x00000004baba7c23 */ /* 0x100fe200080108b5 */
[--C-:B------:R-:W-:Y:S01]  /*bf30*/  FFMA.FTZ R182, R182, UR4, -R181.reuse ;  /* 0x00000004b6b67c23 */ /* 0x100fe200080108b5 */
[--C-:B------:R-:W-:Y:S01]  /*bf40*/  FFMA.FTZ R196, R203, UR4, -R181.reuse ;  /* 0x00000004cbc47c23 */ /* 0x100fe200080108b5 */
[--C-:B------:R-:W-:Y:S01]  /*bf50*/  FFMA.FTZ R203, R174, UR4, -R181.reuse ;  /* 0x00000004aecb7c23 */ /* 0x100fe200080108b5 */
[--C-:B------:R-:W-:Y:S01]  /*bf60*/  FFMA.FTZ R198, R198, UR4, -R181.reuse ;  /* 0x00000004c6c67c23 */ /* 0x100fe200080108b5 */
[----:B------:R-:W-:Y:S01]  /*bf70*/  LDSM.16.MT88.4 R172, [R232+0x14800] ;  /* 0x01480000e8ac783b */ /* 0x000fe20000004200 */
[--C-:B------:R-:W-:Y:S03]  /*bf80*/  FFMA.FTZ R205, R205, UR4, -R181.reuse ;  /* 0x00000004cdcd7c23 */ /* 0x100fe600080108b5 */
[----:B------:R-:W3:Y:S01]  /*bf90*/  MUFU.EX2 R189, R189 ;  /* 0x000000bd00bd7308 */ /* 0x000ee20000000800 */
[--C-:B------:R-:W-:Y:S01]  /*bfa0*/  FFMA.FTZ R211, R211, UR4, -R184.reuse ;  /* 0x00000004d3d37c23 */ /* 0x100fe200080108b8 */
[--C-:B------:R-:W-:Y:S01]  /*bfb0*/  FFMA.FTZ R206, R206, UR4, -R181.reuse ;  /* 0x00000004cece7c23 */ /* 0x100fe200080108b5 */
[--C-:B------:R-:W-:Y:S01]  /*bfc0*/  FFMA.FTZ R207, R207, UR4, -R181.reuse ;  /* 0x00000004cfcf7c23 */ /* 0x100fe200080108b5 */
[--C-:B------:R-:W-:Y:S01]  /*bfd0*/  FFMA.FTZ R208, R210, UR4, -R181.reuse ;  /* 0x00000004d2d07c23 */ /* 0x100fe200080108b5 */
[--C-:B------:R-:W-:Y:S01]  /*bfe0*/  FFMA.FTZ R210, R187, UR4, -R184.reuse ;  /* 0x00000004bbd27c23 */ /* 0x100fe200080108b8 */
[----:B------:R-:W-:Y:S01]  /*bff0*/  FFMA.FTZ R202, R202, UR4, -R181 ;  /* 0x00000004caca7c23 */ /* 0x000fe200080108b5 */
[--C-:B------:R-:W-:Y:S03]  /*c000*/  FFMA.FTZ R197, R197, UR4, -R184.reuse ;  /* 0x00000004c5c57c23 */ /* 0x100fe600080108b8 */
[----:B------:R-:W-:Y:S01]  /*c010*/  MUFU.EX2 R195, R195 ;  /* 0x000000c300c37308 */ /* 0x000fe20000000800 */
[----:B--2---:R-:W-:Y:S01]  /*c020*/  F2FP.F16.F32.PACK_AB R168, R190, R193 ;  /* 0x000000c1bea8723e */ /* 0x004fe200000000ff */
[----:B------:R-:W-:Y:S01]  /*c030*/  FFMA.FTZ R184, R183, UR4, -R184 ;  /* 0x00000004b7b87c23 */ /* 0x000fe200080108b8 */
[----:B------:R-:W-:Y:S07]  /*c040*/  PLOP3.LUT P0, PT, PT, PT, UP0, 0x80, 0x0 ;  /* 0x000000000000781c */ /* 0x000fee0003f0f008 */
[----:B------:R-:W2:Y:S01]  /*c050*/  MUFU.EX2 R167, R167 ;  /* 0x000000a700a77308 */ /* 0x000ea20000000800 */
[----:B---3--:R-:W-:Y:S09]  /*c060*/  F2FP.F16.F32.PACK_AB R170, R188, R189 ;  /* 0x000000bdbcaa723e */ /* 0x008ff200000000ff */
[----:B------:R-:W-:Y:S10]  /*c070*/  MUFU.EX2 R166, R166 ;  /* 0x000000a600a67308 */ /* 0x000ff40000000800 */
[----:B------:R-:W3:Y:S01]  /*c080*/  MUFU.EX2 R191, R191 ;  /* 0x000000bf00bf7308 */ /* 0x000ee20000000800 */
[----:B--2---:R-:W-:Y:S09]  /*c090*/  F2FP.F16.F32.PACK_AB R169, R167, R195 ;  /* 0x000000c3a7a9723e */ /* 0x004ff200000000ff */
[----:B------:R-:W2:Y:S10]  /*c0a0*/  MUFU.EX2 R2, R6 ;  /* 0x0000000600027308 */ /* 0x000eb40000000800 */
[----:B------:R-:W4:Y:S01]  /*c0b0*/  MUFU.EX2 R0, R8 ;  /* 0x0000000800007308 */ /* 0x000f220000000800 */
[----:B---3--:R-:W-:Y:S09]  /*c0c0*/  F2FP.F16.F32.PACK_AB R171, R191, R166 ;  /* 0x000000a6bfab723e */ /* 0x008ff200000000ff */
        /* <DEDUP_REMOVED lines=14> */
[----:B------:R-:W2:Y:S01]  /*c1b0*/  LDSM.16.MT88.4 R160, [R228+0x10000] ;  /* 0x01000000e4a0783b */ /* 0x000ea20000004200 */
[C---:B------:R-:W-:Y:S01]  /*c1c0*/  FMUL.FTZ R14, R0.reuse, R154 ;  /* 0x0000009a000e7220 */ /* 0x040fe20000410000 */
[----:B------:R-:W-:Y:S01]  /*c1d0*/  FMUL.FTZ R15, R0, R155 ;  /* 0x0000009b000f7220 */ /* 0x000fe20000410000 */
[C---:B-1----:R-:W-:Y:S01]  /*c1e0*/  HMMA.16816.F32 R4, R168.reuse, R16, R4 ;  /* 0x00000010a804723c */ /* 0x042fe20000001804 */
[----:B------:R-:W1:Y:S04]  /*c1f0*/  MUFU.EX2 R199, R199 ;  /* 0x000000c700c77308 */ /* 0x000e680000000800 */
        /* <DEDUP_REMOVED lines=25> */
[----:B------:R-:W4:Y:S01]  /*c390*/  MUFU.EX2 R203, R203 ;  /* 0x000000cb00cb7308 */ /* 0x000f220000000800 */
[C---:B------:R-:W-:Y:S01]  /*c3a0*/  FMUL.FTZ R32, R2.reuse, R132 ;  /* 0x0000008402207220 */ /* 0x040fe20000410000 */
[C---:B------:R-:W-:Y:S01]  /*c3b0*/  FMUL.FTZ R33, R2.reuse, R133 ;  /* 0x0000008502217220 */ /* 0x040fe20000410000 */
[C---:B------:R-:W-:Y:S02]  /*c3c0*/  HMMA.16816.F32 R24, R168.reuse, R34, R24 ;  /* 0x00000022a818723c */ /* 0x040fe40000001818 */
[----:B------:R-:W1:Y:S01]  /*c3d0*/  LDSM.16.MT88.4 R136, [R229+0x12000] ;  /* 0x01200000e588783b */ /* 0x000e620000004200 */
[C---:B------:R-:W-:Y:S01]  /*c3e0*/  FMUL.FTZ R36, R2.reuse, R36 ;  /* 0x0000002402247220 */ /* 0x040fe20000410000 */
[----:B------:R-:W-:Y:S02]  /*c3f0*/  FMUL.FTZ R37, R2, R37 ;  /* 0x0000002502257220 */ /* 0x000fe40000410000 */
[C---:B--2---:R-:W-:Y:S01]  /*c400*/  HMMA.16816.F32 R28, R168.reuse, R160, R28 ;  /* 0x000000a0a81c723c */ /* 0x044fe2000000181c */
[----:B------:R-:W-:Y:S04]  /*c410*/  MUFU.EX2 R198, R198 ;  /* 0x000000c600c67308 */ /* 0x000fe80000000800 */
[C---:B------:R-:W-:Y:S01]  /*c420*/  FMUL.FTZ R34, R0.reuse, R134 ;  /* 0x0000008600227220 */ /* 0x040fe20000410000 */
[C---:B------:R-:W-:Y:S01]  /*c430*/  FMUL.FTZ R35, R0.reuse, R135 ;  /* 0x0000008700237220 */ /* 0x040fe20000410000 */
[C---:B------:R-:W-:Y:S01]  /*c440*/  FMUL.FTZ R38, R0.reuse, R38 ;  /* 0x0000002600267220 */ /* 0x040fe20000410000 */
[----:B------:R-:W-:Y:S01]  /*c450*/  FMUL.FTZ R39, R0, R39 ;  /* 0x0000002700277220 */ /* 0x000fe20000410000 */
[----:B------:R-:W2:Y:S02]  /*c460*/  LDSM.16.MT88.4 R132, [R228+0x12000] ;  /* 0x01200000e484783b */ /* 0x000ea40000004200 */
[----:B------:R-:W4:Y:S01]  /*c470*/  MUFU.EX2 R205, R205 ;  /* 0x000000cd00cd7308 */ /* 0x000f220000000800 */
        /* <DEDUP_REMOVED lines=26> */
[----:B------:R-:W3:Y:S01]  /*c620*/  MUFU.EX2 R211, R211 ;  /* 0x000000d300d37308 */ /* 0x000ee20000000800 */
[----:B------:R-:W-:Y:S01]  /*c630*/  FMUL.FTZ R55, R0, R55 ;  /* 0x0000003700377220 */ /* 0x000fe20000410000 */
[C---:B------:R-:W-:Y:S01]  /*c640*/  FMUL.FTZ R56, R2.reuse, R56 ;  /* 0x0000003802387220 */ /* 0x040fe20000410000 */
[----:B------:R-:W-:Y:S03]  /*c650*/  FMUL.FTZ R57, R2, R57 ;  /* 0x0000003902397220 */ /* 0x000fe60000410000 */
        /* <DEDUP_REMOVED lines=9> */
[----:B------:R-:W3:Y:S01]  /*c6f0*/  MUFU.EX2 R207, R207 ;  /* 0x000000cf00cf7308 */ /* 0x000ee20000000800 */
[----:B------:R-:W-:Y:S01]  /*c700*/  FMUL.FTZ R63, R0, R63 ;  /* 0x0000003f003f7220 */ /* 0x000fe20000410000 */
[C---:B------:R-:W-:Y:S03]  /*c710*/  FMUL.FTZ R64, R2.reuse, R64 ;  /* 0x0000004002407220 */ /* 0x040fe60000410000 */
[----:B------:R-:W-:Y:S01]  /*c720*/  FMUL.FTZ R65, R2, R65 ;  /* 0x0000004102417220 */ /* 0x000fe20000410000 */
[C---:B------:R-:W-:Y:S01]  /*c730*/  FMUL.FTZ R66, R0.reuse, R66 ;  /* 0x0000004200427220 */ /* 0x040fe20000410000 */
[----:B------:R-:W-:Y:S01]  /*c740*/  FMUL.FTZ R67, R0, R67 ;  /* 0x0000004300437220 */ /* 0x000fe20000410000 */
[C---:B--2---:R-:W-:Y:S02]  /*c750*/  HMMA.16816.F32 R60, R168.reuse, R132, R60 ;  /* 0x00000084a83c723c */ /* 0x044fe4000000183c */
[----:B------:R-:W-:Y:S01]  /*c760*/  MUFU.EX2 R208, R208 ;  /* 0x000000d000d07308 */ /* 0x000fe20000000800 */
[C---:B------:R-:W-:Y:S01]  /*c770*/  FMUL.FTZ R68, R2.reuse, R68 ;  /* 0x0000004402447220 */ /* 0x040fe20000410000 */
[----:B------:R-:W-:Y:S01]  /*c780*/  FMUL.FTZ R69, R2, R69 ;  /* 0x0000004502457220 */ /* 0x000fe20000410000 */
[C---:B------:R-:W-:Y:S01]  /*c790*/  FMUL.FTZ R70, R0.reuse, R70 ;  /* 0x0000004600467220 */ /* 0x040fe20000410000 */
[C---:B------:R-:W-:Y:S01]  /*c7a0*/  HMMA.16816.F32 R64, R168.reuse, R134, R64 ;  /* 0x00000086a840723c */ /* 0x040fe20000001840 */
[----:B------:R-:W2:Y:S05]  /*c7b0*/  LDSM.16.MT88.4 R132, [R228+0x14000] ;  /* 0x01400000e484783b */ /* 0x000eaa0000004200 */
[----:B------:R-:W3:Y:S01]  /*c7c0*/  MUFU.EX2 R202, R202 ;  /* 0x000000ca00ca7308 */ /* 0x000ee20000000800 */
        /* <DEDUP_REMOVED lines=11> */
[----:B------:R-:W4:Y:S05]  /*c880*/  LDSM.16.MT88.4 R140, [R232+0x16000] ;  /* 0x01600000e88c783b */ /* 0x000f2a0000004200 */
[----:B------:R-:W3:Y:S01]  /*c890*/  MUFU.EX2 R210, R210 ;  /* 0x000000d200d27308 */ /* 0x000ee20000000800 */
[----:B------:R-:W-:Y:S01]  /*c8a0*/  FMUL.FTZ R79, R0, R79 ;  /* 0x0000004f004f7220 */ /* 0x000fe20000410000 */
[C---:B------:R-:W-:Y:S03]  /*c8b0*/  FMUL.FTZ R80, R2.reuse, R80 ;  /* 0x0000005002507220 */ /* 0x040fe60000410000 */
[----:B------:R-:W-:Y:S01]  /*c8c0*/  FMUL.FTZ R81, R2, R81 ;  /* 0x0000005102517220 */ /* 0x000fe20000410000 */
[C---:B------:R-:W-:Y:S01]  /*c8d0*/  FMUL.FTZ R82, R0.reuse, R82 ;  /* 0x0000005200527220 */ /* 0x040fe20000410000 */
[----:B------:R-:W-:Y:S01]  /*c8e0*/  FMUL.FTZ R83, R0, R83 ;  /* 0x0000005300537220 */ /* 0x000fe20000410000 */
[C---:B-----5:R-:W-:Y:S03]  /*c8f0*/  HMMA.16816.F32 R76, R168.reuse, R144, R76 ;  /* 0x00000090a84c723c */ /* 0x060fe6000000184c */
        /* <DEDUP_REMOVED lines=63> */
[C---:B------:R-:W-:Y:S01]  /*ccf0*/  FMUL.FTZ R131, R0.reuse, R131 ;  /* 0x0000008300837220 */ /* 0x040fe20000410000 */
[C---:B----4-:R-:W-:Y:S03]  /*cd00*/  HMMA.16816.F32 R124, R168.reuse, R140, R124 ;  /* 0x0000008ca87c723c */ /* 0x050fe6000000187c */
        /* <DEDUP_REMOVED lines=11> */
[----:B------:R-:W-:Y:S01]  /*cdc0*/  FADD.FTZ R190, R190, R193 ;  /* 0x000000c1bebe7221 */ /* 0x000fe20000010000 */
[----:B------:R-:W-:Y:S01]  /*cdd0*/  FADD.FTZ R166, R166, R195 ;  /* 0x000000c3a6a67221 */ /* 0x000fe20000010000 */
        /* <DEDUP_REMOVED lines=13> */
[----:B------:R-:W3:Y:S05]  /*ceb0*/  LDSM.16.MT88.4 R148, [R232+0x16800] ;  /* 0x01680000e894783b */ /* 0x000eea0000004200 */
        /* <DEDUP_REMOVED lines=11> */
[----:B------:R-:W2:Y:S05]  /*cf70*/  LDSM.16.MT88.4 R140, [R230+0x16800] ;  /* 0x01680000e68c783b */ /* 0x000eaa0000004200 */
[C---:B----4-:R-:W-:Y:S06]  /*cf80*/  HMMA.16816.F32 R60, R132.reuse, R168, R60 ;  /* 0x000000a8843c723c */ /* 0x050fec000000183c */
        /* <DEDUP_REMOVED lines=8> */
[C---:B-----5:R-:W-:Y:S06]  /*d010*/  HMMA.16816.F32 R84, R132.reuse, R144, R84 ;  /* 0x000000908454723c */ /* 0x060fec0000001854 */
[C---:B------:R-:W-:Y:S01]  /*d020*/  HMMA.16816.F32 R88, R132.reuse, R146, R88 ;  /* 0x000000928458723c */ /* 0x040fe20000001858 */
[----:B------:R-:W4:Y:S05]  /*d030*/  LDSM.16.MT88.4 R144, [R228+0x16800] ;  /* 0x01680000e490783b */ /* 0x000f2a0000004200 */
[C---:B------:R-:W-:Y:S01]  /*d040*/  HMMA.16816.F32 R92, R132.reuse, R176, R92 ;  /* 0x000000b0845c723c */ /* 0x040fe2000000185c */
[----:B------:R-:W-:Y:S05]  /*d050*/  MUFU.EX2 R177, R186 ;  /* 0x000000ba00b17308 */ /* 0x000fea0000000800 */
[C---:B------:R-:W-:Y:S05]  /*d060*/  HMMA.16816.F32 R96, R132.reuse, R178, R96 ;  /* 0x000000b28460723c */ /* 0x040fea0000001860 */
[----:B------:R-:W-:Y:S01]  /*d070*/  MUFU.EX2 R179, R185 ;  /* 0x000000b900b37308 */ /* 0x000fe20000000800 */
[C---:B---3--:R-:W-:Y:S09]  /*d080*/  HMMA.16816.F32 R100, R132.reuse, R148, R100 ;  /* 0x000000948464723c */ /* 0x048ff20000001864 */
[----:B------:R-:W-:Y:S01]  /*d090*/  MUFU.EX2 R176, R182 ;  /* 0x000000b600b07308 */ /* 0x000fe20000000800 */
[C---:B------:R-:W-:Y:S01]  /*d0a0*/  HMMA.16816.F32 R104, R132.reuse, R150, R104 ;  /* 0x000000968468723c */ /* 0x040fe20000001868 */
[----:B------:R-:W3:Y:S05]  /*d0b0*/  LDSM.16.MT88.4 R148, [R232+0x11000] ;  /* 0x01100000e894783b */ /* 0x000eea0000004200 */
[C---:B--2---:R-:W-:Y:S06]  /*d0c0*/  HMMA.16816.F32 R108, R132.reuse, R140, R108 ;  /* 0x0000008c846c723c */ /* 0x044fec000000186c */
[C---:B------:R-:W-:Y:S01]  /*d0d0*/  HMMA.16816.F32 R112, R132.reuse, R142, R112 ;  /* 0x0000008e8470723c */ /* 0x040fe20000001870 */
[----:B------:R-:W2:Y:S05]  /*d0e0*/  LDSM.16.MT88.4 R140, [R230+0x11000] ;  /* 0x01100000e68c783b */ /* 0x000eaa0000004200 */
[C---:B-1----:R-:W-:Y:S06]  /*d0f0*/  HMMA.16816.F32 R116, R132.reuse, R136, R116 ;  /* 0x000000888474723c */ /* 0x042fec0000001874 */
[C---:B------:R-:W-:Y:S05]  /*d100*/  HMMA.16816.F32 R120, R132.reuse, R138, R120 ;  /* 0x0000008a8478723c */ /* 0x040fea0000001878 */
[----:B------:R-:W-:Y:S01]  /*d110*/  F2FP.F16.F32.PACK_AB R136, R209, R204 ;  /* 0x000000ccd188723e */ /* 0x000fe200000000ff */
[C---:B----4-:R-:W-:Y:S05]  /*d120*/  HMMA.16816.F32 R124, R132.reuse, R144, R124 ;  /* 0x00000090847c723c */ /* 0x050fea000000187c */
[----:B------:R-:W-:Y:S01]  /*d130*/  F2FP.F16.F32.PACK_AB R138, R211, R200 ;  /* 0x000000c8d38a723e */ /* 0x000fe200000000ff */
[----:B------:R-:W-:Y:S01]  /*d140*/  HMMA.16816.F32 R128, R132, R146, R128 ;  /* 0x000000928480723c */ /* 0x000fe20000001880 */
[----:B------:R-:W1:Y:S04]  /*d150*/  LDSM.16.MT88.4 R132, [R228+0x13000] ;  /* 0x01300000e484783b */ /* 0x000e680000004200 */
[----:B------:R-:W-:Y:S01]  /*d160*/  F2FP.F16.F32.PACK_AB R137, R207, R206 ;  /* 0x000000cecf89723e */ /* 0x000fe200000000ff */
[----:B------:R-:W-:Y:S01]  /*d170*/  FADD.FTZ R206, R206, R205 ;  /* 0x000000cdcece7221 */ /* 0x000fe20000010000 */
[----:B------:R-:W-:Y:S02]  /*d180*/  F2FP.F16.F32.PACK_AB R139, R202, R208 ;  /* 0x000000d0ca8b723e */ /* 0x000fe400000000ff */
        /* <DEDUP_REMOVED lines=13> */
[C---:B------:R-:W-:Y:S01]  /*d260*/  HMMA.16816.F32 R36, R136.reuse, R160, R36 ;  /* 0x000000a08824723c */ /* 0x040fe20000001824 */
[----:B------:R1:W-:Y:S05]  /*d270*/  MUFU.EX2 R161, R184 ;  /* 0x000000b800a17308 */ /* 0x0003ea0000000800 */
[C---:B------:R-:W-:Y:S06]  /*d280*/  HMMA.16816.F32 R40, R136.reuse, R162, R40 ;  /* 0x000000a28828723c */ /* 0x040fec0000001828 */
[C---:B------:R-:W-:Y:S06]  /*d290*/  HMMA.16816.F32 R44, R136.reuse, R168, R44 ;  /* 0x000000a8882c723c */ /* 0x040fec000000182c */
[C---:B------:R-:W-:Y:S01]  /*d2a0*/  HMMA.16816.F32 R48, R136.reuse, R170, R48 ;  /* 0x000000aa8830723c */ /* 0x040fe20000001830 */
[----:B-1----:R-:W-:Y:S04]  /*d2b0*/  LDSM.16.MT88.4 R184, [R229+0x13800] ;  /* 0x01380000e5b8783b */ /* 0x002fe80000004200 */
[----:B------:R-:W-:Y:S01]  /*d2c0*/  F2FP.F16.F32.PACK_AB R168, R210, R197 ;  /* 0x000000c5d2a8723e */ /* 0x000fe200000000ff */
[C---:B------:R-:W-:Y:S06]  /*d2d0*/  HMMA.16816.F32 R52, R136.reuse, R172, R52 ;  /* 0x000000ac8834723c */ /* 0x040fec0000001834 */
[C---:B------:R-:W-:Y:S01]  /*d2e0*/  HMMA.16816.F32 R56, R136.reuse, R174, R56 ;  /* 0x000000ae8838723c */ /* 0x040fe20000001838 */
[----:B------:R-:W-:Y:S05]  /*d2f0*/  LDSM.16.MT88.4 R172, [R228+0x11800] ;  /* 0x01180000e4ac783b */ /* 0x000fea0000004200 */
[C---:B------:R-:W-:Y:S06]  /*d300*/  HMMA.16816.F32 R60, R136.reuse, R132, R60 ;  /* 0x00000084883c723c */ /* 0x040fec000000183c */
[C---:B------:R-:W-:Y:S01]  /*d310*/  HMMA.16816.F32 R64, R136.reuse, R134, R64 ;  /* 0x000000868840723c */ /* 0x040fe20000001840 */
[----:B------:R-:W1:Y:S05]  /*d320*/  LDSM.16.MT88.4 R132, [R230+0x17000] ;  /* 0x01700000e684783b */ /* 0x000e6a0000004200 */
[C---:B----4-:R-:W-:Y:S06]  /*d330*/  HMMA.16816.F32 R68, R136.reuse, R144, R68 ;  /* 0x000000908844723c */ /* 0x050fec0000001844 */
[C---:B------:R-:W-:Y:S01]  /*d340*/  HMMA.16816.F32 R72, R136.reuse, R146, R72 ;  /* 0x000000928848723c */ /* 0x040fe20000001848 */
[----:B------:R-:W-:Y:S05]  /*d350*/  LDSM.16.MT88.4 R144, [R228+0x17000] ;  /* 0x01700000e490783b */ /* 0x000fea0000004200 */
[C---:B---3--:R-:W-:Y:S06]  /*d360*/  HMMA.16816.F32 R76, R136.reuse, R148, R76 ;  /* 0x00000094884c723c */ /* 0x048fec000000184c */
[C---:B------:R-:W-:Y:S01]  /*d370*/  HMMA.16816.F32 R80, R136.reuse, R150, R80 ;  /* 0x000000968850723c */ /* 0x040fe20000001850 */
[----:B------:R-:W-:Y:S05]  /*d380*/  LDSM.16.MT88.4 R148, [R230+0x11800] ;  /* 0x01180000e694783b */ /* 0x000fea0000004200 */
[C---:B--2---:R-:W-:Y:S06]  /*d390*/  HMMA.16816.F32 R84, R136.reuse, R140, R84 ;  /* 0x0000008c8854723c */ /* 0x044fec0000001854 */
[C---:B------:R-:W-:Y:S01]  /*d3a0*/  HMMA.16816.F32 R88, R136.reuse, R142, R88 ;  /* 0x0000008e8858723c */ /* 0x040fe20000001858 */
[----:B------:R-:W2:Y:S05]  /*d3b0*/  LDSM.16.MT88.4 R140, [R229+0x17000] ;  /* 0x01700000e58c783b */ /* 0x000eaa0000004200 */
        /* <DEDUP_REMOVED lines=8> */
[----:B------:R5:W3:Y:S01]  /*d440*/  MUFU.EX2 R165, R181 ;  /* 0x000000b500a57308 */ /* 0x000ae20000000800 */
[C---:B-1----:R-:W-:Y:S06]  /*d450*/  HMMA.16816.F32 R108, R136.reuse, R132, R108 ;  /* 0x00000084886c723c */ /* 0x042fec000000186c */
[C---:B------:R-:W-:Y:S01]  /*d460*/  HMMA.16816.F32 R112, R136.reuse, R134, R112 ;  /* 0x000000868870723c */ /* 0x040fe20000001870 */
[----:B------:R-:W1:Y:S05]  /*d470*/  LDSM.16.MT88.4 R132, [R229+0x11800] ;  /* 0x01180000e584783b */ /* 0x000e6a0000004200 */
[C---:B--2---:R-:W-:Y:S03]  /*d480*/  HMMA.16816.F32 R116, R136.reuse, R140, R116 ;  /* 0x0000008c8874723c */ /* 0x044fe60000001874 */
        /* <DEDUP_REMOVED lines=8> */
[----:B------:R-:W-:Y:S02]  /*d510*/  MOV R138, R176 ;  /* 0x000000b0008a7202 */ /* 0x000fe40000000f00 */
[----:B------:R-:W-:Y:S02]  /*d520*/  MOV R139, R177 ;  /* 0x000000b1008b7202 */ /* 0x000fe40000000f00 */
[----:B------:R-:W-:Y:S01]  /*d530*/  F2FP.F16.F32.PACK_AB R170, R140, R137 ;  /* 0x000000898caa723e */ /* 0x000fe200000000ff */
[----:B------:R-:W2:Y:S01]  /*d540*/  LDSM.16.MT88.4 R176, [R232+0x13800] ;  /* 0x01380000e8b0783b */ /* 0x000ea20000004200 */
[----:B------:R-:W-:Y:S07]  /*d550*/  F2FP.F16.F32.PACK_AB R169, R138, R139 ;  /* 0x0000008b8aa9723e */ /* 0x000fee00000000ff */
[C---:B----4-:R-:W-:Y:S01]  /*d560*/  HMMA.16816.F32 R160, R168.reuse, R156, R4 ;  /* 0x0000009ca8a0723c */ /* 0x050fe20000001804 */
[----:B------:R-:W3:Y:S05]  /*d570*/  LDSM.16.MT88.4 R4, [R228+0x13800] ;  /* 0x01380000e404783b */ /* 0x000eea0000004200 */
[C---:B------:R-:W-:Y:S03]  /*d580*/  HMMA.16816.F32 R156, R168.reuse, R158, R8 ;  /* 0x0000009ea89c723c */ /* 0x040fe60000001808 */
[----:B------:R-:W4:Y:S03]  /*d590*/  LDSM.16.MT88.4 R8, [R232+0x15800] ;  /* 0x01580000e808783b */ /* 0x000f260000004200 */
[C---:B------:R-:W-:Y:S05]  /*d5a0*/  HMMA.16816.F32 R152, R168.reuse, R148, R12 ;  /* 0x00000094a898723c */ /* 0x040fea000000180c */
[----:B------:R-:W5:Y:S01]  /*d5b0*/  LDSM.16.MT88.4 R12, [R230+0x15800] ;  /* 0x01580000e60c783b */ /* 0x000f620000004200 */
[C---:B------:R-:W-:Y:S06]  /*d5c0*/  HMMA.16816.F32 R148, R168.reuse, R150, R16 ;  /* 0x00000096a894723c */ /* 0x040fec0000001810 */
[C---:B-1----:R-:W-:Y:S01]  /*d5d0*/  HMMA.16816.F32 R144, R168.reuse, R132, R20 ;  /* 0x00000084a890723c */ /* 0x042fe20000001814 */
[----:B------:R-:W1:Y:S06]  /*d5e0*/  LDSM.16.MT88.4 R16, [R229+0x15800] ;  /* 0x01580000e510783b */ /* 0x000e6c0000004200 */
[----:B------:R-:W-:Y:S02]  /*d5f0*/  MOV R132, R140 ;  /* 0x0000008c00847202 */ /* 0x000fe40000000f00 */
[----:B------:R-:W1:Y:S02]  /*d600*/  LDSM.16.MT88.4 R20, [R228+0x15800] ;  /* 0x01580000e414783b */ /* 0x000e640000004200 */
[----:B------:R-:W-:Y:S02]  /*d610*/  MOV R133, R141 ;  /* 0x0000008d00857202 */ /* 0x000fe40000000f00 */
[C---:B------:R-:W-:Y:S07]  /*d620*/  HMMA.16816.F32 R140, R168.reuse, R134, R24 ;  /* 0x00000086a88c723c */ /* 0x040fee0000001818 */
[----:B------:R-:W-:Y:S04]  /*d630*/  MOV R25, R137 ;  /* 0x0000008900197202 */ /* 0x000fe80000000f00 */
[----:B------:R-:W-:Y:S02]  /*d640*/  MOV R26, R138 ;  /* 0x0000008a001a7202 */ /* 0x000fe40000000f00 */
[----:B------:R-:W-:Y:S02]  /*d650*/  MOV R27, R139 ;  /* 0x0000008b001b7202 */ /* 0x000fe40000000f00 */
[C---:B------:R-:W-:Y:S01]  /*d660*/  HMMA.16816.F32 R136, R168.reuse, R172, R28 ;  /* 0x000000aca888723c */ /* 0x040fe2000000181c */
[----:B------:R-:W-:Y:S06]  /*d670*/  LDSM.16.MT88.4 R28, [R230+0x17800] ;  /* 0x01780000e61c783b */ /* 0x000fec0000004200 */
[----:B------:R-:W-:Y:S04]  /*d680*/  MOV R173, R132 ;  /* 0x0000008400ad7202 */ /* 0x000fe80000000f00 */
[----:B------:R-:W-:Y:S02]  /*d690*/  MOV R172, R133 ;  /* 0x0000008500ac7202 */ /* 0x000fe40000000f00 */
[C---:B------:R-:W-:Y:S06]  /*d6a0*/  HMMA.16816.F32 R132, R168.reuse, R174, R32 ;  /* 0x000000aea884723c */ /* 0x040fec0000001820 */
[C---:B--2---:R-:W-:Y:S05]  /*d6b0*/  HMMA.16816.F32 R36, R168.reuse, R176, R36 ;  /* 0x000000b0a824723c */ /* 0x044fea0000001824 */
[----:B------:R-:W-:Y:S01]  /*d6c0*/  MOV R35, R25 ;  /* 0x0000001900237202 */ /* 0x000fe20000000f00 */
[C---:B------:R-:W-:Y:S05]  /*d6d0*/  HMMA.16816.F32 R40, R168.reuse, R178, R40 ;  /* 0x000000b2a828723c */ /* 0x040fea0000001828 */
[----:B------:R-:W-:Y:S01]  /*d6e0*/  MOV R34, R26 ;  /* 0x0000001a00227202 */ /* 0x000fe20000000f00 */
[C---:B------:R-:W-:Y:S05]  /*d6f0*/  HMMA.16816.F32 R44, R168.reuse, R180, R44 ;  /* 0x000000b4a82c723c */ /* 0x040fea000000182c */
[----:B------:R-:W-:Y:S01]  /*d700*/  MOV R33, R27 ;  /* 0x0000001b00217202 */ /* 0x000fe20000000f00 */
[C---:B------:R-:W-:Y:S01]  /*d710*/  HMMA.16816.F32 R48, R168.reuse, R182, R48 ;  /* 0x000000b6a830723c */ /* 0x040fe20000001830 */
[----:B------:R-:W2:Y:S05]  /*d720*/  LDSM.16.MT88.4 R24, [R232+0x17800] ;  /* 0x01780000e818783b */ /* 0x000eaa0000004200 */
[C---:B------:R-:W-:Y:S06]  /*d730*/  HMMA.16816.F32 R52, R168.reuse, R184, R52 ;  /* 0x000000b8a834723c */ /* 0x040fec0000001834 */
[C---:B------:R-:W-:Y:S06]  /*d740*/  HMMA.16816.F32 R56, R168.reuse, R186, R56 ;  /* 0x000000baa838723c */ /* 0x040fec0000001838 */
[C---:B---3--:R-:W-:Y:S06]  /*d750*/  HMMA.16816.F32 R60, R168.reuse, R4, R60 ;  /* 0x00000004a83c723c */ /* 0x048fec000000183c */
[C---:B------:R-:W-:Y:S01]  /*d760*/  HMMA.16816.F32 R64, R168.reuse, R6, R64 ;  /* 0x00000006a840723c */ /* 0x040fe20000001840 */
[----:B------:R-:W3:Y:S05]  /*d770*/  LDSM.16.MT88.4 R4, [R229+0x17800] ;  /* 0x01780000e504783b */ /* 0x000eea0000004200 */
[C---:B----4-:R-:W-:Y:S06]  /*d780*/  HMMA.16816.F32 R68, R168.reuse, R8, R68 ;  /* 0x00000008a844723c */ /* 0x050fec0000001844 */
[C---:B------:R-:W-:Y:S01]  /*d790*/  HMMA.16816.F32 R72, R168.reuse, R10, R72 ;  /* 0x0000000aa848723c */ /* 0x040fe20000001848 */
[----:B------:R-:W4:Y:S05]  /*d7a0*/  LDSM.16.MT88.4 R8, [R228+0x17800] ;  /* 0x01780000e408783b */ /* 0x000f2a0000004200 */
[C---:B-----5:R-:W-:Y:S06]  /*d7b0*/  HMMA.16816.F32 R76, R168.reuse, R12, R76 ;  /* 0x0000000ca84c723c */ /* 0x060fec000000184c */
        /* <DEDUP_REMOVED lines=34> */
[----:B------:R-:W-:Y:S01]  /*d9e0*/  MOV R0, R164 ;  /* 0x000000a400007202 */ /* 0x000fe20000000f00 */
[----:B------:R-:W-:Y:S06]  /*d9f0*/  @P0 BRA `(.L_x_1191) ;  /* 0xffffffc400680947 */ /* 0x000fec000383ffff */
.L_x_1190:
        /* <DEDUP_REMOVED lines=272> */
.L_x_1194:
        /* <DEDUP_REMOVED lines=23> */
.L_x_1195:
        /* <DEDUP_REMOVED lines=122> */
.L_x_1197:
[----:B------:R-:W-:Y:S05]  /*f410*/  BSYNC B0 ;  /* 0x0000000000007941 */ /* 0x000fea0003800000 */
.L_x_1196:
        /* <DEDUP_REMOVED lines=32> */
.L_x_1199:
[----:B------:R-:W-:Y:S05]  /*f620*/  BSYNC B0 ;  /* 0x0000000000007941 */ /* 0x000fea0003800000 */
.L_x_1198:
        /* <DEDUP_REMOVED lines=22> */
.L_x_1201:
[----:B------:R-:W-:Y:S05]  /*f790*/  BSYNC B0 ;  /* 0x0000000000007941 */ /* 0x000fea0003800000 */
.L_x_1200:
        /* <DEDUP_REMOVED lines=22> */
.L_x_1203:
[----:B------:R-:W-:Y:S05]  /*f900*/  BSYNC B0 ;  /* 0x0000000000007941 */ /* 0x000fea0003800000 */
.L_x_1202:
        /* <DEDUP_REMOVED lines=21> */
.L_x_1204:
        /* <DEDUP_REMOVED lines=10> */
.L_x_2409:


//--------------------- .text._ZN5flash16flash_fwd_kernelI23Flash_fwd_kernel_traitsILi256ELi64ELi64ELi4ELb0ELb0EN7cutlass6half_tE19Flash_kernel_traitsILi256ELi64ELi64ELi4ES3_EELb1ELb0ELb1ELb1ELb0ELb0ELb0ELb0EEEvNS_16Flash_fwd_paramsE --------------------------
	.section	.text._ZN5flash16flash_fwd_kernelI23Flash_fwd_kernel_traitsILi256ELi64ELi64ELi4ELb0ELb0EN7cutlass6half_tE19Flash_kernel_traitsILi256ELi64ELi64ELi4ES3_EELb1ELb0ELb1ELb1ELb0ELb0ELb0ELb0EEEvNS_16Flash_fwd_paramsE,"ax",@progbits
	.align	128
        .global         _ZN5flash16flash_fwd_kernelI23Flash_fwd_kernel_traitsILi256ELi64ELi64ELi4ELb0ELb0EN7cutlass6half_tE19Flash_kernel_traitsILi256ELi64ELi64ELi4ES3_EELb1ELb0ELb1ELb1ELb0ELb0ELb0ELb0EEEvNS_16Flash_fwd_paramsE
        .type           _ZN5flash16flash_fwd_kernelI23Flash_fwd_kernel_traitsILi256ELi64ELi64ELi4ELb0ELb0EN7cutlass6half_tE19Flash_kernel_traitsILi256ELi64ELi64ELi4ES3_EELb1ELb0ELb1ELb1ELb0ELb0ELb0ELb0EEEvNS_16Flash_fwd_paramsE,@function
        .size           _ZN5flash16flash_fwd_kernelI23Flash_fwd_kernel_traitsILi256ELi64ELi64ELi4ELb0ELb0EN7cutlass6half_tE19Flash_kernel_traitsILi256ELi64ELi64ELi4ES3_EELb1ELb0ELb1ELb1ELb0ELb0ELb0ELb0EEEvNS_16Flash_fwd_paramsE,(.L_x_2410 - _ZN5flash16flash_fwd_kernelI23Flash_fwd_kernel_traitsILi256ELi64ELi64ELi4ELb0ELb0EN7cutlass6half_tE19Flash_kernel_traitsILi256ELi64ELi64ELi4ES3_EELb1ELb0ELb1ELb1ELb0ELb0ELb0ELb0EEEvNS_16Flash_fwd_paramsE)
        .other          _ZN5flash16flash_fwd_kernelI23Flash_fwd_kernel_traitsILi256ELi64ELi64ELi4ELb0ELb0EN7cutlass6half_tE19Flash_kernel_traitsILi256ELi64ELi64ELi4ES3_EELb1ELb0ELb1ELb1ELb0ELb0ELb0ELb0EEEvNS_16Flash_fwd_paramsE,@"STO_CUDA_ENTRY STV_DEFAULT"
_ZN5flash16flash_fwd_kernelI23Flash_fwd_kernel_traitsILi256ELi64ELi64ELi4ELb0ELb0EN7cutlass6half_tE19Flash_kernel_traitsILi256ELi64ELi64ELi4ES3_EELb1ELb0ELb1ELb1ELb0ELb0ELb0ELb0EEEvNS_16Flash_fwd_paramsE:
.text._ZN5flash16flash_fwd_kernelI23Flash_fwd_kernel_traitsILi256ELi64ELi64ELi4ELb0ELb0EN7cutlass6half_tE19Flash_kernel_traitsILi256ELi64ELi64ELi4ES3_EELb1ELb0ELb1ELb1ELb0ELb0ELb0ELb0EEEvNS_16Flash_fwd_paramsE:
        /* <DEDUP_REMOVED lines=57> */
[----:B------:R-:W-:-:S05]  /*0390*/  IMAD.U32 R3, RZ, RZ, UR9 ;  /* 0x00000009ff037e24 */ /* 0x000fca000f8e00ff */
[----:B------:R1:W4:Y:S02]  /*03a0*/  @P1 LDG.E R0, desc[UR34][R2.64] ;  /* 0x0000002202001981 */ /* 0x000324000c1e1900 */
[----:B-1----:R-:W-:Y:S01]  /*03b0*/  IMAD.U32 R2, RZ, RZ, UR6 ;  /* 0x00000006ff027e24 */ /* 0x002fe2000f8e00ff */
[----:B------:R-:W-:Y:S01]  /*03c0*/  SHF.R.S32.HI R29, RZ, 0x1f, R105 ;  /* 0x0000001fff1d7819 */ /* 0x000fe20000011469 */
[----:B------:R-:W-:Y:S01]  /*03d0*/  IMAD.U32 R3, RZ, RZ, UR7 ;  /* 0x00000007ff037e24 */ /* 0x000fe2000f8e00ff */
[----:B------:R-:W-:-:S04]  /*03e0*/  ULDC UR6, c[0x0][0x270] ;  /* 0x00009c0000067ab9 */ /* 0x000fc80000000800 */
        /* <DEDUP_REMOVED lines=30> */
.L_x_1205:
[----:B------:R-:W-:Y:S01]  /*05d0*/  ULDC UR7, c[0x0][0x2c8] ;  /* 0x0000b20000077ab9 */ /* 0x000fe20000000800 */
.L_x_1206:
        /* <DEDUP_REMOVED lines=80> */
[----:B------:R-:W-:Y:S01]  /*0ae0*/  @UP2 UMOV UR7, 0x1 ;  /* 0x0000000100072882 */ /* 0x000fe20000000000 */
[----:B------:R-:W-:Y:S01]  /*0af0*/  UIMAD UR12, UR12, UR4, URZ ;  /* 0x000000040c0c72a4 */ /* 0x000fe2000f8e023f */
[----:B------:R-:W-:Y:S01]  /*0b00*/  IMAD.U32 R12, RZ, RZ, UR4 ;  /* 0x00000004ff0c7e24 */ /* 0x000fe2000f8e00ff */
[----:B------:R-:W-:Y:S01]  /*0b10*/  @!UP1 UIADD3 UR9, UR15, UR8, URZ ;  /* 0x000000080f099290 */ /* 0x000fe2000fffe03f */
[----:B------:R-:W-:Y:S01]  /*0b20*/  @!UP2 ULDC UR4, c[0x0][0x2c4] ;  /* 0x0000b1000004aab9 */ /* 0x000fe20000000800 */
[----:B------:R-:W-:Y:S01]  /*0b30*/  @UP0 ULDC UR4, c[0x0][0x2e4] ;  /* 0x0000b90000040ab9 */ /* 0x000fe20000000800 */
[----:B------:R-:W-:Y:S02]  /*0b40*/  UIMAD UR5, UR32, UR5, UR12 ;  /* 0x00000005200572a4 */ /* 0x000fe4000f8e020c */
[----:B------:R-:W-:Y:S01]  /*0b50*/  @!UP2 UIMAD UR7, UR4, UR6, URZ ;  /* 0x000000060407a2a4 */ /* 0x000fe2000f8e023f */
[----:B------:R-:W-:Y:S01]  /*0b60*/  @UP1 UMOV UR12, UR10 ;  /* 0x0000000a000c1c82 */ /* 0x000fe20008000000 */
        /* <DEDUP_REMOVED lines=16> */
[----:B------:R-:W-:Y:S01]  /*0c70*/  @UP3 UMOV UR20, UR10 ;  /* 0x0000000a00143c82 */ /* 0x000fe20008000000 */
[----:B------:R-:W-:Y:S01]  /*0c80*/  @!UP3 UMOV UR21, URZ ;  /* 0x0000003f0015bc82 */ /* 0x000fe20008000000 */
[----:B------:R-:W-:Y:S01]  /*0c90*/  USHF.R.S32.HI UR4, URZ, 0x1f, UR6 ;  /* 0x0000001f3f047899 */ /* 0x000fe20008011406 */
[----:B------:R-:W-:Y:S01]  /*0ca0*/  IADD3 R9, R13, UR5, RZ ;  /* 0x000000050d097c10 */ /* 0x000fe2000fffe0ff */
[----:B------:R-:W-:-:S02]  /*0cb0*/  @UP3 USHF.R.S32.HI UR21, URZ, 0x1f, UR10 ;  /* 0x0000001f3f153899 */ /* 0x000fc4000801140a */
        /* <DEDUP_REMOVED lines=22> */
.L_x_1209:
[----:B------:R-:W-:Y:S05]  /*0e20*/  BSYNC B0 ;  /* 0x0000000000007941 */ /* 0x000fea0003800000 */
.L_x_1208:
        /* <DEDUP_REMOVED lines=25> */
.L_x_1211:
[----:B------:R-:W-:Y:S05]  /*0fc0*/  BSYNC B0 ;  /* 0x0000000000007941 */ /* 0x000fea0003800000 */
.L_x_1210:
        /* <DEDUP_REMOVED lines=24> */
.L_x_1213:
[----:B------:R-:W-:Y:S05]  /*1150*/  BSYNC B0 ;  /* 0x0000000000007941 */ /* 0x000fea0003800000 */
.L_x_1212:
        /* <DEDUP_REMOVED lines=27> */
.L_x_1215:
[----:B------:R-:W-:Y:S05]  /*1310*/  BSYNC B0 ;  /* 0x0000000000007941 */ /* 0x000fea0003800000 */
.L_x_1214:
        /* <DEDUP_REMOVED lines=10> */
.L_x_1217:
[----:B------:R-:W-:Y:S05]  /*13c0*/  BSYNC B0 ;  /* 0x0000000000007941 */ /* 0x000fea0003800000 */
.L_x_1216:
        /* <DEDUP_REMOVED lines=10> */
.L_x_1219:
[----:B------:R-:W-:Y:S05]  /*1470*/  BSYNC B0 ;  /* 0x0000000000007941 */ /* 0x000fea0003800000 */
.L_x_1218:
        /* <DEDUP_REMOVED lines=10> */
.L_x_1221:
[----:B------:R-:W-:Y:S05]  /*1520*/  BSYNC B0 ;  /* 0x0000000000007941 */ /* 0x000fea0003800000 */
.L_x_1220:
        /* <DEDUP_REMOVED lines=10> */
.L_x_1207:
        /* <DEDUP_REMOVED lines=33> */
.L_x_1222:
[----:B------:R-:W-:Y:S01]  /*17e0*/  ULDC UR6, c[0x0][0x278] ;  /* 0x00009e0000067ab9 */ /* 0x000fe20000000800 */
[----:B------:R-:W2:Y:S01]  /*17f0*/  S2R R2, SR_CTAID.Z ;  /* 0x0000000000027919 */ /* 0x000ea20000002700 */
[----:B------:R-:W-:Y:S01]  /*1800*/  IMAD.U32 R0, RZ, RZ, UR6 ;  /* 0x00000006ff007e24 */ /* 0x000fe2000f8e00ff */
[----:B------:R-:W-:Y:S01]  /*1810*/  UMOV UR20, URZ ;  /* 0x0000003f00147c82 */ /* 0x000fe20008000000 */
[----:B------:R-:W-:Y:S01]  /*1820*/  IMAD.U32 R10, RZ, RZ, UR17 ;  /* 0x00000011ff0a7e24 */ /* 0x000fe2000f8e00ff */
[----:B------:R-:W-:Y:S02]  /*1830*/  USHF.R.S32.HI UR19, URZ, 0x1f, UR32 ;  /* 0x0000001f3f137899 */ /* 0x000fe40008011420 */
[----:B------:R-:W-:-:S04]  /*1840*/  IABS R0, R0 ;  /* 0x0000000000007213 */ /* 0x000fc80000000000 */
        /* <DEDUP_REMOVED lines=20> */
[--C-:B------:R-:W-:Y:S01]  /*1990*/  SHF.R.S32.HI R57, RZ, 0x1f, R56.reuse ;  /* 0x0000001fff397819 */ /* 0x100fe20000011438 */
[----:B------:R-:W-:Y:S01]  /*19a0*/  UIMAD.WIDE.U32 UR22, UR15, UR11, URZ ;  /* 0x0000000b0f1672a5 */ /* 0x000fe2000f8e003f */
[----:B------:R-:W-:Y:S01]  /*19b0*/  LOP3.LUT R2, R0, 0x38, R56, 0xf8, !PT ;  /* 0x0000003800027812 */ /* 0x000fe200078ef838 */
[----:B------:R-:W-:Y:S01]  /*19c0*/  UIADD3 UR22, UR24, -0x1, URZ ;  /* 0xffffffff18167890 */ /* 0x000fe2000fffe03f */
[----:B------:R-:W-:Y:S01]  /*19d0*/  SHF.R.U32.HI R4, RZ, 0x3, R0 ;  /* 0x00000003ff047819 */ /* 0x000fe20000011600 */
[----:B------:R-:W-:Y:S01]  /*19e0*/  UIADD3 UR14, -UR23, URZ, URZ ;  /* 0x0000003f170e7290 */ /* 0x000fe2000fffe13f */
[----:B------:R-:W-:-:S02]  /*19f0*/  LEA.HI R0, R29, R105, RZ, 0x6 ;  /* 0x000000691d007211 */ /* 0x000fc400078f30ff */
[----:B------:R-:W-:Y:S01]  /*1a00*/  LOP3.LUT R4, R2, R4, RZ, 0x3c, !PT ;  /* 0x0000000402047212 */ /* 0x000fe200078e3cff */
        /* <DEDUP_REMOVED lines=32> */
.L_x_1223:
[----:B------:R-:W-:Y:S01]  /*1c10*/  ULDC.64 UR6, c[0x0][0x258] ;  /* 0x0000960000067ab9 */ /* 0x000fe20000000a00 */
[----:B------:R-:W-:Y:S01]  /*1c20*/  IADD3 R2, P0, R56, UR4, RZ ;  /* 0x0000000438027c10 */ /* 0x000fe2000ff1e0ff */
[----:B------:R-:W-:Y:S01]  /*1c30*/  UIMAD UR15, UR19, UR6, URZ ;  /* 0x00000006130f72a4 */ /* 0x000fe2000f8e023f */
[----:B------:R-:W2:Y:S01]  /*1c40*/  S2UR UR4, SR_CgaCtaId ;  /* 0x00000000000479c3 */ /* 0x000ea20000008800 */
[----:B------:R-:W-:Y:S01]  /*1c50*/  IMAD.SHL.U32 R5, R0, 0x8, RZ ;  /* 0x0000000800057824 */ /* 0x000fe200078e00ff */
[----:B------:R-:W-:Y:S01]  /*1c60*/  IADD3.X R3, R57, UR8, RZ, P0, !PT ;  /* 0x0000000839037c10 */ /* 0x000fe200087fe4ff */
[C---:B------:R-:W-:Y:S01]  /*1c70*/  VIADD R113, R56.reuse, 0x40 ;  /* 0x0000004038717836 */ /* 0x040fe20000000000 */
[----:B------:R-:W-:Y:S01]  /*1c80*/  UIMAD UR15, UR32, UR7, UR15 ;  /* 0x00000007200f72a4 */ /* 0x000fe2000f8e020f */
[----:B------:R-:W-:Y:S01]  /*1c90*/  IMAD.U32 R0, RZ, RZ, UR6 ;  /* 0x00000006ff007e24 */ /* 0x000fe2000f8e00ff */
[C---:B------:R-:W-:Y:S01]  /*1ca0*/  IADD3 R112, R56.reuse, 0x80, RZ ;  /* 0x0000008038707810 */ /* 0x040fe20007ffe0ff */
[----:B------:R-:W-:Y:S01]  /*1cb0*/  ULDC.64 UR8, c[0x0][0x260] ;  /* 0x0000980000087ab9 */ /* 0x000fe20000000a00 */
[----:B------:R-:W-:Y:S01]  /*1cc0*/  VIADD R109, R56, 0xc0 ;  /* 0x000000c0386d7836 */ /* 0x000fe20000000000 */
[----:B------:R-:W-:Y:S01]  /*1cd0*/  ULDC.64 UR6, c[0x0][0x268] ;  /* 0x00009a0000067ab9 */ /* 0x000fe20000000a00 */
[----:B------:R-:W-:Y:S01]  /*1ce0*/  MOV R21, UR8 ;  /* 0x0000000800157c02 */ /* 0x000fe20008000f00 */
[----:B------:R-:W-:Y:S01]  /*1cf0*/  IMAD.U32 R31, RZ, RZ, UR6 ;  /* 0x00000006ff1f7e24 */ /* 0x000fe2000f8e00ff */
[----:B------:R3:W-:Y:S01]  /*1d00*/  STL [R1+0x80], R113 ;  /* 0x0000807101007387 */ /* 0x0007e20000100800 */
[----:B------:R-:W-:Y:S01]  /*1d10*/  UIADD3 UR41, -UR33, UR18, URZ ;  /* 0x0000001221297290 */ /* 0x000fe2000fffe13f */
[----:B------:R-:W-:Y:S01]  /*1d20*/  IMAD.WIDE.U32 R16, R0, UR32, R2 ;  /* 0x0000002000107c25 */ /* 0x000fe2000f8e0002 */
[----:B------:R-:W-:Y:S01]  /*1d30*/  UMOV UR40, 0x400 ;  /* 0x0000040000287882 */ /* 0x000fe20000000000 */
[----:B------:R3:W-:Y:S01]  /*1d40*/  STL [R1+0x54], R112 ;  /* 0x0000547001007387 */ /* 0x0007e20000100800 */
[----:B------:R-:W-:Y:S01]  /*1d50*/  UIMAD UR37, UR14, UR8, URZ ;  /* 0x000000080e2572a4 */ /* 0x000fe2000f8e023f */
[C---:B------:R-:W-:Y:S01]  /*1d60*/  VIADD R24, R18.reuse, 0x20 ;  /* 0x0000002012187836 */ /* 0x040fe20000000000 */
[----:B------:R-:W-:Y:S01]  /*1d70*/  ISETP.GE.AND P1, PT, R18, UR41, PT ;  /* 0x0000002912007c0c */ /* 0x000fe2000bf26270 */
[----:B------:R3:W-:Y:S01]  /*1d80*/  STL [R1+0x84], R109 ;  /* 0x0000846d01007387 */ /* 0x0007e20000100800 */
[----:B------:R-:W-:Y:S01]  /*1d90*/  LOP3.LUT R4, R4, 0xfffffe00, R5, 0xf8, !PT ;  /* 0xfffffe0004047812 */ /* 0x000fe200078ef805 */
[----:B------:R-:W-:Y:S01]  /*1da0*/  USHF.R.S32.HI UR21, URZ, 0x1f, UR22 ;  /* 0x0000001f3f157899 */ /* 0x000fe20008011416 */
[C---:B------:R-:W-:Y:S01]  /*1db0*/  IADD3 R25, R18.reuse, 0x10, RZ ;  /* 0x0000001012197810 */ /* 0x040fe20007ffe0ff */
[----:B------:R3:W-:Y:S01]  /*1dc0*/  STL [R1+0xbc], R21 ;  /* 0x0000bc1501007387 */ /* 0x0007e20000100800 */
[----:B--2---:R-:W-:Y:S01]  /*1dd0*/  ULEA UR4, UR4, UR40, 0x18 ;  /* 0x0000002804047291 */ /* 0x004fe2000f8ec03f */
[----:B------:R-:W-:Y:S01]  /*1de0*/  IADD3 R15, R17, UR15, RZ ;  /* 0x0000000f110f7c10 */ /* 0x000fe2000fffe0ff */
[----:B------:R-:W-:Y:S01]  /*1df0*/  UIMAD UR40, UR14, UR6, URZ ;  /* 0x000000060e2872a4 */ /* 0x000fe2000f8e023f */
[----:B------:R3:W-:Y:S01]  /*1e00*/  STL [R1+0xc0], R31 ;  /* 0x0000c01f01007387 */ /* 0x0007e20000100800 */
[----:B------:R-:W-:Y:S01]  /*1e10*/  UIMAD UR20, UR22, -0x40, UR36 ;  /* 0xffffffc0161478a4 */ /* 0x000fe2000f8e0224 */
[----:B------:R-:W-:Y:S01]  /*1e20*/  BSSY B0, `(.L_x_1224) ;  /* 0x0000036000007945 */ /* 0x000fe20003800000 */
[----:B------:R-:W-:Y:S01]  /*1e30*/  UIMAD UR37, UR23, UR9, UR37 ;  /* 0x00000009172572a4 */ /* 0x000fe2000f8e0225 */
[----:B------:R-:W-:Y:S01]  /*1e40*/  IADD3 R26, R18, 0x30, RZ ;  /* 0x00000030121a7810 */ /* 0x000fe20007ffe0ff */
[----:B------:R-:W-:Y:S01]  /*1e50*/  UIMAD UR40, UR23, UR7, UR40 ;  /* 0x00000007172872a4 */ /* 0x000fe2000f8e0228 */
[----:B------:R-:W-:Y:S01]  /*1e60*/  ISETP.GE.AND P0, PT, R25, UR41, PT ;  /* 0x0000002919007c0c */ /* 0x000fe2000bf06270 */
        /* <DEDUP_REMOVED lines=49> */
.L_x_1225:
[----:B------:R-:W-:Y:S05]  /*2180*/  BSYNC B0 ;  /* 0x0000000000007941 */ /* 0x000fea0003800000 */
.L_x_1224:
[----:B--2-4-:R-:W-:Y:S01]  /*2190*/  IMAD R2, R18, UR13, R20 ;  /* 0x0000000d12027c24 */ /* 0x014fe2000f8e0214 */
        /* <DEDUP_REMOVED lines=18> */
[----:B------:R-:W2:Y:S01]  /*22c0*/  @!P3 LDC.64 R6, c[0x0][0x210] ;  /* 0x00008400ff06bb82 */ /* 0x000ea20000000a00 */
        /* <DEDUP_REMOVED lines=36> */
.L_x_1227:
[----:B------:R-:W-:Y:S05]  /*2510*/  BSYNC B0 ;  /* 0x0000000000007941 */ /* 0x000fea0003800000 */
.L_x_1226:
        /* <DEDUP_REMOVED lines=12> */
[----:B----4-:R-:W4:Y:S01]  /*25e0*/  @!P5 LDC.64 R8, c[0x0][0x210] ;  /* 0x00008400ff08db82 */ /* 0x010f220000000a00 */
[C---:B------:R-:W-:Y:S01]  /*25f0*/  IMAD.WIDE.U32 R2, R0.reuse, UR6, R2 ;  /* 0x0000000600027c25 */ /* 0x040fe2000f8e0002 */
[----:B------:R1:W-:Y:S03]  /*2600*/  @P5 STS.128 [R211+0x1000], RZ ;  /* 0x001000ffd3005388 */ /* 0x0003e60000000c00 */
[----:B------:R-:W-:-:S03]  /*2610*/  IMAD R0, R0, UR7, R20 ;  /* 0x0000000700007c24 */ /* 0x000fc6000f8e0214 */
[----:B------:R-:W5:Y:S01]  /*2620*/  @!P4 LDC.64 R6, c[0x0][0x210] ;  /* 0x00008400ff06cb82 */ /* 0x000f620000000a00 */
[----:B------:R-:W-:-:S07]  /*2630*/  IMAD.IADD R0, R3, 0x1, R0 ;  /* 0x0000000103007824 */ /* 0x000fce00078e0200 */
[----:B--2---:R-:W2:Y:S01]  /*2640*/  @!P2 LDC.64 R4, c[0x0][0x210] ;  /* 0x00008400ff04ab82 */ /* 0x004ea20000000a00 */
        /* <DEDUP_REMOVED lines=30> */
.L_x_1229:
[----:B------:R-:W-:Y:S05]  /*2830*/  BSYNC B0 ;  /* 0x0000000000007941 */ /* 0x000fea0003800000 */
.L_x_1228:
[----:B------:R-:W-:Y:S01]  /*2840*/  IMAD.WIDE.U32 R32, R21, UR23, R12 ;  /* 0x0000001715207c25 */ /* 0x000fe2000f8e000c */
[----:B------:R-:W-:Y:S01]  /*2850*/  USHF.L.U32 UR14, UR12, 0x6, URZ ;  /* 0x000000060c0e7899 */ /* 0x000fe2000800063f */
[----:B------:R-:W-:Y:S03]  /*2860*/  BSSY B0, `(.L_x_1230) ;  /* 0x0000032000007945 */ /* 0x000fe60003800000 */
[----:B------:R1:W-:Y:S01]  /*2870*/  STL.64 [R1+0x98], R32 ;  /* 0x0000982001007387 */ /* 0x0003e20000100a00 */
[----:B------:R-:W-:Y:S07]  /*2880*/  @P6 BRA `(.L_x_1231) ;  /* 0x0000000000bc6947 */ /* 0x000fee0003800000 */
        /* <DEDUP_REMOVED lines=16> */
[----:B---3--:R-:W3:Y:S01]  /*2990*/  @!P2 LDC.64 R20, c[0x0][0x210] ;  /* 0x00008400ff14ab82 */ /* 0x008ee20000000a00 */
        /* <DEDUP_REMOVED lines=30> */
.L_x_1231:
[----:B------:R-:W-:Y:S05]  /*2b80*/  BSYNC B0 ;  /* 0x0000000000007941 */ /* 0x000fea0003800000 */
.L_x_1230:
[----:B------:R-:W-:Y:S01]  /*2b90*/  VIADD R111, R33, UR37 ;  /* 0x00000025216f7c36 */ /* 0x000fe20008000000 */
[----:B------:R-:W-:Y:S01]  /*2ba0*/  MOV R110, R32 ;  /* 0x00000020006e7202 */ /* 0x000fe20000000f00 */
[----:B------:R-:W-:Y:S01]  /*2bb0*/  USHF.L.U64.HI UR15, UR12, 0x6, UR13 ;  /* 0x000000060c0f7899 */ /* 0x000fe2000801020d */
[----:B------:R-:W-:Y:S01]  /*2bc0*/  ISETP.GE.AND P1, PT, R18, UR20, PT ;  /* 0x0000001412007c0c */ /* 0x000fe2000bf26270 */
[----:B------:R-:W-:Y:S01]  /*2bd0*/  IMAD.U32 R104, RZ, RZ, UR14 ;  /* 0x0000000eff687e24 */ /* 0x000fe2000f8e00ff */
[----:B------:R-:W-:Y:S01]  /*2be0*/  BSSY B0, `(.L_x_1232) ;  /* 0x000002f000007945 */ /* 0x000fe20003800000 */
[----:B------:R3:W-:Y:S01]  /*2bf0*/  STL.64 [R1+0x90], R110 ;  /* 0x0000906e01007387 */ /* 0x0007e20000100a00 */
[----:B------:R-:W-:Y:S01]  /*2c00*/  UIMAD UR6, UR15, UR22, URZ ;  /* 0x000000160f0672a4 */ /* 0x000fe2000f8e023f */
[----:B-12---:R-:W-:Y:S01]  /*2c10*/  IMAD.WIDE.U32 R2, R104, UR22, R110 ;  /* 0x0000001668027c25 */ /* 0x006fe2000f8e006e */
[----:B------:R-:W-:Y:S02]  /*2c20*/  ISETP.GE.AND P0, PT, R25, UR20, PT ;  /* 0x0000001419007c0c */ /* 0x000fe4000bf06270 */
[----:B------:R-:W-:Y:S01]  /*2c30*/  UIMAD UR6, UR21, UR14, UR6 ;  /* 0x0000000e150672a4 */ /* 0x000fe2000f8e0206 */
[----:B------:R-:W-:-:S05]  /*2c40*/  ISETP.GE.AND P5, PT, R24, UR20, PT ;  /* 0x0000001418007c0c */ /* 0x000fca000bfa6270 */
[----:B----4-:R-:W-:Y:S01]  /*2c50*/  VIADD R5, R3, UR6 ;  /* 0x0000000603057c36 */ /* 0x010fe20008000000 */
        /* <DEDUP_REMOVED lines=39> */
.L_x_1233:
[----:B------:R-:W-:Y:S05]  /*2ed0*/  BSYNC B0 ;  /* 0x0000000000007941 */ /* 0x000fea0003800000 */
.L_x_1232:
        /* <DEDUP_REMOVED lines=45> */
.L_x_1235:
[----:B------:R-:W-:Y:S05]  /*31b0*/  BSYNC B0 ;  /* 0x0000000000007941 */ /* 0x000fea0003800000 */
.L_x_1234:
[----:B------:R-:W-:Y:S04]  /*31c0*/  BSSY B0, `(.L_x_1236) ;  /* 0x000002d000007945 */ /* 0x000fe80003800000 */
[----:B------:R-:W-:Y:S05]  /*31d0*/  @P5 BRA `(.L_x_1237) ;  /* 0x0000000000ac5947 */ /* 0x000fea0003800000 */
[----:B------:R-:W-:Y:S01]  /*31e0*/  ULDC UR6, c[0x0][0x2d0] ;  /* 0x0000b40000067ab9 */ /* 0x000fe20000000800 */
[----:B------:R-:W-:Y:S01]  /*31f0*/  IMAD.U32 R0, RZ, RZ, UR12 ;  /* 0x0000000cff007e24 */ /* 0x000fe2000f8e00ff */
[----:B------:R-:W-:Y:S01]  /*3200*/  ISETP.GE.AND P5, PT, R56, UR6, PT ;  /* 0x0000000638007c0c */ /* 0x000fe2000bfa6270 */
[----:B-12-4-:R-:W-:Y:S01]  /*3210*/  IMAD.U32 R6, RZ, RZ, UR12 ;  /* 0x0000000cff067e24 */ /* 0x016fe2000f8e00ff */
[----:B------:R-:W-:Y:S01]  /*3220*/  ISETP.GE.AND P4, PT, R113, UR6, PT ;  /* 0x0000000671007c0c */ /* 0x000fe2000bf86270 */
[----:B------:R-:W-:Y:S01]  /*3230*/  IMAD.U32 R12, RZ, RZ, UR13 ;  /* 0x0000000dff0c7e24 */ /* 0x000fe2000f8e00ff */
        /* <DEDUP_REMOVED lines=37> */
.L_x_1237:
[----:B------:R-:W-:Y:S05]  /*3490*/  BSYNC B0 ;  /* 0x0000000000007941 */ /* 0x000fea0003800000 */
.L_x_1236:
        /* <DEDUP_REMOVED lines=45> */
.L_x_1239:
[----:B------:R-:W-:Y:S05]  /*3770*/  BSYNC B0 ;  /* 0x0000000000007941 */ /* 0x000fea0003800000 */
.L_x_1238:
        /* <DEDUP_REMOVED lines=11> */
[----:B-12-4-:R-:W-:Y:S01]  /*3830*/  IMAD.SHL.U32 R6, R27, 0x40, RZ ;  /* 0x000000401b067824 */ /* 0x016fe200078e00ff */
[----:B------:R-:W-:Y:S01]  /*3840*/  @UP1 UIMAD UR7, UR31, UR7, UR43 ;  /* 0x000000071f0712a4 */ /* 0x000fe2000f8e022b */
[----:B------:R-:W-:-:S04]  /*3850*/  DEPBAR.LE SB0, 0x0 ;  /* 0x000080000000791a */ /* 0x000fc80000000000 */
[----:B------:R-:W-:Y:S02]  /*3860*/  @UP1 ULEA UR8, UP0, UR44, UR8, 0x2 ;  /* 0x000000082c081291 */ /* 0x000fe4000f80103f */
[----:B------:R-:W-:Y:S01]  /*3870*/  @UP1 UIADD3 UR7, UR45, UR7, URZ ;  /* 0x000000072d071290 */ /* 0x000fe2000fffe03f */
[----:B------:R-:W-:-:S03]  /*3880*/  @UP1 ULDC UR6, c[0x0][0x2e8] ;  /* 0x0000ba0000061ab9 */ /* 0x000fc60000000800 */
[----:B------:R-:W-:Y:S01]  /*3890*/  @UP1 ULEA.HI.X UR9, UR44, UR9, UR7, 0x2, UP0 ;  /* 0x000000092c091291 */ /* 0x000fe200080f1407 */
[----:B------:R-:W-:-:S05]  /*38a0*/  IMAD.U32 R2, RZ, RZ, UR8 ;  /* 0x00000008ff027e24 */ /* 0x000fca000f8e00ff */
[----:B------:R-:W-:-:S05]  /*38b0*/  IMAD.U32 R3, RZ, RZ, UR9 ;  /* 0x00000009ff037e24 */ /* 0x000fca000f8e00ff */
[----:B------:R1:W2:Y:S01]  /*38c0*/  @P1 LDG.E R10, desc[UR34][R2.64] ;  /* 0x00000022020a1981 */ /* 0x0002a2000c1e1900 */
[----:B------:R-:W2:Y:S01]  /*38d0*/  @P1 MUFU.RCP R9, UR6 ;  /* 0x0000000600091d08 */ /* 0x000ea20008001000 */
[----:B------:R-:W-:Y:S01]  /*38e0*/  ISETP.GE.AND P2, PT, R18, UR20, PT ;  /* 0x0000001412007c0c */ /* 0x000fe2000bf46270 */
[----:B------:R-:W-:Y:S01]  /*38f0*/  USHF.L.U64.HI UR8, UR10, 0x6, UR11 ;  /* 0x000000060a087899 */ /* 0x000fe2000801020b */
[----:B------:R-:W-:Y:S01]  /*3900*/  BAR.SYNC.DEFER_BLOCKING 0x0 ;  /* 0x0000000000007b1d */ /* 0x000fe20000010000 */
[----:B------:R-:W-:Y:S01]  /*3910*/  USHF.L.U32 UR9, UR10, 0x6, URZ ;  /* 0x000000060a097899 */ /* 0x000fe2000800063f */
[----:B------:R-:W-:Y:S01]  /*3920*/  SHF.R.S32.HI R59, RZ, 0x5, R30 ;  /* 0x00000005ff3b7819 */ /* 0x000fe2000001141e */
[----:B------:R-:W-:Y:S01]  /*3930*/  UIMAD UR7, UR8, UR22, URZ ;  /* 0x00000016080772a4 */ /* 0x000fe2000f8e023f */
[----:B------:R-:W-:Y:S02]  /*3940*/  ISETP.GE.AND P5, PT, R24, UR20, PT ;  /* 0x0000001418007c0c */ /* 0x000fe4000bfa6270 */
[----:B------:R-:W-:Y:S01]  /*3950*/  UMOV UR19, URZ ;  /* 0x0000003f00137c82 */ /* 0x000fe20008000000 */
[----:B------:R-:W-:Y:S01]  /*3960*/  UIMAD UR21, UR21, UR9, UR7 ;  /* 0x00000009151572a4 */ /* 0x000fe2000f8e0207 */
[----:B------:R-:W-:Y:S01]  /*3970*/  BSSY B0, `(.L_x_1240) ;  /* 0x0000054000007945 */ /* 0x000fe20003800000 */
[----:B-1----:R-:W-:-:S02]  /*3980*/  LEA.HI R3, R29, R105, RZ, 0x4 ;  /* 0x000000691d037211 */ /* 0x002fc400078f20ff */
[----:B------:R1:W-:Y:S02]  /*3990*/  @P2 STS.128 [R211+0x10000], RZ ;  /* 0x010000ffd3002388 */ /* 0x0003e40000000c00 */
[----:B------:R-:W-:Y:S02]  /*39a0*/  LOP3.LUT R0, R3, 0xfffffff0, RZ, 0xc0, !PT ;  /* 0xfffffff003007812 */ /* 0x000fe400078ec0ff */
[----:B------:R-:W-:Y:S01]  /*39b0*/  SHF.R.S32.HI R2, RZ, 0x4, R3 ;  /* 0x00000004ff027819 */ /* 0x000fe20000011403 */
[----:B------:R1:W-:Y:S02]  /*39c0*/  @P2 STS.128 [R211+0x12000], RZ ;  /* 0x012000ffd3002388 */ /* 0x0003e40000000c00 */
[----:B------:R-:W-:Y:S01]  /*39d0*/  IMAD.IADD R0, R105, 0x1, -R0 ;  /* 0x0000000169007824 */ /* 0x000fe200078e0a00 */
[----:B------:R-:W-:Y:S01]  /*39e0*/  LEA.HI R3, R3, R2, RZ, 0x1 ;  /* 0x0000000203037211 */ /* 0x000fe200078f08ff */
[----:B------:R1:W-:Y:S03]  /*39f0*/  @P2 STS.128 [R211+0x14000], RZ ;  /* 0x014000ffd3002388 */ /* 0x0003e60000000c00 */
[----:B------:R-:W-:Y:S01]  /*3a00*/  SHF.R.S32.HI R4, RZ, 0x1f, R0 ;  /* 0x0000001fff047819 */ /* 0x000fe20000011400 */
[----:B------:R1:W-:Y:S01]  /*3a10*/  @P2 STS.128 [R211+0x16000], RZ ;  /* 0x016000ffd3002388 */ /* 0x0003e20000000c00 */
[----:B------:R-:W-:Y:S01]  /*3a20*/  LOP3.LUT R5, R3, 0xfffffffe, RZ, 0xc0, !PT ;  /* 0xfffffffe03057812 */ /* 0x000fe200078ec0ff */
[----:B------:R-:W-:Y:S01]  /*3a30*/  IMAD.SHL.U32 R3, R18, 0x8, RZ ;  /* 0x0000000812037824 */ /* 0x000fe200078e00ff */
[----:B------:R-:W-:-:S04]  /*3a40*/  LEA.HI R8, R4, R0, RZ, 0x3 ;  /* 0x0000000004087211 */ /* 0x000fc800078f18ff */
[----:B------:R-:W-:-:S05]  /*3a50*/  LOP3.LUT R4, R8, 0xfffffff8, RZ, 0xc0, !PT ;  /* 0xfffffff808047812 */ /* 0x000fca00078ec0ff */
[----:B------:R-:W-:Y:S01]  /*3a60*/  IMAD.IADD R48, R0, 0x1, -R4 ;  /* 0x0000000100307824 */ /* 0x000fe200078e0a04 */
[----:B------:R-:W-:Y:S01]  /*3a70*/  LOP3.LUT R0, R6, 0x1c0, RZ, 0xc0, !PT ;  /* 0x000001c006007812 */ /* 0x000fe200078ec0ff */
[----:B------:R-:W-:Y:S02]  /*3a80*/  IMAD.IADD R6, R2, 0x1, -R5 ;  /* 0x0000000102067824 */ /* 0x000fe400078e0a05 */
[----:B------:R-:W-:Y:S01]  /*3a90*/  IMAD.SHL.U32 R2, R48, 0x40, RZ ;  /* 0x0000004030027824 */ /* 0x000fe200078e00ff */
[----:B------:R-:W-:Y:S01]  /*3aa0*/  LOP3.LUT R7, R0, 0x8, R3, 0xf8, !PT ;  /* 0x0000000800077812 */ /* 0x000fe200078ef803 */
[----:B------:R-:W-:Y:S01]  /*3ab0*/  IMAD.SHL.U32 R4, R6, 0x8, RZ ;  /* 0x0000000806047824 */ /* 0x000fe200078e00ff */
[----:B------:R-:W-:Y:S02]  /*3ac0*/  SHF.R.U32.HI R0, RZ, 0x3, R0 ;  /* 0x00000003ff007819 */ /* 0x000fe40000011600 */
[----:B------:R-:W-:Y:S02]  /*3ad0*/  LOP3.LUT R3, R2, 0x1c0, RZ, 0xc0, !PT ;  /* 0x000001c002037812 */ /* 0x000fe400078ec0ff */
[----:B------:R-:W-:-:S02]  /*3ae0*/  IADD3 R2, P0, R22, UR30, RZ ;  /* 0x0000001e16027c10 */ /* 0x000fc4000ff1e0ff */
[----:B------:R-:W-:Y:S02]  /*3af0*/  LOP3.LUT R4, R3, 0x8, R4, 0xf8, !PT ;  /* 0x0000000803047812 */ /* 0x000fe400078ef804 */
[----:B------:R-:W-:Y:S02]  /*3b00*/  SHF.R.U32.HI R5, RZ, 0x3, R3 ;  /* 0x00000003ff057819 */ /* 0x000fe40000011603 */
[----:B------:R-:W-:Y:S02]  /*3b10*/  IADD3.X R3, R23, UR29, R28, P0, !PT ;  /* 0x0000001d17037c10 */ /* 0x000fe400087fe41c */
[----:B------:R-:W-:Y:S02]  /*3b20*/  LOP3.LUT R0, R7, R0, RZ, 0x3c, !PT ;  /* 0x0000000007007212 */ /* 0x000fe400078e3cff */
[----:B------:R-:W-:Y:S01]  /*3b30*/  LOP3.LUT R5, R4, R5, RZ, 0x3c, !PT ;  /* 0x0000000504057212 */ /* 0x000fe200078e3cff */
[----:B------:R-:W-:Y:S01]  /*3b40*/  IMAD.WIDE.U32 R14, R31, UR23, R2 ;  /* 0x000000171f0e7c25 */ /* 0x000fe2000f8e0002 */
[----:B------:R-:W-:-:S03]  /*3b50*/  ISETP.GE.AND P0, PT, R25, UR20, PT ;  /* 0x0000001419007c0c */ /* 0x000fc6000bf06270 */
[----:B------:R-:W-:Y:S01]  /*3b60*/  VIADD R13, R15, UR40 ;  /* 0x000000280f0d7c36 */ /* 0x000fe20008000000 */
[----:B------:R1:W-:Y:S01]  /*3b70*/  STL.64 [R1+0xb0], R14 ;  /* 0x0000b00e01007387 */ /* 0x0003e20000100a00 */
[----:B------:R-:W-:Y:S02]  /*3b80*/  IMAD.MOV.U32 R12, RZ, RZ, R14 ;  /* 0x000000ffff0c7224 */ /* 0x000fe400078e000e */
[----:B------:R-:W-:Y:S02]  /*3b90*/  IMAD R0, R6, 0x200, R0 ;  /* 0x0000020006007824 */ /* 0x000fe400078e0200 */
[----:B------:R-:W-:Y:S01]  /*3ba0*/  IMAD.U32 R6, RZ, RZ, UR22 ;  /* 0x00000016ff067e24 */ /* 0x000fe2000f8e00ff */
[----:B------:R1:W-:Y:S01]  /*3bb0*/  STL.64 [R1+0xa0], R12 ;  /* 0x0000a00c01007387 */ /* 0x0003e20000100a00 */
[----:B------:R-:W-:Y:S02]  /*3bc0*/  IMAD.SHL.U32 R4, R8, 0x40, RZ ;  /* 0x0000004008047824 */ /* 0x000fe400078e00ff */
[----:B------:R-:W-:-:S03]  /*3bd0*/  IMAD.WIDE.U32 R6, R6, UR9, R12 ;  /* 0x0000000906067c25 */ /* 0x000fc6000f8e000c */
[----:B------:R-:W-:Y:S01]  /*3be0*/  LOP3.LUT R5, R5, 0xfffffe00, R4, 0xf8, !PT ;  /* 0xfffffe0005057812 */ /* 0x000fe200078ef804 */
[----:B------:R-:W-:Y:S02]  /*3bf0*/  VIADD R3, R7, UR21 ;  /* 0x0000001507037c36 */ /* 0x000fe40008000000 */
        /* <DEDUP_REMOVED lines=43> */
.L_x_1241:
[----:B------:R-:W-:Y:S05]  /*3eb0*/  BSYNC B0 ;  /* 0x0000000000007941 */ /* 0x000fea0003800000 */
.L_x_1240:
        /* <DEDUP_REMOVED lines=51> */
.L_x_1243:
[----:B------:R-:W-:Y:S05]  /*41f0*/  BSYNC B0 ;  /* 0x0000000000007941 */ /* 0x000fea0003800000 */
.L_x_1242:
        /* <DEDUP_REMOVED lines=9> */
[----:B-12---:R-:W-:Y:S01]  /*4290*/  IMAD.U32 R8, RZ, RZ, UR11 ;  /* 0x0000000bff087e24 */ /* 0x006fe2000f8e00ff */
[----:B------:R-:W-:Y:S02]  /*42a0*/  ISETP.GE.AND P4, PT, R113, UR6, PT ;  /* 0x0000000671007c0c */ /* 0x000fe4000bf86270 */
[----:B------:R-:W-:Y:S02]  /*42b0*/  ISETP.GE.AND P2, PT, R112, UR6, PT ;  /* 0x0000000670007c0c */ /* 0x000fe4000bf46270 */
[----:B------:R-:W-:-:S04]  /*42c0*/  LEA R0, P0, R4, R6, 0x5 ;  /* 0x0000000604007211 */ /* 0x000fc800078028ff */
[----:B------:R-:W-:-:S03]  /*42d0*/  LEA.HI.X R4, R4, R3, R8, 0x5, P0 ;  /* 0x0000000304047211 */ /* 0x000fc600000f2c08 */
        /* <DEDUP_REMOVED lines=34> */
.L_x_1245:
[----:B------:R-:W-:Y:S05]  /*4500*/  BSYNC B0 ;  /* 0x0000000000007941 */ /* 0x000fea0003800000 */
.L_x_1244:
        /* <DEDUP_REMOVED lines=51> */
.L_x_1247:
[----:B------:R-:W-:Y:S05]  /*4840*/  BSYNC B0 ;  /* 0x0000000000007941 */ /* 0x000fea0003800000 */
.L_x_1246:
[----:B-12---:R-:W-:Y:S01]  /*4850*/  LDSM.16.M88.4 R8, [R191] ;  /* 0x00000000bf08783b */ /* 0x006fe20000000200 */
[----:B------:R-:W-:Y:S01]  /*4860*/  R2P PR, R27, 0x6 ;  /* 0x000000061b007804 */ /* 0x000fe20000000000 */
[----:B------:R-:W-:Y:S01]  /*4870*/  IMAD.MOV.U32 R4, RZ, RZ, 0x10 ;  /* 0x00000010ff047424 */ /* 0x000fe200078e00ff */
[----:B------:R-:W-:Y:S01]  /*4880*/  LOP3.LUT P0, RZ, R48, 0x2, RZ, 0xc0, !PT ;  /* 0x0000000230ff7812 */ /* 0x000fe2000780c0ff */
[----:B---3--:R-:W1:Y:S01]  /*4890*/  LDSM.16.M88.4 R20, [R184+0x8000] ;  /* 0x00800000b814783b */ /* 0x008e620000000200 */
        /* <DEDUP_REMOVED lines=16> */
[----:B------:R-:W-:Y:S01]  /*49a0*/  IMAD.U32 R6, RZ, RZ, UR17 ;  /* 0x00000011ff067e24 */ /* 0x000fe2000f8e00ff */
[----:B------:R-:W-:Y:S01]  /*49b0*/  LOP3.LUT R114, R105, 0x6, RZ, 0xc0, !PT ;  /* 0x0000000669727812 */ /* 0x000fe200078ec0ff */
[----:B------:R-:W-:Y:S01]  /*49c0*/  IMAD.IADD R190, R184, 0x1, R2 ;  /* 0x00000001b8be7824 */ /* 0x000fe200078e0202 */
[----:B------:R-:W4:Y:S01]  /*49d0*/  LDSM.16.M88.4 R44, [R195] ;  /* 0x00000000c32c783b */ /* 0x000f220000000200 */
[----:B------:R-:W-:Y:S01]  /*49e0*/  SEL R0, R0, 0xffffffe0, !P0 ;  /* 0xffffffe000007807 */ /* 0x000fe20004000000 */
[----:B------:R-:W-:Y:S01]  /*49f0*/  IMAD.IADD R189, R2, 0x1, R195 ;  /* 0x0000000102bd7824 */ /* 0x000fe200078e02c3 */
[----:B------:R-:W-:Y:S01]  /*4a00*/  SHF.R.S32.HI R2, RZ, 0x1f, R58 ;  /* 0x0000001fff027819 */ /* 0x000fe2000001143a */
[----:B------:R-:W4:Y:S01]  /*4a10*/  LDSM.16.M88.4 R64, [R195+0x800] ;  /* 0x00080000c340783b */ /* 0x000f220000000200 */
[----:B------:R-:W-:Y:S01]  /*4a20*/  IMAD R108, R6, 0x4, R59 ;  /* 0x00000004066c7824 */ /* 0x000fe200078e023b */
[----:B------:R-:W-:Y:S01]  /*4a30*/  UIADD3 UR11, UR39, 0x646e171e, URZ ;  /* 0x646e171e270b7890 */ /* 0x000fe2000fffe03f */
[C---:B------:R-:W-:Y:S01]  /*4a40*/  IMAD R194, R0.reuse, 0x2, R191 ;  /* 0x0000000200c27824 */ /* 0x040fe200078e02bf */
[----:B------:R-:W4:Y:S01]  /*4a50*/  LDSM.16.M88.4 R76, [R195+0x1000] ;  /* 0x00100000c34c783b */ /* 0x000f220000000200 */
[----:B------:R-:W-:Y:S01]  /*4a60*/  IMAD R193, R0, 0x2, R192 ;  /* 0x0000000200c17824 */ /* 0x000fe200078e02c0 */
[----:B------:R-:W-:Y:S01]  /*4a70*/  LEA.HI R2, R2, R58, RZ, 0x2 ;  /* 0x0000003a02027211 */ /* 0x000fe200078f10ff */
[----:B------:R-:W-:Y:S01]  /*4a80*/  IMAD.U32 R3, RZ, RZ, UR22 ;  /* 0x00000016ff037e24 */ /* 0x000fe2000f8e00ff */
[----:B------:R-:W4:Y:S01]  /*4a90*/  LDSM.16.M88.4 R80, [R195+0x1800] ;  /* 0x00180000c350783b */ /* 0x000f220000000200 */
[----:B------:R-:W-:Y:S01]  /*4aa0*/  UIADD3 UR10, UR38, -0x4ab325aa, URZ ;  /* 0xb54cda56260a7890 */ /* 0x000fe2000fffe03f */
[----:B------:R-:W-:Y:S01]  /*4ab0*/  SHF.R.S32.HI R2, RZ, 0x2, R2 ;  /* 0x00000002ff027819 */ /* 0x000fe20000011402 */
[C---:B------:R-:W-:Y:S01]  /*4ac0*/  VIADD R210, R195.reuse, 0x800 ;  /* 0x00000800c3d27836 */ /* 0x040fe20000000000 */
[----:B------:R-:W-:Y:S01]  /*4ad0*/  LDSM.16.M88.4 R84, [R190+0x8000] ;  /* 0x00800000be54783b */ /* 0x000fe20000000200 */
[----:B------:R-:W-:-:S02]  /*4ae0*/  VIADD R209, R195, 0x1000 ;  /* 0x00001000c3d17836 */ /* 0x000fc40000000000 */
[----:B------:R-:W-:Y:S01]  /*4af0*/  IMAD.IADD R6, R2, 0x1, R7 ;  /* 0x0000000102067824 */ /* 0x000fe200078e0207 */
[C---:B-1----:R-:W-:Y:S01]  /*4b00*/  HMMA.16816.F32 R24, R8.reuse, R20, RZ ;  /* 0x000000140818723c */ /* 0x042fe200000018ff */
[----:B------:R-:W-:Y:S01]  /*4b10*/  LDSM.16.M88.4 R88, [R190+0x8800] ;  /* 0x00880000be58783b */ /* 0x000fe20000000200 */
[----:B------:R-:W-:Y:S01]  /*4b20*/  IMAD.U32 R7, RZ, RZ, UR36 ;  /* 0x00000024ff077e24 */ /* 0x000fe2000f8e00ff */
[----:B------:R-:W-:Y:S01]  /*4b30*/  UIADD3 UR36, UR36, -UR18, URZ ;  /* 0x8000001224247290 */ /* 0x000fe2000fffe03f */
[----:B------:R-:W-:Y:S01]  /*4b40*/  IMAD R2, R3, 0x40, R114 ;  /* 0x0000004003027824 */ /* 0x000fe200078e0272 */
[----:B------:R-:W-:Y:S01]  /*4b50*/  LDSM.16.M88.4 R96, [R190+0x9000] ;  /* 0x00900000be60783b */ /* 0x000fe20000000200 */
[C---:B------:R-:W-:Y:S01]  /*4b60*/  HMMA.16816.F32 R32, R8.reuse, R22, RZ ;  /* 0x000000160820723c */ /* 0x040fe200000018ff */
[----:B------:R-:W-:Y:S01]  /*4b70*/  VIADDMNMX R217, R6, UR25, R7, PT ;  /* 0x0000001906d97c46 */ /* 0x000fe2000b800107 */
[----:B------:R-:W-:Y:S01]  /*4b80*/  VIADD R3, R2, 0x1 ;  /* 0x0000000102037836 */ /* 0x000fe20000000000 */
[----:B------:R-:W-:Y:S01]  /*4b90*/  LDSM.16.M88.4 R92, [R189] ;  /* 0x00000000bd5c783b */ /* 0x000fe20000000200 */
[----:B------:R-:W-:Y:S01]  /*4ba0*/  VIADD R214, R6, UR36 ;  /* 0x0000002406d67c36 */ /* 0x000fe20008000000 */
[-C--:B------:R-:W-:Y:S01]  /*4bb0*/  ISETP.GE.AND P2, PT, R2, R217.reuse, PT ;  /* 0x000000d90200720c */ /* 0x080fe20003f46270 */
[C---:B--2---:R-:W-:Y:S01]  /*4bc0*/  HMMA.16816.F32 R40, R8.reuse, R16, RZ ;  /* 0x000000100828723c */ /* 0x044fe200000018ff */
[----:B------:R-:W-:Y:S01]  /*4bd0*/  LDSM.16.M88.4 R100, [R189+0x1000] ;  /* 0x00100000bd64783b */ /* 0x000fe20000000200 */
[----:B------:R-:W-:Y:S01]  /*4be0*/  ISETP.GE.AND P4, PT, R3, R217, PT ;  /* 0x000000d90300720c */ /* 0x000fe20003f86270 */
[C---:B------:R-:W-:Y:S01]  /*4bf0*/  VIADD R208, R195.reuse, 0x1800 ;  /* 0x00001800c3d07836 */ /* 0x040fe20000000000 */
[----:B------:R-:W-:Y:S01]  /*4c00*/  VIADDMNMX R213, R214, -UR26, RZ, !PT ;  /* 0x8000001ad6d57c46 */ /* 0x000fe2000f8001ff */
[----:B------:R-:W0:Y:S01]  /*4c10*/  LDGDEPBAR ;  /* 0x00000000000079af */ /* 0x000e220000000000 */
[C---:B------:R-:W-:Y:S01]  /*4c20*/  HMMA.16816.F32 R48, R8.reuse, R18, RZ ;  /* 0x000000120830723c */ /* 0x040fe200000018ff */
[----:B------:R-:W-:Y:S01]  /*4c30*/  VIADD R207, R195, 0x2000 ;  /* 0x00002000c3cf7836 */ /* 0x000fe20000000000 */
[-C--:B------:R-:W-:Y:S01]  /*4c40*/  ISETP.LT.OR P4, PT, R3, R213.reuse, P4 ;  /* 0x000000d50300720c */ /* 0x080fe20002781670 */
[----:B------:R-:W1:Y:S01]  /*4c50*/  LDSM.16.M88.4 R16, [R194] ;  /* 0x00000000c210783b */ /* 0x000e620000000200 */
[----:B------:R-:W-:Y:S01]  /*4c60*/  ISETP.LT.OR P2, PT, R2, R213, P2 ;  /* 0x000000d50200720c */ /* 0x000fe20001741670 */
[C---:B------:R-:W-:Y:S01]  /*4c70*/  VIADD R206, R195.reuse, 0x2800 ;  /* 0x00002800c3ce7836 */ /* 0x040fe20000000000 */
[----:B---3--:R-:W-:Y:S01]  /*4c80*/  HMMA.16816.F32 R60, R8, R28, RZ ;  /* 0x0000001c083c723c */ /* 0x008fe200000018ff */
[----:B------:R-:W-:Y:S01]  /*4c90*/  STL [R1+0x88], R108 ;  /* 0x0000886c01007387 */ /* 0x000fe20000100800 */
        /* <DEDUP_REMOVED lines=8> */
[----:B------:R-:W-:-:S02]  /*4d20*/  VIADD R199, R195, 0x6000 ;  /* 0x00006000c3c77836 */ /* 0x000fc40000000000 */
[C---:B------:R-:W-:Y:S01]  /*4d30*/  VIADD R198, R195.reuse, 0x6800 ;  /* 0x00006800c3c67836 */ /* 0x040fe20000000000 */
[----:B------:R-:W-:Y:S01]  /*4d40*/  HMMA.16816.F32 R52, R8, R38, RZ ;  /* 0x000000260834723c */ /* 0x000fe200000018ff */
[----:B------:R-:W-:Y:S01]  /*4d50*/  LDSM.16.M88.4 R8, [R193] ;  /* 0x00000000c108783b */ /* 0x000fe20000000200 */
[C---:B------:R-:W-:Y:S02]  /*4d60*/  VIADD R197, R195.reuse, 0x7000 ;  /* 0x00007000c3c57836 */ /* 0x040fe40000000000 */
[----:B------:R-:W-:Y:S02]  /*4d70*/  VIADD R196, R195, 0x7800 ;  /* 0x00007800c3c47836 */ /* 0x000fe40000000000 */
[C---:B----4-:R-:W-:Y:S01]  /*4d80*/  HMMA.16816.F32 R20, R12.reuse, R44, R24 ;  /* 0x0000002c0c14723c */ /* 0x050fe20000001818 */
[----:B------:R-:W2:Y:S05]  /*4d90*/  LDSM.16.M88.4 R24, [R190+0x9800] ;  /* 0x00980000be18783b */ /* 0x000eaa0000000200 */
[C---:B------:R-:W-:Y:S06]  /*4da0*/  HMMA.16816.F32 R28, R12.reuse, R46, R32 ;  /* 0x0000002e0c1c723c */ /* 0x040fec0000001820 */
[C---:B------:R-:W-:Y:S06]  /*4db0*/  HMMA.16816.F32 R32, R12.reuse, R64, R40 ;  /* 0x000000400c20723c */ /* 0x040fec0000001828 */
[C---:B------:R-:W-:Y:S01]  /*4dc0*/  HMMA.16816.F32 R36, R12.reuse, R66, R48 ;  /* 0x000000420c24723c */ /* 0x040fe20000001830 */
[----:B------:R-:W-:Y:S05]  /*4dd0*/  LDSM.16.M88.4 R48, [R189+0x1800] ;  /* 0x00180000bd30783b */ /* 0x000fea0000000200 */
[C---:B------:R-:W-:Y:S06]  /*4de0*/  HMMA.16816.F32 R40, R12.reuse, R76, R60 ;  /* 0x0000004c0c28723c */ /* 0x040fec000000183c */
[C---:B------:R-:W-:Y:S01]  /*4df0*/  HMMA.16816.F32 R60, R12.reuse, R78, R68 ;  /* 0x0000004e0c3c723c */ /* 0x040fe20000001844 */
[----:B------:R-:W3:Y:S04]  /*4e00*/  LDSM.16.M88.4 R76, [R189+0x800] ;  /* 0x00080000bd4c783b */ /* 0x000ee80000000200 */
[----:B------:R-:W-:Y:S01]  /*4e10*/  LDSM.16.M88.4 R68, [R184+0xa800] ;  /* 0x00a80000b844783b */ /* 0x000fe20000000200 */
[C---:B------:R-:W-:Y:S03]  /*4e20*/  HMMA.16816.F32 R64, R12.reuse, R80, R72 ;  /* 0x000000500c40723c */ /* 0x040fe60000001848 */
[----:B------:R-:W-:Y:S03]  /*4e30*/  LDSM.16.M88.4 R72, [R195+0x2000] ;  /* 0x00200000c348783b */ /* 0x000fe60000000200 */
[----:B------:R-:W-:Y:S01]  /*4e40*/  HMMA.16816.F32 R44, R12, R82, R52 ;  /* 0x000000520c2c723c */ /* 0x000fe20000001834 */
[----:B------:R-:W-:Y:S04]  /*4e50*/  LDSM.16.M88.4 R12, [R191+0x2000] ;  /* 0x00200000bf0c783b */ /* 0x000fe80000000200 */
[----:B------:R-:W4:Y:S01]  /*4e60*/  LDSM.16.M88.4 R52, [R184+0xa000] ;  /* 0x00a00000b834783b */ /* 0x000f220000000200 */
[C---:B-1----:R-:W-:Y:S03]  /*4e70*/  HMMA.16816.F32 R20, R16.reuse, R84, R20 ;  /* 0x000000541014723c */ /* 0x042fe60000001814 */
[----:B------:R-:W1:Y:S03]  /*4e80*/  LDSM.16.M88.4 R80, [R184+0xb000] ;  /* 0x00b00000b850783b */ /* 0x000e660000000200 */
        /* <DEDUP_REMOVED lines=8> */
[C---:B--2---:R-:W-:Y:S06]  /*4f10*/  HMMA.16816.F32 R64, R16.reuse, R24, R64 ;  /* 0x000000181040723c */ /* 0x044fec0000001840 */
[----:B------:R-:W-:Y:S01]  /*4f20*/  HMMA.16816.F32 R44, R16, R26, R44 ;  /* 0x0000001a102c723c */ /* 0x000fe2000000182c */
[----:B------:R-:W2:Y:S05]  /*4f30*/  LDSM.16.M88.4 R24, [R184+0xb800] ;  /* 0x00b80000b818783b */ /* 0x000eaa0000000200 */
[C---:B------:R-:W-:Y:S01]  /*4f40*/  HMMA.16816.F32 R16, R8.reuse, R92, R20 ;  /* 0x0000005c0810723c */ /* 0x040fe20000001814 */
[----:B------:R-:W5:Y:S05]  /*4f50*/  LDSM.16.M88.4 R20, [R192+0x2000] ;  /* 0x00200000c014783b */ /* 0x000f6a0000000200 */
[C---:B------:R-:W-:Y:S01]  /*4f60*/  HMMA.16816.F32 R28, R8.reuse, R94, R28 ;  /* 0x0000005e081c723c */ /* 0x040fe2000000181c */
[----:B------:R-:W-:Y:S05]  /*4f70*/  LDSM.16.M88.4 R92, [R195+0x5000] ;  /* 0x00500000c35c783b */ /* 0x000fea0000000200 */
[C---:B---3--:R-:W-:Y:S06]  /*4f80*/  HMMA.16816.F32 R32, R8.reuse, R76, R32 ;  /* 0x0000004c0820723c */ /* 0x048fec0000001820 */
[C---:B------:R-:W-:Y:S01]  /*4f90*/  HMMA.16816.F32 R36, R8.reuse, R78, R36 ;  /* 0x0000004e0824723c */ /* 0x040fe20000001824 */
[----:B------:R-:W3:Y:S05]  /*4fa0*/  LDSM.16.M88.4 R76, [R195+0x2800] ;  /* 0x00280000c34c783b */ /* 0x000eea0000000200 */
[C---:B------:R-:W-:Y:S06]  /*4fb0*/  HMMA.16816.F32 R40, R8.reuse, R100, R40 ;  /* 0x000000640828723c */ /* 0x040fec0000001828 */
[C---:B------:R-:W-:Y:S06]  /*4fc0*/  HMMA.16816.F32 R60, R8.reuse, R102, R60 ;  /* 0x00000066083c723c */ /* 0x040fec000000183c */
[C---:B------:R-:W-:Y:S06]  /*4fd0*/  HMMA.16816.F32 R64, R8.reuse, R48, R64 ;  /* 0x000000300840723c */ /* 0x040fec0000001840 */
        /* <DEDUP_REMOVED lines=14> */
[----:B------:R-:W2:Y:S05]  /*50c0*/  LDSM.16.M88.4 R24, [R190+0xb800] ;  /* 0x00b80000be18783b */ /* 0x000eaa0000000200 */
[C---:B-----5:R-:W-:Y:S01]  /*50d0*/  HMMA.16816.F32 R12, R20.reuse, R72, R16 ;  /* 0x00000048140c723c */ /* 0x060fe20000001810 */
[----:B------:R-:W-:Y:S05]  /*50e0*/  LDSM.16.M88.4 R16, [R193+0x2000] ;  /* 0x00200000c110783b */ /* 0x000fea0000000200 */
        /* <DEDUP_REMOVED lines=20> */
[----:B------:R-:W-:Y:S05]  /*5230*/  LDSM.16.M88.4 R80, [R195+0x4000] ;  /* 0x00400000c350783b */ /* 0x000fea0000000200 */
[C---:B--2---:R-:W-:Y:S06]  /*5240*/  HMMA.16816.F32 R64, R8.reuse, R24, R64 ;  /* 0x000000180840723c */ /* 0x044fec0000001840 */
[----:B------:R-:W-:Y:S01]  /*5250*/  HMMA.16816.F32 R44, R8, R26, R44 ;  /* 0x0000001a082c723c */ /* 0x000fe2000000182c */
[----:B------:R-:W1:Y:S05]  /*5260*/  LDSM.16.M88.4 R24, [R184+0xd800] ;  /* 0x00d80000b818783b */ /* 0x000e6a0000000200 */
[C---:B-----5:R-:W-:Y:S01]  /*5270*/  HMMA.16816.F32 R8, R16.reuse, R72, R12 ;  /* 0x000000481008723c */ /* 0x060fe2000000180c */
[----:B------:R-:W2:Y:S05]  /*5280*/  LDSM.16.M88.4 R12, [R192+0x4000] ;  /* 0x00400000c00c783b */ /* 0x000eaa0000000200 */
[C---:B------:R-:W-:Y:S01]  /*5290*/  HMMA.16816.F32 R28, R16.reuse, R74, R28 ;  /* 0x0000004a101c723c */ /* 0x040fe2000000181c */
[----:B------:R-:W-:Y:S05]  /*52a0*/  LDSM.16.M88.4 R72, [R190+0xc000] ;  /* 0x00c00000be48783b */ /* 0x000fea0000000200 */
[C---:B---3--:R-:W-:Y:S06]  /*52b0*/  HMMA.16816.F32 R32, R16.reuse, R76, R32 ;  /* 0x0000004c1020723c */ /* 0x048fec0000001820 */
[C---:B------:R-:W-:Y:S01]  /*52c0*/  HMMA.16816.F32 R36, R16.reuse, R78, R36 ;  /* 0x0000004e1024723c */ /* 0x040fe20000001824 */
[----:B------:R-:W-:Y:S05]  /*52d0*/  LDSM.16.M88.4 R76, [R190+0xc800] ;  /* 0x00c80000be4c783b */ /* 0x000fea0000000200 */
[C---:B------:R-:W-:Y:S06]  /*52e0*/  HMMA.16816.F32 R40, R16.reuse, R84, R40 ;  /* 0x000000541028723c */ /* 0x040fec0000001828 */
[C---:B------:R-:W-:Y:S01]  /*52f0*/  HMMA.16816.F32 R60, R16.reuse, R86, R60 ;  /* 0x00000056103c723c */ /* 0x040fe2000000183c */
[----:B------:R-:W3:Y:S05]  /*5300*/  LDSM.16.M88.4 R84, [R195+0x4800] ;  /* 0x00480000c354783b */ /* 0x000eea0000000200 */
[C---:B------:R-:W-:Y:S06]  /*5310*/  HMMA.16816.F32 R64, R16.reuse, R48, R64 ;  /* 0x000000301040723c */ /* 0x040fec0000001840 */
[----:B------:R-:W-:Y:S01]  /*5320*/  HMMA.16816.F32 R44, R16, R50, R44 ;  /* 0x00000032102c723c */ /* 0x000fe2000000182c */
[----:B------:R-:W-:Y:S05]  /*5330*/  LDSM.16.M88.4 R48, [R190+0xd800] ;  /* 0x00d80000be30783b */ /* 0x000fea0000000200 */
[C---:B----4-:R-:W-:Y:S01]  /*5340*/  HMMA.16816.F32 R16, R20.reuse, R52, R8 ;  /* 0x000000341410723c */ /* 0x050fe20000001808 */
[----:B------:R-:W-:Y:S05]  /*5350*/  LDSM.16.M88.4 R8, [R194+0x4000] ;  /* 0x00400000c208783b */ /* 0x000fea0000000200 */
[C---:B------:R-:W-:Y:S01]  /*5360*/  HMMA.16816.F32 R28, R20.reuse, R54, R28 ;  /* 0x00000036141c723c */ /* 0x040fe2000000181c */
[----:B------:R-:W4:Y:S05]  /*5370*/  LDSM.16.M88.4 R52, [R195+0x5800] ;  /* 0x00580000c334783b */ /* 0x000f2a0000000200 */
[C---:B------:R-:W-:Y:S06]  /*5380*/  HMMA.16816.F32 R32, R20.reuse, R68, R32 ;  /* 0x000000441420723c */ /* 0x040fec0000001820 */
[C---:B------:R-:W-:Y:S01]  /*5390*/  HMMA.16816.F32 R36, R20.reuse, R70, R36 ;  /* 0x000000461424723c */ /* 0x040fe20000001824 */
[----:B------:R-:W-:Y:S05]  /*53a0*/  LDSM.16.M88.4 R68, [R189+0x4000] ;  /* 0x00400000bd44783b */ /* 0x000fea0000000200 */
[C---:B------:R-:W-:Y:S06]  /*53b0*/  HMMA.16816.F32 R40, R20.reuse, R88, R40 ;  /* 0x000000581428723c */ /* 0x040fec0000001828 */
[C---:B-1----:R-:W-:Y:S06]  /*53c0*/  HMMA.16816.F32 R64, R20.reuse, R24, R64 ;  /* 0x000000181440723c */ /* 0x042fec0000001840 */
[C---:B------:R-:W-:Y:S01]  /*53d0*/  HMMA.16816.F32 R60, R20.reuse, R90, R60 ;  /* 0x0000005a143c723c */ /* 0x040fe2000000183c */
[----:B------:R-:W1:Y:S05]  /*53e0*/  LDSM.16.M88.4 R88, [R190+0xd000] ;  /* 0x00d00000be58783b */ /* 0x000e6a0000000200 */
[----:B------:R-:W-:Y:S01]  /*53f0*/  HMMA.16816.F32 R44, R20, R26, R44 ;  /* 0x0000001a142c723c */ /* 0x000fe2000000182c */
[----:B------:R-:W5:Y:S05]  /*5400*/  LDSM.16.M88.4 R20, [R193+0x4000] ;  /* 0x00400000c114783b */ /* 0x000f6a0000000200 */
[C---:B--2---:R-:W-:Y:S06]  /*5410*/  HMMA.16816.F32 R16, R12.reuse, R80, R16 ;  /* 0x000000500c10723c */ /* 0x044fec0000001810 */
[C---:B------:R-:W-:Y:S01]  /*5420*/  HMMA.16816.F32 R28, R12.reuse, R82, R28 ;  /* 0x000000520c1c723c */ /* 0x040fe2000000181c */
[----:B------:R-:W-:Y:S05]  /*5430*/  LDSM.16.M88.4 R80, [R184+0xe800] ;  /* 0x00e80000b850783b */ /* 0x000fea0000000200 */
[C---:B---3--:R-:W-:Y:S06]  /*5440*/  HMMA.16816.F32 R32, R12.reuse, R84, R32 ;  /* 0x000000540c20723c */ /* 0x048fec0000001820 */
[C---:B------:R-:W-:Y:S01]  /*5450*/  HMMA.16816.F32 R36, R12.reuse, R86, R36 ;  /* 0x000000560c24723c */ /* 0x040fe20000001824 */
[----:B------:R-:W2:Y:S05]  /*5460*/  LDSM.16.M88.4 R84, [R189+0x4800] ;  /* 0x00480000bd54783b */ /* 0x000eaa0000000200 */
[C---:B------:R-:W-:Y:S06]  /*5470*/  HMMA.16816.F32 R40, R12.reuse, R92, R40 ;  /* 0x0000005c0c28723c */ /* 0x040fec0000001828 */
[C---:B----4-:R-:W-:Y:S06]  /*5480*/  HMMA.16816.F32 R64, R12.reuse, R52, R64 ;  /* 0x000000340c40723c */ /* 0x050fec0000001840 */
[C---:B------:R-:W-:Y:S01]  /*5490*/  HMMA.16816.F32 R60, R12.reuse, R94, R60 ;  /* 0x0000005e0c3c723c */ /* 0x040fe2000000183c */
[----:B------:R-:W3:Y:S05]  /*54a0*/  LDSM.16.M88.4 R92, [R189+0x5000] ;  /* 0x00500000bd5c783b */ /* 0x000eea0000000200 */
[----:B------:R-:W-:Y:S01]  /*54b0*/  HMMA.16816.F32 R44, R12, R54, R44 ;  /* 0x000000360c2c723c */ /* 0x000fe2000000182c */
[----:B------:R-:W4:Y:S05]  /*54c0*/  LDSM.16.M88.4 R52, [R189+0x5800] ;  /* 0x00580000bd34783b */ /* 0x000f2a0000000200 */
[C---:B------:R-:W-:Y:S01]  /*54d0*/  HMMA.16816.F32 R24, R8.reuse, R72, R16 ;  /* 0x000000480818723c */ /* 0x040fe20000001810 */
[----:B------:R-:W-:Y:S05]  /*54e0*/  LDSM.16.M88.4 R16, [R191+0x6000] ;  /* 0x00600000bf10783b */ /* 0x000fea0000000200 */
[C---:B------:R-:W-:Y:S01]  /*54f0*/  HMMA.16816.F32 R12, R8.reuse, R74, R28 ;  /* 0x0000004a080c723c */ /* 0x040fe2000000181c */
[----:B------:R-:W-:Y:S05]  /*5500*/  LDSM.16.M88.4 R72, [R195+0x6800] ;  /* 0x00680000c348783b */ /* 0x000fea0000000200 */
[C---:B------:R-:W-:Y:S06]  /*5510*/  HMMA.16816.F32 R32, R8.reuse, R76, R32 ;  /* 0x0000004c0820723c */ /* 0x040fec0000001820 */
[C---:B------:R-:W-:Y:S01]  /*5520*/  HMMA.16816.F32 R36, R8.reuse, R78, R36 ;  /* 0x0000004e0824723c */ /* 0x040fe20000001824 */
[----:B------:R-:W4:Y:S05]  /*5530*/  LDSM.16.M88.4 R76, [R184+0xe000] ;  /* 0x00e00000b84c783b */ /* 0x000f2a0000000200 */
[C---:B-1----:R-:W-:Y:S06]  /*5540*/  HMMA.16816.F32 R40, R8.reuse, R88, R40 ;  /* 0x000000580828723c */ /* 0x042fec0000001828 */
[C---:B------:R-:W-:Y:S06]  /*5550*/  HMMA.16816.F32 R64, R8.reuse, R48, R64 ;  /* 0x000000300840723c */ /* 0x040fec0000001840 */
[C---:B------:R-:W-:Y:S01]  /*5560*/  HMMA.16816.F32 R60, R8.reuse, R90, R60 ;  /* 0x0000005a083c723c */ /* 0x040fe2000000183c */
[----:B------:R-:W1:Y:S05]  /*5570*/  LDSM.16.M88.4 R88, [R184+0xf000] ;  /* 0x00f00000b858783b */ /* 0x000e6a0000000200 */
[----:B------:R-:W-:Y:S01]  /*5580*/  HMMA.16816.F32 R44, R8, R50, R44 ;  /* 0x00000032082c723c */ /* 0x000fe2000000182c */
[----:B------:R-:W1:Y:S05]  /*5590*/  LDSM.16.M88.4 R48, [R184+0xf800] ;  /* 0x00f80000b830783b */ /* 0x000e6a0000000200 */
[C---:B-----5:R-:W-:Y:S06]  /*55a0*/  HMMA.16816.F32 R28, R20.reuse, R68, R24 ;  /* 0x00000044141c723c */ /* 0x060fec0000001818 */
[C---:B------:R-:W-:Y:S01]  /*55b0*/  HMMA.16816.F32 R24, R20.reuse, R70, R12 ;  /* 0x000000461418723c */ /* 0x040fe2000000180c */
[----:B------:R-:W-:Y:S04]  /*55c0*/  LDSM.16.M88.4 R12, [R192+0x6000] ;  /* 0x00600000c00c783b */ /* 0x000fe80000000200 */
[----:B------:R-:W5:Y:S01]  /*55d0*/  LDSM.16.M88.4 R68, [R195+0x6000] ;  /* 0x00600000c344783b */ /* 0x000f620000000200 */
[C---:B--2---:R-:W-:Y:S06]  /*55e0*/  HMMA.16816.F32 R8, R20.reuse, R84, R32 ;  /* 0x000000541408723c */ /* 0x044fec0000001820 */
[C---:B------:R-:W-:Y:S01]  /*55f0*/  HMMA.16816.F32 R36, R20.reuse, R86, R36 ;  /* 0x000000561424723c */ /* 0x040fe20000001824 */
[----:B------:R-:W-:Y:S05]  /*5600*/  LDSM.16.M88.4 R84, [R190+0xe000] ;  /* 0x00e00000be54783b */ /* 0x000fea0000000200 */
[C---:B---3--:R-:W-:Y:S06]  /*5610*/  HMMA.16816.F32 R40, R20.reuse, R92, R40 ;  /* 0x0000005c1428723c */ /* 0x048fec0000001828 */
[C---:B----4-:R-:W-:Y:S06]  /*5620*/  HMMA.16816.F32 R64, R20.reuse, R52, R64 ;  /* 0x000000341440723c */ /* 0x050fec0000001840 */
[C---:B------:R-:W-:Y:S01]  /*5630*/  HMMA.16816.F32 R60, R20.reuse, R94, R60 ;  /* 0x0000005e143c723c */ /* 0x040fe2000000183c */
[----:B------:R-:W-:Y:S05]  /*5640*/  LDSM.16.M88.4 R92, [R190+0xf000] ;  /* 0x00f00000be5c783b */ /* 0x000fea0000000200 */
[----:B------:R-:W-:Y:S01]  /*5650*/  HMMA.16816.F32 R44, R20, R54, R44 ;  /* 0x00000036142c723c */ /* 0x000fe2000000182c */
[----:B------:R-:W2:Y:S05]  /*5660*/  LDSM.16.M88.4 R52, [R195+0x7800] ;  /* 0x00780000c334783b */ /* 0x000eaa0000000200 */
[C---:B------:R-:W-:Y:S06]  /*5670*/  HMMA.16816.F32 R32, R16.reuse, R76, R28 ;  /* 0x0000004c1020723c */ /* 0x040fec000000181c */
[C---:B------:R-:W-:Y:S01]  /*5680*/  HMMA.16816.F32 R28, R16.reuse, R78, R24 ;  /* 0x0000004e101c723c */ /* 0x040fe20000001818 */
[----:B------:R-:W-:Y:S05]  /*5690*/  LDSM.16.M88.4 R76, [R189+0x6800] ;  /* 0x00680000bd4c783b */ /* 0x000fea0000000200 */
[C---:B------:R-:W-:Y:S01]  /*56a0*/  HMMA.16816.F32 R24, R16.reuse, R80, R8 ;  /* 0x000000501018723c */ /* 0x040fe20000001808 */
[----:B------:R-:W3:Y:S05]  /*56b0*/  LDSM.16.M88.4 R8, [R194+0x6000] ;  /* 0x00600000c208783b */ /* 0x000eea0000000200 */
[C---:B------:R-:W-:Y:S01]  /*56c0*/  HMMA.16816.F32 R20, R16.reuse, R82, R36 ;  /* 0x000000521014723c */ /* 0x040fe20000001824 */
[----:B------:R-:W-:Y:S05]  /*56d0*/  LDSM.16.M88.4 R80, [R189+0x7000] ;  /* 0x00700000bd50783b */ /* 0x000fea0000000200 */
[C---:B-1----:R-:W-:Y:S06]  /*56e0*/  HMMA.16816.F32 R40, R16.reuse, R88, R40 ;  /* 0x000000581028723c */ /* 0x042fec0000001828 */
[C---:B------:R-:W-:Y:S06]  /*56f0*/  HMMA.16816.F32 R64, R16.reuse, R48, R64 ;  /* 0x000000301040723c */ /* 0x040fec0000001840 */
[C---:B------:R-:W-:Y:S01]  /*5700*/  HMMA.16816.F32 R60, R16.reuse, R90, R60 ;  /* 0x0000005a103c723c */ /* 0x040fe2000000183c */
[----:B------:R-:W1:Y:S05]  /*5710*/  LDSM.16.M88.4 R88, [R190+0xe800] ;  /* 0x00e80000be58783b */ /* 0x000e6a0000000200 */
[----:B------:R-:W-:Y:S01]  /*5720*/  HMMA.16816.F32 R44, R16, R50, R44 ;  /* 0x00000032102c723c */ /* 0x000fe2000000182c */
[----:B------:R-:W-:Y:S05]  /*5730*/  LDSM.16.M88.4 R16, [R193+0x6000] ;  /* 0x00600000c110783b */ /* 0x000fea0000000200 */
[C---:B-----5:R-:W-:Y:S06]  /*5740*/  HMMA.16816.F32 R36, R12.reuse, R68, R32 ;  /* 0x000000440c24723c */ /* 0x060fec0000001820 */
[C---:B------:R-:W-:Y:S01]  /*5750*/  HMMA.16816.F32 R32, R12.reuse, R70, R28 ;  /* 0x000000460c20723c */ /* 0x040fe2000000181c */
[----:B------:R-:W4:Y:S05]  /*5760*/  LDSM.16.M88.4 R68, [R190+0xf800] ;  /* 0x00f80000be44783b */ /* 0x000f2a0000000200 */
[C---:B------:R-:W-:Y:S06]  /*5770*/  HMMA.16816.F32 R28, R12.reuse, R72, R24 ;  /* 0x000000480c1c723c */ /* 0x040fec0000001818 */
[C---:B------:R-:W-:Y:S01]  /*5780*/  HMMA.16816.F32 R24, R12.reuse, R74, R20 ;  /* 0x0000004a0c18723c */ /* 0x040fe20000001814 */
[----:B------:R-:W5:Y:S05]  /*5790*/  LDSM.16.M88.4 R72, [R189+0x6000] ;  /* 0x00600000bd48783b */ /* 0x000f6a0000000200 */
[C---:B------:R-:W-:Y:S06]  /*57a0*/  HMMA.16816.F32 R20, R12.reuse, R96, R40 ;  /* 0x000000600c14723c */ /* 0x040fec0000001828 */
[C---:B--2---:R-:W-:Y:S06]  /*57b0*/  HMMA.16816.F32 R64, R12.reuse, R52, R64 ;  /* 0x000000340c40723c */ /* 0x044fec0000001840 */
[C---:B------:R-:W-:Y:S06]  /*57c0*/  HMMA.16816.F32 R60, R12.reuse, R98, R60 ;  /* 0x000000620c3c723c */ /* 0x040fec000000183c */
[----:B------:R-:W-:Y:S01]  /*57d0*/  HMMA.16816.F32 R52, R12, R54, R44 ;  /* 0x000000360c34723c */ /* 0x000fe2000000182c */
[----:B------:R-:W2:Y:S01]  /*57e0*/  LDSM.16.M88.4 R44, [R189+0x7800] ;  /* 0x00780000bd2c783b */ /* 0x000ea20000000200 */
[----:B------:R-:W-:-:S04]  /*57f0*/  DEPBAR.LE SB0, 0x0 ;  /* 0x000080000000791a */ /* 0x000fc80000000000 */
[C---:B---3--:R-:W-:Y:S06]  /*5800*/  HMMA.16816.F32 R48, R8.reuse, R84, R36 ;  /* 0x000000540830723c */ /* 0x048fec0000001824 */
[C---:B------:R-:W-:Y:S06]  /*5810*/  HMMA.16816.F32 R40, R8.reuse, R86, R32 ;  /* 0x000000560828723c */ /* 0x040fec0000001820 */
[C---:B-1----:R-:W-:Y:S06]  /*5820*/  HMMA.16816.F32 R36, R8.reuse, R88, R28 ;  /* 0x000000580824723c */ /* 0x042fec000000181c */
[C---:B------:R-:W-:Y:S06]  /*5830*/  HMMA.16816.F32 R28, R8.reuse, R90, R24 ;  /* 0x0000005a081c723c */ /* 0x040fec0000001818 */
[C---:B------:R-:W-:Y:S06]  /*5840*/  HMMA.16816.F32 R12, R8.reuse, R92, R20 ;  /* 0x0000005c080c723c */ /* 0x040fec0000001814 */
[C---:B------:R-:W-:Y:S06]  /*5850*/  HMMA.16816.F32 R20, R8.reuse, R94, R60 ;  /* 0x0000005e0814723c */ /* 0x040fec000000183c */
[C---:B----4-:R-:W-:Y:S06]  /*5860*/  HMMA.16816.F32 R24, R8.reuse, R68, R64 ;  /* 0x000000440818723c */ /* 0x050fec0000001840 */
[----:B------:R-:W-:Y:S06]  /*5870*/  HMMA.16816.F32 R32, R8, R70, R52 ;  /* 0x000000460820723c */ /* 0x000fec0000001834 */
[----:B-----5:R-:W-:Y:S01]  /*5880*/  HMMA.16816.F32 R48, R16, R72, R48 ;  /* 0x000000481030723c */ /* 0x020fe20000001830 */
[----:B------:R-:W-:-:S02]  /*5890*/  VIADD R8, R6, 0x8 ;  /* 0x0000000806087836 */ /* 0x000fc40000000000 */
[----:B------:R-:W-:Y:S02]  /*58a0*/  IMAD.IADD R9, R214, 0x1, -R3 ;  /* 0x00000001d6097824 */ /* 0x000fe400078e0a03 */
[C---:B------:R-:W-:Y:S01]  /*58b0*/  VIADD R215, R8.reuse, UR36 ;  /* 0x0000002408d77c36 */ /* 0x040fe20008000000 */
[----:B------:R-:W-:Y:S01]  /*58c0*/  VIADDMNMX R216, R8, UR25, R7, PT ;  /* 0x0000001908d87c46 */ /* 0x000fe2000b800107 */
[--C-:B------:R-:W-:Y:S01]  /*58d0*/  IMAD.IADD R6, R214, 0x1, -R2.reuse ;  /* 0x00000001d6067824 */ /* 0x100fe200078e0a02 */
[----:B------:R-:W-:Y:S01]  /*58e0*/  IABS R9, R9 ;  /* 0x0000000900097213 */ /* 0x000fe20000000000 */
[----:B------:R-:W-:Y:S01]  /*58f0*/  IMAD.IADD R8, R215, 0x1, -R2 ;  /* 0x00000001d7087824 */ /* 0x000fe200078e0a02 */
[----:B------:R-:W-:Y:S01]  /*5900*/  ISETP.GE.AND P1, PT, R3, R216, PT ;  /* 0x000000d80300720c */ /* 0x000fe20003f26270 */
[C---:B------:R-:W-:Y:S01]  /*5910*/  IMAD.IADD R7, R215.reuse, 0x1, -R3 ;  /* 0x00000001d7077824 */ /* 0x040fe200078e0a03 */
[----:B------:R-:W-:Y:S01]  /*5920*/  VIADDMNMX R212, R215, -UR26, RZ, !PT ;  /* 0x8000001ad7d47c46 */ /* 0x000fe2000f8001ff */
[----:B------:R-:W-:Y:S01]  /*5930*/  IMAD.MOV.U32 R11, RZ, RZ, R9 ;  /* 0x000000ffff0b7224 */ /* 0x000fe200078e0009 */
[----:B------:R-:W-:Y:S01]  /*5940*/  IABS R6, R6 ;  /* 0x0000000600067213 */ /* 0x000fe20000000000 */
[----:B------:R-:W-:Y:S01]  /*5950*/  HMMA.16816.F32 R40, R16, R74, R40 ;  /* 0x0000004a1028723c */ /* 0x000fe20000001828 */
[----:B------:R-:W-:-:S02]  /*5960*/  ISETP.LT.OR P1, PT, R3, R212, P1 ;  /* 0x000000d40300720c */ /* 0x000fc40000f21670 */
[----:B------:R-:W-:Y:S02]  /*5970*/  IABS R3, R8 ;  /* 0x0000000800037213 */ /* 0x000fe40000000000 */
[----:B------:R-:W-:Y:S01]  /*5980*/  IABS R7, R7 ;  /* 0x0000000700077213 */ /* 0x000fe20000000000 */
[C---:B------:R-:W-:Y:S01]  /*5990*/  HMMA.16816.F32 R52, R16.reuse, R80, R12 ;  /* 0x000000501034723c */ /* 0x040fe2000000180c */
[----:B------:R-:W-:Y:S01]  /*59a0*/  I2FP.F32.S32 R9, R6 ;  /* 0x0000000600097245 */ /* 0x000fe20000201400 */
[----:B------:R-:W-:Y:S01]  /*59b0*/  VIADD R6, R2, 0x8 ;  /* 0x0000000802067836 */ /* 0x000fe20000000000 */
[----:B------:R-:W-:Y:S02]  /*59c0*/  I2FP.F32.S32 R8, R3 ;  /* 0x0000000300087245 */ /* 0x000fe40000201400 */
[----:B------:R-:W-:Y:S01]  /*59d0*/  I2FP.F32.S32 R11, R11 ;  /* 0x0000000b000b7245 */ /* 0x000fe20000201400 */
[----:B------:R-:W-:Y:S01]  /*59e0*/  FFMA.FTZ R10, R9, -UR19, R48 ;  /* 0x80000013090a7c23 */ /* 0x000fe20008010030 */
[----:B------:R-:W-:Y:S01]  /*59f0*/  I2FP.F32.S32 R3, R7 ;  /* 0x0000000700037245 */ /* 0x000fe20000201400 */
[----:B------:R-:W-:Y:S01]  /*5a00*/  IMAD.IADD R7, R214, 0x1, -R6 ;  /* 0x00000001d6077824 */ /* 0x000fe200078e0a06 */
[C---:B------:R-:W-:Y:S01]  /*5a10*/  ISETP.GE.AND P0, PT, R6.reuse, R217, PT ;  /* 0x000000d90600720c */ /* 0x040fe20003f06270 */
[----:B------:R-:W-:Y:S01]  /*5a20*/  FFMA.FTZ R12, R11, -UR19, R49 ;  /* 0x800000130b0c7c23 */ /* 0x000fe20008010031 */
[----:B------:R-:W-:Y:S01]  /*5a30*/  ISETP.GE.AND P6, PT, R6, R216, PT ;  /* 0x000000d80600720c */ /* 0x000fe20003fc6270 */
[----:B------:R-:W-:Y:S01]  /*5a40*/  FFMA.FTZ R11, R3, -UR19, R51 ;  /* 0x80000013030b7c23 */ /* 0x000fe20008010033 */
[----:B------:R-:W-:Y:S01]  /*5a50*/  VIADD R3, R2, 0x9 ;  /* 0x0000000902037836 */ /* 0x000fe20000000000 */
[----:B------:R-:W-:Y:S01]  /*5a60*/  ISETP.LT.OR P0, PT, R6, R213, P0 ;  /* 0x000000d50600720c */ /* 0x000fe20000701670 */
[----:B------:R-:W-:Y:S01]  /*5a70*/  FFMA.FTZ R13, R8, -UR19, R50 ;  /* 0x80000013080d7c23 */ /* 0x000fe20008010032 */
[----:B------:R-:W-:Y:S01]  /*5a80*/  ISETP.LT.OR P6, PT, R6, R212, P6 ;  /* 0x000000d40600720c */ /* 0x000fe200037c1670 */
[----:B------:R-:W-:Y:S01]  /*5a90*/  IMAD.IADD R6, R215, 0x1, -R6 ;  /* 0x00000001d7067824 */ /* 0x000fe200078e0a06 */
[C---:B------:R-:W-:Y:S01]  /*5aa0*/  ISETP.GE.AND P3, PT, R3.reuse, R217, PT ;  /* 0x000000d90300720c */ /* 0x040fe20003f66270 */
[----:B------:R-:W-:Y:S01]  /*5ab0*/  IMAD.IADD R8, R214, 0x1, -R3 ;  /* 0x00000001d6087824 */ /* 0x000fe200078e0a03 */
[----:B------:R-:W-:Y:S01]  /*5ac0*/  ISETP.GE.AND P5, PT, R3, R216, PT ;  /* 0x000000d80300720c */ /* 0x000fe20003fa6270 */
[----:B--2---:R-:W-:Y:S01]  /*5ad0*/  HMMA.16816.F32 R24, R16, R44, R24 ;  /* 0x0000002c1018723c */ /* 0x004fe20000001818 */
[----:B------:R-:W-:-:S02]  /*5ae0*/  IABS R7, R7 ;  /* 0x0000000700077213 */ /* 0x000fc40000000000 */
[C---:B------:R-:W-:Y:S01]  /*5af0*/  ISETP.LT.OR P3, PT, R3.reuse, R213, P3 ;  /* 0x000000d50300720c */ /* 0x040fe20001f61670 */
[----:B------:R-:W-:Y:S01]  /*5b00*/  BAR.SYNC.DEFER_BLOCKING 0x0 ;  /* 0x0000000000007b1d */ /* 0x000fe20000010000 */
[----:B------:R-:W-:Y:S01]  /*5b10*/  ISETP.LT.OR P5, PT, R3, R212, P5 ;  /* 0x000000d40300720c */ /* 0x000fe20002fa1670 */
[----:B------:R-:W-:Y:S01]  /*5b20*/  IMAD.IADD R3, R215, 0x1, -R3 ;  /* 0x00000001d7037824 */ /* 0x000fe200078e0a03 */
[----:B------:R-:W-:Y:S01]  /*5b30*/  IABS R6, R6 ;  /* 0x0000000600067213 */ /* 0x000fe20000000000 */
[C---:B------:R-:W-:Y:S01]  /*5b40*/  HMMA.16816.F32 R44, R16.reuse, R46, R32 ;  /* 0x0000002e102c723c */ /* 0x040fe20000001820 */
[----:B------:R-:W-:Y:S02]  /*5b50*/  I2FP.F32.S32 R7, R7 ;  /* 0x0000000700077245 */ /* 0x000fe40000201400 */
[----:B------:R-:W-:Y:S02]  /*5b60*/  I2FP.F32.S32 R6, R6 ;  /* 0x0000000600067245 */ /* 0x000fe40000201400 */
[----:B------:R-:W-:Y:S01]  /*5b70*/  IABS R3, R3 ;  /* 0x0000000300037213 */ /* 0x000fe20000000000 */
[----:B------:R-:W-:Y:S01]  /*5b80*/  FFMA.FTZ R9, R7, -UR19, R40 ;  /* 0x8000001307097c23 */ /* 0x000fe20008010028 */
[----:B------:R-:W-:Y:S01]  /*5b90*/  FSEL R35, R10, -INF , !P2 ;  /* 0xff8000000a237808 */ /* 0x000fe20005000000 */
[----:B------:R-:W-:Y:S01]  /*5ba0*/  HMMA.16816.F32 R36, R16, R76, R36 ;  /* 0x0000004c1024723c */ /* 0x000fe20000001824 */
[----:B------:R-:W-:-:S02]  /*5bb0*/  ISETP.GE.AND P2, PT, R2, R216, PT ;  /* 0x000000d80200720c */ /* 0x000fc40003f46270 */
[----:B------:R-:W-:Y:S02]  /*5bc0*/  IABS R7, R8 ;  /* 0x0000000800077213 */ /* 0x000fe40000000000 */
[----:B------:R-:W-:Y:S01]  /*5bd0*/  I2FP.F32.S32 R3, R3 ;  /* 0x0000000300037245 */ /* 0x000fe20000201400 */
[C---:B------:R-:W-:Y:S01]  /*5be0*/  HMMA.16816.F32 R28, R16.reuse, R78, R28 ;  /* 0x0000004e101c723c */ /* 0x040fe2000000181c */
[----:B------:R-:W-:Y:S02]  /*5bf0*/  ISETP.LT.OR P2, PT, R2, R212, P2 ;  /* 0x000000d40200720c */ /* 0x000fe40001741670 */
[----:B------:R-:W-:Y:S01]  /*5c00*/  I2FP.F32.S32 R7, R7 ;  /* 0x0000000700077245 */ /* 0x000fe20000201400 */
[----:B------:R-:W-:Y:S01]  /*5c10*/  FFMA.FTZ R14, R3, -UR19, R43 ;  /* 0x80000013030e7c23 */ /* 0x000fe2000801002b */
[----:B------:R-:W-:Y:S01]  /*5c20*/  FSEL R33, R12, -INF , !P4 ;  /* 0xff8000000c217808 */ /* 0x000fe20006000000 */
[----:B------:R-:W-:Y:S01]  /*5c30*/  HMMA.16816.F32 R20, R16, R82, R20 ;  /* 0x000000521014723c */ /* 0x000fe20000001814 */
[----:B------:R-:W-:-:S02]  /*5c40*/  VIADD R3, R2, 0x11 ;  /* 0x0000001102037836 */ /* 0x000fc40000000000 */
[----:B------:R-:W-:Y:S01]  /*5c50*/  FFMA.FTZ R15, R7, -UR19, R41 ;  /* 0x80000013070f7c23 */ /* 0x000fe20008010029 */
[----:B------:R-:W-:Y:S01]  /*5c60*/  VIADD R7, R2, 0x18 ;  /* 0x0000001802077836 */ /* 0x000fe20000000000 */
[----:B------:R-:W-:Y:S02]  /*5c70*/  FSEL R43, R11, -INF , !P1 ;  /* 0xff8000000b2b7808 */ /* 0x000fe40004800000 */
[----:B------:R-:W-:Y:S01]  /*5c80*/  FSEL R41, R9, -INF , !P0 ;  /* 0xff80000009297808 */ /* 0x000fe20004000000 */
[----:B------:R-:W-:Y:S01]  /*5c90*/  FFMA.FTZ R16, R6, -UR19, R42 ;  /* 0x8000001306107c23 */ /* 0x000fe2000801002a */
[----:B------:R-:W-:Y:S01]  /*5ca0*/  VIADD R6, R2, 0x10 ;  /* 0x0000001002067836 */ /* 0x000fe20000000000 */
[----:B------:R-:W-:Y:S01]  /*5cb0*/  FSEL R42, R13, -INF , !P2 ;  /* 0xff8000000d2a7808 */ /* 0x000fe20005000000 */
[C---:B------:R-:W-:Y:S01]  /*5cc0*/  IMAD.IADD R8, R214.reuse, 0x1, -R7 ;  /* 0x00000001d6087824 */ /* 0x040fe200078e0a07 */
[-C--:B------:R-:W-:Y:S01]  /*5cd0*/  ISETP.GE.AND P1, PT, R3, R217.reuse, PT ;  /* 0x000000d90300720c */ /* 0x080fe20003f26270 */
[----:B------:R-:W-:Y:S01]  /*5ce0*/  IMAD.IADD R10, R214, 0x1, -R6 ;  /* 0x00000001d60a7824 */ /* 0x000fe200078e0a06 */
[----:B------:R-:W-:Y:S01]  /*5cf0*/  ISETP.GE.AND P2, PT, R6, R217, PT ;  /* 0x000000d90600720c */ /* 0x000fe20003f46270 */
[----:B------:R-:W-:Y:S01]  /*5d00*/  IMAD.IADD R9, R214, 0x1, -R3 ;  /* 0x00000001d6097824 */ /* 0x000fe200078e0a03 */
[----:B------:R-:W-:-:S02]  /*5d10*/  ISETP.GE.AND P4, PT, R6, R216, PT ;  /* 0x000000d80600720c */ /* 0x000fc40003f86270 */
[CC--:B------:R-:W-:Y:S02]  /*5d20*/  ISETP.LT.OR P2, PT, R6.reuse, R213.reuse, P2 ;  /* 0x000000d50600720c */ /* 0x0c0fe40001741670 */
[----:B------:R-:W-:Y:S01]  /*5d30*/  ISETP.LT.OR P4, PT, R6, R212, P4 ;  /* 0x000000d40600720c */ /* 0x000fe20002781670 */
[----:B------:R-:W-:Y:S01]  /*5d40*/  IMAD.IADD R6, R215, 0x1, -R6 ;  /* 0x00000001d7067824 */ /* 0x000fe200078e0a06 */
[C---:B------:R-:W-:Y:S02]  /*5d50*/  ISETP.GE.AND P0, PT, R3.reuse, R216, PT ;  /* 0x000000d80300720c */ /* 0x040fe40003f06270 */
[C---:B------:R-:W-:Y:S02]  /*5d60*/  ISETP.LT.OR P1, PT, R3.reuse, R213, P1 ;  /* 0x000000d50300720c */ /* 0x040fe40000f21670 */
[----:B------:R-:W-:Y:S01]  /*5d70*/  ISETP.LT.OR P0, PT, R3, R212, P0 ;  /* 0x000000d40300720c */ /* 0x000fe20000701670 */
[----:B------:R-:W-:Y:S01]  /*5d80*/  IMAD.IADD R3, R215, 0x1, -R3 ;  /* 0x00000001d7037824 */ /* 0x000fe200078e0a03 */
[----:B------:R-:W-:-:S02]  /*5d90*/  IABS R6, R6 ;  /* 0x0000000600067213 */ /* 0x000fc40000000000 */
[----:B------:R-:W-:Y:S02]  /*5da0*/  IABS R8, R8 ;  /* 0x0000000800087213 */ /* 0x000fe40000000000 */
[----:B------:R-:W-:Y:S02]  /*5db0*/  IABS R11, R10 ;  /* 0x0000000a000b7213 */ /* 0x000fe40000000000 */
[----:B------:R-:W-:Y:S01]  /*5dc0*/  IABS R10, R9 ;  /* 0x00000009000a7213 */ /* 0x000fe20000000000 */
[----:B------:R-:W-:Y:S01]  /*5dd0*/  IMAD.MOV.U32 R9, RZ, RZ, R6 ;  /* 0x000000ffff097224 */ /* 0x000fe200078e0006 */
[----:B------:R-:W-:Y:S01]  /*5de0*/  IABS R3, R3 ;  /* 0x0000000300037213 */ /* 0x000fe20000000000 */
[----:B------:R-:W-:Y:S01]  /*5df0*/  IMAD.MOV.U32 R6, RZ, RZ, R8 ;  /* 0x000000ffff067224 */ /* 0x000fe200078e0008 */
        /* <DEDUP_REMOVED lines=8> */
[----:B------:R-:W-:Y:S01]  /*5e80*/  FSEL R40, R14, -INF , !P5 ;  /* 0xff8000000e287808 */ /* 0x000fe20006800000 */
[----:B------:R-:W-:Y:S01]  /*5e90*/  FFMA.FTZ R17, R3, -UR19, R28 ;  /* 0x8000001303117c23 */ /* 0x000fe2000801001c */
[----:B------:R-:W-:Y:S01]  /*5ea0*/  FSEL R150, R11, -INF , !P2 ;  /* 0xff8000000b967808 */ /* 0x000fe20005000000 */
[----:B------:R-:W-:Y:S01]  /*5eb0*/  FFMA.FTZ R10, R10, -UR19, R37 ;  /* 0x800000130a0a7c23 */ /* 0x000fe20008010025 */
[----:B------:R-:W-:Y:S01]  /*5ec0*/  ISETP.GE.AND P5, PT, R6, R217, PT ;  /* 0x000000d90600720c */ /* 0x000fe20003fa6270 */
[----:B------:R-:W-:Y:S01]  /*5ed0*/  VIADD R3, R2, 0x20 ;  /* 0x0000002002037836 */ /* 0x000fe20000000000 */
[----:B------:R-:W-:Y:S01]  /*5ee0*/  ISETP.GE.AND P2, PT, R6, R216, PT ;  /* 0x000000d80600720c */ /* 0x000fe20003f46270 */
[----:B------:R-:W-:Y:S01]  /*5ef0*/  FFMA.FTZ R18, R8, -UR19, R39 ;  /* 0x8000001308127c23 */ /* 0x000fe20008010027 */
[----:B------:R-:W-:Y:S01]  /*5f00*/  FSEL R164, R9, -INF , !P4 ;  /* 0xff80000009a47808 */ /* 0x000fe20006000000 */
[--C-:B------:R-:W-:Y:S01]  /*5f10*/  IMAD.IADD R9, R214, 0x1, -R6.reuse ;  /* 0x00000001d6097824 */ /* 0x100fe200078e0a06 */
[----:B------:R-:W-:Y:S01]  /*5f20*/  ISETP.LT.OR P5, PT, R6, R213, P5 ;  /* 0x000000d50600720c */ /* 0x000fe20002fa1670 */
[----:B------:R-:W-:Y:S01]  /*5f30*/  IMAD.IADD R8, R214, 0x1, -R3 ;  /* 0x00000001d6087824 */ /* 0x000fe200078e0a03 */
[----:B------:R-:W-:Y:S01]  /*5f40*/  ISETP.LT.OR P2, PT, R6, R212, P2 ;  /* 0x000000d40600720c */ /* 0x000fe20001741670 */
[----:B------:R-:W-:Y:S01]  /*5f50*/  IMAD.IADD R6, R215, 0x1, -R6 ;  /* 0x00000001d7067824 */ /* 0x000fe200078e0a06 */
        /* <DEDUP_REMOVED lines=9> */
[----:B------:R-:W-:Y:S01]  /*5ff0*/  IMAD.IADD R7, R215, 0x1, -R7 ;  /* 0x00000001d7077824 */ /* 0x000fe200078e0a07 */
[C---:B------:R-:W-:Y:S02]  /*6000*/  ISETP.LT.OR P4, PT, R3.reuse, R213, P4 ;  /* 0x000000d50300720c */ /* 0x040fe40002781670 */
[----:B------:R-:W-:Y:S01]  /*6010*/  ISETP.LT.OR P1, PT, R3, R212, P1 ;  /* 0x000000d40300720c */ /* 0x000fe20000f21670 */
[----:B------:R-:W-:Y:S01]  /*6020*/  IMAD.IADD R3, R215, 0x1, -R3 ;  /* 0x00000001d7037824 */ /* 0x000fe200078e0a03 */
[----:B------:R-:W-:Y:S02]  /*6030*/  IABS R6, R6 ;  /* 0x0000000600067213 */ /* 0x000fe40000000000 */
[----:B------:R-:W-:-:S02]  /*6040*/  IABS R8, R8 ;  /* 0x0000000800087213 */ /* 0x000fc40000000000 */
[----:B------:R-:W-:Y:S02]  /*6050*/  I2FP.F32.S32 R6, R6 ;  /* 0x0000000600067245 */ /* 0x000fe40000201400 */
[----:B------:R-:W-:Y:S01]  /*6060*/  IABS R7, R7 ;  /* 0x0000000700077213 */ /* 0x000fe20000000000 */
[----:B------:R-:W-:Y:S01]  /*6070*/  IMAD.MOV.U32 R10, RZ, RZ, R8 ;  /* 0x000000ffff0a7224 */ /* 0x000fe200078e0008 */
[----:B------:R-:W-:Y:S01]  /*6080*/  IABS R9, R9 ;  /* 0x0000000900097213 */ /* 0x000fe20000000000 */
[----:B------:R-:W-:Y:S01]  /*6090*/  FFMA.FTZ R14, R6, -UR19, R31 ;  /* 0x80000013060e7c23 */ /* 0x000fe2000801001f */
[----:B------:R-:W-:Y:S01]  /*60a0*/  IABS R3, R3 ;  /* 0x0000000300037213 */ /* 0x000fe20000000000 */
[----:B------:R-:W-:Y:S01]  /*60b0*/  VIADD R6, R2, 0x21 ;  /* 0x0000002102067836 */ /* 0x000fe20000000000 */
[----:B------:R-:W-:Y:S02]  /*60c0*/  I2FP.F32.S32 R7, R7 ;  /* 0x0000000700077245 */ /* 0x000fe40000201400 */
[----:B------:R-:W-:-:S02]  /*60d0*/  I2FP.F32.S32 R9, R9 ;  /* 0x0000000900097245 */ /* 0x000fc40000201400 */
[----:B------:R-:W-:Y:S01]  /*60e0*/  I2FP.F32.S32 R3, R3 ;  /* 0x0000000300037245 */ /* 0x000fe20000201400 */
[----:B------:R-:W-:Y:S01]  /*60f0*/  FFMA.FTZ R8, R7, -UR19, R30 ;  /* 0x8000001307087c23 */ /* 0x000fe2000801001e */
        /* <DEDUP_REMOVED lines=10> */
[----:B------:R-:W-:Y:S01]  /*61a0*/  IMAD.IADD R10, R214, 0x1, -R6 ;  /* 0x00000001d60a7824 */ /* 0x000fe200078e0a06 */
[----:B------:R-:W-:-:S02]  /*61b0*/  ISETP.LT.OR P0, PT, R6, R213, P0 ;  /* 0x000000d50600720c */ /* 0x000fc40000701670 */
[----:B------:R-:W-:Y:S01]  /*61c0*/  ISETP.LT.OR P6, PT, R6, R212, P6 ;  /* 0x000000d40600720c */ /* 0x000fe200037c1670 */
[----:B------:R-:W-:Y:S01]  /*61d0*/  IMAD.IADD R6, R215, 0x1, -R6 ;  /* 0x00000001d7067824 */ /* 0x000fe200078e0a06 */
[----:B------:R-:W-:Y:S01]  /*61e0*/  FSEL R149, R8, -INF , !P3 ;  /* 0xff80000008957808 */ /* 0x000fe20005800000 */
[C---:B------:R-:W-:Y:S01]  /*61f0*/  IMAD.IADD R8, R214.reuse, 0x1, -R7 ;  /* 0x00000001d6087824 */ /* 0x040fe200078e0a07 */
[----:B------:R-:W-:Y:S01]  /*6200*/  FSEL R148, R9, -INF , !P5 ;  /* 0xff80000009947808 */ /* 0x000fe20006800000 */
[----:B------:R-:W-:Y:S01]  /*6210*/  IMAD.IADD R9, R214, 0x1, -R3 ;  /* 0x00000001d6097824 */ /* 0x000fe200078e0a03 */
[C---:B------:R-:W-:Y:S02]  /*6220*/  ISETP.GE.AND P3, PT, R3.reuse, R217, PT ;  /* 0x000000d90300720c */ /* 0x040fe40003f66270 */
[C---:B------:R-:W-:Y:S02]  /*6230*/  ISETP.GE.AND P5, PT, R3.reuse, R216, PT ;  /* 0x000000d80300720c */ /* 0x040fe40003fa6270 */
[----:B------:R-:W-:-:S02]  /*6240*/  ISETP.LT.OR P3, PT, R3, R213, P3 ;  /* 0x000000d50300720c */ /* 0x000fc40001f61670 */
[----:B------:R-:W-:Y:S01]  /*6250*/  ISETP.LT.OR P5, PT, R3, R212, P5 ;  /* 0x000000d40300720c */ /* 0x000fe20002fa1670 */
[----:B------:R-:W-:Y:S01]  /*6260*/  IMAD.IADD R3, R215, 0x1, -R3 ;  /* 0x00000001d7037824 */ /* 0x000fe200078e0a03 */
[----:B------:R-:W-:Y:S02]  /*6270*/  IABS R6, R6 ;  /* 0x0000000600067213 */ /* 0x000fe40000000000 */
[----:B------:R-:W-:Y:S02]  /*6280*/  IABS R8, R8 ;  /* 0x0000000800087213 */ /* 0x000fe40000000000 */
[----:B------:R-:W-:Y:S02]  /*6290*/  IABS R11, R10 ;  /* 0x0000000a000b7213 */ /* 0x000fe40000000000 */
[----:B------:R-:W-:Y:S01]  /*62a0*/  IABS R10, R9 ;  /* 0x00000009000a7213 */ /* 0x000fe20000000000 */
[----:B------:R-:W-:Y:S01]  /*62b0*/  IMAD.MOV.U32 R9, RZ, RZ, R6 ;  /* 0x000000ffff097224 */ /* 0x000fe200078e0006 */
[----:B------:R-:W-:Y:S01]  /*62c0*/  IABS R3, R3 ;  /* 0x0000000300037213 */ /* 0x000fe20000000000 */
[----:B------:R-:W-:Y:S01]  /*62d0*/  IMAD.MOV.U32 R6, RZ, RZ, R8 ;  /* 0x000000ffff067224 */ /* 0x000fe200078e0008 */
[----:B------:R-:W-:-:S02]  /*62e0*/  I2FP.F32.S32 R10, R10 ;  /* 0x0000000a000a7245 */ /* 0x000fc40000201400 */
[----:B------:R-:W-:Y:S02]  /*62f0*/  I2FP.F32.S32 R8, R3 ;  /* 0x0000000300087245 */ /* 0x000fe40000201400 */
        /* <DEDUP_REMOVED lines=8> */
[----:B------:R-:W-:-:S02]  /*6380*/  VIADD R3, R2, 0x31 ;  /* 0x0000003102037836 */ /* 0x000fc40000000000 */
[----:B------:R-:W-:Y:S01]  /*6390*/  FFMA.FTZ R11, R11, -UR19, R53 ;  /* 0x800000130b0b7c23 */ /* 0x000fe20008010035 */
[----:B------:R-:W-:Y:S01]  /*63a0*/  FSEL R237, R9, -INF , !P6 ;  /* 0xff80000009ed7808 */ /* 0x000fe20007000000 */
[----:B------:R-:W-:Y:S01]  /*63b0*/  IMAD.IADD R9, R214, 0x1, -R6 ;  /* 0x00000001d6097824 */ /* 0x000fe200078e0a06 */
[----:B------:R-:W-:Y:S01]  /*63c0*/  FSEL R152, R14, -INF , !P2 ;  /* 0xff8000000e987808 */ /* 0x000fe20005000000 */
[----:B------:R-:W-:Y:S01]  /*63d0*/  FFMA.FTZ R16, R8, -UR19, R22 ;  /* 0x8000001308107c23 */ /* 0x000fe20008010016 */
[----:B------:R-:W-:Y:S01]  /*63e0*/  FSEL R219, R13, -INF , !P4 ;  /* 0xff8000000ddb7808 */ /* 0x000fe20006000000 */
[----:B------:R-:W-:Y:S01]  /*63f0*/  IMAD.IADD R8, R214, 0x1, -R3 ;  /* 0x00000001d6087824 */ /* 0x000fe200078e0a03 */
[CC--:B------:R-:W-:Y:S02]  /*6400*/  ISETP.GE.AND P6, PT, R3.reuse, R217.reuse, PT ;  /* 0x000000d90300720c */ /* 0x0c0fe40003fc6270 */
[----:B------:R-:W-:Y:S02]  /*6410*/  ISETP.GE.AND P3, PT, R3, R216, PT ;  /* 0x000000d80300720c */ /* 0x000fe40003f66270 */
[----:B------:R-:W-:-:S02]  /*6420*/  ISETP.GE.AND P2, PT, R7, R217, PT ;  /* 0x000000d90700720c */ /* 0x000fc40003f46270 */
[----:B------:R-:W-:Y:S02]  /*6430*/  ISETP.GE.AND P4, PT, R7, R216, PT ;  /* 0x000000d80700720c */ /* 0x000fe40003f86270 */
[----:B------:R-:W-:Y:S02]  /*6440*/  FSEL R239, R12, -INF , !P1 ;  /* 0xff8000000cef7808 */ /* 0x000fe40004800000 */
[----:B------:R-:W-:Y:S01]  /*6450*/  FSEL R252, R11, -INF , !P0 ;  /* 0xff8000000bfc7808 */ /* 0x000fe20004000000 */
[----:B------:R-:W1:Y:S01]  /*6460*/  LDC.U8 R12, c[0x0][0x388] ;  /* 0x0000e200ff0c7b82 */ /* 0x000e620000000000 */
[C---:B------:R-:W-:Y:S02]  /*6470*/  ISETP.LT.OR P6, PT, R3.reuse, R213, P6 ;  /* 0x000000d50300720c */ /* 0x040fe400037c1670 */
[----:B------:R-:W-:Y:S01]  /*6480*/  ISETP.LT.OR P3, PT, R3, R212, P3 ;  /* 0x000000d40300720c */ /* 0x000fe20001f61670 */
[----:B------:R-:W-:Y:S01]  /*6490*/  IMAD.IADD R3, R215, 0x1, -R3 ;  /* 0x00000001d7037824 */ /* 0x000fe200078e0a03 */
[----:B------:R-:W-:-:S02]  /*64a0*/  ISETP.GE.AND P1, PT, R6, R217, PT ;  /* 0x000000d90600720c */ /* 0x000fc40003f26270 */
[C---:B------:R-:W-:Y:S02]  /*64b0*/  ISETP.GE.AND P0, PT, R6.reuse, R216, PT ;  /* 0x000000d80600720c */ /* 0x040fe40003f06270 */
[C---:B------:R-:W-:Y:S02]  /*64c0*/  ISETP.LT.OR P2, PT, R7.reuse, R213, P2 ;  /* 0x000000d50700720c */ /* 0x040fe40001741670 */
[-C--:B------:R-:W-:Y:S01]  /*64d0*/  ISETP.LT.OR P4, PT, R7, R212.reuse, P4 ;  /* 0x000000d40700720c */ /* 0x080fe20002781670 */
[C---:B------:R-:W-:Y:S01]  /*64e0*/  IMAD.IADD R7, R215.reuse, 0x1, -R7 ;  /* 0x00000001d7077824 */ /* 0x040fe200078e0a07 */
[----:B------:R-:W-:Y:S02]  /*64f0*/  IABS R10, R9 ;  /* 0x00000009000a7213 */ /* 0x000fe40000000000 */
[C---:B------:R-:W-:Y:S02]  /*6500*/  ISETP.LT.OR P1, PT, R6.reuse, R213, P1 ;  /* 0x000000d50600720c */ /* 0x040fe40000f21670 */
[----:B------:R-:W-:Y:S01]  /*6510*/  ISETP.LT.OR P0, PT, R6, R212, P0 ;  /* 0x000000d40600720c */ /* 0x000fe20000701670 */
[----:B------:R-:W-:Y:S01]  /*6520*/  IMAD.IADD R6, R215, 0x1, -R6 ;  /* 0x00000001d7067824 */ /* 0x000fe200078e0a06 */
[----:B------:R-:W-:Y:S01]  /*6530*/  IABS R9, R8 ;  /* 0x0000000800097213 */ /* 0x000fe20000000000 */
[----:B------:R-:W-:Y:S01]  /*6540*/  IMAD.MOV.U32 R8, RZ, RZ, R10 ;  /* 0x000000ffff087224 */ /* 0x000fe200078e000a */
[----:B------:R-:W-:-:S02]  /*6550*/  IABS R3, R3 ;  /* 0x0000000300037213 */ /* 0x000fc40000000000 */
[----:B------:R-:W-:Y:S02]  /*6560*/  IABS R7, R7 ;  /* 0x0000000700077213 */ /* 0x000fe40000000000 */
[----:B------:R-:W-:Y:S02]  /*6570*/  I2FP.F32.S32 R9, R9 ;  /* 0x0000000900097245 */ /* 0x000fe40000201400 */
[----:B------:R-:W-:Y:S02]  /*6580*/  I2FP.F32.S32 R3, R3 ;  /* 0x0000000300037245 */ /* 0x000fe40000201400 */
[----:B------:R-:W-:Y:S01]  /*6590*/  IABS R6, R6 ;  /* 0x0000000600067213 */ /* 0x000fe20000000000 */
[----:B------:R-:W-:Y:S01]  /*65a0*/  FFMA.FTZ R11, R9, -UR19, R25 ;  /* 0x80000013090b7c23 */ /* 0x000fe20008010019 */
[----:B------:R-:W-:Y:S01]  /*65b0*/  I2FP.F32.S32 R7, R7 ;  /* 0x0000000700077245 */ /* 0x000fe20000201400 */
[----:B------:R-:W-:Y:S01]  /*65c0*/  FFMA.FTZ R9, R3, -UR19, R27 ;  /* 0x8000001303097c23 */ /* 0x000fe2000801001b */
[----:B------:R-:W-:Y:S01]  /*65d0*/  I2FP.F32.S32 R8, R8 ;  /* 0x0000000800087245 */ /* 0x000fe20000201400 */
[C---:B------:R-:W-:Y:S01]  /*65e0*/  VIADD R3, R2.reuse, 0x38 ;  /* 0x0000003802037836 */ /* 0x040fe20000000000 */
[----:B------:R-:W-:Y:S01]  /*65f0*/  I2FP.F32.S32 R6, R6 ;  /* 0x0000000600067245 */ /* 0x000fe20000201400 */
[----:B------:R-:W-:Y:S01]  /*6600*/  FFMA.FTZ R7, R7, -UR19, R23 ;  /* 0x8000001307077c23 */ /* 0x000fe20008010017 */
[----:B------:R-:W-:-:S02]  /*6610*/  VIADD R2, R2, 0x39 ;  /* 0x0000003902027836 */ /* 0x000fc40000000000 */
[----:B------:R-:W-:Y:S01]  /*6620*/  FFMA.FTZ R8, R8, -UR19, R24 ;  /* 0x8000001308087c23 */ /* 0x000fe20008010018 */
[----:B------:R-:W-:Y:S01]  /*6630*/  FSEL R238, R16, -INF , !P5 ;  /* 0xff80000010ee7808 */ /* 0x000fe20006800000 */
[----:B------:R-:W-:Y:S01]  /*6640*/  FFMA.FTZ R10, R6, -UR19, R26 ;  /* 0x80000013060a7c23 */ /* 0x000fe2000801001a */
[----:B------:R-:W-:Y:S01]  /*6650*/  FSEL R218, R15, -INF , !P2 ;  /* 0xff8000000fda7808 */ /* 0x000fe20005000000 */
[C---:B------:R-:W-:Y:S01]  /*6660*/  IMAD.IADD R6, R214.reuse, 0x1, -R3 ;  /* 0x00000001d6067824 */ /* 0x040fe200078e0a03 */
[----:B------:R-:W-:Y:S01]  /*6670*/  FSEL R225, R7, -INF , !P4 ;  /* 0xff80000007e17808 */ /* 0x000fe20006000000 */
[----:B------:R-:W-:Y:S01]  /*6680*/  IMAD.IADD R7, R214, 0x1, -R2 ;  /* 0x00000001d6077824 */ /* 0x000fe200078e0a02 */
[----:B------:R-:W-:Y:S02]  /*6690*/  FSEL R170, R8, -INF , !P1 ;  /* 0xff80000008aa7808 */ /* 0x000fe40004800000 */
[C---:B------:R-:W-:Y:S02]  /*66a0*/  ISETP.GE.AND P5, PT, R3.reuse, R217, PT ;  /* 0x000000d90300720c */ /* 0x040fe40003fa6270 */
[----:B------:R-:W-:-:S02]  /*66b0*/  ISETP.GE.AND P2, PT, R3, R216, PT ;  /* 0x000000d80300720c */ /* 0x000fc40003f46270 */
[C---:B------:R-:W-:Y:S02]  /*66c0*/  ISETP.GE.AND P4, PT, R2.reuse, R217, PT ;  /* 0x000000d90200720c */ /* 0x040fe40003f86270 */
[C---:B------:R-:W-:Y:S02]  /*66d0*/  ISETP.GE.AND P1, PT, R2.reuse, R216, PT ;  /* 0x000000d80200720c */ /* 0x040fe40003f26270 */
[CC--:B------:R-:W-:Y:S02]  /*66e0*/  ISETP.LT.OR P5, PT, R3.reuse, R213.reuse, P5 ;  /* 0x000000d50300720c */ /* 0x0c0fe40002fa1670 */
[----:B------:R-:W-:Y:S01]  /*66f0*/  ISETP.LT.OR P2, PT, R3, R212, P2 ;  /* 0x000000d40300720c */ /* 0x000fe20001741670 */
[----:B------:R-:W-:Y:S01]  /*6700*/  IMAD.IADD R3, R215, 0x1, -R3 ;  /* 0x00000001d7037824 */ /* 0x000fe200078e0a03 */
[----:B------:R-:W-:Y:S02]  /*6710*/  IABS R6, R6 ;  /* 0x0000000600067213 */ /* 0x000fe40000000000 */
[----:B------:R-:W-:-:S02]  /*6720*/  ISETP.LT.OR P4, PT, R2, R213, P4 ;  /* 0x000000d50200720c */ /* 0x000fc40002781670 */
[----:B------:R-:W-:Y:S01]  /*6730*/  ISETP.LT.OR P1, PT, R2, R212, P1 ;  /* 0x000000d40200720c */ /* 0x000fe20000f21670 */
[----:B------:R-:W-:Y:S01]  /*6740*/  IMAD.IADD R2, R215, 0x1, -R2 ;  /* 0x00000001d7027824 */ /* 0x000fe200078e0a02 */
[----:B------:R-:W-:Y:S02]  /*6750*/  I2FP.F32.S32 R6, R6 ;  /* 0x0000000600067245 */ /* 0x000fe40000201400 */
[----:B------:R-:W-:Y:S02]  /*6760*/  FSEL R226, R10, -INF , !P0 ;  /* 0xff8000000ae27808 */ /* 0x000fe40004000000 */
[----:B------:R-:W-:Y:S01]  /*6770*/  PLOP3.LUT P0, PT, PT, PT, UP0, 0x80, 0x0 ;  /* 0x000000000000781c */ /* 0x000fe20003f0f008 */
[----:B------:R-:W-:Y:S01]  /*6780*/  FFMA.FTZ R8, R6, -UR19, R44 ;  /* 0x8000001306087c23 */ /* 0x000fe2000801002c */
[----:B------:R-:W-:Y:S02]  /*6790*/  IABS R3, R3 ;  /* 0x0000000300037213 */ /* 0x000fe40000000000 */
[----:B------:R-:W-:-:S02]  /*67a0*/  IABS R7, R7 ;  /* 0x0000000700077213 */ /* 0x000fc40000000000 */
[----:B------:R-:W-:Y:S02]  /*67b0*/  IABS R2, R2 ;  /* 0x0000000200027213 */ /* 0x000fe40000000000 */
[----:B------:R-:W-:Y:S02]  /*67c0*/  I2FP.F32.S32 R3, R3 ;  /* 0x0000000300037245 */ /* 0x000fe40000201400 */
[----:B------:R-:W-:Y:S02]  /*67d0*/  I2FP.F32.S32 R6, R7 ;  /* 0x0000000700067245 */ /* 0x000fe40000201400 */
[----:B------:R-:W-:Y:S01]  /*67e0*/  I2FP.F32.S32 R2, R2 ;  /* 0x0000000200027245 */ /* 0x000fe20000201400 */
[----:B------:R-:W-:Y:S01]  /*67f0*/  FFMA.FTZ R3, R3, -UR19, R46 ;  /* 0x8000001303037c23 */ /* 0x000fe2000801002e */
[----:B-1----:R-:W-:Y:S01]  /*6800*/  PRMT R179, R12, 0x7054, R12 ;  /* 0x000070540cb37816 */ /* 0x002fe2000000000c */
[----:B------:R-:W-:Y:S01]  /*6810*/  FFMA.FTZ R6, R6, -UR19, R45 ;  /* 0x8000001306067c23 */ /* 0x000fe2000801002d */
[----:B------:R-:W-:Y:S01]  /*6820*/  FSEL R171, R11, -INF , !P6 ;  /* 0xff8000000bab7808 */ /* 0x000fe20007000000 */
[----:B------:R-:W-:Y:S01]  /*6830*/  FFMA.FTZ R2, R2, -UR19, R47 ;  /* 0x8000001302027c23 */ /* 0x000fe2000801002f */
        /* <DEDUP_REMOVED lines=153> */
.L_x_1250:
[----:B------:R-:W-:Y:S05]  /*71d0*/  BSYNC B0 ;  /* 0x0000000000007941 */ /* 0x000fea0003800000 */
.L_x_1249:
[----:B------:R-:W0:Y:S02]  /*71e0*/  LDGDEPBAR ;  /* 0x00000000000079af */ /* 0x000e240000000000 */
.L_x_1248:
[----:B-1----:R-:W-:Y:S01]  /*71f0*/  FMNMX.FTZ R2, R35, R33, !PT ;  /* 0x0000002123027209 */ /* 0x002fe20007810000 */
[----:B------:R-:W-:Y:S01]  /*7200*/  IMAD.WIDE.U32 R230, R108, -0x326172a9, RZ ;  /* 0xcd9e8d576ce67825 */ /* 0x000fe200078e00ff */
[----:B------:R-:W-:Y:S01]  /*7210*/  LOP3.LUT R6, R106, UR38, RZ, 0x3c, !PT ;  /* 0x000000266a067c12 */ /* 0x000fe2000f8e3cff */
[----:B------:R-:W-:Y:S01]  /*7220*/  USHF.L.U32 UR43, UR22, 0x1, URZ ;  /* 0x00000001162b7899 */ /* 0x000fe2000800063f */
[----:B------:R-:W-:Y:S01]  /*7230*/  FMNMX.FTZ R2, R41, R2, !PT ;  /* 0x0000000229027209 */ /* 0x000fe20007810000 */
[----:B------:R-:W-:Y:S01]  /*7240*/  UIADD3 UR6, UR39, -0x4498517b, URZ ;  /* 0xbb67ae8527067890 */ /* 0x000fe2000fffe03f */
[----:B------:R-:W-:Y:S01]  /*7250*/  IMAD.WIDE.U32 R134, R107, -0x2daee0ad, RZ ;  /* 0xd2511f536b867825 */ /* 0x000fe200078e00ff */
[----:B------:R1:W-:Y:S01]  /*7260*/  STL [R1+0xa8], R6 ;  /* 0x0000a80601007387 */ /* 0x0003e20000100800 */
[----:B------:R-:W-:Y:S01]  /*7270*/  FMNMX.FTZ R2, R32, R2, !PT ;  /* 0x0000000220027209 */ /* 0x000fe20007810000 */
[----:B------:R-:W-:Y:S01]  /*7280*/  UIADD3 UR36, UR38, -0x61c88647, URZ ;  /* 0x9e3779b926247890 */ /* 0x000fe2000fffe03f */
[----:B------:R-:W-:Y:S01]  /*7290*/  LEA R185, R5, UR4, 0x1 ;  /* 0x0000000405b97c11 */ /* 0x000fe2000f8e08ff */
[----:B------:R-:W-:Y:S01]  /*72a0*/  UIADD3 UR33, UR38, 0x3c6ef372, URZ ;  /* 0x3c6ef37226217890 */ /* 0x000fe2000fffe03f */
[----:B------:R-:W-:Y:S01]  /*72b0*/  FMNMX.FTZ R2, R150, R2, !PT ;  /* 0x0000000296027209 */ /* 0x000fe20007810000 */
[----:B------:R-:W-:-:S02]  /*72c0*/  UIADD3 UR32, UR39, 0x76cf5d0a, URZ ;  /* 0x76cf5d0a27207890 */ /* 0x000fc4000fffe03f */
[----:B------:R-:W-:Y:S01]  /*72d0*/  UIADD3 UR25, UR39, 0x32370b8f, URZ ;  /* 0x32370b8f27197890 */ /* 0x000fe2000fffe03f */
[----:B------:R-:W-:Y:S01]  /*72e0*/  FMNMX.FTZ R2, R160, R2, !PT ;  /* 0x00000002a0027209 */ /* 0x000fe20007810000 */
[----:B------:R-:W-:Y:S01]  /*72f0*/  ULDC UR20, c[0x0][0x2ec] ;  /* 0x0000bb0000147ab9 */ /* 0x000fe20000000800 */
[----:B------:R-:W-:Y:S01]  /*7300*/  UIADD3 UR26, UR38, -0x255992d5, URZ ;  /* 0xdaa66d2b261a7890 */ /* 0x000fe2000fffe03f */
[--C-:B------:R-:W-:Y:S01]  /*7310*/  IMAD R186, R4, 0x2, R185.reuse ;  /* 0x0000000204ba7824 */ /* 0x100fe200078e02b9 */
[----:B------:R-:W-:Y:S01]  /*7320*/  FMNMX.FTZ R2, R133, R2, !PT ;  /* 0x0000000285027209 */ /* 0x000fe20007810000 */
[----:B------:R-:W-:Y:S01]  /*7330*/  UIADD3 UR7, UR38, 0x78dde6e4, URZ ;  /* 0x78dde6e426077890 */ /* 0x000fe2000fffe03f */
[----:B------:R-:W-:Y:S01]  /*7340*/  IMAD R188, R0, 0x2, R185 ;  /* 0x0000000200bc7824 */ /* 0x000fe200078e02b9 */
[----:B------:R-:W-:Y:S01]  /*7350*/  UIADD3 UR14, UR39, -0x56f99767, URZ ;  /* 0xa9066899270e7890 */ /* 0x000fe2000fffe03f */
        /* <DEDUP_REMOVED lines=27> */
[----:B-1----:R-:W-:Y:S01]  /*7510*/  LOP3.LUT R6, R231, R6, RZ, 0x3c, !PT ;  /* 0x00000006e7067212 */ /* 0x002fe200078e3cff */
[----:B------:R-:W1:Y:S01]  /*7520*/  SHFL.BFLY PT, R3, R132, 0x2, 0x1f ;  /* 0x0c401f0084037f89 */ /* 0x000e6200000e0000 */
[----:B------:R-:W-:Y:S02]  /*7530*/  FMNMX.FTZ R2, R238, R2, !PT ;  /* 0x00000002ee027209 */ /* 0x000fe40007810000 */
[----:B------:R-:W-:Y:S01]  /*7540*/  LEA R187, R0, R186, 0x1 ;  /* 0x000000ba00bb7211 */ /* 0x000fe200078e08ff */
[----:B------:R-:W-:Y:S01]  /*7550*/  IMAD.WIDE.U32 R58, R6, -0x2daee0ad, RZ ;  /* 0xd2511f53063a7825 */ /* 0x000fe200078e00ff */
[----:B------:R-:W-:-:S03]  /*7560*/  FMNMX.FTZ R2, R225, R2, !PT ;  /* 0x00000002e1027209 */ /* 0x000fc60007810000 */
[----:B------:R-:W-:Y:S01]  /*7570*/  LDSM.16.MT88.4 R48, [R187+0x10000] ;  /* 0x01000000bb30783b */ /* 0x000fe20000004200 */
[----:B------:R-:W-:Y:S02]  /*7580*/  FMNMX.FTZ R2, R226, R2, !PT ;  /* 0x00000002e2027209 */ /* 0x000fe40007810000 */
[----:B------:R-:W-:Y:S01]  /*7590*/  LOP3.LUT R8, R59, UR6, R134, 0x96, !PT ;  /* 0x000000063b087c12 */ /* 0x000fe2000f8e9686 */
[----:B------:R-:W-:Y:S01]  /*75a0*/  UIADD3 UR6, UR39, -0x126145ec, URZ ;  /* 0xed9eba1427067890 */ /* 0x000fe2000fffe03f */
[----:B------:R-:W-:-:S03]  /*75b0*/  FMNMX.FTZ R2, R228, R2, !PT ;  /* 0x00000002e4027209 */ /* 0x000fc60007810000 */
[----:B------:R-:W-:Y:S01]  /*75c0*/  IMAD.WIDE.U32 R56, R8, -0x326172a9, RZ ;  /* 0xcd9e8d5708387825 */ /* 0x000fe200078e00ff */
[----:B------:R-:W-:-:S04]  /*75d0*/  FMNMX.FTZ R2, R224, R2, !PT ;  /* 0x00000002e0027209 */ /* 0x000fc80007810000 */
[----:B------:R-:W-:Y:S02]  /*75e0*/  FMNMX.FTZ R2, R235, R2, !PT ;  /* 0x00000002eb027209 */ /* 0x000fe40007810000 */
[----:B-1----:R-:W-:Y:S01]  /*75f0*/  FMNMX.FTZ R132, R132, R3, !PT ;  /* 0x0000000384847209 */ /* 0x002fe20007810000 */
[----:B------:R-:W-:Y:S02]  /*7600*/  IMAD.U32 R3, RZ, RZ, UR43 ;  /* 0x0000002bff037e24 */ /* 0x000fe4000f8e00ff */
[----:B------:R-:W1:Y:S01]  /*7610*/  SHFL.BFLY PT, R10, R2, 0x2, 0x1f ;  /* 0x0c401f00020a7f89 */ /* 0x000e6200000e0000 */
[----:B------:R-:W-:-:S03]  /*7620*/  UIADD3 UR43, UR43, 0x1, URZ ;  /* 0x000000012b2b7890 */ /* 0x000fc6000fffe03f */
[----:B------:R-:W2:Y:S01]  /*7630*/  SHFL.BFLY PT, R9, R132, 0x1, 0x1f ;  /* 0x0c201f0084097f89 */ /* 0x000ea200000e0000 */
[----:B------:R-:W-:-:S05]  /*7640*/  LOP3.LUT R3, R135, UR39, R3, 0x96, !PT ;  /* 0x0000002787037c12 */ /* 0x000fca000f8e9603 */
[----:B------:R-:W-:-:S05]  /*7650*/  IMAD.WIDE.U32 R6, R3, -0x326172a9, RZ ;  /* 0xcd9e8d5703067825 */ /* 0x000fca00078e00ff */
[----:B------:R-:W-:Y:S02]  /*7660*/  LOP3.LUT R3, R7, UR36, R230, 0x96, !PT ;  /* 0x0000002407037c12 */ /* 0x000fe4000f8e96e6 */
[----:B------:R-:W-:Y:S02]  /*7670*/  LOP3.LUT R8, R57, UR33, R6, 0x96, !PT ;  /* 0x0000002139087c12 */ /* 0x000fe4000f8e9606 */
[----:B-1----:R-:W-:Y:S01]  /*7680*/  FMNMX.FTZ R10, R2, R10, !PT ;  /* 0x0000000a020a7209 */ /* 0x002fe20007810000 */
[----:B------:R-:W-:Y:S01]  /*7690*/  IMAD.WIDE.U32 R2, R3, -0x2daee0ad, RZ ;  /* 0xd2511f5303027825 */ /* 0x000fe200078e00ff */
[----:B--2---:R-:W-:-:S03]  /*76a0*/  FMNMX.FTZ R132, R132, R9, !PT ;  /* 0x0000000984847209 */ /* 0x004fc60007810000 */
[----:B------:R-:W1:Y:S01]  /*76b0*/  SHFL.BFLY PT, R11, R10, 0x1, 0x1f ;  /* 0x0c201f000a0b7f89 */ /* 0x000e6200000e0000 */
        /* <DEDUP_REMOVED lines=9> */
[--C-:B------:R-:W-:Y:S01]  /*7750*/  FFMA.FTZ R7, R35, UR20, -R12.reuse ;  /* 0x0000001423077c23 */ /* 0x100fe2000801080c */
[--C-:B------:R-:W-:Y:S01]  /*7760*/  FFMA.FTZ R3, R33, UR20, -R12.reuse ;  /* 0x0000001421037c23 */ /* 0x100fe2000801080c */
[----:B------:R-:W-:Y:S01]  /*7770*/  FFMA.FTZ R9, R32, UR20, -R12 ;  /* 0x0000001420097c23 */ /* 0x000fe2000801080c */
[----:B------:R-:W-:Y:S01]  /*7780*/  LOP3.LUT R2, R39, UR7, R2, 0x96, !PT ;  /* 0x0000000727027c12 */ /* 0x000fe2000f8e9602 */
[----:B------:R2:W-:Y:S04]  /*7790*/  MUFU.EX2 R233, R7 ;  /* 0x0000000700e97308 */ /* 0x0005e80000000800 */
[----:B------:R-:W-:-:S04]  /*77a0*/  IMAD.WIDE.U32 R36, R2, -0x2daee0ad, RZ ;  /* 0xd2511f5302247825 */ /* 0x000fc800078e00ff */
[----:B------:R-:W-:Y:S01]  /*77b0*/  FFMA.FTZ R2, R41, UR20, -R12 ;  /* 0x0000001429027c23 */ /* 0x000fe2000801080c */
[----:B------:R1:W-:Y:S08]  /*77c0*/  MUFU.EX2 R234, R3 ;  /* 0x0000000300ea7308 */ /* 0x0003f00000000800 */
[----:B------:R3:W-:Y:S01]  /*77d0*/  MUFU.EX2 R241, R2 ;  /* 0x0000000200f17308 */ /* 0x0007e20000000800 */
[----:B--2---:R-:W-:-:S05]  /*77e0*/  IMAD.WIDE.U32 R6, R6, -0x2daee0ad, RZ ;  /* 0xd2511f5306067825 */ /* 0x004fca00078e00ff */
[----:B------:R-:W-:Y:S02]  /*77f0*/  LOP3.LUT R8, R7, UR6, R8, 0x96, !PT ;  /* 0x0000000607087c12 */ /* 0x000fe4000f8e9608 */
[----:B------:R2:W4:Y:S01]  /*7800*/  MUFU.EX2 R178, R9 ;  /* 0x0000000900b27308 */ /* 0x0005220000000800 */
[----:B-1----:R-:W-:Y:S02]  /*7810*/  FMNMX.FTZ R3, R10, R11, !PT ;  /* 0x0000000b0a037209 */ /* 0x002fe40007810000 */
[----:B------:R-:W-:Y:S01]  /*7820*/  LOP3.LUT R10, R37, UR14, R6, 0x96, !PT ;  /* 0x0000000e250a7c12 */ /* 0x000fe2000f8e9606 */
[----:B------:R-:W-:Y:S01]  /*7830*/  IMAD.WIDE.U32 R14, R8, -0x326172a9, RZ ;  /* 0xcd9e8d57080e7825 */ /* 0x000fe200078e00ff */
[----:B------:R-:W-:-:S03]  /*7840*/  FSETP.NEU.FTZ.AND P1, PT, R3, -INF , PT ;  /* 0xff8000000300780b */ /* 0x000fc60003f3d000 */
[----:B------:R-:W-:-:S05]  /*7850*/  FMUL.FTZ R6, R3, UR20 ;  /* 0x0000001403067c20 */ /* 0x000fca0008410000 */
[----:B---3--:R-:W-:Y:S01]  /*7860*/  FSEL R2, R6, RZ, P1 ;  /* 0x000000ff06027208 */ /* 0x008fe20000800000 */
[----:B------:R-:W-:-:S04]  /*7870*/  IMAD.WIDE.U32 R6, R10, -0x326172a9, RZ ;  /* 0xcd9e8d570a067825 */ /* 0x000fc800078e00ff */
[--C-:B------:R-:W-:Y:S01]  /*7880*/  FFMA.FTZ R10, R42, UR20, -R2.reuse ;  /* 0x000000142a0a7c23 */ /* 0x100fe20008010802 */
[----:B------:R-:W-:Y:S01]  /*7890*/  LOP3.LUT R8, R6, 0xffff, RZ, 0xc0, !PT ;  /* 0x0000ffff06087812 */ /* 0x000fe200078ec0ff */
[----:B------:R-:W-:Y:S01]  /*78a0*/  FFMA.FTZ R5, R40, UR20, -R2 ;  /* 0x0000001428057c23 */ /* 0x000fe20008010802 */
[----:B------:R-:W-:Y:S01]  /*78b0*/  LOP3.LUT R13, R6, 0xff, RZ, 0xc0, !PT ;  /* 0x000000ff060d7812 */ /* 0x000fe200078ec0ff */
[----:B------:R1:W-:Y:S01]  /*78c0*/  MUFU.EX2 R236, R10 ;  /* 0x0000000a00ec7308 */ /* 0x0003e20000000800 */
[----:B--2---:R-:W-:Y:S01]  /*78d0*/  SHF.R.U32.HI R9, RZ, 0x10, R6 ;  /* 0x00000010ff097819 */ /* 0x004fe20000011606 */
[----:B------:R-:W-:Y:S01]  /*78e0*/  FFMA.FTZ R0, R43, UR20, -R2 ;  /* 0x000000142b007c23 */ /* 0x000fe20008010802 */
[----:B------:R-:W-:Y:S01]  /*78f0*/  SHF.R.U32.HI R11, RZ, 0x18, R6 ;  /* 0x00000018ff0b7819 */ /* 0x000fe20000011606 */
[----:B------:R-:W2:Y:S01]  /*7900*/  LDSM.16.MT88.4 R40, [R188+0x12000] ;  /* 0x01200000bc28783b */ /* 0x000ea20000004200 */
[----:B------:R-:W-:Y:S02]  /*7910*/  LOP3.LUT R6, R7, UR10, R14, 0x96, !PT ;  /* 0x0000000a07067c12 */ /* 0x000fe4000f8e960e */
[----:B------:R-:W-:Y:S01]  /*7920*/  LOP3.LUT R9, R9, 0xff, RZ, 0xc0, !PT ;  /* 0x000000ff09097812 */ /* 0x000fe200078ec0ff */
[----:B------:R3:W-:Y:S01]  /*7930*/  MUFU.EX2 R229, R5 ;  /* 0x0000000500e57308 */ /* 0x0007e20000000800 */
[----:B------:R-:W-:-:S02]  /*7940*/  LOP3.LUT R4, R6, 0xffff, RZ, 0xc0, !PT ;  /* 0x0000ffff06047812 */ /* 0x000fc400078ec0ff */
[----:B------:R-:W-:Y:S02]  /*7950*/  LOP3.LUT R7, R6, 0xff, RZ, 0xc0, !PT ;  /* 0x000000ff06077812 */ /* 0x000fe400078ec0ff */
[----:B------:R-:W-:Y:S02]  /*7960*/  SHF.R.U32.HI R4, RZ, 0x8, R4 ;  /* 0x00000008ff047819 */ /* 0x000fe40000011604 */
[----:B------:R-:W-:Y:S01]  /*7970*/  PRMT R9, R9, 0x5410, R11 ;  /* 0x0000541009097816 */ /* 0x000fe2000000000b */
[----:B------:R5:W-:Y:S01]  /*7980*/  MUFU.EX2 R176, R0 ;  /* 0x0000000000b07308 */ /* 0x000be20000000800 */
[----:B-1----:R-:W-:Y:S01]  /*7990*/  SHF.R.U32.HI R10, RZ, 0x8, R8 ;  /* 0x00000008ff0a7819 */ /* 0x002fe20000011608 */
[----:B------:R-:W-:Y:S02]  /*79a0*/  FFMA.FTZ R8, R34, UR20, -R2 ;  /* 0x0000001422087c23 */ /* 0x000fe40008010802 */
[----:B------:R-:W-:Y:S01]  /*79b0*/  LDSM.16.MT88.4 R32, [R187+0x12000] ;  /* 0x01200000bb20783b */ /* 0x000fe20000004200 */
[----:B------:R-:W-:-:S02]  /*79c0*/  PRMT R10, R13, 0x5410, R10 ;  /* 0x000054100d0a7816 */ /* 0x000fc4000000000a */
[----:B------:R-:W-:Y:S01]  /*79d0*/  PRMT R13, R7, 0x5410, R4 ;  /* 0x00005410070d7816 */ /* 0x000fe20000000004 */
[----:B------:R1:W1:Y:S01]  /*79e0*/  MUFU.EX2 R240, R8 ;  /* 0x0000000800f07308 */ /* 0x0002620000000800 */
[----:B---3--:R-:W-:Y:S02]  /*79f0*/  HSET2.LE.AND R5, R9, R179, PT ;  /* 0x000000b309057233 */ /* 0x008fe40003803000 */
[----:B----4-:R-:W-:Y:S02]  /*7a00*/  F2FP.F16.F32.PACK_AB R4, R178, R241 ;  /* 0x000000f1b204723e */ /* 0x010fe400000000ff */
[----:B-----5:R-:W-:-:S04]  /*7a10*/  SHF.R.U32.HI R0, RZ, 0x10, R6 ;  /* 0x00000010ff007819 */ /* 0x020fc80000011606 */
[----:B------:R-:W-:Y:S02]  /*7a20*/  LOP3.LUT R7, R0, 0xff, RZ, 0xc0, !PT ;  /* 0x000000ff00077812 */ /* 0x000fe400078ec0ff */
[----:B------:R-:W-:Y:S02]  /*7a30*/  HSET2.LE.AND R0, R10, R179, PT ;  /* 0x000000b30a007233 */ /* 0x000fe40003803000 */
[----:B-1----:R-:W-:Y:S02]  /*7a40*/  SHF.R.U32.HI R8, RZ, 0x18, R6 ;  /* 0x00000018ff087819 */ /* 0x002fe40000011606 */
[----:B------:R-:W-:Y:S02]  /*7a50*/  F2FP.F16.F32.PACK_AB R6, R229, R240 ;  /* 0x000000f0e506723e */ /* 0x000fe400000000ff */
[----:B------:R-:W-:Y:S02]  /*7a60*/  PRMT R7, R7, 0x5410, R8 ;  /* 0x0000541007077816 */ /* 0x000fe40000000008 */
[----:B------:R-:W-:-:S02]  /*7a70*/  LOP3.LUT R10, R0, R4, RZ, 0xc0, !PT ;  /* 0x00000004000a7212 */ /* 0x000fc400078ec0ff */
[----:B------:R-:W-:Y:S02]  /*7a80*/  LOP3.LUT R11, R5, R6, RZ, 0xc0, !PT ;  /* 0x00000006050b7212 */ /* 0x000fe400078ec0ff */
[--C-:B------:R-:W-:Y:S02]  /*7a90*/  HSET2.LE.AND R0, R13, R179.reuse, PT ;  /* 0x000000b30d007233 */ /* 0x100fe40003803000 */
[----:B------:R-:W-:Y:S02]  /*7aa0*/  F2FP.F16.F32.PACK_AB R4, R234, R233 ;  /* 0x000000e9ea04723e */ /* 0x000fe400000000ff */
[----:B------:R-:W-:Y:S02]  /*7ab0*/  HSET2.LE.AND R5, R7, R179, PT ;  /* 0x000000b307057233 */ /* 0x000fe40003803000 */
[----:B------:R-:W-:Y:S02]  /*7ac0*/  F2FP.F16.F32.PACK_AB R6, R176, R236 ;  /* 0x000000ecb006723e */ /* 0x000fe400000000ff */
[----:B------:R-:W-:-:S02]  /*7ad0*/  LOP3.LUT R8, R0, R4, RZ, 0xc0, !PT ;  /* 0x0000000400087212 */ /* 0x000fc400078ec0ff */
[----:B------:R-:W-:Y:S02]  /*7ae0*/  LOP3.LUT R9, R5, R6, RZ, 0xc0, !PT ;  /* 0x0000000605097212 */ /* 0x000fe400078ec0ff */
[----:B------:R-:W1:Y:S01]  /*7af0*/  LDSM.16.MT88.4 R4, [R187+0x14000] ;  /* 0x01400000bb04783b */ /* 0x000e620000004200 */
[----:B------:R-:W-:-:S04]  /*7b00*/  LOP3.LUT R0, R15, UR15, R38, 0x96, !PT ;  /* 0x0000000f0f007c12 */ /* 0x000fc8000f8e9626 */
[C---:B------:R-:W-:Y:S06]  /*7b10*/  HMMA.16816.F32 R144, R8.reuse, R44, RZ ;  /* 0x0000002c0890723c */ /* 0x040fec00000018ff */
[C---:B------:R-:W-:Y:S06]  /*7b20*/  HMMA.16816.F32 R136, R8.reuse, R46, RZ ;  /* 0x0000002e0888723c */ /* 0x040fec00000018ff */
[C---:B------:R-:W-:Y:S06]  /*7b30*/  HMMA.16816.F32 R112, R8.reuse, R60, RZ ;  /* 0x0000003c0870723c */ /* 0x040fec00000018ff */
[C---:B------:R-:W-:Y:S06]  /*7b40*/  HMMA.16816.F32 R84, R8.reuse, R62, RZ ;  /* 0x0000003e0854723c */ /* 0x040fec00000018ff */
[C---:B--2---:R-:W-:Y:S06]  /*7b50*/  HMMA.16816.F32 R60, R8.reuse, R40, RZ ;  /* 0x00000028083c723c */ /* 0x044fec00000018ff */
[C---:B------:R-:W-:Y:S01]  /*7b60*/  HMMA.16816.F32 R44, R8.reuse, R42, RZ ;  /* 0x0000002a082c723c */ /* 0x040fe200000018ff */
[----:B------:R-:W-:Y:S05]  /*7b70*/  LDSM.16.MT88.4 R40, [R186+0x16000] ;  /* 0x01600000ba28783b */ /* 0x000fea0000004200 */
[C---:B------:R-:W-:Y:S06]  /*7b80*/  HMMA.16816.F32 R120, R8.reuse, R28, RZ ;  /* 0x0000001c0878723c */ /* 0x040fec00000018ff */
[C---:B------:R-:W-:Y:S01]  /*7b90*/  HMMA.16816.F32 R92, R8.reuse, R30, RZ ;  /* 0x0000001e085c723c */ /* 0x040fe200000018ff */
[----:B------:R-:W2:Y:S05]  /*7ba0*/  LDSM.16.MT88.4 R28, [R185+0x16000] ;  /* 0x01600000b91c783b */ /* 0x000eaa0000004200 */
[C---:B------:R-:W-:Y:S06]  /*7bb0*/  HMMA.16816.F32 R104, R8.reuse, R20, RZ ;  /* 0x000000140868723c */ /* 0x040fec00000018ff */
[C---:B------:R-:W-:Y:S01]  /*7bc0*/  HMMA.16816.F32 R76, R8.reuse, R22, RZ ;  /* 0x00000016084c723c */ /* 0x040fe200000018ff */
[----:B------:R-:W3:Y:S05]  /*7bd0*/  LDSM.16.MT88.4 R20, [R188+0x16000] ;  /* 0x01600000bc14783b */ /* 0x000eea0000004200 */
[C---:B------:R-:W-:Y:S06]  /*7be0*/  HMMA.16816.F32 R100, R8.reuse, R16, RZ ;  /* 0x000000100864723c */ /* 0x040fec00000018ff */
[C---:B------:R-:W-:Y:S01]  /*7bf0*/  HMMA.16816.F32 R72, R8.reuse, R18, RZ ;  /* 0x000000120848723c */ /* 0x040fe200000018ff */
[----:B------:R-:W4:Y:S05]  /*7c00*/  LDSM.16.MT88.4 R16, [R187+0x16000] ;  /* 0x01600000bb10783b */ /* 0x000f2a0000004200 */
[C---:B------:R-:W-:Y:S06]  /*7c10*/  HMMA.16816.F32 R116, R8.reuse, R64, RZ ;  /* 0x000000400874723c */ /* 0x040fec00000018ff */
[C---:B------:R-:W-:Y:S06]  /*7c20*/  HMMA.16816.F32 R88, R8.reuse, R66, RZ ;  /* 0x000000420858723c */ /* 0x040fec00000018ff */
[C---:B-1----:R-:W-:Y:S06]  /*7c30*/  HMMA.16816.F32 R64, R8.reuse, R6, RZ ;  /* 0x000000060840723c */ /* 0x042fec00000018ff */
[----:B------:R-:W-:Y:S01]  /*7c40*/  HMMA.16816.F32 R124, R8, R52, RZ ;  /* 0x00000034087c723c */ /* 0x000fe200000018ff */
[----:B------:R-:W-:Y:S01]  /*7c50*/  FFMA.FTZ R6, R133, UR20, -R12 ;  /* 0x0000001485067c23 */ /* 0x000fe2000801080c */
[----:B------:R-:W-:-:S03]  /*7c60*/  MOV R133, R232 ;  /* 0x000000e800857202 */ /* 0x000fc60000000f00 */
[----:B------:R1:W-:Y:S01]  /*7c70*/  MUFU.EX2 R172, R6 ;  /* 0x0000000600ac7308 */ /* 0x0003e20000000800 */
[C---:B------:R-:W-:Y:S06]  /*7c80*/  HMMA.16816.F32 R96, R8.reuse, R54, RZ ;  /* 0x000000360860723c */ /* 0x040fec00000018ff */
[C---:B------:R-:W-:Y:S06]  /*7c90*/  HMMA.16816.F32 R52, R8.reuse, R4, RZ ;  /* 0x000000040834723c */ /* 0x040fec00000018ff */
[----:B------:R-:W-:Y:S01]  /*7ca0*/  HMMA.16816.F32 R108, R8, R32, RZ ;  /* 0x00000020086c723c */ /* 0x000fe200000018ff */
[--C-:B------:R-:W-:Y:S01]  /*7cb0*/  FFMA.FTZ R4, R150, UR20, -R12.reuse ;  /* 0x0000001496047c23 */ /* 0x100fe2000801080c */
[----:B-1----:R-:W-:-:S03]  /*7cc0*/  FFMA.FTZ R6, R148, UR20, -R12 ;  /* 0x0000001494067c23 */ /* 0x002fc6000801080c */
[----:B------:R1:W-:Y:S01]  /*7cd0*/  MUFU.EX2 R154, R4 ;  /* 0x00000004009a7308 */ /* 0x0003e20000000800 */
[C---:B------:R-:W-:Y:S06]  /*7ce0*/  HMMA.16816.F32 R80, R8.reuse, R34, RZ ;  /* 0x000000220850723c */ /* 0x040fec00000018ff */
[C---:B------:R-:W-:Y:S01]  /*7cf0*/  HMMA.16816.F32 R68, R8.reuse, R48, RZ ;  /* 0x000000300844723c */ /* 0x040fe200000018ff */
[----:B------:R5:W3:Y:S05]  /*7d00*/  MUFU.EX2 R153, R6 ;  /* 0x0000000600997308 */ /* 0x000aea0000000800 */
[----:B--2---:R-:W-:Y:S01]  /*7d10*/  HMMA.16816.F32 R32, R8, R28, RZ ;  /* 0x0000001c0820723c */ /* 0x004fe200000018ff */
[----:B-1----:R-:W-:-:S05]  /*7d20*/  IMAD.WIDE.U32 R4, R0, -0x2daee0ad, RZ ;  /* 0xd2511f5300047825 */ /* 0x002fca00078e00ff */
[----:B------:R-:W-:Y:S01]  /*7d30*/  HMMA.16816.F32 R48, R8, R50, RZ ;  /* 0x000000320830723c */ /* 0x000fe200000018ff */
[----:B------:R-:W-:Y:S02]  /*7d40*/  LOP3.LUT R0, R5, UR11, R36, 0x96, !PT ;  /* 0x0000000b05007c12 */ /* 0x000fe4000f8e9624 */
[----:B------:R-:W-:-:S03]  /*7d50*/  LOP3.LUT R5, R4, 0xffff, RZ, 0xc0, !PT ;  /* 0x0000ffff04057812 */ /* 0x000fc600078ec0ff */
[C---:B------:R-:W-:Y:S01]  /*7d60*/  HMMA.16816.F32 R140, R8.reuse, R24, RZ ;  /* 0x00000018088c723c */ /* 0x040fe200000018ff */
[----:B------:R-:W-:Y:S02]  /*7d70*/  LOP3.LUT R15, R4, 0xff, RZ, 0xc0, !PT ;  /* 0x000000ff040f7812 */ /* 0x000fe400078ec0ff */
[--C-:B------:R-:W-:Y:S02]  /*7d80*/  SHF.R.U32.HI R7, RZ, 0x10, R4.reuse ;  /* 0x00000010ff077819 */ /* 0x100fe40000011604 */
[----:B------:R-:W-:Y:S01]  /*7d90*/  SHF.R.U32.HI R14, RZ, 0x18, R4 ;  /* 0x00000018ff0e7819 */ /* 0x000fe20000011604 */
[C---:B------:R-:W-:Y:S01]  /*7da0*/  HMMA.16816.F32 R128, R8.reuse, R26, RZ ;  /* 0x0000001a0880723c */ /* 0x040fe200000018ff */
[C---:B------:R-:W-:Y:S01]  /*7db0*/  LOP3.LUT R4, R0.reuse, 0xffff, RZ, 0xc0, !PT ;  /* 0x0000ffff00047812 */ /* 0x040fe200078ec0ff */
[----:B------:R-:W-:Y:S01]  /*7dc0*/  LDSM.16.MT88.4 R24, [R185+0x10800] ;  /* 0x01080000b918783b */ /* 0x000fe20000004200 */
[----:B-----5:R-:W-:Y:S01]  /*7dd0*/  SHF.R.U32.HI R6, RZ, 0x8, R5 ;  /* 0x00000008ff067819 */ /* 0x020fe20000011605 */
[----:B------:R-:W-:Y:S01]  /*7de0*/  FFMA.FTZ R5, R149, UR20, -R2 ;  /* 0x0000001495057c23 */ /* 0x000fe20008010802 */
[----:B------:R-:W-:Y:S01]  /*7df0*/  LOP3.LUT R7, R7, 0xff, RZ, 0xc0, !PT ;  /* 0x000000ff07077812 */ /* 0x000fe200078ec0ff */
[----:B------:R-:W-:Y:S01]  /*7e00*/  HMMA.16816.F32 R148, R8, R42, RZ ;  /* 0x0000002a0894723c */ /* 0x000fe200000018ff */
[----:B------:R-:W-:Y:S01]  /*7e10*/  LOP3.LUT R13, R0, 0xff, RZ, 0xc0, !PT ;  /* 0x000000ff000d7812 */ /* 0x000fe200078ec0ff */
[----:B------:R1:W-:Y:S01]  /*7e20*/  MUFU.EX2 R173, R5 ;  /* 0x0000000500ad7308 */ /* 0x0003e20000000800 */
[----:B------:R-:W-:-:S02]  /*7e30*/  SHF.R.U32.HI R4, RZ, 0x8, R4 ;  /* 0x00000008ff047819 */ /* 0x000fc40000011604 */
[----:B------:R-:W-:Y:S01]  /*7e40*/  PRMT R6, R15, 0x5410, R6 ;  /* 0x000054100f067816 */ /* 0x000fe20000000006 */
[----:B---3--:R-:W-:Y:S01]  /*7e50*/  IMAD.MOV.U32 R15, RZ, RZ, R153 ;  /* 0x000000ffff0f7224 */ /* 0x008fe200078e0099 */
[----:B------:R-:W-:Y:S01]  /*7e60*/  PRMT R14, R7, 0x5410, R14 ;  /* 0x00005410070e7816 */ /* 0x000fe2000000000e */
[----:B------:R-:W-:Y:S01]  /*7e70*/  IMAD.MOV.U32 R42, RZ, RZ, R154 ;  /* 0x000000ffff2a7224 */ /* 0x000fe200078e009a */
[----:B------:R-:W-:Y:S01]  /*7e80*/  PRMT R13, R13, 0x5410, R4 ;  /* 0x000054100d0d7816 */ /* 0x000fe20000000004 */
[C---:B------:R-:W-:Y:S01]  /*7e90*/  HMMA.16816.F32 R28, R8.reuse, R30, RZ ;  /* 0x0000001e081c723c */ /* 0x040fe200000018ff */
[--C-:B------:R-:W-:Y:S02]  /*7ea0*/  SHF.R.U32.HI R4, RZ, 0x10, R0.reuse ;  /* 0x00000010ff047819 */ /* 0x100fe40000011600 */
[----:B------:R-:W-:Y:S02]  /*7eb0*/  SHF.R.U32.HI R7, RZ, 0x18, R0 ;  /* 0x00000018ff077819 */ /* 0x000fe40000011600 */
[----:B------:R-:W-:Y:S01]  /*7ec0*/  HSET2.LE.AND R0, R6, R179, PT ;  /* 0x000000b306007233 */ /* 0x000fe20003803000 */
[----:B------:R-:W-:Y:S01]  /*7ed0*/  HMMA.16816.F32 R36, R8, R40, RZ ;  /* 0x000000280824723c */ /* 0x000fe200000018ff */
[----:B------:R-:W-:Y:S01]  /*7ee0*/  F2FP.F16.F32.PACK_AB R6, R15, R172 ;  /* 0x000000ac0f06723e */ /* 0x000fe200000000ff */
[----:B-1----:R-:W-:Y:S01]  /*7ef0*/  FFMA.FTZ R5, R152, UR20, -R2 ;  /* 0x0000001498057c23 */ /* 0x002fe20008010802 */
[----:B------:R-:W-:-:S02]  /*7f00*/  LOP3.LUT R4, R4, 0xff, RZ, 0xc0, !PT ;  /* 0x000000ff04047812 */ /* 0x000fc400078ec0ff */
[----:B------:R-:W-:Y:S01]  /*7f10*/  LOP3.LUT R6, R0, R6, RZ, 0xc0, !PT ;  /* 0x0000000600067212 */ /* 0x000fe200078ec0ff */
[----:B------:R1:W2:Y:S01]  /*7f20*/  MUFU.EX2 R227, R5 ;  /* 0x0000000500e37308 */ /* 0x0002a20000000800 */
[----:B------:R-:W-:Y:S01]  /*7f30*/  FFMA.FTZ R0, R164, UR20, -R2 ;  /* 0x00000014a4007c23 */ /* 0x000fe20008010802 */
[----:B------:R-:W-:Y:S01]  /*7f40*/  HMMA.16816.F32 R156, R8, R20, RZ ;  /* 0x00000014089c723c */ /* 0x000fe200000018ff */
[----:B------:R-:W-:Y:S01]  /*7f50*/  IMAD.MOV.U32 R41, RZ, RZ, R241 ;  /* 0x000000ffff297224 */ /* 0x000fe200078e00f1 */
[----:B------:R-:W-:-:S04]  /*7f60*/  MOV R40, R240 ;  /* 0x000000f000287202 */ /* 0x000fc80000000f00 */
[C---:B------:R-:W-:Y:S01]  /*7f70*/  HMMA.16816.F32 R152, R8.reuse, R22, RZ ;  /* 0x000000160898723c */ /* 0x040fe200000018ff */
[----:B------:R3:W-:Y:S01]  /*7f80*/  MUFU.EX2 R175, R0 ;  /* 0x0000000000af7308 */ /* 0x0007e20000000800 */
[----:B------:R-:W-:Y:S04]  /*7f90*/  LDSM.16.MT88.4 R20, [R186+0x10800] ;  /* 0x01080000ba14783b */ /* 0x000fe80000004200 */
[----:B----4-:R-:W-:Y:S01]  /*7fa0*/  HMMA.16816.F32 R164, R8, R18, RZ ;  /* 0x0000001208a4723c */ /* 0x010fe200000018ff */
[----:B-1----:R-:W-:-:S05]  /*7fb0*/  FFMA.FTZ R5, R160, UR20, -R12 ;  /* 0x00000014a0057c23 */ /* 0x002fca000801080c */
[----:B------:R-:W-:Y:S01]  /*7fc0*/  HMMA.16816.F32 R160, R8, R16, RZ ;  /* 0x0000001008a0723c */ /* 0x000fe200000018ff */
[----:B------:R-:W1:Y:S01]  /*7fd0*/  LDSM.16.MT88.4 R8, [R187+0x10800] ;  /* 0x01080000bb08783b */ /* 0x000e620000004200 */
[----:B------:R4:W5:Y:S03]  /*7fe0*/  MUFU.EX2 R174, R5 ;  /* 0x0000000500ae7308 */ /* 0x0009660000000800 */
[----:B------:R-:W1:Y:S01]  /*7ff0*/  LDSM.16.MT88.4 R16, [R188+0x10800] ;  /* 0x01080000bc10783b */ /* 0x000e620000004200 */
[----:B---3--:R-:W-:Y:S01]  /*8000*/  HSET2.LE.AND R0, R14, R179, PT ;  /* 0x000000b30e007233 */ /* 0x008fe20003803000 */
[----:B------:R-:W-:Y:S01]  /*8010*/  IMAD.MOV.U32 R14, RZ, RZ, R233 ;  /* 0x000000ffff0e7224 */ /* 0x000fe200078e00e9 */
[----:B----4-:R-:W-:Y:S01]  /*8020*/  PRMT R5, R4, 0x5410, R7 ;  /* 0x0000541004057816 */ /* 0x010fe20000000007 */
[----:B------:R-:W-:Y:S01]  /*8030*/  FFMA.FTZ R4, R168, UR20, -R2 ;  /* 0x00000014a8047c23 */ /* 0x000fe20008010802 */
[----:B--2---:R-:W-:-:S03]  /*8040*/  F2FP.F16.F32.PACK_AB R7, R227, R173 ;  /* 0x000000ade307723e */ /* 0x004fc600000000ff */
[----:B------:R5:W2:Y:S01]  /*8050*/  MUFU.EX2 R43, R4 ;  /* 0x00000004002b7308 */ /* 0x000aa20000000800 */
[----:B------:R-:W-:Y:S02]  /*8060*/  LOP3.LUT R7, R0, R7, RZ, 0xc0, !PT ;  /* 0x0000000700077212 */ /* 0x000fe400078ec0ff */
[----:B------:R-:W-:Y:S01]  /*8070*/  HSET2.LE.AND R0, R13, R179, PT ;  /* 0x000000b30d007233 */ /* 0x000fe20003803000 */
[----:B------:R-:W-:Y:S01]  /*8080*/  IMAD.MOV.U32 R13, RZ, RZ, R235 ;  /* 0x000000ffff0d7224 */ /* 0x000fe200078e00eb */
[----:B-----5:R-:W-:-:S04]  /*8090*/  F2FP.F16.F32.PACK_AB R4, R174, R42 ;  /* 0x0000002aae04723e */ /* 0x020fc800000000ff */
[----:B------:R-:W-:Y:S02]  /*80a0*/  LOP3.LUT R4, R0, R4, RZ, 0xc0, !PT ;  /* 0x0000000400047212 */ /* 0x000fe400078ec0ff */
[----:B------:R-:W-:Y:S02]  /*80b0*/  HSET2.LE.AND R0, R5, R179, PT ;  /* 0x000000b305007233 */ /* 0x000fe40003803000 */
[----:B--2---:R-:W-:-:S04]  /*80c0*/  F2FP.F16.F32.PACK_AB R5, R43, R175 ;  /* 0x000000af2b05723e */ /* 0x004fc800000000ff */
[----:B------:R-:W-:Y:S02]  /*80d0*/  LOP3.LUT R5, R0, R5, RZ, 0xc0, !PT ;  /* 0x0000000500057212 */ /* 0x000fe400078ec0ff */
[----:B------:R-:W-:-:S04]  /*80e0*/  MOV R0, UR43 ;  /* 0x0000002b00007c02 */ /* 0x000fc80008000f00 */
[----:B------:R-:W-:Y:S01]  /*80f0*/  LOP3.LUT R0, R135, UR39, R0, 0x96, !PT ;  /* 0x0000002787007c12 */ /* 0x000fe2000f8e9600 */
[C---:B-1----:R-:W-:Y:S06]  /*8100*/  HMMA.16816.F32 R68, R4.reuse, R8, R68 ;  /* 0x000000080444723c */ /* 0x042fec0000001844 */
[C---:B------:R-:W-:Y:S06]  /*8110*/  HMMA.16816.F32 R8, R4.reuse, R10, R48 ;  /* 0x0000000a0408723c */ /* 0x040fec0000001830 */
[----:B------:R-:W-:Y:S01]  /*8120*/  HMMA.16816.F32 R220, R4, R24, R144 ;  /* 0x0000001804dc723c */ /* 0x000fe20000001890 */
[----:B------:R-:W-:Y:S01]  /*8130*/  MOV R48, R175 ;  /* 0x000000af00307202 */ /* 0x000fe20000000f00 */
[----:B------:R-:W-:-:S02]  /*8140*/  IMAD.MOV.U32 R49, RZ, RZ, R174 ;  /* 0x000000ffff317224 */ /* 0x000fc400078e00ae */
[----:B------:R-:W-:Y:S02]  /*8150*/  IMAD.MOV.U32 R51, RZ, RZ, R173 ;  /* 0x000000ffff337224 */ /* 0x000fe400078e00ad */
[----:B------:R-:W-:Y:S01]  /*8160*/  HMMA.16816.F32 R180, R4, R26, R136 ;  /* 0x0000001a04b4723c */ /* 0x000fe20000001888 */
[----:B------:R-:W-:Y:S01]  /*8170*/  LDSM.16.MT88.4 R24, [R188+0x14800] ;  /* 0x01480000bc18783b */ /* 0x000fe20000004200 */
[----:B------:R-:W-:-:S04]  /*8180*/  IMAD.MOV.U32 R50, RZ, RZ, R172 ;  /* 0x000000ffff327224 */ /* 0x000fc800078e00ac */
[C---:B------:R-:W-:Y:S01]  /*8190*/  HMMA.16816.F32 R144, R4.reuse, R20, R124 ;  /* 0x000000140490723c */ /* 0x040fe2000000187c */
[----:B------:R-:W-:Y:S01]  /*81a0*/  IMAD.MOV.U32 R139, RZ, RZ, R68 ;  /* 0x000000ffff8b7224 */ /* 0x000fe200078e0044 */
[----:B------:R-:W-:Y:S01]  /*81b0*/  MOV R138, R69 ;  /* 0x00000045008a7202 */ /* 0x000fe20000000f00 */
[----:B------:R-:W-:Y:S02]  /*81c0*/  IMAD.MOV.U32 R137, RZ, RZ, R70 ;  /* 0x000000ffff897224 */ /* 0x000fe400078e0046 */
[----:B------:R-:W-:Y:S01]  /*81d0*/  IMAD.MOV.U32 R136, RZ, RZ, R71 ;  /* 0x000000ffff887224 */ /* 0x000fe200078e0047 */
[----:B------:R-:W-:Y:S01]  /*81e0*/  HMMA.16816.F32 R124, R4, R22, R96 ;  /* 0x00000016047c723c */ /* 0x000fe20000001860 */
[----:B------:R-:W1:Y:S01]  /*81f0*/  LDSM.16.MT88.4 R20, [R185+0x12800] ;  /* 0x01280000b914783b */ /* 0x000e620000004200 */
[----:B------:R-:W-:Y:S01]  /*8200*/  IMAD.MOV.U32 R71, RZ, RZ, R8 ;  /* 0x000000ffff477224 */ /* 0x000fe200078e0008 */
[----:B------:R-:W-:Y:S01]  /*8210*/  MOV R70, R9 ;  /* 0x0000000900467202 */ /* 0x000fe20000000f00 */
[----:B------:R-:W-:-:S02]  /*8220*/  IMAD.MOV.U32 R69, RZ, RZ, R10 ;  /* 0x000000ffff457224 */ /* 0x000fc400078e000a */
[----:B------:R-:W-:Y:S01]  /*8230*/  IMAD.MOV.U32 R68, RZ, RZ, R11 ;  /* 0x000000ffff447224 */ /* 0x000fe200078e000b */
[C---:B------:R-:W-:Y:S01]  /*8240*/  HMMA.16816.F32 R120, R4.reuse, R16, R120 ;  /* 0x000000100478723c */ /* 0x040fe20000001878 */
[----:B------:R-:W2:Y:S05]  /*8250*/  LDSM.16.MT88.4 R8, [R188+0x12800] ;  /* 0x01280000bc08783b */ /* 0x000eaa0000004200 */
[C---:B------:R-:W-:Y:S01]  /*8260*/  HMMA.16816.F32 R96, R4.reuse, R18, R92 ;  /* 0x000000120460723c */ /* 0x040fe2000000185c */
[----:B------:R-:W3:Y:S05]  /*8270*/  LDSM.16.MT88.4 R16, [R186+0x12800] ;  /* 0x01280000ba10783b */ /* 0x000eea0000004200 */
[C---:B-1----:R-:W-:Y:S06]  /*8280*/  HMMA.16816.F32 R248, R4.reuse, R20, R116 ;  /* 0x0000001404f8723c */ /* 0x042fec0000001874 */
[C---:B------:R-:W-:Y:S01]  /*8290*/  HMMA.16816.F32 R240, R4.reuse, R22, R88 ;  /* 0x0000001604f0723c */ /* 0x040fe20000001858 */
[----:B------:R-:W1:Y:S05]  /*82a0*/  LDSM.16.MT88.4 R20, [R187+0x12800] ;  /* 0x01280000bb14783b */ /* 0x000e6a0000004200 */
[----:B--2---:R-:W-:Y:S01]  /*82b0*/  HMMA.16816.F32 R116, R4, R8, R60 ;  /* 0x000000080474723c */ /* 0x004fe2000000183c */
        /* <DEDUP_REMOVED lines=10> */
[----:B------:R-:W2:Y:S05]  /*8360*/  LDSM.16.MT88.4 R16, [R185+0x14800] ;  /* 0x01480000b910783b */ /* 0x000eaa0000004200 */
[----:B------:R-:W-:Y:S01]  /*8370*/  HMMA.16816.F32 R176, R4, R10, R44 ;  /* 0x0000000a04b0723c */ /* 0x000fe2000000182c */
[----:B------:R-:W3:Y:S06]  /*8380*/  LDSM.16.MT88.4 R8, [R186+0x14800] ;  /* 0x01480000ba08783b */ /* 0x000eec0000004200 */
[----:B------:R-:W-:-:S02]  /*8390*/  IMAD.MOV.U32 R46, RZ, RZ, R239 ;  /* 0x000000ffff2e7224 */ /* 0x000fc400078e00ef */
[----:B------:R-:W-:Y:S02]  /*83a0*/  IMAD.MOV.U32 R47, RZ, RZ, R238 ;  /* 0x000000ffff2f7224 */ /* 0x000fe400078e00ee */
[----:B------:R-:W-:Y:S02]  /*83b0*/  IMAD.MOV.U32 R45, RZ, RZ, R237 ;  /* 0x000000ffff2d7224 */ /* 0x000fe400078e00ed */
[----:B------:R-:W-:Y:S01]  /*83c0*/  IMAD.MOV.U32 R44, RZ, RZ, R225 ;  /* 0x000000ffff2c7224 */ /* 0x000fe200078e00e1 */
[----:B-1----:R-:W-:Y:S07]  /*83d0*/  HMMA.16816.F32 R172, R4, R20, R108 ;  /* 0x0000001404ac723c */ /* 0x002fee000000186c */
[----:B------:R-:W-:Y:S01]  /*83e0*/  IMAD.MOV.U32 R109, RZ, RZ, R171 ;  /* 0x000000ffff6d7224 */ /* 0x000fe200078e00ab */
[----:B------:R-:W-:Y:S01]  /*83f0*/  MOV R108, R224 ;  /* 0x000000e0006c7202 */ /* 0x000fe20000000f00 */
[----:B------:R-:W-:-:S02]  /*8400*/  IMAD.MOV.U32 R110, RZ, RZ, R170 ;  /* 0x000000ffff6e7224 */ /* 0x000fc400078e00aa */
[----:B------:R-:W-:Y:S02]  /*8410*/  IMAD.MOV.U32 R111, RZ, RZ, R169 ;  /* 0x000000ffff6f7224 */ /* 0x000fe400078e00a9 */
[C---:B------:R-:W-:Y:S01]  /*8420*/  HMMA.16816.F32 R168, R4.reuse, R22, R80 ;  /* 0x0000001604a8723c */ /* 0x040fe20000001850 */
[----:B------:R-:W1:Y:S05]  /*8430*/  LDSM.16.MT88.4 R20, [R187+0x14800] ;  /* 0x01480000bb14783b */ /* 0x000e6a0000004200 */
[C---:B--2---:R-:W-:Y:S06]  /*8440*/  HMMA.16816.F32 R140, R4.reuse, R16, R140 ;  /* 0x00000010048c723c */ /* 0x044fec000000188c */
[C---:B---3--:R-:W-:Y:S06]  /*8450*/  HMMA.16816.F32 R244, R4.reuse, R8, R104 ;  /* 0x0000000804f4723c */ /* 0x048fec0000001868 */
[----:B------:R-:W-:Y:S01]  /*8460*/  HMMA.16816.F32 R236, R4, R10, R76 ;  /* 0x0000000a04ec723c */ /* 0x000fe2000000184c */
[----:B------:R-:W2:Y:S01]  /*8470*/  LDSM.16.MT88.4 R8, [R185+0x16800] ;  /* 0x01680000b908783b */ /* 0x000ea20000004200 */
[----:B------:R-:W-:Y:S01]  /*8480*/  MOV R104, R230 ;  /* 0x000000e600687202 */ /* 0x000fe20000000f00 */
[----:B------:R-:W-:-:S02]  /*8490*/  IMAD.MOV.U32 R105, RZ, RZ, R231 ;  /* 0x000000ffff697224 */ /* 0x000fc400078e00e7 */
[----:B------:R-:W-:Y:S01]  /*84a0*/  IMAD.MOV.U32 R106, RZ, RZ, R229 ;  /* 0x000000ffff6a7224 */ /* 0x000fe200078e00e5 */
[C---:B------:R-:W-:Y:S01]  /*84b0*/  HMMA.16816.F32 R224, R4.reuse, R18, R128 ;  /* 0x0000001204e0723c */ /* 0x040fe20000001880 */
[----:B------:R-:W3:Y:S01]  /*84c0*/  LDSM.16.MT88.4 R16, [R186+0x16800] ;  /* 0x01680000ba10783b */ /* 0x000ee20000004200 */
[----:B------:R-:W-:Y:S01]  /*84d0*/  IMAD.MOV.U32 R77, RZ, RZ, R45 ;  /* 0x000000ffff4d7224 */ /* 0x000fe200078e002d */
[----:B------:R-:W-:Y:S01]  /*84e0*/  MOV R78, R60 ;  /* 0x0000003c004e7202 */ /* 0x000fe20000000f00 */
[----:B------:R-:W-:Y:S02]  /*84f0*/  IMAD.MOV.U32 R45, RZ, RZ, R40 ;  /* 0x000000ffff2d7224 */ /* 0x000fe400078e0028 */
[C---:B------:R-:W-:Y:S01]  /*8500*/  HMMA.16816.F32 R128, R4.reuse, R26, R72 ;  /* 0x0000001a0480723c */ /* 0x040fe20000001848 */
[----:B------:R-:W-:Y:S02]  /*8510*/  IMAD.MOV.U32 R107, RZ, RZ, R228 ;  /* 0x000000ffff6b7224 */ /* 0x000fe400078e00e4 */
[----:B------:R-:W-:Y:S01]  /*8520*/  IMAD.MOV.U32 R76, RZ, RZ, R46 ;  /* 0x000000ffff4c7224 */ /* 0x000fe200078e002e */
[----:B------:R-:W-:Y:S01]  /*8530*/  MOV R46, R13 ;  /* 0x0000000d002e7202 */ /* 0x000fe20000000f00 */
[----:B------:R-:W-:Y:S01]  /*8540*/  IMAD.MOV.U32 R79, RZ, RZ, R62 ;  /* 0x000000ffff4f7224 */ /* 0x000fe200078e003e */
[----:B------:R-:W-:Y:S01]  /*8550*/  HMMA.16816.F32 R228, R4, R24, R100 ;  /* 0x0000001804e4723c */ /* 0x000fe20000001864 */
[----:B------:R-:W-:Y:S01]  /*8560*/  LDSM.16.MT88.4 R24, [R187+0x16800] ;  /* 0x01680000bb18783b */ /* 0x000fe20000004200 */
[----:B------:R-:W-:Y:S01]  /*8570*/  MOV R135, R76 ;  /* 0x0000004c00877202 */ /* 0x000fe20000000f00 */
[----:B------:R-:W-:-:S02]  /*8580*/  IMAD.MOV.U32 R76, RZ, RZ, R51 ;  /* 0x000000ffff4c7224 */ /* 0x000fc400078e0033 */
[----:B------:R-:W-:Y:S01]  /*8590*/  IMAD.MOV.U32 R105, RZ, RZ, R63 ;  /* 0x000000ffff697224 */ /* 0x000fe200078e003f */
[C---:B-1----:R-:W-:Y:S01]  /*85a0*/  HMMA.16816.F32 R92, R4.reuse, R20, R52 ;  /* 0x00000014045c723c */ /* 0x042fe20000001834 */
[----:B------:R-:W-:Y:S02]  /*85b0*/  IMAD.MOV.U32 R100, RZ, RZ, R77 ;  /* 0x000000ffff647224 */ /* 0x000fe400078e004d */
[----:B------:R-:W-:Y:S02]  /*85c0*/  IMAD.MOV.U32 R103, RZ, RZ, R61 ;  /* 0x000000ffff677224 */ /* 0x000fe400078e003d */
[----:B------:R-:W-:Y:S01]  /*85d0*/  IMAD.MOV.U32 R77, RZ, RZ, R15 ;  /* 0x000000ffff4d7224 */ /* 0x000fe200078e000f */
[----:B------:R-:W-:Y:S01]  /*85e0*/  HMMA.16816.F32 R84, R4, R22, R64 ;  /* 0x000000160454723c */ /* 0x000fe20000001840 */
[----:B------:R-:W1:Y:S01]  /*85f0*/  LDSM.16.MT88.4 R20, [R188+0x16800] ;  /* 0x01680000bc14783b */ /* 0x000e620000004200 */
[----:B------:R-:W-:-:S04]  /*8600*/  IMAD.MOV.U32 R102, RZ, RZ, R50 ;  /* 0x000000ffff667224 */ /* 0x000fc800078e0032 */
[C---:B--2---:R-:W-:Y:S06]  /*8610*/  HMMA.16816.F32 R80, R4.reuse, R8, R32 ;  /* 0x000000080450723c */ /* 0x044fec0000001820 */
[----:B------:R-:W-:Y:S01]  /*8620*/  HMMA.16816.F32 R72, R4, R10, R28 ;  /* 0x0000000a0448723c */ /* 0x000fe2000000181c */
[----:B------:R-:W-:-:S05]  /*8630*/  IMAD.WIDE.U32 R8, R0, -0x326172a9, RZ ;  /* 0xcd9e8d5700087825 */ /* 0x000fca00078e00ff */
[----:B------:R-:W-:Y:S01]  /*8640*/  LOP3.LUT R9, R9, UR36, R104, 0x96, !PT ;  /* 0x0000002409097c12 */ /* 0x000fe2000f8e9668 */
[----:B------:R-:W-:Y:S01]  /*8650*/  IMAD.MOV.U32 R104, RZ, RZ, R44 ;  /* 0x000000ffff687224 */ /* 0x000fe200078e002c */
[----:B------:R-:W-:Y:S01]  /*8660*/  LOP3.LUT R0, R57, UR33, R8, 0x96, !PT ;  /* 0x0000002139007c12 */ /* 0x000fe2000f8e9608 */
[----:B------:R-:W-:Y:S01]  /*8670*/  IMAD.MOV.U32 R44, RZ, RZ, R41 ;  /* 0x000000ffff2c7224 */ /* 0x000fe200078e0029 */
[----:B---3--:R-:W-:Y:S01]  /*8680*/  HMMA.16816.F32 R64, R4, R16, R36 ;  /* 0x000000100440723c */ /* 0x008fe20000001824 */
[----:B------:R-:W-:-:S04]  /*8690*/  IMAD.WIDE.U32 R8, R9, -0x2daee0ad, RZ ;  /* 0xd2511f5309087825 */ /* 0x000fc800078e00ff */
[----:B------:R-:W-:Y:S01]  /*86a0*/  IMAD.WIDE.U32 R10, R0, -0x2daee0ad, RZ ;  /* 0xd2511f53000a7825 */ /* 0x000fe200078e00ff */
[----:B------:R-:W-:Y:S01]  /*86b0*/  LOP3.LUT R9, R9, UR32, R58, 0x96, !PT ;  /* 0x0000002009097c12 */ /* 0x000fe2000f8e963a */
[----:B------:R-:W-:Y:S02]  /*86c0*/  HMMA.16816.F32 R60, R4, R18, R148 ;  /* 0x00000012043c723c */ /* 0x000fe40000001894 */
[----:B------:R-:W-:Y:S01]  /*86d0*/  IMAD.MOV.U32 R101, RZ, RZ, R104 ;  /* 0x000000ffff657224 */ /* 0x000fe200078e0068 */
[----:B------:R-:W-:Y:S01]  /*86e0*/  LOP3.LUT R0, R11, UR25, R8, 0x96, !PT ;  /* 0x000000190b007c12 */ /* 0x000fe2000f8e9608 */
[----:B------:R-:W-:-:S04]  /*86f0*/  IMAD.WIDE.U32 R8, R9, -0x326172a9, RZ ;  /* 0xcd9e8d5709087825 */ /* 0x000fc800078e00ff */
[----:B------:R-:W-:Y:S01]  /*8700*/  FFMA.FTZ R11, R219, UR20, -R12 ;  /* 0x00000014db0b7c23 */ /* 0x000fe2000801080c */
[C---:B-1----:R-:W-:Y:S01]  /*8710*/  HMMA.16816.F32 R52, R4.reuse, R20, R156 ;  /* 0x000000140434723c */ /* 0x042fe2000000189c */
[----:B------:R-:W-:Y:S01]  /*8720*/  IMAD.WIDE.U32 R40, R0, -0x326172a9, RZ ;  /* 0xcd9e8d5700287825 */ /* 0x000fe200078e00ff */
[----:B------:R-:W-:Y:S01]  /*8730*/  LOP3.LUT R9, R9, UR26, R56, 0x96, !PT ;  /* 0x0000001a09097c12 */ /* 0x000fe2000f8e9638 */
[----:B------:R1:W2:Y:S02]  /*8740*/  MUFU.EX2 R32, R11 ;  /* 0x0000000b00207308 */ /* 0x0002a40000000800 */
[----:B------:R-:W-:Y:S01]  /*8750*/  IMAD.MOV.U32 R104, RZ, RZ, R48 ;  /* 0x000000ffff687224 */ /* 0x000fe200078e0030 */
[----:B------:R-:W-:Y:S01]  /*8760*/  LOP3.LUT R0, R41, UR7, R8, 0x96, !PT ;  /* 0x0000000729007c12 */ /* 0x000fe2000f8e9608 */
[----:B------:R-:W-:Y:S01]  /*8770*/  IMAD.WIDE.U32 R8, R9, -0x2daee0ad, RZ ;  /* 0xd2511f5309087825 */ /* 0x000fe200078e00ff */
[----:B------:R-:W-:Y:S03]  /*8780*/  HMMA.16816.F32 R56, R4, R24, R160 ;  /* 0x000000180438723c */ /* 0x000fe600000018a0 */
[----:B------:R-:W-:Y:S01]  /*8790*/  IMAD.WIDE.U32 R38, R0, -0x2daee0ad, RZ ;  /* 0xd2511f5300267825 */ /* 0x000fe200078e00ff */
[----:B------:R-:W-:-:S03]  /*87a0*/  LOP3.LUT R13, R9, UR6, R10, 0x96, !PT ;  /* 0x00000006090d7c12 */ /* 0x000fc6000f8e960a */
[----:B------:R-:W-:Y:S01]  /*87b0*/  FFMA.FTZ R10, R103, UR20, -R12 ;  /* 0x00000014670a7c23 */ /* 0x000fe2000801080c */
[----:B------:R-:W-:Y:S01]  /*87c0*/  MOV R103, R49 ;  /* 0x0000003100677202 */ /* 0x000fe20000000f00 */
[----:B------:R-:W-:Y:S01]  /*87d0*/  IMAD.MOV.U32 R158, RZ, RZ, R90 ;  /* 0x000000ffff9e7224 */ /* 0x000fe200078e005a */
[----:B------:R-:W-:Y:S01]  /*87e0*/  LOP3.LUT R0, R39, UR14, R8, 0x96, !PT ;  /* 0x0000000e27007c12 */ /* 0x000fe2000f8e9608 */
[----:B------:R-:W-:Y:S01]  /*87f0*/  IMAD.WIDE.U32 R36, R13, -0x326172a9, RZ ;  /* 0xcd9e8d570d247825 */ /* 0x000fe200078e00ff */
[----:B------:R3:W-:Y:S01]  /*8800*/  MUFU.EX2 R148, R10 ;  /* 0x0000000a00947308 */ /* 0x0007e20000000800 */
[----:B------:R-:W-:Y:S02]  /*8810*/  HMMA.16816.F32 R48, R4, R22, R152 ;  /* 0x000000160430723c */ /* 0x000fe40000001898 */
[----:B-1----:R-:W-:Y:S01]  /*8820*/  FFMA.FTZ R11, R252, UR20, -R12 ;  /* 0x00000014fc0b7c23 */ /* 0x002fe2000801080c */
[----:B------:R-:W-:Y:S01]  /*8830*/  IMAD.WIDE.U32 R8, R0, -0x326172a9, RZ ;  /* 0xcd9e8d5700087825 */ /* 0x000fe200078e00ff */
[----:B------:R-:W-:Y:S01]  /*8840*/  LDSM.16.MT88.4 R20, [R185+0x11000] ;  /* 0x01100000b914783b */ /* 0x000fe20000004200 */
[----:B------:R-:W-:-:S02]  /*8850*/  MOV R161, R138 ;  /* 0x0000008a00a17202 */ /* 0x000fc40000000f00 */
[----:B--2---:R-:W-:Y:S01]  /*8860*/  IMAD.MOV.U32 R159, RZ, RZ, R32 ;  /* 0x000000ffff9f7224 */ /* 0x004fe200078e0020 */
[C---:B------:R-:W-:Y:S01]  /*8870*/  LOP3.LUT R0, R8.reuse, 0xffff, RZ, 0xc0, !PT ;  /* 0x0000ffff08007812 */ /* 0x040fe200078ec0ff */
[----:B------:R1:W-:Y:S01]  /*8880*/  MUFU.EX2 R151, R11 ;  /* 0x0000000b00977308 */ /* 0x0003e20000000800 */
[----:B------:R-:W-:Y:S01]  /*8890*/  LOP3.LUT R13, R8, 0xff, RZ, 0xc0, !PT ;  /* 0x000000ff080d7812 */ /* 0x000fe200078ec0ff */
[----:B------:R-:W-:Y:S01]  /*88a0*/  IMAD.MOV.U32 R160, RZ, RZ, R139 ;  /* 0x000000ffffa07224 */ /* 0x000fe200078e008b */
[--C-:B------:R-:W-:Y:S01]  /*88b0*/  SHF.R.U32.HI R15, RZ, 0x10, R8.reuse ;  /* 0x00000010ff0f7819 */ /* 0x100fe20000011608 */
[----:B------:R-:W-:Y:S01]  /*88c0*/  IMAD.MOV.U32 R162, RZ, RZ, R137 ;  /* 0x000000ffffa27224 */ /* 0x000fe200078e0089 */
[----:B------:R-:W-:Y:S01]  /*88d0*/  SHF.R.U32.HI R16, RZ, 0x18, R8 ;  /* 0x00000018ff107819 */ /* 0x000fe20000011608 */
[----:B------:R-:W-:Y:S01]  /*88e0*/  FFMA.FTZ R8, R135, UR20, -R2 ;  /* 0x0000001487087c23 */ /* 0x000fe20008010802 */
[----:B------:R-:W-:Y:S01]  /*88f0*/  MOV R135, R100 ;  /* 0x0000006400877202 */ /* 0x000fe20000000f00 */
[----:B------:R-:W-:Y:S01]  /*8900*/  IMAD.MOV.U32 R100, RZ, RZ, R101 ;  /* 0x000000ffff647224 */ /* 0x000fe200078e0065 */
[----:B---3--:R-:W-:Y:S01]  /*8910*/  SHF.R.U32.HI R10, RZ, 0x8, R0 ;  /* 0x00000008ff0a7819 */ /* 0x008fe20000011600 */
[----:B------:R-:W-:Y:S01]  /*8920*/  IMAD.MOV.U32 R101, RZ, RZ, R76 ;  /* 0x000000ffff657224 */ /* 0x000fe200078e004c */
[----:B------:R-:W-:Y:S01]  /*8930*/  LOP3.LUT R0, R9, UR10, R36, 0x96, !PT ;  /* 0x0000000a09007c12 */ /* 0x000fe2000f8e9624 */
[----:B------:R-:W-:Y:S01]  /*8940*/  IMAD.MOV.U32 R76, RZ, RZ, R77 ;  /* 0x000000ffff4c7224 */ /* 0x000fe200078e004d */
[----:B------:R-:W-:Y:S01]  /*8950*/  MOV R77, R78 ;  /* 0x0000004e004d7202 */ /* 0x000fe20000000f00 */
[----:B------:R-:W-:Y:S01]  /*8960*/  IMAD.MOV.U32 R78, RZ, RZ, R79 ;  /* 0x000000ffff4e7224 */ /* 0x000fe200078e004f */
[----:B------:R-:W-:Y:S01]  /*8970*/  PRMT R28, R13, 0x5410, R10 ;  /* 0x000054100d1c7816 */ /* 0x000fe2000000000a */
[----:B------:R-:W-:-:S02]  /*8980*/  IMAD.MOV.U32 R79, RZ, RZ, R44 ;  /* 0x000000ffff4f7224 */ /* 0x000fc400078e002c */
[----:B-1----:R-:W-:Y:S01]  /*8990*/  FFMA.FTZ R11, R218, UR20, -R12 ;  /* 0x00000014da0b7c23 */ /* 0x002fe2000801080c */
[----:B------:R-:W-:Y:S01]  /*89a0*/  IMAD.MOV.U32 R44, RZ, RZ, R45 ;  /* 0x000000ffff2c7224 */ /* 0x000fe200078e002d */
[----:B------:R-:W-:Y:S01]  /*89b0*/  MOV R45, R46 ;  /* 0x0000002e002d7202 */ /* 0x000fe20000000f00 */
[----:B------:R-:W-:Y:S01]  /*89c0*/  IMAD.MOV.U32 R46, RZ, RZ, R88 ;  /* 0x000000ffff2e7224 */ /* 0x000fe200078e0058 */
[C---:B------:R-:W-:Y:S01]  /*89d0*/  LOP3.LUT R9, R0.reuse, 0xffff, RZ, 0xc0, !PT ;  /* 0x0000ffff00097812 */ /* 0x040fe200078ec0ff */
[----:B------:R-:W-:Y:S01]  /*89e0*/  IMAD.MOV.U32 R88, RZ, RZ, R14 ;  /* 0x000000ffff587224 */ /* 0x000fe200078e000e */
[----:B------:R-:W-:Y:S01]  /*89f0*/  LOP3.LUT R14, R0, 0xff, RZ, 0xc0, !PT ;  /* 0x000000ff000e7812 */ /* 0x000fe200078ec0ff */
[----:B------:R1:W-:Y:S01]  /*8a00*/  MUFU.EX2 R156, R8 ;  /* 0x00000008009c7308 */ /* 0x0003e20000000800 */
[----:B------:R-:W-:Y:S01]  /*8a10*/  SHF.R.U32.HI R10, RZ, 0x10, R0 ;  /* 0x00000010ff0a7819 */ /* 0x000fe20000011600 */
[----:B------:R-:W-:Y:S01]  /*8a20*/  IMAD.MOV.U32 R34, RZ, RZ, R100 ;  /* 0x000000ffff227224 */ /* 0x000fe200078e0064 */
[----:B------:R-:W-:Y:S01]  /*8a30*/  SHF.R.U32.HI R13, RZ, 0x18, R0 ;  /* 0x00000018ff0d7819 */ /* 0x000fe20000011600 */
[----:B------:R-:W-:Y:S01]  /*8a40*/  IMAD.MOV.U32 R134, RZ, RZ, R77 ;  /* 0x000000ffff867224 */ /* 0x000fe200078e004d */
[----:B------:R-:W-:Y:S01]  /*8a50*/  LOP3.LUT R0, R15, 0xff, RZ, 0xc0, !PT ;  /* 0x000000ff0f007812 */ /* 0x000fe200078ec0ff */
[----:B------:R-:W-:Y:S01]  /*8a60*/  IMAD.MOV.U32 R35, RZ, RZ, R78 ;  /* 0x000000ffff237224 */ /* 0x000fe200078e004e */
[----:B------:R-:W-:Y:S01]  /*8a70*/  MOV R100, R76 ;  /* 0x0000004c00647202 */ /* 0x000fe20000000f00 */
[----:B------:R2:W3:Y:S01]  /*8a80*/  MUFU.EX2 R149, R11 ;  /* 0x0000000b00957308 */ /* 0x0004e20000000800 */
[----:B------:R-:W-:Y:S01]  /*8a90*/  MOV R76, R44 ;  /* 0x0000002c004c7202 */ /* 0x000fe20000000f00 */
[----:B------:R-:W-:-:S02]  /*8aa0*/  IMAD.MOV.U32 R77, RZ, RZ, R45 ;  /* 0x000000ffff4d7224 */ /* 0x000fc400078e002d */
[----:B------:R-:W-:Y:S02]  /*8ab0*/  IMAD.MOV.U32 R78, RZ, RZ, R46 ;  /* 0x000000ffff4e7224 */ /* 0x000fe400078e002e */
[----:B------:R-:W-:Y:S02]  /*8ac0*/  IMAD.MOV.U32 R163, RZ, RZ, R136 ;  /* 0x000000ffffa37224 */ /* 0x000fe400078e0088 */
[----:B------:R-:W-:Y:S01]  /*8ad0*/  IMAD.MOV.U32 R15, RZ, RZ, R76 ;  /* 0x000000ffff0f7224 */ /* 0x000fe200078e004c */
[----:B-1----:R-:W-:Y:S01]  /*8ae0*/  SHF.R.U32.HI R8, RZ, 0x8, R9 ;  /* 0x00000008ff087819 */ /* 0x002fe20000011609 */
[----:B------:R-:W-:Y:S01]  /*8af0*/  IMAD.MOV.U32 R157, RZ, RZ, R35 ;  /* 0x000000ffff9d7224 */ /* 0x000fe200078e0023 */
[----:B------:R-:W-:Y:S02]  /*8b00*/  LOP3.LUT R9, R10, 0xff, RZ, 0xc0, !PT ;  /* 0x000000ff0a097812 */ /* 0x000fe400078ec0ff */
[----:B------:R-:W-:Y:S01]  /*8b10*/  PRMT R10, R0, 0x5410, R16 ;  /* 0x00005410000a7816 */ /* 0x000fe20000000010 */
[----:B------:R-:W-:Y:S01]  /*8b20*/  FFMA.FTZ R0, R47, UR20, -R2 ;  /* 0x000000142f007c23 */ /* 0x000fe20008010802 */
[----:B------:R-:W-:Y:S01]  /*8b30*/  PRMT R8, R14, 0x5410, R8 ;  /* 0x000054100e087816 */ /* 0x000fe20000000008 */
[----:B------:R-:W-:Y:S01]  /*8b40*/  HMMA.16816.F32 R44, R4, R26, R164 ;  /* 0x0000001a042c723c */ /* 0x000fe200000018a4 */
[----:B--2---:R-:W-:Y:S01]  /*8b50*/  FFMA.FTZ R11, R135, UR20, -R2 ;  /* 0x00000014870b7c23 */ /* 0x004fe20008010802 */
[----:B------:R-:W-:Y:S01]  /*8b60*/  IMAD.MOV.U32 R135, RZ, RZ, R79 ;  /* 0x000000ffff877224 */ /* 0x000fe200078e004f */
[----:B------:R-:W1:Y:S01]  /*8b70*/  LDSM.16.MT88.4 R24, [R188+0x11000] ;  /* 0x01100000bc18783b */ /* 0x000e620000004200 */
[----:B------:R-:W-:Y:S01]  /*8b80*/  IMAD.MOV.U32 R79, RZ, RZ, R88 ;  /* 0x000000ffff4f7224 */ /* 0x000fe200078e0058 */
[----:B------:R-:W-:Y:S01]  /*8b90*/  MOV R88, R133 ;  /* 0x0000008500587202 */ /* 0x000fe20000000f00 */
[----:B------:R2:W-:Y:S01]  /*8ba0*/  MUFU.EX2 R252, R0 ;  /* 0x0000000000fc7308 */ /* 0x0005e20000000800 */
[----:B------:R-:W4:Y:S01]  /*8bb0*/  LDSM.16.MT88.4 R16, [R186+0x11000] ;  /* 0x01100000ba10783b */ /* 0x000f220000004200 */
[----:B------:R-:W-:Y:S01]  /*8bc0*/  FFMA.FTZ R4, R34, UR20, -R2 ;  /* 0x0000001422047c23 */ /* 0x000fe20008010802 */
[----:B------:R-:W-:Y:S01]  /*8bd0*/  PRMT R9, R9, 0x5410, R13 ;  /* 0x0000541009097816 */ /* 0x000fe2000000000d */
[----:B------:R-:W-:Y:S01]  /*8be0*/  IMAD.MOV.U32 R218, RZ, RZ, R135 ;  /* 0x000000ffffda7224 */ /* 0x000fe200078e0087 */
[----:B---3--:R-:W-:Y:S01]  /*8bf0*/  F2FP.F16.F32.PACK_AB R6, R149, R148 ;  /* 0x000000949506723e */ /* 0x008fe200000000ff */
[----:B------:R-:W-:Y:S01]  /*8c00*/  IMAD.MOV.U32 R219, RZ, RZ, R88 ;  /* 0x000000ffffdb7224 */ /* 0x000fe200078e0058 */
[----:B------:R-:W-:Y:S01]  /*8c10*/  MOV R135, R89 ;  /* 0x0000005900877202 */ /* 0x000fe20000000f00 */
[----:B------:R-:W3:Y:S01]  /*8c20*/  MUFU.EX2 R133, R11 ;  /* 0x0000000b00857308 */ /* 0x000ee20000000800 */
[----:B------:R-:W-:Y:S01]  /*8c30*/  IMAD.MOV.U32 R166, RZ, RZ, R91 ;  /* 0x000000ffffa67224 */ /* 0x000fe200078e005b */
[----:B------:R-:W-:Y:S01]  /*8c40*/  MOV R14, R77 ;  /* 0x0000004d000e7202 */ /* 0x000fe20000000f00 */
[----:B------:R-:W-:Y:S01]  /*8c50*/  IMAD.MOV.U32 R13, RZ, RZ, R78 ;  /* 0x000000ffff0d7224 */ /* 0x000fe200078e004e */
[----:B------:R-:W-:Y:S01]  /*8c60*/  LDSM.16.MT88.4 R32, [R185+0x15000] ;  /* 0x01500000b920783b */ /* 0x000fe20000004200 */
[----:B------:R-:W-:-:S02]  /*8c70*/  IMAD.MOV.U32 R167, RZ, RZ, R79 ;  /* 0x000000ffffa77224 */ /* 0x000fc400078e004f */
[----:B------:R-:W-:Y:S01]  /*8c80*/  IMAD.MOV.U32 R165, RZ, RZ, R157 ;  /* 0x000000ffffa57224 */ /* 0x000fe200078e009d */
[----:B------:R5:W5:Y:S01]  /*8c90*/  MUFU.EX2 R150, R4 ;  /* 0x0000000400967308 */ /* 0x000b620000000800 */
[----:B--2---:R-:W-:Y:S01]  /*8ca0*/  HSET2.LE.AND R0, R8, R105, PT ;  /* 0x0000006908007233 */ /* 0x004fe20003803000 */
[----:B------:R-:W-:Y:S02]  /*8cb0*/  IMAD.MOV.U32 R157, RZ, RZ, R100 ;  /* 0x000000ffff9d7224 */ /* 0x000fe400078e0064 */
[----:B------:R-:W-:Y:S02]  /*8cc0*/  IMAD.MOV.U32 R164, RZ, RZ, R134 ;  /* 0x000000ffffa47224 */ /* 0x000fe400078e0086 */
[----:B------:R-:W-:Y:S01]  /*8cd0*/  IMAD.MOV.U32 R134, RZ, RZ, R107 ;  /* 0x000000ffff867224 */ /* 0x000fe200078e006b */
[----:B---3--:R-:W-:Y:S02]  /*8ce0*/  F2FP.F16.F32.PACK_AB R5, R133, R156 ;  /* 0x0000009c8505723e */ /* 0x008fe400000000ff */
[----:B-----5:R-:W-:-:S02]  /*8cf0*/  F2FP.F16.F32.PACK_AB R4, R151, R159 ;  /* 0x0000009f9704723e */ /* 0x020fc400000000ff */
[----:B------:R-:W-:Y:S02]  /*8d00*/  F2FP.F16.F32.PACK_AB R7, R150, R252 ;  /* 0x000000fc9607723e */ /* 0x000fe400000000ff */
[----:B------:R-:W-:Y:S02]  /*8d10*/  LOP3.LUT R4, R0, R4, RZ, 0xc0, !PT ;  /* 0x0000000400047212 */ /* 0x000fe400078ec0ff */
[----:B------:R-:W-:-:S05]  /*8d20*/  HSET2.LE.AND R0, R9, R105, PT ;  /* 0x0000006909007233 */ /* 0x000fca0003803000 */
[----:B------:R-:W-:Y:S02]  /*8d30*/  LOP3.LUT R5, R0, R5, RZ, 0xc0, !PT ;  /* 0x0000000500057212 */ /* 0x000fe400078ec0ff */
[--C-:B------:R-:W-:Y:S02]  /*8d40*/  HSET2.LE.AND R0, R28, R105.reuse, PT ;  /* 0x000000691c007233 */ /* 0x100fe40003803000 */
[----:B------:R-:W2:Y:S03]  /*8d50*/  LDSM.16.MT88.4 R28, [R187+0x11000] ;  /* 0x01100000bb1c783b */ /* 0x000ea60000004200 */
[----:B------:R-:W-:Y:S02]  /*8d60*/  LOP3.LUT R6, R0, R6, RZ, 0xc0, !PT ;  /* 0x0000000600067212 */ /* 0x000fe400078ec0ff */
[----:B------:R-:W-:Y:S02]  /*8d70*/  HSET2.LE.AND R0, R10, R105, PT ;  /* 0x000000690a007233 */ /* 0x000fe40003803000 */
[----:B------:R-:W3:Y:S03]  /*8d80*/  LDSM.16.MT88.4 R8, [R187+0x13000] ;  /* 0x01300000bb08783b */ /* 0x000ee60000004200 */
[----:B------:R-:W-:Y:S01]  /*8d90*/  LOP3.LUT R7, R0, R7, RZ, 0xc0, !PT ;  /* 0x0000000700077212 */ /* 0x000fe200078ec0ff */
[----:B------:R-:W-:-:S04]  /*8da0*/  IMAD.MOV.U32 R0, RZ, RZ, R110 ;  /* 0x000000ffff007224 */ /* 0x000fc800078e006e */
[----:B------:R-:W-:Y:S02]  /*8db0*/  FFMA.FTZ R0, R0, UR20, -R12 ;  /* 0x0000001400007c23 */ /* 0x000fe4000801080c */
[C---:B-1----:R-:W-:Y:S06]  /*8dc0*/  HMMA.16816.F32 R152, R4.reuse, R24, R120 ;  /* 0x000000180498723c */ /* 0x042fec0000001878 */
[C---:B------:R-:W-:Y:S01]  /*8dd0*/  HMMA.16816.F32 R88, R4.reuse, R26, R96 ;  /* 0x0000001a0458723c */ /* 0x040fe20000001860 */
[----:B------:R-:W1:Y:S05]  /*8de0*/  LDSM.16.MT88.4 R24, [R185+0x13000] ;  /* 0x01300000b918783b */ /* 0x000e6a0000004200 */
[C---:B------:R-:W-:Y:S06]  /*8df0*/  HMMA.16816.F32 R136, R4.reuse, R20, R220 ;  /* 0x000000140488723c */ /* 0x040fec00000018dc */
[----:B----4-:R-:W-:Y:S01]  /*8e00*/  HMMA.16816.F32 R144, R4, R16, R144 ;  /* 0x000000100490723c */ /* 0x010fe20000001890 */
[----:B------:R-:W-:Y:S01]  /*8e10*/  IMAD.MOV.U32 R220, RZ, RZ, R71 ;  /* 0x000000ffffdc7224 */ /* 0x000fe200078e0047 */
[----:B------:R-:W-:Y:S01]  /*8e20*/  MOV R221, R70 ;  /* 0x0000004600dd7202 */ /* 0x000fe20000000f00 */
[----:B------:R-:W-:-:S02]  /*8e30*/  IMAD.MOV.U32 R222, RZ, RZ, R69 ;  /* 0x000000ffffde7224 */ /* 0x000fc400078e0045 */
[----:B------:R-:W-:Y:S01]  /*8e40*/  IMAD.MOV.U32 R223, RZ, RZ, R68 ;  /* 0x000000ffffdf7224 */ /* 0x000fe200078e0044 */
[C---:B------:R-:W-:Y:S01]  /*8e50*/  HMMA.16816.F32 R76, R4.reuse, R18, R124 ;  /* 0x00000012044c723c */ /* 0x040fe2000000187c */
[----:B------:R-:W-:Y:S05]  /*8e60*/  LDSM.16.MT88.4 R16, [R188+0x13000] ;  /* 0x01300000bc10783b */ /* 0x000fea0000004200 */
[C---:B------:R-:W-:Y:S01]  /*8e70*/  HMMA.16816.F32 R68, R4.reuse, R22, R180 ;  /* 0x000000160444723c */ /* 0x040fe200000018b4 */
[----:B------:R-:W4:Y:S05]  /*8e80*/  LDSM.16.MT88.4 R20, [R186+0x13000] ;  /* 0x01300000ba14783b */ /* 0x000f2a0000004200 */
[C---:B--2---:R-:W-:Y:S06]  /*8e90*/  HMMA.16816.F32 R96, R4.reuse, R30, R220 ;  /* 0x0000001e0460723c */ /* 0x044fec00000018dc */
        /* <DEDUP_REMOVED lines=10> */
[----:B------:R-:W2:Y:S01]  /*8f40*/  LDSM.16.MT88.4 R8, [R187+0x15000] ;  /* 0x01500000bb08783b */ /* 0x000ea20000004200 */
[----:B------:R-:W-:-:S02]  /*8f50*/  IMAD.MOV.U32 R222, RZ, RZ, R13 ;  /* 0x000000ffffde7224 */ /* 0x000fc400078e000d */
[----:B------:R-:W-:Y:S01]  /*8f60*/  IMAD.MOV.U32 R13, RZ, RZ, R104 ;  /* 0x000000ffff0d7224 */ /* 0x000fe200078e0068 */
[C---:B-1----:R-:W-:Y:S06]  /*8f70*/  HMMA.16816.F32 R100, R4.reuse, R24, R248 ;  /* 0x000000180464723c */ /* 0x042fec00000018f8 */
[C---:B------:R-:W-:Y:S01]  /*8f80*/  HMMA.16816.F32 R160, R4.reuse, R28, R160 ;  /* 0x0000001c04a0723c */ /* 0x040fe200000018a0 */
[----:B------:R-:W-:Y:S01]  /*8f90*/  MOV R251, R105 ;  /* 0x0000006900fb7202 */ /* 0x000fe20000000f00 */
[----:B------:R-:W-:Y:S01]  /*8fa0*/  IMAD.MOV.U32 R250, RZ, RZ, R106 ;  /* 0x000000fffffa7224 */ /* 0x000fe200078e006a */
[----:B------:R-:W-:Y:S01]  /*8fb0*/  MOV R248, R109 ;  /* 0x0000006d00f87202 */ /* 0x000fe20000000f00 */
[----:B------:R-:W-:Y:S01]  /*8fc0*/  IMAD.MOV.U32 R249, RZ, RZ, R108 ;  /* 0x000000fffff97224 */ /* 0x000fe200078e006c */
[----:B------:R-:W1:Y:S01]  /*8fd0*/  LDSM.16.MT88.4 R28, [R186+0x17000] ;  /* 0x01700000ba1c783b */ /* 0x000e620000004200 */
[C---:B------:R-:W-:Y:S03]  /*8fe0*/  HMMA.16816.F32 R104, R4.reuse, R26, R240 ;  /* 0x0000001a0468723c */ /* 0x040fe600000018f0 */
[----:B------:R-:W-:Y:S03]  /*8ff0*/  LDSM.16.MT88.4 R24, [R185+0x17000] ;  /* 0x01700000b918783b */ /* 0x000fe60000004200 */
[----:B----4-:R-:W-:Y:S01]  /*9000*/  HMMA.16816.F32 R112, R4, R22, R112 ;  /* 0x000000160470723c */ /* 0x010fe20000001870 */
[----:B------:R-:W-:-:S05]  /*9010*/  IMAD.MOV.U32 R243, RZ, RZ, R111 ;  /* 0x000000fffff37224 */ /* 0x000fca00078e006f */
[C---:B------:R-:W-:Y:S01]  /*9020*/  HMMA.16816.F32 R108, R4.reuse, R20, R232 ;  /* 0x00000014046c723c */ /* 0x040fe200000018e8 */
[----:B------:R-:W3:Y:S05]  /*9030*/  LDSM.16.MT88.4 R20, [R186+0x15000] ;  /* 0x01500000ba14783b */ /* 0x000eea0000004200 */
[C---:B------:R-:W-:Y:S06]  /*9040*/  HMMA.16816.F32 R116, R4.reuse, R16, R116 ;  /* 0x000000100474723c */ /* 0x040fec0000001874 */
[C---:B------:R-:W-:Y:S01]  /*9050*/  HMMA.16816.F32 R120, R4.reuse, R18, R176 ;  /* 0x000000120478723c */ /* 0x040fe200000018b0 */
[----:B------:R-:W4:Y:S05]  /*9060*/  LDSM.16.MT88.4 R16, [R188+0x15000] ;  /* 0x01500000bc10783b */ /* 0x000f2a0000004200 */
[C---:B------:R-:W-:Y:S06]  /*9070*/  HMMA.16816.F32 R172, R4.reuse, R32, R140 ;  /* 0x0000002004ac723c */ /* 0x040fec000000188c */
[----:B--2---:R-:W-:Y:S01]  /*9080*/  HMMA.16816.F32 R92, R4, R8, R92 ;  /* 0x00000008045c723c */ /* 0x004fe2000000185c */
[----:B------:R-:W-:Y:S01]  /*9090*/  IMAD.MOV.U32 R143, RZ, RZ, R220 ;  /* 0x000000ffff8f7224 */ /* 0x000fe200078e00dc */
[----:B------:R-:W-:Y:S01]  /*90a0*/  MOV R142, R221 ;  /* 0x000000dd008e7202 */ /* 0x000fe20000000f00 */
[----:B------:R-:W-:-:S02]  /*90b0*/  IMAD.MOV.U32 R141, RZ, RZ, R222 ;  /* 0x000000ffff8d7224 */ /* 0x000fc400078e00de */
[----:B------:R-:W-:Y:S01]  /*90c0*/  IMAD.MOV.U32 R140, RZ, RZ, R223 ;  /* 0x000000ffff8c7224 */ /* 0x000fe200078e00df */
[C---:B------:R-:W-:Y:S06]  /*90d0*/  HMMA.16816.F32 R32, R4.reuse, R34, R224 ;  /* 0x000000220420723c */ /* 0x040fec00000018e0 */
[C---:B-1----:R-:W-:Y:S06]  /*90e0*/  HMMA.16816.F32 R224, R4.reuse, R30, R60 ;  /* 0x0000001e04e0723c */ /* 0x042fec000000183c */
[----:B---3--:R-:W-:Y:S01]  /*90f0*/  HMMA.16816.F32 R176, R4, R20, R244 ;  /* 0x0000001404b0723c */ /* 0x008fe200000018f4 */
[----:B------:R-:W-:-:S02]  /*9100*/  IMAD.MOV.U32 R63, RZ, RZ, R42 ;  /* 0x000000ffff3f7224 */ /* 0x000fc400078e002a */
[----:B------:R-:W-:-:S03]  /*9110*/  IMAD.MOV.U32 R62, RZ, RZ, R43 ;  /* 0x000000ffff3e7224 */ /* 0x000fc600078e002b */
[C---:B------:R-:W-:Y:S01]  /*9120*/  HMMA.16816.F32 R180, R4.reuse, R22, R236 ;  /* 0x0000001604b4723c */ /* 0x040fe200000018ec */
[----:B------:R-:W-:Y:S05]  /*9130*/  LDSM.16.MT88.4 R20, [R187+0x17000] ;  /* 0x01700000bb14783b */ /* 0x000fea0000004200 */
[C---:B----4-:R-:W-:Y:S06]  /*9140*/  HMMA.16816.F32 R220, R4.reuse, R16, R228 ;  /* 0x0000001004dc723c */ /* 0x050fec00000018e4 */
[C---:B------:R-:W-:Y:S01]  /*9150*/  HMMA.16816.F32 R244, R4.reuse, R18, R128 ;  /* 0x0000001204f4723c */ /* 0x040fe20000001880 */
[----:B------:R-:W1:Y:S05]  /*9160*/  LDSM.16.MT88.4 R16, [R188+0x17000] ;  /* 0x01700000bc10783b */ /* 0x000e6a0000004200 */
[----:B------:R-:W-:Y:S01]  /*9170*/  HMMA.16816.F32 R232, R4, R26, R72 ;  /* 0x0000001a04e8723c */ /* 0x000fe20000001848 */
[----:B------:R-:W-:Y:S01]  /*9180*/  MOV R131, R249 ;  /* 0x000000f900837202 */ /* 0x000fe20000000f00 */
[----:B------:R-:W-:Y:S01]  /*9190*/  IMAD.MOV.U32 R130, RZ, RZ, R243 ;  /* 0x000000ffff827224 */ /* 0x000fe200078e00f3 */
[----:B------:R2:W-:Y:S01]  /*91a0*/  MUFU.EX2 R249, R0 ;  /* 0x0000000000f97308 */ /* 0x0005e20000000800 */
[----:B------:R-:W-:-:S02]  /*91b0*/  IMAD.MOV.U32 R128, RZ, RZ, R140 ;  /* 0x000000ffff807224 */ /* 0x000fc400078e008c */
[----:B------:R-:W-:Y:S01]  /*91c0*/  HMMA.16816.F32 R240, R4, R10, R84 ;  /* 0x0000000a04f0723c */ /* 0x000fe20000001854 */
[----:B------:R-:W-:Y:S01]  /*91d0*/  FFMA.FTZ R8, R130, UR20, -R12 ;  /* 0x0000001482087c23 */ /* 0x000fe2000801080c */
[----:B------:R-:W-:Y:S01]  /*91e0*/  MOV R130, R142 ;  /* 0x0000008e00827202 */ /* 0x000fe20000000f00 */
[----:B------:R-:W-:Y:S01]  /*91f0*/  IMAD.MOV.U32 R129, RZ, RZ, R143 ;  /* 0x000000ffff817224 */ /* 0x000fe200078e008f */
[----:B------:R-:W-:Y:S01]  /*9200*/  MOV R142, R13 ;  /* 0x0000000d008e7202 */ /* 0x000fe20000000f00 */
[----:B------:R-:W-:Y:S01]  /*9210*/  IMAD.MOV.U32 R140, RZ, RZ, R250 ;  /* 0x000000ffff8c7224 */ /* 0x000fe200078e00fa */
[----:B------:R-:W-:Y:S01]  /*9220*/  MOV R72, R133 ;  /* 0x0000008500487202 */ /* 0x000fe20000000f00 */
[----:B------:R-:W-:Y:S02]  /*9230*/  IMAD.MOV.U32 R87, RZ, RZ, R131 ;  /* 0x000000ffff577224 */ /* 0x000fe400078e0083 */
[----:B------:R-:W-:Y:S01]  /*9240*/  FFMA.FTZ R10, R134, UR20, -R2 ;  /* 0x00000014860a7c23 */ /* 0x000fe20008010802 */
[----:B------:R-:W-:-:S02]  /*9250*/  IMAD.MOV.U32 R131, RZ, RZ, R141 ;  /* 0x000000ffff837224 */ /* 0x000fc400078e008d */
[----:B------:R-:W-:Y:S01]  /*9260*/  FFMA.FTZ R11, R128, UR20, -R2 ;  /* 0x00000014800b7c23 */ /* 0x000fe20008010802 */
[----:B------:R-:W-:Y:S01]  /*9270*/  IMAD.MOV.U32 R141, RZ, RZ, R251 ;  /* 0x000000ffff8d7224 */ /* 0x000fe200078e00fb */
[----:B------:R-:W-:Y:S01]  /*9280*/  MUFU.EX2 R134, R10 ;  /* 0x0000000a00867308 */ /* 0x000fe20000000800 */
[----:B------:R-:W-:Y:S02]  /*9290*/  IMAD.MOV.U32 R251, RZ, RZ, R218 ;  /* 0x000000fffffb7224 */ /* 0x000fe400078e00da */
[----:B--2---:R-:W-:Y:S01]  /*92a0*/  FFMA.FTZ R0, R248, UR20, -R12 ;  /* 0x00000014f8007c23 */ /* 0x004fe2000801080c */
[----:B------:R-:W-:Y:S01]  /*92b0*/  IMAD.MOV.U32 R143, RZ, RZ, R14 ;  /* 0x000000ffff8f7224 */ /* 0x000fe200078e000e */
[C---:B------:R-:W-:Y:S01]  /*92c0*/  HMMA.16816.F32 R236, R4.reuse, R24, R80 ;  /* 0x0000001804ec723c */ /* 0x040fe20000001850 */
[----:B------:R-:W-:Y:S02]  /*92d0*/  IMAD.MOV.U32 R250, RZ, RZ, R15 ;  /* 0x000000fffffa7224 */ /* 0x000fe400078e000f */
[----:B------:R-:W-:Y:S01]  /*92e0*/  IMAD.MOV.U32 R75, RZ, RZ, R159 ;  /* 0x000000ffff4b7224 */ /* 0x000fe200078e009f */
[----:B------:R2:W-:Y:S01]  /*92f0*/  MUFU.EX2 R248, R0 ;  /* 0x0000000000f87308 */ /* 0x0005e20000000800 */
[----:B------:R-:W-:Y:S01]  /*9300*/  IMAD.MOV.U32 R74, RZ, RZ, R156 ;  /* 0x000000ffff4a7224 */ /* 0x000fe200078e009c */
[C---:B------:R-:W-:Y:S01]  /*9310*/  HMMA.16816.F32 R228, R4.reuse, R28, R64 ;  /* 0x0000001c04e4723c */ /* 0x040fe20000001840 */
[----:B------:R-:W-:Y:S01]  /*9320*/  IMAD.MOV.U32 R81, RZ, RZ, R157 ;  /* 0x000000ffff517224 */ /* 0x000fe200078e009d */
[----:B------:R-:W-:Y:S01]  /*9330*/  MOV R80, R158 ;  /* 0x0000009e00507202 */ /* 0x000fe20000000f00 */
[----:B------:R-:W-:Y:S01]  /*9340*/  IMAD.MOV.U32 R60, RZ, RZ, R130 ;  /* 0x000000ffff3c7224 */ /* 0x000fe200078e0082 */
[----:B------:R-:W-:Y:S01]  /*9350*/  MOV R83, R129 ;  /* 0x0000008100537202 */ /* 0x000fe20000000f00 */
[----:B------:R-:W-:Y:S01]  /*9360*/  LDSM.16.MT88.4 R156, [R188+0x11800] ;  /* 0x01180000bc9c783b */ /* 0x000fe20000004200 */
[----:B------:R-:W-:Y:S01]  /*9370*/  MUFU.EX2 R218, R8 ;  /* 0x0000000800da7308 */ /* 0x000fe20000000800 */
[C---:B-1----:R-:W-:Y:S01]  /*9380*/  HMMA.16816.F32 R24, R4.reuse, R18, R48 ;  /* 0x000000120418723c */ /* 0x042fe20000001830 */
[----:B------:R-:W-:Y:S01]  /*9390*/  IMAD.MOV.U32 R66, RZ, RZ, R141 ;  /* 0x000000ffff427224 */ /* 0x000fe200078e008d */
[----:B------:R-:W-:Y:S01]  /*93a0*/  LDSM.16.MT88.4 R48, [R186+0x13800] ;  /* 0x01380000ba30783b */ /* 0x000fe20000004200 */
[----:B------:R-:W-:Y:S01]  /*93b0*/  IMAD.MOV.U32 R67, RZ, RZ, R148 ;  /* 0x000000ffff437224 */ /* 0x000fe200078e0094 */
[----:B------:R-:W-:Y:S01]  /*93c0*/  MOV R85, R143 ;  /* 0x0000008f00557202 */ /* 0x000fe20000000f00 */
[----:B------:R-:W-:Y:S01]  /*93d0*/  IMAD.MOV.U32 R61, RZ, RZ, R131 ;  /* 0x000000ffff3d7224 */ /* 0x000fe200078e0083 */
[----:B------:R-:W-:Y:S01]  /*93e0*/  HMMA.16816.F32 R28, R4, R16, R52 ;  /* 0x00000010041c723c */ /* 0x000fe20000001834 */
[----:B------:R-:W-:Y:S01]  /*93f0*/  MUFU.EX2 R11, R11 ;  /* 0x0000000b000b7308 */ /* 0x000fe20000000800 */
[----:B--2---:R-:W-:Y:S01]  /*9400*/  FFMA.FTZ R0, R219, UR20, -R12 ;  /* 0x00000014db007c23 */ /* 0x004fe2000801080c */
[----:B------:R-:W-:-:S02]  /*9410*/  IMAD.MOV.U32 R82, RZ, RZ, R140 ;  /* 0x000000ffff527224 */ /* 0x000fc400078e008c */
[----:B------:R-:W-:Y:S01]  /*9420*/  IMAD.MOV.U32 R84, RZ, RZ, R142 ;  /* 0x000000ffff547224 */ /* 0x000fe200078e008e */
[C---:B------:R-:W-:Y:S01]  /*9430*/  HMMA.16816.F32 R16, R4.reuse, R20, R56 ;  /* 0x000000140410723c */ /* 0x040fe20000001838 */
[----:B------:R-:W-:Y:S01]  /*9440*/  LDSM.16.MT88.4 R56, [R188+0x13800] ;  /* 0x01380000bc38783b */ /* 0x000fe20000004200 */
[----:B------:R-:W-:Y:S01]  /*9450*/  MOV R55, R83 ;  /* 0x0000005300377202 */ /* 0x000fe20000000f00 */
[----:B------:R1:W-:Y:S01]  /*9460*/  MUFU.EX2 R219, R0 ;  /* 0x0000000000db7308 */ /* 0x0003e20000000800 */
[----:B------:R-:W-:Y:S01]  /*9470*/  IMAD.MOV.U32 R54, RZ, RZ, R82 ;  /* 0x000000ffff367224 */ /* 0x000fe200078e0052 */
[----:B------:R-:W-:Y:S01]  /*9480*/  MOV R83, R167 ;  /* 0x000000a700537202 */ /* 0x000fe20000000f00 */
[----:B------:R-:W-:Y:S01]  /*9490*/  HMMA.16816.F32 R20, R4, R22, R44 ;  /* 0x000000160414723c */ /* 0x000fe2000000182c */
[----:B------:R-:W-:Y:S01]  /*94a0*/  IMAD.MOV.U32 R82, RZ, RZ, R166 ;  /* 0x000000ffff527224 */ /* 0x000fe200078e00a6 */
[----:B------:R-:W-:Y:S01]  /*94b0*/  LDSM.16.MT88.4 R140, [R185+0x11800] ;  /* 0x01180000b98c783b */ /* 0x000fe20000004200 */
[----:B------:R-:W-:-:S02]  /*94c0*/  IMAD.MOV.U32 R86, RZ, RZ, R250 ;  /* 0x000000ffff567224 */ /* 0x000fc400078e00fa */
[----:B------:R-:W-:Y:S02]  /*94d0*/  IMAD.MOV.U32 R73, RZ, RZ, R151 ;  /* 0x000000ffff497224 */ /* 0x000fe400078e0097 */
[----:B------:R-:W-:Y:S01]  /*94e0*/  IMAD.MOV.U32 R250, RZ, RZ, R149 ;  /* 0x000000fffffa7224 */ /* 0x000fe200078e0095 */
[----:B-1----:R-:W-:Y:S02]  /*94f0*/  LOP3.LUT R0, R37, UR15, R40, 0x96, !PT ;  /* 0x0000000f25007c12 */ /* 0x002fe4000f8e9628 */
[----:B------:R-:W1:Y:S03]  /*9500*/  LDSM.16.MT88.4 R40, [R185+0x13800] ;  /* 0x01380000b928783b */ /* 0x000e660000004200 */
[----:B------:R-:W-:-:S04]  /*9510*/  IMAD.WIDE.U32 R8, R0, -0x2daee0ad, RZ ;  /* 0xd2511f5300087825 */ /* 0x000fc800078e00ff */
[----:B------:R-:W-:-:S04]  /*9520*/  FFMA.FTZ R0, R135, UR20, -R2 ;  /* 0x0000001487007c23 */ /* 0x000fc80008010802 */
[----:B------:R2:W3:Y:S01]  /*9530*/  MUFU.EX2 R135, R0 ;  /* 0x0000000000877308 */ /* 0x0004e20000000800 */
[C---:B------:R-:W-:Y:S02]  /*9540*/  LOP3.LUT R12, R8.reuse, 0xffff, RZ, 0xc0, !PT ;  /* 0x0000ffff080c7812 */ /* 0x040fe400078ec0ff */
[----:B------:R-:W-:Y:S02]  /*9550*/  LOP3.LUT R15, R8, 0xff, RZ, 0xc0, !PT ;  /* 0x000000ff080f7812 */ /* 0x000fe400078ec0ff */
[--C-:B------:R-:W-:Y:S02]  /*9560*/  SHF.R.U32.HI R13, RZ, 0x10, R8.reuse ;  /* 0x00000010ff0d7819 */ /* 0x100fe40000011608 */
[----:B------:R-:W-:Y:S01]  /*9570*/  SHF.R.U32.HI R14, RZ, 0x18, R8 ;  /* 0x00000018ff0e7819 */ /* 0x000fe20000011608 */
[----:B------:R-:W-:Y:S01]  /*9580*/  FFMA.FTZ R8, R87, UR20, -R2 ;  /* 0x0000001457087c23 */ /* 0x000fe20008010802 */
[----:B------:R-:W-:Y:S01]  /*9590*/  SHF.R.U32.HI R7, RZ, 0x8, R12 ;  /* 0x00000008ff077819 */ /* 0x000fe2000001160c */
[----:B------:R-:W-:Y:S01]  /*95a0*/  IMAD.MOV.U32 R87, RZ, RZ, R251 ;  /* 0x000000ffff577224 */ /* 0x000fe200078e00fb */
[----:B------:R-:W-:Y:S01]  /*95b0*/  LOP3.LUT R6, R13, 0xff, RZ, 0xc0, !PT ;  /* 0x000000ff0d067812 */ /* 0x000fe200078ec0ff */
[----:B------:R4:W5:Y:S01]  /*95c0*/  MUFU.EX2 R133, R8 ;  /* 0x0000000800857308 */ /* 0x0009620000000800 */
[----:B------:R-:W-:Y:S01]  /*95d0*/  PRMT R7, R15, 0x5410, R7 ;  /* 0x000054100f077816 */ /* 0x000fe20000000007 */
[----:B------:R-:W-:Y:S01]  /*95e0*/  IMAD.MOV.U32 R13, RZ, RZ, R74 ;  /* 0x000000ffff0d7224 */ /* 0x000fe200078e004a */
[----:B------:R-:W-:Y:S01]  /*95f0*/  PRMT R6, R6, 0x5410, R14 ;  /* 0x0000541006067816 */ /* 0x000fe2000000000e */
[----:B------:R-:W-:Y:S01]  /*9600*/  IMAD.MOV.U32 R14, RZ, RZ, R81 ;  /* 0x000000ffff0e7224 */ /* 0x000fe200078e0051 */
[----:B--2---:R-:W-:Y:S01]  /*9610*/  LOP3.LUT R0, R9, UR11, R38, 0x96, !PT ;  /* 0x0000000b09007c12 */ /* 0x004fe2000f8e9626 */
[----:B------:R-:W-:Y:S01]  /*9620*/  IMAD.MOV.U32 R81, RZ, RZ, R165 ;  /* 0x000000ffff517224 */ /* 0x000fe200078e00a5 */
[----:B---3--:R-:W-:-:S02]  /*9630*/  F2FP.F16.F32.PACK_AB R5, R134, R135 ;  /* 0x000000878605723e */ /* 0x008fc400000000ff */
[C---:B------:R-:W-:Y:S02]  /*9640*/  LOP3.LUT R2, R0.reuse, 0xffff, RZ, 0xc0, !PT ;  /* 0x0000ffff00027812 */ /* 0x040fe400078ec0ff */
[----:B------:R-:W-:Y:S02]  /*9650*/  SHF.R.U32.HI R9, RZ, 0x10, R0 ;  /* 0x00000010ff097819 */ /* 0x000fe40000011600 */
[----:B------:R-:W-:Y:S02]  /*9660*/  LOP3.LUT R10, R0, 0xff, RZ, 0xc0, !PT ;  /* 0x000000ff000a7812 */ /* 0x000fe400078ec0ff */
[----:B------:R-:W-:Y:S02]  /*9670*/  MOV R15, R80 ;  /* 0x00000050000f7202 */ /* 0x000fe40000000f00 */
[----:B----4-:R-:W-:Y:S02]  /*9680*/  SHF.R.U32.HI R8, RZ, 0x8, R2 ;  /* 0x00000008ff087819 */ /* 0x010fe40000011602 */
[----:B------:R-:W-:-:S02]  /*9690*/  SHF.R.U32.HI R2, RZ, 0x18, R0 ;  /* 0x00000018ff027819 */ /* 0x000fc40000011600 */
[----:B------:R-:W-:Y:S01]  /*96a0*/  LOP3.LUT R0, R9, 0xff, RZ, 0xc0, !PT ;  /* 0x000000ff09007812 */ /* 0x000fe200078ec0ff */
[----:B------:R-:W-:Y:S01]  /*96b0*/  IMAD.MOV.U32 R9, RZ, RZ, R67 ;  /* 0x000000ffff097224 */ /* 0x000fe200078e0043 */
[----:B------:R-:W-:Y:S01]  /*96c0*/  PRMT R8, R10, 0x5410, R8 ;  /* 0x000054100a087816 */ /* 0x000fe20000000008 */
[----:B------:R-:W-:Y:S01]  /*96d0*/  IMAD.MOV.U32 R10, RZ, RZ, R72 ;  /* 0x000000ffff0a7224 */ /* 0x000fe200078e0048 */
[----:B------:R-:W-:Y:S02]  /*96e0*/  PRMT R2, R0, 0x5410, R2 ;  /* 0x0000541000027816 */ /* 0x000fe40000000002 */
[----:B------:R-:W-:Y:S02]  /*96f0*/  MOV R80, R164 ;  /* 0x000000a400507202 */ /* 0x000fe40000000f00 */
[--C-:B------:R-:W-:Y:S01]  /*9700*/  HSET2.LE.AND R0, R8, R66.reuse, PT ;  /* 0x0000004208007233 */ /* 0x100fe20003803000 */
[----:B------:R-:W-:Y:S01]  /*9710*/  LDSM.16.MT88.4 R164, [R187+0x11800] ;  /* 0x01180000bba4783b */ /* 0x000fe20000004200 */
[----:B------:R-:W-:Y:S01]  /*9720*/  HSET2.LE.AND R4, R2, R66, PT ;  /* 0x0000004202047233 */ /* 0x000fe20003803000 */
[----:B------:R-:W-:Y:S01]  /*9730*/  IMAD.MOV.U32 R8, RZ, RZ, R75 ;  /* 0x000000ffff087224 */ /* 0x000fe200078e004b */
[----:B------:R-:W-:-:S02]  /*9740*/  F2FP.F16.F32.PACK_AB R2, R248, R249 ;  /* 0x000000f9f802723e */ /* 0x000fc400000000ff */
[----:B------:R-:W-:Y:S02]  /*9750*/  MOV R12, R73 ;  /* 0x00000049000c7202 */ /* 0x000fe40000000f00 */
[----:B------:R-:W-:Y:S01]  /*9760*/  LOP3.LUT R128, R0, R2, RZ, 0xc0, !PT ;  /* 0x0000000200807212 */ /* 0x000fe200078ec0ff */
[----:B------:R-:W-:Y:S01]  /*9770*/  LDSM.16.MT88.4 R72, [R185+0x15800] ;  /* 0x01580000b948783b */ /* 0x000fe20000004200 */
[----:B------:R-:W-:Y:S02]  /*9780*/  LOP3.LUT R129, R4, R5, RZ, 0xc0, !PT ;  /* 0x0000000504817212 */ /* 0x000fe400078ec0ff */
[--C-:B------:R-:W-:Y:S02]  /*9790*/  HSET2.LE.AND R0, R7, R66.reuse, PT ;  /* 0x0000004207007233 */ /* 0x100fe40003803000 */
[----:B------:R-:W-:Y:S02]  /*97a0*/  HSET2.LE.AND R4, R6, R66, PT ;  /* 0x0000004206047233 */ /* 0x000fe40003803000 */
[----:B------:R-:W2:Y:S01]  /*97b0*/  LDSM.16.MT88.4 R64, [R187+0x13800] ;  /* 0x01380000bb40783b */ /* 0x000ea20000004200 */
[----:B------:R-:W-:-:S02]  /*97c0*/  F2FP.F16.F32.PACK_AB R2, R218, R219 ;  /* 0x000000dbda02723e */ /* 0x000fc400000000ff */
[----:B-----5:R-:W-:Y:S02]  /*97d0*/  F2FP.F16.F32.PACK_AB R5, R11, R133 ;  /* 0x000000850b05723e */ /* 0x020fe400000000ff */
[----:B------:R-:W-:Y:S01]  /*97e0*/  LOP3.LUT R130, R0, R2, RZ, 0xc0, !PT ;  /* 0x0000000200827212 */ /* 0x000fe200078ec0ff */
[----:B------:R-:W-:Y:S01]  /*97f0*/  IMAD.MOV.U32 R0, RZ, RZ, R55 ;  /* 0x000000ffff007224 */ /* 0x000fe200078e0037 */
[----:B------:R-:W-:Y:S01]  /*9800*/  LOP3.LUT R131, R4, R5, RZ, 0xc0, !PT ;  /* 0x0000000504837212 */ /* 0x000fe200078ec0ff */
[----:B------:R-:W-:Y:S01]  /*9810*/  IMAD.MOV.U32 R2, RZ, RZ, R60 ;  /* 0x000000ffff027224 */ /* 0x000fe200078e003c */
[----:B------:R-:W-:Y:S01]  /*9820*/  MOV R251, R150 ;  /* 0x0000009600fb7202 */ /* 0x000fe20000000f00 */
[----:B------:R-:W-:Y:S04]  /*9830*/  LDSM.16.MT88.4 R4, [R187+0x17800] ;  /* 0x01780000bb04783b */ /* 0x000fe80000004200 */
[C---:B-1----:R-:W-:Y:S01]  /*9840*/  HMMA.16816.F32 R36, R128.reuse, R40, R100 ;  /* 0x000000288024723c */ /* 0x042fe20000001864 */
[----:B------:R-:W-:Y:S05]  /*9850*/  LDSM.16.MT88.4 R148, [R186+0x11800] ;  /* 0x01180000ba94783b */ /* 0x000fea0000004200 */
[----:B------:R-:W-:Y:S01]  /*9860*/  HMMA.16816.F32 R44, R128, R48, R108 ;  /* 0x00000030802c723c */ /* 0x000fe2000000186c */
        /* <DEDUP_REMOVED lines=9> */
[----:B------:R-:W-:Y:S01]  /*9900*/  FADD.FTZ R2, R108, R2 ;  /* 0x000000026c027221 */ /* 0x000fe20000010000 */
[----:B------:R-:W-:Y:S01]  /*9910*/  HMMA.16816.F32 R52, R128, R56, R116 ;  /* 0x000000388034723c */ /* 0x000fe20000001874 */
[----:B------:R-:W-:Y:S01]  /*9920*/  LDSM.16.MT88.4 R80, [R186+0x15800] ;  /* 0x01580000ba50783b */ /* 0x000fe20000004200 */
[----:B------:R-:W-:Y:S01]  /*9930*/  FADD.FTZ R0, R111, R0 ;  /* 0x000000006f007221 */ /* 0x000fe20000010000 */
[----:B------:R-:W-:-:S03]  /*9940*/  FADD.FTZ R2, R110, R2 ;  /* 0x000000026e027221 */ /* 0x000fc60000010000 */
[C---:B------:R-:W-:Y:S01]  /*9950*/  HMMA.16816.F32 R152, R128.reuse, R156, R152 ;  /* 0x0000009c8098723c */ /* 0x040fe20000001898 */
[----:B------:R-:W-:Y:S01]  /*9960*/  MOV R116, R63 ;  /* 0x0000003f00747202 */ /* 0x000fe20000000f00 */
[----:B------:R-:W-:Y:S02]  /*9970*/  IMAD.MOV.U32 R117, RZ, RZ, R84 ;  /* 0x000000ffff757224 */ /* 0x000fe400078e0054 */
[----:B------:R-:W-:Y:S02]  /*9980*/  IMAD.MOV.U32 R119, RZ, RZ, R62 ;  /* 0x000000ffff777224 */ /* 0x000fe400078e003e */
[----:B------:R-:W-:Y:S01]  /*9990*/  FADD.FTZ R0, R117, R0 ;  /* 0x0000000075007221 */ /* 0x000fe20000010000 */
[C---:B------:R-:W-:Y:S01]  /*99a0*/  HMMA.16816.F32 R156, R128.reuse, R158, R88 ;  /* 0x0000009e809c723c */ /* 0x040fe20000001858 */
[----:B------:R-:W-:Y:S02]  /*99b0*/  IMAD.MOV.U32 R118, RZ, RZ, R85 ;  /* 0x000000ffff767224 */ /* 0x000fe400078e0055 */
[----:B------:R-:W-:Y:S01]  /*99c0*/  FADD.FTZ R2, R116, R2 ;  /* 0x0000000274027221 */ /* 0x000fe20000010000 */
[----:B------:R-:W1:Y:S01]  /*99d0*/  LDSM.16.MT88.4 R88, [R188+0x15800] ;  /* 0x01580000bc58783b */ /* 0x000e620000004200 */
[----:B------:R-:W-:Y:S01]  /*99e0*/  FADD.FTZ R0, R119, R0 ;  /* 0x0000000077007221 */ /* 0x000fe20000010000 */
[----:B--2---:R-:W-:Y:S01]  /*99f0*/  HMMA.16816.F32 R60, R128, R64, R124 ;  /* 0x00000040803c723c */ /* 0x004fe2000000187c */
[----:B------:R-:W-:-:S05]  /*9a00*/  FADD.FTZ R2, R118, R2 ;  /* 0x0000000276027221 */ /* 0x000fca0000010000 */
[----:B------:R-:W-:Y:S01]  /*9a10*/  HMMA.16816.F32 R160, R128, R164, R160 ;  /* 0x000000a480a0723c */ /* 0x000fe200000018a0 */
[----:B------:R-:W-:Y:S01]  /*9a20*/  MOV R126, R86 ;  /* 0x00000056007e7202 */ /* 0x000fe20000000f00 */
[----:B------:R-:W-:-:S04]  /*9a30*/  IMAD.MOV.U32 R127, RZ, RZ, R87 ;  /* 0x000000ffff7f7224 */ /* 0x000fc800078e0057 */
[----:B------:R-:W-:Y:S01]  /*9a40*/  FADD.FTZ R0, R127, R0 ;  /* 0x000000007f007221 */ /* 0x000fe20000010000 */
[----:B------:R-:W-:Y:S01]  /*9a50*/  FADD.FTZ R2, R126, R2 ;  /* 0x000000027e027221 */ /* 0x000fe20000010000 */
[----:B------:R-:W-:Y:S01]  /*9a60*/  HMMA.16816.F32 R164, R128, R166, R96 ;  /* 0x000000a680a4723c */ /* 0x000fe20000001860 */
[----:B------:R-:W2:Y:S01]  /*9a70*/  LDSM.16.MT88.4 R96, [R187+0x15800] ;  /* 0x01580000bb60783b */ /* 0x000ea20000004200 */
[----:B------:R-:W-:Y:S01]  /*9a80*/  FADD.FTZ R0, R15, R0 ;  /* 0x000000000f007221 */ /* 0x000fe20000010000 */
[----:B------:R-:W-:-:S03]  /*9a90*/  FADD.FTZ R2, R14, R2 ;  /* 0x000000020e027221 */ /* 0x000fc60000010000 */
[----:B------:R-:W-:Y:S01]  /*9aa0*/  FADD.FTZ R0, R13, R0 ;  /* 0x000000000d007221 */ /* 0x000fe20000010000 */
[----:B------:R-:W-:Y:S01]  /*9ab0*/  FADD.FTZ R2, R8, R2 ;  /* 0x0000000208027221 */ /* 0x000fe20000010000 */
[----:B------:R-:W-:Y:S01]  /*9ac0*/  HMMA.16816.F32 R40, R128, R42, R104 ;  /* 0x0000002a8028723c */ /* 0x000fe20000001868 */
[----:B------:R-:W3:Y:S01]  /*9ad0*/  LDSM.16.MT88.4 R104, [R185+0x17800] ;  /* 0x01780000b968783b */ /* 0x000ee20000004200 */
[----:B------:R-:W-:Y:S01]  /*9ae0*/  FADD.FTZ R0, R10, R0 ;  /* 0x000000000a007221 */ /* 0x000fe20000010000 */
[----:B------:R-:W-:-:S03]  /*9af0*/  FADD.FTZ R2, R12, R2 ;  /* 0x000000020c027221 */ /* 0x000fc60000010000 */
[C---:B------:R-:W-:Y:S01]  /*9b00*/  HMMA.16816.F32 R48, R128.reuse, R50, R112 ;  /* 0x000000328030723c */ /* 0x040fe20000001870 */
[----:B------:R-:W-:Y:S01]  /*9b10*/  FADD.FTZ R0, R252, R0 ;  /* 0x00000000fc007221 */ /* 0x000fe20000010000 */
[----:B------:R-:W4:Y:S01]  /*9b20*/  LDSM.16.MT88.4 R112, [R186+0x17800] ;  /* 0x01780000ba70783b */ /* 0x000f220000004200 */
[----:B------:R-:W-:Y:S02]  /*9b30*/  FADD.FTZ R2, R9, R2 ;  /* 0x0000000209027221 */ /* 0x000fe40000010000 */
[----:B------:R-:W-:Y:S01]  /*9b40*/  FADD.FTZ R0, R251, R0 ;  /* 0x00000000fb007221 */ /* 0x000fe20000010000 */
        /* <DEDUP_REMOVED lines=10> */
[C---:B------:R-:W-:Y:S06]  /*9bf0*/  HMMA.16816.F32 R88, R128.reuse, R90, R244 ;  /* 0x0000005a8058723c */ /* 0x040fec00000018f4 */
[----:B------:R-:W-:Y:S01]  /*9c00*/  HMMA.16816.F32 R136, R128, R140, R136 ;  /* 0x0000008c8088723c */ /* 0x000fe20000001888 */
[----:B------:R-:W-:Y:S01]  /*9c10*/  FADD.FTZ R244, R11, R0 ;  /* 0x000000000bf47221 */ /* 0x000fe20000010000 */
[----:B------:R-:W-:-:S04]  /*9c20*/  FADD.FTZ R245, R218, R2 ;  /* 0x00000002daf57221 */ /* 0x000fc80000010000 */
[----:B------:R1:W-:Y:S01]  /*9c30*/  STL [R1+0x50], R244 ;  /* 0x000050f401007387 */ /* 0x0003e20000100800 */
[C---:B------:R-:W-:Y:S03]  /*9c40*/  HMMA.16816.F32 R144, R128.reuse, R148, R144 ;  /* 0x000000948090723c */ /* 0x040fe60000001890 */
[----:B------:R1:W-:Y:S03]  /*9c50*/  STL [R1+0x34], R245 ;  /* 0x000034f501007387 */ /* 0x0003e60000100800 */
[C---:B------:R-:W-:Y:S06]  /*9c60*/  HMMA.16816.F32 R140, R128.reuse, R142, R68 ;  /* 0x0000008e808c723c */ /* 0x040fec0000001844 */
[C---:B------:R-:W-:Y:S06]  /*9c70*/  HMMA.16816.F32 R148, R128.reuse, R150, R76 ;  /* 0x000000968094723c */ /* 0x040fec000000184c */
[C---:B------:R-:W-:Y:S06]  /*9c80*/  HMMA.16816.F32 R68, R128.reuse, R72, R172 ;  /* 0x000000488044723c */ /* 0x040fec00000018ac */
[C---:B------:R-:W-:Y:S06]  /*9c90*/  HMMA.16816.F32 R76, R128.reuse, R80, R176 ;  /* 0x00000050804c723c */ /* 0x040fec00000018b0 */
[C---:B--2---:R-:W-:Y:S06]  /*9ca0*/  HMMA.16816.F32 R92, R128.reuse, R96, R92 ;  /* 0x00000060805c723c */ /* 0x044fec000000185c */
[C---:B---3--:R-:W-:Y:S06]  /*9cb0*/  HMMA.16816.F32 R100, R128.reuse, R104, R236 ;  /* 0x000000688064723c */ /* 0x048fec00000018ec */
[C---:B----4-:R-:W-:Y:S06]  /*9cc0*/  HMMA.16816.F32 R108, R128.reuse, R112, R228 ;  /* 0x00000070806c723c */ /* 0x050fec00000018e4 */
        /* <DEDUP_REMOVED lines=34> */
[----:B------:R-:W1:Y:S01]  /*9ef0*/  @!P5 LDC.64 R24, c[0x0][0x220] ;  /* 0x00008800ff18db82 */ /* 0x000e620000000a00 */
[----:B--2---:R-:W-:-:S02]  /*9f00*/  ISETP.GE.AND P4, PT, R12, UR4, PT ;  /* 0x000000040c007c0c */ /* 0x004fc4000bf86270 */
[----:B---3--:R-:W-:Y:S02]  /*9f10*/  ISETP.GE.AND P3, PT, R9, UR4, PT ;  /* 0x0000000409007c0c */ /* 0x008fe4000bf66270 */
[----:B----4-:R-:W-:Y:S01]  /*9f20*/  ISETP.GE.AND P2, PT, R10, UR4, PT ;  /* 0x000000040a007c0c */ /* 0x010fe2000bf46270 */
[----:B------:R-:W-:Y:S01]  /*9f30*/  UIMAD UR4, UR8, UR22, URZ ;  /* 0x00000016080472a4 */ /* 0x000fe2000f8e023f */
[----:B-----5:R-:W-:-:S07]  /*9f40*/  IMAD.MOV.U32 R5, RZ, RZ, R15 ;  /* 0x000000ffff057224 */ /* 0x020fce00078e000f */
        /* <DEDUP_REMOVED lines=15> */
[----:B------:R-:W5:Y:S01]  /*a040*/  @!P5 LDC.64 R14, c[0x0][0x220] ;  /* 0x00008800ff0edb82 */ /* 0x000f620000000a00 */
[C---:B--2---:R-:W-:Y:S01]  /*a050*/  @!P4 LEA R8, P0, R4.reuse, R8, 0x1 ;  /* 0x000000080408c211 */ /* 0x044fe200078008ff */
[----:B------:R-:W-:Y:S03]  /*a060*/  @P4 STS.128 [R211+0x12000], RZ ;  /* 0x012000ffd3004388 */ /* 0x000fe60000000c00 */
[----:B------:R-:W-:-:S03]  /*a070*/  @!P4 LEA.HI.X R9, R4, R9, R0, 0x1, P0 ;  /* 0x000000090409c211 */ /* 0x000fc600000f0c00 */
[----:B------:R-:W2:Y:S01]  /*a080*/  @!P4 LDC.64 R16, c[0x0][0x220] ;  /* 0x00008800ff10cb82 */ /* 0x000ea20000000a00 */
[C---:B----4-:R-:W-:Y:S01]  /*a090*/  @!P3 LEA R12, P0, R4.reuse, R12, 0x1 ;  /* 0x0000000c040cb211 */ /* 0x050fe200078008ff */
[----:B------:R-:W-:Y:S01]  /*a0a0*/  @!PT LDS RZ, [RZ] ;  /* 0x00000000fffff984 */ /* 0x000fe20000000800 */
[----:B------:R-:W-:Y:S01]  /*a0b0*/  @!PT LDS RZ, [RZ] ;  /* 0x00000000fffff984 */ /* 0x000fe20000000800 */
[----:B------:R-:W-:Y:S01]  /*a0c0*/  @!PT LDS RZ, [RZ] ;  /* 0x00000000fffff984 */ /* 0x000fe20000000800 */
[----:B------:R2:W-:Y:S01]  /*a0d0*/  @!P4 LDGSTS.E.BYPASS.LTC128B.128 [R211+0x12000], desc[UR34][R8.64+0x80] ;  /* 0x1200008008d3cfae */ /* 0x0005e2000b901d62 */
[----:B---3--:R-:W-:Y:S02]  /*a0e0*/  IMAD.SHL.U32 R251, R251, 0x2, RZ ;  /* 0x00000002fbfb7824 */ /* 0x008fe400078e00ff */
[C---:B------:R-:W-:Y:S01]  /*a0f0*/  @!P3 LEA.HI.X R13, R4.reuse, R13, R0, 0x1, P0 ;  /* 0x0000000d040db211 */ /* 0x040fe200000f0c00 */
[----:B------:R-:W-:Y:S02]  /*a100*/  @P3 STS.128 [R211+0x14000], RZ ;  /* 0x014000ffd3003388 */ /* 0x000fe40000000c00 */
[----:B------:R-:W3:Y:S01]  /*a110*/  @!P3 LDC.64 R22, c[0x0][0x220] ;  /* 0x00008800ff16bb82 */ /* 0x000ee20000000a00 */
[----:B-1----:R-:W-:Y:S01]  /*a120*/  @!P2 LEA R10, P0, R4, R10, 0x1 ;  /* 0x0000000a040aa211 */ /* 0x002fe200078008ff */
[----:B------:R-:W-:Y:S01]  /*a130*/  @!PT LDS RZ, [RZ] ;  /* 0x00000000fffff984 */ /* 0x000fe20000000800 */
[----:B------:R-:W-:Y:S01]  /*a140*/  @!PT LDS RZ, [RZ] ;  /* 0x00000000fffff984 */ /* 0x000fe20000000800 */
[----:B------:R-:W-:Y:S01]  /*a150*/  @!PT LDS RZ, [RZ] ;  /* 0x00000000fffff984 */ /* 0x000fe20000000800 */
[----:B------:R1:W-:Y:S01]  /*a160*/  @!P3 LDGSTS.E.BYPASS.LTC128B.128 [R211+0x14000], desc[UR34][R12.64+0x100] ;  /* 0x140001000cd3bfae */ /* 0x0003e2000b901d62 */
[----:B------:R-:W-:-:S02]  /*a170*/  LOP3.LUT R251, R251, 0x6, RZ, 0xc0, !PT ;  /* 0x00000006fbfb7812 */ /* 0x000fc400078ec0ff */
[----:B------:R-:W-:Y:S01]  /*a180*/  @!P2 LEA.HI.X R11, R4, R11, R0, 0x1, P0 ;  /* 0x0000000b040ba211 */ /* 0x000fe200000f0c00 */
[----:B------:R-:W-:Y:S01]  /*a190*/  @P2 STS.128 [R211+0x16000], RZ ;  /* 0x016000ffd3002388 */ /* 0x000fe20000000c00 */
[----:B------:R-:W-:Y:S01]  /*a1a0*/  IADD3.X R4, R0, UR21, RZ, P1, !PT ;  /* 0x0000001500047c10 */ /* 0x000fe20008ffe4ff */
        /* <DEDUP_REMOVED lines=8> */
[----:B------:R-:W-:Y:S01]  /*a230*/  @P5 STS.128 [R211+0x10800], RZ ;  /* 0x010800ffd3005388 */ /* 0x000fe20000000c00 */
[----:B------:R-:W-:Y:S01]  /*a240*/  IADD3.X R5, R4, UR21, RZ, P1, !PT ;  /* 0x0000001504057c10 */ /* 0x000fe20008ffe4ff */
[----:B------:R-:W5:Y:S02]  /*a250*/  @!P3 LDC.64 R14, c[0x0][0x220] ;  /* 0x00008800ff0ebb82 */ /* 0x000f640000000a00 */
[----:B------:R-:W-:Y:S01]  /*a260*/  @!PT LDS RZ, [RZ] ;  /* 0x00000000fffff984 */ /* 0x000fe20000000800 */
[----:B------:R-:W-:Y:S01]  /*a270*/  @!PT LDS RZ, [RZ] ;  /* 0x00000000fffff984 */ /* 0x000fe20000000800 */
[----:B------:R-:W-:Y:S01]  /*a280*/  @!PT LDS RZ, [RZ] ;  /* 0x00000000fffff984 */ /* 0x000fe20000000800 */
[----:B------:R-:W-:Y:S01]  /*a290*/  @!P5 LDGSTS.E.BYPASS.LTC128B.128 [R211+0x10800], desc[UR34][R6.64] ;  /* 0x1080000006d3dfae */ /* 0x000fe2000b901d62 */
[----:B--2---:R-:W-:-:S03]  /*a2a0*/  @!P4 LEA R8, P0, R2, R16, 0x1 ;  /* 0x000000100208c211 */ /* 0x004fc600078008ff */
[----:B------:R-:W-:Y:S01]  /*a2b0*/  @P4 STS.128 [R211+0x12800], RZ ;  /* 0x012800ffd3004388 */ /* 0x000fe20000000c00 */
[----:B------:R-:W-:Y:S02]  /*a2c0*/  @!P4 LEA.HI.X R9, R2, R17, R4, 0x1, P0 ;  /* 0x000000110209c211 */ /* 0x000fe400000f0c04 */
[----:B------:R-:W2:Y:S01]  /*a2d0*/  @!P4 LDC.64 R16, c[0x0][0x220] ;  /* 0x00008800ff10cb82 */ /* 0x000ea20000000a00 */
[C---:B-1----:R-:W-:Y:S02]  /*a2e0*/  @!P5 LEA R12, P1, R0.reuse, R18, 0x1 ;  /* 0x00000012000cd211 */ /* 0x042fe400078208ff */
[----:B------:R-:W-:Y:S01]  /*a2f0*/  @!PT LDS RZ, [RZ] ;  /* 0x00000000fffff984 */ /* 0x000fe20000000800 */
[----:B------:R-:W-:Y:S01]  /*a300*/  @!PT LDS RZ, [RZ] ;  /* 0x00000000fffff984 */ /* 0x000fe20000000800 */
[----:B------:R-:W-:Y:S01]  /*a310*/  @!PT LDS RZ, [RZ] ;  /* 0x00000000fffff984 */ /* 0x000fe20000000800 */
[----:B------:R4:W-:Y:S02]  /*a320*/  @!P4 LDGSTS.E.BYPASS.LTC128B.128 [R211+0x12800], desc[UR34][R8.64+0x80] ;  /* 0x1280008008d3cfae */ /* 0x0009e4000b901d62 */
[----:B------:R-:W-:Y:S02]  /*a330*/  @!P5 LEA.HI.X R13, R0, R19, R5, 0x1, P1 ;  /* 0x00000013000dd211 */ /* 0x000fe400008f0c05 */
[----:B------:R-:W-:Y:S01]  /*a340*/  @P3 STS.128 [R211+0x14800], RZ ;  /* 0x014800ffd3003388 */ /* 0x000fe20000000c00 */
[----:B------:R-:W1:Y:S01]  /*a350*/  @!P3 LDC.64 R18, c[0x0][0x220] ;  /* 0x00008800ff12bb82 */ /* 0x000e620000000a00 */
[----:B---3--:R-:W-:-:S04]  /*a360*/  @!P3 LEA R10, P0, R2, R22, 0x1 ;  /* 0x00000016020ab211 */ /* 0x008fc800078008ff */
[----:B------:R-:W-:-:S03]  /*a370*/  @!P3 LEA.HI.X R11, R2, R23, R4, 0x1, P0 ;  /* 0x00000017020bb211 */ /* 0x000fc600000f0c04 */
[----:B------:R-:W3:Y:S02]  /*a380*/  @!P2 LDC.64 R22, c[0x0][0x220] ;  /* 0x00008800ff16ab82 */ /* 0x000ee40000000a00 */
[----:B------:R-:W-:Y:S01]  /*a390*/  @!PT LDS RZ, [RZ] ;  /* 0x00000000fffff984 */ /* 0x000fe20000000800 */
[----:B------:R-:W-:Y:S01]  /*a3a0*/  @!PT LDS RZ, [RZ] ;  /* 0x00000000fffff984 */ /* 0x000fe20000000800 */
[----:B------:R-:W-:Y:S01]  /*a3b0*/  @!PT LDS RZ, [RZ] ;  /* 0x00000000fffff984 */ /* 0x000fe20000000800 */
[----:B------:R5:W-:Y:S04]  /*a3c0*/  @!P3 LDGSTS.E.BYPASS.LTC128B.128 [R211+0x14800], desc[UR34][R10.64+0x100] ;  /* 0x148001000ad3bfae */ /* 0x000be8000b901d62 */
[----:B------:R-:W-:Y:S01]  /*a3d0*/  @P2 STS.128 [R211+0x16800], RZ ;  /* 0x016800ffd3002388 */ /* 0x000fe20000000c00 */
[----:B----4-:R-:W-:-:S04]  /*a3e0*/  @!P2 LEA R8, P0, R2, R20, 0x1 ;  /* 0x000000140208a211 */ /* 0x010fc800078008ff */
[----:B------:R-:W-:Y:S02]  /*a3f0*/  @!P2 LEA.HI.X R9, R2, R21, R4, 0x1, P0 ;  /* 0x000000150209a211 */ /* 0x000fe400000f0c04 */
[----:B------:R-:W4:Y:S01]  /*a400*/  @!P2 LDC.64 R20, c[0x0][0x220] ;  /* 0x00008800ff14ab82 */ /* 0x000f220000000a00 */
[C---:B--2---:R-:W-:Y:S02]  /*a410*/  @!P4 LEA R6, P0, R0.reuse, R16, 0x1 ;  /* 0x000000100006c211 */ /* 0x044fe400078008ff */
        /* <DEDUP_REMOVED lines=8> */
[----:B-----5:R-:W5:Y:S02]  /*a4a0*/  @!P4 LDC.64 R10, c[0x0][0x220] ;  /* 0x00008800ff0acb82 */ /* 0x020f640000000a00 */
        /* <DEDUP_REMOVED lines=10> */
[----:B--2---:R-:W-:-:S02]  /*a550*/  @!P3 LEA R8, P0, R0, R14, 0x1 ;  /* 0x0000000e0008b211 */ /* 0x004fc400078008ff */
[----:B------:R-:W-:Y:S02]  /*a560*/  @!P5 LEA R14, P1, R2, R24, 0x1 ;  /* 0x00000018020ed211 */ /* 0x000fe400078208ff */
[--C-:B------:R-:W-:Y:S02]  /*a570*/  @!P3 LEA.HI.X R9, R0, R15, R5.reuse, 0x1, P0 ;  /* 0x0000000f0009b211 */ /* 0x100fe400000f0c05 */
[----:B-----5:R-:W-:Y:S02]  /*a580*/  @!P4 LEA R10, P6, R2, R10, 0x1 ;  /* 0x0000000a020ac211 */ /* 0x020fe400078c08ff */
[----:B---3--:R-:W-:Y:S01]  /*a590*/  @!P2 LEA R12, P0, R0, R22, 0x1 ;  /* 0x00000016000ca211 */ /* 0x008fe200078008ff */
[----:B------:R-:W-:Y:S01]  /*a5a0*/  @!PT LDS RZ, [RZ] ;  /* 0x00000000fffff984 */ /* 0x000fe20000000800 */
[----:B------:R-:W-:Y:S01]  /*a5b0*/  @!PT LDS RZ, [RZ] ;  /* 0x00000000fffff984 */ /* 0x000fe20000000800 */
[----:B------:R-:W-:Y:S01]  /*a5c0*/  @!PT LDS RZ, [RZ] ;  /* 0x00000000fffff984 */ /* 0x000fe20000000800 */
[----:B------:R1:W-:Y:S01]  /*a5d0*/  @!P3 LDGSTS.E.BYPASS.LTC128B.128 [R211+0x15000], desc[UR34][R8.64+0x100] ;  /* 0x1500010008d3bfae */ /* 0x0003e2000b901d62 */
[--C-:B------:R-:W-:Y:S02]  /*a5e0*/  @!P5 LEA.HI.X R15, R2, R25, R4.reuse, 0x1, P1 ;  /* 0x00000019020fd211 */ /* 0x100fe400008f0c04 */
[----:B------:R-:W-:Y:S01]  /*a5f0*/  @!P2 LEA.HI.X R13, R0, R23, R5, 0x1, P0 ;  /* 0x00000017000da211 */ /* 0x000fe200000f0c05 */
[----:B------:R-:W-:Y:S01]  /*a600*/  @P2 STS.128 [R211+0x17000], RZ ;  /* 0x017000ffd3002388 */ /* 0x000fe20000000c00 */
[C-C-:B------:R-:W-:Y:S01]  /*a610*/  @!P4 LEA.HI.X R11, R2.reuse, R11, R4.reuse, 0x1, P6 ;  /* 0x0000000b020bc211 */ /* 0x140fe200030f0c04 */
[----:B------:R-:W-:Y:S01]  /*a620*/  IMAD.U32 R0, RZ, RZ, UR22 ;  /* 0x00000016ff007e24 */ /* 0x000fe2000f8e00ff */
[----:B----4-:R-:W-:Y:S01]  /*a630*/  @!P2 LEA R6, P0, R2, R20, 0x1 ;  /* 0x000000140206a211 */ /* 0x010fe200078008ff */
[----:B------:R-:W-:Y:S01]  /*a640*/  @!PT LDS RZ, [RZ] ;  /* 0x00000000fffff984 */ /* 0x000fe20000000800 */
[----:B------:R-:W-:Y:S01]  /*a650*/  @!PT LDS RZ, [RZ] ;  /* 0x00000000fffff984 */ /* 0x000fe20000000800 */
[----:B------:R-:W-:Y:S01]  /*a660*/  @!PT LDS RZ, [RZ] ;  /* 0x00000000fffff984 */ /* 0x000fe20000000800 */
[----:B------:R-:W-:Y:S02]  /*a670*/  @!P2 LDGSTS.E.BYPASS.LTC128B.128 [R211+0x17000], desc[UR34][R12.64+0x180] ;  /* 0x170001800cd3afae */ /* 0x000fe4000b901d62 */
[----:B------:R-:W-:Y:S01]  /*a680*/  IMAD R0, R0, 0x40, R251 ;  /* 0x0000004000007824 */ /* 0x000fe200078e02fb */
[----:B------:R-:W-:Y:S01]  /*a690*/  @!P2 LEA.HI.X R7, R2, R21, R4, 0x1, P0 ;  /* 0x000000150207a211 */ /* 0x000fe200000f0c04 */
[----:B------:R-:W-:Y:S03]  /*a6a0*/  @P5 STS.128 [R211+0x11800], RZ ;  /* 0x011800ffd3005388 */ /* 0x000fe60000000c00 */
[C---:B------:R-:W-:Y:S01]  /*a6b0*/  ISETP.GE.AND P6, PT, R0.reuse, R217, PT ;  /* 0x000000d90000720c */ /* 0x040fe20003fc6270 */
[----:B------:R-:W-:Y:S01]  /*a6c0*/  @!PT LDS RZ, [RZ] ;  /* 0x00000000fffff984 */ /* 0x000fe20000000800 */
[----:B------:R-:W-:Y:S01]  /*a6d0*/  @!PT LDS RZ, [RZ] ;  /* 0x00000000fffff984 */ /* 0x000fe20000000800 */
[----:B------:R-:W-:Y:S01]  /*a6e0*/  @!PT LDS RZ, [RZ] ;  /* 0x00000000fffff984 */ /* 0x000fe20000000800 */
[----:B------:R2:W-:Y:S03]  /*a6f0*/  @!P5 LDGSTS.E.BYPASS.LTC128B.128 [R211+0x11800], desc[UR34][R14.64] ;  /* 0x118000000ed3dfae */ /* 0x0005e6000b901d62 */
[----:B------:R-:W-:Y:S01]  /*a700*/  ISETP.LT.OR P6, PT, R0, R213, P6 ;  /* 0x000000d50000720c */ /* 0x000fe200037c1670 */
[----:B------:R-:W-:Y:S04]  /*a710*/  @P4 STS.128 [R211+0x13800], RZ ;  /* 0x013800ffd3004388 */ /* 0x000fe80000000c00 */
[----:B------:R-:W-:Y:S01]  /*a720*/  @!PT LDS RZ, [RZ] ;  /* 0x00000000fffff984 */ /* 0x000fe20000000800 */
[----:B------:R-:W-:Y:S01]  /*a730*/  @!PT LDS RZ, [RZ] ;  /* 0x00000000fffff984 */ /* 0x000fe20000000800 */
[----:B------:R-:W-:Y:S01]  /*a740*/  @!PT LDS RZ, [RZ] ;  /* 0x00000000fffff984 */ /* 0x000fe20000000800 */
[----:B------:R-:W-:Y:S01]  /*a750*/  @!P4 LDGSTS.E.BYPASS.LTC128B.128 [R211+0x13800], desc[UR34][R10.64+0x80] ;  /* 0x138000800ad3cfae */ /* 0x000fe2000b901d62 */
[----:B-1----:R-:W-:-:S03]  /*a760*/  @!P3 LEA R8, P1, R2, R18, 0x1 ;  /* 0x000000120208b211 */ /* 0x002fc600078208ff */
[----:B------:R-:W-:Y:S01]  /*a770*/  @P3 STS.128 [R211+0x15800], RZ ;  /* 0x015800ffd3003388 */ /* 0x000fe20000000c00 */
[----:B------:R-:W-:Y:S01]  /*a780*/  @!P3 LEA.HI.X R9, R2, R19, R4, 0x1, P1 ;  /* 0x000000130209b211 */ /* 0x000fe200008f0c04 */
[----:B------:R-:W-:Y:S01]  /*a790*/  IMAD.IADD R2, R215, 0x1, -R0 ;  /* 0x00000001d7027824 */ /* 0x000fe200078e0a00 */
[----:B------:R-:W-:-:S03]  /*a7a0*/  ISETP.GE.AND P1, PT, R0, R216, PT ;  /* 0x000000d80000720c */ /* 0x000fc60003f26270 */
[----:B------:R-:W-:Y:S01]  /*a7b0*/  @!PT LDS RZ, [RZ] ;  /* 0x00000000fffff984 */ /* 0x000fe20000000800 */
[----:B------:R-:W-:Y:S01]  /*a7c0*/  @!PT LDS RZ, [RZ] ;  /* 0x00000000fffff984 */ /* 0x000fe20000000800 */
[----:B------:R-:W-:Y:S01]  /*a7d0*/  @!PT LDS RZ, [RZ] ;  /* 0x00000000fffff984 */ /* 0x000fe20000000800 */
[----:B------:R1:W-:Y:S01]  /*a7e0*/  @!P3 LDGSTS.E.BYPASS.LTC128B.128 [R211+0x15800], desc[UR34][R8.64+0x100] ;  /* 0x1580010008d3bfae */ /* 0x0003e2000b901d62 */
[----:B------:R-:W-:Y:S02]  /*a7f0*/  IABS R2, R2 ;  /* 0x0000000200027213 */ /* 0x000fe40000000000 */
[C---:B------:R-:W-:Y:S01]  /*a800*/  ISETP.LT.OR P1, PT, R0.reuse, R212, P1 ;  /* 0x000000d40000720c */ /* 0x040fe20000f21670 */
        /* <DEDUP_REMOVED lines=14> */
[----:B------:R-:W4:Y:S04]  /*a8f0*/  LDSM.16.M88.4 R240, [R208] ;  /* 0x00000000d0f0783b */ /* 0x000f280000000200 */
[----:B------:R-:W0:Y:S01]  /*a900*/  LDGDEPBAR ;  /* 0x00000000000079af */ /* 0x000e220000000000 */
[C---:B-1----:R-:W-:Y:S06]  /*a910*/  HMMA.16816.F32 R28, R4.reuse, R24, RZ ;  /* 0x00000018041c723c */ /* 0x042fec00000018ff */
[C---:B------:R-:W-:Y:S06]  /*a920*/  HMMA.16816.F32 R32, R4.reuse, R26, RZ ;  /* 0x0000001a0420723c */ /* 0x040fec00000018ff */
[C---:B------:R-:W-:Y:S06]  /*a930*/  HMMA.16816.F32 R224, R4.reuse, R20, RZ ;  /* 0x0000001404e0723c */ /* 0x040fec00000018ff */
[C---:B------:R-:W-:Y:S01]  /*a940*/  HMMA.16816.F32 R220, R4.reuse, R22, RZ ;  /* 0x0000001604dc723c */ /* 0x040fe200000018ff */
[----:B------:R-:W-:Y:S05]  /*a950*/  LDSM.16.M88.4 R20, [R190+0x8000] ;  /* 0x00800000be14783b */ /* 0x000fea0000000200 */
[C---:B------:R-:W-:Y:S06]  /*a960*/  HMMA.16816.F32 R180, R4.reuse, R16, RZ ;  /* 0x0000001004b4723c */ /* 0x040fec00000018ff */
[C---:B------:R-:W-:Y:S06]  /*a970*/  HMMA.16816.F32 R176, R4.reuse, R18, RZ ;  /* 0x0000001204b0723c */ /* 0x040fec00000018ff */
[C---:B------:R-:W-:Y:S06]  /*a980*/  HMMA.16816.F32 R168, R4.reuse, R12, RZ ;  /* 0x0000000c04a8723c */ /* 0x040fec00000018ff */
[----:B------:R-:W-:Y:S01]  /*a990*/  HMMA.16816.F32 R24, R4, R14, RZ ;  /* 0x0000000e0418723c */ /* 0x000fe200000018ff */
[----:B------:R-:W1:Y:S05]  /*a9a0*/  LDSM.16.M88.4 R4, [R194] ;  /* 0x00000000c204783b */ /* 0x000e6a0000000200 */
[C---:B------:R-:W-:Y:S01]  /*a9b0*/  HMMA.16816.F32 R16, R8.reuse, R172, R28 ;  /* 0x000000ac0810723c */ /* 0x040fe2000000181c */
[----:B------:R-:W-:Y:S05]  /*a9c0*/  LDSM.16.M88.4 R28, [R189+0x800] ;  /* 0x00080000bd1c783b */ /* 0x000fea0000000200 */
[C---:B------:R-:W-:Y:S06]  /*a9d0*/  HMMA.16816.F32 R12, R8.reuse, R174, R32 ;  /* 0x000000ae080c723c */ /* 0x040fec0000001820 */
[C---:B--2---:R-:W-:Y:S06]  /*a9e0*/  HMMA.16816.F32 R236, R8.reuse, R232, R224 ;  /* 0x000000e808ec723c */ /* 0x044fec00000018e0 */
[C---:B---3--:R-:W-:Y:S06]  /*a9f0*/  HMMA.16816.F32 R224, R8.reuse, R228, R180 ;  /* 0x000000e408e0723c */ /* 0x048fec00000018b4 */
[C---:B------:R-:W-:Y:S01]  /*aa00*/  HMMA.16816.F32 R228, R8.reuse, R230, R176 ;  /* 0x000000e608e4723c */ /* 0x040fe200000018b0 */
[----:B------:R-:W2:Y:S05]  /*aa10*/  LDSM.16.M88.4 R176, [R190+0x8800] ;  /* 0x00880000beb0783b */ /* 0x000eaa0000000200 */
[C---:B------:R-:W-:Y:S01]  /*aa20*/  HMMA.16816.F32 R232, R8.reuse, R234, R220 ;  /* 0x000000ea08e8723c */ /* 0x040fe200000018dc */
[----:B------:R-:W3:Y:S05]  /*aa30*/  LDSM.16.M88.4 R220, [R190+0x9000] ;  /* 0x00900000bedc783b */ /* 0x000eea0000000200 */
[----:B----4-:R-:W-:Y:S01]  /*aa40*/  HMMA.16816.F32 R172, R8, R242, R24 ;  /* 0x000000f208ac723c */ /* 0x010fe20000001818 */
[----:B------:R-:W4:Y:S05]  /*aa50*/  LDSM.16.M88.4 R24, [R190+0x9800] ;  /* 0x00980000be18783b */ /* 0x000f2a0000000200 */
[----:B-1----:R-:W-:Y:S06]  /*aa60*/  HMMA.16816.F32 R32, R4, R20, R16 ;  /* 0x000000140420723c */ /* 0x002fec0000001810 */
[----:B------:R-:W-:Y:S01]  /*aa70*/  HMMA.16816.F32 R180, R8, R240, R168 ;  /* 0x000000f008b4723c */ /* 0x000fe200000018a8 */
[----:B------:R-:W-:Y:S05]  /*aa80*/  LDSM.16.M88.4 R8, [R193] ;  /* 0x00000000c108783b */ /* 0x000fea0000000200 */
[C---:B------:R-:W-:Y:S01]  /*aa90*/  HMMA.16816.F32 R16, R4.reuse, R22, R12 ;  /* 0x000000160410723c */ /* 0x040fe2000000180c */
[----:B------:R-:W1:Y:S05]  /*aaa0*/  LDSM.16.M88.4 R20, [R189] ;  /* 0x00000000bd14783b */ /* 0x000e6a0000000200 */
[C---:B--2---:R-:W-:Y:S06]  /*aab0*/  HMMA.16816.F32 R168, R4.reuse, R178, R232 ;  /* 0x000000b204a8723c */ /* 0x044fec00000018e8 */
[C---:B---3--:R-:W-:Y:S06]  /*aac0*/  HMMA.16816.F32 R232, R4.reuse, R220, R224 ;  /* 0x000000dc04e8723c */ /* 0x048fec00000018e0 */
[C---:B------:R-:W-:Y:S01]  /*aad0*/  HMMA.16816.F32 R228, R4.reuse, R222, R228 ;  /* 0x000000de04e4723c */ /* 0x040fe200000018e4 */
[----:B------:R-:W2:Y:S05]  /*aae0*/  LDSM.16.M88.4 R220, [R189+0x1000] ;  /* 0x00100000bddc783b */ /* 0x000eaa0000000200 */
[C---:B------:R-:W-:Y:S01]  /*aaf0*/  HMMA.16816.F32 R12, R4.reuse, R176, R236 ;  /* 0x000000b0040c723c */ /* 0x040fe200000018ec */
[----:B------:R-:W-:Y:S05]  /*ab00*/  LDSM.16.M88.4 R236, [R184+0xb800] ;  /* 0x00b80000b8ec783b */ /* 0x000fea0000000200 */
[C---:B----4-:R-:W-:Y:S06]  /*ab10*/  HMMA.16816.F32 R240, R4.reuse, R24, R180 ;  /* 0x0000001804f0723c */ /* 0x050fec00000018b4 */
[----:B------:R-:W-:Y:S01]  /*ab20*/  HMMA.16816.F32 R224, R4, R26, R172 ;  /* 0x0000001a04e0723c */ /* 0x000fe200000018ac */
[----:B------:R-:W-:Y:S04]  /*ab30*/  LDSM.16.M88.4 R4, [R191+0x2000] ;  /* 0x00200000bf04783b */ /* 0x000fe80000000200 */
[----:B------:R-:W-:Y:S01]  /*ab40*/  LDSM.16.M88.4 R24, [R184+0xa800] ;  /* 0x00a80000b818783b */ /* 0x000fe20000000200 */
[C---:B-1----:R-:W-:Y:S06]  /*ab50*/  HMMA.16816.F32 R180, R8.reuse, R20, R32 ;  /* 0x0000001408b4723c */ /* 0x042fec0000001820 */
[C---:B------:R-:W-:Y:S01]  /*ab60*/  HMMA.16816.F32 R176, R8.reuse, R22, R16 ;  /* 0x0000001608b0723c */ /* 0x040fe20000001810 */
[----:B------:R-:W1:Y:S04]  /*ab70*/  LDSM.16.M88.4 R20, [R189+0x1800] ;  /* 0x00180000bd14783b */ /* 0x000e680000000200 */
[----:B------:R-:W3:Y:S01]  /*ab80*/  LDSM.16.M88.4 R16, [R184+0xa000] ;  /* 0x00a00000b810783b */ /* 0x000ee20000000200 */
[C---:B------:R-:W-:Y:S03]  /*ab90*/  HMMA.16816.F32 R32, R8.reuse, R30, R168 ;  /* 0x0000001e0820723c */ /* 0x040fe600000018a8 */
[----:B------:R-:W4:Y:S03]  /*aba0*/  LDSM.16.M88.4 R168, [R184+0xb000] ;  /* 0x00b00000b8a8783b */ /* 0x000f260000000200 */
[C---:B------:R-:W-:Y:S06]  /*abb0*/  HMMA.16816.F32 R12, R8.reuse, R28, R12 ;  /* 0x0000001c080c723c */ /* 0x040fec000000180c */
[C---:B--2---:R-:W-:Y:S06]  /*abc0*/  HMMA.16816.F32 R28, R8.reuse, R220, R232 ;  /* 0x000000dc081c723c */ /* 0x044fec00000018e8 */
[C---:B------:R-:W-:Y:S06]  /*abd0*/  HMMA.16816.F32 R172, R8.reuse, R222, R228 ;  /* 0x000000de08ac723c */ /* 0x040fec00000018e4 */
[C---:B-1----:R-:W-:Y:S06]  /*abe0*/  HMMA.16816.F32 R228, R8.reuse, R20, R240 ;  /* 0x0000001408e4723c */ /* 0x042fec00000018f0 */
[----:B------:R-:W-:Y:S01]  /*abf0*/  HMMA.16816.F32 R224, R8, R22, R224 ;  /* 0x0000001608e0723c */ /* 0x000fe200000018e0 */
[----:B------:R-:W-:Y:S05]  /*ac00*/  LDSM.16.M88.4 R8, [R192+0x2000] ;  /* 0x00200000c008783b */ /* 0x000fea0000000200 */
[C---:B---3--:R-:W-:Y:S01]  /*ac10*/  HMMA.16816.F32 R232, R4.reuse, R16, R180 ;  /* 0x0000001004e8723c */ /* 0x048fe200000018b4 */
[----:B------:R-:W1:Y:S05]  /*ac20*/  LDSM.16.M88.4 R180, [R207] ;  /* 0x00000000cfb4783b */ /* 0x000e6a0000000200 */
[C---:B------:R-:W-:Y:S01]  /*ac30*/  HMMA.16816.F32 R240, R4.reuse, R24, R12 ;  /* 0x0000001804f0723c */ /* 0x040fe2000000180c */
[----:B------:R-:W2:Y:S05]  /*ac40*/  LDSM.16.M88.4 R12, [R205] ;  /* 0x00000000cd0c783b */ /* 0x000eaa0000000200 */
[C---:B------:R-:W-:Y:S06]  /*ac50*/  HMMA.16816.F32 R220, R4.reuse, R18, R176 ;  /* 0x0000001204dc723c */ /* 0x040fec00000018b0 */
[C---:B------:R-:W-:Y:S01]  /*ac60*/  HMMA.16816.F32 R176, R4.reuse, R26, R32 ;  /* 0x0000001a04b0723c */ /* 0x040fe20000001820 */
[----:B------:R-:W3:Y:S05]  /*ac70*/  LDSM.16.M88.4 R32, [R206] ;  /* 0x00000000ce20783b */ /* 0x000eea0000000200 */
[C---:B----4-:R-:W-:Y:S01]  /*ac80*/  HMMA.16816.F32 R24, R4.reuse, R168, R28 ;  /* 0x000000a80418723c */ /* 0x050fe2000000181c */
[----:B------:R-:W4:Y:S05]  /*ac90*/  LDSM.16.M88.4 R28, [R204] ;  /* 0x00000000cc1c783b */ /* 0x000f2a0000000200 */
[C---:B------:R-:W-:Y:S06]  /*aca0*/  HMMA.16816.F32 R20, R4.reuse, R170, R172 ;  /* 0x000000aa0414723c */ /* 0x040fec00000018ac */
[C---:B------:R-:W-:Y:S06]  /*acb0*/  HMMA.16816.F32 R16, R4.reuse, R236, R228 ;  /* 0x000000ec0410723c */ /* 0x040fec00000018e4 */
[----:B------:R-:W-:Y:S01]  /*acc0*/  HMMA.16816.F32 R168, R4, R238, R224 ;  /* 0x000000ee04a8723c */ /* 0x000fe200000018e0 */
[----:B------:R-:W-:Y:S05]  /*acd0*/  LDSM.16.M88.4 R4, [R194+0x2000] ;  /* 0x00200000c204783b */ /* 0x000fea0000000200 */
[C---:B-1----:R-:W-:Y:S06]  /*ace0*/  HMMA.16816.F32 R224, R8.reuse, R180, R232 ;  /* 0x000000b408e0723c */ /* 0x042fec00000018e8 */
[C---:B------:R-:W-:Y:S01]  /*acf0*/  HMMA.16816.F32 R180, R8.reuse, R182, R220 ;  /* 0x000000b608b4723c */ /* 0x040fe200000018dc */
[----:B------:R-:W1:Y:S05]  /*ad00*/  LDSM.16.M88.4 R220, [R190+0xa000] ;  /* 0x00a00000bedc783b */ /* 0x000e6a0000000200 */
[C---:B--2---:R-:W-:Y:S01]  /*ad10*/  HMMA.16816.F32 R172, R8.reuse, R12, R24 ;  /* 0x0000000c08ac723c */ /* 0x044fe20000001818 */
[----:B------:R-:W2:Y:S05]  /*ad20*/  LDSM.16.M88.4 R24, [R190+0xa800] ;  /* 0x00a80000be18783b */ /* 0x000eaa0000000200 */
[C---:B---3--:R-:W-:Y:S01]  /*ad30*/  HMMA.16816.F32 R236, R8.reuse, R32, R240 ;  /* 0x0000002008ec723c */ /* 0x048fe200000018f0 */
[----:B------:R-:W-:Y:S05]  /*ad40*/  LDSM.16.M88.4 R240, [R202] ;  /* 0x00000000caf0783b */ /* 0x000fea0000000200 */
[C---:B------:R-:W-:Y:S06]  /*ad50*/  HMMA.16816.F32 R228, R8.reuse, R34, R176 ;  /* 0x0000002208e4723c */ /* 0x040fec00000018b0 */
[C---:B------:R-:W-:Y:S01]  /*ad60*/  HMMA.16816.F32 R32, R8.reuse, R14, R20 ;  /* 0x0000000e0820723c */ /* 0x040fe20000001814 */
[----:B------:R-:W3:Y:S05]  /*ad70*/  LDSM.16.M88.4 R12, [R190+0xb800] ;  /* 0x00b80000be0c783b */ /* 0x000eea0000000200 */
[C---:B----4-:R-:W-:Y:S01]  /*ad80*/  HMMA.16816.F32 R20, R8.reuse, R28, R16 ;  /* 0x0000001c0814723c */ /* 0x050fe20000001810 */
[----:B------:R-:W4:Y:S05]  /*ad90*/  LDSM.16.M88.4 R16, [R190+0xb000] ;  /* 0x00b00000be10783b */ /* 0x000f2a0000000200 */
[----:B------:R-:W-:Y:S01]  /*ada0*/  HMMA.16816.F32 R28, R8, R30, R168 ;  /* 0x0000001e081c723c */ /* 0x000fe200000018a8 */
[----:B------:R-:W-:Y:S05]  /*adb0*/  LDSM.16.M88.4 R8, [R193+0x2000] ;  /* 0x00200000c108783b */ /* 0x000fea0000000200 */
[C---:B-1----:R-:W-:Y:S01]  /*adc0*/  HMMA.16816.F32 R176, R4.reuse, R222, R180 ;  /* 0x000000de04b0723c */ /* 0x042fe200000018b4 */
[----:B------:R-:W1:Y:S05]  /*add0*/  LDSM.16.M88.4 R180, [R189+0x2000] ;  /* 0x00200000bdb4783b */ /* 0x000e6a0000000200 */
[C---:B------:R-:W-:Y:S06]  /*ade0*/  HMMA.16816.F32 R168, R4.reuse, R220, R224 ;  /* 0x000000dc04a8723c */ /* 0x040fec00000018e0 */
[C---:B--2---:R-:W-:Y:S06]  /*adf0*/  HMMA.16816.F32 R236, R4.reuse, R24, R236 ;  /* 0x0000001804ec723c */ /* 0x044fec00000018ec */
[C---:B------:R-:W-:Y:S01]  /*ae00*/  HMMA.16816.F32 R224, R4.reuse, R26, R228 ;  /* 0x0000001a04e0723c */ /* 0x040fe200000018e4 */
[----:B------:R-:W2:Y:S05]  /*ae10*/  LDSM.16.M88.4 R24, [R189+0x3000] ;  /* 0x00300000bd18783b */ /* 0x000eaa0000000200 */
[C---:B---3--:R-:W-:Y:S06]  /*ae20*/  HMMA.16816.F32 R20, R4.reuse, R12, R20 ;  /* 0x0000000c0414723c */ /* 0x048fec0000001814 */
[C---:B----4-:R-:W-:Y:S01]  /*ae30*/  HMMA.16816.F32 R220, R4.reuse, R16, R172 ;  /* 0x0000001004dc723c */ /* 0x050fe200000018ac */
[----:B------:R-:W3:Y:S05]  /*ae40*/  LDSM.16.M88.4 R172, [R189+0x2800] ;  /* 0x00280000bdac783b */ /* 0x000eea0000000200 */
[----:B------:R-:W-:Y:S01]  /*ae50*/  HMMA.16816.F32 R32, R4, R18, R32 ;  /* 0x000000120420723c */ /* 0x000fe20000001820 */
[----:B------:R-:W4:Y:S05]  /*ae60*/  LDSM.16.M88.4 R16, [R189+0x3800] ;  /* 0x00380000bd10783b */ /* 0x000f2a0000000200 */
[----:B-1----:R-:W-:Y:S06]  /*ae70*/  HMMA.16816.F32 R168, R8, R180, R168 ;  /* 0x000000b408a8723c */ /* 0x002fec00000018a8 */
[----:B------:R-:W-:Y:S01]  /*ae80*/  HMMA.16816.F32 R12, R4, R14, R28 ;  /* 0x0000000e040c723c */ /* 0x000fe2000000181c */
[----:B------:R-:W-:Y:S04]  /*ae90*/  LDSM.16.M88.4 R4, [R191+0x4000] ;  /* 0x00400000bf04783b */ /* 0x000fe80000000200 */
[----:B------:R-:W-:Y:S01]  /*aea0*/  LDSM.16.M88.4 R28, [R184+0xd800] ;  /* 0x00d80000b81c783b */ /* 0x000fe20000000200 */
[C---:B------:R-:W-:Y:S03]  /*aeb0*/  HMMA.16816.F32 R180, R8.reuse, R182, R176 ;  /* 0x000000b608b4723c */ /* 0x040fe600000018b0 */
[----:B------:R-:W1:Y:S03]  /*aec0*/  LDSM.16.M88.4 R176, [R184+0xc000] ;  /* 0x00c00000b8b0783b */ /* 0x000e660000000200 */
[C---:B--2---:R-:W-:Y:S01]  /*aed0*/  HMMA.16816.F32 R228, R8.reuse, R24, R220 ;  /* 0x0000001808e4723c */ /* 0x044fe200000018dc */
[----:B------:R-:W2:Y:S05]  /*aee0*/  LDSM.16.M88.4 R220, [R184+0xc800] ;  /* 0x00c80000b8dc783b */ /* 0x000eaa0000000200 */
[C---:B---3--:R-:W-:Y:S06]  /*aef0*/  HMMA.16816.F32 R232, R8.reuse, R174, R224 ;  /* 0x000000ae08e8723c */ /* 0x048fec00000018e0 */
[C---:B------:R-:W-:Y:S01]  /*af00*/  HMMA.16816.F32 R224, R8.reuse, R26, R32 ;  /* 0x0000001a08e0723c */ /* 0x040fe20000001820 */
[----:B------:R-:W3:Y:S05]  /*af10*/  LDSM.16.M88.4 R32, [R184+0xd000] ;  /* 0x00d00000b820783b */ /* 0x000eea0000000200 */
[C---:B------:R-:W-:Y:S06]  /*af20*/  HMMA.16816.F32 R236, R8.reuse, R172, R236 ;  /* 0x000000ac08ec723c */ /* 0x040fec00000018ec */
[C---:B----4-:R-:W-:Y:S01]  /*af30*/  HMMA.16816.F32 R172, R8.reuse, R16, R20 ;  /* 0x0000001008ac723c */ /* 0x050fe20000001814 */
[----:B------:R-:W-:Y:S05]  /*af40*/  LDSM.16.M88.4 R20, [R203] ;  /* 0x00000000cb14783b */ /* 0x000fea0000000200 */
[----:B------:R-:W-:Y:S01]  /*af50*/  HMMA.16816.F32 R24, R8, R18, R12 ;  /* 0x000000120818723c */ /* 0x000fe2000000180c */
[----:B------:R-:W4:Y:S05]  /*af60*/  LDSM.16.M88.4 R8, [R192+0x4000] ;  /* 0x00400000c008783b */ /* 0x000f2a0000000200 */
[C---:B-1----:R-:W-:Y:S06]  /*af70*/  HMMA.16816.F32 R16, R4.reuse, R176, R168 ;  /* 0x000000b00410723c */ /* 0x042fec00000018a8 */
[C---:B------:R-:W-:Y:S01]  /*af80*/  HMMA.16816.F32 R12, R4.reuse, R178, R180 ;  /* 0x000000b2040c723c */ /* 0x040fe200000018b4 */
[----:B------:R-:W1:Y:S04]  /*af90*/  LDSM.16.M88.4 R176, [R200] ;  /* 0x00000000c8b0783b */ /* 0x000e680000000200 */
[----:B------:R-:W5:Y:S01]  /*afa0*/  LDSM.16.M88.4 R180, [R201] ;  /* 0x00000000c9b4783b */ /* 0x000f620000000200 */
[C---:B--2---:R-:W-:Y:S03]  /*afb0*/  HMMA.16816.F32 R168, R4.reuse, R220, R236 ;  /* 0x000000dc04a8723c */ /* 0x044fe600000018ec */
[----:B------:R-:W-:Y:S03]  /*afc0*/  LDSM.16.M88.4 R236, [R189+0x5000] ;  /* 0x00500000bdec783b */ /* 0x000fe60000000200 */
[C---:B------:R-:W-:Y:S06]  /*afd0*/  HMMA.16816.F32 R232, R4.reuse, R222, R232 ;  /* 0x000000de04e8723c */ /* 0x040fec00000018e8 */
[C---:B------:R-:W-:Y:S06]  /*afe0*/  HMMA.16816.F32 R220, R4.reuse, R28, R172 ;  /* 0x0000001c04dc723c */ /* 0x040fec00000018ac */
[C---:B---3--:R-:W-:Y:S06]  /*aff0*/  HMMA.16816.F32 R228, R4.reuse, R32, R228 ;  /* 0x0000002004e4723c */ /* 0x048fec00000018e4 */
[C---:B------:R-:W-:Y:S06]  /*b000*/  HMMA.16816.F32 R224, R4.reuse, R34, R224 ;  /* 0x0000002204e0723c */ /* 0x040fec00000018e0 */
[----:B------:R-:W-:Y:S01]  /*b010*/  HMMA.16816.F32 R172, R4, R30, R24 ;  /* 0x0000001e04ac723c */ /* 0x000fe20000001818 */
[----:B------:R-:W-:Y:S04]  /*b020*/  LDSM.16.M88.4 R4, [R194+0x4000] ;  /* 0x00400000c204783b */ /* 0x000fe80000000200 */
[----:B------:R-:W2:Y:S01]  /*b030*/  LDSM.16.M88.4 R28, [R190+0xc000] ;  /* 0x00c00000be1c783b */ /* 0x000ea20000000200 */
[C---:B----4-:R-:W-:Y:S03]  /*b040*/  HMMA.16816.F32 R32, R8.reuse, R20, R16 ;  /* 0x000000140820723c */ /* 0x050fe60000001810 */
[----:B------:R-:W3:Y:S03]  /*b050*/  LDSM.16.M88.4 R24, [R190+0xc800] ;  /* 0x00c80000be18783b */ /* 0x000ee60000000200 */
[C---:B------:R-:W-:Y:S06]  /*b060*/  HMMA.16816.F32 R20, R8.reuse, R22, R12 ;  /* 0x000000160814723c */ /* 0x040fec000000180c */
[C---:B------:R-:W-:Y:S06]  /*b070*/  HMMA.16816.F32 R16, R8.reuse, R240, R168 ;  /* 0x000000f00810723c */ /* 0x040fec00000018a8 */
[C---:B------:R-:W-:Y:S06]  /*b080*/  HMMA.16816.F32 R12, R8.reuse, R242, R232 ;  /* 0x000000f2080c723c */ /* 0x040fec00000018e8 */
[C---:B-1----:R-:W-:Y:S06]  /*b090*/  HMMA.16816.F32 R220, R8.reuse, R176, R220 ;  /* 0x000000b008dc723c */ /* 0x042fec00000018dc */
[C---:B------:R-:W-:Y:S01]  /*b0a0*/  HMMA.16816.F32 R176, R8.reuse, R178, R172 ;  /* 0x000000b208b0723c */ /* 0x040fe200000018ac */
[----:B------:R-:W1:Y:S05]  /*b0b0*/  LDSM.16.M88.4 R172, [R190+0xd000] ;  /* 0x00d00000beac783b */ /* 0x000e6a0000000200 */
[----:B-----5:R-:W-:Y:S06]  /*b0c0*/  HMMA.16816.F32 R228, R8, R180, R228 ;  /* 0x000000b408e4723c */ /* 0x020fec00000018e4 */
[----:B--2---:R-:W-:Y:S06]  /*b0d0*/  HMMA.16816.F32 R168, R4, R28, R32 ;  /* 0x0000001c04a8723c */ /* 0x004fec0000001820 */
[----:B------:R-:W-:Y:S06]  /*b0e0*/  HMMA.16816.F32 R224, R8, R182, R224 ;  /* 0x000000b608e0723c */ /* 0x000fec00000018e0 */
[C---:B------:R-:W-:Y:S01]  /*b0f0*/  HMMA.16816.F32 R32, R4.reuse, R30, R20 ;  /* 0x0000001e0420723c */ /* 0x040fe20000001814 */
[----:B------:R-:W-:Y:S05]  /*b100*/  LDSM.16.M88.4 R20, [R189+0x4000] ;  /* 0x00400000bd14783b */ /* 0x000fea0000000200 */
[C---:B---3--:R-:W-:Y:S01]  /*b110*/  HMMA.16816.F32 R28, R4.reuse, R24, R16 ;  /* 0x00000018041c723c */ /* 0x048fe20000001810 */
[----:B------:R-:W-:Y:S05]  /*b120*/  LDSM.16.M88.4 R16, [R189+0x4800] ;  /* 0x00480000bd10783b */ /* 0x000fea0000000200 */
[C---:B------:R-:W-:Y:S01]  /*b130*/  HMMA.16816.F32 R8, R4.reuse, R26, R12 ;  /* 0x0000001a0408723c */ /* 0x040fe2000000180c */
[----:B------:R-:W2:Y:S04]  /*b140*/  LDSM.16.M88.4 R24, [R190+0xd800] ;  /* 0x00d80000be18783b */ /* 0x000ea80000000200 */
[----:B------:R-:W3:Y:S01]  /*b150*/  LDSM.16.M88.4 R12, [R193+0x4000] ;  /* 0x00400000c10c783b */ /* 0x000ee20000000200 */
[C---:B-1----:R-:W-:Y:S06]  /*b160*/  HMMA.16816.F32 R180, R4.reuse, R172, R228 ;  /* 0x000000ac04b4723c */ /* 0x042fec00000018e4 */
[C---:B------:R-:W-:Y:S01]  /*b170*/  HMMA.16816.F32 R228, R4.reuse, R174, R224 ;  /* 0x000000ae04e4723c */ /* 0x040fe200000018e0 */
[----:B------:R-:W1:Y:S05]  /*b180*/  LDSM.16.M88.4 R172, [R189+0x5800] ;  /* 0x00580000bdac783b */ /* 0x000e6a0000000200 */
[C---:B--2---:R-:W-:Y:S06]  /*b190*/  HMMA.16816.F32 R232, R4.reuse, R24, R220 ;  /* 0x0000001804e8723c */ /* 0x044fec00000018dc */
[----:B------:R-:W-:Y:S06]  /*b1a0*/  HMMA.16816.F32 R224, R4, R26, R176 ;  /* 0x0000001a04e0723c */ /* 0x000fec00000018b0 */
[C---:B---3--:R-:W-:Y:S06]  /*b1b0*/  HMMA.16816.F32 R220, R12.reuse, R20, R168 ;  /* 0x000000140cdc723c */ /* 0x048fec00000018a8 */
[C---:B------:R-:W-:Y:S01]  /*b1c0*/  HMMA.16816.F32 R176, R12.reuse, R22, R32 ;  /* 0x000000160cb0723c */ /* 0x040fe20000001820 */
[----:B------:R-:W-:Y:S04]  /*b1d0*/  LDSM.16.M88.4 R20, [R184+0xe000] ;  /* 0x00e00000b814783b */ /* 0x000fe80000000200 */
[----:B------:R-:W-:Y:S01]  /*b1e0*/  LDSM.16.M88.4 R32, [R184+0xf000] ;  /* 0x00f00000b820783b */ /* 0x000fe20000000200 */
[C---:B------:R-:W-:Y:S03]  /*b1f0*/  HMMA.16816.F32 R4, R12.reuse, R18, R8 ;  /* 0x000000120c04723c */ /* 0x040fe60000001808 */
[----:B------:R-:W2:Y:S03]  /*b200*/  LDSM.16.M88.4 R8, [R191+0x6000] ;  /* 0x00600000bf08783b */ /* 0x000ea60000000200 */
[C---:B------:R-:W-:Y:S01]  /*b210*/  HMMA.16816.F32 R168, R12.reuse, R16, R28 ;  /* 0x000000100ca8723c */ /* 0x040fe2000000181c */
[----:B------:R-:W3:Y:S05]  /*b220*/  LDSM.16.M88.4 R16, [R184+0xe800] ;  /* 0x00e80000b810783b */ /* 0x000eea0000000200 */
[C---:B------:R-:W-:Y:S06]  /*b230*/  HMMA.16816.F32 R28, R12.reuse, R236, R180 ;  /* 0x000000ec0c1c723c */ /* 0x040fec00000018b4 */
[C---:B------:R-:W-:Y:S01]  /*b240*/  HMMA.16816.F32 R24, R12.reuse, R238, R228 ;  /* 0x000000ee0c18723c */ /* 0x040fe200000018e4 */
[----:B------:R-:W4:Y:S05]  /*b250*/  LDSM.16.M88.4 R236, [R184+0xf800] ;  /* 0x00f80000b8ec783b */ /* 0x000f2a0000000200 */
[C---:B-1----:R-:W-:Y:S06]  /*b260*/  HMMA.16816.F32 R180, R12.reuse, R172, R232 ;  /* 0x000000ac0cb4723c */ /* 0x042fec00000018e8 */
[----:B------:R-:W-:Y:S06]  /*b270*/  HMMA.16816.F32 R12, R12, R174, R224 ;  /* 0x000000ae0c0c723c */ /* 0x000fec00000018e0 */
[C---:B--2---:R-:W-:Y:S06]  /*b280*/  HMMA.16816.F32 R232, R8.reuse, R20, R220 ;  /* 0x0000001408e8723c */ /* 0x044fec00000018dc */
[C---:B------:R-:W-:Y:S01]  /*b290*/  HMMA.16816.F32 R228, R8.reuse, R22, R176 ;  /* 0x0000001608e4723c */ /* 0x040fe200000018b0 */
[----:B------:R-:W-:Y:S04]  /*b2a0*/  LDSM.16.M88.4 R176, [R199] ;  /* 0x00000000c7b0783b */ /* 0x000fe80000000200 */
[----:B------:R-:W-:Y:S01]  /*b2b0*/  LDSM.16.M88.4 R20, [R197] ;  /* 0x00000000c514783b */ /* 0x000fe20000000200 */
[C---:B---3--:R-:W-:Y:S03]  /*b2c0*/  HMMA.16816.F32 R220, R8.reuse, R18, R4 ;  /* 0x0000001208dc723c */ /* 0x048fe60000001804 */
[----:B------:R-:W1:Y:S03]  /*b2d0*/  LDSM.16.M88.4 R4, [R192+0x6000] ;  /* 0x00600000c004783b */ /* 0x000e660000000200 */
[C---:B------:R-:W-:Y:S06]  /*b2e0*/  HMMA.16816.F32 R172, R8.reuse, R32, R28 ;  /* 0x0000002008ac723c */ /* 0x040fec000000181c */
[C---:B------:R-:W-:Y:S01]  /*b2f0*/  HMMA.16816.F32 R28, R8.reuse, R34, R24 ;  /* 0x00000022081c723c */ /* 0x040fe20000001818 */
[----:B------:R-:W2:Y:S05]  /*b300*/  LDSM.16.M88.4 R32, [R198] ;  /* 0x00000000c620783b */ /* 0x000eaa0000000200 */
[C---:B------:R-:W-:Y:S01]  /*b310*/  HMMA.16816.F32 R224, R8.reuse, R16, R168 ;  /* 0x0000001008e0723c */ /* 0x040fe200000018a8 */
[----:B------:R-:W3:Y:S05]  /*b320*/  LDSM.16.M88.4 R16, [R196] ;  /* 0x00000000c410783b */ /* 0x000eea0000000200 */
[C---:B----4-:R-:W-:Y:S06]  /*b330*/  HMMA.16816.F32 R24, R8.reuse, R236, R180 ;  /* 0x000000ec0818723c */ /* 0x050fec00000018b4 */
[----:B------:R-:W-:Y:S01]  /*b340*/  HMMA.16816.F32 R12, R8, R238, R12 ;  /* 0x000000ee080c723c */ /* 0x000fe2000000180c */
[----:B------:R-:W-:Y:S04]  /*b350*/  LDSM.16.M88.4 R8, [R194+0x6000] ;  /* 0x00600000c208783b */ /* 0x000fe80000000200 */
[----:B------:R-:W4:Y:S01]  /*b360*/  LDSM.16.M88.4 R236, [R190+0xe000] ;  /* 0x00e00000beec783b */ /* 0x000f220000000200 */
[C---:B-1----:R-:W-:Y:S06]  /*b370*/  HMMA.16816.F32 R168, R4.reuse, R176, R232 ;  /* 0x000000b004a8723c */ /* 0x042fec00000018e8 */
[C---:B------:R-:W-:Y:S06]  /*b380*/  HMMA.16816.F32 R232, R4.reuse, R178, R228 ;  /* 0x000000b204e8723c */ /* 0x040fec00000018e4 */
[C---:B--2---:R-:W-:Y:S06]  /*b390*/  HMMA.16816.F32 R228, R4.reuse, R32, R224 ;  /* 0x0000002004e4723c */ /* 0x044fec00000018e0 */
[C---:B------:R-:W-:Y:S06]  /*b3a0*/  HMMA.16816.F32 R224, R4.reuse, R34, R220 ;  /* 0x0000002204e0723c */ /* 0x040fec00000018dc */
[C---:B------:R-:W-:Y:S06]  /*b3b0*/  HMMA.16816.F32 R220, R4.reuse, R20, R172 ;  /* 0x0000001404dc723c */ /* 0x040fec00000018ac */
[C---:B------:R-:W-:Y:S01]  /*b3c0*/  HMMA.16816.F32 R180, R4.reuse, R22, R28 ;  /* 0x0000001604b4723c */ /* 0x040fe2000000181c */
[----:B------:R-:W1:Y:S04]  /*b3d0*/  LDSM.16.M88.4 R20, [R190+0xf000] ;  /* 0x00f00000be14783b */ /* 0x000e680000000200 */
[----:B------:R-:W-:Y:S01]  /*b3e0*/  LDSM.16.M88.4 R28, [R190+0xf800] ;  /* 0x00f80000be1c783b */ /* 0x000fe20000000200 */
[C---:B---3--:R-:W-:Y:S03]  /*b3f0*/  HMMA.16816.F32 R176, R4.reuse, R16, R24 ;  /* 0x0000001004b0723c */ /* 0x048fe60000001818 */
[----:B------:R-:W-:Y:S03]  /*b400*/  LDSM.16.M88.4 R24, [R189+0x6000] ;  /* 0x00600000bd18783b */ /* 0x000fe60000000200 */
[----:B------:R-:W-:Y:S01]  /*b410*/  HMMA.16816.F32 R172, R4, R18, R12 ;  /* 0x0000001204ac723c */ /* 0x000fe2000000180c */
[----:B------:R-:W2:Y:S04]  /*b420*/  LDSM.16.M88.4 R4, [R193+0x6000] ;  /* 0x00600000c104783b */ /* 0x000ea80000000200 */
[----:B------:R-:W3:Y:S01]  /*b430*/  LDSM.16.M88.4 R12, [R190+0xe800] ;  /* 0x00e80000be0c783b */ /* 0x000ee20000000200 */
[C---:B----4-:R-:W-:Y:S03]  /*b440*/  HMMA.16816.F32 R16, R8.reuse, R236, R168 ;  /* 0x000000ec0810723c */ /* 0x050fe600000018a8 */
[----:B------:R-:W4:Y:S03]  /*b450*/  LDSM.16.M88.4 R168, [R189+0x6800] ;  /* 0x00680000bda8783b */ /* 0x000f260000000200 */
[C---:B------:R-:W-:Y:S06]  /*b460*/  HMMA.16816.F32 R32, R8.reuse, R238, R232 ;  /* 0x000000ee0820723c */ /* 0x040fec00000018e8 */
[C---:B-1----:R-:W-:Y:S06]  /*b470*/  HMMA.16816.F32 R220, R8.reuse, R20, R220 ;  /* 0x0000001408dc723c */ /* 0x042fec00000018dc */
[----:B------:R-:W-:Y:S06]  /*b480*/  HMMA.16816.F32 R180, R8, R22, R180 ;  /* 0x0000001608b4723c */ /* 0x000fec00000018b4 */
[----:B--2---:R-:W-:Y:S06]  /*b490*/  HMMA.16816.F32 R16, R4, R24, R16 ;  /* 0x000000180410723c */ /* 0x004fec0000001810 */
[C---:B---3--:R-:W-:Y:S06]  /*b4a0*/  HMMA.16816.F32 R228, R8.reuse, R12, R228 ;  /* 0x0000000c08e4723c */ /* 0x048fec00000018e4 */
[----:B------:R-:W-:Y:S01]  /*b4b0*/  HMMA.16816.F32 R224, R8, R14, R224 ;  /* 0x0000000e08e0723c */ /* 0x000fe200000018e0 */
[----:B------:R-:W-:-:S02]  /*b4c0*/  VIADD R12, R0, 0x1 ;  /* 0x00000001000c7836 */ /* 0x000fc40000000000 */
[----:B------:R-:W-:-:S03]  /*b4d0*/  IMAD.IADD R13, R214, 0x1, -R0 ;  /* 0x00000001d60d7824 */ /* 0x000fc600078e0a00 */
[C---:B------:R-:W-:Y:S01]  /*b4e0*/  HMMA.16816.F32 R176, R8.reuse, R28, R176 ;  /* 0x0000001c08b0723c */ /* 0x040fe200000018b0 */
[----:B------:R-:W-:Y:S01]  /*b4f0*/  IMAD.IADD R15, R214, 0x1, -R12 ;  /* 0x00000001d60f7824 */ /* 0x000fe200078e0a0c */
[----:B------:R-:W-:Y:S02]  /*b500*/  IABS R14, R13 ;  /* 0x0000000d000e7213 */ /* 0x000fe40000000000 */
[C---:B------:R-:W-:Y:S02]  /*b510*/  ISETP.GE.AND P0, PT, R12.reuse, R217, PT ;  /* 0x000000d90c00720c */ /* 0x040fe40003f06270 */
[----:B------:R-:W-:Y:S01]  /*b520*/  IABS R13, R15 ;  /* 0x0000000f000d7213 */ /* 0x000fe20000000000 */
[----:B------:R-:W-:Y:S01]  /*b530*/  IMAD.MOV.U32 R15, RZ, RZ, R14 ;  /* 0x000000ffff0f7224 */ /* 0x000fe200078e000e */
[----:B------:R-:W-:Y:S01]  /*b540*/  HMMA.16816.F32 R232, R8, R30, R172 ;  /* 0x0000001e08e8723c */ /* 0x000fe200000018ac */
[----:B------:R-:W-:Y:S01]  /*b550*/  IMAD.MOV.U32 R14, RZ, RZ, R2 ;  /* 0x000000ffff0e7224 */ /* 0x000fe200078e0002 */
[----:B------:R-:W-:Y:S01]  /*b560*/  ISETP.LT.OR P0, PT, R12, R213, P0 ;  /* 0x000000d50c00720c */ /* 0x000fe20000701670 */
[----:B------:R-:W-:Y:S01]  /*b570*/  IMAD.MOV.U32 R2, RZ, RZ, R13 ;  /* 0x000000ffff027224 */ /* 0x000fe200078e000d */
[----:B------:R-:W1:Y:S02]  /*b580*/  LDSM.16.M88.4 R28, [R189+0x7000] ;  /* 0x00700000bd1c783b */ /* 0x000e640000000200 */
[----:B------:R-:W-:Y:S01]  /*b590*/  HMMA.16816.F32 R24, R4, R26, R32 ;  /* 0x0000001a0418723c */ /* 0x000fe20000001820 */
[----:B------:R-:W-:Y:S01]  /*b5a0*/  I2FP.F32.S32 R9, R15 ;  /* 0x0000000f00097245 */ /* 0x000fe20000201400 */
[----:B------:R-:W-:Y:S01]  /*b5b0*/  IMAD.IADD R11, R215, 0x1, -R12 ;  /* 0x00000001d70b7824 */ /* 0x000fe200078e0a0c */
[----:B------:R-:W-:-:S02]  /*b5c0*/  I2FP.F32.S32 R2, R2 ;  /* 0x0000000200027245 */ /* 0x000fc40000201400 */
[----:B------:R-:W-:Y:S01]  /*b5d0*/  I2FP.F32.S32 R8, R14 ;  /* 0x0000000e00087245 */ /* 0x000fe20000201400 */
[----:B------:R-:W-:Y:S01]  /*b5e0*/  FFMA.FTZ R10, R9, -UR19, R16 ;  /* 0x80000013090a7c23 */ /* 0x000fe20008010010 */
[----:B----4-:R-:W-:Y:S01]  /*b5f0*/  HMMA.16816.F32 R20, R4, R168, R228 ;  /* 0x000000a80414723c */ /* 0x010fe200000018e4 */
[----:B------:R-:W-:Y:S01]  /*b600*/  FFMA.FTZ R9, R2, -UR19, R17 ;  /* 0x8000001302097c23 */ /* 0x000fe20008010011 */
[----:B------:R-:W-:Y:S02]  /*b610*/  VIADD R2, R0, 0x8 ;  /* 0x0000000800027836 */ /* 0x000fe40000000000 */
[----:B------:R-:W-:Y:S01]  /*b620*/  FFMA.FTZ R13, R8, -UR19, R18 ;  /* 0x80000013080d7c23 */ /* 0x000fe20008010012 */
[----:B------:R-:W-:Y:S01]  /*b630*/  FSEL R172, R10, -INF , !P6 ;  /* 0xff8000000aac7808 */ /* 0x000fe20007000000 */
[----:B------:R-:W-:Y:S01]  /*b640*/  VIADD R8, R0, 0x9 ;  /* 0x0000000900087836 */ /* 0x000fe20000000000 */
[----:B------:R-:W-:Y:S01]  /*b650*/  ISETP.GE.AND P6, PT, R12, R216, PT ;  /* 0x000000d80c00720c */ /* 0x000fe20003fc6270 */
[--C-:B------:R-:W-:Y:S01]  /*b660*/  IMAD.IADD R10, R214, 0x1, -R2.reuse ;  /* 0x00000001d60a7824 */ /* 0x100fe200078e0a02 */
[----:B------:R-:W-:Y:S01]  /*b670*/  FSEL R174, R9, -INF , !P0 ;  /* 0xff80000009ae7808 */ /* 0x000fe20004000000 */
[----:B------:R-:W-:Y:S01]  /*b680*/  IMAD.IADD R9, R215, 0x1, -R2 ;  /* 0x00000001d7097824 */ /* 0x000fe200078e0a02 */
[----:B------:R-:W-:Y:S01]  /*b690*/  ISETP.LT.OR P6, PT, R12, R212, P6 ;  /* 0x000000d40c00720c */ /* 0x000fe200037c1670 */
[----:B------:R-:W-:Y:S01]  /*b6a0*/  IMAD.IADD R12, R214, 0x1, -R8 ;  /* 0x00000001d60c7824 */ /* 0x000fe200078e0a08 */
[----:B------:R-:W-:-:S02]  /*b6b0*/  FSEL R173, R13, -INF , !P1 ;  /* 0xff8000000dad7808 */ /* 0x000fc40004800000 */
        /* <DEDUP_REMOVED lines=17> */
[----:B------:R-:W-:Y:S01]  /*b7d0*/  HMMA.16816.F32 R16, R4, R170, R224 ;  /* 0x000000aa0410723c */ /* 0x000fe200000018e0 */
        /* <DEDUP_REMOVED lines=30> */
[----:B------:R-:W2:Y:S01]  /*b9c0*/  LDSM.16.M88.4 R24, [R189+0x7800] ;  /* 0x00780000bd18783b */ /* 0x000ea20000000200 */
        /* <DEDUP_REMOVED lines=70> */
[----:B------:R-:W-:Y:S01]  /*be30*/  VIADD R8, R0, 0x29 ;  /* 0x0000002900087836 */ /* 0x000fe20000000000 */
[----:B------:R-:W-:-:S02]  /*be40*/  FSEL R237, R10, -INF , !P1 ;  /* 0xff8000000aed7808 */ /* 0x000fc40004800000 */
[C---:B------:R-:W-:Y:S02]  /*be50*/  ISETP.GE.AND P1, PT, R9.reuse, R216, PT ;  /* 0x000000d80900720c */ /* 0x040fe40003f26270 */
[----:B------:R-:W-:Y:S01]  /*be60*/  FSEL R30, R2, -INF , !P6 ;  /* 0xff800000021e7808 */ /* 0x000fe20007000000 */
[----:B------:R-:W-:Y:S01]  /*be70*/  VIADD R2, R0, 0x28 ;  /* 0x0000002800027836 */ /* 0x000fe20000000000 */
[C---:B------:R-:W-:Y:S02]  /*be80*/  ISETP.GE.AND P6, PT, R9.reuse, R217, PT ;  /* 0x000000d90900720c */ /* 0x040fe40003fc6270 */
[C---:B------:R-:W-:Y:S01]  /*be90*/  ISETP.LT.OR P1, PT, R9.reuse, R212, P1 ;  /* 0x000000d40900720c */ /* 0x040fe20000f21670 */
        /* <DEDUP_REMOVED lines=78> */
[----:B------:R-:W-:Y:S01]  /*c380*/  I2FP.F32.S32 R7, R5 ;  /* 0x0000000500077245 */ /* 0x000fe20000201400 */
[----:B------:R-:W-:Y:S01]  /*c390*/  IMAD.IADD R5, R214, 0x1, -R0 ;  /* 0x00000001d6057824 */ /* 0x000fe200078e0a00 */
[----:B------:R-:W-:-:S02]  /*c3a0*/  ISETP.LT.OR P0, PT, R2, R212, P0 ;  /* 0x000000d40200720c */ /* 0x000fc40000701670 */
[----:B------:R-:W-:Y:S01]  /*c3b0*/  ISETP.GE.AND P1, PT, R2, R217, PT ;  /* 0x000000d90200720c */ /* 0x000fe20003f26270 */
[----:B------:R-:W-:Y:S01]  /*c3c0*/  FFMA.FTZ R7, R7, -UR19, R12 ;  /* 0x8000001307077c23 */ /* 0x000fe2000801000c */
[----:B------:R-:W-:Y:S02]  /*c3d0*/  IABS R4, R5 ;  /* 0x0000000500047213 */ /* 0x000fe40000000000 */
[----:B------:R-:W-:Y:S02]  /*c3e0*/  FSEL R5, R8, -INF , !P0 ;  /* 0xff80000008057808 */ /* 0x000fe40004000000 */
[----:B------:R-:W-:Y:S02]  /*c3f0*/  I2FP.F32.S32 R6, R6 ;  /* 0x0000000600067245 */ /* 0x000fe40000201400 */
[----:B------:R-:W-:Y:S01]  /*c400*/  ISETP.LT.OR P1, PT, R2, R213, P1 ;  /* 0x000000d50200720c */ /* 0x000fe20000f21670 */
[----:B------:R1:W-:Y:S01]  /*c410*/  STL [R1+0x5c], R5 ;  /* 0x00005c0501007387 */ /* 0x0003e20000100800 */
[----:B------:R-:W-:-:S02]  /*c420*/  IMAD.IADD R2, R215, 0x1, -R0 ;  /* 0x00000001d7027824 */ /* 0x000fc400078e0a00 */
[----:B------:R-:W-:Y:S01]  /*c430*/  FFMA.FTZ R6, R6, -UR19, R23 ;  /* 0x8000001306067c23 */ /* 0x000fe20008010017 */
[----:B------:R-:W-:Y:S02]  /*c440*/  ISETP.LT.OR P6, PT, R9, R212, P6 ;  /* 0x000000d40900720c */ /* 0x000fe400037c1670 */
[----:B------:R-:W-:Y:S02]  /*c450*/  PLOP3.LUT P0, PT, PT, PT, UP0, 0x80, 0x0 ;  /* 0x000000000000781c */ /* 0x000fe40003f0f008 */
[----:B------:R-:W-:Y:S02]  /*c460*/  IABS R2, R2 ;  /* 0x0000000200027213 */ /* 0x000fe40000000000 */
[----:B------:R-:W-:Y:S02]  /*c470*/  FSEL R221, R6, -INF , !P6 ;  /* 0xff80000006dd7808 */ /* 0x000fe40007000000 */
[----:B------:R-:W-:Y:S02]  /*c480*/  FSEL R236, R7, -INF , !P1 ;  /* 0xff80000007ec7808 */ /* 0x000fe40004800000 */
[----:B------:R-:W-:-:S02]  /*c490*/  ISETP.GE.AND P6, PT, R0, R217, PT ;  /* 0x000000d90000720c */ /* 0x000fc40003fc6270 */
        /* <DEDUP_REMOVED lines=9> */
[----:B-1----:R-:W-:Y:S06]  /*c530*/  @!P0 BRA `(.L_x_1252) ;  /* 0x00000008005c8947 */ /* 0x002fec0003800000 */
        /* <DEDUP_REMOVED lines=30> */
[C---:B------:R-:W-:Y:S01]  /*c720*/  IADD3 R2, P6, R0.reuse, UR42, RZ ;  /* 0x0000002a00027c10 */ /* 0x040fe2000ffde0ff */
[----:B------:R-:W-:Y:S01]  /*c730*/  @!PT LDS RZ, [RZ] ;  /* 0x00000000fffff984 */ /* 0x000fe20000000800 */
[----:B------:R-:W-:Y:S01]  /*c740*/  @!PT LDS RZ, [RZ] ;  /* 0x00000000fffff984 */ /* 0x000fe20000000800 */
[----:B------:R-:W-:Y:S01]  /*c750*/  @!PT LDS RZ, [RZ] ;  /* 0x00000000fffff984 */ /* 0x000fe20000000800 */
[----:B------:R1:W-:Y:S01]  /*c760*/  @!P5 LDGSTS.E.BYPASS.LTC128B.128 [R211+0x8000], desc[UR34][R8.64] ;  /* 0x0800000008d3dfae */ /* 0x0003e2000b901d62 */
[----:B------:R-:W-:-:S02]  /*c770*/  @!P4 LEA.HI.X R7, R0, R7, R4, 0x1, P0 ;  /* 0x000000070007c211 */ /* 0x000fc400000f0c04 */
[C---:B------:R-:W-:Y:S01]  /*c780*/  @!P2 LEA R10, P0, R0.reuse, R10, 0x1 ;  /* 0x0000000a000aa211 */ /* 0x040fe200078008ff */
[----:B------:R2:W-:Y:S01]  /*c790*/  @P4 STS.128 [R211+0xa000], RZ ;  /* 0x00a000ffd3004388 */ /* 0x0005e20000000c00 */
[C-C-:B------:R-:W-:Y:S02]  /*c7a0*/  @!P3 LEA.HI.X R13, R0.reuse, R13, R4.reuse, 0x1, P1 ;  /* 0x0000000d000db211 */ /* 0x140fe400008f0c04 */
[----:B------:R-:W-:Y:S01]  /*c7b0*/  @!P2 LEA.HI.X R11, R0, R11, R4, 0x1, P0 ;  /* 0x0000000b000ba211 */ /* 0x000fe200000f0c04 */
[----:B------:R-:W-:Y:S01]  /*c7c0*/  @!PT LDS RZ, [RZ] ;  /* 0x00000000fffff984 */ /* 0x000fe20000000800 */
[----:B------:R-:W-:Y:S01]  /*c7d0*/  @!PT LDS RZ, [RZ] ;  /* 0x00000000fffff984 */ /* 0x000fe20000000800 */
[----:B------:R-:W-:Y:S01]  /*c7e0*/  @!PT LDS RZ, [RZ] ;  /* 0x00000000fffff984 */ /* 0x000fe20000000800 */
[----:B------:R3:W-:Y:S01]  /*c7f0*/  @!P4 LDGSTS.E.BYPASS.LTC128B.128 [R211+0xa000], desc[UR34][R6.64+0x80] ;  /* 0x0a00008006d3cfae */ /* 0x0007e2000b901d62 */
[----:B------:R-:W-:-:S03]  /*c800*/  IADD3.X R4, R4, UR41, RZ, P6, !PT ;  /* 0x0000002904047c10 */ /* 0x000fc6000b7fe4ff */
        /* <DEDUP_REMOVED lines=13> */
[----:B------:R-:W1:Y:S01]  /*c8e0*/  @!P4 LDC.64 R14, c[0x0][0x218] ;  /* 0x00008600ff0ecb82 */ /* 0x000e620000000a00 */
[C---:B---3--:R-:W-:Y:S02]  /*c8f0*/  @!P4 LEA R6, P0, R2.reuse, R16, 0x1 ;  /* 0x000000100206c211 */ /* 0x048fe400078008ff */
[----:B------:R-:W-:Y:S01]  /*c900*/  @!PT LDS RZ, [RZ] ;  /* 0x00000000fffff984 */ /* 0x000fe20000000800 */
[----:B------:R-:W-:Y:S01]  /*c910*/  @!PT LDS RZ, [RZ] ;  /* 0x00000000fffff984 */ /* 0x000fe20000000800 */
[----:B------:R-:W-:Y:S01]  /*c920*/  @!PT LDS RZ, [RZ] ;  /* 0x00000000fffff984 */ /* 0x000fe20000000800 */
[----:B------:R3:W-:Y:S02]  /*c930*/  @!P5 LDGSTS.E.BYPASS.LTC128B.128 [R211+0x8800], desc[UR34][R8.64] ;  /* 0x0880000008d3dfae */ /* 0x0007e4000b901d62 */
[C---:B------:R-:W-:Y:S02]  /*c940*/  @!P4 LEA.HI.X R7, R2.reuse, R17, R4, 0x1, P0 ;  /* 0x000000110207c211 */ /* 0x040fe400000f0c04 */
[----:B------:R2:W-:Y:S01]  /*c950*/  @P4 STS.128 [R211+0xa800], RZ ;  /* 0x00a800ffd3004388 */ /* 0x0005e20000000c00 */
[----:B------:R-:W2:Y:S01]  /*c960*/  @!P3 LDC.64 R16, c[0x0][0x218] ;  /* 0x00008600ff10bb82 */ /* 0x000ea20000000a00 */
[----:B----4-:R-:W-:-:S02]  /*c970*/  @!P2 LEA R12, P0, R2, R22, 0x1 ;  /* 0x00000016020ca211 */ /* 0x010fc400078008ff */
[----:B------:R-:W-:Y:S01]  /*c980*/  @!PT LDS RZ, [RZ] ;  /* 0x00000000fffff984 */ /* 0x000fe20000000800 */
[----:B------:R-:W-:Y:S01]  /*c990*/  @!PT LDS RZ, [RZ] ;  /* 0x00000000fffff984 */ /* 0x000fe20000000800 */
[----:B------:R-:W-:Y:S01]  /*c9a0*/  @!PT LDS RZ, [RZ] ;  /* 0x00000000fffff984 */ /* 0x000fe20000000800 */
[----:B------:R1:W-:Y:S02]  /*c9b0*/  @!P4 LDGSTS.E.BYPASS.LTC128B.128 [R211+0xa800], desc[UR34][R6.64+0x80] ;  /* 0x0a80008006d3cfae */ /* 0x0003e4000b901d62 */
[C---:B------:R-:W-:Y:S02]  /*c9c0*/  @!P2 LEA.HI.X R13, R2.reuse, R23, R4, 0x1, P0 ;  /* 0x00000017020da211 */ /* 0x040fe400000f0c04 */
[----:B------:R4:W-:Y:S01]  /*c9d0*/  @P3 STS.128 [R211+0xc800], RZ ;  /* 0x00c800ffd3003388 */ /* 0x0009e20000000c00 */
[----:B------:R-:W4:Y:S01]  /*c9e0*/  @!P4 LDC.64 R22, c[0x0][0x218] ;  /* 0x00008600ff16cb82 */ /* 0x000f220000000a00 */
[----:B-----5:R-:W-:-:S04]  /*c9f0*/  @!P3 LEA R10, P1, R2, R20, 0x1 ;  /* 0x00000014020ab211 */ /* 0x020fc800078208ff */
[----:B------:R-:W-:-:S03]  /*ca00*/  @!P3 LEA.HI.X R11, R2, R21, R4, 0x1, P1 ;  /* 0x00000015020bb211 */ /* 0x000fc600008f0c04 */
[----:B------:R-:W5:Y:S01]  /*ca10*/  @!P5 LDC.64 R20, c[0x0][0x218] ;  /* 0x00008600ff14db82 */ /* 0x000f620000000a00 */
[----:B------:R-:W-:Y:S01]  /*ca20*/  IADD3 R0, P1, R2, UR42, RZ ;  /* 0x0000002a02007c10 */ /* 0x000fe2000ff3e0ff */
[----:B------:R-:W-:Y:S01]  /*ca30*/  @!PT LDS RZ, [RZ] ;  /* 0x00000000fffff984 */ /* 0x000fe20000000800 */
[----:B------:R-:W-:Y:S01]  /*ca40*/  @!PT LDS RZ, [RZ] ;  /* 0x00000000fffff984 */ /* 0x000fe20000000800 */
[----:B------:R-:W-:Y:S01]  /*ca50*/  @!PT LDS RZ, [RZ] ;  /* 0x00000000fffff984 */ /* 0x000fe20000000800 */
[----:B------:R5:W-:Y:S03]  /*ca60*/  @!P3 LDGSTS.E.BYPASS.LTC128B.128 [R211+0xc800], desc[UR34][R10.64+0x100] ;  /* 0x0c8001000ad3bfae */ /* 0x000be6000b901d62 */
[----:B------:R-:W-:Y:S02]  /*ca70*/  IADD3.X R4, R4, UR41, RZ, P1, !PT ;  /* 0x0000002904047c10 */ /* 0x000fe40008ffe4ff */
[C---:B---3--:R-:W-:Y:S01]  /*ca80*/  @!P5 LEA R8, P0, R0.reuse, R26, 0x1 ;  /* 0x0000001a0008d211 */ /* 0x048fe200078008ff */
[----:B------:R3:W-:Y:S03]  /*ca90*/  @P2 STS.128 [R211+0xe800], RZ ;  /* 0x00e800ffd3002388 */ /* 0x0007e60000000c00 */
[C---:B------:R-:W-:Y:S01]  /*caa0*/  @!P5 LEA.HI.X R9, R0.reuse, R27, R4, 0x1, P0 ;  /* 0x0000001b0009d211 */ /* 0x040fe200000f0c04 */
[----:B------:R-:W-:Y:S01]  /*cab0*/  @!PT LDS RZ, [RZ] ;  /* 0x00000000fffff984 */ /* 0x000fe20000000800 */
[----:B------:R-:W-:Y:S01]  /*cac0*/  @!PT LDS RZ, [RZ] ;  /* 0x00000000fffff984 */ /* 0x000fe20000000800 */
[----:B------:R-:W-:Y:S01]  /*cad0*/  @!PT LDS RZ, [RZ] ;  /* 0x00000000fffff984 */ /* 0x000fe20000000800 */
[----:B------:R3:W-:Y:S01]  /*cae0*/  @!P2 LDGSTS.E.BYPASS.LTC128B.128 [R211+0xe800], desc[UR34][R12.64+0x180] ;  /* 0x0e8001800cd3afae */ /* 0x0007e2000b901d62 */
[----:B-1----:R-:W-:-:S02]  /*caf0*/  @!P4 LEA R6, P0, R0, R14, 0x1 ;  /* 0x0000000e0006c211 */ /* 0x002fc400078008ff */
[C---:B--2---:R-:W-:Y:S01]  /*cb00*/  @!P3 LEA R14, P6, R0.reuse, R16, 0x1 ;  /* 0x00000010000eb211 */ /* 0x044fe200078c08ff */
[----:B------:R1:W-:Y:S01]  /*cb10*/  @P5 STS.128 [R211+0x9000], RZ ;  /* 0x009000ffd3005388 */ /* 0x0003e20000000c00 */
[C-C-:B------:R-:W-:Y:S02]  /*cb20*/  @!P4 LEA.HI.X R7, R0.reuse, R15, R4.reuse, 0x1, P0 ;  /* 0x0000000f0007c211 */ /* 0x140fe400000f0c04 */
[C---:B------:R-:W-:Y:S01]  /*cb30*/  IADD3 R2, P0, R0.reuse, UR42, RZ ;  /* 0x0000002a00027c10 */ /* 0x040fe2000ff1e0ff */
        /* <DEDUP_REMOVED lines=9> */
[----:B------:R2:W-:Y:S01]  /*cbd0*/  @!P4 LDGSTS.E.BYPASS.LTC128B.128 [R211+0xb000], desc[UR34][R6.64+0x80] ;  /* 0x0b00008006d3cfae */ /* 0x0005e2000b901d62 */
[----:B-----5:R-:W-:-:S03]  /*cbe0*/  @!P5 LEA R10, P6, R2, R20, 0x1 ;  /* 0x00000014020ad211 */ /* 0x020fc600078c08ff */
[----:B------:R1:W-:Y:S04]  /*cbf0*/  @P3 STS.128 [R211+0xd000], RZ ;  /* 0x00d000ffd3003388 */ /* 0x0003e80000000c00 */
[----:B------:R-:W-:Y:S01]  /*cc00*/  @!PT LDS RZ, [RZ] ;  /* 0x00000000fffff984 */ /* 0x000fe20000000800 */
[----:B------:R-:W-:Y:S01]  /*cc10*/  @!PT LDS RZ, [RZ] ;  /* 0x00000000fffff984 */ /* 0x000fe20000000800 */
[----:B------:R-:W-:Y:S01]  /*cc20*/  @!PT LDS RZ, [RZ] ;  /* 0x00000000fffff984 */ /* 0x000fe20000000800 */
[----:B------:R1:W-:Y:S01]  /*cc30*/  @!P3 LDGSTS.E.BYPASS.LTC128B.128 [R211+0xd000], desc[UR34][R14.64+0x100] ;  /* 0x0d0001000ed3bfae */ /* 0x0003e2000b901d62 */
[----:B---3--:R-:W-:-:S03]  /*cc40*/  @!P2 LEA R12, P1, R0, R18, 0x1 ;  /* 0x00000012000ca211 */ /* 0x008fc600078208ff */
[----:B------:R1:W-:Y:S01]  /*cc50*/  @P2 STS.128 [R211+0xf000], RZ ;  /* 0x00f000ffd3002388 */ /* 0x0003e20000000c00 */
[----:B------:R-:W-:Y:S02]  /*cc60*/  @!P2 LEA.HI.X R13, R0, R19, R4, 0x1, P1 ;  /* 0x00000013000da211 */ /* 0x000fe400008f0c04 */
[----:B------:R-:W-:Y:S02]  /*cc70*/  IADD3.X R4, R4, UR41, RZ, P0, !PT ;  /* 0x0000002904047c10 */ /* 0x000fe400087fe4ff */
[C---:B----4-:R-:W-:Y:S01]  /*cc80*/  @!P4 LEA R8, P1, R2.reuse, R22, 0x1 ;  /* 0x000000160208c211 */ /* 0x050fe200078208ff */
[----:B------:R-:W-:Y:S01]  /*cc90*/  @!PT LDS RZ, [RZ] ;  /* 0x00000000fffff984 */ /* 0x000fe20000000800 */
[----:B------:R-:W-:Y:S01]  /*cca0*/  @!PT LDS RZ, [RZ] ;  /* 0x00000000fffff984 */ /* 0x000fe20000000800 */
[----:B------:R-:W-:Y:S01]  /*ccb0*/  @!PT LDS RZ, [RZ] ;  /* 0x00000000fffff984 */ /* 0x000fe20000000800 */
[----:B------:R1:W-:Y:S01]  /*ccc0*/  @!P2 LDGSTS.E.BYPASS.LTC128B.128 [R211+0xf000], desc[UR34][R12.64+0x180] ;  /* 0x0f0001800cd3afae */ /* 0x0003e2000b901d62 */
[C-C-:B------:R-:W-:Y:S02]  /*ccd0*/  @!P5 LEA.HI.X R11, R2.reuse, R21, R4.reuse, 0x1, P6 ;  /* 0x00000015020bd211 */ /* 0x140fe400030f0c04 */
        /* <DEDUP_REMOVED lines=27> */
.L_x_1254:
[----:B------:R-:W-:Y:S05]  /*ce90*/  BSYNC B0 ;  /* 0x0000000000007941 */ /* 0x000fea0003800000 */
.L_x_1253:
[----:B------:R-:W0:Y:S02]  /*cea0*/  LDGDEPBAR ;  /* 0x00000000000079af */ /* 0x000e240000000000 */
.L_x_1252:
[----:B-12---:R-:W2:Y:S01]  /*ceb0*/  LDL R6, [R1+0x88] ;  /* 0x0000880001067983 */ /* 0x006ea20000100800 */
[----:B------:R-:W-:Y:S01]  /*cec0*/  FMNMX.FTZ R0, R132, R172, !PT ;  /* 0x000000ac84007209 */ /* 0x000fe20007810000 */
[----:B------:R-:W-:Y:S01]  /*ced0*/  IMAD.MOV.U32 R20, RZ, RZ, R238 ;  /* 0x000000ffff147224 */ /* 0x000fe200078e00ee */
[----:B------:R-:W-:Y:S01]  /*cee0*/  MOV R21, R239 ;  /* 0x000000ef00157202 */ /* 0x000fe20000000f00 */
[----:B------:R1:W-:Y:S01]  /*cef0*/  STL [R1+0xd4], R192 ;  /* 0x0000d4c001007387 */ /* 0x0003e20000100800 */
[----:B------:R-:W-:Y:S01]  /*cf00*/  MOV R22, R219 ;  /* 0x000000db00167202 */ /* 0x000fe20000000f00 */
[----:B------:R-:W-:Y:S01]  /*cf10*/  USHF.L.U32 UR26, UR22, 0x1, URZ ;  /* 0x00000001161a7899 */ /* 0x000fe2000800063f */
[----:B------:R-:W3:Y:S01]  /*cf20*/  LDC.U8 R171, c[0x0][0x388] ;  /* 0x0000e200ffab7b82 */ /* 0x000ee20000000000 */
[----:B------:R-:W-:Y:S01]  /*cf30*/  UIADD3 UR4, UR39, -0x4498517b, URZ ;  /* 0xbb67ae8527047890 */ /* 0x000fe2000fffe03f */
[----:B------:R-:W-:Y:S01]  /*cf40*/  LDSM.16.MT88.4 R12, [R185+0x10000] ;  /* 0x01000000b90c783b */ /* 0x000fe20000004200 */
[----:B------:R-:W-:-:S02]  /*cf50*/  UIADD3 UR13, UR38, -0x61c88647, URZ ;  /* 0x9e3779b9260d7890 */ /* 0x000fc4000fffe03f */
[----:B------:R-:W-:Y:S02]  /*cf60*/  UIADD3 UR12, UR38, 0x3c6ef372, URZ ;  /* 0x3c6ef372260c7890 */ /* 0x000fe4000fffe03f */
[----:B------:R-:W-:Y:S01]  /*cf70*/  UIADD3 UR11, UR39, 0x76cf5d0a, URZ ;  /* 0x76cf5d0a270b7890 */ /* 0x000fe2000fffe03f */
[----:B------:R-:W3:Y:S01]  /*cf80*/  LDC.U8 R170, c[0x0][0x388] ;  /* 0x0000e200ffaa7b82 */ /* 0x000ee20000000000 */
[----:B-1----:R-:W4:Y:S04]  /*cf90*/  LDL.LU R192, [R1+0x5c] ;  /* 0x00005c0001c07983 */ /* 0x002f280000300800 */
[----:B------:R-:W-:Y:S04]  /*cfa0*/  STL [R1+0xd0], R191 ;  /* 0x0000d0bf01007387 */ /* 0x000fe80000100800 */
[----:B------:R-:W-:Y:S04]  /*cfb0*/  STL [R1+0xcc], R190 ;  /* 0x0000ccbe01007387 */ /* 0x000fe80000100800 */
[----:B------:R1:W-:Y:S04]  /*cfc0*/  STL [R1+0xc8], R189 ;  /* 0x0000c8bd01007387 */ /* 0x0003e80000100800 */
[----:B------:R-:W4:Y:S04]  /*cfd0*/  LDL R5, [R1+0xa8] ;  /* 0x0000a80001057983 */ /* 0x000f280000100800 */
[----:B------:R-:W4:Y:S01]  /*cfe0*/  LDL R7, [R1+0xb8] ;  /* 0x0000b80001077983 */ /* 0x000f220000100800 */
        /* <DEDUP_REMOVED lines=11> */
[----:B------:R-:W-:Y:S01]  /*d0a0*/  FMNMX.FTZ R4, R231, R4, !PT ;  /* 0x00000004e7047209 */ /* 0x000fe20007810000 */
[----:B-1----:R-:W-:Y:S01]  /*d0b0*/  IMAD.MOV.U32 R189, RZ, RZ, R218 ;  /* 0x000000ffffbd7224 */ /* 0x002fe200078e00da */
        /* <DEDUP_REMOVED lines=17> */
[----:B------:R-:W1:Y:S01]  /*d1d0*/  SHFL.BFLY PT, R10, R0, 0x2, 0x1f ;  /* 0x0c401f00000a7f89 */ /* 0x000e6200000e0000 */
[----:B------:R-:W-:Y:S02]  /*d1e0*/  UIADD3 UR7, UR39, 0x32370b8f, URZ ;  /* 0x32370b8f27077890 */ /* 0x000fe4000fffe03f */
[----:B------:R-:W-:Y:S02]  /*d1f0*/  UIADD3 UR10, UR38, -0x255992d5, URZ ;  /* 0xdaa66d2b260a7890 */ /* 0x000fe4000fffe03f */
[----:B------:R-:W-:Y:S02]  /*d200*/  UIADD3 UR6, UR38, 0x78dde6e4, URZ ;  /* 0x78dde6e426067890 */ /* 0x000fe4000fffe03f */
[----:B------:R-:W-:Y:S01]  /*d210*/  UIADD3 UR24, UR38, -0x4ab325aa, URZ ;  /* 0xb54cda5626187890 */ /* 0x000fe2000fffe03f */
[----:B------:R-:W-:Y:S01]  /*d220*/  STL [R1+0xc4], R184 ;  /* 0x0000c4b801007387 */ /* 0x000fe20000100800 */
[----:B---3--:R-:W-:Y:S01]  /*d230*/  PRMT R170, R170, 0x7054, R171 ;  /* 0x00007054aaaa7816 */ /* 0x008fe200000000ab */
[----:B--2---:R-:W-:Y:S01]  /*d240*/  IMAD.WIDE.U32 R176, R6, -0x326172a9, RZ ;  /* 0xcd9e8d5706b07825 */ /* 0x004fe200078e00ff */
[----:B------:R-:W-:-:S02]  /*d250*/  MOV R6, UR39 ;  /* 0x0000002700067c02 */ /* 0x000fc40008000f00 */
[----:B----4-:R-:W-:-:S04]  /*d260*/  FMNMX.FTZ R2, R192, R2, !PT ;  /* 0x00000002c0027209 */ /* 0x010fc80007810000 */
[----:B------:R-:W-:Y:S02]  /*d270*/  FMNMX.FTZ R8, R175, R2, !PT ;  /* 0x00000002af087209 */ /* 0x000fe40007810000 */
[----:B------:R-:W-:Y:S01]  /*d280*/  LOP3.LUT R5, R177, R5, RZ, 0x3c, !PT ;  /* 0x00000005b1057212 */ /* 0x000fe200078e3cff */
[----:B------:R-:W-:-:S04]  /*d290*/  IMAD.WIDE.U32 R178, R7, -0x2daee0ad, RZ ;  /* 0xd2511f5307b27825 */ /* 0x000fc800078e00ff */
[----:B------:R-:W-:Y:S01]  /*d2a0*/  IMAD.WIDE.U32 R34, R5, -0x2daee0ad, RZ ;  /* 0xd2511f5305227825 */ /* 0x000fe200078e00ff */
[----:B------:R-:W-:-:S04]  /*d2b0*/  LOP3.LUT R4, R179, UR26, R6, 0x96, !PT ;  /* 0x0000001ab3047c12 */ /* 0x000fc8000f8e9606 */
[----:B------:R-:W-:Y:S01]  /*d2c0*/  LOP3.LUT R6, R35, UR4, R178, 0x96, !PT ;  /* 0x0000000423067c12 */ /* 0x000fe2000f8e96b2 */
[----:B------:R-:W-:Y:S01]  /*d2d0*/  IMAD.WIDE.U32 R4, R4, -0x326172a9, RZ ;  /* 0xcd9e8d5704047825 */ /* 0x000fe200078e00ff */
[----:B------:R-:W2:Y:S03]  /*d2e0*/  SHFL.BFLY PT, R9, R8, 0x2, 0x1f ;  /* 0x0c401f0008097f89 */ /* 0x000ea600000e0000 */
[----:B------:R-:W-:Y:S01]  /*d2f0*/  IMAD.WIDE.U32 R32, R6, -0x326172a9, RZ ;  /* 0xcd9e8d5706207825 */ /* 0x000fe200078e00ff */
[----:B------:R-:W-:-:S04]  /*d300*/  LOP3.LUT R5, R5, UR13, R176, 0x96, !PT ;  /* 0x0000000d05057c12 */ /* 0x000fc8000f8e96b0 */
[----:B------:R-:W-:Y:S01]  /*d310*/  LOP3.LUT R6, R33, UR12, R4, 0x96, !PT ;  /* 0x0000000c21067c12 */ /* 0x000fe2000f8e9604 */
[----:B------:R-:W-:Y:S01]  /*d320*/  IMAD.WIDE.U32 R4, R5, -0x2daee0ad, RZ ;  /* 0xd2511f5305047825 */ /* 0x000fe200078e00ff */
[----:B-1----:R-:W-:-:S03]  /*d330*/  FMNMX.FTZ R2, R0, R10, !PT ;  /* 0x0000000a00027209 */ /* 0x002fc60007810000 */
[----:B------:R-:W-:Y:S01]  /*d340*/  IMAD.WIDE.U32 R6, R6, -0x2daee0ad, RZ ;  /* 0xd2511f5306067825 */ /* 0x000fe200078e00ff */
[----:B------:R-:W-:Y:S01]  /*d350*/  LOP3.LUT R5, R5, UR11, R34, 0x96, !PT ;  /* 0x0000000b05057c12 */ /* 0x000fe2000f8e9622 */
[----:B------:R-:W1:Y:S03]  /*d360*/  SHFL.BFLY PT, R10, R2, 0x1, 0x1f ;  /* 0x0c201f00020a7f89 */ /* 0x000e6600000e0000 */
[----:B------:R-:W-:Y:S01]  /*d370*/  LOP3.LUT R7, R7, UR7, R4, 0x96, !PT ;  /* 0x0000000707077c12 */ /* 0x000fe2000f8e9604 */
[----:B------:R-:W-:-:S04]  /*d380*/  IMAD.WIDE.U32 R4, R5, -0x326172a9, RZ ;  /* 0xcd9e8d5705047825 */ /* 0x000fc800078e00ff */
[----:B------:R-:W-:Y:S01]  /*d390*/  IMAD.WIDE.U32 R28, R7, -0x326172a9, RZ ;  /* 0xcd9e8d57071c7825 */ /* 0x000fe200078e00ff */
[----:B------:R-:W-:Y:S02]  /*d3a0*/  LOP3.LUT R5, R5, UR10, R32, 0x96, !PT ;  /* 0x0000000a05057c12 */ /* 0x000fe4000f8e9620 */
[----:B--2---:R-:W-:Y:S02]  /*d3b0*/  FMNMX.FTZ R0, R8, R9, !PT ;  /* 0x0000000908007209 */ /* 0x004fe40007810000 */
[----:B------:R-:W-:Y:S01]  /*d3c0*/  LOP3.LUT R7, R29, UR6, R4, 0x96, !PT ;  /* 0x000000061d077c12 */ /* 0x000fe2000f8e9604 */
[----:B------:R-:W-:Y:S02]  /*d3d0*/  IMAD.WIDE.U32 R4, R5, -0x2daee0ad, RZ ;  /* 0xd2511f5305047825 */ /* 0x000fe400078e00ff */
[----:B------:R-:W2:Y:S02]  /*d3e0*/  SHFL.BFLY PT, R8, R0, 0x1, 0x1f ;  /* 0x0c201f0000087f89 */ /* 0x000ea400000e0000 */
[----:B------:R-:W-:Y:S01]  /*d3f0*/  IMAD.WIDE.U32 R26, R7, -0x2daee0ad, RZ ;  /* 0xd2511f53071a7825 */ /* 0x000fe200078e00ff */
[----:B------:R-:W-:-:S04]  /*d400*/  UIADD3 UR4, UR39, -0x126145ec, URZ ;  /* 0xed9eba1427047890 */ /* 0x000fc8000fffe03f */
[----:B------:R-:W-:Y:S02]  /*d410*/  LOP3.LUT R4, R27, UR14, R4, 0x96, !PT ;  /* 0x0000000e1b047c12 */ /* 0x000fe4000f8e9604 */
[----:B------:R-:W-:Y:S02]  /*d420*/  LOP3.LUT R7, R5, UR4, R6, 0x96, !PT ;  /* 0x0000000405077c12 */ /* 0x000fe4000f8e9606 */
[----:B-1----:R-:W-:Y:S01]  /*d430*/  FMNMX.FTZ R219, R2, R10, !PT ;  /* 0x0000000a02db7209 */ /* 0x002fe20007810000 */
[----:B------:R-:W-:-:S03]  /*d440*/  IMAD.WIDE.U32 R4, R4, -0x326172a9, RZ ;  /* 0xcd9e8d5704047825 */ /* 0x000fc600078e00ff */
[C---:B------:R-:W-:Y:S01]  /*d450*/  FSETP.NEU.FTZ.AND P1, PT, R219.reuse, -INF , PT ;  /* 0xff800000db00780b */ /* 0x040fe20003f3d000 */
[----:B------:R-:W-:Y:S01]  /*d460*/  FMUL.FTZ R10, R219, UR20 ;  /* 0x00000014db0a7c20 */ /* 0x000fe20008410000 */
[----:B------:R-:W-:-:S04]  /*d470*/  LOP3.LUT R2, R4, 0xffff, RZ, 0xc0, !PT ;  /* 0x0000ffff04027812 */ /* 0x000fc800078ec0ff */
[----:B------:R-:W-:Y:S02]  /*d480*/  SHF.R.U32.HI R6, RZ, 0x8, R2 ;  /* 0x00000008ff067819 */ /* 0x000fe40000011602 */
[----:B------:R-:W-:Y:S02]  /*d490*/  LOP3.LUT R2, R4, 0xff, RZ, 0xc0, !PT ;  /* 0x000000ff04027812 */ /* 0x000fe400078ec0ff */
[----:B------:R-:W-:Y:S02]  /*d4a0*/  FSEL R10, R10, RZ, P1 ;  /* 0x000000ff0a0a7208 */ /* 0x000fe40000800000 */
[----:B------:R-:W-:Y:S01]  /*d4b0*/  PRMT R17, R2, 0x5410, R6 ;  /* 0x0000541002117816 */ /* 0x000fe20000000006 */
[----:B------:R-:W-:Y:S01]  /*d4c0*/  IMAD.WIDE.U32 R24, R7, -0x326172a9, RZ ;  /* 0xcd9e8d5707187825 */ /* 0x000fe200078e00ff */
[----:B--2---:R-:W-:-:S03]  /*d4d0*/  FMNMX.FTZ R218, R0, R8, !PT ;  /* 0x0000000800da7209 */ /* 0x004fc60007810000 */
[----:B------:R-:W-:Y:S01]  /*d4e0*/  FFMA.FTZ R2, R172, UR20, -R10 ;  /* 0x00000014ac027c23 */ /* 0x000fe2000801080a */
[----:B------:R-:W-:-:S03]  /*d4f0*/  SHF.R.U32.HI R0, RZ, 0x10, R4 ;  /* 0x00000010ff007819 */ /* 0x000fc60000011604 */
[----:B------:R1:W-:Y:S01]  /*d500*/  MUFU.EX2 R172, R2 ;  /* 0x0000000200ac7308 */ /* 0x0003e20000000800 */
[----:B------:R-:W-:Y:S01]  /*d510*/  LOP3.LUT R0, R0, 0xff, RZ, 0xc0, !PT ;  /* 0x000000ff00007812 */ /* 0x000fe200078ec0ff */
[C---:B------:R-:W-:Y:S01]  /*d520*/  FMUL.FTZ R11, R218.reuse, UR20 ;  /* 0x00000014da0b7c20 */ /* 0x040fe20008410000 */
[----:B------:R-:W-:-:S04]  /*d530*/  FSETP.NEU.FTZ.AND P0, PT, R218, -INF , PT ;  /* 0xff800000da00780b */ /* 0x000fc80003f1d000 */
[----:B------:R-:W-:Y:S02]  /*d540*/  FSEL R11, R11, RZ, P0 ;  /* 0x000000ff0b0b7208 */ /* 0x000fe40000000000 */
[----:B-1----:R-:W-:Y:S02]  /*d550*/  SHF.R.U32.HI R2, RZ, 0x18, R4 ;  /* 0x00000018ff027819 */ /* 0x002fe40000011604 */
[----:B------:R-:W-:Y:S02]  /*d560*/  LOP3.LUT R4, R5, UR24, R24, 0x96, !PT ;  /* 0x0000001805047c12 */ /* 0x000fe4000f8e9618 */
[----:B------:R-:W-:Y:S01]  /*d570*/  PRMT R16, R0, 0x5410, R2 ;  /* 0x0000541000107816 */ /* 0x000fe20000000002 */
[----:B------:R-:W-:Y:S01]  /*d580*/  FFMA.FTZ R2, R134, UR20, -R10 ;  /* 0x0000001486027c23 */ /* 0x000fe2000801080a */
[----:B------:R-:W-:-:S03]  /*d590*/  LOP3.LUT R0, R4, 0xffff, RZ, 0xc0, !PT ;  /* 0x0000ffff04007812 */ /* 0x000fc600078ec0ff */
[----:B------:R1:W-:Y:S01]  /*d5a0*/  MUFU.EX2 R191, R2 ;  /* 0x0000000200bf7308 */ /* 0x0003e20000000800 */
[----:B------:R-:W-:Y:S02]  /*d5b0*/  SHF.R.U32.HI R5, RZ, 0x8, R0 ;  /* 0x00000008ff057819 */ /* 0x000fe40000011600 */
[----:B------:R-:W-:Y:S01]  /*d5c0*/  LOP3.LUT R0, R4, 0xff, RZ, 0xc0, !PT ;  /* 0x000000ff04007812 */ /* 0x000fe200078ec0ff */
[----:B------:R-:W-:-:S03]  /*d5d0*/  FFMA.FTZ R6, R174, UR20, -R10 ;  /* 0x00000014ae067c23 */ /* 0x000fc6000801080a */
[----:B------:R-:W-:Y:S01]  /*d5e0*/  PRMT R7, R0, 0x5410, R5 ;  /* 0x0000541000077816 */ /* 0x000fe20000000005 */
[----:B------:R-:W-:Y:S01]  /*d5f0*/  FFMA.FTZ R0, R173, UR20, -R11 ;  /* 0x00000014ad007c23 */ /* 0x000fe2000801080b */
[----:B-1----:R-:W-:-:S04]  /*d600*/  FFMA.FTZ R2, R135, UR20, -R10 ;  /* 0x0000001487027c23 */ /* 0x002fc8000801080a */
[----:B------:R1:W-:Y:S08]  /*d610*/  MUFU.EX2 R18, R2 ;  /* 0x0000000200127308 */ /* 0x0003f00000000800 */
[----:B------:R2:W-:Y:S01]  /*d620*/  MUFU.EX2 R135, R0 ;  /* 0x0000000000877308 */ /* 0x0005e20000000800 */
[----:B-1----:R-:W-:-:S07]  /*d630*/  SHF.R.U32.HI R2, RZ, 0x10, R4 ;  /* 0x00000010ff027819 */ /* 0x002fce0000011604 */
[----:B------:R1:W3:Y:S01]  /*d640*/  MUFU.EX2 R180, R6 ;  /* 0x0000000600b47308 */ /* 0x0002e20000000800 */
[----:B------:R-:W-:Y:S02]  /*d650*/  SHF.R.U32.HI R4, RZ, 0x18, R4 ;  /* 0x00000018ff047819 */ /* 0x000fe40000011604 */
[----:B--2---:R-:W-:Y:S01]  /*d660*/  LOP3.LUT R0, R2, 0xff, RZ, 0xc0, !PT ;  /* 0x000000ff02007812 */ /* 0x004fe200078ec0ff */
[----:B------:R-:W-:-:S04]  /*d670*/  FFMA.FTZ R2, R168, UR20, -R11 ;  /* 0x00000014a8027c23 */ /* 0x000fc8000801080b */
[----:B------:R2:W4:Y:S01]  /*d680*/  MUFU.EX2 R184, R2 ;  /* 0x0000000200b87308 */ /* 0x0005220000000800 */
[----:B------:R-:W-:Y:S02]  /*d690*/  PRMT R5, R0, 0x5410, R4 ;  /* 0x0000541000057816 */ /* 0x000fe40000000004 */
[----:B------:R-:W-:Y:S01]  /*d6a0*/  FSEL R4, R219, RZ, P1 ;  /* 0x000000ffdb047208 */ /* 0x000fe20000800000 */
[----:B------:R-:W-:-:S04]  /*d6b0*/  FFMA.FTZ R0, R169, UR20, -R11 ;  /* 0x00000014a9007c23 */ /* 0x000fc8000801080b */
[----:B-1----:R-:W-:Y:S01]  /*d6c0*/  FADD.FTZ R6, R132, -R4 ;  /* 0x8000000484067221 */ /* 0x002fe20000010000 */
[----:B--2---:R-:W-:Y:S01]  /*d6d0*/  FSEL R2, R218, RZ, P0 ;  /* 0x000000ffda027208 */ /* 0x004fe20000000000 */
[----:B------:R3:W-:Y:S04]  /*d6e0*/  MUFU.EX2 R190, R0 ;  /* 0x0000000000be7308 */ /* 0x0007e80000000800 */
[----:B------:R-:W-:Y:S01]  /*d6f0*/  FADD.FTZ R3, R3, -R2 ;  /* 0x8000000203037221 */ /* 0x000fe20000010000 */
[----:B------:R-:W-:Y:S01]  /*d700*/  FFMA.FTZ R2, R133, UR20, -R11 ;  /* 0x0000001485027c23 */ /* 0x000fe2000801080b */
[--C-:B------:R-:W-:Y:S01]  /*d710*/  HSET2.LE.AND R4, R7, R170.reuse, PT ;  /* 0x000000aa07047233 */ /* 0x100fe20003803000 */
[----:B------:R-:W-:Y:S01]  /*d720*/  FMUL.FTZ R6, R6, UR20 ;  /* 0x0000001406067c20 */ /* 0x000fe20008410000 */
[----:B------:R-:W-:Y:S01]  /*d730*/  FMUL.FTZ R3, R3, UR20 ;  /* 0x0000001403037c20 */ /* 0x000fe20008410000 */
[----:B------:R1:W2:Y:S01]  /*d740*/  MUFU.EX2 R23, R2 ;  /* 0x0000000200177308 */ /* 0x0002a20000000800 */
[----:B------:R-:W-:-:S02]  /*d750*/  HSET2.LE.AND R5, R5, R170, PT ;  /* 0x000000aa05057233 */ /* 0x000fc40003803000 */
[----:B---3--:R-:W-:-:S05]  /*d760*/  F2FP.F16.F32.PACK_AB R0, R180, R172 ;  /* 0x000000acb400723e */ /* 0x008fca00000000ff */
[----:B------:R3:W2:Y:S01]  /*d770*/  MUFU.EX2 R9, R6 ;  /* 0x0000000600097308 */ /* 0x0006a20000000800 */
[----:B------:R-:W-:Y:S02]  /*d780*/  LOP3.LUT R4, R4, R0, RZ, 0xc0, !PT ;  /* 0x0000000004047212 */ /* 0x000fe400078ec0ff */
[----:B----4-:R-:W-:-:S05]  /*d790*/  F2FP.F16.F32.PACK_AB R0, R184, R135 ;  /* 0x00000087b800723e */ /* 0x010fca00000000ff */
[----:B------:R-:W4:Y:S01]  /*d7a0*/  MUFU.EX2 R8, R3 ;  /* 0x0000000300087308 */ /* 0x000f220000000800 */
[----:B------:R-:W-:Y:S02]  /*d7b0*/  LOP3.LUT R5, R5, R0, RZ, 0xc0, !PT ;  /* 0x0000000005057212 */ /* 0x000fe400078ec0ff */
[----:B------:R-:W-:Y:S02]  /*d7c0*/  HSET2.LE.AND R0, R17, R170, PT ;  /* 0x000000aa11007233 */ /* 0x000fe40003803000 */
[----:B-1----:R-:W-:-:S04]  /*d7d0*/  F2FP.F16.F32.PACK_AB R2, R18, R191 ;  /* 0x000000bf1202723e */ /* 0x002fc800000000ff */
[----:B---3--:R-:W-:Y:S02]  /*d7e0*/  LOP3.LUT R6, R0, R2, RZ, 0xc0, !PT ;  /* 0x0000000200067212 */ /* 0x008fe400078ec0ff */
[----:B------:R-:W-:Y:S02]  /*d7f0*/  HSET2.LE.AND R0, R16, R170, PT ;  /* 0x000000aa10007233 */ /* 0x000fe40003803000 */
[----:B--2---:R-:W-:Y:S01]  /*d800*/  F2FP.F16.F32.PACK_AB R2, R23, R190 ;  /* 0x000000be1702723e */ /* 0x004fe200000000ff */
[-C--:B------:R-:W-:Y:S01]  /*d810*/  FMUL.FTZ R136, R136, R9.reuse ;  /* 0x0000000988887220 */ /* 0x080fe20000410000 */
        /* <DEDUP_REMOVED lines=8> */
[----:B------:R-:W-:-:S02]  /*d8a0*/  IMAD.MOV.U32 R0, RZ, RZ, R18 ;  /* 0x000000ffff007224 */ /* 0x000fc400078e0012 */
[----:B------:R-:W1:Y:S01]  /*d8b0*/  LDSM.16.MT88.4 R16, [R186+0x10000] ;  /* 0x01000000ba10783b */ /* 0x000e620000004200 */
[C---:B------:R-:W-:Y:S06]  /*d8c0*/  HMMA.16816.F32 R136, R4.reuse, R12, R136 ;  /* 0x0000000c0488723c */ /* 0x040fec0000001888 */
        /* <DEDUP_REMOVED lines=17> */
[-C--:B------:R-:W-:Y:S01]  /*d9e0*/  FMUL.FTZ R159, R159, R8.reuse ;  /* 0x000000089f9f7220 */ /* 0x080fe20000410000 */
[----:B------:R-:W-:Y:S01]  /*d9f0*/  MOV R182, R245 ;  /* 0x000000f500b67202 */ /* 0x000fe20000000f00 */
[----:B------:R-:W-:Y:S01]  /*da00*/  IMAD.MOV.U32 R183, RZ, RZ, R244 ;  /* 0x000000ffffb77224 */ /* 0x000fe200078e00f4 */
        /* <DEDUP_REMOVED lines=22> */
[----:B------:R-:W-:Y:S01]  /*db70*/  MOV R174, R237 ;  /* 0x000000ed00ae7202 */ /* 0x000fe20000000f00 */
[----:B------:R-:W-:Y:S01]  /*db80*/  IMAD.MOV.U32 R134, RZ, RZ, R236 ;  /* 0x000000ffff867224 */ /* 0x000fe200078e00ec */
[C---:B-1----:R-:W-:Y:S06]  /*db90*/  HMMA.16816.F32 R160, R4.reuse, R16, R160 ;  /* 0x0000001004a0723c */ /* 0x042fec00000018a0 */
[C---:B------:R-:W-:Y:S01]  /*dba0*/  HMMA.16816.F32 R236, R4.reuse, R18, R164 ;  /* 0x0000001204ec723c */ /* 0x040fe200000018a4 */
[----:B------:R-:W1:Y:S05]  /*dbb0*/  LDSM.16.MT88.4 R16, [R186+0x12000] ;  /* 0x01200000ba10783b */ /* 0x000e6a0000004200 */
[----:B--2---:R-:W-:Y:S07]  /*dbc0*/  HMMA.16816.F32 R232, R4, R12, R36 ;  /* 0x0000000c04e8723c */ /* 0x004fee0000001824 */
[----:B------:R-:W-:Y:S01]  /*dbd0*/  MOV R39, R228 ;  /* 0x000000e400277202 */ /* 0x000fe20000000f00 */
[----:B------:R-:W-:Y:S01]  /*dbe0*/  IMAD.MOV.U32 R38, RZ, RZ, R229 ;  /* 0x000000ffff267224 */ /* 0x000fe200078e00e5 */
[----:B------:R-:W-:Y:S01]  /*dbf0*/  MOV R37, R230 ;  /* 0x000000e600257202 */ /* 0x000fe20000000f00 */
[----:B------:R-:W-:-:S02]  /*dc00*/  IMAD.MOV.U32 R36, RZ, RZ, R231 ;  /* 0x000000ffff247224 */ /* 0x000fc400078e00e7 */
[----:B------:R-:W-:Y:S01]  /*dc10*/  HMMA.16816.F32 R228, R4, R14, R40 ;  /* 0x0000000e04e4723c */ /* 0x000fe20000001828 */
        /* <DEDUP_REMOVED lines=17> */
[----:B------:R-:W-:Y:S01]  /*dd30*/  IMAD.MOV.U32 R171, RZ, RZ, R134 ;  /* 0x000000ffffab7224 */ /* 0x000fe200078e0086 */
[----:B------:R-:W-:Y:S01]  /*dd40*/  MOV R169, R174 ;  /* 0x000000ae00a97202 */ /* 0x000fe20000000f00 */
[----:B------:R-:W-:Y:S01]  /*dd50*/  IMAD.MOV.U32 R42, RZ, RZ, R224 ;  /* 0x000000ffff2a7224 */ /* 0x000fe200078e00e0 */
[----:B------:R-:W-:Y:S01]  /*dd60*/  MOV R173, R220 ;  /* 0x000000dc00ad7202 */ /* 0x000fe20000000f00 */
[----:B------:R-:W-:Y:S01]  /*dd70*/  IMAD.MOV.U32 R40, RZ, RZ, R226 ;  /* 0x000000ffff287224 */ /* 0x000fe200078e00e2 */
[----:B------:R-:W-:-:S02]  /*dd80*/  MOV R174, R182 ;  /* 0x000000b600ae7202 */ /* 0x000fc40000000f00 */
[----:B------:R-:W-:Y:S02]  /*dd90*/  MOV R41, R225 ;  /* 0x000000e100297202 */ /* 0x000fe40000000f00 */
[----:B------:R-:W-:Y:S01]  /*dda0*/  MOV R134, R227 ;  /* 0x000000e300867202 */ /* 0x000fe20000000f00 */
[----:B------:R-:W-:Y:S01]  /*ddb0*/  IMAD.MOV.U32 R168, RZ, RZ, R183 ;  /* 0x000000ffffa87224 */ /* 0x000fe200078e00b7 */
[----:B------:R-:W-:Y:S01]  /*ddc0*/  MOV R43, R135 ;  /* 0x00000087002b7202 */ /* 0x000fe20000000f00 */
[----:B-1----:R-:W-:Y:S01]  /*ddd0*/  HMMA.16816.F32 R224, R4, R16, R44 ;  /* 0x0000001004e0723c */ /* 0x002fe2000000182c */
[----:B------:R-:W-:-:S06]  /*dde0*/  IMAD.MOV.U32 R135, RZ, RZ, R221 ;  /* 0x000000ffff877224 */ /* 0x000fcc00078e00dd */
[----:B------:R-:W-:Y:S01]  /*ddf0*/  IMAD.MOV.U32 R47, RZ, RZ, R222 ;  /* 0x000000ffff2f7224 */ /* 0x000fe200078e00de */
[----:B------:R-:W-:Y:S01]  /*de00*/  MOV R46, R181 ;  /* 0x000000b5002e7202 */ /* 0x000fe20000000f00 */
[----:B------:R-:W-:Y:S01]  /*de10*/  IMAD.MOV.U32 R45, RZ, RZ, R223 ;  /* 0x000000ffff2d7224 */ /* 0x000fe200078e00df */
[----:B------:R-:W-:Y:S01]  /*de20*/  MOV R44, R180 ;  /* 0x000000b4002c7202 */ /* 0x000fe20000000f00 */
[C---:B------:R-:W-:Y:S01]  /*de30*/  HMMA.16816.F32 R220, R4.reuse, R18, R48 ;  /* 0x0000001204dc723c */ /* 0x040fe20000001830 */
[----:B------:R-:W1:Y:S05]  /*de40*/  LDSM.16.MT88.4 R16, [R187+0x12000] ;  /* 0x01200000bb10783b */ /* 0x000e6a0000004200 */
[----:B--2---:R-:W-:Y:S01]  /*de50*/  HMMA.16816.F32 R180, R4, R12, R52 ;  /* 0x0000000c04b4723c */ /* 0x004fe20000001834 */
[----:B------:R-:W-:-:S06]  /*de60*/  MOV R49, R173 ;  /* 0x000000ad00317202 */ /* 0x000fcc0000000f00 */
[----:B------:R-:W-:Y:S01]  /*de70*/  MOV R54, R174 ;  /* 0x000000ae00367202 */ /* 0x000fe20000000f00 */
[----:B------:R-:W-:Y:S01]  /*de80*/  IMAD.MOV.U32 R53, RZ, RZ, R172 ;  /* 0x000000ffff357224 */ /* 0x000fe200078e00ac */
[----:B------:R-:W-:Y:S02]  /*de90*/  MOV R52, R175 ;  /* 0x000000af00347202 */ /* 0x000fe40000000f00 */
        /* <DEDUP_REMOVED lines=29> */
[C---:B--2---:R-:W-:Y:S06]  /*e070*/  HMMA.16816.F32 R156, R4.reuse, R12, R68 ;  /* 0x0000000c049c723c */ /* 0x044fec0000001844 */
[----:B------:R-:W-:Y:S01]  /*e080*/  HMMA.16816.F32 R164, R4, R14, R72 ;  /* 0x0000000e04a4723c */ /* 0x000fe20000001848 */
[----:B------:R-:W2:Y:S01]  /*e090*/  LDSM.16.MT88.4 R12, [R188+0x14000] ;  /* 0x01400000bc0c783b */ /* 0x000ea20000004200 */
[-C--:B------:R-:W-:Y:S01]  /*e0a0*/  FMUL.FTZ R84, R84, R9.reuse ;  /* 0x0000000954547220 */ /* 0x080fe20000410000 */
[----:B------:R-:W-:Y:S01]  /*e0b0*/  FMUL.FTZ R85, R85, R9 ;  /* 0x0000000955557220 */ /* 0x000fe20000410000 */
[-C--:B------:R-:W-:Y:S01]  /*e0c0*/  FMUL.FTZ R86, R86, R8.reuse ;  /* 0x0000000856567220 */ /* 0x080fe20000410000 */
[----:B------:R-:W-:Y:S01]  /*e0d0*/  FMUL.FTZ R87, R87, R8 ;  /* 0x0000000857577220 */ /* 0x000fe20000410000 */
[----:B------:R-:W-:-:S02]  /*e0e0*/  IMAD.MOV.U32 R59, RZ, RZ, R134 ;  /* 0x000000ffff3b7224 */ /* 0x000fc400078e0086 */
        /* <DEDUP_REMOVED lines=22> */
[----:B--2---:R-:W-:Y:S07]  /*e250*/  HMMA.16816.F32 R140, R4, R12, R84 ;  /* 0x0000000c048c723c */ /* 0x004fee0000001854 */
[----:B------:R-:W-:-:S02]  /*e260*/  IMAD.MOV.U32 R87, RZ, RZ, R58 ;  /* 0x000000ffff577224 */ /* 0x000fc400078e003a */
[----:B------:R-:W-:Y:S02]  /*e270*/  IMAD.MOV.U32 R58, RZ, RZ, R38 ;  /* 0x000000ffff3a7224 */ /* 0x000fe400078e0026 */
        /* <DEDUP_REMOVED lines=25> */
[----:B-1----:R-:W-:Y:S01]  /*e410*/  HMMA.16816.F32 R92, R4, R16, R92 ;  /* 0x00000010045c723c */ /* 0x002fe2000000185c */
[----:B------:R-:W-:-:S02]  /*e420*/  IMAD.MOV.U32 R0, RZ, RZ, R20 ;  /* 0x000000ffff007224 */ /* 0x000fc400078e0014 */
[----:B------:R-:W1:Y:S03]  /*e430*/  LDSM.16.MT88.4 R20, [R186+0x16000] ;  /* 0x01600000ba14783b */ /* 0x000e660000004200 */
[C---:B------:R-:W-:Y:S01]  /*e440*/  HMMA.16816.F32 R96, R4.reuse, R18, R96 ;  /* 0x000000120460723c */ /* 0x040fe20000001860 */
[----:B------:R-:W3:Y:S05]  /*e450*/  LDSM.16.MT88.4 R16, [R188+0x16000] ;  /* 0x01600000bc10783b */ /* 0x000eea0000004200 */
[C---:B--2---:R-:W-:Y:S06]  /*e460*/  HMMA.16816.F32 R100, R4.reuse, R12, R100 ;  /* 0x0000000c0464723c */ /* 0x044fec0000001864 */
[----:B------:R-:W-:Y:S01]  /*e470*/  HMMA.16816.F32 R104, R4, R14, R104 ;  /* 0x0000000e0468723c */ /* 0x000fe20000001868 */
[----:B------:R-:W2:Y:S01]  /*e480*/  LDSM.16.MT88.4 R12, [R187+0x16000] ;  /* 0x01600000bb0c783b */ /* 0x000ea20000004200 */
[----:B------:R-:W-:Y:S01]  /*e490*/  IMAD.MOV.U32 R71, RZ, RZ, R46 ;  /* 0x000000ffff477224 */ /* 0x000fe200078e002e */
[----:B------:R-:W-:Y:S01]  /*e4a0*/  MOV R66, R55 ;  /* 0x0000003700427202 */ /* 0x000fe20000000f00 */
[----:B------:R-:W-:-:S02]  /*e4b0*/  IMAD.MOV.U32 R75, RZ, RZ, R42 ;  /* 0x000000ffff4b7224 */ /* 0x000fc400078e002a */
[----:B------:R-:W-:Y:S01]  /*e4c0*/  FFMA.FTZ R0, R0, UR20, -R10 ;  /* 0x0000001400007c23 */ /* 0x000fe2000801080a */
[----:B------:R-:W-:Y:S01]  /*e4d0*/  MOV R64, R45 ;  /* 0x0000002d00407202 */ /* 0x000fe20000000f00 */
[----:B------:R-:W-:Y:S01]  /*e4e0*/  IMAD.MOV.U32 R72, RZ, RZ, R75 ;  /* 0x000000ffff487224 */ /* 0x000fe200078e004b */
[----:B------:R-:W-:Y:S02]  /*e4f0*/  MOV R68, R41 ;  /* 0x0000002900447202 */ /* 0x000fe40000000f00 */
[----:B------:R-:W-:Y:S01]  /*e500*/  MOV R75, R71 ;  /* 0x00000047004b7202 */ /* 0x000fe20000000f00 */
[----:B------:R-:W-:Y:S01]  /*e510*/  IMAD.MOV.U32 R71, RZ, RZ, R66 ;  /* 0x000000ffff477224 */ /* 0x000fe200078e0042 */
[----:B------:R4:W-:Y:S01]  /*e520*/  MUFU.EX2 R76, R0 ;  /* 0x00000000004c7308 */ /* 0x0009e20000000800 */
[----:B------:R-:W-:Y:S01]  /*e530*/  MOV R66, R60 ;  /* 0x0000003c00427202 */ /* 0x000fe20000000f00 */
[----:B------:R-:W-:Y:S01]  /*e540*/  IMAD.MOV.U32 R65, RZ, RZ, R44 ;  /* 0x000000ffff417224 */ /* 0x000fe200078e002c */
[----:B------:R-:W-:Y:S01]  /*e550*/  MOV R60, R2 ;  /* 0x00000002003c7202 */ /* 0x000fe20000000f00 */
[----:B------:R-:W-:Y:S01]  /*e560*/  IMAD.MOV.U32 R69, RZ, RZ, R40 ;  /* 0x000000ffff457224 */ /* 0x000fe200078e0028 */
[----:B------:R-:W-:Y:S01]  /*e570*/  LOP3.LUT R2, R25, UR15, R28, 0x96, !PT ;  /* 0x0000000f19027c12 */ /* 0x000fe2000f8e961c */
[-C--:B------:R-:W-:Y:S01]  /*e580*/  FMUL.FTZ R108, R108, R9.reuse ;  /* 0x000000096c6c7220 */ /* 0x080fe20000410000 */
[----:B------:R-:W-:Y:S01]  /*e590*/  MOV R79, R74 ;  /* 0x0000004a004f7202 */ /* 0x000fe20000000f00 */
[-C--:B------:R-:W-:Y:S01]  /*e5a0*/  FMUL.FTZ R109, R109, R9.reuse ;  /* 0x000000096d6d7220 */ /* 0x080fe20000410000 */
[-C--:B------:R-:W-:Y:S01]  /*e5b0*/  FMUL.FTZ R110, R110, R8.reuse ;  /* 0x000000086e6e7220 */ /* 0x080fe20000410000 */
[-C--:B------:R-:W-:Y:S01]  /*e5c0*/  FMUL.FTZ R111, R111, R8.reuse ;  /* 0x000000086f6f7220 */ /* 0x080fe20000410000 */
[-C--:B------:R-:W-:Y:S01]  /*e5d0*/  FMUL.FTZ R112, R112, R9.reuse ;  /* 0x0000000970707220 */ /* 0x080fe20000410000 */
[----:B------:R-:W-:Y:S01]  /*e5e0*/  FMUL.FTZ R113, R113, R9 ;  /* 0x0000000971717220 */ /* 0x000fe20000410000 */
[----:B------:R-:W-:Y:S01]  /*e5f0*/  FMUL.FTZ R114, R114, R8 ;  /* 0x0000000872727220 */ /* 0x000fe20000410000 */
[----:B----4-:R-:W-:Y:S01]  /*e600*/  FFMA.FTZ R0, R73, UR20, -R10 ;  /* 0x0000001449007c23 */ /* 0x010fe2000801080a */
[----:B------:R-:W-:Y:S01]  /*e610*/  MOV R73, R68 ;  /* 0x0000004400497202 */ /* 0x000fe20000000f00 */
[----:B------:R-:W-:Y:S01]  /*e620*/  IMAD.MOV.U32 R68, RZ, RZ, R64 ;  /* 0x000000ffff447224 */ /* 0x000fe200078e0040 */
[----:B------:R-:W-:Y:S01]  /*e630*/  MOV R64, R67 ;  /* 0x0000004300407202 */ /* 0x000fe20000000f00 */
        /* <DEDUP_REMOVED lines=20> */
[----:B------:R-:W-:Y:S01]  /*e780*/  UIADD3 UR25, UR39, 0x646e171e, URZ ;  /* 0x646e171e27197890 */ /* 0x000fe2000fffe03f */
[----:B------:R-:W-:-:S02]  /*e790*/  IMAD.MOV.U32 R61, RZ, RZ, R3 ;  /* 0x000000ffff3d7224 */ /* 0x000fc400078e0003 */
[----:B------:R-:W-:Y:S01]  /*e7a0*/  IMAD.MOV.U32 R65, RZ, RZ, R62 ;  /* 0x000000ffff417224 */ /* 0x000fe200078e003e */
[----:B------:R-:W-:Y:S01]  /*e7b0*/  MOV R62, R63 ;  /* 0x0000003f003e7202 */ /* 0x000fe20000000f00 */
[----:B------:R-:W-:Y:S01]  /*e7c0*/  IMAD.WIDE.U32 R2, R2, -0x2daee0ad, RZ ;  /* 0xd2511f5302027825 */ /* 0x000fe200078e00ff */
[----:B------:R-:W-:-:S03]  /*e7d0*/  MOV R70, R47 ;  /* 0x0000002f00467202 */ /* 0x000fc60000000f00 */
[----:B------:R-:W-:Y:S01]  /*e7e0*/  IMAD.MOV.U32 R63, RZ, RZ, R56 ;  /* 0x000000ffff3f7224 */ /* 0x000fe200078e0038 */
[----:B------:R-:W-:Y:S01]  /*e7f0*/  MOV R56, R189 ;  /* 0x000000bd00387202 */ /* 0x000fe20000000f00 */
[C---:B-1----:R-:W-:Y:S01]  /*e800*/  HMMA.16816.F32 R108, R4.reuse, R20, R108 ;  /* 0x00000014046c723c */ /* 0x042fe2000000186c */
[----:B------:R-:W-:Y:S01]  /*e810*/  MOV R55, R43 ;  /* 0x0000002b00377202 */ /* 0x000fe20000000f00 */
[----:B------:R1:W4:Y:S04]  /*e820*/  MUFU.EX2 R189, R0 ;  /* 0x0000000000bd7308 */ /* 0x0003280000000800 */
[C---:B------:R-:W-:Y:S01]  /*e830*/  HMMA.16816.F32 R112, R4.reuse, R22, R112 ;  /* 0x000000160470723c */ /* 0x040fe20000001870 */
[----:B------:R-:W4:Y:S05]  /*e840*/  LDSM.16.MT88.4 R20, [R185+0x10800] ;  /* 0x01080000b914783b */ /* 0x000f2a0000004200 */
[C---:B---3--:R-:W-:Y:S06]  /*e850*/  HMMA.16816.F32 R116, R4.reuse, R16, R116 ;  /* 0x000000100474723c */ /* 0x048fec0000001874 */
[----:B------:R-:W-:Y:S01]  /*e860*/  HMMA.16816.F32 R120, R4, R18, R120 ;  /* 0x000000120478723c */ /* 0x000fe20000001878 */
[----:B-1----:R-:W-:Y:S01]  /*e870*/  LOP3.LUT R0, R3, UR25, R26, 0x96, !PT ;  /* 0x0000001903007c12 */ /* 0x002fe2000f8e961a */
[----:B------:R-:W1:Y:S01]  /*e880*/  LDSM.16.MT88.4 R16, [R186+0x10800] ;  /* 0x01080000ba10783b */ /* 0x000e620000004200 */
[----:B------:R-:W-:-:S03]  /*e890*/  LOP3.LUT R3, R2, 0xffff, RZ, 0xc0, !PT ;  /* 0x0000ffff02037812 */ /* 0x000fc600078ec0ff */
[C---:B--2---:R-:W-:Y:S01]  /*e8a0*/  HMMA.16816.F32 R40, R4.reuse, R12, R124 ;  /* 0x0000000c0428723c */ /* 0x044fe2000000187c */
[----:B------:R-:W-:Y:S01]  /*e8b0*/  SHF.R.U32.HI R3, RZ, 0x8, R3 ;  /* 0x00000008ff037819 */ /* 0x000fe20000011603 */
[----:B------:R-:W-:Y:S04]  /*e8c0*/  LDSM.16.MT88.4 R24, [R188+0x12800] ;  /* 0x01280000bc18783b */ /* 0x000fe80000004200 */
[----:B------:R-:W-:Y:S01]  /*e8d0*/  HMMA.16816.F32 R44, R4, R14, R128 ;  /* 0x0000000e042c723c */ /* 0x000fe20000001880 */
[----:B------:R-:W-:-:S06]  /*e8e0*/  SHF.R.U32.HI R12, RZ, 0x18, R2 ;  /* 0x00000018ff0c7819 */ /* 0x000fcc0000011602 */
[----:B------:R-:W-:Y:S01]  /*e8f0*/  FFMA.FTZ R4, R252, UR20, -R10 ;  /* 0x00000014fc047c23 */ /* 0x000fe2000801080a */
[----:B------:R-:W-:Y:S02]  /*e900*/  LOP3.LUT R6, R2, 0xff, RZ, 0xc0, !PT ;  /* 0x000000ff02067812 */ /* 0x000fe400078ec0ff */
[----:B------:R-:W-:Y:S01]  /*e910*/  SHF.R.U32.HI R7, RZ, 0x10, R2 ;  /* 0x00000010ff077819 */ /* 0x000fe20000011602 */
[----:B------:R2:W-:Y:S01]  /*e920*/  MUFU.EX2 R80, R4 ;  /* 0x0000000400507308 */ /* 0x0005e20000000800 */
[----:B------:R-:W-:Y:S01]  /*e930*/  LOP3.LUT R2, R0, 0xffff, RZ, 0xc0, !PT ;  /* 0x0000ffff00027812 */ /* 0x000fe200078ec0ff */
[----:B------:R-:W-:Y:S01]  /*e940*/  FFMA.FTZ R5, R72, UR20, -R11 ;  /* 0x0000001448057c23 */ /* 0x000fe2000801080b */
[----:B------:R-:W-:Y:S01]  /*e950*/  PRMT R13, R6, 0x5410, R3 ;  /* 0x00005410060d7816 */ /* 0x000fe20000000003 */
[----:B------:R-:W-:Y:S01]  /*e960*/  FFMA.FTZ R6, R73, UR20, -R11 ;  /* 0x0000001449067c23 */ /* 0x000fe2000801080b */
[----:B------:R-:W-:-:S03]  /*e970*/  SHF.R.U32.HI R2, RZ, 0x8, R2 ;  /* 0x00000008ff027819 */ /* 0x000fc60000011602 */
[----:B------:R3:W-:Y:S01]  /*e980*/  MUFU.EX2 R28, R5 ;  /* 0x00000005001c7308 */ /* 0x0007e20000000800 */
[----:B--2---:R-:W-:-:S07]  /*e990*/  FFMA.FTZ R4, R79, UR20, -R10 ;  /* 0x000000144f047c23 */ /* 0x004fce000801080a */
[----:B------:R2:W-:Y:S01]  /*e9a0*/  MUFU.EX2 R29, R4 ;  /* 0x00000004001d7308 */ /* 0x0005e20000000800 */
[----:B------:R-:W-:-:S07]  /*e9b0*/  SHF.R.U32.HI R3, RZ, 0x10, R0 ;  /* 0x00000010ff037819 */ /* 0x000fce0000011600 */
[----:B------:R-:W1:Y:S01]  /*e9c0*/  MUFU.EX2 R81, R6 ;  /* 0x0000000600517308 */ /* 0x000e620000000800 */
[----:B---3--:R-:W-:Y:S02]  /*e9d0*/  SHF.R.U32.HI R5, RZ, 0x18, R0 ;  /* 0x00000018ff057819 */ /* 0x008fe40000011600 */
[----:B--2---:R-:W-:-:S04]  /*e9e0*/  LOP3.LUT R4, R0, 0xff, RZ, 0xc0, !PT ;  /* 0x000000ff00047812 */ /* 0x004fc800078ec0ff */
[----:B------:R-:W-:Y:S02]  /*e9f0*/  PRMT R2, R4, 0x5410, R2 ;  /* 0x0000541004027816 */ /* 0x000fe40000000002 */
[----:B------:R-:W-:Y:S02]  /*ea00*/  LOP3.LUT R4, R7, 0xff, RZ, 0xc0, !PT ;  /* 0x000000ff07047812 */ /* 0x000fe400078ec0ff */
[----:B------:R-:W-:Y:S02]  /*ea10*/  LOP3.LUT R3, R3, 0xff, RZ, 0xc0, !PT ;  /* 0x000000ff03037812 */ /* 0x000fe400078ec0ff */
[----:B------:R-:W-:Y:S02]  /*ea20*/  HSET2.LE.AND R0, R2, R87, PT ;  /* 0x0000005702007233 */ /* 0x000fe40003803000 */
[----:B----4-:R-:W-:Y:S02]  /*ea30*/  F2FP.F16.F32.PACK_AB R2, R189, R76 ;  /* 0x0000004cbd02723e */ /* 0x010fe400000000ff */
[----:B------:R-:W-:Y:S01]  /*ea40*/  MOV R128, R71 ;  /* 0x0000004700807202 */ /* 0x000fe20000000f00 */
[----:B------:R-:W-:Y:S01]  /*ea50*/  IMAD.MOV.U32 R71, RZ, RZ, R64 ;  /* 0x000000ffff477224 */ /* 0x000fe200078e0040 */
[----:B------:R-:W-:Y:S01]  /*ea60*/  MOV R64, R65 ;  /* 0x0000004100407202 */ /* 0x000fe20000000f00 */
[----:B------:R-:W-:Y:S01]  /*ea70*/  IMAD.MOV.U32 R65, RZ, RZ, R62 ;  /* 0x000000ffff417224 */ /* 0x000fe200078e003e */
[----:B------:R-:W-:-:S02]  /*ea80*/  PRMT R7, R4, 0x5410, R12 ;  /* 0x0000541004077816 */ /* 0x000fc4000000000c */
[----:B------:R-:W-:Y:S02]  /*ea90*/  PRMT R3, R3, 0x5410, R5 ;  /* 0x0000541003037816 */ /* 0x000fe40000000005 */
[----:B------:R-:W-:Y:S01]  /*eaa0*/  LOP3.LUT R4, R0, R2, RZ, 0xc0, !PT ;  /* 0x0000000200047212 */ /* 0x000fe200078ec0ff */
[--C-:B------:R-:W-:Y:S01]  /*eab0*/  FFMA.FTZ R2, R74, UR20, -R11.reuse ;  /* 0x000000144a027c23 */ /* 0x100fe2000801080b */
[----:B------:R-:W-:Y:S01]  /*eac0*/  MOV R62, R63 ;  /* 0x0000003f003e7202 */ /* 0x000fe20000000f00 */
[----:B------:R-:W-:Y:S01]  /*ead0*/  IMAD.MOV.U32 R63, RZ, RZ, R56 ;  /* 0x000000ffff3f7224 */ /* 0x000fe200078e0038 */
[----:B------:R-:W-:Y:S01]  /*eae0*/  MOV R56, R57 ;  /* 0x0000003900387202 */ /* 0x000fe20000000f00 */
[----:B------:R-:W-:Y:S01]  /*eaf0*/  IMAD.MOV.U32 R57, RZ, RZ, R58 ;  /* 0x000000ffff397224 */ /* 0x000fe200078e003a */
[----:B------:R-:W-:Y:S01]  /*eb00*/  MOV R58, R59 ;  /* 0x0000003b003a7202 */ /* 0x000fe20000000f00 */
[----:B------:R-:W-:Y:S01]  /*eb10*/  IMAD.MOV.U32 R59, RZ, RZ, R52 ;  /* 0x000000ffff3b7224 */ /* 0x000fe200078e0034 */
[----:B------:R-:W-:Y:S01]  /*eb20*/  HSET2.LE.AND R0, R3, R87, PT ;  /* 0x0000005703007233 */ /* 0x000fe20003803000 */
[----:B------:R1:W-:Y:S01]  /*eb30*/  MUFU.EX2 R252, R2 ;  /* 0x0000000200fc7308 */ /* 0x0003e20000000800 */
[----:B------:R-:W-:Y:S01]  /*eb40*/  MOV R52, R53 ;  /* 0x0000003500347202 */ /* 0x000fe20000000f00 */
[----:B------:R-:W-:Y:S01]  /*eb50*/  FFMA.FTZ R3, R30, UR20, -R11 ;  /* 0x000000141e037c23 */ /* 0x000fe2000801080b */
[----:B------:R-:W-:Y:S01]  /*eb60*/  IMAD.MOV.U32 R53, RZ, RZ, R54 ;  /* 0x000000ffff357224 */ /* 0x000fe200078e0036 */
[----:B------:R-:W-:Y:S01]  /*eb70*/  MOV R54, R55 ;  /* 0x0000003700367202 */ /* 0x000fe20000000f00 */
[----:B------:R-:W-:-:S03]  /*eb80*/  IMAD.MOV.U32 R55, RZ, RZ, R184 ;  /* 0x000000ffff377224 */ /* 0x000fc600078e00b8 */
[----:B------:R-:W2:Y:S01]  /*eb90*/  MUFU.EX2 R184, R3 ;  /* 0x0000000300b87308 */ /* 0x000ea20000000800 */
[----:B-1----:R-:W-:-:S04]  /*eba0*/  F2FP.F16.F32.PACK_AB R2, R81, R28 ;  /* 0x0000001c5102723e */ /* 0x002fc800000000ff */
[----:B------:R-:W-:Y:S02]  /*ebb0*/  LOP3.LUT R5, R0, R2, RZ, 0xc0, !PT ;  /* 0x0000000200057212 */ /* 0x000fe400078ec0ff */
[----:B------:R-:W-:Y:S02]  /*ebc0*/  HSET2.LE.AND R0, R13, R87, PT ;  /* 0x000000570d007233 */ /* 0x000fe40003803000 */
[----:B------:R-:W1:Y:S01]  /*ebd0*/  LDSM.16.MT88.4 R12, [R188+0x10800] ;  /* 0x01080000bc0c783b */ /* 0x000e620000004200 */
[----:B------:R-:W-:-:S04]  /*ebe0*/  F2FP.F16.F32.PACK_AB R2, R29, R80 ;  /* 0x000000501d02723e */ /* 0x000fc800000000ff */
[----:B------:R-:W-:Y:S02]  /*ebf0*/  LOP3.LUT R6, R0, R2, RZ, 0xc0, !PT ;  /* 0x0000000200067212 */ /* 0x000fe400078ec0ff */
[----:B------:R-:W-:Y:S02]  /*ec00*/  HSET2.LE.AND R0, R7, R87, PT ;  /* 0x0000005707007233 */ /* 0x000fe40003803000 */
[----:B--2---:R-:W-:-:S04]  /*ec10*/  F2FP.F16.F32.PACK_AB R2, R184, R252 ;  /* 0x000000fcb802723e */ /* 0x004fc800000000ff */
[----:B------:R-:W-:Y:S01]  /*ec20*/  LOP3.LUT R7, R0, R2, RZ, 0xc0, !PT ;  /* 0x0000000200077212 */ /* 0x000fe200078ec0ff */
[----:B------:R-:W-:Y:S01]  /*ec30*/  IMAD.MOV.U32 R79, RZ, RZ, R49 ;  /* 0x000000ffff4f7224 */ /* 0x000fe200078e0031 */
[----:B------:R-:W-:Y:S01]  /*ec40*/  MOV R78, R48 ;  /* 0x00000030004e7202 */ /* 0x000fe20000000f00 */
[----:B------:R-:W-:Y:S01]  /*ec50*/  IMAD.MOV.U32 R73, RZ, RZ, R51 ;  /* 0x000000ffff497224 */ /* 0x000fe200078e0033 */
[----:B------:R-:W-:-:S03]  /*ec60*/  MOV R72, R50 ;  /* 0x0000003200487202 */ /* 0x000fc60000000f00 */
[C---:B------:R-:W-:Y:S06]  /*ec70*/  HMMA.16816.F32 R136, R4.reuse, R20, R136 ;  /* 0x000000140488723c */ /* 0x040fec0000001888 */
[C---:B------:R-:W-:Y:S01]  /*ec80*/  HMMA.16816.F32 R48, R4.reuse, R22, R248 ;  /* 0x000000160430723c */ /* 0x040fe200000018f8 */
[----:B------:R-:W2:Y:S01]  /*ec90*/  LDSM.16.MT88.4 R20, [R187+0x10800] ;  /* 0x01080000bb14783b */ /* 0x000ea20000004200 */
        /* <DEDUP_REMOVED lines=9> */
[C---:B------:R-:W-:Y:S01]  /*ed30*/  HMMA.16816.F32 R52, R4.reuse, R18, R244 ;  /* 0x000000120434723c */ /* 0x040fe200000018f4 */
[----:B------:R-:W3:Y:S01]  /*ed40*/  LDSM.16.MT88.4 R16, [R185+0x12800] ;  /* 0x01280000b910783b */ /* 0x000ee20000004200 */
[----:B------:R-:W-:Y:S01]  /*ed50*/  MOV R71, R56 ;  /* 0x0000003800477202 */ /* 0x000fe20000000f00 */
[----:B------:R-:W-:Y:S01]  /*ed60*/  IMAD.MOV.U32 R70, RZ, RZ, R57 ;  /* 0x000000ffff467224 */ /* 0x000fe200078e0039 */
[----:B------:R-:W-:Y:S01]  /*ed70*/  MOV R69, R58 ;  /* 0x0000003a00457202 */ /* 0x000fe20000000f00 */
[----:B------:R-:W-:Y:S01]  /*ed80*/  IMAD.MOV.U32 R82, RZ, RZ, R59 ;  /* 0x000000ffff527224 */ /* 0x000fe200078e003b */
[C---:B-1----:R-:W-:Y:S06]  /*ed90*/  HMMA.16816.F32 R152, R4.reuse, R12, R152 ;  /* 0x0000000c0498723c */ /* 0x042fec0000001898 */
        /* <DEDUP_REMOVED lines=8> */
[C---:B--2---:R-:W-:Y:S06]  /*ee20*/  HMMA.16816.F32 R160, R4.reuse, R20, R160 ;  /* 0x0000001404a0723c */ /* 0x044fec00000018a0 */
[C---:B------:R-:W-:Y:S01]  /*ee30*/  HMMA.16816.F32 R60, R4.reuse, R22, R236 ;  /* 0x00000016043c723c */ /* 0x040fe200000018ec */
[----:B------:R-:W2:Y:S01]  /*ee40*/  LDSM.16.MT88.4 R20, [R187+0x12800] ;  /* 0x01280000bb14783b */ /* 0x000ea20000004200 */
[----:B------:R-:W-:Y:S01]  /*ee50*/  IMAD.MOV.U32 R89, RZ, RZ, R65 ;  /* 0x000000ffff597224 */ /* 0x000fe200078e0041 */
[----:B------:R-:W-:Y:S01]  /*ee60*/  MOV R91, R67 ;  /* 0x00000043005b7202 */ /* 0x000fe20000000f00 */
[----:B------:R-:W-:Y:S01]  /*ee70*/  IMAD.MOV.U32 R90, RZ, RZ, R66 ;  /* 0x000000ffff5a7224 */ /* 0x000fe200078e0042 */
[----:B------:R-:W-:Y:S01]  /*ee80*/  MOV R241, R71 ;  /* 0x0000004700f17202 */ /* 0x000fe20000000f00 */
[----:B------:R-:W-:Y:S01]  /*ee90*/  IMAD.MOV.U32 R244, RZ, RZ, R68 ;  /* 0x000000fffff47224 */ /* 0x000fe200078e0044 */
[----:B---3--:R-:W-:Y:S01]  /*eea0*/  HMMA.16816.F32 R64, R4, R16, R232 ;  /* 0x000000100440723c */ /* 0x008fe200000018e8 */
[----:B------:R-:W-:Y:S01]  /*eeb0*/  IMAD.MOV.U32 R237, RZ, RZ, R70 ;  /* 0x000000ffffed7224 */ /* 0x000fe200078e0046 */
[----:B------:R-:W-:Y:S01]  /*eec0*/  MOV R236, R86 ;  /* 0x0000005600ec7202 */ /* 0x000fe20000000f00 */
[----:B------:R-:W-:Y:S01]  /*eed0*/  IMAD.MOV.U32 R126, RZ, RZ, R84 ;  /* 0x000000ffff7e7224 */ /* 0x000fe200078e0054 */
[----:B------:R-:W-:Y:S01]  /*eee0*/  MOV R127, R85 ;  /* 0x00000055007f7202 */ /* 0x000fe20000000f00 */
[----:B------:R-:W-:-:S02]  /*eef0*/  IMAD.MOV.U32 R247, RZ, RZ, R76 ;  /* 0x000000fffff77224 */ /* 0x000fc400078e004c */
[----:B------:R-:W-:Y:S01]  /*ef00*/  MOV R233, R69 ;  /* 0x0000004500e97202 */ /* 0x000fe20000000f00 */
[----:B------:R-:W-:Y:S01]  /*ef10*/  IMAD.MOV.U32 R232, RZ, RZ, R87 ;  /* 0x000000ffffe87224 */ /* 0x000fe200078e0057 */
[C---:B------:R-:W-:Y:S01]  /*ef20*/  HMMA.16816.F32 R68, R4.reuse, R18, R228 ;  /* 0x000000120444723c */ /* 0x040fe200000018e4 */
[----:B------:R-:W-:Y:S01]  /*ef30*/  IMAD.MOV.U32 R240, RZ, RZ, R77 ;  /* 0x000000fffff07224 */ /* 0x000fe200078e004d */
[----:B------:R-:W-:Y:S01]  /*ef40*/  MOV R238, R78 ;  /* 0x0000004e00ee7202 */ /* 0x000fe20000000f00 */
[----:B------:R-:W-:Y:S01]  /*ef50*/  IMAD.MOV.U32 R239, RZ, RZ, R79 ;  /* 0x000000ffffef7224 */ /* 0x000fe200078e004f */
[----:B------:R-:W3:Y:S02]  /*ef60*/  LDSM.16.MT88.4 R16, [R185+0x14800] ;  /* 0x01480000b910783b */ /* 0x000ee40000004200 */
[C---:B-1----:R-:W-:Y:S06]  /*ef70*/  HMMA.16816.F32 R76, R4.reuse, R12, R224 ;  /* 0x0000000c044c723c */ /* 0x042fec00000018e0 */
[C---:B------:R-:W-:Y:S01]  /*ef80*/  HMMA.16816.F32 R84, R4.reuse, R14, R220 ;  /* 0x0000000e0454723c */ /* 0x040fe200000018dc */
[----:B------:R-:W1:Y:S01]  /*ef90*/  LDSM.16.MT88.4 R12, [R186+0x14800] ;  /* 0x01480000ba0c783b */ /* 0x000e620000004200 */
[----:B------:R-:W-:Y:S01]  /*efa0*/  MOV R235, R88 ;  /* 0x0000005800eb7202 */ /* 0x000fe20000000f00 */
[----:B------:R-:W-:Y:S01]  /*efb0*/  IMAD.MOV.U32 R234, RZ, RZ, R89 ;  /* 0x000000ffffea7224 */ /* 0x000fe200078e0059 */
[----:B------:R-:W-:Y:S01]  /*efc0*/  MOV R125, R91 ;  /* 0x0000005b007d7202 */ /* 0x000fe20000000f00 */
[----:B------:R-:W-:Y:S01]  /*efd0*/  IMAD.MOV.U32 R124, RZ, RZ, R90 ;  /* 0x000000ffff7c7224 */ /* 0x000fe200078e005a */
[----:B------:R-:W-:Y:S01]  /*efe0*/  MOV R251, R29 ;  /* 0x0000001d00fb7202 */ /* 0x000fe20000000f00 */
[----:B------:R-:W-:Y:S01]  /*eff0*/  HMMA.16816.F32 R88, R4, R24, R180 ;  /* 0x000000180458723c */ /* 0x000fe200000018b4 */
[----:B------:R-:W-:Y:S01]  /*f000*/  MOV R248, R28 ;  /* 0x0000001c00f87202 */ /* 0x000fe20000000f00 */
[----:B------:R-:W-:-:S05]  /*f010*/  IMAD.MOV.U32 R250, RZ, RZ, R80 ;  /* 0x000000fffffa7224 */ /* 0x000fca00078e0050 */
[----:B------:R-:W-:Y:S02]  /*f020*/  MOV R25, R31 ;  /* 0x0000001f00197202 */ /* 0x000fe40000000f00 */
[----:B------:R-:W4:Y:S01]  /*f030*/  LDSM.16.MT88.4 R28, [R188+0x14800] ;  /* 0x01480000bc1c783b */ /* 0x000f220000004200 */
[----:B------:R-:W-:Y:S01]  /*f040*/  MOV R249, R81 ;  /* 0x0000005100f97202 */ /* 0x000fe20000000f00 */
[----:B------:R-:W-:Y:S01]  /*f050*/  IMAD.MOV.U32 R245, RZ, RZ, R82 ;  /* 0x000000fffff57224 */ /* 0x000fe200078e0052 */
[----:B------:R-:W-:Y:S02]  /*f060*/  MOV R246, R83 ;  /* 0x0000005300f67202 */ /* 0x000fe40000000f00 */
[----:B--2---:R-:W-:Y:S07]  /*f070*/  HMMA.16816.F32 R80, R4, R20, R176 ;  /* 0x000000140450723c */ /* 0x004fee00000018b0 */
[----:B------:R-:W-:Y:S01]  /*f080*/  IMAD.MOV.U32 R176, RZ, RZ, R124 ;  /* 0x000000ffffb07224 */ /* 0x000fe200078e007c */
[----:B------:R-:W-:Y:S01]  /*f090*/  MOV R177, R125 ;  /* 0x0000007d00b17202 */ /* 0x000fe20000000f00 */
[----:B------:R-:W-:Y:S01]  /*f0a0*/  IMAD.MOV.U32 R178, RZ, RZ, R126 ;  /* 0x000000ffffb27224 */ /* 0x000fe200078e007e */
[----:B------:R-:W-:-:S02]  /*f0b0*/  MOV R179, R127 ;  /* 0x0000007f00b37202 */ /* 0x000fc40000000f00 */
[C---:B------:R-:W-:Y:S01]  /*f0c0*/  HMMA.16816.F32 R124, R4.reuse, R22, R168 ;  /* 0x00000016047c723c */ /* 0x040fe200000018a8 */
[----:B------:R-:W2:Y:S05]  /*f0d0*/  LDSM.16.MT88.4 R20, [R187+0x14800] ;  /* 0x01480000bb14783b */ /* 0x000eaa0000004200 */
[C---:B---3--:R-:W-:Y:S06]  /*f0e0*/  HMMA.16816.F32 R156, R4.reuse, R16, R156 ;  /* 0x00000010049c723c */ /* 0x048fec000000189c */
[C---:B------:R-:W-:Y:S01]  /*f0f0*/  HMMA.16816.F32 R224, R4.reuse, R18, R164 ;  /* 0x0000001204e0723c */ /* 0x040fe200000018a4 */
[----:B------:R-:W3:Y:S05]  /*f100*/  LDSM.16.MT88.4 R16, [R185+0x16800] ;  /* 0x01680000b910783b */ /* 0x000eea0000004200 */
[C---:B-1----:R-:W-:Y:S06]  /*f110*/  HMMA.16816.F32 R228, R4.reuse, R12, R148 ;  /* 0x0000000c04e4723c */ /* 0x042fec0000001894 */
[----:B------:R-:W-:Y:S01]  /*f120*/  HMMA.16816.F32 R220, R4, R14, R132 ;  /* 0x0000000e04dc723c */ /* 0x000fe20000001884 */
[----:B------:R-:W1:Y:S01]  /*f130*/  LDSM.16.MT88.4 R12, [R186+0x16800] ;  /* 0x01680000ba0c783b */ /* 0x000e620000004200 */
[----:B------:R-:W-:Y:S01]  /*f140*/  UIADD3 UR26, UR26, 0x1, URZ ;  /* 0x000000011a1a7890 */ /* 0x000fe2000fffe03f */
[----:B------:R-:W-:Y:S01]  /*f150*/  IMAD.MOV.U32 R0, RZ, RZ, R73 ;  /* 0x000000ffff007224 */ /* 0x000fe200078e0049 */
[----:B------:R-:W-:Y:S01]  /*f160*/  MOV R242, R72 ;  /* 0x0000004800f27202 */ /* 0x000fe20000000f00 */
[----:B------:R-:W-:Y:S01]  /*f170*/  IMAD.MOV.U32 R24, RZ, RZ, R75 ;  /* 0x000000ffff187224 */ /* 0x000fe200078e004b */
[----:B------:R-:W-:-:S02]  /*f180*/  MOV R243, R74 ;  /* 0x0000004a00f37202 */ /* 0x000fc40000000f00 */
[C---:B------:R-:W-:Y:S06]  /*f190*/  HMMA.16816.F32 R72, R4.reuse, R26, R172 ;  /* 0x0000001a0448723c */ /* 0x040fec00000018ac */
[----:B----4-:R-:W-:Y:S07]  /*f1a0*/  HMMA.16816.F32 R172, R4, R30, R36 ;  /* 0x0000001e04ac723c */ /* 0x010fee0000001824 */
[----:B------:R-:W-:Y:S01]  /*f1b0*/  IMAD.MOV.U32 R39, RZ, RZ, R0 ;  /* 0x000000ffff277224 */ /* 0x000fe200078e0000 */
[----:B------:R-:W-:-:S02]  /*f1c0*/  MOV R31, R177 ;  /* 0x000000b1001f7202 */ /* 0x000fc40000000f00 */
[----:B------:R-:W-:Y:S02]  /*f1d0*/  MOV R0, UR26 ;  /* 0x0000001a00007c02 */ /* 0x000fe40008000f00 */
[----:B------:R-:W-:Y:S01]  /*f1e0*/  MOV R37, R179 ;  /* 0x000000b300257202 */ /* 0x000fe20000000f00 */
[----:B------:R-:W-:Y:S01]  /*f1f0*/  IMAD.MOV.U32 R36, RZ, RZ, R178 ;  /* 0x000000ffff247224 */ /* 0x000fe200078e00b2 */
[----:B------:R-:W-:Y:S01]  /*f200*/  LOP3.LUT R0, R31, UR39, R0, 0x96, !PT ;  /* 0x000000271f007c12 */ /* 0x000fe2000f8e9600 */
[----:B------:R-:W-:Y:S01]  /*f210*/  HMMA.16816.F32 R180, R4, R28, R140 ;  /* 0x0000001c04b4723c */ /* 0x000fe2000000188c */
[----:B------:R-:W-:-:S05]  /*f220*/  IMAD.MOV.U32 R38, RZ, RZ, R2 ;  /* 0x000000ffff267224 */ /* 0x000fca00078e0002 */
[----:B--2---:R-:W-:Y:S01]  /*f230*/  HMMA.16816.F32 R168, R4, R20, R92 ;  /* 0x0000001404a8723c */ /* 0x004fe2000000185c */
[----:B------:R-:W-:Y:S01]  /*f240*/  IMAD.MOV.U32 R28, RZ, RZ, R24 ;  /* 0x000000ffff1c7224 */ /* 0x000fe200078e0018 */
[----:B------:R-:W-:Y:S01]  /*f250*/  MOV R29, R25 ;  /* 0x00000019001d7202 */ /* 0x000fe20000000f00 */
[----:B------:R-:W-:Y:S01]  /*f260*/  IMAD.MOV.U32 R30, RZ, RZ, R176 ;  /* 0x000000ffff1e7224 */ /* 0x000fe200078e00b0 */
[----:B------:R-:W-:Y:S01]  /*f270*/  MOV R31, R232 ;  /* 0x000000e8001f7202 */ /* 0x000fe20000000f00 */
[----:B------:R-:W2:Y:S02]  /*f280*/  LDSM.16.MT88.4 R24, [R188+0x16800] ;  /* 0x01680000bc18783b */ /* 0x000ea40000004200 */
[----:B------:R-:W-:Y:S01]  /*f290*/  MOV R93, R37 ;  /* 0x00000025005d7202 */ /* 0x000fe20000000f00 */
[----:B------:R-:W-:Y:S01]  /*f2a0*/  IMAD.MOV.U32 R92, RZ, RZ, R36 ;  /* 0x000000ffff5c7224 */ /* 0x000fe200078e0024 */
[----:B------:R-:W-:Y:S01]  /*f2b0*/  MOV R37, R3 ;  /* 0x0000000300257202 */ /* 0x000fe20000000f00 */
[----:B------:R-:W-:Y:S01]  /*f2c0*/  IMAD.WIDE.U32 R2, R0, -0x326172a9, RZ ;  /* 0xcd9e8d5700027825 */ /* 0x000fe200078e00ff */
[----:B------:R-:W-:-:S03]  /*f2d0*/  MOV R95, R28 ;  /* 0x0000001c005f7202 */ /* 0x000fc60000000f00 */
[----:B------:R-:W-:Y:S01]  /*f2e0*/  IMAD.MOV.U32 R94, RZ, RZ, R39 ;  /* 0x000000ffff5e7224 */ /* 0x000fe200078e0027 */
[----:B------:R-:W-:Y:S01]  /*f2f0*/  LOP3.LUT R3, R3, UR13, R92, 0x96, !PT ;  /* 0x0000000d03037c12 */ /* 0x000fe2000f8e965c */
[----:B------:R-:W-:Y:S01]  /*f300*/  IMAD.MOV.U32 R30, RZ, RZ, R29 ;  /* 0x000000ffff1e7224 */ /* 0x000fe200078e001d */
[----:B------:R-:W-:Y:S01]  /*f310*/  LOP3.LUT R0, R33, UR12, R2, 0x96, !PT ;  /* 0x0000000c21007c12 */ /* 0x000fe2000f8e9602 */
[----:B------:R-:W-:Y:S01]  /*f320*/  IMAD.MOV.U32 R36, RZ, RZ, R234 ;  /* 0x000000ffff247224 */ /* 0x000fe200078e00ea */
[C---:B---3--:R-:W-:Y:S01]  /*f330*/  HMMA.16816.F32 R164, R4.reuse, R16, R100 ;  /* 0x0000001004a4723c */ /* 0x048fe20000001864 */
[----:B------:R-:W-:Y:S01]  /*f340*/  MOV R93, R94 ;  /* 0x0000005e005d7202 */ /* 0x000fe20000000f00 */
[----:B------:R-:W-:Y:S01]  /*f350*/  IMAD.MOV.U32 R94, RZ, RZ, R95 ;  /* 0x000000ffff5e7224 */ /* 0x000fe200078e005f */
[----:B------:R-:W-:Y:S01]  /*f360*/  MOV R28, R129 ;  /* 0x00000081001c7202 */ /* 0x000fe20000000f00 */
[----:B------:R-:W-:Y:S02]  /*f370*/  IMAD.MOV.U32 R29, RZ, RZ, R130 ;  /* 0x000000ffff1d7224 */ /* 0x000fe400078e0082 */
[----:B------:R-:W-:Y:S01]  /*f380*/  HMMA.16816.F32 R148, R4, R18, R104 ;  /* 0x000000120494723c */ /* 0x000fe20000001868 */
[----:B------:R-:W3:Y:S01]  /*f390*/  LDSM.16.MT88.4 R16, [R187+0x16800] ;  /* 0x01680000bb10783b */ /* 0x000ee20000004200 */
[----:B------:R-:W-:Y:S01]  /*f3a0*/  MOV R95, R30 ;  /* 0x0000001e005f7202 */ /* 0x000fe20000000f00 */
[----:B------:R-:W-:-:S02]  /*f3b0*/  IMAD.MOV.U32 R232, RZ, RZ, R192 ;  /* 0x000000ffffe87224 */ /* 0x000fc400078e00c0 */
[----:B------:R-:W-:Y:S01]  /*f3c0*/  IMAD.MOV.U32 R30, RZ, RZ, R31 ;  /* 0x000000ffff1e7224 */ /* 0x000fe200078e001f */
[----:B-1----:R-:W-:Y:S01]  /*f3d0*/  HMMA.16816.F32 R140, R4, R12, R108 ;  /* 0x0000000c048c723c */ /* 0x002fe2000000186c */
[----:B------:R-:W-:Y:S01]  /*f3e0*/  IMAD.WIDE.U32 R2, R3, -0x2daee0ad, RZ ;  /* 0xd2511f5303027825 */ /* 0x000fe200078e00ff */
[----:B------:R-:W-:Y:S01]  /*f3f0*/  MOV R31, R36 ;  /* 0x00000024001f7202 */ /* 0x000fe20000000f00 */
[----:B------:R1:W5:Y:S01]  /*f400*/  LDL.LU R192, [R1+0xd4] ;  /* 0x0000d40001c07983 */ /* 0x0003620000300800 */
[----:B------:R-:W-:-:S03]  /*f410*/  MOV R36, R37 ;  /* 0x0000002500247202 */ /* 0x000fc60000000f00 */
[----:B------:R-:W-:Y:S01]  /*f420*/  IMAD.WIDE.U32 R12, R0, -0x2daee0ad, RZ ;  /* 0xd2511f53000c7825 */ /* 0x000fe200078e00ff */
[----:B------:R-:W-:-:S03]  /*f430*/  MOV R92, R94 ;  /* 0x0000005e005c7202 */ /* 0x000fc60000000f00 */
[----:B------:R-:W-:Y:S01]  /*f440*/  IMAD.MOV.U32 R37, RZ, RZ, R28 ;  /* 0x000000ffff257224 */ /* 0x000fe200078e001c */
[----:B------:R-:W-:Y:S02]  /*f450*/  MOV R28, R29 ;  /* 0x0000001d001c7202 */ /* 0x000fe40000000f00 */
[----:B------:R-:W-:Y:S01]  /*f460*/  MOV R29, R232 ;  /* 0x000000e8001d7202 */ /* 0x000fe20000000f00 */
[----:B------:R-:W-:Y:S01]  /*f470*/  IMAD.MOV.U32 R232, RZ, RZ, R233 ;  /* 0x000000ffffe87224 */ /* 0x000fe200078e00e9 */
[----:B------:R-:W-:Y:S01]  /*f480*/  LOP3.LUT R0, R13, UR7, R2, 0x96, !PT ;  /* 0x000000070d007c12 */ /* 0x000fe2000f8e9602 */
[----:B------:R-:W-:Y:S01]  /*f490*/  FFMA.FTZ R13, R93, UR20, -R10 ;  /* 0x000000145d0d7c23 */ /* 0x000fe2000801080a */
[----:B------:R-:W-:Y:S01]  /*f4a0*/  MOV R233, R237 ;  /* 0x000000ed00e97202 */ /* 0x000fe20000000f00 */
[----:B------:R-:W-:Y:S01]  /*f4b0*/  IMAD.MOV.U32 R94, RZ, RZ, R30 ;  /* 0x000000ffff5e7224 */ /* 0x000fe200078e001e */
[----:B------:R-:W-:Y:S02]  /*f4c0*/  LOP3.LUT R3, R3, UR11, R34, 0x96, !PT ;  /* 0x0000000b03037c12 */ /* 0x000fe4000f8e9622 */
[----:B------:R-:W-:-:S02]  /*f4d0*/  MOV R93, R95 ;  /* 0x0000005f005d7202 */ /* 0x000fc40000000f00 */
[----:B------:R-:W-:Y:S02]  /*f4e0*/  MOV R237, R241 ;  /* 0x000000f100ed7202 */ /* 0x000fe40000000f00 */
[----:B------:R-:W-:Y:S01]  /*f4f0*/  MOV R30, R31 ;  /* 0x0000001f001e7202 */ /* 0x000fe20000000f00 */
[----:B------:R-:W-:Y:S01]  /*f500*/  IMAD.MOV.U32 R31, RZ, RZ, R37 ;  /* 0x000000ffff1f7224 */ /* 0x000fe200078e0025 */
[----:B------:R-:W-:Y:S01]  /*f510*/  MOV R95, R36 ;  /* 0x00000024005f7202 */ /* 0x000fe20000000f00 */
[----:B------:R-:W-:Y:S01]  /*f520*/  IMAD.MOV.U32 R37, RZ, RZ, R232 ;  /* 0x000000ffff257224 */ /* 0x000fe200078e00e8 */
[----:B------:R-:W-:Y:S01]  /*f530*/  MOV R36, R28 ;  /* 0x0000001c00247202 */ /* 0x000fe20000000f00 */
[----:B------:R-:W-:Y:S01]  /*f540*/  IMAD.WIDE.U32 R34, R0, -0x326172a9, RZ ;  /* 0xcd9e8d5700227825 */ /* 0x000fe200078e00ff */
[----:B------:R-:W-:-:S03]  /*f550*/  MOV R28, R29 ;  /* 0x0000001d001c7202 */ /* 0x000fc60000000f00 */
[----:B------:R-:W-:Y:S01]  /*f560*/  FFMA.FTZ R0, R92, UR20, -R10 ;  /* 0x000000145c007c23 */ /* 0x000fe2000801080a */
[----:B------:R-:W-:Y:S01]  /*f570*/  MOV R29, R233 ;  /* 0x000000e9001d7202 */ /* 0x000fe20000000f00 */
[----:B------:R-:W-:Y:S01]  /*f580*/  IMAD.WIDE.U32 R2, R3, -0x326172a9, RZ ;  /* 0xcd9e8d5703027825 */ /* 0x000fe200078e00ff */
[----:B------:R-:W-:Y:S02]  /*f590*/  MOV R232, R237 ;  /* 0x000000ed00e87202 */ /* 0x000fe40000000f00 */
        /* <DEDUP_REMOVED lines=9> */
[----:B------:R-:W-:Y:S02]  /*f630*/  LOP3.LUT R3, R3, UR10, R32, 0x96, !PT ;  /* 0x0000000a03037c12 */ /* 0x000fe4000f8e9620 */
[----:B------:R-:W-:Y:S01]  /*f640*/  LOP3.LUT R14, R35, UR6, R2, 0x96, !PT ;  /* 0x00000006230e7c12 */ /* 0x000fe2000f8e9602 */
[----:B------:R-:W-:Y:S01]  /*f650*/  HMMA.16816.F32 R176, R4, R22, R96 ;  /* 0x0000001604b0723c */ /* 0x000fe20000001860 */
[----:B------:R-:W-:Y:S01]  /*f660*/  MOV R237, R239 ;  /* 0x000000ef00ed7202 */ /* 0x000fe20000000f00 */
[----:B------:R-:W-:Y:S01]  /*f670*/  IMAD.MOV.U32 R233, RZ, RZ, R238 ;  /* 0x000000ffffe97224 */ /* 0x000fe200078e00ee */
[----:B------:R4:W-:Y:S01]  /*f680*/  MUFU.EX2 R239, R13 ;  /* 0x0000000d00ef7308 */ /* 0x0009e20000000800 */
[----:B------:R-:W-:Y:S01]  /*f690*/  MOV R238, R242 ;  /* 0x000000f200ee7202 */ /* 0x000fe20000000f00 */
[----:B------:R-:W-:Y:S02]  /*f6a0*/  IMAD.WIDE.U32 R2, R3, -0x2daee0ad, RZ ;  /* 0xd2511f5303027825 */ /* 0x000fe400078e00ff */
[----:B------:R-:W-:-:S02]  /*f6b0*/  MOV R99, R93 ;  /* 0x0000005d00637202 */ /* 0x000fc40000000f00 */
[----:B------:R-:W-:Y:S01]  /*f6c0*/  MOV R93, R36 ;  /* 0x00000024005d7202 */ /* 0x000fe20000000f00 */
[----:B------:R-:W-:Y:S02]  /*f6d0*/  IMAD.MOV.U32 R232, RZ, RZ, R238 ;  /* 0x000000ffffe87224 */ /* 0x000fe400078e00ee */
[----:B------:R2:W1:Y:S01]  /*f6e0*/  MUFU.EX2 R238, R0 ;  /* 0x0000000000ee7308 */ /* 0x0004620000000800 */
[----:B----4-:R-:W-:Y:S01]  /*f6f0*/  FFMA.FTZ R13, R21, UR20, -R10 ;  /* 0x00000014150d7c23 */ /* 0x010fe2000801080a */
[----:B------:R-:W-:Y:S02]  /*f700*/  IMAD.MOV.U32 R21, RZ, RZ, R37 ;  /* 0x000000ffff157224 */ /* 0x000fe400078e0025 */
[----:B------:R-:W-:Y:S01]  /*f710*/  IMAD.WIDE.U32 R36, R14, -0x2daee0ad, RZ ;  /* 0xd2511f530e247825 */ /* 0x000fe200078e00ff */
[----:B------:R-:W-:-:S04]  /*f720*/  MOV R29, R237 ;  /* 0x000000ed001d7202 */ /* 0x000fc80000000f00 */
[----:B------:R-:W-:Y:S02]  /*f730*/  LOP3.LUT R2, R37, UR14, R2, 0x96, !PT ;  /* 0x0000000e25027c12 */ /* 0x000fe4000f8e9602 */
[----:B--2---:R-:W-:Y:S01]  /*f740*/  LOP3.LUT R0, R3, UR4, R12, 0x96, !PT ;  /* 0x0000000403007c12 */ /* 0x004fe2000f8e960c */
[----:B------:R-:W-:Y:S01]  /*f750*/  IMAD.MOV.U32 R20, RZ, RZ, R95 ;  /* 0x000000ffff147224 */ /* 0x000fe200078e005f */
[----:B------:R-:W-:Y:S01]  /*f760*/  MOV R95, R29 ;  /* 0x0000001d005f7202 */ /* 0x000fe20000000f00 */
[----:B------:R-:W-:-:S04]  /*f770*/  IMAD.WIDE.U32 R2, R2, -0x326172a9, RZ ;  /* 0xcd9e8d5702027825 */ /* 0x000fc800078e00ff */
[----:B------:R-:W-:Y:S01]  /*f780*/  FFMA.FTZ R12, R99, UR20, -R10 ;  /* 0x00000014630c7c23 */ /* 0x000fe2000801080a */
[----:B------:R-:W-:Y:S01]  /*f790*/  IMAD.WIDE.U32 R32, R0, -0x326172a9, RZ ;  /* 0xcd9e8d5700207825 */ /* 0x000fe200078e00ff */
[----:B------:R-:W-:-:S03]  /*f7a0*/  MOV R39, R235 ;  /* 0x000000eb00277202 */ /* 0x000fc60000000f00 */
        /* <DEDUP_REMOVED lines=8> */
[----:B------:R-:W-:Y:S01]  /*f830*/  HMMA.16816.F32 R128, R4, R24, R116 ;  /* 0x000000180480723c */ /* 0x000fe20000001874 */
[----:B------:R-:W-:Y:S02]  /*f840*/  LOP3.LUT R0, R3, UR24, R32, 0x96, !PT ;  /* 0x0000001803007c12 */ /* 0x000fe4000f8e9620 */
[----:B------:R-:W-:-:S03]  /*f850*/  MOV R237, R242 ;  /* 0x000000f200ed7202 */ /* 0x000fc60000000f00 */
[----:B------:R-:W-:Y:S01]  /*f860*/  HMMA.16816.F32 R120, R4, R26, R120 ;  /* 0x0000001a0478723c */ /* 0x000fe20000001878 */
[----:B------:R-:W-:-:S05]  /*f870*/  MOV R243, R244 ;  /* 0x000000f400f37202 */ /* 0x000fca0000000f00 */
[C---:B---3--:R-:W-:Y:S06]  /*f880*/  HMMA.16816.F32 R40, R4.reuse, R16, R40 ;  /* 0x000000100428723c */ /* 0x048fec0000001828 */
[----:B------:R-:W-:Y:S01]  /*f890*/  HMMA.16816.F32 R44, R4, R18, R44 ;  /* 0x00000012042c723c */ /* 0x000fe2000000182c */
[----:B------:R-:W-:Y:S01]  /*f8a0*/  MOV R94, R31 ;  /* 0x0000001f005e7202 */ /* 0x000fe20000000f00 */
[----:B------:R-:W-:Y:S01]  /*f8b0*/  IMAD.MOV.U32 R95, RZ, RZ, R236 ;  /* 0x000000ffff5f7224 */ /* 0x000fe200078e00ec */
[----:B------:R-:W-:Y:S01]  /*f8c0*/  MOV R242, R243 ;  /* 0x000000f300f27202 */ /* 0x000fe20000000f00 */
[----:B------:R-:W-:Y:S03]  /*f8d0*/  LDSM.16.MT88.4 R24, [R185+0x11000] ;  /* 0x01100000b918783b */ /* 0x000fe60000004200 */
[----:B------:R-:W-:Y:S01]  /*f8e0*/  FFMA.FTZ R4, R99, UR20, -R11 ;  /* 0x0000001463047c23 */ /* 0x000fe2000801080b */
[----:B------:R-:W-:Y:S01]  /*f8f0*/  MOV R99, R20 ;  /* 0x0000001400637202 */ /* 0x000fe20000000f00 */
[----:B------:R-:W2:Y:S01]  /*f900*/  LDSM.16.MT88.4 R16, [R188+0x11000] ;  /* 0x01100000bc10783b */ /* 0x000ea20000004200 */
[----:B------:R-:W-:-:S02]  /*f910*/  LOP3.LUT R5, R2, 0xffff, RZ, 0xc0, !PT ;  /* 0x0000ffff02057812 */ /* 0x000fc400078ec0ff */
[----:B------:R-:W-:Y:S01]  /*f920*/  MOV R20, R21 ;  /* 0x0000001500147202 */ /* 0x000fe20000000f00 */
[----:B------:R-:W-:Y:S01]  /*f930*/  IMAD.MOV.U32 R21, RZ, RZ, R92 ;  /* 0x000000ffff157224 */ /* 0x000fe200078e005c */
[----:B------:R-:W-:Y:S02]  /*f940*/  LOP3.LUT R3, R0, 0xffff, RZ, 0xc0, !PT ;  /* 0x0000ffff00037812 */ /* 0x000fe400078ec0ff */
[----:B------:R-:W-:Y:S02]  /*f950*/  MOV R92, R235 ;  /* 0x000000eb005c7202 */ /* 0x000fe40000000f00 */
[----:B------:R3:W-:Y:S01]  /*f960*/  MUFU.EX2 R235, R4 ;  /* 0x0000000400eb7308 */ /* 0x0007e20000000800 */
[----:B------:R-:W-:Y:S01]  /*f970*/  SHF.R.U32.HI R3, RZ, 0x8, R3 ;  /* 0x00000008ff037819 */ /* 0x000fe20000011603 */
[----:B------:R-:W-:Y:S01]  /*f980*/  IMAD.MOV.U32 R31, RZ, RZ, R237 ;  /* 0x000000ffff1f7224 */ /* 0x000fe200078e00ed */
[----:B------:R-:W-:Y:S01]  /*f990*/  MOV R98, R20 ;  /* 0x0000001400627202 */ /* 0x000fe20000000f00 */
[----:B------:R-:W-:Y:S01]  /*f9a0*/  FFMA.FTZ R6, R99, UR20, -R11 ;  /* 0x0000001463067c23 */ /* 0x000fe2000801080b */
[----:B------:R-:W-:Y:S01]  /*f9b0*/  IMAD.MOV.U32 R99, RZ, RZ, R21 ;  /* 0x000000ffff637224 */ /* 0x000fe200078e0015 */
[----:B------:R-:W-:-:S02]  /*f9c0*/  SHF.R.U32.HI R7, RZ, 0x10, R2 ;  /* 0x00000010ff077819 */ /* 0x000fc40000011602 */
[----:B------:R4:W-:Y:S01]  /*f9d0*/  MUFU.EX2 R237, R13 ;  /* 0x0000000d00ed7308 */ /* 0x0009e20000000800 */
[----:B------:R-:W-:Y:S02]  /*f9e0*/  MOV R29, R232 ;  /* 0x000000e8001d7202 */ /* 0x000fe40000000f00 */
[----:B------:R-:W-:Y:S02]  /*f9f0*/  SHF.R.U32.HI R5, RZ, 0x8, R5 ;  /* 0x00000008ff057819 */ /* 0x000fe40000011605 */
[----:B------:R-:W-:Y:S02]  /*fa00*/  MOV R20, R92 ;  /* 0x0000005c00147202 */ /* 0x000fe40000000f00 */
[----:B---3--:R-:W-:Y:S01]  /*fa10*/  LOP3.LUT R4, R0, 0xff, RZ, 0xc0, !PT ;  /* 0x000000ff00047812 */ /* 0x008fe200078ec0ff */
[----:B------:R3:W2:Y:S01]  /*fa20*/  MUFU.EX2 R236, R12 ;  /* 0x0000000c00ec7308 */ /* 0x0006a20000000800 */
[----:B------:R-:W-:Y:S01]  /*fa30*/  MOV R232, R242 ;  /* 0x000000f200e87202 */ /* 0x000fe20000000f00 */
[----:B------:R-:W-:Y:S01]  /*fa40*/  IMAD.MOV.U32 R92, RZ, RZ, R94 ;  /* 0x000000ffff5c7224 */ /* 0x000fe200078e005e */
[----:B------:R-:W-:-:S02]  /*fa50*/  MOV R21, R93 ;  /* 0x0000005d00157202 */ /* 0x000fc40000000f00 */
[----:B----4-:R-:W-:Y:S02]  /*fa60*/  SHF.R.U32.HI R13, RZ, 0x18, R2 ;  /* 0x00000018ff0d7819 */ /* 0x010fe40000011602 */
[----:B------:R-:W-:Y:S02]  /*fa70*/  MOV R93, R28 ;  /* 0x0000001c005d7202 */ /* 0x000fe40000000f00 */
[----:B------:R-:W-:Y:S02]  /*fa80*/  MOV R94, R234 ;  /* 0x000000ea005e7202 */ /* 0x000fe40000000f00 */
[----:B---3--:R-:W-:Y:S02]  /*fa90*/  LOP3.LUT R12, R2, 0xff, RZ, 0xc0, !PT ;  /* 0x000000ff020c7812 */ /* 0x008fe400078ec0ff */
[----:B------:R-:W-:Y:S01]  /*faa0*/  PRMT R2, R4, 0x5410, R3 ;  /* 0x0000541004027816 */ /* 0x000fe20000000003 */
[----:B------:R-:W-:Y:S01]  /*fab0*/  FFMA.FTZ R4, R98, UR20, -R11 ;  /* 0x0000001462047c23 */ /* 0x000fe2000801080b */
[----:B------:R-:W-:Y:S01]  /*fac0*/  SHF.R.U32.HI R3, RZ, 0x10, R0 ;  /* 0x00000010ff037819 */ /* 0x000fe20000011600 */
[----:B------:R-:W-:Y:S01]  /*fad0*/  IMAD.MOV.U32 R98, RZ, RZ, R99 ;  /* 0x000000ffff627224 */ /* 0x000fe200078e0063 */
[----:B------:R-:W-:-:S02]  /*fae0*/  PRMT R28, R12, 0x5410, R5 ;  /* 0x000054100c1c7816 */ /* 0x000fc40000000005 */
[----:B------:R-:W-:Y:S01]  /*faf0*/  MOV R99, R20 ;  /* 0x0000001400637202 */ /* 0x000fe20000000f00 */
[----:B------:R3:W-:Y:S01]  /*fb00*/  MUFU.EX2 R234, R6 ;  /* 0x0000000600ea7308 */ /* 0x0007e20000000800 */
[----:B------:R-:W-:Y:S01]  /*fb10*/  MOV R20, R21 ;  /* 0x0000001500147202 */ /* 0x000fe20000000f00 */
[----:B------:R-:W-:Y:S01]  /*fb20*/  IMAD.MOV.U32 R21, RZ, RZ, R92 ;  /* 0x000000ffff157224 */ /* 0x000fe200078e005c */
[----:B------:R-:W-:Y:S01]  /*fb30*/  LOP3.LUT R5, R3, 0xff, RZ, 0xc0, !PT ;  /* 0x000000ff03057812 */ /* 0x000fe200078ec0ff */
[----:B------:R-:W-:Y:S01]  /*fb40*/  FFMA.FTZ R3, R232, UR20, -R11 ;  /* 0x00000014e8037c23 */ /* 0x000fe2000801080b */
[----:B------:R-:W-:Y:S02]  /*fb50*/  SHF.R.U32.HI R12, RZ, 0x18, R0 ;  /* 0x00000018ff0c7819 */ /* 0x000fe40000011600 */
[----:B------:R-:W-:Y:S02]  /*fb60*/  MOV R92, R93 ;  /* 0x0000005d005c7202 */ /* 0x000fe40000000f00 */
[----:B------:R-:W-:Y:S01]  /*fb70*/  MOV R93, R94 ;  /* 0x0000005e005d7202 */ /* 0x000fe20000000f00 */
[----:B------:R-:W-:Y:S01]  /*fb80*/  IMAD.MOV.U32 R94, RZ, RZ, R233 ;  /* 0x000000ffff5e7224 */ /* 0x000fe200078e00e9 */
[----:B------:R-:W-:Y:S01]  /*fb90*/  MUFU.EX2 R232, R3 ;  /* 0x0000000300e87308 */ /* 0x000fe20000000800 */
[----:B------:R-:W-:-:S02]  /*fba0*/  PRMT R5, R5, 0x5410, R12 ;  /* 0x0000541005057816 */ /* 0x000fc4000000000c */
[----:B---3--:R-:W-:-:S05]  /*fbb0*/  LOP3.LUT R6, R7, 0xff, RZ, 0xc0, !PT ;  /* 0x000000ff07067812 */ /* 0x008fca00078ec0ff */
[----:B------:R3:W4:Y:S01]  /*fbc0*/  MUFU.EX2 R233, R4 ;  /* 0x0000000400e97308 */ /* 0x0007220000000800 */
[----:B------:R-:W-:Y:S01]  /*fbd0*/  IMAD.MOV.U32 R110, RZ, RZ, R20 ;  /* 0x000000ffff6e7224 */ /* 0x000fe200078e0014 */
[----:B------:R-:W-:Y:S02]  /*fbe0*/  PRMT R7, R6, 0x5410, R13 ;  /* 0x0000541006077816 */ /* 0x000fe4000000000d */
[----:B------:R-:W-:Y:S01]  /*fbf0*/  MOV R103, R21 ;  /* 0x0000001500677202 */ /* 0x000fe20000000f00 */
[----:B------:R-:W4:Y:S01]  /*fc00*/  LDSM.16.MT88.4 R12, [R187+0x11000] ;  /* 0x01100000bb0c783b */ /* 0x000f220000004200 */
[----:B------:R-:W-:-:S03]  /*fc10*/  HSET2.LE.AND R0, R2, R97, PT ;  /* 0x0000006102007233 */ /* 0x000fc60003803000 */
[----:B------:R-:W4:Y:S01]  /*fc20*/  LDSM.16.MT88.4 R20, [R186+0x11000] ;  /* 0x01100000ba14783b */ /* 0x000f220000004200 */
[----:B-1----:R-:W-:-:S04]  /*fc30*/  F2FP.F16.F32.PACK_AB R2, R238, R239 ;  /* 0x000000efee02723e */ /* 0x002fc800000000ff */
[----:B---3--:R-:W-:Y:S02]  /*fc40*/  LOP3.LUT R4, R0, R2, RZ, 0xc0, !PT ;  /* 0x0000000200047212 */ /* 0x008fe400078ec0ff */
[----:B------:R-:W-:Y:S02]  /*fc50*/  HSET2.LE.AND R0, R28, R97, PT ;  /* 0x000000611c007233 */ /* 0x000fe40003803000 */
[----:B--2---:R-:W-:-:S04]  /*fc60*/  F2FP.F16.F32.PACK_AB R2, R236, R237 ;  /* 0x000000edec02723e */ /* 0x004fc800000000ff */
[----:B------:R-:W-:Y:S02]  /*fc70*/  LOP3.LUT R6, R0, R2, RZ, 0xc0, !PT ;  /* 0x0000000200067212 */ /* 0x000fe400078ec0ff */
[----:B------:R-:W-:Y:S02]  /*fc80*/  HSET2.LE.AND R0, R7, R97, PT ;  /* 0x0000006107007233 */ /* 0x000fe40003803000 */
[----:B----4-:R-:W-:-:S04]  /*fc90*/  F2FP.F16.F32.PACK_AB R2, R232, R233 ;  /* 0x000000e9e802723e */ /* 0x010fc800000000ff */
[----:B------:R-:W-:Y:S02]  /*fca0*/  LOP3.LUT R7, R0, R2, RZ, 0xc0, !PT ;  /* 0x0000000200077212 */ /* 0x000fe400078ec0ff */
[----:B------:R-:W-:Y:S02]  /*fcb0*/  HSET2.LE.AND R0, R5, R97, PT ;  /* 0x0000006105007233 */ /* 0x000fe40003803000 */
[----:B------:R-:W-:-:S04]  /*fcc0*/  F2FP.F16.F32.PACK_AB R2, R234, R235 ;  /* 0x000000ebea02723e */ /* 0x000fc800000000ff */
[----:B------:R-:W-:-:S07]  /*fcd0*/  LOP3.LUT R5, R0, R2, RZ, 0xc0, !PT ;  /* 0x0000000200057212 */ /* 0x000fce00078ec0ff */
[C---:B------:R-:W-:Y:S06]  /*fce0*/  HMMA.16816.F32 R152, R4.reuse, R16, R152 ;  /* 0x000000100498723c */ /* 0x040fec0000001898 */
        /* <DEDUP_REMOVED lines=8> */
[C---:B------:R-:W-:Y:S06]  /*fd70*/  HMMA.16816.F32 R144, R4.reuse, R20, R144 ;  /* 0x000000140490723c */ /* 0x040fec0000001890 */
[----:B------:R-:W-:Y:S01]  /*fd80*/  HMMA.16816.F32 R52, R4, R22, R52 ;  /* 0x000000160434723c */ /* 0x000fe20000001834 */
[----:B------:R-:W4:Y:S01]  /*fd90*/  LDSM.16.MT88.4 R20, [R186+0x13000] ;  /* 0x01300000ba14783b */ /* 0x000f220000004200 */
[----:B------:R-:W-:Y:S01]  /*fda0*/  MOV R3, R98 ;  /* 0x0000006200037202 */ /* 0x000fe20000000f00 */
[----:B------:R-:W-:Y:S01]  /*fdb0*/  IMAD.MOV.U32 R98, RZ, RZ, R30 ;  /* 0x000000ffff627224 */ /* 0x000fe200078e001e */
[----:B------:R-:W-:-:S02]  /*fdc0*/  MOV R96, R31 ;  /* 0x0000001f00607202 */ /* 0x000fc40000000f00 */
[----:B------:R-:W-:Y:S02]  /*fdd0*/  MOV R107, R29 ;  /* 0x0000001d006b7202 */ /* 0x000fe40000000f00 */
[----:B------:R-:W4:Y:S01]  /*fde0*/  LDSM.16.MT88.4 R28, [R185+0x15000] ;  /* 0x01500000b91c783b */ /* 0x000f220000004200 */
[----:B------:R-:W-:Y:S01]  /*fdf0*/  MOV R111, R99 ;  /* 0x00000063006f7202 */ /* 0x000fe20000000f00 */
[----:B------:R-:W-:Y:S01]  /*fe00*/  IMAD.MOV.U32 R101, RZ, RZ, R93 ;  /* 0x000000ffff657224 */ /* 0x000fe200078e005d */
[----:B------:R-:W-:Y:S01]  /*fe10*/  MOV R102, R92 ;  /* 0x0000005c00667202 */ /* 0x000fe20000000f00 */
[----:B-1----:R-:W-:Y:S01]  /*fe20*/  HMMA.16816.F32 R88, R4, R16, R88 ;  /* 0x000000100458723c */ /* 0x002fe20000001858 */
[----:B------:R-:W-:Y:S02]  /*fe30*/  MOV R100, R94 ;  /* 0x0000005e00647202 */ /* 0x000fe40000000f00 */
[----:B------:R-:W-:-:S03]  /*fe40*/  MOV R99, R95 ;  /* 0x0000005f00637202 */ /* 0x000fc60000000f00 */
[----:B------:R-:W-:Y:S01]  /*fe50*/  HMMA.16816.F32 R92, R4, R18, R72 ;  /* 0x00000012045c723c */ /* 0x000fe20000001848 */
[----:B------:R-:W1:Y:S01]  /*fe60*/  LDSM.16.MT88.4 R16, [R187+0x15000] ;  /* 0x01500000bb10783b */ /* 0x000e620000004200 */
[----:B------:R-:W-:-:S04]  /*fe70*/  MOV R0, R99 ;  /* 0x0000006300007202 */ /* 0x000fc80000000f00 */
[----:B--2---:R-:W-:Y:S01]  /*fe80*/  HMMA.16816.F32 R64, R4, R24, R64 ;  /* 0x000000180440723c */ /* 0x004fe20000001840 */
[----:B------:R-:W-:Y:S01]  /*fe90*/  MOV R75, R96 ;  /* 0x00000060004b7202 */ /* 0x000fe20000000f00 */
[----:B------:R-:W-:Y:S01]  /*fea0*/  IMAD.MOV.U32 R72, RZ, RZ, R98 ;  /* 0x000000ffff487224 */ /* 0x000fe200078e0062 */
[----:B------:R-:W-:-:S03]  /*feb0*/  MOV R73, R97 ;  /* 0x0000006100497202 */ /* 0x000fc60000000f00 */
[C---:B------:R-:W-:Y:S01]  /*fec0*/  HMMA.16816.F32 R68, R4.reuse, R26, R68 ;  /* 0x0000001a0444723c */ /* 0x040fe20000001844 */
[----:B------:R-:W2:Y:S05]  /*fed0*/  LDSM.16.MT88.4 R24, [R186+0x15000] ;  /* 0x01500000ba18783b */ /* 0x000eaa0000004200 */
[C---:B---3--:R-:W-:Y:S06]  /*fee0*/  HMMA.16816.F32 R96, R4.reuse, R12, R80 ;  /* 0x0000000c0460723c */ /* 0x048fec0000001850 */
[----:B----4-:R-:W-:Y:S01]  /*fef0*/  HMMA.16816.F32 R76, R4, R20, R76 ;  /* 0x00000014044c723c */ /* 0x010fe2000000184c */
[----:B------:R-:W-:Y:S01]  /*ff00*/  MOV R81, R100 ;  /* 0x0000006400517202 */ /* 0x000fe20000000f00 */
[----:B------:R-:W-:Y:S01]  /*ff10*/  IMAD.MOV.U32 R80, RZ, RZ, R101 ;  /* 0x000000ffff507224 */ /* 0x000fe200078e0065 */
[----:B------:R-:W-:-:S02]  /*ff20*/  MOV R82, R102 ;  /* 0x0000006600527202 */ /* 0x000fc40000000f00 */
[----:B------:R-:W-:Y:S01]  /*ff30*/  MOV R83, R103 ;  /* 0x0000006700537202 */ /* 0x000fe20000000f00 */
[C---:B------:R-:W-:Y:S01]  /*ff40*/  HMMA.16816.F32 R84, R4.reuse, R22, R84 ;  /* 0x000000160454723c */ /* 0x040fe20000001854 */
[----:B------:R-:W3:Y:S05]  /*ff50*/  LDSM.16.MT88.4 R20, [R188+0x15000] ;  /* 0x01500000bc14783b */ /* 0x000eea0000004200 */
[----:B------:R-:W-:Y:S01]  /*ff60*/  HMMA.16816.F32 R100, R4, R14, R124 ;  /* 0x0000000e0464723c */ /* 0x000fe2000000187c */
[----:B------:R-:W4:Y:S01]  /*ff70*/  LDSM.16.MT88.4 R12, [R185+0x17000] ;  /* 0x01700000b90c783b */ /* 0x000f220000004200 */
[----:B------:R-:W-:-:S04]  /*ff80*/  IMAD.MOV.U32 R74, RZ, RZ, R107 ;  /* 0x000000ffff4a7224 */ /* 0x000fc800078e006b */
[C---:B------:R-:W-:Y:S07]  /*ff90*/  HMMA.16816.F32 R104, R4.reuse, R28, R156 ;  /* 0x0000001c0468723c */ /* 0x040fee000000189c */
[----:B------:R-:W-:Y:S01]  /*ffa0*/  IMAD.MOV.U32 R158, RZ, RZ, R110 ;  /* 0x000000ffff9e7224 */ /* 0x000fe200078e006e */
[----:B------:R-:W-:Y:S02]  /*ffb0*/  MOV R159, R111 ;  /* 0x0000006f009f7202 */ /* 0x000fe40000000f00 */
[C---:B------:R-:W-:Y:S01]  /*ffc0*/  HMMA.16816.F32 R108, R4.reuse, R30, R224 ;  /* 0x0000001e046c723c */ /* 0x040fe200000018e0 */
[----:B------:R-:W4:Y:S05]  /*ffd0*/  LDSM.16.MT88.4 R28, [R186+0x17000] ;  /* 0x01700000ba1c783b */ /* 0x000f2a0000004200 */
[C---:B-1----:R-:W-:Y:S06]  /*ffe0*/  HMMA.16816.F32 R124, R4.reuse, R16, R168 ;  /* 0x00000010047c723c */ /* 0x042fec00000018a8 */
[C---:B------:R-:W-:Y:S01]  /*fff0*/  HMMA.16816.F32 R176, R4.reuse, R18, R176 ;  /* 0x0000001204b0723c */ /* 0x040fe200000018b0 */
[----:B------:R-:W1:Y:S05]  /*10000*/  LDSM.16.MT88.4 R16, [R187+0x17000] ;  /* 0x01700000bb10783b */ /* 0x000e6a0000004200 */
[C---:B--2---:R-:W-:Y:S06]  /*10010*/  HMMA.16816.F32 R112, R4.reuse, R24, R228 ;  /* 0x000000180470723c */ /* 0x044fec00000018e4 */
[C---:B------:R-:W-:Y:S06]  /*10020*/  HMMA.16816.F32 R24, R4.reuse, R26, R220 ;  /* 0x0000001a0418723c */ /* 0x040fec00000018dc */
[----:B---3--:R-:W-:Y:S01]  /*10030*/  HMMA.16816.F32 R116, R4, R20, R180 ;  /* 0x000000140474723c */ /* 0x008fe200000018b4 */
[----:B------:R-:W-:-:S05]  /*10040*/  FFMA.FTZ R0, R0, UR20, -R10 ;  /* 0x0000001400007c23 */ /* 0x000fca000801080a */
[C---:B----4-:R-:W-:Y:S06]  /*10050*/  HMMA.16816.F32 R220, R4.reuse, R12, R164 ;  /* 0x0000000c04dc723c */ /* 0x050fec00000018a4 */
[C---:B------:R-:W-:Y:S01]  /*10060*/  HMMA.16816.F32 R180, R4.reuse, R14, R148 ;  /* 0x0000000e04b4723c */ /* 0x040fe20000001894 */
[----:B------:R-:W2:Y:S01]  /*10070*/  LDSM.16.MT88.4 R12, [R188+0x17000] ;  /* 0x01700000bc0c783b */ /* 0x000ea20000004200 */
[----:B------:R3:W-:Y:S01]  /*10080*/  MUFU.EX2 R226, R0 ;  /* 0x0000000000e27308 */ /* 0x0007e20000000800 */
[----:B------:R-:W-:Y:S02]  /*10090*/  LOP3.LUT R2, R33, UR15, R34, 0x96, !PT ;  /* 0x0000000f21027c12 */ /* 0x000fe4000f8e9622 */
[----:B------:R-:W-:Y:S01]  /*100a0*/  LDSM.16.MT88.4 R148, [R186+0x11800] ;  /* 0x01180000ba94783b */ /* 0x000fe20000004200 */
[C---:B------:R-:W-:Y:S06]  /*100b0*/  HMMA.16816.F32 R20, R4.reuse, R22, R172 ;  /* 0x000000160414723c */ /* 0x040fec00000018ac */
[----:B------:R-:W-:Y:S01]  /*100c0*/  HMMA.16816.F32 R168, R4, R30, R132 ;  /* 0x0000001e04a8723c */ /* 0x000fe20000001884 */
[----:B------:R-:W-:Y:S01]  /*100d0*/  LDSM.16.MT88.4 R164, [R187+0x11800] ;  /* 0x01180000bba4783b */ /* 0x000fe20000004200 */
[----:B---3--:R-:W-:-:S04]  /*100e0*/  FFMA.FTZ R0, R158, UR20, -R10 ;  /* 0x000000149e007c23 */ /* 0x008fc8000801080a */
[----:B------:R3:W4:Y:S01]  /*100f0*/  MUFU.EX2 R227, R0 ;  /* 0x0000000000e37308 */ /* 0x0007220000000800 */
[----:B------:R-:W-:Y:S01]  /*10100*/  HMMA.16816.F32 R172, R4, R28, R140 ;  /* 0x0000001c04ac723c */ /* 0x000fe2000000188c */
[----:B------:R-:W4:Y:S01]  /*10110*/  LDSM.16.MT88.4 R140, [R185+0x11800] ;  /* 0x01180000b98c783b */ /* 0x000f220000004200 */
[----:B---3--:R-:W-:-:S04]  /*10120*/  FFMA.FTZ R0, R159, UR20, -R10 ;  /* 0x000000149f007c23 */ /* 0x008fc8000801080a */
[----:B-1----:R-:W-:Y:S01]  /*10130*/  HMMA.16816.F32 R28, R4, R16, R40 ;  /* 0x00000010041c723c */ /* 0x002fe20000001828 */
[----:B------:R-:W1:Y:S01]  /*10140*/  LDSM.16.MT88.4 R156, [R188+0x11800] ;  /* 0x01180000bc9c783b */ /* 0x000e620000004200 */
[----:B------:R3:W-:Y:S03]  /*10150*/  MUFU.EX2 R229, R0 ;  /* 0x0000000000e57308 */ /* 0x0007e60000000800 */
[----:B------:R-:W1:Y:S01]  /*10160*/  LDSM.16.MT88.4 R40, [R185+0x13800] ;  /* 0x01380000b928783b */ /* 0x000e620000004200 */
[----:B---3--:R-:W-:-:S04]  /*10170*/  FFMA.FTZ R0, R80, UR20, -R10 ;  /* 0x0000001450007c23 */ /* 0x008fc8000801080a */
[----:B------:R3:W-:Y:S01]  /*10180*/  MUFU.EX2 R228, R0 ;  /* 0x0000000000e47308 */ /* 0x0007e20000000800 */
[----:B------:R-:W-:-:S07]  /*10190*/  FFMA.FTZ R10, R81, UR20, -R11 ;  /* 0x00000014510a7c23 */ /* 0x000fce000801080b */
[----:B------:R2:W-:Y:S01]  /*101a0*/  MUFU.EX2 R224, R10 ;  /* 0x0000000a00e07308 */ /* 0x0005e20000000800 */
[----:B---3--:R-:W-:Y:S01]  /*101b0*/  FFMA.FTZ R0, R83, UR20, -R11 ;  /* 0x0000001453007c23 */ /* 0x008fe2000801080b */
[----:B------:R-:W-:Y:S01]  /*101c0*/  MOV R83, R72 ;  /* 0x0000004800537202 */ /* 0x000fe20000000f00 */
[----:B------:R-:W-:Y:S01]  /*101d0*/  IMAD.MOV.U32 R72, RZ, RZ, R73 ;  /* 0x000000ffff487224 */ /* 0x000fe200078e0049 */
[----:B------:R-:W-:Y:S01]  /*101e0*/  MOV R73, R3 ;  /* 0x0000000300497202 */ /* 0x000fe20000000f00 */
[----:B------:R-:W-:-:S03]  /*101f0*/  IMAD.WIDE.U32 R2, R2, -0x2daee0ad, RZ ;  /* 0xd2511f5302027825 */ /* 0x000fc600078e00ff */
[----:B------:R3:W1:Y:S01]  /*10200*/  MUFU.EX2 R225, R0 ;  /* 0x0000000000e17308 */ /* 0x0006620000000800 */
[----:B--2---:R-:W-:Y:S01]  /*10210*/  LOP3.LUT R10, R2, 0xffff, RZ, 0xc0, !PT ;  /* 0x0000ffff020a7812 */ /* 0x004fe200078ec0ff */
[C---:B------:R-:W-:Y:S06]  /*10220*/  HMMA.16816.F32 R32, R4.reuse, R14, R120 ;  /* 0x0000000e0420723c */ /* 0x040fec0000001878 */
[----:B------:R-:W-:Y:S01]  /*10230*/  HMMA.16816.F32 R132, R4, R12, R128 ;  /* 0x0000000c0484723c */ /* 0x000fe20000001880 */
[----:B---3--:R-:W-:Y:S01]  /*10240*/  LOP3.LUT R0, R3, UR25, R36, 0x96, !PT ;  /* 0x0000001903007c12 */ /* 0x008fe2000f8e9624 */
[--C-:B------:R-:W-:Y:S01]  /*10250*/  FFMA.FTZ R3, R82, UR20, -R11.reuse ;  /* 0x0000001452037c23 */ /* 0x100fe2000801080b */
[----:B------:R-:W-:Y:S01]  /*10260*/  FFMA.FTZ R11, R83, UR20, -R11 ;  /* 0x00000014530b7c23 */ /* 0x000fe2000801080b */
[----:B------:R-:W-:-:S02]  /*10270*/  LOP3.LUT R14, R2, 0xff, RZ, 0xc0, !PT ;  /* 0x000000ff020e7812 */ /* 0x000fc400078ec0ff */
[----:B------:R-:W-:Y:S01]  /*10280*/  HMMA.16816.F32 R16, R4, R18, R44 ;  /* 0x000000120410723c */ /* 0x000fe2000000182c */
[----:B------:R2:W-:Y:S01]  /*10290*/  MUFU.EX2 R15, R3 ;  /* 0x00000003000f7308 */ /* 0x0005e20000000800 */
[----:B------:R-:W-:Y:S01]  /*102a0*/  SHF.R.U32.HI R12, RZ, 0x10, R2 ;  /* 0x00000010ff0c7819 */ /* 0x000fe20000011602 */
[----:B------:R-:W-:Y:S01]  /*102b0*/  IMAD.MOV.U32 R230, RZ, RZ, R74 ;  /* 0x000000ffffe67224 */ /* 0x000fe200078e004a */
[----:B------:R-:W-:Y:S01]  /*102c0*/  SHF.R.U32.HI R13, RZ, 0x18, R2 ;  /* 0x00000018ff0d7819 */ /* 0x000fe20000011602 */
[----:B------:R-:W-:Y:S01]  /*102d0*/  LDSM.16.MT88.4 R80, [R186+0x15800] ;  /* 0x01580000ba50783b */ /* 0x000fe20000004200 */
[----:B------:R-:W-:-:S03]  /*102e0*/  LOP3.LUT R2, R0, 0xffff, RZ, 0xc0, !PT ;  /* 0x0000ffff00027812 */ /* 0x000fc600078ec0ff */
[----:B------:R-:W3:Y:S01]  /*102f0*/  MUFU.EX2 R11, R11 ;  /* 0x0000000b000b7308 */ /* 0x000ee20000000800 */
[----:B------:R-:W-:Y:S01]  /*10300*/  LOP3.LUT R7, R0, 0xff, RZ, 0xc0, !PT ;  /* 0x000000ff00077812 */ /* 0x000fe200078ec0ff */
[----:B------:R-:W-:Y:S01]  /*10310*/  IMAD.MOV.U32 R241, RZ, RZ, R191 ;  /* 0x000000fffff17224 */ /* 0x000fe200078e00bf */
[--C-:B------:R-:W-:Y:S01]  /*10320*/  SHF.R.U32.HI R6, RZ, 0x18, R0.reuse ;  /* 0x00000018ff067819 */ /* 0x100fe20000011600 */
[----:B------:R-:W-:Y:S01]  /*10330*/  LDSM.16.MT88.4 R120, [R188+0x17800] ;  /* 0x01780000bc78783b */ /* 0x000fe20000004200 */
[----:B------:R-:W-:Y:S02]  /*10340*/  LOP3.LUT R4, R12, 0xff, RZ, 0xc0, !PT ;  /* 0x000000ff0c047812 */ /* 0x000fe400078ec0ff */
[----:B--2---:R-:W-:Y:S01]  /*10350*/  SHF.R.U32.HI R3, RZ, 0x10, R0 ;  /* 0x00000010ff037819 */ /* 0x004fe20000011600 */
[----:B------:R2:W5:Y:S01]  /*10360*/  LDL.LU R191, [R1+0xd0] ;  /* 0x0000d00001bf7983 */ /* 0x0005620000300800 */
[----:B------:R-:W-:Y:S02]  /*10370*/  SHF.R.U32.HI R0, RZ, 0x8, R10 ;  /* 0x00000008ff007819 */ /* 0x000fe4000001160a */
[----:B------:R-:W-:-:S02]  /*10380*/  SHF.R.U32.HI R5, RZ, 0x8, R2 ;  /* 0x00000008ff057819 */ /* 0x000fc40000011602 */
[----:B------:R-:W-:Y:S02]  /*10390*/  LOP3.LUT R3, R3, 0xff, RZ, 0xc0, !PT ;  /* 0x000000ff03037812 */ /* 0x000fe400078ec0ff */
[----:B------:R-:W-:Y:S02]  /*103a0*/  PRMT R0, R14, 0x5410, R0 ;  /* 0x000054100e007816 */ /* 0x000fe40000000000 */
[----:B------:R-:W-:Y:S02]  /*103b0*/  PRMT R2, R4, 0x5410, R13 ;  /* 0x0000541004027816 */ /* 0x000fe4000000000d */
[----:B------:R-:W-:Y:S02]  /*103c0*/  PRMT R4, R7, 0x5410, R5 ;  /* 0x0000541007047816 */ /* 0x000fe40000000005 */
[----:B------:R-:W-:Y:S02]  /*103d0*/  PRMT R3, R3, 0x5410, R6 ;  /* 0x0000541003037816 */ /* 0x000fe40000000006 */
[----:B------:R-:W-:-:S02]  /*103e0*/  HSET2.LE.AND R5, R0, R72, PT ;  /* 0x0000004800057233 */ /* 0x000fc40003803000 */
[--C-:B------:R-:W-:Y:S02]  /*103f0*/  HSET2.LE.AND R7, R2, R72.reuse, PT ;  /* 0x0000004802077233 */ /* 0x100fe40003803000 */
[--C-:B------:R-:W-:Y:S02]  /*10400*/  HSET2.LE.AND R0, R4, R72.reuse, PT ;  /* 0x0000004804007233 */ /* 0x100fe40003803000 */
[----:B------:R-:W-:Y:S02]  /*10410*/  HSET2.LE.AND R3, R3, R72, PT ;  /* 0x0000004803037233 */ /* 0x000fe40003803000 */
[----:B----4-:R-:W-:Y:S02]  /*10420*/  F2FP.F16.F32.PACK_AB R2, R227, R226 ;  /* 0x000000e2e302723e */ /* 0x010fe400000000ff */
[----:B-1----:R-:W-:Y:S02]  /*10430*/  F2FP.F16.F32.PACK_AB R4, R224, R225 ;  /* 0x000000e1e004723e */ /* 0x002fe400000000ff */
[----:B------:R-:W-:-:S02]  /*10440*/  F2FP.F16.F32.PACK_AB R6, R228, R229 ;  /* 0x000000e5e406723e */ /* 0x000fc400000000ff */
[----:B---3--:R-:W-:Y:S02]  /*10450*/  F2FP.F16.F32.PACK_AB R10, R11, R15 ;  /* 0x0000000f0b0a723e */ /* 0x008fe400000000ff */
[----:B------:R-:W-:Y:S02]  /*10460*/  LOP3.LUT R128, R0, R2, RZ, 0xc0, !PT ;  /* 0x0000000200807212 */ /* 0x000fe400078ec0ff */
[----:B------:R-:W-:Y:S02]  /*10470*/  LOP3.LUT R129, R3, R4, RZ, 0xc0, !PT ;  /* 0x0000000403817212 */ /* 0x000fe400078ec0ff */
[----:B------:R-:W-:Y:S02]  /*10480*/  LOP3.LUT R130, R5, R6, RZ, 0xc0, !PT ;  /* 0x0000000605827212 */ /* 0x000fe400078ec0ff */
[----:B------:R-:W-:Y:S01]  /*10490*/  LOP3.LUT R131, R7, R10, RZ, 0xc0, !PT ;  /* 0x0000000a07837212 */ /* 0x000fe200078ec0ff */
[----:B------:R-:W-:Y:S01]  /*104a0*/  IMAD.MOV.U32 R13, RZ, RZ, R39 ;  /* 0x000000ffff0d7224 */ /* 0x000fe200078e0027 */
[----:B------:R-:W-:Y:S01]  /*104b0*/  MOV R14, R38 ;  /* 0x00000026000e7202 */ /* 0x000fe20000000f00 */
[----:B------:R-:W-:Y:S01]  /*104c0*/  LDSM.16.MT88.4 R4, [R187+0x17800] ;  /* 0x01780000bb04783b */ /* 0x000fe20000004200 */
[----:B------:R-:W-:-:S03]  /*104d0*/  MOV R231, R73 ;  /* 0x0000004900e77202 */ /* 0x000fc60000000f00 */
[C---:B------:R-:W-:Y:S01]  /*104e0*/  HMMA.16816.F32 R136, R128.reuse, R140, R136 ;  /* 0x0000008c8088723c */ /* 0x040fe20000001888 */
[----:B------:R-:W-:Y:S02]  /*104f0*/  MOV R12, R75 ;  /* 0x0000004b000c7202 */ /* 0x000fe40000000f00 */
[----:B------:R-:W-:Y:S03]  /*10500*/  LDSM.16.MT88.4 R72, [R185+0x15800] ;  /* 0x01580000b948783b */ /* 0x000fe60000004200 */
[C---:B------:R-:W-:Y:S06]  /*10510*/  HMMA.16816.F32 R152, R128.reuse, R156, R152 ;  /* 0x0000009c8098723c */ /* 0x040fec0000001898 */
[C---:B------:R-:W-:Y:S01]  /*10520*/  HMMA.16816.F32 R140, R128.reuse, R142, R48 ;  /* 0x0000008e808c723c */ /* 0x040fe20000001830 */
[----:B------:R-:W1:Y:S05]  /*10530*/  LDSM.16.MT88.4 R48, [R186+0x13800] ;  /* 0x01380000ba30783b */ /* 0x000e6a0000004200 */
[C---:B------:R-:W-:Y:S01]  /*10540*/  HMMA.16816.F32 R156, R128.reuse, R158, R56 ;  /* 0x0000009e809c723c */ /* 0x040fe20000001838 */
[----:B------:R-:W3:Y:S05]  /*10550*/  LDSM.16.MT88.4 R56, [R188+0x13800] ;  /* 0x01380000bc38783b */ /* 0x000eea0000004200 */
[----:B------:R-:W-:Y:S01]  /*10560*/  HMMA.16816.F32 R36, R128, R40, R64 ;  /* 0x000000288024723c */ /* 0x000fe20000001840 */
[----:B------:R-:W4:Y:S01]  /*10570*/  LDSM.16.MT88.4 R64, [R187+0x13800] ;  /* 0x01380000bb40783b */ /* 0x000f220000004200 */
[----:B------:R-:W-:Y:S01]  /*10580*/  MOV R244, R190 ;  /* 0x000000be00f47202 */ /* 0x000fe20000000f00 */
[----:B------:R-:W-:Y:S01]  /*10590*/  FFMA.FTZ R2, R14, R9, R13 ;  /* 0x000000090e027223 */ /* 0x000fe2000001000d */
[----:B------:R-:W-:Y:S01]  /*105a0*/  FFMA.FTZ R0, R230, R8, R12 ;  /* 0x00000008e6007223 */ /* 0x000fe2000001000c */
[----:B------:R2:W5:Y:S02]  /*105b0*/  LDL.LU R190, [R1+0xcc] ;  /* 0x0000cc0001be7983 */ /* 0x0005640000300800 */
        /* <DEDUP_REMOVED lines=8> */
[----:B------:R-:W-:Y:S01]  /*10640*/  IMAD.MOV.U32 R243, RZ, RZ, R244 ;  /* 0x000000fffff37224 */ /* 0x000fe200078e00f4 */
[----:B------:R-:W-:Y:S01]  /*10650*/  MOV R244, R245 ;  /* 0x000000f500f47202 */ /* 0x000fe20000000f00 */
[----:B------:R-:W-:Y:S01]  /*10660*/  FADD.FTZ R2, R241, R2 ;  /* 0x00000002f1027221 */ /* 0x000fe20000010000 */
[----:B------:R-:W-:Y:S01]  /*10670*/  FADD.FTZ R0, R242, R0 ;  /* 0x00000000f2007221 */ /* 0x000fe20000010000 */
[----:B------:R-:W-:-:S02]  /*10680*/  MOV R248, R189 ;  /* 0x000000bd00f87202 */ /* 0x000fc40000000f00 */
[----:B------:R-:W-:Y:S01]  /*10690*/  MOV R245, R246 ;  /* 0x000000f600f57202 */ /* 0x000fe20000000f00 */
[----:B------:R-:W-:Y:S01]  /*106a0*/  FADD.FTZ R2, R243, R2 ;  /* 0x00000002f3027221 */ /* 0x000fe20000010000 */
[----:B------:R-:W-:Y:S02]  /*106b0*/  IMAD.MOV.U32 R246, RZ, RZ, R247 ;  /* 0x000000fffff67224 */ /* 0x000fe400078e00f7 */
[----:B------:R-:W-:Y:S01]  /*106c0*/  FADD.FTZ R0, R244, R0 ;  /* 0x00000000f4007221 */ /* 0x000fe20000010000 */
[----:B------:R-:W-:Y:S01]  /*106d0*/  MOV R247, R248 ;  /* 0x000000f800f77202 */ /* 0x000fe20000000f00 */
[----:B------:R-:W-:Y:S01]  /*106e0*/  FADD.FTZ R2, R245, R2 ;  /* 0x00000002f5027221 */ /* 0x000fe20000010000 */
[----:B------:R-:W-:Y:S01]  /*106f0*/  MOV R248, R249 ;  /* 0x000000f900f87202 */ /* 0x000fe20000000f00 */
[----:B------:R-:W-:Y:S01]  /*10700*/  FADD.FTZ R0, R246, R0 ;  /* 0x00000000f6007221 */ /* 0x000fe20000010000 */
[----:B------:R-:W-:Y:S02]  /*10710*/  IMAD.MOV.U32 R249, RZ, RZ, R250 ;  /* 0x000000fffff97224 */ /* 0x000fe400078e00fa */
[----:B------:R-:W-:Y:S01]  /*10720*/  FADD.FTZ R2, R247, R2 ;  /* 0x00000002f7027221 */ /* 0x000fe20000010000 */
[C---:B------:R-:W-:Y:S01]  /*10730*/  HMMA.16816.F32 R144, R128.reuse, R148, R144 ;  /* 0x000000948090723c */ /* 0x040fe20000001890 */
[----:B------:R-:W-:Y:S01]  /*10740*/  FADD.FTZ R0, R248, R0 ;  /* 0x00000000f8007221 */ /* 0x000fe20000010000 */
[----:B------:R-:W-:Y:S01]  /*10750*/  MOV R250, R251 ;  /* 0x000000fb00fa7202 */ /* 0x000fe20000000f00 */
[----:B------:R-:W-:Y:S01]  /*10760*/  FADD.FTZ R2, R249, R2 ;  /* 0x00000002f9027221 */ /* 0x000fe20000010000 */
[----:B------:R-:W-:Y:S01]  /*10770*/  MOV R251, R184 ;  /* 0x000000b800fb7202 */ /* 0x000fe20000000f00 */
[----:B------:R2:W5:Y:S01]  /*10780*/  LDL.LU R189, [R1+0xc8] ;  /* 0x0000c80001bd7983 */ /* 0x0005620000300800 */
[----:B------:R-:W-:Y:S01]  /*10790*/  HMMA.16816.F32 R148, R128, R150, R52 ;  /* 0x000000968094723c */ /* 0x000fe20000001834 */
[----:B------:R-:W-:-:S05]  /*107a0*/  FADD.FTZ R0, R252, R0 ;  /* 0x00000000fc007221 */ /* 0x000fca0000010000 */
[C---:B------:R-:W-:Y:S01]  /*107b0*/  HMMA.16816.F32 R160, R128.reuse, R164, R160 ;  /* 0x000000a480a0723c */ /* 0x040fe200000018a0 */
[----:B------:R-:W-:Y:S01]  /*107c0*/  FADD.FTZ R2, R250, R2 ;  /* 0x00000002fa027221 */ /* 0x000fe20000010000 */
[----:B------:R2:W5:Y:S04]  /*107d0*/  LDL.LU R184, [R1+0xc4] ;  /* 0x0000c40001b87983 */ /* 0x0005680000300800 */
[----:B------:R-:W-:Y:S01]  /*107e0*/  HMMA.16816.F32 R164, R128, R166, R60 ;  /* 0x000000a680a4723c */ /* 0x000fe2000000183c */
[----:B------:R-:W-:-:S05]  /*107f0*/  FADD.FTZ R0, R251, R0 ;  /* 0x00000000fb007221 */ /* 0x000fca0000010000 */
[C---:B------:R-:W-:Y:S06]  /*10800*/  HMMA.16816.F32 R40, R128.reuse, R42, R68 ;  /* 0x0000002a8028723c */ /* 0x040fec0000001844 */
[C---:B-1----:R-:W-:Y:S06]  /*10810*/  HMMA.16816.F32 R44, R128.reuse, R48, R76 ;  /* 0x00000030802c723c */ /* 0x042fec000000184c */
[C---:B---3--:R-:W-:Y:S01]  /*10820*/  HMMA.16816.F32 R52, R128.reuse, R56, R88 ;  /* 0x000000388034723c */ /* 0x048fe20000001858 */
[----:B------:R-:W1:Y:S05]  /*10830*/  LDSM.16.MT88.4 R88, [R188+0x15800] ;  /* 0x01580000bc58783b */ /* 0x000e6a0000004200 */
[C---:B----4-:R-:W-:Y:S01]  /*10840*/  HMMA.16816.F32 R60, R128.reuse, R64, R96 ;  /* 0x00000040803c723c */ /* 0x050fe20000001860 */
[----:B------:R-:W3:Y:S05]  /*10850*/  LDSM.16.MT88.4 R96, [R187+0x15800] ;  /* 0x01580000bb60783b */ /* 0x000eea0000004200 */
[C---:B------:R-:W-:Y:S01]  /*10860*/  HMMA.16816.F32 R68, R128.reuse, R72, R104 ;  /* 0x000000488044723c */ /* 0x040fe20000001868 */
[----:B------:R-:W4:Y:S05]  /*10870*/  LDSM.16.MT88.4 R104, [R185+0x17800] ;  /* 0x01780000b968783b */ /* 0x000f2a0000004200 */
[----:B------:R-:W-:Y:S01]  /*10880*/  HMMA.16816.F32 R76, R128, R80, R112 ;  /* 0x00000050804c723c */ /* 0x000fe20000001870 */
[----:B------:R-:W2:Y:S01]  /*10890*/  LDSM.16.MT88.4 R112, [R186+0x17800] ;  /* 0x01780000ba70783b */ /* 0x000ea20000004200 */
        /* <DEDUP_REMOVED lines=22> */
[C---:B-1----:R-:W-:Y:S06]  /*10a00*/  HMMA.16816.F32 R84, R128.reuse, R88, R116 ;  /* 0x000000588054723c */ /* 0x042fec0000001874 */
[C---:B---3--:R-:W-:Y:S06]  /*10a10*/  HMMA.16816.F32 R92, R128.reuse, R96, R124 ;  /* 0x00000060805c723c */ /* 0x048fec000000187c */
[C---:B----4-:R-:W-:Y:S06]  /*10a20*/  HMMA.16816.F32 R100, R128.reuse, R104, R220 ;  /* 0x000000688064723c */ /* 0x050fec00000018dc */
[C---:B--2---:R-:W-:Y:S06]  /*10a30*/  HMMA.16816.F32 R108, R128.reuse, R112, R172 ;  /* 0x00000070806c723c */ /* 0x044fec00000018ac */
        /* <DEDUP_REMOVED lines=9> */
[----:B------:R-:W-:-:S02]  /*10ad0*/  MOV R3, R218 ;  /* 0x000000da00037202 */ /* 0x000fc40000000f00 */
[----:B------:R-:W-:-:S15]  /*10ae0*/  MOV R132, R219 ;  /* 0x000000db00847202 */ /* 0x000fde0000000f00 */
[----:B------:R-:W-:-:S06]  /*10af0*/  NOP ;  /* 0x0000000000007918 */ /* 0x000fcc0000000000 */
.L_x_1251:
[----:B------:R-:W-:-:S06]  /*10b00*/  UISETP.GT.AND UP0, UPT, UR22, UR5, UPT ;  /* 0x000000051600728c */ /* 0x000fcc000bf04270 */
[----:B------:R-:W-:-:S13]  /*10b10*/  PLOP3.LUT P0, PT, PT, PT, UP0, 0x80, 0x0 ;  /* 0x000000000000781c */ /* 0x000fda0003f0f008 */
[----:B------:R-:W-:Y:S05]  /*10b20*/  @!P0 BRA `(.L_x_1255) ;  /* 0x0000005c00b48947 */ /* 0x000fea0003800000 */
[----:B------:R-:W2:Y:S01]  /*10b30*/  LDL.LU R6, [R1+0xbc] ;  /* 0x0000bc0001067983 */ /* 0x000ea20000300800 */
[----:B------:R-:W-:Y:S01]  /*10b40*/  ULDC UR4, c[0x0][0x2d0] ;  /* 0x0000b40000047ab9 */ /* 0x000fe20000000800 */
[----:B------:R-:W-:Y:S01]  /*10b50*/  ULDC.64 UR10, c[0x0][0x218] ;  /* 0x00008600000a7ab9 */ /* 0x000fe20000000a00 */
[----:B------:R-:W-:Y:S01]  /*10b60*/  ULDC.64 UR6, c[0x0][0x220] ;  /* 0x0000880000067ab9 */ /* 0x000fe20000000a00 */
[----:B------:R-:W3:Y:S01]  /*10b70*/  LDL.LU R9, [R1+0xa8] ;  /* 0x0000a80001097983 */ /* 0x000ee20000300800 */
[----:B------:R-:W1:Y:S01]  /*10b80*/  S2R R0, SR_TID.X ;  /* 0x0000000000007919 */ /* 0x000e620000002100 */
[----:B------:R-:W-:Y:S01]  /*10b90*/  IMAD.MOV.U32 R134, RZ, RZ, R3 ;  /* 0x000000ffff867224 */ /* 0x000fe200078e0003 */
[----:B------:R-:W-:Y:S01]  /*10ba0*/  UIADD3 UR12, UR22, -0x2, URZ ;  /* 0xfffffffe160c7890 */ /* 0x000fe2000fffe03f */
[----:B------:R-:W4:Y:S01]  /*10bb0*/  LDL.LU R8, [R1+0xc0] ;  /* 0x0000c00001087983 */ /* 0x000f220000300800 */
[----:B------:R-:W-:Y:S01]  /*10bc0*/  IMAD.MOV.U32 R133, RZ, RZ, R132 ;  /* 0x000000ffff857224 */ /* 0x000fe200078e0084 */
[----:B------:R-:W-:Y:S01]  /*10bd0*/  UMOV UR24, URZ ;  /* 0x0000003f00187c82 */ /* 0x000fe20008000000 */
[----:B------:R-:W-:Y:S01]  /*10be0*/  ULDC UR13, c[0x0][0x2d0] ;  /* 0x0000b400000d7ab9 */ /* 0x000fe20000000800 */
[----:B------:R-:W4:Y:S04]  /*10bf0*/  LDL.LU R2, [R1+0xb8] ;  /* 0x0000b80001027983 */ /* 0x000f280000300800 */
[----:B------:R-:W4:Y:S01]  /*10c00*/  LDL.LU R13, [R1+0x88] ;  /* 0x00008800010d7983 */ /* 0x000f220000300800 */
        /* <DEDUP_REMOVED lines=13> */
[----:B------:R-:W-:-:S03]  /*10ce0*/  UIADD3 UR23, UR22, -0x1, URZ ;  /* 0xffffffff16177890 */ /* 0x000fc6000fffe03f */
[----:B------:R-:W-:Y:S01]  /*10cf0*/  IMAD.MOV.U32 R11, RZ, RZ, R2 ;  /* 0x000000ffff0b7224 */ /* 0x000fe200078e0002 */
[----:B------:R-:W-:Y:S01]  /*10d00*/  IADD3 R2, P0, R6, UR28, RZ ;  /* 0x0000001c06027c10 */ /* 0x000fe2000ff1e0ff */
[----:B------:R-:W-:-:S03]  /*10d10*/  IMAD.U32 R4, RZ, RZ, UR29 ;  /* 0x0000001dff047e24 */ /* 0x000fc6000f8e00ff */
[----:B------:R-:W-:Y:S02]  /*10d20*/  LEA R14, P1, R2, UR10, 0x1 ;  /* 0x0000000a020e7c11 */ /* 0x000fe4000f8208ff */
[----:B------:R-:W-:Y:S02]  /*10d30*/  IADD3.X R6, R0, UR37, R7, P0, !PT ;  /* 0x0000002500067c10 */ /* 0x000fe400087fe407 */
[----:B------:R-:W-:Y:S01]  /*10d40*/  IADD3 R0, P0, R8, UR30, RZ ;  /* 0x0000001e08007c10 */ /* 0x000fe2000ff1e0ff */
[----:B------:R2:W-:Y:S01]  /*10d50*/  STL [R1+0x30], R14 ;  /* 0x0000300e01007387 */ /* 0x0005e20000100800 */
[----:B------:R-:W-:Y:S01]  /*10d60*/  LEA.HI.X R2, R2, UR11, R6, 0x1, P1 ;  /* 0x0000000b02027c11 */ /* 0x000fe200088f0c06 */
[----:B------:R-:W-:Y:S01]  /*10d70*/  ULDC.64 UR10, c[0x0][0x248] ;  /* 0x00009200000a7ab9 */ /* 0x000fe20000000a00 */
[----:B------:R-:W-:Y:S02]  /*10d80*/  IADD3.X R4, R4, UR40, R9, P0, !PT ;  /* 0x0000002804047c10 */ /* 0x000fe400087fe409 */
[----:B------:R-:W-:-:S04]  /*10d90*/  LEA R7, P0, R0, UR6, 0x1 ;  /* 0x0000000600077c11 */ /* 0x000fc8000f8008ff */
[----:B------:R-:W-:Y:S01]  /*10da0*/  LEA.HI.X R0, R0, UR7, R4, 0x1, P0 ;  /* 0x0000000700007c11 */ /* 0x000fe200080f0c04 */
[----:B------:R3:W-:Y:S01]  /*10db0*/  STL [R1+0x28], R7 ;  /* 0x0000280701007387 */ /* 0x0007e20000100800 */
[----:B------:R-:W-:Y:S01]  /*10dc0*/  SHF.R.S32.HI R4, RZ, 0x3, R10 ;  /* 0x00000003ff047819 */ /* 0x000fe2000001140a */
[----:B------:R-:W-:Y:S01]  /*10dd0*/  IMAD.WIDE.U32 R10, R11, -0x2daee0ad, RZ ;  /* 0xd2511f530b0a7825 */ /* 0x000fe200078e00ff */
[----:B------:R-:W-:Y:S01]  /*10de0*/  ULDC.64 UR6, c[0x0][0x250] ;  /* 0x0000940000067ab9 */ /* 0x000fe20000000a00 */
[----:B------:R4:W-:Y:S01]  /*10df0*/  STL [R1+0x2c], R2 ;  /* 0x00002c0201007387 */ /* 0x0009e20000100800 */
[----:B------:R-:W-:Y:S02]  /*10e00*/  SHF.R.S32.HI R5, RZ, 0x1f, R4 ;  /* 0x0000001fff057819 */ /* 0x000fe40000011404 */
[C---:B------:R-:W-:Y:S01]  /*10e10*/  IADD3 R8, P1, R4.reuse, 0x20, RZ ;  /* 0x0000002004087810 */ /* 0x040fe20007f3e0ff */
[----:B------:R-:W-:Y:S01]  /*10e20*/  STL [R1], R0 ;  /* 0x0000000001007387 */ /* 0x000fe20000100800 */
        /* <DEDUP_REMOVED lines=11> */
[----:B------:R-:W-:Y:S04]  /*10ee0*/  STL.64 [R1+0x8], R4 ;  /* 0x0000080401007387 */ /* 0x000fe80000100a00 */
        /* <DEDUP_REMOVED lines=19> */
.L_x_1258:
        /* <DEDUP_REMOVED lines=16> */
[----:B---3--:R-:W-:Y:S04]  /*11120*/  LEA.HI.X R135, R0, R183, R135, 0x6, P1 ;  /* 0x000000b700877211 */ /* 0x008fe800008f3487 */
[C---:B------:R-:W-:Y:S02]  /*11130*/  @!P2 LEA.HI.X R175, R132.reuse, R175, R135, 0x1, P0 ;  /* 0x000000af84afa211 */ /* 0x040fe400000f0c87 */
[----:B------:R-:W-:Y:S03]  /*11140*/  IADD3 R132, P1, R132, UR42, RZ ;  /* 0x0000002a84847c10 */ /* 0x000fe6000ff3e0ff */
[----:B------:R-:W-:Y:S01]  /*11150*/  @!PT LDS RZ, [RZ] ;  /* 0x00000000fffff984 */ /* 0x000fe20000000800 */
[----:B------:R-:W-:Y:S01]  /*11160*/  @!PT LDS RZ, [RZ] ;  /* 0x00000000fffff984 */ /* 0x000fe20000000800 */
[----:B------:R-:W-:Y:S01]  /*11170*/  @!PT LDS RZ, [RZ] ;  /* 0x00000000fffff984 */ /* 0x000fe20000000800 */
[----:B------:R1:W-:Y:S01]  /*11180*/  @!P2 LDGSTS.E.BYPASS.LTC128B.128 [R211+0x8000], desc[UR34][R174.64] ;  /* 0x08000000aed3afae */ /* 0x0003e2000b901d62 */
[C---:B-----5:R-:W-:Y:S02]  /*11190*/  @!P2 LEA R176, P0, R132.reuse, R176, 0x1 ;  /* 0x000000b084b0a211 */ /* 0x060fe400078008ff */
[----:B------:R-:W-:Y:S01]  /*111a0*/  IADD3.X R135, R135, UR41, RZ, P1, !PT ;  /* 0x0000002987877c10 */ /* 0x000fe20008ffe4ff */
[----:B------:R4:W-:Y:S01]  /*111b0*/  @P6 STS.128 [R211+0xa000], RZ ;  /* 0x00a000ffd3006388 */ /* 0x0009e20000000c00 */
[C---:B------:R-:W-:Y:S02]  /*111c0*/  IADD3 R0, P1, R132.reuse, UR42, RZ ;  /* 0x0000002a84007c10 */ /* 0x040fe4000ff3e0ff */
[----:B------:R-:W-:Y:S01]  /*111d0*/  @!P2 LEA.HI.X R177, R132, R177, R135, 0x1, P0 ;  /* 0x000000b184b1a211 */ /* 0x000fe200000f0c87 */
[----:B------:R-:W-:Y:S01]  /*111e0*/  @!PT LDS RZ, [RZ] ;  /* 0x00000000fffff984 */ /* 0x000fe20000000800 */
[----:B------:R-:W-:Y:S01]  /*111f0*/  @!PT LDS RZ, [RZ] ;  /* 0x00000000fffff984 */ /* 0x000fe20000000800 */
[----:B------:R-:W-:Y:S01]  /*11200*/  @!PT LDS RZ, [RZ] ;  /* 0x00000000fffff984 */ /* 0x000fe20000000800 */
[----:B------:R-:W-:Y:S01]  /*11210*/  @!P6 LDGSTS.E.BYPASS.LTC128B.128 [R211+0xa000], desc[UR34][R172.64+0x80] ;  /* 0x0a000080acd3efae */ /* 0x000fe2000b901d62 */
[----:B------:R-:W-:Y:S02]  /*11220*/  IADD3.X R135, R135, UR41, RZ, P1, !PT ;  /* 0x0000002987877c10 */ /* 0x000fe40008ffe4ff */
[C---:B------:R-:W-:Y:S01]  /*11230*/  IADD3 R132, P1, R0.reuse, UR42, RZ ;  /* 0x0000002a00847c10 */ /* 0x040fe2000ff3e0ff */
        /* <DEDUP_REMOVED lines=10> */
[----:B-1----:R-:W1:Y:S03]  /*112e0*/  @!P2 LDC.64 R174, c[0x0][0x218] ;  /* 0x00008600ffaeab82 */ /* 0x002e660000000a00 */
        /* <DEDUP_REMOVED lines=17> */
[C---:B-1----:R-:W-:Y:S03]  /*11400*/  @!P2 LEA R174, P0, R0.reuse, R174, 0x1 ;  /* 0x000000ae00aea211 */ /* 0x042fe600078008ff */
[----:B------:R-:W-:Y:S01]  /*11410*/  @!PT LDS RZ, [RZ] ;  /* 0x00000000fffff984 */ /* 0x000fe20000000800 */
[----:B------:R-:W-:Y:S01]  /*11420*/  @!PT LDS RZ, [RZ] ;  /* 0x00000000fffff984 */ /* 0x000fe20000000800 */
[----:B------:R-:W-:Y:S01]  /*11430*/  @!PT LDS RZ, [RZ] ;  /* 0x00000000fffff984 */ /* 0x000fe20000000800 */
[----:B------:R4:W-:Y:S01]  /*11440*/  @!P4 LDGSTS.E.BYPASS.LTC128B.128 [R211+0xe800], desc[UR34][R170.64+0x180] ;  /* 0x0e800180aad3cfae */ /* 0x0009e2000b901d62 */
[----:B------:R-:W-:Y:S02]  /*11450*/  @!P2 LEA.HI.X R175, R0, R175, R135, 0x1, P0 ;  /* 0x000000af00afa211 */ /* 0x000fe400000f0c87 */
[----:B------:R-:W-:Y:S01]  /*11460*/  IADD3.X R135, R135, UR41, RZ, P1, !PT ;  /* 0x0000002987877c10 */ /* 0x000fe20008ffe4ff */
        /* <DEDUP_REMOVED lines=10> */
[C---:B--2---:R-:W-:Y:S03]  /*11510*/  @!P2 LEA R172, P0, R132.reuse, R172, 0x1 ;  /* 0x000000ac84aca211 */ /* 0x044fe600078008ff */
        /* <DEDUP_REMOVED lines=33> */
.L_x_1256:
[----:B-12---:R-:W2:Y:S01]  /*11730*/  LDL.64 R2, [R1+0x58] ;  /* 0x0000580001027983 */ /* 0x006ea20000100a00 */
[----:B------:R-:W-:Y:S01]  /*11740*/  UIADD3 UR20, UR22, -0x1, URZ ;  /* 0xffffffff16147890 */ /* 0x000fe2000fffe03f */
[----:B------:R-:W-:Y:S04]  /*11750*/  DEPBAR.LE SB0, 0x0 ;  /* 0x000080000000791a */ /* 0x000fe80000000000 */
[----:B------:R-:W3:Y:S01]  /*11760*/  LDL.64 R226, [R1+0x8] ;  /* 0x0000080001e27983 */ /* 0x000ee20000100a00 */
        /* <DEDUP_REMOVED lines=14> */
[----:B------:R-:W4:Y:S04]  /*11850*/  LDL R24, [R1] ;  /* 0x0000000001187983 */ /* 0x000f280000100800 */
[----:B------:R-:W4:Y:S04]  /*11860*/  LDL R21, [R1+0x84] ;  /* 0x0000840001157983 */ /* 0x000f280000100800 */
[----:B------:R-:W4:Y:S04]  /*11870*/  LDL R11, [R1+0x70] ;  /* 0x00007000010b7983 */ /* 0x000f280000100800 */
[----:B------:R-:W4:Y:S04]  /*11880*/  LDL R28, [R1+0x74] ;  /* 0x00007400011c7983 */ /* 0x000f280000100800 */
[----:B------:R-:W4:Y:S04]  /*11890*/  LDL.64 R224, [R1+0x20] ;  /* 0x0000200001e07983 */ /* 0x000f280000100a00 */
[----:B------:R-:W4:Y:S04]  /*118a0*/  LDL R27, [R1+0x6c] ;  /* 0x00006c00011b7983 */ /* 0x000f280000100800 */
[----:B------:R-:W4:Y:S04]  /*118b0*/  LDL R26, [R1+0x64] ;  /* 0x00006400011a7983 */ /* 0x000f280000100800 */
[----:B------:R-:W4:Y:S04]  /*118c0*/  LDL.64 R222, [R1+0x18] ;  /* 0x0000180001de7983 */ /* 0x000f280000100a00 */
[----:B------:R-:W4:Y:S01]  /*118d0*/  LDL.64 R220, [R1+0x10] ;  /* 0x0000100001dc7983 */ /* 0x000f220000100a00 */
[----:B------:R-:W-:Y:S06]  /*118e0*/  BAR.SYNC.DEFER_BLOCKING 0x0 ;  /* 0x0000000000007b1d */ /* 0x000fec0000010000 */
[----:B------:R-:W-:Y:S04]  /*118f0*/  @P2 STS.128 [R211+0x10000], RZ ;  /* 0x010000ffd3002388 */ /* 0x000fe80000000c00 */
[----:B------:R-:W4:Y:S04]  /*11900*/  LDL R219, [R1+0x30] ;  /* 0x0000300001db7983 */ /* 0x000f280000100800 */
[----:B------:R-:W4:Y:S01]  /*11910*/  LDL R218, [R1+0x2c] ;  /* 0x00002c0001da7983 */ /* 0x000f220000100800 */
        /* <DEDUP_REMOVED lines=9> */
[----:B------:R-:W-:Y:S01]  /*119b0*/  ISETP.GE.AND P6, PT, R23, UR13, PT ;  /* 0x0000000d17007c0c */ /* 0x000fe2000bfc6270 */
[----:B------:R-:W-:Y:S01]  /*119c0*/  IMAD R8, R3, UR6, RZ ;  /* 0x0000000603087c24 */ /* 0x000fe2000f8e02ff */
[----:B------:R-:W-:Y:S02]  /*119d0*/  IADD3 R0, P1, R5, UR31, RZ ;  /* 0x0000001f05007c10 */ /* 0x000fe4000ff3e0ff */
        /* <DEDUP_REMOVED lines=76> */
[----:B------:R-:W-:Y:S01]  /*11ea0*/  @!P4 LDGSTS.E.BYPASS.LTC128B.128 [R211+0x16800], desc[UR34][R6.64+0x180] ;  /* 0x1680018006d3cfae */ /* 0x000fe2000b901d62 */
[----:B------:R-:W-:Y:S02]  /*11eb0*/  IMAD.U32 R0, RZ, RZ, UR25 ;  /* 0x00000019ff007e24 */ /* 0x000fe4000f8e00ff */
[----:B------:R-:W-:Y:S01]  /*11ec0*/  IMAD.IADD R3, R19, 0x1, R3 ;  /* 0x0000000113037824 */ /* 0x000fe200078e0203 */
[----:B------:R-:W-:Y:S04]  /*11ed0*/  @P2 STS.128 [R211+0x11000], RZ ;  /* 0x011000ffd3002388 */ /* 0x000fe80000000c00 */
[----:B------:R-:W-:Y:S01]  /*11ee0*/  @!PT LDS RZ, [RZ] ;  /* 0x00000000fffff984 */ /* 0x000fe20000000800 */
[----:B------:R-:W-:Y:S01]  /*11ef0*/  @!PT LDS RZ, [RZ] ;  /* 0x00000000fffff984 */ /* 0x000fe20000000800 */
[----:B------:R-:W-:Y:S01]  /*11f00*/  @!PT LDS RZ, [RZ] ;  /* 0x00000000fffff984 */ /* 0x000fe20000000800 */
[----:B------:R-:W-:Y:S01]  /*11f10*/  @!P2 LDGSTS.E.BYPASS.LTC128B.128 [R211+0x11000], desc[UR34][R12.64] ;  /* 0x110000000cd3afae */ /* 0x000fe2000b901d62 */
[----:B------:R-:W-:Y:S03]  /*11f20*/  LEA.HI.X R3, R18, R24, R3, 0x1, P0 ;  /* 0x0000001812037211 */ /* 0x000fe600000f0c03 */
        /* <DEDUP_REMOVED lines=60> */
[C---:B------:R-:W-:Y:S06]  /*122f0*/  HMMA.16816.F32 R12, R172.reuse, R180, R12 ;  /* 0x000000b4ac0c723c */ /* 0x040fec000000180c */
[C---:B------:R-:W-:Y:S01]  /*12300*/  HMMA.16816.F32 R16, R172.reuse, R182, R16 ;  /* 0x000000b6ac10723c */ /* 0x040fe20000001810 */
[----:B------:R-:W-:Y:S05]  /*12310*/  LDSM.16.M88.4 R180, [R190+0x8000] ;  /* 0x00800000beb4783b */ /* 0x000fea0000000200 */
[C---:B-1----:R-:W-:Y:S06]  /*12320*/  HMMA.16816.F32 R20, R172.reuse, R168, R20 ;  /* 0x000000a8ac14723c */ /* 0x042fec0000001814 */
[C---:B------:R-:W-:Y:S01]  /*12330*/  HMMA.16816.F32 R24, R172.reuse, R170, R24 ;  /* 0x000000aaac18723c */ /* 0x040fe20000001818 */
[----:B------:R-:W1:Y:S05]  /*12340*/  LDSM.16.M88.4 R168, [R194] ;  /* 0x00000000c2a8783b */ /* 0x000e6a0000000200 */
        /* <DEDUP_REMOVED lines=16> */
[----:B------:R-:W-:Y:S01]  /*12450*/  LDSM.16.M88.4 R180, [R189+0x1800] ;  /* 0x00180000bdb4783b */ /* 0x000fe20000000200 */
[C---:B--2---:R-:W-:Y:S06]  /*12460*/  HMMA.16816.F32 R4, R172.reuse, R176, R4 ;  /* 0x000000b0ac04723c */ /* 0x044fec0000001804 */
[C---:B------:R-:W-:Y:S01]  /*12470*/  HMMA.16816.F32 R8, R172.reuse, R178, R8 ;  /* 0x000000b2ac08723c */ /* 0x040fe20000001808 */
[----:B------:R-:W2:Y:S05]  /*12480*/  LDSM.16.M88.4 R176, [R189+0x1000] ;  /* 0x00100000bdb0783b */ /* 0x000eaa0000000200 */
        /* <DEDUP_REMOVED lines=10> */
[C---:B-1----:R-:W-:Y:S06]  /*12530*/  HMMA.16816.F32 R4, R168.reuse, R176, R4 ;  /* 0x000000b0a804723c */ /* 0x042fec0000001804 */
[C---:B------:R-:W-:Y:S01]  /*12540*/  HMMA.16816.F32 R8, R168.reuse, R178, R8 ;  /* 0x000000b2a808723c */ /* 0x040fe20000001808 */
[----:B------:R-:W1:Y:S05]  /*12550*/  LDSM.16.M88.4 R176, [R184+0xb000] ;  /* 0x00b00000b8b0783b */ /* 0x000e6a0000000200 */
[C---:B--2---:R-:W-:Y:S06]  /*12560*/  HMMA.16816.F32 R12, R168.reuse, R172, R12 ;  /* 0x000000aca80c723c */ /* 0x044fec000000180c */
[C---:B------:R-:W-:Y:S01]  /*12570*/  HMMA.16816.F32 R16, R168.reuse, R174, R16 ;  /* 0x000000aea810723c */ /* 0x040fe20000001810 */
[----:B------:R-:W-:Y:S05]  /*12580*/  LDSM.16.M88.4 R172, [R192+0x2000] ;  /* 0x00200000c0ac783b */ /* 0x000fea0000000200 */
[C---:B-1----:R-:W-:Y:S06]  /*12590*/  HMMA.16816.F32 R20, R168.reuse, R176, R20 ;  /* 0x000000b0a814723c */ /* 0x042fec0000001814 */
[C---:B------:R-:W-:Y:S01]  /*125a0*/  HMMA.16816.F32 R24, R168.reuse, R178, R24 ;  /* 0x000000b2a818723c */ /* 0x040fe20000001818 */
[----:B------:R-:W1:Y:S05]  /*125b0*/  LDSM.16.M88.4 R176, [R207] ;  /* 0x00000000cfb0783b */ /* 0x000e6a0000000200 */
[C---:B------:R-:W-:Y:S06]  /*125c0*/  HMMA.16816.F32 R28, R168.reuse, R180, R28 ;  /* 0x000000b4a81c723c */ /* 0x040fec000000181c */
[----:B------:R-:W-:Y:S01]  /*125d0*/  HMMA.16816.F32 R32, R168, R182, R32 ;  /* 0x000000b6a820723c */ /* 0x000fe20000001820 */
[----:B------:R-:W2:Y:S04]  /*125e0*/  LDSM.16.M88.4 R168, [R206] ;  /* 0x00000000cea8783b */ /* 0x000ea80000000200 */
[----:B------:R-:W-:Y:S01]  /*125f0*/  LDSM.16.M88.4 R180, [R204] ;  /* 0x00000000ccb4783b */ /* 0x000fe20000000200 */
[C---:B-1----:R-:W-:Y:S06]  /*12600*/  HMMA.16816.F32 R4, R172.reuse, R176, R4 ;  /* 0x000000b0ac04723c */ /* 0x042fec0000001804 */
[C---:B------:R-:W-:Y:S01]  /*12610*/  HMMA.16816.F32 R8, R172.reuse, R178, R8 ;  /* 0x000000b2ac08723c */ /* 0x040fe20000001808 */
[----:B------:R-:W1:Y:S05]  /*12620*/  LDSM.16.M88.4 R176, [R205] ;  /* 0x00000000cdb0783b */ /* 0x000e6a0000000200 */
[C---:B--2---:R-:W-:Y:S06]  /*12630*/  HMMA.16816.F32 R12, R172.reuse, R168, R12 ;  /* 0x000000a8ac0c723c */ /* 0x044fec000000180c */
[C---:B------:R-:W-:Y:S01]  /*12640*/  HMMA.16816.F32 R16, R172.reuse, R170, R16 ;  /* 0x000000aaac10723c */ /* 0x040fe20000001810 */
[----:B------:R-:W-:Y:S05]  /*12650*/  LDSM.16.M88.4 R168, [R194+0x2000] ;  /* 0x00200000c2a8783b */ /* 0x000fea0000000200 */
[C---:B-1----:R-:W-:Y:S06]  /*12660*/  HMMA.16816.F32 R20, R172.reuse, R176, R20 ;  /* 0x000000b0ac14723c */ /* 0x042fec0000001814 */
        /* <DEDUP_REMOVED lines=122> */
[----:B------:R-:W3:Y:S01]  /*12e10*/  LDSM.16.M88.4 R180, [R189+0x7000] ;  /* 0x00700000bdb4783b */ /* 0x000ee20000000200 */
[C---:B-1----:R-:W-:Y:S06]  /*12e20*/  HMMA.16816.F32 R4, R172.reuse, R176, R4 ;  /* 0x000000b0ac04723c */ /* 0x042fec0000001804 */
[C---:B------:R-:W-:Y:S01]  /*12e30*/  HMMA.16816.F32 R8, R172.reuse, R178, R8 ;  /* 0x000000b2ac08723c */ /* 0x040fe20000001808 */
[----:B------:R-:W1:Y:S01]  /*12e40*/  LDSM.16.M88.4 R176, [R189+0x7800] ;  /* 0x00780000bdb0783b */ /* 0x000e620000000200 */
[----:B------:R-:W-:Y:S04]  /*12e50*/  DEPBAR.LE SB0, 0x0 ;  /* 0x000080000000791a */ /* 0x000fe80000000000 */
[C---:B--2---:R-:W-:Y:S01]  /*12e60*/  HMMA.16816.F32 R12, R172.reuse, R168, R12 ;  /* 0x000000a8ac0c723c */ /* 0x044fe2000000180c */
[----:B------:R-:W-:Y:S05]  /*12e70*/  BAR.SYNC.DEFER_BLOCKING 0x0 ;  /* 0x0000000000007b1d */ /* 0x000fea0000010000 */
[C---:B------:R-:W-:Y:S06]  /*12e80*/  HMMA.16816.F32 R16, R172.reuse, R170, R16 ;  /* 0x000000aaac10723c */ /* 0x040fec0000001810 */
[C---:B---3--:R-:W-:Y:S05]  /*12e90*/  HMMA.16816.F32 R20, R172.reuse, R180, R20 ;  /* 0x000000b4ac14723c */ /* 0x048fea0000001814 */
[C---:B------:R-:W-:Y:S01]  /*12ea0*/  LEA R170, P1, R0.reuse, R222, 0x6 ;  /* 0x000000de00aa7211 */ /* 0x040fe200078230ff */
[C---:B------:R-:W-:Y:S05]  /*12eb0*/  HMMA.16816.F32 R24, R172.reuse, R182, R24 ;  /* 0x000000b6ac18723c */ /* 0x040fea0000001818 */
[C---:B------:R-:W-:Y:S02]  /*12ec0*/  LEA R180, P0, R0.reuse, R226, 0x6 ;  /* 0x000000e200b47211 */ /* 0x040fe400078030ff */
[C---:B------:R-:W-:Y:S04]  /*12ed0*/  LEA.HI.X.SX32 R171, R0.reuse, R223, 0x6, P1 ;  /* 0x000000df00ab7211 */ /* 0x040fe800008f36ff */
[C---:B------:R-:W-:Y:S01]  /*12ee0*/  LEA.HI.X.SX32 R181, R0.reuse, R227, 0x6, P0 ;  /* 0x000000e300b57211 */ /* 0x040fe200000f36ff */
[----:B------:R-:W-:Y:S01]  /*12ef0*/  IMAD R3, R171, UR10, RZ ;  /* 0x0000000aab037c24 */ /* 0x000fe2000f8e02ff */
[----:B------:R-:W-:Y:S03]  /*12f00*/  LEA R168, P0, R0, R220, 0x6 ;  /* 0x000000dc00a87211 */ /* 0x000fe600078030ff */
[----:B------:R-:W-:Y:S01]  /*12f10*/  IMAD R3, R170, UR11, R3 ;  /* 0x0000000baa037c24 */ /* 0x000fe2000f8e0203 */
[C---:B-1----:R-:W-:Y:S03]  /*12f20*/  HMMA.16816.F32 R28, R172.reuse, R176, R28 ;  /* 0x000000b0ac1c723c */ /* 0x042fe6000000181c */
[----:B------:R-:W-:Y:S01]  /*12f30*/  LEA.HI.X.SX32 R169, R0, R221, 0x6, P0 ;  /* 0x000000dd00a97211 */ /* 0x000fe200000f36ff */
[----:B------:R-:W-:Y:S02]  /*12f40*/  IMAD R0, R181, UR10, RZ ;  /* 0x0000000ab5007c24 */ /* 0x000fe4000f8e02ff */
[----:B------:R-:W-:Y:S05]  /*12f50*/  HMMA.16816.F32 R32, R172, R178, R32 ;  /* 0x000000b2ac20723c */ /* 0x000fea0000001820 */
[C---:B------:R-:W-:Y:S06]  /*12f60*/  IMAD R0, R180.reuse, UR11, R0 ;  /* 0x0000000bb4007c24 */ /* 0x040fec000f8e0200 */
[----:B------:R-:W-:Y:S04]  /*12f70*/  IMAD.WIDE.U32 R180, R180, UR10, RZ ;  /* 0x0000000ab4b47c25 */ /* 0x000fe8000f8e00ff */
[----:B------:R-:W-:Y:S01]  /*12f80*/  IMAD.WIDE.U32 R178, R2, UR10, RZ ;  /* 0x0000000a02b27c25 */ /* 0x000fe2000f8e00ff */
[-C--:B------:R-:W-:Y:S03]  /*12f90*/  LEA R172, P0, R180, R219.reuse, 0x1 ;  /* 0x000000dbb4ac7211 */ /* 0x080fe600078008ff */
[----:B------:R-:W-:Y:S02]  /*12fa0*/  IMAD R2, R169, UR10, RZ ;  /* 0x0000000aa9027c24 */ /* 0x000fe4000f8e02ff */
[----:B------:R-:W-:Y:S02]  /*12fb0*/  IMAD.IADD R135, R181, 0x1, R0 ;  /* 0x00000001b5877824 */ /* 0x000fe400078e0200 */
[----:B------:R-:W-:Y:S01]  /*12fc0*/  IMAD.WIDE.U32 R176, R170, UR10, RZ ;  /* 0x0000000aaab07c25 */ /* 0x000fe2000f8e00ff */
[-C--:B------:R-:W-:Y:S02]  /*12fd0*/  LEA R170, P3, R178, R219.reuse, 0x1 ;  /* 0x000000dbb2aa7211 */ /* 0x080fe400078608ff */
[-C--:B------:R-:W-:Y:S01]  /*12fe0*/  LEA.HI.X R173, R180, R218.reuse, R135, 0x1, P0 ;  /* 0x000000dab4ad7211 */ /* 0x080fe200000f0c87 */
[C---:B------:R-:W-:Y:S02]  /*12ff0*/  IMAD R0, R168.reuse, UR11, R2 ;  /* 0x0000000ba8007c24 */ /* 0x040fe4000f8e0202 */
[----:B------:R-:W-:Y:S01]  /*13000*/  IMAD.WIDE.U32 R174, R168, UR10, RZ ;  /* 0x0000000aa8ae7c25 */ /* 0x000fe2000f8e00ff */
[-C--:B------:R-:W-:Y:S03]  /*13010*/  LEA R168, P1, R176, R219.reuse, 0x1 ;  /* 0x000000dbb0a87211 */ /* 0x080fe600078208ff */
[----:B------:R-:W-:Y:S01]  /*13020*/  IMAD.IADD R3, R177, 0x1, R3 ;  /* 0x00000001b1037824 */ /* 0x000fe200078e0203 */
[----:B------:R-:W-:Y:S01]  /*13030*/  LEA R2, P0, R174, R219, 0x1 ;  /* 0x000000dbae027211 */ /* 0x000fe200078008ff */
[----:B------:R-:W-:Y:S02]  /*13040*/  IMAD.IADD R0, R175, 0x1, R0 ;  /* 0x00000001af007824 */ /* 0x000fe400078e0200 */
[----:B------:R-:W-:Y:S01]  /*13050*/  IMAD.IADD R132, R179, 0x1, R132 ;  /* 0x00000001b3847824 */ /* 0x000fe200078e0284 */
[-C--:B------:R-:W-:Y:S02]  /*13060*/  LEA.HI.X R169, R176, R218.reuse, R3, 0x1, P1 ;  /* 0x000000dab0a97211 */ /* 0x080fe400008f0c03 */
[-C--:B------:R-:W-:Y:S02]  /*13070*/  LEA.HI.X R3, R174, R218.reuse, R0, 0x1, P0 ;  /* 0x000000daae037211 */ /* 0x080fe400000f0c00 */
[----:B------:R-:W-:Y:S02]  /*13080*/  PLOP3.LUT P0, PT, PT, PT, UP0, 0x80, 0x0 ;  /* 0x000000000000781c */ /* 0x000fe40003f0f008 */
[----:B------:R-:W-:Y:S11]  /*13090*/  LEA.HI.X R171, R178, R218, R132, 0x1, P3 ;  /* 0x000000dab2ab7211 */ /* 0x000ff600018f0c84 */
[----:B------:R-:W-:Y:S05]  /*130a0*/  @P0 BRA `(.L_x_1258) ;  /* 0xffffffdc00dc0947 */ /* 0x000fea000383ffff */
.L_x_1257:
[----:B------:R-:W2:Y:S01]  /*130b0*/  LDL.64 R250, [R1+0x40] ;  /* 0x0000400001fa7983 */ /* 0x000ea20000100a00 */
[----:B------:R-:W-:Y:S01]  /*130c0*/  IMAD.U32 R0, RZ, RZ, UR20 ;  /* 0x00000014ff007e24 */ /* 0x000fe2000f8e00ff */
[----:B------:R-:W-:Y:S01]  /*130d0*/  USHF.L.U32 UR36, UR20, 0x1, URZ ;  /* 0x0000000114247899 */ /* 0x000fe2000800063f */
[----:B------:R-:W1:Y:S01]  /*130e0*/  LDC.U8 R226, c[0x0][0x388] ;  /* 0x0000e200ffe27b82 */ /* 0x000e620000000000 */
[----:B------:R-:W-:Y:S01]  /*130f0*/  UIADD3 UR22, UR39, -0x4498517b, URZ ;  /* 0xbb67ae8527167890 */ /* 0x000fe2000fffe03f */
[----:B----4-:R-:W3:Y:S01]  /*13100*/  S2R R2, SR_TID.X ;  /* 0x0000000000027919 */ /* 0x010ee20000002100 */
[----:B------:R-:W-:Y:S05]  /*13110*/  UIADD3 UR33, UR38, -0x61c88647, URZ ;  /* 0x9e3779b926217890 */ /* 0x000fea000fffe03f */
[----:B------:R-:W1:Y:S01]  /*13120*/  LDC.U8 R225, c[0x0][0x388] ;  /* 0x0000e200ffe17b82 */ /* 0x000e620000000000 */
[----:B------:R-:W-:Y:S01]  /*13130*/  UIADD3 UR32, UR38, 0x3c6ef372, URZ ;  /* 0x3c6ef37226207890 */ /* 0x000fe2000fffe03f */
[----:B------:R-:W4:Y:S01]  /*13140*/  LDL.64 R228, [R1+0x38] ;  /* 0x0000380001e47983 */ /* 0x000f220000100a00 */
[----:B------:R-:W-:Y:S02]  /*13150*/  UIADD3 UR30, UR39, 0x76cf5d0a, URZ ;  /* 0x76cf5d0a271e7890 */ /* 0x000fe4000fffe03f */
[----:B------:R-:W-:Y:S02]  /*13160*/  UIADD3 UR28, UR39, 0x32370b8f, URZ ;  /* 0x32370b8f271c7890 */ /* 0x000fe4000fffe03f */
[----:B------:R-:W-:Y:S01]  /*13170*/  UIADD3 UR29, UR38, -0x255992d5, URZ ;  /* 0xdaa66d2b261d7890 */ /* 0x000fe2000fffe03f */
[----:B------:R-:W5:Y:S01]  /*13180*/  LDL.64 R238, [R1+0x48] ;  /* 0x0000480001ee7983 */ /* 0x000f620000100a00 */
[----:B------:R-:W-:Y:S02]  /*13190*/  UIADD3 UR27, UR38, 0x78dde6e4, URZ ;  /* 0x78dde6e4261b7890 */ /* 0x000fe4000fffe03f */
[----:B------:R-:W-:Y:S02]  /*131a0*/  UIADD3 UR26, UR39, -0x126145ec, URZ ;  /* 0xed9eba14271a7890 */ /* 0x000fe4000fffe03f */
[----:B------:R-:W-:Y:S02]  /*131b0*/  UIADD3 UR25, UR38, -0x4ab325aa, URZ ;  /* 0xb54cda5626197890 */ /* 0x000fe4000fffe03f */
[----:B------:R-:W-:Y:S02]  /*131c0*/  UISETP.GT.AND UP0, UPT, UR20, UR5, UPT ;  /* 0x000000051400728c */ /* 0x000fe4000bf04270 */
[----:B------:R-:W-:Y:S01]  /*131d0*/  UIADD3 UR24, UR24, 0x1, URZ ;  /* 0x0000000118187890 */ /* 0x000fe2000fffe03f */
[----:B-1----:R-:W-:Y:S01]  /*131e0*/  PRMT R225, R225, 0x7054, R226 ;  /* 0x00007054e1e17816 */ /* 0x002fe200000000e2 */
[----:B---3--:R-:W-:Y:S05]  /*131f0*/  IMAD.SHL.U32 R2, R2, 0x2, RZ ;  /* 0x0000000202027824 */ /* 0x008fea00078e00ff */
[----:B------:R-:W-:Y:S05]  /*13200*/  LOP3.LUT R2, R2, 0x6, RZ, 0xc0, !PT ;  /* 0x0000000602027812 */ /* 0x000fea00078ec0ff */
[----:B------:R-:W-:Y:S04]  /*13210*/  IMAD R0, R0, 0x40, R2 ;  /* 0x0000004000007824 */ /* 0x000fe800078e0202 */
[--C-:B------:R-:W-:Y:S01]  /*13220*/  IMAD.IADD R2, R214, 0x1, -R0.reuse ;  /* 0x00000001d6027824 */ /* 0x100fe200078e0a00 */
[CC--:B------:R-:W-:Y:S01]  /*13230*/  ISETP.GE.AND P1, PT, R0.reuse, R213.reuse, PT ;  /* 0x000000d50000720c */ /* 0x0c0fe20003f26270 */
[----:B------:R-:W-:Y:S01]  /*13240*/  IMAD.IADD R132, R215, 0x1, -R0 ;  /* 0x00000001d7847824 */ /* 0x000fe200078e0a00 */
[C---:B------:R-:W-:Y:S01]  /*13250*/  ISETP.GE.AND P5, PT, R0.reuse, R212, PT ;  /* 0x000000d40000720c */ /* 0x040fe20003fa6270 */
[----:B------:R-:W-:Y:S01]  /*13260*/  VIADD R135, R0, 0x8 ;  /* 0x0000000800877836 */ /* 0x000fe20000000000 */
[----:B------:R-:W-:Y:S02]  /*13270*/  IABS R2, R2 ;  /* 0x0000000200027213 */ /* 0x000fe40000000000 */
[----:B------:R-:W-:Y:S01]  /*13280*/  IABS R168, R132 ;  /* 0x0000008400a87213 */ /* 0x000fe20000000000 */
[----:B------:R-:W-:Y:S01]  /*13290*/  IMAD.IADD R132, R214, 0x1, -R135 ;  /* 0x00000001d6847824 */ /* 0x000fe200078e0a87 */
[----:B------:R-:W-:Y:S01]  /*132a0*/  I2FP.F32.S32 R3, R2 ;  /* 0x0000000200037245 */ /* 0x000fe20000201400 */
[----:B------:R-:W-:Y:S01]  /*132b0*/  VIADD R2, R0, 0x1 ;  /* 0x0000000100027836 */ /* 0x000fe20000000000 */
[----:B------:R-:W-:Y:S02]  /*132c0*/  I2FP.F32.S32 R168, R168 ;  /* 0x000000a800a87245 */ /* 0x000fe40000201400 */
[----:B------:R-:W-:Y:S01]  /*132d0*/  IABS R132, R132 ;  /* 0x0000008400847213 */ /* 0x000fe20000000000 */
[----:B------:R-:W-:Y:S01]  /*132e0*/  FFMA.FTZ R4, R3, -UR19, R4 ;  /* 0x8000001303047c23 */ /* 0x000fe20008010004 */
[----:B------:R-:W-:Y:S01]  /*132f0*/  ISETP.GE.AND P3, PT, R2, R213, PT ;  /* 0x000000d50200720c */ /* 0x000fe20003f66270 */
[----:B------:R-:W-:Y:S01]  /*13300*/  VIADD R3, R0, 0x9 ;  /* 0x0000000900037836 */ /* 0x000fe20000000000 */
[----:B------:R-:W-:Y:S01]  /*13310*/  ISETP.GE.AND P4, PT, R2, R212, PT ;  /* 0x000000d40200720c */ /* 0x000fe20003f86270 */
[--C-:B------:R-:W-:Y:S01]  /*13320*/  IMAD.IADD R170, R214, 0x1, -R2.reuse ;  /* 0x00000001d6aa7824 */ /* 0x100fe200078e0a02 */
[-C--:B------:R-:W-:Y:S01]  /*13330*/  ISETP.GE.OR P3, PT, R2, R217.reuse, !P3 ;  /* 0x000000d90200720c */ /* 0x080fe20005f66670 */
[----:B------:R-:W-:Y:S01]  /*13340*/  IMAD.IADD R169, R214, 0x1, -R3 ;  /* 0x00000001d6a97824 */ /* 0x000fe200078e0a03 */
[----:B------:R-:W-:Y:S01]  /*13350*/  ISETP.GE.OR P4, PT, R2, R216, !P4 ;  /* 0x000000d80200720c */ /* 0x000fe20006786670 */
[----:B------:R-:W-:Y:S01]  /*13360*/  IMAD.IADD R2, R215, 0x1, -R2 ;  /* 0x00000001d7027824 */ /* 0x000fe200078e0a02 */
[----:B------:R-:W-:Y:S01]  /*13370*/  IABS R171, R170 ;  /* 0x000000aa00ab7213 */ /* 0x000fe20000000000 */
[----:B------:R-:W-:Y:S01]  /*13380*/  FFMA.FTZ R6, R168, -UR19, R6 ;  /* 0x80000013a8067c23 */ /* 0x000fe20008010006 */
[----:B------:R-:W-:Y:S02]  /*13390*/  ISETP.GE.OR P1, PT, R0, R217, !P1 ;  /* 0x000000d90000720c */ /* 0x000fe40004f26670 */
[----:B------:R-:W-:Y:S02]  /*133a0*/  IABS R170, R2 ;  /* 0x0000000200aa7213 */ /* 0x000fe40000000000 */
[----:B------:R-:W-:Y:S01]  /*133b0*/  IABS R2, R169 ;  /* 0x000000a900027213 */ /* 0x000fe20000000000 */
[----:B------:R-:W-:Y:S01]  /*133c0*/  IMAD.MOV.U32 R169, RZ, RZ, R171 ;  /* 0x000000ffffa97224 */ /* 0x000fe200078e00ab */
[----:B------:R-:W-:Y:S02]  /*133d0*/  I2FP.F32.S32 R170, R170 ;  /* 0x000000aa00aa7245 */ /* 0x000fe40000201400 */
[----:B------:R-:W-:Y:S02]  /*133e0*/  I2FP.F32.S32 R2, R2 ;  /* 0x0000000200027245 */ /* 0x000fe40000201400 */
[----:B------:R-:W-:Y:S01]  /*133f0*/  I2FP.F32.S32 R169, R169 ;  /* 0x000000a900a97245 */ /* 0x000fe20000201400 */
[----:B------:R-:W-:Y:S01]  /*13400*/  FFMA.FTZ R7, R170, -UR19, R7 ;  /* 0x80000013aa077c23 */ /* 0x000fe20008010007 */
[C---:B------:R-:W-:Y:S01]  /*13410*/  ISETP.GE.AND P0, PT, R135.reuse, R213, PT ;  /* 0x000000d58700720c */ /* 0x040fe20003f06270 */
[----:B------:R-:W-:Y:S01]  /*13420*/  FFMA.FTZ R9, R2, -UR19, R9 ;  /* 0x8000001302097c23 */ /* 0x000fe20008010009 */
[----:B------:R-:W-:Y:S01]  /*13430*/  ISETP.GE.AND P6, PT, R135, R212, PT ;  /* 0x000000d48700720c */ /* 0x000fe20003fc6270 */
[----:B------:R-:W-:Y:S01]  /*13440*/  FFMA.FTZ R5, R169, -UR19, R5 ;  /* 0x80000013a9057c23 */ /* 0x000fe20008010005 */
[----:B------:R-:W-:Y:S01]  /*13450*/  I2FP.F32.S32 R132, R132 ;  /* 0x0000008400847245 */ /* 0x000fe20000201400 */
[C---:B------:R-:W-:Y:S01]  /*13460*/  VIADD R2, R0.reuse, 0x10 ;  /* 0x0000001000027836 */ /* 0x040fe20000000000 */
[----:B------:R-:W-:Y:S02]  /*13470*/  ISETP.GE.OR P5, PT, R0, R216, !P5 ;  /* 0x000000d80000720c */ /* 0x000fe40006fa6670 */
[----:B------:R-:W-:Y:S01]  /*13480*/  FSEL R175, R5, -INF , !P3 ;  /* 0xff80000005af7808 */ /* 0x000fe20005800000 */
[----:B------:R-:W-:Y:S01]  /*13490*/  FFMA.FTZ R8, R132, -UR19, R8 ;  /* 0x8000001384087c23 */ /* 0x000fe20008010008 */
[----:B------:R-:W-:Y:S01]  /*134a0*/  FSEL R174, R4, -INF , !P1 ;  /* 0xff80000004ae7808 */ /* 0x000fe20004800000 */
[----:B------:R-:W-:Y:S01]  /*134b0*/  VIADD R132, R0, 0x11 ;  /* 0x0000001100847836 */ /* 0x000fe20000000000 */
[----:B------:R-:W-:Y:S01]  /*134c0*/  ISETP.GE.AND P3, PT, R3, R212, PT ;  /* 0x000000d40300720c */ /* 0x000fe20003f66270 */
[----:B------:R-:W-:Y:S01]  /*134d0*/  IMAD.IADD R4, R215, 0x1, -R3 ;  /* 0x00000001d7047824 */ /* 0x000fe200078e0a03 */
[C---:B------:R-:W-:Y:S01]  /*134e0*/  ISETP.GE.OR P0, PT, R135.reuse, R217, !P0 ;  /* 0x000000d98700720c */ /* 0x040fe20004706670 */
[--C-:B------:R-:W-:Y:S01]  /*134f0*/  IMAD.IADD R5, R214, 0x1, -R2.reuse ;  /* 0x00000001d6057824 */ /* 0x100fe200078e0a02 */
[----:B------:R-:W-:Y:S01]  /*13500*/  ISETP.GE.OR P6, PT, R135, R216, !P6 ;  /* 0x000000d88700720c */ /* 0x000fe200077c6670 */
[----:B------:R-:W-:Y:S01]  /*13510*/  IMAD.IADD R135, R215, 0x1, -R135 ;  /* 0x00000001d7877824 */ /* 0x000fe200078e0a87 */
[-C--:B------:R-:W-:Y:S02]  /*13520*/  ISETP.GE.AND P1, PT, R3, R213.reuse, PT ;  /* 0x000000d50300720c */ /* 0x080fe40003f26270 */
[----:B------:R-:W-:Y:S02]  /*13530*/  FSEL R176, R6, -INF , !P5 ;  /* 0xff80000006b07808 */ /* 0x000fe40006800000 */
[----:B------:R-:W-:Y:S02]  /*13540*/  FSEL R177, R7, -INF , !P4 ;  /* 0xff80000007b17808 */ /* 0x000fe40006000000 */
[C---:B------:R-:W-:Y:S02]  /*13550*/  ISETP.GE.AND P4, PT, R2.reuse, R212, PT ;  /* 0x000000d40200720c */ /* 0x040fe40003f86270 */
[C---:B------:R-:W-:Y:S02]  /*13560*/  ISETP.GE.AND P5, PT, R2.reuse, R213, PT ;  /* 0x000000d50200720c */ /* 0x040fe40003fa6270 */
[CC--:B------:R-:W-:Y:S02]  /*13570*/  ISETP.GE.OR P3, PT, R3.reuse, R216.reuse, !P3 ;  /* 0x000000d80300720c */ /* 0x0c0fe40005f66670 */
[----:B------:R-:W-:Y:S01]  /*13580*/  ISETP.GE.OR P1, PT, R3, R217, !P1 ;  /* 0x000000d90300720c */ /* 0x000fe20004f26670 */
[----:B------:R-:W-:Y:S01]  /*13590*/  IMAD.IADD R3, R215, 0x1, -R2 ;  /* 0x00000001d7037824 */ /* 0x000fe200078e0a02 */
[C---:B------:R-:W-:Y:S02]  /*135a0*/  ISETP.GE.OR P4, PT, R2.reuse, R216, !P4 ;  /* 0x000000d80200720c */ /* 0x040fe40006786670 */
[----:B------:R-:W-:Y:S02]  /*135b0*/  IABS R135, R135 ;  /* 0x0000008700877213 */ /* 0x000fe40000000000 */
[----:B------:R-:W-:Y:S01]  /*135c0*/  ISETP.GE.OR P5, PT, R2, R217, !P5 ;  /* 0x000000d90200720c */ /* 0x000fe20006fa6670 */
[----:B------:R-:W-:Y:S01]  /*135d0*/  IMAD.IADD R2, R214, 0x1, -R132 ;  /* 0x00000001d6027824 */ /* 0x000fe200078e0a84 */
[----:B------:R-:W-:Y:S01]  /*135e0*/  IABS R6, R3 ;  /* 0x0000000300067213 */ /* 0x000fe20000000000 */
[----:B------:R-:W-:Y:S01]  /*135f0*/  IMAD.MOV.U32 R3, RZ, RZ, R135 ;  /* 0x000000ffff037224 */ /* 0x000fe200078e0087 */
        /* <DEDUP_REMOVED lines=15> */
[----:B------:R-:W-:Y:S01]  /*136f0*/  ISETP.GE.OR P0, PT, R132, R217, !P0 ;  /* 0x000000d98400720c */ /* 0x000fe20004706670 */
[----:B------:R-:W-:Y:S01]  /*13700*/  VIADD R2, R0, 0x19 ;  /* 0x0000001900027836 */ /* 0x000fe20000000000 */
[----:B------:R-:W-:Y:S01]  /*13710*/  ISETP.GE.AND P1, PT, R132, R212, PT ;  /* 0x000000d48400720c */ /* 0x000fe20003f26270 */
[C-C-:B------:R-:W-:Y:S01]  /*13720*/  IMAD.IADD R5, R214.reuse, 0x1, -R3.reuse ;  /* 0x00000001d6057824 */ /* 0x140fe200078e0a03 */
[----:B------:R-:W-:Y:S01]  /*13730*/  FSEL R220, R13, -INF , !P0 ;  /* 0xff8000000ddc7808 */ /* 0x000fe20004000000 */
[----:B------:R-:W-:Y:S01]  /*13740*/  IMAD.IADD R4, R214, 0x1, -R2 ;  /* 0x00000001d6047824 */ /* 0x000fe200078e0a02 */
[----:B------:R-:W-:Y:S02]  /*13750*/  FSEL R171, R11, -INF , !P3 ;  /* 0xff8000000bab7808 */ /* 0x000fe40005800000 */
[----:B------:R-:W-:Y:S02]  /*13760*/  FSEL R170, R10, -INF , !P6 ;  /* 0xff8000000aaa7808 */ /* 0x000fe40007000000 */
[----:B------:R-:W-:Y:S02]  /*13770*/  FSEL R219, R12, -INF , !P5 ;  /* 0xff8000000cdb7808 */ /* 0x000fe40006800000 */
[----:B------:R-:W-:Y:S01]  /*13780*/  ISETP.GE.OR P1, PT, R132, R216, !P1 ;  /* 0x000000d88400720c */ /* 0x000fe20004f26670 */
[----:B------:R-:W-:Y:S01]  /*13790*/  IMAD.IADD R132, R215, 0x1, -R132 ;  /* 0x00000001d7847824 */ /* 0x000fe200078e0a84 */
[CC--:B------:R-:W-:Y:S02]  /*137a0*/  ISETP.GE.AND P6, PT, R3.reuse, R213.reuse, PT ;  /* 0x000000d50300720c */ /* 0x0c0fe40003fc6270 */
[CC--:B------:R-:W-:Y:S02]  /*137b0*/  ISETP.GE.AND P3, PT, R3.reuse, R212.reuse, PT ;  /* 0x000000d40300720c */ /* 0x0c0fe40003f66270 */
[C---:B------:R-:W-:Y:S02]  /*137c0*/  ISETP.GE.AND P5, PT, R2.reuse, R213, PT ;  /* 0x000000d50200720c */ /* 0x040fe40003fa6270 */
[C---:B------:R-:W-:Y:S02]  /*137d0*/  ISETP.GE.AND P0, PT, R2.reuse, R212, PT ;  /* 0x000000d40200720c */ /* 0x040fe40003f06270 */
[----:B------:R-:W-:Y:S02]  /*137e0*/  I2FP.F32.S32 R6, R6 ;  /* 0x0000000600067245 */ /* 0x000fe40000201400 */
[CC--:B------:R-:W-:Y:S02]  /*137f0*/  ISETP.GE.OR P6, PT, R3.reuse, R217.reuse, !P6 ;  /* 0x000000d90300720c */ /* 0x0c0fe400077c6670 */
[-C--:B------:R-:W-:Y:S01]  /*13800*/  ISETP.GE.OR P3, PT, R3, R216.reuse, !P3 ;  /* 0x000000d80300720c */ /* 0x080fe20005f66670 */
[C---:B------:R-:W-:Y:S01]  /*13810*/  IMAD.IADD R3, R215.reuse, 0x1, -R3 ;  /* 0x00000001d7037824 */ /* 0x040fe200078e0a03 */
[----:B------:R-:W-:Y:S01]  /*13820*/  ISETP.GE.OR P5, PT, R2, R217, !P5 ;  /* 0x000000d90200720c */ /* 0x000fe20006fa6670 */
[----:B------:R-:W-:Y:S01]  /*13830*/  FFMA.FTZ R14, R6, -UR19, R14 ;  /* 0x80000013060e7c23 */ /* 0x000fe2000801000e */
[----:B------:R-:W-:Y:S01]  /*13840*/  ISETP.GE.OR P0, PT, R2, R216, !P0 ;  /* 0x000000d80200720c */ /* 0x000fe20004706670 */
        /* <DEDUP_REMOVED lines=8> */
[----:B------:R-:W-:Y:S02]  /*138d0*/  I2FP.F32.S32 R5, R5 ;  /* 0x0000000500057245 */ /* 0x000fe40000201400 */
[----:B------:R-:W-:Y:S02]  /*138e0*/  I2FP.F32.S32 R2, R2 ;  /* 0x0000000200027245 */ /* 0x000fe40000201400 */
[----:B------:R-:W-:Y:S01]  /*138f0*/  I2FP.F32.S32 R3, R3 ;  /* 0x0000000300037245 */ /* 0x000fe20000201400 */
[----:B------:R-:W-:Y:S01]  /*13900*/  FFMA.FTZ R18, R5, -UR19, R18 ;  /* 0x8000001305127c23 */ /* 0x000fe20008010012 */
[----:B------:R-:W-:Y:S01]  /*13910*/  I2FP.F32.S32 R4, R4 ;  /* 0x0000000400047245 */ /* 0x000fe20000201400 */
[----:B------:R-:W-:Y:S01]  /*13920*/  FFMA.FTZ R15, R2, -UR19, R15 ;  /* 0x80000013020f7c23 */ /* 0x000fe2000801000f */
[C---:B------:R-:W-:Y:S02]  /*13930*/  VIADD R2, R0.reuse, 0x21 ;  /* 0x0000002100027836 */ /* 0x040fe40000000000 */
[----:B------:R-:W-:Y:S01]  /*13940*/  FFMA.FTZ R16, R3, -UR19, R16 ;  /* 0x8000001303107c23 */ /* 0x000fe20008010010 */
[----:B------:R-:W-:Y:S02]  /*13950*/  VIADD R3, R0, 0x20 ;  /* 0x0000002000037836 */ /* 0x000fe40000000000 */
[----:B------:R-:W-:Y:S01]  /*13960*/  FFMA.FTZ R17, R4, -UR19, R17 ;  /* 0x8000001304117c23 */ /* 0x000fe20008010011 */
[----:B------:R-:W-:Y:S01]  /*13970*/  I2FP.F32.S32 R6, R6 ;  /* 0x0000000600067245 */ /* 0x000fe20000201400 */
[----:B------:R-:W-:Y:S01]  /*13980*/  VIADD R5, R0, 0x28 ;  /* 0x0000002800057836 */ /* 0x000fe20000000000 */
[----:B------:R-:W-:Y:S01]  /*13990*/  FSEL R181, R16, -INF , !P6 ;  /* 0xff80000010b57808 */ /* 0x000fe20007000000 */
[----:B------:R-:W-:Y:S01]  /*139a0*/  IMAD.IADD R7, R214, 0x1, -R3 ;  /* 0x00000001d6077824 */ /* 0x000fe200078e0a03 */
[----:B------:R-:W-:Y:S01]  /*139b0*/  FSEL R180, R17, -INF , !P5 ;  /* 0xff80000011b47808 */ /* 0x000fe20006800000 */
[----:B------:R-:W-:Y:S01]  /*139c0*/  FFMA.FTZ R19, R6, -UR19, R19 ;  /* 0x8000001306137c23 */ /* 0x000fe20008010013 */
[----:B------:R-:W-:Y:S01]  /*139d0*/  FSEL R182, R14, -INF , !P4 ;  /* 0xff8000000eb67808 */ /* 0x000fe20006000000 */
[--C-:B------:R-:W-:Y:S01]  /*139e0*/  IMAD.IADD R6, R214, 0x1, -R2.reuse ;  /* 0x00000001d6067824 */ /* 0x100fe200078e0a02 */
[----:B------:R-:W-:Y:S01]  /*139f0*/  FSEL R183, R15, -INF , !P1 ;  /* 0xff8000000fb77808 */ /* 0x000fe20004800000 */
[----:B------:R-:W-:Y:S01]  /*13a00*/  IMAD.IADD R4, R215, 0x1, -R3 ;  /* 0x00000001d7047824 */ /* 0x000fe200078e0a03 */
[CC--:B------:R-:W-:Y:S02]  /*13a10*/  ISETP.GE.AND P6, PT, R2.reuse, R213.reuse, PT ;  /* 0x000000d50200720c */ /* 0x0c0fe40003fc6270 */
[CC--:B------:R-:W-:Y:S02]  /*13a20*/  ISETP.GE.AND P5, PT, R2.reuse, R212.reuse, PT ;  /* 0x000000d40200720c */ /* 0x0c0fe40003fa6270 */
[C---:B------:R-:W-:Y:S02]  /*13a30*/  ISETP.GE.AND P4, PT, R3.reuse, R213, PT ;  /* 0x000000d50300720c */ /* 0x040fe40003f86270 */
[----:B------:R-:W-:Y:S02]  /*13a40*/  ISETP.GE.AND P1, PT, R3, R212, PT ;  /* 0x000000d40300720c */ /* 0x000fe40003f26270 */
[CC--:B------:R-:W-:Y:S02]  /*13a50*/  ISETP.GE.OR P6, PT, R2.reuse, R217.reuse, !P6 ;  /* 0x000000d90200720c */ /* 0x0c0fe400077c6670 */
[-C--:B------:R-:W-:Y:S01]  /*13a60*/  ISETP.GE.OR P5, PT, R2, R216.reuse, !P5 ;  /* 0x000000d80200720c */ /* 0x080fe20006fa6670 */
[----:B------:R-:W-:Y:S01]  /*13a70*/  IMAD.IADD R2, R215, 0x1, -R2 ;  /* 0x00000001d7027824 */ /* 0x000fe200078e0a02 */
[C---:B------:R-:W-:Y:S02]  /*13a80*/  ISETP.GE.OR P4, PT, R3.reuse, R217, !P4 ;  /* 0x000000d90300720c */ /* 0x040fe40006786670 */
        /* <DEDUP_REMOVED lines=13> */
[----:B------:R-:W-:Y:S01]  /*13b60*/  VIADD R2, R0, 0x29 ;  /* 0x0000002900027836 */ /* 0x000fe20000000000 */
[----:B------:R-:W-:Y:S01]  /*13b70*/  I2FP.F32.S32 R6, R6 ;  /* 0x0000000600067245 */ /* 0x000fe20000201400 */
[----:B------:R-:W-:Y:S01]  /*13b80*/  FFMA.FTZ R20, R3, -UR19, R20 ;  /* 0x8000001303147c23 */ /* 0x000fe20008010014 */
[----:B------:R-:W-:Y:S01]  /*13b90*/  FFMA.FTZ R21, R4, -UR19, R21 ;  /* 0x8000001304157c23 */ /* 0x000fe20008010015 */
[----:B------:R-:W-:Y:S01]  /*13ba0*/  IMAD.IADD R8, R214, 0x1, -R2 ;  /* 0x00000001d6087824 */ /* 0x000fe200078e0a02 */
[----:B------:R-:W-:Y:S01]  /*13bb0*/  I2FP.F32.S32 R7, R7 ;  /* 0x0000000700077245 */ /* 0x000fe20000201400 */
[----:B------:R-:W-:Y:S01]  /*13bc0*/  FFMA.FTZ R22, R6, -UR19, R22 ;  /* 0x8000001306167c23 */ /* 0x000fe20008010016 */
[----:B------:R-:W-:Y:S01]  /*13bd0*/  IMAD.IADD R6, R215, 0x1, -R5 ;  /* 0x00000001d7067824 */ /* 0x000fe200078e0a05 */
[----:B------:R-:W-:Y:S01]  /*13be0*/  FSEL R242, R20, -INF , !P4 ;  /* 0xff80000014f27808 */ /* 0x000fe20006000000 */
[----:B------:R-:W-:Y:S01]  /*13bf0*/  VIADD R3, R0, 0x31 ;  /* 0x0000003100037836 */ /* 0x000fe20000000000 */
[----:B------:R-:W-:Y:S01]  /*13c00*/  FSEL R241, R21, -INF , !P6 ;  /* 0xff80000015f17808 */ /* 0x000fe20007000000 */
[----:B------:R-:W-:Y:S01]  /*13c10*/  FFMA.FTZ R23, R7, -UR19, R23 ;  /* 0x8000001307177c23 */ /* 0x000fe20008010017 */
[----:B------:R-:W-:Y:S01]  /*13c20*/  IABS R10, R8 ;  /* 0x00000008000a7213 */ /* 0x000fe20000000000 */
[----:B------:R-:W-:Y:S01]  /*13c30*/  IMAD.IADD R7, R214, 0x1, -R3 ;  /* 0x00000001d6077824 */ /* 0x000fe200078e0a03 */
[----:B------:R-:W-:Y:S01]  /*13c40*/  ISETP.GE.AND P4, PT, R2, R213, PT ;  /* 0x000000d50200720c */ /* 0x000fe20003f86270 */
[----:B------:R-:W-:Y:S01]  /*13c50*/  VIADD R4, R0, 0x30 ;  /* 0x0000003000047836 */ /* 0x000fe20000000000 */
[C---:B------:R-:W-:Y:S02]  /*13c60*/  ISETP.GE.AND P6, PT, R2.reuse, R212, PT ;  /* 0x000000d40200720c */ /* 0x040fe40003fc6270 */
[----:B------:R-:W-:Y:S01]  /*13c70*/  IABS R9, R6 ;  /* 0x0000000600097213 */ /* 0x000fe20000000000 */
[----:B------:R-:W-:Y:S01]  /*13c80*/  IMAD.MOV.U32 R6, RZ, RZ, R10 ;  /* 0x000000ffff067224 */ /* 0x000fe200078e000a */
[C---:B------:R-:W-:Y:S02]  /*13c90*/  ISETP.GE.OR P4, PT, R2.reuse, R217, !P4 ;  /* 0x000000d90200720c */ /* 0x040fe40006786670 */
[----:B------:R-:W-:Y:S01]  /*13ca0*/  ISETP.GE.OR P6, PT, R2, R216, !P6 ;  /* 0x000000d80200720c */ /* 0x000fe200077c6670 */
[----:B------:R-:W-:Y:S01]  /*13cb0*/  IMAD.IADD R2, R215, 0x1, -R2 ;  /* 0x00000001d7027824 */ /* 0x000fe200078e0a02 */
[----:B------:R-:W-:Y:S02]  /*13cc0*/  I2FP.F32.S32 R6, R6 ;  /* 0x0000000600067245 */ /* 0x000fe40000201400 */
[----:B------:R-:W-:Y:S02]  /*13cd0*/  FSEL R179, R18, -INF , !P3 ;  /* 0xff80000012b37808 */ /* 0x000fe40005800000 */
[----:B------:R-:W-:Y:S01]  /*13ce0*/  IABS R8, R2 ;  /* 0x0000000200087213 */ /* 0x000fe20000000000 */
[----:B------:R-:W-:Y:S01]  /*13cf0*/  FFMA.FTZ R25, R6, -UR19, R25 ;  /* 0x8000001306197c23 */ /* 0x000fe20008010019 */
[----:B------:R-:W-:Y:S01]  /*13d00*/  IABS R2, R7 ;  /* 0x0000000700027213 */ /* 0x000fe20000000000 */
[----:B------:R-:W-:Y:S01]  /*13d10*/  IMAD.MOV.U32 R7, RZ, RZ, R9 ;  /* 0x000000ffff077224 */ /* 0x000fe200078e0009 */
[-C--:B------:R-:W-:Y:S02]  /*13d20*/  ISETP.GE.AND P3, PT, R5, R213.reuse, PT ;  /* 0x000000d50500720c */ /* 0x080fe40003f66270 */
[----:B------:R-:W-:Y:S02]  /*13d30*/  FSEL R178, R19, -INF , !P0 ;  /* 0xff80000013b27808 */ /* 0x000fe40004000000 */
[----:B------:R-:W-:Y:S02]  /*13d40*/  FSEL R237, R22, -INF , !P1 ;  /* 0xff80000016ed7808 */ /* 0x000fe40004800000 */
[----:B------:R-:W-:Y:S02]  /*13d50*/  FSEL R240, R23, -INF , !P5 ;  /* 0xff80000017f07808 */ /* 0x000fe40006800000 */
[C---:B------:R-:W-:Y:S01]  /*13d60*/  ISETP.GE.AND P0, PT, R5.reuse, R212, PT ;  /* 0x000000d40500720c */ /* 0x040fe20003f06270 */
[----:B------:R-:W-:Y:S01]  /*13d70*/  LDSM.16.MT88.4 R20, [R186+0x10000] ;  /* 0x01000000ba14783b */ /* 0x000fe20000004200 */
[----:B------:R-:W-:Y:S02]  /*13d80*/  I2FP.F32.S32 R2, R2 ;  /* 0x0000000200027245 */ /* 0x000fe40000201400 */
[C---:B------:R-:W-:Y:S02]  /*13d90*/  ISETP.GE.AND P1, PT, R4.reuse, R213, PT ;  /* 0x000000d50400720c */ /* 0x040fe40003f26270 */
[----:B------:R-:W-:Y:S01]  /*13da0*/  ISETP.GE.AND P5, PT, R4, R212, PT ;  /* 0x000000d40400720c */ /* 0x000fe20003fa6270 */
[----:B------:R-:W-:Y:S01]  /*13db0*/  FFMA.FTZ R29, R2, -UR19, R29 ;  /* 0x80000013021d7c23 */ /* 0x000fe2000801001d */
[CC--:B------:R-:W-:Y:S01]  /*13dc0*/  ISETP.GE.OR P3, PT, R5.reuse, R217.reuse, !P3 ;  /* 0x000000d90500720c */ /* 0x0c0fe20005f66670 */
[----:B------:R-:W-:Y:S01]  /*13dd0*/  VIADD R2, R0, 0x38 ;  /* 0x0000003800027836 */ /* 0x000fe20000000000 */
[-C--:B------:R-:W-:Y:S01]  /*13de0*/  ISETP.GE.OR P0, PT, R5, R216.reuse, !P0 ;  /* 0x000000d80500720c */ /* 0x080fe20004706670 */
[--C-:B------:R-:W-:Y:S01]  /*13df0*/  IMAD.IADD R5, R214, 0x1, -R4.reuse ;  /* 0x00000001d6057824 */ /* 0x100fe200078e0a04 */
[----:B------:R-:W-:Y:S01]  /*13e00*/  FSEL R236, R25, -INF , !P4 ;  /* 0xff80000019ec7808 */ /* 0x000fe20006000000 */
[----:B------:R-:W-:Y:S01]  /*13e10*/  VIADD R0, R0, 0x39 ;  /* 0x0000003900007836 */ /* 0x000fe20000000000 */
[C---:B------:R-:W-:Y:S02]  /*13e20*/  ISETP.GE.OR P1, PT, R4.reuse, R217, !P1 ;  /* 0x000000d90400720c */ /* 0x040fe40004f26670 */
[----:B------:R-:W-:Y:S01]  /*13e30*/  ISETP.GE.OR P5, PT, R4, R216, !P5 ;  /* 0x000000d80400720c */ /* 0x000fe20006fa6670 */
[----:B------:R-:W-:Y:S01]  /*13e40*/  IMAD.IADD R4, R215, 0x1, -R4 ;  /* 0x00000001d7047824 */ /* 0x000fe200078e0a04 */
[----:B------:R-:W-:Y:S02]  /*13e50*/  FSEL R235, R24, -INF , !P3 ;  /* 0xff80000018eb7808 */ /* 0x000fe40005800000 */
[C---:B------:R-:W-:Y:S02]  /*13e60*/  ISETP.GE.AND P3, PT, R3.reuse, R213, PT ;  /* 0x000000d50300720c */ /* 0x040fe40003f66270 */
[C---:B------:R-:W-:Y:S02]  /*13e70*/  ISETP.GE.AND P4, PT, R3.reuse, R212, PT ;  /* 0x000000d40300720c */ /* 0x040fe40003f86270 */
[C---:B------:R-:W-:Y:S02]  /*13e80*/  ISETP.GE.OR P3, PT, R3.reuse, R217, !P3 ;  /* 0x000000d90300720c */ /* 0x040fe40005f66670 */
[----:B------:R-:W-:Y:S01]  /*13e90*/  ISETP.GE.OR P4, PT, R3, R216, !P4 ;  /* 0x000000d80300720c */ /* 0x000fe20006786670 */
[----:B------:R-:W-:Y:S01]  /*13ea0*/  IMAD.IADD R3, R215, 0x1, -R3 ;  /* 0x00000001d7037824 */ /* 0x000fe200078e0a03 */
[----:B------:R-:W-:Y:S02]  /*13eb0*/  I2FP.F32.S32 R7, R7 ;  /* 0x0000000700077245 */ /* 0x000fe40000201400 */
[----:B------:R-:W-:Y:S02]  /*13ec0*/  IABS R5, R5 ;  /* 0x0000000500057213 */ /* 0x000fe40000000000 */
[----:B------:R-:W-:Y:S01]  /*13ed0*/  IABS R6, R4 ;  /* 0x0000000400067213 */ /* 0x000fe20000000000 */
[----:B------:R-:W-:Y:S01]  /*13ee0*/  IMAD.IADD R4, R214, 0x1, -R0 ;  /* 0x00000001d6047824 */ /* 0x000fe200078e0a00 */
[----:B------:R-:W-:Y:S01]  /*13ef0*/  I2FP.F32.S32 R5, R5 ;  /* 0x0000000500057245 */ /* 0x000fe20000201400 */
[----:B------:R-:W-:Y:S01]  /*13f00*/  FFMA.FTZ R26, R7, -UR19, R26 ;  /* 0x80000013071a7c23 */ /* 0x000fe2000801001a */
[----:B------:R-:W-:Y:S02]  /*13f10*/  IABS R7, R3 ;  /* 0x0000000300077213 */ /* 0x000fe40000000000 */
[----:B------:R-:W-:Y:S01]  /*13f20*/  IABS R3, R4 ;  /* 0x0000000400037213 */ /* 0x000fe20000000000 */
[----:B------:R-:W-:Y:S01]  /*13f30*/  FFMA.FTZ R28, R5, -UR19, R28 ;  /* 0x80000013051c7c23 */ /* 0x000fe2000801001c */
[----:B------:R-:W-:Y:S01]  /*13f40*/  FMNMX.FTZ R4, R174, R133, !PT ;  /* 0x00000085ae047209 */ /* 0x000fe20007810000 */
[----:B------:R-:W-:Y:S01]  /*13f50*/  IMAD.IADD R5, R214, 0x1, -R2 ;  /* 0x00000001d6057824 */ /* 0x000fe200078e0a02 */
[----:B------:R-:W-:Y:S02]  /*13f60*/  I2FP.F32.S32 R6, R6 ;  /* 0x0000000600067245 */ /* 0x000fe40000201400 */
[----:B------:R-:W-:Y:S02]  /*13f70*/  FMNMX.FTZ R4, R175, R4, !PT ;  /* 0x00000004af047209 */ /* 0x000fe40007810000 */
[----:B------:R-:W-:Y:S01]  /*13f80*/  IABS R5, R5 ;  /* 0x0000000500057213 */ /* 0x000fe20000000000 */
[----:B------:R-:W-:Y:S01]  /*13f90*/  FFMA.FTZ R30, R6, -UR19, R30 ;  /* 0x80000013061e7c23 */ /* 0x000fe2000801001e */
[----:B------:R-:W-:Y:S02]  /*13fa0*/  FMNMX.FTZ R4, R168, R4, !PT ;  /* 0x00000004a8047209 */ /* 0x000fe40007810000 */
[----:B------:R-:W-:Y:S02]  /*13fb0*/  I2FP.F32.S32 R6, R5 ;  /* 0x0000000500067245 */ /* 0x000fe40000201400 */
[----:B------:R-:W-:Y:S02]  /*13fc0*/  FMNMX.FTZ R4, R169, R4, !PT ;  /* 0x00000004a9047209 */ /* 0x000fe40007810000 */
[----:B------:R-:W-:Y:S01]  /*13fd0*/  I2FP.F32.S32 R5, R3 ;  /* 0x0000000300057245 */ /* 0x000fe20000201400 */
[----:B------:R-:W-:Y:S01]  /*13fe0*/  FFMA.FTZ R32, R6, -UR19, R32 ;  /* 0x8000001306207c23 */ /* 0x000fe20008010020 */
[----:B------:R-:W-:Y:S02]  /*13ff0*/  FMNMX.FTZ R3, R176, R134, !PT ;  /* 0x00000086b0037209 */ /* 0x000fe40007810000 */
[----:B------:R-:W-:Y:S01]  /*14000*/  FMNMX.FTZ R4, R219, R4, !PT ;  /* 0x00000004db047209 */ /* 0x000fe20007810000 */
[----:B------:R-:W-:Y:S01]  /*14010*/  FFMA.FTZ R33, R5, -UR19, R33 ;  /* 0x8000001305217c23 */ /* 0x000fe20008010021 */
[----:B------:R-:W-:Y:S01]  /*14020*/  FMNMX.FTZ R3, R177, R3, !PT ;  /* 0x00000003b1037209 */ /* 0x000fe20007810000 */
[----:B------:R-:W-:Y:S01]  /*14030*/  IMAD.IADD R5, R215, 0x1, -R2 ;  /* 0x00000001d7057824 */ /* 0x000fe200078e0a02 */
[----:B------:R-:W-:Y:S02]  /*14040*/  FMNMX.FTZ R4, R220, R4, !PT ;  /* 0x00000004dc047209 */ /* 0x000fe40007810000 */
[----:B------:R-:W-:Y:S02]  /*14050*/  FMNMX.FTZ R3, R170, R3, !PT ;  /* 0x00000003aa037209 */ /* 0x000fe40007810000 */
[----:B------:R-:W-:Y:S02]  /*14060*/  FMNMX.FTZ R4, R181, R4, !PT ;  /* 0x00000004b5047209 */ /* 0x000fe40007810000 */
[----:B------:R-:W-:Y:S02]  /*14070*/  FMNMX.FTZ R3, R171, R3, !PT ;  /* 0x00000003ab037209 */ /* 0x000fe40007810000 */
[----:B------:R-:W-:Y:S02]  /*14080*/  FSEL R232, R26, -INF , !P0 ;  /* 0xff8000001ae87808 */ /* 0x000fe40004000000 */
[----:B------:R-:W-:Y:S02]  /*14090*/  ISETP.GE.AND P0, PT, R2, R213, PT ;  /* 0x000000d50200720c */ /* 0x000fe40003f06270 */
[----:B------:R-:W-:Y:S02]  /*140a0*/  FMNMX.FTZ R4, R180, R4, !PT ;  /* 0x00000004b4047209 */ /* 0x000fe40007810000 */
[----:B------:R-:W-:Y:S02]  /*140b0*/  FMNMX.FTZ R3, R182, R3, !PT ;  /* 0x00000003b6037209 */ /* 0x000fe40007810000 */
[----:B------:R-:W-:Y:S02]  /*140c0*/  FSEL R234, R28, -INF , !P1 ;  /* 0xff8000001cea7808 */ /* 0x000fe40004800000 */
[----:B------:R-:W-:Y:S02]  /*140d0*/  ISETP.GE.OR P0, PT, R2, R217, !P0 ;  /* 0x000000d90200720c */ /* 0x000fe40004706670 */
[----:B------:R-:W-:Y:S02]  /*140e0*/  FMNMX.FTZ R4, R242, R4, !PT ;  /* 0x00000004f2047209 */ /* 0x000fe40007810000 */
[----:B------:R-:W-:Y:S02]  /*140f0*/  ISETP.GE.AND P1, PT, R2, R212, PT ;  /* 0x000000d40200720c */ /* 0x000fe40003f26270 */
[----:B------:R-:W-:Y:S02]  /*14100*/  FMNMX.FTZ R3, R183, R3, !PT ;  /* 0x00000003b7037209 */ /* 0x000fe40007810000 */
[----:B------:R-:W-:Y:S02]  /*14110*/  FSEL R233, R29, -INF , !P3 ;  /* 0xff8000001de97808 */ /* 0x000fe40005800000 */
[----:B------:R-:W-:Y:S02]  /*14120*/  FSEL R231, R32, -INF , !P0 ;  /* 0xff80000020e77808 */ /* 0x000fe40004000000 */
[----:B------:R-:W-:Y:S02]  /*14130*/  FMNMX.FTZ R4, R241, R4, !PT ;  /* 0x00000004f1047209 */ /* 0x000fe40007810000 */
[----:B------:R-:W-:Y:S02]  /*14140*/  ISETP.GE.OR P1, PT, R2, R216, !P1 ;  /* 0x000000d80200720c */ /* 0x000fe40004f26670 */
[C---:B------:R-:W-:Y:S02]  /*14150*/  ISETP.GE.AND P3, PT, R0.reuse, R213, PT ;  /* 0x000000d50000720c */ /* 0x040fe40003f66270 */
[C---:B------:R-:W-:Y:S02]  /*14160*/  ISETP.GE.AND P0, PT, R0.reuse, R212, PT ;  /* 0x000000d40000720c */ /* 0x040fe40003f06270 */
[----:B------:R-:W-:Y:S02]  /*14170*/  FMNMX.FTZ R2, R179, R3, !PT ;  /* 0x00000003b3027209 */ /* 0x000fe40007810000 */
[----:B------:R-:W-:Y:S01]  /*14180*/  FMNMX.FTZ R3, R235, R4, !PT ;  /* 0x00000004eb037209 */ /* 0x000fe20007810000 */
[----:B------:R-:W-:Y:S01]  /*14190*/  IMAD.IADD R4, R215, 0x1, -R0 ;  /* 0x00000001d7047824 */ /* 0x000fe200078e0a00 */
[C---:B------:R-:W-:Y:S02]  /*141a0*/  ISETP.GE.OR P3, PT, R0.reuse, R217, !P3 ;  /* 0x000000d90000720c */ /* 0x040fe40005f66670 */
[----:B------:R-:W-:Y:S02]  /*141b0*/  ISETP.GE.OR P0, PT, R0, R216, !P0 ;  /* 0x000000d80000720c */ /* 0x000fe40004706670 */
[----:B------:R-:W-:Y:S02]  /*141c0*/  FMNMX.FTZ R0, R178, R2, !PT ;  /* 0x00000002b2007209 */ /* 0x000fe40007810000 */
[----:B------:R-:W-:Y:S02]  /*141d0*/  I2FP.F32.S32 R8, R8 ;  /* 0x0000000800087245 */ /* 0x000fe40000201400 */
[----:B------:R-:W-:Y:S02]  /*141e0*/  FMNMX.FTZ R3, R236, R3, !PT ;  /* 0x00000003ec037209 */ /* 0x000fe40007810000 */
[----:B------:R-:W-:Y:S01]  /*141f0*/  IABS R5, R5 ;  /* 0x0000000500057213 */ /* 0x000fe20000000000 */
[----:B------:R-:W-:Y:S01]  /*14200*/  FFMA.FTZ R27, R8, -UR19, R27 ;  /* 0x80000013081b7c23 */ /* 0x000fe2000801001b */
[----:B------:R-:W-:Y:S02]  /*14210*/  FMNMX.FTZ R0, R237, R0, !PT ;  /* 0x00000000ed007209 */ /* 0x000fe40007810000 */
[----:B------:R-:W-:Y:S02]  /*14220*/  FMNMX.FTZ R3, R234, R3, !PT ;  /* 0x00000003ea037209 */ /* 0x000fe40007810000 */
[----:B------:R-:W-:Y:S01]  /*14230*/  IABS R2, R4 ;  /* 0x0000000400027213 */ /* 0x000fe20000000000 */
[----:B------:R-:W-:Y:S01]  /*14240*/  IMAD.MOV.U32 R4, RZ, RZ, R5 ;  /* 0x000000ffff047224 */ /* 0x000fe200078e0005 */
[----:B------:R-:W-:Y:S02]  /*14250*/  FMNMX.FTZ R0, R240, R0, !PT ;  /* 0x00000000f0007209 */ /* 0x000fe40007810000 */
[----:B------:R-:W-:Y:S02]  /*14260*/  I2FP.F32.S32 R7, R7 ;  /* 0x0000000700077245 */ /* 0x000fe40000201400 */
[----:B------:R-:W-:Y:S02]  /*14270*/  FMNMX.FTZ R3, R233, R3, !PT ;  /* 0x00000003e9037209 */ /* 0x000fe40007810000 */
[----:B------:R-:W-:Y:S01]  /*14280*/  FSEL R223, R27, -INF , !P6 ;  /* 0xff8000001bdf7808 */ /* 0x000fe20007000000 */
[----:B------:R-:W-:Y:S01]  /*14290*/  FFMA.FTZ R31, R7, -UR19, R31 ;  /* 0x80000013071f7c23 */ /* 0x000fe2000801001f */
[----:B------:R-:W-:Y:S02]  /*142a0*/  FMNMX.FTZ R0, R232, R0, !PT ;  /* 0x00000000e8007209 */ /* 0x000fe40007810000 */
[----:B------:R-:W-:Y:S02]  /*142b0*/  FSEL R230, R33, -INF , !P3 ;  /* 0xff80000021e67808 */ /* 0x000fe40005800000 */
[----:B------:R-:W-:Y:S02]  /*142c0*/  I2FP.F32.S32 R4, R4 ;  /* 0x0000000400047245 */ /* 0x000fe40000201400 */
[----:B------:R-:W-:Y:S02]  /*142d0*/  FMNMX.FTZ R3, R231, R3, !PT ;  /* 0x00000003e7037209 */ /* 0x000fe40007810000 */
[----:B------:R-:W-:Y:S01]  /*142e0*/  FSEL R247, R30, -INF , !P5 ;  /* 0xff8000001ef77808 */ /* 0x000fe20006800000 */
[----:B------:R-:W-:Y:S01]  /*142f0*/  FFMA.FTZ R34, R4, -UR19, R34 ;  /* 0x8000001304227c23 */ /* 0x000fe20008010022 */
[----:B------:R-:W-:Y:S01]  /*14300*/  FMNMX.FTZ R0, R223, R0, !PT ;  /* 0x00000000df007209 */ /* 0x000fe20007810000 */
[----:B------:R-:W-:Y:S01]  /*14310*/  IMAD.U32 R4, RZ, RZ, UR39 ;  /* 0x00000027ff047e24 */ /* 0x000fe2000f8e00ff */
[----:B------:R-:W-:Y:S02]  /*14320*/  FMNMX.FTZ R3, R230, R3, !PT ;  /* 0x00000003e6037209 */ /* 0x000fe40007810000 */
[----:B------:R-:W-:Y:S02]  /*14330*/  I2FP.F32.S32 R2, R2 ;  /* 0x0000000200027245 */ /* 0x000fe40000201400 */
[----:B------:R-:W-:Y:S01]  /*14340*/  FSEL R249, R31, -INF , !P4 ;  /* 0xff8000001ff97808 */ /* 0x000fe20006000000 */
[----:B------:R-:W1:Y:S01]  /*14350*/  SHFL.BFLY PT, R6, R3, 0x2, 0x1f ;  /* 0x0c401f0003067f89 */ /* 0x000e6200000e0000 */
[----:B------:R-:W-:Y:S01]  /*14360*/  FMNMX.FTZ R0, R247, R0, !PT ;  /* 0x00000000f7007209 */ /* 0x000fe20007810000 */
[----:B------:R-:W-:Y:S01]  /*14370*/  FFMA.FTZ R35, R2, -UR19, R35 ;  /* 0x8000001302237c23 */ /* 0x000fe20008010023 */
[----:B------:R-:W-:Y:S05]  /*14380*/  FSEL R248, R34, -INF , !P1 ;  /* 0xff80000022f87808 */ /* 0x000fea0004800000 */
[----:B------:R-:W-:Y:S01]  /*14390*/  LDSM.16.MT88.4 R28, [R188+0x10000] ;  /* 0x01000000bc1c783b */ /* 0x000fe20000004200 */
[----:B------:R-:W-:Y:S02]  /*143a0*/  FMNMX.FTZ R0, R249, R0, !PT ;  /* 0x00000000f9007209 */ /* 0x000fe40007810000 */
[----:B------:R-:W-:Y:S02]  /*143b0*/  FSEL R135, R35, -INF , !P0 ;  /* 0xff80000023877808 */ /* 0x000fe40004000000 */
[----:B------:R-:W-:Y:S02]  /*143c0*/  FMNMX.FTZ R0, R248, R0, !PT ;  /* 0x00000000f8007209 */ /* 0x000fe40007810000 */
[----:B--2---:R-:W-:Y:S01]  /*143d0*/  LOP3.LUT R5, R251, UR36, R4, 0x96, !PT ;  /* 0x00000024fb057c12 */ /* 0x004fe2000f8e9604 */
[----:B------:R-:W-:Y:S01]  /*143e0*/  UIADD3 UR36, UR36, 0x1, URZ ;  /* 0x0000000124247890 */ /* 0x000fe2000fffe03f */
[----:B------:R-:W-:Y:S02]  /*143f0*/  FMNMX.FTZ R0, R135, R0, !PT ;  /* 0x0000000087007209 */ /* 0x000fe40007810000 */
[----:B----4-:R-:W-:Y:S01]  /*14400*/  LOP3.LUT R4, R229, UR22, R250, 0x96, !PT ;  /* 0x00000016e5047c12 */ /* 0x010fe2000f8e96fa */
[----:B------:R-:W-:Y:S01]  /*14410*/  IMAD.WIDE.U32 R8, R5, -0x326172a9, RZ ;  /* 0xcd9e8d5705087825 */ /* 0x000fe200078e00ff */
[----:B------:R-:W-:Y:S01]  /*14420*/  UIADD3 UR22, UR39, 0x646e171e, URZ ;  /* 0x646e171e27167890 */ /* 0x000fe2000fffe03f */
[----:B------:R-:W2:Y:S02]  /*14430*/  SHFL.BFLY PT, R2, R0, 0x2, 0x1f ;  /* 0x0c401f0000027f89 */ /* 0x000ea400000e0000 */
[----:B------:R-:W-:Y:S01]  /*14440*/  IMAD.WIDE.U32 R14, R4, -0x326172a9, RZ ;  /* 0xcd9e8d57040e7825 */ /* 0x000fe200078e00ff */
[----:B-----5:R-:W-:Y:S02]  /*14450*/  LOP3.LUT R4, R9, UR33, R238, 0x96, !PT ;  /* 0x0000002109047c12 */ /* 0x020fe4000f8e96ee */
[----:B-1----:R-:W-:Y:S02]  /*14460*/  FMNMX.FTZ R3, R3, R6, !PT ;  /* 0x0000000603037209 */ /* 0x002fe40007810000 */
[----:B------:R-:W-:Y:S01]  /*14470*/  LOP3.LUT R6, R15, UR32, R8, 0x96, !PT ;  /* 0x000000200f067c12 */ /* 0x000fe2000f8e9608 */
[----:B------:R-:W-:Y:S02]  /*14480*/  IMAD.WIDE.U32 R4, R4, -0x2daee0ad, RZ ;  /* 0xd2511f5304047825 */ /* 0x000fe400078e00ff */
[----:B------:R-:W1:Y:S02]  /*14490*/  SHFL.BFLY PT, R132, R3, 0x1, 0x1f ;  /* 0x0c201f0003847f89 */ /* 0x000e6400000e0000 */
[----:B------:R-:W-:Y:S01]  /*144a0*/  IMAD.WIDE.U32 R6, R6, -0x2daee0ad, RZ ;  /* 0xd2511f5306067825 */ /* 0x000fe200078e00ff */
[----:B------:R-:W-:Y:S04]  /*144b0*/  LOP3.LUT R5, R5, UR30, R228, 0x96, !PT ;  /* 0x0000001e05057c12 */ /* 0x000fe8000f8e96e4 */
[----:B------:R-:W-:Y:S01]  /*144c0*/  LOP3.LUT R8, R7, UR28, R4, 0x96, !PT ;  /* 0x0000001c07087c12 */ /* 0x000fe2000f8e9604 */
[----:B------:R-:W-:Y:S04]  /*144d0*/  IMAD.WIDE.U32 R4, R5, -0x326172a9, RZ ;  /* 0xcd9e8d5705047825 */ /* 0x000fe800078e00ff */
[----:B------:R-:W-:Y:S01]  /*144e0*/  IMAD.WIDE.U32 R8, R8, -0x326172a9, RZ ;  /* 0xcd9e8d5708087825 */ /* 0x000fe200078e00ff */
[----:B--2---:R-:W-:Y:S02]  /*144f0*/  FMNMX.FTZ R0, R0, R2, !PT ;  /* 0x0000000200007209 */ /* 0x004fe40007810000 */
[----:B------:R-:W-:Y:S02]  /*14500*/  LOP3.LUT R5, R5, UR29, R14, 0x96, !PT ;  /* 0x0000001d05057c12 */ /* 0x000fe4000f8e960e */
[----:B------:R-:W-:Y:S01]  /*14510*/  LOP3.LUT R10, R9, UR27, R4, 0x96, !PT ;  /* 0x0000001b090a7c12 */ /* 0x000fe2000f8e9604 */
[----:B------:R-:W2:Y:S02]  /*14520*/  SHFL.BFLY PT, R2, R0, 0x1, 0x1f ;  /* 0x0c201f0000027f89 */ /* 0x000ea400000e0000 */
[----:B------:R-:W-:Y:S01]  /*14530*/  IMAD.WIDE.U32 R4, R5, -0x2daee0ad, RZ ;  /* 0xd2511f5305047825 */ /* 0x000fe200078e00ff */
[----:B-1----:R-:W-:Y:S03]  /*14540*/  FMNMX.FTZ R132, R3, R132, !PT ;  /* 0x0000008403847209 */ /* 0x002fe60007810000 */
[----:B------:R-:W-:Y:S01]  /*14550*/  IMAD.WIDE.U32 R10, R10, -0x2daee0ad, RZ ;  /* 0xd2511f530a0a7825 */ /* 0x000fe200078e00ff */
[----:B------:R-:W-:Y:S02]  /*14560*/  LOP3.LUT R6, R5, UR26, R6, 0x96, !PT ;  /* 0x0000001a05067c12 */ /* 0x000fe4000f8e9606 */
[C---:B------:R-:W-:Y:S01]  /*14570*/  FSETP.NEU.FTZ.AND P1, PT, R132.reuse, -INF , PT ;  /* 0xff8000008400780b */ /* 0x040fe20003f3d000 */
[----:B------:R-:W-:Y:S01]  /*14580*/  FMUL.FTZ R172, R132, UR4 ;  /* 0x0000000484ac7c20 */ /* 0x000fe20008410000 */
[----:B------:R-:W-:Y:S01]  /*14590*/  LOP3.LUT R4, R11, UR14, R4, 0x96, !PT ;  /* 0x0000000e0b047c12 */ /* 0x000fe2000f8e9604 */
[----:B------:R-:W-:Y:S03]  /*145a0*/  IMAD.WIDE.U32 R6, R6, -0x326172a9, RZ ;  /* 0xcd9e8d5706067825 */ /* 0x000fe600078e00ff */
[----:B------:R-:W-:Y:S01]  /*145b0*/  FSEL R172, R172, RZ, P1 ;  /* 0x000000ffacac7208 */ /* 0x000fe20000800000 */
[----:B------:R-:W-:Y:S01]  /*145c0*/  IMAD.WIDE.U32 R4, R4, -0x326172a9, RZ ;  /* 0xcd9e8d5704047825 */ /* 0x000fe200078e00ff */
[----:B------:R-:W-:Y:S03]  /*145d0*/  LOP3.LUT R9, R7, UR15, R8, 0x96, !PT ;  /* 0x0000000f07097c12 */ /* 0x000fe6000f8e9608 */
[----:B------:R-:W-:Y:S01]  /*145e0*/  FFMA.FTZ R7, R168, UR4, -R172 ;  /* 0x00000004a8077c23 */ /* 0x000fe200080108ac */
[----:B------:R-:W-:Y:S02]  /*145f0*/  SHF.R.U32.HI R12, RZ, 0x18, R4 ;  /* 0x00000018ff0c7819 */ /* 0x000fe40000011604 */
[----:B--2---:R-:W-:Y:S01]  /*14600*/  FMNMX.FTZ R3, R0, R2, !PT ;  /* 0x0000000200037209 */ /* 0x004fe20007810000 */
[----:B------:R-:W-:Y:S01]  /*14610*/  FFMA.FTZ R2, R169, UR4, -R172 ;  /* 0x00000004a9027c23 */ /* 0x000fe200080108ac */
[----:B------:R1:W-:Y:S01]  /*14620*/  MUFU.EX2 R245, R7 ;  /* 0x0000000700f57308 */ /* 0x0003e20000000800 */
[C---:B------:R-:W-:Y:S02]  /*14630*/  LOP3.LUT R0, R4.reuse, 0xffff, RZ, 0xc0, !PT ;  /* 0x0000ffff04007812 */ /* 0x040fe400078ec0ff */
[C---:B------:R-:W-:Y:S01]  /*14640*/  FMUL.FTZ R173, R3.reuse, UR4 ;  /* 0x0000000403ad7c20 */ /* 0x040fe20008410000 */
[----:B------:R-:W-:Y:S02]  /*14650*/  FSETP.NEU.FTZ.AND P0, PT, R3, -INF , PT ;  /* 0xff8000000300780b */ /* 0x000fe40003f1d000 */
[----:B------:R-:W-:Y:S04]  /*14660*/  LOP3.LUT R6, R5, UR25, R6, 0x96, !PT ;  /* 0x0000001905067c12 */ /* 0x000fe8000f8e9606 */
[----:B------:R2:W3:Y:S01]  /*14670*/  MUFU.EX2 R244, R2 ;  /* 0x0000000200f47308 */ /* 0x0004e20000000800 */
[----:B------:R-:W-:Y:S02]  /*14680*/  FSEL R173, R173, RZ, P0 ;  /* 0x000000ffadad7208 */ /* 0x000fe40000000000 */
[----:B------:R-:W-:Y:S02]  /*14690*/  SHF.R.U32.HI R8, RZ, 0x10, R4 ;  /* 0x00000010ff087819 */ /* 0x000fe40000011604 */
[----:B------:R-:W-:Y:S02]  /*146a0*/  SHF.R.U32.HI R0, RZ, 0x8, R0 ;  /* 0x00000008ff007819 */ /* 0x000fe40000011600 */
[----:B-1----:R-:W-:Y:S01]  /*146b0*/  LOP3.LUT R7, R4, 0xff, RZ, 0xc0, !PT ;  /* 0x000000ff04077812 */ /* 0x002fe200078ec0ff */
[----:B------:R-:W-:Y:S03]  /*146c0*/  IMAD.WIDE.U32 R4, R9, -0x2daee0ad, RZ ;  /* 0xd2511f5309047825 */ /* 0x000fe600078e00ff */
[----:B------:R-:W-:Y:S01]  /*146d0*/  LOP3.LUT R9, R4, 0xff, RZ, 0xc0, !PT ;  /* 0x000000ff04097812 */ /* 0x000fe200078ec0ff */
[--C-:B--2---:R-:W-:Y:S01]  /*146e0*/  FFMA.FTZ R2, R170, UR4, -R173.reuse ;  /* 0x00000004aa027c23 */ /* 0x104fe200080108ad */
[----:B------:R-:W-:Y:S02]  /*146f0*/  PRMT R170, R7, 0x5410, R0 ;  /* 0x0000541007aa7816 */ /* 0x000fe40000000000 */
[----:B------:R-:W-:Y:S01]  /*14700*/  LOP3.LUT R7, R5, UR22, R10, 0x96, !PT ;  /* 0x0000001605077c12 */ /* 0x000fe2000f8e960a */
[----:B------:R1:W-:Y:S01]  /*14710*/  MUFU.EX2 R243, R2 ;  /* 0x0000000200f37308 */ /* 0x0003e20000000800 */
[----:B------:R-:W-:Y:S01]  /*14720*/  LOP3.LUT R0, R4, 0xffff, RZ, 0xc0, !PT ;  /* 0x0000ffff04007812 */ /* 0x000fe200078ec0ff */
[--C-:B------:R-:W-:Y:S01]  /*14730*/  FFMA.FTZ R5, R171, UR4, -R173.reuse ;  /* 0x00000004ab057c23 */ /* 0x100fe200080108ad */
[--C-:B------:R-:W-:Y:S02]  /*14740*/  SHF.R.U32.HI R11, RZ, 0x10, R4.reuse ;  /* 0x00000010ff0b7819 */ /* 0x100fe40000011604 */
[----:B------:R-:W-:Y:S02]  /*14750*/  SHF.R.U32.HI R10, RZ, 0x18, R4 ;  /* 0x00000018ff0a7819 */ /* 0x000fe40000011604 */
[--C-:B------:R-:W-:Y:S03]  /*14760*/  HSET2.LE.AND R170, R170, R225.reuse, PT ;  /* 0x000000e1aaaa7233 */ /* 0x100fe60003803000 */
[----:B------:R2:W4:Y:S01]  /*14770*/  MUFU.EX2 R246, R5 ;  /* 0x0000000500f67308 */ /* 0x0005220000000800 */
[----:B-1----:R-:W-:Y:S02]  /*14780*/  LOP3.LUT R2, R8, 0xff, RZ, 0xc0, !PT ;  /* 0x000000ff08027812 */ /* 0x002fe400078ec0ff */
[----:B------:R-:W-:Y:S02]  /*14790*/  SHF.R.U32.HI R8, RZ, 0x8, R0 ;  /* 0x00000008ff087819 */ /* 0x000fe40000011600 */
[C---:B------:R-:W-:Y:S02]  /*147a0*/  LOP3.LUT R0, R6.reuse, 0xffff, RZ, 0xc0, !PT ;  /* 0x0000ffff06007812 */ /* 0x040fe400078ec0ff */
[----:B------:R-:W-:Y:S01]  /*147b0*/  PRMT R224, R9, 0x5410, R8 ;  /* 0x0000541009e07816 */ /* 0x000fe20000000008 */
[----:B------:R-:W-:Y:S01]  /*147c0*/  FFMA.FTZ R8, R175, UR4, -R172 ;  /* 0x00000004af087c23 */ /* 0x000fe200080108ac */
[----:B--2---:R-:W-:Y:S02]  /*147d0*/  LOP3.LUT R5, R6, 0xff, RZ, 0xc0, !PT ;  /* 0x000000ff06057812 */ /* 0x004fe400078ec0ff */
[----:B------:R-:W-:Y:S01]  /*147e0*/  SHF.R.U32.HI R4, RZ, 0x8, R0 ;  /* 0x00000008ff047819 */ /* 0x000fe20000011600 */
[----:B------:R1:W-:Y:S01]  /*147f0*/  MUFU.EX2 R218, R8 ;  /* 0x0000000800da7308 */ /* 0x0003e20000000800 */
[----:B------:R-:W-:Y:S01]  /*14800*/  PRMT R12, R2, 0x5410, R12 ;  /* 0x00005410020c7816 */ /* 0x000fe2000000000c */
[----:B------:R-:W-:Y:S01]  /*14810*/  FFMA.FTZ R2, R174, UR4, -R172 ;  /* 0x00000004ae027c23 */ /* 0x000fe200080108ac */
[----:B------:R-:W-:Y:S02]  /*14820*/  PRMT R168, R5, 0x5410, R4 ;  /* 0x0000541005a87816 */ /* 0x000fe40000000004 */
[--C-:B------:R-:W-:Y:S02]  /*14830*/  SHF.R.U32.HI R5, RZ, 0x10, R6.reuse ;  /* 0x00000010ff057819 */ /* 0x100fe40000011606 */
[----:B---3--:R-:W-:Y:S03]  /*14840*/  F2FP.F16.F32.PACK_AB R4, R244, R245 ;  /* 0x000000f5f404723e */ /* 0x008fe600000000ff */
[----:B------:R-:W2:Y:S01]  /*14850*/  MUFU.EX2 R174, R2 ;  /* 0x0000000200ae7308 */ /* 0x000ea20000000800 */
[----:B------:R-:W-:Y:S02]  /*14860*/  LOP3.LUT R5, R5, 0xff, RZ, 0xc0, !PT ;  /* 0x000000ff05057812 */ /* 0x000fe400078ec0ff */
[--C-:B------:R-:W-:Y:S02]  /*14870*/  HSET2.LE.AND R171, R12, R225.reuse, PT ;  /* 0x000000e10cab7233 */ /* 0x100fe40003803000 */
[----:B------:R-:W-:Y:S02]  /*14880*/  LOP3.LUT R170, R170, R4, RZ, 0xc0, !PT ;  /* 0x00000004aaaa7212 */ /* 0x000fe400078ec0ff */
[----:B----4-:R-:W-:Y:S02]  /*14890*/  F2FP.F16.F32.PACK_AB R4, R246, R243 ;  /* 0x000000f3f604723e */ /* 0x010fe400000000ff */
[----:B-1----:R-:W-:Y:S01]  /*148a0*/  SHF.R.U32.HI R8, RZ, 0x18, R6 ;  /* 0x00000018ff087819 */ /* 0x002fe20000011606 */
[--C-:B------:R-:W-:Y:S01]  /*148b0*/  FFMA.FTZ R6, R176, UR4, -R173.reuse ;  /* 0x00000004b0067c23 */ /* 0x100fe200080108ad */
[----:B------:R-:W-:Y:S02]  /*148c0*/  LOP3.LUT R171, R171, R4, RZ, 0xc0, !PT ;  /* 0x00000004abab7212 */ /* 0x000fe400078ec0ff */
[----:B------:R-:W-:Y:S01]  /*148d0*/  PRMT R169, R5, 0x5410, R8 ;  /* 0x0000541005a97816 */ /* 0x000fe20000000008 */
[----:B------:R1:W-:Y:S01]  /*148e0*/  MUFU.EX2 R175, R6 ;  /* 0x0000000600af7308 */ /* 0x0003e20000000800 */
[----:B------:R-:W-:Y:S01]  /*148f0*/  FFMA.FTZ R5, R177, UR4, -R173 ;  /* 0x00000004b1057c23 */ /* 0x000fe200080108ad */
[--C-:B------:R-:W-:Y:S02]  /*14900*/  HSET2.LE.AND R168, R168, R225.reuse, PT ;  /* 0x000000e1a8a87233 */ /* 0x100fe40003803000 */
[----:B--2---:R-:W-:Y:S02]  /*14910*/  F2FP.F16.F32.PACK_AB R4, R218, R174 ;  /* 0x000000aeda04723e */ /* 0x004fe400000000ff */
[----:B------:R-:W-:Y:S04]  /*14920*/  LOP3.LUT R8, R7, 0xff, RZ, 0xc0, !PT ;  /* 0x000000ff07087812 */ /* 0x000fe800078ec0ff */
[----:B------:R2:W3:Y:S01]  /*14930*/  MUFU.EX2 R176, R5 ;  /* 0x0000000500b07308 */ /* 0x0004e20000000800 */
[----:B------:R-:W-:Y:S02]  /*14940*/  LOP3.LUT R168, R168, R4, RZ, 0xc0, !PT ;  /* 0x00000004a8a87212 */ /* 0x000fe400078ec0ff */
[--C-:B------:R-:W-:Y:S02]  /*14950*/  SHF.R.U32.HI R4, RZ, 0x10, R7.reuse ;  /* 0x00000010ff047819 */ /* 0x100fe40000011607 */
[----:B------:R-:W-:Y:S02]  /*14960*/  HSET2.LE.AND R169, R169, R225, PT ;  /* 0x000000e1a9a97233 */ /* 0x000fe40003803000 */
[----:B------:R-:W-:Y:S02]  /*14970*/  LOP3.LUT R2, R11, 0xff, RZ, 0xc0, !PT ;  /* 0x000000ff0b027812 */ /* 0x000fe400078ec0ff */
[----:B-1----:R-:W-:Y:S02]  /*14980*/  LOP3.LUT R6, R7, 0xffff, RZ, 0xc0, !PT ;  /* 0x0000ffff07067812 */ /* 0x002fe400078ec0ff */
[----:B------:R-:W-:Y:S02]  /*14990*/  SHF.R.U32.HI R7, RZ, 0x18, R7 ;  /* 0x00000018ff077819 */ /* 0x000fe40000011607 */
[----:B------:R-:W-:Y:S02]  /*149a0*/  FSEL R0, R132, RZ, P1 ;  /* 0x000000ff84007208 */ /* 0x000fe40000800000 */
[----:B------:R-:W-:Y:S02]  /*149b0*/  PRMT R222, R2, 0x5410, R10 ;  /* 0x0000541002de7816 */ /* 0x000fe4000000000a */
[----:B--2---:R-:W-:Y:S01]  /*149c0*/  SHF.R.U32.HI R5, RZ, 0x8, R6 ;  /* 0x00000008ff057819 */ /* 0x004fe20000011606 */
[----:B------:R-:W-:Y:S01]  /*149d0*/  FADD.FTZ R2, -R0, R133 ;  /* 0x0000008500027221 */ /* 0x000fe20000010100 */
[----:B------:R-:W-:Y:S01]  /*149e0*/  FSEL R0, R3, RZ, P0 ;  /* 0x000000ff03007208 */ /* 0x000fe20000000000 */
[----:B------:R-:W-:Y:S01]  /*149f0*/  FFMA.FTZ R133, R181, UR4, -R172 ;  /* 0x00000004b5857c23 */ /* 0x000fe200080108ac */
[----:B------:R-:W-:Y:S01]  /*14a00*/  PRMT R221, R8, 0x5410, R5 ;  /* 0x0000541008dd7816 */ /* 0x000fe20000000005 */
[----:B------:R-:W-:Y:S01]  /*14a10*/  FMUL.FTZ R2, R2, UR4 ;  /* 0x0000000402027c20 */ /* 0x000fe20008410000 */
[----:B------:R-:W-:Y:S01]  /*14a20*/  LOP3.LUT R5, R4, 0xff, RZ, 0xc0, !PT ;  /* 0x000000ff04057812 */ /* 0x000fe200078ec0ff */
[----:B------:R-:W-:Y:S01]  /*14a30*/  FADD.FTZ R0, -R0, R134 ;  /* 0x0000008600007221 */ /* 0x000fe20000010100 */
[----:B---3--:R-:W-:Y:S01]  /*14a40*/  F2FP.F16.F32.PACK_AB R4, R176, R175 ;  /* 0x000000afb004723e */ /* 0x008fe200000000ff */
[----:B------:R1:W-:Y:S01]  /*14a50*/  MUFU.EX2 R226, R133 ;  /* 0x0000008500e27308 */ /* 0x0003e20000000800 */
[----:B------:R-:W-:Y:S01]  /*14a60*/  PRMT R177, R5, 0x5410, R7 ;  /* 0x0000541005b17816 */ /* 0x000fe20000000007 */
[----:B------:R-:W-:Y:S01]  /*14a70*/  FMUL.FTZ R0, R0, UR4 ;  /* 0x0000000400007c20 */ /* 0x000fe20008410000 */
[----:B------:R-:W-:Y:S01]  /*14a80*/  LOP3.LUT R169, R169, R4, RZ, 0xc0, !PT ;  /* 0x00000004a9a97212 */ /* 0x000fe200078ec0ff */
[----:B------:R-:W-:Y:S02]  /*14a90*/  IMAD.U32 R4, RZ, RZ, UR36 ;  /* 0x00000024ff047e24 */ /* 0x000fe4000f8e00ff */
[--C-:B------:R-:W-:Y:S01]  /*14aa0*/  FFMA.FTZ R134, R220, UR4, -R172.reuse ;  /* 0x00000004dc867c23 */ /* 0x100fe200080108ac */
[----:B------:R-:W-:Y:S01]  /*14ab0*/  FFMA.FTZ R181, R233, UR4, -R172 ;  /* 0x00000004e9b57c23 */ /* 0x000fe200080108ac */
[----:B------:R-:W-:Y:S02]  /*14ac0*/  PLOP3.LUT P0, PT, PT, PT, UP0, 0x80, 0x0 ;  /* 0x000000000000781c */ /* 0x000fe40003f0f008 */
[----:B------:R-:W2:Y:S01]  /*14ad0*/  MUFU.EX2 R2, R2 ;  /* 0x0000000200027308 */ /* 0x000ea20000000800 */
[----:B------:R-:W-:Y:S05]  /*14ae0*/  LOP3.LUT R4, R251, UR39, R4, 0x96, !PT ;  /* 0x00000027fb047c12 */ /* 0x000fea000f8e9604 */
[----:B------:R-:W-:Y:S04]  /*14af0*/  IMAD.WIDE.U32 R8, R4, -0x326172a9, RZ ;  /* 0xcd9e8d5704087825 */ /* 0x000fe800078e00ff */
[----:B------:R-:W3:Y:S01]  /*14b00*/  MUFU.EX2 R0, R0 ;  /* 0x0000000000007308 */ /* 0x000ee20000000800 */
[--C-:B-1----:R-:W-:Y:S01]  /*14b10*/  FFMA.FTZ R133, R180, UR4, -R172.reuse ;  /* 0x00000004b4857c23 */ /* 0x102fe200080108ac */
[----:B------:R-:W-:Y:S01]  /*14b20*/  FFMA.FTZ R180, R231, UR4, -R172 ;  /* 0x00000004e7b47c23 */ /* 0x000fe200080108ac */
[----:B------:R-:W-:Y:S02]  /*14b30*/  LOP3.LUT R4, R9, UR33, R238, 0x96, !PT ;  /* 0x0000002109047c12 */ /* 0x000fe4000f8e96ee */
[----:B------:R-:W-:Y:S03]  /*14b40*/  LOP3.LUT R8, R15, UR32, R8, 0x96, !PT ;  /* 0x000000200f087c12 */ /* 0x000fe6000f8e9608 */
[----:B------:R-:W-:Y:S04]  /*14b50*/  IMAD.WIDE.U32 R4, R4, -0x2daee0ad, RZ ;  /* 0xd2511f5304047825 */ /* 0x000fe800078e00ff */
[C---:B--2---:R-:W-:Y:S01]  /*14b60*/  FMUL.FTZ R16, R2.reuse, R148 ;  /* 0x0000009402107220 */ /* 0x044fe20000410000 */
[----:B------:R1:W-:Y:S01]  /*14b70*/  MUFU.EX2 R229, R133 ;  /* 0x0000008500e57308 */ /* 0x0003e20000000800 */
[----:B------:R-:W-:Y:S01]  /*14b80*/  FMUL.FTZ R17, R2, R149 ;  /* 0x0000009502117220 */ /* 0x000fe20000410000 */
[----:B------:R-:W-:Y:S01]  /*14b90*/  IMAD.WIDE.U32 R8, R8, -0x2daee0ad, RZ ;  /* 0xd2511f5308087825 */ /* 0x000fe200078e00ff */
[----:B------:R-:W-:Y:S03]  /*14ba0*/  LOP3.LUT R6, R5, UR30, R228, 0x96, !PT ;  /* 0x0000001e05067c12 */ /* 0x000fe6000f8e96e4 */
[C---:B------:R-:W-:Y:S01]  /*14bb0*/  FMUL.FTZ R25, R2.reuse, R157 ;  /* 0x0000009d02197220 */ /* 0x040fe20000410000 */
[----:B------:R-:W-:Y:S01]  /*14bc0*/  FMUL.FTZ R24, R2, R156 ;  /* 0x0000009c02187220 */ /* 0x000fe20000410000 */
[----:B------:R-:W-:Y:S01]  /*14bd0*/  LOP3.LUT R9, R9, UR28, R4, 0x96, !PT ;  /* 0x0000001c09097c12 */ /* 0x000fe2000f8e9604 */
[----:B------:R-:W-:Y:S04]  /*14be0*/  IMAD.WIDE.U32 R6, R6, -0x326172a9, RZ ;  /* 0xcd9e8d5706067825 */ /* 0x000fe800078e00ff */
[C---:B---3--:R-:W-:Y:S01]  /*14bf0*/  FMUL.FTZ R11, R0.reuse, R143 ;  /* 0x0000008f000b7220 */ /* 0x048fe20000410000 */
[----:B------:R-:W-:Y:S01]  /*14c00*/  MUFU.EX2 R180, R180 ;  /* 0x000000b400b47308 */ /* 0x000fe20000000800 */
[C---:B------:R-:W-:Y:S01]  /*14c10*/  FMUL.FTZ R18, R0.reuse, R150 ;  /* 0x0000009600127220 */ /* 0x040fe20000410000 */
[C---:B------:R-:W-:Y:S01]  /*14c20*/  FMUL.FTZ R19, R0.reuse, R151 ;  /* 0x0000009700137220 */ /* 0x040fe20000410000 */
[----:B------:R-:W-:Y:S01]  /*14c30*/  LOP3.LUT R4, R7, UR29, R14, 0x96, !PT ;  /* 0x0000001d07047c12 */ /* 0x000fe2000f8e960e */
[C---:B------:R-:W-:Y:S01]  /*14c40*/  FMUL.FTZ R26, R0.reuse, R158 ;  /* 0x0000009e001a7220 */ /* 0x040fe20000410000 */
[----:B------:R-:W2:Y:S01]  /*14c50*/  LDSM.16.MT88.4 R12, [R185+0x10000] ;  /* 0x01000000b90c783b */ /* 0x000ea20000004200 */
[C---:B------:R-:W-:Y:S01]  /*14c60*/  FMUL.FTZ R27, R0.reuse, R159 ;  /* 0x0000009f001b7220 */ /* 0x040fe20000410000 */
[----:B------:R-:W-:Y:S01]  /*14c70*/  FMUL.FTZ R34, R0, R166 ;  /* 0x000000a600227220 */ /* 0x000fe20000410000 */
[----:B------:R-:W-:Y:S04]  /*14c80*/  IMAD.WIDE.U32 R4, R4, -0x2daee0ad, RZ ;  /* 0xd2511f5304047825 */ /* 0x000fe800078e00ff */
[----:B------:R-:W-:Y:S01]  /*14c90*/  FMUL.FTZ R35, R0, R167 ;  /* 0x000000a700237220 */ /* 0x000fe20000410000 */
[----:B------:R-:W-:Y:S01]  /*14ca0*/  MUFU.EX2 R181, R181 ;  /* 0x000000b500b57308 */ /* 0x000fe20000000800 */
[C---:B------:R-:W-:Y:S01]  /*14cb0*/  FMUL.FTZ R32, R2.reuse, R164 ;  /* 0x000000a402207220 */ /* 0x040fe20000410000 */
[C---:B------:R-:W-:Y:S01]  /*14cc0*/  FMUL.FTZ R33, R2.reuse, R165 ;  /* 0x000000a502217220 */ /* 0x040fe20000410000 */
[----:B------:R-:W-:Y:S01]  /*14cd0*/  LOP3.LUT R7, R5, UR26, R8, 0x96, !PT ;  /* 0x0000001a05077c12 */ /* 0x000fe2000f8e9608 */
[----:B------:R-:W-:Y:S04]  /*14ce0*/  IMAD.WIDE.U32 R8, R9, -0x326172a9, RZ ;  /* 0xcd9e8d5709087825 */ /* 0x000fe800078e00ff */
[C---:B------:R-:W-:Y:S01]  /*14cf0*/  FMUL.FTZ R36, R2.reuse, R36 ;  /* 0x0000002402247220 */ /* 0x040fe20000410000 */
[----:B------:R-:W-:Y:S01]  /*14d00*/  LDSM.16.MT88.4 R148, [R185+0x11000] ;  /* 0x01100000b994783b */ /* 0x000fe20000004200 */
[----:B------:R-:W-:Y:S01]  /*14d10*/  FMUL.FTZ R37, R2, R37 ;  /* 0x0000002502257220 */ /* 0x000fe20000410000 */
[----:B------:R-:W-:Y:S01]  /*14d20*/  FMUL.FTZ R38, R0, R38 ;  /* 0x0000002600267220 */ /* 0x000fe20000410000 */
[----:B------:R-:W-:Y:S01]  /*14d30*/  LOP3.LUT R6, R9, UR27, R6, 0x96, !PT ;  /* 0x0000001b09067c12 */ /* 0x000fe2000f8e9606 */
[----:B------:R-:W-:Y:S01]  /*14d40*/  FMUL.FTZ R9, R2, R141 ;  /* 0x0000008d02097220 */ /* 0x000fe20000410000 */
[----:B------:R-:W-:Y:S01]  /*14d50*/  FMUL.FTZ R39, R0, R39 ;  /* 0x0000002700277220 */ /* 0x000fe20000410000 */
[C---:B------:R-:W-:Y:S01]  /*14d60*/  FMUL.FTZ R40, R2.reuse, R40 ;  /* 0x0000002802287220 */ /* 0x040fe20000410000 */
[----:B------:R-:W-:Y:S01]  /*14d70*/  FMUL.FTZ R41, R2, R41 ;  /* 0x0000002902297220 */ /* 0x000fe20000410000 */
[----:B------:R-:W-:Y:S04]  /*14d80*/  IMAD.WIDE.U32 R238, R6, -0x2daee0ad, RZ ;  /* 0xd2511f5306ee7825 */ /* 0x000fe800078e00ff */
[C---:B------:R-:W-:Y:S01]  /*14d90*/  FMUL.FTZ R42, R0.reuse, R42 ;  /* 0x0000002a002a7220 */ /* 0x040fe20000410000 */
[----:B------:R-:W-:Y:S01]  /*14da0*/  MUFU.EX2 R165, R134 ;  /* 0x0000008600a57308 */ /* 0x000fe20000000800 */
[----:B------:R-:W-:Y:S01]  /*14db0*/  FMUL.FTZ R43, R0, R43 ;  /* 0x0000002b002b7220 */ /* 0x000fe20000410000 */
[----:B------:R-:W-:Y:S01]  /*14dc0*/  IMAD.WIDE.U32 R6, R7, -0x326172a9, RZ ;  /* 0xcd9e8d5707067825 */ /* 0x000fe200078e00ff */
[----:B------:R-:W-:Y:S03]  /*14dd0*/  LOP3.LUT R4, R239, UR14, R4, 0x96, !PT ;  /* 0x0000000eef047c12 */ /* 0x000fe6000f8e9604 */
[C---:B------:R-:W-:Y:S01]  /*14de0*/  FMUL.FTZ R44, R2.reuse, R44 ;  /* 0x0000002c022c7220 */ /* 0x040fe20000410000 */
[----:B------:R-:W-:Y:S01]  /*14df0*/  FMUL.FTZ R45, R2, R45 ;  /* 0x0000002d022d7220 */ /* 0x000fe20000410000 */
[----:B------:R-:W-:Y:S01]  /*14e00*/  LOP3.LUT R10, R7, UR15, R8, 0x96, !PT ;  /* 0x0000000f070a7c12 */ /* 0x000fe2000f8e9608 */
[----:B------:R-:W-:Y:S04]  /*14e10*/  IMAD.WIDE.U32 R4, R4, -0x326172a9, RZ ;  /* 0xcd9e8d5704047825 */ /* 0x000fe800078e00ff */
[----:B------:R-:W-:Y:S01]  /*14e20*/  FMUL.FTZ R8, R2, R140 ;  /* 0x0000008c02087220 */ /* 0x000fe20000410000 */
[C---:B------:R-:W-:Y:S01]  /*14e30*/  FMUL.FTZ R46, R0.reuse, R46 ;  /* 0x0000002e002e7220 */ /* 0x040fe20000410000 */
[----:B------:R-:W-:Y:S01]  /*14e40*/  IMAD.MOV.U32 R140, RZ, RZ, R10 ;  /* 0x000000ffff8c7224 */ /* 0x000fe200078e000a */
[----:B------:R-:W-:Y:S01]  /*14e50*/  LOP3.LUT R6, R5, UR25, R6, 0x96, !PT ;  /* 0x0000001905067c12 */ /* 0x000fe2000f8e9606 */
[----:B------:R-:W-:Y:S01]  /*14e60*/  FMUL.FTZ R10, R0, R142 ;  /* 0x0000008e000a7220 */ /* 0x000fe20000410000 */
[----:B------:R-:W-:Y:S01]  /*14e70*/  LOP3.LUT R5, R4, 0xffff, RZ, 0xc0, !PT ;  /* 0x0000ffff04057812 */ /* 0x000fe200078ec0ff */
[----:B------:R-:W-:Y:S01]  /*14e80*/  FMUL.FTZ R47, R0, R47 ;  /* 0x0000002f002f7220 */ /* 0x000fe20000410000 */
[C---:B------:R-:W-:Y:S01]  /*14e90*/  FMUL.FTZ R48, R2.reuse, R48 ;  /* 0x0000003002307220 */ /* 0x040fe20000410000 */
[----:B------:R-:W-:Y:S01]  /*14ea0*/  FMUL.FTZ R49, R2, R49 ;  /* 0x0000003102317220 */ /* 0x000fe20000410000 */
[----:B------:R-:W-:Y:S01]  /*14eb0*/  SHF.R.U32.HI R7, RZ, 0x8, R5 ;  /* 0x00000008ff077819 */ /* 0x000fe20000011605 */
[----:B------:R-:W-:Y:S01]  /*14ec0*/  FMUL.FTZ R50, R0, R50 ;  /* 0x0000003200327220 */ /* 0x000fe20000410000 */
[----:B------:R-:W-:Y:S01]  /*14ed0*/  LOP3.LUT R5, R4, 0xff, RZ, 0xc0, !PT ;  /* 0x000000ff04057812 */ /* 0x000fe200078ec0ff */
[----:B------:R-:W-:Y:S01]  /*14ee0*/  FMUL.FTZ R51, R0, R51 ;  /* 0x0000003300337220 */ /* 0x000fe20000410000 */
[C---:B------:R-:W-:Y:S01]  /*14ef0*/  FMUL.FTZ R52, R2.reuse, R52 ;  /* 0x0000003402347220 */ /* 0x040fe20000410000 */
[----:B------:R-:W-:Y:S01]  /*14f00*/  FMUL.FTZ R53, R2, R53 ;  /* 0x0000003502357220 */ /* 0x000fe20000410000 */
[----:B------:R-:W-:Y:S01]  /*14f10*/  PRMT R239, R5, 0x5410, R7 ;  /* 0x0000541005ef7816 */ /* 0x000fe20000000007 */
[C---:B------:R-:W-:Y:S01]  /*14f20*/  FMUL.FTZ R54, R0.reuse, R54 ;  /* 0x0000003600367220 */ /* 0x040fe20000410000 */
[--C-:B------:R-:W-:Y:S01]  /*14f30*/  SHF.R.U32.HI R7, RZ, 0x10, R4.reuse ;  /* 0x00000010ff077819 */ /* 0x100fe20000011604 */
[----:B------:R-:W-:Y:S01]  /*14f40*/  FMUL.FTZ R55, R0, R55 ;  /* 0x0000003700377220 */ /* 0x000fe20000410000 */
[----:B------:R-:W-:Y:S01]  /*14f50*/  SHF.R.U32.HI R5, RZ, 0x18, R4 ;  /* 0x00000018ff057819 */ /* 0x000fe20000011604 */
[----:B------:R-:W-:Y:S01]  /*14f60*/  FMUL.FTZ R56, R2, R56 ;  /* 0x0000003802387220 */ /* 0x000fe20000410000 */
[----:B------:R-:W-:Y:S01]  /*14f70*/  LOP3.LUT R4, R7, 0xff, RZ, 0xc0, !PT ;  /* 0x000000ff07047812 */ /* 0x000fe200078ec0ff */
[----:B------:R-:W-:Y:S01]  /*14f80*/  FMUL.FTZ R7, R0, R139 ;  /* 0x0000008b00077220 */ /* 0x000fe20000410000 */
[----:B------:R-:W-:Y:S01]  /*14f90*/  FMUL.FTZ R57, R2, R57 ;  /* 0x0000003902397220 */ /* 0x000fe20000410000 */
[----:B------:R-:W-:Y:S01]  /*14fa0*/  FMUL.FTZ R58, R0, R58 ;  /* 0x0000003a003a7220 */ /* 0x000fe20000410000 */
[----:B------:R-:W-:Y:S01]  /*14fb0*/  PRMT R252, R4, 0x5410, R5 ;  /* 0x0000541004fc7816 */ /* 0x000fe20000000005 */
[----:B------:R-:W-:Y:S01]  /*14fc0*/  FMUL.FTZ R59, R0, R59 ;  /* 0x0000003b003b7220 */ /* 0x000fe20000410000 */
[----:B------:R-:W-:Y:S01]  /*14fd0*/  LOP3.LUT R4, R6, 0xffff, RZ, 0xc0, !PT ;  /* 0x0000ffff06047812 */ /* 0x000fe200078ec0ff */
[C---:B------:R-:W-:Y:S01]  /*14fe0*/  FMUL.FTZ R60, R2.reuse, R60 ;  /* 0x0000003c023c7220 */ /* 0x040fe20000410000 */
[----:B------:R-:W-:Y:S01]  /*14ff0*/  FMUL.FTZ R61, R2, R61 ;  /* 0x0000003d023d7220 */ /* 0x000fe20000410000 */
[C---:B------:R-:W-:Y:S01]  /*15000*/  FMUL.FTZ R62, R0.reuse, R62 ;  /* 0x0000003e003e7220 */ /* 0x040fe20000410000 */
[----:B------:R-:W-:Y:S01]  /*15010*/  SHF.R.U32.HI R5, RZ, 0x8, R4 ;  /* 0x00000008ff057819 */ /* 0x000fe20000011604 */
[----:B------:R-:W-:Y:S01]  /*15020*/  FMUL.FTZ R63, R0, R63 ;  /* 0x0000003f003f7220 */ /* 0x000fe20000410000 */
[----:B------:R-:W-:Y:S01]  /*15030*/  LOP3.LUT R4, R6, 0xff, RZ, 0xc0, !PT ;  /* 0x000000ff06047812 */ /* 0x000fe200078ec0ff */
[C---:B------:R-:W-:Y:S01]  /*15040*/  FMUL.FTZ R64, R2.reuse, R64 ;  /* 0x0000004002407220 */ /* 0x040fe20000410000 */
[----:B------:R-:W-:Y:S01]  /*15050*/  FMUL.FTZ R65, R2, R65 ;  /* 0x0000004102417220 */ /* 0x000fe20000410000 */
[----:B------:R-:W-:Y:S01]  /*15060*/  FMUL.FTZ R66, R0, R66 ;  /* 0x0000004200427220 */ /* 0x000fe20000410000 */
[----:B------:R-:W-:Y:S01]  /*15070*/  PRMT R251, R4, 0x5410, R5 ;  /* 0x0000541004fb7816 */ /* 0x000fe20000000005 */
[----:B------:R-:W-:Y:S01]  /*15080*/  FMUL.FTZ R5, R2, R137 ;  /* 0x0000008902057220 */ /* 0x000fe20000410000 */
[--C-:B------:R-:W-:Y:S01]  /*15090*/  SHF.R.U32.HI R4, RZ, 0x10, R6.reuse ;  /* 0x00000010ff047819 */ /* 0x100fe20000011606 */
        /* <DEDUP_REMOVED lines=8> */
[----:B------:R-:W-:Y:S01]  /*15120*/  FMUL.FTZ R4, R2, R136 ;  /* 0x0000008802047220 */ /* 0x000fe20000410000 */
[----:B------:R-:W-:Y:S01]  /*15130*/  FMUL.FTZ R6, R0, R138 ;  /* 0x0000008a00067220 */ /* 0x000fe20000410000 */
[----:B------:R-:W3:Y:S01]  /*15140*/  LDL.LU R142, [R1+0x34] ;  /* 0x00003400018e7983 */ /* 0x000ee20000300800 */
[----:B------:R-:W-:Y:S02]  /*15150*/  IMAD.MOV.U32 R141, RZ, RZ, R225 ;  /* 0x000000ffff8d7224 */ /* 0x000fe400078e00e1 */
[C---:B------:R-:W-:Y:S01]  /*15160*/  FMUL.FTZ R72, R2.reuse, R72 ;  /* 0x0000004802487220 */ /* 0x040fe20000410000 */
[----:B------:R-:W-:Y:S01]  /*15170*/  FMUL.FTZ R73, R2, R73 ;  /* 0x0000004902497220 */ /* 0x000fe20000410000 */
[----:B------:R-:W4:Y:S01]  /*15180*/  LDSM.16.MT88.4 R136, [R187+0x10000] ;  /* 0x01000000bb88783b */ /* 0x000f220000004200 */
[C---:B------:R-:W-:Y:S01]  /*15190*/  FMUL.FTZ R74, R0.reuse, R74 ;  /* 0x0000004a004a7220 */ /* 0x040fe20000410000 */
[C---:B--2---:R-:W-:Y:S05]  /*151a0*/  HMMA.16816.F32 R4, R168.reuse, R12, R4 ;  /* 0x0000000ca804723c */ /* 0x044fea0000001804 */
[----:B------:R-:W-:Y:S01]  /*151b0*/  FMUL.FTZ R75, R0, R75 ;  /* 0x0000004b004b7220 */ /* 0x000fe20000410000 */
[C---:B------:R-:W-:Y:S05]  /*151c0*/  HMMA.16816.F32 R8, R168.reuse, R14, R8 ;  /* 0x0000000ea808723c */ /* 0x040fea0000001808 */
[C---:B------:R-:W-:Y:S01]  /*151d0*/  FMUL.FTZ R13, R2.reuse, R145 ;  /* 0x00000091020d7220 */ /* 0x040fe20000410000 */
[----:B------:R-:W-:Y:S01]  /*151e0*/  FMUL.FTZ R12, R2, R144 ;  /* 0x00000090020c7220 */ /* 0x000fe20000410000 */
[C---:B------:R-:W-:Y:S01]  /*151f0*/  FMUL.FTZ R14, R0.reuse, R146 ;  /* 0x00000092000e7220 */ /* 0x040fe20000410000 */
[----:B------:R-:W-:Y:S01]  /*15200*/  FMUL.FTZ R15, R0, R147 ;  /* 0x00000093000f7220 */ /* 0x000fe20000410000 */
[----:B------:R-:W2:Y:S02]  /*15210*/  LDL.LU R145, [R1+0x50] ;  /* 0x0000500001917983 */ /* 0x000ea40000300800 */
[----:B------:R-:W-:Y:S02]  /*15220*/  IMAD.MOV.U32 R144, RZ, RZ, R140 ;  /* 0x000000ffff907224 */ /* 0x000fe400078e008c */
[C---:B------:R-:W-:Y:S01]  /*15230*/  FMUL.FTZ R76, R2.reuse, R76 ;  /* 0x0000004c024c7220 */ /* 0x040fe20000410000 */
[----:B------:R-:W-:Y:S01]  /*15240*/  FMUL.FTZ R77, R2, R77 ;  /* 0x0000004d024d7220 */ /* 0x000fe20000410000 */
[C---:B------:R-:W-:Y:S01]  /*15250*/  FMUL.FTZ R78, R0.reuse, R78 ;  /* 0x0000004e004e7220 */ /* 0x040fe20000410000 */
[C---:B------:R-:W-:Y:S03]  /*15260*/  HMMA.16816.F32 R12, R168.reuse, R20, R12 ;  /* 0x00000014a80c723c */ /* 0x040fe6000000180c */
[----:B------:R-:W-:Y:S01]  /*15270*/  FMUL.FTZ R79, R0, R79 ;  /* 0x0000004f004f7220 */ /* 0x000fe20000410000 */
[C---:B------:R-:W-:Y:S01]  /*15280*/  FMUL.FTZ R80, R2.reuse, R80 ;  /* 0x0000005002507220 */ /* 0x040fe20000410000 */
[C---:B------:R-:W-:Y:S01]  /*15290*/  FMUL.FTZ R81, R2.reuse, R81 ;  /* 0x0000005102517220 */ /* 0x040fe20000410000 */
[C---:B------:R-:W-:Y:S05]  /*152a0*/  HMMA.16816.F32 R16, R168.reuse, R22, R16 ;  /* 0x00000016a810723c */ /* 0x040fea0000001810 */
[C---:B------:R-:W-:Y:S01]  /*152b0*/  FMUL.FTZ R20, R2.reuse, R152 ;  /* 0x0000009802147220 */ /* 0x040fe20000410000 */
[----:B------:R-:W-:Y:S01]  /*152c0*/  FMUL.FTZ R21, R2, R153 ;  /* 0x0000009902157220 */ /* 0x000fe20000410000 */
[C---:B------:R-:W-:Y:S01]  /*152d0*/  FMUL.FTZ R23, R0.reuse, R155 ;  /* 0x0000009b00177220 */ /* 0x040fe20000410000 */
[C---:B------:R-:W-:Y:S03]  /*152e0*/  FMUL.FTZ R22, R0.reuse, R154 ;  /* 0x0000009a00167220 */ /* 0x040fe60000410000 */
[----:B------:R-:W-:Y:S02]  /*152f0*/  IMAD.MOV.U32 R154, RZ, RZ, R144 ;  /* 0x000000ffff9a7224 */ /* 0x000fe400078e0090 */
[C---:B------:R-:W-:Y:S01]  /*15300*/  FMUL.FTZ R82, R0.reuse, R82 ;  /* 0x0000005200527220 */ /* 0x040fe20000410000 */
[----:B------:R-:W-:Y:S01]  /*15310*/  FMUL.FTZ R83, R0, R83 ;  /* 0x0000005300537220 */ /* 0x000fe20000410000 */
[C---:B------:R-:W-:Y:S01]  /*15320*/  FMUL.FTZ R84, R2.reuse, R84 ;  /* 0x0000005402547220 */ /* 0x040fe20000410000 */
        /* <DEDUP_REMOVED lines=8> */
[----:B------:R-:W-:Y:S02]  /*153b0*/  FMUL.FTZ R31, R0, R163 ;  /* 0x000000a3001f7220 */ /* 0x000fe40000410000 */
[----:B------:R-:W-:Y:S01]  /*153c0*/  LDSM.16.MT88.4 R160, [R188+0x11800] ;  /* 0x01180000bca0783b */ /* 0x000fe20000004200 */
        /* <DEDUP_REMOVED lines=40> */
[----:B------:R1:W-:Y:S01]  /*15650*/  MUFU.EX2 R228, R133 ;  /* 0x0000008500e47308 */ /* 0x0003e20000000800 */
[C---:B------:R-:W-:Y:S01]  /*15660*/  FMUL.FTZ R124, R2.reuse, R124 ;  /* 0x0000007c027c7220 */ /* 0x040fe20000410000 */
[----:B------:R-:W-:Y:S01]  /*15670*/  FMUL.FTZ R125, R2, R125 ;  /* 0x0000007d027d7220 */ /* 0x000fe20000410000 */
[C---:B------:R-:W-:Y:S01]  /*15680*/  FMUL.FTZ R126, R0.reuse, R126 ;  /* 0x0000007e007e7220 */ /* 0x040fe20000410000 */
[C---:B----4-:R-:W-:Y:S03]  /*15690*/  HMMA.16816.F32 R36, R168.reuse, R136, R36 ;  /* 0x00000088a824723c */ /* 0x050fe60000001824 */
[----:B------:R-:W-:Y:S01]  /*156a0*/  FMUL.FTZ R127, R0, R127 ;  /* 0x0000007f007f7220 */ /* 0x000fe20000410000 */
[C---:B------:R-:W-:Y:S01]  /*156b0*/  FMUL.FTZ R128, R2.reuse, R128 ;  /* 0x0000008002807220 */ /* 0x040fe20000410000 */
[----:B------:R-:W-:Y:S01]  /*156c0*/  FMUL.FTZ R129, R2, R129 ;  /* 0x0000008102817220 */ /* 0x000fe20000410000 */
[C---:B------:R-:W-:Y:S01]  /*156d0*/  HMMA.16816.F32 R40, R168.reuse, R138, R40 ;  /* 0x0000008aa828723c */ /* 0x040fe20000001828 */
[----:B------:R-:W4:Y:S04]  /*156e0*/  LDSM.16.MT88.4 R136, [R186+0x12000] ;  /* 0x01200000ba88783b */ /* 0x000f280000004200 */
[C---:B------:R-:W-:Y:S01]  /*156f0*/  FMUL.FTZ R130, R0.reuse, R130 ;  /* 0x0000008200827220 */ /* 0x040fe20000410000 */
[----:B------:R-:W-:Y:S01]  /*15700*/  FMUL.FTZ R131, R0, R131 ;  /* 0x0000008300837220 */ /* 0x000fe20000410000 */
[--C-:B-1----:R-:W-:Y:S04]  /*15710*/  FFMA.FTZ R133, R178, UR4, -R173.reuse ;  /* 0x00000004b2857c23 */ /* 0x102fe800080108ad */
[----:B------:R1:W5:Y:S02]  /*15720*/  MUFU.EX2 R227, R133 ;  /* 0x0000008500e37308 */ /* 0x0003640000000800 */
[--C-:B-1----:R-:W-:Y:S01]  /*15730*/  FFMA.FTZ R133, R182, UR4, -R173.reuse ;  /* 0x00000004b6857c23 */ /* 0x102fe200080108ad */
[----:B------:R-:W-:Y:S07]  /*15740*/  FFMA.FTZ R182, R234, UR4, -R172 ;  /* 0x00000004eab67c23 */ /* 0x000fee00080108ac */
[----:B------:R1:W-:Y:S10]  /*15750*/  MUFU.EX2 R164, R133 ;  /* 0x0000008500a47308 */ /* 0x0003f40000000800 */
[----:B------:R-:W-:Y:S01]  /*15760*/  MUFU.EX2 R182, R182 ;  /* 0x000000b600b67308 */ /* 0x000fe20000000800 */
[C---:B----4-:R-:W-:Y:S06]  /*15770*/  HMMA.16816.F32 R44, R168.reuse, R136, R44 ;  /* 0x00000088a82c723c */ /* 0x050fec000000182c */
[C---:B------:R-:W-:Y:S01]  /*15780*/  HMMA.16816.F32 R48, R168.reuse, R138, R48 ;  /* 0x0000008aa830723c */ /* 0x040fe20000001830 */
[----:B------:R-:W4:Y:S04]  /*15790*/  LDSM.16.MT88.4 R136, [R188+0x12000] ;  /* 0x01200000bc88783b */ /* 0x000f280000004200 */
[----:B-1----:R-:W-:Y:S04]  /*157a0*/  FFMA.FTZ R133, R183, UR4, -R173 ;  /* 0x00000004b7857c23 */ /* 0x002fe800080108ad */
[----:B------:R5:W1:Y:S02]  /*157b0*/  MUFU.EX2 R225, R133 ;  /* 0x0000008500e17308 */ /* 0x000a640000000800 */
[----:B-----5:R-:W-:Y:S01]  /*157c0*/  F2FP.F16.F32.PACK_AB R133, R227, R228 ;  /* 0x000000e4e385723e */ /* 0x020fe200000000ff */
[C---:B----4-:R-:W-:Y:S06]  /*157d0*/  HMMA.16816.F32 R52, R168.reuse, R136, R52 ;  /* 0x00000088a834723c */ /* 0x050fec0000001834 */
[C---:B------:R-:W-:Y:S01]  /*157e0*/  HMMA.16816.F32 R56, R168.reuse, R138, R56 ;  /* 0x0000008aa838723c */ /* 0x040fe20000001838 */
[----:B------:R-:W4:Y:S05]  /*157f0*/  LDSM.16.MT88.4 R136, [R187+0x12000] ;  /* 0x01200000bb88783b */ /* 0x000f2a0000004200 */
[C---:B----4-:R-:W-:Y:S06]  /*15800*/  HMMA.16816.F32 R60, R168.reuse, R136, R60 ;  /* 0x00000088a83c723c */ /* 0x050fec000000183c */
[C---:B------:R-:W-:Y:S01]  /*15810*/  HMMA.16816.F32 R64, R168.reuse, R138, R64 ;  /* 0x0000008aa840723c */ /* 0x040fe20000001840 */
[----:B------:R-:W4:Y:S04]  /*15820*/  LDSM.16.MT88.4 R136, [R185+0x14000] ;  /* 0x01400000b988783b */ /* 0x000f280000004200 */
[----:B---3--:R-:W-:Y:S01]  /*15830*/  FFMA.FTZ R134, R2, R142, R174 ;  /* 0x0000008e02867223 */ /* 0x008fe200000100ae */
[----:B------:R-:W-:Y:S01]  /*15840*/  IMAD.MOV.U32 R174, RZ, RZ, R141 ;  /* 0x000000ffffae7224 */ /* 0x000fe200078e008d */
[----:B------:R-:W-:Y:S02]  /*15850*/  F2FP.F16.F32.PACK_AB R2, R229, R226 ;  /* 0x000000e2e502723e */ /* 0x000fe400000000ff */
[----:B------:R-:W-:Y:S01]  /*15860*/  LDSM.16.MT88.4 R140, [R185+0x10800] ;  /* 0x01080000b98c783b */ /* 0x000fe20000004200 */
[C---:B----4-:R-:W-:Y:S03]  /*15870*/  HMMA.16816.F32 R68, R168.reuse, R136, R68 ;  /* 0x00000088a844723c */ /* 0x050fe60000001844 */
[--C-:B------:R-:W-:Y:S01]  /*15880*/  HSET2.LE.AND R146, R239, R174.reuse, PT ;  /* 0x000000aeef927233 */ /* 0x100fe20003803000 */
[----:B------:R-:W-:Y:S01]  /*15890*/  FADD.FTZ R153, R218, R134 ;  /* 0x00000086da997221 */ /* 0x000fe20000010000 */
[--C-:B------:R-:W-:Y:S01]  /*158a0*/  HSET2.LE.AND R147, R252, R174.reuse, PT ;  /* 0x000000aefc937233 */ /* 0x100fe20003803000 */
[C---:B------:R-:W-:Y:S01]  /*158b0*/  HMMA.16816.F32 R72, R168.reuse, R138, R72 ;  /* 0x0000008aa848723c */ /* 0x040fe20000001848 */
[----:B------:R-:W3:Y:S04]  /*158c0*/  LDSM.16.MT88.4 R136, [R186+0x14000] ;  /* 0x01400000ba88783b */ /* 0x000ee80000004200 */
[--C-:B------:R-:W-:Y:S01]  /*158d0*/  HSET2.LE.AND R144, R251, R174.reuse, PT ;  /* 0x000000aefb907233 */ /* 0x100fe20003803000 */
[C---:B---3--:R-:W-:Y:S06]  /*158e0*/  HMMA.16816.F32 R76, R168.reuse, R136, R76 ;  /* 0x00000088a84c723c */ /* 0x048fec000000184c */
[C---:B------:R-:W-:Y:S01]  /*158f0*/  HMMA.16816.F32 R80, R168.reuse, R138, R80 ;  /* 0x0000008aa850723c */ /* 0x040fe20000001850 */
[----:B------:R-:W3:Y:S05]  /*15900*/  LDSM.16.MT88.4 R136, [R188+0x14000] ;  /* 0x01400000bc88783b */ /* 0x000eea0000004200 */
        /* <DEDUP_REMOVED lines=16> */
[----:B------:R-:W-:Y:S05]  /*15a10*/  HMMA.16816.F32 R128, R168, R138, R128 ;  /* 0x0000008aa880723c */ /* 0x000fea0000001880 */
[--C-:B------:R-:W-:Y:S01]  /*15a20*/  FFMA.FTZ R136, R219, UR4, -R172.reuse ;  /* 0x00000004db887c23 */ /* 0x100fe200080108ac */
[--C-:B------:R-:W-:Y:S02]  /*15a30*/  HSET2.LE.AND R137, R177, R174.reuse, PT ;  /* 0x000000aeb1897233 */ /* 0x100fe40003803000 */
[--C-:B------:R-:W-:Y:S01]  /*15a40*/  HSET2.LE.AND R138, R224, R174.reuse, PT ;  /* 0x000000aee08a7233 */ /* 0x100fe20003803000 */
[----:B------:R3:W4:Y:S02]  /*15a50*/  MUFU.EX2 R156, R136 ;  /* 0x00000088009c7308 */ /* 0x0007240000000800 */
[--C-:B------:R-:W-:Y:S02]  /*15a60*/  HSET2.LE.AND R139, R222, R174.reuse, PT ;  /* 0x000000aede8b7233 */ /* 0x100fe40003803000 */
[----:B------:R-:W-:Y:S03]  /*15a70*/  LOP3.LUT R138, R138, R2, RZ, 0xc0, !PT ;  /* 0x000000028a8a7212 */ /* 0x000fe600078ec0ff */
[----:B------:R-:W-:Y:S02]  /*15a80*/  LOP3.LUT R139, R139, R133, RZ, 0xc0, !PT ;  /* 0x000000858b8b7212 */ /* 0x000fe400078ec0ff */
[----:B-1----:R-:W-:Y:S04]  /*15a90*/  F2FP.F16.F32.PACK_AB R133, R225, R164 ;  /* 0x000000a4e185723e */ /* 0x002fe800000000ff */
[----:B------:R-:W-:Y:S01]  /*15aa0*/  LOP3.LUT R137, R137, R133, RZ, 0xc0, !PT ;  /* 0x0000008589897212 */ /* 0x000fe200078ec0ff */
[----:B--2---:R-:W-:Y:S01]  /*15ab0*/  FFMA.FTZ R133, R0, R145, R175 ;  /* 0x0000009100857223 */ /* 0x004fe200000100af */
[--C-:B------:R-:W-:Y:S01]  /*15ac0*/  FFMA.FTZ R0, R235, UR4, -R172.reuse ;  /* 0x00000004eb007c23 */ /* 0x100fe200080108ac */
[--C-:B------:R-:W-:Y:S02]  /*15ad0*/  HSET2.LE.AND R145, R250, R174.reuse, PT ;  /* 0x000000aefa917233 */ /* 0x100fe40003803000 */
[--C-:B---3--:R-:W-:Y:S01]  /*15ae0*/  HSET2.LE.AND R136, R221, R174.reuse, PT ;  /* 0x000000aedd887233 */ /* 0x108fe20003803000 */
[----:B------:R1:W-:Y:S01]  /*15af0*/  MUFU.EX2 R222, R0 ;  /* 0x0000000000de7308 */ /* 0x0003e20000000800 */
[----:B----4-:R-:W-:Y:S01]  /*15b00*/  F2FP.F16.F32.PACK_AB R2, R165, R156 ;  /* 0x0000009ca502723e */ /* 0x010fe200000000ff */
[----:B------:R-:W-:Y:S03]  /*15b10*/  FADD.FTZ R152, R176, R133 ;  /* 0x00000085b0987221 */ /* 0x000fe60000010000 */
[----:B------:R-:W-:Y:S01]  /*15b20*/  LOP3.LUT R136, R136, R2, RZ, 0xc0, !PT ;  /* 0x0000000288887212 */ /* 0x000fe200078ec0ff */
[--C-:B------:R-:W-:Y:S04]  /*15b30*/  FFMA.FTZ R2, R241, UR4, -R172.reuse ;  /* 0x00000004f1027c23 */ /* 0x100fe800080108ac */
[----:B------:R-:W-:Y:S02]  /*15b40*/  MUFU.EX2 R218, R2 ;  /* 0x0000000200da7308 */ /* 0x000fe40000000800 */
[C---:B------:R-:W-:Y:S05]  /*15b50*/  HMMA.16816.F32 R4, R136.reuse, R140, R4 ;  /* 0x0000008c8804723c */ /* 0x040fea0000001804 */
[--C-:B-1----:R-:W-:Y:S01]  /*15b60*/  FFMA.FTZ R0, R236, UR4, -R172.reuse ;  /* 0x00000004ec007c23 */ /* 0x102fe200080108ac */
[C---:B------:R-:W-:Y:S01]  /*15b70*/  HMMA.16816.F32 R8, R136.reuse, R142, R8 ;  /* 0x0000008e8808723c */ /* 0x040fe20000001808 */
[----:B------:R-:W1:Y:S02]  /*15b80*/  LDSM.16.MT88.4 R140, [R186+0x10800] ;  /* 0x01080000ba8c783b */ /* 0x000e640000004200 */
[----:B------:R2:W-:Y:S02]  /*15b90*/  MUFU.EX2 R224, R0 ;  /* 0x0000000000e07308 */ /* 0x0005e40000000800 */
[--C-:B--2---:R-:W-:Y:S08]  /*15ba0*/  FFMA.FTZ R0, R232, UR4, -R173.reuse ;  /* 0x00000004e8007c23 */ /* 0x104ff000080108ad */
[----:B------:R2:W-:Y:S01]  /*15bb0*/  MUFU.EX2 R221, R0 ;  /* 0x0000000000dd7308 */ /* 0x0005e20000000800 */
[C---:B-1----:R-:W-:Y:S03]  /*15bc0*/  HMMA.16816.F32 R12, R136.reuse, R140, R12 ;  /* 0x0000008c880c723c */ /* 0x042fe6000000180c */
[--C-:B--2---:R-:W-:Y:S03]  /*15bd0*/  FFMA.FTZ R0, R223, UR4, -R173.reuse ;  /* 0x00000004df007c23 */ /* 0x104fe600080108ad */
[C---:B------:R-:W-:Y:S01]  /*15be0*/  HMMA.16816.F32 R16, R136.reuse, R142, R16 ;  /* 0x0000008e8810723c */ /* 0x040fe20000001810 */
[----:B------:R-:W1:Y:S02]  /*15bf0*/  LDSM.16.MT88.4 R140, [R188+0x10800] ;  /* 0x01080000bc8c783b */ /* 0x000e640000004200 */
[----:B------:R2:W-:Y:S02]  /*15c00*/  MUFU.EX2 R223, R0 ;  /* 0x0000000000df7308 */ /* 0x0005e40000000800 */
[--C-:B--2---:R-:W-:Y:S01]  /*15c10*/  FFMA.FTZ R0, R242, UR4, -R172.reuse ;  /* 0x00000004f2007c23 */ /* 0x104fe200080108ac */
[----:B------:R-:W-:Y:S07]  /*15c20*/  FFMA.FTZ R172, R230, UR4, -R172 ;  /* 0x00000004e6ac7c23 */ /* 0x000fee00080108ac */
[----:B------:R-:W2:Y:S10]  /*15c30*/  MUFU.EX2 R220, R0 ;  /* 0x0000000000dc7308 */ /* 0x000eb40000000800 */
[----:B------:R-:W-:Y:S01]  /*15c40*/  MUFU.EX2 R179, R172 ;  /* 0x000000ac00b37308 */ /* 0x000fe20000000800 */
[----:B--2---:R-:W-:Y:S01]  /*15c50*/  F2FP.F16.F32.PACK_AB R2, R218, R220 ;  /* 0x000000dcda02723e */ /* 0x004fe200000000ff */
[C---:B-1----:R-:W-:Y:S03]  /*15c60*/  HMMA.16816.F32 R20, R136.reuse, R140, R20 ;  /* 0x0000008c8814723c */ /* 0x042fe60000001814 */
[----:B------:R-:W-:Y:S02]  /*15c70*/  LOP3.LUT R144, R144, R2, RZ, 0xc0, !PT ;  /* 0x0000000290907212 */ /* 0x000fe400078ec0ff */
[----:B------:R-:W-:Y:S01]  /*15c80*/  F2FP.F16.F32.PACK_AB R0, R224, R222 ;  /* 0x000000dee000723e */ /* 0x000fe200000000ff */
[C---:B------:R-:W-:Y:S01]  /*15c90*/  HMMA.16816.F32 R24, R136.reuse, R142, R24 ;  /* 0x0000008e8818723c */ /* 0x040fe20000001818 */
[----:B------:R-:W1:Y:S04]  /*15ca0*/  LDSM.16.MT88.4 R140, [R187+0x10800] ;  /* 0x01080000bb8c783b */ /* 0x000e680000004200 */
[----:B------:R-:W-:Y:S01]  /*15cb0*/  LOP3.LUT R146, R146, R0, RZ, 0xc0, !PT ;  /* 0x0000000092927212 */ /* 0x000fe200078ec0ff */
[--C-:B------:R-:W-:Y:S04]  /*15cc0*/  FFMA.FTZ R0, R237, UR4, -R173.reuse ;  /* 0x00000004ed007c23 */ /* 0x100fe800080108ad */
[----:B------:R2:W-:Y:S02]  /*15cd0*/  MUFU.EX2 R183, R0 ;  /* 0x0000000000b77308 */ /* 0x0005e40000000800 */
[--C-:B--2---:R-:W-:Y:S08]  /*15ce0*/  FFMA.FTZ R0, R240, UR4, -R173.reuse ;  /* 0x00000004f0007c23 */ /* 0x104ff000080108ad */
[----:B------:R2:W3:Y:S01]  /*15cf0*/  MUFU.EX2 R219, R0 ;  /* 0x0000000000db7308 */ /* 0x0004e20000000800 */
[C---:B-1----:R-:W-:Y:S06]  /*15d00*/  HMMA.16816.F32 R28, R136.reuse, R140, R28 ;  /* 0x0000008c881c723c */ /* 0x042fec000000181c */
[C---:B------:R-:W-:Y:S01]  /*15d10*/  HMMA.16816.F32 R32, R136.reuse, R142, R32 ;  /* 0x0000008e8820723c */ /* 0x040fe20000001820 */
[----:B------:R-:W1:Y:S04]  /*15d20*/  LDSM.16.MT88.4 R140, [R185+0x12800] ;  /* 0x01280000b98c783b */ /* 0x000e680000004200 */
[----:B--2---:R-:W-:Y:S02]  /*15d30*/  F2FP.F16.F32.PACK_AB R0, R223, R221 ;  /* 0x000000dddf00723e */ /* 0x004fe400000000ff */
[----:B---3--:R-:W-:Y:S04]  /*15d40*/  F2FP.F16.F32.PACK_AB R133, R219, R183 ;  /* 0x000000b7db85723e */ /* 0x008fe800000000ff */
[----:B------:R-:W-:Y:S02]  /*15d50*/  LOP3.LUT R147, R147, R0, RZ, 0xc0, !PT ;  /* 0x0000000093937212 */ /* 0x000fe400078ec0ff */
[----:B------:R-:W-:Y:S01]  /*15d60*/  LOP3.LUT R145, R145, R133, RZ, 0xc0, !PT ;  /* 0x0000008591917212 */ /* 0x000fe200078ec0ff */
        /* <DEDUP_REMOVED lines=108> */
[----:B------:R3:W3:Y:S01]  /*16430*/  MUFU.EX2 R133, R173 ;  /* 0x000000ad00857308 */ /* 0x0006e20000000800 */
[----:B--2---:R-:W-:Y:S01]  /*16440*/  FADD.FTZ R134, R243, R152 ;  /* 0x00000098f3867221 */ /* 0x004fe20000010000 */
[----:B----4-:R-:W-:Y:S01]  /*16450*/  FADD.FTZ R0, R245, R153 ;  /* 0x00000099f5007221 */ /* 0x010fe20000010000 */
[C---:B-1----:R-:W-:Y:S01]  /*16460*/  HMMA.16816.F32 R116, R144.reuse, R140, R116 ;  /* 0x0000008c9074723c */ /* 0x042fe20000001874 */
[----:B------:R-:W1:Y:S02]  /*16470*/  LDSM.16.MT88.4 R152, [R185+0x11800] ;  /* 0x01180000b998783b */ /* 0x000e640000004200 */
[----:B-----5:R-:W-:Y:S01]  /*16480*/  F2FP.F16.F32.PACK_AB R2, R178, R177 ;  /* 0x000000b1b202723e */ /* 0x020fe200000000ff */
[----:B------:R-:W-:Y:S01]  /*16490*/  FADD.FTZ R135, R244, R0 ;  /* 0x00000000f4877221 */ /* 0x000fe20000010000 */
[----:B------:R-:W-:Y:S01]  /*164a0*/  F2FP.F16.F32.PACK_AB R0, R181, R182 ;  /* 0x000000b6b500723e */ /* 0x000fe200000000ff */
[C---:B------:R-:W-:Y:S03]  /*164b0*/  HMMA.16816.F32 R120, R144.reuse, R142, R120 ;  /* 0x0000008e9078723c */ /* 0x040fe60000001878 */
[----:B---3--:R-:W-:Y:S02]  /*164c0*/  LDSM.16.MT88.4 R172, [R185+0x13800] ;  /* 0x01380000b9ac783b */ /* 0x008fe40000004200 */
[----:B------:R-:W-:Y:S01]  /*164d0*/  LOP3.LUT R169, R169, R2, RZ, 0xc0, !PT ;  /* 0x00000002a9a97212 */ /* 0x000fe200078ec0ff */
[----:B------:R-:W-:Y:S01]  /*164e0*/  FADD.FTZ R2, R156, R135 ;  /* 0x000000879c027221 */ /* 0x000fe20000010000 */
[----:B------:R-:W-:Y:S01]  /*164f0*/  LOP3.LUT R168, R168, R0, RZ, 0xc0, !PT ;  /* 0x00000000a8a87212 */ /* 0x000fe200078ec0ff */
[----:B------:R-:W-:Y:S01]  /*16500*/  FADD.FTZ R0, R246, R134 ;  /* 0x00000086f6007221 */ /* 0x000fe20000010000 */
[C---:B------:R-:W-:Y:S02]  /*16510*/  HMMA.16816.F32 R124, R144.reuse, R148, R124 ;  /* 0x00000094907c723c */ /* 0x040fe4000000187c */
[----:B------:R-:W2:Y:S01]  /*16520*/  LDSM.16.MT88.4 R156, [R186+0x11800] ;  /* 0x01180000ba9c783b */ /* 0x000ea20000004200 */
[----:B------:R-:W-:Y:S01]  /*16530*/  FADD.FTZ R134, R164, R0 ;  /* 0x00000000a4867221 */ /* 0x000fe20000010000 */
[----:B------:R-:W-:Y:S01]  /*16540*/  FADD.FTZ R135, R165, R2 ;  /* 0x00000002a5877221 */ /* 0x000fe20000010000 */
[----:B------:R-:W-:Y:S01]  /*16550*/  F2FP.F16.F32.PACK_AB R0, R179, R180 ;  /* 0x000000b4b300723e */ /* 0x000fe200000000ff */
[----:B------:R-:W-:Y:S04]  /*16560*/  HMMA.16816.F32 R128, R144, R150, R128 ;  /* 0x000000969080723c */ /* 0x000fe80000001880 */
[----:B------:R-:W3:Y:S01]  /*16570*/  LDSM.16.MT88.4 R164, [R187+0x11800] ;  /* 0x01180000bba4783b */ /* 0x000ee20000004200 */
[----:B------:R-:W-:Y:S02]  /*16580*/  F2FP.F16.F32.PACK_AB R2, R133, R176 ;  /* 0x000000b08502723e */ /* 0x000fe400000000ff */
[----:B------:R-:W-:Y:S01]  /*16590*/  LOP3.LUT R170, R170, R0, RZ, 0xc0, !PT ;  /* 0x00000000aaaa7212 */ /* 0x000fe200078ec0ff */
[----:B------:R-:W-:Y:S03]  /*165a0*/  FADD.FTZ R0, R225, R134 ;  /* 0x00000086e1007221 */ /* 0x000fe60000010000 */
[----:B------:R-:W-:Y:S01]  /*165b0*/  LOP3.LUT R171, R171, R2, RZ, 0xc0, !PT ;  /* 0x00000002abab7212 */ /* 0x000fe200078ec0ff */
[----:B------:R-:W-:Y:S01]  /*165c0*/  FADD.FTZ R0, R228, R0 ;  /* 0x00000000e4007221 */ /* 0x000fe20000010000 */
[----:B------:R-:W-:Y:S03]  /*165d0*/  IMAD.MOV.U32 R134, RZ, RZ, R3 ;  /* 0x000000ffff867224 */ /* 0x000fe600078e0003 */
[----:B------:R-:W-:Y:S02]  /*165e0*/  FADD.FTZ R2, R227, R0 ;  /* 0x00000000e3027221 */ /* 0x000fe40000010000 */
[C---:B-1----:R-:W-:Y:S01]  /*165f0*/  HMMA.16816.F32 R136, R168.reuse, R152, R4 ;  /* 0x00000098a888723c */ /* 0x042fe20000001804 */
[----:B------:R-:W1:Y:S04]  /*16600*/  LDSM.16.MT88.4 R4, [R186+0x13800] ;  /* 0x01380000ba04783b */ /* 0x000e680000004200 */
[----:B------:R-:W-:Y:S01]  /*16610*/  FADD.FTZ R2, R183, R2 ;  /* 0x00000002b7027221 */ /* 0x000fe20000010000 */
[C---:B------:R-:W-:Y:S03]  /*16620*/  HMMA.16816.F32 R140, R168.reuse, R154, R8 ;  /* 0x0000009aa88c723c */ /* 0x040fe60000001808 */
[----:B------:R-:W4:Y:S03]  /*16630*/  LDSM.16.MT88.4 R8, [R188+0x13800] ;  /* 0x01380000bc08783b */ /* 0x000f260000004200 */
[C---:B--2---:R-:W-:Y:S05]  /*16640*/  HMMA.16816.F32 R144, R168.reuse, R156, R12 ;  /* 0x0000009ca890723c */ /* 0x044fea000000180c */
[----:B------:R-:W2:Y:S01]  /*16650*/  LDSM.16.MT88.4 R12, [R187+0x13800] ;  /* 0x01380000bb0c783b */ /* 0x000ea20000004200 */
[C---:B------:R-:W-:Y:S07]  /*16660*/  HMMA.16816.F32 R148, R168.reuse, R158, R16 ;  /* 0x0000009ea894723c */ /* 0x040fee0000001810 */
[----:B------:R-:W5:Y:S01]  /*16670*/  LDSM.16.MT88.4 R16, [R185+0x15800] ;  /* 0x01580000b910783b */ /* 0x000f620000004200 */
[C---:B------:R-:W-:Y:S07]  /*16680*/  HMMA.16816.F32 R152, R168.reuse, R160, R20 ;  /* 0x000000a0a898723c */ /* 0x040fee0000001814 */
[----:B------:R-:W5:Y:S01]  /*16690*/  LDSM.16.MT88.4 R20, [R186+0x15800] ;  /* 0x01580000ba14783b */ /* 0x000f620000004200 */
[C---:B------:R-:W-:Y:S06]  /*166a0*/  HMMA.16816.F32 R156, R168.reuse, R162, R24 ;  /* 0x000000a2a89c723c */ /* 0x040fec0000001818 */
[C---:B---3--:R-:W-:Y:S01]  /*166b0*/  HMMA.16816.F32 R160, R168.reuse, R164, R28 ;  /* 0x000000a4a8a0723c */ /* 0x048fe2000000181c */
[----:B------:R-:W3:Y:S05]  /*166c0*/  LDSM.16.MT88.4 R24, [R188+0x15800] ;  /* 0x01580000bc18783b */ /* 0x000eea0000004200 */
[C---:B------:R-:W-:Y:S06]  /*166d0*/  HMMA.16816.F32 R164, R168.reuse, R166, R32 ;  /* 0x000000a6a8a4723c */ /* 0x040fec0000001820 */
[C---:B------:R-:W-:Y:S06]  /*166e0*/  HMMA.16816.F32 R36, R168.reuse, R172, R36 ;  /* 0x000000aca824723c */ /* 0x040fec0000001824 */
[C---:B------:R-:W-:Y:S06]  /*166f0*/  HMMA.16816.F32 R40, R168.reuse, R174, R40 ;  /* 0x000000aea828723c */ /* 0x040fec0000001828 */
        /* <DEDUP_REMOVED lines=14> */
[----:B------:R-:W5:Y:S05]  /*167e0*/  LDSM.16.MT88.4 R20, [R187+0x17800] ;  /* 0x01780000bb14783b */ /* 0x000f6a0000004200 */
[C---:B---3--:R-:W-:Y:S06]  /*167f0*/  HMMA.16816.F32 R84, R168.reuse, R24, R84 ;  /* 0x00000018a854723c */ /* 0x048fec0000001854 */
[C---:B------:R-:W-:Y:S06]  /*16800*/  HMMA.16816.F32 R88, R168.reuse, R26, R88 ;  /* 0x0000001aa858723c */ /* 0x040fec0000001858 */
[C---:B-1----:R-:W-:Y:S06]  /*16810*/  HMMA.16816.F32 R92, R168.reuse, R4, R92 ;  /* 0x00000004a85c723c */ /* 0x042fec000000185c */
[C---:B------:R-:W-:Y:S05]  /*16820*/  HMMA.16816.F32 R96, R168.reuse, R6, R96 ;  /* 0x00000006a860723c */ /* 0x040fea0000001860 */
[----:B------:R-:W-:Y:S01]  /*16830*/  FADD.FTZ R4, R226, R135 ;  /* 0x00000087e2047221 */ /* 0x000fe20000010000 */
[C---:B----4-:R-:W-:Y:S05]  /*16840*/  HMMA.16816.F32 R100, R168.reuse, R8, R100 ;  /* 0x00000008a864723c */ /* 0x050fea0000001864 */
[----:B------:R-:W-:Y:S01]  /*16850*/  FADD.FTZ R4, R229, R4 ;  /* 0x00000004e5047221 */ /* 0x000fe20000010000 */
[C---:B------:R-:W-:Y:S05]  /*16860*/  HMMA.16816.F32 R104, R168.reuse, R10, R104 ;  /* 0x0000000aa868723c */ /* 0x040fea0000001868 */
[----:B------:R-:W-:Y:S01]  /*16870*/  FADD.FTZ R0, R220, R4 ;  /* 0x00000004dc007221 */ /* 0x000fe20000010000 */
[C---:B--2---:R-:W-:Y:S05]  /*16880*/  HMMA.16816.F32 R108, R168.reuse, R12, R108 ;  /* 0x0000000ca86c723c */ /* 0x044fea000000186c */
        /* <DEDUP_REMOVED lines=19> */
[----:B------:R-:W-:Y:S01]  /*169c0*/  IMAD.MOV.U32 R133, RZ, RZ, R132 ;  /* 0x000000ffff857224 */ /* 0x000fe200078e0084 */
[----:B------:R2:W-:Y:S04]  /*169d0*/  STL [R1+0x34], R2 ;  /* 0x0000340201007387 */ /* 0x0005e80000100800 */
[----:B------:R2:W-:Y:S01]  /*169e0*/  STL [R1+0x50], R0 ;  /* 0x0000500001007387 */ /* 0x0005e20000100800 */
[----:B------:R-:W-:Y:S05]  /*169f0*/  @P0 BRA `(.L_x_1256) ;  /* 0xffffffac004c0947 */ /* 0x000fea000383ffff */
.L_x_1255:
        /* <DEDUP_REMOVED lines=305> */
.L_x_1259:
        /* <DEDUP_REMOVED lines=28> */
[----:B-1----:R-:W1:Y:S01]  /*17ed0*/  @P1 LDC.64 R4, c[0x0][0x2c0] ;  /* 0x0000b000ff041b82 */ /* 0x002e620000000a00 */
[----:B------:R-:W-:Y:S02]  /*17ee0*/  SHF.R.S32.HI R18, RZ, 0x1f, R23 ;  /* 0x0000001fff127819 */ /* 0x000fe40000011417 */
[----:B------:R4:W-:Y:S02]  /*17ef0*/  STS [R7+0x6400], R12 ;  /* 0x0064000c07007388 */ /* 0x0009e40000000800 */
[----:B------:R-:W-:Y:S02]  /*17f00*/  LEA.HI R2, R18, R23, RZ, 0x5 ;  /* 0x0000001712027211 */ /* 0x000fe400078f28ff */
[----:B------:R2:W-:Y:S01]  /*17f10*/  STS [R6+0x6400], R10 ;  /* 0x0064000a06007388 */ /* 0x0005e20000000800 */
[----:B---3--:R-:W-:-:S03]  /*17f20*/  SHF.R.S32.HI R9, RZ, 0x3, R19 ;  /* 0x00000003ff097819 */ /* 0x008fc60000011413 */
[----:B------:R3:W-:Y:S01]  /*17f30*/  STS [R6+0x6000], R11 ;  /* 0x0060000b06007388 */ /* 0x0007e20000000800 */
[----:B------:R-:W1:Y:S01]  /*17f40*/  S2R R15, SR_CTAID.Y ;  /* 0x00000000000f7919 */ /* 0x000e620000002600 */
[----:B------:R-:W3:Y:S08]  /*17f50*/  @P5 LDC R14, c[0x0][0x2e8] ;  /* 0x0000ba00ff0e5b82 */ /* 0x000ef00000000800 */
[----:B------:R-:W3:Y:S01]  /*17f60*/  @P1 LDC R8, c[0x0][0x2c0] ;  /* 0x0000b000ff081b82 */ /* 0x000ee20000000800 */
[----:B----4-:R-:W-:Y:S01]  /*17f70*/  IMAD.IADD R7, R171, 0x1, -R0 ;  /* 0x00000001ab077824 */ /* 0x010fe200078e0a00 */
[----:B------:R-:W-:Y:S01]  /*17f80*/  LEA.HI.SX32 R12, R19, 0x10, 0x1d ;  /* 0x00000010130c7811 */ /* 0x000fe200078feaff */
[----:B-1----:R-:W-:Y:S01]  /*17f90*/  @P1 IMAD R0, R5, R4, RZ ;  /* 0x0000000405001224 */ /* 0x002fe200078e02ff */
[----:B------:R-:W-:Y:S01]  /*17fa0*/  @!P0 CS2R R4, SRZ ;  /* 0x0000000000048805 */ /* 0x000fe2000001ff00 */
[----:B--2---:R1:W2:Y:S01]  /*17fb0*/  @P5 MUFU.LG2 R10, R133 ;  /* 0x00000085000a5308 */ /* 0x0042a20000000c00 */
        /* <DEDUP_REMOVED lines=10> */
.L_x_1260:
[----:B------:R-:W-:Y:S05]  /*18060*/  @P1 BRA `(.L_x_1261) ;  /* 0x0000000000181947 */ /* 0x000fea0003800000 */
[----:B------:R-:W3:Y:S01]  /*18070*/  LDC R0, c[0x0][0x2c4] ;  /* 0x0000b100ff007b82 */ /* 0x000ee20000000800 */
[----:B------:R-:W-:Y:S02]  /*18080*/  ISETP.NE.AND P0, PT, RZ, UR8, PT ;  /* 0x00000008ff007c0c */ /* 0x000fe4000bf05270 */
[----:B------:R-:W-:-:S05]  /*18090*/  MOV R8, 0x1 ;  /* 0x0000000100087802 */ /* 0x000fca0000000f00 */
[----:B------:R-:W4:Y:S08]  /*180a0*/  LDC R6, c[0x0][0x270] ;  /* 0x00009c00ff067b82 */ /* 0x000f300000000800 */
[----:B---3--:R-:W4:Y:S02]  /*180b0*/  @P0 LDC R0, c[0x0][0x2e4] ;  /* 0x0000b900ff000b82 */ /* 0x008f240000000800 */
[----:B----4-:R-:W-:-:S07]  /*180c0*/  IMAD R6, R0, R6, RZ ;  /* 0x0000000600067224 */ /* 0x010fce00078e02ff */
.L_x_1261:
[----:B------:R-:W-:Y:S01]  /*180d0*/  BAR.SYNC.DEFER_BLOCKING 0x0 ;  /* 0x0000000000007b1d */ /* 0x000fe20000010000 */
[----:B------:R-:W-:Y:S01]  /*180e0*/  LOP3.LUT R2, R2, 0xffffffe0, RZ, 0xc0, !PT ;  /* 0xffffffe002027812 */ /* 0x000fe200078ec0ff */
[----:B------:R-:W-:Y:S01]  /*180f0*/  IMAD R6, R15, R6, RZ ;  /* 0x000000060f067224 */ /* 0x000fe200078e02ff */
[----:B------:R-:W-:Y:S01]  /*18100*/  ISETP.GE.AND P0, PT, R9, UR4, PT ;  /* 0x0000000409007c0c */ /* 0x000fe2000bf06270 */
[----:B------:R-:W-:Y:S01]  /*18110*/  IMAD.MOV.U32 R16, RZ, RZ, 0x7f800000 ;  /* 0x7f800000ff107424 */ /* 0x000fe200078e00ff */
[----:B------:R-:W-:Y:S01]  /*18120*/  SHF.R.S32.HI R9, RZ, 0x1f, R46 ;  /* 0x0000001fff097819 */ /* 0x000fe2000001142e */
[----:B------:R-:W-:Y:S02]  /*18130*/  IMAD.IADD R2, R23, 0x1, -R2 ;  /* 0x0000000117027824 */ /* 0x000fe400078e0a02 */
[----:B------:R-:W3:Y:S01]  /*18140*/  @P3 LDC R17, c[0x0][0x2e8] ;  /* 0x0000ba00ff113b82 */ /* 0x000ee20000000800 */
[----:B------:R-:W-:Y:S01]  /*18150*/  ISETP.GE.AND P6, PT, R11, UR4, PT ;  /* 0x000000040b007c0c */ /* 0x000fe2000bfc6270 */
[----:B------:R-:W4:Y:S01]  /*18160*/  @P3 MUFU.LG2 R13, R134 ;  /* 0x00000086000d3308 */ /* 0x000f220000000c00 */
[----:B------:R-:W-:Y:S01]  /*18170*/  LEA.HI R9, R9, R46, RZ, 0x2 ;  /* 0x0000002e09097211 */ /* 0x000fe200078f10ff */
[----:B------:R-:W-:Y:S01]  /*18180*/  BSSY B0, `(.L_x_1262) ;  /* 0x000002d000007945 */ /* 0x000fe20003800000 */
[----:B------:R-:W-:Y:S01]  /*18190*/  SHF.R.S32.HI R11, RZ, 0x1f, R2 ;  /* 0x0000001fff0b7819 */ /* 0x000fe20000011402 */
[----:B------:R-:W-:Y:S01]  /*181a0*/  IMAD.MOV.U32 R15, RZ, RZ, 0x7f800000 ;  /* 0x7f800000ff0f7424 */ /* 0x000fe200078e00ff */
[----:B------:R-:W-:-:S02]  /*181b0*/  LOP3.LUT P1, RZ, R7, 0x3, RZ, 0xc0, !PT ;  /* 0x0000000307ff7812 */ /* 0x000fc4000782c0ff */
[----:B------:R-:W-:Y:S02]  /*181c0*/  LEA.HI R11, R11, R2, RZ, 0x2 ;  /* 0x000000020b0b7211 */ /* 0x000fe400078f10ff */
[----:B------:R-:W-:Y:S01]  /*181d0*/  LOP3.LUT R2, R9, 0xffffffc, RZ, 0xc0, !PT ;  /* 0x0ffffffc09027812 */ /* 0x000fe200078ec0ff */
[----:B--2---:R-:W-:Y:S01]  /*181e0*/  @P5 FMUL.FTZ R9, R10, 0.69314718246459960938 ;  /* 0x3f3172180a095820 */ /* 0x004fe20000410000 */
        /* <DEDUP_REMOVED lines=10> */
[----:B----4-:R-:W-:Y:S01]  /*18290*/  @P3 FMUL.FTZ R10, R13, 0.69314718246459960938 ;  /* 0x3f3172180d0a3820 */ /* 0x010fe20000410000 */
[----:B------:R-:W-:Y:S02]  /*182a0*/  LOP3.LUT R6, R18, 0xfffffff8, RZ, 0xc0, !PT ;  /* 0xfffffff812067812 */ /* 0x000fe400078ec0ff */
[----:B------:R-:W-:Y:S01]  /*182b0*/  IADD3 R4, P5, P2, R0, R4, R2 ;  /* 0x0000000400047210 */ /* 0x000fe20007abe002 */
[----:B---3--:R-:W-:Y:S01]  /*182c0*/  @P3 FFMA.FTZ R15, R3, R17, R10 ;  /* 0x00000011030f3223 */ /* 0x008fe2000001000a */
[----:B------:R-:W-:Y:S01]  /*182d0*/  SHF.R.S32.HI R9, RZ, 0x1f, R0 ;  /* 0x0000001fff097819 */ /* 0x000fe20000011400 */
[----:B------:R-:W-:Y:S01]  /*182e0*/  IMAD.IADD R14, R23, 0x1, -R6 ;  /* 0x00000001170e7824 */ /* 0x000fe200078e0a06 */
[----:B------:R-:W-:Y:S01]  /*182f0*/  SHF.R.S32.HI R2, RZ, 0x1f, R2 ;  /* 0x0000001fff027819 */ /* 0x000fe20000011402 */
[----:B------:R-:W-:-:S03]  /*18300*/  IMAD R0, R12, 0x10, R7 ;  /* 0x000000100c007824 */ /* 0x000fc600078e0207 */
[----:B------:R-:W-:Y:S01]  /*18310*/  IADD3.X R5, R9, R5, R2, P5, P2 ;  /* 0x0000000509057210 */ /* 0x000fe20002fe4402 */
[----:B--2---:R-:W-:Y:S06]  /*18320*/  @P1 BRA `(.L_x_1263) ;  /* 0x0000000000481947 */ /* 0x004fec0003800000 */
        /* <DEDUP_REMOVED lines=18> */
.L_x_1263:
[----:B------:R-:W-:Y:S05]  /*18450*/  BSYNC B0 ;  /* 0x0000000000007941 */ /* 0x000fea0003800000 */
.L_x_1262:
        /* <DEDUP_REMOVED lines=43> */
.L_x_1265:
[----:B------:R-:W-:Y:S05]  /*18710*/  BSYNC B0 ;  /* 0x0000000000007941 */ /* 0x000fea0003800000 */
.L_x_1264:
        /* <DEDUP_REMOVED lines=27> */
.L_x_1267:
[----:B------:R-:W-:Y:S05]  /*188d0*/  BSYNC B0 ;  /* 0x0000000000007941 */ /* 0x000fea0003800000 */
.L_x_1266:
        /* <DEDUP_REMOVED lines=27> */
.L_x_1269:
[----:B------:R-:W-:Y:S05]  /*18a90*/  BSYNC B0 ;  /* 0x0000000000007941 */ /* 0x000fea0003800000 */
.L_x_1268:
        /* <DEDUP_REMOVED lines=27> */
.L_x_1270:
        /* <DEDUP_REMOVED lines=11> */
.L_x_2410:


//--------------------- .text._ZN5flash16flash_fwd_kernelI23Flash_fwd_kernel_traitsILi256ELi64ELi64ELi4ELb0ELb0EN7cutlass6half_tE19Flash_kernel_traitsILi256ELi64ELi64ELi4ES3_EELb1ELb0ELb1ELb0ELb0ELb0ELb0ELb1EEEvNS_16Flash_fwd_paramsE --------------------------
	.section	.text._ZN5flash16flash_fwd_kernelI23Flash_fwd_kernel_traitsILi256ELi64ELi64ELi4ELb0ELb0EN7cutlass6half_tE19Flash_kernel_traitsILi256ELi64ELi64ELi4ES3_EELb1ELb0ELb1ELb0ELb0ELb0ELb0ELb1EEEvNS_16Flash_fwd_paramsE,"ax",@progbits
	.align	128
        .global         _ZN5flash16flash_fwd_kernelI23Flash_fwd_kernel_traitsILi256ELi64ELi64ELi4ELb0ELb0EN7cutlass6half_tE19Flash_kernel_traitsILi256ELi64ELi64ELi4ES3_EELb1ELb0ELb1ELb0ELb0ELb0ELb0ELb1EEEvNS_16Flash_fwd_paramsE
        .type           _ZN5flash16flash_fwd_kernelI23Flash_fwd_kernel_traitsILi256ELi64ELi64ELi4ELb0ELb0EN7cutlass6half_tE19Flash_kernel_traitsILi256ELi64ELi64ELi4ES3_EELb1ELb0ELb1ELb0ELb0ELb0ELb0ELb1EEEvNS_16Flash_fwd_paramsE,@function
        .size           _ZN5flash16flash_fwd_kernelI23Flash_fwd_kernel_traitsILi256ELi64ELi64ELi4ELb0ELb0EN7cutlass6half_tE19Flash_kernel_traitsILi256ELi64ELi64ELi4ES3_EELb1ELb0ELb1ELb0ELb0ELb0ELb0ELb1EEEvNS_16Flash_fwd_paramsE,(.L_x_2411 - _ZN5flash16flash_fwd_kernelI23Flash_fwd_kernel_traitsILi256ELi64ELi64ELi4ELb0ELb0EN7cutlass6half_tE19Flash_kernel_traitsILi256ELi64ELi64ELi4ES3_EELb1ELb0ELb1ELb0ELb0ELb0ELb0ELb1EEEvNS_16Flash_fwd_paramsE)
        .other          _ZN5flash16flash_fwd_kernelI23Flash_fwd_kernel_traitsILi256ELi64ELi64ELi4ELb0ELb0EN7cutlass6half_tE19Flash_kernel_traitsILi256ELi64ELi64ELi4ES3_EELb1ELb0ELb1ELb0ELb0ELb0ELb0ELb1EEEvNS_16Flash_fwd_paramsE,@"STO_CUDA_ENTRY STV_DEFAULT"
_ZN5flash16flash_fwd_kernelI23Flash_fwd_kernel_traitsILi256ELi64ELi64ELi4ELb0ELb0EN7cutlass6half_tE19Flash_kernel_traitsILi256ELi64ELi64ELi4ES3_EELb1ELb0ELb1ELb0ELb0ELb0ELb0ELb1EEEvNS_16Flash_fwd_paramsE:
.text._ZN5flash16flash_fwd_kernelI23Flash_fwd_kernel_traitsILi256ELi64ELi64ELi4ELb0ELb0EN7cutlass6half_tE19Flash_kernel_traitsILi256ELi64ELi64ELi4ES3_EELb1ELb0ELb1ELb0ELb0ELb0ELb0ELb1EEEvNS_16Flash_fwd_paramsE:
        /* <DEDUP_REMOVED lines=15> */
[----:B------:R-:W-:Y:S01]  /*00f0*/  S2UR UR12, SR_CTAID.Y ;  /* 0x00000000000c79c3 */ /* 0x000fe20000002600 */
[----:B------:R-:W-:Y:S01]  /*0100*/  UMOV UR15, 0xffffffff ;  /* 0xffffffff000f7882 */ /* 0x000fe20000000000 */
[----:B------:R-:W-:Y:S01]  /*0110*/  UMOV UR13, URZ ;  /* 0x0000003f000d7c82 */ /* 0x000fe20008000000 */
[----:B------:R-:W-:Y:S01]  /*0120*/  UMOV UR18, 0xffffffff ;  /* 0xffffffff00127882 */ /* 0x000fe20000000000 */
[----:B------:R-:W-:-:S04]  /*0130*/  ULDC.U8 UR14, c[0x0][0x388] ;  /* 0x0000e200000e7ab9 */ /* 0x000fc80000000000 */
[----:B------:R-:W1:Y:S08]  /*0140*/  S2UR UR4, SR_CTAID.Z ;  /* 0x00000000000479c3 */ /* 0x000e700000002700 */
[----:B------:R-:W5:Y:S01]  /*0150*/  @P2 LDC R0, c[0x0][0x3b0] ;  /* 0x0000ec00ff002b82 */ /* 0x000f620000000800 */
[----:B--2---:R-:W-:Y:S02]  /*0160*/  @P2 IMAD.MOV.U32 R2, RZ, RZ, R9 ;  /* 0x000000ffff022224 */ /* 0x004fe400078e0009 */
[----:B---3--:R-:W-:-:S06]  /*0170*/  @P2 IMAD.MOV.U32 R3, RZ, RZ, R8 ;  /* 0x000000ffff032224 */ /* 0x008fcc00078e0008 */
[----:B------:R-:W2:Y:S01]  /*0180*/  @P2 LDG.E.64 R2, desc[UR28][R2.64] ;  /* 0x0000001c02022981 */ /* 0x000ea2000c1e1b00 */
[----:B------:R-:W-:Y:S02]  /*0190*/  UISETP.NE.U32.AND UP2, UPT, UR8, URZ, UPT ;  /* 0x0000003f0800728c */ /* 0x000fe4000bf45070 */
[----:B------:R-:W-:Y:S02]  /*01a0*/  UISETP.NE.U32.AND UP1, UPT, UR6, URZ, UPT ;  /* 0x0000003f0600728c */ /* 0x000fe4000bf25070 */
[----:B------:R-:W-:Y:S02]  /*01b0*/  UISETP.NE.AND.EX UP2, UPT, UR9, URZ, UPT, UP2 ;  /* 0x0000003f0900728c */ /* 0x000fe4000bf45320 */
[----:B-1----:R-:W-:Y:S01]  /*01c0*/  ULOP3.LUT UR5, UR4, UR16, UR12, 0xfe, !UPT ;  /* 0x0000001004057292 */ /* 0x002fe2000f8efe0c */
[----:B------:R-:W-:Y:S01]  /*01d0*/  ULDC.64 UR8, c[0x0][0x2f0] ;  /* 0x0000bc0000087ab9 */ /* 0x000fe20000000a00 */
[----:B------:R-:W-:Y:S02]  /*01e0*/  UISETP.NE.AND.EX UP1, UPT, UR7, URZ, UPT, UP1 ;  /* 0x0000003f0700728c */ /* 0x000fe4000bf25310 */
[----:B------:R-:W-:Y:S01]  /*01f0*/  PLOP3.LUT P0, PT, PT, PT, UP2, 0x80, 0x0 ;  /* 0x000000000000781c */ /* 0x000fe20003f0f028 */
[----:B------:R-:W-:Y:S01]  /*0200*/  UIMAD.WIDE UR8, UR12, 0x4, UR8 ;  /* 0x000000040c0878a5 */ /* 0x000fe2000f8e0208 */
[----:B----4-:R-:W-:Y:S01]  /*0210*/  LOP3.LUT P3, RZ, R107, UR5, RZ, 0xfc, !PT ;  /* 0x000000056bff7c12 */ /* 0x010fe2000f86fcff */
[----:B------:R-:W-:Y:S01]  /*0220*/  ULDC.U8 UR5, c[0x0][0x3c2] ;  /* 0x0000f08000057ab9 */ /* 0x000fe20000000000 */
[----:B------:R-:W-:Y:S01]  /*0230*/  ULDC.64 UR6, c[0x0][0x2f8] ;  /* 0x0000be0000067ab9 */ /* 0x000fe20000000a00 */
[----:B------:R-:W-:-:S02]  /*0240*/  UISETP.NE.AND UP3, UPT, UR5, URZ, UPT ;  /* 0x0000003f0500728c */ /* 0x000fc4000bf65270 */
[----:B------:R-:W-:Y:S02]  /*0250*/  UISETP.EQ.U32.AND UP0, UPT, UR6, URZ, UPT ;  /* 0x0000003f0600728c */ /* 0x000fe4000bf02070 */
[----:B------:R-:W-:Y:S02]  /*0260*/  @UP1 ULDC.64 UR10, c[0x0][0x300] ;  /* 0x0000c000000a1ab9 */ /* 0x000fe40000000a00 */
[----:B------:R-:W-:-:S04]  /*0270*/  UISETP.EQ.OR.EX UP0, UPT, UR7, URZ, !UP3, UP0 ;  /* 0x0000003f0700728c */ /* 0x000fc8000df02700 */
[----:B------:R-:W1:Y:S01]  /*0280*/  @!P3 LDC.64 R6, c[0x0][0x3b8] ;  /* 0x0000ee00ff06bb82 */ /* 0x000e620000000a00 */
[----:B------:R-:W-:Y:S01]  /*0290*/  @UP1 UIMAD.WIDE UR10, UR12, 0x4, UR10 ;  /* 0x000000040c0a18a5 */ /* 0x000fe2000f8e020a */
        /* <DEDUP_REMOVED lines=12> */
[----:B------:R-:W-:-:S05]  /*0360*/  @!P3 IMAD.MOV.U32 R5, RZ, RZ, R8 ;  /* 0x000000ffff05b224 */ /* 0x000fca00078e0008 */
[----:B------:R1:W-:Y:S01]  /*0370*/  @!P3 STG.E.64 desc[UR28][R6.64+0x8], R4 ;  /* 0x000008040600b986 */ /* 0x0003e2000c101b1c */
[----:B------:R-:W-:Y:S01]  /*0380*/  PLOP3.LUT P2, PT, PT, PT, UP0, 0x80, 0x0 ;  /* 0x000000000000781c */ /* 0x000fe20003f4f008 */
[----:B------:R-:W-:Y:S02]  /*0390*/  UIMAD.WIDE UR8, UR12, 0x4, UR8 ;  /* 0x000000040c0878a5 */ /* 0x000fe4000f8e0208 */
        /* <DEDUP_REMOVED lines=26> */
.L_x_1271:
[----:B------:R-:W-:-:S05]  /*0540*/  ULDC UR5, c[0x0][0x2c8] ;  /* 0x0000b20000057ab9 */ /* 0x000fca0000000800 */
.L_x_1272:
        /* <DEDUP_REMOVED lines=21> */
[----:B------:R-:W-:Y:S01]  /*06a0*/  LOP3.LUT R0, R7, 0xffffffe0, RZ, 0xc0, !PT ;  /* 0xffffffe007007812 */ /* 0x000fe200078ec0ff */
[----:B------:R-:W-:Y:S02]  /*06b0*/  UIADD3 UR6, -UR17, 0x7f, UR27 ;  /* 0x0000007f11067890 */ /* 0x000fe4000fffe11b */
[----:B------:R-:W-:Y:S01]  /*06c0*/  UIADD3 UR10, UR30, UR27, -UR17 ;  /* 0x0000001b1e0a7290 */ /* 0x000fe2000fffe811 */
[----:B------:R-:W-:Y:S01]  /*06d0*/  ULDC UR21, c[0x0][0x398] ;  /* 0x0000e60000157ab9 */ /* 0x000fe20000000800 */
[----:B------:R-:W-:Y:S01]  /*06e0*/  ULDC UR22, c[0x0][0x394] ;  /* 0x0000e50000167ab9 */ /* 0x000fe20000000800 */
[----:B------:R-:W-:Y:S01]  /*06f0*/  UIADD3 UR8, UR30, 0x3f, URZ ;  /* 0x0000003f1e087890 */ /* 0x000fe2000fffe03f */
[----:B------:R-:W-:Y:S01]  /*0700*/  IMAD.IADD R2, R107, 0x1, -R0 ;  /* 0x000000016b027824 */ /* 0x000fe200078e0a00 */
        /* <DEDUP_REMOVED lines=18> */
[----:B------:R-:W-:Y:S01]  /*0830*/  ULDC.U8 UR5, c[0x0][0x3d8] ;  /* 0x0000f60000057ab9 */ /* 0x000fe20000000000 */
[----:B------:R-:W-:Y:S01]  /*0840*/  UISETP.NE.AND UP0, UPT, UR15, -0x1, UPT ;  /* 0xffffffff0f00788c */ /* 0x000fe2000bf05270 */
[----:B------:R-:W-:Y:S01]  /*0850*/  LEA.HI R8, R12, R107, RZ, 0x3 ;  /* 0x0000006b0c087211 */ /* 0x000fe200078f18ff */
[----:B------:R-:W-:Y:S01]  /*0860*/  UISETP.NE.AND UP2, UPT, UR5, URZ, UPT ;  /* 0x0000003f0500728c */ /* 0x000fe2000bf45270 */
[----:B------:R-:W-:Y:S02]  /*0870*/  ULDC.U8 UR6, c[0x0][0x3d9] ;  /* 0x0000f64000067ab9 */ /* 0x000fe40000000000 */
[----:B------:R-:W-:Y:S01]  /*0880*/  LOP3.LUT R0, R8, 0xfffffff8, RZ, 0xc0, !PT ;  /* 0xfffffff808007812 */ /* 0x000fe200078ec0ff */
[----:B------:R-:W-:Y:S02]  /*0890*/  UISETP.EQ.AND UP2, UPT, UR6, URZ, UP2 ;  /* 0x0000003f0600728c */ /* 0x000fe40009742270 */
[----:B------:R-:W-:Y:S02]  /*08a0*/  UISETP.NE.AND UP1, UPT, UR6, URZ, UPT ;  /* 0x0000003f0600728c */ /* 0x000fe4000bf25270 */
[----:B------:R-:W-:Y:S01]  /*08b0*/  IMAD.IADD R0, R107, 0x1, -R0 ;  /* 0x000000016b007824 */ /* 0x000fe200078e0a00 */
[----:B------:R-:W-:Y:S01]  /*08c0*/  @!UP0 USHF.R.S32.HI UR13, URZ, 0x1f, UR12 ;  /* 0x0000001f3f0d8899 */ /* 0x000fe2000801140c */
[----:B------:R-:W-:Y:S01]  /*08d0*/  @UP0 ULDC.64 UR8, c[0x0][0x298] ;  /* 0x0000a60000080ab9 */ /* 0x000fe20000000a00 */
[----:B------:R-:W-:Y:S01]  /*08e0*/  @!UP0 ULDC.64 UR6, c[0x0][0x290] ;  /* 0x0000a40000068ab9 */ /* 0x000fe20000000a00 */
[----:B------:R-:W-:Y:S01]  /*08f0*/  @UP0 UIMAD.WIDE.U32 UR10, UR15, UR8, URZ ;  /* 0x000000080f0a02a5 */ /* 0x000fe2000f8e003f */
[----:B------:R-:W-:-:S02]  /*0900*/  PLOP3.LUT P0, PT, PT, PT, UP1, 0x80, 0x0 ;  /* 0x000000000000781c */ /* 0x000fc40003f0f018 */
[----:B------:R-:W-:Y:S01]  /*0910*/  @UP2 ULDC UR14, c[0x0][0x2c4] ;  /* 0x0000b100000e2ab9 */ /* 0x000fe20000000800 */
[----:B------:R-:W-:Y:S02]  /*0920*/  @!UP0 UIMAD UR8, UR13, UR6, URZ ;  /* 0x000000060d0882a4 */ /* 0x000fe4000f8e023f */
[----:B------:R-:W-:Y:S02]  /*0930*/  @UP2 UIMAD UR14, UR12, UR14, URZ ;  /* 0x0000000e0c0e22a4 */ /* 0x000fe4000f8e023f */
[----:B------:R-:W-:Y:S02]  /*0940*/  @UP0 UIMAD UR9, UR15, UR9, UR11 ;  /* 0x000000090f0902a4 */ /* 0x000fe4000f8e020b */
[----:B------:R-:W-:Y:S02]  /*0950*/  @!UP0 UIMAD.WIDE.U32 UR18, UR12, UR6, URZ ;  /* 0x000000060c1282a5 */ /* 0x000fe4000f8e003f */
[----:B------:R-:W-:Y:S02]  /*0960*/  @!UP0 UIMAD UR8, UR12, UR7, UR8 ;  /* 0x000000070c0882a4 */ /* 0x000fe4000f8e0208 */
[----:B------:R-:W-:Y:S01]  /*0970*/  @UP2 USEL UR15, UR14, UR15, !UP0 ;  /* 0x0000000f0e0f2287 */ /* 0x000fe2000c000000 */
[----:B------:R-:W-:Y:S01]  /*0980*/  @UP1 ULDC.64 UR6, c[0x0][0x2c0] ;  /* 0x0000b00000061ab9 */ /* 0x000fe20000000a00 */
[----:B------:R-:W-:Y:S01]  /*0990*/  @!UP2 UMOV UR20, URZ ;  /* 0x0000003f0014ac82 */ /* 0x000fe20008000000 */
[----:B------:R-:W-:-:S02]  /*09a0*/  @UP1 UIMAD UR11, UR7, UR6, URZ ;  /* 0x00000006070b12a4 */ /* 0x000fc4000f8e023f */
[----:B------:R-:W-:Y:S01]  /*09b0*/  @UP2 USHF.R.S32.HI UR6, URZ, 0x1f, UR15 ;  /* 0x0000001f3f062899 */ /* 0x000fe2000801140f */
[----:B------:R-:W-:Y:S01]  /*09c0*/  @!UP2 UMOV UR21, URZ ;  /* 0x0000003f0015ac82 */ /* 0x000fe20008000000 */
[----:B------:R-:W-:Y:S01]  /*09d0*/  @UP1 ULDC UR13, c[0x0][0x2c0] ;  /* 0x0000b000000d1ab9 */ /* 0x000fe20000000800 */
[----:B------:R-:W-:Y:S01]  /*09e0*/  @UP1 UMOV UR14, 0x1 ;  /* 0x00000001000e1882 */ /* 0x000fe20000000000 */
[----:B------:R-:W-:Y:S01]  /*09f0*/  @!UP0 UIADD3 UR9, UR19, UR8, URZ ;  /* 0x0000000813098290 */ /* 0x000fe2000fffe03f */
[----:B------:R-:W-:Y:S01]  /*0a00*/  @!UP0 UMOV UR10, UR18 ;  /* 0x00000012000a8c82 */ /* 0x000fe20008000000 */
[----:B------:R-:W-:Y:S01]  /*0a10*/  @UP2 UMOV UR20, UR15 ;  /* 0x0000000f00142c82 */ /* 0x000fe20008000000 */
[----:B------:R-:W-:Y:S01]  /*0a20*/  @UP2 UMOV UR21, UR6 ;  /* 0x0000000600152c82 */ /* 0x000fe20008000000 */
[----:B------:R-:W-:Y:S08]  /*0a30*/  @P0 BRA `(.L_x_1274) ;  /* 0x0000000000180947 */ /* 0x000ff00003800000 */
[----:B------:R-:W-:Y:S01]  /*0a40*/  UISETP.NE.AND UP0, UPT, UR5, URZ, UPT ;  /* 0x0000003f0500728c */ /* 0x000fe2000bf05270 */
[----:B------:R-:W-:Y:S01]  /*0a50*/  ULDC UR11, c[0x0][0x2c4] ;  /* 0x0000b100000b7ab9 */ /* 0x000fe20000000800 */
[----:B------:R-:W-:Y:S01]  /*0a60*/  ULDC UR14, c[0x0][0x270] ;  /* 0x00009c00000e7ab9 */ /* 0x000fe20000000800 */
[----:B------:R-:W-:-:S08]  /*0a70*/  UMOV UR13, 0x1 ;  /* 0x00000001000d7882 */ /* 0x000fd00000000000 */
[----:B------:R-:W-:Y:S02]  /*0a80*/  @UP0 ULDC UR11, c[0x0][0x2e4] ;  /* 0x0000b900000b0ab9 */ /* 0x000fe40000000800 */
[----:B------:R-:W-:-:S12]  /*0a90*/  UIMAD UR14, UR11, UR14, URZ ;  /* 0x0000000e0b0e72a4 */ /* 0x000fd8000f8e023f */
.L_x_1274:
[C---:B------:R-:W-:Y:S01]  /*0aa0*/  ISETP.NE.AND P3, PT, R0.reuse, RZ, PT ;  /* 0x000000ff0000720c */ /* 0x040fe20003f65270 */
[----:B------:R-:W-:Y:S01]  /*0ab0*/  IMAD.SHL.U32 R0, R0, 0x8, RZ ;  /* 0x0000000800007824 */ /* 0x000fe200078e00ff */
[----:B------:R-:W-:Y:S01]  /*0ac0*/  UIADD3 UR17, -UR27, UR17, URZ ;  /* 0x000000111b117290 */ /* 0x000fe2000fffe13f */
[----:B------:R-:W-:Y:S01]  /*0ad0*/  SHF.R.S32.HI R8, RZ, 0x3, R8 ;  /* 0x00000003ff087819 */ /* 0x000fe20000011408 */
[----:B------:R-:W-:Y:S01]  /*0ae0*/  UIMAD UR14, UR12, UR14, URZ ;  /* 0x0000000e0c0e72a4 */ /* 0x000fe2000f8e023f */
[----:B------:R-:W-:Y:S01]  /*0af0*/  IMAD.U32 R6, RZ, RZ, UR16 ;  /* 0x00000010ff067e24 */ /* 0x000fe2000f8e00ff */
[----:B------:R-:W-:Y:S01]  /*0b00*/  IADD3 R2, P0, R0, UR10, RZ ;  /* 0x0000000a00027c10 */ /* 0x000fe2000ff1e0ff */
[----:B------:R-:W-:Y:S01]  /*0b10*/  USHF.R.S32.HI UR5, URZ, 0x1f, UR4 ;  /* 0x0000001f3f057899 */ /* 0x000fe20008011404 */
[----:B------:R-:W-:Y:S01]  /*0b20*/  ISETP.GE.AND P1, PT, R8, UR17, PT ;  /* 0x0000001108007c0c */ /* 0x000fe2000bf26270 */
[----:B------:R-:W-:Y:S01]  /*0b30*/  ULDC.64 UR6, c[0x0][0x2a0] ;  /* 0x0000a80000067ab9 */ /* 0x000fe20000000a00 */
[----:B------:R-:W-:Y:S01]  /*0b40*/  USEL UR14, UR14, URZ, !UP2 ;  /* 0x0000003f0e0e7287 */ /* 0x000fe2000d000000 */
[----:B------:R-:W-:Y:S01]  /*0b50*/  LEA.HI.X.SX32 R3, R0, UR9, 0x1, P0 ;  /* 0x0000000900037c11 */ /* 0x000fe200080f0eff */
[----:B------:R-:W-:Y:S01]  /*0b60*/  UIMAD UR5, UR5, UR6, URZ ;  /* 0x00000006050572a4 */ /* 0x000fe2000f8e023f */
[----:B------:R-:W-:Y:S01]  /*0b70*/  IMAD.U32 R12, RZ, RZ, UR6 ;  /* 0x00000006ff0c7e24 */ /* 0x000fe2000f8e00ff */
[----:B------:R-:W-:Y:S01]  /*0b80*/  UIMAD UR6, UR27, UR13, URZ ;  /* 0x0000000d1b0672a4 */ /* 0x000fe2000f8e023f */
[----:B------:R-:W-:Y:S01]  /*0b90*/  SHF.R.S32.HI R9, RZ, 0x1f, R8 ;  /* 0x0000001fff097819 */ /* 0x000fe20000011408 */
[----:B------:R-:W-:Y:S01]  /*0ba0*/  UIMAD UR14, UR4, UR11, UR14 ;  /* 0x0000000b040e72a4 */ /* 0x000fe2000f8e020e */
[----:B------:R-:W-:Y:S01]  /*0bb0*/  IMAD.WIDE.U32 R12, R12, UR4, R2 ;  /* 0x000000040c0c7c25 */ /* 0x000fe2000f8e0002 */
[----:B------:R-:W-:Y:S01]  /*0bc0*/  UIMAD UR5, UR4, UR7, UR5 ;  /* 0x00000007040572a4 */ /* 0x000fe2000f8e0205 */
[----:B------:R-:W-:Y:S01]  /*0bd0*/  IADD3 R14, R8, 0x10, RZ ;  /* 0x00000010080e7810 */ /* 0x000fe20007ffe0ff */
[----:B------:R-:W-:Y:S01]  /*0be0*/  USHF.R.S32.HI UR4, URZ, 0x1f, UR6 ;  /* 0x0000001f3f047899 */ /* 0x000fe20008011406 */
[----:B------:R-:W-:Y:S01]  /*0bf0*/  BSSY B0, `(.L_x_1275) ;  /* 0x000001e000007945 */ /* 0x000fe20003800000 */
[----:B------:R-:W-:Y:S01]  /*0c00*/  USHF.R.S32.HI UR7, URZ, 0x1f, UR14 ;  /* 0x0000001f3f077899 */ /* 0x000fe2000801140e */
[----:B------:R-:W-:Y:S01]  /*0c10*/  IMAD.WIDE R6, R6, 0x40, R8 ;  /* 0x0000004006067825 */ /* 0x000fe200078e0208 */
[----:B------:R-:W-:Y:S01]  /*0c20*/  UIADD3 UR6, UP1, UP0, UR6, UR20, UR14 ;  /* 0x0000001406067290 */ /* 0x000fe2000f83e00e */
[----:B------:R-:W-:-:S02]  /*0c30*/  IADD3 R11, R13, UR5, RZ ;  /* 0x000000050d0b7c10 */ /* 0x000fc4000fffe0ff */
[----:B------:R-:W-:Y:S01]  /*0c40*/  ISETP.GE.AND P0, PT, R14, UR17, PT ;  /* 0x000000110e007c0c */ /* 0x000fe2000bf06270 */
[----:B------:R-:W-:Y:S01]  /*0c50*/  UIADD3.X UR20, UR4, UR21, UR7, UP1, UP0 ;  /* 0x0000001504147290 */ /* 0x000fe20008fe0407 */
[----:B------:R-:W-:Y:S01]  /*0c60*/  VIADD R16, R8, 0x20 ;  /* 0x0000002008107836 */ /* 0x000fe20000000000 */
[C---:B------:R-:W-:Y:S01]  /*0c70*/  IADD3 R18, R0.reuse, 0x80, RZ ;  /* 0x0000008000127810 */ /* 0x040fe20007ffe0ff */
        /* <DEDUP_REMOVED lines=21> */
.L_x_1276:
[----:B------:R-:W-:Y:S05]  /*0dd0*/  BSYNC B0 ;  /* 0x0000000000007941 */ /* 0x000fea0003800000 */
.L_x_1275:
        /* <DEDUP_REMOVED lines=25> */
.L_x_1278:
[----:B------:R-:W-:Y:S05]  /*0f70*/  BSYNC B0 ;  /* 0x0000000000007941 */ /* 0x000fea0003800000 */
.L_x_1277:
        /* <DEDUP_REMOVED lines=24> */
.L_x_1280:
[----:B------:R-:W-:Y:S05]  /*1100*/  BSYNC B0 ;  /* 0x0000000000007941 */ /* 0x000fea0003800000 */
.L_x_1279:
        /* <DEDUP_REMOVED lines=27> */
.L_x_1282:
[----:B------:R-:W-:Y:S05]  /*12c0*/  BSYNC B0 ;  /* 0x0000000000007941 */ /* 0x000fea0003800000 */
.L_x_1281:
        /* <DEDUP_REMOVED lines=10> */
.L_x_1284:
[----:B------:R-:W-:Y:S05]  /*1370*/  BSYNC B0 ;  /* 0x0000000000007941 */ /* 0x000fea0003800000 */
.L_x_1283:
        /* <DEDUP_REMOVED lines=10> */
.L_x_1286:
[----:B------:R-:W-:Y:S05]  /*1420*/  BSYNC B0 ;  /* 0x0000000000007941 */ /* 0x000fea0003800000 */
.L_x_1285:
        /* <DEDUP_REMOVED lines=10> */
.L_x_1288:
[----:B------:R-:W-:Y:S05]  /*14d0*/  BSYNC B0 ;  /* 0x0000000000007941 */ /* 0x000fea0003800000 */
.L_x_1287:
        /* <DEDUP_REMOVED lines=10> */
.L_x_1273:
[----:B------:R-:W-:Y:S01]  /*1580*/  ULDC UR24, c[0x0][0x270] ;  /* 0x00009c0000187ab9 */ /* 0x000fe20000000800 */
[----:B------:R-:W-:Y:S01]  /*1590*/  UISETP.NE.AND UP1, UPT, UR15, -0x1, UPT ;  /* 0xffffffff0f00788c */ /* 0x000fe2000bf25270 */
[----:B------:R-:W-:Y:S01]  /*15a0*/  SHF.R.S32.HI R0, RZ, 0x1f, R2 ;  /* 0x0000001fff007819 */ /* 0x000fe20000011402 */
[----:B------:R-:W-:Y:S01]  /*15b0*/  UIMAD UR24, UR12, UR24, UR4 ;  /* 0x000000180c1872a4 */ /* 0x000fe2000f8e0204 */
[----:B------:R-:W-:Y:S01]  /*15c0*/  ULDC UR36, c[0x0][0x2d4] ;  /* 0x0000b50000247ab9 */ /* 0x000fe20000000800 */
[----:B------:R-:W-:Y:S02]  /*15d0*/  UISETP.NE.AND UP0, UPT, UR18, -0x1, UPT ;  /* 0xffffffff1200788c */ /* 0x000fe4000bf05270 */
[----:B------:R-:W-:Y:S02]  /*15e0*/  UIMAD UR36, UR24, UR36, UR27 ;  /* 0x00000024182472a4 */ /* 0x000fe4000f8e021b */
[----:B------:R-:W-:-:S03]  /*15f0*/  USHF.L.U32 UR24, UR24, 0x5, URZ ;  /* 0x0000000518187899 */ /* 0x000fc6000800063f */
[----:B------:R-:W-:Y:S01]  /*1600*/  @!UP1 USHF.R.S32.HI UR10, URZ, 0x1f, UR12 ;  /* 0x0000001f3f0a9899 */ /* 0x000fe2000801140c */
[----:B------:R-:W-:Y:S01]  /*1610*/  PLOP3.LUT P0, PT, PT, PT, UP0, 0x80, 0x0 ;  /* 0x000000000000781c */ /* 0x000fe20003f0f008 */
[----:B------:R-:W-:Y:S01]  /*1620*/  @!UP1 ULDC.64 UR6, c[0x0][0x228] ;  /* 0x00008a0000069ab9 */ /* 0x000fe20000000a00 */
[----:B------:R-:W-:Y:S01]  /*1630*/  @UP1 ULDC.64 UR8, c[0x0][0x240] ;  /* 0x0000900000081ab9 */ /* 0x000fe20000000a00 */
[----:B------:R-:W-:Y:S01]  /*1640*/  IADD3 R123, P2, P1, R9, UR24, R2 ;  /* 0x00000018097b7c10 */ /* 0x000fe2000f95e002 */
[----:B------:R-:W-:Y:S02]  /*1650*/  @!UP1 UIMAD UR10, UR10, UR6, URZ ;  /* 0x000000060a0a92a4 */ /* 0x000fe4000f8e023f */
[----:B------:R-:W-:Y:S02]  /*1660*/  @UP1 UIMAD.WIDE.U32 UR38, UR15, UR8, URZ ;  /* 0x000000080f2612a5 */ /* 0x000fe4000f8e003f */
[----:B------:R1:W-:Y:S01]  /*1670*/  STL [R1+0xe0], R123 ;  /* 0x0000e07b01007387 */ /* 0x0003e20000100800 */
[----:B------:R-:W-:-:S02]  /*1680*/  @UP0 UIADD3 UR23, UR13, UR18, URZ ;  /* 0x000000120d170290 */ /* 0x000fc4000fffe03f */
[----:B------:R-:W-:Y:S02]  /*1690*/  @!UP1 UIMAD UR7, UR12, UR7, UR10 ;  /* 0x000000070c0792a4 */ /* 0x000fe4000f8e020a */
[----:B------:R-:W-:Y:S01]  /*16a0*/  @UP1 UIMAD UR31, UR15, UR9, UR39 ;  /* 0x000000090f1f12a4 */ /* 0x000fe2000f8e0227 */
[----:B------:R-:W-:Y:S01]  /*16b0*/  @UP0 ULDC.64 UR10, c[0x0][0x248] ;  /* 0x00009200000a0ab9 */ /* 0x000fe20000000a00 */
[----:B------:R-:W-:Y:S02]  /*16c0*/  @!UP1 UIMAD.WIDE.U32 UR8, UR12, UR6, URZ ;  /* 0x000000060c0892a5 */ /* 0x000fe4000f8e003f */
[----:B------:R-:W-:Y:S02]  /*16d0*/  @UP0 UIMAD.WIDE.U32 UR34, UR23, UR10, URZ ;  /* 0x0000000a172202a5 */ /* 0x000fe4000f8e003f */
[----:B------:R-:W-:Y:S02]  /*16e0*/  USHF.R.S32.HI UR6, URZ, 0x1f, UR24 ;  /* 0x0000001f3f067899 */ /* 0x000fe40008011418 */
[----:B------:R-:W-:Y:S01]  /*16f0*/  @UP0 UIMAD UR23, UR23, UR11, URZ ;  /* 0x0000000b171702a4 */ /* 0x000fe2000f8e023f */
[----:B------:R-:W-:-:S02]  /*1700*/  ULDC UR20, c[0x0][0x2d8] ;  /* 0x0000b60000147ab9 */ /* 0x000fc40000000800 */
[----:B------:R-:W-:Y:S01]  /*1710*/  @UP0 UMOV UR24, UR34 ;  /* 0x0000002200180c82 */ /* 0x000fe20008000000 */
[----:B------:R-:W-:Y:S01]  /*1720*/  UIMAD UR36, UR36, UR20, URZ ;  /* 0x00000014242472a4 */ /* 0x000fe2000f8e023f */
        /* <DEDUP_REMOVED lines=17> */
.L_x_1289:
[----:B------:R-:W-:Y:S01]  /*1840*/  ULDC UR6, c[0x0][0x278] ;  /* 0x00009e0000067ab9 */ /* 0x000fe20000000800 */
[----:B------:R-:W2:Y:S01]  /*1850*/  S2R R3, SR_CTAID.Z ;  /* 0x0000000000037919 */ /* 0x000ea20000002700 */
[----:B------:R-:W-:Y:S01]  /*1860*/  IMAD.U32 R0, RZ, RZ, UR6 ;  /* 0x00000006ff007e24 */ /* 0x000fe2000f8e00ff */
[----:B------:R-:W-:Y:S01]  /*1870*/  UMOV UR34, URZ ;  /* 0x0000003f00227c82 */ /* 0x000fe20008000000 */
[----:B------:R-:W-:Y:S01]  /*1880*/  LEA.HI R5, R12, R107, RZ, 0x3 ;  /* 0x0000006b0c057211 */ /* 0x000fe200078f18ff */
[----:B------:R-:W-:Y:S01]  /*1890*/  IMAD.U32 R4, RZ, RZ, UR16 ;  /* 0x00000010ff047e24 */ /* 0x000fe2000f8e00ff */
[----:B------:R-:W-:Y:S02]  /*18a0*/  SHF.R.S32.HI R104, RZ, 0x5, R7 ;  /* 0x00000005ff687819 */ /* 0x000fe40000011407 */
[----:B------:R-:W-:Y:S02]  /*18b0*/  IABS R0, R0 ;  /* 0x0000000000007213 */ /* 0x000fe40000000000 */
[----:B------:R-:W-:-:S02]  /*18c0*/  SHF.R.S32.HI R32, RZ, 0x3, R5 ;  /* 0x00000003ff207819 */ /* 0x000fc40000011405 */
[----:B------:R-:W-:Y:S02]  /*18d0*/  R2UR UR7, R0 ;  /* 0x00000000000772ca */ /* 0x000fe400000e0000 */
[----:B------:R-:W-:-:S03]  /*18e0*/  SHF.R.S32.HI R33, RZ, 0x1f, R32 ;  /* 0x0000001fff217819 */ /* 0x000fc60000011420 */
[----:B------:R-:W-:Y:S01]  /*18f0*/  IMAD.WIDE R14, R4, 0x40, R32 ;  /* 0x00000040040e7825 */ /* 0x000fe200078e0220 */
[----:B------:R-:W-:Y:S01]  /*1900*/  SHF.R.S32.HI R4, RZ, 0x1f, R7 ;  /* 0x0000001fff047819 */ /* 0x000fe20000011407 */
[----:B------:R3:W-:Y:S06]  /*1910*/  STL.64 [R1], R32 ;  /* 0x0000002001007387 */ /* 0x0007ec0000100a00 */
[----:B------:R-:W4:Y:S08]  /*1920*/  I2F.RP R0, UR7 ;  /* 0x0000000700007d06 */ /* 0x000f300008209400 */
[----:B----4-:R-:W4:Y:S02]  /*1930*/  MUFU.RCP R0, R0 ;  /* 0x0000000000007308 */ /* 0x010f240000001000 */
[----:B----4-:R-:W-:-:S06]  /*1940*/  VIADD R0, R0, 0xffffffe ;  /* 0x0ffffffe00007836 */ /* 0x010fcc0000000000 */
[----:B------:R-:W4:Y:S02]  /*1950*/  F2I.FTZ.U32.TRUNC.NTZ R0, R0 ;  /* 0x0000000000007305 */ /* 0x000f24000021f000 */
[----:B----4-:R-:W-:Y:S02]  /*1960*/  R2UR UR35, R0 ;  /* 0x00000000002372ca */ /* 0x010fe400000e0000 */
[----:B--2---:R-:W-:-:S04]  /*1970*/  IABS R0, R3 ;  /* 0x0000000300007213 */ /* 0x004fc80000000000 */
[----:B------:R-:W-:Y:S02]  /*1980*/  R2UR UR8, R0 ;  /* 0x00000000000872ca */ /* 0x000fe400000e0000 */
[----:B------:R-:W-:-:S04]  /*1990*/  SHF.R.S32.HI R0, RZ, 0x1f, R2 ;  /* 0x0000001fff007819 */ /* 0x000fc80000011402 */
[----:B------:R-:W-:Y:S01]  /*19a0*/  LEA.HI R3, R0, R2, RZ, 0x2 ;  /* 0x0000000200037211 */ /* 0x000fe200078f10ff */
[----:B------:R-:W-:-:S03]  /*19b0*/  UIADD3 UR9, URZ, -UR35, URZ ;  /* 0x800000233f097290 */ /* 0x000fc6000fffe03f */
[----:B------:R-:W-:Y:S01]  /*19c0*/  LOP3.LUT R0, R3, 0x7ffffffc, RZ, 0xc0, !PT ;  /* 0x7ffffffc03007812 */ /* 0x000fe200078ec0ff */
[----:B------:R-:W-:Y:S01]  /*19d0*/  UIMAD UR9, UR9, UR7, URZ ;  /* 0x00000007090972a4 */ /* 0x000fe2000f8e023f */
[----:B------:R-:W-:-:S03]  /*19e0*/  SHF.R.S32.HI R105, RZ, 0x2, R3 ;  /* 0x00000002ff697819 */ /* 0x000fc60000011403 */
[----:B------:R-:W-:Y:S01]  /*19f0*/  UIMAD.WIDE.U32 UR34, UR35, UR9, UR34 ;  /* 0x00000009232272a5 */ /* 0x000fe2000f8e0022 */
[----:B------:R-:W-:Y:S01]  /*1a00*/  IMAD.IADD R6, R2, 0x1, -R0 ;  /* 0x0000000102067824 */ /* 0x000fe200078e0a00 */
[----:B------:R-:W-:Y:S01]  /*1a10*/  LOP3.LUT R0, R5, 0xfffffff8, RZ, 0xc0, !PT ;  /* 0xfffffff805007812 */ /* 0x000fe200078ec0ff */
[----:B------:R-:W-:-:S04]  /*1a20*/  IMAD.SHL.U32 R2, R32, 0x40, RZ ;  /* 0x0000004020027824 */ /* 0x000fc800078e00ff */
[----:B------:R-:W-:Y:S01]  /*1a30*/  UMOV UR9, UR35 ;  /* 0x0000002300097c82 */ /* 0x000fe20008000000 */
[----:B------:R-:W-:Y:S01]  /*1a40*/  IMAD.IADD R36, R107, 0x1, -R0 ;  /* 0x000000016b247824 */ /* 0x000fe200078e0a00 */
[----:B------:R-:W-:Y:S01]  /*1a50*/  UIMAD.WIDE.U32 UR34, UR9, UR8, URZ ;  /* 0x00000008092272a5 */ /* 0x000fe2000f8e003f */
[----:B------:R-:W-:Y:S01]  /*1a60*/  LEA.HI R0, R4, R104, RZ, 0x2 ;  /* 0x0000006804007211 */ /* 0x000fe200078f10ff */
[----:B------:R-:W-:Y:S01]  /*1a70*/  USHF.R.S32.HI UR34, URZ, 0x1f, UR4 ;  /* 0x0000001f3f227899 */ /* 0x000fe20008011404 */
[----:B------:R-:W-:Y:S01]  /*1a80*/  IMAD.SHL.U32 R24, R36, 0x8, RZ ;  /* 0x0000000824187824 */ /* 0x000fe200078e00ff */
[----:B------:R-:W-:Y:S02]  /*1a90*/  LOP3.LUT R2, R2, 0x1c0, RZ, 0xc0, !PT ;  /* 0x000001c002027812 */ /* 0x000fe400078ec0ff */
[----:B------:R-:W-:Y:S01]  /*1aa0*/  LOP3.LUT R0, R0, 0xffffffc, RZ, 0xc0, !PT ;  /* 0x0ffffffc00007812 */ /* 0x000fe200078ec0ff */
[----:B------:R-:W-:Y:S01]  /*1ab0*/  UMOV UR25, UR35 ;  /* 0x0000002300197c82 */ /* 0x000fe20008000000 */
[----:B------:R-:W-:Y:S01]  /*1ac0*/  LOP3.LUT R3, R2, 0x38, R24, 0xf8, !PT ;  /* 0x0000003802037812 */ /* 0x000fe200078ef818 */
[----:B------:R-:W-:Y:S01]  /*1ad0*/  UIADD3 UR9, -UR25, URZ, URZ ;  /* 0x0000003f19097290 */ /* 0x000fe2000fffe13f */
[----:B------:R-:W-:Y:S01]  /*1ae0*/  SHF.R.U32.HI R2, RZ, 0x3, R2 ;  /* 0x00000003ff027819 */ /* 0x000fe20000011602 */
[----:B------:R-:W-:Y:S01]  /*1af0*/  IMAD.IADD R0, R104, 0x1, -R0 ;  /* 0x0000000168007824 */ /* 0x000fe200078e0a00 */
[----:B------:R-:W-:Y:S01]  /*1b00*/  LEA.HI R4, R12, R107, RZ, 0x6 ;  /* 0x0000006b0c047211 */ /* 0x000fe200078f30ff */
[----:B------:R-:W-:Y:S01]  /*1b10*/  UIMAD UR8, UR7, UR9, UR8 ;  /* 0x00000009070872a4 */ /* 0x000fe2000f8e0208 */
[----:B------:R-:W-:Y:S01]  /*1b20*/  LOP3.LUT R3, R3, R2, RZ, 0x3c, !PT ;  /* 0x0000000203037212 */ /* 0x000fe200078e3cff */
[----:B------:R-:W-:Y:S01]  /*1b30*/  IMAD R2, R0, 0x10, R105 ;  /* 0x0000001000027824 */ /* 0x000fe200078e0269 */
[----:B------:R-:W-:Y:S01]  /*1b40*/  UIADD3 UR35, -UR27, UR17, URZ ;  /* 0x000000111b237290 */ /* 0x000fe2000fffe13f */
[----:B------:R-:W-:Y:S01]  /*1b50*/  IMAD.SHL.U32 R0, R6, 0x2, RZ ;  /* 0x0000000206007824 */ /* 0x000fe200078e00ff */
[----:B------:R-:W-:Y:S01]  /*1b60*/  UISETP.GT.U32.AND UP1, UPT, UR7, UR8, UPT ;  /* 0x000000080700728c */ /* 0x000fe2000bf24070 */
[----:B------:R-:W-:-:S02]  /*1b70*/  SHF.R.S32.HI R25, RZ, 0x1f, R24 ;  /* 0x0000001fff197819 */ /* 0x000fc40000011418 */
[----:B------:R-:W-:Y:S02]  /*1b80*/  IMAD R106, R2, UR20, R0 ;  /* 0x00000014026a7c24 */ /* 0x000fe4000f8e0200 */
[----:B------:R-:W-:-:S05]  /*1b90*/  IMAD.SHL.U32 R0, R4, 0x8, RZ ;  /* 0x0000000804007824 */ /* 0x000fca00078e00ff */
[----:B------:R-:W-:Y:S01]  /*1ba0*/  LOP3.LUT R213, R3, 0xfffffe00, R0, 0xf8, !PT ;  /* 0xfffffe0003d57812 */ /* 0x000fe200078ef800 */
[----:B------:R-:W-:Y:S02]  /*1bb0*/  @!UP1 UIADD3 UR8, UR8, -UR7, URZ ;  /* 0x8000000708089290 */ /* 0x000fe4000fffe03f */
[----:B------:R-:W-:Y:S02]  /*1bc0*/  @!UP1 UIADD3 UR25, UR25, 0x1, URZ ;  /* 0x0000000119199890 */ /* 0x000fe4000fffe03f */
[----:B------:R-:W-:Y:S02]  /*1bd0*/  UISETP.GE.U32.AND UP2, UPT, UR8, UR7, UPT ;  /* 0x000000070800728c */ /* 0x000fe4000bf46070 */
[----:B------:R-:W-:Y:S02]  /*1be0*/  ULOP3.LUT UR8, UR4, UR6, URZ, 0x3c, !UPT ;  /* 0x0000000604087292 */ /* 0x000fe4000f8e3c3f */
[----:B------:R-:W-:Y:S02]  /*1bf0*/  @UP0 UIADD3 UR7, UR13, UR18, URZ ;  /* 0x000000120d070290 */ /* 0x000fe4000fffe03f */
[----:B------:R-:W-:-:S03]  /*1c00*/  UISETP.GE.AND UP1, UPT, UR8, URZ, UPT ;  /* 0x0000003f0800728c */ /* 0x000fc6000bf26270 */
[----:B------:R-:W-:Y:S02]  /*1c10*/  @UP0 ULDC.64 UR8, c[0x0][0x250] ;  /* 0x0000940000080ab9 */ /* 0x000fe40000000a00 */
[----:B------:R-:W-:Y:S02]  /*1c20*/  @UP2 UIADD3 UR25, UR25, 0x1, URZ ;  /* 0x0000000119192890 */ /* 0x000fe4000fffe03f */
[----:B------:R-:W-:Y:S02]  /*1c30*/  UISETP.NE.AND UP2, UPT, UR6, URZ, UPT ;  /* 0x0000003f0600728c */ /* 0x000fe4000bf45270 */
[----:B------:R-:W-:Y:S02]  /*1c40*/  @UP0 UIMAD.WIDE.U32 UR40, UR7, UR8, URZ ;  /* 0x00000008072802a5 */ /* 0x000fe4000f8e003f */
[----:B------:R-:W-:Y:S01]  /*1c50*/  @UP0 UIMAD UR7, UR7, UR9, URZ ;  /* 0x00000009070702a4 */ /* 0x000fe2000f8e023f */
[----:B------:R-:W-:Y:S02]  /*1c60*/  UMOV UR18, UR25 ;  /* 0x0000001900127c82 */ /* 0x000fe40008000000 */
[----:B------:R-:W-:-:S02]  /*1c70*/  @!UP1 UIADD3 UR18, -UR18, URZ, URZ ;  /* 0x0000003f12129290 */ /* 0x000fc4000fffe13f */
[----:B------:R-:W-:Y:S02]  /*1c80*/  @UP0 UIADD3 UR25, UR41, UR7, URZ ;  /* 0x0000000729190290 */ /* 0x000fe4000fffe03f */
[----:B------:R-:W-:Y:S01]  /*1c90*/  @!UP2 ULOP3.LUT UR18, URZ, UR6, URZ, 0x33, !UPT ;  /* 0x000000063f12a292 */ /* 0x000fe2000f8e333f */
[----:B------:R-:W-:-:S03]  /*1ca0*/  @UP0 UMOV UR26, UR40 ;  /* 0x00000028001a0c82 */ /* 0x000fc60008000000 */
[----:B------:R-:W-:Y:S01]  /*1cb0*/  USHF.R.S32.HI UR37, URZ, 0x1f, UR18 ;  /* 0x0000001f3f257899 */ /* 0x000fe20008011412 */
[----:B---3--:R-:W-:Y:S11]  /*1cc0*/  @P0 BRA `(.L_x_1290) ;  /* 0x0000000000340947 */ /* 0x008ff60003800000 */
        /* <DEDUP_REMOVED lines=13> */
.L_x_1290:
[C---:B------:R-:W-:Y:S01]  /*1da0*/  IADD3 R2, P0, R24.reuse, UR38, RZ ;  /* 0x0000002618027c10 */ /* 0x040fe2000ff1e0ff */
[----:B------:R-:W-:Y:S01]  /*1db0*/  ULDC.64 UR12, c[0x0][0x260] ;  /* 0x00009800000c7ab9 */ /* 0x000fe20000000a00 */
[----:B------:R-:W2:Y:S01]  /*1dc0*/  S2UR UR39, SR_CgaCtaId ;  /* 0x00000000002779c3 */ /* 0x000ea20000008800 */
[----:B------:R-:W-:Y:S01]  /*1dd0*/  IMAD.U32 R18, RZ, RZ, UR12 ;  /* 0x0000000cff127e24 */ /* 0x000fe2000f8e00ff */
[----:B------:R-:W-:Y:S01]  /*1de0*/  IADD3.X R3, R25, UR31, RZ, P0, !PT ;  /* 0x0000001f19037c10 */ /* 0x000fe200087fe4ff */
[----:B------:R-:W-:Y:S01]  /*1df0*/  UIMAD UR31, UR37, UR12, URZ ;  /* 0x0000000c251f72a4 */ /* 0x000fe2000f8e023f */
[C---:B------:R-:W-:Y:S01]  /*1e00*/  IADD3 R124, R24.reuse, 0x40, RZ ;  /* 0x00000040187c7810 */ /* 0x040fe20007ffe0ff */
[C---:B------:R-:W-:Y:S01]  /*1e10*/  VIADD R122, R24.reuse, 0x80 ;  /* 0x00000080187a7836 */ /* 0x040fe20000000000 */
[----:B------:R-:W-:Y:S01]  /*1e20*/  IADD3 R119, R24, 0xc0, RZ ;  /* 0x000000c018777810 */ /* 0x000fe20007ffe0ff */
[----:B------:R-:W-:Y:S01]  /*1e30*/  UIMAD UR31, UR18, UR13, UR31 ;  /* 0x0000000d121f72a4 */ /* 0x000fe2000f8e021f */
[----:B------:R-:W-:Y:S01]  /*1e40*/  IMAD R0, R33, UR10, RZ ;  /* 0x0000000a21007c24 */ /* 0x000fe2000f8e02ff */
[----:B------:R3:W-:Y:S01]  /*1e50*/  STL [R1+0xac], R124 ;  /* 0x0000ac7c01007387 */ /* 0x0007e20000100800 */
[----:B------:R-:W-:Y:S01]  /*1e60*/  ULDC.64 UR12, c[0x0][0x268] ;  /* 0x00009a00000c7ab9 */ /* 0x000fe20000000a00 */
[----:B------:R-:W-:Y:S01]  /*1e70*/  IMAD.WIDE.U32 R4, R32, UR10, R24 ;  /* 0x0000000a20047c25 */ /* 0x000fe2000f8e0018 */
[----:B------:R-:W-:Y:S01]  /*1e80*/  ULDC.64 UR6, c[0x0][0x258] ;  /* 0x0000960000067ab9 */ /* 0x000fe20000000a00 */
[----:B------:R3:W-:Y:S01]  /*1e90*/  STL [R1+0xa8], R122 ;  /* 0x0000a87a01007387 */ /* 0x0007e20000100800 */
[----:B------:R-:W-:Y:S01]  /*1ea0*/  UIMAD UR34, UR34, UR6, URZ ;  /* 0x00000006222272a4 */ /* 0x000fe2000f8e023f */
[----:B------:R-:W-:Y:S01]  /*1eb0*/  IMAD.U32 R31, RZ, RZ, UR12 ;  /* 0x0000000cff1f7e24 */ /* 0x000fe2000f8e00ff */
[----:B------:R-:W-:Y:S01]  /*1ec0*/  IADD3 R10, P1, R4, UR24, RZ ;  /* 0x00000018040a7c10 */ /* 0x000fe2000ff3e0ff */
[----:B------:R-:W-:Y:S01]  /*1ed0*/  IMAD R6, R32, UR11, R0 ;  /* 0x0000000b20067c24 */ /* 0x000fe2000f8e0200 */
[----:B------:R-:W-:Y:S01]  /*1ee0*/  UIMAD UR7, UR4, UR7, UR34 ;  /* 0x00000007040772a4 */ /* 0x000fe2000f8e0222 */
[----:B------:R-:W-:Y:S01]  /*1ef0*/  IMAD.U32 R0, RZ, RZ, UR6 ;  /* 0x00000006ff007e24 */ /* 0x000fe2000f8e00ff */
[----:B------:R3:W-:Y:S01]  /*1f00*/  STL [R1+0xe4], R31 ;  /* 0x0000e41f01007387 */ /* 0x0007e20000100800 */
[----:B------:R-:W-:Y:S01]  /*1f10*/  UIMAD UR37, UR37, UR12, URZ ;  /* 0x0000000c252572a4 */ /* 0x000fe2000f8e023f */
[----:B------:R-:W-:Y:S01]  /*1f20*/  IADD3.X R11, R5, UR23, R6, P1, !PT ;  /* 0x00000017050b7c10 */ /* 0x000fe20008ffe406 */
[----:B------:R-:W-:Y:S01]  /*1f30*/  IMAD.WIDE.U32 R16, R0, UR4, R2 ;  /* 0x0000000400107c25 */ /* 0x000fe2000f8e0002 */
[----:B------:R3:W-:Y:S01]  /*1f40*/  STL [R1+0xb0], R119 ;  /* 0x0000b07701007387 */ /* 0x0007e20000100800 */
[C---:B------:R-:W-:Y:S01]  /*1f50*/  ISETP.GE.AND P1, PT, R32.reuse, UR35, PT ;  /* 0x0000002320007c0c */ /* 0x040fe2000bf26270 */
[----:B------:R-:W-:Y:S01]  /*1f60*/  UMOV UR4, 0x400 ;  /* 0x0000040000047882 */ /* 0x000fe20000000000 */
[----:B------:R-:W-:Y:S01]  /*1f70*/  IADD3 R26, R32, 0x10, RZ ;  /* 0x00000010201a7810 */ /* 0x000fe20007ffe0ff */
[----:B--2---:R-:W-:Y:S01]  /*1f80*/  ULEA UR4, UR39, UR4, 0x18 ;  /* 0x0000000427047291 */ /* 0x004fe2000f8ec03f */
[----:B------:R-:W-:Y:S01]  /*1f90*/  IADD3 R13, R17, UR7, RZ ;  /* 0x00000007110d7c10 */ /* 0x000fe2000fffe0ff */
[----:B------:R-:W-:Y:S01]  /*1fa0*/  UIADD3 UR34, UR19, -0x1, URZ ;  /* 0xffffffff13227890 */ /* 0x000fe2000fffe03f */
[----:B------:R-:W-:Y:S01]  /*1fb0*/  BSSY B0, `(.L_x_1291) ;  /* 0x0000034000007945 */ /* 0x000fe20003800000 */
[----:B------:R-:W-:Y:S01]  /*1fc0*/  UIMAD UR13, UR18, UR13, UR37 ;  /* 0x0000000d120d72a4 */ /* 0x000fe2000f8e0225 */
[----:B------:R-:W-:Y:S01]  /*1fd0*/  LEA.HI R23, R12, R107, RZ, 0x4 ;  /* 0x0000006b0c177211 */ /* 0x000fe200078f20ff */
[----:B------:R-:W-:Y:S01]  /*1fe0*/  VIADD R28, R32, 0x20 ;  /* 0x00000020201c7836 */ /* 0x000fe20000000000 */
[----:B------:R-:W-:Y:S01]  /*1ff0*/  ISETP.GE.AND P0, PT, R26, UR35, PT ;  /* 0x000000231a007c0c */ /* 0x000fe2000bf06270 */
[----:B------:R-:W-:Y:S01]  /*2000*/  VIADD R29, R32, 0x30 ;  /* 0x00000030201d7836 */ /* 0x000fe20000000000 */
        /* <DEDUP_REMOVED lines=12> */
[----:B------:R-:W2:Y:S01]  /*20d0*/  @!P6 LDC.64 R6, c[0x0][0x210] ;  /* 0x00008400ff06eb82 */ /* 0x000ea20000000a00 */
[----:B------:R4:W-:Y:S07]  /*20e0*/  @P6 STS.128 [R213], RZ ;  /* 0x000000ffd5006388 */ /* 0x0009ee0000000c00 */
[----:B------:R-:W5:Y:S08]  /*20f0*/  @!P5 LDC.64 R4, c[0x0][0x210] ;  /* 0x00008400ff04db82 */ /* 0x000f700000000a00 */
[----:B------:R-:W1:Y:S01]  /*2100*/  @!P4 LDC.64 R2, c[0x0][0x210] ;  /* 0x00008400ff02cb82 */ /* 0x000e620000000a00 */
[----:B--2---:R-:W-:-:S04]  /*2110*/  @!P6 LEA R6, P3, R8, R6, 0x1 ;  /* 0x000000060806e211 */ /* 0x004fc800078608ff */
[C-C-:B------:R-:W-:Y:S02]  /*2120*/  @!P6 LEA.HI.X R7, R8.reuse, R7, R0.reuse, 0x1, P3 ;  /* 0x000000070807e211 */ /* 0x140fe400018f0c00 */
[----:B------:R-:W-:Y:S02]  /*2130*/  ISETP.GE.AND P3, PT, R119, UR37, PT ;  /* 0x0000002577007c0c */ /* 0x000fe4000bf66270 */
[C---:B-----5:R-:W-:Y:S01]  /*2140*/  @!P5 LEA R4, P2, R8.reuse, R4, 0x1 ;  /* 0x000000040804d211 */ /* 0x060fe200078408ff */
[----:B------:R-:W-:Y:S01]  /*2150*/  @!PT LDS RZ, [RZ] ;  /* 0x00000000fffff984 */ /* 0x000fe20000000800 */
[----:B------:R-:W-:Y:S01]  /*2160*/  @!PT LDS RZ, [RZ] ;  /* 0x00000000fffff984 */ /* 0x000fe20000000800 */
[----:B------:R-:W-:Y:S01]  /*2170*/  @!PT LDS RZ, [RZ] ;  /* 0x00000000fffff984 */ /* 0x000fe20000000800 */
[----:B------:R4:W-:Y:S03]  /*2180*/  @!P6 LDGSTS.E.BYPASS.LTC128B.128 [R213], desc[UR28][R6.64] ;  /* 0x0000000006d5efae */ /* 0x0009e6000b901d5c */
        /* <DEDUP_REMOVED lines=22> */
.L_x_1292:
[----:B------:R-:W-:Y:S05]  /*22f0*/  BSYNC B0 ;  /* 0x0000000000007941 */ /* 0x000fea0003800000 */
.L_x_1291:
[----:B------:R-:W-:Y:S01]  /*2300*/  IMAD.WIDE.U32 R34, R18, UR18, R10 ;  /* 0x0000001212227c25 */ /* 0x000fe2000f8e000a */
[----:B------:R-:W-:Y:S01]  /*2310*/  ULEA UR6, UR19, UR36, 0x6 ;  /* 0x0000002413067291 */ /* 0x000fe2000f8e303f */
[----:B------:R-:W-:Y:S01]  /*2320*/  BSSY B0, `(.L_x_1293) ;  /* 0x000003b000007945 */ /* 0x000fe20003800000 */
[----:B------:R-:W-:Y:S01]  /*2330*/  ISETP.GE.AND P4, PT, R28, UR35, PT ;  /* 0x000000231c007c0c */ /* 0x000fe2000bf86270 */
[----:B------:R-:W-:Y:S01]  /*2340*/  IMAD R0, R33, UR8, RZ ;  /* 0x0000000821007c24 */ /* 0x000fe2000f8e02ff */
[----:B------:R1:W-:Y:S01]  /*2350*/  STL.64 [R1+0xc0], R34 ;  /* 0x0000c02201007387 */ /* 0x0003e20000100a00 */
[----:B------:R-:W-:Y:S01]  /*2360*/  UIADD3 UR6, UR6, -0x40, URZ ;  /* 0xffffffc006067890 */ /* 0x000fe2000fffe03f */
[----:B------:R-:W-:Y:S01]  /*2370*/  ISETP.GE.AND P5, PT, R29, UR35, PT ;  /* 0x000000231d007c0c */ /* 0x000fe2000bfa6270 */
[----:B------:R-:W-:Y:S01]  /*2380*/  IMAD.WIDE.U32 R20, R32, UR8, R24 ;  /* 0x0000000820147c25 */ /* 0x000fe2000f8e0018 */
[----:B------:R-:W-:-:S03]  /*2390*/  LOP3.LUT R22, R23, 0xfffffff0, RZ, 0xc0, !PT ;  /* 0xfffffff017167812 */ /* 0x000fc600078ec0ff */
[----:B------:R-:W-:Y:S01]  /*23a0*/  IADD3 R217, P6, R106, UR6, RZ ;  /* 0x000000066ad97c10 */ /* 0x000fe2000ffde0ff */
[----:B------:R-:W-:Y:S01]  /*23b0*/  IMAD R30, R32, UR9, R0 ;  /* 0x00000009201e7c24 */ /* 0x000fe2000f8e0200 */
[----:B------:R-:W-:Y:S01]  /*23c0*/  MOV R143, UR6 ;  /* 0x00000006008f7c02 */ /* 0x000fe20008000f00 */
[----:B------:R-:W-:Y:S10]  /*23d0*/  @P0 BRA `(.L_x_1294) ;  /* 0x0000000000bc0947 */ /* 0x000ff40003800000 */
        /* <DEDUP_REMOVED lines=47> */
.L_x_1294:
[----:B------:R-:W-:Y:S05]  /*26d0*/  BSYNC B0 ;  /* 0x0000000000007941 */ /* 0x000fea0003800000 */
.L_x_1293:
        /* <DEDUP_REMOVED lines=49> */
.L_x_1296:
[----:B------:R-:W-:Y:S05]  /*29f0*/  BSYNC B0 ;  /* 0x0000000000007941 */ /* 0x000fea0003800000 */
.L_x_1295:
        /* <DEDUP_REMOVED lines=49> */
.L_x_1298:
[----:B------:R-:W-:Y:S05]  /*2d10*/  BSYNC B0 ;  /* 0x0000000000007941 */ /* 0x000fea0003800000 */
.L_x_1297:
[----:B------:R-:W-:Y:S01]  /*2d20*/  VIADD R121, R35, UR31 ;  /* 0x0000001f23797c36 */ /* 0x000fe20008000000 */
[----:B------:R-:W-:Y:S01]  /*2d30*/  UIMAD UR38, UR34, -0x40, UR30 ;  /* 0xffffffc0222678a4 */ /* 0x000fe2000f8e021e */
[----:B------:R-:W-:Y:S01]  /*2d40*/  IMAD.MOV.U32 R120, RZ, RZ, R34 ;  /* 0x000000ffff787224 */ /* 0x000fe200078e0022 */
[----:B-12-4-:R-:W-:Y:S01]  /*2d50*/  SHF.R.S32.HI R5, RZ, 0x4, R23 ;  /* 0x00000004ff057819 */ /* 0x016fe20000011417 */
[----:B------:R-:W-:Y:S01]  /*2d60*/  IMAD.IADD R6, R107, 0x1, -R22 ;  /* 0x000000016b067824 */ /* 0x000fe200078e0a16 */
[----:B------:R-:W-:Y:S01]  /*2d70*/  USHF.L.U64.HI UR12, UR10, 0x6, UR11 ;  /* 0x000000060a0c7899 */ /* 0x000fe2000801020b */
[----:B------:R-:W-:Y:S01]  /*2d80*/  IMAD.U32 R22, RZ, RZ, UR34 ;  /* 0x00000022ff167e24 */ /* 0x000fe2000f8e00ff */
[----:B------:R1:W-:Y:S01]  /*2d90*/  STL.64 [R1+0xb8], R120 ;  /* 0x0000b87801007387 */ /* 0x0003e20000100a00 */
[----:B------:R-:W-:Y:S01]  /*2da0*/  ISETP.GE.AND P1, PT, R32, UR38, PT ;  /* 0x0000002620007c0c */ /* 0x000fe2000bf26270 */
[----:B------:R-:W-:Y:S01]  /*2db0*/  USHF.R.S32.HI UR39, URZ, 0x1f, UR34 ;  /* 0x0000001f3f277899 */ /* 0x000fe20008011422 */
[----:B------:R-:W-:Y:S01]  /*2dc0*/  SHF.R.S32.HI R2, RZ, 0x1f, R6 ;  /* 0x0000001fff027819 */ /* 0x000fe20000011406 */
[----:B------:R-:W-:Y:S01]  /*2dd0*/  USHF.L.U32 UR35, UR10, 0x6, URZ ;  /* 0x000000060a237899 */ /* 0x000fe2000800063f */
[----:B------:R-:W-:Y:S01]  /*2de0*/  LEA.HI R0, R23, R5, RZ, 0x1 ;  /* 0x0000000517007211 */ /* 0x000fe200078f08ff */
[----:B------:R-:W-:Y:S01]  /*2df0*/  UIMAD UR6, UR12, UR34, URZ ;  /* 0x000000220c0672a4 */ /* 0x000fe2000f8e023f */
[----:B------:R-:W-:Y:S01]  /*2e00*/  LEA.HI R19, R2, R6, RZ, 0x3 ;  /* 0x0000000602137211 */ /* 0x000fe200078f18ff */
[----:B------:R-:W-:Y:S01]  /*2e10*/  BSSY B0, `(.L_x_1299) ;  /* 0x0000030000007945 */ /* 0x000fe20003800000 */
[----:B------:R-:W-:Y:S01]  /*2e20*/  LOP3.LUT R0, R0, 0xfffffffe, RZ, 0xc0, !PT ;  /* 0xfffffffe00007812 */ /* 0x000fe200078ec0ff */
[----:B------:R-:W-:Y:S01]  /*2e30*/  UIMAD UR6, UR39, UR35, UR6 ;  /* 0x00000023270672a4 */ /* 0x000fe2000f8e0206 */
[----:B------:R-:W-:Y:S01]  /*2e40*/  IMAD.WIDE.U32 R2, R22, UR35, R120 ;  /* 0x0000002316027c25 */ /* 0x000fe2000f8e0078 */
[----:B------:R-:W-:-:S02]  /*2e50*/  LOP3.LUT R4, R19, 0xfffffff8, RZ, 0xc0, !PT ;  /* 0xfffffff813047812 */ /* 0x000fc400078ec0ff */
[----:B------:R-:W-:Y:S01]  /*2e60*/  ISETP.GE.AND P0, PT, R26, UR38, PT ;  /* 0x000000261a007c0c */ /* 0x000fe2000bf06270 */
[----:B------:R-:W-:Y:S02]  /*2e70*/  IMAD.IADD R23, R5, 0x1, -R0 ;  /* 0x0000000105177824 */ /* 0x000fe400078e0a00 */
[----:B------:R-:W-:Y:S02]  /*2e80*/  VIADD R5, R3, UR6 ;  /* 0x0000000603057c36 */ /* 0x000fe40008000000 */
[----:B------:R-:W-:Y:S01]  /*2e90*/  IMAD.IADD R27, R6, 0x1, -R4 ;  /* 0x00000001061b7824 */ /* 0x000fe200078e0a04 */
[----:B------:R-:W-:Y:S07]  /*2ea0*/  @P1 BRA `(.L_x_1300) ;  /* 0x0000000000981947 */ /* 0x000fee0003800000 */
[----:B------:R-:W-:Y:S02]  /*2eb0*/  ULDC UR6, c[0x0][0x2d0] ;  /* 0x0000b40000067ab9 */ /* 0x000fe40000000800 */
[----:B------:R-:W-:Y:S02]  /*2ec0*/  ISETP.GE.AND P4, PT, R124, UR6, PT ;  /* 0x000000067c007c0c */ /* 0x000fe4000bf86270 */
[----:B------:R-:W-:Y:S02]  /*2ed0*/  ISETP.GE.AND P5, PT, R24, UR6, PT ;  /* 0x0000000618007c0c */ /* 0x000fe4000bfa6270 */
[----:B------:R-:W-:-:S09]  /*2ee0*/  ISETP.GE.AND P3, PT, R122, UR6, PT ;  /* 0x000000067a007c0c */ /* 0x000fd2000bf66270 */
[----:B------:R-:W2:Y:S02]  /*2ef0*/  @!P4 LDC.64 R8, c[0x0][0x218] ;  /* 0x00008600ff08cb82 */ /* 0x000ea40000000a00 */
[----:B------:R4:W-:Y:S06]  /*2f00*/  @P5 STS.128 [R213+0x8000], RZ ;  /* 0x008000ffd5005388 */ /* 0x0009ec0000000c00 */
        /* <DEDUP_REMOVED lines=32> */
.L_x_1300:
[----:B------:R-:W-:Y:S05]  /*3110*/  BSYNC B0 ;  /* 0x0000000000007941 */ /* 0x000fea0003800000 */
.L_x_1299:
[----:B--2-4-:R-:W-:Y:S01]  /*3120*/  IMAD.SHL.U32 R6, R27, 0x40, RZ ;  /* 0x000000401b067824 */ /* 0x014fe200078e00ff */
[----:B------:R-:W-:Y:S01]  /*3130*/  IADD3 R16, P1, R20, UR26, RZ ;  /* 0x0000001a14107c10 */ /* 0x000fe2000ff3e0ff */
[----:B------:R-:W-:Y:S01]  /*3140*/  IMAD.SHL.U32 R0, R23, 0x8, RZ ;  /* 0x0000000817007824 */ /* 0x000fe200078e00ff */
[----:B------:R-:W-:Y:S01]  /*3150*/  USHF.L.U64.HI UR36, UR10, 0x4, UR11 ;  /* 0x000000040a247899 */ /* 0x000fe2000801020b */
[----:B------:R-:W-:Y:S01]  /*3160*/  BSSY B0, `(.L_x_1301) ;  /* 0x0000030000007945 */ /* 0x000fe20003800000 */
[----:B------:R-:W-:Y:S01]  /*3170*/  LOP3.LUT R18, R6, 0x1c0, RZ, 0xc0, !PT ;  /* 0x000001c006127812 */ /* 0x000fe200078ec0ff */
[----:B------:R-:W-:Y:S01]  /*3180*/  USHF.L.U32 UR37, UR10, 0x4, URZ ;  /* 0x000000040a257899 */ /* 0x000fe2000800063f */
[----:B------:R-:W-:Y:S02]  /*3190*/  ISETP.GE.AND P4, PT, R28, UR38, PT ;  /* 0x000000261c007c0c */ /* 0x000fe4000bf86270 */
[----:B------:R-:W-:Y:S02]  /*31a0*/  ISETP.GE.AND P5, PT, R29, UR38, PT ;  /* 0x000000261d007c0c */ /* 0x000fe4000bfa6270 */
[----:B------:R-:W-:-:S02]  /*31b0*/  IADD3.X R17, R21, UR25, R30, P1, !PT ;  /* 0x0000001915117c10 */ /* 0x000fc40008ffe41e */
[----:B------:R-:W-:Y:S01]  /*31c0*/  LOP3.LUT R20, R18, 0x8, R0, 0xf8, !PT ;  /* 0x0000000812147812 */ /* 0x000fe200078ef800 */
[----:B------:R-:W-:Y:S08]  /*31d0*/  @P0 BRA `(.L_x_1302) ;  /* 0x0000000000a00947 */ /* 0x000ff00003800000 */
[----:B------:R-:W-:Y:S01]  /*31e0*/  ULDC UR6, c[0x0][0x2d0] ;  /* 0x0000b40000067ab9 */ /* 0x000fe20000000800 */
[----:B------:R-:W-:Y:S02]  /*31f0*/  IADD3 R0, P0, R2, UR37, RZ ;  /* 0x0000002502007c10 */ /* 0x000fe4000ff1e0ff */
[----:B------:R-:W-:Y:S02]  /*3200*/  ISETP.GE.AND P1, PT, R24, UR6, PT ;  /* 0x0000000618007c0c */ /* 0x000fe4000bf26270 */
[----:B------:R-:W-:Y:S02]  /*3210*/  ISETP.GE.AND P3, PT, R124, UR6, PT ;  /* 0x000000067c007c0c */ /* 0x000fe4000bf66270 */
[----:B------:R-:W-:Y:S02]  /*3220*/  ISETP.GE.AND P2, PT, R122, UR6, PT ;  /* 0x000000067a007c0c */ /* 0x000fe4000bf46270 */
[----:B------:R-:W-:-:S07]  /*3230*/  IADD3.X R10, R5, UR36, RZ, P0, !PT ;  /* 0x00000024050a7c10 */ /* 0x000fce00087fe4ff */
[----:B------:R-:W2:Y:S01]  /*3240*/  @!P1 LDC.64 R6, c[0x0][0x218] ;  /* 0x00008600ff069b82 */ /* 0x000ea20000000a00 */
[----:B------:R4:W-:Y:S07]  /*3250*/  @P1 STS.128 [R213+0x8800], RZ ;  /* 0x008800ffd5001388 */ /* 0x0009ee0000000c00 */
        /* <DEDUP_REMOVED lines=32> */
.L_x_1302:
[----:B------:R-:W-:Y:S05]  /*3460*/  BSYNC B0 ;  /* 0x0000000000007941 */ /* 0x000fea0003800000 */
.L_x_1301:
[----:B------:R-:W-:Y:S04]  /*3470*/  BSSY B0, `(.L_x_1303) ;  /* 0x000002c000007945 */ /* 0x000fe80003800000 */
[----:B------:R-:W-:Y:S05]  /*3480*/  @P4 BRA `(.L_x_1304) ;  /* 0x0000000000a84947 */ /* 0x000fea0003800000 */
[----:B------:R-:W-:Y:S01]  /*3490*/  ULDC UR6, c[0x0][0x2d0] ;  /* 0x0000b40000067ab9 */ /* 0x000fe20000000800 */
[----:B--2-4-:R-:W-:Y:S01]  /*34a0*/  IMAD.U32 R6, RZ, RZ, UR10 ;  /* 0x0000000aff067e24 */ /* 0x014fe2000f8e00ff */
[----:B------:R-:W-:Y:S01]  /*34b0*/  ISETP.GE.AND P3, PT, R124, UR6, PT ;  /* 0x000000067c007c0c */ /* 0x000fe2000bf66270 */
[----:B------:R-:W-:Y:S01]  /*34c0*/  IMAD.U32 R12, RZ, RZ, UR11 ;  /* 0x0000000bff0c7e24 */ /* 0x000fe2000f8e00ff */
[----:B------:R-:W-:Y:S02]  /*34d0*/  ISETP.GE.AND P4, PT, R24, UR6, PT ;  /* 0x0000000618007c0c */ /* 0x000fe4000bf86270 */
[----:B------:R-:W-:Y:S02]  /*34e0*/  ISETP.GE.AND P2, PT, R122, UR6, PT ;  /* 0x000000067a007c0c */ /* 0x000fe4000bf46270 */
[----:B------:R-:W-:-:S04]  /*34f0*/  LEA R0, P0, R6, R2, 0x5 ;  /* 0x0000000206007211 */ /* 0x000fc800078028ff */
[----:B------:R-:W-:-:S03]  /*3500*/  LEA.HI.X R12, R6, R5, R12, 0x5, P0 ;  /* 0x00000005060c7211 */ /* 0x000fc600000f2c0c */
        /* <DEDUP_REMOVED lines=34> */
.L_x_1304:
[----:B------:R-:W-:Y:S05]  /*3730*/  BSYNC B0 ;  /* 0x0000000000007941 */ /* 0x000fea0003800000 */
.L_x_1303:
        /* <DEDUP_REMOVED lines=13> */
[----:B-12---:R-:W1:Y:S08]  /*3810*/  @!P4 LDC.64 R6, c[0x0][0x218] ;  /* 0x00008600ff06cb82 */ /* 0x006e700000000a00 */
[----:B------:R-:W2:Y:S01]  /*3820*/  @!P2 LDC.64 R10, c[0x0][0x218] ;  /* 0x00008600ff0aab82 */ /* 0x000ea20000000a00 */
[----:B----4-:R-:W-:-:S04]  /*3830*/  @!P5 LEA R8, P0, R2, R8, 0x1 ;  /* 0x000000080208d211 */ /* 0x010fc800078008ff */
        /* <DEDUP_REMOVED lines=29> */
.L_x_1306:
[----:B------:R-:W-:Y:S05]  /*3a10*/  BSYNC B0 ;  /* 0x0000000000007941 */ /* 0x000fea0003800000 */
.L_x_1305:
[----:B------:R-:W0:Y:S01]  /*3a20*/  LDGDEPBAR ;  /* 0x00000000000079af */ /* 0x000e220000000000 */
[----:B------:R-:W-:Y:S01]  /*3a30*/  ISETP.GE.AND P1, PT, R32, UR38, PT ;  /* 0x0000002620007c0c */ /* 0x000fe2000bf26270 */
[----:B----4-:R-:W-:Y:S01]  /*3a40*/  IMAD.WIDE.U32 R10, R31, UR18, R16 ;  /* 0x000000121f0a7c25 */ /* 0x010fe2000f8e0010 */
[----:B------:R-:W-:Y:S01]  /*3a50*/  USHF.L.U64.HI UR10, UR8, 0x6, UR9 ;  /* 0x00000006080a7899 */ /* 0x000fe20008010209 */
[----:B------:R-:W-:Y:S01]  /*3a60*/  SHF.R.U32.HI R0, RZ, 0x3, R18 ;  /* 0x00000003ff007819 */ /* 0x000fe20000011612 */
[----:B------:R-:W-:Y:S01]  /*3a70*/  USHF.L.U32 UR11, UR8, 0x6, URZ ;  /* 0x00000006080b7899 */ /* 0x000fe2000800063f */
[----:B------:R-:W-:Y:S01]  /*3a80*/  IMAD.SHL.U32 R3, R36, 0x40, RZ ;  /* 0x0000004024037824 */ /* 0x000fe200078e00ff */
[----:B------:R-:W-:Y:S01]  /*3a90*/  UIMAD UR6, UR10, UR34, URZ ;  /* 0x000000220a0672a4 */ /* 0x000fe2000f8e023f */
[----:B-1-3--:R-:W-:Y:S01]  /*3aa0*/  VIADD R5, R11, UR13 ;  /* 0x0000000d0b057c36 */ /* 0x00afe20008000000 */
[----:B--2---:R-:W-:Y:S01]  /*3ab0*/  LOP3.LUT R6, R20, R0, RZ, 0x3c, !PT ;  /* 0x0000000014067212 */ /* 0x004fe200078e3cff */
[----:B------:R-:W-:Y:S01]  /*3ac0*/  IMAD.MOV.U32 R4, RZ, RZ, R10 ;  /* 0x000000ffff047224 */ /* 0x000fe200078e000a */
[----:B------:R-:W-:Y:S01]  /*3ad0*/  LOP3.LUT R0, R3, 0x1c0, RZ, 0xc0, !PT ;  /* 0x000001c003007812 */ /* 0x000fe200078ec0ff */
[----:B------:R-:W-:Y:S01]  /*3ae0*/  IMAD.SHL.U32 R2, R32, 0x8, RZ ;  /* 0x0000000820027824 */ /* 0x000fe200078e00ff */
[----:B------:R-:W-:Y:S01]  /*3af0*/  STL.64 [R1+0xd8], R10 ;  /* 0x0000d80a01007387 */ /* 0x000fe20000100a00 */
[----:B------:R-:W-:Y:S01]  /*3b00*/  UIMAD UR6, UR39, UR11, UR6 ;  /* 0x0000000b270672a4 */ /* 0x000fe2000f8e0206 */
[----:B------:R-:W-:Y:S01]  /*3b10*/  IMAD.SHL.U32 R3, R19, 0x40, RZ ;  /* 0x0000004013037824 */ /* 0x000fe200078e00ff */
[----:B------:R-:W-:Y:S01]  /*3b20*/  BSSY B0, `(.L_x_1307) ;  /* 0x0000037000007945 */ /* 0x000fe20003800000 */
[----:B------:R1:W-:Y:S01]  /*3b30*/  STL.64 [R1+0xd0], R4 ;  /* 0x0000d00401007387 */ /* 0x0003e20000100a00 */
[----:B------:R-:W-:-:S02]  /*3b40*/  LOP3.LUT R2, R0, 0x8, R2, 0xf8, !PT ;  /* 0x0000000800027812 */ /* 0x000fc400078ef802 */
[----:B------:R-:W-:Y:S02]  /*3b50*/  SHF.R.U32.HI R0, RZ, 0x3, R0 ;  /* 0x00000003ff007819 */ /* 0x000fe40000011600 */
[----:B------:R-:W-:Y:S01]  /*3b60*/  ISETP.GE.AND P0, PT, R26, UR38, PT ;  /* 0x000000261a007c0c */ /* 0x000fe2000bf06270 */
[----:B------:R-:W-:-:S04]  /*3b70*/  DEPBAR.LE SB0, 0x0 ;  /* 0x000080000000791a */ /* 0x000fc80000000000 */
[----:B------:R-:W-:Y:S01]  /*3b80*/  BAR.SYNC.DEFER_BLOCKING 0x0 ;  /* 0x0000000000007b1d */ /* 0x000fe20000010000 */
[----:B------:R-:W-:Y:S02]  /*3b90*/  LOP3.LUT R0, R2, R0, RZ, 0x3c, !PT ;  /* 0x0000000002007212 */ /* 0x000fe400078e3cff */
[----:B------:R-:W-:Y:S02]  /*3ba0*/  LOP3.LUT R6, R6, 0xfffffe00, R3, 0xf8, !PT ;  /* 0xfffffe0006067812 */ /* 0x000fe400078ef803 */
[----:B------:R-:W-:Y:S01]  /*3bb0*/  LEA R26, R104, UR27, 0x4 ;  /* 0x0000001b681a7c11 */ /* 0x000fe2000f8e20ff */
[----:B-1----:R-:W-:-:S04]  /*3bc0*/  IMAD.WIDE.U32 R4, R22, UR11, R4 ;  /* 0x0000000b16047c25 */ /* 0x002fc8000f8e0004 */
[----:B------:R-:W-:Y:S01]  /*3bd0*/  VIADD R9, R5, UR6 ;  /* 0x0000000605097c36 */ /* 0x000fe20008000000 */
        /* <DEDUP_REMOVED lines=43> */
.L_x_1308:
[----:B------:R-:W-:Y:S05]  /*3e90*/  BSYNC B0 ;  /* 0x0000000000007941 */ /* 0x000fea0003800000 */
.L_x_1307:
[----:B------:R4:W-:Y:S01]  /*3ea0*/  @P0 STS.128 [R213+0x10800], RZ ;  /* 0x010800ffd5000388 */ /* 0x0009e20000000c00 */
[----:B--23--:R-:W-:Y:S01]  /*3eb0*/  IMAD R2, R104, 0x400, R6 ;  /* 0x0000040068027824 */ /* 0x00cfe200078e0206 */
[----:B------:R-:W-:Y:S01]  /*3ec0*/  UIADD3 UR40, UR30, -UR22, -UR17 ;  /* 0x800000161e287290 */ /* 0x000fe2000fffe811 */
[----:B------:R-:W-:Y:S01]  /*3ed0*/  IMAD R0, R23, 0x200, R0 ;  /* 0x0000020017007824 */ /* 0x000fe200078e0200 */
[----:B------:R4:W-:Y:S01]  /*3ee0*/  @P0 STS.128 [R213+0x12800], RZ ;  /* 0x012800ffd5000388 */ /* 0x0009e20000000c00 */
[----:B------:R-:W-:Y:S01]  /*3ef0*/  USHF.L.U64.HI UR27, UR8, 0x4, UR9 ;  /* 0x00000004081b7899 */ /* 0x000fe20008010209 */
[----:B------:R-:W-:Y:S01]  /*3f00*/  BSSY B0, `(.L_x_1309) ;  /* 0x0000031000007945 */ /* 0x000fe20003800000 */
[----:B------:R-:W-:Y:S01]  /*3f10*/  USHF.L.U32 UR39, UR8, 0x4, URZ ;  /* 0x0000000408277899 */ /* 0x000fe2000800063f */
[----:B------:R4:W-:Y:S01]  /*3f20*/  @P0 STS.128 [R213+0x14800], RZ ;  /* 0x014800ffd5000388 */ /* 0x0009e20000000c00 */
[----:B------:R-:W-:Y:S02]  /*3f30*/  ISETP.GE.AND P4, PT, R28, UR38, PT ;  /* 0x000000261c007c0c */ /* 0x000fe4000bf86270 */
[----:B------:R-:W-:Y:S01]  /*3f40*/  ISETP.GE.AND P5, PT, R29, UR38, PT ;  /* 0x000000261d007c0c */ /* 0x000fe2000bfa6270 */
[----:B------:R4:W-:Y:S01]  /*3f50*/  @P0 STS.128 [R213+0x16800], RZ ;  /* 0x016800ffd5000388 */ /* 0x0009e20000000c00 */
[----:B------:R-:W-:-:S02]  /*3f60*/  LEA R193, R2, UR4, 0x1 ;  /* 0x0000000402c17c11 */ /* 0x000fc4000f8e08ff */
[----:B------:R-:W-:Y:S01]  /*3f70*/  LEA R184, R0, UR4, 0x1 ;  /* 0x0000000400b87c11 */ /* 0x000fe2000f8e08ff */
        /* <DEDUP_REMOVED lines=41> */
.L_x_1310:
[----:B------:R-:W-:Y:S05]  /*4210*/  BSYNC B0 ;  /* 0x0000000000007941 */ /* 0x000fea0003800000 */
.L_x_1309:
[----:B------:R1:W-:Y:S01]  /*4220*/  @P4 STS.128 [R213+0x11000], RZ ;  /* 0x011000ffd5004388 */ /* 0x0003e20000000c00 */
[----:B------:R-:W-:Y:S03]  /*4230*/  BSSY B0, `(.L_x_1311) ;  /* 0x000002f000007945 */ /* 0x000fe60003800000 */
[----:B------:R1:W-:Y:S04]  /*4240*/  @P4 STS.128 [R213+0x13000], RZ ;  /* 0x013000ffd5004388 */ /* 0x0003e80000000c00 */
[----:B------:R1:W-:Y:S04]  /*4250*/  @P4 STS.128 [R213+0x15000], RZ ;  /* 0x015000ffd5004388 */ /* 0x0003e80000000c00 */
[----:B------:R1:W-:Y:S01]  /*4260*/  @P4 STS.128 [R213+0x17000], RZ ;  /* 0x017000ffd5004388 */ /* 0x0003e20000000c00 */
[----:B------:R-:W-:Y:S05]  /*4270*/  @P4 BRA `(.L_x_1312) ;  /* 0x0000000000a84947 */ /* 0x000fea0003800000 */
[----:B------:R-:W-:Y:S01]  /*4280*/  ULDC UR6, c[0x0][0x2d0] ;  /* 0x0000b40000067ab9 */ /* 0x000fe20000000800 */
[----:B--23--:R-:W-:Y:S01]  /*4290*/  IMAD.U32 R2, RZ, RZ, UR8 ;  /* 0x00000008ff027e24 */ /* 0x00cfe2000f8e00ff */
        /* <DEDUP_REMOVED lines=9> */
[----:B------:R-:W4:Y:S01]  /*4330*/  @!P2 LDC.64 R10, c[0x0][0x220] ;  /* 0x00008800ff0aab82 */ /* 0x000f220000000a00 */
[----:B--2---:R-:W-:-:S04]  /*4340*/  @!P3 LEA R12, P0, R0, R12, 0x1 ;  /* 0x0000000c000cb211 */ /* 0x004fc800078008ff */
[C---:B------:R-:W-:Y:S02]  /*4350*/  @!P3 LEA.HI.X R13, R0.reuse, R13, R2, 0x1, P0 ;  /* 0x0000000d000db211 */ /* 0x040fe400000f0c02 */
[----:B------:R-:W-:Y:S02]  /*4360*/  ISETP.GE.AND P0, PT, R119, UR6, PT ;  /* 0x0000000677007c0c */ /* 0x000fe4000bf06270 */
[----:B-----5:R-:W-:-:S04]  /*4370*/  @!P4 LEA R14, P1, R0, R14, 0x1 ;  /* 0x0000000e000ec211 */ /* 0x020fc800078208ff */
        /* <DEDUP_REMOVED lines=26> */
.L_x_1312:
[----:B------:R-:W-:Y:S05]  /*4520*/  BSYNC B0 ;  /* 0x0000000000007941 */ /* 0x000fea0003800000 */
.L_x_1311:
        /* <DEDUP_REMOVED lines=9> */
[----:B--23--:R-:W-:Y:S01]  /*45c0*/  IMAD.U32 R2, RZ, RZ, UR8 ;  /* 0x00000008ff027e24 */ /* 0x00cfe2000f8e00ff */
[----:B------:R-:W-:Y:S01]  /*45d0*/  ISETP.GE.AND P5, PT, R24, UR6, PT ;  /* 0x0000000618007c0c */ /* 0x000fe2000bfa6270 */
[----:B------:R-:W-:Y:S01]  /*45e0*/  IMAD.MOV.U32 R8, RZ, RZ, R4 ;  /* 0x000000ffff087224 */ /* 0x000fe200078e0004 */
[----:B------:R-:W-:Y:S01]  /*45f0*/  ISETP.GE.AND P4, PT, R124, UR6, PT ;  /* 0x000000067c007c0c */ /* 0x000fe2000bf86270 */
[----:B------:R-:W-:Y:S01]  /*4600*/  UIMAD UR7, UR9, 0x30, URZ ;  /* 0x00000030090778a4 */ /* 0x000fe2000f8e023f */
[----:B------:R-:W-:Y:S01]  /*4610*/  ISETP.GE.AND P2, PT, R122, UR6, PT ;  /* 0x000000067a007c0c */ /* 0x000fe2000bf46270 */
[----:B------:R-:W-:-:S04]  /*4620*/  IMAD.WIDE.U32 R2, R2, 0x30, R8 ;  /* 0x0000003002027825 */ /* 0x000fc800078e0008 */
[----:B------:R-:W-:-:S04]  /*4630*/  VIADD R0, R3, UR7 ;  /* 0x0000000703007c36 */ /* 0x000fc80008000000 */
[----:B------:R-:W2:Y:S01]  /*4640*/  @!P5 LDC.64 R10, c[0x0][0x220] ;  /* 0x00008800ff0adb82 */ /* 0x000ea20000000a00 */
[----:B------:R3:W-:Y:S07]  /*4650*/  @P5 STS.128 [R213+0x11800], RZ ;  /* 0x011800ffd5005388 */ /* 0x0007ee0000000c00 */
[----:B------:R-:W5:Y:S08]  /*4660*/  @!P4 LDC.64 R12, c[0x0][0x220] ;  /* 0x00008800ff0ccb82 */ /* 0x000f700000000a00 */
[----:B------:R-:W4:Y:S01]  /*4670*/  @!P2 LDC.64 R14, c[0x0][0x220] ;  /* 0x00008800ff0eab82 */ /* 0x000f220000000a00 */
        /* <DEDUP_REMOVED lines=30> */
.L_x_1314:
[----:B------:R-:W-:Y:S05]  /*4860*/  BSYNC B0 ;  /* 0x0000000000007941 */ /* 0x000fea0003800000 */
.L_x_1313:
[----:B--23--:R-:W-:Y:S01]  /*4870*/  LDSM.16.M88.4 R8, [R193] ;  /* 0x00000000c108783b */ /* 0x00cfe20000000200 */
[----:B------:R-:W-:Y:S01]  /*4880*/  LOP3.LUT P0, RZ, R36, 0x2, RZ, 0xc0, !PT ;  /* 0x0000000224ff7812 */ /* 0x000fe2000780c0ff */
[----:B------:R-:W-:Y:S01]  /*4890*/  IMAD.MOV.U32 R5, RZ, RZ, 0x10 ;  /* 0x00000010ff057424 */ /* 0x000fe200078e00ff */
[----:B------:R-:W-:Y:S01]  /*48a0*/  LOP3.LUT P1, RZ, R27, 0x2, RZ, 0xc0, !PT ;  /* 0x000000021bff7812 */ /* 0x000fe2000782c0ff */
[----:B------:R-:W2:Y:S01]  /*48b0*/  LDSM.16.M88.4 R16, [R184+0x8000] ;  /* 0x00800000b810783b */ /* 0x000ea20000000200 */
[C---:B------:R-:W-:Y:S01]  /*48c0*/  VIADD R0, R184.reuse, 0x8000 ;  /* 0x00008000b8007836 */ /* 0x040fe20000000000 */
[----:B------:R-:W-:Y:S01]  /*48d0*/  UISETP.GT.AND UP0, UPT, UR34, UR5, UPT ;  /* 0x000000052200728c */ /* 0x000fe2000bf04270 */
[----:B------:R-:W-:Y:S01]  /*48e0*/  SEL R5, R5, 0xfffffff0, !P1 ;  /* 0xfffffff005057807 */ /* 0x000fe20004800000 */
[----:B------:R-:W-:Y:S01]  /*48f0*/  VIADD R197, R184, 0x8020 ;  /* 0x00008020b8c57836 */ /* 0x000fe20000000000 */
[----:B------:R-:W3:Y:S01]  /*4900*/  LDSM.16.M88.4 R32, [R184+0x8800] ;  /* 0x00880000b820783b */ /* 0x000ee20000000200 */
[----:B------:R-:W-:Y:S01]  /*4910*/  IMAD.MOV.U32 R4, RZ, RZ, 0x20 ;  /* 0x00000020ff047424 */ /* 0x000fe200078e00ff */
[----:B------:R-:W-:Y:S01]  /*4920*/  LOP3.LUT P1, RZ, R27, 0x4, RZ, 0xc0, !PT ;  /* 0x000000041bff7812 */ /* 0x000fe2000782c0ff */
[----:B------:R-:W-:Y:S01]  /*4930*/  IMAD R194, R5, 0x2, R193 ;  /* 0x0000000205c27824 */ /* 0x000fe200078e02c1 */
[----:B------:R-:W5:Y:S01]  /*4940*/  LDSM.16.M88.4 R28, [R184+0x9000] ;  /* 0x00900000b81c783b */ /* 0x000f620000000200 */
[----:B------:R-:W-:Y:S01]  /*4950*/  @P0 VIADD R197, R0, 0xffffffe0 ;  /* 0xffffffe000c50836 */ /* 0x000fe20000000000 */
[----:B------:R-:W-:Y:S01]  /*4960*/  LOP3.LUT P0, RZ, R36, 0x4, RZ, 0xc0, !PT ;  /* 0x0000000424ff7812 */ /* 0x000fe2000780c0ff */
[----:B------:R-:W-:Y:S01]  /*4970*/  IMAD.SHL.U32 R107, R107, 0x2, RZ ;  /* 0x000000026b6b7824 */ /* 0x000fe200078e00ff */
[----:B------:R-:W4:Y:S01]  /*4980*/  LDSM.16.M88.4 R20, [R184+0x9800] ;  /* 0x00980000b814783b */ /* 0x000f220000000200 */
[----:B------:R-:W-:Y:S01]  /*4990*/  IMAD.IADD R3, R105, 0x1, R26 ;  /* 0x0000000169037824 */ /* 0x000fe200078e021a */
[C---:B------:R-:W-:Y:S01]  /*49a0*/  SEL R0, R4.reuse, 0xffffffe0, !P0 ;  /* 0xffffffe004007807 */ /* 0x040fe20004000000 */
[----:B------:R-:W-:Y:S01]  /*49b0*/  IMAD.U32 R7, RZ, RZ, UR30 ;  /* 0x0000001eff077e24 */ /* 0x000fe2000f8e00ff */
[----:B------:R-:W-:Y:S01]  /*49c0*/  LDSM.16.M88.4 R12, [R194] ;  /* 0x00000000c20c783b */ /* 0x000fe20000000200 */
[----:B------:R-:W-:Y:S01]  /*49d0*/  SEL R4, R4, 0xffffffe0, !P1 ;  /* 0xffffffe004047807 */ /* 0x000fe20004800000 */
[----:B------:R-:W-:Y:S01]  /*49e0*/  UIADD3 UR9, UR32, -0x4ab325aa, URZ ;  /* 0xb54cda5620097890 */ /* 0x000fe2000fffe03f */
[C---:B------:R-:W-:Y:S01]  /*49f0*/  IMAD R190, R0.reuse, 0x2, R184 ;  /* 0x0000000200be7824 */ /* 0x040fe200078e02b8 */
[----:B------:R-:W1:Y:S01]  /*4a00*/  LDSM.16.M88.4 R44, [R197] ;  /* 0x00000000c52c783b */ /* 0x000e620000000200 */
[----:B------:R-:W-:Y:S01]  /*4a10*/  IMAD R189, R0, 0x2, R197 ;  /* 0x0000000200bd7824 */ /* 0x000fe200078e02c5 */
[----:B------:R-:W-:Y:S01]  /*4a20*/  LOP3.LUT R2, R107, 0x6, RZ, 0xc0, !PT ;  /* 0x000000066b027812 */ /* 0x000fe200078ec0ff */
[C---:B------:R-:W-:Y:S01]  /*4a30*/  IMAD R196, R4.reuse, 0x2, R193 ;  /* 0x0000000204c47824 */ /* 0x040fe200078e02c1 */
[----:B------:R-:W1:Y:S01]  /*4a40*/  LDSM.16.M88.4 R64, [R197+0x800] ;  /* 0x00080000c540783b */ /* 0x000e620000000200 */
[----:B------:R-:W-:Y:S01]  /*4a50*/  IMAD R195, R4, 0x2, R194 ;  /* 0x0000000204c37824 */ /* 0x000fe200078e02c2 */
[C---:B------:R-:W-:Y:S01]  /*4a60*/  VIADDMNMX R223, R3.reuse, UR21, R7, PT ;  /* 0x0000001503df7c46 */ /* 0x040fe2000b800107 */
[----:B------:R-:W-:Y:S01]  /*4a70*/  IMAD.U32 R0, RZ, RZ, UR34 ;  /* 0x00000022ff007e24 */ /* 0x000fe2000f8e00ff */
[----:B------:R-:W1:Y:S01]  /*4a80*/  LDSM.16.M88.4 R68, [R197+0x1000] ;  /* 0x00100000c544783b */ /* 0x000e620000000200 */
[----:B------:R-:W-:Y:S01]  /*4a90*/  VIADDMNMX R221, R3, UR40, RZ, !PT ;  /* 0x0000002803dd7c46 */ /* 0x000fe2000f8001ff */
[----:B------:R-:W-:-:S02]  /*4aa0*/  VIADD R212, R197, 0x800 ;  /* 0x00000800c5d47836 */ /* 0x000fc40000000000 */
[----:B------:R-:W1:Y:S01]  /*4ab0*/  LDSM.16.M88.4 R72, [R197+0x1800] ;  /* 0x00180000c548783b */ /* 0x000e620000000200 */
[----:B------:R-:W-:Y:S02]  /*4ac0*/  IMAD R0, R0, 0x40, R2 ;  /* 0x0000004000007824 */ /* 0x000fe400078e0202 */
[C---:B------:R-:W-:Y:S01]  /*4ad0*/  VIADD R211, R197.reuse, 0x1000 ;  /* 0x00001000c5d37836 */ /* 0x040fe20000000000 */
[----:B------:R-:W-:Y:S01]  /*4ae0*/  LDSM.16.M88.4 R80, [R190+0x8000] ;  /* 0x00800000be50783b */ /* 0x000fe20000000200 */
[----:B------:R-:W-:Y:S01]  /*4af0*/  VIADD R2, R0, 0x1 ;  /* 0x0000000100027836 */ /* 0x000fe20000000000 */
[C---:B--2---:R-:W-:Y:S02]  /*4b00*/  HMMA.16816.F32 R36, R8.reuse, R16, RZ ;  /* 0x000000100824723c */ /* 0x044fe400000018ff */
[----:B------:R-:W-:Y:S01]  /*4b10*/  LDSM.16.M88.4 R76, [R190+0x8800] ;  /* 0x00880000be4c783b */ /* 0x000fe20000000200 */
[C---:B------:R-:W-:Y:S01]  /*4b20*/  VIADD R210, R197.reuse, 0x1800 ;  /* 0x00001800c5d27836 */ /* 0x040fe20000000000 */
[----:B------:R-:W-:Y:S01]  /*4b30*/  ISETP.GE.AND P0, PT, R2, R223, PT ;  /* 0x000000df0200720c */ /* 0x000fe20003f06270 */
[C---:B------:R-:W-:Y:S01]  /*4b40*/  VIADD R209, R197.reuse, 0x2000 ;  /* 0x00002000c5d17836 */ /* 0x040fe20000000000 */
[----:B------:R-:W-:Y:S01]  /*4b50*/  LDSM.16.M88.4 R84, [R190+0x9000] ;  /* 0x00900000be54783b */ /* 0x000fe20000000200 */
[----:B------:R-:W-:Y:S01]  /*4b60*/  HMMA.16816.F32 R40, R8, R18, RZ ;  /* 0x000000120828723c */ /* 0x000fe200000018ff */
[----:B------:R-:W-:-:S02]  /*4b70*/  VIADD R208, R197, 0x2800 ;  /* 0x00002800c5d07836 */ /* 0x000fc40000000000 */
[----:B------:R-:W2:Y:S01]  /*4b80*/  LDSM.16.M88.4 R16, [R196] ;  /* 0x00000000c410783b */ /* 0x000ea20000000200 */
[C---:B------:R-:W-:Y:S02]  /*4b90*/  VIADD R207, R197.reuse, 0x3000 ;  /* 0x00003000c5cf7836 */ /* 0x040fe40000000000 */
[C---:B---3--:R-:W-:Y:S01]  /*4ba0*/  HMMA.16816.F32 R48, R8.reuse, R32, RZ ;  /* 0x000000200830723c */ /* 0x048fe200000018ff */
[----:B------:R-:W3:Y:S01]  /*4bb0*/  LDSM.16.M88.4 R88, [R190+0x9800] ;  /* 0x00980000be58783b */ /* 0x000ee20000000200 */
[C---:B------:R-:W-:Y:S02]  /*4bc0*/  VIADD R206, R197.reuse, 0x3800 ;  /* 0x00003800c5ce7836 */ /* 0x040fe40000000000 */
[C---:B------:R-:W-:Y:S01]  /*4bd0*/  VIADD R205, R197.reuse, 0x4000 ;  /* 0x00004000c5cd7836 */ /* 0x040fe20000000000 */
[----:B------:R-:W-:Y:S01]  /*4be0*/  LDSM.16.M88.4 R92, [R189] ;  /* 0x00000000bd5c783b */ /* 0x000fe20000000200 */
[----:B------:R-:W-:Y:S01]  /*4bf0*/  HMMA.16816.F32 R52, R8, R34, RZ ;  /* 0x000000220834723c */ /* 0x000fe200000018ff */
[----:B------:R-:W-:-:S02]  /*4c00*/  VIADD R204, R197, 0x4800 ;  /* 0x00004800c5cc7836 */ /* 0x000fc40000000000 */
[----:B------:R-:W-:Y:S01]  /*4c10*/  LDSM.16.M88.4 R100, [R197+0x6000] ;  /* 0x00600000c564783b */ /* 0x000fe20000000200 */
[C---:B------:R-:W-:Y:S02]  /*4c20*/  VIADD R203, R197.reuse, 0x5000 ;  /* 0x00005000c5cb7836 */ /* 0x040fe40000000000 */
[C---:B-----5:R-:W-:Y:S01]  /*4c30*/  HMMA.16816.F32 R56, R8.reuse, R28, RZ ;  /* 0x0000001c0838723c */ /* 0x060fe200000018ff */
        /* <DEDUP_REMOVED lines=8> */
[C---:B----4-:R-:W-:Y:S06]  /*4cc0*/  HMMA.16816.F32 R28, R8.reuse, R20, RZ ;  /* 0x00000014081c723c */ /* 0x050fec00000018ff */
[----:B------:R-:W-:Y:S01]  /*4cd0*/  HMMA.16816.F32 R20, R8, R22, RZ ;  /* 0x000000160814723c */ /* 0x000fe200000018ff */
[----:B------:R-:W4:Y:S05]  /*4ce0*/  LDSM.16.M88.4 R8, [R195] ;  /* 0x00000000c308783b */ /* 0x000f2a0000000200 */
[C---:B-1----:R-:W-:Y:S06]  /*4cf0*/  HMMA.16816.F32 R32, R12.reuse, R44, R36 ;  /* 0x0000002c0c20723c */ /* 0x042fec0000001824 */
[C---:B------:R-:W-:Y:S01]  /*4d00*/  HMMA.16816.F32 R36, R12.reuse, R46, R40 ;  /* 0x0000002e0c24723c */ /* 0x040fe20000001828 */
[----:B------:R-:W-:Y:S05]  /*4d10*/  LDSM.16.M88.4 R44, [R184+0xa800] ;  /* 0x00a80000b82c783b */ /* 0x000fea0000000200 */
[C---:B------:R-:W-:Y:S06]  /*4d20*/  HMMA.16816.F32 R40, R12.reuse, R64, R48 ;  /* 0x000000400c28723c */ /* 0x040fec0000001830 */
[C---:B------:R-:W-:Y:S06]  /*4d30*/  HMMA.16816.F32 R48, R12.reuse, R66, R52 ;  /* 0x000000420c30723c */ /* 0x040fec0000001834 */
[C---:B------:R-:W-:Y:S01]  /*4d40*/  HMMA.16816.F32 R52, R12.reuse, R68, R56 ;  /* 0x000000440c34723c */ /* 0x040fe20000001838 */
[----:B------:R-:W-:Y:S05]  /*4d50*/  LDSM.16.M88.4 R56, [R189+0x1000] ;  /* 0x00100000bd38783b */ /* 0x000fea0000000200 */
[C---:B------:R-:W-:Y:S01]  /*4d60*/  HMMA.16816.F32 R60, R12.reuse, R70, R60 ;  /* 0x000000460c3c723c */ /* 0x040fe2000000183c */
[----:B------:R-:W-:Y:S05]  /*4d70*/  LDSM.16.M88.4 R68, [R184+0xb000] ;  /* 0x00b00000b844783b */ /* 0x000fea0000000200 */
[C---:B------:R-:W-:Y:S01]  /*4d80*/  HMMA.16816.F32 R64, R12.reuse, R72, R28 ;  /* 0x000000480c40723c */ /* 0x040fe2000000181c */
[----:B------:R-:W1:Y:S05]  /*4d90*/  LDSM.16.M88.4 R28, [R189+0x800] ;  /* 0x00080000bd1c783b */ /* 0x000e6a0000000200 */
        /* <DEDUP_REMOVED lines=11> */
[----:B------:R-:W-:Y:S05]  /*4e50*/  LDSM.16.M88.4 R84, [R190+0xa000] ;  /* 0x00a00000be54783b */ /* 0x000fea0000000200 */
[C---:B---3--:R-:W-:Y:S06]  /*4e60*/  HMMA.16816.F32 R64, R16.reuse, R88, R64 ;  /* 0x000000581040723c */ /* 0x048fec0000001840 */
[----:B------:R-:W-:Y:S01]  /*4e70*/  HMMA.16816.F32 R16, R16, R90, R20 ;  /* 0x0000005a1010723c */ /* 0x000fe20000001814 */
[----:B------:R-:W-:Y:S04]  /*4e80*/  LDSM.16.M88.4 R20, [R194+0x2000] ;  /* 0x00200000c214783b */ /* 0x000fe80000000200 */
        /* <DEDUP_REMOVED lines=36> */
[C---:B-----5:R-:W-:Y:S06]  /*50d0*/  HMMA.16816.F32 R64, R20.reuse, R72, R64 ;  /* 0x000000481440723c */ /* 0x060fec0000001840 */
[----:B------:R-:W-:Y:S01]  /*50e0*/  HMMA.16816.F32 R12, R20, R74, R12 ;  /* 0x0000004a140c723c */ /* 0x000fe2000000180c */
[----:B------:R-:W4:Y:S04]  /*50f0*/  LDSM.16.M88.4 R20, [R193+0x4000] ;  /* 0x00400000c114783b */ /* 0x000f280000000200 */
[----:B------:R-:W-:Y:S01]  /*5100*/  LDSM.16.M88.4 R72, [R184+0xd000] ;  /* 0x00d00000b848783b */ /* 0x000fe20000000200 */
[C---:B------:R-:W-:Y:S06]  /*5110*/  HMMA.16816.F32 R32, R8.reuse, R84, R32 ;  /* 0x000000540820723c */ /* 0x040fec0000001820 */
[C---:B------:R-:W-:Y:S01]  /*5120*/  HMMA.16816.F32 R36, R8.reuse, R86, R36 ;  /* 0x000000560824723c */ /* 0x040fe20000001824 */
[----:B------:R-:W-:Y:S05]  /*5130*/  LDSM.16.M88.4 R84, [R184+0xd800] ;  /* 0x00d80000b854783b */ /* 0x000fea0000000200 */
[C---:B--2---:R-:W-:Y:S06]  /*5140*/  HMMA.16816.F32 R40, R8.reuse, R44, R40 ;  /* 0x0000002c0828723c */ /* 0x044fec0000001828 */
        /* <DEDUP_REMOVED lines=10> */
[C---:B------:R-:W-:Y:S01]  /*51f0*/  HMMA.16816.F32 R36, R16.reuse, R94, R36 ;  /* 0x0000005e1024723c */ /* 0x040fe20000001824 */
[----:B------:R-:W5:Y:S05]  /*5200*/  LDSM.16.M88.4 R92, [R197+0x4000] ;  /* 0x00400000c55c783b */ /* 0x000f6a0000000200 */
[C---:B-1----:R-:W-:Y:S06]  /*5210*/  HMMA.16816.F32 R40, R16.reuse, R28, R40 ;  /* 0x0000001c1028723c */ /* 0x042fec0000001828 */
[C---:B------:R-:W-:Y:S01]  /*5220*/  HMMA.16816.F32 R48, R16.reuse, R30, R48 ;  /* 0x0000001e1030723c */ /* 0x040fe20000001830 */
[----:B------:R-:W1:Y:S05]  /*5230*/  LDSM.16.M88.4 R28, [R197+0x4800] ;  /* 0x00480000c51c783b */ /* 0x000e6a0000000200 */
[C---:B---3--:R-:W-:Y:S06]  /*5240*/  HMMA.16816.F32 R52, R16.reuse, R56, R52 ;  /* 0x000000381034723c */ /* 0x048fec0000001834 */
        /* <DEDUP_REMOVED lines=9> */
[C---:B--2---:R-:W-:Y:S06]  /*52e0*/  HMMA.16816.F32 R40, R20.reuse, R44, R40 ;  /* 0x0000002c1428723c */ /* 0x044fec0000001828 */
[C---:B------:R-:W-:Y:S01]  /*52f0*/  HMMA.16816.F32 R48, R20.reuse, R46, R48 ;  /* 0x0000002e1430723c */ /* 0x040fe20000001830 */
[----:B------:R-:W-:Y:S05]  /*5300*/  LDSM.16.M88.4 R44, [R189+0x4800] ;  /* 0x00480000bd2c783b */ /* 0x000fea0000000200 */
[C---:B------:R-:W-:Y:S06]  /*5310*/  HMMA.16816.F32 R52, R20.reuse, R72, R52 ;  /* 0x000000481434723c */ /* 0x040fec0000001834 */
[C---:B------:R-:W-:Y:S01]  /*5320*/  HMMA.16816.F32 R60, R20.reuse, R74, R60 ;  /* 0x0000004a143c723c */ /* 0x040fe2000000183c */
[----:B------:R-:W-:Y:S05]  /*5330*/  LDSM.16.M88.4 R72, [R189+0x5000] ;  /* 0x00500000bd48783b */ /* 0x000fea0000000200 */
[C---:B------:R-:W-:Y:S06]  /*5340*/  HMMA.16816.F32 R64, R20.reuse, R84, R64 ;  /* 0x000000541440723c */ /* 0x040fec0000001840 */
[----:B------:R-:W-:Y:S01]  /*5350*/  HMMA.16816.F32 R16, R20, R86, R16 ;  /* 0x000000561410723c */ /* 0x000fe20000001810 */
[----:B------:R-:W2:Y:S04]  /*5360*/  LDSM.16.M88.4 R84, [R190+0xd800] ;  /* 0x00d80000be54783b */ /* 0x000ea80000000200 */
[----:B------:R-:W-:Y:S01]  /*5370*/  LDSM.16.M88.4 R20, [R195+0x4000] ;  /* 0x00400000c314783b */ /* 0x000fe20000000200 */
[C---:B-----5:R-:W-:Y:S06]  /*5380*/  HMMA.16816.F32 R32, R12.reuse, R92, R32 ;  /* 0x0000005c0c20723c */ /* 0x060fec0000001820 */
[C---:B------:R-:W-:Y:S01]  /*5390*/  HMMA.16816.F32 R36, R12.reuse, R94, R36 ;  /* 0x0000005e0c24723c */ /* 0x040fe20000001824 */
[----:B------:R-:W4:Y:S05]  /*53a0*/  LDSM.16.M88.4 R92, [R189+0x4000] ;  /* 0x00400000bd5c783b */ /* 0x000f2a0000000200 */
[C---:B-1----:R-:W-:Y:S06]  /*53b0*/  HMMA.16816.F32 R40, R12.reuse, R28, R40 ;  /* 0x0000001c0c28723c */ /* 0x042fec0000001828 */
[C---:B------:R-:W-:Y:S06]  /*53c0*/  HMMA.16816.F32 R48, R12.reuse, R30, R48 ;  /* 0x0000001e0c30723c */ /* 0x040fec0000001830 */
[C---:B------:R-:W-:Y:S06]  /*53d0*/  HMMA.16816.F32 R52, R12.reuse, R68, R52 ;  /* 0x000000440c34723c */ /* 0x040fec0000001834 */
[C---:B------:R-:W-:Y:S01]  /*53e0*/  HMMA.16816.F32 R60, R12.reuse, R70, R60 ;  /* 0x000000460c3c723c */ /* 0x040fe2000000183c */
[----:B------:R-:W-:Y:S05]  /*53f0*/  LDSM.16.M88.4 R68, [R184+0xf000] ;  /* 0x00f00000b844783b */ /* 0x000fea0000000200 */
[C---:B------:R-:W-:Y:S06]  /*5400*/  HMMA.16816.F32 R64, R12.reuse, R80, R64 ;  /* 0x000000500c40723c */ /* 0x040fec0000001840 */
        /* <DEDUP_REMOVED lines=8> */
[----:B------:R-:W5:Y:S05]  /*5490*/  LDSM.16.M88.4 R56, [R184+0xe800] ;  /* 0x00e80000b838783b */ /* 0x000f6a0000000200 */
[C---:B------:R-:W-:Y:S06]  /*54a0*/  HMMA.16816.F32 R52, R8.reuse, R76, R52 ;  /* 0x0000004c0834723c */ /* 0x040fec0000001834 */
[C---:B------:R-:W-:Y:S01]  /*54b0*/  HMMA.16816.F32 R60, R8.reuse, R78, R60 ;  /* 0x0000004e083c723c */ /* 0x040fe2000000183c */
[----:B------:R-:W5:Y:S05]  /*54c0*/  LDSM.16.M88.4 R76, [R184+0xf800] ;  /* 0x00f80000b84c783b */ /* 0x000f6a0000000200 */
[C---:B--2---:R-:W-:Y:S06]  /*54d0*/  HMMA.16816.F32 R64, R8.reuse, R84, R64 ;  /* 0x000000540840723c */ /* 0x044fec0000001840 */
[----:B------:R-:W-:Y:S01]  /*54e0*/  HMMA.16816.F32 R32, R8, R86, R28 ;  /* 0x000000560820723c */ /* 0x000fe2000000181c */
[----:B------:R-:W-:Y:S05]  /*54f0*/  LDSM.16.M88.4 R84, [R197+0x7000] ;  /* 0x00700000c554783b */ /* 0x000fea0000000200 */
[C---:B----4-:R-:W-:Y:S01]  /*5500*/  HMMA.16816.F32 R28, R20.reuse, R92, R12 ;  /* 0x0000005c141c723c */ /* 0x050fe2000000180c */
[----:B------:R-:W2:Y:S05]  /*5510*/  LDSM.16.M88.4 R12, [R194+0x6000] ;  /* 0x00600000c20c783b */ /* 0x000eaa0000000200 */
[C---:B------:R-:W-:Y:S01]  /*5520*/  HMMA.16816.F32 R8, R20.reuse, R94, R36 ;  /* 0x0000005e1408723c */ /* 0x040fe20000001824 */
[----:B------:R-:W-:Y:S05]  /*5530*/  LDSM.16.M88.4 R92, [R197+0x7800] ;  /* 0x00780000c55c783b */ /* 0x000fea0000000200 */
[C---:B------:R-:W-:Y:S06]  /*5540*/  HMMA.16816.F32 R36, R20.reuse, R44, R40 ;  /* 0x0000002c1424723c */ /* 0x040fec0000001828 */
[C---:B------:R-:W-:Y:S06]  /*5550*/  HMMA.16816.F32 R48, R20.reuse, R46, R48 ;  /* 0x0000002e1430723c */ /* 0x040fec0000001830 */
[C---:B------:R-:W-:Y:S06]  /*5560*/  HMMA.16816.F32 R52, R20.reuse, R72, R52 ;  /* 0x000000481434723c */ /* 0x040fec0000001834 */
[C---:B------:R-:W-:Y:S01]  /*5570*/  HMMA.16816.F32 R60, R20.reuse, R74, R60 ;  /* 0x0000004a143c723c */ /* 0x040fe2000000183c */
[----:B------:R-:W4:Y:S05]  /*5580*/  LDSM.16.M88.4 R72, [R197+0x6800] ;  /* 0x00680000c548783b */ /* 0x000f2a0000000200 */
[C---:B-1----:R-:W-:Y:S06]  /*5590*/  HMMA.16816.F32 R64, R20.reuse, R80, R64 ;  /* 0x000000501440723c */ /* 0x042fec0000001840 */
[----:B------:R-:W-:Y:S01]  /*55a0*/  HMMA.16816.F32 R44, R20, R82, R32 ;  /* 0x00000052142c723c */ /* 0x000fe20000001820 */
[----:B------:R-:W-:Y:S05]  /*55b0*/  LDSM.16.M88.4 R80, [R190+0xf800] ;  /* 0x00f80000be50783b */ /* 0x000fea0000000200 */
[C---:B---3--:R-:W-:Y:S06]  /*55c0*/  HMMA.16816.F32 R40, R16.reuse, R88, R28 ;  /* 0x000000581028723c */ /* 0x048fec000000181c */
[C---:B------:R-:W-:Y:S01]  /*55d0*/  HMMA.16816.F32 R20, R16.reuse, R90, R8 ;  /* 0x0000005a1014723c */ /* 0x040fe20000001808 */
[----:B------:R-:W1:Y:S04]  /*55e0*/  LDSM.16.M88.4 R8, [R196+0x6000] ;  /* 0x00600000c408783b */ /* 0x000e680000000200 */
[----:B------:R-:W-:Y:S01]  /*55f0*/  LDSM.16.M88.4 R88, [R189+0x6000] ;  /* 0x00600000bd58783b */ /* 0x000fe20000000200 */
[C---:B-----5:R-:W-:Y:S06]  /*5600*/  HMMA.16816.F32 R36, R16.reuse, R56, R36 ;  /* 0x000000381024723c */ /* 0x060fec0000001824 */
[C---:B------:R-:W-:Y:S06]  /*5610*/  HMMA.16816.F32 R32, R16.reuse, R58, R48 ;  /* 0x0000003a1020723c */ /* 0x040fec0000001830 */
[C---:B------:R-:W-:Y:S06]  /*5620*/  HMMA.16816.F32 R28, R16.reuse, R68, R52 ;  /* 0x00000044101c723c */ /* 0x040fec0000001834 */
[C---:B------:R-:W-:Y:S01]  /*5630*/  HMMA.16816.F32 R60, R16.reuse, R70, R60 ;  /* 0x00000046103c723c */ /* 0x040fe2000000183c */
[----:B------:R-:W3:Y:S05]  /*5640*/  LDSM.16.M88.4 R68, [R190+0xe800] ;  /* 0x00e80000be44783b */ /* 0x000eea0000000200 */
[C---:B------:R-:W-:Y:S06]  /*5650*/  HMMA.16816.F32 R64, R16.reuse, R76, R64 ;  /* 0x0000004c1040723c */ /* 0x040fec0000001840 */
[----:B------:R-:W-:Y:S01]  /*5660*/  HMMA.16816.F32 R56, R16, R78, R44 ;  /* 0x0000004e1038723c */ /* 0x000fe2000000182c */
[----:B------:R-:W5:Y:S04]  /*5670*/  LDSM.16.M88.4 R16, [R195+0x6000] ;  /* 0x00600000c310783b */ /* 0x000f680000000200 */
[----:B------:R-:W5:Y:S01]  /*5680*/  LDSM.16.M88.4 R76, [R190+0xf000] ;  /* 0x00f00000be4c783b */ /* 0x000f620000000200 */
[C---:B--2---:R-:W-:Y:S06]  /*5690*/  HMMA.16816.F32 R52, R12.reuse, R100, R40 ;  /* 0x000000640c34723c */ /* 0x044fec0000001828 */
[C---:B------:R-:W-:Y:S06]  /*56a0*/  HMMA.16816.F32 R40, R12.reuse, R102, R20 ;  /* 0x000000660c28723c */ /* 0x040fec0000001814 */
[C---:B----4-:R-:W-:Y:S06]  /*56b0*/  HMMA.16816.F32 R48, R12.reuse, R72, R36 ;  /* 0x000000480c30723c */ /* 0x050fec0000001824 */
[C---:B------:R-:W-:Y:S06]  /*56c0*/  HMMA.16816.F32 R44, R12.reuse, R74, R32 ;  /* 0x0000004a0c2c723c */ /* 0x040fec0000001820 */
[C---:B------:R-:W-:Y:S06]  /*56d0*/  HMMA.16816.F32 R36, R12.reuse, R84, R28 ;  /* 0x000000540c24723c */ /* 0x040fec000000181c */
[C---:B------:R-:W-:Y:S06]  /*56e0*/  HMMA.16816.F32 R32, R12.reuse, R86, R60 ;  /* 0x000000560c20723c */ /* 0x040fec000000183c */
[C---:B------:R-:W-:Y:S01]  /*56f0*/  HMMA.16816.F32 R28, R12.reuse, R92, R64 ;  /* 0x0000005c0c1c723c */ /* 0x040fe20000001840 */
[----:B------:R-:W2:Y:S05]  /*5700*/  LDSM.16.M88.4 R64, [R189+0x6800] ;  /* 0x00680000bd40783b */ /* 0x000eaa0000000200 */
[----:B------:R-:W-:Y:S06]  /*5710*/  HMMA.16816.F32 R20, R12, R94, R56 ;  /* 0x0000005e0c14723c */ /* 0x000fec0000001838 */
[C---:B-1----:R-:W-:Y:S06]  /*5720*/  HMMA.16816.F32 R12, R8.reuse, R96, R52 ;  /* 0x00000060080c723c */ /* 0x042fec0000001834 */
[C---:B------:R-:W-:Y:S06]  /*5730*/  HMMA.16816.F32 R40, R8.reuse, R98, R40 ;  /* 0x000000620828723c */ /* 0x040fec0000001828 */
[C---:B---3--:R-:W-:Y:S06]  /*5740*/  HMMA.16816.F32 R48, R8.reuse, R68, R48 ;  /* 0x000000440830723c */ /* 0x048fec0000001830 */
[----:B------:R-:W-:Y:S01]  /*5750*/  HMMA.16816.F32 R56, R8, R82, R20 ;  /* 0x000000520838723c */ /* 0x000fe20000001814 */
[----:B------:R-:W1:Y:S05]  /*5760*/  LDSM.16.M88.4 R20, [R189+0x7000] ;  /* 0x00700000bd14783b */ /* 0x000e6a0000000200 */
[----:B-----5:R-:W-:Y:S06]  /*5770*/  HMMA.16816.F32 R12, R16, R88, R12 ;  /* 0x00000058100c723c */ /* 0x020fec000000180c */
[C---:B------:R-:W-:Y:S06]  /*5780*/  HMMA.16816.F32 R44, R8.reuse, R70, R44 ;  /* 0x00000046082c723c */ /* 0x040fec000000182c */
[C---:B------:R-:W-:Y:S06]  /*5790*/  HMMA.16816.F32 R52, R8.reuse, R76, R36 ;  /* 0x0000004c0834723c */ /* 0x040fec0000001824 */
[C---:B------:R-:W-:Y:S06]  /*57a0*/  HMMA.16816.F32 R60, R8.reuse, R78, R32 ;  /* 0x0000004e083c723c */ /* 0x040fec0000001820 */
[----:B------:R-:W-:Y:S06]  /*57b0*/  HMMA.16816.F32 R68, R8, R80, R28 ;  /* 0x000000500844723c */ /* 0x000fec000000181c */
[----:B------:R-:W-:Y:S01]  /*57c0*/  HMMA.16816.F32 R40, R16, R90, R40 ;  /* 0x0000005a1028723c */ /* 0x000fe20000001828 */
[----:B------:R-:W-:Y:S01]  /*57d0*/  VIADD R8, R3, 0x8 ;  /* 0x0000000803087836 */ /* 0x000fe20000000000 */
[----:B------:R-:W-:Y:S01]  /*57e0*/  SHF.R.S32.HI R3, RZ, 0x1f, R106 ;  /* 0x0000001fff037819 */ /* 0x000fe2000001146a */
[----:B------:R-:W-:-:S03]  /*57f0*/  IMAD.U32 R9, RZ, RZ, UR16 ;  /* 0x00000010ff097e24 */ /* 0x000fc6000f8e00ff */
[C---:B------:R-:W-:Y:S01]  /*5800*/  VIADDMNMX R222, R8.reuse, UR21, R7, PT ;  /* 0x0000001508de7c46 */ /* 0x040fe2000b800107 */
[----:B------:R-:W-:Y:S01]  /*5810*/  IMAD R72, R9, 0x4, R104 ;  /* 0x0000000409487824 */ /* 0x000fe200078e0268 */
[----:B------:R-:W-:Y:S01]  /*5820*/  LEA.HI.X.SX32 R143, R143, R3, 0x1, P6 ;  /* 0x000000038f8f7211 */ /* 0x000fe200030f0eff */
[C---:B--2---:R-:W-:Y:S01]  /*5830*/  HMMA.16816.F32 R28, R16.reuse, R64, R48 ;  /* 0x00000040101c723c */ /* 0x044fe20000001830 */
[----:B------:R-:W-:Y:S01]  /*5840*/  VIADDMNMX R220, R8, UR40, RZ, !PT ;  /* 0x0000002808dc7c46 */ /* 0x000fe2000f8001ff */
[----:B------:R-:W-:Y:S01]  /*5850*/  VIADD R3, R0, 0x8 ;  /* 0x0000000800037836 */ /* 0x000fe20000000000 */
[C---:B------:R-:W-:Y:S01]  /*5860*/  ISETP.GE.AND P2, PT, R2.reuse, R222, PT ;  /* 0x000000de0200720c */ /* 0x040fe20003f46270 */
[----:B------:R-:W2:Y:S01]  /*5870*/  LDSM.16.M88.4 R8, [R189+0x7800] ;  /* 0x00780000bd08783b */ /* 0x000ea20000000200 */
[----:B------:R-:W-:Y:S01]  /*5880*/  ISETP.LT.OR P6, PT, R2, R221, P0 ;  /* 0x000000dd0200720c */ /* 0x000fe200007c1670 */
[C---:B------:R-:W-:Y:S01]  /*5890*/  HMMA.16816.F32 R36, R16.reuse, R66, R44 ;  /* 0x000000421024723c */ /* 0x040fe2000000182c */
[----:B------:R-:W-:Y:S01]  /*58a0*/  ISETP.GE.AND P0, PT, R0, R223, PT ;  /* 0x000000df0000720c */ /* 0x000fe20003f06270 */
[----:B------:R3:W-:Y:S01]  /*58b0*/  STL [R1+0xc8], R72 ;  /* 0x0000c84801007387 */ /* 0x0007e20000100800 */
[----:B------:R-:W-:Y:S01]  /*58c0*/  ISETP.LT.OR P2, PT, R2, R220, P2 ;  /* 0x000000dc0200720c */ /* 0x000fe20001741670 */
[C---:B------:R-:W-:Y:S01]  /*58d0*/  VIADD R2, R0.reuse, 0x9 ;  /* 0x0000000900027836 */ /* 0x040fe20000000000 */
[----:B------:R-:W-:Y:S01]  /*58e0*/  ISETP.LT.OR P0, PT, R0, R221, P0 ;  /* 0x000000dd0000720c */ /* 0x000fe20000701670 */
[----:B-1----:R-:W-:Y:S01]  /*58f0*/  HMMA.16816.F32 R32, R16, R20, R52 ;  /* 0x000000141020723c */ /* 0x002fe20000001834 */
[----:B------:R-:W-:Y:S01]  /*5900*/  ISETP.GE.AND P1, PT, R3, R223, PT ;  /* 0x000000df0300720c */ /* 0x000fe20003f26270 */
[----:B------:R-:W-:-:S04]  /*5910*/  DEPBAR.LE SB0, 0x0 ;  /* 0x000080000000791a */ /* 0x000fc80000000000 */
[----:B------:R-:W-:Y:S01]  /*5920*/  FSEL R48, R12, -INF , !P0 ;  /* 0xff8000000c307808 */ /* 0x000fe20004000000 */
[----:B------:R-:W-:Y:S01]  /*5930*/  HMMA.16816.F32 R20, R16, R22, R60 ;  /* 0x000000161014723c */ /* 0x000fe2000000183c */
[C---:B------:R-:W-:Y:S01]  /*5940*/  ISETP.GE.AND P5, PT, R2.reuse, R223, PT ;  /* 0x000000df0200720c */ /* 0x040fe20003fa6270 */
[----:B------:R-:W-:Y:S01]  /*5950*/  UIADD3 UR21, UR33, 0x646e171e, URZ ;  /* 0x646e171e21157890 */ /* 0x000fe2000fffe03f */
[----:B------:R-:W-:Y:S01]  /*5960*/  BAR.SYNC.DEFER_BLOCKING 0x0 ;  /* 0x0000000000007b1d */ /* 0x000fe20000010000 */
[-C--:B------:R-:W-:Y:S02]  /*5970*/  ISETP.GE.AND P0, PT, R2, R222.reuse, PT ;  /* 0x000000de0200720c */ /* 0x080fe40003f06270 */
[-C--:B------:R-:W-:Y:S02]  /*5980*/  ISETP.GE.AND P4, PT, R3, R222.reuse, PT ;  /* 0x000000de0300720c */ /* 0x080fe40003f86270 */
[----:B------:R-:W-:Y:S02]  /*5990*/  ISETP.GE.AND P3, PT, R0, R222, PT ;  /* 0x000000de0000720c */ /* 0x000fe40003f66270 */
[----:B------:R-:W-:-:S02]  /*59a0*/  ISETP.LT.OR P5, PT, R2, R221, P5 ;  /* 0x000000dd0200720c */ /* 0x000fc40002fa1670 */
[-C--:B------:R-:W-:Y:S01]  /*59b0*/  ISETP.LT.OR P0, PT, R2, R220.reuse, P0 ;  /* 0x000000dc0200720c */ /* 0x080fe20000701670 */
[C---:B------:R-:W-:Y:S01]  /*59c0*/  VIADD R2, R0.reuse, 0x11 ;  /* 0x0000001100027836 */ /* 0x040fe20000000000 */
[C---:B------:R-:W-:Y:S02]  /*59d0*/  ISETP.LT.OR P1, PT, R3.reuse, R221, P1 ;  /* 0x000000dd0300720c */ /* 0x040fe40000f21670 */
[-C--:B------:R-:W-:Y:S01]  /*59e0*/  ISETP.LT.OR P4, PT, R3, R220.reuse, P4 ;  /* 0x000000dc0300720c */ /* 0x080fe20002781670 */
[C---:B------:R-:W-:Y:S01]  /*59f0*/  VIADD R3, R0.reuse, 0x10 ;  /* 0x0000001000037836 */ /* 0x040fe20000000000 */
[----:B------:R-:W-:Y:S02]  /*5a00*/  ISETP.LT.OR P3, PT, R0, R220, P3 ;  /* 0x000000dc0000720c */ /* 0x000fe40001f61670 */
        /* <DEDUP_REMOVED lines=13> */
[C---:B------:R-:W-:Y:S02]  /*5ae0*/  ISETP.LT.OR P2, PT, R3.reuse, R221, P2 ;  /* 0x000000dd0300720c */ /* 0x040fe40001741670 */
[----:B------:R-:W-:Y:S01]  /*5af0*/  ISETP.LT.OR P3, PT, R3, R220, P3 ;  /* 0x000000dc0300720c */ /* 0x000fe20001f61670 */
[----:B------:R-:W-:Y:S01]  /*5b00*/  VIADD R3, R0, 0x18 ;  /* 0x0000001800037836 */ /* 0x000fe20000000000 */
[----:B------:R-:W-:Y:S02]  /*5b10*/  FSEL R41, R41, -INF , !P5 ;  /* 0xff80000029297808 */ /* 0x000fe40006800000 */
[----:B------:R-:W-:Y:S02]  /*5b20*/  FSEL R28, R28, -INF , !P2 ;  /* 0xff8000001c1c7808 */ /* 0x000fe40005000000 */
[----:B------:R-:W-:-:S02]  /*5b30*/  FSEL R42, R42, -INF , !P4 ;  /* 0xff8000002a2a7808 */ /* 0x000fc40006000000 */
[----:B------:R-:W-:Y:S02]  /*5b40*/  FSEL R43, R43, -INF , !P0 ;  /* 0xff8000002b2b7808 */ /* 0x000fe40004000000 */
[CC--:B------:R-:W-:Y:S02]  /*5b50*/  ISETP.GE.AND P5, PT, R2.reuse, R223.reuse, PT ;  /* 0x000000df0200720c */ /* 0x0c0fe40003fa6270 */
[CC--:B------:R-:W-:Y:S02]  /*5b60*/  ISETP.GE.AND P2, PT, R2.reuse, R222.reuse, PT ;  /* 0x000000de0200720c */ /* 0x0c0fe40003f46270 */
[C---:B------:R-:W-:Y:S02]  /*5b70*/  ISETP.GE.AND P0, PT, R3.reuse, R223, PT ;  /* 0x000000df0300720c */ /* 0x040fe40003f06270 */
[----:B------:R-:W-:Y:S02]  /*5b80*/  ISETP.GE.AND P4, PT, R3, R222, PT ;  /* 0x000000de0300720c */ /* 0x000fe40003f86270 */
        /* <DEDUP_REMOVED lines=23> */
[CC--:B------:R-:W-:Y:S02]  /*5d00*/  ISETP.GE.AND P5, PT, R2.reuse, R223.reuse, PT ;  /* 0x000000df0200720c */ /* 0x0c0fe40003fa6270 */
[-C--:B------:R-:W-:Y:S02]  /*5d10*/  ISETP.GE.AND P1, PT, R2, R222.reuse, PT ;  /* 0x000000de0200720c */ /* 0x080fe40003f26270 */
[----:B------:R-:W-:Y:S02]  /*5d20*/  FSEL R38, R38, -INF , !P4 ;  /* 0xff80000026267808 */ /* 0x000fe40006000000 */
        /* <DEDUP_REMOVED lines=10> */
[----:B------:R-:W-:-:S02]  /*5dd0*/  ISETP.GE.AND P6, PT, R2, R223, PT ;  /* 0x000000df0200720c */ /* 0x000fc40003fc6270 */
[C---:B------:R-:W-:Y:S02]  /*5de0*/  ISETP.GE.AND P2, PT, R2.reuse, R222, PT ;  /* 0x000000de0200720c */ /* 0x040fe40003f46270 */
[----:B------:R-:W-:Y:S02]  /*5df0*/  FSEL R109, R35, -INF , !P0 ;  /* 0xff800000236d7808 */ /* 0x000fe40004000000 */
[C---:B------:R-:W-:Y:S02]  /*5e00*/  ISETP.GE.AND P0, PT, R3.reuse, R223, PT ;  /* 0x000000df0300720c */ /* 0x040fe40003f06270 */
[CC--:B------:R-:W-:Y:S02]  /*5e10*/  ISETP.LT.OR P6, PT, R2.reuse, R221.reuse, P6 ;  /* 0x000000dd0200720c */ /* 0x0c0fe400037c1670 */
[----:B------:R-:W-:Y:S01]  /*5e20*/  ISETP.LT.OR P2, PT, R2, R220, P2 ;  /* 0x000000dc0200720c */ /* 0x000fe20001741670 */
[C---:B------:R-:W-:Y:S01]  /*5e30*/  VIADD R2, R0.reuse, 0x38 ;  /* 0x0000003800027836 */ /* 0x040fe20000000000 */
[----:B------:R-:W-:Y:S01]  /*5e40*/  ISETP.LT.OR P0, PT, R3, R221, P0 ;  /* 0x000000dd0300720c */ /* 0x000fe20000701670 */
[----:B------:R-:W-:Y:S01]  /*5e50*/  VIADD R0, R0, 0x39 ;  /* 0x0000003900007836 */ /* 0x000fe20000000000 */
[----:B------:R-:W-:-:S02]  /*5e60*/  FSEL R108, R34, -INF , !P3 ;  /* 0xff800000226c7808 */ /* 0x000fc40005800000 */
[----:B------:R-:W-:Y:S02]  /*5e70*/  FSEL R115, R12, -INF , !P0 ;  /* 0xff8000000c737808 */ /* 0x000fe40004000000 */
[----:B------:R-:W-:Y:S02]  /*5e80*/  ISETP.GE.AND P0, PT, R0, R222, PT ;  /* 0x000000de0000720c */ /* 0x000fe40003f06270 */
[----:B------:R-:W-:Y:S02]  /*5e90*/  FSEL R113, R22, -INF , !P4 ;  /* 0xff80000016717808 */ /* 0x000fe40006000000 */
[----:B------:R-:W-:Y:S02]  /*5ea0*/  ISETP.LT.OR P0, PT, R0, R220, P0 ;  /* 0x000000dc0000720c */ /* 0x000fe40000701670 */
[----:B------:R-:W-:Y:S02]  /*5eb0*/  FSEL R110, R21, -INF , !P5 ;  /* 0xff800000156e7808 */ /* 0x000fe40006800000 */
[----:B------:R-:W-:-:S02]  /*5ec0*/  FSEL R140, R19, -INF , !P0 ;  /* 0xff800000138c7808 */ /* 0x000fc40004000000 */
[----:B------:R-:W-:Y:S02]  /*5ed0*/  PLOP3.LUT P0, PT, PT, PT, UP0, 0x80, 0x0 ;  /* 0x000000000000781c */ /* 0x000fe40003f0f008 */
[----:B------:R-:W-:Y:S02]  /*5ee0*/  FSEL R112, R23, -INF , !P1 ;  /* 0xff80000017707808 */ /* 0x000fe40004800000 */
[-C--:B------:R-:W-:Y:S02]  /*5ef0*/  ISETP.GE.AND P3, PT, R3, R222.reuse, PT ;  /* 0x000000de0300720c */ /* 0x080fe40003f66270 */
[CC--:B------:R-:W-:Y:S02]  /*5f00*/  ISETP.GE.AND P5, PT, R2.reuse, R223.reuse, PT ;  /* 0x000000df0200720c */ /* 0x0c0fe40003fa6270 */
[----:B------:R-:W-:Y:S02]  /*5f10*/  ISETP.GE.AND P1, PT, R2, R222, PT ;  /* 0x000000de0200720c */ /* 0x000fe40003f26270 */
[----:B------:R-:W-:-:S02]  /*5f20*/  ISETP.GE.AND P4, PT, R0, R223, PT ;  /* 0x000000df0000720c */ /* 0x000fc40003f86270 */
[-C--:B------:R-:W-:Y:S02]  /*5f30*/  ISETP.LT.OR P3, PT, R3, R220.reuse, P3 ;  /* 0x000000dc0300720c */ /* 0x080fe40001f61670 */
[CC--:B------:R-:W-:Y:S02]  /*5f40*/  ISETP.LT.OR P5, PT, R2.reuse, R221.reuse, P5 ;  /* 0x000000dd0200720c */ /* 0x0c0fe40002fa1670 */
        /* <DEDUP_REMOVED lines=8> */
[----:B---3--:R-:W-:Y:S06]  /*5fd0*/  @!P0 BRA `(.L_x_1315) ;  /* 0x0000000800588947 */ /* 0x008fec0003800000 */
[----:B------:R-:W-:Y:S01]  /*5fe0*/  ULDC UR6, c[0x0][0x2d0] ;  /* 0x0000b40000067ab9 */ /* 0x000fe20000000800 */
[----:B------:R-:W-:Y:S01]  /*5ff0*/  UIADD3 UR8, UR19, -0x2, URZ ;  /* 0xfffffffe13087890 */ /* 0x000fe2000fffe03f */
[----:B------:R-:W-:Y:S01]  /*6000*/  ISETP.GE.AND P6, PT, R24, UR6, PT ;  /* 0x0000000618007c0c */ /* 0x000fe2000bfc6270 */
[----:B------:R-:W-:Y:S01]  /*6010*/  BSSY B0, `(.L_x_1316) ;  /* 0x0000091000007945 */ /* 0x000fe20003800000 */
[----:B------:R-:W-:Y:S01]  /*6020*/  ISETP.GE.AND P5, PT, R124, UR6, PT ;  /* 0x000000067c007c0c */ /* 0x000fe2000bfa6270 */
[----:B------:R-:W-:Y:S01]  /*6030*/  USHF.R.S32.HI UR7, URZ, 0x1f, UR8 ;  /* 0x0000001f3f077899 */ /* 0x000fe20008011408 */
[----:B------:R-:W-:Y:S01]  /*6040*/  ISETP.GE.AND P4, PT, R122, UR6, PT ;  /* 0x000000067a007c0c */ /* 0x000fe2000bf86270 */
[----:B------:R-:W-:Y:S01]  /*6050*/  IMAD.U32 R8, RZ, RZ, UR8 ;  /* 0x00000008ff087e24 */ /* 0x000fe2000f8e00ff */
[----:B------:R-:W-:Y:S01]  /*6060*/  ISETP.GE.AND P3, PT, R119, UR6, PT ;  /* 0x0000000677007c0c */ /* 0x000fe2000bf66270 */
[----:B------:R-:W-:Y:S02]  /*6070*/  UIMAD UR6, UR12, UR8, URZ ;  /* 0x000000080c0672a4 */ /* 0x000fe4000f8e023f */
[----:B------:R-:W-:-:S02]  /*6080*/  IMAD.WIDE.U32 R8, R8, UR35, R120 ;  /* 0x0000002308087c25 */ /* 0x000fc4000f8e0078 */
        /* <DEDUP_REMOVED lines=39> */
[----:B------:R5:W-:Y:S01]  /*6300*/  @!P3 LDGSTS.E.BYPASS.LTC128B.128 [R213+0xe000], desc[UR28][R14.64+0x180] ;  /* 0x0e0001800ed5bfae */ /* 0x000be2000b901d5c */
[----:B-1----:R-:W-:-:S03]  /*6310*/  @!P6 LEA R10, P1, R2, R18, 0x1 ;  /* 0x00000012020ae211 */ /* 0x002fc600078208ff */
[----:B------:R1:W-:Y:S02]  /*6320*/  @P6 STS.128 [R213+0x8800], RZ ;  /* 0x008800ffd5006388 */ /* 0x0003e40000000c00 */
        /* <DEDUP_REMOVED lines=11> */
[C---:B------:R-:W-:Y:S01]  /*63e0*/  @!P4 LEA.HI.X R13, R2.reuse, R21, R3, 0x1, P2 ;  /* 0x00000015020dc211 */ /* 0x040fe200010f0c03 */
[----:B------:R-:W-:Y:S01]  /*63f0*/  @!PT LDS RZ, [RZ] ;  /* 0x00000000fffff984 */ /* 0x000fe20000000800 */
[----:B------:R-:W-:Y:S01]  /*6400*/  @!PT LDS RZ, [RZ] ;  /* 0x00000000fffff984 */ /* 0x000fe20000000800 */
[----:B------:R-:W-:Y:S01]  /*6410*/  @!PT LDS RZ, [RZ] ;  /* 0x00000000fffff984 */ /* 0x000fe20000000800 */
[----:B------:R4:W-:Y:S01]  /*6420*/  @!P5 LDGSTS.E.BYPASS.LTC128B.128 [R213+0xa800], desc[UR28][R8.64+0x80] ;  /* 0x0a80008008d5dfae */ /* 0x0009e2000b901d5c */
[C---:B------:R-:W-:Y:S01]  /*6430*/  IADD3 R0, P2, R2.reuse, UR37, RZ ;  /* 0x0000002502007c10 */ /* 0x040fe2000ff5e0ff */
[----:B-----5:R-:W4:Y:S02]  /*6440*/  @!P6 LDC.64 R16, c[0x0][0x218] ;  /* 0x00008600ff10eb82 */ /* 0x020f240000000a00 */
[----:B------:R1:W-:Y:S04]  /*6450*/  @P4 STS.128 [R213+0xc800], RZ ;  /* 0x00c800ffd5004388 */ /* 0x0003e80000000c00 */
[----:B------:R-:W-:Y:S01]  /*6460*/  @!PT LDS RZ, [RZ] ;  /* 0x00000000fffff984 */ /* 0x000fe20000000800 */
[----:B------:R-:W-:Y:S01]  /*6470*/  @!PT LDS RZ, [RZ] ;  /* 0x00000000fffff984 */ /* 0x000fe20000000800 */
[----:B------:R-:W-:Y:S01]  /*6480*/  @!PT LDS RZ, [RZ] ;  /* 0x00000000fffff984 */ /* 0x000fe20000000800 */
[----:B------:R5:W-:Y:S02]  /*6490*/  @!P4 LDGSTS.E.BYPASS.LTC128B.128 [R213+0xc800], desc[UR28][R12.64+0x100] ;  /* 0x0c8001000cd5cfae */ /* 0x000be4000b901d5c */
[----:B------:R-:W1:Y:S02]  /*64a0*/  @!P5 LDC.64 R14, c[0x0][0x218] ;  /* 0x00008600ff0edb82 */ /* 0x000e640000000a00 */
[----:B------:R1:W-:Y:S06]  /*64b0*/  @P3 STS.128 [R213+0xe800], RZ ;  /* 0x00e800ffd5003388 */ /* 0x0003ec0000000c00 */
[----:B------:R-:W5:Y:S01]  /*64c0*/  @!P6 LDC.64 R20, c[0x0][0x218] ;  /* 0x00008600ff14eb82 */ /* 0x000f620000000a00 */
[----:B--2---:R-:W-:-:S04]  /*64d0*/  @!P3 LEA R10, P1, R2, R22, 0x1 ;  /* 0x00000016020ab211 */ /* 0x004fc800078208ff */
[----:B------:R-:W-:Y:S02]  /*64e0*/  @!P3 LEA.HI.X R11, R2, R23, R3, 0x1, P1 ;  /* 0x00000017020bb211 */ /* 0x000fe400008f0c03 */
[----:B------:R-:W-:Y:S01]  /*64f0*/  IADD3.X R3, R3, UR36, RZ, P2, !PT ;  /* 0x0000002403037c10 */ /* 0x000fe200097fe4ff */
        /* <DEDUP_REMOVED lines=8> */
[C---:B---3--:R-:W-:Y:S01]  /*6580*/  @!P4 LEA R18, P1, R0.reuse, R18, 0x1 ;  /* 0x000000120012c211 */ /* 0x048fe200078208ff */
[----:B------:R-:W3:Y:S01]  /*6590*/  @!P4 LDC.64 R24, c[0x0][0x218] ;  /* 0x00008600ff18cb82 */ /* 0x000ee20000000a00 */
[C---:B-1----:R-:W-:Y:S01]  /*65a0*/  @!P5 LEA R14, P2, R0.reuse, R14, 0x1 ;  /* 0x0000000e000ed211 */ /* 0x042fe200078408ff */
[----:B------:R-:W-:Y:S01]  /*65b0*/  @!PT LDS RZ, [RZ] ;  /* 0x00000000fffff984 */ /* 0x000fe20000000800 */
[----:B------:R-:W-:Y:S01]  /*65c0*/  @!PT LDS RZ, [RZ] ;  /* 0x00000000fffff984 */ /* 0x000fe20000000800 */
[----:B------:R-:W-:Y:S01]  /*65d0*/  @!PT LDS RZ, [RZ] ;  /* 0x00000000fffff984 */ /* 0x000fe20000000800 */
[----:B------:R3:W-:Y:S01]  /*65e0*/  @!P6 LDGSTS.E.BYPASS.LTC128B.128 [R213+0x9000], desc[UR28][R8.64] ;  /* 0x0900000008d5efae */ /* 0x0007e2000b901d5c */
[----:B------:R-:W-:-:S02]  /*65f0*/  @!P4 LEA.HI.X R19, R0, R19, R3, 0x1, P1 ;  /* 0x000000130013c211 */ /* 0x000fc400008f0c03 */
[C-C-:B------:R-:W-:Y:S01]  /*6600*/  @!P5 LEA.HI.X R15, R0.reuse, R15, R3.reuse, 0x1, P2 ;  /* 0x0000000f000fd211 */ /* 0x140fe200010f0c03 */
[----:B------:R4:W-:Y:S01]  /*6610*/  @P5 STS.128 [R213+0xb000], RZ ;  /* 0x00b000ffd5005388 */ /* 0x0009e20000000c00 */
[C---:B------:R-:W-:Y:S02]  /*6620*/  @!P3 LEA R16, P1, R0.reuse, R26, 0x1 ;  /* 0x0000001a0010b211 */ /* 0x040fe400078208ff */
[C---:B------:R-:W-:Y:S01]  /*6630*/  IADD3 R2, P2, R0.reuse, UR37, RZ ;  /* 0x0000002500027c10 */ /* 0x040fe2000ff5e0ff */
[----:B------:R-:W-:Y:S01]  /*6640*/  @!PT LDS RZ, [RZ] ;  /* 0x00000000fffff984 */ /* 0x000fe20000000800 */
[----:B------:R-:W-:Y:S01]  /*6650*/  @!PT LDS RZ, [RZ] ;  /* 0x00000000fffff984 */ /* 0x000fe20000000800 */
[----:B------:R-:W-:Y:S01]  /*6660*/  @!PT LDS RZ, [RZ] ;  /* 0x00000000fffff984 */ /* 0x000fe20000000800 */
[----:B------:R4:W-:Y:S01]  /*6670*/  @!P5 LDGSTS.E.BYPASS.LTC128B.128 [R213+0xb000], desc[UR28][R14.64+0x80] ;  /* 0x0b0000800ed5dfae */ /* 0x0009e2000b901d5c */
[----:B------:R-:W-:Y:S02]  /*6680*/  @!P3 LEA.HI.X R17, R0, R27, R3, 0x1, P1 ;  /* 0x0000001b0011b211 */ /* 0x000fe400008f0c03 */
[----:B------:R-:W-:Y:S01]  /*6690*/  IADD3.X R3, R3, UR36, RZ, P2, !PT ;  /* 0x0000002403037c10 */ /* 0x000fe200097fe4ff */
[----:B------:R4:W-:Y:S01]  /*66a0*/  @P4 STS.128 [R213+0xd000], RZ ;  /* 0x00d000ffd5004388 */ /* 0x0009e20000000c00 */
[----:B-----5:R-:W-:-:S03]  /*66b0*/  @!P6 LEA R12, P1, R2, R20, 0x1 ;  /* 0x00000014020ce211 */ /* 0x020fc600078208ff */
        /* <DEDUP_REMOVED lines=12> */
[----:B---3--:R-:W-:-:S03]  /*6780*/  @!P4 LEA R8, P1, R2, R24, 0x1 ;  /* 0x000000180208c211 */ /* 0x008fc600078208ff */
        /* <DEDUP_REMOVED lines=25> */
.L_x_1317:
[----:B------:R-:W-:Y:S05]  /*6920*/  BSYNC B0 ;  /* 0x0000000000007941 */ /* 0x000fea0003800000 */
.L_x_1316:
[----:B------:R-:W0:Y:S02]  /*6930*/  LDGDEPBAR ;  /* 0x00000000000079af */ /* 0x000e240000000000 */
.L_x_1315:
[----:B------:R-:W-:Y:S01]  /*6940*/  FMNMX.FTZ R0, R44, R45, !PT ;  /* 0x0000002d2c007209 */ /* 0x000fe20007810000 */
[----:B------:R-:W-:Y:S01]  /*6950*/  IMAD.WIDE.U32 R124, R72, -0x326172a9, RZ ;  /* 0xcd9e8d57487c7825 */ /* 0x000fe200078e00ff */
[----:B------:R-:W-:Y:S01]  /*6960*/  FMNMX.FTZ R2, R48, R46, !PT ;  /* 0x0000002e30027209 */ /* 0x000fe20007810000 */
[----:B------:R-:W-:Y:S01]  /*6970*/  STL [R1+0x114], R201 ;  /* 0x000114c901007387 */ /* 0x000fe20000100800 */
[----:B------:R-:W-:Y:S01]  /*6980*/  FMNMX.FTZ R0, R42, R0, !PT ;  /* 0x000000002a007209 */ /* 0x000fe20007810000 */
[----:B------:R-:W-:Y:S01]  /*6990*/  USHF.L.U32 UR44, UR34, 0x1, URZ ;  /* 0x00000001222c7899 */ /* 0x000fe2000800063f */
[----:B------:R-:W-:Y:S01]  /*69a0*/  FMNMX.FTZ R2, R40, R2, !PT ;  /* 0x0000000228027209 */ /* 0x000fe20007810000 */
[----:B------:R-:W-:Y:S01]  /*69b0*/  STL [R1+0x110], R200 ;  /* 0x000110c801007387 */ /* 0x000fe20000100800 */
        /* <DEDUP_REMOVED lines=9> */
[----:B------:R-:W-:Y:S01]  /*6a50*/  IMAD.WIDE.U32 R104, R123, -0x2daee0ad, RZ ;  /* 0xd2511f537b687825 */ /* 0x000fe200078e00ff */
        /* <DEDUP_REMOVED lines=9> */
[----:B------:R-:W-:Y:S01]  /*6af0*/  STL [R1+0xfc], R195 ;  /* 0x0000fcc301007387 */ /* 0x000fe20000100800 */
[----:B------:R-:W-:Y:S01]  /*6b00*/  FMNMX.FTZ R0, R108, R0, !PT ;  /* 0x000000006c007209 */ /* 0x000fe20007810000 */
[----:B------:R-:W-:Y:S01]  /*6b10*/  ULDC UR8, c[0x0][0x2ec] ;  /* 0x0000bb0000087ab9 */ /* 0x000fe20000000800 */
[----:B------:R-:W-:Y:S01]  /*6b20*/  FMNMX.FTZ R2, R107, R2, !PT ;  /* 0x000000026b027209 */ /* 0x000fe20007810000 */
[----:B------:R-:W-:Y:S01]  /*6b30*/  STL [R1+0xf8], R194 ;  /* 0x0000f8c201007387 */ /* 0x000fe20000100800 */
[----:B------:R-:W-:Y:S01]  /*6b40*/  FMNMX.FTZ R0, R109, R0, !PT ;  /* 0x000000006d007209 */ /* 0x000fe20007810000 */
[----:B------:R-:W-:Y:S01]  /*6b50*/  UIADD3 UR41, UR33, 0x76cf5d0a, URZ ;  /* 0x76cf5d0a21297890 */ /* 0x000fe2000fffe03f */
[----:B------:R-:W-:Y:S01]  /*6b60*/  FMNMX.FTZ R2, R106, R2, !PT ;  /* 0x000000026a027209 */ /* 0x000fe20007810000 */
[----:B------:R-:W-:Y:S01]  /*6b70*/  STL [R1+0xf4], R193 ;  /* 0x0000f4c101007387 */ /* 0x000fe20000100800 */
[----:B------:R-:W-:Y:S01]  /*6b80*/  FMNMX.FTZ R0, R113, R0, !PT ;  /* 0x0000000071007209 */ /* 0x000fe20007810000 */
[----:B------:R-:W-:Y:S01]  /*6b90*/  UIADD3 UR38, UR33, 0x32370b8f, URZ ;  /* 0x32370b8f21267890 */ /* 0x000fe2000fffe03f */
        /* <DEDUP_REMOVED lines=12> */
[----:B------:R-:W-:-:S02]  /*6c60*/  FMNMX.FTZ R2, R114, R2, !PT ;  /* 0x0000000272027209 */ /* 0x000fc40007810000 */
[----:B------:R-:W-:Y:S02]  /*6c70*/  FMNMX.FTZ R0, R139, R0, !PT ;  /* 0x000000008b007209 */ /* 0x000fe40007810000 */
[----:B------:R-:W-:Y:S02]  /*6c80*/  FMNMX.FTZ R2, R138, R2, !PT ;  /* 0x000000028a027209 */ /* 0x000fe40007810000 */
[----:B------:R-:W-:Y:S02]  /*6c90*/  FMNMX.FTZ R0, R140, R0, !PT ;  /* 0x000000008c007209 */ /* 0x000fe40007810000 */
[----:B------:R-:W-:Y:S02]  /*6ca0*/  LOP3.LUT R7, R118, UR32, RZ, 0x3c, !PT ;  /* 0x0000002076077c12 */ /* 0x000fe4000f8e3cff */
[----:B------:R-:W-:Y:S01]  /*6cb0*/  FMNMX.FTZ R2, R137, R2, !PT ;  /* 0x0000000289027209 */ /* 0x000fe20007810000 */
[----:B------:R-:W2:Y:S01]  /*6cc0*/  SHFL.BFLY PT, R3, R0, 0x2, 0x1f ;  /* 0x0c401f0000037f89 */ /* 0x000ea200000e0000 */
[----:B-1--4-:R-:W-:Y:S01]  /*6cd0*/  LOP3.LUT R8, R105, UR7, RZ, 0x3c, !PT ;  /* 0x0000000769087c12 */ /* 0x012fe2000f8e3cff */
[----:B------:R-:W-:Y:S01]  /*6ce0*/  UIADD3 UR7, UR32, 0x1715609d, URZ ;  /* 0x1715609d20077890 */ /* 0x000fe2000fffe03f */
[----:B------:R-:W-:Y:S01]  /*6cf0*/  LEA R185, R6, UR4, 0x1 ;  /* 0x0000000406b97c11 */ /* 0x000fe2000f8e08ff */
[----:B------:R-:W1:Y:S01]  /*6d00*/  SHFL.BFLY PT, R12, R2, 0x2, 0x1f ;  /* 0x0c401f00020c7f89 */ /* 0x000e6200000e0000 */
[----:B------:R-:W-:Y:S01]  /*6d10*/  UIADD3 UR4, UR44, 0x1, URZ ;  /* 0x000000012c047890 */ /* 0x000fe2000fffe03f */
[----:B------:R-:W-:-:S02]  /*6d20*/  IMAD.WIDE.U32 R8, R8, -0x326172a9, RZ ;  /* 0xcd9e8d5708087825 */ /* 0x000fc400078e00ff */
[----:B------:R3:W-:Y:S01]  /*6d30*/  STL [R1+0xcc], R7 ;  /* 0x0000cc0701007387 */ /* 0x0007e20000100800 */
[----:B------:R-:W-:Y:S01]  /*6d40*/  ULOP3.LUT UR4, UR4, UR33, URZ, 0x3c, !UPT ;  /* 0x0000002104047292 */ /* 0x000fe2000f8e3c3f */
[--C-:B------:R-:W-:Y:S01]  /*6d50*/  IMAD R186, R5, 0x2, R185.reuse ;  /* 0x0000000205ba7824 */ /* 0x100fe200078e02b9 */
[----:B------:R-:W-:Y:S01]  /*6d60*/  LOP3.LUT R9, R9, UR43, R124, 0x96, !PT ;  /* 0x0000002b09097c12 */ /* 0x000fe2000f8e967c */
[C---:B------:R-:W-:Y:S01]  /*6d70*/  IMAD R188, R4.reuse, 0x2, R185 ;  /* 0x0000000204bc7824 */ /* 0x040fe200078e02b9 */
[----:B------:R-:W-:Y:S01]  /*6d80*/  LDSM.16.MT88.4 R72, [R185+0x12000] ;  /* 0x01200000b948783b */ /* 0x000fe20000004200 */
[----:B------:R-:W-:-:S03]  /*6d90*/  IMAD R187, R4, 0x2, R186 ;  /* 0x0000000204bb7824 */ /* 0x000fc600078e02ba */
[----:B------:R-:W-:Y:S04]  /*6da0*/  LDSM.16.MT88.4 R80, [R186+0x12000] ;  /* 0x01200000ba50783b */ /* 0x000fe80000004200 */
[----:B------:R-:W-:Y:S01]  /*6db0*/  LDSM.16.MT88.4 R76, [R187+0x10000] ;  /* 0x01000000bb4c783b */ /* 0x000fe20000004200 */
[----:B--2---:R-:W-:-:S03]  /*6dc0*/  FMNMX.FTZ R0, R0, R3, !PT ;  /* 0x0000000300007209 */ /* 0x004fc60007810000 */
[----:B------:R-:W-:Y:S01]  /*6dd0*/  LDSM.16.MT88.4 R92, [R187+0x10800] ;  /* 0x01080000bb5c783b */ /* 0x000fe20000004200 */
[----:B------:R-:W-:Y:S02]  /*6de0*/  LOP3.LUT R3, R125, R7, RZ, 0x3c, !PT ;  /* 0x000000077d037212 */ /* 0x000fe400078e3cff */
[----:B-1----:R-:W-:Y:S01]  /*6df0*/  FMNMX.FTZ R2, R2, R12, !PT ;  /* 0x0000000c02027209 */ /* 0x002fe20007810000 */
[----:B------:R-:W1:Y:S02]  /*6e00*/  SHFL.BFLY PT, R10, R0, 0x1, 0x1f ;  /* 0x0c201f00000a7f89 */ /* 0x000e6400000e0000 */
[----:B------:R-:W-:Y:S02]  /*6e10*/  IMAD.WIDE.U32 R62, R3, -0x2daee0ad, RZ ;  /* 0xd2511f53033e7825 */ /* 0x000fe400078e00ff */
[----:B------:R-:W2:Y:S03]  /*6e20*/  SHFL.BFLY PT, R14, R2, 0x1, 0x1f ;  /* 0x0c201f00020e7f89 */ /* 0x000ea600000e0000 */
[----:B---3--:R-:W-:Y:S01]  /*6e30*/  LOP3.LUT R7, R63, UR6, R104, 0x96, !PT ;  /* 0x000000063f077c12 */ /* 0x008fe2000f8e9668 */
[----:B------:R-:W-:Y:S01]  /*6e40*/  UIADD3 UR6, UR33, -0x56f99767, URZ ;  /* 0xa906689921067890 */ /* 0x000fe2000fffe03f */
[----:B------:R-:W-:Y:S03]  /*6e50*/  LDSM.16.MT88.4 R84, [R188+0x10800] ;  /* 0x01080000bc54783b */ /* 0x000fe60000004200 */
[----:B------:R-:W-:Y:S01]  /*6e60*/  IMAD.WIDE.U32 R60, R7, -0x326172a9, RZ ;  /* 0xcd9e8d57073c7825 */ /* 0x000fe200078e00ff */
[----:B------:R-:W-:Y:S04]  /*6e70*/  LDSM.16.MT88.4 R68, [R187+0x12000] ;  /* 0x01200000bb44783b */ /* 0x000fe80000004200 */
[----:B------:R-:W-:Y:S04]  /*6e80*/  LDSM.16.MT88.4 R88, [R185+0x14000] ;  /* 0x01400000b958783b */ /* 0x000fe80000004200 */
[----:B------:R-:W-:Y:S01]  /*6e90*/  LDSM.16.MT88.4 R100, [R186+0x14000] ;  /* 0x01400000ba64783b */ /* 0x000fe20000004200 */
[----:B-1----:R-:W-:-:S03]  /*6ea0*/  FMNMX.FTZ R3, R0, R10, !PT ;  /* 0x0000000a00037209 */ /* 0x002fc60007810000 */
[----:B------:R-:W-:Y:S01]  /*6eb0*/  LDSM.16.MT88.4 R64, [R188+0x12000] ;  /* 0x01200000bc40783b */ /* 0x000fe20000004200 */
[----:B------:R-:W-:Y:S01]  /*6ec0*/  LOP3.LUT R10, R61, UR42, R8, 0x96, !PT ;  /* 0x0000002a3d0a7c12 */ /* 0x000fe2000f8e9608 */
[----:B------:R-:W-:Y:S01]  /*6ed0*/  IMAD.WIDE.U32 R8, R9, -0x2daee0ad, RZ ;  /* 0xd2511f5309087825 */ /* 0x000fe200078e00ff */
[----:B------:R-:W-:-:S03]  /*6ee0*/  FSETP.NEU.FTZ.AND P1, PT, R3, -INF , PT ;  /* 0xff8000000300780b */ /* 0x000fc60003f3d000 */
[----:B------:R-:W-:Y:S01]  /*6ef0*/  FMUL.FTZ R0, R3, UR8 ;  /* 0x0000000803007c20 */ /* 0x000fe20008410000 */
[----:B--2---:R-:W-:Y:S01]  /*6f00*/  FMNMX.FTZ R2, R2, R14, !PT ;  /* 0x0000000e02027209 */ /* 0x004fe20007810000 */
[----:B------:R-:W-:Y:S01]  /*6f10*/  IMAD.WIDE.U32 R10, R10, -0x2daee0ad, RZ ;  /* 0xd2511f530a0a7825 */ /* 0x000fe200078e00ff */
[----:B------:R-:W-:Y:S02]  /*6f20*/  LOP3.LUT R9, R9, UR41, R62, 0x96, !PT ;  /* 0x0000002909097c12 */ /* 0x000fe4000f8e963e */
[----:B------:R-:W-:Y:S02]  /*6f30*/  FSEL R0, R0, RZ, P1 ;  /* 0x000000ff00007208 */ /* 0x000fe40000800000 */
[----:B------:R-:W-:Y:S01]  /*6f40*/  LOP3.LUT R12, R11, UR38, R8, 0x96, !PT ;  /* 0x000000260b0c7c12 */ /* 0x000fe2000f8e9608 */
[----:B------:R-:W-:Y:S01]  /*6f50*/  IMAD.WIDE.U32 R8, R9, -0x326172a9, RZ ;  /* 0xcd9e8d5709087825 */ /* 0x000fe200078e00ff */
[----:B------:R-:W-:-:S03]  /*6f60*/  FSETP.NEU.FTZ.AND P1, PT, R2, -INF , PT ;  /* 0xff8000000200780b */ /* 0x000fc60003f3d000 */
[--C-:B------:R-:W-:Y:S01]  /*6f70*/  FFMA.FTZ R7, R44, UR8, -R0.reuse ;  /* 0x000000082c077c23 */ /* 0x100fe20008010800 */
[----:B------:R-:W-:Y:S01]  /*6f80*/  FFMA.FTZ R11, R42, UR8, -R0 ;  /* 0x000000082a0b7c23 */ /* 0x000fe20008010800 */
[----:B------:R-:W-:Y:S01]  /*6f90*/  IMAD.WIDE.U32 R12, R12, -0x326172a9, RZ ;  /* 0xcd9e8d570c0c7825 */ /* 0x000fe200078e00ff */
[----:B------:R-:W-:Y:S01]  /*6fa0*/  LOP3.LUT R9, R9, UR40, R60, 0x96, !PT ;  /* 0x0000002809097c12 */ /* 0x000fe2000f8e963c */
[----:B------:R1:W-:Y:S08]  /*6fb0*/  MUFU.EX2 R126, R7 ;  /* 0x00000007007e7308 */ /* 0x0003f00000000800 */
[----:B------:R2:W-:Y:S01]  /*6fc0*/  MUFU.EX2 R252, R11 ;  /* 0x0000000b00fc7308 */ /* 0x0005e20000000800 */
[----:B-1----:R-:W-:-:S07]  /*6fd0*/  FFMA.FTZ R7, R45, UR8, -R0 ;  /* 0x000000082d077c23 */ /* 0x002fce0008010800 */
[----:B------:R1:W3:Y:S01]  /*6fe0*/  MUFU.EX2 R123, R7 ;  /* 0x00000007007b7308 */ /* 0x0002e20000000800 */
[----:B--2---:R-:W-:-:S07]  /*6ff0*/  FFMA.FTZ R11, R31, UR8, -R0 ;  /* 0x000000081f0b7c23 */ /* 0x004fce0008010800 */
[----:B------:R2:W-:Y:S01]  /*7000*/  MUFU.EX2 R180, R11 ;  /* 0x0000000b00b47308 */ /* 0x0005e20000000800 */
[----:B-1----:R-:W-:Y:S01]  /*7010*/  LOP3.LUT R7, R13, UR30, R8, 0x96, !PT ;  /* 0x0000001e0d077c12 */ /* 0x002fe2000f8e9608 */
[----:B------:R-:W-:Y:S01]  /*7020*/  IMAD.WIDE.U32 R8, R9, -0x2daee0ad, RZ ;  /* 0xd2511f5309087825 */ /* 0x000fe200078e00ff */
[----:B---3--:R-:W-:-:S03]  /*7030*/  F2FP.F16.F32.PACK_AB R6, R123, R126 ;  /* 0x0000007e7b06723e */ /* 0x008fc600000000ff */
[----:B------:R-:W-:-:S04]  /*7040*/  IMAD.WIDE.U32 R98, R7, -0x2daee0ad, RZ ;  /* 0xd2511f5307627825 */ /* 0x000fc800078e00ff */
[----:B------:R-:W-:Y:S01]  /*7050*/  FFMA.FTZ R7, R43, UR8, -R0 ;  /* 0x000000082b077c23 */ /* 0x000fe20008010800 */
[----:B------:R-:W-:Y:S02]  /*7060*/  PRMT R104, R6, 0x7610, R104 ;  /* 0x0000761006687816 */ /* 0x000fe40000000068 */
[----:B------:R-:W-:Y:S01]  /*7070*/  LOP3.LUT R16, R99, UR6, R8, 0x96, !PT ;  /* 0x0000000663107c12 */ /* 0x000fe2000f8e9608 */
[----:B------:R1:W-:Y:S01]  /*7080*/  MUFU.EX2 R162, R7 ;  /* 0x0000000700a27308 */ /* 0x0003e20000000800 */
[----:B------:R-:W-:Y:S01]  /*7090*/  LOP3.LUT R8, R9, UR22, R10, 0x96, !PT ;  /* 0x0000001609087c12 */ /* 0x000fe2000f8e960a */
[----:B------:R-:W-:Y:S01]  /*70a0*/  FFMA.FTZ R9, R30, UR8, -R0 ;  /* 0x000000081e097c23 */ /* 0x000fe20008010800 */
[----:B------:R-:W-:Y:S01]  /*70b0*/  PRMT R99, R6, 0x7632, R99 ;  /* 0x0000763206637816 */ /* 0x000fe20000000063 */
[----:B------:R-:W-:-:S04]  /*70c0*/  IMAD.WIDE.U32 R16, R16, -0x326172a9, RZ ;  /* 0xcd9e8d5710107825 */ /* 0x000fc800078e00ff */
[----:B------:R3:W4:Y:S01]  /*70d0*/  MUFU.EX2 R154, R9 ;  /* 0x00000009009a7308 */ /* 0x0007220000000800 */
[----:B------:R-:W-:Y:S01]  /*70e0*/  IMAD.WIDE.U32 R96, R8, -0x326172a9, RZ ;  /* 0xcd9e8d5708607825 */ /* 0x000fe200078e00ff */
[C---:B------:R-:W-:Y:S02]  /*70f0*/  LOP3.LUT R10, R16.reuse, 0xff, RZ, 0xc0, !PT ;  /* 0x000000ff100a7812 */ /* 0x040fe400078ec0ff */
[----:B--2---:R-:W-:Y:S02]  /*7100*/  SHF.R.U32.HI R11, RZ, 0x10, R16 ;  /* 0x00000010ff0b7819 */ /* 0x004fe40000011610 */
[----:B------:R-:W-:Y:S02]  /*7110*/  LOP3.LUT R18, R97, UR7, R12, 0x96, !PT ;  /* 0x0000000761127c12 */ /* 0x000fe4000f8e960c */
[----:B------:R-:W-:Y:S02]  /*7120*/  SHF.R.U32.HI R14, RZ, 0x18, R16 ;  /* 0x00000018ff0e7819 */ /* 0x000fe40000011610 */
[----:B-1----:R-:W-:Y:S01]  /*7130*/  LOP3.LUT R7, R16, 0xffff, RZ, 0xc0, !PT ;  /* 0x0000ffff10077812 */ /* 0x002fe200078ec0ff */
[----:B------:R-:W-:Y:S01]  /*7140*/  IMAD.WIDE.U32 R18, R18, -0x2daee0ad, RZ ;  /* 0xd2511f5312127825 */ /* 0x000fe200078e00ff */
[----:B------:R-:W-:-:S02]  /*7150*/  LOP3.LUT R11, R11, 0xff, RZ, 0xc0, !PT ;  /* 0x000000ff0b0b7812 */ /* 0x000fc400078ec0ff */
[----:B------:R-:W-:Y:S02]  /*7160*/  SHF.R.U32.HI R8, RZ, 0x8, R7 ;  /* 0x00000008ff087819 */ /* 0x000fe40000011607 */
[----:B------:R-:W-:Y:S01]  /*7170*/  PRMT R22, R11, 0x5410, R14 ;  /* 0x000054100b167816 */ /* 0x000fe2000000000e */
[----:B---3--:R-:W-:Y:S01]  /*7180*/  FMUL.FTZ R9, R2, UR8 ;  /* 0x0000000802097c20 */ /* 0x008fe20008410000 */
[----:B------:R-:W-:Y:S02]  /*7190*/  PRMT R23, R10, 0x5410, R8 ;  /* 0x000054100a177816 */ /* 0x000fe40000000008 */
[----:B------:R-:W-:Y:S02]  /*71a0*/  LOP3.LUT R8, R17, UR9, R96, 0x96, !PT ;  /* 0x0000000911087c12 */ /* 0x000fe4000f8e9660 */
[----:B------:R-:W-:Y:S02]  /*71b0*/  FSEL R7, R9, RZ, P1 ;  /* 0x000000ff09077208 */ /* 0x000fe40000800000 */
[----:B------:R-:W-:-:S02]  /*71c0*/  LOP3.LUT R10, R8, 0xffff, RZ, 0xc0, !PT ;  /* 0x0000ffff080a7812 */ /* 0x000fc400078ec0ff */
[----:B------:R-:W-:Y:S01]  /*71d0*/  LOP3.LUT R13, R8, 0xff, RZ, 0xc0, !PT ;  /* 0x000000ff080d7812 */ /* 0x000fe200078ec0ff */
[--C-:B------:R-:W-:Y:S01]  /*71e0*/  FFMA.FTZ R9, R48, UR8, -R7.reuse ;  /* 0x0000000830097c23 */ /* 0x100fe20008010807 */
[----:B------:R-:W-:Y:S01]  /*71f0*/  SHF.R.U32.HI R12, RZ, 0x18, R8 ;  /* 0x00000018ff0c7819 */ /* 0x000fe20000011608 */
[----:B------:R-:W1:Y:S01]  /*7200*/  LDSM.16.MT88.4 R48, [R186+0x10000] ;  /* 0x01000000ba30783b */ /* 0x000e620000004200 */
[----:B------:R-:W-:Y:S01]  /*7210*/  SHF.R.U32.HI R10, RZ, 0x8, R10 ;  /* 0x00000008ff0a7819 */ /* 0x000fe2000001160a */
[----:B------:R2:W-:Y:S01]  /*7220*/  MUFU.EX2 R242, R9 ;  /* 0x0000000900f27308 */ /* 0x0005e20000000800 */
[----:B------:R-:W-:Y:S02]  /*7230*/  SHF.R.U32.HI R15, RZ, 0x18, R18 ;  /* 0x00000018ff0f7819 */ /* 0x000fe40000011612 */
[----:B------:R-:W-:Y:S01]  /*7240*/  PRMT R21, R13, 0x5410, R10 ;  /* 0x000054100d157816 */ /* 0x000fe2000000000a */
[----:B------:R-:W-:Y:S01]  /*7250*/  FFMA.FTZ R10, R40, UR8, -R7 ;  /* 0x00000008280a7c23 */ /* 0x000fe20008010807 */
[----:B------:R-:W-:-:S02]  /*7260*/  LOP3.LUT R13, R18, 0xff, RZ, 0xc0, !PT ;  /* 0x000000ff120d7812 */ /* 0x000fc400078ec0ff */
[----:B----4-:R-:W-:Y:S01]  /*7270*/  F2FP.F16.F32.PACK_AB R4, R180, R154 ;  /* 0x0000009ab404723e */ /* 0x010fe200000000ff */
[----:B------:R3:W-:Y:S03]  /*7280*/  MUFU.EX2 R243, R10 ;  /* 0x0000000a00f37308 */ /* 0x0007e60000000800 */
[C---:B------:R-:W-:Y:S02]  /*7290*/  PRMT R229, R4.reuse, 0x7610, R229 ;  /* 0x0000761004e57816 */ /* 0x040fe400000000e5 */
[----:B------:R-:W-:Y:S02]  /*72a0*/  PRMT R215, R4, 0x7632, R215 ;  /* 0x0000763204d77816 */ /* 0x000fe400000000d7 */
[----:B--2---:R-:W-:Y:S01]  /*72b0*/  SHF.R.U32.HI R9, RZ, 0x10, R8 ;  /* 0x00000010ff097819 */ /* 0x004fe20000011608 */
[----:B------:R-:W-:-:S03]  /*72c0*/  FFMA.FTZ R8, R46, UR8, -R7 ;  /* 0x000000082e087c23 */ /* 0x000fc60008010807 */
[----:B------:R-:W-:Y:S01]  /*72d0*/  LOP3.LUT R9, R9, 0xff, RZ, 0xc0, !PT ;  /* 0x000000ff09097812 */ /* 0x000fe200078ec0ff */
[----:B------:R2:W4:Y:S03]  /*72e0*/  MUFU.EX2 R240, R8 ;  /* 0x0000000800f07308 */ /* 0x0005260000000800 */
[----:B------:R-:W-:Y:S01]  /*72f0*/  PRMT R20, R9, 0x5410, R12 ;  /* 0x0000541009147816 */ /* 0x000fe2000000000c */
[----:B------:R-:W-:Y:S01]  /*7300*/  FFMA.FTZ R12, R41, UR8, -R7 ;  /* 0x00000008290c7c23 */ /* 0x000fe20008010807 */
[----:B------:R-:W-:Y:S01]  /*7310*/  LOP3.LUT R9, R18, 0xffff, RZ, 0xc0, !PT ;  /* 0x0000ffff12097812 */ /* 0x000fe200078ec0ff */
[----:B------:R-:W-:Y:S01]  /*7320*/  LDSM.16.MT88.4 R40, [R185+0x10800] ;  /* 0x01080000b928783b */ /* 0x000fe20000004200 */
[----:B---3--:R-:W-:Y:S01]  /*7330*/  SHF.R.U32.HI R10, RZ, 0x10, R18 ;  /* 0x00000010ff0a7819 */ /* 0x008fe20000011612 */
[----:B------:R3:W1:Y:S01]  /*7340*/  MUFU.EX2 R198, R12 ;  /* 0x0000000c00c67308 */ /* 0x0006620000000800 */
[----:B------:R-:W-:-:S02]  /*7350*/  SHF.R.U32.HI R11, RZ, 0x8, R9 ;  /* 0x00000008ff0b7819 */ /* 0x000fc40000011609 */
[----:B------:R-:W-:Y:S02]  /*7360*/  LOP3.LUT R10, R10, 0xff, RZ, 0xc0, !PT ;  /* 0x000000ff0a0a7812 */ /* 0x000fe400078ec0ff */
[----:B------:R-:W-:Y:S01]  /*7370*/  PRMT R53, R13, 0x5410, R11 ;  /* 0x000054100d357816 */ /* 0x000fe2000000000b */
[----:B------:R-:W-:Y:S01]  /*7380*/  FFMA.FTZ R11, R38, UR8, -R0 ;  /* 0x00000008260b7c23 */ /* 0x000fe20008010800 */
[----:B------:R-:W-:Y:S01]  /*7390*/  PRMT R54, R10, 0x5410, R15 ;  /* 0x000054100a367816 */ /* 0x000fe2000000000f */
[----:B------:R-:W-:Y:S01]  /*73a0*/  IMAD.U32 R10, RZ, RZ, UR14 ;  /* 0x0000000eff0a7e24 */ /* 0x000fe2000f8e00ff */
[----:B--2---:R-:W-:Y:S01]  /*73b0*/  LOP3.LUT R8, R19, UR21, R98, 0x96, !PT ;  /* 0x0000001513087c12 */ /* 0x004fe2000f8e9662 */
[----:B------:R2:W-:Y:S03]  /*73c0*/  MUFU.EX2 R216, R11 ;  /* 0x0000000b00d87308 */ /* 0x0005e60000000800 */
[----:B------:R-:W-:-:S02]  /*73d0*/  LOP3.LUT R9, R8, 0xffff, RZ, 0xc0, !PT ;  /* 0x0000ffff08097812 */ /* 0x000fc400078ec0ff */
[----:B------:R-:W-:Y:S01]  /*73e0*/  LEA R6, R10, UR14, 0x10 ;  /* 0x0000000e0a067c11 */ /* 0x000fe2000f8e80ff */
[----:B------:R-:W-:Y:S01]  /*73f0*/  FFMA.FTZ R10, R47, UR8, -R7 ;  /* 0x000000082f0a7c23 */ /* 0x000fe20008010807 */
[----:B---3--:R-:W-:Y:S01]  /*7400*/  SHF.R.U32.HI R12, RZ, 0x8, R9 ;  /* 0x00000008ff0c7819 */ /* 0x008fe20000011609 */
[----:B------:R-:W-:Y:S01]  /*7410*/  LDSM.16.MT88.4 R44, [R188+0x10000] ;  /* 0x01000000bc2c783b */ /* 0x000fe20000004200 */
[----:B----4-:R-:W-:Y:S01]  /*7420*/  F2FP.F16.F32.PACK_AB R9, R240, R242 ;  /* 0x000000f2f009723e */ /* 0x010fe200000000ff */
[----:B------:R3:W-:Y:S01]  /*7430*/  MUFU.EX2 R196, R10 ;  /* 0x0000000a00c47308 */ /* 0x0007e20000000800 */
[----:B------:R-:W-:Y:S02]  /*7440*/  LOP3.LUT R14, R8, 0xff, RZ, 0xc0, !PT ;  /* 0x000000ff080e7812 */ /* 0x000fe400078ec0ff */
[C---:B------:R-:W-:Y:S02]  /*7450*/  PRMT R97, R9.reuse, 0x7610, R97 ;  /* 0x0000761009617816 */ /* 0x040fe40000000061 */
[----:B------:R-:W-:Y:S01]  /*7460*/  PRMT R63, R9, 0x7632, R63 ;  /* 0x00007632093f7816 */ /* 0x000fe2000000003f */
[--C-:B------:R-:W-:Y:S01]  /*7470*/  FFMA.FTZ R9, R28, UR8, -R7.reuse ;  /* 0x000000081c097c23 */ /* 0x100fe20008010807 */
[--C-:B------:R-:W-:Y:S01]  /*7480*/  HSET2.LE.AND R5, R21, R6.reuse, PT ;  /* 0x0000000615057233 */ /* 0x100fe20003803000 */
[----:B--2---:R-:W-:Y:S01]  /*7490*/  FFMA.FTZ R11, R39, UR8, -R0 ;  /* 0x00000008270b7c23 */ /* 0x004fe20008010800 */
[----:B------:R-:W-:Y:S01]  /*74a0*/  PRMT R52, R14, 0x5410, R12 ;  /* 0x000054100e347816 */ /* 0x000fe2000000000c */
[----:B------:R1:W2:Y:S01]  /*74b0*/  MUFU.EX2 R241, R9 ;  /* 0x0000000900f17308 */ /* 0x0002a20000000800 */
[----:B------:R-:W4:Y:S03]  /*74c0*/  LDSM.16.MT88.4 R28, [R185+0x10000] ;  /* 0x01000000b91c783b */ /* 0x000f260000004200 */
[----:B------:R-:W-:Y:S01]  /*74d0*/  HSET2.LE.AND R4, R52, R6, PT ;  /* 0x0000000634047233 */ /* 0x000fe20003803000 */
[----:B---3--:R-:W-:-:S03]  /*74e0*/  FFMA.FTZ R10, R36, UR8, -R7 ;  /* 0x00000008240a7c23 */ /* 0x008fc60008010807 */
[----:B------:R-:W-:Y:S08]  /*74f0*/  MUFU.EX2 R127, R11 ;  /* 0x0000000b007f7308 */ /* 0x000ff00000000800 */
[----:B------:R3:W-:Y:S01]  /*7500*/  MUFU.EX2 R194, R10 ;  /* 0x0000000a00c27308 */ /* 0x0007e20000000800 */
[----:B-1----:R-:W-:-:S04]  /*7510*/  F2FP.F16.F32.PACK_AB R9, R198, R243 ;  /* 0x000000f3c609723e */ /* 0x002fc800000000ff */
[C---:B------:R-:W-:Y:S02]  /*7520*/  PRMT R239, R9.reuse, 0x7610, R239 ;  /* 0x0000761009ef7816 */ /* 0x040fe400000000ef */
[----:B------:R-:W-:Y:S02]  /*7530*/  PRMT R238, R9, 0x7632, R238 ;  /* 0x0000763209ee7816 */ /* 0x000fe400000000ee */
[----:B------:R-:W-:-:S04]  /*7540*/  F2FP.F16.F32.PACK_AB R9, R162, R252 ;  /* 0x000000fca209723e */ /* 0x000fc800000000ff */
[C---:B------:R-:W-:Y:S02]  /*7550*/  PRMT R237, R9.reuse, 0x7610, R237 ;  /* 0x0000761009ed7816 */ /* 0x040fe400000000ed */
[----:B------:R-:W-:Y:S02]  /*7560*/  PRMT R236, R9, 0x7632, R236 ;  /* 0x0000763209ec7816 */ /* 0x000fe400000000ec */
[----:B---3--:R-:W-:Y:S02]  /*7570*/  PRMT R10, R97, 0x5410, R63 ;  /* 0x00005410610a7816 */ /* 0x008fe4000000003f */
[----:B------:R-:W-:Y:S02]  /*7580*/  HSET2.LE.AND R9, R20, R6, PT ;  /* 0x0000000614097233 */ /* 0x000fe40003803000 */
[----:B------:R-:W-:Y:S02]  /*7590*/  LOP3.LUT R12, R5, R10, RZ, 0xc0, !PT ;  /* 0x0000000a050c7212 */ /* 0x000fe400078ec0ff */
[----:B------:R-:W-:-:S02]  /*75a0*/  PRMT R5, R104, 0x5410, R99 ;  /* 0x0000541068057816 */ /* 0x000fc40000000063 */
[--C-:B------:R-:W-:Y:S02]  /*75b0*/  SHF.R.U32.HI R10, RZ, 0x10, R8.reuse ;  /* 0x00000010ff0a7819 */ /* 0x100fe40000011608 */
[----:B------:R-:W-:Y:S01]  /*75c0*/  LOP3.LUT R13, R9, R5, RZ, 0xc0, !PT ;  /* 0x00000005090d7212 */ /* 0x000fe200078ec0ff */
[----:B------:R-:W-:Y:S01]  /*75d0*/  FFMA.FTZ R9, R37, UR8, -R7 ;  /* 0x0000000825097c23 */ /* 0x000fe20008010807 */
[--C-:B------:R-:W-:Y:S01]  /*75e0*/  HSET2.LE.AND R5, R23, R6.reuse, PT ;  /* 0x0000000617057233 */ /* 0x100fe20003803000 */
[----:B------:R-:W1:Y:S01]  /*75f0*/  LDSM.16.MT88.4 R36, [R186+0x10800] ;  /* 0x01080000ba24783b */ /* 0x000e620000004200 */
[----:B------:R-:W-:Y:S01]  /*7600*/  SHF.R.U32.HI R20, RZ, 0x18, R8 ;  /* 0x00000018ff147819 */ /* 0x000fe20000011608 */
[----:B------:R3:W4:Y:S01]  /*7610*/  MUFU.EX2 R163, R9 ;  /* 0x0000000900a37308 */ /* 0x0007220000000800 */
[----:B------:R-:W-:Y:S02]  /*7620*/  HSET2.LE.AND R8, R22, R6, PT ;  /* 0x0000000616087233 */ /* 0x000fe40003803000 */
[----:B------:R-:W-:-:S04]  /*7630*/  LOP3.LUT R10, R10, 0xff, RZ, 0xc0, !PT ;  /* 0x000000ff0a0a7812 */ /* 0x000fc800078ec0ff */
[----:B------:R-:W-:Y:S02]  /*7640*/  PRMT R10, R10, 0x5410, R20 ;  /* 0x000054100a0a7816 */ /* 0x000fe40000000014 */
[----:B---3--:R-:W-:-:S04]  /*7650*/  PRMT R9, R239, 0x5410, R238 ;  /* 0x00005410ef097816 */ /* 0x008fc800000000ee */
[----:B------:R-:W-:Y:S02]  /*7660*/  LOP3.LUT R14, R5, R9, RZ, 0xc0, !PT ;  /* 0x00000009050e7212 */ /* 0x000fe400078ec0ff */
[----:B------:R-:W-:Y:S02]  /*7670*/  PRMT R5, R237, 0x5410, R236 ;  /* 0x00005410ed057816 */ /* 0x000fe400000000ec */
[----:B------:R-:W-:Y:S02]  /*7680*/  PRMT R9, R229, 0x5410, R215 ;  /* 0x00005410e5097816 */ /* 0x000fe400000000d7 */
[----:B------:R-:W-:Y:S02]  /*7690*/  LOP3.LUT R15, R8, R5, RZ, 0xc0, !PT ;  /* 0x00000005080f7212 */ /* 0x000fe400078ec0ff */
[----:B--2---:R-:W-:Y:S02]  /*76a0*/  F2FP.F16.F32.PACK_AB R5, R196, R241 ;  /* 0x000000f1c405723e */ /* 0x004fe400000000ff */
[----:B----4-:R-:W-:-:S02]  /*76b0*/  F2FP.F16.F32.PACK_AB R8, R163, R194 ;  /* 0x000000c2a308723e */ /* 0x010fc400000000ff */
[C---:B------:R-:W-:Y:S01]  /*76c0*/  PRMT R231, R5.reuse, 0x7610, R231 ;  /* 0x0000761005e77816 */ /* 0x040fe200000000e7 */
[C---:B------:R-:W-:Y:S01]  /*76d0*/  HMMA.16816.F32 R24, R12.reuse, R48, RZ ;  /* 0x000000300c18723c */ /* 0x040fe200000018ff */
[----:B------:R-:W-:Y:S02]  /*76e0*/  PRMT R230, R5, 0x7632, R230 ;  /* 0x0000763205e67816 */ /* 0x000fe400000000e6 */
[----:B------:R-:W-:Y:S02]  /*76f0*/  F2FP.F16.F32.PACK_AB R5, R127, R216 ;  /* 0x000000d87f05723e */ /* 0x000fe400000000ff */
[----:B------:R-:W-:Y:S01]  /*7700*/  PRMT R228, R8, 0x7610, R228 ;  /* 0x0000761008e47816 */ /* 0x000fe200000000e4 */
[----:B------:R-:W-:Y:S01]  /*7710*/  HMMA.16816.F32 R20, R12, R50, RZ ;  /* 0x000000320c14723c */ /* 0x000fe200000018ff */
[C---:B------:R-:W-:Y:S01]  /*7720*/  PRMT R192, R5.reuse, 0x7610, R192 ;  /* 0x0000761005c07816 */ /* 0x040fe200000000c0 */
[----:B------:R-:W-:Y:S01]  /*7730*/  LDSM.16.MT88.4 R48, [R186+0x12800] ;  /* 0x01280000ba30783b */ /* 0x000fe20000004200 */
[----:B------:R-:W-:-:S02]  /*7740*/  PRMT R191, R5, 0x7632, R191 ;  /* 0x0000763205bf7816 */ /* 0x000fc400000000bf */
[----:B------:R-:W-:Y:S01]  /*7750*/  PRMT R5, R231, 0x5410, R230 ;  /* 0x00005410e7057816 */ /* 0x000fe200000000e6 */
[C---:B------:R-:W-:Y:S01]  /*7760*/  HMMA.16816.F32 R32, R12.reuse, R28, RZ ;  /* 0x0000001c0c20723c */ /* 0x040fe200000018ff */
[----:B------:R-:W-:Y:S02]  /*7770*/  PRMT R214, R8, 0x7632, R214 ;  /* 0x0000763208d67816 */ /* 0x000fe400000000d6 */
[----:B------:R-:W-:Y:S02]  /*7780*/  LOP3.LUT R8, R4, R5, RZ, 0xc0, !PT ;  /* 0x0000000504087212 */ /* 0x000fe400078ec0ff */
[--C-:B------:R-:W-:Y:S01]  /*7790*/  HSET2.LE.AND R4, R10, R6.reuse, PT ;  /* 0x000000060a047233 */ /* 0x100fe20003803000 */
[----:B------:R-:W-:Y:S01]  /*77a0*/  HMMA.16816.F32 R28, R12, R30, RZ ;  /* 0x0000001e0c1c723c */ /* 0x000fe200000018ff */
[----:B------:R-:W-:Y:S02]  /*77b0*/  HSET2.LE.AND R5, R53, R6, PT ;  /* 0x0000000635057233 */ /* 0x000fe40003803000 */
[----:B------:R-:W-:-:S02]  /*77c0*/  PRMT R10, R228, 0x5410, R214 ;  /* 0x00005410e40a7816 */ /* 0x000fc400000000d6 */
[----:B------:R-:W-:Y:S02]  /*77d0*/  LOP3.LUT R9, R4, R9, RZ, 0xc0, !PT ;  /* 0x0000000904097212 */ /* 0x000fe400078ec0ff */
[----:B------:R-:W-:Y:S02]  /*77e0*/  HSET2.LE.AND R4, R54, R6, PT ;  /* 0x0000000636047233 */ /* 0x000fe40003803000 */
[----:B------:R-:W-:Y:S01]  /*77f0*/  LOP3.LUT R10, R5, R10, RZ, 0xc0, !PT ;  /* 0x0000000a050a7212 */ /* 0x000fe200078ec0ff */
[----:B------:R-:W2:Y:S01]  /*7800*/  LDSM.16.MT88.4 R52, [R185+0x12800] ;  /* 0x01280000b934783b */ /* 0x000ea20000004200 */
[----:B------:R-:W-:-:S04]  /*7810*/  PRMT R5, R192, 0x5410, R191 ;  /* 0x00005410c0057816 */ /* 0x000fc800000000bf */
[----:B------:R-:W-:-:S07]  /*7820*/  LOP3.LUT R11, R4, R5, RZ, 0xc0, !PT ;  /* 0x00000005040b7212 */ /* 0x000fce00078ec0ff */
[C---:B-1----:R-:W-:Y:S06]  /*7830*/  HMMA.16816.F32 R56, R8.reuse, R36, R24 ;  /* 0x000000240838723c */ /* 0x042fec0000001818 */
[----:B------:R-:W-:Y:S06]  /*7840*/  HMMA.16816.F32 R20, R8, R38, R20 ;  /* 0x000000260814723c */ /* 0x000fec0000001814 */
[----:B------:R-:W-:Y:S06]  /*7850*/  HMMA.16816.F32 R36, R12, R78, RZ ;  /* 0x0000004e0c24723c */ /* 0x000fec00000018ff */
[----:B------:R-:W-:Y:S06]  /*7860*/  HMMA.16816.F32 R164, R8, R40, R32 ;  /* 0x0000002808a4723c */ /* 0x000fec0000001820 */
[----:B------:R-:W-:Y:S01]  /*7870*/  HMMA.16816.F32 R32, R12, R72, RZ ;  /* 0x000000480c20723c */ /* 0x000fe200000018ff */
[----:B------:R-:W-:-:S02]  /*7880*/  IMAD.MOV.U32 R183, RZ, RZ, R56 ;  /* 0x000000ffffb77224 */ /* 0x000fc400078e0038 */
[----:B------:R-:W-:Y:S02]  /*7890*/  IMAD.MOV.U32 R182, RZ, RZ, R57 ;  /* 0x000000ffffb67224 */ /* 0x000fe400078e0039 */
[----:B------:R-:W-:Y:S01]  /*78a0*/  IMAD.MOV.U32 R181, RZ, RZ, R58 ;  /* 0x000000ffffb57224 */ /* 0x000fe200078e003a */
[----:B------:R-:W-:Y:S01]  /*78b0*/  HMMA.16816.F32 R24, R12, R80, RZ ;  /* 0x000000500c18723c */ /* 0x000fe200000018ff */
[----:B------:R-:W-:Y:S02]  /*78c0*/  IMAD.MOV.U32 R153, RZ, RZ, R20 ;  /* 0x000000ffff997224 */ /* 0x000fe400078e0014 */
[----:B------:R-:W-:Y:S02]  /*78d0*/  IMAD.MOV.U32 R152, RZ, RZ, R21 ;  /* 0x000000ffff987224 */ /* 0x000fe400078e0015 */
[----:B------:R-:W-:Y:S01]  /*78e0*/  IMAD.MOV.U32 R147, RZ, RZ, R22 ;  /* 0x000000ffff937224 */ /* 0x000fe200078e0016 */
[----:B------:R-:W-:Y:S01]  /*78f0*/  HMMA.16816.F32 R36, R8, R94, R36 ;  /* 0x0000005e0824723c */ /* 0x000fe20000001824 */
[----:B------:R-:W-:-:S02]  /*7900*/  IMAD.MOV.U32 R146, RZ, RZ, R23 ;  /* 0x000000ffff927224 */ /* 0x000fc400078e0017 */
[----:B------:R-:W-:-:S03]  /*7910*/  IMAD.MOV.U32 R195, RZ, RZ, R59 ;  /* 0x000000ffffc37224 */ /* 0x000fc600078e003b */
[C---:B------:R-:W-:Y:S01]  /*7920*/  HMMA.16816.F32 R20, R12.reuse, R82, RZ ;  /* 0x000000520c14723c */ /* 0x040fe200000018ff */
[----:B------:R-:W-:Y:S05]  /*7930*/  LDSM.16.MT88.4 R80, [R186+0x14800] ;  /* 0x01480000ba50783b */ /* 0x000fea0000004200 */
[----:B------:R-:W-:Y:S06]  /*7940*/  HMMA.16816.F32 R56, R12, R44, RZ ;  /* 0x0000002c0c38723c */ /* 0x000fec00000018ff */
[----:B------:R-:W-:Y:S06]  /*7950*/  HMMA.16816.F32 R156, R8, R42, R28 ;  /* 0x0000002a089c723c */ /* 0x000fec000000181c */
[----:B------:R-:W-:Y:S01]  /*7960*/  HMMA.16816.F32 R40, R12, R76, RZ ;  /* 0x0000004c0c28723c */ /* 0x000fe200000018ff */
[----:B------:R-:W-:Y:S01]  /*7970*/  IMAD.MOV.U32 R145, RZ, RZ, R39 ;  /* 0x000000ffff917224 */ /* 0x000fe200078e0027 */
[----:B------:R-:W-:Y:S01]  /*7980*/  LDSM.16.MT88.4 R76, [R188+0x12800] ;  /* 0x01280000bc4c783b */ /* 0x000fe20000004200 */
[----:B------:R-:W-:-:S02]  /*7990*/  IMAD.MOV.U32 R4, RZ, RZ, R38 ;  /* 0x000000ffff047224 */ /* 0x000fc400078e0026 */
[----:B------:R-:W-:Y:S01]  /*79a0*/  IMAD.MOV.U32 R144, RZ, RZ, R36 ;  /* 0x000000ffff907224 */ /* 0x000fe200078e0024 */
[----:B------:R-:W-:Y:S01]  /*79b0*/  HMMA.16816.F32 R28, R12, R74, RZ ;  /* 0x0000004a0c1c723c */ /* 0x000fe200000018ff */
[----:B------:R-:W-:Y:S01]  /*79c0*/  IMAD.MOV.U32 R5, RZ, RZ, R37 ;  /* 0x000000ffff057224 */ /* 0x000fe200078e0025 */
[----:B------:R-:W1:Y:S04]  /*79d0*/  LDSM.16.MT88.4 R72, [R187+0x12800] ;  /* 0x01280000bb48783b */ /* 0x000e680000004200 */
[C---:B--2---:R-:W-:Y:S06]  /*79e0*/  HMMA.16816.F32 R36, R8.reuse, R52, R32 ;  /* 0x000000340824723c */ /* 0x044fec0000001820 */
[----:B------:R-:W-:Y:S01]  /*79f0*/  HMMA.16816.F32 R20, R8, R50, R20 ;  /* 0x000000320814723c */ /* 0x000fe20000001814 */
[----:B------:R-:W-:-:S02]  /*7a00*/  IMAD.MOV.U32 R52, RZ, RZ, R198 ;  /* 0x000000ffff347224 */ /* 0x000fc400078e00c6 */
[----:B------:R-:W-:-:S03]  /*7a10*/  IMAD.MOV.U32 R53, RZ, RZ, R154 ;  /* 0x000000ffff357224 */ /* 0x000fc600078e009a */
[----:B------:R-:W-:Y:S01]  /*7a20*/  HMMA.16816.F32 R148, R8, R84, R56 ;  /* 0x000000540894723c */ /* 0x000fe20000001838 */
[----:B------:R-:W2:Y:S05]  /*7a30*/  LDSM.16.MT88.4 R56, [R185+0x14800] ;  /* 0x01480000b938783b */ /* 0x000eaa0000004200 */
[----:B------:R-:W-:Y:S06]  /*7a40*/  HMMA.16816.F32 R44, R12, R46, RZ ;  /* 0x0000002e0c2c723c */ /* 0x000fec00000018ff */
[----:B------:R-:W-:Y:S01]  /*7a50*/  HMMA.16816.F32 R24, R8, R48, R24 ;  /* 0x000000300818723c */ /* 0x000fe20000001818 */
[----:B------:R-:W-:Y:S01]  /*7a60*/  IMAD.MOV.U32 R33, RZ, RZ, R39 ;  /* 0x000000ffff217224 */ /* 0x000fe200078e0027 */
[----:B------:R-:W3:Y:S01]  /*7a70*/  LDSM.16.MT88.4 R48, [R188+0x14000] ;  /* 0x01400000bc30783b */ /* 0x000ee20000004200 */
[----:B------:R-:W-:-:S02]  /*7a80*/  IMAD.MOV.U32 R32, RZ, RZ, R38 ;  /* 0x000000ffff207224 */ /* 0x000fc400078e0026 */
[----:B------:R-:W-:Y:S01]  /*7a90*/  IMAD.MOV.U32 R201, RZ, RZ, R37 ;  /* 0x000000ffffc97224 */ /* 0x000fe200078e0025 */
[C---:B------:R-:W-:Y:S01]  /*7aa0*/  HMMA.16816.F32 R40, R8.reuse, R92, R40 ;  /* 0x0000005c0828723c */ /* 0x040fe20000001828 */
[----:B------:R-:W-:Y:S02]  /*7ab0*/  IMAD.MOV.U32 R200, RZ, RZ, R20 ;  /* 0x000000ffffc87224 */ /* 0x000fe400078e0014 */
[----:B------:R-:W-:Y:S02]  /*7ac0*/  IMAD.MOV.U32 R199, RZ, RZ, R22 ;  /* 0x000000ffffc77224 */ /* 0x000fe400078e0016 */
[----:B------:R-:W-:Y:S01]  /*7ad0*/  IMAD.MOV.U32 R198, RZ, RZ, R23 ;  /* 0x000000ffffc67224 */ /* 0x000fe200078e0017 */
[----:B------:R-:W-:Y:S01]  /*7ae0*/  HMMA.16816.F32 R248, R8, R54, R28 ;  /* 0x0000003608f8723c */ /* 0x000fe2000000181c */
[----:B------:R-:W-:-:S05]  /*7af0*/  IMAD.MOV.U32 R92, RZ, RZ, R36 ;  /* 0x000000ffff5c7224 */ /* 0x000fca00078e0024 */
[----:B------:R-:W-:Y:S01]  /*7b00*/  HMMA.16816.F32 R36, R12, R68, RZ ;  /* 0x000000440c24723c */ /* 0x000fe200000018ff */
[----:B------:R-:W-:Y:S02]  /*7b10*/  IMAD.MOV.U32 R54, RZ, RZ, R127 ;  /* 0x000000ffff367224 */ /* 0x000fe400078e007f */
[----:B------:R-:W-:-:S03]  /*7b20*/  IMAD.MOV.U32 R127, RZ, RZ, R21 ;  /* 0x000000ffff7f7224 */ /* 0x000fc600078e0015 */
[C---:B------:R-:W-:Y:S01]  /*7b30*/  HMMA.16816.F32 R28, R12.reuse, R88, RZ ;  /* 0x000000580c1c723c */ /* 0x040fe200000018ff */
[----:B------:R-:W-:Y:S02]  /*7b40*/  IMAD.MOV.U32 R154, RZ, RZ, R27 ;  /* 0x000000ffff9a7224 */ /* 0x000fe400078e001b */
        /* <DEDUP_REMOVED lines=8> */
[----:B------:R-:W-:Y:S02]  /*7bd0*/  IMAD.MOV.U32 R197, RZ, RZ, R43 ;  /* 0x000000ffffc57224 */ /* 0x000fe400078e002b */
[----:B------:R-:W-:Y:S01]  /*7be0*/  IMAD.MOV.U32 R68, RZ, RZ, R52 ;  /* 0x000000ffff447224 */ /* 0x000fe200078e0034 */
[C---:B------:R-:W-:Y:S01]  /*7bf0*/  HMMA.16816.F32 R24, R12.reuse, R90, RZ ;  /* 0x0000005a0c18723c */ /* 0x040fe200000018ff */
[----:B------:R-:W-:Y:S02]  /*7c00*/  IMAD.MOV.U32 R52, RZ, RZ, R163 ;  /* 0x000000ffff347224 */ /* 0x000fe400078e00a3 */
[----:B------:R-:W-:Y:S02]  /*7c10*/  IMAD.MOV.U32 R69, RZ, RZ, R162 ;  /* 0x000000ffff457224 */ /* 0x000fe400078e00a2 */
[----:B------:R-:W-:Y:S01]  /*7c20*/  IMAD.MOV.U32 R101, RZ, RZ, R153 ;  /* 0x000000ffff657224 */ /* 0x000fe200078e0099 */
[----:B------:R-:W-:Y:S01]  /*7c30*/  HMMA.16816.F32 R44, R12, R64, RZ ;  /* 0x000000400c2c723c */ /* 0x000fe200000018ff */
[----:B------:R-:W-:-:S05]  /*7c40*/  IMAD.MOV.U32 R100, RZ, RZ, R146 ;  /* 0x000000ffff647224 */ /* 0x000fca00078e0092 */
[----:B-1----:R-:W-:Y:S01]  /*7c50*/  HMMA.16816.F32 R244, R8, R72, R36 ;  /* 0x0000004808f4723c */ /* 0x002fe20000001824 */
[----:B------:R-:W-:Y:S02]  /*7c60*/  IMAD.MOV.U32 R64, RZ, RZ, R33 ;  /* 0x000000ffff407224 */ /* 0x000fe400078e0021 */
[----:B------:R-:W-:-:S03]  /*7c70*/  IMAD.MOV.U32 R65, RZ, RZ, R32 ;  /* 0x000000ffff417224 */ /* 0x000fc600078e0020 */
[C---:B------:R-:W-:Y:S01]  /*7c80*/  HMMA.16816.F32 R232, R8.reuse, R80, R20 ;  /* 0x0000005008e8723c */ /* 0x040fe20000001814 */
[----:B------:R-:W-:Y:S01]  /*7c90*/  IMAD.MOV.U32 R72, RZ, RZ, R92 ;  /* 0x000000ffff487224 */ /* 0x000fe200078e005c */
[----:B------:R-:W-:Y:S01]  /*7ca0*/  LOP3.LUT R39, R18, 0xffff, RZ, 0xc0, !PT ;  /* 0x0000ffff12277812 */ /* 0x000fe200078ec0ff */
[----:B------:R-:W-:Y:S01]  /*7cb0*/  IMAD.MOV.U32 R193, RZ, RZ, R224 ;  /* 0x000000ffffc17224 */ /* 0x000fe200078e00e0 */
[----:B------:R-:W-:Y:S01]  /*7cc0*/  SHF.R.U32.HI R38, RZ, 0x10, R18 ;  /* 0x00000010ff267819 */ /* 0x000fe20000011612 */
[----:B------:R-:W-:Y:S01]  /*7cd0*/  IMAD.MOV.U32 R190, RZ, RZ, R225 ;  /* 0x000000ffffbe7224 */ /* 0x000fe200078e00e1 */
[----:B--2---:R-:W-:Y:S01]  /*7ce0*/  HMMA.16816.F32 R92, R8, R56, R28 ;  /* 0x00000038085c723c */ /* 0x004fe2000000181c */
[----:B------:R-:W1:Y:S01]  /*7cf0*/  LDSM.16.MT88.4 R28, [R188+0x14800] ;  /* 0x01480000bc1c783b */ /* 0x000e620000004200 */
[----:B------:R-:W-:Y:S02]  /*7d00*/  IMAD.MOV.U32 R189, RZ, RZ, R226 ;  /* 0x000000ffffbd7224 */ /* 0x000fe400078e00e2 */
[----:B------:R-:W-:-:S02]  /*7d10*/  IMAD.MOV.U32 R184, RZ, RZ, R227 ;  /* 0x000000ffffb87224 */ /* 0x000fc400078e00e3 */
        /* <DEDUP_REMOVED lines=8> */
[----:B---3--:R-:W-:Y:S01]  /*7da0*/  HMMA.16816.F32 R24, R12, R48, RZ ;  /* 0x000000300c18723c */ /* 0x008fe200000018ff */
[----:B------:R-:W-:-:S02]  /*7db0*/  IMAD.MOV.U32 R59, RZ, RZ, R64 ;  /* 0x000000ffff3b7224 */ /* 0x000fc400078e0040 */
[----:B------:R-:W-:-:S03]  /*7dc0*/  IMAD.MOV.U32 R64, RZ, RZ, R219 ;  /* 0x000000ffff407224 */ /* 0x000fc600078e00db */
[----:B------:R-:W-:Y:S01]  /*7dd0*/  HMMA.16816.F32 R32, R12, R70, RZ ;  /* 0x000000460c20723c */ /* 0x000fe200000018ff */
[----:B------:R-:W-:-:S05]  /*7de0*/  IMAD.MOV.U32 R48, RZ, RZ, R100 ;  /* 0x000000ffff307224 */ /* 0x000fca00078e0064 */
[----:B------:R-:W-:Y:S01]  /*7df0*/  HMMA.16816.F32 R84, R8, R76, R44 ;  /* 0x0000004c0854723c */ /* 0x000fe2000000182c */
[----:B------:R-:W-:Y:S02]  /*7e00*/  IMAD.MOV.U32 R70, RZ, RZ, R152 ;  /* 0x000000ffff467224 */ /* 0x000fe400078e0098 */
[----:B------:R-:W-:-:S03]  /*7e10*/  IMAD.MOV.U32 R71, RZ, RZ, R147 ;  /* 0x000000ffff477224 */ /* 0x000fc600078e0093 */
[----:B------:R-:W-:Y:S01]  /*7e20*/  HMMA.16816.F32 R40, R12, R66, RZ ;  /* 0x000000420c28723c */ /* 0x000fe200000018ff */
[----:B------:R-:W-:Y:S01]  /*7e30*/  IMAD.MOV.U32 R47, RZ, RZ, R4 ;  /* 0x000000ffff2f7224 */ /* 0x000fe200078e0004 */
[----:B------:R-:W-:Y:S01]  /*7e40*/  LOP3.LUT R4, R105, UR4, RZ, 0x3c, !PT ;  /* 0x0000000469047c12 */ /* 0x000fe2000f8e3cff */
[----:B------:R-:W-:Y:S02]  /*7e50*/  IMAD.MOV.U32 R46, RZ, RZ, R145 ;  /* 0x000000ffff2e7224 */ /* 0x000fe400078e0091 */
[----:B------:R-:W-:Y:S02]  /*7e60*/  IMAD.MOV.U32 R105, RZ, RZ, R216 ;  /* 0x000000ffff697224 */ /* 0x000fe400078e00d8 */
[----:B------:R-:W-:Y:S02]  /*7e70*/  IMAD.MOV.U32 R66, RZ, RZ, R160 ;  /* 0x000000ffff427224 */ /* 0x000fe400078e00a0 */
[----:B------:R-:W-:Y:S01]  /*7e80*/  HMMA.16816.F32 R160, R8, R82, R20 ;  /* 0x0000005208a0723c */ /* 0x000fe20000001814 */
[----:B------:R-:W-:-:S02]  /*7e90*/  IMAD.MOV.U32 R67, RZ, RZ, R155 ;  /* 0x000000ffff437224 */ /* 0x000fc400078e009b */
[----:B------:R-:W-:Y:S02]  /*7ea0*/  IMAD.MOV.U32 R49, RZ, RZ, R66 ;  /* 0x000000ffff317224 */ /* 0x000fe400078e0042 */
[----:B------:R-:W-:Y:S01]  /*7eb0*/  IMAD.MOV.U32 R66, RZ, RZ, R55 ;  /* 0x000000ffff427224 */ /* 0x000fe200078e0037 */
[----:B-1----:R-:W-:Y:S01]  /*7ec0*/  HMMA.16816.F32 R152, R8, R28, R24 ;  /* 0x0000001c0898723c */ /* 0x002fe20000001818 */
[----:B------:R-:W-:Y:S02]  /*7ed0*/  IMAD.MOV.U32 R83, RZ, RZ, R5 ;  /* 0x000000ffff537224 */ /* 0x000fe400078e0005 */
[----:B------:R-:W-:-:S03]  /*7ee0*/  IMAD.WIDE.U32 R4, R4, -0x326172a9, RZ ;  /* 0xcd9e8d5704047825 */ /* 0x000fc600078e00ff */
[----:B------:R-:W-:Y:S01]  /*7ef0*/  HMMA.16816.F32 R88, R8, R74, R32 ;  /* 0x0000004a0858723c */ /* 0x000fe20000001820 */
[----:B------:R-:W-:Y:S01]  /*7f00*/  IMAD.MOV.U32 R82, RZ, RZ, R144 ;  /* 0x000000ffff527224 */ /* 0x000fe200078e0090 */
[----:B------:R-:W-:Y:S01]  /*7f10*/  LOP3.LUT R5, R5, UR43, R124, 0x96, !PT ;  /* 0x0000002b05057c12 */ /* 0x000fe2000f8e967c */
[----:B------:R-:W-:Y:S01]  /*7f20*/  IMAD.MOV.U32 R55, RZ, RZ, R181 ;  /* 0x000000ffff377224 */ /* 0x000fe200078e00b5 */
[----:B------:R-:W-:Y:S01]  /*7f30*/  LOP3.LUT R20, R61, UR42, R4, 0x96, !PT ;  /* 0x0000002a3d147c12 */ /* 0x000fe2000f8e9604 */
[----:B------:R-:W-:Y:S01]  /*7f40*/  IMAD.MOV.U32 R61, RZ, RZ, R46 ;  /* 0x000000ffff3d7224 */ /* 0x000fe200078e002e */
[----:B------:R-:W-:Y:S01]  /*7f50*/  HMMA.16816.F32 R32, R12, R50, RZ ;  /* 0x000000320c20723c */ /* 0x000fe200000018ff */
[----:B------:R-:W-:-:S04]  /*7f60*/  IMAD.WIDE.U32 R4, R5, -0x2daee0ad, RZ ;  /* 0xd2511f5305047825 */ /* 0x000fc800078e00ff */
[----:B------:R-:W-:Y:S01]  /*7f70*/  IMAD.WIDE.U32 R20, R20, -0x2daee0ad, RZ ;  /* 0xd2511f5314147825 */ /* 0x000fe200078e00ff */
[----:B------:R-:W-:Y:S01]  /*7f80*/  LOP3.LUT R22, R5, UR41, R62, 0x96, !PT ;  /* 0x0000002905167c12 */ /* 0x000fe2000f8e963e */
[----:B------:R-:W-:Y:S02]  /*7f90*/  HMMA.16816.F32 R76, R8, R78, R40 ;  /* 0x0000004e084c723c */ /* 0x000fe40000001828 */
[----:B------:R-:W-:Y:S01]  /*7fa0*/  IMAD.MOV.U32 R51, RZ, RZ, R71 ;  /* 0x000000ffff337224 */ /* 0x000fe200078e0047 */
[C-C-:B------:R-:W-:Y:S01]  /*7fb0*/  LOP3.LUT R24, R21.reuse, UR38, R4.reuse, 0x96, !PT ;  /* 0x0000002615187c12 */ /* 0x140fe2000f8e9604 */
[----:B------:R-:W-:Y:S01]  /*7fc0*/  IMAD.WIDE.U32 R22, R22, -0x326172a9, RZ ;  /* 0xcd9e8d5716167825 */ /* 0x000fe200078e00ff */
[----:B------:R-:W-:Y:S02]  /*7fd0*/  LOP3.LUT R21, R21, UR38, R4, 0x96, !PT ;  /* 0x0000002615157c12 */ /* 0x000fe4000f8e9604 */
[----:B------:R-:W-:Y:S01]  /*7fe0*/  LOP3.LUT R43, R16, 0xffff, RZ, 0xc0, !PT ;  /* 0x0000ffff102b7812 */ /* 0x000fe200078ec0ff */
[----:B------:R-:W-:Y:S01]  /*7ff0*/  IMAD.WIDE.U32 R24, R24, -0x326172a9, RZ ;  /* 0xcd9e8d5718187825 */ /* 0x000fe200078e00ff */
[----:B------:R-:W-:-:S03]  /*8000*/  LOP3.LUT R23, R23, UR40, R60, 0x96, !PT ;  /* 0x0000002817177c12 */ /* 0x000fc6000f8e963c */
[----:B------:R-:W-:Y:S01]  /*8010*/  IMAD.WIDE.U32 R26, R21, -0x326172a9, RZ ;  /* 0xcd9e8d57151a7825 */ /* 0x000fe200078e00ff */
[----:B------:R-:W-:Y:S02]  /*8020*/  LOP3.LUT R22, R25, UR30, R22, 0x96, !PT ;  /* 0x0000001e19167c12 */ /* 0x000fe4000f8e9616 */
[----:B------:R-:W-:Y:S01]  /*8030*/  LOP3.LUT R25, R5, UR41, R62, 0x96, !PT ;  /* 0x0000002905197c12 */ /* 0x000fe2000f8e963e */
[----:B------:R-:W-:Y:S01]  /*8040*/  IMAD.WIDE.U32 R4, R23, -0x2daee0ad, RZ ;  /* 0xd2511f5317047825 */ /* 0x000fe200078e00ff */
[----:B------:R-:W-:Y:S03]  /*8050*/  HMMA.16816.F32 R144, R8, R30, R32 ;  /* 0x0000001e0890723c */ /* 0x000fe60000001820 */
[----:B------:R-:W-:Y:S01]  /*8060*/  IMAD.WIDE.U32 R28, R22, -0x2daee0ad, RZ ;  /* 0xd2511f53161c7825 */ /* 0x000fe200078e00ff */
[----:B------:R-:W-:-:S03]  /*8070*/  LOP3.LUT R22, R5, UR22, R20, 0x96, !PT ;  /* 0x0000001605167c12 */ /* 0x000fc6000f8e9614 */
[----:B------:R-:W-:Y:S01]  /*8080*/  IMAD.MOV.U32 R62, RZ, RZ, R101 ;  /* 0x000000ffff3e7224 */ /* 0x000fe200078e0065 */
[----:B------:R-:W-:Y:S01]  /*8090*/  LOP3.LUT R29, R29, UR6, R4, 0x96, !PT ;  /* 0x000000061d1d7c12 */ /* 0x000fe2000f8e9604 */
[----:B------:R-:W-:-:S04]  /*80a0*/  IMAD.WIDE.U32 R4, R25, -0x326172a9, RZ ;  /* 0xcd9e8d5719047825 */ /* 0x000fc800078e00ff */
[----:B------:R-:W-:Y:S01]  /*80b0*/  IMAD.WIDE.U32 R22, R22, -0x326172a9, RZ ;  /* 0xcd9e8d5716167825 */ /* 0x000fe200078e00ff */
[----:B------:R-:W-:Y:S02]  /*80c0*/  LOP3.LUT R30, R5, UR40, R60, 0x96, !PT ;  /* 0x00000028051e7c12 */ /* 0x000fe4000f8e963c */
[----:B------:R-:W-:Y:S01]  /*80d0*/  LOP3.LUT R25, R27, UR30, R4, 0x96, !PT ;  /* 0x0000001e1b197c12 */ /* 0x000fe2000f8e9604 */
[----:B------:R-:W-:Y:S01]  /*80e0*/  IMAD.WIDE.U32 R4, R29, -0x326172a9, RZ ;  /* 0xcd9e8d571d047825 */ /* 0x000fe200078e00ff */
[----:B------:R-:W-:-:S03]  /*80f0*/  LOP3.LUT R31, R23, UR7, R24, 0x96, !PT ;  /* 0x00000007171f7c12 */ /* 0x000fc6000f8e9618 */
[----:B------:R-:W-:Y:S01]  /*8100*/  IMAD.WIDE.U32 R32, R25, -0x2daee0ad, RZ ;  /* 0xd2511f5319207825 */ /* 0x000fe200078e00ff */
[----:B------:R-:W-:Y:S02]  /*8110*/  LOP3.LUT R21, R5, UR9, R22, 0x96, !PT ;  /* 0x0000000905157c12 */ /* 0x000fe4000f8e9616 */
[C---:B------:R-:W-:Y:S01]  /*8120*/  LOP3.LUT R24, R4.reuse, 0xff, RZ, 0xc0, !PT ;  /* 0x000000ff04187812 */ /* 0x040fe200078ec0ff */
[----:B------:R-:W-:Y:S01]  /*8130*/  IMAD.MOV.U32 R60, RZ, RZ, R47 ;  /* 0x000000ffff3c7224 */ /* 0x000fe200078e002f */
[----:B------:R-:W-:Y:S01]  /*8140*/  LOP3.LUT R29, R4, 0xffff, RZ, 0xc0, !PT ;  /* 0x0000ffff041d7812 */ /* 0x000fe200078ec0ff */
[----:B------:R-:W-:Y:S01]  /*8150*/  IMAD.MOV.U32 R71, RZ, RZ, R54 ;  /* 0x000000ffff477224 */ /* 0x000fe200078e0036 */
[----:B------:R-:W-:Y:S01]  /*8160*/  SHF.R.U32.HI R27, RZ, 0x10, R4 ;  /* 0x00000010ff1b7819 */ /* 0x000fe20000011604 */
[----:B------:R-:W-:Y:S01]  /*8170*/  IMAD.MOV.U32 R50, RZ, RZ, R70 ;  /* 0x000000ffff327224 */ /* 0x000fe200078e0046 */
[----:B------:R-:W-:Y:S01]  /*8180*/  SHF.R.U32.HI R23, RZ, 0x18, R4 ;  /* 0x00000018ff177819 */ /* 0x000fe20000011604 */
[----:B------:R-:W-:Y:S01]  /*8190*/  IMAD.WIDE.U32 R4, R30, -0x2daee0ad, RZ ;  /* 0xd2511f531e047825 */ /* 0x000fe200078e00ff */
[----:B------:R-:W-:-:S02]  /*81a0*/  LOP3.LUT R22, R17, UR9, R96, 0x96, !PT ;  /* 0x0000000911167c12 */ /* 0x000fc4000f8e9660 */
[----:B------:R-:W-:Y:S01]  /*81b0*/  LOP3.LUT R30, R16, 0xff, RZ, 0xc0, !PT ;  /* 0x000000ff101e7812 */ /* 0x000fe200078ec0ff */
[----:B------:R-:W-:Y:S01]  /*81c0*/  IMAD.MOV.U32 R70, RZ, RZ, R53 ;  /* 0x000000ffff467224 */ /* 0x000fe200078e0035 */
[----:B------:R-:W-:Y:S01]  /*81d0*/  LOP3.LUT R5, R5, UR22, R20, 0x96, !PT ;  /* 0x0000001605057c12 */ /* 0x000fe2000f8e9614 */
[----:B------:R-:W-:Y:S01]  /*81e0*/  IMAD.MOV.U32 R58, RZ, RZ, R67 ;  /* 0x000000ffff3a7224 */ /* 0x000fe200078e0043 */
[----:B------:R-:W-:Y:S01]  /*81f0*/  LOP3.LUT R4, R33, UR6, R4, 0x96, !PT ;  /* 0x0000000621047c12 */ /* 0x000fe2000f8e9604 */
[----:B------:R-:W-:Y:S01]  /*8200*/  IMAD.MOV.U32 R67, RZ, RZ, R65 ;  /* 0x000000ffff437224 */ /* 0x000fe200078e0041 */
[----:B------:R-:W-:Y:S01]  /*8210*/  SHF.R.U32.HI R33, RZ, 0x10, R16 ;  /* 0x00000010ff217819 */ /* 0x000fe20000011610 */
[----:B------:R-:W-:Y:S01]  /*8220*/  IMAD.MOV.U32 R65, RZ, RZ, R218 ;  /* 0x000000ffff417224 */ /* 0x000fe200078e00da */
[----:B------:R-:W-:Y:S01]  /*8230*/  SHF.R.U32.HI R25, RZ, 0x18, R16 ;  /* 0x00000018ff197819 */ /* 0x000fe20000011610 */
[----:B------:R-:W-:Y:S01]  /*8240*/  IMAD.WIDE.U32 R16, R5, -0x326172a9, RZ ;  /* 0xcd9e8d5705107825 */ /* 0x000fe200078e00ff */
[----:B------:R-:W-:-:S03]  /*8250*/  ISETP.LE.U32.AND P2, PT, R23, UR14, PT ;  /* 0x0000000e17007c0c */ /* 0x000fc6000bf43070 */
[----:B------:R-:W-:Y:S01]  /*8260*/  FFMA.FTZ R23, R110, UR8, -R7 ;  /* 0x000000086e177c23 */ /* 0x000fe20008010807 */
[----:B------:R-:W-:Y:S01]  /*8270*/  ISETP.LE.U32.AND P5, PT, R24, UR14, PT ;  /* 0x0000000e18007c0c */ /* 0x000fe2000bfa3070 */
[----:B------:R-:W-:Y:S01]  /*8280*/  IMAD.WIDE.U32 R4, R4, -0x326172a9, RZ ;  /* 0xcd9e8d5704047825 */ /* 0x000fe200078e00ff */
[----:B------:R-:W-:Y:S01]  /*8290*/  LOP3.LUT R42, R17, UR7, R26, 0x96, !PT ;  /* 0x00000007112a7c12 */ /* 0x000fe2000f8e961a */
[----:B------:R1:W-:Y:S01]  /*82a0*/  MUFU.EX2 R74, R23 ;  /* 0x00000017004a7308 */ /* 0x0003e20000000800 */
[----:B------:R-:W-:Y:S01]  /*82b0*/  LOP3.LUT R17, R19, UR21, R98, 0x96, !PT ;  /* 0x0000001513117c12 */ /* 0x000fe2000f8e9662 */
[----:B------:R-:W-:Y:S01]  /*82c0*/  IMAD.MOV.U32 R96, RZ, RZ, R217 ;  /* 0x000000ffff607224 */ /* 0x000fe200078e00d9 */
[----:B------:R-:W-:Y:S01]  /*82d0*/  LOP3.LUT R20, R5, UR9, R16, 0x96, !PT ;  /* 0x0000000905147c12 */ /* 0x000fe2000f8e9610 */
[----:B------:R-:W-:Y:S01]  /*82e0*/  FFMA.FTZ R16, R107, UR8, -R7 ;  /* 0x000000086b107c23 */ /* 0x000fe20008010807 */
[C---:B------:R-:W-:Y:S01]  /*82f0*/  LOP3.LUT R34, R4.reuse, 0xffff, RZ, 0xc0, !PT ;  /* 0x0000ffff04227812 */ /* 0x040fe200078ec0ff */
[----:B------:R-:W-:Y:S01]  /*8300*/  ULDC.64 UR6, c[0x0][0x2a8] ;  /* 0x0000aa0000067ab9 */ /* 0x000fe20000000a00 */
[----:B------:R-:W-:Y:S01]  /*8310*/  LOP3.LUT R35, R4, 0xff, RZ, 0xc0, !PT ;  /* 0x000000ff04237812 */ /* 0x000fe200078ec0ff */
[----:B------:R-:W-:Y:S01]  /*8320*/  MUFU.EX2 R101, R16 ;  /* 0x0000001000657308 */ /* 0x000fe20000000800 */
[----:B------:R-:W-:-:S02]  /*8330*/  SHF.R.U32.HI R41, RZ, 0x10, R4 ;  /* 0x00000010ff297819 */ /* 0x000fc40000011604 */
[----:B------:R-:W-:Y:S01]  /*8340*/  SHF.R.U32.HI R40, RZ, 0x18, R4 ;  /* 0x00000018ff287819 */ /* 0x000fe20000011604 */
[----:B------:R-:W-:Y:S01]  /*8350*/  FFMA.FTZ R4, R106, UR8, -R7 ;  /* 0x000000086a047c23 */ /* 0x000fe20008010807 */
[----:B------:R-:W-:-:S03]  /*8360*/  LOP3.LUT R5, R21, 0xff, RZ, 0xc0, !PT ;  /* 0x000000ff15057812 */ /* 0x000fc600078ec0ff */
[----:B------:R2:W3:Y:S01]  /*8370*/  MUFU.EX2 R103, R4 ;  /* 0x0000000400677308 */ /* 0x0004e20000000800 */
[----:B------:R-:W-:Y:S01]  /*8380*/  ISETP.LE.U32.AND P1, PT, R5, UR14, PT ;  /* 0x0000000e05007c0c */ /* 0x000fe2000bf23070 */
[----:B-1----:R-:W-:Y:S01]  /*8390*/  FFMA.FTZ R23, R113, UR8, -R0 ;  /* 0x0000000871177c23 */ /* 0x002fe20008010800 */
[----:B------:R-:W-:-:S04]  /*83a0*/  LOP3.LUT R5, R27, 0xff, RZ, 0xc0, !PT ;  /* 0x000000ff1b057812 */ /* 0x000fc800078ec0ff */
[----:B------:R-:W-:Y:S01]  /*83b0*/  ISETP.LE.U32.AND P3, PT, R5, UR14, PT ;  /* 0x0000000e05007c0c */ /* 0x000fe2000bf63070 */
[----:B------:R-:W-:-:S04]  /*83c0*/  FFMA.FTZ R5, R108, UR8, -R0 ;  /* 0x000000086c057c23 */ /* 0x000fc80008010800 */
[----:B------:R1:W-:Y:S01]  /*83d0*/  MUFU.EX2 R98, R5 ;  /* 0x0000000500627308 */ /* 0x0003e20000000800 */
[----:B--2---:R-:W-:Y:S02]  /*83e0*/  LOP3.LUT R4, R21, 0xffff, RZ, 0xc0, !PT ;  /* 0x0000ffff15047812 */ /* 0x004fe400078ec0ff */
[----:B---3--:R-:W-:Y:S02]  /*83f0*/  F2FP.F16.F32.PACK_AB R16, R103, R101 ;  /* 0x000000656710723e */ /* 0x008fe400000000ff */
[----:B------:R-:W-:Y:S02]  /*8400*/  SHF.R.U32.HI R4, RZ, 0x8, R4 ;  /* 0x00000008ff047819 */ /* 0x000fe40000011604 */
[----:B------:R-:W-:Y:S02]  /*8410*/  PRMT R179, R16, 0x7610, R179 ;  /* 0x0000761010b37816 */ /* 0x000fe400000000b3 */
[----:B------:R-:W-:Y:S02]  /*8420*/  LOP3.LUT R4, R4, 0xffff, RZ, 0xc0, !PT ;  /* 0x0000ffff04047812 */ /* 0x000fe400078ec0ff */
[----:B------:R-:W-:Y:S01]  /*8430*/  PRMT R178, R16, 0x7632, R178 ;  /* 0x0000763210b27816 */ /* 0x000fe200000000b2 */
[----:B------:R-:W-:-:S02]  /*8440*/  @!P1 HADD2 R106, -R179.H0_H0, -RZ.H0_H0 ;  /* 0xa00000ffb36a9230 */ /* 0x000fc40000000900 */
[----:B-1----:R-:W-:Y:S01]  /*8450*/  FFMA.FTZ R5, R109, UR8, -R0 ;  /* 0x000000086d057c23 */ /* 0x002fe20008010800 */
[----:B------:R-:W-:Y:S02]  /*8460*/  ISETP.LE.U32.AND P6, PT, R4, UR14, PT ;  /* 0x0000000e04007c0c */ /* 0x000fe4000bfc3070 */
[--C-:B------:R-:W-:Y:S01]  /*8470*/  SHF.R.U32.HI R4, RZ, 0x18, R21.reuse ;  /* 0x00000018ff047819 */ /* 0x100fe20000011615 */
[----:B------:R-:W1:Y:S01]  /*8480*/  MUFU.EX2 R100, R5 ;  /* 0x0000000500647308 */ /* 0x000e620000000800 */
[----:B------:R-:W-:Y:S02]  /*8490*/  PRMT R47, R179, 0x5410, R178 ;  /* 0x00005410b32f7816 */ /* 0x000fe400000000b2 */
[----:B------:R-:W-:Y:S02]  /*84a0*/  ISETP.LE.U32.AND P4, PT, R4, UR14, PT ;  /* 0x0000000e04007c0c */ /* 0x000fe4000bf83070 */
[----:B------:R-:W-:Y:S02]  /*84b0*/  SHF.R.U32.HI R4, RZ, 0x10, R21 ;  /* 0x00000010ff047819 */ /* 0x000fe40000011615 */
[----:B------:R-:W-:-:S02]  /*84c0*/  @!P1 PRMT R179, R106, 0x5410, RZ ;  /* 0x000054106ab39816 */ /* 0x000fc400000000ff */
[----:B------:R-:W-:Y:S01]  /*84d0*/  LOP3.LUT R4, R4, 0xff, RZ, 0xc0, !PT ;  /* 0x000000ff04047812 */ /* 0x000fe200078ec0ff */
[----:B------:R-:W-:-:S03]  /*84e0*/  @!P6 HADD2 R107, -R178.H0_H0, -RZ.H0_H0 ;  /* 0xa00000ffb26be230 */ /* 0x000fc60000000900 */
[----:B------:R-:W-:Y:S02]  /*84f0*/  ISETP.LE.U32.AND P1, PT, R4, UR14, PT ;  /* 0x0000000e04007c0c */ /* 0x000fe4000bf23070 */
[----:B------:R-:W-:Y:S02]  /*8500*/  SHF.R.U32.HI R4, RZ, 0x8, R29 ;  /* 0x00000008ff047819 */ /* 0x000fe4000001161d */
[----:B-1----:R-:W-:Y:S02]  /*8510*/  F2FP.F16.F32.PACK_AB R21, R100, R98 ;  /* 0x000000626415723e */ /* 0x002fe400000000ff */
[----:B------:R-:W-:Y:S02]  /*8520*/  LOP3.LUT R4, R4, 0xffff, RZ, 0xc0, !PT ;  /* 0x0000ffff04047812 */ /* 0x000fe400078ec0ff */
[C---:B------:R-:W-:Y:S02]  /*8530*/  PRMT R177, R21.reuse, 0x7632, R177 ;  /* 0x0000763215b17816 */ /* 0x040fe400000000b1 */
[----:B------:R-:W-:Y:S01]  /*8540*/  PRMT R176, R21, 0x7610, R176 ;  /* 0x0000761015b07816 */ /* 0x000fe200000000b0 */
[----:B------:R-:W-:Y:S01]  /*8550*/  FFMA.FTZ R21, R111, UR8, -R7 ;  /* 0x000000086f157c23 */ /* 0x000fe20008010807 */
[----:B------:R-:W-:Y:S01]  /*8560*/  @!P6 PRMT R178, R107, 0x5410, RZ ;  /* 0x000054106bb2e816 */ /* 0x000fe200000000ff */
[----:B------:R-:W-:Y:S01]  /*8570*/  @!P4 HADD2 R108, -R177.H0_H0, -RZ.H0_H0 ;  /* 0xa00000ffb16cc230 */ /* 0x000fe20000000900 */
[----:B------:R-:W-:Y:S01]  /*8580*/  ISETP.LE.U32.AND P6, PT, R4, UR14, PT ;  /* 0x0000000e04007c0c */ /* 0x000fe2000bfc3070 */
[----:B------:R1:W2:Y:S01]  /*8590*/  MUFU.EX2 R73, R21 ;  /* 0x0000001500497308 */ /* 0x0002a20000000800 */
[----:B------:R-:W-:Y:S01]  /*85a0*/  IMAD.WIDE.U32 R4, R31, -0x2daee0ad, RZ ;  /* 0xd2511f531f047825 */ /* 0x000fe200078e00ff */
[----:B------:R-:W-:-:S03]  /*85b0*/  PRMT R54, R176, 0x5410, R177 ;  /* 0x00005410b0367816 */ /* 0x000fc600000000b1 */
[----:B------:R-:W-:Y:S01]  /*85c0*/  @!P1 HADD2 R109, -R176.H0_H0, -RZ.H0_H0 ;  /* 0xa00000ffb06d9230 */ /* 0x000fe20000000900 */
[----:B------:R-:W-:Y:S02]  /*85d0*/  @!P4 PRMT R177, R108, 0x5410, RZ ;  /* 0x000054106cb1c816 */ /* 0x000fe400000000ff */
[----:B------:R-:W-:Y:S02]  /*85e0*/  LOP3.LUT R16, R5, UR21, R28, 0x96, !PT ;  /* 0x0000001505107c12 */ /* 0x000fe4000f8e961c */
[----:B------:R-:W-:Y:S02]  /*85f0*/  @!P1 PRMT R176, R109, 0x5410, RZ ;  /* 0x000054106db09816 */ /* 0x000fe400000000ff */
[----:B------:R2:W-:Y:S01]  /*8600*/  MUFU.EX2 R109, R23 ;  /* 0x00000017006d7308 */ /* 0x0005e20000000800 */
[----:B------:R-:W-:Y:S02]  /*8610*/  LOP3.LUT R37, R4, 0xffff, RZ, 0xc0, !PT ;  /* 0x0000ffff04257812 */ /* 0x000fe400078ec0ff */
[----:B------:R-:W-:-:S02]  /*8620*/  SHF.R.U32.HI R36, RZ, 0x10, R4 ;  /* 0x00000010ff247819 */ /* 0x000fc40000011604 */
[----:B------:R-:W-:Y:S02]  /*8630*/  LOP3.LUT R5, R41, 0xff, RZ, 0xc0, !PT ;  /* 0x000000ff29057812 */ /* 0x000fe400078ec0ff */
[----:B-1----:R-:W-:Y:S02]  /*8640*/  SHF.R.U32.HI R21, RZ, 0x10, R17 ;  /* 0x00000010ff157819 */ /* 0x002fe40000011611 */
[----:B------:R-:W-:Y:S02]  /*8650*/  PRMT R41, R5, 0x5410, R40 ;  /* 0x0000541005297816 */ /* 0x000fe40000000028 */
[----:B------:R-:W-:-:S04]  /*8660*/  LOP3.LUT R21, R21, 0xff, RZ, 0xc0, !PT ;  /* 0x000000ff15157812 */ /* 0x000fc800078ec0ff */
[----:B------:R-:W-:Y:S02]  /*8670*/  ISETP.LE.U32.AND P4, PT, R21, UR14, PT ;  /* 0x0000000e15007c0c */ /* 0x000fe4000bf83070 */
[----:B------:R-:W-:Y:S02]  /*8680*/  SHF.R.U32.HI R21, RZ, 0x10, R16 ;  /* 0x00000010ff157819 */ /* 0x000fe40000011610 */
[----:B--2---:R-:W-:Y:S02]  /*8690*/  F2FP.F16.F32.PACK_AB R23, R74, R73 ;  /* 0x000000494a17723e */ /* 0x004fe400000000ff */
[----:B------:R-:W-:Y:S02]  /*86a0*/  LOP3.LUT R21, R21, 0xff, RZ, 0xc0, !PT ;  /* 0x000000ff15157812 */ /* 0x000fe400078ec0ff */
[----:B------:R-:W-:Y:S02]  /*86b0*/  PRMT R175, R23, 0x7610, R175 ;  /* 0x0000761017af7816 */ /* 0x000fe400000000af */
[----:B------:R-:W-:Y:S01]  /*86c0*/  ISETP.LE.U32.AND P1, PT, R21, UR14, PT ;  /* 0x0000000e15007c0c */ /* 0x000fe2000bf23070 */
[----:B------:R-:W-:Y:S01]  /*86d0*/  FFMA.FTZ R21, R112, UR8, -R0 ;  /* 0x0000000870157c23 */ /* 0x000fe20008010800 */
[----:B------:R-:W-:Y:S01]  /*86e0*/  PRMT R174, R23, 0x7632, R174 ;  /* 0x0000763217ae7816 */ /* 0x000fe200000000ae */
[----:B------:R-:W-:-:S02]  /*86f0*/  @!P5 HADD2 R110, -R175.H0_H0, -RZ.H0_H0 ;  /* 0xa00000ffaf6ed230 */ /* 0x000fc40000000900 */
[----:B------:R-:W-:Y:S01]  /*8700*/  FFMA.FTZ R23, R114, UR8, -R7 ;  /* 0x0000000872177c23 */ /* 0x000fe20008010807 */
[----:B------:R1:W2:Y:S01]  /*8710*/  MUFU.EX2 R75, R21 ;  /* 0x00000015004b7308 */ /* 0x0002a20000000800 */
[----:B------:R-:W-:Y:S01]  /*8720*/  PRMT R53, R175, 0x5410, R174 ;  /* 0x00005410af357816 */ /* 0x000fe200000000ae */
[----:B------:R-:W-:Y:S01]  /*8730*/  @!P6 HADD2 R111, -R174.H0_H0, -RZ.H0_H0 ;  /* 0xa00000ffae6fe230 */ /* 0x000fe20000000900 */
[----:B------:R-:W-:Y:S01]  /*8740*/  @!P5 PRMT R175, R110, 0x5410, RZ ;  /* 0x000054106eafd816 */ /* 0x000fe200000000ff */
[----:B------:R-:W-:Y:S02]  /*8750*/  IMAD.MOV.U32 R110, RZ, RZ, R70 ;  /* 0x000000ffff6e7224 */ /* 0x000fe400078e0046 */
[----:B------:R-:W-:Y:S02]  /*8760*/  @!P4 HADD2 R119, -R229.H0_H0, -RZ.H0_H0 ;  /* 0xa00000ffe577c230 */ /* 0x000fe40000000900 */
[----:B------:R-:W-:Y:S01]  /*8770*/  IMAD.MOV.U32 R70, RZ, RZ, R71 ;  /* 0x000000ffff467224 */ /* 0x000fe200078e0047 */
[----:B------:R-:W-:Y:S01]  /*8780*/  @!P6 PRMT R174, R111, 0x5410, RZ ;  /* 0x000054106faee816 */ /* 0x000fe200000000ff */
[----:B------:R-:W-:Y:S01]  /*8790*/  IMAD.MOV.U32 R71, RZ, RZ, R52 ;  /* 0x000000ffff477224 */ /* 0x000fe200078e0034 */
[----:B------:R3:W-:Y:S01]  /*87a0*/  MUFU.EX2 R102, R23 ;  /* 0x0000001700667308 */ /* 0x0007e20000000800 */
[----:B------:R-:W-:Y:S01]  /*87b0*/  @!P4 PRMT R229, R119, 0x5410, RZ ;  /* 0x0000541077e5c816 */ /* 0x000fe200000000ff */
[----:B------:R-:W-:-:S02]  /*87c0*/  IMAD.MOV.U32 R111, RZ, RZ, R68 ;  /* 0x000000ffff6f7224 */ /* 0x000fc400078e0044 */
[----:B------:R-:W-:Y:S01]  /*87d0*/  IMAD.MOV.U32 R68, RZ, RZ, R180 ;  /* 0x000000ffff447224 */ /* 0x000fe200078e00b4 */
[----:B-1----:R-:W-:-:S04]  /*87e0*/  LOP3.LUT R21, R17, 0xffff, RZ, 0xc0, !PT ;  /* 0x0000ffff11157812 */ /* 0x002fc800078ec0ff */
[----:B------:R-:W-:-:S04]  /*87f0*/  SHF.R.U32.HI R21, RZ, 0x8, R21 ;  /* 0x00000008ff157819 */ /* 0x000fc80000011615 */
[----:B------:R-:W-:Y:S02]  /*8800*/  LOP3.LUT R21, R21, 0xffff, RZ, 0xc0, !PT ;  /* 0x0000ffff15157812 */ /* 0x000fe400078ec0ff */
[----:B---3--:R-:W-:Y:S02]  /*8810*/  LOP3.LUT R23, R18, 0xff, RZ, 0xc0, !PT ;  /* 0x000000ff12177812 */ /* 0x008fe400078ec0ff */
[----:B------:R-:W-:Y:S02]  /*8820*/  ISETP.LE.U32.AND P5, PT, R21, UR14, PT ;  /* 0x0000000e15007c0c */ /* 0x000fe4000bfa3070 */
[----:B--2---:R-:W-:-:S04]  /*8830*/  F2FP.F16.F32.PACK_AB R21, R75, R109 ;  /* 0x0000006d4b15723e */ /* 0x004fc800000000ff */
[C---:B------:R-:W-:Y:S02]  /*8840*/  PRMT R172, R21.reuse, 0x7610, R172 ;  /* 0x0000761015ac7816 */ /* 0x040fe400000000ac */
[----:B------:R-:W-:Y:S01]  /*8850*/  PRMT R173, R21, 0x7632, R173 ;  /* 0x0000763215ad7816 */ /* 0x000fe200000000ad */
[----:B------:R-:W-:Y:S02]  /*8860*/  FFMA.FTZ R21, R115, UR8, -R7 ;  /* 0x0000000873157c23 */ /* 0x000fe40008010807 */
[----:B------:R-:W-:Y:S01]  /*8870*/  @!P3 HADD2 R113, -R172.H0_H0, -RZ.H0_H0 ;  /* 0xa00000ffac71b230 */ /* 0x000fe20000000900 */
[----:B------:R-:W-:Y:S01]  /*8880*/  PRMT R52, R172, 0x5410, R173 ;  /* 0x00005410ac347816 */ /* 0x000fe200000000ad */
[----:B------:R1:W2:Y:S01]  /*8890*/  MUFU.EX2 R108, R21 ;  /* 0x00000015006c7308 */ /* 0x0002a20000000800 */
[----:B------:R-:W-:Y:S02]  /*88a0*/  @!P2 HADD2 R112, -R173.H0_H0, -RZ.H0_H0 ;  /* 0xa00000ffad70a230 */ /* 0x000fe40000000900 */
[----:B------:R-:W-:Y:S01]  /*88b0*/  @!P3 PRMT R172, R113, 0x5410, RZ ;  /* 0x0000541071acb816 */ /* 0x000fe200000000ff */
[----:B------:R-:W-:-:S02]  /*88c0*/  @!P5 HADD2 R120, -R230.H0_H0, -RZ.H0_H0 ;  /* 0xa00000ffe678d230 */ /* 0x000fc40000000900 */
[----:B------:R-:W-:Y:S01]  /*88d0*/  IMAD.MOV.U32 R113, RZ, RZ, R126 ;  /* 0x000000ffff717224 */ /* 0x000fe200078e007e */
[----:B------:R-:W-:Y:S01]  /*88e0*/  @!P2 PRMT R173, R112, 0x5410, RZ ;  /* 0x0000541070ada816 */ /* 0x000fe200000000ff */
[----:B------:R-:W-:Y:S01]  /*88f0*/  IMAD.MOV.U32 R112, RZ, RZ, R69 ;  /* 0x000000ffff707224 */ /* 0x000fe200078e0045 */
[----:B------:R-:W-:Y:S01]  /*8900*/  @!P5 PRMT R230, R120, 0x5410, RZ ;  /* 0x0000541078e6d816 */ /* 0x000fe200000000ff */
[----:B------:R-:W-:Y:S01]  /*8910*/  IMAD.MOV.U32 R69, RZ, RZ, R127 ;  /* 0x000000ffff457224 */ /* 0x000fe200078e007f */
[----:B-1----:R-:W-:-:S04]  /*8920*/  LOP3.LUT R21, R16, 0xff, RZ, 0xc0, !PT ;  /* 0x000000ff10157812 */ /* 0x002fc800078ec0ff */
        /* <DEDUP_REMOVED lines=9> */
[----:B--2---:R-:W-:-:S04]  /*89c0*/  F2FP.F16.F32.PACK_AB R16, R102, R108 ;  /* 0x0000006c6610723e */ /* 0x004fc800000000ff */
        /* <DEDUP_REMOVED lines=11> */
[----:B------:R-:W-:-:S02]  /*8a80*/  ISETP.LE.U32.AND P3, PT, R16, UR14, PT ;  /* 0x0000000e10007c0c */ /* 0x000fc4000bf63070 */
[----:B------:R-:W-:Y:S01]  /*8a90*/  @!P2 PRMT R170, R115, 0x5410, RZ ;  /* 0x0000541073aaa816 */ /* 0x000fe200000000ff */
[----:B------:R-:W-:Y:S01]  /*8aa0*/  IMAD.MOV.U32 R115, RZ, RZ, R81 ;  /* 0x000000ffff737224 */ /* 0x000fe200078e0051 */
[----:B------:R-:W-:Y:S02]  /*8ab0*/  ISETP.LE.U32.AND P2, PT, R17, UR14, PT ;  /* 0x0000000e11007c0c */ /* 0x000fe4000bf43070 */
[----:B------:R-:W-:-:S04]  /*8ac0*/  SHF.R.U32.HI R17, RZ, 0x10, R22 ;  /* 0x00000010ff117819 */ /* 0x000fc80000011616 */
[----:B------:R-:W-:-:S03]  /*8ad0*/  LOP3.LUT R17, R17, 0xff, RZ, 0xc0, !PT ;  /* 0x000000ff11117812 */ /* 0x000fc600078ec0ff */
[----:B------:R-:W-:Y:S01]  /*8ae0*/  @!P3 HADD2 R121, -R231.H0_H0, -RZ.H0_H0 ;  /* 0xa00000ffe779b230 */ /* 0x000fe20000000900 */
[----:B-1----:R-:W-:Y:S02]  /*8af0*/  F2FP.F16.F32.PACK_AB R16, R106, R107 ;  /* 0x0000006b6a10723e */ /* 0x002fe400000000ff */
[----:B------:R-:W-:Y:S01]  /*8b00*/  SHF.R.U32.HI R21, RZ, 0x18, R18 ;  /* 0x00000018ff157819 */ /* 0x000fe20000011612 */
[----:B------:R-:W-:Y:S01]  /*8b10*/  @!P2 HADD2 R118, -R215.H0_H0, -RZ.H0_H0 ;  /* 0xa00000ffd776a230 */ /* 0x000fe20000000900 */
[C---:B------:R-:W-:Y:S02]  /*8b20*/  PRMT R169, R16.reuse, 0x7632, R169 ;  /* 0x0000763210a97816 */ /* 0x040fe400000000a9 */
[----:B------:R-:W-:Y:S02]  /*8b30*/  PRMT R168, R16, 0x7610, R168 ;  /* 0x0000761010a87816 */ /* 0x000fe400000000a8 */
[----:B------:R-:W-:Y:S01]  /*8b40*/  LOP3.LUT R16, R33, 0xff, RZ, 0xc0, !PT ;  /* 0x000000ff21107812 */ /* 0x000fe200078ec0ff */
[----:B------:R-:W-:Y:S01]  /*8b50*/  @!P6 HADD2 R116, -R169.H0_H0, -RZ.H0_H0 ;  /* 0xa00000ffa974e230 */ /* 0x000fe20000000900 */
[----:B------:R-:W-:Y:S01]  /*8b60*/  PRMT R45, R168, 0x5410, R169 ;  /* 0x00005410a82d7816 */ /* 0x000fe200000000a9 */
[----:B------:R-:W-:Y:S01]  /*8b70*/  @!P1 HADD2 R117, -R168.H0_H0, -RZ.H0_H0 ;  /* 0xa00000ffa8759230 */ /* 0x000fe20000000900 */
[----:B------:R-:W-:-:S02]  /*8b80*/  @!P3 PRMT R231, R121, 0x5410, RZ ;  /* 0x0000541079e7b816 */ /* 0x000fc400000000ff */
[----:B------:R-:W-:Y:S02]  /*8b90*/  @!P6 PRMT R169, R116, 0x5410, RZ ;  /* 0x0000541074a9e816 */ /* 0x000fe400000000ff */
[----:B------:R-:W-:Y:S02]  /*8ba0*/  ISETP.LE.U32.AND P6, PT, R30, UR14, PT ;  /* 0x0000000e1e007c0c */ /* 0x000fe4000bfc3070 */
[----:B------:R-:W1:Y:S01]  /*8bb0*/  LDSM.16.MT88.4 R28, [R187+0x14000] ;  /* 0x01400000bb1c783b */ /* 0x000e620000004200 */
[----:B------:R-:W-:Y:S02]  /*8bc0*/  ISETP.LE.U32.AND P3, PT, R16, UR14, PT ;  /* 0x0000000e10007c0c */ /* 0x000fe4000bf63070 */
[----:B------:R-:W-:Y:S02]  /*8bd0*/  LOP3.LUT R16, R22, 0xff, RZ, 0xc0, !PT ;  /* 0x000000ff16107812 */ /* 0x000fe400078ec0ff */
[----:B------:R-:W-:Y:S02]  /*8be0*/  @!P2 PRMT R215, R118, 0x5410, RZ ;  /* 0x0000541076d7a816 */ /* 0x000fe400000000ff */
[----:B------:R-:W-:-:S02]  /*8bf0*/  ISETP.LE.U32.AND P2, PT, R16, UR14, PT ;  /* 0x0000000e10007c0c */ /* 0x000fc4000bf43070 */
[----:B------:R-:W-:Y:S02]  /*8c00*/  @!P1 PRMT R168, R117, 0x5410, RZ ;  /* 0x0000541075a89816 */ /* 0x000fe400000000ff */
[----:B------:R-:W-:Y:S01]  /*8c10*/  SHF.R.U32.HI R16, RZ, 0x18, R22 ;  /* 0x00000018ff107819 */ /* 0x000fe20000011616 */
[----:B------:R-:W-:Y:S01]  /*8c20*/  @!P6 HADD2 R131, -R239.H0_H0, -RZ.H0_H0 ;  /* 0xa00000ffef83e230 */ /* 0x000fe20000000900 */
[----:B------:R-:W-:Y:S01]  /*8c30*/  ISETP.LE.U32.AND P1, PT, R25, UR14, PT ;  /* 0x0000000e19007c0c */ /* 0x000fe2000bf23070 */
[----:B------:R-:W-:Y:S01]  /*8c40*/  @!P3 HADD2 R133, -R237.H0_H0, -RZ.H0_H0 ;  /* 0xa00000ffed85b230 */ /* 0x000fe20000000900 */
[----:B------:R-:W2:Y:S01]  /*8c50*/  LDSM.16.MT88.4 R24, [R187+0x14800] ;  /* 0x01480000bb18783b */ /* 0x000ea20000004200 */
[----:B------:R-:W-:Y:S02]  /*8c60*/  ISETP.LE.U32.AND P4, PT, R16, UR14, PT ;  /* 0x0000000e10007c0c */ /* 0x000fe4000bf83070 */
[----:B------:R-:W-:Y:S02]  /*8c70*/  LOP3.LUT R16, R22, 0xffff, RZ, 0xc0, !PT ;  /* 0x0000ffff16107812 */ /* 0x000fe400078ec0ff */
[----:B------:R-:W-:Y:S01]  /*8c80*/  @!P2 HADD2 R122, -R97.H0_H0, -RZ.H0_H0 ;  /* 0xa00000ff617aa230 */ /* 0x000fe20000000900 */
[----:B------:R-:W-:-:S02]  /*8c90*/  ISETP.LE.U32.AND P5, PT, R17, UR14, PT ;  /* 0x0000000e11007c0c */ /* 0x000fc4000bfa3070 */
[----:B------:R-:W-:Y:S02]  /*8ca0*/  SHF.R.U32.HI R16, RZ, 0x8, R16 ;  /* 0x00000008ff107819 */ /* 0x000fe40000011610 */
[----:B------:R-:W-:Y:S01]  /*8cb0*/  @!P2 PRMT R97, R122, 0x5410, RZ ;  /* 0x000054107a61a816 */ /* 0x000fe200000000ff */
[----:B------:R-:W-:Y:S01]  /*8cc0*/  @!P1 HADD2 R132, -R236.H0_H0, -RZ.H0_H0 ;  /* 0xa00000ffec849230 */ /* 0x000fe20000000900 */
[----:B------:R-:W-:Y:S02]  /*8cd0*/  LOP3.LUT R16, R16, 0xffff, RZ, 0xc0, !PT ;  /* 0x0000ffff10107812 */ /* 0x000fe400078ec0ff */
[----:B------:R-:W-:Y:S01]  /*8ce0*/  @!P4 HADD2 R130, -R99.H0_H0, -RZ.H0_H0 ;  /* 0xa00000ff6382c230 */ /* 0x000fe20000000900 */
[----:B------:R-:W-:Y:S02]  /*8cf0*/  @!P6 PRMT R239, R131, 0x5410, RZ ;  /* 0x0000541083efe816 */ /* 0x000fe400000000ff */
[----:B------:R-:W-:Y:S02]  /*8d00*/  ISETP.LE.U32.AND P2, PT, R16, UR14, PT ;  /* 0x0000000e10007c0c */ /* 0x000fe4000bf43070 */
[----:B------:R-:W-:Y:S01]  /*8d10*/  @!P5 HADD2 R128, -R104.H0_H0, -RZ.H0_H0 ;  /* 0xa00000ff6880d230 */ /* 0x000fe20000000900 */
[----:B------:R-:W-:-:S02]  /*8d20*/  @!P4 PRMT R99, R130, 0x5410, RZ ;  /* 0x000054108263c816 */ /* 0x000fc400000000ff */
[----:B------:R-:W-:Y:S02]  /*8d30*/  @!P3 PRMT R237, R133, 0x5410, RZ ;  /* 0x0000541085edb816 */ /* 0x000fe400000000ff */
[----:B------:R-:W-:Y:S01]  /*8d40*/  @!P5 PRMT R104, R128, 0x5410, RZ ;  /* 0x000054108068d816 */ /* 0x000fe200000000ff */
[----:B-1----:R-:W-:Y:S01]  /*8d50*/  HMMA.16816.F32 R16, R12, R28, RZ ;  /* 0x0000001c0c10723c */ /* 0x002fe200000018ff */
[----:B------:R-:W-:Y:S01]  /*8d60*/  ISETP.LE.U32.AND P5, PT, R21, UR14, PT ;  /* 0x0000000e15007c0c */ /* 0x000fe2000bfa3070 */
[----:B------:R-:W-:Y:S01]  /*8d70*/  IMAD.MOV.U32 R128, RZ, RZ, R111 ;  /* 0x000000ffff807224 */ /* 0x000fe200078e006f */
[----:B------:R-:W-:Y:S01]  /*8d80*/  SHF.R.U32.HI R21, RZ, 0x18, R4 ;  /* 0x00000018ff157819 */ /* 0x000fe20000011604 */
[----:B------:R-:W-:Y:S02]  /*8d90*/  IMAD.MOV.U32 R111, RZ, RZ, R82 ;  /* 0x000000ffff6f7224 */ /* 0x000fe400078e0052 */
[----:B------:R-:W-:Y:S01]  /*8da0*/  @!P2 HADD2 R129, -R63.H0_H0, -RZ.H0_H0 ;  /* 0xa00000ff3f81a230 */ /* 0x000fe20000000900 */
[----:B------:R-:W-:-:S02]  /*8db0*/  @!P1 PRMT R236, R132, 0x5410, RZ ;  /* 0x0000541084ec9816 */ /* 0x000fc400000000ff */
[----:B------:R-:W-:Y:S02]  /*8dc0*/  ISETP.LE.U32.AND P1, PT, R21, UR14, PT ;  /* 0x0000000e15007c0c */ /* 0x000fe4000bf23070 */
[----:B------:R-:W-:Y:S01]  /*8dd0*/  @!P2 PRMT R63, R129, 0x5410, RZ ;  /* 0x00005410813fa816 */ /* 0x000fe200000000ff */
[----:B------:R-:W-:Y:S01]  /*8de0*/  IMAD.MOV.U32 R129, RZ, RZ, R110 ;  /* 0x000000ffff817224 */ /* 0x000fe200078e006e */
[----:B------:R-:W-:Y:S01]  /*8df0*/  ISETP.LE.U32.AND P2, PT, R23, UR14, PT ;  /* 0x0000000e17007c0c */ /* 0x000fe2000bf43070 */
[----:B------:R-:W-:-:S10]  /*8e00*/  IMAD.MOV.U32 R110, RZ, RZ, R83 ;  /* 0x000000ffff6e7224 */ /* 0x000fd400078e0053 */
[----:B--2---:R-:W-:Y:S02]  /*8e10*/  HMMA.16816.F32 R120, R8, R24, R16 ;  /* 0x000000180878723c */ /* 0x004fe40000001810 */
[----:B------:R-:W-:-:S04]  /*8e20*/  @!P2 HADD2 R135, -R228.H0_H0, -RZ.H0_H0 ;  /* 0xa00000ffe487a230 */ /* 0x000fc80000000900 */
[----:B------:R-:W-:Y:S01]  /*8e30*/  HMMA.16816.F32 R16, R12, R30, RZ ;  /* 0x0000001e0c10723c */ /* 0x000fe200000018ff */
[----:B------:R-:W1:Y:S01]  /*8e40*/  LDSM.16.MT88.4 R28, [R185+0x16000] ;  /* 0x01600000b91c783b */ /* 0x000e620000004200 */
[----:B------:R-:W-:-:S15]  /*8e50*/  @!P2 PRMT R228, R135, 0x5410, RZ ;  /* 0x0000541087e4a816 */ /* 0x000fde00000000ff */
[----:B------:R-:W-:-:S07]  /*8e60*/  NOP ;  /* 0x0000000000007918 */ /* 0x000fce0000000000 */
[----:B------:R-:W-:Y:S01]  /*8e70*/  HMMA.16816.F32 R124, R8, R26, R16 ;  /* 0x0000001a087c723c */ /* 0x000fe20000001810 */
[----:B------:R-:W2:Y:S06]  /*8e80*/  LDSM.16.MT88.4 R24, [R185+0x16800] ;  /* 0x01680000b918783b */ /* 0x000eac0000004200 */
[----:B------:R-:W-:Y:S02]  /*8e90*/  LOP3.LUT R17, R4, 0xff, RZ, 0xc0, !PT ;  /* 0x000000ff04117812 */ /* 0x000fe400078ec0ff */
[----:B------:R-:W-:Y:S01]  /*8ea0*/  SHF.R.U32.HI R4, RZ, 0x8, R43 ;  /* 0x00000008ff047819 */ /* 0x000fe2000001162b */
[----:B------:R-:W-:Y:S01]  /*8eb0*/  IMAD.MOV.U32 R43, RZ, RZ, R112 ;  /* 0x000000ffff2b7224 */ /* 0x000fe200078e0070 */
[----:B------:R-:W-:Y:S01]  /*8ec0*/  SHF.R.U32.HI R16, RZ, 0x8, R34 ;  /* 0x00000008ff107819 */ /* 0x000fe20000011622 */
[----:B------:R-:W-:Y:S01]  /*8ed0*/  IMAD.MOV.U32 R112, RZ, RZ, R72 ;  /* 0x000000ffff707224 */ /* 0x000fe200078e0048 */
[----:B------:R-:W-:-:S02]  /*8ee0*/  LOP3.LUT R4, R4, 0xffff, RZ, 0xc0, !PT ;  /* 0x0000ffff04047812 */ /* 0x000fc400078ec0ff */
[----:B------:R-:W-:Y:S02]  /*8ef0*/  PRMT R44, R35, 0x5410, R16 ;  /* 0x00005410232c7816 */ /* 0x000fe40000000010 */
[----:B------:R-:W-:Y:S01]  /*8f00*/  ISETP.LE.U32.AND P4, PT, R4, UR14, PT ;  /* 0x0000000e04007c0c */ /* 0x000fe2000bf83070 */
[----:B------:R-:W-:Y:S01]  /*8f10*/  IMAD.WIDE.U32 R4, R42, -0x2daee0ad, RZ ;  /* 0xd2511f532a047825 */ /* 0x000fe200078e00ff */
[----:B------:R-:W-:Y:S02]  /*8f20*/  SHF.R.U32.HI R18, RZ, 0x10, R20 ;  /* 0x00000010ff127819 */ /* 0x000fe40000011614 */
[----:B------:R-:W-:Y:S02]  /*8f30*/  LOP3.LUT R19, R20, 0xff, RZ, 0xc0, !PT ;  /* 0x000000ff14137812 */ /* 0x000fe400078ec0ff */
[----:B------:R-:W-:Y:S02]  /*8f40*/  LOP3.LUT R16, R5, UR21, R32, 0x96, !PT ;  /* 0x0000001505107c12 */ /* 0x000fe4000f8e9620 */
[----:B------:R-:W-:-:S02]  /*8f50*/  LOP3.LUT R32, R4, 0xffff, RZ, 0xc0, !PT ;  /* 0x0000ffff04207812 */ /* 0x000fc400078ec0ff */
[----:B------:R-:W-:Y:S02]  /*8f60*/  LOP3.LUT R35, R4, 0xff, RZ, 0xc0, !PT ;  /* 0x000000ff04237812 */ /* 0x000fe400078ec0ff */
[--C-:B------:R-:W-:Y:S01]  /*8f70*/  SHF.R.U32.HI R34, RZ, 0x10, R4.reuse ;  /* 0x00000010ff227819 */ /* 0x100fe20000011604 */
[----:B------:R-:W-:Y:S01]  /*8f80*/  @!P4 HADD2 R134, -R238.H0_H0, -RZ.H0_H0 ;  /* 0xa00000ffee86c230 */ /* 0x000fe20000000900 */
[----:B------:R-:W-:Y:S02]  /*8f90*/  SHF.R.U32.HI R33, RZ, 0x18, R4 ;  /* 0x00000018ff217819 */ /* 0x000fe40000011604 */
[----:B------:R-:W-:Y:S02]  /*8fa0*/  LOP3.LUT R4, R38, 0xff, RZ, 0xc0, !PT ;  /* 0x000000ff26047812 */ /* 0x000fe400078ec0ff */
[----:B------:R-:W-:Y:S02]  /*8fb0*/  @!P4 PRMT R238, R134, 0x5410, RZ ;  /* 0x0000541086eec816 */ /* 0x000fe400000000ff */
[----:B------:R-:W-:-:S02]  /*8fc0*/  ISETP.LE.U32.AND P6, PT, R4, UR14, PT ;  /* 0x0000000e04007c0c */ /* 0x000fc4000bfc3070 */
[----:B------:R-:W-:Y:S02]  /*8fd0*/  SHF.R.U32.HI R4, RZ, 0x8, R39 ;  /* 0x00000008ff047819 */ /* 0x000fe40000011627 */
[----:B------:R-:W-:Y:S02]  /*8fe0*/  ISETP.LE.U32.AND P4, PT, R17, UR14, PT ;  /* 0x0000000e11007c0c */ /* 0x000fe4000bf83070 */
[----:B------:R-:W-:Y:S02]  /*8ff0*/  LOP3.LUT R4, R4, 0xffff, RZ, 0xc0, !PT ;  /* 0x0000ffff04047812 */ /* 0x000fe400078ec0ff */
[----:B------:R-:W-:Y:S02]  /*9000*/  SHF.R.U32.HI R17, RZ, 0x18, R20 ;  /* 0x00000018ff117819 */ /* 0x000fe40000011614 */
[----:B------:R-:W-:Y:S02]  /*9010*/  ISETP.LE.U32.AND P3, PT, R4, UR14, PT ;  /* 0x0000000e04007c0c */ /* 0x000fe4000bf63070 */
[----:B------:R-:W-:-:S02]  /*9020*/  LOP3.LUT R4, R20, 0xffff, RZ, 0xc0, !PT ;  /* 0x0000ffff14047812 */ /* 0x000fc400078ec0ff */
[----:B-1----:R-:W-:Y:S02]  /*9030*/  HMMA.16816.F32 R20, R12, R28, RZ ;  /* 0x0000001c0c14723c */ /* 0x002fe400000018ff */
[----:B------:R-:W-:Y:S02]  /*9040*/  SHF.R.U32.HI R5, RZ, 0x8, R4 ;  /* 0x00000008ff057819 */ /* 0x000fe40000011604 */
[----:B------:R-:W-:Y:S02]  /*9050*/  LOP3.LUT R4, R18, 0xff, RZ, 0xc0, !PT ;  /* 0x000000ff12047812 */ /* 0x000fe400078ec0ff */
[----:B------:R-:W-:Y:S02]  /*9060*/  PRMT R39, R19, 0x5410, R5 ;  /* 0x0000541013277816 */ /* 0x000fe40000000005 */
[----:B------:R-:W-:Y:S01]  /*9070*/  PRMT R40, R4, 0x5410, R17 ;  /* 0x0000541004287816 */ /* 0x000fe20000000011 */
[----:B------:R-:W-:Y:S01]  /*9080*/  @!P3 HADD2 R136, -R214.H0_H0, -RZ.H0_H0 ;  /* 0xa00000ffd688b230 */ /* 0x000fe20000000900 */
[----:B------:R-:W-:-:S02]  /*9090*/  SHF.R.U32.HI R5, RZ, 0x8, R32 ;  /* 0x00000008ff057819 */ /* 0x000fc40000011620 */
[----:B------:R-:W-:Y:S02]  /*90a0*/  LOP3.LUT R4, R34, 0xff, RZ, 0xc0, !PT ;  /* 0x000000ff22047812 */ /* 0x000fe400078ec0ff */
[----:B------:R-:W-:Y:S02]  /*90b0*/  LOP3.LUT R17, R36, 0xff, RZ, 0xc0, !PT ;  /* 0x000000ff24117812 */ /* 0x000fe400078ec0ff */
[----:B------:R-:W-:Y:S02]  /*90c0*/  PRMT R38, R35, 0x5410, R5 ;  /* 0x0000541023267816 */ /* 0x000fe40000000005 */
[----:B------:R-:W-:Y:S02]  /*90d0*/  PRMT R36, R4, 0x5410, R33 ;  /* 0x0000541004247816 */ /* 0x000fe40000000021 */
[----:B------:R-:W-:Y:S02]  /*90e0*/  SHF.R.U32.HI R5, RZ, 0x8, R37 ;  /* 0x00000008ff057819 */ /* 0x000fe40000011625 */
[----:B------:R-:W-:-:S02]  /*90f0*/  LOP3.LUT R4, R16, 0xffff, RZ, 0xc0, !PT ;  /* 0x0000ffff10047812 */ /* 0x000fc400078ec0ff */
[----:B--2---:R-:W-:Y:S01]  /*9100*/  HMMA.16816.F32 R180, R8, R24, R20 ;  /* 0x0000001808b4723c */ /* 0x004fe20000001814 */
[----:B------:R-:W-:Y:S02]  /*9110*/  ISETP.LE.U32.AND P2, PT, R17, UR14, PT ;  /* 0x0000000e11007c0c */ /* 0x000fe4000bf43070 */
[--C-:B------:R-:W-:Y:S02]  /*9120*/  SHF.R.U32.HI R18, RZ, 0x10, R16.reuse ;  /* 0x00000010ff127819 */ /* 0x100fe40000011610 */
[----:B------:R-:W-:Y:S01]  /*9130*/  LOP3.LUT R19, R16, 0xff, RZ, 0xc0, !PT ;  /* 0x000000ff10137812 */ /* 0x000fe200078ec0ff */
[----:B------:R-:W-:Y:S01]  /*9140*/  HMMA.16816.F32 R20, R12, R30, RZ ;  /* 0x0000001e0c14723c */ /* 0x000fe200000018ff */
[----:B------:R-:W-:Y:S02]  /*9150*/  SHF.R.U32.HI R17, RZ, 0x18, R16 ;  /* 0x00000018ff117819 */ /* 0x000fe40000011610 */
[----:B------:R-:W-:Y:S02]  /*9160*/  LOP3.LUT R16, R5, 0xffff, RZ, 0xc0, !PT ;  /* 0x0000ffff05107812 */ /* 0x000fe400078ec0ff */
[----:B------:R-:W-:-:S02]  /*9170*/  SHF.R.U32.HI R5, RZ, 0x8, R4 ;  /* 0x00000008ff057819 */ /* 0x000fc40000011604 */
[----:B------:R-:W-:Y:S02]  /*9180*/  LOP3.LUT R4, R18, 0xff, RZ, 0xc0, !PT ;  /* 0x000000ff12047812 */ /* 0x000fe400078ec0ff */
[----:B------:R-:W-:Y:S02]  /*9190*/  @!P3 PRMT R214, R136, 0x5410, RZ ;  /* 0x0000541088d6b816 */ /* 0x000fe400000000ff */
[----:B------:R-:W-:Y:S02]  /*91a0*/  ISETP.LE.U32.AND P3, PT, R16, UR14, PT ;  /* 0x0000000e10007c0c */ /* 0x000fe4000bf63070 */
[----:B------:R-:W-:Y:S01]  /*91b0*/  PRMT R35, R19, 0x5410, R5 ;  /* 0x0000541013237816 */ /* 0x000fe20000000005 */
[----:B------:R-:W-:Y:S01]  /*91c0*/  FADD.FTZ R5, R113, R114 ;  /* 0x0000007271057221 */ /* 0x000fe20000010000 */
[----:B------:R-:W-:-:S09]  /*91d0*/  PRMT R34, R4, 0x5410, R17 ;  /* 0x0000541004227816 */ /* 0x000fd20000000011 */
[----:B------:R-:W-:Y:S01]  /*91e0*/  HMMA.16816.F32 R216, R8, R26, R20 ;  /* 0x0000001a08d8723c */ /* 0x000fe20000001814 */
[----:B------:R-:W1:Y:S01]  /*91f0*/  LDSM.16.MT88.4 R20, [R186+0x16000] ;  /* 0x01600000ba14783b */ /* 0x000e620000004200 */
[----:B------:R-:W-:Y:S01]  /*9200*/  FADD.FTZ R28, R242, R240 ;  /* 0x000000f0f21c7221 */ /* 0x000fe20000010000 */
[----:B------:R-:W-:Y:S02]  /*9210*/  IMAD.MOV.U32 R114, RZ, RZ, R80 ;  /* 0x000000ffff727224 */ /* 0x000fe400078e0050 */
[----:B------:R-:W2:Y:S01]  /*9220*/  LDSM.16.MT88.4 R24, [R186+0x16800] ;  /* 0x01680000ba18783b */ /* 0x000ea20000004200 */
[--C-:B------:R-:W-:Y:S01]  /*9230*/  FFMA.FTZ R4, R138, UR8, -R7.reuse ;  /* 0x000000088a047c23 */ /* 0x100fe20008010807 */
[----:B------:R-:W-:Y:S01]  /*9240*/  FFMA.FTZ R7, R137, UR8, -R7 ;  /* 0x0000000889077c23 */ /* 0x000fe20008010807 */
[----:B------:R-:W-:Y:S01]  /*9250*/  FADD.FTZ R5, R252, R5 ;  /* 0x00000005fc057221 */ /* 0x000fe20000010000 */
[----:B------:R-:W-:Y:S01]  /*9260*/  USHF.L.U32 UR20, UR20, 0x3, URZ ;  /* 0x0000000314147899 */ /* 0x000fe2000800063f */
[----:B------:R3:W-:Y:S01]  /*9270*/  MUFU.EX2 R72, R4 ;  /* 0x0000000400487308 */ /* 0x0007e20000000800 */
[----:B------:R-:W-:Y:S01]  /*9280*/  IMAD.MOV.U32 R113, RZ, RZ, R201 ;  /* 0x000000ffff717224 */ /* 0x000fe200078e00c9 */
[----:B-1----:R-:W-:Y:S06]  /*9290*/  HMMA.16816.F32 R16, R12, R20, RZ ;  /* 0x000000140c10723c */ /* 0x002fec00000018ff */
[----:B------:R1:W4:Y:S01]  /*92a0*/  MUFU.EX2 R252, R7 ;  /* 0x0000000700fc7308 */ /* 0x0003220000000800 */
[--C-:B---3--:R-:W-:Y:S01]  /*92b0*/  FFMA.FTZ R4, R139, UR8, -R0.reuse ;  /* 0x000000088b047c23 */ /* 0x108fe20008010800 */
[----:B------:R-:W-:Y:S01]  /*92c0*/  FFMA.FTZ R0, R140, UR8, -R0 ;  /* 0x000000088c007c23 */ /* 0x000fe20008010800 */
[----:B------:R-:W-:Y:S01]  /*92d0*/  FADD.FTZ R5, R43, R5 ;  /* 0x000000052b057221 */ /* 0x000fe20000010000 */
[----:B------:R-:W-:Y:S01]  /*92e0*/  @!P6 HADD2 R137, -R192.H0_H0, -RZ.H0_H0 ;  /* 0xa00000ffc089e230 */ /* 0x000fe20000000900 */
[----:B------:R3:W5:Y:S01]  /*92f0*/  LDL.LU R201, [R1+0x114] ;  /* 0x0001140001c97983 */ /* 0x0007620000300800 */
[----:B------:R-:W-:-:S12]  /*9300*/  IMAD.MOV.U32 R43, RZ, RZ, R128 ;  /* 0x000000ffff2b7224 */ /* 0x000fd800078e0080 */
[----:B--2---:R-:W-:Y:S01]  /*9310*/  HMMA.16816.F32 R116, R8, R24, R16 ;  /* 0x000000180874723c */ /* 0x004fe20000001810 */
[----:B------:R4:W-:Y:S01]  /*9320*/  MUFU.EX2 R242, R0 ;  /* 0x0000000000f27308 */ /* 0x0009e20000000800 */
[----:B-1----:R-:W-:Y:S01]  /*9330*/  FADD.FTZ R7, R243, R28 ;  /* 0x0000001cf3077221 */ /* 0x002fe20000010000 */
[----:B------:R-:W-:Y:S01]  /*9340*/  IMAD.MOV.U32 R128, RZ, RZ, R129 ;  /* 0x000000ffff807224 */ /* 0x000fe200078e0081 */
[----:B------:R-:W-:Y:S01]  /*9350*/  LDSM.16.MT88.4 R28, [R188+0x16800] ;  /* 0x01680000bc1c783b */ /* 0x000fe20000004200 */
[----:B------:R-:W-:Y:S01]  /*9360*/  IMAD.MOV.U32 R129, RZ, RZ, R96 ;  /* 0x000000ffff817224 */ /* 0x000fe200078e0060 */
[----:B------:R-:W-:Y:S01]  /*9370*/  HMMA.16816.F32 R16, R12, R22, RZ ;  /* 0x000000160c10723c */ /* 0x000fe200000018ff */
[----:B------:R-:W-:Y:S01]  /*9380*/  IMAD.MOV.U32 R96, RZ, RZ, R105 ;  /* 0x000000ffff607224 */ /* 0x000fe200078e0069 */
[----:B------:R-:W1:Y:S01]  /*9390*/  LDSM.16.MT88.4 R20, [R188+0x16000] ;  /* 0x01600000bc14783b */ /* 0x000e620000004200 */
[----:B------:R2:W3:Y:S01]  /*93a0*/  MUFU.EX2 R243, R4 ;  /* 0x0000000400f37308 */ /* 0x0004e20000000800 */
[----:B------:R-:W-:-:S02]  /*93b0*/  IMAD.MOV.U32 R105, RZ, RZ, R68 ;  /* 0x000000ffff697224 */ /* 0x000fc400078e0044 */
[----:B------:R-:W-:Y:S01]  /*93c0*/  @!P5 HADD2 R138, -R191.H0_H0, -RZ.H0_H0 ;  /* 0xa00000ffbf8ad230 */ /* 0x000fe20000000900 */
[----:B------:R-:W-:Y:S01]  /*93d0*/  @!P6 PRMT R192, R137, 0x5410, RZ ;  /* 0x0000541089c0e816 */ /* 0x000fe200000000ff */
[----:B------:R-:W-:Y:S02]  /*93e0*/  IMAD.MOV.U32 R68, RZ, RZ, R200 ;  /* 0x000000ffff447224 */ /* 0x000fe400078e00c8 */
[----:B------:R1:W5:Y:S01]  /*93f0*/  LDL.LU R200, [R1+0x110] ;  /* 0x0001100001c87983 */ /* 0x0003620000300800 */
[----:B----4-:R-:W-:-:S04]  /*9400*/  F2FP.F16.F32.PACK_AB R0, R252, R72 ;  /* 0x00000048fc00723e */ /* 0x010fc800000000ff */
[C---:B------:R-:W-:Y:S01]  /*9410*/  PRMT R134, R0.reuse, 0x7632, R134 ;  /* 0x0000763200867816 */ /* 0x040fe20000000086 */
[----:B--2---:R-:W-:Y:S01]  /*9420*/  FADD.FTZ R4, R43, R7 ;  /* 0x000000072b047221 */ /* 0x004fe20000010000 */
[----:B------:R-:W-:Y:S02]  /*9430*/  IMAD.MOV.U32 R43, RZ, RZ, R128 ;  /* 0x000000ffff2b7224 */ /* 0x000fe400078e0080 */
[----:B------:R-:W-:Y:S01]  /*9440*/  IMAD.MOV.U32 R128, RZ, RZ, R129 ;  /* 0x000000ffff807224 */ /* 0x000fe200078e0081 */
[----:B------:R-:W-:Y:S01]  /*9450*/  PRMT R135, R0, 0x7610, R135 ;  /* 0x0000761000877816 */ /* 0x000fe20000000087 */
[----:B------:R-:W-:Y:S01]  /*9460*/  FADD.FTZ R5, R43, R5 ;  /* 0x000000052b057221 */ /* 0x000fe20000010000 */
[----:B------:R-:W-:Y:S02]  /*9470*/  @!P3 HADD2 R140, -R134.H0_H0, -RZ.H0_H0 ;  /* 0xa00000ff868cb230 */ /* 0x000fe40000000900 */
[----:B------:R-:W-:Y:S01]  /*9480*/  IMAD.MOV.U32 R43, RZ, RZ, R128 ;  /* 0x000000ffff2b7224 */ /* 0x000fe200078e0080 */
[----:B------:R-:W-:Y:S01]  /*9490*/  HMMA.16816.F32 R80, R8, R26, R16 ;  /* 0x0000001a0850723c */ /* 0x000fe20000001810 */
[----:B------:R-:W-:-:S02]  /*94a0*/  IMAD.MOV.U32 R129, RZ, RZ, R96 ;  /* 0x000000ffff817224 */ /* 0x000fc400078e0060 */
[----:B------:R-:W-:-:S04]  /*94b0*/  IMAD.MOV.U32 R96, RZ, RZ, R105 ;  /* 0x000000ffff607224 */ /* 0x000fc800078e0069 */
[----:B------:R-:W-:Y:S02]  /*94c0*/  PRMT R27, R135, 0x5410, R134 ;  /* 0x00005410871b7816 */ /* 0x000fe40000000086 */
[----:B------:R-:W-:Y:S01]  /*94d0*/  @!P3 PRMT R134, R140, 0x5410, RZ ;  /* 0x000054108c86b816 */ /* 0x000fe200000000ff */
[----:B------:R-:W-:Y:S01]  /*94e0*/  IMAD.MOV.U32 R128, RZ, RZ, R96 ;  /* 0x000000ffff807224 */ /* 0x000fe200078e0060 */
[C---:B------:R-:W-:Y:S02]  /*94f0*/  LEA R24, P3, R43.reuse, UR6, 0x1 ;  /* 0x000000062b187c11 */ /* 0x040fe4000f8608ff */
[----:B---3--:R-:W-:Y:S02]  /*9500*/  F2FP.F16.F32.PACK_AB R0, R242, R243 ;  /* 0x000000f3f200723e */ /* 0x008fe400000000ff */
[----:B------:R-:W-:Y:S01]  /*9510*/  LEA.HI.X R25, R43, UR7, R143, 0x1, P3 ;  /* 0x000000072b197c11 */ /* 0x000fe200098f0c8f */
[----:B------:R-:W-:Y:S01]  /*9520*/  IMAD.MOV.U32 R43, RZ, RZ, R128 ;  /* 0x000000ffff2b7224 */ /* 0x000fe200078e0080 */
[----:B-1----:R-:W-:Y:S01]  /*9530*/  HMMA.16816.F32 R16, R12, R20, RZ ;  /* 0x000000140c10723c */ /* 0x002fe200000018ff */
[----:B------:R-:W-:Y:S01]  /*9540*/  IMAD.MOV.U32 R128, RZ, RZ, R129 ;  /* 0x000000ffff807224 */ /* 0x000fe200078e0081 */
[C---:B------:R-:W-:Y:S01]  /*9550*/  PRMT R133, R0.reuse, 0x7610, R133 ;  /* 0x0000761000857816 */ /* 0x040fe20000000085 */
[----:B------:R-:W-:Y:S01]  /*9560*/  IMAD.MOV.U32 R129, RZ, RZ, R111 ;  /* 0x000000ffff817224 */ /* 0x000fe200078e006f */
[----:B------:R-:W-:Y:S01]  /*9570*/  PRMT R132, R0, 0x7632, R132 ;  /* 0x0000763200847816 */ /* 0x000fe20000000084 */
[----:B------:R-:W-:-:S02]  /*9580*/  IMAD.MOV.U32 R111, RZ, RZ, R110 ;  /* 0x000000ffff6f7224 */ /* 0x000fc400078e006e */
[----:B------:R-:W-:Y:S01]  /*9590*/  FADD.FTZ R0, R43, R5 ;  /* 0x000000052b007221 */ /* 0x000fe20000010000 */
        /* <DEDUP_REMOVED lines=21> */
[----:B------:R-:W-:Y:S02]  /*96f0*/  @!P4 HADD2 R139, -R135.H0_H0, -RZ.H0_H0 ;  /* 0xa00000ff878bc230 */ /* 0x000fe40000000900 */
[----:B------:R-:W-:Y:S02]  /*9700*/  IMAD.MOV.U32 R49, RZ, RZ, R58 ;  /* 0x000000ffff317224 */ /* 0x000fe400078e003a */
[----:B------:R-:W-:-:S02]  /*9710*/  IMAD.MOV.U32 R58, RZ, RZ, R59 ;  /* 0x000000ffff3a7224 */ /* 0x000fc400078e003b */
[----:B------:R-:W-:Y:S02]  /*9720*/  IMAD.MOV.U32 R59, RZ, RZ, R56 ;  /* 0x000000ffff3b7224 */ /* 0x000fe400078e0038 */
[----:B------:R-:W-:Y:S02]  /*9730*/  IMAD.MOV.U32 R56, RZ, RZ, R57 ;  /* 0x000000ffff387224 */ /* 0x000fe400078e0039 */
[----:B------:R-:W-:Y:S01]  /*9740*/  IMAD.MOV.U32 R57, RZ, RZ, R55 ;  /* 0x000000ffff397224 */ /* 0x000fe200078e0037 */
[----:B------:R-:W-:Y:S01]  /*9750*/  @!P5 PRMT R191, R138, 0x5410, RZ ;  /* 0x000054108abfd816 */ /* 0x000fe200000000ff */
[----:B------:R-:W-:Y:S01]  /*9760*/  IMAD.MOV.U32 R137, RZ, RZ, R129 ;  /* 0x000000ffff897224 */ /* 0x000fe200078e0081 */
[----:B------:R-:W-:Y:S01]  /*9770*/  @!P4 PRMT R135, R139, 0x5410, RZ ;  /* 0x000054108b87c816 */ /* 0x000fe200000000ff */
[----:B------:R-:W-:Y:S02]  /*9780*/  IMAD.MOV.U32 R138, RZ, RZ, R111 ;  /* 0x000000ffff8a7224 */ /* 0x000fe400078e006f */
[----:B------:R-:W-:-:S02]  /*9790*/  IMAD.MOV.U32 R139, RZ, RZ, R110 ;  /* 0x000000ffff8b7224 */ /* 0x000fc400078e006e */
[----:B------:R-:W-:Y:S02]  /*97a0*/  IMAD.MOV.U32 R143, RZ, RZ, R58 ;  /* 0x000000ffff8f7224 */ /* 0x000fe400078e003a */
[----:B------:R-:W-:Y:S02]  /*97b0*/  IMAD.MOV.U32 R129, RZ, RZ, R59 ;  /* 0x000000ffff817224 */ /* 0x000fe400078e003b */
[----:B------:R-:W-:Y:S02]  /*97c0*/  IMAD.MOV.U32 R111, RZ, RZ, R56 ;  /* 0x000000ffff6f7224 */ /* 0x000fe400078e0038 */
[----:B------:R-:W-:Y:S02]  /*97d0*/  IMAD.MOV.U32 R110, RZ, RZ, R57 ;  /* 0x000000ffff6e7224 */ /* 0x000fe400078e0039 */
[----:B------:R-:W-:Y:S06]  /*97e0*/  HMMA.16816.F32 R56, R8, R28, R16 ;  /* 0x0000001c0838723c */ /* 0x000fec0000001810 */
[----:B------:R-:W-:Y:S01]  /*97f0*/  HMMA.16816.F32 R16, R12, R22, RZ ;  /* 0x000000160c10723c */ /* 0x000fe200000018ff */
[----:B------:R-:W1:Y:S01]  /*9800*/  LDSM.16.MT88.4 R20, [R187+0x16000] ;  /* 0x01600000bb14783b */ /* 0x000e620000004200 */
[----:B------:R-:W-:-:S02]  /*9810*/  @!P2 HADD2 R142, -R133.H0_H0, -RZ.H0_H0 ;  /* 0xa00000ff858ea230 */ /* 0x000fc40000000900 */
[----:B------:R-:W-:Y:S01]  /*9820*/  @!P1 HADD2 R141, -R132.H0_H0, -RZ.H0_H0 ;  /* 0xa00000ff848d9230 */ /* 0x000fe20000000900 */
[----:B------:R-:W-:Y:S01]  /*9830*/  PRMT R26, R133, 0x5410, R132 ;  /* 0x00005410851a7816 */ /* 0x000fe20000000084 */
[----:B------:R-:W-:Y:S01]  /*9840*/  IMAD.MOV.U32 R136, RZ, RZ, R128 ;  /* 0x000000ffff887224 */ /* 0x000fe200078e0080 */
[----:B------:R-:W-:Y:S01]  /*9850*/  @!P2 PRMT R133, R142, 0x5410, RZ ;  /* 0x000054108e85a816 */ /* 0x000fe200000000ff */
[----:B------:R-:W-:Y:S01]  /*9860*/  IMAD.MOV.U32 R128, RZ, RZ, R50 ;  /* 0x000000ffff807224 */ /* 0x000fe200078e0032 */
[----:B------:R-:W-:Y:S01]  /*9870*/  @!P1 PRMT R132, R141, 0x5410, RZ ;  /* 0x000054108d849816 */ /* 0x000fe200000000ff */
[----:B------:R-:W-:Y:S02]  /*9880*/  IMAD.MOV.U32 R140, RZ, RZ, R51 ;  /* 0x000000ffff8c7224 */ /* 0x000fe400078e0033 */
[----:B------:R-:W-:Y:S02]  /*9890*/  IMAD.MOV.U32 R141, RZ, RZ, R48 ;  /* 0x000000ffff8d7224 */ /* 0x000fe400078e0030 */
[----:B------:R-:W-:-:S10]  /*98a0*/  IMAD.MOV.U32 R142, RZ, RZ, R49 ;  /* 0x000000ffff8e7224 */ /* 0x000fd400078e0031 */
[----:B------:R-:W-:Y:S06]  /*98b0*/  HMMA.16816.F32 R48, R8, R30, R16 ;  /* 0x0000001e0830723c */ /* 0x000fec0000001810 */
[C---:B-1----:R-:W-:Y:S06]  /*98c0*/  HMMA.16816.F32 R28, R12.reuse, R20, RZ ;  /* 0x000000140c1c723c */ /* 0x042fec00000018ff */
[----:B------:R-:W-:Y:S01]  /*98d0*/  HMMA.16816.F32 R20, R12, R22, RZ ;  /* 0x000000160c14723c */ /* 0x000fe200000018ff */
[----:B------:R-:W1:Y:S01]  /*98e0*/  LDSM.16.MT88.4 R12, [R187+0x16800] ;  /* 0x01680000bb0c783b */ /* 0x000e620000004200 */
[----:B------:R-:W-:Y:S01]  /*98f0*/  FADD.FTZ R240, R43, R0 ;  /* 0x000000002bf07221 */ /* 0x000fe20000010000 */
[----:B------:R-:W-:-:S02]  /*9900*/  IMAD.U32 R0, RZ, RZ, UR20 ;  /* 0x00000014ff007e24 */ /* 0x000fc4000f8e00ff */
[----:B------:R-:W-:Y:S02]  /*9910*/  FADD.FTZ R4, R241, R4 ;  /* 0x00000004f1047221 */ /* 0x000fe40000010000 */
[----:B------:R-:W-:-:S04]  /*9920*/  IMAD.WIDE R32, R0, 0x2, R24 ;  /* 0x0000000200207825 */ /* 0x000fc800078e0218 */
[----:B------:R-:W-:Y:S01]  /*9930*/  FADD.FTZ R4, R196, R4 ;  /* 0x00000004c4047221 */ /* 0x000fe20000010000 */
[----:B------:R-:W-:-:S03]  /*9940*/  HSET2.LE.AND R0, R39, R6, PT ;  /* 0x0000000627007233 */ /* 0x000fc60003803000 */
[----:B------:R-:W-:Y:S02]  /*9950*/  FADD.FTZ R241, R194, R4 ;  /* 0x00000004c2f17221 */ /* 0x000fe40000010000 */
[----:B------:R-:W-:Y:S02]  /*9960*/  LOP3.LUT R4, R0, R47, RZ, 0xc0, !PT ;  /* 0x0000002f00047212 */ /* 0x000fe400078ec0ff */
[----:B------:R-:W-:Y:S01]  /*9970*/  HSET2.LE.AND R0, R40, R6, PT ;  /* 0x0000000628007233 */ /* 0x000fe20003803000 */
[C---:B-1----:R-:W-:Y:S06]  /*9980*/  HMMA.16816.F32 R28, R8.reuse, R12, R28 ;  /* 0x0000000c081c723c */ /* 0x042fec000000181c */
[----:B------:R-:W-:Y:S01]  /*9990*/  HMMA.16816.F32 R20, R8, R14, R20 ;  /* 0x0000000e0814723c */ /* 0x000fe20000001814 */
[----:B------:R-:W1:Y:S01]  /*99a0*/  LDSM.16.MT88.4 R8, [R185+0x11000] ;  /* 0x01100000b908783b */ /* 0x000e620000004200 */
[----:B------:R-:W-:-:S02]  /*99b0*/  LOP3.LUT R5, R0, R54, RZ, 0xc0, !PT ;  /* 0x0000003600057212 */ /* 0x000fc400078ec0ff */
[--C-:B------:R-:W-:Y:S02]  /*99c0*/  HSET2.LE.AND R0, R44, R6.reuse, PT ;  /* 0x000000062c007233 */ /* 0x100fe40003803000 */
[--C-:B------:R-:W-:Y:S01]  /*99d0*/  HSET2.LE.AND R7, R41, R6.reuse, PT ;  /* 0x0000000629077233 */ /* 0x100fe20003803000 */
[----:B------:R-:W-:Y:S01]  /*99e0*/  IMAD.MOV.U32 R42, RZ, RZ, R60 ;  /* 0x000000ffff2a7224 */ /* 0x000fe200078e003c */
[--C-:B------:R-:W-:Y:S01]  /*99f0*/  HSET2.LE.AND R18, R38, R6.reuse, PT ;  /* 0x0000000626127233 */ /* 0x100fe20003803000 */
[----:B------:R-:W-:Y:S01]  /*9a00*/  IMAD.MOV.U32 R43, RZ, RZ, R62 ;  /* 0x000000ffff2b7224 */ /* 0x000fe200078e003e */
[--C-:B------:R-:W-:Y:S01]  /*9a10*/  HSET2.LE.AND R19, R36, R6.reuse, PT ;  /* 0x0000000624137233 */ /* 0x100fe20003803000 */
[----:B------:R-:W-:Y:S01]  /*9a20*/  IMAD.MOV.U32 R130, RZ, RZ, R61 ;  /* 0x000000ffff827224 */ /* 0x000fe200078e003d */
[--C-:B------:R-:W-:Y:S01]  /*9a30*/  HSET2.LE.AND R17, R35, R6.reuse, PT ;  /* 0x0000000623117233 */ /* 0x100fe20003803000 */
[----:B------:R-:W2:Y:S01]  /*9a40*/  LDSM.16.MT88.4 R12, [R186+0x11000] ;  /* 0x01100000ba0c783b */ /* 0x000ea20000004200 */
[----:B------:R-:W-:-:S02]  /*9a50*/  HSET2.LE.AND R16, R34, R6, PT ;  /* 0x0000000622107233 */ /* 0x000fc40003803000 */
[----:B------:R-:W-:Y:S02]  /*9a60*/  LOP3.LUT R6, R0, R53, RZ, 0xc0, !PT ;  /* 0x0000003500067212 */ /* 0x000fe400078ec0ff */
[----:B------:R-:W-:Y:S01]  /*9a70*/  LOP3.LUT R7, R7, R52, RZ, 0xc0, !PT ;  /* 0x0000003407077212 */ /* 0x000fe200078ec0ff */
[----:B------:R-:W-:Y:S02]  /*9a80*/  IMAD.MOV.U32 R40, RZ, RZ, R42 ;  /* 0x000000ffff287224 */ /* 0x000fe400078e002a */
[----:B------:R-:W-:Y:S01]  /*9a90*/  IMAD.MOV.U32 R42, RZ, RZ, R43 ;  /* 0x000000ffff2a7224 */ /* 0x000fe200078e002b */
[----:B------:R-:W-:Y:S01]  /*9aa0*/  LOP3.LUT R131, R19, R26, RZ, 0xc0, !PT ;  /* 0x0000001a13837212 */ /* 0x000fe200078ec0ff */
[----:B------:R-:W-:Y:S01]  /*9ab0*/  IMAD.MOV.U32 R41, RZ, RZ, R130 ;  /* 0x000000ffff297224 */ /* 0x000fe200078e0082 */
[----:B------:R-:W-:Y:S01]  /*9ac0*/  LOP3.LUT R130, R18, R27, RZ, 0xc0, !PT ;  /* 0x0000001b12827212 */ /* 0x000fe200078ec0ff */
[----:B------:R-:W-:Y:S01]  /*9ad0*/  IMAD.MOV.U32 R43, RZ, RZ, R128 ;  /* 0x000000ffff2b7224 */ /* 0x000fe200078e0080 */
[----:B------:R-:W-:Y:S01]  /*9ae0*/  LOP3.LUT R128, R17, R46, RZ, 0xc0, !PT ;  /* 0x0000002e11807212 */ /* 0x000fe200078ec0ff */
[----:B------:R-:W-:Y:S01]  /*9af0*/  IMAD.MOV.U32 R36, RZ, RZ, R129 ;  /* 0x000000ffff247224 */ /* 0x000fe200078e0081 */
[----:B------:R-:W-:Y:S01]  /*9b00*/  LOP3.LUT R129, R16, R45, RZ, 0xc0, !PT ;  /* 0x0000002d10817212 */ /* 0x000fe200078ec0ff */
[C---:B-1----:R-:W-:Y:S06]  /*9b10*/  HMMA.16816.F32 R164, R4.reuse, R8, R164 ;  /* 0x0000000804a4723c */ /* 0x042fec00000018a4 */
[----:B------:R-:W-:Y:S01]  /*9b20*/  HMMA.16816.F32 R16, R4, R10, R156 ;  /* 0x0000000a0410723c */ /* 0x000fe2000000189c */
[----:B------:R-:W1:Y:S01]  /*9b30*/  LDSM.16.MT88.4 R8, [R188+0x11000] ;  /* 0x01100000bc08783b */ /* 0x000e620000004200 */
[----:B------:R-:W-:-:S02]  /*9b40*/  IMAD.MOV.U32 R55, RZ, RZ, R195 ;  /* 0x000000ffff377224 */ /* 0x000fc400078e00c3 */
[----:B------:R-:W-:Y:S01]  /*9b50*/  IMAD.MOV.U32 R37, RZ, RZ, R111 ;  /* 0x000000ffff257224 */ /* 0x000fe200078e006f */
[----:B------:R3:W-:Y:S01]  /*9b60*/  STG.E.U16 desc[UR28][R24.64+0x2], R63 ;  /* 0x0000023f18007986 */ /* 0x0007e2000c10151c */
[----:B------:R-:W-:Y:S02]  /*9b70*/  IMAD.MOV.U32 R38, RZ, RZ, R110 ;  /* 0x000000ffff267224 */ /* 0x000fe400078e006e */
[----:B------:R-:W-:Y:S02]  /*9b80*/  IMAD.MOV.U32 R39, RZ, RZ, R55 ;  /* 0x000000ffff277224 */ /* 0x000fe400078e0037 */
[----:B------:R-:W-:Y:S02]  /*9b90*/  IMAD.MOV.U32 R60, RZ, RZ, R193 ;  /* 0x000000ffff3c7224 */ /* 0x000fe400078e00c1 */
[----:B------:R-:W-:Y:S02]  /*9ba0*/  IMAD.MOV.U32 R61, RZ, RZ, R190 ;  /* 0x000000ffff3d7224 */ /* 0x000fe400078e00be */
[----:B------:R-:W-:Y:S01]  /*9bb0*/  IMAD.MOV.U32 R62, RZ, RZ, R189 ;  /* 0x000000ffff3e7224 */ /* 0x000fe200078e00bd */
[C---:B--2---:R-:W-:Y:S06]  /*9bc0*/  HMMA.16816.F32 R156, R4.reuse, R12, R36 ;  /* 0x0000000c049c723c */ /* 0x044fec0000001824 */
[----:B------:R-:W-:Y:S01]  /*9bd0*/  HMMA.16816.F32 R36, R4, R14, R40 ;  /* 0x0000000e0424723c */ /* 0x000fe20000001828 */
[----:B------:R-:W2:Y:S01]  /*9be0*/  LDSM.16.MT88.4 R12, [R187+0x11000] ;  /* 0x01100000bb0c783b */ /* 0x000ea20000004200 */
[----:B---3--:R-:W-:-:S04]  /*9bf0*/  IMAD.MOV.U32 R63, RZ, RZ, R184 ;  /* 0x000000ffff3f7224 */ /* 0x008fc800078e00b8 */
[C---:B-1----:R-:W-:Y:S06]  /*9c00*/  HMMA.16816.F32 R148, R4.reuse, R8, R148 ;  /* 0x000000080494723c */ /* 0x042fec0000001894 */
[C---:B------:R-:W-:Y:S01]  /*9c10*/  HMMA.16816.F32 R40, R4.reuse, R10, R60 ;  /* 0x0000000a0428723c */ /* 0x040fe2000000183c */
[----:B------:R-:W1:Y:S05]  /*9c20*/  LDSM.16.MT88.4 R8, [R185+0x13000] ;  /* 0x01300000b908783b */ /* 0x000e6a0000004200 */
[C---:B--2---:R-:W-:Y:S06]  /*9c30*/  HMMA.16816.F32 R140, R4.reuse, R12, R140 ;  /* 0x0000000c048c723c */ /* 0x044fec000000188c */
[C---:B------:R-:W-:Y:S01]  /*9c40*/  HMMA.16816.F32 R44, R4.reuse, R14, R136 ;  /* 0x0000000e042c723c */ /* 0x040fe20000001888 */
[----:B------:R-:W2:Y:S05]  /*9c50*/  LDSM.16.MT88.4 R12, [R186+0x13000] ;  /* 0x01300000ba0c783b */ /* 0x000eaa0000004200 */
[C---:B-1----:R-:W-:Y:S06]  /*9c60*/  HMMA.16816.F32 R52, R4.reuse, R8, R112 ;  /* 0x000000080434723c */ /* 0x042fec0000001870 */
[----:B------:R-:W-:Y:S01]  /*9c70*/  HMMA.16816.F32 R60, R4, R10, R248 ;  /* 0x0000000a043c723c */ /* 0x000fe200000018f8 */
[----:B------:R-:W1:Y:S01]  /*9c80*/  LDSM.16.MT88.4 R8, [R188+0x13000] ;  /* 0x01300000bc08783b */ /* 0x000e620000004200 */
[----:B------:R-:W-:-:S02]  /*9c90*/  IMAD.MOV.U32 R105, RZ, RZ, R71 ;  /* 0x000000ffff697224 */ /* 0x000fc400078e0047 */
[----:B------:R-:W-:Y:S02]  /*9ca0*/  IMAD.MOV.U32 R71, RZ, RZ, R199 ;  /* 0x000000ffff477224 */ /* 0x000fe400078e00c7 */
[----:B------:R-:W-:Y:S01]  /*9cb0*/  IMAD.MOV.U32 R96, RZ, RZ, R105 ;  /* 0x000000ffff607224 */ /* 0x000fe200078e0069 */
[----:B------:R-:W-:Y:S01]  /*9cc0*/  STG.E.U16 desc[UR28][R24.64], R97 ;  /* 0x0000006118007986 */ /* 0x000fe2000c10151c */
[----:B------:R-:W-:Y:S02]  /*9cd0*/  IMAD.MOV.U32 R105, RZ, RZ, R70 ;  /* 0x000000ffff697224 */ /* 0x000fe400078e0046 */
[----:B------:R-:W-:Y:S01]  /*9ce0*/  IMAD.MOV.U32 R70, RZ, RZ, R71 ;  /* 0x000000ffff467224 */ /* 0x000fe200078e0047 */
[----:B------:R3:W5:Y:S01]  /*9cf0*/  LDL.LU R199, [R1+0x10c] ;  /* 0x00010c0001c77983 */ /* 0x0007620000300800 */
[----:B------:R-:W-:Y:S02]  /*9d00*/  IMAD.MOV.U32 R71, RZ, RZ, R198 ;  /* 0x000000ffff477224 */ /* 0x000fe400078e00c6 */
[----:B------:R-:W-:Y:S01]  /*9d10*/  IMAD.MOV.U32 R250, RZ, RZ, R74 ;  /* 0x000000fffffa7224 */ /* 0x000fe200078e004a */
[----:B--2---:R-:W-:Y:S01]  /*9d20*/  HMMA.16816.F32 R64, R4, R12, R64 ;  /* 0x0000000c0440723c */ /* 0x004fe20000001840 */
[----:B------:R-:W-:-:S02]  /*9d30*/  IMAD.MOV.U32 R249, RZ, RZ, R75 ;  /* 0x000000fffff97224 */ /* 0x000fc400078e004b */
[----:B------:R-:W-:Y:S02]  /*9d40*/  IMAD.MOV.U32 R35, RZ, RZ, R72 ;  /* 0x000000ffff237224 */ /* 0x000fe400078e0048 */
[----:B------:R-:W-:Y:S01]  /*9d50*/  IMAD.MOV.U32 R248, RZ, RZ, R73 ;  /* 0x000000fffff87224 */ /* 0x000fe200078e0049 */
[C---:B------:R-:W-:Y:S01]  /*9d60*/  HMMA.16816.F32 R68, R4.reuse, R14, R68 ;  /* 0x0000000e0444723c */ /* 0x040fe20000001844 */
[----:B------:R-:W2:Y:S05]  /*9d70*/  LDSM.16.MT88.4 R12, [R187+0x13000] ;  /* 0x01300000bb0c783b */ /* 0x000eaa0000004200 */
[----:B-1----:R-:W-:Y:S01]  /*9d80*/  HMMA.16816.F32 R76, R4, R10, R76 ;  /* 0x0000000a044c723c */ /* 0x002fe2000000184c */
[----:B------:R-:W-:Y:S01]  /*9d90*/  STG.E.U16 desc[UR28][R32.64+0x2], R99 ;  /* 0x0000026320007986 */ /* 0x000fe2000c10151c */
[----:B------:R-:W-:-:S02]  /*9da0*/  IMAD.MOV.U32 R138, RZ, RZ, R98 ;  /* 0x000000ffff8a7224 */ /* 0x000fc400078e0062 */
[----:B------:R-:W-:Y:S01]  /*9db0*/  IMAD.MOV.U32 R137, RZ, RZ, R96 ;  /* 0x000000ffff897224 */ /* 0x000fe200078e0060 */
[----:B------:R3:W5:Y:S01]  /*9dc0*/  LDL.LU R198, [R1+0x108] ;  /* 0x0001080001c67983 */ /* 0x0007620000300800 */
[----:B------:R-:W-:Y:S03]  /*9dd0*/  HMMA.16816.F32 R72, R4, R8, R84 ;  /* 0x000000080448723c */ /* 0x000fe60000001854 */
[----:B------:R-:W1:Y:S04]  /*9de0*/  LDSM.16.MT88.4 R8, [R185+0x15000] ;  /* 0x01500000b908783b */ /* 0x000e680000004200 */
[----:B------:R3:W5:Y:S01]  /*9df0*/  LDL.LU R197, [R1+0x104] ;  /* 0x0001040001c57983 */ /* 0x0007620000300800 */
[----:B------:R-:W-:-:S03]  /*9e00*/  IMAD.MOV.U32 R251, RZ, RZ, R107 ;  /* 0x000000fffffb7224 */ /* 0x000fc600078e006b */
[----:B------:R3:W5:Y:S01]  /*9e10*/  LDL.LU R196, [R1+0x100] ;  /* 0x0001000001c47983 */ /* 0x0007620000300800 */
[C---:B--2---:R-:W-:Y:S03]  /*9e20*/  HMMA.16816.F32 R84, R4.reuse, R12, R244 ;  /* 0x0000000c0454723c */ /* 0x044fe600000018f4 */
[----:B------:R3:W5:Y:S01]  /*9e30*/  LDL.LU R195, [R1+0xfc] ;  /* 0x0000fc0001c37983 */ /* 0x0007620000300800 */
[----:B------:R-:W-:Y:S02]  /*9e40*/  IMAD.MOV.U32 R27, RZ, RZ, R106 ;  /* 0x000000ffff1b7224 */ /* 0x000fe400078e006a */
[----:B------:R-:W-:Y:S01]  /*9e50*/  IMAD.MOV.U32 R136, RZ, RZ, R105 ;  /* 0x000000ffff887224 */ /* 0x000fe200078e0069 */
[----:B------:R3:W5:Y:S01]  /*9e60*/  LDL.LU R194, [R1+0xf8] ;  /* 0x0000f80001c27983 */ /* 0x0007620000300800 */
[C---:B------:R-:W-:Y:S03]  /*9e70*/  HMMA.16816.F32 R88, R4.reuse, R14, R88 ;  /* 0x0000000e0458723c */ /* 0x040fe60000001858 */
[----:B------:R-:W2:Y:S03]  /*9e80*/  LDSM.16.MT88.4 R12, [R186+0x15000] ;  /* 0x01500000ba0c783b */ /* 0x000ea60000004200 */
[C---:B-1----:R-:W-:Y:S01]  /*9e90*/  HMMA.16816.F32 R92, R4.reuse, R8, R92 ;  /* 0x00000008045c723c */ /* 0x042fe2000000185c */
[----:B------:R3:W5:Y:S05]  /*9ea0*/  LDL.LU R193, [R1+0xf4] ;  /* 0x0000f40001c17983 */ /* 0x00076a0000300800 */
[----:B------:R-:W-:Y:S01]  /*9eb0*/  HMMA.16816.F32 R96, R4, R10, R224 ;  /* 0x0000000a0460723c */ /* 0x000fe200000018e0 */
[----:B------:R-:W1:Y:S01]  /*9ec0*/  LDSM.16.MT88.4 R8, [R188+0x15000] ;  /* 0x01500000bc08783b */ /* 0x000e620000004200 */
[----:B------:R-:W-:-:S02]  /*9ed0*/  IMAD.MOV.U32 R34, RZ, RZ, R102 ;  /* 0x000000ffff227224 */ /* 0x000fc400078e0066 */
[----:B------:R-:W-:Y:S01]  /*9ee0*/  IMAD.MOV.U32 R246, RZ, RZ, R103 ;  /* 0x000000fffff67224 */ /* 0x000fe200078e0067 */
[----:B------:R4:W-:Y:S01]  /*9ef0*/  STG.E.U16 desc[UR28][R32.64], R104 ;  /* 0x0000006820007986 */ /* 0x0009e2000c10151c */
[----:B------:R-:W-:Y:S02]  /*9f00*/  IMAD.MOV.U32 R245, RZ, RZ, R100 ;  /* 0x000000fffff57224 */ /* 0x000fe400078e0064 */
[----:B------:R-:W-:Y:S01]  /*9f10*/  IMAD.MOV.U32 R244, RZ, RZ, R101 ;  /* 0x000000fffff47224 */ /* 0x000fe200078e0065 */
[----:B------:R3:W5:Y:S01]  /*9f20*/  LDL.LU R190, [R1+0xf0] ;  /* 0x0000f00001be7983 */ /* 0x0007620000300800 */
[----:B------:R-:W-:Y:S02]  /*9f30*/  IMAD.MOV.U32 R247, RZ, RZ, R109 ;  /* 0x000000fffff77224 */ /* 0x000fe400078e006d */
[----:B------:R-:W-:Y:S01]  /*9f40*/  IMAD.MOV.U32 R26, RZ, RZ, R108 ;  /* 0x000000ffff1a7224 */ /* 0x000fe200078e006c */
[----:B------:R3:W5:Y:S01]  /*9f50*/  LDL.LU R189, [R1+0xec] ;  /* 0x0000ec0001bd7983 */ /* 0x0007620000300800 */
[C---:B--2---:R-:W-:Y:S03]  /*9f60*/  HMMA.16816.F32 R100, R4.reuse, R12, R232 ;  /* 0x0000000c0464723c */ /* 0x044fe600000018e8 */
[----:B------:R3:W5:Y:S03]  /*9f70*/  LDL.LU R184, [R1+0xe8] ;  /* 0x0000e80001b87983 */ /* 0x0007660000300800 */
[----:B----4-:R-:W-:Y:S01]  /*9f80*/  HMMA.16816.F32 R104, R4, R14, R160 ;  /* 0x0000000e0468723c */ /* 0x010fe200000018a0 */
[----:B------:R-:W2:Y:S01]  /*9f90*/  LDSM.16.MT88.4 R12, [R187+0x15000] ;  /* 0x01500000bb0c783b */ /* 0x000ea20000004200 */
[----:B------:R-:W-:-:S03]  /*9fa0*/  IMAD.MOV.U32 R0, RZ, RZ, R136 ;  /* 0x000000ffff007224 */ /* 0x000fc600078e0088 */
[----:B------:R-:W-:Y:S01]  /*9fb0*/  LDSM.16.MT88.4 R160, [R185+0x11800] ;  /* 0x01180000b9a0783b */ /* 0x000fe20000004200 */
[C---:B-1----:R-:W-:Y:S03]  /*9fc0*/  HMMA.16816.F32 R108, R4.reuse, R8, R152 ;  /* 0x00000008046c723c */ /* 0x042fe60000001898 */
[----:B------:R-:W-:Y:S03]  /*9fd0*/  LDSM.16.MT88.4 R152, [R186+0x11800] ;  /* 0x01180000ba98783b */ /* 0x000fe60000004200 */
[C---:B------:R-:W-:Y:S01]  /*9fe0*/  HMMA.16816.F32 R112, R4.reuse, R10, R144 ;  /* 0x0000000a0470723c */ /* 0x040fe20000001890 */
[----:B------:R-:W1:Y:S04]  /*9ff0*/  LDSM.16.MT88.4 R8, [R185+0x17000] ;  /* 0x01700000b908783b */ /* 0x000e680000004200 */
[----:B------:R-:W-:Y:S01]  /*a000*/  LDSM.16.MT88.4 R144, [R188+0x11800] ;  /* 0x01180000bc90783b */ /* 0x000fe20000004200 */
[C---:B--2---:R-:W-:Y:S06]  /*a010*/  HMMA.16816.F32 R120, R4.reuse, R12, R120 ;  /* 0x0000000c0478723c */ /* 0x044fec0000001878 */
[C---:B------:R-:W-:Y:S01]  /*a020*/  HMMA.16816.F32 R124, R4.reuse, R14, R124 ;  /* 0x0000000e047c723c */ /* 0x040fe2000000187c */
[----:B------:R-:W2:Y:S05]  /*a030*/  LDSM.16.MT88.4 R12, [R186+0x17000] ;  /* 0x01700000ba0c783b */ /* 0x000eaa0000004200 */
[C---:B-1----:R-:W-:Y:S06]  /*a040*/  HMMA.16816.F32 R180, R4.reuse, R8, R180 ;  /* 0x0000000804b4723c */ /* 0x042fec00000018b4 */
[C---:B------:R-:W-:Y:S01]  /*a050*/  HMMA.16816.F32 R216, R4.reuse, R10, R216 ;  /* 0x0000000a04d8723c */ /* 0x040fe200000018d8 */
[----:B------:R-:W1:Y:S05]  /*a060*/  LDSM.16.MT88.4 R8, [R188+0x17000] ;  /* 0x01700000bc08783b */ /* 0x000e6a0000004200 */
[C---:B--2---:R-:W-:Y:S06]  /*a070*/  HMMA.16816.F32 R232, R4.reuse, R12, R116 ;  /* 0x0000000c04e8723c */ /* 0x044fec0000001874 */
[C---:B------:R-:W-:Y:S01]  /*a080*/  HMMA.16816.F32 R224, R4.reuse, R14, R80 ;  /* 0x0000000e04e0723c */ /* 0x040fe20000001850 */
[----:B------:R-:W-:Y:S05]  /*a090*/  LDSM.16.MT88.4 R80, [R186+0x15800] ;  /* 0x01580000ba50783b */ /* 0x000fea0000004200 */
[C---:B-1----:R-:W-:Y:S01]  /*a0a0*/  HMMA.16816.F32 R116, R4.reuse, R8, R56 ;  /* 0x000000080474723c */ /* 0x042fe20000001838 */
[----:B------:R-:W-:Y:S05]  /*a0b0*/  LDSM.16.MT88.4 R56, [R188+0x13800] ;  /* 0x01380000bc38783b */ /* 0x000fea0000004200 */
[----:B------:R-:W-:Y:S01]  /*a0c0*/  HMMA.16816.F32 R12, R4, R10, R48 ;  /* 0x0000000a040c723c */ /* 0x000fe20000001830 */
[----:B------:R-:W1:Y:S04]  /*a0d0*/  LDSM.16.MT88.4 R8, [R187+0x17000] ;  /* 0x01700000bb08783b */ /* 0x000e680000004200 */
[----:B------:R-:W-:Y:S01]  /*a0e0*/  LDSM.16.MT88.4 R48, [R186+0x13800] ;  /* 0x01380000ba30783b */ /* 0x000fe20000004200 */
[C---:B------:R-:W-:Y:S06]  /*a0f0*/  HMMA.16816.F32 R148, R128.reuse, R144, R148 ;  /* 0x000000908094723c */ /* 0x040fec0000001894 */
[----:B------:R-:W-:Y:S01]  /*a100*/  HMMA.16816.F32 R144, R128, R146, R40 ;  /* 0x000000928090723c */ /* 0x000fe20000001828 */
[----:B------:R-:W2:Y:S05]  /*a110*/  LDSM.16.MT88.4 R40, [R185+0x13800] ;  /* 0x01380000b928783b */ /* 0x000eaa0000004200 */
[----:B-1----:R-:W-:Y:S07]  /*a120*/  HMMA.16816.F32 R28, R4, R8, R28 ;  /* 0x00000008041c723c */ /* 0x002fee000000181c */
[----:B------:R-:W-:-:S02]  /*a130*/  IMAD.MOV.U32 R9, RZ, RZ, R138 ;  /* 0x000000ffff097224 */ /* 0x000fc400078e008a */
[----:B------:R-:W-:Y:S02]  /*a140*/  IMAD.MOV.U32 R8, RZ, RZ, R137 ;  /* 0x000000ffff087224 */ /* 0x000fe400078e0089 */
[----:B------:R-:W1:Y:S01]  /*a150*/  LDSM.16.MT88.4 R136, [R187+0x11800] ;  /* 0x01180000bb88783b */ /* 0x000e620000004200 */
[C---:B------:R-:W-:Y:S06]  /*a160*/  HMMA.16816.F32 R156, R128.reuse, R152, R156 ;  /* 0x00000098809c723c */ /* 0x040fec000000189c */
[C---:B------:R-:W-:Y:S06]  /*a170*/  HMMA.16816.F32 R152, R128.reuse, R154, R36 ;  /* 0x0000009a8098723c */ /* 0x040fec0000001824 */
[C---:B--2---:R-:W-:Y:S06]  /*a180*/  HMMA.16816.F32 R36, R128.reuse, R40, R52 ;  /* 0x000000288024723c */ /* 0x044fec0000001834 */
[C---:B------:R-:W-:Y:S01]  /*a190*/  HMMA.16816.F32 R52, R128.reuse, R56, R72 ;  /* 0x000000388034723c */ /* 0x040fe20000001848 */
[----:B------:R-:W2:Y:S05]  /*a1a0*/  LDSM.16.MT88.4 R72, [R185+0x15800] ;  /* 0x01580000b948783b */ /* 0x000eaa0000004200 */
[C---:B-1----:R-:W-:Y:S06]  /*a1b0*/  HMMA.16816.F32 R140, R128.reuse, R136, R140 ;  /* 0x00000088808c723c */ /* 0x042fec000000188c */
        /* <DEDUP_REMOVED lines=8> */
[C---:B-1----:R-:W-:Y:S06]  /*a240*/  HMMA.16816.F32 R60, R128.reuse, R64, R84 ;  /* 0x00000040803c723c */ /* 0x042fec0000001854 */
[----:B------:R-:W-:Y:S01]  /*a250*/  HMMA.16816.F32 R64, R128, R66, R88 ;  /* 0x000000428040723c */ /* 0x000fe20000001858 */
[----:B------:R-:W1:Y:S05]  /*a260*/  LDSM.16.MT88.4 R88, [R188+0x15800] ;  /* 0x01580000bc58783b */ /* 0x000e6a0000004200 */
[----:B------:R-:W-:Y:S01]  /*a270*/  HMMA.16816.F32 R20, R4, R10, R20 ;  /* 0x0000000a0414723c */ /* 0x000fe20000001814 */
[----:B------:R-:W4:Y:S05]  /*a280*/  LDSM.16.MT88.4 R4, [R187+0x17800] ;  /* 0x01780000bb04783b */ /* 0x000f2a0000004200 */
[C---:B------:R-:W-:Y:S06]  /*a290*/  HMMA.16816.F32 R56, R128.reuse, R58, R76 ;  /* 0x0000003a8038723c */ /* 0x040fec000000184c */
[C---:B------:R-:W-:Y:S06]  /*a2a0*/  HMMA.16816.F32 R76, R128.reuse, R80, R100 ;  /* 0x00000050804c723c */ /* 0x040fec0000001864 */
[C---:B------:R-:W-:Y:S01]  /*a2b0*/  HMMA.16816.F32 R80, R128.reuse, R82, R104 ;  /* 0x000000528050723c */ /* 0x040fe20000001868 */
[----:B------:R-:W3:Y:S05]  /*a2c0*/  LDSM.16.MT88.4 R104, [R185+0x17800] ;  /* 0x01780000b968783b */ /* 0x000eea0000004200 */
[C---:B--2---:R-:W-:Y:S01]  /*a2d0*/  HMMA.16816.F32 R92, R128.reuse, R96, R120 ;  /* 0x00000060805c723c */ /* 0x044fe20000001878 */
[----:B------:R-:W-:Y:S05]  /*a2e0*/  LDSM.16.MT88.4 R120, [R188+0x17800] ;  /* 0x01780000bc78783b */ /* 0x000fea0000004200 */
[C---:B-1----:R-:W-:Y:S06]  /*a2f0*/  HMMA.16816.F32 R84, R128.reuse, R88, R108 ;  /* 0x000000588054723c */ /* 0x042fec000000186c */
[----:B------:R-:W-:Y:S01]  /*a300*/  HMMA.16816.F32 R88, R128, R90, R112 ;  /* 0x0000005a8058723c */ /* 0x000fe20000001870 */
[----:B------:R-:W1:Y:S01]  /*a310*/  LDSM.16.MT88.4 R112, [R186+0x17800] ;  /* 0x01780000ba70783b */ /* 0x000e620000004200 */
[----:B------:R-:W-:-:S03]  /*a320*/  FADD.FTZ R0, R0, R240 ;  /* 0x000000f000007221 */ /* 0x000fc60000010000 */
[----:B------:R2:W-:Y:S01]  /*a330*/  STG.E.U16 desc[UR28][R24.64+0x10], R239 ;  /* 0x000010ef18007986 */ /* 0x0005e2000c10151c */
[C---:B------:R-:W-:Y:S03]  /*a340*/  HMMA.16816.F32 R96, R128.reuse, R98, R124 ;  /* 0x000000628060723c */ /* 0x040fe6000000187c */
[----:B------:R2:W-:Y:S03]  /*a350*/  STG.E.U16 desc[UR28][R24.64+0x12], R238 ;  /* 0x000012ee18007986 */ /* 0x0005e6000c10151c */
[----:B----4-:R-:W-:Y:S01]  /*a360*/  HMMA.16816.F32 R124, R128, R4, R28 ;  /* 0x00000004807c723c */ /* 0x010fe2000000181c */
[----:B------:R2:W-:Y:S04]  /*a370*/  STG.E.U16 desc[UR28][R32.64+0x10], R237 ;  /* 0x000010ed20007986 */ /* 0x0005e8000c10151c */
[----:B------:R2:W-:Y:S02]  /*a380*/  STG.E.U16 desc[UR28][R32.64+0x12], R236 ;  /* 0x000012ec20007986 */ /* 0x0005e4000c10151c */
[----:B------:R-:W-:-:S02]  /*a390*/  FADD.FTZ R4, R8, R241 ;  /* 0x000000f108047221 */ /* 0x000fc40000010000 */
[----:B------:R2:W-:Y:S01]  /*a3a0*/  STG.E.U16 desc[UR28][R24.64+0x20], R231 ;  /* 0x000020e718007986 */ /* 0x0005e2000c10151c */
[----:B------:R-:W-:-:S03]  /*a3b0*/  FADD.FTZ R0, R9, R0 ;  /* 0x0000000009007221 */ /* 0x000fc60000010000 */
[----:B------:R2:W-:Y:S01]  /*a3c0*/  STG.E.U16 desc[UR28][R24.64+0x22], R230 ;  /* 0x000022e618007986 */ /* 0x0005e2000c10151c */
[----:B------:R-:W-:-:S03]  /*a3d0*/  FADD.FTZ R4, R244, R4 ;  /* 0x00000004f4047221 */ /* 0x000fc60000010000 */
[----:B------:R2:W-:Y:S04]  /*a3e0*/  STG.E.U16 desc[UR28][R32.64+0x20], R229 ;  /* 0x000020e520007986 */ /* 0x0005e8000c10151c */
[----:B------:R2:W-:Y:S04]  /*a3f0*/  STG.E.U16 desc[UR28][R32.64+0x22], R215 ;  /* 0x000022d720007986 */ /* 0x0005e8000c10151c */
[----:B------:R2:W-:Y:S04]  /*a400*/  STG.E.U16 desc[UR28][R24.64+0x30], R228 ;  /* 0x000030e418007986 */ /* 0x0005e8000c10151c */
[----:B------:R2:W-:Y:S04]  /*a410*/  STG.E.U16 desc[UR28][R24.64+0x32], R214 ;  /* 0x000032d618007986 */ /* 0x0005e8000c10151c */
[----:B------:R2:W-:Y:S04]  /*a420*/  STG.E.U16 desc[UR28][R32.64+0x30], R192 ;  /* 0x000030c020007986 */ /* 0x0005e8000c10151c */
        /* <DEDUP_REMOVED lines=29> */
[----:B------:R-:W-:-:S05]  /*a600*/  FADD.FTZ R0, R243, R0 ;  /* 0x00000000f3007221 */ /* 0x000fca0000010000 */
[C---:B------:R-:W-:Y:S06]  /*a610*/  HMMA.16816.F32 R104, R128.reuse, R106, R216 ;  /* 0x0000006a8068723c */ /* 0x040fec00000018d8 */
[----:B-1----:R-:W-:Y:S01]  /*a620*/  HMMA.16816.F32 R108, R128, R112, R232 ;  /* 0x00000070806c723c */ /* 0x002fe200000018e8 */
[----:B------:R-:W-:Y:S01]  /*a630*/  IADD3 R216, P1, R24, -0x80, RZ ;  /* 0xffffff8018d87810 */ /* 0x000fe20007f3e0ff */
[----:B------:R-:W-:-:S04]  /*a640*/  FADD.FTZ R218, R35, R4 ;  /* 0x0000000423da7221 */ /* 0x000fc80000010000 */
[----:B------:R-:W-:Y:S01]  /*a650*/  HMMA.16816.F32 R116, R128, R120, R116 ;  /* 0x000000788074723c */ /* 0x000fe20000001874 */
[----:B------:R-:W-:Y:S01]  /*a660*/  FADD.FTZ R232, R242, R0 ;  /* 0x00000000f2e87221 */ /* 0x000fe20000010000 */
[----:B------:R-:W-:-:S04]  /*a670*/  FADD.FTZ R218, R252, R218 ;  /* 0x000000dafcda7221 */ /* 0x000fc80000010000 */
[----:B------:R-:W-:Y:S01]  /*a680*/  HMMA.16816.F32 R160, R128, R162, R16 ;  /* 0x000000a280a0723c */ /* 0x000fe20000001810 */
[----:B------:R-:W-:-:S05]  /*a690*/  IADD3.X R217, R25, -0x1, RZ, P1, !PT ;  /* 0xffffffff19d97810 */ /* 0x000fca0000ffe4ff */
[C---:B------:R-:W-:Y:S06]  /*a6a0*/  HMMA.16816.F32 R112, R128.reuse, R114, R224 ;  /* 0x000000728070723c */ /* 0x040fec00000018e0 */
[C---:B------:R-:W-:Y:S06]  /*a6b0*/  HMMA.16816.F32 R120, R128.reuse, R122, R12 ;  /* 0x0000007a8078723c */ /* 0x040fec000000180c */
[----:B------:R-:W-:Y:S01]  /*a6c0*/  HMMA.16816.F32 R128, R128, R6, R20 ;  /* 0x000000068080723c */ /* 0x000fe20000001814 */
[----:B------:R-:W-:-:S08]  /*a6d0*/  NOP ;  /* 0x0000000000007918 */ /* 0x000fd00000000000 */
[----:B--2---:R-:W-:-:S15]  /*a6e0*/  @!P0 BRA `(.L_x_1318) ;  /* 0x0000007c00d88947 */ /* 0x004fde0003800000 */
        /* <DEDUP_REMOVED lines=11> */
[----:B------:R-:W1:Y:S02]  /*a7a0*/  S2R R219, SR_TID.X ;  /* 0x0000000000db7919 */ /* 0x000e640000002100 */
[----:B-1----:R-:W-:-:S04]  /*a7b0*/  SHF.R.S32.HI R0, RZ, 0x1f, R4 ;  /* 0x0000001fff007819 */ /* 0x002fc80000011404 */
[----:B------:R-:W-:Y:S01]  /*a7c0*/  LEA.HI R0, R0, R4, RZ, 0x3 ;  /* 0x0000000400007211 */ /* 0x000fe200078f18ff */
[----:B------:R-:W-:-:S03]  /*a7d0*/  IMAD.SHL.U32 R219, R219, 0x2, RZ ;  /* 0x00000002dbdb7824 */ /* 0x000fc600078e00ff */
[----:B------:R-:W-:Y:S02]  /*a7e0*/  LOP3.LUT R0, R0, 0xfffffff8, RZ, 0xc0, !PT ;  /* 0xfffffff800007812 */ /* 0x000fe400078ec0ff */
[----:B------:R-:W-:-:S03]  /*a7f0*/  LOP3.LUT R219, R219, 0x6, RZ, 0xc0, !PT ;  /* 0x00000006dbdb7812 */ /* 0x000fc600078ec0ff */
        /* <DEDUP_REMOVED lines=40> */
[----:B------:R-:W-:Y:S02]  /*aa80*/  @P4 STS.128 [R213+0x14000], RZ ;  /* 0x014000ffd5004388 */ /* 0x000fe40000000c00 */
[----:B------:R-:W2:Y:S01]  /*aa90*/  @!P3 LDC.64 R22, c[0x0][0x220] ;  /* 0x00008800ff16bb82 */ /* 0x000ea20000000a00 */
[C---:B-1----:R-:W-:Y:S01]  /*aaa0*/  @!P3 LEA R10, P0, R4.reuse, R10, 0x1 ;  /* 0x0000000a040ab211 */ /* 0x042fe200078008ff */
[----:B------:R-:W-:Y:S01]  /*aab0*/  @!PT LDS RZ, [RZ] ;  /* 0x00000000fffff984 */ /* 0x000fe20000000800 */
[----:B------:R-:W-:Y:S01]  /*aac0*/  @!PT LDS RZ, [RZ] ;  /* 0x00000000fffff984 */ /* 0x000fe20000000800 */
[----:B------:R-:W-:Y:S01]  /*aad0*/  @!PT LDS RZ, [RZ] ;  /* 0x00000000fffff984 */ /* 0x000fe20000000800 */
[----:B------:R2:W-:Y:S03]  /*aae0*/  @!P4 LDGSTS.E.BYPASS.LTC128B.128 [R213+0x14000], desc[UR28][R12.64+0x100] ;  /* 0x140001000cd5cfae */ /* 0x0005e6000b901d5c */
[----:B------:R-:W-:Y:S01]  /*aaf0*/  @!P3 LEA.HI.X R11, R4, R11, R0, 0x1, P0 ;  /* 0x0000000b040bb211 */ /* 0x000fe200000f0c00 */
[----:B------:R-:W-:Y:S01]  /*ab00*/  @P3 STS.128 [R213+0x16000], RZ ;  /* 0x016000ffd5003388 */ /* 0x000fe20000000c00 */
[----:B------:R-:W-:Y:S01]  /*ab10*/  IADD3.X R4, R0, UR27, RZ, P1, !PT ;  /* 0x0000001b00047c10 */ /* 0x000fe20008ffe4ff */
[----:B------:R-:W1:Y:S01]  /*ab20*/  @!P5 LDC.64 R18, c[0x0][0x220] ;  /* 0x00008800ff12db82 */ /* 0x000e620000000a00 */
[C---:B----4-:R-:W-:Y:S01]  /*ab30*/  @!P6 LEA R6, P0, R5.reuse, R14, 0x1 ;  /* 0x0000000e0506e211 */ /* 0x050fe200078008ff */
[----:B------:R-:W-:Y:S01]  /*ab40*/  @!PT LDS RZ, [RZ] ;  /* 0x00000000fffff984 */ /* 0x000fe20000000800 */
[----:B------:R-:W-:Y:S01]  /*ab50*/  @!PT LDS RZ, [RZ] ;  /* 0x00000000fffff984 */ /* 0x000fe20000000800 */
[----:B------:R-:W-:Y:S01]  /*ab60*/  @!PT LDS RZ, [RZ] ;  /* 0x00000000fffff984 */ /* 0x000fe20000000800 */
[----:B------:R4:W-:Y:S01]  /*ab70*/  @!P3 LDGSTS.E.BYPASS.LTC128B.128 [R213+0x16000], desc[UR28][R10.64+0x180] ;  /* 0x160001800ad5bfae */ /* 0x0009e2000b901d5c */
[----:B------:R-:W-:-:S02]  /*ab80*/  IADD3 R0, P1, R5, UR39, RZ ;  /* 0x0000002705007c10 */ /* 0x000fc4000ff3e0ff */
[C---:B------:R-:W-:Y:S01]  /*ab90*/  @!P6 LEA.HI.X R7, R5.reuse, R15, R4, 0x1, P0 ;  /* 0x0000000f0507e211 */ /* 0x040fe200000f0c04 */
[----:B------:R-:W-:Y:S02]  /*aba0*/  @P6 STS.128 [R213+0x10800], RZ ;  /* 0x010800ffd5006388 */ /* 0x000fe40000000c00 */
[----:B------:R-:W1:Y:S02]  /*abb0*/  @!P3 LDC.64 R28, c[0x0][0x220] ;  /* 0x00008800ff1cbb82 */ /* 0x000e640000000a00 */
[----:B------:R-:W-:Y:S01]  /*abc0*/  @!PT LDS RZ, [RZ] ;  /* 0x00000000fffff984 */ /* 0x000fe20000000800 */
[----:B------:R-:W-:Y:S01]  /*abd0*/  @!PT LDS RZ, [RZ] ;  /* 0x00000000fffff984 */ /* 0x000fe20000000800 */
[----:B------:R-:W-:Y:S01]  /*abe0*/  @!PT LDS RZ, [RZ] ;  /* 0x00000000fffff984 */ /* 0x000fe20000000800 */
[----:B------:R4:W-:Y:S01]  /*abf0*/  @!P6 LDGSTS.E.BYPASS.LTC128B.128 [R213+0x10800], desc[UR28][R6.64] ;  /* 0x1080000006d5efae */ /* 0x0009e2000b901d5c */
[----:B---3--:R-:W-:-:S03]  /*ac00*/  @!P5 LEA R8, P0, R5, R16, 0x1 ;  /* 0x000000100508d211 */ /* 0x008fc600078008ff */
[----:B------:R-:W-:Y:S01]  /*ac10*/  @P5 STS.128 [R213+0x12800], RZ ;  /* 0x012800ffd5005388 */ /* 0x000fe20000000c00 */
[C-C-:B------:R-:W-:Y:S02]  /*ac20*/  @!P5 LEA.HI.X R9, R5.reuse, R17, R4.reuse, 0x1, P0 ;  /* 0x000000110509d211 */ /* 0x140fe400000f0c04 */
[----:B------:R-:W3:Y:S01]  /*ac30*/  @!P4 LDC.64 R16, c[0x0][0x220] ;  /* 0x00008800ff10cb82 */ /* 0x000ee20000000a00 */
[C---:B--2---:R-:W-:Y:S02]  /*ac40*/  @!P4 LEA R12, P0, R5.reuse, R26, 0x1 ;  /* 0x0000001a050cc211 */ /* 0x044fe400078008ff */
[----:B------:R-:W-:Y:S01]  /*ac50*/  @!PT LDS RZ, [RZ] ;  /* 0x00000000fffff984 */ /* 0x000fe20000000800 */
[----:B------:R-:W-:Y:S01]  /*ac60*/  @!PT LDS RZ, [RZ] ;  /* 0x00000000fffff984 */ /* 0x000fe20000000800 */
[----:B------:R-:W-:Y:S01]  /*ac70*/  @!PT LDS RZ, [RZ] ;  /* 0x00000000fffff984 */ /* 0x000fe20000000800 */
[----:B------:R1:W-:Y:S02]  /*ac80*/  @!P5 LDGSTS.E.BYPASS.LTC128B.128 [R213+0x12800], desc[UR28][R8.64+0x80] ;  /* 0x1280008008d5dfae */ /* 0x0003e4000b901d5c */
[C---:B------:R-:W-:Y:S02]  /*ac90*/  @!P4 LEA.HI.X R13, R5.reuse, R27, R4, 0x1, P0 ;  /* 0x0000001b050dc211 */ /* 0x040fe400000f0c04 */
[----:B------:R-:W-:Y:S01]  /*aca0*/  @P4 STS.128 [R213+0x14800], RZ ;  /* 0x014800ffd5004388 */ /* 0x000fe20000000c00 */
[----:B------:R-:W2:Y:S01]  /*acb0*/  @!P3 LDC.64 R26, c[0x0][0x220] ;  /* 0x00008800ff1abb82 */ /* 0x000ea20000000a00 */
[----:B----4-:R-:W-:-:S02]  /*acc0*/  @!P3 LEA R10, P0, R5, R22, 0x1 ;  /* 0x00000016050ab211 */ /* 0x010fc400078008ff */
[----:B------:R-:W-:Y:S01]  /*acd0*/  @!PT LDS RZ, [RZ] ;  /* 0x00000000fffff984 */ /* 0x000fe20000000800 */
[----:B------:R-:W-:Y:S01]  /*ace0*/  @!PT LDS RZ, [RZ] ;  /* 0x00000000fffff984 */ /* 0x000fe20000000800 */
[----:B------:R-:W-:Y:S01]  /*acf0*/  @!PT LDS RZ, [RZ] ;  /* 0x00000000fffff984 */ /* 0x000fe20000000800 */
[----:B------:R-:W-:Y:S02]  /*ad00*/  @!P4 LDGSTS.E.BYPASS.LTC128B.128 [R213+0x14800], desc[UR28][R12.64+0x100] ;  /* 0x148001000cd5cfae */ /* 0x000fe4000b901d5c */
[----:B------:R-:W-:Y:S02]  /*ad10*/  @!P3 LEA.HI.X R11, R5, R23, R4, 0x1, P0 ;  /* 0x00000017050bb211 */ /* 0x000fe400000f0c04 */
[----:B------:R-:W-:Y:S01]  /*ad20*/  @P3 STS.128 [R213+0x16800], RZ ;  /* 0x016800ffd5003388 */ /* 0x000fe20000000c00 */
[----:B------:R-:W4:Y:S01]  /*ad30*/  @!P4 LDC.64 R22, c[0x0][0x220] ;  /* 0x00008800ff16cb82 */ /* 0x000f220000000a00 */
[----:B------:R-:W-:Y:S02]  /*ad40*/  IADD3.X R6, R4, UR27, RZ, P1, !PT ;  /* 0x0000001b04067c10 */ /* 0x000fe40008ffe4ff */
[----:B------:R-:W-:Y:S01]  /*ad50*/  @!PT LDS RZ, [RZ] ;  /* 0x00000000fffff984 */ /* 0x000fe20000000800 */
[----:B------:R-:W-:Y:S01]  /*ad60*/  @!PT LDS RZ, [RZ] ;  /* 0x00000000fffff984 */ /* 0x000fe20000000800 */
[----:B------:R-:W-:Y:S01]  /*ad70*/  @!PT LDS RZ, [RZ] ;  /* 0x00000000fffff984 */ /* 0x000fe20000000800 */
[----:B------:R3:W-:Y:S01]  /*ad80*/  @!P3 LDGSTS.E.BYPASS.LTC128B.128 [R213+0x16800], desc[UR28][R10.64+0x180] ;  /* 0x168001800ad5bfae */ /* 0x0007e2000b901d5c */
[----:B------:R-:W-:-:S03]  /*ad90*/  @!P6 LEA R14, P1, R0, R20, 0x1 ;  /* 0x00000014000ee211 */ /* 0x000fc600078208ff */
[----:B------:R-:W-:Y:S01]  /*ada0*/  @P6 STS.128 [R213+0x11000], RZ ;  /* 0x011000ffd5006388 */ /* 0x000fe20000000c00 */
[C-C-:B------:R-:W-:Y:S02]  /*adb0*/  @!P6 LEA.HI.X R15, R0.reuse, R21, R6.reuse, 0x1, P1 ;  /* 0x00000015000fe211 */ /* 0x140fe400008f0c06 */
[----:B------:R-:W4:Y:S01]  /*adc0*/  @!P5 LDC.64 R20, c[0x0][0x220] ;  /* 0x00008800ff14db82 */ /* 0x000f220000000a00 */
[C---:B------:R-:W-:Y:S02]  /*add0*/  IADD3 R4, P1, R0.reuse, UR39, RZ ;  /* 0x0000002700047c10 */ /* 0x040fe4000ff3e0ff */
[----:B------:R-:W-:Y:S01]  /*ade0*/  @!PT LDS RZ, [RZ] ;  /* 0x00000000fffff984 */ /* 0x000fe20000000800 */
[----:B------:R-:W-:Y:S01]  /*adf0*/  @!PT LDS RZ, [RZ] ;  /* 0x00000000fffff984 */ /* 0x000fe20000000800 */
[----:B------:R-:W-:Y:S01]  /*ae00*/  @!PT LDS RZ, [RZ] ;  /* 0x00000000fffff984 */ /* 0x000fe20000000800 */
[----:B------:R2:W-:Y:S01]  /*ae10*/  @!P6 LDGSTS.E.BYPASS.LTC128B.128 [R213+0x11000], desc[UR28][R14.64] ;  /* 0x110000000ed5efae */ /* 0x0005e2000b901d5c */
[----:B-1----:R-:W-:Y:S02]  /*ae20*/  @!P5 LEA R8, P0, R0, R18, 0x1 ;  /* 0x000000120008d211 */ /* 0x002fe400078008ff */
[----:B------:R-:W-:Y:S01]  /*ae30*/  IADD3.X R5, R6, UR27, RZ, P1, !PT ;  /* 0x0000001b06057c10 */ /* 0x000fe20008ffe4ff */
[----:B------:R-:W-:Y:S01]  /*ae40*/  @P5 STS.128 [R213+0x13000], RZ ;  /* 0x013000ffd5005388 */ /* 0x000fe20000000c00 */
[----:B------:R-:W-:-:S05]  /*ae50*/  @!P5 LEA.HI.X R9, R0, R19, R6, 0x1, P0 ;  /* 0x000000130009d211 */ /* 0x000fca00000f0c06 */
[----:B------:R-:W-:Y:S01]  /*ae60*/  @!PT LDS RZ, [RZ] ;  /* 0x00000000fffff984 */ /* 0x000fe20000000800 */
[----:B------:R-:W-:Y:S01]  /*ae70*/  @!PT LDS RZ, [RZ] ;  /* 0x00000000fffff984 */ /* 0x000fe20000000800 */
[----:B------:R-:W-:Y:S01]  /*ae80*/  @!PT LDS RZ, [RZ] ;  /* 0x00000000fffff984 */ /* 0x000fe20000000800 */
[----:B------:R4:W-:Y:S04]  /*ae90*/  @!P5 LDGSTS.E.BYPASS.LTC128B.128 [R213+0x13000], desc[UR28][R8.64+0x80] ;  /* 0x1300008008d5dfae */ /* 0x0009e8000b901d5c */
[----:B------:R-:W-:Y:S01]  /*aea0*/  @P4 STS.128 [R213+0x15000], RZ ;  /* 0x015000ffd5004388 */ /* 0x000fe20000000c00 */
[----:B---3--:R-:W-:-:S04]  /*aeb0*/  @!P4 LEA R10, P0, R0, R16, 0x1 ;  /* 0x00000010000ac211 */ /* 0x008fc800078008ff */
[C---:B------:R-:W-:Y:S02]  /*aec0*/  @!P4 LEA.HI.X R11, R0.reuse, R17, R6, 0x1, P0 ;  /* 0x00000011000bc211 */ /* 0x040fe400000f0c06 */
[----:B------:R-:W-:-:S03]  /*aed0*/  @!P3 LEA R12, P0, R0, R28, 0x1 ;  /* 0x0000001c000cb211 */ /* 0x000fc600078008ff */
[----:B------:R-:W-:Y:S01]  /*aee0*/  @!PT LDS RZ, [RZ] ;  /* 0x00000000fffff984 */ /* 0x000fe20000000800 */
[----:B------:R-:W-:Y:S01]  /*aef0*/  @!PT LDS RZ, [RZ] ;  /* 0x00000000fffff984 */ /* 0x000fe20000000800 */
[----:B------:R-:W-:Y:S01]  /*af00*/  @!PT LDS RZ, [RZ] ;  /* 0x00000000fffff984 */ /* 0x000fe20000000800 */
[----:B------:R1:W-:Y:S01]  /*af10*/  @!P4 LDGSTS.E.BYPASS.LTC128B.128 [R213+0x15000], desc[UR28][R10.64+0x100] ;  /* 0x150001000ad5cfae */ /* 0x0003e2000b901d5c */
[----:B--2---:R-:W-:Y:S02]  /*af20*/  @!P6 LEA R14, P1, R4, R30, 0x1 ;  /* 0x0000001e040ee211 */ /* 0x004fe400078208ff */
[----:B------:R-:W-:Y:S01]  /*af30*/  @!P3 LEA.HI.X R13, R0, R29, R6, 0x1, P0 ;  /* 0x0000001d000db211 */ /* 0x000fe200000f0c06 */
[----:B------:R-:W-:Y:S01]  /*af40*/  @P3 STS.128 [R213+0x17000], RZ ;  /* 0x017000ffd5003388 */ /* 0x000fe20000000c00 */
[C---:B------:R-:W-:Y:S01]  /*af50*/  @!P6 LEA.HI.X R15, R4.reuse, R31, R5, 0x1, P1 ;  /* 0x0000001f040fe211 */ /* 0x040fe200008f0c05 */
[----:B------:R-:W-:Y:S01]  /*af60*/  IMAD.U32 R0, RZ, RZ, UR34 ;  /* 0x00000022ff007e24 */ /* 0x000fe2000f8e00ff */
[----:B------:R-:W-:Y:S01]  /*af70*/  @!P3 LEA R6, P0, R4, R26, 0x1 ;  /* 0x0000001a0406b211 */ /* 0x000fe200078008ff */
[----:B------:R-:W-:Y:S01]  /*af80*/  @!PT LDS RZ, [RZ] ;  /* 0x00000000fffff984 */ /* 0x000fe20000000800 */
[----:B------:R-:W-:Y:S01]  /*af90*/  @!PT LDS RZ, [RZ] ;  /* 0x00000000fffff984 */ /* 0x000fe20000000800 */
[----:B------:R-:W-:Y:S01]  /*afa0*/  @!PT LDS RZ, [RZ] ;  /* 0x00000000fffff984 */ /* 0x000fe20000000800 */
[----:B------:R-:W-:Y:S02]  /*afb0*/  @!P3 LDGSTS.E.BYPASS.LTC128B.128 [R213+0x17000], desc[UR28][R12.64+0x180] ;  /* 0x170001800cd5bfae */ /* 0x000fe4000b901d5c */
[----:B------:R-:W-:Y:S01]  /*afc0*/  IMAD R0, R0, 0x40, R219 ;  /* 0x0000004000007824 */ /* 0x000fe200078e02db */
[C---:B----4-:R-:W-:Y:S01]  /*afd0*/  @!P4 LEA R8, P1, R4.reuse, R22, 0x1 ;  /* 0x000000160408c211 */ /* 0x050fe200078208ff */
[----:B------:R-:W-:Y:S01]  /*afe0*/  @P6 STS.128 [R213+0x11800], RZ ;  /* 0x011800ffd5006388 */ /* 0x000fe20000000c00 */
[----:B------:R-:W-:-:S02]  /*aff0*/  @!P3 LEA.HI.X R7, R4, R27, R5, 0x1, P0 ;  /* 0x0000001b0407b211 */ /* 0x000fc400000f0c05 */
[----:B------:R-:W-:Y:S01]  /*b000*/  @!P4 LEA.HI.X R9, R4, R23, R5, 0x1, P1 ;  /* 0x000000170409c211 */ /* 0x000fe200008f0c05 */
[----:B------:R-:W-:Y:S01]  /*b010*/  @!PT LDS RZ, [RZ] ;  /* 0x00000000fffff984 */ /* 0x000fe20000000800 */
[----:B------:R-:W-:Y:S01]  /*b020*/  @!PT LDS RZ, [RZ] ;  /* 0x00000000fffff984 */ /* 0x000fe20000000800 */
[----:B------:R-:W-:Y:S01]  /*b030*/  @!PT LDS RZ, [RZ] ;  /* 0x00000000fffff984 */ /* 0x000fe20000000800 */
[----:B------:R2:W-:Y:S01]  /*b040*/  @!P6 LDGSTS.E.BYPASS.LTC128B.128 [R213+0x11800], desc[UR28][R14.64] ;  /* 0x118000000ed5efae */ /* 0x0005e2000b901d5c */
[----:B------:R-:W-:-:S03]  /*b050*/  ISETP.GE.AND P0, PT, R0, R223, PT ;  /* 0x000000df0000720c */ /* 0x000fc60003f06270 */
[----:B------:R-:W-:Y:S01]  /*b060*/  @P5 STS.128 [R213+0x13800], RZ ;  /* 0x013800ffd5005388 */ /* 0x000fe20000000c00 */
[----:B------:R-:W-:Y:S02]  /*b070*/  ISETP.LT.OR P0, PT, R0, R221, P0 ;  /* 0x000000dd0000720c */ /* 0x000fe40000701670 */
[----:B-1----:R-:W-:-:S04]  /*b080*/  @!P5 LEA R10, P2, R4, R20, 0x1 ;  /* 0x00000014040ad211 */ /* 0x002fc800078408ff */
[----:B------:R-:W-:Y:S02]  /*b090*/  @!P5 LEA.HI.X R11, R4, R21, R5, 0x1, P2 ;  /* 0x00000015040bd211 */ /* 0x000fe400010f0c05 */
[----:B------:R-:W-:-:S03]  /*b0a0*/  ISETP.GE.AND P2, PT, R0, R222, PT ;  /* 0x000000de0000720c */ /* 0x000fc60003f46270 */
[----:B------:R-:W-:Y:S01]  /*b0b0*/  @!PT LDS RZ, [RZ] ;  /* 0x00000000fffff984 */ /* 0x000fe20000000800 */
[----:B------:R-:W-:Y:S01]  /*b0c0*/  @!PT LDS RZ, [RZ] ;  /* 0x00000000fffff984 */ /* 0x000fe20000000800 */
[----:B------:R-:W-:Y:S01]  /*b0d0*/  @!PT LDS RZ, [RZ] ;  /* 0x00000000fffff984 */ /* 0x000fe20000000800 */
[----:B------:R-:W-:Y:S01]  /*b0e0*/  @!P5 LDGSTS.E.BYPASS.LTC128B.128 [R213+0x13800], desc[UR28][R10.64+0x80] ;  /* 0x138000800ad5dfae */ /* 0x000fe2000b901d5c */
[----:B------:R-:W-:-:S03]  /*b0f0*/  ISETP.LT.OR P2, PT, R0, R220, P2 ;  /* 0x000000dc0000720c */ /* 0x000fc60001741670 */
        /* <DEDUP_REMOVED lines=10> */
[----:B-----5:R-:W-:Y:S04]  /*b1a0*/  LDSM.16.M88.4 R20, [R184+0x8000] ;  /* 0x00800000b814783b */ /* 0x020fe80000000200 */
[----:B------:R-:W-:Y:S04]  /*b1b0*/  LDSM.16.M88.4 R16, [R184+0x8800] ;  /* 0x00880000b810783b */ /* 0x000fe80000000200 */
[----:B--2---:R-:W-:Y:S04]  /*b1c0*/  LDSM.16.M88.4 R12, [R184+0x9000] ;  /* 0x00900000b80c783b */ /* 0x004fe80000000200 */
[----:B------:R-:W-:Y:S04]  /*b1d0*/  LDSM.16.M88.4 R168, [R184+0x9800] ;  /* 0x00980000b8a8783b */ /* 0x000fe80000000200 */
[----:B-1----:R-:W-:Y:S04]  /*b1e0*/  LDSM.16.M88.4 R8, [R194] ;  /* 0x00000000c208783b */ /* 0x002fe80000000200 */
        /* <DEDUP_REMOVED lines=15> */
[----:B------:R-:W1:Y:S04]  /*b2e0*/  LDSM.16.M88.4 R4, [R196] ;  /* 0x00000000c404783b */ /* 0x000e680000000200 */
[----:B------:R-:W1:Y:S01]  /*b2f0*/  LDSM.16.M88.4 R168, [R190+0x8800] ;  /* 0x00880000bea8783b */ /* 0x000e620000000200 */
[C---:B------:R-:W-:Y:S06]  /*b300*/  HMMA.16816.F32 R180, R8.reuse, R228, R180 ;  /* 0x000000e408b4723c */ /* 0x040fec00000018b4 */
[C---:B------:R-:W-:Y:S06]  /*b310*/  HMMA.16816.F32 R224, R8.reuse, R230, R224 ;  /* 0x000000e608e0723c */ /* 0x040fec00000018e0 */
[C---:B--2---:R-:W-:Y:S06]  /*b320*/  HMMA.16816.F32 R240, R8.reuse, R32, R176 ;  /* 0x0000002008f0723c */ /* 0x044fec00000018b0 */
[C---:B------:R-:W-:Y:S01]  /*b330*/  HMMA.16816.F32 R228, R8.reuse, R34, R172 ;  /* 0x0000002208e4723c */ /* 0x040fe200000018ac */
[----:B------:R-:W-:Y:S05]  /*b340*/  LDSM.16.M88.4 R32, [R189] ;  /* 0x00000000bd20783b */ /* 0x000fea0000000200 */
[C---:B---3--:R-:W-:Y:S06]  /*b350*/  HMMA.16816.F32 R176, R8.reuse, R28, R132 ;  /* 0x0000001c08b0723c */ /* 0x048fec0000001884 */
[C---:B------:R-:W-:Y:S01]  /*b360*/  HMMA.16816.F32 R172, R8.reuse, R30, R20 ;  /* 0x0000001e08ac723c */ /* 0x040fe20000001814 */
[----:B------:R-:W2:Y:S04]  /*b370*/  LDSM.16.M88.4 R28, [R190+0x9000] ;  /* 0x00900000be1c783b */ /* 0x000ea80000000200 */
[----:B------:R-:W3:Y:S01]  /*b380*/  LDSM.16.M88.4 R20, [R190+0x9800] ;  /* 0x00980000be14783b */ /* 0x000ee20000000200 */
[C---:B----4-:R-:W-:Y:S06]  /*b390*/  HMMA.16816.F32 R132, R8.reuse, R236, R16 ;  /* 0x000000ec0884723c */ /* 0x050fec0000001810 */
[----:B------:R-:W-:Y:S01]  /*b3a0*/  HMMA.16816.F32 R16, R8, R238, R12 ;  /* 0x000000ee0810723c */ /* 0x000fe2000000180c */
[----:B------:R-:W4:Y:S05]  /*b3b0*/  LDSM.16.M88.4 R8, [R195] ;  /* 0x00000000c308783b */ /* 0x000f2a0000000200 */
[C---:B-1----:R-:W-:Y:S06]  /*b3c0*/  HMMA.16816.F32 R12, R4.reuse, R244, R180 ;  /* 0x000000f4040c723c */ /* 0x042fec00000018b4 */
        /* <DEDUP_REMOVED lines=8> */
[C---:B---3--:R-:W-:Y:S01]  /*b450*/  HMMA.16816.F32 R228, R4.reuse, R20, R132 ;  /* 0x0000001404e4723c */ /* 0x048fe20000001884 */
[----:B------:R-:W3:Y:S05]  /*b460*/  LDSM.16.M88.4 R132, [R189+0x1800] ;  /* 0x00180000bd84783b */ /* 0x000eea0000000200 */
[----:B------:R-:W-:Y:S01]  /*b470*/  HMMA.16816.F32 R172, R4, R22, R16 ;  /* 0x0000001604ac723c */ /* 0x000fe20000001810 */
[----:B------:R-:W3:Y:S05]  /*b480*/  LDSM.16.M88.4 R4, [R193+0x2000] ;  /* 0x00200000c104783b */ /* 0x000eea0000000200 */
[C---:B----4-:R-:W-:Y:S06]  /*b490*/  HMMA.16816.F32 R20, R8.reuse, R32, R12 ;  /* 0x000000200814723c */ /* 0x050fec000000180c */
[C---:B------:R-:W-:Y:S01]  /*b4a0*/  HMMA.16816.F32 R16, R8.reuse, R34, R180 ;  /* 0x000000220810723c */ /* 0x040fe200000018b4 */
[----:B------:R-:W4:Y:S04]  /*b4b0*/  LDSM.16.M88.4 R32, [R184+0xa800] ;  /* 0x00a80000b820783b */ /* 0x000f280000000200 */
[----:B------:R-:W4:Y:S01]  /*b4c0*/  LDSM.16.M88.4 R180, [R184+0xb000] ;  /* 0x00b00000b8b4783b */ /* 0x000f220000000200 */
[C---:B-1----:R-:W-:Y:S06]  /*b4d0*/  HMMA.16816.F32 R12, R8.reuse, R244, R224 ;  /* 0x000000f4080c723c */ /* 0x042fec00000018e0 */
[C---:B------:R-:W-:Y:S06]  /*b4e0*/  HMMA.16816.F32 R168, R8.reuse, R246, R168 ;  /* 0x000000f608a8723c */ /* 0x040fec00000018a8 */
[C---:B--2---:R-:W-:Y:S06]  /*b4f0*/  HMMA.16816.F32 R240, R8.reuse, R176, R240 ;  /* 0x000000b008f0723c */ /* 0x044fec00000018f0 */
[C---:B------:R-:W-:Y:S06]  /*b500*/  HMMA.16816.F32 R236, R8.reuse, R178, R236 ;  /* 0x000000b208ec723c */ /* 0x040fec00000018ec */
[C---:B---3--:R-:W-:Y:S06]  /*b510*/  HMMA.16816.F32 R224, R8.reuse, R134, R172 ;  /* 0x0000008608e0723c */ /* 0x048fec00000018ac */
[----:B------:R-:W-:Y:S01]  /*b520*/  HMMA.16816.F32 R228, R8, R132, R228 ;  /* 0x0000008408e4723c */ /* 0x000fe200000018e4 */
[----:B------:R-:W-:Y:S05]  /*b530*/  LDSM.16.M88.4 R8, [R194+0x2000] ;  /* 0x00200000c208783b */ /* 0x000fea0000000200 */
[C---:B------:R-:W-:Y:S01]  /*b540*/  HMMA.16816.F32 R176, R4.reuse, R28, R20 ;  /* 0x0000001c04b0723c */ /* 0x040fe20000001814 */
[----:B------:R-:W1:Y:S05]  /*b550*/  LDSM.16.M88.4 R20, [R208] ;  /* 0x00000000d014783b */ /* 0x000e6a0000000200 */
[C---:B------:R-:W-:Y:S01]  /*b560*/  HMMA.16816.F32 R172, R4.reuse, R30, R16 ;  /* 0x0000001e04ac723c */ /* 0x040fe20000001810 */
[----:B------:R-:W2:Y:S05]  /*b570*/  LDSM.16.M88.4 R28, [R209] ;  /* 0x00000000d11c783b */ /* 0x000eaa0000000200 */
[C---:B----4-:R-:W-:Y:S06]  /*b580*/  HMMA.16816.F32 R16, R4.reuse, R32, R12 ;  /* 0x000000200410723c */ /* 0x050fec000000180c */
[C---:B------:R-:W-:Y:S01]  /*b590*/  HMMA.16816.F32 R12, R4.reuse, R34, R168 ;  /* 0x00000022040c723c */ /* 0x040fe200000018a8 */
[----:B------:R-:W3:Y:S04]  /*b5a0*/  LDSM.16.M88.4 R32, [R184+0xb800] ;  /* 0x00b80000b820783b */ /* 0x000ee80000000200 */
[----:B------:R-:W4:Y:S01]  /*b5b0*/  LDSM.16.M88.4 R168, [R207] ;  /* 0x00000000cfa8783b */ /* 0x000f220000000200 */
[C---:B------:R-:W-:Y:S06]  /*b5c0*/  HMMA.16816.F32 R132, R4.reuse, R180, R240 ;  /* 0x000000b40484723c */ /* 0x040fec00000018f0 */
[----:B------:R-:W-:-:S12]  /*b5d0*/  HMMA.16816.F32 R240, R4, R182, R236 ;  /* 0x000000b604f0723c */ /* 0x000fd800000018ec */
[C---:B-1----:R-:W-:Y:S06]  /*b5e0*/  HMMA.16816.F32 R12, R8.reuse, R22, R12 ;  /* 0x00000016080c723c */ /* 0x042fec000000180c */
[----:B--2---:R-:W-:Y:S01]  /*b5f0*/  HMMA.16816.F32 R180, R8, R30, R172 ;  /* 0x0000001e08b4723c */ /* 0x004fe200000018ac */
[----:B------:R-:W1:Y:S05]  /*b600*/  LDSM.16.M88.4 R172, [R206] ;  /* 0x00000000ceac783b */ /* 0x000e6a0000000200 */
[----:B---3--:R-:W-:Y:S06]  /*b610*/  HMMA.16816.F32 R244, R4, R32, R228 ;  /* 0x0000002004f4723c */ /* 0x008fec00000018e4 */
[----:B------:R-:W-:Y:S06]  /*b620*/  HMMA.16816.F32 R228, R8, R28, R176 ;  /* 0x0000001c08e4723c */ /* 0x000fec00000018b0 */
[----:B------:R-:W-:Y:S01]  /*b630*/  HMMA.16816.F32 R236, R4, R34, R224 ;  /* 0x0000002204ec723c */ /* 0x000fe200000018e0 */
[----:B------:R-:W-:Y:S04]  /*b640*/  LDSM.16.M88.4 R4, [R196+0x2000] ;  /* 0x00200000c404783b */ /* 0x000fe80000000200 */
[----:B------:R-:W-:Y:S01]  /*b650*/  LDSM.16.M88.4 R224, [R190+0xb800] ;  /* 0x00b80000bee0783b */ /* 0x000fe20000000200 */
[C---:B------:R-:W-:Y:S03]  /*b660*/  HMMA.16816.F32 R176, R8.reuse, R20, R16 ;  /* 0x0000001408b0723c */ /* 0x040fe60000001810 */
[----:B------:R-:W2:Y:S03]  /*b670*/  LDSM.16.M88.4 R16, [R190+0xa800] ;  /* 0x00a80000be10783b */ /* 0x000ea60000000200 */
[C---:B----4-:R-:W-:Y:S01]  /*b680*/  HMMA.16816.F32 R32, R8.reuse, R168, R132 ;  /* 0x000000a80820723c */ /* 0x050fe20000001884 */
[----:B------:R-:W3:Y:S04]  /*b690*/  LDSM.16.M88.4 R20, [R190+0xa000] ;  /* 0x00a00000be14783b */ /* 0x000ee80000000200 */
[----:B------:R-:W4:Y:S01]  /*b6a0*/  LDSM.16.M88.4 R132, [R190+0xb000] ;  /* 0x00b00000be84783b */ /* 0x000f220000000200 */
[C---:B------:R-:W-:Y:S06]  /*b6b0*/  HMMA.16816.F32 R28, R8.reuse, R170, R240 ;  /* 0x000000aa081c723c */ /* 0x040fec00000018f0 */
[C---:B-1----:R-:W-:Y:S06]  /*b6c0*/  HMMA.16816.F32 R168, R8.reuse, R172, R244 ;  /* 0x000000ac08a8723c */ /* 0x042fec00000018f4 */
[----:B------:R-:W-:Y:S01]  /*b6d0*/  HMMA.16816.F32 R172, R8, R174, R236 ;  /* 0x000000ae08ac723c */ /* 0x000fe200000018ec */
[----:B------:R-:W-:Y:S05]  /*b6e0*/  LDSM.16.M88.4 R8, [R195+0x2000] ;  /* 0x00200000c308783b */ /* 0x000fea0000000200 */
[C---:B--2---:R-:W-:Y:S06]  /*b6f0*/  HMMA.16816.F32 R236, R4.reuse, R16, R176 ;  /* 0x0000001004ec723c */ /* 0x044fec00000018b0 */
[C---:B---3--:R-:W-:Y:S01]  /*b700*/  HMMA.16816.F32 R240, R4.reuse, R22, R180 ;  /* 0x0000001604f0723c */ /* 0x048fe200000018b4 */
[----:B------:R-:W1:Y:S05]  /*b710*/  LDSM.16.M88.4 R180, [R189+0x2000] ;  /* 0x00200000bdb4783b */ /* 0x000e6a0000000200 */
[C---:B----4-:R-:W-:Y:S06]  /*b720*/  HMMA.16816.F32 R176, R4.reuse, R132, R32 ;  /* 0x0000008404b0723c */ /* 0x050fec0000001820 */
[C---:B------:R-:W-:Y:S01]  /*b730*/  HMMA.16816.F32 R32, R4.reuse, R224, R168 ;  /* 0x000000e00420723c */ /* 0x040fe200000018a8 */
[----:B------:R-:W2:Y:S05]  /*b740*/  LDSM.16.M88.4 R168, [R189+0x2800] ;  /* 0x00280000bda8783b */ /* 0x000eaa0000000200 */
[C---:B------:R-:W-:Y:S01]  /*b750*/  HMMA.16816.F32 R132, R4.reuse, R134, R28 ;  /* 0x000000860484723c */ /* 0x040fe2000000181c */
[----:B------:R-:W3:Y:S05]  /*b760*/  LDSM.16.M88.4 R28, [R189+0x3000] ;  /* 0x00300000bd1c783b */ /* 0x000eea0000000200 */
[C---:B------:R-:W-:Y:S01]  /*b770*/  HMMA.16816.F32 R244, R4.reuse, R20, R228 ;  /* 0x0000001404f4723c */ /* 0x040fe200000018e4 */
[----:B------:R-:W4:Y:S05]  /*b780*/  LDSM.16.M88.4 R20, [R189+0x3800] ;  /* 0x00380000bd14783b */ /* 0x000f2a0000000200 */
[C---:B------:R-:W-:Y:S06]  /*b790*/  HMMA.16816.F32 R228, R4.reuse, R18, R12 ;  /* 0x0000001204e4723c */ /* 0x040fec000000180c */
[----:B------:R-:W-:Y:S01]  /*b7a0*/  HMMA.16816.F32 R16, R4, R226, R172 ;  /* 0x000000e20410723c */ /* 0x000fe200000018ac */
[----:B------:R-:W-:Y:S04]  /*b7b0*/  LDSM.16.M88.4 R4, [R193+0x4000] ;  /* 0x00400000c104783b */ /* 0x000fe80000000200 */
[----:B------:R-:W4:Y:S01]  /*b7c0*/  LDSM.16.M88.4 R172, [R184+0xc000] ;  /* 0x00c00000b8ac783b */ /* 0x000f220000000200 */
        /* <DEDUP_REMOVED lines=9> */
[C---:B----4-:R-:W-:Y:S01]  /*b860*/  HMMA.16816.F32 R176, R8.reuse, R20, R32 ;  /* 0x0000001408b0723c */ /* 0x050fe20000001820 */
[----:B------:R-:W3:Y:S05]  /*b870*/  LDSM.16.M88.4 R32, [R184+0xd000] ;  /* 0x00d00000b820783b */ /* 0x000eea0000000200 */
[----:B------:R-:W-:Y:S01]  /*b880*/  HMMA.16816.F32 R132, R8, R22, R16 ;  /* 0x000000160884723c */ /* 0x000fe20000001810 */
[----:B------:R-:W-:Y:S04]  /*b890*/  LDSM.16.M88.4 R8, [R194+0x4000] ;  /* 0x00400000c208783b */ /* 0x000fe80000000200 */
[----:B------:R-:W4:Y:S01]  /*b8a0*/  LDSM.16.M88.4 R20, [R205] ;  /* 0x00000000cd14783b */ /* 0x000f220000000200 */
[C---:B------:R-:W-:Y:S06]  /*b8b0*/  HMMA.16816.F32 R16, R4.reuse, R172, R12 ;  /* 0x000000ac0410723c */ /* 0x040fec000000180c */
[C---:B------:R-:W-:Y:S06]  /*b8c0*/  HMMA.16816.F32 R12, R4.reuse, R174, R224 ;  /* 0x000000ae040c723c */ /* 0x040fec00000018e0 */
[C---:B-1----:R-:W-:Y:S06]  /*b8d0*/  HMMA.16816.F32 R172, R4.reuse, R168, R240 ;  /* 0x000000a804ac723c */ /* 0x042fec00000018f0 */
[C---:B------:R-:W-:Y:S01]  /*b8e0*/  HMMA.16816.F32 R240, R4.reuse, R170, R236 ;  /* 0x000000aa04f0723c */ /* 0x040fe200000018ec */
[----:B------:R-:W-:Y:S05]  /*b8f0*/  LDSM.16.M88.4 R168, [R202] ;  /* 0x00000000caa8783b */ /* 0x000fea0000000200 */
[C---:B--2---:R-:W-:Y:S06]  /*b900*/  HMMA.16816.F32 R224, R4.reuse, R28, R176 ;  /* 0x0000001c04e0723c */ /* 0x044fec00000018b0 */
[C---:B---3--:R-:W-:Y:S06]  /*b910*/  HMMA.16816.F32 R236, R4.reuse, R32, R228 ;  /* 0x0000002004ec723c */ /* 0x048fec00000018e4 */
[C---:B------:R-:W-:Y:S01]  /*b920*/  HMMA.16816.F32 R228, R4.reuse, R34, R180 ;  /* 0x0000002204e4723c */ /* 0x040fe200000018b4 */
[----:B------:R-:W1:Y:S04]  /*b930*/  LDSM.16.M88.4 R180, [R203] ;  /* 0x00000000cbb4783b */ /* 0x000e680000000200 */
[----:B------:R-:W-:Y:S01]  /*b940*/  LDSM.16.M88.4 R32, [R190+0xc000] ;  /* 0x00c00000be20783b */ /* 0x000fe20000000200 */
[----:B------:R-:W-:Y:S03]  /*b950*/  HMMA.16816.F32 R176, R4, R30, R132 ;  /* 0x0000001e04b0723c */ /* 0x000fe60000001884 */
[----:B------:R-:W2:Y:S03]  /*b960*/  LDSM.16.M88.4 R4, [R196+0x4000] ;  /* 0x00400000c404783b */ /* 0x000ea60000000200 */
[C---:B----4-:R-:W-:Y:S01]  /*b970*/  HMMA.16816.F32 R132, R8.reuse, R20, R16 ;  /* 0x000000140884723c */ /* 0x050fe20000001810 */
[----:B------:R-:W3:Y:S05]  /*b980*/  LDSM.16.M88.4 R28, [R190+0xc800] ;  /* 0x00c80000be1c783b */ /* 0x000eea0000000200 */
[C---:B------:R-:W-:Y:S06]  /*b990*/  HMMA.16816.F32 R20, R8.reuse, R22, R12 ;  /* 0x000000160814723c */ /* 0x040fec000000180c */
[C---:B------:R-:W-:Y:S06]  /*b9a0*/  HMMA.16816.F32 R16, R8.reuse, R244, R172 ;  /* 0x000000f40810723c */ /* 0x040fec00000018ac */
[C---:B------:R-:W-:Y:S06]  /*b9b0*/  HMMA.16816.F32 R12, R8.reuse, R246, R240 ;  /* 0x000000f6080c723c */ /* 0x040fec00000018f0 */
[C---:B-1----:R-:W-:Y:S06]  /*b9c0*/  HMMA.16816.F32 R236, R8.reuse, R180, R236 ;  /* 0x000000b408ec723c */ /* 0x042fec00000018ec */
[----:B------:R-:W-:Y:S06]  /*b9d0*/  HMMA.16816.F32 R244, R8, R182, R228 ;  /* 0x000000b608f4723c */ /* 0x000fec00000018e4 */
[----:B--2---:R-:W-:Y:S06]  /*b9e0*/  HMMA.16816.F32 R172, R4, R32, R132 ;  /* 0x0000002004ac723c */ /* 0x004fec0000001884 */
[C---:B------:R-:W-:Y:S01]  /*b9f0*/  HMMA.16816.F32 R228, R8.reuse, R168, R224 ;  /* 0x000000a808e4723c */ /* 0x040fe200000018e0 */
[----:B------:R-:W-:Y:S05]  /*ba00*/  LDSM.16.M88.4 R224, [R189+0x5000] ;  /* 0x00500000bde0783b */ /* 0x000fea0000000200 */
[----:B------:R-:W-:Y:S01]  /*ba10*/  HMMA.16816.F32 R180, R8, R170, R176 ;  /* 0x000000aa08b4723c */ /* 0x000fe200000018b0 */
[----:B------:R-:W1:Y:S04]  /*ba20*/  LDSM.16.M88.4 R176, [R190+0xd000] ;  /* 0x00d00000beb0783b */ /* 0x000e680000000200 */
[----:B------:R-:W-:Y:S01]  /*ba30*/  LDSM.16.M88.4 R8, [R195+0x4000] ;  /* 0x00400000c308783b */ /* 0x000fe20000000200 */
[C---:B---3--:R-:W-:Y:S03]  /*ba40*/  HMMA.16816.F32 R132, R4.reuse, R28, R16 ;  /* 0x0000001c0484723c */ /* 0x048fe60000001810 */
[----:B------:R-:W-:Y:S03]  /*ba50*/  LDSM.16.M88.4 R16, [R189+0x4800] ;  /* 0x00480000bd10783b */ /* 0x000fe60000000200 */
[C---:B------:R-:W-:Y:S01]  /*ba60*/  HMMA.16816.F32 R12, R4.reuse, R30, R12 ;  /* 0x0000001e040c723c */ /* 0x040fe2000000180c */
[----:B------:R-:W2:Y:S05]  /*ba70*/  LDSM.16.M88.4 R28, [R190+0xd800] ;  /* 0x00d80000be1c783b */ /* 0x000eaa0000000200 */
[C---:B------:R-:W-:Y:S01]  /*ba80*/  HMMA.16816.F32 R168, R4.reuse, R34, R20 ;  /* 0x0000002204a8723c */ /* 0x040fe20000001814 */
[----:B------:R-:W3:Y:S05]  /*ba90*/  LDSM.16.M88.4 R20, [R189+0x4000] ;  /* 0x00400000bd14783b */ /* 0x000eea0000000200 */
[C---:B-1----:R-:W-:Y:S06]  /*baa0*/  HMMA.16816.F32 R32, R4.reuse, R176, R236 ;  /* 0x000000b00420723c */ /* 0x042fec00000018ec */
[C---:B------:R-:W-:Y:S06]  /*bab0*/  HMMA.16816.F32 R244, R4.reuse, R178, R244 ;  /* 0x000000b204f4723c */ /* 0x040fec00000018f4 */
[----:B--2---:R-:W-:Y:S06]  /*bac0*/  HMMA.16816.F32 R240, R4, R30, R180 ;  /* 0x0000001e04f0723c */ /* 0x004fec00000018b4 */
[----:B---3--:R-:W-:Y:S01]  /*bad0*/  HMMA.16816.F32 R180, R8, R22, R168 ;  /* 0x0000001608b4723c */ /* 0x008fe200000018a8 */
[----:B------:R-:W1:Y:S05]  /*bae0*/  LDSM.16.M88.4 R168, [R189+0x5800] ;  /* 0x00580000bda8783b */ /* 0x000e6a0000000200 */
[----:B------:R-:W-:Y:S01]  /*baf0*/  HMMA.16816.F32 R248, R4, R28, R228 ;  /* 0x0000001c04f8723c */ /* 0x000fe200000018e4 */
[----:B------:R-:W-:Y:S04]  /*bb00*/  LDSM.16.M88.4 R4, [R193+0x6000] ;  /* 0x00600000c104783b */ /* 0x000fe80000000200 */
[----:B------:R-:W-:Y:S01]  /*bb10*/  LDSM.16.M88.4 R228, [R184+0xf800] ;  /* 0x00f80000b8e4783b */ /* 0x000fe20000000200 */
[C---:B------:R-:W-:Y:S03]  /*bb20*/  HMMA.16816.F32 R236, R8.reuse, R20, R172 ;  /* 0x0000001408ec723c */ /* 0x040fe600000018ac */
[----:B------:R-:W2:Y:S03]  /*bb30*/  LDSM.16.M88.4 R20, [R184+0xe000] ;  /* 0x00e00000b814783b */ /* 0x000ea60000000200 */
[C---:B------:R-:W-:Y:S01]  /*bb40*/  HMMA.16816.F32 R176, R8.reuse, R16, R132 ;  /* 0x0000001008b0723c */ /* 0x040fe20000001884 */
[----:B------:R-:W-:Y:S05]  /*bb50*/  LDSM.16.M88.4 R132, [R184+0xf000] ;  /* 0x00f00000b884783b */ /* 0x000fea0000000200 */
[C---:B------:R-:W-:Y:S01]  /*bb60*/  HMMA.16816.F32 R12, R8.reuse, R18, R12 ;  /* 0x00000012080c723c */ /* 0x040fe2000000180c */
[----:B------:R-:W3:Y:S05]  /*bb70*/  LDSM.16.M88.4 R16, [R184+0xe800] ;  /* 0x00e80000b810783b */ /* 0x000eea0000000200 */
[C---:B------:R-:W-:Y:S06]  /*bb80*/  HMMA.16816.F32 R32, R8.reuse, R224, R32 ;  /* 0x000000e00820723c */ /* 0x040fec0000001820 */
[C---:B------:R-:W-:Y:S06]  /*bb90*/  HMMA.16816.F32 R28, R8.reuse, R226, R244 ;  /* 0x000000e2081c723c */ /* 0x040fec00000018f4 */
[C---:B-1----:R-:W-:Y:S06]  /*bba0*/  HMMA.16816.F32 R172, R8.reuse, R168, R248 ;  /* 0x000000a808ac723c */ /* 0x042fec00000018f8 */
[----:B------:R-:W-:Y:S01]  /*bbb0*/  HMMA.16816.F32 R168, R8, R170, R240 ;  /* 0x000000aa08a8723c */ /* 0x000fe200000018f0 */
[----:B------:R-:W-:Y:S05]  /*bbc0*/  LDSM.16.M88.4 R8, [R194+0x6000] ;  /* 0x00600000c208783b */ /* 0x000fea0000000200 */
[C---:B--2---:R-:W-:Y:S01]  /*bbd0*/  HMMA.16816.F32 R240, R4.reuse, R22, R180 ;  /* 0x0000001604f0723c */ /* 0x044fe200000018b4 */
[----:B------:R-:W1:Y:S05]  /*bbe0*/  LDSM.16.M88.4 R180, [R201] ;  /* 0x00000000c9b4783b */ /* 0x000e6a0000000200 */
[C---:B------:R-:W-:Y:S01]  /*bbf0*/  HMMA.16816.F32 R244, R4.reuse, R20, R236 ;  /* 0x0000001404f4723c */ /* 0x040fe200000018ec */
[----:B------:R-:W2:Y:S05]  /*bc00*/  LDSM.16.M88.4 R20, [R199] ;  /* 0x00000000c714783b */ /* 0x000eaa0000000200 */
[C---:B---3--:R-:W-:Y:S06]  /*bc10*/  HMMA.16816.F32 R236, R4.reuse, R16, R176 ;  /* 0x0000001004ec723c */ /* 0x048fec00000018b0 */
[C---:B------:R-:W-:Y:S06]  /*bc20*/  HMMA.16816.F32 R176, R4.reuse, R132, R32 ;  /* 0x0000008404b0723c */ /* 0x040fec0000001820 */
[C---:B------:R-:W-:Y:S01]  /*bc30*/  HMMA.16816.F32 R32, R4.reuse, R134, R28 ;  /* 0x000000860420723c */ /* 0x040fe2000000181c */
[----:B------:R-:W3:Y:S05]  /*bc40*/  LDSM.16.M88.4 R132, [R200] ;  /* 0x00000000c884783b */ /* 0x000eea0000000200 */
[C---:B------:R-:W-:Y:S01]  /*bc50*/  HMMA.16816.F32 R224, R4.reuse, R18, R12 ;  /* 0x0000001204e0723c */ /* 0x040fe2000000180c */
[----:B------:R-:W4:Y:S05]  /*bc60*/  LDSM.16.M88.4 R16, [R198] ;  /* 0x00000000c610783b */ /* 0x000f2a0000000200 */
[C---:B------:R-:W-:Y:S01]  /*bc70*/  HMMA.16816.F32 R28, R4.reuse, R228, R172 ;  /* 0x000000e4041c723c */ /* 0x040fe200000018ac */
[----:B------:R-:W-:Y:S05]  /*bc80*/  LDSM.16.M88.4 R172, [R190+0xe000] ;  /* 0x00e00000beac783b */ /* 0x000fea0000000200 */
[----:B------:R-:W-:Y:S01]  /*bc90*/  HMMA.16816.F32 R12, R4, R230, R168 ;  /* 0x000000e6040c723c */ /* 0x000fe200000018a8 */
[----:B------:R-:W4:Y:S05]  /*bca0*/  LDSM.16.M88.4 R4, [R196+0x6000] ;  /* 0x00600000c404783b */ /* 0x000f2a0000000200 */
[C---:B-1----:R-:W-:Y:S06]  /*bcb0*/  HMMA.16816.F32 R168, R8.reuse, R180, R244 ;  /* 0x000000b408a8723c */ /* 0x042fec00000018f4 */
[C---:B------:R-:W-:Y:S06]  /*bcc0*/  HMMA.16816.F32 R240, R8.reuse, R182, R240 ;  /* 0x000000b608f0723c */ /* 0x040fec00000018f0 */
[C---:B--2---:R-:W-:Y:S01]  /*bcd0*/  HMMA.16816.F32 R228, R8.reuse, R22, R32 ;  /* 0x0000001608e4723c */ /* 0x044fe20000001820 */
[----:B------:R-:W1:Y:S05]  /*bce0*/  LDSM.16.M88.4 R32, [R190+0xe800] ;  /* 0x00e80000be20783b */ /* 0x000e6a0000000200 */
[C---:B---3--:R-:W-:Y:S06]  /*bcf0*/  HMMA.16816.F32 R180, R8.reuse, R134, R224 ;  /* 0x0000008608b4723c */ /* 0x048fec00000018e0 */
[C---:B------:R-:W-:Y:S01]  /*bd00*/  HMMA.16816.F32 R244, R8.reuse, R132, R236 ;  /* 0x0000008408f4723c */ /* 0x040fe200000018ec */
[----:B------:R-:W-:Y:S05]  /*bd10*/  LDSM.16.M88.4 R132, [R189+0x6000] ;  /* 0x00600000bd84783b */ /* 0x000fea0000000200 */
[C---:B----4-:R-:W-:Y:S01]  /*bd20*/  HMMA.16816.F32 R224, R8.reuse, R16, R28 ;  /* 0x0000001008e0723c */ /* 0x050fe2000000181c */
[----:B------:R-:W2:Y:S05]  /*bd30*/  LDSM.16.M88.4 R28, [R190+0xf000] ;  /* 0x00f00000be1c783b */ /* 0x000eaa0000000200 */
[C---:B------:R-:W-:Y:S01]  /*bd40*/  HMMA.16816.F32 R236, R8.reuse, R20, R176 ;  /* 0x0000001408ec723c */ /* 0x040fe200000018b0 */
[----:B------:R-:W3:Y:S04]  /*bd50*/  LDSM.16.M88.4 R20, [R190+0xf800] ;  /* 0x00f80000be14783b */ /* 0x000ee80000000200 */
[----:B------:R-:W-:Y:S01]  /*bd60*/  LDSM.16.M88.4 R176, [R189+0x6800] ;  /* 0x00680000bdb0783b */ /* 0x000fe20000000200 */
[----:B------:R-:W-:Y:S03]  /*bd70*/  HMMA.16816.F32 R16, R8, R18, R12 ;  /* 0x000000120810723c */ /* 0x000fe6000000180c */
[----:B------:R-:W4:Y:S03]  /*bd80*/  LDSM.16.M88.4 R8, [R195+0x6000] ;  /* 0x00600000c308783b */ /* 0x000f260000000200 */
[C---:B------:R-:W-:Y:S06]  /*bd90*/  HMMA.16816.F32 R12, R4.reuse, R172, R168 ;  /* 0x000000ac040c723c */ /* 0x040fec00000018a8 */
[C---:B------:R-:W-:Y:S06]  /*bda0*/  HMMA.16816.F32 R168, R4.reuse, R174, R240 ;  /* 0x000000ae04a8723c */ /* 0x040fec00000018f0 */
[C---:B-1----:R-:W-:Y:S06]  /*bdb0*/  HMMA.16816.F32 R172, R4.reuse, R32, R244 ;  /* 0x0000002004ac723c */ /* 0x042fec00000018f4 */
[C---:B------:R-:W-:Y:S06]  /*bdc0*/  HMMA.16816.F32 R180, R4.reuse, R34, R180 ;  /* 0x0000002204b4723c */ /* 0x040fec00000018b4 */
[C---:B--2---:R-:W-:Y:S06]  /*bdd0*/  HMMA.16816.F32 R236, R4.reuse, R28, R236 ;  /* 0x0000001c04ec723c */ /* 0x044fec00000018ec */
[C---:B---3--:R-:W-:Y:S06]  /*bde0*/  HMMA.16816.F32 R240, R4.reuse, R20, R224 ;  /* 0x0000001404f0723c */ /* 0x048fec00000018e0 */
[----:B------:R-:W-:Y:S01]  /*bdf0*/  HMMA.16816.F32 R224, R4, R22, R16 ;  /* 0x0000001604e0723c */ /* 0x000fe20000001810 */
[----:B------:R-:W1:Y:S05]  /*be00*/  LDSM.16.M88.4 R20, [R189+0x7000] ;  /* 0x00700000bd14783b */ /* 0x000e6a0000000200 */
[C---:B----4-:R-:W-:Y:S06]  /*be10*/  HMMA.16816.F32 R32, R8.reuse, R132, R12 ;  /* 0x000000840820723c */ /* 0x050fec000000180c */
[----:B------:R-:W-:Y:S06]  /*be20*/  HMMA.16816.F32 R12, R8, R134, R168 ;  /* 0x00000086080c723c */ /* 0x000fec00000018a8 */
[----:B------:R-:W-:Y:S06]  /*be30*/  HMMA.16816.F32 R228, R4, R30, R228 ;  /* 0x0000001e04e4723c */ /* 0x000fec00000018e4 */
[----:B------:R-:W-:Y:S01]  /*be40*/  HMMA.16816.F32 R16, R8, R176, R172 ;  /* 0x000000b00810723c */ /* 0x000fe200000018ac */
[----:B------:R-:W-:-:S02]  /*be50*/  VIADD R4, R0, 0x1 ;  /* 0x0000000100047836 */ /* 0x000fc40000000000 */
[C---:B------:R-:W-:Y:S02]  /*be60*/  VIADD R5, R0.reuse, 0x8 ;  /* 0x0000000800057836 */ /* 0x040fe40000000000 */
[----:B------:R-:W-:Y:S01]  /*be70*/  VIADD R6, R0, 0x29 ;  /* 0x0000002900067836 */ /* 0x000fe20000000000 */
[----:B------:R-:W-:Y:S01]  /*be80*/  FSEL R192, R32, -INF , !P0 ;  /* 0xff80000020c07808 */ /* 0x000fe20004000000 */
[----:B------:R-:W-:Y:S01]  /*be90*/  HMMA.16816.F32 R28, R8, R178, R180 ;  /* 0x000000b2081c723c */ /* 0x000fe200000018b4 */
[C---:B------:R-:W-:Y:S02]  /*bea0*/  ISETP.GE.AND P1, PT, R4.reuse, R223, PT ;  /* 0x000000df0400720c */ /* 0x040fe40003f26270 */
[C---:B------:R-:W-:Y:S02]  /*beb0*/  ISETP.GE.AND P0, PT, R4.reuse, R222, PT ;  /* 0x000000de0400720c */ /* 0x040fe40003f06270 */
[C---:B------:R-:W-:Y:S02]  /*bec0*/  ISETP.LT.OR P1, PT, R4.reuse, R221, P1 ;  /* 0x000000dd0400720c */ /* 0x040fe40000f21670 */
[----:B------:R-:W-:Y:S01]  /*bed0*/  ISETP.LT.OR P0, PT, R4, R220, P0 ;  /* 0x000000dc0400720c */ /* 0x000fe20000701670 */
[----:B------:R-:W-:Y:S01]  /*bee0*/  VIADD R4, R0, 0x9 ;  /* 0x0000000900047836 */ /* 0x000fe20000000000 */
[----:B------:R-:W-:-:S02]  /*bef0*/  FSEL R214, R34, -INF , !P2 ;  /* 0xff80000022d67808 */ /* 0x000fc40005000000 */
[----:B------:R-:W-:Y:S02]  /*bf00*/  FSEL R215, R33, -INF , !P1 ;  /* 0xff80000021d77808 */ /* 0x000fe40004800000 */
[CC--:B------:R-:W-:Y:S02]  /*bf10*/  ISETP.GE.AND P2, PT, R5.reuse, R223.reuse, PT ;  /* 0x000000df0500720c */ /* 0x0c0fe40003f46270 */
[----:B------:R-:W-:Y:S02]  /*bf20*/  ISETP.GE.AND P1, PT, R5, R222, PT ;  /* 0x000000de0500720c */ /* 0x000fe40003f26270 */
[----:B------:R-:W-:Y:S02]  /*bf30*/  FSEL R191, R35, -INF , !P0 ;  /* 0xff80000023bf7808 */ /* 0x000fe40004000000 */
[----:B------:R-:W-:Y:S01]  /*bf40*/  ISETP.GE.AND P0, PT, R4, R223, PT ;  /* 0x000000df0400720c */ /* 0x000fe20003f06270 */
[----:B------:R-:W2:Y:S01]  /*bf50*/  LDSM.16.M88.4 R32, [R189+0x7800] ;  /* 0x00780000bd20783b */ /* 0x000ea20000000200 */
[----:B------:R-:W-:Y:S01]  /*bf60*/  ISETP.LT.OR P2, PT, R5, R221, P2 ;  /* 0x000000dd0500720c */ /* 0x000fe20001741670 */
[----:B------:R-:W-:-:S04]  /*bf70*/  DEPBAR.LE SB0, 0x0 ;  /* 0x000080000000791a */ /* 0x000fc80000000000 */
[----:B------:R-:W-:Y:S01]  /*bf80*/  BAR.SYNC.DEFER_BLOCKING 0x0 ;  /* 0x0000000000007b1d */ /* 0x000fe20000010000 */
[----:B------:R-:W-:Y:S01]  /*bf90*/  ISETP.LT.OR P1, PT, R5, R220, P1 ;  /* 0x000000dc0500720c */ /* 0x000fe20000f21670 */
[----:B------:R-:W-:Y:S01]  /*bfa0*/  VIADD R5, R0, 0x10 ;  /* 0x0000001000057836 */ /* 0x000fe20000000000 */
[----:B------:R-:W-:Y:S02]  /*bfb0*/  ISETP.LT.OR P0, PT, R4, R221, P0 ;  /* 0x000000dd0400720c */ /* 0x000fe40000701670 */
[----:B------:R-:W-:Y:S02]  /*bfc0*/  FSEL R183, R12, -INF , !P2 ;  /* 0xff8000000cb77808 */ /* 0x000fe40005000000 */
[----:B------:R-:W-:Y:S02]  /*bfd0*/  ISETP.GE.AND P2, PT, R4, R222, PT ;  /* 0x000000de0400720c */ /* 0x000fe40003f46270 */
[----:B------:R-:W-:Y:S02]  /*bfe0*/  FSEL R182, R14, -INF , !P1 ;  /* 0xff8000000eb67808 */ /* 0x000fe40004800000 */
[----:B------:R-:W-:-:S02]  /*bff0*/  FSEL R181, R13, -INF , !P0 ;  /* 0xff8000000db57808 */ /* 0x000fc40004000000 */
[C---:B------:R-:W-:Y:S02]  /*c000*/  ISETP.GE.AND P1, PT, R5.reuse, R223, PT ;  /* 0x000000df0500720c */ /* 0x040fe40003f26270 */
[C---:B------:R-:W-:Y:S02]  /*c010*/  ISETP.GE.AND P0, PT, R5.reuse, R222, PT ;  /* 0x000000de0500720c */ /* 0x040fe40003f06270 */
[-C--:B------:R-:W-:Y:S01]  /*c020*/  ISETP.LT.OR P2, PT, R4, R220.reuse, P2 ;  /* 0x000000dc0400720c */ /* 0x080fe20001741670 */
[C---:B------:R-:W-:Y:S01]  /*c030*/  VIADD R4, R0.reuse, 0x11 ;  /* 0x0000001100047836 */ /* 0x040fe20000000000 */
[C---:B------:R-:W-:Y:S02]  /*c040*/  ISETP.LT.OR P1, PT, R5.reuse, R221, P1 ;  /* 0x000000dd0500720c */ /* 0x040fe40000f21670 */
[----:B------:R-:W-:Y:S01]  /*c050*/  ISETP.LT.OR P0, PT, R5, R220, P0 ;  /* 0x000000dc0500720c */ /* 0x000fe20000701670 */
[----:B------:R-:W-:Y:S01]  /*c060*/  VIADD R5, R0, 0x18 ;  /* 0x0000001800057836 */ /* 0x000fe20000000000 */
[----:B------:R-:W-:-:S02]  /*c070*/  FSEL R180, R15, -INF , !P2 ;  /* 0xff8000000fb47808 */ /* 0x000fc40005000000 */
[----:B------:R-:W-:Y:S01]  /*c080*/  FSEL R179, R16, -INF , !P1 ;  /* 0xff80000010b37808 */ /* 0x000fe20004800000 */
[C---:B-1----:R-:W-:Y:S01]  /*c090*/  HMMA.16816.F32 R12, R8.reuse, R20, R236 ;  /* 0x00000014080c723c */ /* 0x042fe200000018ec */
[CC--:B------:R-:W-:Y:S02]  /*c0a0*/  ISETP.GE.AND P2, PT, R4.reuse, R223.reuse, PT ;  /* 0x000000df0400720c */ /* 0x0c0fe40003f46270 */
[----:B------:R-:W-:Y:S02]  /*c0b0*/  ISETP.GE.AND P1, PT, R4, R222, PT ;  /* 0x000000de0400720c */ /* 0x000fe40003f26270 */
[----:B------:R-:W-:Y:S01]  /*c0c0*/  FSEL R178, R18, -INF , !P0 ;  /* 0xff80000012b27808 */ /* 0x000fe20004000000 */
[----:B------:R-:W-:Y:S01]  /*c0d0*/  HMMA.16816.F32 R20, R8, R22, R228 ;  /* 0x000000160814723c */ /* 0x000fe200000018e4 */
[----:B------:R-:W-:Y:S02]  /*c0e0*/  ISETP.GE.AND P0, PT, R5, R223, PT ;  /* 0x000000df0500720c */ /* 0x000fe40003f06270 */
[----:B------:R-:W-:-:S02]  /*c0f0*/  ISETP.LT.OR P2, PT, R4, R221, P2 ;  /* 0x000000dd0400720c */ /* 0x000fc40001741670 */
[----:B------:R-:W-:Y:S01]  /*c100*/  ISETP.LT.OR P1, PT, R4, R220, P1 ;  /* 0x000000dc0400720c */ /* 0x000fe20000f21670 */
[----:B------:R-:W-:Y:S01]  /*c110*/  VIADD R4, R0, 0x19 ;  /* 0x0000001900047836 */ /* 0x000fe20000000000 */
[----:B------:R-:W-:Y:S02]  /*c120*/  ISETP.LT.OR P0, PT, R5, R221, P0 ;  /* 0x000000dd0500720c */ /* 0x000fe40000701670 */
[----:B------:R-:W-:Y:S02]  /*c130*/  FSEL R176, R19, -INF , !P1 ;  /* 0xff80000013b07808 */ /* 0x000fe40004800000 */
[----:B------:R-:W-:Y:S02]  /*c140*/  FSEL R175, R28, -INF , !P0 ;  /* 0xff8000001caf7808 */ /* 0x000fe40004000000 */
[----:B------:R-:W-:Y:S02]  /*c150*/  FSEL R177, R17, -INF , !P2 ;  /* 0xff80000011b17808 */ /* 0x000fe40005000000 */
[C---:B------:R-:W-:Y:S01]  /*c160*/  ISETP.GE.AND P1, PT, R4.reuse, R223, PT ;  /* 0x000000df0400720c */ /* 0x040fe20003f26270 */
[----:B--2---:R-:W-:Y:S01]  /*c170*/  HMMA.16816.F32 R16, R8, R32, R240 ;  /* 0x000000200810723c */ /* 0x004fe200000018f0 */
[----:B------:R-:W-:-:S02]  /*c180*/  ISETP.GE.AND P0, PT, R4, R222, PT ;  /* 0x000000de0400720c */ /* 0x000fc40003f06270 */
[C---:B------:R-:W-:Y:S02]  /*c190*/  ISETP.GE.AND P2, PT, R5.reuse, R222, PT ;  /* 0x000000de0500720c */ /* 0x040fe40003f46270 */
[C---:B------:R-:W-:Y:S01]  /*c1a0*/  ISETP.LT.OR P1, PT, R4.reuse, R221, P1 ;  /* 0x000000dd0400720c */ /* 0x040fe20000f21670 */
[----:B------:R-:W-:Y:S01]  /*c1b0*/  HMMA.16816.F32 R8, R8, R34, R224 ;  /* 0x000000220808723c */ /* 0x000fe200000018e0 */
[-C--:B------:R-:W-:Y:S01]  /*c1c0*/  ISETP.LT.OR P0, PT, R4, R220.reuse, P0 ;  /* 0x000000dc0400720c */ /* 0x080fe20000701670 */
[C---:B------:R-:W-:Y:S01]  /*c1d0*/  VIADD R4, R0.reuse, 0x20 ;  /* 0x0000002000047836 */ /* 0x040fe20000000000 */
[----:B------:R-:W-:Y:S01]  /*c1e0*/  ISETP.LT.OR P2, PT, R5, R220, P2 ;  /* 0x000000dc0500720c */ /* 0x000fe20001741670 */
[----:B------:R-:W-:Y:S01]  /*c1f0*/  VIADD R5, R0, 0x21 ;  /* 0x0000002100057836 */ /* 0x000fe20000000000 */
[----:B------:R-:W-:Y:S02]  /*c200*/  FSEL R173, R29, -INF , !P1 ;  /* 0xff8000001dad7808 */ /* 0x000fe40004800000 */
[----:B------:R-:W-:-:S02]  /*c210*/  FSEL R174, R30, -INF , !P2 ;  /* 0xff8000001eae7808 */ /* 0x000fc40005000000 */
[CC--:B------:R-:W-:Y:S02]  /*c220*/  ISETP.GE.AND P2, PT, R4.reuse, R223.reuse, PT ;  /* 0x000000df0400720c */ /* 0x0c0fe40003f46270 */
[C---:B------:R-:W-:Y:S02]  /*c230*/  ISETP.GE.AND P1, PT, R4.reuse, R222, PT ;  /* 0x000000de0400720c */ /* 0x040fe40003f26270 */
[----:B------:R-:W-:Y:S02]  /*c240*/  FSEL R172, R31, -INF , !P0 ;  /* 0xff8000001fac7808 */ /* 0x000fe40004000000 */
[C---:B------:R-:W-:Y:S02]  /*c250*/  ISETP.GE.AND P0, PT, R5.reuse, R223, PT ;  /* 0x000000df0500720c */ /* 0x040fe40003f06270 */
[CC--:B------:R-:W-:Y:S02]  /*c260*/  ISETP.LT.OR P2, PT, R4.reuse, R221.reuse, P2 ;  /* 0x000000dd0400720c */ /* 0x0c0fe40001741670 */
[----:B------:R-:W-:Y:S01]  /*c270*/  ISETP.LT.OR P1, PT, R4, R220, P1 ;  /* 0x000000dc0400720c */ /* 0x000fe20000f21670 */
[----:B------:R-:W-:Y:S01]  /*c280*/  VIADD R4, R0, 0x28 ;  /* 0x0000002800047836 */ /* 0x000fe20000000000 */
[----:B------:R-:W-:-:S02]  /*c290*/  ISETP.LT.OR P0, PT, R5, R221, P0 ;  /* 0x000000dd0500720c */ /* 0x000fc40000701670 */
[----:B------:R-:W-:Y:S02]  /*c2a0*/  FSEL R33, R12, -INF , !P2 ;  /* 0xff8000000c217808 */ /* 0x000fe40005000000 */
[----:B------:R-:W-:Y:S02]  /*c2b0*/  FSEL R32, R14, -INF , !P1 ;  /* 0xff8000000e207808 */ /* 0x000fe40004800000 */
[-C--:B------:R-:W-:Y:S02]  /*c2c0*/  ISETP.GE.AND P2, PT, R5, R222.reuse, PT ;  /* 0x000000de0500720c */ /* 0x080fe40003f46270 */
[C---:B------:R-:W-:Y:S02]  /*c2d0*/  ISETP.GE.AND P1, PT, R4.reuse, R223, PT ;  /* 0x000000df0400720c */ /* 0x040fe40003f26270 */
[----:B------:R-:W-:Y:S02]  /*c2e0*/  FSEL R31, R13, -INF , !P0 ;  /* 0xff8000000d1f7808 */ /* 0x000fe40004000000 */
[----:B------:R-:W-:-:S02]  /*c2f0*/  ISETP.GE.AND P0, PT, R4, R222, PT ;  /* 0x000000de0400720c */ /* 0x000fc40003f06270 */
[-C--:B------:R-:W-:Y:S01]  /*c300*/  ISETP.LT.OR P2, PT, R5, R220.reuse, P2 ;  /* 0x000000dc0500720c */ /* 0x080fe20001741670 */
[----:B------:R-:W-:Y:S01]  /*c310*/  VIADD R5, R0, 0x30 ;  /* 0x0000003000057836 */ /* 0x000fe20000000000 */
[C---:B------:R-:W-:Y:S02]  /*c320*/  ISETP.LT.OR P1, PT, R4.reuse, R221, P1 ;  /* 0x000000dd0400720c */ /* 0x040fe40000f21670 */
[----:B------:R-:W-:Y:S01]  /*c330*/  ISETP.LT.OR P0, PT, R4, R220, P0 ;  /* 0x000000dc0400720c */ /* 0x000fe20000701670 */
[----:B------:R-:W-:Y:S01]  /*c340*/  VIADD R4, R0, 0x31 ;  /* 0x0000003100047836 */ /* 0x000fe20000000000 */
[----:B------:R-:W-:Y:S02]  /*c350*/  FSEL R30, R20, -INF , !P1 ;  /* 0xff800000141e7808 */ /* 0x000fe40004800000 */
[----:B------:R-:W-:Y:S02]  /*c360*/  ISETP.GE.AND P1, PT, R6, R222, PT ;  /* 0x000000de0600720c */ /* 0x000fe40003f26270 */
[----:B------:R-:W-:-:S02]  /*c370*/  FSEL R28, R22, -INF , !P0 ;  /* 0xff800000161c7808 */ /* 0x000fc40004000000 */
[C---:B------:R-:W-:Y:S02]  /*c380*/  ISETP.GE.AND P0, PT, R5.reuse, R223, PT ;  /* 0x000000df0500720c */ /* 0x040fe40003f06270 */
[C---:B------:R-:W-:Y:S02]  /*c390*/  ISETP.LT.OR P1, PT, R6.reuse, R220, P1 ;  /* 0x000000dc0600720c */ /* 0x040fe40000f21670 */
[----:B------:R-:W-:Y:S02]  /*c3a0*/  ISETP.LT.OR P0, PT, R5, R221, P0 ;  /* 0x000000dd0500720c */ /* 0x000fe40000701670 */
[----:B------:R-:W-:Y:S02]  /*c3b0*/  FSEL R29, R15, -INF , !P2 ;  /* 0xff8000000f1d7808 */ /* 0x000fe40005000000 */
[----:B------:R-:W-:Y:S02]  /*c3c0*/  FSEL R23, R23, -INF , !P1 ;  /* 0xff80000017177808 */ /* 0x000fe40004800000 */
[----:B------:R-:W-:-:S02]  /*c3d0*/  ISETP.GE.AND P2, PT, R6, R223, PT ;  /* 0x000000df0600720c */ /* 0x000fc40003f46270 */
[CC--:B------:R-:W-:Y:S02]  /*c3e0*/  ISETP.GE.AND P1, PT, R5.reuse, R222.reuse, PT ;  /* 0x000000de0500720c */ /* 0x0c0fe40003f26270 */
[----:B------:R-:W-:Y:S02]  /*c3f0*/  FSEL R26, R16, -INF , !P0 ;  /* 0xff800000101a7808 */ /* 0x000fe40004000000 */
[----:B------:R-:W-:Y:S02]  /*c400*/  ISETP.GE.AND P0, PT, R4, R222, PT ;  /* 0x000000de0400720c */ /* 0x000fe40003f06270 */
[----:B------:R-:W-:Y:S02]  /*c410*/  ISETP.LT.OR P2, PT, R6, R221, P2 ;  /* 0x000000dd0600720c */ /* 0x000fe40001741670 */
[-C--:B------:R-:W-:Y:S01]  /*c420*/  ISETP.LT.OR P1, PT, R5, R220.reuse, P1 ;  /* 0x000000dc0500720c */ /* 0x080fe20000f21670 */
[----:B------:R-:W-:Y:S01]  /*c430*/  VIADD R5, R0, 0x38 ;  /* 0x0000003800057836 */ /* 0x000fe20000000000 */
[----:B------:R-:W-:Y:S01]  /*c440*/  ISETP.LT.OR P0, PT, R4, R220, P0 ;  /* 0x000000dc0400720c */ /* 0x000fe20000701670 */
[----:B------:R-:W-:Y:S01]  /*c450*/  VIADD R0, R0, 0x39 ;  /* 0x0000003900007836 */ /* 0x000fe20000000000 */
[----:B------:R-:W-:-:S02]  /*c460*/  FSEL R27, R21, -INF , !P2 ;  /* 0xff800000151b7808 */ /* 0x000fc40005000000 */
[C---:B------:R-:W-:Y:S02]  /*c470*/  ISETP.GE.AND P2, PT, R4.reuse, R223, PT ;  /* 0x000000df0400720c */ /* 0x040fe40003f46270 */
[----:B------:R-:W-:Y:S02]  /*c480*/  FSEL R20, R19, -INF , !P0 ;  /* 0xff80000013147808 */ /* 0x000fe40004000000 */
[C---:B------:R-:W-:Y:S02]  /*c490*/  ISETP.GE.AND P0, PT, R5.reuse, R222, PT ;  /* 0x000000de0500720c */ /* 0x040fe40003f06270 */
[----:B------:R-:W-:Y:S02]  /*c4a0*/  ISETP.LT.OR P2, PT, R4, R221, P2 ;  /* 0x000000dd0400720c */ /* 0x000fe40001741670 */
[----:B------:R-:W-:Y:S02]  /*c4b0*/  ISETP.LT.OR P0, PT, R5, R220, P0 ;  /* 0x000000dc0500720c */ /* 0x000fe40000701670 */
[----:B------:R-:W-:-:S02]  /*c4c0*/  FSEL R21, R18, -INF , !P1 ;  /* 0xff80000012157808 */ /* 0x000fc40004800000 */
[----:B------:R-:W-:Y:S02]  /*c4d0*/  ISETP.GE.AND P1, PT, R5, R223, PT ;  /* 0x000000df0500720c */ /* 0x000fe40003f26270 */
[----:B------:R-:W-:Y:S02]  /*c4e0*/  FSEL R22, R17, -INF , !P2 ;  /* 0xff80000011167808 */ /* 0x000fe40005000000 */
[----:B------:R-:W-:Y:S02]  /*c4f0*/  FSEL R17, R10, -INF , !P0 ;  /* 0xff8000000a117808 */ /* 0x000fe40004000000 */
[----:B------:R-:W-:Y:S02]  /*c500*/  PLOP3.LUT P0, PT, PT, PT, UP0, 0x80, 0x0 ;  /* 0x000000000000781c */ /* 0x000fe40003f0f008 */
[----:B------:R-:W-:Y:S02]  /*c510*/  ISETP.LT.OR P1, PT, R5, R221, P1 ;  /* 0x000000dd0500720c */ /* 0x000fe40000f21670 */
[----:B------:R-:W-:-:S02]  /*c520*/  ISETP.GE.AND P2, PT, R0, R223, PT ;  /* 0x000000df0000720c */ /* 0x000fc40003f46270 */
[----:B------:R-:W-:Y:S02]  /*c530*/  FSEL R19, R8, -INF , !P1 ;  /* 0xff80000008137808 */ /* 0x000fe40004800000 */
[C---:B------:R-:W-:Y:S02]  /*c540*/  ISETP.GE.AND P1, PT, R0.reuse, R222, PT ;  /* 0x000000de0000720c */ /* 0x040fe40003f26270 */
[C---:B------:R-:W-:Y:S02]  /*c550*/  ISETP.LT.OR P2, PT, R0.reuse, R221, P2 ;  /* 0x000000dd0000720c */ /* 0x040fe40001741670 */
[----:B------:R-:W-:Y:S02]  /*c560*/  ISETP.LT.OR P1, PT, R0, R220, P1 ;  /* 0x000000dc0000720c */ /* 0x000fe40000f21670 */
[----:B------:R-:W-:Y:S02]  /*c570*/  FSEL R18, R9, -INF , !P2 ;  /* 0xff80000009127808 */ /* 0x000fe40005000000 */
[----:B------:R-:W-:Y:S01]  /*c580*/  FSEL R16, R11, -INF , !P1 ;  /* 0xff8000000b107808 */ /* 0x000fe20004800000 */
[----:B------:R-:W-:Y:S08]  /*c590*/  @!P0 BRA `(.L_x_1319) ;  /* 0x0000000800488947 */ /* 0x000ff00003800000 */
[----:B------:R-:W2:Y:S01]  /*c5a0*/  LDL.64 R234, [R1+0xb8] ;  /* 0x0000b80001ea7983 */ /* 0x000ea20000100a00 */
[----:B------:R-:W1:Y:S01]  /*c5b0*/  @!P6 LDC.64 R6, c[0x0][0x218] ;  /* 0x00008600ff06eb82 */ /* 0x000e620000000a00 */
[----:B------:R-:W-:Y:S01]  /*c5c0*/  UIADD3 UR19, UR19, -0x3, URZ ;  /* 0xfffffffd13137890 */ /* 0x000fe2000fffe03f */
[----:B------:R-:W-:Y:S01]  /*c5d0*/  BSSY B0, `(.L_x_1320) ;  /* 0x000008d000007945 */ /* 0x000fe20003800000 */
[----:B------:R3:W-:Y:S02]  /*c5e0*/  @P6 STS.128 [R213+0x8000], RZ ;  /* 0x008000ffd5006388 */ /* 0x0007e40000000c00 */
[----:B------:R-:W-:Y:S02]  /*c5f0*/  USHF.R.S32.HI UR4, URZ, 0x1f, UR19 ;  /* 0x0000001f3f047899 */ /* 0x000fe40008011413 */
[----:B------:R-:W-:Y:S01]  /*c600*/  UIMAD UR12, UR12, UR19, URZ ;  /* 0x000000130c0c72a4 */ /* 0x000fe2000f8e023f */
[----:B------:R-:W4:Y:S01]  /*c610*/  @!P5 LDC.64 R8, c[0x0][0x218] ;  /* 0x00008600ff08db82 */ /* 0x000f220000000a00 */
[----:B------:R-:W-:-:S02]  /*c620*/  IMAD.U32 R4, RZ, RZ, UR19 ;  /* 0x00000013ff047e24 */ /* 0x000fc4000f8e00ff */
[----:B------:R-:W-:-:S05]  /*c630*/  UIMAD UR4, UR4, UR35, UR12 ;  /* 0x00000023040472a4 */ /* 0x000fca000f8e020c */
[----:B------:R-:W5:Y:S08]  /*c640*/  @!P4 LDC.64 R10, c[0x0][0x218] ;  /* 0x00008600ff0acb82 */ /* 0x000f700000000a00 */
[----:B------:R-:W3:Y:S08]  /*c650*/  @!P3 LDC.64 R12, c[0x0][0x218] ;  /* 0x00008600ff0cbb82 */ /* 0x000ef00000000a00 */
[----:B------:R-:W3:Y:S08]  /*c660*/  @!P6 LDC.64 R14, c[0x0][0x218] ;  /* 0x00008600ff0eeb82 */ /* 0x000ef00000000a00 */
[----:B------:R-:W3:Y:S08]  /*c670*/  @!P5 LDC.64 R34, c[0x0][0x218] ;  /* 0x00008600ff22db82 */ /* 0x000ef00000000a00 */
[----:B------:R-:W3:Y:S08]  /*c680*/  @!P4 LDC.64 R134, c[0x0][0x218] ;  /* 0x00008600ff86cb82 */ /* 0x000ef00000000a00 */
[----:B------:R-:W3:Y:S08]  /*c690*/  @!P3 LDC.64 R168, c[0x0][0x218] ;  /* 0x00008600ffa8bb82 */ /* 0x000ef00000000a00 */
[----:B------:R-:W3:Y:S08]  /*c6a0*/  @!P3 LDC.64 R132, c[0x0][0x218] ;  /* 0x00008600ff84bb82 */ /* 0x000ef00000000a00 */
[----:B------:R-:W3:Y:S01]  /*c6b0*/  @!P4 LDC.64 R170, c[0x0][0x218] ;  /* 0x00008600ffaacb82 */ /* 0x000ee20000000a00 */
[----:B--2---:R-:W-:-:S04]  /*c6c0*/  IMAD.WIDE.U32 R4, R4, UR35, R234 ;  /* 0x0000002304047c25 */ /* 0x004fc8000f8e00ea */
[----:B------:R-:W-:Y:S01]  /*c6d0*/  VIADD R5, R5, UR4 ;  /* 0x0000000405057c36 */ /* 0x000fe20008000000 */
        /* <DEDUP_REMOVED lines=10> */
[C---:B------:R-:W-:Y:S01]  /*c780*/  IADD3 R0, P1, R4.reuse, UR37, RZ ;  /* 0x0000002504007c10 */ /* 0x040fe2000ff3e0ff */
        /* <DEDUP_REMOVED lines=10> */
[----:B------:R1:W-:Y:S01]  /*c830*/  @P3 STS.128 [R213+0xe000], RZ ;  /* 0x00e000ffd5003388 */ /* 0x0003e20000000c00 */
[----:B---3--:R-:W-:-:S04]  /*c840*/  @!P3 LEA R6, P0, R4, R12, 0x1 ;  /* 0x0000000c0406b211 */ /* 0x008fc800078008ff */
[----:B------:R-:W-:Y:S02]  /*c850*/  @!P3 LEA.HI.X R7, R4, R13, R5, 0x1, P0 ;  /* 0x0000000d0407b211 */ /* 0x000fe400000f0c05 */
[----:B------:R-:W-:Y:S01]  /*c860*/  IADD3.X R5, R5, UR36, RZ, P1, !PT ;  /* 0x0000002405057c10 */ /* 0x000fe20008ffe4ff */
[----:B------:R-:W3:Y:S01]  /*c870*/  @!P5 LDC.64 R12, c[0x0][0x218] ;  /* 0x00008600ff0cdb82 */ /* 0x000ee20000000a00 */
[C---:B--2---:R-:W-:Y:S01]  /*c880*/  @!P6 LEA R8, P0, R0.reuse, R14, 0x1 ;  /* 0x0000000e0008e211 */ /* 0x044fe200078008ff */
[----:B------:R-:W-:Y:S01]  /*c890*/  @!PT LDS RZ, [RZ] ;  /* 0x00000000fffff984 */ /* 0x000fe20000000800 */
[----:B------:R-:W-:Y:S01]  /*c8a0*/  @!PT LDS RZ, [RZ] ;  /* 0x00000000fffff984 */ /* 0x000fe20000000800 */
[----:B------:R-:W-:Y:S01]  /*c8b0*/  @!PT LDS RZ, [RZ] ;  /* 0x00000000fffff984 */ /* 0x000fe20000000800 */
[----:B------:R2:W-:Y:S03]  /*c8c0*/  @!P3 LDGSTS.E.BYPASS.LTC128B.128 [R213+0xe000], desc[UR28][R6.64+0x180] ;  /* 0x0e00018006d5bfae */ /* 0x0005e6000b901d5c */
[C---:B------:R-:W-:Y:S01]  /*c8d0*/  @!P6 LEA.HI.X R9, R0.reuse, R15, R5, 0x1, P0 ;  /* 0x0000000f0009e211 */ /* 0x040fe200000f0c05 */
[----:B------:R1:W-:Y:S02]  /*c8e0*/  @P6 STS.128 [R213+0x8800], RZ ;  /* 0x008800ffd5006388 */ /* 0x0003e40000000c00 */
[----:B------:R-:W4:Y:S02]  /*c8f0*/  @!P6 LDC.64 R14, c[0x0][0x218] ;  /* 0x00008600ff0eeb82 */ /* 0x000f240000000a00 */
[----:B------:R-:W-:Y:S01]  /*c900*/  @!PT LDS RZ, [RZ] ;  /* 0x00000000fffff984 */ /* 0x000fe20000000800 */
[----:B------:R-:W-:Y:S01]  /*c910*/  @!PT LDS RZ, [RZ] ;  /* 0x00000000fffff984 */ /* 0x000fe20000000800 */
[----:B------:R-:W-:Y:S01]  /*c920*/  @!PT LDS RZ, [RZ] ;  /* 0x00000000fffff984 */ /* 0x000fe20000000800 */
[----:B------:R5:W-:Y:S04]  /*c930*/  @!P6 LDGSTS.E.BYPASS.LTC128B.128 [R213+0x8800], desc[UR28][R8.64] ;  /* 0x0880000008d5efae */ /* 0x000be8000b901d5c */
[----:B------:R1:W-:Y:S01]  /*c940*/  @P5 STS.128 [R213+0xa800], RZ ;  /* 0x00a800ffd5005388 */ /* 0x0003e20000000c00 */
[----:B--2---:R-:W-:-:S04]  /*c950*/  @!P5 LEA R6, P0, R0, R34, 0x1 ;  /* 0x000000220006d211 */ /* 0x004fc800078008ff */
[C-C-:B------:R-:W-:Y:S02]  /*c960*/  @!P5 LEA.HI.X R7, R0.reuse, R35, R5.reuse, 0x1, P0 ;  /* 0x000000230007d211 */ /* 0x140fe400000f0c05 */
[----:B------:R-:W2:Y:S01]  /*c970*/  @!P4 LDC.64 R34, c[0x0][0x218] ;  /* 0x00008600ff22cb82 */ /* 0x000ea20000000a00 */
[C---:B------:R-:W-:Y:S02]  /*c980*/  @!P3 LEA R10, P0, R0.reuse, R168, 0x1 ;  /* 0x000000a8000ab211 */ /* 0x040fe400078008ff */
[C---:B-----5:R-:W-:Y:S01]  /*c990*/  @!P4 LEA R8, P1, R0.reuse, R134, 0x1 ;  /* 0x000000860008c211 */ /* 0x060fe200078208ff */
[----:B------:R-:W-:Y:S01]  /*c9a0*/  @!PT LDS RZ, [RZ] ;  /* 0x00000000fffff984 */ /* 0x000fe20000000800 */
[----:B------:R-:W-:Y:S01]  /*c9b0*/  @!PT LDS RZ, [RZ] ;  /* 0x00000000fffff984 */ /* 0x000fe20000000800 */
[----:B------:R-:W-:Y:S01]  /*c9c0*/  @!PT LDS RZ, [RZ] ;  /* 0x00000000fffff984 */ /* 0x000fe20000000800 */
[----:B------:R4:W-:Y:S01]  /*c9d0*/  @!P5 LDGSTS.E.BYPASS.LTC128B.128 [R213+0xa800], desc[UR28][R6.64+0x80] ;  /* 0x0a80008006d5dfae */ /* 0x0009e2000b901d5c */
[C-C-:B------:R-:W-:Y:S02]  /*c9e0*/  @!P3 LEA.HI.X R11, R0.reuse, R169, R5.reuse, 0x1, P0 ;  /* 0x000000a9000bb211 */ /* 0x140fe400000f0c05 */
[C---:B------:R-:W-:Y:S01]  /*c9f0*/  @!P4 LEA.HI.X R9, R0.reuse, R135, R5, 0x1, P1 ;  /* 0x000000870009c211 */ /* 0x040fe200008f0c05 */
[----:B------:R-:W5:Y:S01]  /*ca00*/  @!P5 LDC.64 R168, c[0x0][0x218] ;  /* 0x00008600ffa8db82 */ /* 0x000f620000000a00 */
[----:B------:R-:W-:Y:S01]  /*ca10*/  IADD3 R0, P0, R0, UR37, RZ ;  /* 0x0000002500007c10 */ /* 0x000fe2000ff1e0ff */
[----:B------:R1:W-:Y:S03]  /*ca20*/  @P4 STS.128 [R213+0xc800], RZ ;  /* 0x00c800ffd5004388 */ /* 0x0003e60000000c00 */
[----:B------:R-:W-:Y:S01]  /*ca30*/  IADD3.X R5, R5, UR36, RZ, P0, !PT ;  /* 0x0000002405057c10 */ /* 0x000fe200087fe4ff */
[----:B------:R-:W-:Y:S01]  /*ca40*/  @!PT LDS RZ, [RZ] ;  /* 0x00000000fffff984 */ /* 0x000fe20000000800 */
[----:B------:R-:W-:Y:S01]  /*ca50*/  @!PT LDS RZ, [RZ] ;  /* 0x00000000fffff984 */ /* 0x000fe20000000800 */
[----:B------:R-:W-:Y:S01]  /*ca60*/  @!PT LDS RZ, [RZ] ;  /* 0x00000000fffff984 */ /* 0x000fe20000000800 */
[----:B------:R3:W-:Y:S01]  /*ca70*/  @!P4 LDGSTS.E.BYPASS.LTC128B.128 [R213+0xc800], desc[UR28][R8.64+0x100] ;  /* 0x0c80010008d5cfae */ /* 0x0007e2000b901d5c */
[C---:B------:R-:W-:Y:S01]  /*ca80*/  IADD3 R4, P2, R0.reuse, UR37, RZ ;  /* 0x0000002500047c10 */ /* 0x040fe2000ff5e0ff */
[----:B------:R-:W1:Y:S02]  /*ca90*/  @!P6 LDC.64 R134, c[0x0][0x218] ;  /* 0x00008600ff86eb82 */ /* 0x000e640000000a00 */
[----:B------:R1:W-:Y:S04]  /*caa0*/  @P3 STS.128 [R213+0xe800], RZ ;  /* 0x00e800ffd5003388 */ /* 0x0003e80000000c00 */
[----:B------:R-:W-:Y:S01]  /*cab0*/  @!PT LDS RZ, [RZ] ;  /* 0x00000000fffff984 */ /* 0x000fe20000000800 */
[----:B------:R-:W-:Y:S01]  /*cac0*/  @!PT LDS RZ, [RZ] ;  /* 0x00000000fffff984 */ /* 0x000fe20000000800 */
[----:B------:R-:W-:Y:S01]  /*cad0*/  @!PT LDS RZ, [RZ] ;  /* 0x00000000fffff984 */ /* 0x000fe20000000800 */
[----:B------:R1:W-:Y:S04]  /*cae0*/  @!P3 LDGSTS.E.BYPASS.LTC128B.128 [R213+0xe800], desc[UR28][R10.64+0x180] ;  /* 0x0e8001800ad5bfae */ /* 0x0003e8000b901d5c */
[----:B------:R1:W-:Y:S01]  /*caf0*/  @P6 STS.128 [R213+0x9000], RZ ;  /* 0x009000ffd5006388 */ /* 0x0003e20000000c00 */
[----:B----4-:R-:W-:-:S02]  /*cb00*/  @!P6 LEA R6, P0, R0, R14, 0x1 ;  /* 0x0000000e0006e211 */ /* 0x010fc400078008ff */
[C---:B--2---:R-:W-:Y:S02]  /*cb10*/  @!P4 LEA R14, P1, R0.reuse, R34, 0x1 ;  /* 0x00000022000ec211 */ /* 0x044fe400078208ff */
[C-C-:B------:R-:W-:Y:S02]  /*cb20*/  @!P6 LEA.HI.X R7, R0.reuse, R15, R5.reuse, 0x1, P0 ;  /* 0x0000000f0007e211 */ /* 0x140fe400000f0c05 */
[----:B------:R-:W-:-:S03]  /*cb30*/  @!P4 LEA.HI.X R15, R0, R35, R5, 0x1, P1 ;  /* 0x00000023000fc211 */ /* 0x000fc600008f0c05 */
[----:B------:R-:W-:Y:S01]  /*cb40*/  @!PT LDS RZ, [RZ] ;  /* 0x00000000fffff984 */ /* 0x000fe20000000800 */
[----:B------:R-:W-:Y:S01]  /*cb50*/  @!PT LDS RZ, [RZ] ;  /* 0x00000000fffff984 */ /* 0x000fe20000000800 */
[----:B------:R-:W-:Y:S01]  /*cb60*/  @!PT LDS RZ, [RZ] ;  /* 0x00000000fffff984 */ /* 0x000fe20000000800 */
[----:B------:R2:W-:Y:S01]  /*cb70*/  @!P6 LDGSTS.E.BYPASS.LTC128B.128 [R213+0x9000], desc[UR28][R6.64] ;  /* 0x0900000006d5efae */ /* 0x0005e2000b901d5c */
[----:B---3--:R-:W-:-:S03]  /*cb80*/  @!P5 LEA R8, P0, R0, R12, 0x1 ;  /* 0x0000000c0008d211 */ /* 0x008fc600078008ff */
[----:B------:R3:W-:Y:S01]  /*cb90*/  @P5 STS.128 [R213+0xb000], RZ ;  /* 0x00b000ffd5005388 */ /* 0x0007e20000000c00 */
[C---:B------:R-:W-:Y:S02]  /*cba0*/  @!P5 LEA.HI.X R9, R0.reuse, R13, R5, 0x1, P0 ;  /* 0x0000000d0009d211 */ /* 0x040fe400000f0c05 */
[----:B------:R-:W-:-:S03]  /*cbb0*/  @!P3 LEA R12, P0, R0, R132, 0x1 ;  /* 0x00000084000cb211 */ /* 0x000fc600078008ff */
[----:B------:R-:W-:Y:S01]  /*cbc0*/  @!PT LDS RZ, [RZ] ;  /* 0x00000000fffff984 */ /* 0x000fe20000000800 */
[----:B------:R-:W-:Y:S01]  /*cbd0*/  @!PT LDS RZ, [RZ] ;  /* 0x00000000fffff984 */ /* 0x000fe20000000800 */
[----:B------:R-:W-:Y:S01]  /*cbe0*/  @!PT LDS RZ, [RZ] ;  /* 0x00000000fffff984 */ /* 0x000fe20000000800 */
[----:B------:R5:W-:Y:S01]  /*cbf0*/  @!P5 LDGSTS.E.BYPASS.LTC128B.128 [R213+0xb000], desc[UR28][R8.64+0x80] ;  /* 0x0b00008008d5dfae */ /* 0x000be2000b901d5c */
[----:B------:R-:W-:Y:S02]  /*cc00*/  @!P3 LEA.HI.X R13, R0, R133, R5, 0x1, P0 ;  /* 0x00000085000db211 */ /* 0x000fe400000f0c05 */
[----:B------:R-:W-:Y:S01]  /*cc10*/  IADD3.X R5, R5, UR36, RZ, P2, !PT ;  /* 0x0000002405057c10 */ /* 0x000fe200097fe4ff */
        /* <DEDUP_REMOVED lines=18> */
[----:B------:R3:W-:Y:S01]  /*cd40*/  @!P6 LDGSTS.E.BYPASS.LTC128B.128 [R213+0x9800], desc[UR28][R10.64] ;  /* 0x098000000ad5efae */ /* 0x0007e2000b901d5c */
[----:B-----5:R-:W-:-:S03]  /*cd50*/  @!P5 LEA R8, P1, R4, R168, 0x1 ;  /* 0x000000a80408d211 */ /* 0x020fc600078208ff */
        /* <DEDUP_REMOVED lines=20> */
.L_x_1321:
[----:B------:R-:W-:Y:S05]  /*cea0*/  BSYNC B0 ;  /* 0x0000000000007941 */ /* 0x000fea0003800000 */
.L_x_1320:
[----:B------:R-:W0:Y:S02]  /*ceb0*/  LDGDEPBAR ;  /* 0x00000000000079af */ /* 0x000e240000000000 */
.L_x_1319:
[----:B---3--:R-:W2:Y:S04]  /*cec0*/  LDL R11, [R1+0xc8] ;  /* 0x0000c800010b7983 */ /* 0x008ea80000100800 */
[----:B------:R-:W3:Y:S04]  /*ced0*/  LDL R10, [R1+0xcc] ;  /* 0x0000cc00010a7983 */ /* 0x000ee80000100800 */
[----:B------:R-:W4:Y:S01]  /*cee0*/  LDL R9, [R1+0xe0] ;  /* 0x0000e00001097983 */ /* 0x000f220000100800 */
[----:B------:R-:W-:Y:S01]  /*cef0*/  FMNMX.FTZ R4, R2, R192, !PT ;  /* 0x000000c002047209 */ /* 0x000fe20007810000 */
[----:B------:R-:W-:Y:S01]  /*cf00*/  USHF.L.U32 UR7, UR34, 0x1, URZ ;  /* 0x0000000122077899 */ /* 0x000fe2000800063f */
        /* <DEDUP_REMOVED lines=11> */
[----:B------:R-:W-:Y:S01]  /*cfc0*/  ULOP3.LUT UR7, UR7, UR33, URZ, 0x3c, !UPT ;  /* 0x0000002107077292 */ /* 0x000fe2000f8e3c3f */
        /* <DEDUP_REMOVED lines=17> */
[----:B------:R-:W-:Y:S01]  /*d0e0*/  STL.64 [R1+0x138], R210 ;  /* 0x000138d201007387 */ /* 0x000fe20000100a00 */
        /* <DEDUP_REMOVED lines=16> */
[----:B------:R-:W-:-:S02]  /*d1f0*/  FMNMX.FTZ R4, R26, R4, !PT ;  /* 0x000000041a047209 */ /* 0x000fc40007810000 */
[----:B------:R-:W-:Y:S01]  /*d200*/  FMNMX.FTZ R0, R21, R0, !PT ;  /* 0x0000000015007209 */ /* 0x000fe20007810000 */
[----:B------:R-:W-:Y:S01]  /*d210*/  STL [R1+0x120], R204 ;  /* 0x000120cc01007387 */ /* 0x000fe20000100800 */
[----:B------:R-:W-:Y:S02]  /*d220*/  FMNMX.FTZ R4, R22, R4, !PT ;  /* 0x0000000416047209 */ /* 0x000fe40007810000 */
[----:B------:R-:W-:Y:S01]  /*d230*/  FMNMX.FTZ R0, R20, R0, !PT ;  /* 0x0000000014007209 */ /* 0x000fe20007810000 */
[----:B------:R-:W-:Y:S01]  /*d240*/  STL [R1+0x11c], R203 ;  /* 0x00011ccb01007387 */ /* 0x000fe20000100800 */
[----:B------:R-:W-:Y:S02]  /*d250*/  FMNMX.FTZ R4, R19, R4, !PT ;  /* 0x0000000413047209 */ /* 0x000fe40007810000 */
[----:B------:R-:W-:Y:S01]  /*d260*/  FMNMX.FTZ R5, R17, R0, !PT ;  /* 0x0000000011057209 */ /* 0x000fe20007810000 */
[----:B------:R-:W-:Y:S01]  /*d270*/  STL [R1+0x118], R202 ;  /* 0x000118ca01007387 */ /* 0x000fe20000100800 */
[----:B------:R-:W-:-:S02]  /*d280*/  FMNMX.FTZ R0, R18, R4, !PT ;  /* 0x0000000412007209 */ /* 0x000fc40007810000 */
[----:B------:R-:W-:Y:S01]  /*d290*/  FMNMX.FTZ R5, R16, R5, !PT ;  /* 0x0000000510057209 */ /* 0x000fe20007810000 */
[----:B------:R-:W-:Y:S04]  /*d2a0*/  STL [R1+0x114], R201 ;  /* 0x000114c901007387 */ /* 0x000fe80000100800 */
[----:B------:R-:W1:Y:S04]  /*d2b0*/  SHFL.BFLY PT, R4, R0, 0x2, 0x1f ;  /* 0x0c401f0000047f89 */ /* 0x000e6800000e0000 */
[----:B-1----:R-:W1:Y:S04]  /*d2c0*/  SHFL.BFLY PT, R6, R5, 0x2, 0x1f ;  /* 0x0c401f0005067f89 */ /* 0x002e6800000e0000 */
[----:B------:R-:W-:Y:S04]  /*d2d0*/  STL [R1+0x110], R200 ;  /* 0x000110c801007387 */ /* 0x000fe80000100800 */
[----:B------:R-:W-:Y:S04]  /*d2e0*/  STL [R1+0x10c], R199 ;  /* 0x00010cc701007387 */ /* 0x000fe80000100800 */
[----:B------:R-:W-:Y:S04]  /*d2f0*/  STL [R1+0x108], R198 ;  /* 0x000108c601007387 */ /* 0x000fe80000100800 */
[----:B------:R-:W-:Y:S01]  /*d300*/  STL [R1+0x104], R197 ;  /* 0x000104c501007387 */ /* 0x000fe20000100800 */
[----:B------:R-:W-:-:S03]  /*d310*/  FMNMX.FTZ R4, R0, R4, !PT ;  /* 0x0000000400047209 */ /* 0x000fc60007810000 */
[----:B------:R-:W-:Y:S01]  /*d320*/  STL [R1+0x100], R196 ;  /* 0x000100c401007387 */ /* 0x000fe20000100800 */
[----:B-1----:R-:W-:-:S03]  /*d330*/  FMNMX.FTZ R0, R5, R6, !PT ;  /* 0x0000000605007209 */ /* 0x002fc60007810000 */
[----:B------:R-:W-:Y:S04]  /*d340*/  STL [R1+0xfc], R195 ;  /* 0x0000fcc301007387 */ /* 0x000fe80000100800 */
[----:B------:R-:W1:Y:S04]  /*d350*/  SHFL.BFLY PT, R6, R4, 0x1, 0x1f ;  /* 0x0c201f0004067f89 */ /* 0x000e6800000e0000 */
[----:B------:R-:W1:Y:S04]  /*d360*/  SHFL.BFLY PT, R5, R0, 0x1, 0x1f ;  /* 0x0c201f0000057f89 */ /* 0x000e6800000e0000 */
[----:B------:R-:W-:Y:S04]  /*d370*/  STL [R1+0xf8], R194 ;  /* 0x0000f8c201007387 */ /* 0x000fe80000100800 */
[----:B------:R-:W-:Y:S04]  /*d380*/  STL [R1+0xf4], R193 ;  /* 0x0000f4c101007387 */ /* 0x000fe80000100800 */
[----:B------:R1:W-:Y:S04]  /*d390*/  STL [R1+0xf0], R190 ;  /* 0x0000f0be01007387 */ /* 0x0003e80000100800 */
[----:B------:R-:W-:Y:S01]  /*d3a0*/  STL [R1+0xec], R189 ;  /* 0x0000ecbd01007387 */ /* 0x000fe20000100800 */
[----:B-1----:R-:W-:-:S03]  /*d3b0*/  FMNMX.FTZ R200, R4, R6, !PT ;  /* 0x0000000604c87209 */ /* 0x002fc60007810000 */
[----:B------:R-:W-:Y:S01]  /*d3c0*/  STL [R1+0xe8], R184 ;  /* 0x0000e8b801007387 */ /* 0x000fe20000100800 */
[----:B------:R-:W-:Y:S01]  /*d3d0*/  FMNMX.FTZ R233, R0, R5, !PT ;  /* 0x0000000500e97209 */ /* 0x000fe20007810000 */
[C---:B------:R-:W-:Y:S01]  /*d3e0*/  FMUL.FTZ R4, R200.reuse, UR8 ;  /* 0x00000008c8047c20 */ /* 0x040fe20008410000 */
[----:B------:R-:W-:Y:S02]  /*d3f0*/  FSETP.NEU.FTZ.AND P1, PT, R200, -INF , PT ;  /* 0xff800000c800780b */ /* 0x000fe40003f3d000 */
[C---:B------:R-:W-:Y:S01]  /*d400*/  FSETP.NEU.FTZ.AND P0, PT, R233.reuse, -INF , PT ;  /* 0xff800000e900780b */ /* 0x040fe20003f1d000 */
[----:B------:R-:W-:Y:S01]  /*d410*/  FMUL.FTZ R0, R233, UR8 ;  /* 0x00000008e9007c20 */ /* 0x000fe20008410000 */
[----:B------:R-:W-:Y:S01]  /*d420*/  FSEL R4, R4, RZ, P1 ;  /* 0x000000ff04047208 */ /* 0x000fe20000800000 */
[----:B------:R1:W-:Y:S01]  /*d430*/  STL [R1+0x78], R233 ;  /* 0x000078e901007387 */ /* 0x0003e20000100800 */
[----:B------:R-:W-:Y:S02]  /*d440*/  FSEL R6, R200, RZ, P1 ;  /* 0x000000ffc8067208 */ /* 0x000fe40000800000 */
[----:B------:R-:W-:Y:S01]  /*d450*/  FSEL R0, R0, RZ, P0 ;  /* 0x000000ff00007208 */ /* 0x000fe20000000000 */
[--C-:B------:R-:W-:Y:S01]  /*d460*/  FFMA.FTZ R252, R30, UR8, -R4.reuse ;  /* 0x000000081efc7c23 */ /* 0x100fe20008010804 */
[--C-:B------:R-:W-:Y:S01]  /*d470*/  FFMA.FTZ R239, R22, UR8, -R4.reuse ;  /* 0x0000000816ef7c23 */ /* 0x100fe20008010804 */
[--C-:B------:R-:W-:Y:S01]  /*d480*/  FFMA.FTZ R7, R192, UR8, -R4.reuse ;  /* 0x00000008c0077c23 */ /* 0x100fe20008010804 */
[----:B------:R-:W-:Y:S01]  /*d490*/  FFMA.FTZ R8, R215, UR8, -R4 ;  /* 0x00000008d7087c23 */ /* 0x000fe20008010804 */
        /* <DEDUP_REMOVED lines=28> */
[----:B------:R-:W-:Y:S01]  /*d660*/  FADD.FTZ R2, R2, -R6 ;  /* 0x8000000602027221 */ /* 0x000fe20000010000 */
[----:B------:R-:W-:Y:S01]  /*d670*/  MUFU.EX2 R17, R8 ;  /* 0x0000000800117308 */ /* 0x000fe20000000800 */
[----:B------:R1:W-:Y:S02]  /*d680*/  STL [R1+0x15c], R200 ;  /* 0x00015cc801007387 */ /* 0x0003e40000100800 */
[----:B------:R-:W-:-:S05]  /*d690*/  FMUL.FTZ R2, R2, UR8 ;  /* 0x0000000802027c20 */ /* 0x000fca0008410000 */
[----:B------:R-:W-:Y:S08]  /*d6a0*/  MUFU.EX2 R183, R183 ;  /* 0x000000b700b77308 */ /* 0x000ff00000000800 */
[----:B------:R-:W1:Y:S08]  /*d6b0*/  MUFU.EX2 R2, R2 ;  /* 0x0000000200027308 */ /* 0x000e700000000800 */
[----:B------:R-:W-:Y:S08]  /*d6c0*/  MUFU.EX2 R214, R214 ;  /* 0x000000d600d67308 */ /* 0x000ff00000000800 */
[----:B------:R-:W-:Y:S01]  /*d6d0*/  MUFU.EX2 R182, R182 ;  /* 0x000000b600b67308 */ /* 0x000fe20000000800 */
[-C--:B-1----:R-:W-:Y:S01]  /*d6e0*/  FMUL.FTZ R240, R88, R2.reuse ;  /* 0x0000000258f07220 */ /* 0x082fe20000410000 */
[-C--:B------:R-:W-:Y:S01]  /*d6f0*/  FMUL.FTZ R236, R84, R2.reuse ;  /* 0x0000000254ec7220 */ /* 0x080fe20000410000 */
[----:B------:R-:W-:Y:S01]  /*d700*/  FMUL.FTZ R237, R85, R2 ;  /* 0x0000000255ed7220 */ /* 0x000fe20000410000 */
[----:B------:R-:W-:-:S02]  /*d710*/  IMAD.MOV.U32 R88, RZ, RZ, R241 ;  /* 0x000000ffff587224 */ /* 0x000fc400078e00f1 */
        /* <DEDUP_REMOVED lines=53> */
[----:B------:R-:W-:-:S06]  /*da70*/  FMUL.FTZ R129, R129, R2 ;  /* 0x0000000281817220 */ /* 0x000fcc0000410000 */
[----:B------:R-:W-:Y:S08]  /*da80*/  MUFU.EX2 R173, R173 ;  /* 0x000000ad00ad7308 */ /* 0x000ff00000000800 */
[----:B------:R-:W-:Y:S08]  /*da90*/  MUFU.EX2 R174, R174 ;  /* 0x000000ae00ae7308 */ /* 0x000ff00000000800 */
[----:B------:R-:W-:Y:S01]  /*daa0*/  MUFU.EX2 R172, R172 ;  /* 0x000000ac00ac7308 */ /* 0x000fe20000000800 */
[----:B--2---:R-:W-:-:S07]  /*dab0*/  IMAD.WIDE.U32 R210, R11, -0x326172a9, RZ ;  /* 0xcd9e8d570bd27825 */ /* 0x004fce00078e00ff */
[----:B------:R-:W-:Y:S01]  /*dac0*/  MUFU.EX2 R22, R22 ;  /* 0x0000001600167308 */ /* 0x000fe20000000800 */
[----:B---3--:R-:W-:Y:S01]  /*dad0*/  LOP3.LUT R0, R211, R10, RZ, 0x3c, !PT ;  /* 0x0000000ad3007212 */ /* 0x008fe200078e3cff */
[----:B----4-:R-:W-:-:S06]  /*dae0*/  IMAD.WIDE.U32 R4, R9, -0x2daee0ad, RZ ;  /* 0xd2511f5309047825 */ /* 0x010fcc00078e00ff */
[----:B------:R-:W-:Y:S01]  /*daf0*/  MUFU.EX2 R30, R30 ;  /* 0x0000001e001e7308 */ /* 0x000fe20000000800 */
[----:B------:R-:W-:Y:S01]  /*db00*/  IMAD.WIDE.U32 R168, R0, -0x2daee0ad, RZ ;  /* 0xd2511f5300a87825 */ /* 0x000fe200078e00ff */
[C---:B------:R-:W-:Y:S01]  /*db10*/  LOP3.LUT R0, R5.reuse, UR7, RZ, 0x3c, !PT ;  /* 0x0000000705007c12 */ /* 0x040fe2000f8e3cff */
[----:B------:R-:W-:Y:S01]  /*db20*/  UIADD3 UR7, UR33, -0x56f99767, URZ ;  /* 0xa906689921077890 */ /* 0x000fe2000fffe03f */
[----:B------:R-:W-:Y:S01]  /*db30*/  LOP3.LUT R170, R5, UR6, RZ, 0x3c, !PT ;  /* 0x0000000605aa7c12 */ /* 0x000fe2000f8e3cff */
[----:B------:R-:W-:Y:S01]  /*db40*/  UIADD3 UR6, UR32, -0x4ab325aa, URZ ;  /* 0xb54cda5620067890 */ /* 0x000fe2000fffe03f */
[----:B------:R-:W-:Y:S01]  /*db50*/  LOP3.LUT R20, R169, UR4, R4, 0x96, !PT ;  /* 0x00000004a9147c12 */ /* 0x000fe2000f8e9604 */
[----:B------:R-:W-:Y:S01]  /*db60*/  IMAD.WIDE.U32 R4, R0, -0x326172a9, RZ ;  /* 0xcd9e8d5700047825 */ /* 0x000fe200078e00ff */
[----:B------:R-:W-:Y:S01]  /*db70*/  UIADD3 UR4, UR33, 0x76cf5d0a, URZ ;  /* 0x76cf5d0a21047890 */ /* 0x000fe2000fffe03f */
[----:B------:R1:W2:Y:S02]  /*db80*/  MUFU.EX2 R0, R7 ;  /* 0x0000000700007308 */ /* 0x0002a40000000800 */
[----:B------:R-:W-:Y:S01]  /*db90*/  IMAD.WIDE.U32 R20, R20, -0x326172a9, RZ ;  /* 0xcd9e8d5714147825 */ /* 0x000fe200078e00ff */
[----:B------:R-:W-:-:S04]  /*dba0*/  LOP3.LUT R5, R5, UR30, R210, 0x96, !PT ;  /* 0x0000001e05057c12 */ /* 0x000fc8000f8e96d2 */
[----:B------:R-:W-:Y:S01]  /*dbb0*/  LOP3.LUT R6, R21, UR22, R4, 0x96, !PT ;  /* 0x0000001615067c12 */ /* 0x000fe2000f8e9604 */
[----:B------:R-:W-:Y:S01]  /*dbc0*/  IMAD.WIDE.U32 R4, R5, -0x2daee0ad, RZ ;  /* 0xd2511f5305047825 */ /* 0x000fe200078e00ff */
[----:B------:R-:W-:Y:S04]  /*dbd0*/  MUFU.EX2 R23, R23 ;  /* 0x0000001700177308 */ /* 0x000fe80000000800 */
[----:B------:R-:W-:Y:S01]  /*dbe0*/  LOP3.LUT R12, R5, UR4, R168, 0x96, !PT ;  /* 0x00000004050c7c12 */ /* 0x000fe2000f8e96a8 */
[----:B-1----:R-:W-:-:S04]  /*dbf0*/  IMAD.WIDE.U32 R6, R6, -0x2daee0ad, RZ ;  /* 0xd2511f5306067825 */ /* 0x002fc800078e00ff */
[----:B--2---:R-:W-:Y:S01]  /*dc00*/  FFMA.FTZ R218, R218, R2, R0 ;  /* 0x00000002dada7223 */ /* 0x004fe20000010000 */
[----:B------:R-:W-:Y:S01]  /*dc10*/  MUFU.EX2 R222, R222 ;  /* 0x000000de00de7308 */ /* 0x000fe20000000800 */
[----:B------:R-:W-:Y:S01]  /*dc20*/  IMAD.WIDE.U32 R12, R12, -0x326172a9, RZ ;  /* 0xcd9e8d570c0c7825 */ /* 0x000fe200078e00ff */
[----:B------:R-:W-:-:S04]  /*dc30*/  LOP3.LUT R10, R7, UR19, R4, 0x96, !PT ;  /* 0x00000013070a7c12 */ /* 0x000fc8000f8e9604 */
[C-C-:B------:R-:W-:Y:S01]  /*dc40*/  LOP3.LUT R4, R13.reuse, UR21, R20.reuse, 0x96, !PT ;  /* 0x000000150d047c12 */ /* 0x140fe2000f8e9614 */
[----:B------:R-:W-:Y:S01]  /*dc50*/  IMAD.WIDE.U32 R10, R10, -0x326172a9, RZ ;  /* 0xcd9e8d570a0a7825 */ /* 0x000fe200078e00ff */
[----:B------:R1:W2:Y:S01]  /*dc60*/  MUFU.EX2 R7, R181 ;  /* 0x000000b500077308 */ /* 0x0002a20000000800 */
[----:B------:R-:W-:Y:S02]  /*dc70*/  LOP3.LUT R13, R13, UR21, R20, 0x96, !PT ;  /* 0x000000150d0d7c12 */ /* 0x000fe4000f8e9614 */
[----:B------:R-:W-:Y:S01]  /*dc80*/  IMAD.WIDE.U32 R4, R4, -0x2daee0ad, RZ ;  /* 0xd2511f5304047825 */ /* 0x000fe200078e00ff */
[C-C-:B------:R-:W-:Y:S02]  /*dc90*/  LOP3.LUT R8, R11.reuse, UR12, R12.reuse, 0x96, !PT ;  /* 0x0000000c0b087c12 */ /* 0x140fe4000f8e960c */
[----:B------:R-:W-:Y:S02]  /*dca0*/  LOP3.LUT R11, R11, UR12, R12, 0x96, !PT ;  /* 0x0000000c0b0b7c12 */ /* 0x000fe4000f8e960c */
[----:B------:R-:W-:Y:S01]  /*dcb0*/  LOP3.LUT R14, R5, UR9, R6, 0x96, !PT ;  /* 0x00000009050e7c12 */ /* 0x000fe2000f8e9606 */
[----:B------:R-:W-:Y:S01]  /*dcc0*/  IMAD.WIDE.U32 R8, R8, -0x2daee0ad, RZ ;  /* 0xd2511f5308087825 */ /* 0x000fe200078e00ff */
[----:B------:R-:W-:Y:S03]  /*dcd0*/  MUFU.EX2 R223, R223 ;  /* 0x000000df00df7308 */ /* 0x000fe60000000800 */
[----:B------:R-:W-:Y:S01]  /*dce0*/  IMAD.WIDE.U32 R14, R14, -0x326172a9, RZ ;  /* 0xcd9e8d570e0e7825 */ /* 0x000fe200078e00ff */
[----:B------:R-:W-:-:S03]  /*dcf0*/  LOP3.LUT R4, R9, UR7, R4, 0x96, !PT ;  /* 0x0000000709047c12 */ /* 0x000fc6000f8e9604 */
[C---:B------:R-:W-:Y:S01]  /*dd00*/  FADD.FTZ R9, R17.reuse, R218 ;  /* 0x000000da11097221 */ /* 0x040fe20000010000 */
[----:B------:R-:W-:Y:S01]  /*dd10*/  F2FP.F16.F32.PACK_AB R17, R17, R0 ;  /* 0x000000001111723e */ /* 0x000fe200000000ff */
[----:B-1----:R-:W-:Y:S01]  /*dd20*/  FMUL.FTZ R181, R41, R2 ;  /* 0x0000000229b57220 */ /* 0x002fe20000410000 */
[----:B------:R-:W-:Y:S01]  /*dd30*/  FSEL R0, R233, RZ, P0 ;  /* 0x000000ffe9007208 */ /* 0x000fe20000000000 */
[----:B------:R-:W-:Y:S01]  /*dd40*/  IMAD.WIDE.U32 R4, R4, -0x326172a9, RZ ;  /* 0xcd9e8d5704047825 */ /* 0x000fe200078e00ff */
[----:B------:R-:W-:-:S03]  /*dd50*/  PRMT R16, R17, 0x7632, R16 ;  /* 0x0000763211107816 */ /* 0x000fc60000000010 */
[----:B------:R-:W-:Y:S01]  /*dd60*/  FADD.FTZ R9, R183, R9 ;  /* 0x00000009b7097221 */ /* 0x000fe20000010000 */
[----:B------:R-:W-:Y:S01]  /*dd70*/  FMUL.FTZ R233, R77, R2 ;  /* 0x000000024de97220 */ /* 0x000fe20000410000 */
[----:B------:R-:W-:Y:S01]  /*dd80*/  FADD.FTZ R6, R3, -R0 ;  /* 0x8000000003067221 */ /* 0x000fe20000010000 */
[----:B------:R-:W-:Y:S01]  /*dd90*/  LOP3.LUT R0, R5, UR6, R14, 0x96, !PT ;  /* 0x0000000605007c12 */ /* 0x000fe2000f8e960e */
[----:B--2---:R-:W-:Y:S01]  /*dda0*/  FADD.FTZ R9, R7, R9 ;  /* 0x0000000907097221 */ /* 0x004fe20000010000 */
[----:B------:R-:W-:Y:S01]  /*ddb0*/  LOP3.LUT R5, R4, 0xffff, RZ, 0xc0, !PT ;  /* 0x0000ffff04057812 */ /* 0x000fe200078ec0ff */
[----:B------:R-:W-:Y:S01]  /*ddc0*/  FMUL.FTZ R6, R6, UR8 ;  /* 0x0000000806067c20 */ /* 0x000fe20008410000 */
[----:B------:R-:W-:Y:S01]  /*ddd0*/  LOP3.LUT R3, R0, 0xff, RZ, 0xc0, !PT ;  /* 0x000000ff00037812 */ /* 0x000fe200078ec0ff */
[----:B------:R-:W-:Y:S01]  /*dde0*/  UIADD3 UR8, UR33, 0x646e171e, URZ ;  /* 0x646e171e21087890 */ /* 0x000fe2000fffe03f */
[----:B------:R-:W-:Y:S01]  /*ddf0*/  PRMT R193, R17, 0x5410, R16 ;  /* 0x0000541011c17816 */ /* 0x000fe20000000010 */
[----:B------:R-:W-:Y:S01]  /*de00*/  IMAD.MOV.U32 R77, RZ, RZ, R234 ;  /* 0x000000ffff4d7224 */ /* 0x000fe200078e00ea */
[----:B------:R-:W-:-:S02]  /*de10*/  ISETP.LE.U32.AND P2, PT, R3, UR14, PT ;  /* 0x0000000e03007c0c */ /* 0x000fc4000bf43070 */
[----:B------:R-:W-:Y:S02]  /*de20*/  LOP3.LUT R3, R0, 0xffff, RZ, 0xc0, !PT ;  /* 0x0000ffff00037812 */ /* 0x000fe400078ec0ff */
[----:B------:R-:W-:Y:S02]  /*de30*/  F2FP.F16.F32.PACK_AB R7, R7, R183 ;  /* 0x000000b70707723e */ /* 0x000fe400000000ff */
[----:B------:R-:W-:Y:S02]  /*de40*/  SHF.R.U32.HI R3, RZ, 0x8, R3 ;  /* 0x00000008ff037819 */ /* 0x000fe40000011603 */
[----:B------:R-:W-:Y:S02]  /*de50*/  PRMT R220, R7, 0x7610, R220 ;  /* 0x0000761007dc7816 */ /* 0x000fe400000000dc */
[----:B------:R-:W-:Y:S02]  /*de60*/  LOP3.LUT R3, R3, 0xffff, RZ, 0xc0, !PT ;  /* 0x0000ffff03037812 */ /* 0x000fe400078ec0ff */
[----:B------:R-:W-:Y:S01]  /*de70*/  PRMT R221, R7, 0x7632, R221 ;  /* 0x0000763207dd7816 */ /* 0x000fe200000000dd */
[----:B------:R-:W-:Y:S01]  /*de80*/  @!P2 HADD2 R19, -R17.H0_H0, -RZ.H0_H0 ;  /* 0xa00000ff1113a230 */ /* 0x000fe20000000900 */
[----:B------:R-:W-:-:S02]  /*de90*/  ISETP.LE.U32.AND P5, PT, R3, UR14, PT ;  /* 0x0000000e03007c0c */ /* 0x000fc4000bfa3070 */
[--C-:B------:R-:W-:Y:S02]  /*dea0*/  SHF.R.U32.HI R3, RZ, 0x18, R0.reuse ;  /* 0x00000018ff037819 */ /* 0x100fe40000011600 */
[----:B------:R-:W-:Y:S02]  /*deb0*/  SHF.R.U32.HI R0, RZ, 0x10, R0 ;  /* 0x00000010ff007819 */ /* 0x000fe40000011600 */
[----:B------:R-:W-:Y:S02]  /*dec0*/  ISETP.LE.U32.AND P4, PT, R3, UR14, PT ;  /* 0x0000000e03007c0c */ /* 0x000fe4000bf83070 */
[----:B------:R-:W-:Y:S02]  /*ded0*/  LOP3.LUT R3, R4, 0xff, RZ, 0xc0, !PT ;  /* 0x000000ff04037812 */ /* 0x000fe400078ec0ff */
[----:B------:R-:W-:Y:S02]  /*dee0*/  LOP3.LUT R0, R0, 0xff, RZ, 0xc0, !PT ;  /* 0x000000ff00007812 */ /* 0x000fe400078ec0ff */
[----:B------:R-:W-:Y:S01]  /*def0*/  ISETP.LE.U32.AND P3, PT, R3, UR14, PT ;  /* 0x0000000e03007c0c */ /* 0x000fe2000bf63070 */
[----:B------:R-:W-:Y:S01]  /*df00*/  @!P5 HADD2 R133, -R16.H0_H0, -RZ.H0_H0 ;  /* 0xa00000ff1085d230 */ /* 0x000fe20000000900 */
[----:B------:R-:W-:-:S02]  /*df10*/  SHF.R.U32.HI R3, RZ, 0x10, R4 ;  /* 0x00000010ff037819 */ /* 0x000fc40000011604 */
[----:B------:R-:W-:Y:S02]  /*df20*/  SHF.R.U32.HI R4, RZ, 0x18, R4 ;  /* 0x00000018ff047819 */ /* 0x000fe40000011604 */
[----:B------:R-:W-:Y:S02]  /*df30*/  LOP3.LUT R3, R3, 0xff, RZ, 0xc0, !PT ;  /* 0x000000ff03037812 */ /* 0x000fe400078ec0ff */
[----:B------:R-:W-:Y:S02]  /*df40*/  ISETP.LE.U32.AND P0, PT, R4, UR14, PT ;  /* 0x0000000e04007c0c */ /* 0x000fe4000bf03070 */
[----:B------:R-:W-:Y:S02]  /*df50*/  ISETP.LE.U32.AND P1, PT, R3, UR14, PT ;  /* 0x0000000e03007c0c */ /* 0x000fe4000bf23070 */
[----:B------:R-:W-:Y:S01]  /*df60*/  LOP3.LUT R4, R15, UR35, R10, 0x96, !PT ;  /* 0x000000230f047c12 */ /* 0x000fe2000f8e960a */
[----:B------:R-:W-:Y:S01]  /*df70*/  @!P3 HADD2 R216, -R220.H0_H0, -RZ.H0_H0 ;  /* 0xa00000ffdcd8b230 */ /* 0x000fe20000000900 */
[----:B------:R-:W-:-:S02]  /*df80*/  SHF.R.U32.HI R3, RZ, 0x8, R5 ;  /* 0x00000008ff037819 */ /* 0x000fc40000011605 */
[----:B------:R-:W-:Y:S01]  /*df90*/  ISETP.LE.U32.AND P6, PT, R0, UR14, PT ;  /* 0x0000000e00007c0c */ /* 0x000fe2000bfc3070 */
[----:B------:R-:W-:Y:S01]  /*dfa0*/  IMAD.WIDE.U32 R4, R4, -0x2daee0ad, RZ ;  /* 0xd2511f5304047825 */ /* 0x000fe200078e00ff */
[----:B------:R1:W2:Y:S01]  /*dfb0*/  MUFU.EX2 R0, R6 ;  /* 0x0000000600007308 */ /* 0x0002a20000000800 */
[----:B------:R-:W-:Y:S02]  /*dfc0*/  LOP3.LUT R3, R3, 0xffff, RZ, 0xc0, !PT ;  /* 0x0000ffff03037812 */ /* 0x000fe400078ec0ff */
[----:B------:R-:W-:Y:S02]  /*dfd0*/  @!P2 PRMT R17, R19, 0x5410, RZ ;  /* 0x000054101311a816 */ /* 0x000fe400000000ff */
[----:B------:R-:W-:Y:S02]  /*dfe0*/  ISETP.LE.U32.AND P2, PT, R3, UR14, PT ;  /* 0x0000000e03007c0c */ /* 0x000fe4000bf43070 */
[----:B------:R-:W-:Y:S01]  /*dff0*/  LOP3.LUT R3, R5, UR8, R8, 0x96, !PT ;  /* 0x0000000805037c12 */ /* 0x000fe2000f8e9608 */
[----:B------:R-:W-:Y:S01]  /*e000*/  STG.E.U16 desc[UR28][R24.64+-0x80], R17 ;  /* 0xffff801118007986 */ /* 0x000fe2000c10151c */
[----:B------:R-:W-:-:S02]  /*e010*/  @!P5 PRMT R16, R133, 0x5410, RZ ;  /* 0x000054108510d816 */ /* 0x000fc400000000ff */
[----:B------:R-:W-:Y:S02]  /*e020*/  PRMT R169, R220, 0x5410, R221 ;  /* 0x00005410dca97816 */ /* 0x000fe400000000dd */
[----:B------:R-:W-:Y:S01]  /*e030*/  @!P3 PRMT R220, R216, 0x5410, RZ ;  /* 0x00005410d8dcb816 */ /* 0x000fe200000000ff */
[----:B------:R-:W-:Y:S01]  /*e040*/  FMUL.FTZ R216, R56, R2 ;  /* 0x0000000238d87220 */ /* 0x000fe20000410000 */
[----:B------:R-:W-:Y:S01]  /*e050*/  F2FP.F16.F32.PACK_AB R133, R30, R22 ;  /* 0x000000161e85723e */ /* 0x000fe200000000ff */
[----:B------:R-:W-:Y:S01]  /*e060*/  IMAD.MOV.U32 R56, RZ, RZ, R235 ;  /* 0x000000ffff387224 */ /* 0x000fe200078e00eb */
[----:B-1----:R-:W-:Y:S01]  /*e070*/  SHF.R.U32.HI R6, RZ, 0x10, R3 ;  /* 0x00000010ff067819 */ /* 0x002fe20000011603 */
[----:B--2---:R-:W-:Y:S01]  /*e080*/  FFMA.FTZ R232, R232, R0, R214 ;  /* 0x00000000e8e87223 */ /* 0x004fe200000100d6 */
[----:B------:R-:W-:Y:S01]  /*e090*/  @!P2 HADD2 R215, -R221.H0_H0, -RZ.H0_H0 ;  /* 0xa00000ffddd7a230 */ /* 0x000fe20000000900 */
[----:B------:R-:W-:Y:S01]  /*e0a0*/  STL [R1+0x160], R220 ;  /* 0x000160dc01007387 */ /* 0x000fe20000100800 */
[----:B------:R-:W-:Y:S01]  /*e0b0*/  LOP3.LUT R6, R6, 0xff, RZ, 0xc0, !PT ;  /* 0x000000ff06067812 */ /* 0x000fe200078ec0ff */
[C---:B------:R-:W-:Y:S01]  /*e0c0*/  FADD.FTZ R232, R18.reuse, R232 ;  /* 0x000000e812e87221 */ /* 0x040fe20000010000 */
[----:B------:R-:W-:Y:S01]  /*e0d0*/  F2FP.F16.F32.PACK_AB R18, R18, R214 ;  /* 0x000000d61212723e */ /* 0x000fe200000000ff */
[----:B------:R-:W-:Y:S01]  /*e0e0*/  FMUL.FTZ R166, R166, R0 ;  /* 0x00000000a6a67220 */ /* 0x000fe20000410000 */
[----:B------:R-:W-:Y:S01]  /*e0f0*/  ISETP.LE.U32.AND P5, PT, R6, UR14, PT ;  /* 0x0000000e06007c0c */ /* 0x000fe2000bfa3070 */
[----:B------:R-:W-:Y:S01]  /*e100*/  FADD.FTZ R8, R182, R232 ;  /* 0x000000e8b6087221 */ /* 0x000fe20000010000 */
[----:B------:R-:W-:Y:S01]  /*e110*/  F2FP.F16.F32.PACK_AB R6, R180, R182 ;  /* 0x000000b6b406723e */ /* 0x000fe200000000ff */
[----:B------:R-:W-:Y:S01]  /*e120*/  @!P6 HADD2 R192, -R18.H0_H0, -RZ.H0_H0 ;  /* 0xa00000ff12c0e230 */ /* 0x000fe20000000900 */
[----:B------:R-:W-:Y:S01]  /*e130*/  PRMT R19, R18, 0x7632, R19 ;  /* 0x0000763212137816 */ /* 0x000fe20000000013 */
[----:B------:R-:W-:Y:S01]  /*e140*/  FADD.FTZ R7, R180, R8 ;  /* 0x00000008b4077221 */ /* 0x000fe20000010000 */
[----:B------:R-:W-:Y:S01]  /*e150*/  PRMT R199, R6, 0x7610, R199 ;  /* 0x0000761006c77816 */ /* 0x000fe200000000c7 */
[-C--:B------:R-:W-:Y:S01]  /*e160*/  FMUL.FTZ R232, R76, R2.reuse ;  /* 0x000000024ce87220 */ /* 0x080fe20000410000 */
[----:B------:R-:W-:Y:S01]  /*e170*/  PRMT R201, R6, 0x7632, R201 ;  /* 0x0000763206c97816 */ /* 0x000fe200000000c9 */
[----:B------:R-:W-:Y:S01]  /*e180*/  @!P4 HADD2 R171, -R19.H0_H0, -RZ.H0_H0 ;  /* 0xa00000ff13abc230 */ /* 0x000fe20000000900 */
[----:B------:R-:W-:Y:S01]  /*e190*/  LOP3.LUT R6, R4, 0xff, RZ, 0xc0, !PT ;  /* 0x000000ff04067812 */ /* 0x000fe200078ec0ff */
[----:B------:R-:W-:Y:S01]  /*e1a0*/  @!P1 HADD2 R135, -R199.H0_H0, -RZ.H0_H0 ;  /* 0xa00000ffc7879230 */ /* 0x000fe20000000900 */
[----:B------:R-:W-:Y:S01]  /*e1b0*/  @!P2 PRMT R221, R215, 0x5410, RZ ;  /* 0x00005410d7dda816 */ /* 0x000fe200000000ff */
[----:B------:R-:W-:Y:S01]  /*e1c0*/  @!P0 HADD2 R134, -R201.H0_H0, -RZ.H0_H0 ;  /* 0xa00000ffc9868230 */ /* 0x000fe20000000900 */
[----:B------:R-:W-:Y:S01]  /*e1d0*/  ISETP.LE.U32.AND P3, PT, R6, UR14, PT ;  /* 0x0000000e06007c0c */ /* 0x000fe2000bf63070 */
[-C--:B------:R-:W-:Y:S01]  /*e1e0*/  FMUL.FTZ R180, R40, R2.reuse ;  /* 0x0000000228b47220 */ /* 0x080fe20000410000 */
[----:B------:R-:W-:Y:S01]  /*e1f0*/  LOP3.LUT R6, R3, 0xff, RZ, 0xc0, !PT ;  /* 0x000000ff03067812 */ /* 0x000fe200078ec0ff */
[----:B------:R-:W-:Y:S01]  /*e200*/  FMUL.FTZ R76, R109, R2 ;  /* 0x000000026d4c7220 */ /* 0x000fe20000410000 */
[----:B------:R-:W-:Y:S01]  /*e210*/  PRMT R209, R18, 0x5410, R19 ;  /* 0x0000541012d17816 */ /* 0x000fe20000000013 */
[-C--:B------:R-:W-:Y:S01]  /*e220*/  FMUL.FTZ R167, R167, R0.reuse ;  /* 0x00000000a7a77220 */ /* 0x080fe20000410000 */
[----:B------:R-:W-:Y:S01]  /*e230*/  ISETP.LE.U32.AND P2, PT, R6, UR14, PT ;  /* 0x0000000e06007c0c */ /* 0x000fe2000bf43070 */
[-C--:B------:R-:W-:Y:S01]  /*e240*/  FMUL.FTZ R162, R162, R0.reuse ;  /* 0x00000000a2a27220 */ /* 0x080fe20000410000 */
[----:B------:R-:W-:Y:S01]  /*e250*/  SHF.R.U32.HI R6, RZ, 0x18, R3 ;  /* 0x00000018ff067819 */ /* 0x000fe20000011603 */
[-C--:B------:R-:W-:Y:S01]  /*e260*/  FMUL.FTZ R163, R163, R0.reuse ;  /* 0x00000000a3a37220 */ /* 0x080fe20000410000 */
[----:B------:R-:W-:Y:S01]  /*e270*/  @!P4 PRMT R19, R171, 0x5410, RZ ;  /* 0x00005410ab13c816 */ /* 0x000fe200000000ff */
[-C--:B------:R-:W-:Y:S01]  /*e280*/  FMUL.FTZ R158, R158, R0.reuse ;  /* 0x000000009e9e7220 */ /* 0x080fe20000410000 */
[----:B------:R-:W-:Y:S01]  /*e290*/  ISETP.LE.U32.AND P4, PT, R6, UR14, PT ;  /* 0x0000000e06007c0c */ /* 0x000fe2000bf83070 */
[-C--:B------:R-:W-:Y:S01]  /*e2a0*/  FMUL.FTZ R159, R159, R0.reuse ;  /* 0x000000009f9f7220 */ /* 0x080fe20000410000 */
[----:B------:R-:W-:Y:S01]  /*e2b0*/  LOP3.LUT R6, R4, 0xffff, RZ, 0xc0, !PT ;  /* 0x0000ffff04067812 */ /* 0x000fe200078ec0ff */
[-C--:B------:R-:W-:Y:S01]  /*e2c0*/  FMUL.FTZ R154, R154, R0.reuse ;  /* 0x000000009a9a7220 */ /* 0x080fe20000410000 */
[--C-:B------:R-:W-:Y:S01]  /*e2d0*/  SHF.R.U32.HI R5, RZ, 0x10, R4.reuse ;  /* 0x00000010ff057819 */ /* 0x100fe20000011604 */
[-C--:B------:R-:W-:Y:S01]  /*e2e0*/  FMUL.FTZ R155, R155, R0.reuse ;  /* 0x000000009b9b7220 */ /* 0x080fe20000410000 */
[----:B------:R-:W-:Y:S01]  /*e2f0*/  LOP3.LUT R3, R3, 0xffff, RZ, 0xc0, !PT ;  /* 0x0000ffff03037812 */ /* 0x000fe200078ec0ff */
[-C--:B------:R-:W-:Y:S01]  /*e300*/  FMUL.FTZ R150, R150, R0.reuse ;  /* 0x0000000096967220 */ /* 0x080fe20000410000 */
[----:B------:R-:W-:Y:S01]  /*e310*/  SHF.R.U32.HI R4, RZ, 0x18, R4 ;  /* 0x00000018ff047819 */ /* 0x000fe20000011604 */
[-C--:B------:R-:W-:Y:S01]  /*e320*/  FMUL.FTZ R151, R151, R0.reuse ;  /* 0x0000000097977220 */ /* 0x080fe20000410000 */
[----:B------:R-:W-:Y:S01]  /*e330*/  PRMT R171, R199, 0x5410, R201 ;  /* 0x00005410c7ab7816 */ /* 0x000fe200000000c9 */
[-C--:B------:R-:W-:Y:S01]  /*e340*/  FMUL.FTZ R146, R146, R0.reuse ;  /* 0x0000000092927220 */ /* 0x080fe20000410000 */
[----:B------:R-:W-:Y:S01]  /*e350*/  @!P0 PRMT R201, R134, 0x5410, RZ ;  /* 0x0000541086c98816 */ /* 0x000fe200000000ff */
[-C--:B------:R-:W-:Y:S01]  /*e360*/  FMUL.FTZ R147, R147, R0.reuse ;  /* 0x0000000093937220 */ /* 0x080fe20000410000 */
[----:B------:R-:W-:Y:S01]  /*e370*/  SHF.R.U32.HI R3, RZ, 0x8, R3 ;  /* 0x00000008ff037819 */ /* 0x000fe20000011603 */
[----:B------:R1:W2:Y:S01]  /*e380*/  MUFU.EX2 R134, R132 ;  /* 0x0000008400867308 */ /* 0x0002a20000000800 */
[----:B------:R-:W-:Y:S01]  /*e390*/  ISETP.LE.U32.AND P0, PT, R4, UR14, PT ;  /* 0x0000000e04007c0c */ /* 0x000fe2000bf03070 */
[-C--:B------:R-:W-:Y:S01]  /*e3a0*/  FMUL.FTZ R142, R142, R0.reuse ;  /* 0x000000008e8e7220 */ /* 0x080fe20000410000 */
[----:B------:R-:W-:Y:S01]  /*e3b0*/  LOP3.LUT R4, R5, 0xff, RZ, 0xc0, !PT ;  /* 0x000000ff05047812 */ /* 0x000fe200078ec0ff */
[-C--:B------:R-:W-:Y:S01]  /*e3c0*/  FMUL.FTZ R143, R143, R0.reuse ;  /* 0x000000008f8f7220 */ /* 0x080fe20000410000 */
[----:B------:R-:W-:Y:S01]  /*e3d0*/  LOP3.LUT R3, R3, 0xffff, RZ, 0xc0, !PT ;  /* 0x0000ffff03037812 */ /* 0x000fe200078ec0ff */
[-C--:B------:R-:W-:Y:S01]  /*e3e0*/  FMUL.FTZ R138, R138, R0.reuse ;  /* 0x000000008a8a7220 */ /* 0x080fe20000410000 */
[----:B------:R-:W-:Y:S01]  /*e3f0*/  @!P1 PRMT R199, R135, 0x5410, RZ ;  /* 0x0000541087c79816 */ /* 0x000fe200000000ff */
[-C--:B------:R-:W-:Y:S01]  /*e400*/  FMUL.FTZ R139, R139, R0.reuse ;  /* 0x000000008b8b7220 */ /* 0x080fe20000410000 */
[----:B------:R-:W-:Y:S01]  /*e410*/  ISETP.LE.U32.AND P1, PT, R4, UR14, PT ;  /* 0x0000000e04007c0c */ /* 0x000fe2000bf23070 */
[-C--:B------:R-:W-:Y:S01]  /*e420*/  FMUL.FTZ R182, R42, R0.reuse ;  /* 0x000000002ab67220 */ /* 0x080fe20000410000 */
[----:B------:R-:W-:Y:S01]  /*e430*/  @!P6 PRMT R18, R192, 0x5410, RZ ;  /* 0x00005410c012e816 */ /* 0x000fe200000000ff */
[----:B------:R3:W-:Y:S01]  /*e440*/  STL [R1+0x164], R199 ;  /* 0x000164c701007387 */ /* 0x0007e20000100800 */
[----:B------:R-:W-:Y:S01]  /*e450*/  F2FP.F16.F32.PACK_AB R4, R177, R179 ;  /* 0x000000b3b104723e */ /* 0x000fe200000000ff */
[-C--:B------:R-:W-:Y:S01]  /*e460*/  FMUL.FTZ R183, R43, R0.reuse ;  /* 0x000000002bb77220 */ /* 0x080fe20000410000 */
[----:B------:R-:W-:Y:S01]  /*e470*/  ISETP.LE.U32.AND P6, PT, R3, UR14, PT ;  /* 0x0000000e03007c0c */ /* 0x000fe2000bfc3070 */
[----:B------:R-:W-:Y:S01]  /*e480*/  FADD.FTZ R3, R179, R9 ;  /* 0x00000009b3037221 */ /* 0x000fe20000010000 */
[----:B------:R-:W-:Y:S01]  /*e490*/  PRMT R200, R4, 0x7610, R200 ;  /* 0x0000761004c87816 */ /* 0x000fe200000000c8 */
[----:B------:R4:W-:Y:S01]  /*e4a0*/  STL [R1+0x68], R201 ;  /* 0x000068c901007387 */ /* 0x0009e20000100800 */
[----:B------:R-:W-:Y:S01]  /*e4b0*/  FMUL.FTZ R46, R46, R0 ;  /* 0x000000002e2e7220 */ /* 0x000fe20000410000 */
[----:B------:R-:W-:Y:S01]  /*e4c0*/  FADD.FTZ R5, R177, R3 ;  /* 0x00000003b1057221 */ /* 0x000fe20000010000 */
[----:B------:R-:W-:Y:S01]  /*e4d0*/  SHF.R.U32.HI R3, RZ, 0x8, R6 ;  /* 0x00000008ff037819 */ /* 0x000fe20000011606 */
[----:B------:R-:W-:-:S02]  /*e4e0*/  @!P2 HADD2 R217, -R200.H0_H0, -RZ.H0_H0 ;  /* 0xa00000ffc8d9a230 */ /* 0x000fc40000000900 */
[-C--:B------:R-:W-:Y:S01]  /*e4f0*/  FMUL.FTZ R47, R47, R0.reuse ;  /* 0x000000002f2f7220 */ /* 0x080fe20000410000 */
[-C--:B------:R-:W-:Y:S01]  /*e500*/  FMUL.FTZ R50, R50, R0.reuse ;  /* 0x0000000032327220 */ /* 0x080fe20000410000 */
[----:B------:R-:W-:Y:S01]  /*e510*/  LOP3.LUT R3, R3, 0xffff, RZ, 0xc0, !PT ;  /* 0x0000ffff03037812 */ /* 0x000fe200078ec0ff */
        /* <DEDUP_REMOVED lines=11> */
[----:B---3--:R-:W-:Y:S01]  /*e5d0*/  PRMT R199, R4, 0x7632, R199 ;  /* 0x0000763204c77816 */ /* 0x008fe200000000c7 */
[----:B------:R-:W-:Y:S01]  /*e5e0*/  FADD.FTZ R4, R178, R7 ;  /* 0x00000007b2047221 */ /* 0x000fe20000010000 */
[-C--:B------:R-:W-:Y:S01]  /*e5f0*/  FMUL.FTZ R83, R83, R0.reuse ;  /* 0x0000000053537220 */ /* 0x080fe20000410000 */
[----:B------:R-:W-:Y:S01]  /*e600*/  FMUL.FTZ R242, R90, R0 ;  /* 0x000000005af27220 */ /* 0x000fe20000410000 */
[----:B------:R-:W-:Y:S01]  /*e610*/  PRMT R206, R200, 0x5410, R199 ;  /* 0x00005410c8ce7816 */ /* 0x000fe200000000c7 */
[----:B------:R-:W-:Y:S01]  /*e620*/  @!P6 HADD2 R225, -R199.H0_H0, -RZ.H0_H0 ;  /* 0xa00000ffc7e1e230 */ /* 0x000fe20000000900 */
[----:B------:R-:W-:Y:S01]  /*e630*/  @!P2 PRMT R200, R217, 0x5410, RZ ;  /* 0x00005410d9c8a816 */ /* 0x000fe200000000ff */
[-C--:B------:R-:W-:Y:S01]  /*e640*/  FMUL.FTZ R217, R57, R2.reuse ;  /* 0x0000000239d97220 */ /* 0x080fe20000410000 */
[----:B------:R-:W-:Y:S01]  /*e650*/  ISETP.LE.U32.AND P2, PT, R3, UR14, PT ;  /* 0x0000000e03007c0c */ /* 0x000fe2000bf43070 */
[----:B------:R-:W-:Y:S01]  /*e660*/  FMUL.FTZ R57, R108, R2 ;  /* 0x000000026c397220 */ /* 0x000fe20000410000 */
[C---:B------:R-:W-:Y:S01]  /*e670*/  F2FP.F16.F32.PACK_AB R3, R176.reuse, R178 ;  /* 0x000000b2b003723e */ /* 0x040fe200000000ff */
[----:B------:R-:W-:Y:S01]  /*e680*/  FMUL.FTZ R243, R91, R0 ;  /* 0x000000005bf37220 */ /* 0x000fe20000410000 */
[----:B------:R-:W-:Y:S01]  /*e690*/  @!P6 PRMT R199, R225, 0x5410, RZ ;  /* 0x00005410e1c7e816 */ /* 0x000fe200000000ff */
[----:B------:R-:W-:Y:S01]  /*e6a0*/  FMUL.FTZ R225, R61, R2 ;  /* 0x000000023de17220 */ /* 0x000fe20000410000 */
[C---:B------:R-:W-:Y:S01]  /*e6b0*/  PRMT R220, R3.reuse, 0x7610, R220 ;  /* 0x0000761003dc7816 */ /* 0x040fe200000000dc */
[----:B------:R-:W-:Y:S01]  /*e6c0*/  IMAD.MOV.U32 R61, RZ, RZ, R239 ;  /* 0x000000ffff3d7224 */ /* 0x000fe200078e00ef */
[----:B------:R-:W-:Y:S01]  /*e6d0*/  PRMT R204, R3, 0x7632, R204 ;  /* 0x0000763203cc7816 */ /* 0x000fe200000000cc */
[----:B------:R-:W-:Y:S01]  /*e6e0*/  FADD.FTZ R3, R176, R4 ;  /* 0x00000004b0037221 */ /* 0x000fe20000010000 */
[----:B------:R-:W-:Y:S01]  /*e6f0*/  F2FP.F16.F32.PACK_AB R4, R173, R175 ;  /* 0x000000afad04723e */ /* 0x000fe200000000ff */
[----:B------:R-:W-:Y:S01]  /*e700*/  @!P5 HADD2 R224, -R220.H0_H0, -RZ.H0_H0 ;  /* 0xa00000ffdce0d230 */ /* 0x000fe20000000900 */
[----:B------:R-:W-:Y:S01]  /*e710*/  PRMT R203, R220, 0x5410, R204 ;  /* 0x00005410dccb7816 */ /* 0x000fe200000000cc */
[----:B------:R-:W-:Y:S01]  /*e720*/  FADD.FTZ R3, R174, R3 ;  /* 0x00000003ae037221 */ /* 0x000fe20000010000 */
[C---:B------:R-:W-:Y:S01]  /*e730*/  PRMT R189, R4.reuse, 0x7610, R189 ;  /* 0x0000761004bd7816 */ /* 0x040fe200000000bd */
[----:B------:R-:W-:Y:S01]  /*e740*/  @!P4 HADD2 R219, -R204.H0_H0, -RZ.H0_H0 ;  /* 0xa00000ffccdbc230 */ /* 0x000fe20000000900 */
[----:B------:R-:W-:Y:S01]  /*e750*/  PRMT R184, R4, 0x7632, R184 ;  /* 0x0000763204b87816 */ /* 0x000fe200000000b8 */
[C---:B------:R-:W-:Y:S01]  /*e760*/  FADD.FTZ R4, R172.reuse, R3 ;  /* 0x00000003ac047221 */ /* 0x040fe20000010000 */
[----:B------:R-:W-:Y:S01]  /*e770*/  F2FP.F16.F32.PACK_AB R3, R172, R174 ;  /* 0x000000aeac03723e */ /* 0x000fe200000000ff */
[----:B------:R-:W-:Y:S01]  /*e780*/  @!P3 HADD2 R228, -R189.H0_H0, -RZ.H0_H0 ;  /* 0xa00000ffbde4b230 */ /* 0x000fe20000000900 */
[----:B------:R-:W-:Y:S01]  /*e790*/  PRMT R202, R189, 0x5410, R184 ;  /* 0x00005410bdca7816 */ /* 0x000fe200000000b8 */
[----:B------:R-:W-:Y:S01]  /*e7a0*/  @!P2 HADD2 R229, -R184.H0_H0, -RZ.H0_H0 ;  /* 0xa00000ffb8e5a230 */ /* 0x000fe20000000900 */
[C---:B------:R-:W-:Y:S01]  /*e7b0*/  PRMT R197, R3.reuse, 0x7610, R197 ;  /* 0x0000761003c57816 */ /* 0x040fe200000000c5 */
[-C--:B------:R-:W-:Y:S01]  /*e7c0*/  FMUL.FTZ R172, R36, R2.reuse ;  /* 0x0000000224ac7220 */ /* 0x080fe20000410000 */
[----:B------:R-:W-:Y:S01]  /*e7d0*/  PRMT R194, R3, 0x7632, R194 ;  /* 0x0000763203c27816 */ /* 0x000fe200000000c2 */
[----:B------:R-:W-:Y:S01]  /*e7e0*/  FADD.FTZ R3, R22, R4 ;  /* 0x0000000416037221 */ /* 0x000fe20000010000 */
[----:B------:R-:W-:Y:S01]  /*e7f0*/  FADD.FTZ R4, R175, R5 ;  /* 0x00000005af047221 */ /* 0x000fe20000010000 */
[----:B------:R-:W-:Y:S01]  /*e800*/  @!P5 PRMT R220, R224, 0x5410, RZ ;  /* 0x00005410e0dcd816 */ /* 0x000fe200000000ff */
[----:B------:R-:W-:Y:S01]  /*e810*/  FMUL.FTZ R224, R60, R2 ;  /* 0x000000023ce07220 */ /* 0x000fe20000410000 */
[----:B------:R-:W-:Y:S01]  /*e820*/  FADD.FTZ R3, R30, R3 ;  /* 0x000000031e037221 */ /* 0x000fe20000010000 */
[----:B------:R-:W-:Y:S01]  /*e830*/  @!P3 PRMT R189, R228, 0x5410, RZ ;  /* 0x00005410e4bdb816 */ /* 0x000fe200000000ff */
[----:B-1----:R-:W-:Y:S01]  /*e840*/  FADD.FTZ R132, R173, R4 ;  /* 0x00000004ad847221 */ /* 0x002fe20000010000 */
[----:B------:R-:W-:Y:S01]  /*e850*/  @!P2 PRMT R184, R229, 0x5410, RZ ;  /* 0x00005410e5b8a816 */ /* 0x000fe200000000ff */
[----:B--2---:R-:W-:Y:S01]  /*e860*/  FADD.FTZ R3, R134, R3 ;  /* 0x0000000386037221 */ /* 0x004fe20000010000 */
[----:B------:R-:W-:Y:S01]  /*e870*/  F2FP.F16.F32.PACK_AB R134, R23, R134 ;  /* 0x000000861786723e */ /* 0x000fe200000000ff */
[-C--:B------:R-:W-:Y:S01]  /*e880*/  FMUL.FTZ R173, R37, R2.reuse ;  /* 0x0000000225ad7220 */ /* 0x080fe20000410000 */
[----:B------:R-:W-:Y:S01]  /*e890*/  FMUL.FTZ R228, R72, R2 ;  /* 0x0000000248e47220 */ /* 0x000fe20000410000 */
[----:B------:R-:W-:Y:S01]  /*e8a0*/  FADD.FTZ R135, R23, R3 ;  /* 0x0000000317877221 */ /* 0x000fe20000010000 */
[----:B------:R-:W-:-:S04]  /*e8b0*/  IMAD.WIDE.U32 R22, R170, -0x326172a9, RZ ;  /* 0xcd9e8d57aa167825 */ /* 0x000fc800078e00ff */
[----:B------:R-:W-:Y:S01]  /*e8c0*/  FMUL.FTZ R229, R73, R2 ;  /* 0x0000000249e57220 */ /* 0x000fe20000410000 */
[----:B------:R-:W-:Y:S01]  /*e8d0*/  @!P4 PRMT R204, R219, 0x5410, RZ ;  /* 0x00005410dbccc816 */ /* 0x000fe200000000ff */
[----:B------:R-:W-:Y:S01]  /*e8e0*/  @!P0 HADD2 R226, -R194.H0_H0, -RZ.H0_H0 ;  /* 0xa00000ffc2e28230 */ /* 0x000fe20000000900 */
[----:B----4-:R-:W-:Y:S01]  /*e8f0*/  PRMT R201, R197, 0x5410, R194 ;  /* 0x00005410c5c97816 */ /* 0x010fe200000000c2 */
[----:B------:R1:W2:Y:S01]  /*e900*/  MUFU.EX2 R30, R230 ;  /* 0x000000e6001e7308 */ /* 0x0002a20000000800 */
[----:B------:R-:W-:Y:S01]  /*e910*/  LOP3.LUT R2, R23, UR30, R210, 0x96, !PT ;  /* 0x0000001e17027c12 */ /* 0x000fe2000f8e96d2 */
[----:B------:R-:W-:Y:S01]  /*e920*/  @!P1 HADD2 R227, -R197.H0_H0, -RZ.H0_H0 ;  /* 0xa00000ffc5e39230 */ /* 0x000fe20000000900 */
[----:B------:R-:W-:Y:S01]  /*e930*/  LOP3.LUT R4, R21, UR22, R22, 0x96, !PT ;  /* 0x0000001615047c12 */ /* 0x000fe2000f8e9616 */
[----:B------:R-:W-:Y:S01]  /*e940*/  FMUL.FTZ R174, R38, R0 ;  /* 0x0000000026ae7220 */ /* 0x000fe20000410000 */
[----:B------:R-:W-:Y:S01]  /*e950*/  @!P0 PRMT R194, R226, 0x5410, RZ ;  /* 0x00005410e2c28816 */ /* 0x000fe200000000ff */
[----:B------:R-:W-:Y:S01]  /*e960*/  IMAD.WIDE.U32 R2, R2, -0x2daee0ad, RZ ;  /* 0xd2511f5302027825 */ /* 0x000fe200078e00ff */
[----:B------:R-:W-:-:S03]  /*e970*/  @!P1 PRMT R197, R227, 0x5410, RZ ;  /* 0x00005410e3c59816 */ /* 0x000fc600000000ff */
[----:B------:R-:W-:Y:S01]  /*e980*/  FMUL.FTZ R175, R39, R0 ;  /* 0x0000000027af7220 */ /* 0x000fe20000410000 */
[----:B------:R-:W-:Y:S01]  /*e990*/  MOV R60, R238 ;  /* 0x000000ee003c7202 */ /* 0x000fe20000000f00 */
[----:B------:R-:W-:Y:S01]  /*e9a0*/  IMAD.WIDE.U32 R4, R4, -0x2daee0ad, RZ ;  /* 0xd2511f5304047825 */ /* 0x000fe200078e00ff */
[----:B------:R-:W-:-:S03]  /*e9b0*/  LOP3.LUT R3, R3, UR4, R168, 0x96, !PT ;  /* 0x0000000403037c12 */ /* 0x000fc6000f8e96a8 */
[-C--:B------:R-:W-:Y:S01]  /*e9c0*/  FMUL.FTZ R219, R59, R0.reuse ;  /* 0x000000003bdb7220 */ /* 0x080fe20000410000 */
[-C--:B------:R-:W-:Y:S01]  /*e9d0*/  FMUL.FTZ R226, R62, R0.reuse ;  /* 0x000000003ee27220 */ /* 0x080fe20000410000 */
[----:B------:R-:W-:Y:S01]  /*e9e0*/  FMUL.FTZ R227, R63, R0 ;  /* 0x000000003fe37220 */ /* 0x000fe20000410000 */
[----:B------:R-:W-:Y:S01]  /*e9f0*/  LOP3.LUT R6, R5, UR19, R2, 0x96, !PT ;  /* 0x0000001305067c12 */ /* 0x000fe2000f8e9602 */
[----:B------:R-:W-:-:S04]  /*ea00*/  IMAD.WIDE.U32 R8, R3, -0x326172a9, RZ ;  /* 0xcd9e8d5703087825 */ /* 0x000fc800078e00ff */
[-C--:B-1----:R-:W-:Y:S01]  /*ea10*/  FMUL.FTZ R230, R74, R0.reuse ;  /* 0x000000004ae67220 */ /* 0x082fe20000410000 */
[-C--:B------:R-:W-:Y:S01]  /*ea20*/  FMUL.FTZ R238, R86, R0.reuse ;  /* 0x0000000056ee7220 */ /* 0x080fe20000410000 */
[----:B------:R-:W-:Y:S01]  /*ea30*/  FMUL.FTZ R239, R87, R0 ;  /* 0x0000000057ef7220 */ /* 0x000fe20000410000 */
[----:B------:R-:W-:Y:S01]  /*ea40*/  IMAD.WIDE.U32 R6, R6, -0x326172a9, RZ ;  /* 0xcd9e8d5706067825 */ /* 0x000fe200078e00ff */
[----:B------:R-:W-:-:S03]  /*ea50*/  LOP3.LUT R3, R9, UR21, R20, 0x96, !PT ;  /* 0x0000001509037c12 */ /* 0x000fc6000f8e9614 */
[-C--:B------:R-:W-:Y:S01]  /*ea60*/  FMUL.FTZ R246, R94, R0.reuse ;  /* 0x000000005ef67220 */ /* 0x080fe20000410000 */
[-C--:B------:R-:W-:Y:S01]  /*ea70*/  FMUL.FTZ R247, R95, R0.reuse ;  /* 0x000000005ff77220 */ /* 0x080fe20000410000 */
[-C--:B------:R-:W-:Y:S01]  /*ea80*/  FMUL.FTZ R250, R98, R0.reuse ;  /* 0x0000000062fa7220 */ /* 0x080fe20000410000 */
[----:B------:R-:W-:Y:S01]  /*ea90*/  FMUL.FTZ R251, R99, R0 ;  /* 0x0000000063fb7220 */ /* 0x000fe20000410000 */
[----:B------:R-:W-:-:S04]  /*eaa0*/  IMAD.WIDE.U32 R2, R3, -0x2daee0ad, RZ ;  /* 0xd2511f5303027825 */ /* 0x000fc800078e00ff */
[-C--:B------:R-:W-:Y:S01]  /*eab0*/  FMUL.FTZ R102, R102, R0.reuse ;  /* 0x0000000066667220 */ /* 0x080fe20000410000 */
[-C--:B------:R-:W-:Y:S01]  /*eac0*/  FMUL.FTZ R103, R103, R0.reuse ;  /* 0x0000000067677220 */ /* 0x080fe20000410000 */
[-C--:B------:R-:W-:Y:S01]  /*ead0*/  FMUL.FTZ R106, R106, R0.reuse ;  /* 0x000000006a6a7220 */ /* 0x080fe20000410000 */
[-C--:B------:R-:W-:Y:S01]  /*eae0*/  FMUL.FTZ R107, R107, R0.reuse ;  /* 0x000000006b6b7220 */ /* 0x080fe20000410000 */
[----:B------:R-:W-:Y:S01]  /*eaf0*/  LOP3.LUT R4, R3, UR9, R4, 0x96, !PT ;  /* 0x0000000903047c12 */ /* 0x000fe2000f8e9604 */
[-C--:B------:R-:W-:Y:S01]  /*eb00*/  FMUL.FTZ R73, R110, R0.reuse ;  /* 0x000000006e497220 */ /* 0x080fe20000410000 */
[----:B------:R-:W-:Y:S01]  /*eb10*/  LOP3.LUT R3, R7, UR12, R8, 0x96, !PT ;  /* 0x0000000c07037c12 */ /* 0x000fe2000f8e9608 */
[-C--:B------:R-:W-:Y:S01]  /*eb20*/  FMUL.FTZ R72, R111, R0.reuse ;  /* 0x000000006f487220 */ /* 0x080fe20000410000 */
[----:B------:R-:W-:Y:S01]  /*eb30*/  FMUL.FTZ R114, R114, R0 ;  /* 0x0000000072727220 */ /* 0x000fe20000410000 */
[----:B------:R-:W-:-:S04]  /*eb40*/  IMAD.WIDE.U32 R4, R4, -0x326172a9, RZ ;  /* 0xcd9e8d5704047825 */ /* 0x000fc800078e00ff */
[-C--:B------:R-:W-:Y:S01]  /*eb50*/  FMUL.FTZ R115, R115, R0.reuse ;  /* 0x0000000073737220 */ /* 0x080fe20000410000 */
[-C--:B------:R-:W-:Y:S01]  /*eb60*/  FMUL.FTZ R118, R118, R0.reuse ;  /* 0x0000000076767220 */ /* 0x080fe20000410000 */
[----:B------:R-:W-:Y:S01]  /*eb70*/  FMUL.FTZ R119, R119, R0 ;  /* 0x0000000077777220 */ /* 0x000fe20000410000 */
[----:B------:R-:W-:Y:S01]  /*eb80*/  IMAD.WIDE.U32 R8, R3, -0x2daee0ad, RZ ;  /* 0xd2511f5303087825 */ /* 0x000fe200078e00ff */
[----:B------:R-:W-:-:S03]  /*eb90*/  LOP3.LUT R7, R5, UR35, R6, 0x96, !PT ;  /* 0x0000002305077c12 */ /* 0x000fc6000f8e9606 */
[-C--:B------:R-:W-:Y:S01]  /*eba0*/  FMUL.FTZ R122, R122, R0.reuse ;  /* 0x000000007a7a7220 */ /* 0x080fe20000410000 */
[-C--:B------:R-:W-:Y:S01]  /*ebb0*/  FMUL.FTZ R123, R123, R0.reuse ;  /* 0x000000007b7b7220 */ /* 0x080fe20000410000 */
[-C--:B------:R-:W-:Y:S01]  /*ebc0*/  FMUL.FTZ R126, R126, R0.reuse ;  /* 0x000000007e7e7220 */ /* 0x080fe20000410000 */
[----:B------:R-:W-:Y:S01]  /*ebd0*/  LOP3.LUT R2, R9, UR7, R2, 0x96, !PT ;  /* 0x0000000709027c12 */ /* 0x000fe2000f8e9602 */
[-C--:B------:R-:W-:Y:S01]  /*ebe0*/  FMUL.FTZ R127, R127, R0.reuse ;  /* 0x000000007f7f7220 */ /* 0x080fe20000410000 */
[-C--:B------:R-:W-:Y:S01]  /*ebf0*/  FMUL.FTZ R130, R130, R0.reuse ;  /* 0x0000000082827220 */ /* 0x080fe20000410000 */
[----:B------:R-:W-:Y:S01]  /*ec00*/  FMUL.FTZ R131, R131, R0 ;  /* 0x0000000083837220 */ /* 0x000fe20000410000 */
[C---:B------:R-:W-:Y:S01]  /*ec10*/  PRMT R195, R133.reuse, 0x7632, R195 ;  /* 0x0000763285c37816 */ /* 0x040fe200000000c3 */
[----:B------:R-:W-:Y:S01]  /*ec20*/  IMAD.WIDE.U32 R2, R2, -0x326172a9, RZ ;  /* 0xcd9e8d5702027825 */ /* 0x000fe200078e00ff */
[----:B------:R-:W-:Y:S01]  /*ec30*/  PRMT R208, R133, 0x7610, R208 ;  /* 0x0000761085d07816 */ /* 0x000fe200000000d0 */
[----:B------:R-:W-:Y:S01]  /*ec40*/  STG.E.U16 desc[UR28][R24.64+-0x7e], R16 ;  /* 0xffff821018007986 */ /* 0x000fe2000c10151c */
[----:B------:R-:W-:-:S02]  /*ec50*/  PRMT R214, R134, 0x7632, R214 ;  /* 0x0000763286d67816 */ /* 0x000fc400000000d6 */
[----:B------:R-:W-:Y:S02]  /*ec60*/  LOP3.LUT R4, R3, UR6, R4, 0x96, !PT ;  /* 0x0000000603047c12 */ /* 0x000fe4000f8e9604 */
[----:B------:R-:W-:Y:S02]  /*ec70*/  LOP3.LUT R6, R2, 0xffff, RZ, 0xc0, !PT ;  /* 0x0000ffff02067812 */ /* 0x000fe400078ec0ff */
[----:B------:R-:W-:Y:S02]  /*ec80*/  LOP3.LUT R5, R4, 0xff, RZ, 0xc0, !PT ;  /* 0x000000ff04057812 */ /* 0x000fe400078ec0ff */
[----:B------:R-:W-:Y:S02]  /*ec90*/  PRMT R192, R134, 0x7610, R192 ;  /* 0x0000761086c07816 */ /* 0x000fe400000000c0 */
[----:B------:R-:W-:Y:S02]  /*eca0*/  ISETP.LE.U32.AND P4, PT, R5, UR14, PT ;  /* 0x0000000e05007c0c */ /* 0x000fe4000bf83070 */
[----:B------:R-:W-:-:S02]  /*ecb0*/  LOP3.LUT R5, R4, 0xffff, RZ, 0xc0, !PT ;  /* 0x0000ffff04057812 */ /* 0x000fc400078ec0ff */
[----:B------:R-:W-:Y:S02]  /*ecc0*/  PRMT R170, R192, 0x5410, R214 ;  /* 0x00005410c0aa7816 */ /* 0x000fe400000000d6 */
[----:B------:R-:W-:Y:S02]  /*ecd0*/  SHF.R.U32.HI R5, RZ, 0x8, R5 ;  /* 0x00000008ff057819 */ /* 0x000fe40000011605 */
[----:B------:R-:W-:Y:S02]  /*ece0*/  LOP3.LUT R15, R15, UR35, R10, 0x96, !PT ;  /* 0x000000230f0f7c12 */ /* 0x000fe4000f8e960a */
[----:B------:R-:W-:Y:S02]  /*ecf0*/  LOP3.LUT R5, R5, 0xffff, RZ, 0xc0, !PT ;  /* 0x0000ffff05057812 */ /* 0x000fe400078ec0ff */
[----:B------:R-:W-:Y:S02]  /*ed00*/  F2FP.F16.F32.PACK_AB R134, R223, R222 ;  /* 0x000000dedf86723e */ /* 0x000fe400000000ff */
[----:B------:R-:W-:-:S02]  /*ed10*/  ISETP.LE.U32.AND P3, PT, R5, UR14, PT ;  /* 0x0000000e05007c0c */ /* 0x000fc4000bf63070 */
[--C-:B------:R-:W-:Y:S02]  /*ed20*/  SHF.R.U32.HI R5, RZ, 0x10, R4.reuse ;  /* 0x00000010ff057819 */ /* 0x100fe40000011604 */
[----:B------:R-:W-:Y:S02]  /*ed30*/  SHF.R.U32.HI R4, RZ, 0x18, R4 ;  /* 0x00000018ff047819 */ /* 0x000fe40000011604 */
[----:B------:R-:W-:Y:S02]  /*ed40*/  LOP3.LUT R5, R5, 0xff, RZ, 0xc0, !PT ;  /* 0x000000ff05057812 */ /* 0x000fe400078ec0ff */
[----:B------:R-:W-:Y:S02]  /*ed50*/  ISETP.LE.U32.AND P0, PT, R4, UR14, PT ;  /* 0x0000000e04007c0c */ /* 0x000fe4000bf03070 */
[----:B------:R-:W-:Y:S02]  /*ed60*/  LOP3.LUT R4, R2, 0xff, RZ, 0xc0, !PT ;  /* 0x000000ff02047812 */ /* 0x000fe400078ec0ff */
[----:B------:R-:W-:-:S02]  /*ed70*/  ISETP.LE.U32.AND P5, PT, R5, UR14, PT ;  /* 0x0000000e05007c0c */ /* 0x000fc4000bfa3070 */
[----:B------:R-:W-:Y:S01]  /*ed80*/  ISETP.LE.U32.AND P2, PT, R4, UR14, PT ;  /* 0x0000000e04007c0c */ /* 0x000fe2000bf43070 */
[----:B------:R1:W3:Y:S01]  /*ed90*/  MUFU.EX2 R5, R231 ;  /* 0x000000e700057308 */ /* 0x0002e20000000800 */
[--C-:B------:R-:W-:Y:S02]  /*eda0*/  SHF.R.U32.HI R4, RZ, 0x10, R2.reuse ;  /* 0x00000010ff047819 */ /* 0x100fe40000011602 */
[----:B------:R-:W-:Y:S02]  /*edb0*/  SHF.R.U32.HI R2, RZ, 0x18, R2 ;  /* 0x00000018ff027819 */ /* 0x000fe40000011602 */
[----:B------:R-:W-:Y:S01]  /*edc0*/  LOP3.LUT R3, R4, 0xff, RZ, 0xc0, !PT ;  /* 0x000000ff04037812 */ /* 0x000fe200078ec0ff */
[----:B------:R-:W-:Y:S01]  /*edd0*/  @!P0 HADD2 R27, -R195.H0_H0, -RZ.H0_H0 ;  /* 0xa00000ffc31b8230 */ /* 0x000fe20000000900 */
[----:B------:R-:W-:Y:S02]  /*ede0*/  ISETP.LE.U32.AND P1, PT, R2, UR14, PT ;  /* 0x0000000e02007c0c */ /* 0x000fe4000bf23070 */
[----:B------:R-:W-:Y:S01]  /*edf0*/  ISETP.LE.U32.AND P6, PT, R3, UR14, PT ;  /* 0x0000000e03007c0c */ /* 0x000fe2000bfc3070 */
[----:B------:R-:W-:-:S04]  /*ee00*/  IMAD.WIDE.U32 R2, R7, -0x2daee0ad, RZ ;  /* 0xd2511f5307027825 */ /* 0x000fc800078e00ff */
[----:B------:R-:W-:Y:S01]  /*ee10*/  @!P5 HADD2 R28, -R208.H0_H0, -RZ.H0_H0 ;  /* 0xa00000ffd01cd230 */ /* 0x000fe20000000900 */
[----:B------:R-:W-:Y:S02]  /*ee20*/  LOP3.LUT R4, R3, UR8, R8, 0x96, !PT ;  /* 0x0000000803047c12 */ /* 0x000fe4000f8e9608 */
[C---:B------:R-:W-:Y:S01]  /*ee30*/  LOP3.LUT R9, R2.reuse, 0xffff, RZ, 0xc0, !PT ;  /* 0x0000ffff02097812 */ /* 0x040fe200078ec0ff */
[----:B-1----:R-:W-:Y:S01]  /*ee40*/  FMUL.FTZ R231, R75, R0 ;  /* 0x000000004be77220 */ /* 0x002fe20000410000 */
[----:B------:R-:W-:Y:S01]  /*ee50*/  LOP3.LUT R7, R2, 0xff, RZ, 0xc0, !PT ;  /* 0x000000ff02077812 */ /* 0x000fe200078ec0ff */
[----:B------:R-:W-:Y:S01]  /*ee60*/  @!P1 HADD2 R33, -R214.H0_H0, -RZ.H0_H0 ;  /* 0xa00000ffd6219230 */ /* 0x000fe20000000900 */
[--C-:B------:R-:W-:Y:S01]  /*ee70*/  SHF.R.U32.HI R8, RZ, 0x10, R2.reuse ;  /* 0x00000010ff087819 */ /* 0x100fe20000011602 */
[----:B------:R-:W-:Y:S01]  /*ee80*/  @!P6 HADD2 R34, -R192.H0_H0, -RZ.H0_H0 ;  /* 0xa00000ffc022e230 */ /* 0x000fe20000000900 */
[----:B------:R-:W-:Y:S01]  /*ee90*/  SHF.R.U32.HI R3, RZ, 0x18, R2 ;  /* 0x00000018ff037819 */ /* 0x000fe20000011602 */
[----:B--2---:R-:W-:Y:S01]  /*eea0*/  FADD.FTZ R2, R30, R132 ;  /* 0x000000841e027221 */ /* 0x004fe20000010000 */
[----:B---3--:R-:W-:Y:S01]  /*eeb0*/  F2FP.F16.F32.PACK_AB R0, R5, R30 ;  /* 0x0000001e0500723e */ /* 0x008fe200000000ff */
[----:B------:R-:W-:Y:S01]  /*eec0*/  IMAD.MOV.U32 R30, RZ, RZ, R106 ;  /* 0x000000ffff1e7224 */ /* 0x000fe200078e006a */
[----:B------:R-:W-:Y:S01]  /*eed0*/  @!P1 PRMT R214, R33, 0x5410, RZ ;  /* 0x0000541021d69816 */ /* 0x000fe200000000ff */
[----:B------:R-:W-:Y:S01]  /*eee0*/  FADD.FTZ R2, R5, R2 ;  /* 0x0000000205027221 */ /* 0x000fe20000010000 */
[C---:B------:R-:W-:Y:S01]  /*eef0*/  PRMT R205, R0.reuse, 0x7610, R205 ;  /* 0x0000761000cd7816 */ /* 0x040fe200000000cd */
[----:B------:R-:W1:Y:S01]  /*ef00*/  MUFU.EX2 R5, R252 ;  /* 0x000000fc00057308 */ /* 0x000e620000000800 */
[----:B------:R-:W-:-:S02]  /*ef10*/  PRMT R207, R0, 0x7632, R207 ;  /* 0x0000763200cf7816 */ /* 0x000fc400000000cf */
[----:B------:R-:W-:Y:S01]  /*ef20*/  SHF.R.U32.HI R0, RZ, 0x8, R6 ;  /* 0x00000008ff007819 */ /* 0x000fe20000011606 */
[----:B------:R-:W-:Y:S01]  /*ef30*/  @!P4 HADD2 R26, -R205.H0_H0, -RZ.H0_H0 ;  /* 0xa00000ffcd1ac230 */ /* 0x000fe20000000900 */
[----:B------:R-:W-:Y:S01]  /*ef40*/  PRMT R212, R205, 0x5410, R207 ;  /* 0x00005410cdd47816 */ /* 0x000fe200000000cf */
[----:B------:R-:W-:Y:S01]  /*ef50*/  @!P3 HADD2 R29, -R207.H0_H0, -RZ.H0_H0 ;  /* 0xa00000ffcf1db230 */ /* 0x000fe20000000900 */
[----:B------:R-:W-:Y:S01]  /*ef60*/  LOP3.LUT R0, R0, 0xffff, RZ, 0xc0, !PT ;  /* 0x0000ffff00007812 */ /* 0x000fe200078ec0ff */
[----:B------:R2:W3:Y:S01]  /*ef70*/  MUFU.EX2 R6, R77 ;  /* 0x0000004d00067308 */ /* 0x0004e20000000800 */
[----:B------:R-:W-:Y:S02]  /*ef80*/  @!P4 PRMT R205, R26, 0x5410, RZ ;  /* 0x000054101acdc816 */ /* 0x000fe400000000ff */
[----:B------:R-:W-:Y:S02]  /*ef90*/  ISETP.LE.U32.AND P4, PT, R0, UR14, PT ;  /* 0x0000000e00007c0c */ /* 0x000fe4000bf83070 */
[----:B------:R-:W-:-:S02]  /*efa0*/  SHF.R.U32.HI R0, RZ, 0x10, R4 ;  /* 0x00000010ff007819 */ /* 0x000fc40000011604 */
[----:B------:R-:W-:Y:S02]  /*efb0*/  @!P3 PRMT R207, R29, 0x5410, RZ ;  /* 0x000054101dcfb816 */ /* 0x000fe400000000ff */
[----:B------:R-:W-:Y:S02]  /*efc0*/  LOP3.LUT R0, R0, 0xff, RZ, 0xc0, !PT ;  /* 0x000000ff00007812 */ /* 0x000fe400078ec0ff */
[----:B------:R-:W-:Y:S02]  /*efd0*/  ISETP.LE.U32.AND P3, PT, R7, UR14, PT ;  /* 0x0000000e07007c0c */ /* 0x000fe4000bf63070 */
[----:B------:R-:W-:Y:S02]  /*efe0*/  @!P6 PRMT R192, R34, 0x5410, RZ ;  /* 0x0000541022c0e816 */ /* 0x000fe400000000ff */
[----:B------:R-:W-:Y:S02]  /*eff0*/  MOV R29, R105 ;  /* 0x00000069001d7202 */ /* 0x000fe40000000f00 */
[----:B--2---:R-:W-:Y:S01]  /*f000*/  MOV R77, R61 ;  /* 0x0000003d004d7202 */ /* 0x004fe20000000f00 */
[----:B------:R-:W-:Y:S01]  /*f010*/  IMAD.MOV.U32 R61, RZ, RZ, R213 ;  /* 0x000000ffff3d7224 */ /* 0x000fe200078e00d5 */
[----:B------:R-:W-:-:S02]  /*f020*/  PRMT R213, R208, 0x5410, R195 ;  /* 0x00005410d0d57816 */ /* 0x000fc400000000c3 */
[----:B------:R-:W-:Y:S01]  /*f030*/  @!P0 PRMT R195, R27, 0x5410, RZ ;  /* 0x000054101bc38816 */ /* 0x000fe200000000ff */
[----:B------:R2:W-:Y:S01]  /*f040*/  MUFU.EX2 R7, R61 ;  /* 0x0000003d00077308 */ /* 0x0005e20000000800 */
[----:B------:R-:W-:Y:S01]  /*f050*/  ISETP.LE.U32.AND P0, PT, R3, UR14, PT ;  /* 0x0000000e03007c0c */ /* 0x000fe2000bf03070 */
[----:B-1----:R-:W-:Y:S01]  /*f060*/  FADD.FTZ R3, R5, R2 ;  /* 0x0000000205037221 */ /* 0x002fe20000010000 */
[----:B---3--:R-:W-:Y:S02]  /*f070*/  F2FP.F16.F32.PACK_AB R2, R6, R5 ;  /* 0x000000050602723e */ /* 0x008fe400000000ff */
[----:B------:R-:W-:Y:S01]  /*f080*/  @!P5 PRMT R208, R28, 0x5410, RZ ;  /* 0x000054101cd0d816 */ /* 0x000fe200000000ff */
[----:B------:R-:W-:Y:S01]  /*f090*/  FADD.FTZ R3, R6, R3 ;  /* 0x0000000306037221 */ /* 0x000fe20000010000 */
[C---:B------:R-:W-:Y:S01]  /*f0a0*/  PRMT R252, R2.reuse, 0x7610, R252 ;  /* 0x0000761002fc7816 */ /* 0x040fe200000000fc */
[----:B------:R1:W-:Y:S01]  /*f0b0*/  MUFU.EX2 R6, R77 ;  /* 0x0000004d00067308 */ /* 0x0003e20000000800 */
[----:B------:R-:W-:-:S02]  /*f0c0*/  PRMT R215, R2, 0x7632, R215 ;  /* 0x0000763202d77816 */ /* 0x000fc400000000d7 */
[----:B------:R-:W-:Y:S01]  /*f0d0*/  ISETP.LE.U32.AND P5, PT, R0, UR14, PT ;  /* 0x0000000e00007c0c */ /* 0x000fe2000bfa3070 */
[----:B------:R-:W-:Y:S01]  /*f0e0*/  @!P2 HADD2 R32, -R252.H0_H0, -RZ.H0_H0 ;  /* 0xa00000fffc20a230 */ /* 0x000fe20000000900 */
[----:B------:R-:W-:Y:S01]  /*f0f0*/  LOP3.LUT R0, R4, 0xff, RZ, 0xc0, !PT ;  /* 0x000000ff04007812 */ /* 0x000fe200078ec0ff */
[----:B------:R-:W-:Y:S01]  /*f100*/  @!P4 HADD2 R31, -R215.H0_H0, -RZ.H0_H0 ;  /* 0xa00000ffd71fc230 */ /* 0x000fe20000000900 */
[----:B------:R-:W-:Y:S01]  /*f110*/  PRMT R26, R252, 0x5410, R215 ;  /* 0x00005410fc1a7816 */ /* 0x000fe200000000d7 */
[----:B------:R-:W3:Y:S01]  /*f120*/  MUFU.EX2 R2, R88 ;  /* 0x0000005800027308 */ /* 0x000ee20000000800 */
[----:B------:R-:W-:Y:S01]  /*f130*/  @!P2 PRMT R252, R32, 0x5410, RZ ;  /* 0x0000541020fca816 */ /* 0x000fe200000000ff */
[----:B--2---:R-:W-:Y:S01]  /*f140*/  IMAD.MOV.U32 R61, RZ, RZ, R194 ;  /* 0x000000ffff3d7224 */ /* 0x004fe200078e00c2 */
[----:B------:R-:W-:Y:S01]  /*f150*/  ISETP.LE.U32.AND P2, PT, R0, UR14, PT ;  /* 0x0000000e00007c0c */ /* 0x000fe2000bf43070 */
[----:B------:R-:W-:Y:S01]  /*f160*/  @!P0 HADD2 R36, -R134.H1_H1, -RZ.H0_H0 ;  /* 0xa00000ff86248230 */ /* 0x000fe20000000d00 */
[----:B------:R-:W-:-:S02]  /*f170*/  SHF.R.U32.HI R0, RZ, 0x18, R4 ;  /* 0x00000018ff007819 */ /* 0x000fc40000011604 */
[----:B------:R-:W-:Y:S01]  /*f180*/  @!P4 PRMT R215, R31, 0x5410, RZ ;  /* 0x000054101fd7c816 */ /* 0x000fe200000000ff */
[----:B------:R2:W-:Y:S01]  /*f190*/  MUFU.EX2 R5, R56 ;  /* 0x0000003800057308 */ /* 0x0005e20000000800 */
[----:B------:R-:W-:Y:S01]  /*f1a0*/  ISETP.LE.U32.AND P4, PT, R0, UR14, PT ;  /* 0x0000000e00007c0c */ /* 0x000fe2000bf83070 */
[----:B-1----:R-:W-:Y:S01]  /*f1b0*/  IMAD.MOV.U32 R77, RZ, RZ, R193 ;  /* 0x000000ffff4d7224 */ /* 0x002fe200078e00c1 */
[----:B------:R-:W-:Y:S01]  /*f1c0*/  LOP3.LUT R0, R8, 0xff, RZ, 0xc0, !PT ;  /* 0x000000ff08007812 */ /* 0x000fe200078ec0ff */
[----:B------:R-:W-:Y:S01]  /*f1d0*/  IMAD.MOV.U32 R31, RZ, RZ, R107 ;  /* 0x000000ffff1f7224 */ /* 0x000fe200078e006b */
[----:B------:R-:W-:Y:S02]  /*f1e0*/  MOV R28, R104 ;  /* 0x00000068001c7202 */ /* 0x000fe40000000f00 */
[----:B------:R-:W-:Y:S01]  /*f1f0*/  ISETP.LE.U32.AND P1, PT, R0, UR14, PT ;  /* 0x0000000e00007c0c */ /* 0x000fe2000bf23070 */
[----:B------:R1:W-:Y:S01]  /*f200*/  MUFU.EX2 R27, R190 ;  /* 0x000000be001b7308 */ /* 0x0003e20000000800 */
[----:B------:R-:W-:Y:S01]  /*f210*/  LOP3.LUT R0, R4, 0xffff, RZ, 0xc0, !PT ;  /* 0x0000ffff04007812 */ /* 0x000fe200078ec0ff */
[----:B---3--:R-:W-:Y:S01]  /*f220*/  FADD.FTZ R3, R2, R3 ;  /* 0x0000000302037221 */ /* 0x008fe20000010000 */
[----:B------:R-:W-:-:S02]  /*f230*/  F2FP.F16.F32.PACK_AB R2, R6, R2 ;  /* 0x000000020602723e */ /* 0x000fc400000000ff */
[----:B------:R-:W-:Y:S01]  /*f240*/  SHF.R.U32.HI R0, RZ, 0x8, R0 ;  /* 0x00000008ff007819 */ /* 0x000fe20000011600 */
[----:B------:R-:W-:Y:S01]  /*f250*/  FADD.FTZ R3, R6, R3 ;  /* 0x0000000306037221 */ /* 0x000fe20000010000 */
[----:B------:R-:W-:Y:S01]  /*f260*/  PRMT R191, R2, 0x7610, R191 ;  /* 0x0000761002bf7816 */ /* 0x000fe200000000bf */
[----:B------:R-:W3:Y:S01]  /*f270*/  MUFU.EX2 R4, R60 ;  /* 0x0000003c00047308 */ /* 0x000ee20000000800 */
[----:B------:R-:W-:Y:S01]  /*f280*/  LOP3.LUT R0, R0, 0xffff, RZ, 0xc0, !PT ;  /* 0x0000ffff00007812 */ /* 0x000fe200078ec0ff */
[----:B--2---:R-:W-:Y:S01]  /*f290*/  IMAD.MOV.U32 R56, RZ, RZ, R221 ;  /* 0x000000ffff387224 */ /* 0x004fe200078e00dd */
[----:B------:R-:W-:Y:S01]  /*f2a0*/  PRMT R179, R2, 0x7632, R179 ;  /* 0x0000763202b37816 */ /* 0x000fe200000000b3 */
[----:B------:R-:W-:Y:S01]  /*f2b0*/  @!P2 HADD2 R35, -R191.H0_H0, -RZ.H0_H0 ;  /* 0xa00000ffbf23a230 */ /* 0x000fe20000000900 */
[----:B------:R-:W-:Y:S01]  /*f2c0*/  ISETP.LE.U32.AND P6, PT, R0, UR14, PT ;  /* 0x0000000e00007c0c */ /* 0x000fe2000bfc3070 */
[----:B------:R-:W-:Y:S01]  /*f2d0*/  FADD.FTZ R221, R7, R3 ;  /* 0x0000000307dd7221 */ /* 0x000fe20000010000 */
[----:B------:R-:W-:Y:S01]  /*f2e0*/  SHF.R.U32.HI R0, RZ, 0x8, R9 ;  /* 0x00000008ff007819 */ /* 0x000fe20000011609 */
[----:B------:R-:W-:Y:S01]  /*f2f0*/  @!P1 HADD2 R38, -R134.H0_H0, -RZ.H0_H0 ;  /* 0xa00000ff86269230 */ /* 0x000fe20000000900 */
[----:B-1----:R-:W-:-:S02]  /*f300*/  PRMT R190, R191, 0x5410, R179 ;  /* 0x00005410bfbe7816 */ /* 0x002fc400000000b3 */
[----:B------:R-:W-:Y:S02]  /*f310*/  LOP3.LUT R0, R0, 0xffff, RZ, 0xc0, !PT ;  /* 0x0000ffff00007812 */ /* 0x000fe400078ec0ff */
[----:B------:R-:W-:Y:S02]  /*f320*/  @!P2 PRMT R191, R35, 0x5410, RZ ;  /* 0x0000541023bfa816 */ /* 0x000fe400000000ff */
[----:B------:R-:W-:Y:S01]  /*f330*/  ISETP.LE.U32.AND P2, PT, R0, UR14, PT ;  /* 0x0000000e00007c0c */ /* 0x000fe2000bf43070 */
[----:B---3--:R-:W-:Y:S01]  /*f340*/  FADD.FTZ R2, R4, R135 ;  /* 0x0000008704027221 */ /* 0x008fe20000010000 */
[----:B------:R-:W-:Y:S01]  /*f350*/  MOV R60, R209 ;  /* 0x000000d1003c7202 */ /* 0x000fe20000000f00 */
[----:B------:R-:W-:Y:S01]  /*f360*/  @!P6 HADD2 R41, -R179.H0_H0, -RZ.H0_H0 ;  /* 0xa00000ffb329e230 */ /* 0x000fe20000000900 */
[C---:B------:R-:W-:Y:S01]  /*f370*/  F2FP.F16.F32.PACK_AB R0, R5.reuse, R4 ;  /* 0x000000040500723e */ /* 0x040fe200000000ff */
[----:B------:R-:W-:Y:S01]  /*f380*/  FADD.FTZ R209, R5, R2 ;  /* 0x0000000205d17221 */ /* 0x000fe20000010000 */
[----:B------:R-:W-:Y:S01]  /*f390*/  IMAD R2, R13, -0x2daee0ad, RZ ;  /* 0xd2511f530d027824 */ /* 0x000fe200078e02ff */
[----:B------:R-:W-:Y:S01]  /*f3a0*/  MOV R4, UR20 ;  /* 0x0000001400047c02 */ /* 0x000fe20008000f00 */
[----:B------:R-:W-:Y:S01]  /*f3b0*/  IMAD.WIDE.U32 R12, R11, -0x2daee0ad, RZ ;  /* 0xd2511f530b0c7825 */ /* 0x000fe200078e00ff */
[----:B------:R-:W-:-:S02]  /*f3c0*/  PRMT R178, R0, 0x7610, R178 ;  /* 0x0000761000b27816 */ /* 0x000fc400000000b2 */
[----:B------:R-:W-:Y:S01]  /*f3d0*/  PRMT R177, R0, 0x7632, R177 ;  /* 0x0000763200b17816 */ /* 0x000fe200000000b1 */
[----:B------:R-:W-:Y:S01]  /*f3e0*/  IMAD.WIDE R132, R4, 0x2, R24 ;  /* 0x0000000204847825 */ /* 0x000fe200078e0218 */
[----:B------:R-:W-:-:S03]  /*f3f0*/  LOP3.LUT R2, R13, UR7, R2, 0x96, !PT ;  /* 0x000000070d027c12 */ /* 0x000fc6000f8e9602 */
[----:B------:R-:W-:Y:S01]  /*f400*/  @!P5 HADD2 R39, -R178.H0_H0, -RZ.H0_H0 ;  /* 0xa00000ffb227d230 */ /* 0x000fe20000000900 */
[----:B------:R-:W-:Y:S01]  /*f410*/  F2FP.F16.F32.PACK_AB R0, R27, R7 ;  /* 0x000000071b00723e */ /* 0x000fe200000000ff */
[----:B------:R-:W-:Y:S01]  /*f420*/  @!P4 HADD2 R37, -R177.H0_H0, -RZ.H0_H0 ;  /* 0xa00000ffb125c230 */ /* 0x000fe20000000900 */
[----:B------:R-:W-:Y:S01]  /*f430*/  STG.E.U16 desc[UR28][R132.64+-0x80], R18 ;  /* 0xffff801284007986 */ /* 0x000fe2000c10151c */
[----:B------:R-:W-:Y:S01]  /*f440*/  IMAD.WIDE.U32 R2, R2, -0x326172a9, RZ ;  /* 0xcd9e8d5702027825 */ /* 0x000fe200078e00ff */
[C---:B------:R-:W-:Y:S02]  /*f450*/  PRMT R176, R0.reuse, 0x7610, R176 ;  /* 0x0000761000b07816 */ /* 0x040fe400000000b0 */
[----:B------:R-:W-:Y:S01]  /*f460*/  PRMT R135, R0, 0x7632, R135 ;  /* 0x0000763200877816 */ /* 0x000fe20000000087 */
[----:B------:R-:W-:Y:S01]  /*f470*/  STG.E.U16 desc[UR28][R132.64+-0x7e], R19 ;  /* 0xffff821384007986 */ /* 0x000fe2000c10151c */
[----:B------:R-:W-:Y:S01]  /*f480*/  LOP3.LUT R0, R3, UR6, R14, 0x96, !PT ;  /* 0x0000000603007c12 */ /* 0x000fe2000f8e960e */
[----:B------:R-:W-:Y:S01]  /*f490*/  @!P3 HADD2 R42, -R176.H0_H0, -RZ.H0_H0 ;  /* 0xa00000ffb02ab230 */ /* 0x000fe20000000900 */
[----:B------:R-:W-:Y:S01]  /*f4a0*/  LOP3.LUT R3, R2, 0xffff, RZ, 0xc0, !PT ;  /* 0x0000ffff02037812 */ /* 0x000fe200078ec0ff */
[----:B------:R-:W-:Y:S01]  /*f4b0*/  @!P2 HADD2 R40, -R135.H0_H0, -RZ.H0_H0 ;  /* 0xa00000ff8728a230 */ /* 0x000fe20000000900 */
[----:B------:R-:W-:-:S02]  /*f4c0*/  LOP3.LUT R4, R0, 0xffff, RZ, 0xc0, !PT ;  /* 0x0000ffff00047812 */ /* 0x000fc400078ec0ff */
[----:B------:R-:W-:Y:S02]  /*f4d0*/  PRMT R194, R176, 0x5410, R135 ;  /* 0x00005410b0c27816 */ /* 0x000fe40000000087 */
[----:B------:R-:W-:Y:S02]  /*f4e0*/  SHF.R.U32.HI R5, RZ, 0x8, R4 ;  /* 0x00000008ff057819 */ /* 0x000fe40000011604 */
[----:B------:R-:W-:Y:S02]  /*f4f0*/  LOP3.LUT R4, R0, 0xff, RZ, 0xc0, !PT ;  /* 0x000000ff00047812 */ /* 0x000fe400078ec0ff */
[----:B------:R-:W-:Y:S02]  /*f500*/  @!P6 PRMT R179, R41, 0x5410, RZ ;  /* 0x0000541029b3e816 */ /* 0x000fe400000000ff */
[----:B------:R-:W-:Y:S02]  /*f510*/  PRMT R7, R4, 0x5410, R5 ;  /* 0x0000541004077816 */ /* 0x000fe40000000005 */
[----:B------:R-:W-:-:S02]  /*f520*/  SHF.R.U32.HI R5, RZ, 0x10, R0 ;  /* 0x00000010ff057819 */ /* 0x000fc40000011600 */
[----:B------:R-:W-:Y:S02]  /*f530*/  SHF.R.U32.HI R4, RZ, 0x18, R0 ;  /* 0x00000018ff047819 */ /* 0x000fe40000011600 */
[----:B------:R-:W-:Y:S01]  /*f540*/  LOP3.LUT R0, R5, 0xff, RZ, 0xc0, !PT ;  /* 0x000000ff05007812 */ /* 0x000fe200078ec0ff */
[----:B------:R-:W-:Y:S01]  /*f550*/  IMAD.MOV.U32 R5, RZ, RZ, 0x7054 ;  /* 0x00007054ff057424 */ /* 0x000fe200078e00ff */
[----:B------:R-:W-:Y:S02]  /*f560*/  @!P3 PRMT R176, R42, 0x5410, RZ ;  /* 0x000054102ab0b816 */ /* 0x000fe400000000ff */
[----:B------:R-:W-:Y:S01]  /*f570*/  PRMT R8, R0, 0x5410, R4 ;  /* 0x0000541000087816 */ /* 0x000fe20000000004 */
[----:B------:R-:W-:Y:S01]  /*f580*/  IMAD.U32 R0, RZ, RZ, UR14 ;  /* 0x0000000eff007e24 */ /* 0x000fe2000f8e00ff */
[----:B------:R-:W-:Y:S02]  /*f590*/  SHF.R.U32.HI R4, RZ, 0x8, R3 ;  /* 0x00000008ff047819 */ /* 0x000fe40000011603 */
[----:B------:R-:W-:-:S02]  /*f5a0*/  LOP3.LUT R3, R2, 0xff, RZ, 0xc0, !PT ;  /* 0x000000ff02037812 */ /* 0x000fc400078ec0ff */
[----:B------:R-:W-:Y:S02]  /*f5b0*/  PRMT R0, R0, R5, UR14 ;  /* 0x0000000e00007e16 */ /* 0x000fe40008000005 */
[----:B------:R-:W-:Y:S02]  /*f5c0*/  PRMT R6, R3, 0x5410, R4 ;  /* 0x0000541003067816 */ /* 0x000fe40000000004 */
[--C-:B------:R-:W-:Y:S02]  /*f5d0*/  SHF.R.U32.HI R5, RZ, 0x10, R2.reuse ;  /* 0x00000010ff057819 */ /* 0x100fe40000011602 */
[--C-:B------:R-:W-:Y:S02]  /*f5e0*/  HSET2.LE.AND R3, R7, R0.reuse, PT ;  /* 0x0000000007037233 */ /* 0x100fe40003803000 */
[----:B------:R-:W-:Y:S02]  /*f5f0*/  SHF.R.U32.HI R7, RZ, 0x18, R2 ;  /* 0x00000018ff077819 */ /* 0x000fe40000011602 */
[----:B------:R-:W-:-:S02]  /*f600*/  HSET2.LE.AND R2, R8, R0, PT ;  /* 0x0000000008027233 */ /* 0x000fc40003803000 */
[----:B------:R-:W1:Y:S01]  /*f610*/  LDSM.16.MT88.4 R8, [R185+0x10000] ;  /* 0x01000000b908783b */ /* 0x000e620000004200 */
[----:B------:R-:W-:Y:S02]  /*f620*/  LOP3.LUT R5, R5, 0xff, RZ, 0xc0, !PT ;  /* 0x000000ff05057812 */ /* 0x000fe400078ec0ff */
[----:B------:R-:W-:Y:S02]  /*f630*/  LOP3.LUT R4, R3, R77, RZ, 0xc0, !PT ;  /* 0x0000004d03047212 */ /* 0x000fe400078ec0ff */
[----:B------:R-:W-:Y:S02]  /*f640*/  PRMT R7, R5, 0x5410, R7 ;  /* 0x0000541005077816 */ /* 0x000fe40000000007 */
[----:B------:R-:W-:Y:S02]  /*f650*/  LOP3.LUT R5, R2, R60, RZ, 0xc0, !PT ;  /* 0x0000003c02057212 */ /* 0x000fe400078ec0ff */
[--C-:B------:R-:W-:Y:S02]  /*f660*/  HSET2.LE.AND R3, R6, R0.reuse, PT ;  /* 0x0000000006037233 */ /* 0x100fe40003803000 */
[----:B------:R-:W-:-:S02]  /*f670*/  HSET2.LE.AND R2, R7, R0, PT ;  /* 0x0000000007027233 */ /* 0x000fc40003803000 */
[----:B------:R-:W-:Y:S02]  /*f680*/  MOV R77, R61 ;  /* 0x0000003d004d7202 */ /* 0x000fe40000000f00 */
[----:B------:R-:W-:Y:S01]  /*f690*/  LOP3.LUT R6, R3, R169, RZ, 0xc0, !PT ;  /* 0x000000a903067212 */ /* 0x000fe200078ec0ff */
[----:B------:R-:W-:Y:S01]  /*f6a0*/  IMAD.MOV.U32 R3, RZ, RZ, R56 ;  /* 0x000000ffff037224 */ /* 0x000fe200078e0038 */
[----:B------:R-:W-:Y:S01]  /*f6b0*/  LOP3.LUT R7, R2, R171, RZ, 0xc0, !PT ;  /* 0x000000ab02077212 */ /* 0x000fe200078ec0ff */
[----:B------:R-:W-:Y:S01]  /*f6c0*/  IMAD.MOV.U32 R14, RZ, RZ, R77 ;  /* 0x000000ffff0e7224 */ /* 0x000fe200078e004d */
[----:B------:R-:W-:Y:S01]  /*f6d0*/  @!P2 PRMT R135, R40, 0x5410, RZ ;  /* 0x000054102887a816 */ /* 0x000fe200000000ff */
[----:B------:R-:W-:Y:S01]  /*f6e0*/  IMAD.MOV.U32 R2, RZ, RZ, R130 ;  /* 0x000000ffff027224 */ /* 0x000fe200078e0082 */
[----:B------:R-:W-:Y:S01]  /*f6f0*/  PRMT R193, R178, 0x5410, R177 ;  /* 0x00005410b2c17816 */ /* 0x000fe200000000b1 */
[----:B------:R-:W-:Y:S01]  /*f700*/  IMAD.MOV.U32 R171, RZ, RZ, R131 ;  /* 0x000000ffffab7224 */ /* 0x000fe200078e0083 */
[----:B------:R-:W-:Y:S01]  /*f710*/  MOV R131, R72 ;  /* 0x0000004800837202 */ /* 0x000fe20000000f00 */
[----:B------:R-:W-:Y:S01]  /*f720*/  IMAD.MOV.U32 R130, RZ, RZ, R73 ;  /* 0x000000ffff827224 */ /* 0x000fe200078e0049 */
[----:B------:R-:W-:-:S02]  /*f730*/  @P1 PRMT R198, R134, 0x7610, R198 ;  /* 0x0000761086c61816 */ /* 0x000fc400000000c6 */
[----:B------:R-:W-:Y:S02]  /*f740*/  @P0 PRMT R196, R134, 0x7632, R196 ;  /* 0x0000763286c40816 */ /* 0x000fe400000000c4 */
[----:B------:R-:W-:Y:S02]  /*f750*/  @!P5 PRMT R178, R39, 0x5410, RZ ;  /* 0x0000541027b2d816 */ /* 0x000fe400000000ff */
[----:B------:R-:W-:Y:S02]  /*f760*/  @!P4 PRMT R177, R37, 0x5410, RZ ;  /* 0x0000541025b1c816 */ /* 0x000fe400000000ff */
[----:B------:R-:W-:Y:S02]  /*f770*/  @!P1 PRMT R198, R38, 0x5410, RZ ;  /* 0x0000541026c69816 */ /* 0x000fe400000000ff */
[----:B------:R-:W-:Y:S01]  /*f780*/  @!P0 PRMT R196, R36, 0x5410, RZ ;  /* 0x0000541024c48816 */ /* 0x000fe200000000ff */
[C---:B-1----:R-:W-:Y:S06]  /*f790*/  HMMA.16816.F32 R60, R4.reuse, R8, R164 ;  /* 0x00000008043c723c */ /* 0x042fec00000018a4 */
[----:B------:R-:W-:Y:S01]  /*f7a0*/  HMMA.16816.F32 R16, R4, R10, R160 ;  /* 0x0000000a0410723c */ /* 0x000fe200000018a0 */
[----:B------:R-:W1:Y:S01]  /*f7b0*/  LDSM.16.MT88.4 R8, [R186+0x10000] ;  /* 0x01000000ba08783b */ /* 0x000e620000004200 */
[----:B------:R-:W-:Y:S01]  /*f7c0*/  MOV R167, R129 ;  /* 0x0000008100a77202 */ /* 0x000fe20000000f00 */
[----:B------:R-:W-:Y:S01]  /*f7d0*/  IMAD.MOV.U32 R129, RZ, RZ, R76 ;  /* 0x000000ffff817224 */ /* 0x000fe200078e004c */
[----:B------:R-:W-:Y:S01]  /*f7e0*/  MOV R165, R123 ;  /* 0x0000007b00a57202 */ /* 0x000fe20000000f00 */
[----:B------:R-:W-:-:S02]  /*f7f0*/  IMAD.MOV.U32 R166, RZ, RZ, R128 ;  /* 0x000000ffffa67224 */ /* 0x000fc400078e0080 */
[----:B------:R-:W-:Y:S01]  /*f800*/  MOV R160, R126 ;  /* 0x0000007e00a07202 */ /* 0x000fe20000000f00 */
[----:B------:R-:W-:Y:S02]  /*f810*/  IMAD.MOV.U32 R161, RZ, RZ, R127 ;  /* 0x000000ffffa17224 */ /* 0x000fe400078e007f */
[----:B------:R-:W-:Y:S02]  /*f820*/  IMAD.MOV.U32 R128, RZ, RZ, R57 ;  /* 0x000000ffff807224 */ /* 0x000fe400078e0039 */
[----:B------:R-:W-:Y:S02]  /*f830*/  IMAD.MOV.U32 R164, RZ, RZ, R122 ;  /* 0x000000ffffa47224 */ /* 0x000fe400078e007a */
[----:B------:R-:W-:Y:S02]  /*f840*/  IMAD.MOV.U32 R163, RZ, RZ, R121 ;  /* 0x000000ffffa37224 */ /* 0x000fe400078e0079 */
[----:B------:R-:W-:Y:S01]  /*f850*/  IMAD.MOV.U32 R162, RZ, RZ, R120 ;  /* 0x000000ffffa27224 */ /* 0x000fe200078e0078 */
        /* <DEDUP_REMOVED lines=9> */
[----:B------:R-:W-:Y:S01]  /*f8f0*/  MOV R152, R114 ;  /* 0x0000007200987202 */ /* 0x000fe20000000f00 */
        /* <DEDUP_REMOVED lines=11> */
[----:B------:R-:W-:Y:S02]  /*f9b0*/  IMAD.MOV.U32 R145, RZ, RZ, R101 ;  /* 0x000000ffff917224 */ /* 0x000fe400078e0065 */
[----:B------:R-:W-:Y:S02]  /*f9c0*/  IMAD.MOV.U32 R147, RZ, RZ, R103 ;  /* 0x000000ffff937224 */ /* 0x000fe400078e0067 */
[----:B------:R-:W-:Y:S01]  /*f9d0*/  IMAD.MOV.U32 R152, RZ, RZ, R156 ;  /* 0x000000ffff987224 */ /* 0x000fe200078e009c */
[----:B------:R-:W-:Y:S01]  /*f9e0*/  MOV R156, R160 ;  /* 0x000000a0009c7202 */ /* 0x000fe20000000f00 */
[----:B------:R-:W-:-:S02]  /*f9f0*/  IMAD.MOV.U32 R157, RZ, RZ, R161 ;  /* 0x000000ffff9d7224 */ /* 0x000fc400078e00a1 */
[----:B------:R-:W-:Y:S02]  /*fa00*/  IMAD.MOV.U32 R160, RZ, RZ, R164 ;  /* 0x000000ffffa07224 */ /* 0x000fe400078e00a4 */
[----:B------:R-:W-:Y:S01]  /*fa10*/  IMAD.MOV.U32 R161, RZ, RZ, R165 ;  /* 0x000000ffffa17224 */ /* 0x000fe200078e00a5 */
[----:B------:R-:W-:Y:S01]  /*fa20*/  MOV R165, R171 ;  /* 0x000000ab00a57202 */ /* 0x000fe20000000f00 */
[----:B------:R-:W-:Y:S01]  /*fa30*/  IMAD.MOV.U32 R164, RZ, RZ, R2 ;  /* 0x000000ffffa47224 */ /* 0x000fe200078e0002 */
        /* <DEDUP_REMOVED lines=27> */
[----:B-1----:R-:W-:Y:S07]  /*fbf0*/  HMMA.16816.F32 R44, R4, R8, R144 ;  /* 0x00000008042c723c */ /* 0x002fee0000001890 */
[----:B------:R-:W-:Y:S01]  /*fc00*/  IMAD.MOV.U32 R146, RZ, RZ, R150 ;  /* 0x000000ffff927224 */ /* 0x000fe200078e0096 */
[----:B------:R-:W-:Y:S01]  /*fc10*/  MOV R150, R154 ;  /* 0x0000009a00967202 */ /* 0x000fe20000000f00 */
[----:B------:R-:W-:Y:S01]  /*fc20*/  IMAD.MOV.U32 R154, RZ, RZ, R158 ;  /* 0x000000ffff9a7224 */ /* 0x000fe200078e009e */
[----:B------:R-:W-:Y:S01]  /*fc30*/  MOV R147, R151 ;  /* 0x0000009700937202 */ /* 0x000fe20000000f00 */
[----:B------:R-:W-:Y:S01]  /*fc40*/  IMAD.MOV.U32 R158, RZ, RZ, R162 ;  /* 0x000000ffff9e7224 */ /* 0x000fe200078e00a2 */
[----:B------:R-:W-:Y:S01]  /*fc50*/  MOV R162, R166 ;  /* 0x000000a600a27202 */ /* 0x000fe20000000f00 */
[----:B------:R-:W-:Y:S01]  /*fc60*/  IMAD.MOV.U32 R151, RZ, RZ, R155 ;  /* 0x000000ffff977224 */ /* 0x000fe200078e009b */
[----:B------:R-:W2:Y:S01]  /*fc70*/  LDL.LU R166, [R1+0x68] ;  /* 0x0000680001a67983 */ /* 0x000ea20000300800 */
[----:B------:R-:W-:Y:S01]  /*fc80*/  IMAD.MOV.U32 R155, RZ, RZ, R159 ;  /* 0x000000ffff9b7224 */ /* 0x000fe200078e009f */
[----:B------:R-:W-:Y:S01]  /*fc90*/  MOV R159, R163 ;  /* 0x000000a3009f7202 */ /* 0x000fe20000000f00 */
[----:B------:R-:W-:-:S02]  /*fca0*/  IMAD.MOV.U32 R163, RZ, RZ, R167 ;  /* 0x000000ffffa37224 */ /* 0x000fc400078e00a7 */
[----:B------:R-:W-:Y:S02]  /*fcb0*/  IMAD.MOV.U32 R142, RZ, RZ, R146 ;  /* 0x000000ffff8e7224 */ /* 0x000fe400078e0092 */
[----:B------:R-:W-:Y:S02]  /*fcc0*/  IMAD.MOV.U32 R167, RZ, RZ, R199 ;  /* 0x000000ffffa77224 */ /* 0x000fe400078e00c7 */
[----:B------:R-:W-:Y:S01]  /*fcd0*/  IMAD.MOV.U32 R146, RZ, RZ, R150 ;  /* 0x000000ffff927224 */ /* 0x000fe200078e0096 */
[----:B------:R-:W3:Y:S01]  /*fce0*/  LDL.LU R199, [R1+0x164] ;  /* 0x0001640001c77983 */ /* 0x000ee20000300800 */
[----:B------:R-:W-:Y:S01]  /*fcf0*/  IMAD.MOV.U32 R2, RZ, RZ, R220 ;  /* 0x000000ffff027224 */ /* 0x000fe200078e00dc */
[----:B------:R-:W-:Y:S01]  /*fd00*/  MOV R171, R200 ;  /* 0x000000c800ab7202 */ /* 0x000fe20000000f00 */
[----:B------:R-:W-:Y:S01]  /*fd10*/  IMAD.MOV.U32 R150, RZ, RZ, R158 ;  /* 0x000000ffff967224 */ /* 0x000fe200078e009e */
[----:B------:R-:W4:Y:S01]  /*fd20*/  LDL.LU R220, [R1+0x160] ;  /* 0x0001600001dc7983 */ /* 0x000f220000300800 */
[----:B------:R-:W-:-:S03]  /*fd30*/  IMAD.MOV.U32 R158, RZ, RZ, R162 ;  /* 0x000000ffff9e7224 */ /* 0x000fc600078e00a2 */
[----:B------:R-:W4:Y:S01]  /*fd40*/  LDL.LU R200, [R1+0x15c] ;  /* 0x00015c0001c87983 */ /* 0x000f220000300800 */
[----:B------:R-:W-:Y:S03]  /*fd50*/  HMMA.16816.F32 R28, R4, R10, R28 ;  /* 0x0000000a041c723c */ /* 0x000fe6000000181c */
[----:B------:R-:W1:Y:S01]  /*fd60*/  LDSM.16.MT88.4 R8, [R186+0x16000] ;  /* 0x01600000ba08783b */ /* 0x000e620000004200 */
[----:B------:R-:W-:Y:S01]  /*fd70*/  IMAD.MOV.U32 R143, RZ, RZ, R147 ;  /* 0x000000ffff8f7224 */ /* 0x000fe200078e0093 */
[----:B------:R-:W-:Y:S01]  /*fd80*/  MOV R144, R148 ;  /* 0x0000009400907202 */ /* 0x000fe20000000f00 */
[----:B------:R-:W-:Y:S02]  /*fd90*/  IMAD.MOV.U32 R145, RZ, RZ, R149 ;  /* 0x000000ffff917224 */ /* 0x000fe400078e0095 */
[----:B------:R-:W-:Y:S01]  /*fda0*/  IMAD.MOV.U32 R136, RZ, RZ, R142 ;  /* 0x000000ffff887224 */ /* 0x000fe200078e008e */
[----:B------:R-:W-:Y:S01]  /*fdb0*/  MOV R138, R144 ;  /* 0x00000090008a7202 */ /* 0x000fe20000000f00 */
[----:B------:R-:W-:-:S02]  /*fdc0*/  IMAD.MOV.U32 R137, RZ, RZ, R143 ;  /* 0x000000ffff897224 */ /* 0x000fc400078e008f */
[----:B------:R-:W-:Y:S01]  /*fdd0*/  IMAD.MOV.U32 R139, RZ, RZ, R145 ;  /* 0x000000ffff8b7224 */ /* 0x000fe200078e0091 */
[----:B------:R-:W-:Y:S01]  /*fde0*/  MOV R147, R151 ;  /* 0x0000009700937202 */ /* 0x000fe20000000f00 */
[----:B------:R-:W-:Y:S01]  /*fdf0*/  IMAD.MOV.U32 R149, RZ, RZ, R153 ;  /* 0x000000ffff957224 */ /* 0x000fe200078e0099 */
[----:B--2---:R-:W-:Y:S02]  /*fe00*/  MOV R162, R166 ;  /* 0x000000a600a27202 */ /* 0x004fe40000000f00 */
[----:B------:R-:W2:Y:S01]  /*fe10*/  LDL.LU R166, [R1+0x78] ;  /* 0x0000780001a67983 */ /* 0x000ea20000300800 */
[C---:B-1----:R-:W-:Y:S06]  /*fe20*/  HMMA.16816.F32 R128, R4.reuse, R8, R128 ;  /* 0x000000080480723c */ /* 0x042fec0000001880 */
[----:B------:R-:W-:Y:S01]  /*fe30*/  HMMA.16816.F32 R136, R4, R10, R136 ;  /* 0x0000000a0488723c */ /* 0x000fe20000001888 */
        /* <DEDUP_REMOVED lines=23> */
[----:B------:R-:W-:-:S03]  /*ffb0*/  IMAD.MOV.U32 R160, RZ, RZ, R164 ;  /* 0x000000ffffa07224 */ /* 0x000fc600078e00a4 */
[C---:B-1----:R-:W-:Y:S06]  /*ffc0*/  HMMA.16816.F32 R140, R4.reuse, R8, R140 ;  /* 0x00000008048c723c */ /* 0x042fec000000188c */
[----:B------:R-:W-:Y:S01]  /*ffd0*/  HMMA.16816.F32 R148, R4, R10, R148 ;  /* 0x0000000a0494723c */ /* 0x000fe20000001894 */
[----:B------:R-:W1:Y:S01]  /*ffe0*/  LDSM.16.MT88.4 R8, [R187+0x16000] ;  /* 0x01600000bb08783b */ /* 0x000e620000004200 */
        /* <DEDUP_REMOVED lines=13> */
[----:B------:R1:W5:Y:S01]  /*100c0*/  LDL.LU R223, [R1+0x158] ;  /* 0x0001580001df7983 */ /* 0x0003620000300800 */
[----:B------:R-:W-:-:S02]  /*100d0*/  IMAD.MOV.U32 R157, RZ, RZ, R161 ;  /* 0x000000ffff9d7224 */ /* 0x000fc400078e00a1 */
[----:B------:R-:W-:Y:S01]  /*100e0*/  IMAD.MOV.U32 R159, RZ, RZ, R162 ;  /* 0x000000ffff9f7224 */ /* 0x000fe200078e00a2 */
[----:B------:R1:W5:Y:S01]  /*100f0*/  LDL.LU R222, [R1+0x154] ;  /* 0x0001540001de7983 */ /* 0x0003620000300800 */
[----:B------:R-:W-:Y:S02]  /*10100*/  IMAD.MOV.U32 R167, RZ, RZ, R3 ;  /* 0x000000ffffa77224 */ /* 0x000fe400078e0003 */
[----:B------:R-:W-:Y:S01]  /*10110*/  IMAD.MOV.U32 R160, RZ, RZ, R164 ;  /* 0x000000ffffa07224 */ /* 0x000fe200078e00a4 */
[----:B------:R1:W5:Y:S01]  /*10120*/  LDL.LU R221, [R1+0x150] ;  /* 0x0001500001dd7983 */ /* 0x0003620000300800 */
        /* <DEDUP_REMOVED lines=27> */
[----:B---3--:R-:W-:Y:S01]  /*102e0*/  MOV R171, R199 ;  /* 0x000000c700ab7202 */ /* 0x008fe20000000f00 */
[----:B------:R-:W-:Y:S01]  /*102f0*/  IMAD.MOV.U32 R14, RZ, RZ, R197 ;  /* 0x000000ffff0e7224 */ /* 0x000fe200078e00c5 */
[----:B-1----:R-:W-:Y:S01]  /*10300*/  HMMA.16816.F32 R152, R4, R8, R152 ;  /* 0x000000080498723c */ /* 0x002fe20000001898 */
[----:B------:R-:W-:-:S02]  /*10310*/  IMAD.MOV.U32 R227, RZ, RZ, R218 ;  /* 0x000000ffffe37224 */ /* 0x000fc400078e00da */
[----:B------:R-:W-:-:S03]  /*10320*/  IMAD.MOV.U32 R218, RZ, RZ, R171 ;  /* 0x000000ffffda7224 */ /* 0x000fc600078e00ab */
[----:B------:R-:W-:Y:S01]  /*10330*/  HMMA.16816.F32 R144, R4, R10, R144 ;  /* 0x0000000a0490723c */ /* 0x000fe20000001890 */
[----:B------:R-:W-:Y:S01]  /*10340*/  IMAD.MOV.U32 R171, RZ, RZ, R14 ;  /* 0x000000ffffab7224 */ /* 0x000fe200078e000e */
[----:B------:R-:W-:Y:S01]  /*10350*/  MOV R156, R161 ;  /* 0x000000a1009c7202 */ /* 0x000fe20000000f00 */
[----:B------:R-:W-:Y:S01]  /*10360*/  IMAD.MOV.U32 R157, RZ, RZ, R160 ;  /* 0x000000ffff9d7224 */ /* 0x000fe200078e00a0 */
[----:B------:R-:W-:Y:S01]  /*10370*/  MOV R161, R211 ;  /* 0x000000d300a17202 */ /* 0x000fe20000000f00 */
[----:B------:R-:W-:Y:S02]  /*10380*/  IMAD.MOV.U32 R172, RZ, RZ, R204 ;  /* 0x000000ffffac7224 */ /* 0x000fe400078e00cc */
[----:B------:R-:W-:Y:S02]  /*10390*/  IMAD.MOV.U32 R160, RZ, RZ, R210 ;  /* 0x000000ffffa07224 */ /* 0x000fe400078e00d2 */
[----:B------:R-:W-:Y:S02]  /*103a0*/  IMAD.MOV.U32 R229, RZ, RZ, R174 ;  /* 0x000000ffffe57224 */ /* 0x000fe400078e00ae */
[----:B------:R-:W-:Y:S01]  /*103b0*/  IMAD.MOV.U32 R174, RZ, RZ, R160 ;  /* 0x000000ffffae7224 */ /* 0x000fe200078e00a0 */
[----:B------:R-:W-:Y:S01]  /*103c0*/  MOV R160, R163 ;  /* 0x000000a300a07202 */ /* 0x000fe20000000f00 */
[----:B------:R-:W-:-:S02]  /*103d0*/  IMAD.MOV.U32 R163, RZ, RZ, R167 ;  /* 0x000000ffffa37224 */ /* 0x000fc400078e00a7 */
[----:B------:R-:W-:Y:S01]  /*103e0*/  IMAD.MOV.U32 R224, RZ, RZ, R157 ;  /* 0x000000ffffe07224 */ /* 0x000fe200078e009d */
[----:B------:R-:W-:Y:S01]  /*103f0*/  MOV R231, R218 ;  /* 0x000000da00e77202 */ /* 0x000fe20000000f00 */
[----:B------:R-:W-:Y:S01]  /*10400*/  IMAD.MOV.U32 R228, RZ, RZ, R219 ;  /* 0x000000ffffe47224 */ /* 0x000fe200078e00db */
[----:B--2---:R-:W-:-:S05]  /*10410*/  MOV R162, R166 ;  /* 0x000000a600a27202 */ /* 0x004fca0000000f00 */
[----:B------:R-:W-:Y:S02]  /*10420*/  IMAD.MOV.U32 R173, RZ, RZ, R162 ;  /* 0x000000ffffad7224 */ /* 0x000fe400078e00a2 */
[----:B------:R-:W-:Y:S02]  /*10430*/  IMAD.MOV.U32 R162, RZ, RZ, R165 ;  /* 0x000000ffffa27224 */ /* 0x000fe400078e00a5 */
[----:B------:R-:W-:Y:S02]  /*10440*/  IMAD.MOV.U32 R165, RZ, RZ, R2 ;  /* 0x000000ffffa57224 */ /* 0x000fe400078e0002 */
[----:B------:R-:W-:Y:S02]  /*10450*/  IMAD.MOV.U32 R2, RZ, RZ, R208 ;  /* 0x000000ffff027224 */ /* 0x000fe400078e00d0 */
[----:B------:R-:W-:Y:S02]  /*10460*/  IMAD.MOV.U32 R180, RZ, RZ, R162 ;  /* 0x000000ffffb47224 */ /* 0x000fe400078e00a2 */
[----:B------:R-:W-:-:S02]  /*10470*/  IMAD.MOV.U32 R162, RZ, RZ, R2 ;  /* 0x000000ffffa27224 */ /* 0x000fc400078e0002 */
[----:B----4-:R-:W-:-:S04]  /*10480*/  IMAD.MOV.U32 R2, RZ, RZ, R200 ;  /* 0x000000ffff027224 */ /* 0x010fc800078e00c8 */
[----:B------:R-:W-:Y:S02]  /*10490*/  IMAD.MOV.U32 R217, RZ, RZ, R2 ;  /* 0x000000ffffd97224 */ /* 0x000fe400078e0002 */
[----:B------:R-:W-:-:S05]  /*104a0*/  IMAD.WIDE.U32 R2, R15, -0x2daee0ad, RZ ;  /* 0xd2511f530f027825 */ /* 0x000fca00078e00ff */
[----:B------:R-:W-:Y:S02]  /*104b0*/  LOP3.LUT R4, R3, UR8, R12, 0x96, !PT ;  /* 0x0000000803047c12 */ /* 0x000fe4000f8e960c */
[C---:B------:R-:W-:Y:S01]  /*104c0*/  LOP3.LUT R3, R2.reuse, 0xffff, RZ, 0xc0, !PT ;  /* 0x0000ffff02037812 */ /* 0x040fe200078ec0ff */
[----:B------:R-:W1:Y:S01]  /*104d0*/  LDSM.16.MT88.4 R12, [R185+0x10800] ;  /* 0x01080000b90c783b */ /* 0x000e620000004200 */
[--C-:B------:R-:W-:Y:S02]  /*104e0*/  SHF.R.U32.HI R6, RZ, 0x10, R2.reuse ;  /* 0x00000010ff067819 */ /* 0x100fe40000011602 */
[----:B------:R-:W-:Y:S02]  /*104f0*/  SHF.R.U32.HI R5, RZ, 0x8, R3 ;  /* 0x00000008ff057819 */ /* 0x000fe40000011603 */
[----:B------:R-:W-:Y:S02]  /*10500*/  LOP3.LUT R3, R2, 0xff, RZ, 0xc0, !PT ;  /* 0x000000ff02037812 */ /* 0x000fe400078ec0ff */
[----:B------:R-:W-:-:S02]  /*10510*/  SHF.R.U32.HI R7, RZ, 0x18, R2 ;  /* 0x00000018ff077819 */ /* 0x000fc40000011602 */
[C---:B------:R-:W-:Y:S02]  /*10520*/  LOP3.LUT R2, R4.reuse, 0xffff, RZ, 0xc0, !PT ;  /* 0x0000ffff04027812 */ /* 0x040fe400078ec0ff */
[----:B------:R-:W-:Y:S02]  /*10530*/  PRMT R8, R3, 0x5410, R5 ;  /* 0x0000541003087816 */ /* 0x000fe40000000005 */
[----:B------:R-:W-:Y:S02]  /*10540*/  SHF.R.U32.HI R3, RZ, 0x8, R2 ;  /* 0x00000008ff037819 */ /* 0x000fe40000011602 */
[----:B------:R-:W-:-:S04]  /*10550*/  LOP3.LUT R2, R4, 0xff, RZ, 0xc0, !PT ;  /* 0x000000ff04027812 */ /* 0x000fc800078ec0ff */
[----:B------:R-:W-:Y:S02]  /*10560*/  PRMT R2, R2, 0x5410, R3 ;  /* 0x0000541002027816 */ /* 0x000fe40000000003 */
[--C-:B------:R-:W-:Y:S02]  /*10570*/  SHF.R.U32.HI R3, RZ, 0x10, R4.reuse ;  /* 0x00000010ff037819 */ /* 0x100fe40000011604 */
[----:B------:R-:W-:Y:S02]  /*10580*/  SHF.R.U32.HI R5, RZ, 0x18, R4 ;  /* 0x00000018ff057819 */ /* 0x000fe40000011604 */
[----:B------:R-:W-:Y:S02]  /*10590*/  LOP3.LUT R3, R3, 0xff, RZ, 0xc0, !PT ;  /* 0x000000ff03037812 */ /* 0x000fe400078ec0ff */
[----:B------:R-:W-:Y:S02]  /*105a0*/  LOP3.LUT R4, R6, 0xff, RZ, 0xc0, !PT ;  /* 0x000000ff06047812 */ /* 0x000fe400078ec0ff */
[----:B------:R-:W-:-:S02]  /*105b0*/  HSET2.LE.AND R2, R2, R0, PT ;  /* 0x0000000002027233 */ /* 0x000fc40003803000 */
[----:B------:R-:W-:Y:S02]  /*105c0*/  PRMT R3, R3, 0x5410, R5 ;  /* 0x0000541003037816 */ /* 0x000fe40000000005 */
[----:B------:R-:W-:Y:S02]  /*105d0*/  PRMT R7, R4, 0x5410, R7 ;  /* 0x0000541004077816 */ /* 0x000fe40000000007 */
[----:B------:R-:W-:Y:S02]  /*105e0*/  LOP3.LUT R4, R2, R225, RZ, 0xc0, !PT ;  /* 0x000000e102047212 */ /* 0x000fe400078ec0ff */
[--C-:B------:R-:W-:Y:S02]  /*105f0*/  HSET2.LE.AND R2, R3, R0.reuse, PT ;  /* 0x0000000003027233 */ /* 0x100fe40003803000 */
[--C-:B------:R-:W-:Y:S02]  /*10600*/  HSET2.LE.AND R3, R8, R0.reuse, PT ;  /* 0x0000000008037233 */ /* 0x100fe40003803000 */
[----:B------:R-:W-:Y:S01]  /*10610*/  HSET2.LE.AND R7, R7, R0, PT ;  /* 0x0000000007077233 */ /* 0x000fe20003803000 */
[----:B------:R-:W-:Y:S01]  /*10620*/  IMAD.MOV.U32 R182, RZ, RZ, R173 ;  /* 0x000000ffffb67224 */ /* 0x000fe200078e00ad */
[----:B------:R-:W-:Y:S01]  /*10630*/  LOP3.LUT R5, R2, R226, RZ, 0xc0, !PT ;  /* 0x000000e202057212 */ /* 0x000fe200078ec0ff */
[----:B------:R-:W-:Y:S01]  /*10640*/  IMAD.MOV.U32 R166, RZ, RZ, R220 ;  /* 0x000000ffffa67224 */ /* 0x000fe200078e00dc */
[----:B------:R-:W-:Y:S01]  /*10650*/  LOP3.LUT R6, R3, R227, RZ, 0xc0, !PT ;  /* 0x000000e303067212 */ /* 0x000fe200078ec0ff */
[----:B------:R-:W-:Y:S01]  /*10660*/  IMAD.MOV.U32 R230, RZ, RZ, R165 ;  /* 0x000000ffffe67224 */ /* 0x000fe200078e00a5 */
[----:B------:R-:W-:Y:S01]  /*10670*/  LOP3.LUT R7, R7, R216, RZ, 0xc0, !PT ;  /* 0x000000d807077212 */ /* 0x000fe200078ec0ff */
[----:B------:R-:W-:Y:S01]  /*10680*/  LDSM.16.MT88.4 R8, [R187+0x10800] ;  /* 0x01080000bb08783b */ /* 0x000fe20000004200 */
[----:B------:R-:W-:Y:S01]  /*10690*/  MOV R173, R205 ;  /* 0x000000cd00ad7202 */ /* 0x000fe20000000f00 */
[----:B------:R-:W-:-:S02]  /*106a0*/  IMAD.MOV.U32 R226, RZ, RZ, R172 ;  /* 0x000000ffffe27224 */ /* 0x000fc400078e00ac */
[----:B------:R-:W-:Y:S01]  /*106b0*/  IMAD.MOV.U32 R172, RZ, RZ, R175 ;  /* 0x000000ffffac7224 */ /* 0x000fe200078e00af */
[----:B------:R-:W-:Y:S01]  /*106c0*/  MOV R227, R173 ;  /* 0x000000ad00e37202 */ /* 0x000fe20000000f00 */
[----:B------:R-:W-:Y:S01]  /*106d0*/  IMAD.MOV.U32 R175, RZ, RZ, R161 ;  /* 0x000000ffffaf7224 */ /* 0x000fe200078e00a1 */
[----:B------:R-:W-:Y:S01]  /*106e0*/  MOV R173, R162 ;  /* 0x000000a200ad7202 */ /* 0x000fe20000000f00 */
[----:B------:R-:W-:Y:S01]  /*106f0*/  IMAD.MOV.U32 R161, RZ, RZ, R164 ;  /* 0x000000ffffa17224 */ /* 0x000fe200078e00a4 */
[----:B------:R-:W-:Y:S01]  /*10700*/  MOV R162, R166 ;  /* 0x000000a600a27202 */ /* 0x000fe20000000f00 */
[C---:B-1----:R-:W-:Y:S01]  /*10710*/  HMMA.16816.F32 R240, R4.reuse, R14, R16 ;  /* 0x0000000e04f0723c */ /* 0x042fe20000001810 */
[----:B------:R-:W1:Y:S01]  /*10720*/  LDSM.16.MT88.4 R16, [R186+0x10800] ;  /* 0x01080000ba10783b */ /* 0x000e620000004200 */
[----:B------:R-:W-:Y:S01]  /*10730*/  MOV R225, R158 ;  /* 0x0000009e00e17202 */ /* 0x000fe20000000f00 */
[----:B------:R-:W-:Y:S02]  /*10740*/  IMAD.MOV.U32 R2, RZ, RZ, R217 ;  /* 0x000000ffff027224 */ /* 0x000fe400078e00d9 */
[----:B------:R2:W5:Y:S01]  /*10750*/  LDL.LU R220, [R1+0x14c] ;  /* 0x00014c0001dc7983 */ /* 0x0005620000300800 */
[----:B------:R-:W-:Y:S03]  /*10760*/  HMMA.16816.F32 R164, R4, R12, R60 ;  /* 0x0000000c04a4723c */ /* 0x000fe6000000183c */
[----:B------:R-:W3:Y:S04]  /*10770*/  LDSM.16.MT88.4 R12, [R188+0x10800] ;  /* 0x01080000bc0c783b */ /* 0x000ee80000004200 */
[----:B------:R-:W-:Y:S01]  /*10780*/  IMAD.MOV.U32 R61, RZ, RZ, R180 ;  /* 0x000000ffff3d7224 */ /* 0x000fe200078e00b4 */
[----:B------:R-:W-:Y:S01]  /*10790*/  MOV R60, R181 ;  /* 0x000000b5003c7202 */ /* 0x000fe20000000f00 */
[----:B------:R-:W-:Y:S01]  /*107a0*/  IMAD.MOV.U32 R181, RZ, RZ, R156 ;  /* 0x000000ffffb57224 */ /* 0x000fe200078e009c */
[----:B------:R2:W5:Y:S01]  /*107b0*/  LDL.LU R213, [R1+0x148] ;  /* 0x0001480001d57983 */ /* 0x0005620000300800 */
[----:B------:R-:W-:-:S03]  /*107c0*/  IMAD.MOV.U32 R180, RZ, RZ, R159 ;  /* 0x000000ffffb47224 */ /* 0x000fc600078e009f */
[----:B------:R2:W5:Y:S04]  /*107d0*/  LDL.LU R212, [R1+0x144] ;  /* 0x0001440001d47983 */ /* 0x0005680000300800 */
[----:B------:R2:W5:Y:S04]  /*107e0*/  LDL.LU R209, [R1+0x140] ;  /* 0x0001400001d17983 */ /* 0x0005680000300800 */
[----:B------:R2:W5:Y:S04]  /*107f0*/  LDL.LU.64 R210, [R1+0x138] ;  /* 0x0001380001d27983 */ /* 0x0005680000300a00 */
[----:B------:R2:W5:Y:S04]  /*10800*/  LDL.LU R208, [R1+0x130] ;  /* 0x0001300001d07983 */ /* 0x0005680000300800 */
[----:B------:R2:W5:Y:S04]  /*10810*/  LDL.LU R207, [R1+0x12c] ;  /* 0x00012c0001cf7983 */ /* 0x0005680000300800 */
[----:B------:R2:W5:Y:S01]  /*10820*/  LDL.LU R206, [R1+0x128] ;  /* 0x0001280001ce7983 */ /* 0x0005620000300800 */
[C---:B-1----:R-:W-:Y:S03]  /*10830*/  HMMA.16816.F32 R156, R4.reuse, R16, R124 ;  /* 0x00000010049c723c */ /* 0x042fe6000000187c */
[----:B------:R2:W5:Y:S03]  /*10840*/  LDL.LU R205, [R1+0x124] ;  /* 0x0001240001cd7983 */ /* 0x0005660000300800 */
[C---:B------:R-:W-:Y:S01]  /*10850*/  HMMA.16816.F32 R216, R4.reuse, R18, R108 ;  /* 0x0000001204d8723c */ /* 0x040fe2000000186c */
[----:B------:R-:W1:Y:S04]  /*10860*/  LDSM.16.MT88.4 R16, [R185+0x12800] ;  /* 0x01280000b910783b */ /* 0x000e680000004200 */
[----:B------:R2:W5:Y:S01]  /*10870*/  LDL.LU R204, [R1+0x120] ;  /* 0x0001200001cc7983 */ /* 0x0005620000300800 */
[C---:B---3--:R-:W-:Y:S03]  /*10880*/  HMMA.16816.F32 R124, R4.reuse, R12, R92 ;  /* 0x0000000c047c723c */ /* 0x048fe6000000185c */
[----:B------:R2:W5:Y:S03]  /*10890*/  LDL.LU R203, [R1+0x11c] ;  /* 0x00011c0001cb7983 */ /* 0x0005660000300800 */
[C---:B------:R-:W-:Y:S01]  /*108a0*/  HMMA.16816.F32 R92, R4.reuse, R8, R56 ;  /* 0x00000008045c723c */ /* 0x040fe20000001838 */
[----:B------:R2:W5:Y:S04]  /*108b0*/  LDL.LU R202, [R1+0x118] ;  /* 0x0001180001ca7983 */ /* 0x0005680000300800 */
[----:B------:R2:W5:Y:S01]  /*108c0*/  LDL.LU R201, [R1+0x114] ;  /* 0x0001140001c97983 */ /* 0x0005620000300800 */
[C---:B------:R-:W-:Y:S06]  /*108d0*/  HMMA.16816.F32 R8, R4.reuse, R10, R40 ;  /* 0x0000000a0408723c */ /* 0x040fec0000001828 */
[C---:B------:R-:W-:Y:S01]  /*108e0*/  HMMA.16816.F32 R76, R4.reuse, R14, R76 ;  /* 0x0000000e044c723c */ /* 0x040fe2000000184c */
[----:B------:R-:W3:Y:S01]  /*108f0*/  LDSM.16.MT88.4 R12, [R186+0x12800] ;  /* 0x01280000ba0c783b */ /* 0x000ee20000004200 */
[----:B------:R-:W-:Y:S01]  /*10900*/  IMAD.MOV.U32 R59, RZ, RZ, R228 ;  /* 0x000000ffff3b7224 */ /* 0x000fe200078e00e4 */
[----:B------:R-:W-:Y:S01]  /*10910*/  MOV R58, R229 ;  /* 0x000000e5003a7202 */ /* 0x000fe20000000f00 */
[----:B------:R-:W-:Y:S01]  /*10920*/  IMAD.MOV.U32 R57, RZ, RZ, R230 ;  /* 0x000000ffff397224 */ /* 0x000fe200078e00e6 */
[----:B------:R2:W5:Y:S01]  /*10930*/  LDL.LU R200, [R1+0x110] ;  /* 0x0001100001c87983 */ /* 0x0005620000300800 */
[----:B------:R-:W-:Y:S01]  /*10940*/  IMAD.MOV.U32 R56, RZ, RZ, R231 ;  /* 0x000000ffff387224 */ /* 0x000fe200078e00e7 */
[----:B------:R-:W-:Y:S01]  /*10950*/  MOV R41, R180 ;  /* 0x000000b400297202 */ /* 0x000fe20000000f00 */
[----:B------:R-:W-:Y:S01]  /*10960*/  IMAD.MOV.U32 R40, RZ, RZ, R181 ;  /* 0x000000ffff287224 */ /* 0x000fe200078e00b5 */
[----:B------:R2:W5:Y:S01]  /*10970*/  LDL.LU R199, [R1+0x10c] ;  /* 0x00010c0001c77983 */ /* 0x0005620000300800 */
[C---:B-1----:R-:W-:Y:S08]  /*10980*/  HMMA.16816.F32 R248, R4.reuse, R16, R120 ;  /* 0x0000001004f8723c */ /* 0x042ff00000001878 */
[----:B------:R-:W-:Y:S01]  /*10990*/  MOV R108, R11 ;  /* 0x0000000b006c7202 */ /* 0x000fe20000000f00 */
[----:B------:R-:W-:Y:S01]  /*109a0*/  IMAD.MOV.U32 R63, RZ, RZ, R8 ;  /* 0x000000ffff3f7224 */ /* 0x000fe200078e0008 */
[----:B------:R-:W-:Y:S01]  /*109b0*/  MOV R3, R9 ;  /* 0x0000000900037202 */ /* 0x000fe20000000f00 */
[----:B------:R-:W-:Y:S01]  /*109c0*/  IMAD.MOV.U32 R62, RZ, RZ, R10 ;  /* 0x000000ffff3e7224 */ /* 0x000fe200078e000a */
[----:B------:R2:W5:Y:S04]  /*109d0*/  LDL.LU R198, [R1+0x108] ;  /* 0x0001080001c67983 */ /* 0x0005680000300800 */
[----:B------:R-:W1:Y:S01]  /*109e0*/  LDSM.16.MT88.4 R8, [R188+0x12800] ;  /* 0x01280000bc08783b */ /* 0x000e620000004200 */
[----:B------:R-:W-:Y:S03]  /*109f0*/  HMMA.16816.F32 R236, R4, R18, R104 ;  /* 0x0000001204ec723c */ /* 0x000fe60000001868 */
[----:B------:R-:W4:Y:S01]  /*10a00*/  LDSM.16.MT88.4 R16, [R187+0x12800] ;  /* 0x01280000bb10783b */ /* 0x000f220000004200 */
[----:B------:R-:W-:-:S02]  /*10a10*/  IMAD.MOV.U32 R43, RZ, RZ, R224 ;  /* 0x000000ffff2b7224 */ /* 0x000fc400078e00e0 */
[----:B------:R-:W-:Y:S01]  /*10a20*/  IMAD.MOV.U32 R42, RZ, RZ, R225 ;  /* 0x000000ffff2a7224 */ /* 0x000fe200078e00e1 */
[----:B------:R2:W5:Y:S01]  /*10a30*/  LDL.LU R197, [R1+0x104] ;  /* 0x0001040001c57983 */ /* 0x0005620000300800 */
[C---:B---3--:R-:W-:Y:S07]  /*10a40*/  HMMA.16816.F32 R228, R4.reuse, R12, R88 ;  /* 0x0000000c04e4723c */ /* 0x048fee0000001858 */
[----:B------:R-:W-:Y:S01]  /*10a50*/  IMAD.MOV.U32 R91, RZ, RZ, R182 ;  /* 0x000000ffff5b7224 */ /* 0x000fe200078e00b6 */
[----:B------:R-:W-:Y:S01]  /*10a60*/  MOV R90, R183 ;  /* 0x000000b7005a7202 */ /* 0x000fe20000000f00 */
[----:B------:R-:W-:Y:S01]  /*10a70*/  IMAD.MOV.U32 R88, RZ, RZ, R108 ;  /* 0x000000ffff587224 */ /* 0x000fe200078e006c */
[C---:B------:R-:W-:Y:S01]  /*10a80*/  HMMA.16816.F32 R180, R4.reuse, R14, R72 ;  /* 0x0000000e04b4723c */ /* 0x040fe20000001848 */
[----:B------:R-:W3:Y:S05]  /*10a90*/  LDSM.16.MT88.4 R12, [R185+0x14800] ;  /* 0x01480000b90c783b */ /* 0x000eea0000004200 */
[C---:B-1----:R-:W-:Y:S06]  /*10aa0*/  HMMA.16816.F32 R104, R4.reuse, R8, R52 ;  /* 0x000000080468723c */ /* 0x042fec0000001834 */
[C---:B------:R-:W-:Y:S01]  /*10ab0*/  HMMA.16816.F32 R108, R4.reuse, R10, R36 ;  /* 0x0000000a046c723c */ /* 0x040fe20000001824 */
[----:B------:R-:W1:Y:S01]  /*10ac0*/  LDSM.16.MT88.4 R8, [R186+0x14800] ;  /* 0x01480000ba08783b */ /* 0x000e620000004200 */
[----:B------:R-:W-:Y:S01]  /*10ad0*/  IMAD.MOV.U32 R89, RZ, RZ, R63 ;  /* 0x000000ffff597224 */ /* 0x000fe200078e003f */
[----:B------:R-:W-:Y:S01]  /*10ae0*/  MOV R75, R62 ;  /* 0x0000003e004b7202 */ /* 0x000fe20000000f00 */
[----:B------:R-:W-:Y:S01]  /*10af0*/  IMAD.MOV.U32 R73, RZ, RZ, R226 ;  /* 0x000000ffff497224 */ /* 0x000fe200078e00e2 */
[----:B------:R-:W-:Y:S01]  /*10b00*/  MOV R72, R227 ;  /* 0x000000e300487202 */ /* 0x000fe20000000f00 */
[----:B----4-:R-:W-:Y:S01]  /*10b10*/  HMMA.16816.F32 R116, R4, R16, R116 ;  /* 0x000000100474723c */ /* 0x010fe20000001874 */
[----:B------:R-:W-:Y:S01]  /*10b20*/  IMAD.MOV.U32 R55, RZ, RZ, R172 ;  /* 0x000000ffff377224 */ /* 0x000fe200078e00ac */
[----:B------:R-:W-:Y:S01]  /*10b30*/  MOV R62, R174 ;  /* 0x000000ae003e7202 */ /* 0x000fe20000000f00 */
[----:B------:R-:W-:-:S02]  /*10b40*/  IMAD.MOV.U32 R54, RZ, RZ, R173 ;  /* 0x000000ffff367224 */ /* 0x000fc400078e00ad */
[----:B------:R-:W-:Y:S01]  /*10b50*/  IMAD.MOV.U32 R63, RZ, RZ, R175 ;  /* 0x000000ffff3f7224 */ /* 0x000fe200078e00af */
[C---:B------:R-:W-:Y:S01]  /*10b60*/  HMMA.16816.F32 R100, R4.reuse, R18, R100 ;  /* 0x000000120464723c */ /* 0x040fe20000001864 */
[----:B------:R-:W4:Y:S05]  /*10b70*/  LDSM.16.MT88.4 R16, [R188+0x14800] ;  /* 0x01480000bc10783b */ /* 0x000f2a0000004200 */
[C---:B---3--:R-:W-:Y:S06]  /*10b80*/  HMMA.16816.F32 R244, R4.reuse, R12, R84 ;  /* 0x0000000c04f4723c */ /* 0x048fec0000001854 */
[C---:B------:R-:W-:Y:S01]  /*10b90*/  HMMA.16816.F32 R232, R4.reuse, R14, R68 ;  /* 0x0000000e04e8723c */ /* 0x040fe20000001844 */
[----:B------:R-:W3:Y:S05]  /*10ba0*/  LDSM.16.MT88.4 R12, [R187+0x14800] ;  /* 0x01480000bb0c783b */ /* 0x000eea0000004200 */
[C---:B-1----:R-:W-:Y:S06]  /*10bb0*/  HMMA.16816.F32 R224, R4.reuse, R8, R48 ;  /* 0x0000000804e0723c */ /* 0x042fec0000001830 */
[----:B------:R-:W-:Y:S01]  /*10bc0*/  HMMA.16816.F32 R172, R4, R10, R32 ;  /* 0x0000000a04ac723c */ /* 0x000fe20000001820 */
[----:B------:R-:W1:Y:S01]  /*10bd0*/  LDSM.16.MT88.4 R8, [R185+0x16800] ;  /* 0x01680000b908783b */ /* 0x000e620000004200 */
[----:B------:R-:W-:-:S02]  /*10be0*/  IMAD.MOV.U32 R38, RZ, RZ, R163 ;  /* 0x000000ffff267224 */ /* 0x000fc400078e00a3 */
[----:B------:R-:W-:Y:S01]  /*10bf0*/  IMAD.MOV.U32 R74, RZ, RZ, R3 ;  /* 0x000000ffff4a7224 */ /* 0x000fe200078e0003 */
[----:B------:R-:W-:Y:S01]  /*10c00*/  MOV R53, R161 ;  /* 0x000000a100357202 */ /* 0x000fe20000000f00 */
[----:B------:R-:W-:Y:S02]  /*10c10*/  IMAD.MOV.U32 R52, RZ, RZ, R160 ;  /* 0x000000ffff347224 */ /* 0x000fe400078e00a0 */
[----:B------:R-:W-:Y:S02]  /*10c20*/  IMAD.MOV.U32 R37, RZ, RZ, R162 ;  /* 0x000000ffff257224 */ /* 0x000fe400078e00a2 */
[C---:B----4-:R-:W-:Y:S01]  /*10c30*/  HMMA.16816.F32 R160, R4.reuse, R16, R112 ;  /* 0x0000001004a0723c */ /* 0x050fe20000001870 */
[----:B------:R-:W-:Y:S02]  /*10c40*/  IMAD.MOV.U32 R33, RZ, RZ, R38 ;  /* 0x000000ffff217224 */ /* 0x000fe400078e0026 */
[----:B------:R-:W-:Y:S02]  /*10c50*/  IMAD.MOV.U32 R38, RZ, RZ, R72 ;  /* 0x000000ffff267224 */ /* 0x000fe400078e0048 */
[----:B------:R-:W-:Y:S01]  /*10c60*/  IMAD.MOV.U32 R85, RZ, RZ, R74 ;  /* 0x000000ffff557224 */ /* 0x000fe200078e004a */
[C---:B------:R-:W-:Y:S01]  /*10c70*/  HMMA.16816.F32 R120, R4.reuse, R18, R96 ;  /* 0x000000120478723c */ /* 0x040fe20000001860 */
[----:B------:R-:W-:Y:S01]  /*10c80*/  MOV R112, R73 ;  /* 0x0000004900707202 */ /* 0x000fe20000000f00 */
[----:B------:R-:W-:Y:S01]  /*10c90*/  IMAD.MOV.U32 R86, RZ, RZ, R75 ;  /* 0x000000ffff567224 */ /* 0x000fe200078e004b */
[----:B------:R-:W4:Y:S03]  /*10ca0*/  LDSM.16.MT88.4 R16, [R186+0x16800] ;  /* 0x01680000ba10783b */ /* 0x000f260000004200 */
[C---:B---3--:R-:W-:Y:S06]  /*10cb0*/  HMMA.16816.F32 R80, R4.reuse, R12, R80 ;  /* 0x0000000c0450723c */ /* 0x048fec0000001850 */
        /* <DEDUP_REMOVED lines=32> */
[----:B------:R-:W-:Y:S02]  /*10ec0*/  IMAD.MOV.U32 R90, RZ, RZ, R43 ;  /* 0x000000ffff5a7224 */ /* 0x000fe400078e002b */
[----:B------:R-:W-:Y:S01]  /*10ed0*/  IMAD.MOV.U32 R91, RZ, RZ, R56 ;  /* 0x000000ffff5b7224 */ /* 0x000fe200078e0038 */
[C---:B---3--:R-:W-:Y:S01]  /*10ee0*/  HMMA.16816.F32 R52, R4.reuse, R14, R148 ;  /* 0x0000000e0434723c */ /* 0x048fe20000001894 */
[----:B------:R-:W-:Y:S02]  /*10ef0*/  IMAD.MOV.U32 R39, RZ, RZ, R58 ;  /* 0x000000ffff277224 */ /* 0x000fe400078e003a */
[----:B------:R-:W-:Y:S02]  /*10f00*/  IMAD.MOV.U32 R44, RZ, RZ, R59 ;  /* 0x000000ffff2c7224 */ /* 0x000fe400078e003b */
[----:B------:R-:W-:Y:S01]  /*10f10*/  IMAD.MOV.U32 R46, RZ, RZ, R61 ;  /* 0x000000ffff2e7224 */ /* 0x000fe200078e003d */
[----:B------:R-:W-:Y:S01]  /*10f20*/  HMMA.16816.F32 R56, R4, R12, R140 ;  /* 0x0000000c0438723c */ /* 0x000fe2000000188c */
[----:B------:R-:W-:-:S02]  /*10f30*/  IMAD.MOV.U32 R31, RZ, RZ, R63 ;  /* 0x000000ffff1f7224 */ /* 0x000fc400078e003f */
[----:B------:R-:W-:Y:S01]  /*10f40*/  IMAD.MOV.U32 R47, RZ, RZ, R2 ;  /* 0x000000ffff2f7224 */ /* 0x000fe200078e0002 */
[----:B------:R-:W-:Y:S02]  /*10f50*/  LOP3.LUT R2, R23, UR30, R30, 0x96, !PT ;  /* 0x0000001e17027c12 */ /* 0x000fe4000f8e961e */
[C---:B-1----:R-:W-:Y:S01]  /*10f60*/  HMMA.16816.F32 R48, R4.reuse, R8, R152 ;  /* 0x000000080430723c */ /* 0x042fe20000001898 */
[----:B------:R-:W-:Y:S02]  /*10f70*/  IMAD.MOV.U32 R130, RZ, RZ, R114 ;  /* 0x000000ffff827224 */ /* 0x000fe400078e0072 */
[----:B------:R-:W-:Y:S01]  /*10f80*/  IMAD.MOV.U32 R28, RZ, RZ, R112 ;  /* 0x000000ffff1c7224 */ /* 0x000fe200078e0070 */
[----:B------:R-:W-:Y:S01]  /*10f90*/  MOV R131, R113 ;  /* 0x0000007100837202 */ /* 0x000fe20000000f00 */
[----:B------:R-:W1:Y:S01]  /*10fa0*/  LDSM.16.MT88.4 R12, [R186+0x11000] ;  /* 0x01100000ba0c783b */ /* 0x000e620000004200 */
[----:B------:R-:W-:Y:S01]  /*10fb0*/  HMMA.16816.F32 R60, R4, R18, R136 ;  /* 0x00000012043c723c */ /* 0x000fe20000001888 */
[----:B------:R-:W-:-:S05]  /*10fc0*/  IMAD.MOV.U32 R114, RZ, RZ, R3 ;  /* 0x000000ffff727224 */ /* 0x000fca00078e0003 */
[----:B------:R-:W-:Y:S01]  /*10fd0*/  HMMA.16816.F32 R40, R4, R10, R144 ;  /* 0x0000000a0428723c */ /* 0x000fe20000001890 */
[----:B------:R-:W-:Y:S01]  /*10fe0*/  IMAD.WIDE.U32 R2, R2, -0x2daee0ad, RZ ;  /* 0xd2511f5302027825 */ /* 0x000fe200078e00ff */
[----:B------:R-:W-:Y:S01]  /*10ff0*/  MOV R30, R46 ;  /* 0x0000002e001e7202 */ /* 0x000fe20000000f00 */
[----:B------:R-:W3:Y:S04]  /*11000*/  LDSM.16.MT88.4 R8, [R188+0x11000] ;  /* 0x01100000bc08783b */ /* 0x000ee80000004200 */
[----:B------:R-:W-:Y:S01]  /*11010*/  LOP3.LUT R6, R21, UR22, R22, 0x96, !PT ;  /* 0x0000001615067c12 */ /* 0x000fe2000f8e9616 */
[----:B------:R-:W-:Y:S01]  /*11020*/  IMAD.MOV.U32 R29, RZ, RZ, R47 ;  /* 0x000000ffff1d7224 */ /* 0x000fe200078e002f */
[----:B------:R-:W-:Y:S01]  /*11030*/  MOV R129, R26 ;  /* 0x0000001a00817202 */ /* 0x000fe20000000f00 */
[----:B------:R-:W-:Y:S01]  /*11040*/  IMAD.MOV.U32 R31, RZ, RZ, R45 ;  /* 0x000000ffff1f7224 */ /* 0x000fe200078e002d */
[----:B------:R-:W4:Y:S01]  /*11050*/  LDSM.16.MT88.4 R16, [R185+0x11000] ;  /* 0x01100000b910783b */ /* 0x000f220000004200 */
[----:B------:R-:W-:Y:S01]  /*11060*/  IMAD.WIDE.U32 R6, R6, -0x2daee0ad, RZ ;  /* 0xd2511f5306067825 */ /* 0x000fe200078e00ff */
[----:B------:R-:W-:-:S04]  /*11070*/  LOP3.LUT R3, R3, UR4, R168, 0x96, !PT ;  /* 0x0000000403037c12 */ /* 0x000fc8000f8e96a8 */
[----:B------:R-:W-:Y:S01]  /*11080*/  LOP3.LUT R4, R7, UR19, R2, 0x96, !PT ;  /* 0x0000001307047c12 */ /* 0x000fe2000f8e9602 */
[----:B------:R-:W-:Y:S01]  /*11090*/  IMAD.MOV.U32 R47, RZ, RZ, R33 ;  /* 0x000000ffff2f7224 */ /* 0x000fe200078e0021 */
[----:B------:R-:W-:Y:S01]  /*110a0*/  MOV R46, R32 ;  /* 0x00000020002e7202 */ /* 0x000fe20000000f00 */
[----:B------:R-:W-:-:S04]  /*110b0*/  IMAD.WIDE.U32 R2, R3, -0x326172a9, RZ ;  /* 0xcd9e8d5703027825 */ /* 0x000fc800078e00ff */
[----:B------:R-:W-:Y:S01]  /*110c0*/  IMAD.WIDE.U32 R32, R4, -0x326172a9, RZ ;  /* 0xcd9e8d5704207825 */ /* 0x000fe200078e00ff */
[----:B------:R-:W-:-:S04]  /*110d0*/  LOP3.LUT R3, R3, UR21, R20, 0x96, !PT ;  /* 0x0000001503037c12 */ /* 0x000fc8000f8e9614 */
[----:B------:R-:W-:Y:S01]  /*110e0*/  LOP3.LUT R2, R33, UR12, R2, 0x96, !PT ;  /* 0x0000000c21027c12 */ /* 0x000fe2000f8e9602 */
[----:B------:R-:W-:Y:S01]  /*110f0*/  IMAD.MOV.U32 R45, RZ, RZ, R115 ;  /* 0x000000ffff2d7224 */ /* 0x000fe200078e0073 */
[----:B------:R-:W-:Y:S01]  /*11100*/  MOV R115, R35 ;  /* 0x0000002300737202 */ /* 0x000fe20000000f00 */
[----:B------:R-:W-:Y:S02]  /*11110*/  IMAD.MOV.U32 R112, RZ, RZ, R34 ;  /* 0x000000ffff707224 */ /* 0x000fe400078e0022 */
[----:B------:R-:W-:-:S04]  /*11120*/  IMAD.WIDE.U32 R4, R3, -0x2daee0ad, RZ ;  /* 0xd2511f5303047825 */ /* 0x000fc800078e00ff */
[----:B------:R-:W-:-:S05]  /*11130*/  IMAD.WIDE.U32 R34, R2, -0x2daee0ad, RZ ;  /* 0xd2511f5302227825 */ /* 0x000fca00078e00ff */
[----:B------:R-:W-:Y:S02]  /*11140*/  LOP3.LUT R2, R35, UR7, R4, 0x96, !PT ;  /* 0x0000000723027c12 */ /* 0x000fe4000f8e9604 */
[----:B------:R-:W-:-:S03]  /*11150*/  LOP3.LUT R4, R5, UR9, R6, 0x96, !PT ;  /* 0x0000000905047c12 */ /* 0x000fc6000f8e9606 */
[----:B------:R-:W-:-:S04]  /*11160*/  IMAD.WIDE.U32 R2, R2, -0x326172a9, RZ ;  /* 0xcd9e8d5702027825 */ /* 0x000fc800078e00ff */
[----:B------:R-:W-:Y:S01]  /*11170*/  IMAD.MOV.U32 R113, RZ, RZ, R27 ;  /* 0x000000ffff717224 */ /* 0x000fe200078e001b */
[----:B------:R-:W-:Y:S01]  /*11180*/  LOP3.LUT R5, R2, 0xffff, RZ, 0xc0, !PT ;  /* 0x0000ffff02057812 */ /* 0x000fe200078ec0ff */
[----:B------:R-:W-:Y:S01]  /*11190*/  IMAD.WIDE.U32 R26, R4, -0x326172a9, RZ ;  /* 0xcd9e8d57041a7825 */ /* 0x000fe200078e00ff */
[--C-:B------:R-:W-:Y:S02]  /*111a0*/  SHF.R.U32.HI R6, RZ, 0x10, R2.reuse ;  /* 0x00000010ff067819 */ /* 0x100fe40000011602 */
[----:B------:R-:W-:Y:S02]  /*111b0*/  SHF.R.U32.HI R7, RZ, 0x8, R5 ;  /* 0x00000008ff077819 */ /* 0x000fe40000011605 */
[----:B------:R-:W-:Y:S02]  /*111c0*/  LOP3.LUT R5, R2, 0xff, RZ, 0xc0, !PT ;  /* 0x000000ff02057812 */ /* 0x000fe400078ec0ff */
[----:B------:R-:W-:Y:S02]  /*111d0*/  SHF.R.U32.HI R4, RZ, 0x18, R2 ;  /* 0x00000018ff047819 */ /* 0x000fe40000011602 */
[----:B------:R-:W-:-:S02]  /*111e0*/  LOP3.LUT R2, R3, UR6, R26, 0x96, !PT ;  /* 0x0000000603027c12 */ /* 0x000fc4000f8e961a */
[----:B------:R-:W-:Y:S02]  /*111f0*/  LOP3.LUT R6, R6, 0xff, RZ, 0xc0, !PT ;  /* 0x000000ff06067812 */ /* 0x000fe400078ec0ff */
[----:B------:R-:W-:Y:S02]  /*11200*/  LOP3.LUT R3, R2, 0xffff, RZ, 0xc0, !PT ;  /* 0x0000ffff02037812 */ /* 0x000fe400078ec0ff */
[----:B------:R-:W-:Y:S02]  /*11210*/  PRMT R6, R6, 0x5410, R4 ;  /* 0x0000541006067816 */ /* 0x000fe40000000004 */
[----:B------:R-:W-:Y:S02]  /*11220*/  SHF.R.U32.HI R4, RZ, 0x8, R3 ;  /* 0x00000008ff047819 */ /* 0x000fe40000011603 */
[----:B------:R-:W-:-:S04]  /*11230*/  LOP3.LUT R3, R2, 0xff, RZ, 0xc0, !PT ;  /* 0x000000ff02037812 */ /* 0x000fc800078ec0ff */
[----:B------:R-:W-:Y:S02]  /*11240*/  PRMT R20, R3, 0x5410, R4 ;  /* 0x0000541003147816 */ /* 0x000fe40000000004 */
[--C-:B------:R-:W-:Y:S02]  /*11250*/  SHF.R.U32.HI R3, RZ, 0x10, R2.reuse ;  /* 0x00000010ff037819 */ /* 0x100fe40000011602 */
[----:B------:R-:W-:Y:S02]  /*11260*/  PRMT R7, R5, 0x5410, R7 ;  /* 0x0000541005077816 */ /* 0x000fe40000000007 */
[----:B------:R-:W-:Y:S02]  /*11270*/  SHF.R.U32.HI R5, RZ, 0x18, R2 ;  /* 0x00000018ff057819 */ /* 0x000fe40000011602 */
[----:B------:R-:W-:Y:S02]  /*11280*/  LOP3.LUT R4, R3, 0xff, RZ, 0xc0, !PT ;  /* 0x000000ff03047812 */ /* 0x000fe400078ec0ff */
[----:B------:R-:W-:-:S02]  /*11290*/  HSET2.LE.AND R2, R7, R0, PT ;  /* 0x0000000007027233 */ /* 0x000fc40003803000 */
[--C-:B------:R-:W-:Y:S02]  /*112a0*/  HSET2.LE.AND R3, R6, R0.reuse, PT ;  /* 0x0000000006037233 */ /* 0x100fe40003803000 */
[----:B------:R-:W-:Y:S01]  /*112b0*/  PRMT R4, R4, 0x5410, R5 ;  /* 0x0000541004047816 */ /* 0x000fe20000000005 */
[----:B------:R-:W-:Y:S01]  /*112c0*/  IMAD.MOV.U32 R137, RZ, RZ, R130 ;  /* 0x000000ffff897224 */ /* 0x000fe200078e0082 */
[----:B------:R-:W-:Y:S01]  /*112d0*/  LOP3.LUT R6, R2, R129, RZ, 0xc0, !PT ;  /* 0x0000008102067212 */ /* 0x000fe200078ec0ff */
[----:B------:R-:W-:Y:S01]  /*112e0*/  IMAD.MOV.U32 R138, RZ, RZ, R131 ;  /* 0x000000ffff8a7224 */ /* 0x000fe200078e0083 */
[----:B------:R-:W-:Y:S02]  /*112f0*/  LOP3.LUT R7, R3, R170, RZ, 0xc0, !PT ;  /* 0x000000aa03077212 */ /* 0x000fe400078ec0ff */
[--C-:B------:R-:W-:Y:S02]  /*11300*/  HSET2.LE.AND R2, R20, R0.reuse, PT ;  /* 0x0000000014027233 */ /* 0x100fe40003803000 */
[----:B------:R-:W-:Y:S01]  /*11310*/  HSET2.LE.AND R3, R4, R0, PT ;  /* 0x0000000004037233 */ /* 0x000fe20003803000 */
[----:B------:R-:W-:Y:S01]  /*11320*/  IMAD.MOV.U32 R131, RZ, RZ, R44 ;  /* 0x000000ffff837224 */ /* 0x000fe200078e002c */
[----:B------:R-:W-:Y:S01]  /*11330*/  MOV R139, R28 ;  /* 0x0000001c008b7202 */ /* 0x000fe20000000f00 */
[----:B------:R-:W-:Y:S01]  /*11340*/  IMAD.MOV.U32 R128, RZ, RZ, R29 ;  /* 0x000000ffff807224 */ /* 0x000fe200078e001d */
[----:B------:R-:W-:Y:S01]  /*11350*/  LOP3.LUT R4, R2, R137, RZ, 0xc0, !PT ;  /* 0x0000008902047212 */ /* 0x000fe200078ec0ff */
[----:B------:R-:W-:Y:S01]  /*11360*/  IMAD.MOV.U32 R129, RZ, RZ, R30 ;  /* 0x000000ffff817224 */ /* 0x000fe200078e001e */
[----:B------:R-:W-:Y:S01]  /*11370*/  LOP3.LUT R5, R3, R138, RZ, 0xc0, !PT ;  /* 0x0000008a03057212 */ /* 0x000fe200078ec0ff */
[----:B------:R-:W-:Y:S01]  /*11380*/  IMAD.MOV.U32 R44, RZ, RZ, R196 ;  /* 0x000000ffff2c7224 */ /* 0x000fe200078e00c4 */
        /* <DEDUP_REMOVED lines=9> */
[----:B------:R2:W5:Y:S02]  /*11420*/  LDL.LU R196, [R1+0x100] ;  /* 0x0001000001c47983 */ /* 0x0005640000300800 */
[C---:B------:R-:W-:Y:S02]  /*11430*/  HMMA.16816.F32 R44, R4.reuse, R14, R216 ;  /* 0x0000000e042c723c */ /* 0x040fe400000018d8 */
        /* <DEDUP_REMOVED lines=24> */
[----:B------:R2:W5:Y:S01]  /*115c0*/  LDL.LU R195, [R1+0xfc] ;  /* 0x0000fc0001c37983 */ /* 0x0005620000300800 */
[----:B------:R-:W-:Y:S01]  /*115d0*/  MOV R130, R194 ;  /* 0x000000c200827202 */ /* 0x000fe20000000f00 */
[----:B------:R-:W-:Y:S01]  /*115e0*/  IMAD.MOV.U32 R152, RZ, RZ, R100 ;  /* 0x000000ffff987224 */ /* 0x000fe200078e0064 */
[----:B------:R-:W-:Y:S01]  /*115f0*/  MOV R126, R131 ;  /* 0x00000083007e7202 */ /* 0x000fe20000000f00 */
[----:B------:R-:W-:Y:S01]  /*11600*/  IMAD.MOV.U32 R243, RZ, RZ, R102 ;  /* 0x000000fffff37224 */ /* 0x000fe200078e0066 */
[----:B------:R-:W-:Y:S01]  /*11610*/  MOV R242, R101 ;  /* 0x0000006500f27202 */ /* 0x000fe20000000f00 */
[----:B------:R2:W5:Y:S01]  /*11620*/  LDL.LU R194, [R1+0xf8] ;  /* 0x0000f80001c27983 */ /* 0x0005620000300800 */
[----:B------:R-:W-:Y:S01]  /*11630*/  MOV R2, R103 ;  /* 0x0000006700027202 */ /* 0x000fe20000000f00 */
[----:B------:R-:W-:Y:S01]  /*11640*/  IMAD.MOV.U32 R129, RZ, RZ, R193 ;  /* 0x000000ffff817224 */ /* 0x000fe200078e00c1 */
[----:B------:R-:W-:Y:S01]  /*11650*/  MOV R131, R190 ;  /* 0x000000be00837202 */ /* 0x000fe20000000f00 */
[----:B------:R2:W5:Y:S04]  /*11660*/  LDL.LU R193, [R1+0xf4] ;  /* 0x0000f40001c17983 */ /* 0x0005680000300800 */
[----:B------:R2:W5:Y:S01]  /*11670*/  LDL.LU R190, [R1+0xf0] ;  /* 0x0000f00001be7983 */ /* 0x0005620000300800 */
[----:B-1----:R-:W-:Y:S03]  /*11680*/  HMMA.16816.F32 R100, R4, R14, R180 ;  /* 0x0000000e0464723c */ /* 0x002fe600000018b4 */
[----:B------:R-:W1:Y:S01]  /*11690*/  LDSM.16.MT88.4 R28, [R187+0x11000] ;  /* 0x01100000bb1c783b */ /* 0x000e620000004200 */
[----:B------:R-:W-:-:S03]  /*116a0*/  MOV R170, R91 ;  /* 0x0000005b00aa7202 */ /* 0x000fc60000000f00 */
[----:B------:R-:W-:Y:S01]  /*116b0*/  LDSM.16.MT88.4 R20, [R187+0x13000] ;  /* 0x01300000bb14783b */ /* 0x000fe20000004200 */
[----:B------:R-:W-:Y:S01]  /*116c0*/  IMAD.MOV.U32 R182, RZ, RZ, R189 ;  /* 0x000000ffffb67224 */ /* 0x000fe200078e00bd */
[----:B------:R-:W-:Y:S02]  /*116d0*/  MOV R183, R184 ;  /* 0x000000b800b77202 */ /* 0x000fe40000000f00 */
[----:B------:R2:W5:Y:S04]  /*116e0*/  LDL.LU R189, [R1+0xec] ;  /* 0x0000ec0001bd7983 */ /* 0x0005680000300800 */
[----:B------:R2:W5:Y:S01]  /*116f0*/  LDL.LU R184, [R1+0xe8] ;  /* 0x0000e80001b87983 */ /* 0x0005620000300800 */
[C---:B------:R-:W-:Y:S03]  /*11700*/  HMMA.16816.F32 R164, R4.reuse, R16, R164 ;  /* 0x0000001004a4723c */ /* 0x040fe600000018a4 */
[----:B------:R-:W3:Y:S03]  /*11710*/  LDSM.16.MT88.4 R16, [R185+0x13000] ;  /* 0x01300000b910783b */ /* 0x000ee60000004200 */
[----:B------:R-:W-:Y:S01]  /*11720*/  HMMA.16816.F32 R76, R4, R10, R76 ;  /* 0x0000000a044c723c */ /* 0x000fe2000000184c */
[----:B------:R-:W4:Y:S01]  /*11730*/  LDSM.16.MT88.4 R8, [R188+0x13000] ;  /* 0x01300000bc08783b */ /* 0x000f220000004200 */
[----:B------:R-:W-:Y:S01]  /*11740*/  IMAD.MOV.U32 R3, RZ, RZ, R88 ;  /* 0x000000ffff037224 */ /* 0x000fe200078e0058 */
[----:B------:R-:W-:Y:S01]  /*11750*/  MOV R219, R89 ;  /* 0x0000005900db7202 */ /* 0x000fe20000000f00 */
[----:B------:R-:W-:Y:S01]  /*11760*/  IMAD.MOV.U32 R218, RZ, RZ, R90 ;  /* 0x000000ffffda7224 */ /* 0x000fe200078e005a */
[----:B------:R-:W-:Y:S01]  /*11770*/  MOV R217, R98 ;  /* 0x0000006200d97202 */ /* 0x000fe20000000f00 */
[----:B------:R-:W-:Y:S01]  /*11780*/  IMAD.MOV.U32 R216, RZ, RZ, R99 ;  /* 0x000000ffffd87224 */ /* 0x000fe200078e0063 */
[----:B------:R-:W-:Y:S01]  /*11790*/  MOV R241, R96 ;  /* 0x0000006000f17202 */ /* 0x000fe20000000f00 */
[----:B------:R-:W-:-:S02]  /*117a0*/  IMAD.MOV.U32 R240, RZ, RZ, R97 ;  /* 0x000000fffff07224 */ /* 0x000fc400078e0061 */
[C---:B------:R-:W-:Y:S01]  /*117b0*/  HMMA.16816.F32 R96, R4.reuse, R12, R228 ;  /* 0x0000000c0460723c */ /* 0x040fe200000018e4 */
[----:B------:R-:W-:Y:S05]  /*117c0*/  LDSM.16.MT88.4 R12, [R186+0x15000] ;  /* 0x01500000ba0c783b */ /* 0x000fea0000004200 */
[C---:B-1----:R-:W-:Y:S06]  /*117d0*/  HMMA.16816.F32 R140, R4.reuse, R28, R92 ;  /* 0x0000001c048c723c */ /* 0x042fec000000185c */
[C---:B---3--:R-:W-:Y:S06]  /*117e0*/  HMMA.16816.F32 R88, R4.reuse, R16, R248 ;  /* 0x000000100458723c */ /* 0x048fec00000018f8 */
[C---:B------:R-:W-:Y:S01]  /*117f0*/  HMMA.16816.F32 R92, R4.reuse, R18, R236 ;  /* 0x00000012045c723c */ /* 0x040fe200000018ec */
[----:B------:R-:W1:Y:S05]  /*11800*/  LDSM.16.MT88.4 R16, [R185+0x15000] ;  /* 0x01500000b910783b */ /* 0x000e6a0000004200 */
[C---:B----4-:R-:W-:Y:S06]  /*11810*/  HMMA.16816.F32 R104, R4.reuse, R8, R104 ;  /* 0x000000080468723c */ /* 0x050fec0000001868 */
[----:B------:R-:W-:Y:S01]  /*11820*/  HMMA.16816.F32 R108, R4, R10, R108 ;  /* 0x0000000a046c723c */ /* 0x000fe2000000186c */
[----:B------:R-:W3:Y:S01]  /*11830*/  LDSM.16.MT88.4 R8, [R188+0x15000] ;  /* 0x01500000bc08783b */ /* 0x000ee20000004200 */
[----:B------:R-:W-:Y:S01]  /*11840*/  IMAD.MOV.U32 R127, RZ, RZ, R112 ;  /* 0x000000ffff7f7224 */ /* 0x000fe200078e0070 */
[----:B------:R-:W-:-:S03]  /*11850*/  MOV R144, R153 ;  /* 0x0000009900907202 */ /* 0x000fc60000000f00 */
[C---:B------:R-:W-:Y:S01]  /*11860*/  HMMA.16816.F32 R84, R4.reuse, R30, R84 ;  /* 0x0000001e0454723c */ /* 0x040fe20000001854 */
[----:B------:R-:W4:Y:S01]  /*11870*/  LDSM.16.MT88.4 R28, [R187+0x15000] ;  /* 0x01500000bb1c783b */ /* 0x000f220000004200 */
[----:B------:R-:W-:Y:S01]  /*11880*/  IMAD.MOV.U32 R145, RZ, RZ, R154 ;  /* 0x000000ffff917224 */ /* 0x000fe200078e009a */
[----:B------:R-:W-:Y:S01]  /*11890*/  MOV R146, R155 ;  /* 0x0000009b00927202 */ /* 0x000fe20000000f00 */
[----:B------:R-:W-:Y:S01]  /*118a0*/  IMAD.MOV.U32 R154, RZ, RZ, R114 ;  /* 0x000000ffff9a7224 */ /* 0x000fe200078e0072 */
[----:B------:R-:W-:Y:S01]  /*118b0*/  MOV R155, R113 ;  /* 0x00000071009b7202 */ /* 0x000fe20000000f00 */
[----:B------:R-:W-:Y:S01]  /*118c0*/  IMAD.MOV.U32 R250, RZ, RZ, R216 ;  /* 0x000000fffffa7224 */ /* 0x000fe200078e00d8 */
[----:B------:R-:W-:Y:S02]  /*118d0*/  MOV R153, R115 ;  /* 0x0000007300997202 */ /* 0x000fe40000000f00 */
[----:B------:R-:W-:Y:S01]  /*118e0*/  MOV R251, R217 ;  /* 0x000000d900fb7202 */ /* 0x000fe20000000f00 */
[----:B------:R-:W-:Y:S01]  /*118f0*/  HMMA.16816.F32 R112, R4, R20, R116 ;  /* 0x000000140470723c */ /* 0x000fe20000001874 */
[----:B------:R-:W-:Y:S01]  /*11900*/  IMAD.MOV.U32 R217, RZ, RZ, R170 ;  /* 0x000000ffffd97224 */ /* 0x000fe200078e00aa */
[----:B------:R-:W-:Y:S01]  /*11910*/  MOV R180, R168 ;  /* 0x000000a800b47202 */ /* 0x000fe20000000f00 */
[----:B------:R-:W-:Y:S01]  /*11920*/  IMAD.MOV.U32 R181, RZ, RZ, R169 ;  /* 0x000000ffffb57224 */ /* 0x000fe200078e00a9 */
[----:B------:R-:W-:-:S02]  /*11930*/  MOV R216, R171 ;  /* 0x000000ab00d87202 */ /* 0x000fc40000000f00 */
[C---:B------:R-:W-:Y:S01]  /*11940*/  HMMA.16816.F32 R116, R4.reuse, R22, R124 ;  /* 0x000000160474723c */ /* 0x040fe2000000187c */
[----:B------:R-:W-:Y:S05]  /*11950*/  LDSM.16.MT88.4 R20, [R187+0x17000] ;  /* 0x01700000bb14783b */ /* 0x000fea0000004200 */
[C---:B-1----:R-:W-:Y:S06]  /*11960*/  HMMA.16816.F32 R124, R4.reuse, R16, R244 ;  /* 0x00000010047c723c */ /* 0x042fec00000018f4 */
[C---:B------:R-:W-:Y:S01]  /*11970*/  HMMA.16816.F32 R168, R4.reuse, R18, R232 ;  /* 0x0000001204a8723c */ /* 0x040fe200000018e8 */
[----:B------:R-:W1:Y:S05]  /*11980*/  LDSM.16.MT88.4 R16, [R185+0x17000] ;  /* 0x01700000b910783b */ /* 0x000e6a0000004200 */
[----:B------:R-:W-:Y:S01]  /*11990*/  HMMA.16816.F32 R244, R4, R14, R172 ;  /* 0x0000000e04f4723c */ /* 0x000fe200000018ac */
[----:B------:R-:W-:Y:S01]  /*119a0*/  IMAD.MOV.U32 R232, RZ, RZ, R250 ;  /* 0x000000ffffe87224 */ /* 0x000fe200078e00fa */
[----:B------:R-:W-:Y:S01]  /*119b0*/  MOV R233, R251 ;  /* 0x000000fb00e97202 */ /* 0x000fe20000000f00 */
[----:B------:R-:W-:Y:S01]  /*119c0*/  IMAD.MOV.U32 R234, RZ, RZ, R240 ;  /* 0x000000ffffea7224 */ /* 0x000fe200078e00f0 */
[----:B------:R-:W-:-:S02]  /*119d0*/  MOV R235, R241 ;  /* 0x000000f100eb7202 */ /* 0x000fc40000000f00 */
[C---:B------:R-:W-:Y:S01]  /*119e0*/  HMMA.16816.F32 R248, R4.reuse, R12, R224 ;  /* 0x0000000c04f8723c */ /* 0x040fe200000018e0 */
[----:B------:R-:W2:Y:S05]  /*119f0*/  LDSM.16.MT88.4 R12, [R186+0x17000] ;  /* 0x01700000ba0c783b */ /* 0x000eaa0000004200 */
[----:B---3--:R-:W-:Y:S01]  /*11a00*/  HMMA.16816.F32 R236, R4, R10, R120 ;  /* 0x0000000a04ec723c */ /* 0x008fe20000001878 */
[----:B------:R-:W-:Y:S01]  /*11a10*/  IMAD.MOV.U32 R226, RZ, RZ, R242 ;  /* 0x000000ffffe27224 */ /* 0x000fe200078e00f2 */
[----:B------:R-:W-:-:S04]  /*11a20*/  MOV R227, R243 ;  /* 0x000000f300e37202 */ /* 0x000fc80000000f00 */
[C---:B------:R-:W-:Y:S01]  /*11a30*/  HMMA.16816.F32 R240, R4.reuse, R8, R160 ;  /* 0x0000000804f0723c */ /* 0x040fe200000018a0 */
[----:B------:R-:W3:Y:S05]  /*11a40*/  LDSM.16.MT88.4 R8, [R188+0x17000] ;  /* 0x01700000bc08783b */ /* 0x000eea0000004200 */
[----:B----4-:R-:W-:Y:S01]  /*11a50*/  HMMA.16816.F32 R228, R4, R28, R80 ;  /* 0x0000001c04e4723c */ /* 0x010fe20000001850 */
[----:B------:R-:W-:Y:S01]  /*11a60*/  IMAD.MOV.U32 R123, RZ, RZ, R226 ;  /* 0x000000ffff7b7224 */ /* 0x000fe200078e00e2 */
[----:B------:R-:W-:Y:S01]  /*11a70*/  MOV R122, R227 ;  /* 0x000000e3007a7202 */ /* 0x000fe20000000f00 */
[----:B------:R-:W-:Y:S01]  /*11a80*/  IMAD.MOV.U32 R121, RZ, RZ, R180 ;  /* 0x000000ffff797224 */ /* 0x000fe200078e00b4 */
[----:B------:R-:W-:Y:S01]  /*11a90*/  MOV R120, R181 ;  /* 0x000000b500787202 */ /* 0x000fe20000000f00 */
[----:B------:R-:W4:Y:S02]  /*11aa0*/  LDSM.16.MT88.4 R160, [R185+0x11800] ;  /* 0x01180000b9a0783b */ /* 0x000f240000004200 */
[----:B------:R-:W-:-:S02]  /*11ab0*/  MOV R83, R2 ;  /* 0x0000000200537202 */ /* 0x000fc40000000f00 */
[----:B------:R-:W-:Y:S01]  /*11ac0*/  LOP3.LUT R2, R27, UR35, R32, 0x96, !PT ;  /* 0x000000231b027c12 */ /* 0x000fe2000f8e9620 */
[----:B------:R-:W-:Y:S01]  /*11ad0*/  IMAD.MOV.U32 R82, RZ, RZ, R3 ;  /* 0x000000ffff527224 */ /* 0x000fe200078e0003 */
[----:B-1----:R-:W-:Y:S01]  /*11ae0*/  HMMA.16816.F32 R224, R4, R16, R72 ;  /* 0x0000001004e0723c */ /* 0x002fe20000001848 */
[----:B------:R-:W-:Y:S02]  /*11af0*/  IMAD.MOV.U32 R80, RZ, RZ, R218 ;  /* 0x000000ffff507224 */ /* 0x000fe400078e00da */
[----:B------:R-:W-:Y:S01]  /*11b00*/  IMAD.WIDE.U32 R2, R2, -0x2daee0ad, RZ ;  /* 0xd2511f5302027825 */ /* 0x000fe200078e00ff */
[----:B------:R-:W-:-:S03]  /*11b10*/  MOV R81, R219 ;  /* 0x000000db00517202 */ /* 0x000fc60000000f00 */
[----:B------:R-:W-:Y:S01]  /*11b20*/  IMAD.MOV.U32 R75, RZ, RZ, R182 ;  /* 0x000000ffff4b7224 */ /* 0x000fe200078e00b6 */
[----:B------:R-:W-:Y:S01]  /*11b30*/  MOV R74, R183 ;  /* 0x000000b7004a7202 */ /* 0x000fe20000000f00 */
[----:B------:R-:W-:Y:S01]  /*11b40*/  IMAD.MOV.U32 R73, RZ, RZ, R216 ;  /* 0x000000ffff497224 */ /* 0x000fe200078e00d8 */
[----:B------:R-:W-:Y:S01]  /*11b50*/  MOV R72, R217 ;  /* 0x000000d900487202 */ /* 0x000fe20000000f00 */
[C---:B------:R-:W-:Y:S06]  /*11b60*/  HMMA.16816.F32 R232, R4.reuse, R30, R232 ;  /* 0x0000001e04e8723c */ /* 0x040fec00000018e8 */
[C---:B--2---:R-:W-:Y:S06]  /*11b70*/  HMMA.16816.F32 R180, R4.reuse, R12, R64 ;  /* 0x0000000c04b4723c */ /* 0x044fec0000001840 */
[C---:B------:R-:W-:Y:S06]  /*11b80*/  HMMA.16816.F32 R172, R4.reuse, R14, R60 ;  /* 0x0000000e04ac723c */ /* 0x040fec000000183c */
[C---:B------:R-:W-:Y:S06]  /*11b90*/  HMMA.16816.F32 R216, R4.reuse, R18, R68 ;  /* 0x0000001204d8723c */ /* 0x040fec0000001844 */
[C---:B------:R-:W-:Y:S06]  /*11ba0*/  HMMA.16816.F32 R12, R4.reuse, R20, R48 ;  /* 0x00000014040c723c */ /* 0x040fec0000001830 */
[C---:B---3--:R-:W-:Y:S06]  /*11bb0*/  HMMA.16816.F32 R28, R4.reuse, R8, R56 ;  /* 0x00000008041c723c */ /* 0x048fec0000001838 */
[C---:B------:R-:W-:Y:S06]  /*11bc0*/  HMMA.16816.F32 R16, R4.reuse, R10, R52 ;  /* 0x0000000a0410723c */ /* 0x040fec0000001834 */
[----:B------:R-:W-:Y:S01]  /*11bd0*/  HMMA.16816.F32 R20, R4, R22, R40 ;  /* 0x000000160414723c */ /* 0x000fe20000001828 */
[----:B------:R-:W-:Y:S01]  /*11be0*/  SHF.R.U32.HI R9, RZ, 0x18, R2 ;  /* 0x00000018ff097819 */ /* 0x000fe20000011602 */
[----:B------:R-:W-:Y:S01]  /*11bf0*/  IMAD.MOV.U32 R67, RZ, RZ, R128 ;  /* 0x000000ffff437224 */ /* 0x000fe200078e0080 */
[----:B------:R-:W-:Y:S01]  /*11c00*/  MOV R70, R153 ;  /* 0x0000009900467202 */ /* 0x000fe20000000f00 */
[----:B------:R-:W-:Y:S01]  /*11c10*/  IMAD.MOV.U32 R71, RZ, RZ, R152 ;  /* 0x000000ffff477224 */ /* 0x000fe200078e0098 */
[----:B------:R-:W-:Y:S01]  /*11c20*/  MOV R63, R123 ;  /* 0x0000007b003f7202 */ /* 0x000fe20000000f00 */
[----:B------:R-:W-:Y:S01]  /*11c30*/  IMAD.MOV.U32 R62, RZ, RZ, R122 ;  /* 0x000000ffff3e7224 */ /* 0x000fe200078e007a */
[----:B------:R-:W-:Y:S01]  /*11c40*/  LOP3.LUT R4, R2, 0xffff, RZ, 0xc0, !PT ;  /* 0x0000ffff02047812 */ /* 0x000fe200078ec0ff */
[----:B------:R-:W1:Y:S01]  /*11c50*/  LDSM.16.MT88.4 R40, [R185+0x13800] ;  /* 0x01380000b928783b */ /* 0x000e620000004200 */
[----:B------:R-:W-:-:S02]  /*11c60*/  LOP3.LUT R3, R3, UR8, R34, 0x96, !PT ;  /* 0x0000000803037c12 */ /* 0x000fc4000f8e9622 */
[----:B------:R-:W-:Y:S01]  /*11c70*/  SHF.R.U32.HI R5, RZ, 0x8, R4 ;  /* 0x00000008ff057819 */ /* 0x000fe20000011604 */
[----:B------:R-:W-:Y:S01]  /*11c80*/  IMAD.MOV.U32 R69, RZ, RZ, R154 ;  /* 0x000000ffff457224 */ /* 0x000fe200078e009a */
[----:B------:R-:W-:Y:S01]  /*11c90*/  LOP3.LUT R4, R2, 0xff, RZ, 0xc0, !PT ;  /* 0x000000ff02047812 */ /* 0x000fe200078ec0ff */
[----:B------:R-:W-:Y:S01]  /*11ca0*/  LDSM.16.MT88.4 R48, [R186+0x13800] ;  /* 0x01380000ba30783b */ /* 0x000fe20000004200 */
[----:B------:R-:W-:Y:S02]  /*11cb0*/  SHF.R.U32.HI R6, RZ, 0x10, R2 ;  /* 0x00000010ff067819 */ /* 0x000fe40000011602 */
[----:B------:R-:W-:Y:S01]  /*11cc0*/  PRMT R10, R4, 0x5410, R5 ;  /* 0x00005410040a7816 */ /* 0x000fe20000000005 */
[----:B------:R-:W-:Y:S01]  /*11cd0*/  LDSM.16.MT88.4 R56, [R188+0x13800] ;  /* 0x01380000bc38783b */ /* 0x000fe20000004200 */
[----:B------:R-:W-:Y:S02]  /*11ce0*/  LOP3.LUT R4, R3, 0xffff, RZ, 0xc0, !PT ;  /* 0x0000ffff03047812 */ /* 0x000fe400078ec0ff */
[----:B------:R-:W-:-:S02]  /*11cf0*/  SHF.R.U32.HI R5, RZ, 0x10, R3 ;  /* 0x00000010ff057819 */ /* 0x000fc40000011603 */
[----:B------:R-:W-:Y:S02]  /*11d00*/  LOP3.LUT R8, R3, 0xff, RZ, 0xc0, !PT ;  /* 0x000000ff03087812 */ /* 0x000fe400078ec0ff */
[----:B------:R-:W-:Y:S02]  /*11d10*/  SHF.R.U32.HI R7, RZ, 0x18, R3 ;  /* 0x00000018ff077819 */ /* 0x000fe40000011603 */
[----:B------:R-:W-:Y:S02]  /*11d20*/  SHF.R.U32.HI R4, RZ, 0x8, R4 ;  /* 0x00000008ff047819 */ /* 0x000fe40000011604 */
[----:B------:R-:W-:Y:S02]  /*11d30*/  LOP3.LUT R2, R6, 0xff, RZ, 0xc0, !PT ;  /* 0x000000ff06027812 */ /* 0x000fe400078ec0ff */
[----:B------:R-:W-:Y:S02]  /*11d40*/  LOP3.LUT R3, R5, 0xff, RZ, 0xc0, !PT ;  /* 0x000000ff05037812 */ /* 0x000fe400078ec0ff */
[----:B------:R-:W-:-:S02]  /*11d50*/  PRMT R5, R8, 0x5410, R4 ;  /* 0x0000541008057816 */ /* 0x000fc40000000004 */
[----:B------:R-:W-:Y:S02]  /*11d60*/  PRMT R2, R2, 0x5410, R9 ;  /* 0x0000541002027816 */ /* 0x000fe40000000009 */
[----:B------:R-:W-:Y:S02]  /*11d70*/  PRMT R4, R3, 0x5410, R7 ;  /* 0x0000541003047816 */ /* 0x000fe40000000007 */
[--C-:B------:R-:W-:Y:S02]  /*11d80*/  HSET2.LE.AND R3, R5, R0.reuse, PT ;  /* 0x0000000005037233 */ /* 0x100fe40003803000 */
[--C-:B------:R-:W-:Y:S02]  /*11d90*/  HSET2.LE.AND R2, R2, R0.reuse, PT ;  /* 0x0000000002027233 */ /* 0x100fe40003803000 */
[--C-:B------:R-:W-:Y:S02]  /*11da0*/  HSET2.LE.AND R4, R4, R0.reuse, PT ;  /* 0x0000000004047233 */ /* 0x100fe40003803000 */
[----:B------:R-:W-:-:S02]  /*11db0*/  HSET2.LE.AND R0, R10, R0, PT ;  /* 0x000000000a007233 */ /* 0x000fc40003803000 */
[----:B------:R-:W-:Y:S01]  /*11dc0*/  MOV R128, R131 ;  /* 0x0000008300807202 */ /* 0x000fe20000000f00 */
[----:B------:R-:W-:Y:S02]  /*11dd0*/  IMAD.MOV.U32 R122, RZ, RZ, R136 ;  /* 0x000000ffff7a7224 */ /* 0x000fe400078e0088 */
[----:B------:R-:W-:Y:S02]  /*11de0*/  LOP3.LUT R130, R0, R130, RZ, 0xc0, !PT ;  /* 0x0000008200827212 */ /* 0x000fe400078ec0ff */
[----:B------:R-:W-:Y:S01]  /*11df0*/  LOP3.LUT R128, R3, R128, RZ, 0xc0, !PT ;  /* 0x0000008003807212 */ /* 0x000fe200078ec0ff */
[----:B------:R-:W-:Y:S01]  /*11e00*/  IMAD.MOV.U32 R3, RZ, RZ, R70 ;  /* 0x000000ffff037224 */ /* 0x000fe200078e0046 */
[----:B------:R-:W-:Y:S01]  /*11e10*/  MOV R0, R71 ;  /* 0x0000004700007202 */ /* 0x000fe20000000f00 */
[----:B------:R-:W-:Y:S01]  /*11e20*/  IMAD.MOV.U32 R70, RZ, RZ, R138 ;  /* 0x000000ffff467224 */ /* 0x000fe200078e008a */
[----:B------:R-:W-:Y:S02]  /*11e30*/  MOV R123, R137 ;  /* 0x00000089007b7202 */ /* 0x000fe40000000f00 */
[----:B------:R-:W-:-:S02]  /*11e40*/  MOV R71, R139 ;  /* 0x0000008b00477202 */ /* 0x000fc40000000f00 */
[----:B------:R-:W2:Y:S01]  /*11e50*/  LDSM.16.MT88.4 R136, [R187+0x11800] ;  /* 0x01180000bb88783b */ /* 0x000ea20000004200 */
[----:B------:R-:W-:Y:S01]  /*11e60*/  IMAD.MOV.U32 R52, RZ, RZ, R72 ;  /* 0x000000ffff347224 */ /* 0x000fe200078e0048 */
[----:B------:R-:W-:Y:S01]  /*11e70*/  MOV R53, R73 ;  /* 0x0000004900357202 */ /* 0x000fe20000000f00 */
[----:B------:R-:W-:Y:S01]  /*11e80*/  IMAD.MOV.U32 R54, RZ, RZ, R74 ;  /* 0x000000ffff367224 */ /* 0x000fe200078e004a */
[----:B------:R-:W-:Y:S02]  /*11e90*/  MOV R55, R75 ;  /* 0x0000004b00377202 */ /* 0x000fe40000000f00 */
[----:B------:R-:W3:Y:S01]  /*11ea0*/  LDSM.16.MT88.4 R72, [R185+0x15800] ;  /* 0x01580000b948783b */ /* 0x000ee20000004200 */
[----:B------:R-:W-:Y:S02]  /*11eb0*/  MOV R68, R155 ;  /* 0x0000009b00447202 */ /* 0x000fe40000000f00 */
[----:B------:R-:W-:Y:S01]  /*11ec0*/  MOV R10, R67 ;  /* 0x00000043000a7202 */ /* 0x000fe20000000f00 */
[----:B------:R-:W3:Y:S04]  /*11ed0*/  LDSM.16.MT88.4 R152, [R186+0x11800] ;  /* 0x01180000ba98783b */ /* 0x000ee80000004200 */
[----:B------:R-:W3:Y:S01]  /*11ee0*/  LDSM.16.MT88.4 R64, [R187+0x13800] ;  /* 0x01380000bb40783b */ /* 0x000ee20000004200 */
[----:B------:R-:W-:Y:S01]  /*11ef0*/  IMAD.MOV.U32 R5, RZ, RZ, R134 ;  /* 0x000000ffff057224 */ /* 0x000fe200078e0086 */
[----:B------:R-:W-:-:S04]  /*11f00*/  LOP3.LUT R129, R4, R129, RZ, 0xc0, !PT ;  /* 0x0000008104817212 */ /* 0x000fc800078ec0ff */
[----:B------:R-:W-:Y:S01]  /*11f10*/  LOP3.LUT R131, R2, R5, RZ, 0xc0, !PT ;  /* 0x0000000502837212 */ /* 0x000fe200078ec0ff */
[----:B------:R-:W-:Y:S01]  /*11f20*/  IMAD.MOV.U32 R134, RZ, RZ, R68 ;  /* 0x000000ffff867224 */ /* 0x000fe200078e0044 */
[----:B------:R-:W-:Y:S01]  /*11f30*/  MOV R2, R69 ;  /* 0x0000004500027202 */ /* 0x000fe20000000f00 */
[----:B------:R-:W-:Y:S01]  /*11f40*/  IMAD.MOV.U32 R60, RZ, RZ, R120 ;  /* 0x000000ffff3c7224 */ /* 0x000fe200078e0078 */
[----:B------:R-:W-:Y:S01]  /*11f50*/  MOV R61, R121 ;  /* 0x00000079003d7202 */ /* 0x000fe20000000f00 */
[----:B------:R-:W-:Y:S02]  /*11f60*/  IMAD.MOV.U32 R68, RZ, RZ, R144 ;  /* 0x000000ffff447224 */ /* 0x000fe400078e0090 */
[----:B----4-:R-:W-:Y:S01]  /*11f70*/  HMMA.16816.F32 R164, R128, R160, R164 ;  /* 0x000000a080a4723c */ /* 0x010fe200000018a4 */
[----:B------:R-:W-:Y:S01]  /*11f80*/  MOV R69, R145 ;  /* 0x0000009100457202 */ /* 0x000fe20000000f00 */
[----:B------:R-:W-:Y:S01]  /*11f90*/  IMAD.MOV.U32 R120, RZ, RZ, R146 ;  /* 0x000000ffff787224 */ /* 0x000fe200078e0092 */
[----:B------:R-:W-:-:S02]  /*11fa0*/  MOV R121, R147 ;  /* 0x0000009300797202 */ /* 0x000fc40000000f00 */
[----:B------:R-:W4:Y:S01]  /*11fb0*/  LDSM.16.MT88.4 R144, [R188+0x11800] ;  /* 0x01180000bc90783b */ /* 0x000f220000004200 */
[C---:B------:R-:W-:Y:S06]  /*11fc0*/  HMMA.16816.F32 R160, R128.reuse, R162, R36 ;  /* 0x000000a280a0723c */ /* 0x040fec0000001824 */
[C---:B-1----:R-:W-:Y:S06]  /*11fd0*/  HMMA.16816.F32 R36, R128.reuse, R40, R88 ;  /* 0x000000288024723c */ /* 0x042fec0000001858 */
[C---:B--2---:R-:W-:Y:S01]  /*11fe0*/  HMMA.16816.F32 R140, R128.reuse, R136, R140 ;  /* 0x00000088808c723c */ /* 0x044fe2000000188c */
        /* <DEDUP_REMOVED lines=8> */
[----:B------:R-:W-:Y:S01]  /*12070*/  MOV R11, R61 ;  /* 0x0000003d000b7202 */ /* 0x000fe20000000f00 */
[----:B------:R-:W-:Y:S02]  /*12080*/  LDSM.16.MT88.4 R88, [R188+0x15800] ;  /* 0x01580000bc58783b */ /* 0x000fe40000004200 */
[----:B------:R-:W-:Y:S01]  /*12090*/  HMMA.16816.F32 R40, R128, R42, R92 ;  /* 0x0000002a8028723c */ /* 0x000fe2000000185c */
[----:B------:R-:W-:-:S06]  /*120a0*/  IMAD.MOV.U32 R84, RZ, RZ, R80 ;  /* 0x000000ffff547224 */ /* 0x000fcc00078e0050 */
[----:B------:R-:W-:Y:S01]  /*120b0*/  MOV R95, R81 ;  /* 0x00000051005f7202 */ /* 0x000fe20000000f00 */
[----:B------:R-:W-:Y:S01]  /*120c0*/  IMAD.MOV.U32 R93, RZ, RZ, R82 ;  /* 0x000000ffff5d7224 */ /* 0x000fe200078e0052 */
[----:B------:R-:W-:Y:S02]  /*120d0*/  MOV R94, R83 ;  /* 0x00000053005e7202 */ /* 0x000fe40000000f00 */
[----:B------:R-:W1:Y:S01]  /*120e0*/  LDSM.16.MT88.4 R80, [R186+0x15800] ;  /* 0x01580000ba50783b */ /* 0x000e620000004200 */
[----:B------:R-:W-:Y:S01]  /*120f0*/  IMAD.MOV.U32 R86, RZ, RZ, R70 ;  /* 0x000000ffff567224 */ /* 0x000fe200078e0046 */
[----:B------:R-:W-:Y:S02]  /*12100*/  MOV R85, R71 ;  /* 0x0000004700557202 */ /* 0x000fe40000000f00 */
[----:B---3--:R-:W-:Y:S01]  /*12110*/  HMMA.16816.F32 R68, R128, R72, R124 ;  /* 0x000000488044723c */ /* 0x008fe2000000187c */
[----:B------:R-:W-:Y:S01]  /*12120*/  IMAD.MOV.U32 R87, RZ, RZ, R52 ;  /* 0x000000ffff577224 */ /* 0x000fe200078e0034 */
[----:B------:R-:W-:-:S04]  /*12130*/  MOV R32, R63 ;  /* 0x0000003f00207202 */ /* 0x000fc80000000f00 */
[----:B------:R-:W-:Y:S01]  /*12140*/  HMMA.16816.F32 R72, R128, R74, R168 ;  /* 0x0000004a8048723c */ /* 0x000fe200000018a8 */
[----:B------:R-:W-:-:S05]  /*12150*/  MOV R8, R120 ;  /* 0x0000007800087202 */ /* 0x000fca0000000f00 */
[C---:B------:R-:W-:Y:S01]  /*12160*/  HMMA.16816.F32 R156, R128.reuse, R152, R156 ;  /* 0x00000098809c723c */ /* 0x040fe2000000189c */
[----:B------:R-:W-:Y:S01]  /*12170*/  MOV R168, R35 ;  /* 0x0000002300a87202 */ /* 0x000fe20000000f00 */
[----:B------:R-:W-:Y:S02]  /*12180*/  IMAD.MOV.U32 R171, RZ, RZ, R9 ;  /* 0x000000ffffab7224 */ /* 0x000fe400078e0009 */
[----:B------:R-:W-:Y:S01]  /*12190*/  IMAD.MOV.U32 R169, RZ, RZ, R34 ;  /* 0x000000ffffa97224 */ /* 0x000fe200078e0022 */
[----:B------:R-:W-:Y:S01]  /*121a0*/  MOV R34, R122 ;  /* 0x0000007a00227202 */ /* 0x000fe20000000f00 */
[C---:B------:R-:W-:Y:S01]  /*121b0*/  HMMA.16816.F32 R152, R128.reuse, R154, R44 ;  /* 0x0000009a8098723c */ /* 0x040fe2000000182c */
[----:B------:R-:W-:Y:S01]  /*121c0*/  IMAD.MOV.U32 R35, RZ, RZ, R27 ;  /* 0x000000ffff237224 */ /* 0x000fe200078e001b */
[----:B------:R-:W-:Y:S01]  /*121d0*/  MOV R170, R6 ;  /* 0x0000000600aa7202 */ /* 0x000fe20000000f00 */
[----:B------:R-:W-:Y:S01]  /*121e0*/  IMAD.MOV.U32 R9, RZ, RZ, R121 ;  /* 0x000000ffff097224 */ /* 0x000fe200078e0079 */
[----:B------:R-:W-:Y:S01]  /*121f0*/  LDSM.16.MT88.4 R4, [R187+0x17800] ;  /* 0x01780000bb04783b */ /* 0x000fe20000004200 */
[----:B------:R-:W-:Y:S01]  /*12200*/  IMAD.MOV.U32 R27, RZ, RZ, R123 ;  /* 0x000000ffff1b7224 */ /* 0x000fe200078e007b */
[C---:B------:R-:W-:Y:S02]  /*12210*/  HMMA.16816.F32 R44, R128.reuse, R48, R96 ;  /* 0x00000030802c723c */ /* 0x040fe40000001860 */
[----:B------:R-:W2:Y:S04]  /*12220*/  LDSM.16.MT88.4 R96, [R187+0x15800] ;  /* 0x01580000bb60783b */ /* 0x000ea80000004200 */
[C---:B------:R-:W-:Y:S01]  /*12230*/  HMMA.16816.F32 R52, R128.reuse, R56, R104 ;  /* 0x000000388034723c */ /* 0x040fe20000001868 */
[----:B------:R-:W3:Y:S04]  /*12240*/  LDSM.16.MT88.4 R104, [R185+0x17800] ;  /* 0x01780000b968783b */ /* 0x000ee80000004200 */
[----:B------:R-:W-:Y:S01]  /*12250*/  LDSM.16.MT88.4 R120, [R188+0x17800] ;  /* 0x01780000bc78783b */ /* 0x000fe20000004200 */
[C---:B------:R-:W-:Y:S03]  /*12260*/  HMMA.16816.F32 R60, R128.reuse, R64, R112 ;  /* 0x00000040803c723c */ /* 0x040fe60000001870 */
[----:B------:R-:W3:Y:S03]  /*12270*/  LDSM.16.MT88.4 R112, [R186+0x17800] ;  /* 0x01780000ba70783b */ /* 0x000ee60000004200 */
[C---:B----4-:R-:W-:Y:S06]  /*12280*/  HMMA.16816.F32 R148, R128.reuse, R144, R148 ;  /* 0x000000908094723c */ /* 0x050fec0000001894 */
[C---:B------:R-:W-:Y:S06]  /*12290*/  HMMA.16816.F32 R144, R128.reuse, R146, R76 ;  /* 0x000000928090723c */ /* 0x040fec000000184c */
[C---:B-1----:R-:W-:Y:S06]  /*122a0*/  HMMA.16816.F32 R76, R128.reuse, R80, R248 ;  /* 0x00000050804c723c */ /* 0x042fec00000018f8 */
[----:B------:R-:W-:Y:S01]  /*122b0*/  HMMA.16816.F32 R80, R128, R82, R244 ;  /* 0x000000528050723c */ /* 0x000fe200000018f4 */
[----:B------:R-:W-:Y:S01]  /*122c0*/  MOV R248, R93 ;  /* 0x0000005d00f87202 */ /* 0x000fe20000000f00 */
[----:B------:R-:W-:Y:S01]  /*122d0*/  IMAD.MOV.U32 R249, RZ, RZ, R94 ;  /* 0x000000fffff97224 */ /* 0x000fe200078e005e */
[----:B------:R-:W-:Y:S01]  /*122e0*/  MOV R250, R95 ;  /* 0x0000005f00fa7202 */ /* 0x000fe20000000f00 */
[----:B------:R-:W-:-:S03]  /*122f0*/  IMAD.MOV.U32 R251, RZ, RZ, R84 ;  /* 0x000000fffffb7224 */ /* 0x000fc600078e0054 */
[----:B------:R-:W-:Y:S01]  /*12300*/  MOV R245, R85 ;  /* 0x0000005500f57202 */ /* 0x000fe20000000f00 */
[----:B------:R-:W-:Y:S01]  /*12310*/  IMAD.MOV.U32 R246, RZ, RZ, R86 ;  /* 0x000000fffff67224 */ /* 0x000fe200078e0056 */
[----:B------:R-:W-:-:S03]  /*12320*/  MOV R247, R87 ;  /* 0x0000005700f77202 */ /* 0x000fc60000000f00 */
[----:B------:R-:W-:Y:S04]  /*12330*/  STG.E.U16 desc[UR28][R24.64+-0x70], R245 ;  /* 0xffff90f518007986 */ /* 0x000fe8000c10151c */
        /* <DEDUP_REMOVED lines=11> */
[----:B------:R1:W-:Y:S04]  /*123f0*/  STG.E.U16 desc[UR28][R24.64+-0x40], R3 ;  /* 0xffffc00318007986 */ /* 0x0003e8000c10151c */
[----:B------:R4:W-:Y:S04]  /*12400*/  STG.E.U16 desc[UR28][R24.64+-0x3e], R2 ;  /* 0xffffc20218007986 */ /* 0x0009e8000c10151c */
[----:B------:R1:W-:Y:S04]  /*12410*/  STG.E.U16 desc[UR28][R132.64+-0x40], R134 ;  /* 0xffffc08684007986 */ /* 0x0003e8000c10151c */
[----:B------:R1:W-:Y:S04]  /*12420*/  STG.E.U16 desc[UR28][R132.64+-0x3e], R10 ;  /* 0xffffc20a84007986 */ /* 0x0003e8000c10151c */
[----:B------:R1:W-:Y:S04]  /*12430*/  STG.E.U16 desc[UR28][R24.64+-0x30], R252 ;  /* 0xffffd0fc18007986 */ /* 0x0003e8000c10151c */
[----:B------:R1:W-:Y:S01]  /*12440*/  STG.E.U16 desc[UR28][R24.64+-0x2e], R215 ;  /* 0xffffd2d718007986 */ /* 0x0003e2000c10151c */
[C---:B------:R-:W-:Y:S03]  /*12450*/  HMMA.16816.F32 R48, R128.reuse, R50, R100 ;  /* 0x000000328030723c */ /* 0x040fe60000001864 */
        /* <DEDUP_REMOVED lines=9> */
[----:B------:R1:W-:Y:S03]  /*124f0*/  STG.E.U16 desc[UR28][R24.64+-0x10], R176 ;  /* 0xfffff0b018007986 */ /* 0x0003e6000c10151c */
[C---:B--2---:R-:W-:Y:S01]  /*12500*/  HMMA.16816.F32 R92, R128.reuse, R96, R228 ;  /* 0x00000060805c723c */ /* 0x044fe200000018e4 */
[----:B------:R2:W-:Y:S04]  /*12510*/  STG.E.U16 desc[UR28][R24.64+-0xe], R135 ;  /* 0xfffff28718007986 */ /* 0x0005e8000c10151c */
[----:B------:R2:W-:Y:S01]  /*12520*/  STG.E.U16 desc[UR28][R132.64+-0x10], R8 ;  /* 0xfffff00884007986 */ /* 0x0005e2000c10151c */
[C---:B---3--:R-:W-:Y:S03]  /*12530*/  HMMA.16816.F32 R100, R128.reuse, R104, R224 ;  /* 0x000000688064723c */ /* 0x048fe600000018e0 */
[----:B------:R2:W-:Y:S03]  /*12540*/  STG.E.U16 desc[UR28][R132.64+-0xe], R9 ;  /* 0xfffff20984007986 */ /* 0x0005e6000c10151c */
        /* <DEDUP_REMOVED lines=9> */
[----:B------:R-:W-:Y:S01]  /*125e0*/  FADD.FTZ R232, R35, R34 ;  /* 0x0000002223e87221 */ /* 0x000fe20000010000 */
[----:B------:R-:W-:Y:S01]  /*125f0*/  IADD3 R216, P0, R24, -0x100, RZ ;  /* 0xffffff0018d87810 */ /* 0x000fe20007f1e0ff */
[----:B------:R-:W-:Y:S01]  /*12600*/  FADD.FTZ R218, R27, R26 ;  /* 0x0000001a1bda7221 */ /* 0x000fe20000010000 */
[----:B-1----:R-:W-:-:S02]  /*12610*/  IMAD.MOV.U32 R3, RZ, RZ, R33 ;  /* 0x000000ffff037224 */ /* 0x002fc400078e0021 */
[----:B------:R-:W-:Y:S01]  /*12620*/  FADD.FTZ R232, R32, R232 ;  /* 0x000000e820e87221 */ /* 0x000fe20000010000 */
[----:B------:R-:W-:Y:S02]  /*12630*/  IADD3.X R217, R25, -0x1, RZ, P0, !PT ;  /* 0xffffffff19d97810 */ /* 0x000fe400007fe4ff */
[----:B--2-4-:R-:W-:-:S15]  /*12640*/  MOV R2, R11 ;  /* 0x0000000b00027202 */ /* 0x014fde0000000f00 */
.L_x_1318:
[----:B------:R-:W-:-:S06]  /*12650*/  UISETP.GT.AND UP0, UPT, UR34, UR5, UPT ;  /* 0x000000052200728c */ /* 0x000fcc000bf04270 */
[----:B------:R-:W-:-:S13]  /*12660*/  PLOP3.LUT P0, PT, PT, PT, UP0, 0x80, 0x0 ;  /* 0x000000000000781c */ /* 0x000fda0003f0f008 */
[----:B------:R-:W-:Y:S05]  /*12670*/  @!P0 BRA `(.L_x_1322) ;  /* 0x00000068003c8947 */ /* 0x000fea0003800000 */
[----:B------:R-:W2:Y:S01]  /*12680*/  LDL.LU R7, [R1+0xcc] ;  /* 0x0000cc0001077983 */ /* 0x000ea20000300800 */
[----:B------:R-:W-:Y:S01]  /*12690*/  ULDC UR4, c[0x0][0x260] ;  /* 0x0000980000047ab9 */ /* 0x000fe20000000800 */
[----:B------:R-:W-:Y:S01]  /*126a0*/  ULDC.64 UR8, c[0x0][0x218] ;  /* 0x0000860000087ab9 */ /* 0x000fe20000000a00 */
[----:B------:R-:W-:Y:S01]  /*126b0*/  ULDC.64 UR6, c[0x0][0x220] ;  /* 0x0000880000067ab9 */ /* 0x000fe20000000a00 */
[----:B------:R-:W3:Y:S04]  /*126c0*/  LDL.LU R4, [R1+0xe0] ;  /* 0x0000e00001047983 */ /* 0x000ee80000300800 */
[----:B------:R-:W4:Y:S04]  /*126d0*/  LDL.LU R0, [R1+0xc8] ;  /* 0x0000c80001007983 */ /* 0x000f280000300800 */
[----:B------:R-:W4:Y:S01]  /*126e0*/  LDL.LU R6, [R1+0xe4] ;  /* 0x0000e40001067983 */ /* 0x000f220000300800 */
[----:B------:R-:W-:Y:S01]  /*126f0*/  MOV R8, UR4 ;  /* 0x0000000400087c02 */ /* 0x000fe20008000f00 */
[----:B------:R-:W-:-:S02]  /*12700*/  ULDC UR4, c[0x0][0x2d0] ;  /* 0x0000b40000047ab9 */ /* 0x000fc40000000800 */
[----:B------:R-:W4:Y:S01]  /*12710*/  LDL.64 R10, [R1] ;  /* 0x00000000010a7983 */ /* 0x000f220000100a00 */
[----:B--2---:R-:W-:Y:S02]  /*12720*/  IMAD.MOV.U32 R12, RZ, RZ, R7 ;  /* 0x000000ffff0c7224 */ /* 0x004fe400078e0007 */
[----:B---3--:R-:W-:Y:S02]  /*12730*/  IMAD.MOV.U32 R13, RZ, RZ, R4 ;  /* 0x000000ffff0d7224 */ /* 0x008fe400078e0004 */
[----:B----4-:R-:W-:Y:S02]  /*12740*/  IMAD.MOV.U32 R14, RZ, RZ, R0 ;  /* 0x000000ffff0e7224 */ /* 0x010fe400078e0000 */
[----:B------:R-:W1:Y:S02]  /*12750*/  S2R R0, SR_TID.X ;  /* 0x0000000000007919 */ /* 0x000e640000002100 */
[----:B-1----:R-:W-:-:S04]  /*12760*/  SHF.R.S32.HI R4, RZ, 0x1f, R0 ;  /* 0x0000001fff047819 */ /* 0x002fc80000011400 */
[----:B------:R-:W-:-:S04]  /*12770*/  LEA.HI R4, R4, R0, RZ, 0x3 ;  /* 0x0000000004047211 */ /* 0x000fc800078f18ff */
[----:B------:R-:W-:-:S05]  /*12780*/  LOP3.LUT R4, R4, 0xfffffff8, RZ, 0xc0, !PT ;  /* 0xfffffff804047812 */ /* 0x000fca00078ec0ff */
[----:B------:R-:W-:-:S04]  /*12790*/  IMAD.IADD R4, R0, 0x1, -R4 ;  /* 0x0000000100047824 */ /* 0x000fc800078e0a04 */
[----:B------:R-:W-:-:S05]  /*127a0*/  IMAD.SHL.U32 R4, R4, 0x8, RZ ;  /* 0x0000000804047824 */ /* 0x000fca00078e00ff */
[--C-:B------:R-:W-:Y:S02]  /*127b0*/  SHF.R.S32.HI R5, RZ, 0x1f, R4.reuse ;  /* 0x0000001fff057819 */ /* 0x100fe40000011404 */
[----:B------:R-:W-:Y:S01]  /*127c0*/  ISETP.GE.AND P1, PT, R4, UR4, PT ;  /* 0x0000000404007c0c */ /* 0x000fe2000bf26270 */
[----:B------:R-:W-:Y:S01]  /*127d0*/  IMAD.U32 R0, RZ, RZ, UR23 ;  /* 0x00000017ff007e24 */ /* 0x000fe2000f8e00ff */
[----:B------:R-:W-:Y:S01]  /*127e0*/  MOV R132, R2 ;  /* 0x0000000200847202 */ /* 0x000fe20000000f00 */
[----:B------:R-:W-:-:S04]  /*127f0*/  IMAD.WIDE.U32 R6, R6, UR18, R4 ;  /* 0x0000001206067c25 */ /* 0x000fc8000f8e0004 */
[----:B------:R-:W-:Y:S02]  /*12800*/  IMAD.MOV.U32 R133, RZ, RZ, R3 ;  /* 0x000000ffff857224 */ /* 0x000fe400078e0003 */
[----:B------:R-:W-:Y:S01]  /*12810*/  IMAD.WIDE.U32 R8, R8, UR18, R4 ;  /* 0x0000001208087c25 */ /* 0x000fe2000f8e0004 */
[----:B------:R-:W-:Y:S01]  /*12820*/  IADD3 R233, P0, R6, UR26, RZ ;  /* 0x0000001a06e97c10 */ /* 0x000fe2000ff1e0ff */
[----:B------:R-:W-:Y:S02]  /*12830*/  USHF.R.S32.HI UR22, URZ, 0x1f, UR20 ;  /* 0x0000001f3f167899 */ /* 0x000fe40008011414 */
[----:B------:R-:W-:Y:S01]  /*12840*/  IMAD.U32 R5, RZ, RZ, UR25 ;  /* 0x00000019ff057e24 */ /* 0x000fe2000f8e00ff */
[--C-:B------:R-:W-:Y:S01]  /*12850*/  SHF.R.S32.HI R235, RZ, 0x1f, R10.reuse ;  /* 0x0000001fffeb7819 */ /* 0x100fe2000001140a */
[----:B------:R-:W-:Y:S01]  /*12860*/  IMAD.WIDE.U32 R250, R13, -0x2daee0ad, RZ ;  /* 0xd2511f530dfa7825 */ /* 0x000fe200078e00ff */
[----:B------:R-:W-:Y:S01]  /*12870*/  IADD3 R240, P3, R10, 0x10, RZ ;  /* 0x000000100af07810 */ /* 0x000fe20007f7e0ff */
[----:B------:R-:W-:Y:S01]  /*12880*/  UIADD3 UR12, UR34, -0x2, URZ ;  /* 0xfffffffe220c7890 */ /* 0x000fe2000fffe03f */
[----:B------:R-:W-:Y:S01]  /*12890*/  IADD3.X R6, R5, UR13, R7, P0, !PT ;  /* 0x0000000d05067c10 */ /* 0x000fe200087fe407 */
[----:B------:R-:W-:Y:S01]  /*128a0*/  IMAD.MOV.U32 R234, RZ, RZ, R10 ;  /* 0x000000ffffea7224 */ /* 0x000fe200078e000a */
[----:B------:R-:W1:Y:S01]  /*128b0*/  @!P1 LDC.64 R4, c[0x0][0x220] ;  /* 0x00008800ff049b82 */ /* 0x000e620000000a00 */
[----:B------:R-:W-:Y:S01]  /*128c0*/  IADD3 R243, P2, R8, UR24, RZ ;  /* 0x0000001808f37c10 */ /* 0x000fe2000ff5e0ff */
[----:B------:R-:W-:Y:S01]  /*128d0*/  USHF.L.U32 UR19, UR20, 0x1, URZ ;  /* 0x0000000114137899 */ /* 0x000fe2000800063f */
[----:B------:R-:W-:Y:S01]  /*128e0*/  LEA R242, P0, R233, UR6, 0x1 ;  /* 0x00000006e9f27c11 */ /* 0x000fe2000f8008ff */
[----:B------:R-:W-:Y:S01]  /*128f0*/  UMOV UR21, URZ ;  /* 0x0000003f00157c82 */ /* 0x000fe20008000000 */
[----:B------:R-:W-:Y:S01]  /*12900*/  IADD3.X R8, R0, UR31, R9, P2, !PT ;  /* 0x0000001f00087c10 */ /* 0x000fe200097fe409 */
[----:B------:R-:W-:Y:S01]  /*12910*/  ULDC UR18, c[0x0][0x2d0] ;  /* 0x0000b40000127ab9 */ /* 0x000fe20000000800 */
[----:B------:R-:W-:Y:S01]  /*12920*/  LEA R244, P2, R243, UR8, 0x1 ;  /* 0x00000008f3f47c11 */ /* 0x000fe2000f8408ff */
[----:B------:R-:W-:Y:S01]  /*12930*/  ULDC UR4, c[0x0][0x2ec] ;  /* 0x0000bb0000047ab9 */ /* 0x000fe20000000800 */
[----:B------:R-:W-:Y:S01]  /*12940*/  LEA.HI.X R233, R233, UR7, R6, 0x1, P0 ;  /* 0x00000007e9e97c11 */ /* 0x000fe200080f0c06 */
[----:B------:R-:W-:Y:S01]  /*12950*/  IMAD.X R241, RZ, RZ, R235, P3 ;  /* 0x000000fffff17224 */ /* 0x000fe200018e06eb */
[----:B------:R-:W-:Y:S01]  /*12960*/  LEA.HI.X R243, R243, UR9, R8, 0x1, P2 ;  /* 0x00000009f3f37c11 */ /* 0x000fe200090f0c08 */
[----:B------:R-:W2:Y:S01]  /*12970*/  @!P1 LDC.64 R6, c[0x0][0x220] ;  /* 0x00008800ff069b82 */ /* 0x000ea20000000a00 */
[----:B-1----:R1:W-:Y:S07]  /*12980*/  @!P1 STL.64 [R1+0xa0], R4 ;  /* 0x0000a00401009387 */ /* 0x0023ee0000100a00 */
[----:B------:R-:W3:Y:S01]  /*12990*/  @!P1 LDC.64 R8, c[0x0][0x220] ;  /* 0x00008800ff089b82 */ /* 0x000ee20000000a00 */
[----:B------:R-:W-:Y:S01]  /*129a0*/  IADD3 R236, P0, R10, 0x30, RZ ;  /* 0x000000300aec7810 */ /* 0x000fe20007f1e0ff */
[----:B------:R-:W-:-:S02]  /*129b0*/  UIADD3 UR13, UR34, -0x1, URZ ;  /* 0xffffffff220d7890 */ /* 0x000fc4000fffe03f */
[----:B------:R-:W-:Y:S01]  /*129c0*/  USHF.L.U64.HI UR22, UR20, 0x1, UR22 ;  /* 0x0000000114167899 */ /* 0x000fe20008010216 */
[----:B------:R-:W-:Y:S01]  /*129d0*/  ULDC.64 UR6, c[0x0][0x250] ;  /* 0x0000940000067ab9 */ /* 0x000fe20000000a00 */
[----:B------:R-:W-:Y:S02]  /*129e0*/  ULDC.64 UR8, c[0x0][0x248] ;  /* 0x0000920000087ab9 */ /* 0x000fe40000000a00 */
[----:B-1----:R-:W1:Y:S01]  /*129f0*/  @!P1 LDC.64 R4, c[0x0][0x220] ;  /* 0x00008800ff049b82 */ /* 0x002e620000000a00 */
[----:B---3--:R-:W-:Y:S04]  /*12a00*/  @!P1 STL.64 [R1+0x98], R8 ;  /* 0x0000980801009387 */ /* 0x008fe80000100a00 */
[----:B--2---:R-:W-:Y:S04]  /*12a10*/  @!P1 STL.64 [R1+0x90], R6 ;  /* 0x0000900601009387 */ /* 0x004fe80000100a00 */
[----:B-1----:R1:W-:Y:S02]  /*12a20*/  @!P1 STL.64 [R1+0x88], R4 ;  /* 0x0000880401009387 */ /* 0x0023e40000100a00 */
[----:B-1----:R-:W-:-:S05]  /*12a30*/  IMAD.WIDE.U32 R4, R14, -0x326172a9, RZ ;  /* 0xcd9e8d570e047825 */ /* 0x002fca00078e00ff */
[----:B------:R1:W-:Y:S01]  /*12a40*/  STL.64 [R1+0x78], R4 ;  /* 0x0000780401007387 */ /* 0x0003e20000100a00 */
[----:B------:R-:W-:-:S03]  /*12a50*/  LOP3.LUT R248, R5, R12, RZ, 0x3c, !PT ;  /* 0x0000000c05f87212 */ /* 0x000fc600078e3cff */
[----:B------:R-:W2:Y:S04]  /*12a60*/  LDL.LU.64 R14, [R1+0xd0] ;  /* 0x0000d000010e7983 */ /* 0x000ea80000300a00 */
[----:B------:R-:W3:Y:S01]  /*12a70*/  LDL.LU.64 R12, [R1+0xd8] ;  /* 0x0000d800010c7983 */ /* 0x000ee20000300a00 */
[----:B------:R-:W-:Y:S01]  /*12a80*/  IADD3 R238, P2, R10, 0x20, RZ ;  /* 0x000000200aee7810 */ /* 0x000fe20007f5e0ff */
[----:B------:R-:W-:Y:S02]  /*12a90*/  IMAD.X R237, RZ, RZ, R235, P0 ;  /* 0x000000ffffed7224 */ /* 0x000fe400000e06eb */
[----:B------:R-:W-:-:S04]  /*12aa0*/  IMAD.WIDE.U32 R248, R248, -0x2daee0ad, RZ ;  /* 0xd2511f53f8f87825 */ /* 0x000fc800078e00ff */
[----:B------:R-:W-:Y:S02]  /*12ab0*/  IMAD.X R239, RZ, RZ, R235, P2 ;  /* 0x000000ffffef7224 */ /* 0x000fe400010e06eb */
[----:B--2---:R-:W-:Y:S01]  /*12ac0*/  IMAD.MOV.U32 R3, RZ, RZ, R15 ;  /* 0x000000ffff037224 */ /* 0x004fe200078e000f */
[----:B---3--:R-:W-:-:S05]  /*12ad0*/  MOV R2, R12 ;  /* 0x0000000c00027202 */ /* 0x008fca0000000f00 */
[----:B------:R1:W-:Y:S01]  /*12ae0*/  STL.64 [R1+0x80], R2 ;  /* 0x0000800201007387 */ /* 0x0003e20000100a00 */
[----:B------:R-:W-:Y:S05]  /*12af0*/  BRA `(.L_x_1323) ;  /* 0x0000000400c47947 */ /* 0x000fea0003800000 */
.L_x_1325:
        /* <DEDUP_REMOVED lines=113> */
.L_x_1323:
[----:B-1----:R-:W2:Y:S01]  /*13210*/  LDL.64 R2, [R1+0x80] ;  /* 0x0000800001027983 */ /* 0x002ea20000100a00 */
[----:B------:R-:W-:Y:S01]  /*13220*/  UIADD3 UR20, UR34, -0x1, URZ ;  /* 0xffffffff22147890 */ /* 0x000fe2000fffe03f */
[----:B------:R-:W-:Y:S04]  /*13230*/  DEPBAR.LE SB0, 0x0 ;  /* 0x000080000000791a */ /* 0x000fe80000000000 */
[----:B---3--:R-:W3:Y:S01]  /*13240*/  LDL R0, [R1+0xa0] ;  /* 0x0000a00001007983 */ /* 0x008ee20000100800 */
        /* <DEDUP_REMOVED lines=16> */
[----:B------:R-:W4:Y:S01]  /*13350*/  LDL R24, [R1+0x8c] ;  /* 0x00008c0001187983 */ /* 0x000f220000100800 */
[----:B------:R-:W-:Y:S06]  /*13360*/  BAR.SYNC.DEFER_BLOCKING 0x0 ;  /* 0x0000000000007b1d */ /* 0x000fec0000010000 */
[----:B-----5:R-:W-:Y:S01]  /*13370*/  @P1 STS.128 [R213+0x10000], RZ ;  /* 0x010000ffd5001388 */ /* 0x020fe20000000c00 */
        /* <DEDUP_REMOVED lines=10> */
[----:B------:R-:W-:Y:S02]  /*13420*/  IADD3.X R7, R6, UR27, RZ, P2, !PT ;  /* 0x0000001b06077c10 */ /* 0x000fe400097fe4ff */
        /* <DEDUP_REMOVED lines=17> */
[----:B------:R-:W-:Y:S02]  /*13540*/  ISETP.GE.AND P4, PT, R21, UR18, PT ;  /* 0x0000001215007c0c */ /* 0x000fe4000bf86270 */
[C---:B------:R-:W-:Y:S01]  /*13550*/  @!P1 LEA R14, P3, R5.reuse, R11, 0x1 ;  /* 0x0000000b050e9211 */ /* 0x040fe200078608ff */
[----:B------:R-:W-:Y:S01]  /*13560*/  @!PT LDS RZ, [RZ] ;  /* 0x00000000fffff984 */ /* 0x000fe20000000800 */
[----:B------:R-:W-:Y:S01]  /*13570*/  @!PT LDS RZ, [RZ] ;  /* 0x00000000fffff984 */ /* 0x000fe20000000800 */
[----:B------:R-:W-:Y:S01]  /*13580*/  @!PT LDS RZ, [RZ] ;  /* 0x00000000fffff984 */ /* 0x000fe20000000800 */
[----:B------:R-:W-:Y:S03]  /*13590*/  @!P6 LDGSTS.E.BYPASS.LTC128B.128 [R213+0x12000], desc[UR28][R8.64+0x80] ;  /* 0x1200008008d5efae */ /* 0x000fe6000b901d5c */
[----:B------:R-:W-:Y:S01]  /*135a0*/  @!P1 LEA.HI.X R15, R5, R26, R7, 0x1, P3 ;  /* 0x0000001a050f9211 */ /* 0x000fe200018f0c07 */
[----:B------:R-:W-:Y:S01]  /*135b0*/  @P5 STS.128 [R213+0x14000], RZ ;  /* 0x014000ffd5005388 */ /* 0x000fe20000000c00 */
[----:B------:R-:W-:Y:S02]  /*135c0*/  LEA R6, P3, R20, R240, 0x6 ;  /* 0x000000f014067211 */ /* 0x000fe400078630ff */
[----:B------:R-:W-:Y:S01]  /*135d0*/  @!P1 LEA.HI.X R13, R0, R25, R3, 0x1, P2 ;  /* 0x00000019000d9211 */ /* 0x000fe200010f0c03 */
[----:B------:R-:W-:Y:S01]  /*135e0*/  @!PT LDS RZ, [RZ] ;  /* 0x00000000fffff984 */ /* 0x000fe20000000800 */
[----:B------:R-:W-:Y:S01]  /*135f0*/  @!PT LDS RZ, [RZ] ;  /* 0x00000000fffff984 */ /* 0x000fe20000000800 */
[----:B------:R-:W-:Y:S01]  /*13600*/  @!PT LDS RZ, [RZ] ;  /* 0x00000000fffff984 */ /* 0x000fe20000000800 */
[----:B------:R-:W-:Y:S01]  /*13610*/  @!P5 LDGSTS.E.BYPASS.LTC128B.128 [R213+0x14000], desc[UR28][R8.64+0x100] ;  /* 0x1400010008d5dfae */ /* 0x000fe2000b901d5c */
[----:B------:R-:W-:Y:S01]  /*13620*/  LEA.HI.X.SX32 R7, R20, R241, 0x6, P3 ;  /* 0x000000f114077211 */ /* 0x000fe200018f36ff */
[----:B------:R-:W-:Y:S01]  /*13630*/  IMAD.WIDE.U32 R22, R6, UR6, RZ ;  /* 0x0000000606167c25 */ /* 0x000fe2000f8e00ff */
[----:B------:R-:W-:Y:S01]  /*13640*/  @!P1 LEA.HI.X R11, R4, R24, R2, 0x1, P0 ;  /* 0x00000018040b9211 */ /* 0x000fe200000f0c02 */
[----:B------:R-:W-:Y:S01]  /*13650*/  @P4 STS.128 [R213+0x16000], RZ ;  /* 0x016000ffd5004388 */ /* 0x000fe20000000c00 */
[C---:B------:R-:W-:Y:S01]  /*13660*/  LEA R4, P2, R20.reuse, R238, 0x6 ;  /* 0x000000ee14047211 */ /* 0x040fe200078430ff */
[----:B------:R-:W-:Y:S01]  /*13670*/  IMAD R0, R7, UR6, RZ ;  /* 0x0000000607007c24 */ /* 0x000fe2000f8e02ff */
[C---:B------:R-:W-:Y:S01]  /*13680*/  LEA R2, P0, R20.reuse, R236, 0x6 ;  /* 0x000000ec14027211 */ /* 0x040fe200078030ff */
[----:B------:R-:W-:Y:S01]  /*13690*/  @!PT LDS RZ, [RZ] ;  /* 0x00000000fffff984 */ /* 0x000fe20000000800 */
[----:B------:R-:W-:Y:S01]  /*136a0*/  @!PT LDS RZ, [RZ] ;  /* 0x00000000fffff984 */ /* 0x000fe20000000800 */
[----:B------:R-:W-:Y:S01]  /*136b0*/  @!PT LDS RZ, [RZ] ;  /* 0x00000000fffff984 */ /* 0x000fe20000000800 */
[----:B------:R-:W-:Y:S01]  /*136c0*/  @!P4 LDGSTS.E.BYPASS.LTC128B.128 [R213+0x16000], desc[UR28][R8.64+0x180] ;  /* 0x1600018008d5cfae */ /* 0x000fe2000b901d5c */
[----:B------:R-:W-:Y:S01]  /*136d0*/  LEA.HI.X.SX32 R5, R20, R239, 0x6, P2 ;  /* 0x000000ef14057211 */ /* 0x000fe200010f36ff */
[----:B------:R-:W-:Y:S01]  /*136e0*/  IMAD R0, R6, UR7, R0 ;  /* 0x0000000706007c24 */ /* 0x000fe2000f8e0200 */
[-C--:B------:R-:W-:Y:S01]  /*136f0*/  LEA R6, P3, R22, R242.reuse, 0x1 ;  /* 0x000000f216067211 */ /* 0x080fe200078608ff */
[----:B------:R-:W-:Y:S01]  /*13700*/  @P1 STS.128 [R213+0x10800], RZ ;  /* 0x010800ffd5001388 */ /* 0x000fe20000000c00 */
[----:B------:R-:W-:Y:S01]  /*13710*/  LEA.HI.X.SX32 R3, R20, R237, 0x6, P0 ;  /* 0x000000ed14037211 */ /* 0x000fe200000f36ff */
[----:B------:R-:W-:Y:S02]  /*13720*/  IMAD.IADD R0, R23, 0x1, R0 ;  /* 0x0000000117007824 */ /* 0x000fe400078e0200 */
[----:B------:R-:W-:Y:S01]  /*13730*/  @!PT LDS RZ, [RZ] ;  /* 0x00000000fffff984 */ /* 0x000fe20000000800 */
[----:B------:R-:W-:Y:S01]  /*13740*/  @!PT LDS RZ, [RZ] ;  /* 0x00000000fffff984 */ /* 0x000fe20000000800 */
[----:B------:R-:W-:Y:S01]  /*13750*/  @!PT LDS RZ, [RZ] ;  /* 0x00000000fffff984 */ /* 0x000fe20000000800 */
[----:B------:R-:W-:Y:S01]  /*13760*/  @!P1 LDGSTS.E.BYPASS.LTC128B.128 [R213+0x10800], desc[UR28][R14.64] ;  /* 0x108000000ed59fae */ /* 0x000fe2000b901d5c */
[----:B------:R-:W-:Y:S02]  /*13770*/  IMAD R5, R5, UR6, RZ ;  /* 0x0000000605057c24 */ /* 0x000fe4000f8e02ff */
[-C--:B------:R-:W-:Y:S01]  /*13780*/  LEA.HI.X R7, R22, R233.reuse, R0, 0x1, P3 ;  /* 0x000000e916077211 */ /* 0x080fe200018f0c00 */
[----:B------:R-:W-:Y:S01]  /*13790*/  @P6 STS.128 [R213+0x12800], RZ ;  /* 0x012800ffd5006388 */ /* 0x000fe20000000c00 */
[C---:B------:R-:W-:Y:S02]  /*137a0*/  IMAD R5, R4.reuse, UR7, R5 ;  /* 0x0000000704057c24 */ /* 0x040fe4000f8e0205 */
[----:B------:R-:W-:Y:S01]  /*137b0*/  IMAD.WIDE.U32 R20, R4, UR6, RZ ;  /* 0x0000000604147c25 */ /* 0x000fe2000f8e00ff */
[----:B------:R-:W-:Y:S01]  /*137c0*/  @!PT LDS RZ, [RZ] ;  /* 0x00000000fffff984 */ /* 0x000fe20000000800 */
[----:B------:R-:W-:Y:S01]  /*137d0*/  @!PT LDS RZ, [RZ] ;  /* 0x00000000fffff984 */ /* 0x000fe20000000800 */
[----:B------:R-:W-:Y:S01]  /*137e0*/  @!PT LDS RZ, [RZ] ;  /* 0x00000000fffff984 */ /* 0x000fe20000000800 */
[----:B------:R-:W-:Y:S03]  /*137f0*/  @!P6 LDGSTS.E.BYPASS.LTC128B.128 [R213+0x12800], desc[UR28][R6.64+0x80] ;  /* 0x1280008006d5efae */ /* 0x000fe6000b901d5c */
[----:B------:R-:W-:Y:S01]  /*13800*/  IMAD.IADD R5, R21, 0x1, R5 ;  /* 0x0000000115057824 */ /* 0x000fe200078e0205 */
[----:B------:R-:W-:Y:S01]  /*13810*/  @P5 STS.128 [R213+0x14800], RZ ;  /* 0x014800ffd5005388 */ /* 0x000fe20000000c00 */
[CC--:B------:R-:W-:Y:S01]  /*13820*/  LEA R4, P2, R20.reuse, R242.reuse, 0x1 ;  /* 0x000000f214047211 */ /* 0x0c0fe200078408ff */
[----:B------:R-:W-:Y:S02]  /*13830*/  IMAD R3, R3, UR6, RZ ;  /* 0x0000000603037c24 */ /* 0x000fe4000f8e02ff */
[----:B------:R-:W-:Y:S01]  /*13840*/  @!PT LDS RZ, [RZ] ;  /* 0x00000000fffff984 */ /* 0x000fe20000000800 */
[----:B------:R-:W-:Y:S01]  /*13850*/  @!PT LDS RZ, [RZ] ;  /* 0x00000000fffff984 */ /* 0x000fe20000000800 */
[----:B------:R-:W-:Y:S01]  /*13860*/  @!PT LDS RZ, [RZ] ;  /* 0x00000000fffff984 */ /* 0x000fe20000000800 */
[----:B------:R-:W-:Y:S01]  /*13870*/  @!P5 LDGSTS.E.BYPASS.LTC128B.128 [R213+0x14800], desc[UR28][R6.64+0x100] ;  /* 0x1480010006d5dfae */ /* 0x000fe2000b901d5c */
[-C--:B------:R-:W-:Y:S01]  /*13880*/  LEA.HI.X R5, R20, R233.reuse, R5, 0x1, P2 ;  /* 0x000000e914057211 */ /* 0x080fe200010f0c05 */
[C---:B------:R-:W-:Y:S02]  /*13890*/  IMAD.WIDE.U32 R18, R2.reuse, UR6, RZ ;  /* 0x0000000602127c25 */ /* 0x040fe4000f8e00ff */
[----:B------:R-:W-:Y:S02]  /*138a0*/  @P4 STS.128 [R213+0x16800], RZ ;  /* 0x016800ffd5004388 */ /* 0x000fe40000000c00 */
        /* <DEDUP_REMOVED lines=53> */
[----:B------:R-:W4:Y:S04]  /*13c00*/  LDSM.16.M88.4 R168, [R184+0x9800] ;  /* 0x00980000b8a8783b */ /* 0x000f280000000200 */
[----:B------:R-:W0:Y:S01]  /*13c10*/  LDGDEPBAR ;  /* 0x00000000000079af */ /* 0x000e220000000000 */
[C---:B--2---:R-:W-:Y:S03]  /*13c20*/  LEA R2, P3, R0.reuse, R240, 0x6 ;  /* 0x000000f000027211 */ /* 0x044fe600078630ff */
[----:B------:R-:W-:Y:S01]  /*13c30*/  LDSM.16.M88.4 R172, [R194] ;  /* 0x00000000c2ac783b */ /* 0x000fe20000000200 */
[C---:B------:R-:W-:Y:S03]  /*13c40*/  LEA.HI.X.SX32 R3, R0.reuse, R241, 0x6, P3 ;  /* 0x000000f100037211 */ /* 0x040fe600018f36ff */
[----:B------:R-:W2:Y:S04]  /*13c50*/  LDSM.16.M88.4 R176, [R197] ;  /* 0x00000000c5b0783b */ /* 0x000ea80000000200 */
[----:B------:R-:W2:Y:S01]  /*13c60*/  LDSM.16.M88.4 R180, [R212] ;  /* 0x00000000d4b4783b */ /* 0x000ea20000000200 */
        /* <DEDUP_REMOVED lines=197> */
[C---:B------:R-:W-:Y:S05]  /*148c0*/  HMMA.16816.F32 R16, R172.reuse, R170, R16 ;  /* 0x000000aaac10723c */ /* 0x040fea0000001810 */
[C---:B------:R-:W-:Y:S01]  /*148d0*/  LEA R168, P2, R0.reuse, R238, 0x6 ;  /* 0x000000ee00a87211 */ /* 0x040fe200078430ff */
[C---:B---3--:R-:W-:Y:S05]  /*148e0*/  HMMA.16816.F32 R20, R172.reuse, R180, R20 ;  /* 0x000000b4ac14723c */ /* 0x048fea0000001814 */
[C---:B------:R-:W-:Y:S01]  /*148f0*/  LEA R170, P0, R0.reuse, R234, 0x6 ;  /* 0x000000ea00aa7211 */ /* 0x040fe200078030ff */
[C---:B------:R-:W-:Y:S05]  /*14900*/  HMMA.16816.F32 R24, R172.reuse, R182, R24 ;  /* 0x000000b6ac18723c */ /* 0x040fea0000001818 */
[C---:B------:R-:W-:Y:S02]  /*14910*/  LEA.HI.X.SX32 R171, R0.reuse, R235, 0x6, P0 ;  /* 0x000000eb00ab7211 */ /* 0x040fe400000f36ff */
[C---:B------:R-:W-:Y:S04]  /*14920*/  LEA R134, P0, R0.reuse, R236, 0x6 ;  /* 0x000000ec00867211 */ /* 0x040fe800078030ff */
[C---:B------:R-:W-:Y:S02]  /*14930*/  LEA.HI.X.SX32 R169, R0.reuse, R239, 0x6, P2 ;  /* 0x000000ef00a97211 */ /* 0x040fe400010f36ff */
[----:B------:R-:W-:Y:S01]  /*14940*/  LEA.HI.X.SX32 R135, R0, R237, 0x6, P0 ;  /* 0x000000ed00877211 */ /* 0x000fe200000f36ff */
[----:B------:R-:W-:Y:S02]  /*14950*/  IMAD R0, R171, UR8, RZ ;  /* 0x00000008ab007c24 */ /* 0x000fe4000f8e02ff */
[----:B------:R-:W-:Y:S01]  /*14960*/  IMAD R171, R3, UR8, RZ ;  /* 0x0000000803ab7c24 */ /* 0x000fe2000f8e02ff */
[C---:B-1----:R-:W-:Y:S03]  /*14970*/  HMMA.16816.F32 R28, R172.reuse, R176, R28 ;  /* 0x000000b0ac1c723c */ /* 0x042fe6000000181c */
[----:B------:R-:W-:Y:S02]  /*14980*/  IMAD R3, R169, UR8, RZ ;  /* 0x00000008a9037c24 */ /* 0x000fe4000f8e02ff */
[----:B------:R-:W-:Y:S01]  /*14990*/  IMAD R0, R170, UR9, R0 ;  /* 0x00000009aa007c24 */ /* 0x000fe2000f8e0200 */
[----:B------:R-:W-:Y:S05]  /*149a0*/  HMMA.16816.F32 R32, R172, R178, R32 ;  /* 0x000000b2ac20723c */ /* 0x000fea0000001820 */
[----:B------:R-:W-:Y:S02]  /*149b0*/  IMAD R169, R2, UR9, R171 ;  /* 0x0000000902a97c24 */ /* 0x000fe4000f8e02ab */
[----:B------:R-:W-:Y:S04]  /*149c0*/  IMAD R3, R168, UR9, R3 ;  /* 0x00000009a8037c24 */ /* 0x000fe8000f8e0203 */
        /* <DEDUP_REMOVED lines=20> */
.L_x_1324:
[----:B------:R-:W2:Y:S01]  /*14b10*/  S2R R0, SR_TID.X ;  /* 0x0000000000007919 */ /* 0x000ea20000002100 */
[----:B-1----:R-:W-:Y:S01]  /*14b20*/  IMAD.U32 R135, RZ, RZ, UR20 ;  /* 0x00000014ff877e24 */ /* 0x002fe2000f8e00ff */
[----:B------:R-:W-:Y:S01]  /*14b30*/  USHF.L.U32 UR42, UR20, 0x1, URZ ;  /* 0x00000001142a7899 */ /* 0x000fe2000800063f */
[----:B------:R3:W4:Y:S01]  /*14b40*/  LDL.S16 R229, [R1+0x64] ;  /* 0x0000640001e57983 */ /* 0x0007220000100600 */
[----:B------:R-:W-:Y:S02]  /*14b50*/  UIADD3 UR23, UR33, -0x4498517b, URZ ;  /* 0xbb67ae8521177890 */ /* 0x000fe4000fffe03f */
[----:B------:R-:W-:Y:S02]  /*14b60*/  ULOP3.LUT UR25, UR42, UR33, URZ, 0x3c, !UPT ;  /* 0x000000212a197292 */ /* 0x000fe4000f8e3c3f */
[----:B------:R-:W-:Y:S02]  /*14b70*/  UIADD3 UR24, UR32, -0x61c88647, URZ ;  /* 0x9e3779b920187890 */ /* 0x000fe4000fffe03f */
[----:B------:R-:W-:Y:S02]  /*14b80*/  UIADD3 UR31, UR32, 0x3c6ef372, URZ ;  /* 0x3c6ef372201f7890 */ /* 0x000fe4000fffe03f */
[----:B------:R-:W-:Y:S02]  /*14b90*/  UIADD3 UR38, UR33, 0x76cf5d0a, URZ ;  /* 0x76cf5d0a21267890 */ /* 0x000fe4000fffe03f */
[----:B------:R-:W-:Y:S02]  /*14ba0*/  UIADD3 UR26, UR33, 0x32370b8f, URZ ;  /* 0x32370b8f211a7890 */ /* 0x000fe4000fffe03f */
[----:B------:R-:W-:Y:S02]  /*14bb0*/  UIADD3 UR41, UR32, 0x78dde6e4, URZ ;  /* 0x78dde6e420297890 */ /* 0x000fe4000fffe03f */
[----:B------:R-:W-:Y:S02]  /*14bc0*/  UIADD3 UR30, UR33, -0x56f99767, URZ ;  /* 0xa9066899211e7890 */ /* 0x000fe4000fffe03f */
[----:B------:R-:W-:Y:S02]  /*14bd0*/  UIADD3 UR34, UR33, -0x126145ec, URZ ;  /* 0xed9eba1421227890 */ /* 0x000fe4000fffe03f */
[----:B------:R-:W-:Y:S02]  /*14be0*/  UIADD3 UR40, UR32, -0x4ab325aa, URZ ;  /* 0xb54cda5620287890 */ /* 0x000fe4000fffe03f */
[----:B------:R-:W-:Y:S02]  /*14bf0*/  UIADD3 UR35, UR33, 0x646e171e, URZ ;  /* 0x646e171e21237890 */ /* 0x000fe4000fffe03f */
[----:B------:R-:W-:Y:S02]  /*14c00*/  UIADD3 UR42, UR42, 0x1, URZ ;  /* 0x000000012a2a7890 */ /* 0x000fe4000fffe03f */
[----:B------:R-:W-:Y:S02]  /*14c10*/  UISETP.GT.AND UP0, UPT, UR20, UR5, UPT ;  /* 0x000000051400728c */ /* 0x000fe4000bf04270 */
[----:B------:R-:W-:Y:S02]  /*14c20*/  ULOP3.LUT UR42, UR42, UR33, URZ, 0x3c, !UPT ;  /* 0x000000212a2a7292 */ /* 0x000fe4000f8e3c3f */
[----:B------:R-:W-:Y:S01]  /*14c30*/  UIADD3 UR21, UR21, 0x1, URZ ;  /* 0x0000000115157890 */ /* 0x000fe2000fffe03f */
[----:B--2---:R-:W-:Y:S05]  /*14c40*/  IMAD.SHL.U32 R0, R0, 0x2, RZ ;  /* 0x0000000200007824 */ /* 0x004fea00078e00ff */
[----:B------:R-:W-:Y:S05]  /*14c50*/  LOP3.LUT R0, R0, 0x6, RZ, 0xc0, !PT ;  /* 0x0000000600007812 */ /* 0x000fea00078ec0ff */
[----:B------:R-:W-:Y:S04]  /*14c60*/  IMAD R135, R135, 0x40, R0 ;  /* 0x0000004087877824 */ /* 0x000fe800078e0200 */
[C---:B------:R-:W-:Y:S01]  /*14c70*/  VIADD R182, R135.reuse, 0x1 ;  /* 0x0000000187b67836 */ /* 0x040fe20000000000 */
[CC--:B------:R-:W-:Y:S01]  /*14c80*/  ISETP.GE.AND P0, PT, R135.reuse, R221.reuse, PT ;  /* 0x000000dd8700720c */ /* 0x0c0fe20003f06270 */
[C---:B------:R-:W-:Y:S02]  /*14c90*/  VIADD R181, R135.reuse, 0x8 ;  /* 0x0000000887b57836 */ /* 0x040fe40000000000 */
[C---:B------:R-:W-:Y:S01]  /*14ca0*/  VIADD R171, R135.reuse, 0x30 ;  /* 0x0000003087ab7836 */ /* 0x040fe20000000000 */
[C---:B------:R-:W-:Y:S01]  /*14cb0*/  ISETP.GE.AND P3, PT, R182.reuse, R221, PT ;  /* 0x000000ddb600720c */ /* 0x040fe20003f66270 */
[C---:B------:R-:W-:Y:S01]  /*14cc0*/  VIADD R175, R135.reuse, 0x20 ;  /* 0x0000002087af7836 */ /* 0x040fe20000000000 */
[C---:B------:R-:W-:Y:S01]  /*14cd0*/  ISETP.GE.OR P0, PT, R135.reuse, R223, !P0 ;  /* 0x000000df8700720c */ /* 0x040fe20004706670 */
[----:B------:R-:W-:Y:S01]  /*14ce0*/  VIADD R180, R135, 0x9 ;  /* 0x0000000987b47836 */ /* 0x000fe20000000000 */
[----:B------:R-:W-:Y:S01]  /*14cf0*/  ISETP.GE.AND P2, PT, R181, R221, PT ;  /* 0x000000ddb500720c */ /* 0x000fe20003f46270 */
[C---:B------:R-:W-:Y:S01]  /*14d00*/  VIADD R174, R135.reuse, 0x21 ;  /* 0x0000002187ae7836 */ /* 0x040fe20000000000 */
[----:B------:R-:W-:Y:S01]  /*14d10*/  ISETP.GE.OR P3, PT, R182, R223, !P3 ;  /* 0x000000dfb600720c */ /* 0x000fe20005f66670 */
[C---:B------:R-:W-:Y:S01]  /*14d20*/  VIADD R173, R135.reuse, 0x28 ;  /* 0x0000002887ad7836 */ /* 0x040fe20000000000 */
[----:B------:R-:W-:Y:S01]  /*14d30*/  FSEL R4, R4, -INF , !P0 ;  /* 0xff80000004047808 */ /* 0x000fe20004000000 */
[C---:B------:R-:W-:Y:S01]  /*14d40*/  VIADD R179, R135.reuse, 0x10 ;  /* 0x0000001087b37836 */ /* 0x040fe20000000000 */
[----:B------:R-:W-:Y:S01]  /*14d50*/  ISETP.GE.AND P0, PT, R180, R221, PT ;  /* 0x000000ddb400720c */ /* 0x000fe20003f06270 */
[----:B------:R-:W-:Y:S01]  /*14d60*/  VIADD R172, R135, 0x29 ;  /* 0x0000002987ac7836 */ /* 0x000fe20000000000 */
[----:B------:R-:W-:Y:S01]  /*14d70*/  ISETP.GE.OR P2, PT, R181, R223, !P2 ;  /* 0x000000dfb500720c */ /* 0x000fe20005746670 */
[----:B------:R-:W-:Y:S01]  /*14d80*/  VIADD R170, R135, 0x31 ;  /* 0x0000003187aa7836 */ /* 0x000fe20000000000 */
[----:B------:R-:W-:Y:S01]  /*14d90*/  FSEL R5, R5, -INF , !P3 ;  /* 0xff80000005057808 */ /* 0x000fe20005800000 */
[C---:B------:R-:W-:Y:S01]  /*14da0*/  VIADD R178, R135.reuse, 0x11 ;  /* 0x0000001187b27836 */ /* 0x040fe20000000000 */
[----:B------:R-:W-:Y:S01]  /*14db0*/  FMNMX.FTZ R2, R4, R132, !PT ;  /* 0x0000008404027209 */ /* 0x000fe20007810000 */
[----:B------:R-:W-:Y:S01]  /*14dc0*/  VIADD R177, R135, 0x18 ;  /* 0x0000001887b17836 */ /* 0x000fe20000000000 */
[----:B------:R-:W-:Y:S01]  /*14dd0*/  ISETP.GE.AND P3, PT, R179, R221, PT ;  /* 0x000000ddb300720c */ /* 0x000fe20003f66270 */
[C---:B------:R-:W-:Y:S01]  /*14de0*/  VIADD R176, R135.reuse, 0x19 ;  /* 0x0000001987b07836 */ /* 0x040fe20000000000 */
[----:B------:R-:W-:Y:S01]  /*14df0*/  ISETP.GE.OR P0, PT, R180, R223, !P0 ;  /* 0x000000dfb400720c */ /* 0x000fe20004706670 */
[C---:B------:R-:W-:Y:S01]  /*14e00*/  VIADD R169, R135.reuse, 0x38 ;  /* 0x0000003887a97836 */ /* 0x040fe20000000000 */
[----:B------:R-:W-:Y:S01]  /*14e10*/  FSEL R8, R8, -INF , !P2 ;  /* 0xff80000008087808 */ /* 0x000fe20005000000 */
[----:B------:R-:W-:Y:S01]  /*14e20*/  VIADD R168, R135, 0x39 ;  /* 0x0000003987a87836 */ /* 0x000fe20000000000 */
[----:B------:R-:W-:Y:S02]  /*14e30*/  FMNMX.FTZ R2, R5, R2, !PT ;  /* 0x0000000205027209 */ /* 0x000fe40007810000 */
[----:B------:R-:W-:Y:S02]  /*14e40*/  ISETP.GE.AND P2, PT, R178, R221, PT ;  /* 0x000000ddb200720c */ /* 0x000fe40003f46270 */
[----:B------:R-:W-:Y:S02]  /*14e50*/  ISETP.GE.OR P3, PT, R179, R223, !P3 ;  /* 0x000000dfb300720c */ /* 0x000fe40005f66670 */
[----:B------:R-:W-:Y:S02]  /*14e60*/  FSEL R9, R9, -INF , !P0 ;  /* 0xff80000009097808 */ /* 0x000fe40004000000 */
[----:B------:R-:W-:Y:S02]  /*14e70*/  FMNMX.FTZ R2, R8, R2, !PT ;  /* 0x0000000208027209 */ /* 0x000fe40007810000 */
[----:B------:R-:W-:Y:S02]  /*14e80*/  ISETP.GE.AND P0, PT, R177, R221, PT ;  /* 0x000000ddb100720c */ /* 0x000fe40003f06270 */
[----:B------:R-:W-:Y:S02]  /*14e90*/  FSEL R12, R12, -INF , !P3 ;  /* 0xff8000000c0c7808 */ /* 0x000fe40005800000 */
[----:B------:R-:W-:Y:S02]  /*14ea0*/  ISETP.GE.OR P2, PT, R178, R223, !P2 ;  /* 0x000000dfb200720c */ /* 0x000fe40005746670 */
[----:B------:R-:W-:Y:S02]  /*14eb0*/  FMNMX.FTZ R2, R9, R2, !PT ;  /* 0x0000000209027209 */ /* 0x000fe40007810000 */
[----:B------:R-:W-:Y:S02]  /*14ec0*/  FSEL R13, R13, -INF , !P2 ;  /* 0xff8000000d0d7808 */ /* 0x000fe40005000000 */
[----:B------:R-:W-:Y:S02]  /*14ed0*/  FMNMX.FTZ R2, R12, R2, !PT ;  /* 0x000000020c027209 */ /* 0x000fe40007810000 */
[C---:B------:R-:W-:Y:S02]  /*14ee0*/  ISETP.GE.AND P3, PT, R176.reuse, R221, PT ;  /* 0x000000ddb000720c */ /* 0x040fe40003f66270 */
[----:B------:R-:W-:Y:S02]  /*14ef0*/  ISETP.GE.OR P0, PT, R177, R223, !P0 ;  /* 0x000000dfb100720c */ /* 0x000fe40004706670 */
[----:B------:R-:W-:Y:S02]  /*14f00*/  ISETP.GE.AND P2, PT, R175, R221, PT ;  /* 0x000000ddaf00720c */ /* 0x000fe40003f46270 */
[----:B------:R-:W-:Y:S02]  /*14f10*/  FMNMX.FTZ R2, R13, R2, !PT ;  /* 0x000000020d027209 */ /* 0x000fe40007810000 */
[----:B------:R-:W-:Y:S02]  /*14f20*/  ISETP.GE.OR P3, PT, R176, R223, !P3 ;  /* 0x000000dfb000720c */ /* 0x000fe40005f66670 */
[----:B------:R-:W-:Y:S02]  /*14f30*/  FSEL R16, R16, -INF , !P0 ;  /* 0xff80000010107808 */ /* 0x000fe40004000000 */
[----:B------:R-:W-:Y:S02]  /*14f40*/  ISETP.GE.AND P0, PT, R174, R221, PT ;  /* 0x000000ddae00720c */ /* 0x000fe40003f06270 */
[----:B------:R-:W-:Y:S02]  /*14f50*/  ISETP.GE.OR P2, PT, R175, R223, !P2 ;  /* 0x000000dfaf00720c */ /* 0x000fe40005746670 */
[----:B------:R-:W-:Y:S02]  /*14f60*/  FSEL R17, R17, -INF , !P3 ;  /* 0xff80000011117808 */ /* 0x000fe40005800000 */
[----:B------:R-:W-:Y:S02]  /*14f70*/  FMNMX.FTZ R2, R16, R2, !PT ;  /* 0x0000000210027209 */ /* 0x000fe40007810000 */
        /* <DEDUP_REMOVED lines=9> */
[-C--:B------:R-:W-:Y:S02]  /*15010*/  ISETP.GE.OR P2, PT, R172, R223.reuse, !P2 ;  /* 0x000000dfac00720c */ /* 0x080fe40005746670 */
[----:B------:R-:W-:Y:S02]  /*15020*/  FSEL R24, R24, -INF , !P3 ;  /* 0xff80000018187808 */ /* 0x000fe40005800000 */
[----:B------:R-:W-:Y:S02]  /*15030*/  FMNMX.FTZ R2, R21, R2, !PT ;  /* 0x0000000215027209 */ /* 0x000fe40007810000 */
[----:B------:R-:W-:Y:S02]  /*15040*/  ISETP.GE.OR P0, PT, R171, R223, !P0 ;  /* 0x000000dfab00720c */ /* 0x000fe40004706670 */
[----:B------:R-:W-:Y:S02]  /*15050*/  ISETP.GE.AND P3, PT, R170, R221, PT ;  /* 0x000000ddaa00720c */ /* 0x000fe40003f66270 */
[----:B------:R-:W-:Y:S02]  /*15060*/  FSEL R25, R25, -INF , !P2 ;  /* 0xff80000019197808 */ /* 0x000fe40005000000 */
[----:B------:R-:W-:Y:S02]  /*15070*/  FMNMX.FTZ R2, R24, R2, !PT ;  /* 0x0000000218027209 */ /* 0x000fe40007810000 */
[----:B------:R-:W-:Y:S02]  /*15080*/  ISETP.GE.OR P3, PT, R170, R223, !P3 ;  /* 0x000000dfaa00720c */ /* 0x000fe40005f66670 */
[-C--:B------:R-:W-:Y:S02]  /*15090*/  ISETP.GE.AND P2, PT, R169, R221.reuse, PT ;  /* 0x000000dda900720c */ /* 0x080fe40003f46270 */
[----:B------:R-:W-:Y:S02]  /*150a0*/  FSEL R28, R28, -INF , !P0 ;  /* 0xff8000001c1c7808 */ /* 0x000fe40004000000 */
[----:B------:R-:W-:Y:S02]  /*150b0*/  FMNMX.FTZ R2, R25, R2, !PT ;  /* 0x0000000219027209 */ /* 0x000fe40007810000 */
[----:B------:R-:W-:Y:S02]  /*150c0*/  ISETP.GE.AND P0, PT, R168, R221, PT ;  /* 0x000000dda800720c */ /* 0x000fe40003f06270 */
[-C--:B------:R-:W-:Y:S02]  /*150d0*/  ISETP.GE.OR P2, PT, R169, R223.reuse, !P2 ;  /* 0x000000dfa900720c */ /* 0x080fe40005746670 */
[----:B------:R-:W-:Y:S02]  /*150e0*/  FSEL R29, R29, -INF , !P3 ;  /* 0xff8000001d1d7808 */ /* 0x000fe40005800000 */
[----:B------:R-:W-:Y:S02]  /*150f0*/  FMNMX.FTZ R2, R28, R2, !PT ;  /* 0x000000021c027209 */ /* 0x000fe40007810000 */
[----:B------:R-:W-:Y:S02]  /*15100*/  FSEL R32, R32, -INF , !P2 ;  /* 0xff80000020207808 */ /* 0x000fe40005000000 */
[----:B------:R-:W-:Y:S02]  /*15110*/  ISETP.GE.OR P0, PT, R168, R223, !P0 ;  /* 0x000000dfa800720c */ /* 0x000fe40004706670 */
[----:B------:R-:W-:Y:S02]  /*15120*/  FMNMX.FTZ R2, R29, R2, !PT ;  /* 0x000000021d027209 */ /* 0x000fe40007810000 */
[----:B------:R-:W-:Y:S02]  /*15130*/  FSEL R33, R33, -INF , !P0 ;  /* 0xff80000021217808 */ /* 0x000fe40004000000 */
[----:B------:R-:W-:Y:S02]  /*15140*/  FMNMX.FTZ R2, R32, R2, !PT ;  /* 0x0000000220027209 */ /* 0x000fe40007810000 */
[----:B------:R-:W-:Y:S02]  /*15150*/  ISETP.GE.AND P3, PT, R135, R220, PT ;  /* 0x000000dc8700720c */ /* 0x000fe40003f66270 */
[----:B------:R-:W-:Y:S02]  /*15160*/  FMNMX.FTZ R2, R33, R2, !PT ;  /* 0x0000000221027209 */ /* 0x000fe40007810000 */
[C---:B------:R-:W-:Y:S02]  /*15170*/  ISETP.GE.AND P2, PT, R182.reuse, R220, PT ;  /* 0x000000dcb600720c */ /* 0x040fe40003f46270 */
[-C--:B------:R-:W-:Y:S01]  /*15180*/  ISETP.GE.OR P3, PT, R135, R222.reuse, !P3 ;  /* 0x000000de8700720c */ /* 0x080fe20005f66670 */
[----:B------:R-:W1:Y:S01]  /*15190*/  SHFL.BFLY PT, R0, R2, 0x2, 0x1f ;  /* 0x0c401f0002007f89 */ /* 0x000e6200000e0000 */
[----:B------:R-:W-:Y:S02]  /*151a0*/  ISETP.GE.OR P2, PT, R182, R222, !P2 ;  /* 0x000000deb600720c */ /* 0x000fe40005746670 */
[C---:B------:R-:W-:Y:S04]  /*151b0*/  ISETP.GE.AND P4, PT, R180.reuse, R220, PT ;  /* 0x000000dcb400720c */ /* 0x040fe80003f86270 */
[----:B------:R-:W-:Y:S02]  /*151c0*/  ISETP.GE.OR P4, PT, R180, R222, !P4 ;  /* 0x000000deb400720c */ /* 0x000fe40006786670 */
[----:B-1----:R-:W-:Y:S05]  /*151d0*/  FMNMX.FTZ R2, R2, R0, !PT ;  /* 0x0000000002027209 */ /* 0x002fea0007810000 */
[----:B------:R-:W1:Y:S02]  /*151e0*/  SHFL.BFLY PT, R0, R2, 0x1, 0x1f ;  /* 0x0c201f0002007f89 */ /* 0x000e6400000e0000 */
[----:B-1----:R-:W-:Y:S04]  /*151f0*/  FMNMX.FTZ R2, R2, R0, !PT ;  /* 0x0000000002027209 */ /* 0x002fe80007810000 */
[C---:B------:R-:W-:Y:S01]  /*15200*/  FSETP.NEU.FTZ.AND P0, PT, R2.reuse, -INF , PT ;  /* 0xff8000000200780b */ /* 0x040fe20003f1d000 */
[C---:B------:R-:W-:Y:S03]  /*15210*/  FMUL.FTZ R3, R2.reuse, UR4 ;  /* 0x0000000402037c20 */ /* 0x040fe60008410000 */
[----:B------:R-:W-:Y:S02]  /*15220*/  FSEL R0, R2, RZ, P0 ;  /* 0x000000ff02007208 */ /* 0x000fe40000000000 */
[----:B------:R-:W-:Y:S02]  /*15230*/  FSEL R3, R3, RZ, P0 ;  /* 0x000000ff03037208 */ /* 0x000fe40000000000 */
[----:B------:R-:W-:Y:S01]  /*15240*/  ISETP.GE.AND P0, PT, R181, R220, PT ;  /* 0x000000dcb500720c */ /* 0x000fe20003f06270 */
[----:B------:R-:W-:Y:S02]  /*15250*/  FADD.FTZ R0, -R0, R132 ;  /* 0x0000008400007221 */ /* 0x000fe40000010100 */
[--C-:B------:R-:W-:Y:S01]  /*15260*/  FFMA.FTZ R214, R12, UR4, -R3.reuse ;  /* 0x000000040cd67c23 */ /* 0x100fe20008010803 */
[--C-:B------:R-:W-:Y:S01]  /*15270*/  FFMA.FTZ R192, R13, UR4, -R3.reuse ;  /* 0x000000040dc07c23 */ /* 0x100fe20008010803 */
[----:B------:R-:W-:Y:S01]  /*15280*/  FMUL.FTZ R0, R0, UR4 ;  /* 0x0000000400007c20 */ /* 0x000fe20008410000 */
        /* <DEDUP_REMOVED lines=15> */
[----:B------:R-:W-:Y:S01]  /*15380*/  MUFU.EX2 R134, R134 ;  /* 0x0000008600867308 */ /* 0x000fe20000000800 */
[----:B------:R-:W-:Y:S01]  /*15390*/  ISETP.GE.OR P0, PT, R181, R222, !P0 ;  /* 0x000000deb500720c */ /* 0x000fe20004706670 */
[C---:B-1----:R-:W-:Y:S01]  /*153a0*/  FMUL.FTZ R12, R0.reuse, R156 ;  /* 0x0000009c000c7220 */ /* 0x042fe20000410000 */
[C---:B------:R-:W-:Y:S01]  /*153b0*/  FMUL.FTZ R13, R0.reuse, R157 ;  /* 0x0000009d000d7220 */ /* 0x040fe20000410000 */
[C---:B------:R-:W-:Y:S01]  /*153c0*/  FMUL.FTZ R5, R0.reuse, R165 ;  /* 0x000000a500057220 */ /* 0x040fe20000410000 */
[----:B------:R-:W2:Y:S01]  /*153d0*/  LDL.64 R156, [R1+0x78] ;  /* 0x00007800019c7983 */ /* 0x000ea20000100a00 */
[C---:B------:R-:W-:Y:S01]  /*153e0*/  FMUL.FTZ R8, R0.reuse, R160 ;  /* 0x000000a000087220 */ /* 0x040fe20000410000 */
[C---:B------:R-:W-:Y:S01]  /*153f0*/  FMUL.FTZ R9, R0.reuse, R161 ;  /* 0x000000a100097220 */ /* 0x040fe20000410000 */
[C---:B------:R-:W-:Y:S01]  /*15400*/  FMUL.FTZ R16, R0.reuse, R152 ;  /* 0x0000009800107220 */ /* 0x040fe20000410000 */
[C---:B------:R-:W-:Y:S01]  /*15410*/  FMUL.FTZ R17, R0.reuse, R153 ;  /* 0x0000009900117220 */ /* 0x040fe20000410000 */
[C---:B------:R-:W-:Y:S01]  /*15420*/  FMUL.FTZ R20, R0.reuse, R148 ;  /* 0x0000009400147220 */ /* 0x040fe20000410000 */
[----:B------:R3:W5:Y:S01]  /*15430*/  LDL.S16 R165, [R1+0x68] ;  /* 0x0000680001a57983 */ /* 0x0007620000100600 */
[----:B------:R1:W4:Y:S01]  /*15440*/  MUFU.EX2 R3, R4 ;  /* 0x0000000400037308 */ /* 0x0003220000000800 */
        /* <DEDUP_REMOVED lines=16> */
[C---:B-1----:R-:W-:Y:S01]  /*15550*/  FMUL.FTZ R4, R0.reuse, R164 ;  /* 0x000000a400047220 */ /* 0x042fe20000410000 */
        /* <DEDUP_REMOVED lines=39> */
[----:B----4-:R-:W-:Y:S01]  /*157d0*/  FFMA.FTZ R0, R0, R218, R3 ;  /* 0x000000da00007223 */ /* 0x010fe20000010003 */
[----:B------:R-:W-:Y:S02]  /*157e0*/  FSEL R141, R6, -INF , !P3 ;  /* 0xff800000068d7808 */ /* 0x000fe40005800000 */
[----:B------:R-:W-:Y:S01]  /*157f0*/  FSEL R153, R7, -INF , !P2 ;  /* 0xff80000007997808 */ /* 0x000fe20005000000 */
[----:B------:R-:W-:Y:S01]  /*15800*/  FADD.FTZ R164, R134, R0 ;  /* 0x0000000086a47221 */ /* 0x000fe20000010000 */
[----:B------:R-:W-:Y:S02]  /*15810*/  FMNMX.FTZ R0, R141, R133, !PT ;  /* 0x000000858d007209 */ /* 0x000fe40007810000 */
[----:B------:R-:W-:Y:S02]  /*15820*/  FSEL R152, R10, -INF , !P0 ;  /* 0xff8000000a987808 */ /* 0x000fe40004000000 */
[----:B------:R-:W-:Y:S02]  /*15830*/  ISETP.GE.AND P3, PT, R179, R220, PT ;  /* 0x000000dcb300720c */ /* 0x000fe40003f66270 */
[----:B------:R-:W-:Y:S02]  /*15840*/  FMNMX.FTZ R0, R153, R0, !PT ;  /* 0x0000000099007209 */ /* 0x000fe40007810000 */
[----:B------:R-:W-:Y:S02]  /*15850*/  ISETP.GE.OR P3, PT, R179, R222, !P3 ;  /* 0x000000deb300720c */ /* 0x000fe40005f66670 */
[----:B------:R-:W-:Y:S02]  /*15860*/  FMNMX.FTZ R0, R152, R0, !PT ;  /* 0x0000000098007209 */ /* 0x000fe40007810000 */
[CC--:B------:R-:W-:Y:S02]  /*15870*/  ISETP.GE.AND P2, PT, R178.reuse, R220.reuse, PT ;  /* 0x000000dcb200720c */ /* 0x0c0fe40003f46270 */
[----:B------:R-:W-:Y:S02]  /*15880*/  FSEL R149, R11, -INF , !P4 ;  /* 0xff8000000b957808 */ /* 0x000fe40006000000 */
[----:B------:R-:W-:Y:S02]  /*15890*/  ISETP.GE.AND P0, PT, R177, R220, PT ;  /* 0x000000dcb100720c */ /* 0x000fe40003f06270 */
[----:B------:R-:W-:Y:S02]  /*158a0*/  ISETP.GE.OR P2, PT, R178, R222, !P2 ;  /* 0x000000deb200720c */ /* 0x000fe40005746670 */
[----:B------:R-:W-:Y:S02]  /*158b0*/  FSEL R148, R14, -INF , !P3 ;  /* 0xff8000000e947808 */ /* 0x000fe40005800000 */
[----:B------:R-:W-:Y:S02]  /*158c0*/  FMNMX.FTZ R0, R149, R0, !PT ;  /* 0x0000000095007209 */ /* 0x000fe40007810000 */
[----:B------:R-:W-:Y:S02]  /*158d0*/  ISETP.GE.OR P0, PT, R177, R222, !P0 ;  /* 0x000000deb100720c */ /* 0x000fe40004706670 */
[----:B------:R-:W-:Y:S02]  /*158e0*/  ISETP.GE.AND P4, PT, R176, R220, PT ;  /* 0x000000dcb000720c */ /* 0x000fe40003f86270 */
[----:B------:R-:W-:Y:S02]  /*158f0*/  FSEL R144, R15, -INF , !P2 ;  /* 0xff8000000f907808 */ /* 0x000fe40005000000 */
[----:B------:R-:W-:Y:S02]  /*15900*/  FMNMX.FTZ R0, R148, R0, !PT ;  /* 0x0000000094007209 */ /* 0x000fe40007810000 */
[C---:B------:R-:W-:Y:S02]  /*15910*/  ISETP.GE.AND P3, PT, R175.reuse, R220, PT ;  /* 0x000000dcaf00720c */ /* 0x040fe40003f66270 */
[----:B------:R-:W-:Y:S02]  /*15920*/  ISETP.GE.OR P4, PT, R176, R222, !P4 ;  /* 0x000000deb000720c */ /* 0x000fe40006786670 */
[----:B------:R-:W-:Y:S02]  /*15930*/  FSEL R140, R18, -INF , !P0 ;  /* 0xff800000128c7808 */ /* 0x000fe40004000000 */
[----:B------:R-:W-:Y:S02]  /*15940*/  FMNMX.FTZ R0, R144, R0, !PT ;  /* 0x0000000090007209 */ /* 0x000fe40007810000 */
[----:B------:R-:W-:Y:S02]  /*15950*/  ISETP.GE.OR P3, PT, R175, R222, !P3 ;  /* 0x000000deaf00720c */ /* 0x000fe40005f66670 */
[----:B------:R-:W-:Y:S02]  /*15960*/  ISETP.GE.AND P2, PT, R174, R220, PT ;  /* 0x000000dcae00720c */ /* 0x000fe40003f46270 */
[----:B------:R-:W-:Y:S02]  /*15970*/  FSEL R135, R19, -INF , !P4 ;  /* 0xff80000013877808 */ /* 0x000fe40006000000 */
[----:B------:R-:W-:Y:S02]  /*15980*/  FMNMX.FTZ R0, R140, R0, !PT ;  /* 0x000000008c007209 */ /* 0x000fe40007810000 */
        /* <DEDUP_REMOVED lines=12> */
[----:B------:R-:W-:Y:S02]  /*15a50*/  F2FP.F16.F32.PACK_AB R134, R134, R3 ;  /* 0x000000038686723e */ /* 0x000fe400000000ff */
[----:B------:R-:W-:Y:S02]  /*15a60*/  ISETP.GE.OR P3, PT, R171, R222, !P3 ;  /* 0x000000deab00720c */ /* 0x000fe40005f66670 */
[----:B------:R-:W-:Y:S02]  /*15a70*/  ISETP.GE.AND P2, PT, R170, R220, PT ;  /* 0x000000dcaa00720c */ /* 0x000fe40003f46270 */
[----:B------:R-:W-:Y:S02]  /*15a80*/  FSEL R27, R27, -INF , !P4 ;  /* 0xff8000001b1b7808 */ /* 0x000fe40006000000 */
[----:B------:R-:W-:Y:S02]  /*15a90*/  FMNMX.FTZ R0, R26, R0, !PT ;  /* 0x000000001a007209 */ /* 0x000fe40007810000 */
[----:B------:R-:W-:Y:S01]  /*15aa0*/  LOP3.LUT R6, R251, UR25, RZ, 0x3c, !PT ;  /* 0x00000019fb067c12 */ /* 0x000fe2000f8e3cff */
[----:B------:R-:W-:Y:S01]  /*15ab0*/  UIADD3 UR25, UR32, -0x255992d5, URZ ;  /* 0xdaa66d2b20197890 */ /* 0x000fe2000fffe03f */
[----:B------:R-:W-:Y:S01]  /*15ac0*/  LOP3.LUT R3, R249, UR23, R250, 0x96, !PT ;  /* 0x00000017f9037c12 */ /* 0x000fe2000f8e96fa */
[----:B------:R-:W-:Y:S01]  /*15ad0*/  UIADD3 UR23, UR32, 0x1715609d, URZ ;  /* 0x1715609d20177890 */ /* 0x000fe2000fffe03f */
[----:B------:R-:W-:Y:S01]  /*15ae0*/  ISETP.GE.OR P2, PT, R170, R222, !P2 ;  /* 0x000000deaa00720c */ /* 0x000fe20005746670 */
[----:B------:R-:W-:Y:S01]  /*15af0*/  IMAD.WIDE.U32 R10, R6, -0x326172a9, RZ ;  /* 0xcd9e8d57060a7825 */ /* 0x000fe200078e00ff */
[----:B------:R-:W-:Y:S02]  /*15b00*/  FMNMX.FTZ R0, R27, R0, !PT ;  /* 0x000000001b007209 */ /* 0x000fe40007810000 */
[----:B------:R-:W-:Y:S01]  /*15b10*/  ISETP.GE.AND P0, PT, R169, R220, PT ;  /* 0x000000dca900720c */ /* 0x000fe20003f06270 */
[----:B------:R-:W-:Y:S01]  /*15b20*/  IMAD.WIDE.U32 R176, R3, -0x326172a9, RZ ;  /* 0xcd9e8d5703b07825 */ /* 0x000fe200078e00ff */
[----:B------:R-:W-:Y:S02]  /*15b30*/  FSEL R30, R30, -INF , !P3 ;  /* 0xff8000001e1e7808 */ /* 0x000fe40005800000 */
[----:B------:R-:W-:Y:S02]  /*15b40*/  ISETP.GE.OR P0, PT, R169, R222, !P0 ;  /* 0x000000dea900720c */ /* 0x000fe40004706670 */
[----:B------:R-:W-:Y:S02]  /*15b50*/  FSEL R31, R31, -INF , !P2 ;  /* 0xff8000001f1f7808 */ /* 0x000fe40005000000 */
[----:B------:R-:W-:Y:S02]  /*15b60*/  ISETP.GE.AND P3, PT, R168, R220, PT ;  /* 0x000000dca800720c */ /* 0x000fe40003f66270 */
[----:B------:R-:W-:Y:S02]  /*15b70*/  FMNMX.FTZ R0, R30, R0, !PT ;  /* 0x000000001e007209 */ /* 0x000fe40007810000 */
[----:B------:R-:W-:Y:S02]  /*15b80*/  LOP3.LUT R10, R177, UR31, R10, 0x96, !PT ;  /* 0x0000001fb10a7c12 */ /* 0x000fe4000f8e960a */
[----:B------:R-:W-:Y:S02]  /*15b90*/  ISETP.GE.OR P3, PT, R168, R222, !P3 ;  /* 0x000000dea800720c */ /* 0x000fe40005f66670 */
[----:B------:R-:W-:Y:S02]  /*15ba0*/  FSEL R34, R34, -INF , !P0 ;  /* 0xff80000022227808 */ /* 0x000fe40004000000 */
[----:B------:R-:W-:Y:S02]  /*15bb0*/  FMNMX.FTZ R0, R31, R0, !PT ;  /* 0x000000001f007209 */ /* 0x000fe40007810000 */
[----:B------:R-:W-:Y:S02]  /*15bc0*/  FSEL R35, R35, -INF , !P3 ;  /* 0xff80000023237808 */ /* 0x000fe40005800000 */
[----:B------:R-:W-:Y:S02]  /*15bd0*/  FMNMX.FTZ R0, R34, R0, !PT ;  /* 0x0000000022007209 */ /* 0x000fe40007810000 */
[----:B------:R-:W-:Y:S02]  /*15be0*/  PRMT R132, R134, 0x7632, R132 ;  /* 0x0000763286847816 */ /* 0x000fe40000000084 */
[----:B------:R-:W-:Y:S02]  /*15bf0*/  FMNMX.FTZ R0, R35, R0, !PT ;  /* 0x0000000023007209 */ /* 0x000fe40007810000 */
[----:B------:R-:W-:Y:S03]  /*15c00*/  IADD3 R218, P0, R216, UR19, RZ ;  /* 0x00000013d8da7c10 */ /* 0x000fe6000ff1e0ff */
[----:B------:R-:W1:Y:S01]  /*15c10*/  SHFL.BFLY PT, R3, R0, 0x2, 0x1f ;  /* 0x0c401f0000037f89 */ /* 0x000e6200000e0000 */
[----:B------:R-:W-:Y:S02]  /*15c20*/  IADD3.X R219, R217, UR22, RZ, P0, !PT ;  /* 0x00000016d9db7c10 */ /* 0x000fe400087fe4ff */
[----:B-1----:R-:W-:Y:S02]  /*15c30*/  FMNMX.FTZ R3, R0, R3, !PT ;  /* 0x0000000300037209 */ /* 0x002fe40007810000 */
[----:B--2---:R-:W-:Y:S01]  /*15c40*/  LOP3.LUT R6, R11, UR24, R156, 0x96, !PT ;  /* 0x000000180b067c12 */ /* 0x004fe2000f8e969c */
[----:B------:R-:W-:Y:S04]  /*15c50*/  IMAD.WIDE.U32 R10, R10, -0x2daee0ad, RZ ;  /* 0xd2511f530a0a7825 */ /* 0x000fe800078e00ff */
[----:B------:R-:W-:Y:S03]  /*15c60*/  IMAD.WIDE.U32 R6, R6, -0x2daee0ad, RZ ;  /* 0xd2511f5306067825 */ /* 0x000fe600078e00ff */
[----:B------:R-:W-:Y:S02]  /*15c70*/  LOP3.LUT R18, R11, UR26, R6, 0x96, !PT ;  /* 0x0000001a0b127c12 */ /* 0x000fe4000f8e9606 */
[----:B------:R-:W-:Y:S03]  /*15c80*/  LOP3.LUT R7, R7, UR38, R248, 0x96, !PT ;  /* 0x0000002607077c12 */ /* 0x000fe6000f8e96f8 */
[----:B------:R-:W-:Y:S04]  /*15c90*/  IMAD.WIDE.U32 R18, R18, -0x326172a9, RZ ;  /* 0xcd9e8d5712127825 */ /* 0x000fe800078e00ff */
[----:B------:R-:W-:Y:S05]  /*15ca0*/  IMAD.WIDE.U32 R6, R7, -0x326172a9, RZ ;  /* 0xcd9e8d5707067825 */ /* 0x000fea00078e00ff */
[----:B------:R-:W-:Y:S02]  /*15cb0*/  LOP3.LUT R7, R7, UR25, R176, 0x96, !PT ;  /* 0x0000001907077c12 */ /* 0x000fe4000f8e96b0 */
[----:B------:R-:W-:Y:S02]  /*15cc0*/  LOP3.LUT R14, R19, UR41, R6, 0x96, !PT ;  /* 0x00000029130e7c12 */ /* 0x000fe4000f8e9606 */
[----:B------:R-:W1:Y:S01]  /*15cd0*/  SHFL.BFLY PT, R19, R3, 0x1, 0x1f ;  /* 0x0c201f0003137f89 */ /* 0x000e6200000e0000 */
[----:B------:R-:W-:Y:S04]  /*15ce0*/  IMAD.WIDE.U32 R6, R7, -0x2daee0ad, RZ ;  /* 0xd2511f5307067825 */ /* 0x000fe800078e00ff */
[----:B------:R-:W-:Y:S01]  /*15cf0*/  IMAD.WIDE.U32 R14, R14, -0x2daee0ad, RZ ;  /* 0xd2511f530e0e7825 */ /* 0x000fe200078e00ff */
[----:B------:R-:W-:Y:S04]  /*15d00*/  LOP3.LUT R10, R7, UR34, R10, 0x96, !PT ;  /* 0x00000022070a7c12 */ /* 0x000fe8000f8e960a */
[----:B------:R-:W-:Y:S01]  /*15d10*/  LOP3.LUT R136, R15, UR30, R6, 0x96, !PT ;  /* 0x0000001e0f887c12 */ /* 0x000fe2000f8e9606 */
[----:B------:R-:W-:Y:S04]  /*15d20*/  IMAD.WIDE.U32 R10, R10, -0x326172a9, RZ ;  /* 0xcd9e8d570a0a7825 */ /* 0x000fe800078e00ff */
[----:B------:R-:W-:Y:S01]  /*15d30*/  IMAD.WIDE.U32 R136, R136, -0x326172a9, RZ ;  /* 0xcd9e8d5788887825 */ /* 0x000fe200078e00ff */
[----:B------:R-:W-:Y:S04]  /*15d40*/  LOP3.LUT R160, R11, UR23, R18, 0x96, !PT ;  /* 0x000000170ba07c12 */ /* 0x000fe8000f8e9612 */
[----:B------:R-:W-:Y:S01]  /*15d50*/  LOP3.LUT R0, R137, UR40, R10, 0x96, !PT ;  /* 0x0000002889007c12 */ /* 0x000fe2000f8e960a */
[----:B------:R-:W-:Y:S01]  /*15d60*/  IMAD.WIDE.U32 R160, R160, -0x2daee0ad, RZ ;  /* 0xd2511f53a0a07825 */ /* 0x000fe200078e00ff */
[----:B------:R-:W-:Y:S02]  /*15d70*/  LOP3.LUT R7, R136, 0xff, RZ, 0xc0, !PT ;  /* 0x000000ff88077812 */ /* 0x000fe400078ec0ff */
[C---:B------:R-:W-:Y:S02]  /*15d80*/  LOP3.LUT R6, R0.reuse, 0xffff, RZ, 0xc0, !PT ;  /* 0x0000ffff00067812 */ /* 0x040fe400078ec0ff */
[----:B------:R-:W-:Y:S02]  /*15d90*/  LOP3.LUT R15, R0, 0xff, RZ, 0xc0, !PT ;  /* 0x000000ff000f7812 */ /* 0x000fe400078ec0ff */
[----:B------:R-:W-:Y:S02]  /*15da0*/  SHF.R.U32.HI R6, RZ, 0x8, R6 ;  /* 0x00000008ff067819 */ /* 0x000fe40000011606 */
[----:B------:R-:W-:Y:S02]  /*15db0*/  ISETP.LE.U32.AND P2, PT, R7, UR14, PT ;  /* 0x0000000e07007c0c */ /* 0x000fe4000bf43070 */
[----:B------:R-:W-:Y:S02]  /*15dc0*/  ISETP.LE.U32.AND P6, PT, R15, UR14, PT ;  /* 0x0000000e0f007c0c */ /* 0x000fe4000bfc3070 */
[----:B------:R-:W-:Y:S02]  /*15dd0*/  LOP3.LUT R7, R6, 0xffff, RZ, 0xc0, !PT ;  /* 0x0000ffff06077812 */ /* 0x000fe400078ec0ff */
[--C-:B------:R-:W-:Y:S02]  /*15de0*/  SHF.R.U32.HI R11, RZ, 0x18, R0.reuse ;  /* 0x00000018ff0b7819 */ /* 0x100fe40000011600 */
[----:B------:R-:W-:Y:S02]  /*15df0*/  ISETP.LE.U32.AND P5, PT, R7, UR14, PT ;  /* 0x0000000e07007c0c */ /* 0x000fe4000bfa3070 */
[----:B------:R-:W-:Y:S02]  /*15e00*/  SHF.R.U32.HI R6, RZ, 0x10, R0 ;  /* 0x00000010ff067819 */ /* 0x000fe40000011600 */
[----:B------:R-:W-:Y:S02]  /*15e10*/  LOP3.LUT R0, R136, 0xffff, RZ, 0xc0, !PT ;  /* 0x0000ffff88007812 */ /* 0x000fe400078ec0ff */
[----:B-1----:R-:W-:Y:S01]  /*15e20*/  FMNMX.FTZ R3, R3, R19, !PT ;  /* 0x0000001303037209 */ /* 0x002fe20007810000 */
[----:B-----5:R-:W-:Y:S01]  /*15e30*/  @!P6 HADD2 R165, -R134.H0_H0, -RZ.H0_H0 ;  /* 0xa00000ff86a5e230 */ /* 0x020fe20000000900 */
[----:B------:R-:W-:Y:S02]  /*15e40*/  ISETP.LE.U32.AND P3, PT, R11, UR14, PT ;  /* 0x0000000e0b007c0c */ /* 0x000fe4000bf63070 */
[C---:B------:R-:W-:Y:S01]  /*15e50*/  FSETP.NEU.FTZ.AND P0, PT, R3.reuse, -INF , PT ;  /* 0xff8000000300780b */ /* 0x040fe20003f1d000 */
[----:B------:R-:W-:Y:S01]  /*15e60*/  FMUL.FTZ R11, R3, UR4 ;  /* 0x00000004030b7c20 */ /* 0x000fe20008410000 */
[----:B------:R1:W-:Y:S01]  /*15e70*/  @!P6 STL.S16 [R1+0x68], R165 ;  /* 0x000068a50100e387 */ /* 0x0003e20000100600 */
[----:B------:R-:W-:Y:S01]  /*15e80*/  @!P5 HADD2 R229, -R132.H0_H0, -RZ.H0_H0 ;  /* 0xa00000ff84e5d230 */ /* 0x000fe20000000900 */
[----:B------:R-:W-:Y:S02]  /*15e90*/  LOP3.LUT R6, R6, 0xff, RZ, 0xc0, !PT ;  /* 0x000000ff06067812 */ /* 0x000fe400078ec0ff */
[----:B------:R-:W-:Y:S02]  /*15ea0*/  PRMT R19, R165, 0x7610, R19 ;  /* 0x00007610a5137816 */ /* 0x000fe40000000013 */
[----:B------:R2:W-:Y:S01]  /*15eb0*/  @!P5 STL.S16 [R1+0x64], R229 ;  /* 0x000064e50100d387 */ /* 0x0005e20000100600 */
[----:B------:R-:W-:Y:S02]  /*15ec0*/  SHF.R.U32.HI R0, RZ, 0x8, R0 ;  /* 0x00000008ff007819 */ /* 0x000fe40000011600 */
[----:B------:R-:W-:Y:S01]  /*15ed0*/  ISETP.LE.U32.AND P4, PT, R6, UR14, PT ;  /* 0x0000000e06007c0c */ /* 0x000fe2000bf83070 */
[----:B------:R3:W4:Y:S01]  /*15ee0*/  LDL.S16 R171, [R1+0x5c] ;  /* 0x00005c0001ab7983 */ /* 0x0007220000100600 */
[----:B------:R-:W-:Y:S02]  /*15ef0*/  LOP3.LUT R7, R0, 0xffff, RZ, 0xc0, !PT ;  /* 0x0000ffff00077812 */ /* 0x000fe400078ec0ff */
[----:B------:R-:W-:Y:S02]  /*15f00*/  FSEL R0, R3, RZ, P0 ;  /* 0x000000ff03007208 */ /* 0x000fe40000000000 */
[----:B------:R-:W-:Y:S02]  /*15f10*/  FSEL R6, R11, RZ, P0 ;  /* 0x000000ff0b067208 */ /* 0x000fe40000000000 */
[----:B------:R-:W-:Y:S01]  /*15f20*/  SHF.R.U32.HI R11, RZ, 0x10, R136 ;  /* 0x00000010ff0b7819 */ /* 0x000fe20000011688 */
[----:B------:R-:W-:Y:S01]  /*15f30*/  FADD.FTZ R0, -R0, R133 ;  /* 0x0000008500007221 */ /* 0x000fe20000010100 */
[----:B------:R-:W-:Y:S01]  /*15f40*/  PRMT R133, R134, 0x5410, R132 ;  /* 0x0000541086857816 */ /* 0x000fe20000000084 */
[--C-:B------:R-:W-:Y:S01]  /*15f50*/  FFMA.FTZ R170, R135, UR4, -R6.reuse ;  /* 0x0000000487aa7c23 */ /* 0x100fe20008010806 */
[----:B------:R-:W-:Y:S01]  /*15f60*/  LOP3.LUT R11, R11, 0xff, RZ, 0xc0, !PT ;  /* 0x000000ff0b0b7812 */ /* 0x000fe200078ec0ff */
[----:B------:R-:W-:Y:S01]  /*15f70*/  FMUL.FTZ R0, R0, UR4 ;  /* 0x0000000400007c20 */ /* 0x000fe20008410000 */
[----:B------:R-:W-:Y:S01]  /*15f80*/  @!P6 PRMT R134, R19, 0x5410, RZ ;  /* 0x000054101386e816 */ /* 0x000fe200000000ff */
[----:B------:R-:W-:Y:S01]  /*15f90*/  FFMA.FTZ R172, R22, UR4, -R6 ;  /* 0x0000000416ac7c23 */ /* 0x000fe20008010806 */
[----:B------:R-:W-:Y:S01]  /*15fa0*/  LOP3.LUT R145, R137, UR40, R10, 0x96, !PT ;  /* 0x0000002889917c12 */ /* 0x000fe2000f8e960a */
[----:B------:R-:W-:Y:S01]  /*15fb0*/  FFMA.FTZ R173, R23, UR4, -R6 ;  /* 0x0000000417ad7c23 */ /* 0x000fe20008010806 */
[----:B------:R-:W-:Y:S01]  /*15fc0*/  ISETP.LE.U32.AND P6, PT, R11, UR14, PT ;  /* 0x0000000e0b007c0c */ /* 0x000fe2000bfc3070 */
[----:B------:R5:W-:Y:S01]  /*15fd0*/  STG.E.U16 desc[UR28][R216.64], R134 ;  /* 0x00000086d8007986 */ /* 0x000be2000c10151c */
[----:B------:R-:W-:Y:S01]  /*15fe0*/  PRMT R18, R229, 0x7610, R18 ;  /* 0x00007610e5127816 */ /* 0x000fe20000000012 */
[----:B------:R-:W3:Y:S01]  /*15ff0*/  MUFU.EX2 R0, R0 ;  /* 0x0000000000007308 */ /* 0x000ee20000000800 */
[----:B------:R-:W-:Y:S01]  /*16000*/  SHF.R.U32.HI R11, RZ, 0x18, R136 ;  /* 0x00000018ff0b7819 */ /* 0x000fe20000011688 */
[--C-:B------:R-:W-:Y:S01]  /*16010*/  FFMA.FTZ R174, R26, UR4, -R6.reuse ;  /* 0x000000041aae7c23 */ /* 0x100fe20008010806 */
[----:B------:R-:W-:Y:S01]  /*16020*/  LOP3.LUT R10, R145, 0xffff, RZ, 0xc0, !PT ;  /* 0x0000ffff910a7812 */ /* 0x000fe200078ec0ff */
[--C-:B------:R-:W-:Y:S01]  /*16030*/  FFMA.FTZ R175, R27, UR4, -R6.reuse ;  /* 0x000000041baf7c23 */ /* 0x100fe20008010806 */
[----:B------:R-:W-:Y:S01]  /*16040*/  @!P5 PRMT R132, R18, 0x5410, RZ ;  /* 0x000054101284d816 */ /* 0x000fe200000000ff */
[--C-:B------:R-:W-:Y:S01]  /*16050*/  FFMA.FTZ R152, R152, UR4, -R6.reuse ;  /* 0x0000000498987c23 */ /* 0x100fe20008010806 */
[----:B------:R-:W-:Y:S01]  /*16060*/  ISETP.LE.U32.AND P0, PT, R7, UR14, PT ;  /* 0x0000000e07007c0c */ /* 0x000fe2000bf03070 */
[--C-:B------:R-:W-:Y:S01]  /*16070*/  FFMA.FTZ R168, R148, UR4, -R6.reuse ;  /* 0x0000000494a87c23 */ /* 0x100fe20008010806 */
[----:B------:R-:W-:Y:S01]  /*16080*/  ISETP.LE.U32.AND P5, PT, R11, UR14, PT ;  /* 0x0000000e0b007c0c */ /* 0x000fe2000bfa3070 */
[----:B------:R5:W-:Y:S01]  /*16090*/  STG.E.U16 desc[UR28][R216.64+0x2], R132 ;  /* 0x00000284d8007986 */ /* 0x000be2000c10151c */
[--C-:B-1----:R-:W-:Y:S01]  /*160a0*/  FFMA.FTZ R165, R144, UR4, -R6.reuse ;  /* 0x0000000490a57c23 */ /* 0x102fe20008010806 */
[--C-:B------:R-:W-:Y:S01]  /*160b0*/  FFMA.FTZ R169, R140, UR4, -R6.reuse ;  /* 0x000000048ca97c23 */ /* 0x100fe20008010806 */
[--C-:B------:R-:W-:Y:S01]  /*160c0*/  FFMA.FTZ R7, R141, UR4, -R6.reuse ;  /* 0x000000048d077c23 */ /* 0x100fe20008010806 */
[--C-:B------:R-:W-:Y:S01]  /*160d0*/  FFMA.FTZ R11, R149, UR4, -R6.reuse ;  /* 0x00000004950b7c23 */ /* 0x100fe20008010806 */
[--C-:B--2---:R-:W-:Y:S01]  /*160e0*/  FFMA.FTZ R229, R30, UR4, -R6.reuse ;  /* 0x000000041ee57c23 */ /* 0x104fe20008010806 */
[--C-:B------:R-:W-:Y:S01]  /*160f0*/  FFMA.FTZ R178, R31, UR4, -R6.reuse ;  /* 0x000000041fb27c23 */ /* 0x100fe20008010806 */
[--C-:B------:R-:W-:Y:S01]  /*16100*/  FFMA.FTZ R179, R34, UR4, -R6.reuse ;  /* 0x0000000422b37c23 */ /* 0x100fe20008010806 */
[--C-:B------:R-:W-:Y:S01]  /*16110*/  FFMA.FTZ R180, R35, UR4, -R6.reuse ;  /* 0x0000000423b47c23 */ /* 0x100fe20008010806 */
[----:B------:R-:W-:Y:S01]  /*16120*/  FFMA.FTZ R153, R153, UR4, -R6 ;  /* 0x0000000499997c23 */ /* 0x000fe20008010806 */
[----:B------:R-:W-:Y:S01]  /*16130*/  LOP3.LUT R6, R145, 0xff, RZ, 0xc0, !PT ;  /* 0x000000ff91067812 */ /* 0x000fe200078ec0ff */
[----:B------:R-:W-:Y:S01]  /*16140*/  IMAD.MOV.U32 R18, RZ, RZ, R156 ;  /* 0x000000ffff127224 */ /* 0x000fe200078e009c */
[----:B------:R-:W-:Y:S01]  /*16150*/  SHF.R.U32.HI R10, RZ, 0x8, R10 ;  /* 0x00000008ff0a7819 */ /* 0x000fe2000001160a */
[----:B------:R-:W-:Y:S01]  /*16160*/  IMAD.MOV.U32 R19, RZ, RZ, R157 ;  /* 0x000000ffff137224 */ /* 0x000fe200078e009d */
[----:B------:R-:W-:Y:S01]  /*16170*/  MUFU.EX2 R7, R7 ;  /* 0x0000000700077308 */ /* 0x000fe20000000800 */
[C---:B------:R-:W-:Y:S01]  /*16180*/  LOP3.LUT R149, R161.reuse, UR35, R14, 0x96, !PT ;  /* 0x00000023a1957c12 */ /* 0x040fe2000f8e960e */
[----:B---3--:R-:W-:Y:S01]  /*16190*/  FMUL.FTZ R27, R0, R147 ;  /* 0x00000093001b7220 */ /* 0x008fe20000410000 */
[----:B------:R-:W-:Y:S01]  /*161a0*/  PRMT R156, R6, 0x5410, R10 ;  /* 0x00005410069c7816 */ /* 0x000fe2000000000a */
[----:B------:R-:W-:Y:S01]  /*161b0*/  FMUL.FTZ R15, R0, R159 ;  /* 0x0000009f000f7220 */ /* 0x000fe20000410000 */
[----:B------:R-:W-:Y:S01]  /*161c0*/  LOP3.LUT R6, R136, 0xffff, RZ, 0xc0, !PT ;  /* 0x0000ffff88067812 */ /* 0x000fe200078ec0ff */
[----:B------:R-:W-:Y:S01]  /*161d0*/  FMUL.FTZ R22, R0, R150 ;  /* 0x0000009600167220 */ /* 0x000fe20000410000 */
[----:B------:R-:W-:Y:S03]  /*161e0*/  LOP3.LUT R10, R136, 0xff, RZ, 0xc0, !PT ;  /* 0x000000ff880a7812 */ /* 0x000fe600078ec0ff */
[----:B------:R-:W1:Y:S01]  /*161f0*/  MUFU.EX2 R153, R153 ;  /* 0x0000009900997308 */ /* 0x000e620000000800 */
[----:B------:R-:W-:Y:S01]  /*16200*/  SHF.R.U32.HI R6, RZ, 0x8, R6 ;  /* 0x00000008ff067819 */ /* 0x000fe20000011606 */
[C---:B------:R-:W-:Y:S01]  /*16210*/  FMUL.FTZ R23, R0.reuse, R151 ;  /* 0x0000009700177220 */ /* 0x040fe20000410000 */
[----:B------:R-:W-:Y:S01]  /*16220*/  LOP3.LUT R148, R161, UR35, R14, 0x96, !PT ;  /* 0x00000023a1947c12 */ /* 0x000fe2000f8e960e */
[----:B------:R-:W-:Y:S01]  /*16230*/  FMUL.FTZ R14, R0, R158 ;  /* 0x0000009e000e7220 */ /* 0x000fe20000410000 */
[----:B------:R-:W-:Y:S01]  /*16240*/  PRMT R157, R10, 0x5410, R6 ;  /* 0x000054100a9d7816 */ /* 0x000fe20000000006 */
[C---:B------:R-:W-:Y:S01]  /*16250*/  FMUL.FTZ R6, R0.reuse, R166 ;  /* 0x000000a600067220 */ /* 0x040fe20000410000 */
[C---:B------:R-:W-:Y:S01]  /*16260*/  FMUL.FTZ R10, R0.reuse, R162 ;  /* 0x000000a2000a7220 */ /* 0x040fe20000410000 */
[----:B------:R2:W3:Y:S02]  /*16270*/  LDL.S16 R166, [R1+0x60] ;  /* 0x0000600001a67983 */ /* 0x0004e40000100600 */
[----:B------:R5:W-:Y:S01]  /*16280*/  MUFU.EX2 R137, R11 ;  /* 0x0000000b00897308 */ /* 0x000be20000000800 */
[----:B------:R-:W-:Y:S02]  /*16290*/  IMAD.MOV.U32 R162, RZ, RZ, R18 ;  /* 0x000000ffffa27224 */ /* 0x000fe400078e0012 */
[C---:B------:R-:W-:Y:S01]  /*162a0*/  FMUL.FTZ R18, R0.reuse, R154 ;  /* 0x0000009a00127220 */ /* 0x040fe20000410000 */
[C---:B------:R-:W-:Y:S01]  /*162b0*/  FMUL.FTZ R26, R0.reuse, R146 ;  /* 0x00000092001a7220 */ /* 0x040fe20000410000 */
[C---:B------:R-:W-:Y:S01]  /*162c0*/  FMUL.FTZ R30, R0.reuse, R142 ;  /* 0x0000008e001e7220 */ /* 0x040fe20000410000 */
[C---:B------:R-:W-:Y:S01]  /*162d0*/  FMUL.FTZ R31, R0.reuse, R143 ;  /* 0x0000008f001f7220 */ /* 0x040fe20000410000 */
[C---:B------:R-:W-:Y:S01]  /*162e0*/  FMUL.FTZ R34, R0.reuse, R138 ;  /* 0x0000008a00227220 */ /* 0x040fe20000410000 */
[C---:B------:R-:W-:Y:S02]  /*162f0*/  FMUL.FTZ R35, R0.reuse, R139 ;  /* 0x0000008b00237220 */ /* 0x040fe40000410000 */
[----:B------:R2:W-:Y:S01]  /*16300*/  MUFU.EX2 R144, R152 ;  /* 0x0000009800907308 */ /* 0x0005e20000000800 */
[C---:B-1----:R-:W-:Y:S01]  /*16310*/  F2FP.F16.F32.PACK_AB R140, R153.reuse, R7 ;  /* 0x00000007998c723e */ /* 0x042fe200000000ff */
[C---:B------:R-:W-:Y:S01]  /*16320*/  FMUL.FTZ R38, R0.reuse, R38 ;  /* 0x0000002600267220 */ /* 0x040fe20000410000 */
[C---:B------:R-:W-:Y:S01]  /*16330*/  FMUL.FTZ R39, R0.reuse, R39 ;  /* 0x0000002700277220 */ /* 0x040fe20000410000 */
[C---:B------:R-:W-:Y:S01]  /*16340*/  FMUL.FTZ R42, R0.reuse, R42 ;  /* 0x0000002a002a7220 */ /* 0x040fe20000410000 */
[C---:B------:R-:W-:Y:S01]  /*16350*/  FMUL.FTZ R43, R0.reuse, R43 ;  /* 0x0000002b002b7220 */ /* 0x040fe20000410000 */
[C---:B------:R-:W-:Y:S01]  /*16360*/  FMUL.FTZ R46, R0.reuse, R46 ;  /* 0x0000002e002e7220 */ /* 0x040fe20000410000 */
[C---:B------:R-:W-:Y:S03]  /*16370*/  FMUL.FTZ R47, R0.reuse, R47 ;  /* 0x0000002f002f7220 */ /* 0x040fe60000410000 */
[----:B------:R1:W-:Y:S01]  /*16380*/  MUFU.EX2 R135, R183 ;  /* 0x000000b700877308 */ /* 0x0003e20000000800 */
[C---:B-----5:R-:W-:Y:S01]  /*16390*/  FMUL.FTZ R11, R0.reuse, R163 ;  /* 0x000000a3000b7220 */ /* 0x060fe20000410000 */
[----:B------:R-:W-:Y:S02]  /*163a0*/  IMAD.MOV.U32 R163, RZ, RZ, R19 ;  /* 0x000000ffffa37224 */ /* 0x000fe400078e0013 */
[C---:B------:R-:W-:Y:S01]  /*163b0*/  FMUL.FTZ R19, R0.reuse, R155 ;  /* 0x0000009b00137220 */ /* 0x040fe20000410000 */
[C---:B------:R-:W-:Y:S01]  /*163c0*/  FMUL.FTZ R50, R0.reuse, R50 ;  /* 0x0000003200327220 */ /* 0x040fe20000410000 */
[C---:B------:R-:W-:Y:S01]  /*163d0*/  FMUL.FTZ R51, R0.reuse, R51 ;  /* 0x0000003300337220 */ /* 0x040fe20000410000 */
[C---:B------:R-:W-:Y:S01]  /*163e0*/  FMUL.FTZ R54, R0.reuse, R54 ;  /* 0x0000003600367220 */ /* 0x040fe20000410000 */
[C---:B------:R-:W-:Y:S02]  /*163f0*/  FMUL.FTZ R55, R0.reuse, R55 ;  /* 0x0000003700377220 */ /* 0x040fe40000410000 */
[----:B------:R-:W5:Y:S01]  /*16400*/  MUFU.EX2 R141, R191 ;  /* 0x000000bf008d7308 */ /* 0x000f620000000800 */
[C---:B--2---:R-:W-:Y:S01]  /*16410*/  FFMA.FTZ R152, R0.reuse, R232, R7 ;  /* 0x000000e800987223 */ /* 0x044fe20000010007 */
[C---:B------:R-:W-:Y:S01]  /*16420*/  FMUL.FTZ R7, R0.reuse, R167 ;  /* 0x000000a700077220 */ /* 0x040fe20000410000 */
[----:B------:R2:W2:Y:S01]  /*16430*/  LDL.S16 R232, [R1+0x74] ;  /* 0x0000740001e87983 */ /* 0x0004a20000100600 */
[C---:B------:R-:W-:Y:S01]  /*16440*/  FMUL.FTZ R58, R0.reuse, R58 ;  /* 0x0000003a003a7220 */ /* 0x040fe20000410000 */
[C---:B------:R-:W-:Y:S01]  /*16450*/  FMUL.FTZ R59, R0.reuse, R59 ;  /* 0x0000003b003b7220 */ /* 0x040fe20000410000 */
[C---:B------:R-:W-:Y:S01]  /*16460*/  FMUL.FTZ R62, R0.reuse, R62 ;  /* 0x0000003e003e7220 */ /* 0x040fe20000410000 */
[C---:B------:R-:W-:Y:S01]  /*16470*/  FMUL.FTZ R63, R0.reuse, R63 ;  /* 0x0000003f003f7220 */ /* 0x040fe20000410000 */
[C---:B------:R-:W-:Y:S01]  /*16480*/  FMUL.FTZ R66, R0.reuse, R66 ;  /* 0x0000004200427220 */ /* 0x040fe20000410000 */
[----:B-1----:R1:W2:Y:S01]  /*16490*/  LDL.S16 R183, [R1+0x70] ;  /* 0x0000700001b77983 */ /* 0x0022a20000100600 */
        /* <DEDUP_REMOVED lines=33> */
[C---:B------:R-:W-:Y:S01]  /*166b0*/  PRMT R0, R140.reuse, 0x7610, R0 ;  /* 0x000076108c007816 */ /* 0x040fe20000000000 */
[----:B------:R-:W-:Y:S01]  /*166c0*/  FADD.FTZ R138, R153, R152 ;  /* 0x00000098998a7221 */ /* 0x000fe20000010000 */
[----:B------:R-:W-:Y:S01]  /*166d0*/  SHF.R.U32.HI R139, RZ, 0x10, R136 ;  /* 0x00000010ff8b7819 */ /* 0x000fe20000011688 */
[----:B------:R-:W-:Y:S01]  /*166e0*/  IMAD.MOV.U32 R154, RZ, RZ, R162 ;  /* 0x000000ffff9a7224 */ /* 0x000fe200078e00a2 */
[----:B------:R-:W-:Y:S01]  /*166f0*/  SHF.R.U32.HI R142, RZ, 0x18, R136 ;  /* 0x00000018ff8e7819 */ /* 0x000fe20000011688 */
[----:B-----5:R-:W-:Y:S01]  /*16700*/  FADD.FTZ R136, R141, R164 ;  /* 0x000000a48d887221 */ /* 0x020fe20000010000 */
[----:B------:R-:W-:Y:S01]  /*16710*/  PRMT R140, R140, 0x7632, R140 ;  /* 0x000076328c8c7816 */ /* 0x000fe2000000008c */
[----:B------:R-:W-:Y:S01]  /*16720*/  FADD.FTZ R138, R144, R138 ;  /* 0x0000008a908a7221 */ /* 0x000fe20000010000 */
[C---:B------:R-:W-:Y:S01]  /*16730*/  F2FP.F16.F32.PACK_AB R141, R135.reuse, R141 ;  /* 0x0000008d878d723e */ /* 0x040fe200000000ff */
[----:B------:R-:W-:Y:S01]  /*16740*/  FADD.FTZ R150, R135, R136 ;  /* 0x0000008887967221 */ /* 0x000fe20000010000 */
[----:B------:R-:W-:Y:S01]  /*16750*/  PRMT R135, R0, 0x5410, R140 ;  /* 0x0000541000877816 */ /* 0x000fe2000000008c */
[----:B------:R-:W-:Y:S01]  /*16760*/  FADD.FTZ R153, R137, R138 ;  /* 0x0000008a89997221 */ /* 0x000fe20000010000 */
[----:B------:R-:W-:Y:S01]  /*16770*/  LOP3.LUT R138, R139, 0xff, RZ, 0xc0, !PT ;  /* 0x000000ff8b8a7812 */ /* 0x000fe200078ec0ff */
[----:B------:R-:W-:Y:S01]  /*16780*/  IMAD.U32 R162, RZ, RZ, UR14 ;  /* 0x0000000effa27e24 */ /* 0x000fe2000f8e00ff */
[----:B------:R-:W-:Y:S01]  /*16790*/  F2FP.F16.F32.PACK_AB R144, R137, R144 ;  /* 0x000000908990723e */ /* 0x000fe200000000ff */
[----:B------:R-:W-:Y:S01]  /*167a0*/  IMAD.MOV.U32 R155, RZ, RZ, R163 ;  /* 0x000000ffff9b7224 */ /* 0x000fe200078e00a3 */
[----:B------:R-:W-:Y:S01]  /*167b0*/  PRMT R139, R138, 0x5410, R142 ;  /* 0x000054108a8b7816 */ /* 0x000fe2000000008e */
[----:B------:R-:W-:Y:S01]  /*167c0*/  IMAD.MOV.U32 R164, RZ, RZ, R154 ;  /* 0x000000ffffa47224 */ /* 0x000fe200078e009a */
[--C-:B------:R-:W-:Y:S01]  /*167d0*/  SHF.R.U32.HI R137, RZ, 0x10, R145.reuse ;  /* 0x00000010ff897819 */ /* 0x100fe20000011691 */
[----:B------:R-:W-:Y:S01]  /*167e0*/  MUFU.EX2 R154, R224 ;  /* 0x000000e0009a7308 */ /* 0x000fe20000000800 */
[----:B------:R-:W-:Y:S02]  /*167f0*/  PRMT R142, R141, 0x7632, R142 ;  /* 0x000076328d8e7816 */ /* 0x000fe4000000008e */
[----:B------:R-:W-:Y:S02]  /*16800*/  SHF.R.U32.HI R145, RZ, 0x18, R145 ;  /* 0x00000018ff917819 */ /* 0x000fe40000011691 */
[----:B------:R-:W-:Y:S02]  /*16810*/  LOP3.LUT R137, R137, 0xff, RZ, 0xc0, !PT ;  /* 0x000000ff89897812 */ /* 0x000fe400078ec0ff */
[----:B------:R-:W-:Y:S03]  /*16820*/  LOP3.LUT R136, R149, 0xff, RZ, 0xc0, !PT ;  /* 0x000000ff95887812 */ /* 0x000fe600078ec0ff */
[----:B------:R-:W-:Y:S01]  /*16830*/  MUFU.EX2 R229, R229 ;  /* 0x000000e500e57308 */ /* 0x000fe20000000800 */
[--C-:B------:R-:W-:Y:S02]  /*16840*/  PRMT R138, R137, 0x5410, R145.reuse ;  /* 0x00005410898a7816 */ /* 0x100fe40000000091 */
[----:B------:R-:W-:Y:S02]  /*16850*/  PRMT R145, R144, 0x7632, R145 ;  /* 0x0000763290917816 */ /* 0x000fe40000000091 */
[----:B------:R-:W-:Y:S02]  /*16860*/  SHF.R.U32.HI R137, RZ, 0x18, R149 ;  /* 0x00000018ff897819 */ /* 0x000fe40000011695 */
[----:B------:R-:W-:Y:S03]  /*16870*/  LOP3.LUT R134, R160, 0xff, RZ, 0xc0, !PT ;  /* 0x000000ffa0867812 */ /* 0x000fe600078ec0ff */
[----:B------:R-:W-:Y:S01]  /*16880*/  MUFU.EX2 R224, R180 ;  /* 0x000000b400e07308 */ /* 0x000fe20000000800 */
[----:B------:R-:W-:Y:S01]  /*16890*/  SHF.R.U32.HI R132, RZ, 0x10, R160 ;  /* 0x00000010ff847819 */ /* 0x000fe200000116a0 */
[----:B----4-:R-:W-:Y:S05]  /*168a0*/  @!P0 HADD2 R171, -R142.H0_H0, -RZ.H0_H0 ;  /* 0xa00000ff8eab8230 */ /* 0x010fea0000000900 */
[----:B------:R-:W-:Y:S01]  /*168b0*/  PRMT R151, R171, 0x7610, R151 ;  /* 0x00007610ab977816 */ /* 0x000fe20000000097 */
[----:B---3--:R-:W-:Y:S05]  /*168c0*/  @!P4 HADD2 R166, -R0.H0_H0, -RZ.H0_H0 ;  /* 0xa00000ff00a6c230 */ /* 0x008fea0000000900 */
[----:B------:R-:W-:Y:S01]  /*168d0*/  @!P4 STL.S16 [R1+0x60], R166 ;  /* 0x000060a60100c387 */ /* 0x000fe20000100600 */
[----:B------:R-:W-:Y:S03]  /*168e0*/  PRMT R146, R166, 0x7610, R146 ;  /* 0x00007610a6927816 */ /* 0x000fe60000000092 */
[----:B------:R1:W3:Y:S01]  /*168f0*/  LDL.S16 R147, [R1+0x58] ;  /* 0x0000580001937983 */ /* 0x0002e20000100600 */
[----:B------:R-:W-:Y:S02]  /*16900*/  @!P4 PRMT R0, R146, 0x5410, RZ ;  /* 0x000054109200c816 */ /* 0x000fe400000000ff */
[----:B------:R-:W-:Y:S01]  /*16910*/  ISETP.LE.U32.AND P4, PT, R136, UR14, PT ;  /* 0x0000000e88007c0c */ /* 0x000fe2000bf83070 */
[----:B------:R1:W4:Y:S01]  /*16920*/  LDL.S16 R146, [R1+0x54] ;  /* 0x0000540001927983 */ /* 0x0003220000100600 */
[----:B------:R-:W-:Y:S03]  /*16930*/  LOP3.LUT R136, R149, 0xffff, RZ, 0xc0, !PT ;  /* 0x0000ffff95887812 */ /* 0x000fe600078ec0ff */
[----:B------:R5:W-:Y:S01]  /*16940*/  STG.E.U16 desc[UR28][R218.64], R0 ;  /* 0x00000000da007986 */ /* 0x000be2000c10151c */
[----:B------:R-:W-:Y:S04]  /*16950*/  SHF.R.U32.HI R136, RZ, 0x8, R136 ;  /* 0x00000008ff887819 */ /* 0x000fe80000011688 */
[----:B------:R-:W-:Y:S01]  /*16960*/  LOP3.LUT R136, R136, 0xffff, RZ, 0xc0, !PT ;  /* 0x0000ffff88887812 */ /* 0x000fe200078ec0ff */
[----:B--2---:R-:W-:Y:S05]  /*16970*/  @!P3 HADD2 R232, -R140.H0_H0, -RZ.H0_H0 ;  /* 0xa00000ff8ce8b230 */ /* 0x004fea0000000900 */
[----:B------:R-:W-:Y:S01]  /*16980*/  @!P3 STL.S16 [R1+0x74], R232 ;  /* 0x000074e80100b387 */ /* 0x000fe20000100600 */
[----:B------:R-:W-:Y:S01]  /*16990*/  @!P2 HADD2 R183, -R141.H0_H0, -RZ.H0_H0 ;  /* 0xa00000ff8db7a230 */ /* 0x000fe20000000900 */
[----:B------:R-:W-:Y:S04]  /*169a0*/  PRMT R158, R232, 0x7610, R158 ;  /* 0x00007610e89e7816 */ /* 0x000fe8000000009e */
[----:B------:R2:W-:Y:S01]  /*169b0*/  @!P2 STL.S16 [R1+0x70], R183 ;  /* 0x000070b70100a387 */ /* 0x0005e20000100600 */
[----:B------:R-:W-:Y:S02]  /*169c0*/  @!P3 PRMT R140, R158, 0x5410, RZ ;  /* 0x000054109e8cb816 */ /* 0x000fe400000000ff */
[----:B------:R-:W-:Y:S01]  /*169d0*/  ISETP.LE.U32.AND P3, PT, R136, UR14, PT ;  /* 0x0000000e88007c0c */ /* 0x000fe2000bf63070 */
[----:B------:R-:W-:Y:S01]  /*169e0*/  @!P0 STL.S16 [R1+0x5c], R171 ;  /* 0x00005cab01008387 */ /* 0x000fe20000100600 */
[----:B------:R-:W-:Y:S02]  /*169f0*/  PRMT R152, R183, 0x7610, R152 ;  /* 0x00007610b7987816 */ /* 0x000fe40000000098 */
[----:B------:R-:W-:Y:S01]  /*16a00*/  PRMT R136, R141, 0x5410, R142 ;  /* 0x000054108d887816 */ /* 0x000fe2000000008e */
[----:B------:R1:W-:Y:S01]  /*16a10*/  STG.E.U16 desc[UR28][R218.64+0x2], R140 ;  /* 0x0000028cda007986 */ /* 0x0003e2000c10151c */
[----:B------:R-:W-:Y:S02]  /*16a20*/  @!P2 PRMT R141, R152, 0x5410, RZ ;  /* 0x00005410988da816 */ /* 0x000fe400000000ff */
[----:B------:R-:W-:Y:S02]  /*16a30*/  ISETP.LE.U32.AND P2, PT, R137, UR14, PT ;  /* 0x0000000e89007c0c */ /* 0x000fe4000bf43070 */
[----:B------:R-:W-:Y:S01]  /*16a40*/  @!P0 PRMT R142, R151, 0x5410, RZ ;  /* 0x00005410978e8816 */ /* 0x000fe200000000ff */
[----:B------:R-:W-:Y:S01]  /*16a50*/  STG.E.U16 desc[UR28][R216.64+0x10], R141 ;  /* 0x0000108dd8007986 */ /* 0x000fe2000c10151c */
[----:B------:R-:W-:Y:S02]  /*16a60*/  ISETP.LE.U32.AND P0, PT, R134, UR14, PT ;  /* 0x0000000e86007c0c */ /* 0x000fe4000bf03070 */
[----:B------:R-:W-:Y:S01]  /*16a70*/  LOP3.LUT R134, R132, 0xff, RZ, 0xc0, !PT ;  /* 0x000000ff84867812 */ /* 0x000fe200078ec0ff */
[----:B------:R-:W-:Y:S01]  /*16a80*/  STG.E.U16 desc[UR28][R216.64+0x12], R142 ;  /* 0x0000128ed8007986 */ /* 0x000fe2000c10151c */
[----:B------:R-:W-:Y:S02]  /*16a90*/  LOP3.LUT R132, R148, 0xffff, RZ, 0xc0, !PT ;  /* 0x0000ffff94847812 */ /* 0x000fe400078ec0ff */
[----:B-----5:R-:W-:Y:S02]  /*16aa0*/  PRMT R0, R144, 0x5410, R145 ;  /* 0x0000541090007816 */ /* 0x020fe40000000091 */
[----:B------:R-:W-:Y:S01]  /*16ab0*/  SHF.R.U32.HI R132, RZ, 0x8, R132 ;  /* 0x00000008ff847819 */ /* 0x000fe20000011684 */
[----:B--2---:R-:W-:Y:S10]  /*16ac0*/  MUFU.EX2 R183, R230 ;  /* 0x000000e600b77308 */ /* 0x004ff40000000800 */
[----:B------:R-:W-:Y:S10]  /*16ad0*/  MUFU.EX2 R230, R231 ;  /* 0x000000e700e67308 */ /* 0x000ff40000000800 */
[----:B-1----:R-:W-:Y:S01]  /*16ae0*/  MUFU.EX2 R140, R192 ;  /* 0x000000c0008c7308 */ /* 0x002fe20000000800 */
[----:B---3--:R-:W-:Y:S02]  /*16af0*/  @!P6 HADD2 R147, -R144.H0_H0, -RZ.H0_H0 ;  /* 0xa00000ff9093e230 */ /* 0x008fe40000000900 */
[----:B----4-:R-:W-:Y:S03]  /*16b00*/  @!P5 HADD2 R146, -R145.H0_H0, -RZ.H0_H0 ;  /* 0xa00000ff9192d230 */ /* 0x010fe60000000900 */
[----:B------:R-:W-:Y:S01]  /*16b10*/  @!P6 STL.S16 [R1+0x58], R147 ;  /* 0x000058930100e387 */ /* 0x000fe20000100600 */
[----:B------:R-:W-:Y:S03]  /*16b20*/  PRMT R137, R147, 0x7610, R137 ;  /* 0x0000761093897816 */ /* 0x000fe60000000089 */
[----:B------:R1:W-:Y:S01]  /*16b30*/  @!P5 STL.S16 [R1+0x54], R146 ;  /* 0x000054920100d387 */ /* 0x0003e20000100600 */
[----:B------:R-:W-:Y:S02]  /*16b40*/  PRMT R143, R146, 0x7610, R143 ;  /* 0x00007610928f7816 */ /* 0x000fe4000000008f */
[----:B------:R-:W-:Y:S02]  /*16b50*/  @!P6 PRMT R144, R137, 0x5410, RZ ;  /* 0x000054108990e816 */ /* 0x000fe400000000ff */
[----:B------:R-:W-:Y:S02]  /*16b60*/  ISETP.LE.U32.AND P6, PT, R134, UR14, PT ;  /* 0x0000000e86007c0c */ /* 0x000fe4000bfc3070 */
[----:B------:R-:W-:Y:S01]  /*16b70*/  LOP3.LUT R134, R148, 0xff, RZ, 0xc0, !PT ;  /* 0x000000ff94867812 */ /* 0x000fe200078ec0ff */
[----:B------:R-:W-:Y:S01]  /*16b80*/  STG.E.U16 desc[UR28][R218.64+0x10], R144 ;  /* 0x00001090da007986 */ /* 0x000fe2000c10151c */
[----:B------:R-:W-:Y:S02]  /*16b90*/  LOP3.LUT R137, R160, 0xff, RZ, 0xc0, !PT ;  /* 0x000000ffa0897812 */ /* 0x000fe400078ec0ff */
[----:B------:R-:W-:Y:S02]  /*16ba0*/  PRMT R151, R134, 0x5410, R132 ;  /* 0x0000541086977816 */ /* 0x000fe40000000084 */
[--C-:B------:R-:W-:Y:S02]  /*16bb0*/  SHF.R.U32.HI R134, RZ, 0x10, R148.reuse ;  /* 0x00000010ff867819 */ /* 0x100fe40000011694 */
[----:B------:R-:W-:Y:S02]  /*16bc0*/  SHF.R.U32.HI R148, RZ, 0x18, R148 ;  /* 0x00000018ff947819 */ /* 0x000fe40000011694 */
[----:B------:R-:W-:Y:S02]  /*16bd0*/  LOP3.LUT R134, R134, 0xff, RZ, 0xc0, !PT ;  /* 0x000000ff86867812 */ /* 0x000fe400078ec0ff */
[----:B------:R-:W-:Y:S02]  /*16be0*/  @!P5 PRMT R145, R143, 0x5410, RZ ;  /* 0x000054108f91d816 */ /* 0x000fe400000000ff */
[----:B------:R-:W-:Y:S01]  /*16bf0*/  PRMT R152, R134, 0x5410, R148 ;  /* 0x0000541086987816 */ /* 0x000fe20000000094 */
[----:B------:R2:W-:Y:S02]  /*16c00*/  MUFU.EX2 R143, R165 ;  /* 0x000000a5008f7308 */ /* 0x0005e40000000800 */
[----:B------:R-:W-:Y:S01]  /*16c10*/  STG.E.U16 desc[UR28][R218.64+0x12], R145 ;  /* 0x00001291da007986 */ /* 0x000fe2000c10151c */
[----:B-1----:R-:W-:Y:S05]  /*16c20*/  IMAD.MOV.U32 R146, RZ, RZ, 0x7054 ;  /* 0x00007054ff927424 */ /* 0x002fea00078e00ff */
[----:B------:R-:W-:Y:S02]  /*16c30*/  PRMT R162, R162, R146, UR14 ;  /* 0x0000000ea2a27e16 */ /* 0x000fe40008000092 */
[----:B------:R-:W-:Y:S01]  /*16c40*/  MUFU.EX2 R147, R215 ;  /* 0x000000d700937308 */ /* 0x000fe20000000800 */
[----:B------:R3:W4:Y:S02]  /*16c50*/  LDL.S16 R146, [R1+0x6c] ;  /* 0x00006c0001927983 */ /* 0x0007240000100600 */
[--C-:B------:R-:W-:Y:S07]  /*16c60*/  HSET2.LE.AND R132, R156, R162.reuse, PT ;  /* 0x000000a29c847233 */ /* 0x100fee0003803000 */
[----:B------:R-:W1:Y:S01]  /*16c70*/  MUFU.EX2 R148, R214 ;  /* 0x000000d600947308 */ /* 0x000e620000000800 */
[----:B------:R-:W-:Y:S01]  /*16c80*/  LOP3.LUT R132, R132, R133, RZ, 0xc0, !PT ;  /* 0x0000008584847212 */ /* 0x000fe200078ec0ff */
[----:B--2---:R-:W-:Y:S01]  /*16c90*/  IMAD.MOV.U32 R165, RZ, RZ, R155 ;  /* 0x000000ffffa57224 */ /* 0x004fe200078e009b */
[----:B------:R-:W-:Y:S04]  /*16ca0*/  LOP3.LUT R133, R160, 0xffff, RZ, 0xc0, !PT ;  /* 0x0000ffffa0857812 */ /* 0x000fe800078ec0ff */
[----:B------:R-:W-:Y:S02]  /*16cb0*/  SHF.R.U32.HI R134, RZ, 0x8, R133 ;  /* 0x00000008ff867819 */ /* 0x000fe40000011685 */
[--C-:B------:R-:W-:Y:S02]  /*16cc0*/  HSET2.LE.AND R133, R138, R162.reuse, PT ;  /* 0x000000a28a857233 */ /* 0x100fe40003803000 */
[----:B------:R-:W-:Y:S02]  /*16cd0*/  PRMT R156, R137, 0x5410, R134 ;  /* 0x00005410899c7816 */ /* 0x000fe40000000086 */
[--C-:B------:R-:W-:Y:S02]  /*16ce0*/  SHF.R.U32.HI R134, RZ, 0x10, R160.reuse ;  /* 0x00000010ff867819 */ /* 0x100fe400000116a0 */
[----:B------:R-:W-:Y:S02]  /*16cf0*/  SHF.R.U32.HI R138, RZ, 0x18, R160 ;  /* 0x00000018ff8a7819 */ /* 0x000fe400000116a0 */
[----:B------:R-:W-:Y:S01]  /*16d00*/  LOP3.LUT R137, R134, 0xff, RZ, 0xc0, !PT ;  /* 0x000000ff86897812 */ /* 0x000fe200078ec0ff */
[----:B-1----:R-:W-:Y:S01]  /*16d10*/  FADD.FTZ R150, R148, R150 ;  /* 0x0000009694967221 */ /* 0x002fe20000010000 */
[--C-:B------:R-:W-:Y:S02]  /*16d20*/  HSET2.LE.AND R134, R157, R162.reuse, PT ;  /* 0x000000a29d867233 */ /* 0x100fe40003803000 */
[----:B------:R-:W-:Y:S01]  /*16d30*/  LOP3.LUT R133, R133, R135, RZ, 0xc0, !PT ;  /* 0x0000008785857212 */ /* 0x000fe200078ec0ff */
[----:B------:R-:W-:Y:S01]  /*16d40*/  FADD.FTZ R155, R140, R150 ;  /* 0x000000968c9b7221 */ /* 0x000fe20000010000 */
[--C-:B------:R-:W-:Y:S02]  /*16d50*/  HSET2.LE.AND R135, R139, R162.reuse, PT ;  /* 0x000000a28b877233 */ /* 0x100fe40003803000 */
[----:B------:R-:W-:Y:S01]  /*16d60*/  PRMT R158, R137, 0x5410, R138 ;  /* 0x00005410899e7816 */ /* 0x000fe2000000008a */
[----:B------:R-:W-:Y:S01]  /*16d70*/  FADD.FTZ R155, R147, R155 ;  /* 0x0000009b939b7221 */ /* 0x000fe20000010000 */
[----:B------:R-:W-:Y:S02]  /*16d80*/  LOP3.LUT R134, R134, R136, RZ, 0xc0, !PT ;  /* 0x0000008886867212 */ /* 0x000fe400078ec0ff */
[----:B------:R-:W1:Y:S01]  /*16d90*/  LDSM.16.MT88.4 R136, [R185+0x10000] ;  /* 0x01000000b988783b */ /* 0x000e620000004200 */
[----:B------:R-:W-:Y:S01]  /*16da0*/  LOP3.LUT R135, R135, R0, RZ, 0xc0, !PT ;  /* 0x0000000087877212 */ /* 0x000fe200078ec0ff */
[----:B------:R-:W-:Y:S01]  /*16db0*/  FADD.FTZ R166, R154, R155 ;  /* 0x0000009b9aa67221 */ /* 0x000fe20000010000 */
[----:B------:R-:W-:Y:S02]  /*16dc0*/  F2FP.F16.F32.PACK_AB R148, R140, R148 ;  /* 0x000000948c94723e */ /* 0x000fe400000000ff */
[----:B------:R-:W-:Y:S02]  /*16dd0*/  SHF.R.U32.HI R0, RZ, 0x10, R149 ;  /* 0x00000010ff007819 */ /* 0x000fe40000011695 */
[----:B------:R-:W2:Y:S02]  /*16de0*/  MUFU.EX2 R149, R168 ;  /* 0x000000a800957308 */ /* 0x000ea40000000800 */
[----:B------:R-:W-:Y:S04]  /*16df0*/  LOP3.LUT R0, R0, 0xff, RZ, 0xc0, !PT ;  /* 0x000000ff00007812 */ /* 0x000fe800078ec0ff */
[----:B------:R-:W-:Y:S02]  /*16e00*/  ISETP.LE.U32.AND P5, PT, R0, UR14, PT ;  /* 0x0000000e00007c0c */ /* 0x000fe4000bfa3070 */
[----:B------:R-:W-:Y:S02]  /*16e10*/  LOP3.LUT R0, R160, 0xffff, RZ, 0xc0, !PT ;  /* 0x0000ffffa0007812 */ /* 0x000fe400078ec0ff */
[----:B------:R-:W-:Y:S01]  /*16e20*/  SHF.R.U32.HI R160, RZ, 0x18, R160 ;  /* 0x00000018ffa07819 */ /* 0x000fe200000116a0 */
        /* <DEDUP_REMOVED lines=17> */
[----:B------:R-:W-:Y:S03]  /*16f40*/  PRMT R157, R146, 0x7610, R157 ;  /* 0x00007610929d7816 */ /* 0x000fe6000000009d */
[----:B------:R3:W5:Y:S01]  /*16f50*/  LDL.S16 R163, [R1+0x50] ;  /* 0x0000500001a37983 */ /* 0x0007620000100600 */
[C---:B-1----:R-:W-:Y:S06]  /*16f60*/  HMMA.16816.F32 R44, R132.reuse, R136, R44 ;  /* 0x00000088842c723c */ /* 0x042fec000000182c */
[C---:B------:R-:W-:Y:S01]  /*16f70*/  HMMA.16816.F32 R48, R132.reuse, R138, R48 ;  /* 0x0000008a8430723c */ /* 0x040fe20000001830 */
[----:B------:R-:W1:Y:S01]  /*16f80*/  LDSM.16.MT88.4 R136, [R188+0x12000] ;  /* 0x01200000bc88783b */ /* 0x000e620000004200 */
[----:B----4-:R-:W4:Y:S04]  /*16f90*/  MUFU.EX2 R146, R169 ;  /* 0x000000a900927308 */ /* 0x010f280000000800 */
        /* <DEDUP_REMOVED lines=29> */
[--C-:B------:R-:W-:Y:S02]  /*17170*/  SHF.R.U32.HI R136, RZ, 0x8, R0.reuse ;  /* 0x00000008ff887819 */ /* 0x100fe40000011600 */
[--C-:B------:R-:W-:Y:S01]  /*17180*/  HSET2.LE.AND R132, R151, R162.reuse, PT ;  /* 0x000000a297847233 */ /* 0x100fe20003803000 */
[----:B--2---:R-:W-:Y:S01]  /*17190*/  FADD.FTZ R135, R149, R153 ;  /* 0x0000009995877221 */ /* 0x004fe20000010000 */
[----:B------:R-:W1:Y:S02]  /*171a0*/  MUFU.EX2 R151, R170 ;  /* 0x000000aa00977308 */ /* 0x000e640000000800 */
[C---:B------:R-:W-:Y:S01]  /*171b0*/  PRMT R0, R148.reuse, 0x7632, R0 ;  /* 0x0000763294007816 */ /* 0x040fe20000000000 */
[C---:B------:R-:W-:Y:S01]  /*171c0*/  FADD.FTZ R135, R143.reuse, R135 ;  /* 0x000000878f877221 */ /* 0x040fe20000010000 */
[----:B------:R-:W-:Y:S02]  /*171d0*/  F2FP.F16.F32.PACK_AB R149, R143, R149 ;  /* 0x000000958f95723e */ /* 0x000fe400000000ff */
[----:B------:R-:W-:Y:S01]  /*171e0*/  LDSM.16.MT88.4 R140, [R186+0x10800] ;  /* 0x01080000ba8c783b */ /* 0x000fe20000004200 */
[----:B------:R-:W-:Y:S01]  /*171f0*/  PRMT R133, R148, 0x5410, R0 ;  /* 0x0000541094857816 */ /* 0x000fe20000000000 */
[----:B-----5:R-:W-:Y:S01]  /*17200*/  @!P3 HADD2 R163, -R0.H0_H0, -RZ.H0_H0 ;  /* 0xa00000ff00a3b230 */ /* 0x020fe20000000900 */
[----:B------:R-:W-:Y:S02]  /*17210*/  LOP3.LUT R134, R136, 0xffff, RZ, 0xc0, !PT ;  /* 0x0000ffff88867812 */ /* 0x000fe400078ec0ff */
[----:B------:R-:W-:Y:S02]  /*17220*/  PRMT R150, R149, 0x7632, R150 ;  /* 0x0000763295967816 */ /* 0x000fe40000000096 */
[----:B------:R-:W-:Y:S01]  /*17230*/  @!P4 PRMT R148, R157, 0x5410, RZ ;  /* 0x000054109d94c816 */ /* 0x000fe200000000ff */
[----:B------:R-:W2:Y:S01]  /*17240*/  LDSM.16.MT88.4 R136, [R185+0x10800] ;  /* 0x01080000b988783b */ /* 0x000ea20000004200 */
[----:B------:R-:W-:Y:S01]  /*17250*/  LOP3.LUT R132, R132, R133, RZ, 0xc0, !PT ;  /* 0x0000008584847212 */ /* 0x000fe200078ec0ff */
[----:B----4-:R-:W-:Y:S01]  /*17260*/  FADD.FTZ R157, R146, R135 ;  /* 0x00000087929d7221 */ /* 0x010fe20000010000 */
[----:B------:R-:W-:Y:S02]  /*17270*/  ISETP.LE.U32.AND P4, PT, R134, UR14, PT ;  /* 0x0000000e86007c0c */ /* 0x000fe4000bf83070 */
[--C-:B------:R-:W-:Y:S01]  /*17280*/  HSET2.LE.AND R133, R152, R162.reuse, PT ;  /* 0x000000a298857233 */ /* 0x100fe20003803000 */
[----:B-1----:R-:W-:Y:S01]  /*17290*/  FADD.FTZ R157, R151, R157 ;  /* 0x0000009d979d7221 */ /* 0x002fe20000010000 */
[----:B------:R-:W-:Y:S01]  /*172a0*/  F2FP.F16.F32.PACK_AB R152, R154, R147 ;  /* 0x000000939a98723e */ /* 0x000fe200000000ff */
[----:B------:R1:W-:Y:S01]  /*172b0*/  @!P3 STL.S16 [R1+0x50], R163 ;  /* 0x000050a30100b387 */ /* 0x0003e20000100600 */
[----:B------:R-:W-:Y:S02]  /*172c0*/  PRMT R134, R149, 0x5410, R150 ;  /* 0x0000541095867816 */ /* 0x000fe40000000096 */
[C---:B------:R-:W-:Y:S01]  /*172d0*/  PRMT R153, R152.reuse, 0x7632, R153 ;  /* 0x0000763298997816 */ /* 0x040fe20000000099 */
[----:B------:R3:W4:Y:S01]  /*172e0*/  LDL.S16 R170, [R1+0x4c] ;  /* 0x00004c0001aa7983 */ /* 0x0007220000100600 */
[----:B------:R-:W-:Y:S02]  /*172f0*/  LOP3.LUT R133, R133, R134, RZ, 0xc0, !PT ;  /* 0x0000008685857212 */ /* 0x000fe400078ec0ff */
[--C-:B------:R-:W-:Y:S01]  /*17300*/  HSET2.LE.AND R134, R156, R162.reuse, PT ;  /* 0x000000a29c867233 */ /* 0x100fe20003803000 */
[----:B------:R-:W-:Y:S01]  /*17310*/  STG.E.U16 desc[UR28][R216.64+0x20], R148 ;  /* 0x00002094d8007986 */ /* 0x000fe2000c10151c */
[----:B------:R-:W-:Y:S02]  /*17320*/  F2FP.F16.F32.PACK_AB R156, R151, R146 ;  /* 0x00000092979c723e */ /* 0x000fe400000000ff */
[----:B------:R-:W-:Y:S01]  /*17330*/  PRMT R135, R152, 0x5410, R153 ;  /* 0x0000541098877816 */ /* 0x000fe20000000099 */
[----:B------:R3:W5:Y:S01]  /*17340*/  LDL.S16 R151, [R1+0x40] ;  /* 0x0000400001977983 */ /* 0x0007620000100600 */
[----:B------:R-:W-:Y:S02]  /*17350*/  PRMT R159, R156, 0x7632, R159 ;  /* 0x000076329c9f7816 */ /* 0x000fe4000000009f */
[----:B------:R-:W-:Y:S02]  /*17360*/  LOP3.LUT R134, R134, R135, RZ, 0xc0, !PT ;  /* 0x0000008786867212 */ /* 0x000fe400078ec0ff */
[--C-:B------:R-:W-:Y:S02]  /*17370*/  HSET2.LE.AND R135, R158, R162.reuse, PT ;  /* 0x000000a29e877233 */ /* 0x100fe40003803000 */
[----:B------:R-:W-:Y:S02]  /*17380*/  PRMT R158, R163, 0x7610, R158 ;  /* 0x00007610a39e7816 */ /* 0x000fe4000000009e */
[----:B------:R-:W-:Y:S02]  /*17390*/  PRMT R144, R156, 0x5410, R159 ;  /* 0x000054109c907816 */ /* 0x000fe4000000009f */
[----:B------:R-:W-:Y:S01]  /*173a0*/  @!P3 PRMT R0, R158, 0x5410, RZ ;  /* 0x000054109e00b816 */ /* 0x000fe200000000ff */
[----:B-1----:R3:W3:Y:S01]  /*173b0*/  LDL.S16 R163, [R1+0x48] ;  /* 0x0000480001a37983 */ /* 0x0026e20000100600 */
[----:B------:R-:W-:Y:S02]  /*173c0*/  LOP3.LUT R135, R135, R144, RZ, 0xc0, !PT ;  /* 0x0000009087877212 */ /* 0x000fe400078ec0ff */
[----:B------:R-:W-:Y:S01]  /*173d0*/  ISETP.LE.U32.AND P3, PT, R160, UR14, PT ;  /* 0x0000000ea0007c0c */ /* 0x000fe2000bf63070 */
[----:B------:R1:W3:Y:S01]  /*173e0*/  LDL.S16 R158, [R1+0x2c] ;  /* 0x00002c00019e7983 */ /* 0x0002e20000100600 */
[----:B------:R-:W-:Y:S03]  /*173f0*/  LOP3.LUT R154, R251, UR42, RZ, 0x3c, !PT ;  /* 0x0000002afb9a7c12 */ /* 0x000fe6000f8e3cff */
[----:B------:R-:W-:Y:S01]  /*17400*/  LDSM.16.MT88.4 R144, [R186+0x12800] ;  /* 0x01280000ba90783b */ /* 0x000fe20000004200 */
[C---:B--2---:R-:W-:Y:S03]  /*17410*/  HMMA.16816.F32 R4, R132.reuse, R136, R4 ;  /* 0x000000888404723c */ /* 0x044fe60000001804 */
[----:B------:R-:W-:Y:S03]  /*17420*/  IMAD.WIDE.U32 R160, R154, -0x326172a9, RZ ;  /* 0xcd9e8d579aa07825 */ /* 0x000fe600078e00ff */
[C---:B------:R-:W-:Y:S01]  /*17430*/  HMMA.16816.F32 R8, R132.reuse, R138, R8 ;  /* 0x0000008a8408723c */ /* 0x040fe20000001808 */
[----:B------:R-:W2:Y:S04]  /*17440*/  LDSM.16.MT88.4 R136, [R188+0x10800] ;  /* 0x01080000bc88783b */ /* 0x000ea80000004200 */
[----:B------:R-:W-:Y:S01]  /*17450*/  LOP3.LUT R154, R161, UR24, R164, 0x96, !PT ;  /* 0x00000018a19a7c12 */ /* 0x000fe2000f8e96a4 */
[C---:B------:R-:W-:Y:S03]  /*17460*/  HMMA.16816.F32 R12, R132.reuse, R140, R12 ;  /* 0x0000008c840c723c */ /* 0x040fe6000000180c */
[----:B------:R-:W-:Y:S02]  /*17470*/  STG.E.U16 desc[UR28][R216.64+0x22], R0 ;  /* 0x00002200d8007986 */ /* 0x000fe4000c10151c */
[----:B------:R-:W-:Y:S01]  /*17480*/  IMAD.WIDE.U32 R154, R154, -0x2daee0ad, RZ ;  /* 0xd2511f539a9a7825 */ /* 0x000fe200078e00ff */
[C---:B------:R-:W-:Y:S01]  /*17490*/  HMMA.16816.F32 R16, R132.reuse, R142, R16 ;  /* 0x0000008e8410723c */ /* 0x040fe20000001810 */
[----:B------:R-:W1:Y:S04]  /*174a0*/  LDSM.16.MT88.4 R140, [R187+0x10800] ;  /* 0x01080000bb8c783b */ /* 0x000e680000004200 */
[----:B------:R-:W-:Y:S02]  /*174b0*/  LOP3.LUT R160, R177, UR31, R160, 0x96, !PT ;  /* 0x0000001fb1a07c12 */ /* 0x000fe4000f8e96a0 */
[----:B------:R-:W-:Y:S04]  /*174c0*/  LOP3.LUT R164, R155, UR38, R248, 0x96, !PT ;  /* 0x000000269ba47c12 */ /* 0x000fe8000f8e96f8 */
[----:B------:R-:W-:Y:S04]  /*174d0*/  IMAD.WIDE.U32 R160, R160, -0x2daee0ad, RZ ;  /* 0xd2511f53a0a07825 */ /* 0x000fe800078e00ff */
[----:B------:R-:W-:Y:S01]  /*174e0*/  IMAD.WIDE.U32 R164, R164, -0x326172a9, RZ ;  /* 0xcd9e8d57a4a47825 */ /* 0x000fe200078e00ff */
[----:B------:R-:W-:Y:S04]  /*174f0*/  LOP3.LUT R161, R161, UR26, R154, 0x96, !PT ;  /* 0x0000001aa1a17c12 */ /* 0x000fe8000f8e969a */
[----:B------:R-:W-:Y:S05]  /*17500*/  LOP3.LUT R154, R165, UR25, R176, 0x96, !PT ;  /* 0x00000019a59a7c12 */ /* 0x000fea000f8e96b0 */
[----:B------:R-:W-:Y:S01]  /*17510*/  IMAD.WIDE.U32 R154, R154, -0x2daee0ad, RZ ;  /* 0xd2511f539a9a7825 */ /* 0x000fe200078e00ff */
[C---:B--2---:R-:W-:Y:S04]  /*17520*/  HMMA.16816.F32 R20, R132.reuse, R136, R20 ;  /* 0x000000888414723c */ /* 0x044fe80000001814 */
[----:B------:R-:W-:Y:S01]  /*17530*/  LOP3.LUT R155, R155, UR34, R160, 0x96, !PT ;  /* 0x000000229b9b7c12 */ /* 0x000fe2000f8e96a0 */
[----:B------:R-:W-:Y:S01]  /*17540*/  IMAD.WIDE.U32 R160, R161, -0x326172a9, RZ ;  /* 0xcd9e8d57a1a07825 */ /* 0x000fe200078e00ff */
[----:B------:R-:W-:Y:S01]  /*17550*/  UMOV UR34, UR20 ;  /* 0x0000001400227c82 */ /* 0x000fe20008000000 */
[C---:B------:R-:W-:Y:S01]  /*17560*/  HMMA.16816.F32 R24, R132.reuse, R138, R24 ;  /* 0x0000008a8418723c */ /* 0x040fe20000001818 */
[----:B------:R-:W2:Y:S03]  /*17570*/  LDSM.16.MT88.4 R136, [R185+0x12800] ;  /* 0x01280000b988783b */ /* 0x000ea60000004200 */
[----:B------:R-:W-:Y:S02]  /*17580*/  LOP3.LUT R164, R161, UR41, R164, 0x96, !PT ;  /* 0x00000029a1a47c12 */ /* 0x000fe4000f8e96a4 */
[C---:B-1----:R-:W-:Y:S05]  /*17590*/  HMMA.16816.F32 R28, R132.reuse, R140, R28 ;  /* 0x0000008c841c723c */ /* 0x042fea000000181c */
[----:B------:R-:W-:Y:S01]  /*175a0*/  IMAD.WIDE.U32 R168, R164, -0x2daee0ad, RZ ;  /* 0xd2511f53a4a87825 */ /* 0x000fe200078e00ff */
[C---:B------:R-:W-:Y:S01]  /*175b0*/  HMMA.16816.F32 R32, R132.reuse, R142, R32 ;  /* 0x0000008e8420723c */ /* 0x040fe20000001820 */
[----:B------:R-:W1:Y:S04]  /*175c0*/  LDSM.16.MT88.4 R140, [R188+0x12800] ;  /* 0x01280000bc8c783b */ /* 0x000e680000004200 */
[----:B------:R-:W-:Y:S01]  /*175d0*/  LOP3.LUT R161, R169, UR30, R154, 0x96, !PT ;  /* 0x0000001ea9a17c12 */ /* 0x000fe2000f8e969a */
[----:B------:R-:W-:Y:S05]  /*175e0*/  IMAD.WIDE.U32 R154, R155, -0x326172a9, RZ ;  /* 0xcd9e8d579b9a7825 */ /* 0x000fea00078e00ff */
[----:B------:R-:W-:Y:S01]  /*175f0*/  LOP3.LUT R214, R155, UR23, R160, 0x96, !PT ;  /* 0x000000179bd67c12 */ /* 0x000fe2000f8e96a0 */
[----:B------:R-:W-:Y:S04]  /*17600*/  IMAD.WIDE.U32 R160, R161, -0x326172a9, RZ ;  /* 0xcd9e8d57a1a07825 */ /* 0x000fe800078e00ff */
[----:B------:R-:W-:Y:S01]  /*17610*/  IMAD.WIDE.U32 R214, R214, -0x2daee0ad, RZ ;  /* 0xd2511f53d6d67825 */ /* 0x000fe200078e00ff */
        /* <DEDUP_REMOVED lines=19> */
[C---:B------:R-:W-:Y:S06]  /*17750*/  HMMA.16816.F32 R88, R132.reuse, R138, R88 ;  /* 0x0000008a8458723c */ /* 0x040fec0000001858 */
[C---:B------:R-:W-:Y:S06]  /*17760*/  HMMA.16816.F32 R92, R132.reuse, R144, R92 ;  /* 0x00000090845c723c */ /* 0x040fec000000185c */
[C---:B------:R-:W-:Y:S05]  /*17770*/  HMMA.16816.F32 R96, R132.reuse, R146, R96 ;  /* 0x000000928460723c */ /* 0x040fea0000001860 */
[----:B------:R-:W-:Y:S01]  /*17780*/  LOP3.LUT R144, R160, 0xff, RZ, 0xc0, !PT ;  /* 0x000000ffa0907812 */ /* 0x000fe200078ec0ff */
[C---:B-1----:R-:W-:Y:S05]  /*17790*/  HMMA.16816.F32 R100, R132.reuse, R140, R100 ;  /* 0x0000008c8464723c */ /* 0x042fea0000001864 */
[--C-:B------:R-:W-:Y:S01]  /*177a0*/  SHF.R.U32.HI R145, RZ, 0x10, R160.reuse ;  /* 0x00000010ff917819 */ /* 0x100fe200000116a0 */
[C---:B------:R-:W-:Y:S05]  /*177b0*/  HMMA.16816.F32 R104, R132.reuse, R142, R104 ;  /* 0x0000008e8468723c */ /* 0x040fea0000001868 */
[--C-:B------:R-:W-:Y:S02]  /*177c0*/  SHF.R.U32.HI R147, RZ, 0x18, R160.reuse ;  /* 0x00000018ff937819 */ /* 0x100fe400000116a0 */
[----:B------:R-:W-:Y:S04]  /*177d0*/  LOP3.LUT R145, R145, 0xff, RZ, 0xc0, !PT ;  /* 0x000000ff91917812 */ /* 0x000fe800078ec0ff */
[----:B------:R-:W-:Y:S02]  /*177e0*/  SHF.R.U32.HI R146, RZ, 0x10, R160 ;  /* 0x00000010ff927819 */ /* 0x000fe400000116a0 */
[----:B------:R-:W-:Y:S02]  /*177f0*/  PRMT R171, R145, 0x5410, R147 ;  /* 0x0000541091ab7816 */ /* 0x000fe40000000093 */
[----:B------:R-:W-:Y:S01]  /*17800*/  LOP3.LUT R140, R146, 0xff, RZ, 0xc0, !PT ;  /* 0x000000ff928c7812 */ /* 0x000fe200078ec0ff */
[----:B----4-:R-:W-:Y:S05]  /*17810*/  @!P5 HADD2 R170, -R149.H0_H0, -RZ.H0_H0 ;  /* 0xa00000ff95aad230 */ /* 0x010fea0000000900 */
[----:B------:R-:W-:Y:S01]  /*17820*/  @!P5 STL.S16 [R1+0x4c], R170 ;  /* 0x00004caa0100d387 */ /* 0x000fe20000100600 */
[----:B------:R-:W-:Y:S01]  /*17830*/  PRMT R148, R170, 0x7610, R148 ;  /* 0x00007610aa947816 */ /* 0x000fe20000000094 */
[----:B-----5:R-:W-:Y:S03]  /*17840*/  @!P2 HADD2 R151, -R150.H0_H0, -RZ.H0_H0 ;  /* 0xa00000ff9697a230 */ /* 0x020fe60000000900 */
[----:B------:R-:W-:Y:S02]  /*17850*/  @!P5 PRMT R149, R148, 0x5410, RZ ;  /* 0x000054109495d816 */ /* 0x000fe400000000ff */
[----:B------:R-:W-:Y:S01]  /*17860*/  LOP3.LUT R148, R161, UR40, R154, 0x96, !PT ;  /* 0x00000028a1947c12 */ /* 0x000fe2000f8e969a */
[----:B------:R1:W-:Y:S01]  /*17870*/  @!P2 STL.S16 [R1+0x40], R151 ;  /* 0x000040970100a387 */ /* 0x0003e20000100600 */
[----:B------:R-:W-:Y:S03]  /*17880*/  PRMT R0, R151, 0x7610, R0 ;  /* 0x0000761097007816 */ /* 0x000fe60000000000 */
[----:B------:R2:W-:Y:S01]  /*17890*/  STG.E.U16 desc[UR28][R218.64+0x20], R149 ;  /* 0x00002095da007986 */ /* 0x0005e2000c10151c */
[----:B------:R-:W-:Y:S02]  /*178a0*/  @!P2 PRMT R150, R0, 0x5410, RZ ;  /* 0x000054100096a816 */ /* 0x000fe400000000ff */
[----:B------:R-:W-:Y:S01]  /*178b0*/  LOP3.LUT R0, R148, 0xff, RZ, 0xc0, !PT ;  /* 0x000000ff94007812 */ /* 0x000fe200078ec0ff */
[----:B---3--:R-:W-:Y:S02]  /*178c0*/  @!P0 HADD2 R163, -R152.H0_H0, -RZ.H0_H0 ;  /* 0xa00000ff98a38230 */ /* 0x008fe40000000900 */
[----:B------:R3:W-:Y:S01]  /*178d0*/  STG.E.U16 desc[UR28][R218.64+0x22], R150 ;  /* 0x00002296da007986 */ /* 0x0007e2000c10151c */
[----:B------:R-:W-:Y:S01]  /*178e0*/  ISETP.LE.U32.AND P5, PT, R0, UR14, PT ;  /* 0x0000000e00007c0c */ /* 0x000fe2000bfa3070 */
[----:B------:R-:W-:Y:S01]  /*178f0*/  @!P4 HADD2 R158, -R153.H0_H0, -RZ.H0_H0 ;  /* 0xa00000ff999ec230 */ /* 0x000fe20000000900 */
[----:B------:R-:W-:Y:S02]  /*17900*/  PRMT R136, R163, 0x7610, R136 ;  /* 0x00007610a3887816 */ /* 0x000fe40000000088 */
[----:B------:R-:W-:Y:S02]  /*17910*/  LOP3.LUT R0, R148, 0xffff, RZ, 0xc0, !PT ;  /* 0x0000ffff94007812 */ /* 0x000fe400078ec0ff */
[----:B------:R-:W-:Y:S02]  /*17920*/  @!P0 PRMT R152, R136, 0x5410, RZ ;  /* 0x0000541088988816 */ /* 0x000fe400000000ff */
[----:B------:R-:W4:Y:S01]  /*17930*/  LDSM.16.MT88.4 R136, [R186+0x16800] ;  /* 0x01680000ba88783b */ /* 0x000f220000004200 */
[----:B------:R-:W-:Y:S04]  /*17940*/  SHF.R.U32.HI R0, RZ, 0x8, R0 ;  /* 0x00000008ff007819 */ /* 0x000fe80000011600 */
[----:B------:R-:W-:Y:S03]  /*17950*/  LOP3.LUT R0, R0, 0xffff, RZ, 0xc0, !PT ;  /* 0x0000ffff00007812 */ /* 0x000fe600078ec0ff */
[----:B-1----:R1:W5:Y:S01]  /*17960*/  LDL.S16 R151, [R1+0x34] ;  /* 0x0000340001977983 */ /* 0x0023620000100600 */
[----:B------:R-:W-:Y:S02]  /*17970*/  ISETP.LE.U32.AND P2, PT, R0, UR14, PT ;  /* 0x0000000e00007c0c */ /* 0x000fe4000bf43070 */
[----:B------:R-:W-:Y:S01]  /*17980*/  SHF.R.U32.HI R0, RZ, 0x18, R148 ;  /* 0x00000018ff007819 */ /* 0x000fe20000011694 */
[----:B------:R1:W-:Y:S01]  /*17990*/  @!P0 STL.S16 [R1+0x48], R163 ;  /* 0x000048a301008387 */ /* 0x0003e20000100600 */
[----:B--2---:R-:W-:Y:S02]  /*179a0*/  PRMT R149, R158, 0x7610, R149 ;  /* 0x000076109e957816 */ /* 0x004fe40000000095 */
[----:B------:R-:W-:Y:S01]  /*179b0*/  ISETP.LE.U32.AND P0, PT, R0, UR14, PT ;  /* 0x0000000e00007c0c */ /* 0x000fe2000bf03070 */
[----:B------:R2:W-:Y:S01]  /*179c0*/  @!P4 STL.S16 [R1+0x2c], R158 ;  /* 0x00002c9e0100c387 */ /* 0x0005e20000100600 */
[----:B------:R-:W-:Y:S01]  /*179d0*/  @!P4 PRMT R153, R149, 0x5410, RZ ;  /* 0x000054109599c816 */ /* 0x000fe200000000ff */
[----:B---3--:R-:W-:Y:S01]  /*179e0*/  MUFU.EX2 R150, R226 ;  /* 0x000000e200967308 */ /* 0x008fe20000000800 */
[----:B------:R-:W-:Y:S01]  /*179f0*/  ISETP.LE.U32.AND P4, PT, R144, UR14, PT ;  /* 0x0000000e90007c0c */ /* 0x000fe2000bf83070 */
[----:B------:R3:W3:Y:S01]  /*17a00*/  LDL.S16 R165, [R1+0x44] ;  /* 0x0000440001a57983 */ /* 0x0006e20000100600 */
[----:B------:R-:W-:Y:S02]  /*17a10*/  LOP3.LUT R0, R161, UR40, R154, 0x96, !PT ;  /* 0x00000028a1007c12 */ /* 0x000fe4000f8e969a */
[----:B------:R-:W-:Y:S01]  /*17a20*/  LOP3.LUT R144, R160, 0xffff, RZ, 0xc0, !PT ;  /* 0x0000ffffa0907812 */ /* 0x000fe200078ec0ff */
[----:B------:R-:W-:Y:S01]  /*17a30*/  STG.E.U16 desc[UR28][R216.64+0x30], R152 ;  /* 0x00003098d8007986 */ /* 0x000fe2000c10151c */
[--C-:B------:R-:W-:Y:S03]  /*17a40*/  SHF.R.U32.HI R145, RZ, 0x10, R0.reuse ;  /* 0x00000010ff917819 */ /* 0x100fe60000011600 */
[----:B------:R-:W-:Y:S01]  /*17a50*/  MUFU.EX2 R226, R246 ;  /* 0x000000f600e27308 */ /* 0x000fe20000000800 */
[----:B------:R-:W-:Y:S01]  /*17a60*/  LOP3.LUT R147, R0, 0xff, RZ, 0xc0, !PT ;  /* 0x000000ff00937812 */ /* 0x000fe200078ec0ff */
[----:B------:R-:W-:Y:S01]  /*17a70*/  STG.E.U16 desc[UR28][R216.64+0x32], R153 ;  /* 0x00003299d8007986 */ /* 0x000fe2000c10151c */
[----:B------:R-:W-:Y:S02]  /*17a80*/  SHF.R.U32.HI R146, RZ, 0x18, R0 ;  /* 0x00000018ff927819 */ /* 0x000fe40000011600 */
[----:B------:R-:W-:Y:S02]  /*17a90*/  LOP3.LUT R149, R160, 0xff, RZ, 0xc0, !PT ;  /* 0x000000ffa0957812 */ /* 0x000fe400078ec0ff */
[----:B------:R-:W-:Y:S01]  /*17aa0*/  SHF.R.U32.HI R144, RZ, 0x8, R144 ;  /* 0x00000008ff907819 */ /* 0x000fe20000011690 */
[----:B-1----:R1:W3:Y:S03]  /*17ab0*/  LDL.S16 R163, [R1+0x3c] ;  /* 0x00003c0001a37983 */ /* 0x0022e60000100600 */
[----:B------:R-:W-:Y:S02]  /*17ac0*/  PRMT R170, R149, 0x5410, R144 ;  /* 0x0000541095aa7816 */ /* 0x000fe40000000090 */
[----:B------:R-:W-:Y:S01]  /*17ad0*/  LOP3.LUT R144, R0, 0xffff, RZ, 0xc0, !PT ;  /* 0x0000ffff00907812 */ /* 0x000fe200078ec0ff */
[C---:B----4-:R-:W-:Y:S01]  /*17ae0*/  HMMA.16816.F32 R108, R132.reuse, R136, R108 ;  /* 0x00000088846c723c */ /* 0x050fe2000000186c */
[----:B------:R-:W-:Y:S02]  /*17af0*/  MUFU.EX2 R149, R173 ;  /* 0x000000ad00957308 */ /* 0x000fe40000000800 */
[----:B------:R-:W-:Y:S02]  /*17b00*/  LOP3.LUT R0, R145, 0xff, RZ, 0xc0, !PT ;  /* 0x000000ff91007812 */ /* 0x000fe400078ec0ff */
[----:B------:R-:W-:Y:S01]  /*17b10*/  SHF.R.U32.HI R144, RZ, 0x8, R144 ;  /* 0x00000008ff907819 */ /* 0x000fe20000011690 */
[C---:B------:R-:W-:Y:S05]  /*17b20*/  HMMA.16816.F32 R112, R132.reuse, R138, R112 ;  /* 0x0000008a8470723c */ /* 0x040fea0000001870 */
[----:B------:R-:W-:Y:S02]  /*17b30*/  PRMT R169, R0, 0x5410, R146 ;  /* 0x0000541000a97816 */ /* 0x000fe40000000092 */
[----:B------:R-:W-:Y:S04]  /*17b40*/  SHF.R.U32.HI R136, RZ, 0x10, R148 ;  /* 0x00000010ff887819 */ /* 0x000fe80000011694 */
[----:B------:R-:W-:Y:S02]  /*17b50*/  LOP3.LUT R136, R136, 0xff, RZ, 0xc0, !PT ;  /* 0x000000ff88887812 */ /* 0x000fe400078ec0ff */
[----:B--2---:R-:W-:Y:S02]  /*17b60*/  PRMT R158, R147, 0x5410, R144 ;  /* 0x00005410939e7816 */ /* 0x004fe40000000090 */
[----:B------:R-:W-:Y:S01]  /*17b70*/  LDSM.16.MT88.4 R144, [R187+0x16800] ;  /* 0x01680000bb90783b */ /* 0x000fe20000004200 */
[----:B-----5:R-:W-:Y:S07]  /*17b80*/  @!P6 HADD2 R151, -R156.H0_H0, -RZ.H0_H0 ;  /* 0xa00000ff9c97e230 */ /* 0x020fee0000000900 */
[----:B------:R2:W-:Y:S01]  /*17b90*/  @!P6 STL.S16 [R1+0x34], R151 ;  /* 0x000034970100e387 */ /* 0x0005e20000100600 */
[----:B------:R-:W-:Y:S04]  /*17ba0*/  PRMT R154, R151, 0x7610, R154 ;  /* 0x00007610979a7816 */ /* 0x000fe8000000009a */
[----:B------:R-:W-:Y:S02]  /*17bb0*/  @!P6 PRMT R156, R154, 0x5410, RZ ;  /* 0x000054109a9ce816 */ /* 0x000fe400000000ff */
[----:B------:R-:W-:Y:S01]  /*17bc0*/  ISETP.LE.U32.AND P6, PT, R140, UR14, PT ;  /* 0x0000000e8c007c0c */ /* 0x000fe2000bfc3070 */
[----:B------:R-:W-:Y:S01]  /*17bd0*/  MUFU.EX2 R154, R172 ;  /* 0x000000ac009a7308 */ /* 0x000fe20000000800 */
[----:B------:R-:W4:Y:S08]  /*17be0*/  LDSM.16.MT88.4 R140, [R188+0x16800] ;  /* 0x01680000bc8c783b */ /* 0x000f300000004200 */
[----:B------:R5:W-:Y:S01]  /*17bf0*/  STG.E.U16 desc[UR28][R218.64+0x30], R156 ;  /* 0x0000309cda007986 */ /* 0x000be2000c10151c */
[----:B---3--:R-:W-:Y:S01]  /*17c00*/  @!P3 HADD2 R163, -R159.H0_H0, -RZ.H0_H0 ;  /* 0xa00000ff9fa3b230 */ /* 0x008fe20000000900 */
[----:B--2---:R-:W2:Y:S04]  /*17c10*/  MUFU.EX2 R151, R225 ;  /* 0x000000e100977308 */ /* 0x004ea80000000800 */
[----:B------:R3:W-:Y:S01]  /*17c20*/  @!P3 STL.S16 [R1+0x3c], R163 ;  /* 0x00003ca30100b387 */ /* 0x0007e20000100600 */
[----:B------:R-:W-:Y:S05]  /*17c30*/  PRMT R167, R163, 0x7610, R167 ;  /* 0x00007610a3a77816 */ /* 0x000fea00000000a7 */
[----:B------:R-:W-:Y:S01]  /*17c40*/  MUFU.EX2 R225, R179 ;  /* 0x000000b300e17308 */ /* 0x000fe20000000800 */
[----:B------:R-:W-:Y:S02]  /*17c50*/  @!P3 PRMT R159, R167, 0x5410, RZ ;  /* 0x00005410a79fb816 */ /* 0x000fe400000000ff */
[----:B------:R-:W-:Y:S02]  /*17c60*/  ISETP.LE.U32.AND P3, PT, R136, UR14, PT ;  /* 0x0000000e88007c0c */ /* 0x000fe4000bf63070 */
[----:B------:R-:W-:Y:S01]  /*17c70*/  LOP3.LUT R136, R160, 0xffff, RZ, 0xc0, !PT ;  /* 0x0000ffffa0887812 */ /* 0x000fe200078ec0ff */
[----:B------:R-:W-:Y:S01]  /*17c80*/  STG.E.U16 desc[UR28][R218.64+0x32], R159 ;  /* 0x0000329fda007986 */ /* 0x000fe2000c10151c */
[----:B------:R-:W-:Y:S03]  /*17c90*/  SHF.R.U32.HI R160, RZ, 0x18, R160 ;  /* 0x00000018ffa07819 */ /* 0x000fe600000116a0 */
[----:B------:R1:W1:Y:S01]  /*17ca0*/  MUFU.EX2 R161, R174 ;  /* 0x000000ae00a17308 */ /* 0x0002620000000800 */
[----:B--2---:R-:W-:Y:S01]  /*17cb0*/  F2FP.F16.F32.PACK_AB R0, R150, R151 ;  /* 0x000000979600723e */ /* 0x004fe200000000ff */
[----:B------:R-:W-:Y:S01]  /*17cc0*/  FADD.FTZ R137, R151, R166 ;  /* 0x000000a697897221 */ /* 0x000fe20000010000 */
[----:B------:R-:W-:Y:S02]  /*17cd0*/  SHF.R.U32.HI R136, RZ, 0x8, R136 ;  /* 0x00000008ff887819 */ /* 0x000fe40000011688 */
[----:B-----5:R-:W-:Y:S01]  /*17ce0*/  LOP3.LUT R156, R214, 0xff, RZ, 0xc0, !PT ;  /* 0x000000ffd69c7812 */ /* 0x020fe200078ec0ff */
[----:B------:R-:W-:Y:S02]  /*17cf0*/  @!P5 HADD2 R165, -R0.H0_H0, -RZ.H0_H0 ;  /* 0xa00000ff00a5d230 */ /* 0x000fe40000000900 */
[----:B------:R-:W-:Y:S01]  /*17d00*/  FADD.FTZ R164, R150, R137 ;  /* 0x0000008996a47221 */ /* 0x000fe20000010000 */
[C---:B----4-:R-:W-:Y:S01]  /*17d10*/  HMMA.16816.F32 R116, R132.reuse, R140, R116 ;  /* 0x0000008c8474723c */ /* 0x050fe20000001874 */
[----:B------:R-:W-:Y:S01]  /*17d20*/  MUFU.EX2 R166, R228 ;  /* 0x000000e400a67308 */ /* 0x000fe20000000800 */
[----:B------:R2:W-:Y:S01]  /*17d30*/  @!P5 STL.S16 [R1+0x44], R165 ;  /* 0x000044a50100d387 */ /* 0x0005e20000100600 */
[----:B------:R-:W-:Y:S01]  /*17d40*/  PRMT R148, R165, 0x7610, R148 ;  /* 0x00007610a5947816 */ /* 0x000fe20000000094 */
[--C-:B------:R-:W-:Y:S01]  /*17d50*/  FADD.FTZ R137, R154, R157.reuse ;  /* 0x0000009d9a897221 */ /* 0x100fe20000010000 */
[C---:B------:R-:W-:Y:S01]  /*17d60*/  F2FP.F16.F32.PACK_AB R154, R149.reuse, R154 ;  /* 0x0000009a959a723e */ /* 0x040fe200000000ff */
[----:B------:R4:W5:Y:S01]  /*17d70*/  LDL.S16 R173, [R1+0x14] ;  /* 0x0000140001ad7983 */ /* 0x0009620000100600 */
[C---:B------:R-:W-:Y:S04]  /*17d80*/  HMMA.16816.F32 R120, R132.reuse, R142, R120 ;  /* 0x0000008e8478723c */ /* 0x040fe80000001878 */
[----:B---3--:R-:W3:Y:S01]  /*17d90*/  MUFU.EX2 R163, R227 ;  /* 0x000000e300a37308 */ /* 0x008ee20000000800 */
[----:B-1----:R4:W4:Y:S01]  /*17da0*/  LDL.S16 R174, [R1+0x28] ;  /* 0x0000280001ae7983 */ /* 0x0029220000100600 */
[----:B------:R-:W-:Y:S01]  /*17db0*/  PRMT R157, R0, 0x7632, R157 ;  /* 0x00007632009d7816 */ /* 0x000fe2000000009d */
[----:B------:R-:W-:Y:S01]  /*17dc0*/  FADD.FTZ R167, R149, R137 ;  /* 0x0000008995a77221 */ /* 0x000fe20000010000 */
[----:B------:R-:W-:Y:S01]  /*17dd0*/  LOP3.LUT R136, R136, 0xffff, RZ, 0xc0, !PT ;  /* 0x0000ffff88887812 */ /* 0x000fe200078ec0ff */
[----:B------:R-:W-:Y:S02]  /*17de0*/  LDSM.16.MT88.4 R140, [R186+0x11000] ;  /* 0x01100000ba8c783b */ /* 0x000fe40000004200 */
[----:B------:R-:W-:Y:S01]  /*17df0*/  PRMT R137, R0, 0x5410, R157 ;  /* 0x0000541000897816 */ /* 0x000fe2000000009d */
[C---:B------:R-:W-:Y:S02]  /*17e00*/  HMMA.16816.F32 R124, R132.reuse, R144, R124 ;  /* 0x00000090847c723c */ /* 0x040fe4000000187c */
[----:B------:R-:W-:Y:S01]  /*17e10*/  MUFU.EX2 R227, R245 ;  /* 0x000000f500e37308 */ /* 0x000fe20000000800 */
[----:B------:R-:W-:Y:S01]  /*17e20*/  @!P5 PRMT R0, R148, 0x5410, RZ ;  /* 0x000054109400d816 */ /* 0x000fe200000000ff */
[----:B------:R-:W-:Y:S01]  /*17e30*/  FADD.FTZ R167, R161, R167 ;  /* 0x000000a7a1a77221 */ /* 0x000fe20000010000 */
[----:B------:R-:W-:Y:S01]  /*17e40*/  ISETP.LE.U32.AND P5, PT, R136, UR14, PT ;  /* 0x0000000e88007c0c */ /* 0x000fe2000bfa3070 */
[----:B------:R-:W1:Y:S01]  /*17e50*/  LDSM.16.MT88.4 R148, [R185+0x11000] ;  /* 0x01100000b994783b */ /* 0x000e620000004200 */
[--C-:B------:R-:W-:Y:S01]  /*17e60*/  HSET2.LE.AND R136, R158, R162.reuse, PT ;  /* 0x000000a29e887233 */ /* 0x100fe20003803000 */
[----:B------:R-:W-:Y:S04]  /*17e70*/  HMMA.16816.F32 R128, R132, R146, R128 ;  /* 0x000000928480723c */ /* 0x000fe80000001880 */
[----:B------:R-:W2:Y:S01]  /*17e80*/  MUFU.EX2 R228, R178 ;  /* 0x000000b200e47308 */ /* 0x000ea20000000800 */
[----:B------:R-:W-:Y:S01]  /*17e90*/  PRMT R155, R154, 0x7632, R155 ;  /* 0x000076329a9b7816 */ /* 0x000fe2000000009b */
[----:B---3--:R-:W-:Y:S01]  /*17ea0*/  FADD.FTZ R164, R163, R164 ;  /* 0x000000a4a3a47221 */ /* 0x008fe20000010000 */
[----:B------:R-:W-:Y:S01]  /*17eb0*/  F2FP.F16.F32.PACK_AB R152, R166, R163 ;  /* 0x000000a3a698723e */ /* 0x000fe200000000ff */
[----:B------:R-:W3:Y:S03]  /*17ec0*/  LDSM.16.MT88.4 R132, [R188+0x11000] ;  /* 0x01100000bc84783b */ /* 0x000ee60000004200 */
[----:B------:R-:W-:Y:S01]  /*17ed0*/  LOP3.LUT R136, R136, R137, RZ, 0xc0, !PT ;  /* 0x0000008988887212 */ /* 0x000fe200078ec0ff */
[----:B------:R-:W-:Y:S02]  /*17ee0*/  FADD.FTZ R166, R166, R164 ;  /* 0x000000a4a6a67221 */ /* 0x000fe40000010000 */
[----:B--2---:R2:W2:Y:S01]  /*17ef0*/  MUFU.EX2 R165, R175 ;  /* 0x000000af00a57308 */ /* 0x0044a20000000800 */
[--C-:B------:R-:W-:Y:S01]  /*17f00*/  HSET2.LE.AND R137, R169, R162.reuse, PT ;  /* 0x000000a2a9897233 */ /* 0x100fe20003803000 */
[----:B------:R-:W-:Y:S01]  /*17f10*/  FADD.FTZ R231, R183, R166 ;  /* 0x000000a6b7e77221 */ /* 0x000fe20000010000 */
[----:B------:R-:W-:Y:S01]  /*17f20*/  PRMT R138, R154, 0x5410, R155 ;  /* 0x000054109a8a7816 */ /* 0x000fe2000000009b */
[----:B------:R-:W3:Y:S01]  /*17f30*/  LDSM.16.MT88.4 R144, [R187+0x11000] ;  /* 0x01100000bb90783b */ /* 0x000ee20000004200 */
[C---:B------:R-:W-:Y:S02]  /*17f40*/  PRMT R158, R152.reuse, 0x7632, R158 ;  /* 0x00007632989e7816 */ /* 0x040fe4000000009e */
[----:B------:R-:W-:Y:S02]  /*17f50*/  LOP3.LUT R137, R137, R138, RZ, 0xc0, !PT ;  /* 0x0000008a89897212 */ /* 0x000fe400078ec0ff */
[--C-:B------:R-:W-:Y:S02]  /*17f60*/  HSET2.LE.AND R138, R170, R162.reuse, PT ;  /* 0x000000a2aa8a7233 */ /* 0x100fe40003803000 */
[----:B------:R-:W-:Y:S01]  /*17f70*/  PRMT R139, R152, 0x5410, R158 ;  /* 0x00005410988b7816 */ /* 0x000fe2000000009e */
[----:B------:R1:W4:Y:S01]  /*17f80*/  LDL.S16 R172, [R1+0x10] ;  /* 0x0000100001ac7983 */ /* 0x0003220000100600 */
[----:B------:R-:W-:Y:S02]  /*17f90*/  F2FP.F16.F32.PACK_AB R181, R228, R229 ;  /* 0x000000e5e4b5723e */ /* 0x000fe400000000ff */
[----:B------:R-:W-:Y:S01]  /*17fa0*/  LOP3.LUT R138, R138, R139, RZ, 0xc0, !PT ;  /* 0x0000008b8a8a7212 */ /* 0x000fe200078ec0ff */
[----:B--2---:R2:W2:Y:S01]  /*17fb0*/  LDL.S16 R175, [R1+0x30] ;  /* 0x0000300001af7983 */ /* 0x0044a20000100600 */
[C---:B------:R-:W-:Y:S01]  /*17fc0*/  F2FP.F16.F32.PACK_AB R192, R165.reuse, R161 ;  /* 0x000000a1a5c0723e */ /* 0x040fe200000000ff */
[----:B------:R-:W-:Y:S01]  /*17fd0*/  FADD.FTZ R232, R165, R167 ;  /* 0x000000a7a5e87221 */ /* 0x000fe20000010000 */
[--C-:B------:R-:W-:Y:S01]  /*17fe0*/  HSET2.LE.AND R139, R171, R162.reuse, PT ;  /* 0x000000a2ab8b7233 */ /* 0x100fe20003803000 */
[----:B------:R-:W-:Y:S01]  /*17ff0*/  STG.E.U16 desc[UR28][R216.64+0x40], R0 ;  /* 0x00004000d8007986 */ /* 0x000fe2000c10151c */
[----:B------:R-:W-:Y:S02]  /*18000*/  PRMT R191, R192, 0x7632, R191 ;  /* 0x00007632c0bf7816 */ /* 0x000fe400000000bf */
[----:B------:R-:W-:Y:S02]  /*18010*/  F2FP.F16.F32.PACK_AB R176, R226, R227 ;  /* 0x000000e3e2b0723e */ /* 0x000fe400000000ff */
[----:B------:R-:W-:Y:S02]  /*18020*/  PRMT R153, R192, 0x5410, R191 ;  /* 0x00005410c0997816 */ /* 0x000fe400000000bf */
[----:B------:R-:W-:Y:S02]  /*18030*/  PRMT R180, R181, 0x7632, R180 ;  /* 0x00007632b5b47816 */ /* 0x000fe400000000b4 */
[----:B------:R-:W-:Y:S02]  /*18040*/  LOP3.LUT R139, R139, R153, RZ, 0xc0, !PT ;  /* 0x000000998b8b7212 */ /* 0x000fe400078ec0ff */
[----:B------:R-:W-:Y:S02]  /*18050*/  SHF.R.U32.HI R153, RZ, 0x18, R214 ;  /* 0x00000018ff997819 */ /* 0x000fe400000116d6 */
[----:B------:R-:W-:Y:S02]  /*18060*/  PRMT R177, R176, 0x7632, R177 ;  /* 0x00007632b0b17816 */ /* 0x000fe400000000b1 */
[----:B------:R-:W-:Y:S01]  /*18070*/  F2FP.F16.F32.PACK_AB R183, R230, R183 ;  /* 0x000000b7e6b7723e */ /* 0x000fe200000000ff */
[C---:B-1----:R-:W-:Y:S05]  /*18080*/  HMMA.16816.F32 R4, R136.reuse, R148, R4 ;  /* 0x000000948804723c */ /* 0x042fea0000001804 */
[----:B------:R-:W-:Y:S01]  /*18090*/  F2FP.F16.F32.PACK_AB R179, R224, R225 ;  /* 0x000000e1e0b3723e */ /* 0x000fe200000000ff */
[C---:B------:R-:W-:Y:S01]  /*180a0*/  HMMA.16816.F32 R8, R136.reuse, R150, R8 ;  /* 0x000000968808723c */ /* 0x040fe20000001808 */
[----:B------:R-:W1:Y:S04]  /*180b0*/  LDSM.16.MT88.4 R148, [R185+0x13000] ;  /* 0x01300000b994783b */ /* 0x000e680000004200 */
[----:B------:R-:W-:Y:S01]  /*180c0*/  PRMT R182, R183, 0x7632, R182 ;  /* 0x00007632b7b67816 */ /* 0x000fe200000000b6 */
[C---:B------:R-:W-:Y:S05]  /*180d0*/  HMMA.16816.F32 R12, R136.reuse, R140, R12 ;  /* 0x0000008c880c723c */ /* 0x040fea000000180c */
[----:B------:R-:W-:Y:S01]  /*180e0*/  PRMT R178, R179, 0x7632, R178 ;  /* 0x00007632b3b27816 */ /* 0x000fe200000000b2 */
        /* <DEDUP_REMOVED lines=17> */
[C---:B------:R-:W-:Y:S06]  /*18200*/  HMMA.16816.F32 R60, R136.reuse, R144, R60 ;  /* 0x00000090883c723c */ /* 0x040fec000000183c */
[C---:B------:R-:W-:Y:S06]  /*18210*/  HMMA.16816.F32 R64, R136.reuse, R146, R64 ;  /* 0x000000928840723c */ /* 0x040fec0000001840 */
[C---:B-1----:R-:W-:Y:S06]  /*18220*/  HMMA.16816.F32 R68, R136.reuse, R148, R68 ;  /* 0x000000948844723c */ /* 0x042fec0000001844 */
[C---:B------:R-:W-:Y:S05]  /*18230*/  HMMA.16816.F32 R72, R136.reuse, R150, R72 ;  /* 0x000000968848723c */ /* 0x040fea0000001848 */
[----:B------:R-:W-:Y:S01]  /*18240*/  LOP3.LUT R148, R215, UR35, R168, 0x96, !PT ;  /* 0x00000023d7947c12 */ /* 0x000fe2000f8e96a8 */
[C---:B------:R-:W-:Y:S05]  /*18250*/  HMMA.16816.F32 R76, R136.reuse, R140, R76 ;  /* 0x0000008c884c723c */ /* 0x040fea000000184c */
[----:B------:R-:W-:Y:S01]  /*18260*/  LOP3.LUT R0, R148, 0xff, RZ, 0xc0, !PT ;  /* 0x000000ff94007812 */ /* 0x000fe200078ec0ff */
[C---:B------:R-:W-:Y:S01]  /*18270*/  HMMA.16816.F32 R80, R136.reuse, R142, R80 ;  /* 0x0000008e8850723c */ /* 0x040fe20000001850 */
[----:B------:R-:W-:Y:S05]  /*18280*/  LDSM.16.MT88.4 R140, [R185+0x17000] ;  /* 0x01700000b98c783b */ /* 0x000fea0000004200 */
[C---:B---3--:R-:W-:Y:S06]  /*18290*/  HMMA.16816.F32 R84, R136.reuse, R132, R84 ;  /* 0x000000848854723c */ /* 0x048fec0000001854 */
[C---:B------:R-:W-:Y:S05]  /*182a0*/  HMMA.16816.F32 R88, R136.reuse, R134, R88 ;  /* 0x000000868858723c */ /* 0x040fea0000001858 */
[----:B------:R-:W-:Y:S02]  /*182b0*/  LOP3.LUT R132, R214, 0xffff, RZ, 0xc0, !PT ;  /* 0x0000ffffd6847812 */ /* 0x000fe400078ec0ff */
[----:B------:R-:W-:Y:S04]  /*182c0*/  SHF.R.U32.HI R133, RZ, 0x10, R214 ;  /* 0x00000010ff857819 */ /* 0x000fe800000116d6 */
[----:B------:R-:W-:Y:S04]  /*182d0*/  SHF.R.U32.HI R151, RZ, 0x8, R132 ;  /* 0x00000008ff977819 */ /* 0x000fe80000011684 */
[----:B------:R-:W-:Y:S01]  /*182e0*/  PRMT R163, R156, 0x5410, R151 ;  /* 0x000054109ca37816 */ /* 0x000fe20000000097 */
[----:B-----5:R-:W-:Y:S02]  /*182f0*/  @!P0 HADD2 R173, -R155.H0_H0, -RZ.H0_H0 ;  /* 0xa00000ff9bad8230 */ /* 0x020fe40000000900 */
[----:B----4-:R-:W-:Y:S03]  /*18300*/  @!P3 HADD2 R174, -R154.H0_H0, -RZ.H0_H0 ;  /* 0xa00000ff9aaeb230 */ /* 0x010fe60000000900 */
[----:B------:R-:W-:Y:S02]  /*18310*/  PRMT R150, R173, 0x7610, R150 ;  /* 0x00007610ad967816 */ /* 0x000fe40000000096 */
[----:B------:R-:W-:Y:S02]  /*18320*/  PRMT R149, R174, 0x7610, R149 ;  /* 0x00007610ae957816 */ /* 0x000fe40000000095 */
[----:B------:R-:W-:Y:S02]  /*18330*/  @!P0 PRMT R155, R150, 0x5410, RZ ;  /* 0x00005410969b8816 */ /* 0x000fe400000000ff */
[----:B------:R-:W-:Y:S02]  /*18340*/  @!P3 PRMT R154, R149, 0x5410, RZ ;  /* 0x00005410959ab816 */ /* 0x000fe400000000ff */
[----:B------:R-:W-:Y:S02]  /*18350*/  LOP3.LUT R149, R148, 0xffff, RZ, 0xc0, !PT ;  /* 0x0000ffff94957812 */ /* 0x000fe400078ec0ff */
[----:B------:R-:W-:Y:S02]  /*18360*/  LOP3.LUT R150, R133, 0xff, RZ, 0xc0, !PT ;  /* 0x000000ff85967812 */ /* 0x000fe400078ec0ff */
[----:B------:R-:W-:Y:S01]  /*18370*/  LDSM.16.MT88.4 R132, [R186+0x17000] ;  /* 0x01700000ba84783b */ /* 0x000fe20000004200 */
[----:B------:R-:W-:Y:S02]  /*18380*/  SHF.R.U32.HI R149, RZ, 0x8, R149 ;  /* 0x00000008ff957819 */ /* 0x000fe40000011695 */
[----:B------:R-:W-:Y:S02]  /*18390*/  PRMT R161, R150, 0x5410, R153 ;  /* 0x0000541096a17816 */ /* 0x000fe40000000099 */
[----:B------:R-:W-:Y:S01]  /*183a0*/  LOP3.LUT R149, R149, 0xffff, RZ, 0xc0, !PT ;  /* 0x0000ffff95957812 */ /* 0x000fe200078ec0ff */
[----:B------:R-:W-:Y:S02]  /*183b0*/  @!P4 HADD2 R172, -R152.H0_H0, -RZ.H0_H0 ;  /* 0xa00000ff98acc230 */ /* 0x000fe40000000900 */
[----:B--2---:R-:W-:Y:S03]  /*183c0*/  @!P2 HADD2 R175, -R157.H0_H0, -RZ.H0_H0 ;  /* 0xa00000ff9dafa230 */ /* 0x004fe60000000900 */
[----:B------:R-:W-:Y:S02]  /*183d0*/  PRMT R159, R172, 0x7610, R159 ;  /* 0x00007610ac9f7816 */ /* 0x000fe4000000009f */
[----:B------:R-:W-:Y:S01]  /*183e0*/  @!P2 STL.S16 [R1+0x30], R175 ;  /* 0x000030af0100a387 */ /* 0x000fe20000100600 */
[----:B------:R-:W-:Y:S02]  /*183f0*/  PRMT R144, R175, 0x7610, R144 ;  /* 0x00007610af907816 */ /* 0x000fe40000000090 */
[----:B------:R-:W-:Y:S01]  /*18400*/  @!P4 PRMT R152, R159, 0x5410, RZ ;  /* 0x000054109f98c816 */ /* 0x000fe200000000ff */
[----:B------:R-:W-:Y:S01]  /*18410*/  @!P3 STL.S16 [R1+0x28], R174 ;  /* 0x000028ae0100b387 */ /* 0x000fe20000100600 */
[----:B------:R-:W-:Y:S02]  /*18420*/  @!P2 PRMT R157, R144, 0x5410, RZ ;  /* 0x00005410909da816 */ /* 0x000fe400000000ff */
[----:B------:R-:W-:Y:S01]  /*18430*/  ISETP.LE.U32.AND P2, PT, R160, UR14, PT ;  /* 0x0000000ea0007c0c */ /* 0x000fe2000bf43070 */
[----:B------:R-:W1:Y:S01]  /*18440*/  LDSM.16.MT88.4 R144, [R187+0x15000] ;  /* 0x01500000bb90783b */ /* 0x000e620000004200 */
[----:B------:R-:W-:Y:S02]  /*18450*/  ISETP.LE.U32.AND P3, PT, R0, UR14, PT ;  /* 0x0000000e00007c0c */ /* 0x000fe4000bf63070 */
[----:B------:R-:W-:Y:S02]  /*18460*/  LOP3.LUT R0, R215, UR35, R168, 0x96, !PT ;  /* 0x00000023d7007c12 */ /* 0x000fe4000f8e96a8 */
[----:B------:R-:W-:Y:S02]  /*18470*/  SHF.R.U32.HI R159, RZ, 0x10, R148 ;  /* 0x00000010ff9f7819 */ /* 0x000fe40000011694 */
[C---:B------:R-:W-:Y:S01]  /*18480*/  LOP3.LUT R153, R0.reuse, 0xff, RZ, 0xc0, !PT ;  /* 0x000000ff00997812 */ /* 0x040fe200078ec0ff */
[----:B------:R-:W-:Y:S01]  /*18490*/  LDSM.16.MT88.4 R168, [R187+0x11800] ;  /* 0x01180000bba8783b */ /* 0x000fe20000004200 */
[----:B------:R-:W-:Y:S07]  /*184a0*/  SHF.R.U32.HI R156, RZ, 0x18, R0 ;  /* 0x00000018ff9c7819 */ /* 0x000fee0000011600 */
[----:B------:R-:W-:Y:S01]  /*184b0*/  @!P0 STL.S16 [R1+0x14], R173 ;  /* 0x000014ad01008387 */ /* 0x000fe20000100600 */
[----:B------:R-:W-:Y:S02]  /*184c0*/  ISETP.LE.U32.AND P0, PT, R149, UR14, PT ;  /* 0x0000000e95007c0c */ /* 0x000fe4000bf03070 */
[----:B------:R-:W-:Y:S01]  /*184d0*/  SHF.R.U32.HI R149, RZ, 0x18, R148 ;  /* 0x00000018ff957819 */ /* 0x000fe20000011694 */
[----:B------:R2:W3:Y:S04]  /*184e0*/  LDL.S16 R160, [R1+0x38] ;  /* 0x0000380001a07983 */ /* 0x0004e80000100600 */
[----:B------:R-:W-:Y:S01]  /*184f0*/  @!P4 STL.S16 [R1+0x10], R172 ;  /* 0x000010ac0100c387 */ /* 0x000fe20000100600 */
[----:B------:R-:W-:Y:S03]  /*18500*/  ISETP.LE.U32.AND P4, PT, R149, UR14, PT ;  /* 0x0000000e95007c0c */ /* 0x000fe6000bf83070 */
[----:B------:R-:W4:Y:S08]  /*18510*/  LDSM.16.MT88.4 R148, [R188+0x17000] ;  /* 0x01700000bc94783b */ /* 0x000f300000004200 */
[----:B------:R-:W-:Y:S01]  /*18520*/  LDSM.16.MT88.4 R172, [R185+0x13800] ;  /* 0x01380000b9ac783b */ /* 0x000fe20000004200 */
[C---:B-1----:R-:W-:Y:S07]  /*18530*/  HMMA.16816.F32 R92, R136.reuse, R144, R92 ;  /* 0x00000090885c723c */ /* 0x042fee000000185c */
[----:B------:R-:W-:Y:S01]  /*18540*/  STG.E.U16 desc[UR28][R216.64+0x42], R157 ;  /* 0x0000429dd8007986 */ /* 0x000fe2000c10151c */
[C---:B------:R-:W-:Y:S03]  /*18550*/  HMMA.16816.F32 R96, R136.reuse, R146, R96 ;  /* 0x000000928860723c */ /* 0x040fe60000001860 */
[----:B------:R-:W-:Y:S01]  /*18560*/  STG.E.U16 desc[UR28][R218.64+0x40], R154 ;  /* 0x0000409ada007986 */ /* 0x000fe2000c10151c */
[----:B------:R-:W-:Y:S02]  /*18570*/  LOP3.LUT R144, R0, 0xffff, RZ, 0xc0, !PT ;  /* 0x0000ffff00907812 */ /* 0x000fe400078ec0ff */
[C---:B------:R-:W-:Y:S01]  /*18580*/  HMMA.16816.F32 R100, R136.reuse, R140, R100 ;  /* 0x0000008c8864723c */ /* 0x040fe20000001864 */
[----:B------:R-:W-:Y:S04]  /*18590*/  STG.E.U16 desc[UR28][R218.64+0x42], R155 ;  /* 0x0000429bda007986 */ /* 0x000fe8000c10151c */
[----:B------:R-:W-:Y:S01]  /*185a0*/  STG.E.U16 desc[UR28][R216.64+0x50], R152 ;  /* 0x00005098d8007986 */ /* 0x000fe2000c10151c */
[C---:B------:R-:W-:Y:S05]  /*185b0*/  HMMA.16816.F32 R104, R136.reuse, R142, R104 ;  /* 0x0000008e8868723c */ /* 0x040fea0000001868 */
[----:B------:R-:W-:Y:S01]  /*185c0*/  SHF.R.U32.HI R145, RZ, 0x10, R0 ;  /* 0x00000010ff917819 */ /* 0x000fe20000011600 */
[C---:B------:R-:W-:Y:S05]  /*185d0*/  HMMA.16816.F32 R108, R136.reuse, R132, R108 ;  /* 0x00000084886c723c */ /* 0x040fea000000186c */
[----:B------:R-:W-:Y:S01]  /*185e0*/  SHF.R.U32.HI R144, RZ, 0x8, R144 ;  /* 0x00000008ff907819 */ /* 0x000fe20000011690 */
[C---:B------:R-:W-:Y:S05]  /*185f0*/  HMMA.16816.F32 R112, R136.reuse, R134, R112 ;  /* 0x000000868870723c */ /* 0x040fea0000001870 */
[----:B------:R-:W-:Y:S01]  /*18600*/  LOP3.LUT R145, R145, 0xff, RZ, 0xc0, !PT ;  /* 0x000000ff91917812 */ /* 0x000fe200078ec0ff */
[C---:B----4-:R-:W-:Y:S05]  /*18610*/  HMMA.16816.F32 R116, R136.reuse, R148, R116 ;  /* 0x000000948874723c */ /* 0x050fea0000001874 */
[----:B------:R-:W-:Y:S01]  /*18620*/  LOP3.LUT R0, R159, 0xff, RZ, 0xc0, !PT ;  /* 0x000000ff9f007812 */ /* 0x000fe200078ec0ff */
[C---:B------:R-:W-:Y:S05]  /*18630*/  HMMA.16816.F32 R120, R136.reuse, R150, R120 ;  /* 0x000000968878723c */ /* 0x040fea0000001878 */
[--C-:B------:R-:W-:Y:S02]  /*18640*/  HSET2.LE.AND R141, R163, R162.reuse, PT ;  /* 0x000000a2a38d7233 */ /* 0x100fe40003803000 */
[----:B------:R-:W-:Y:S04]  /*18650*/  PRMT R133, R181, 0x5410, R180 ;  /* 0x00005410b5857816 */ /* 0x000fe800000000b4 */
[----:B------:R-:W-:Y:S02]  /*18660*/  PRMT R134, R176, 0x5410, R177 ;  /* 0x00005410b0867816 */ /* 0x000fe400000000b1 */
[----:B------:R-:W-:Y:S02]  /*18670*/  PRMT R132, R183, 0x5410, R182 ;  /* 0x00005410b7847816 */ /* 0x000fe400000000b6 */
[----:B------:R-:W-:Y:S02]  /*18680*/  LOP3.LUT R134, R141, R134, RZ, 0xc0, !PT ;  /* 0x000000868d867212 */ /* 0x000fe400078ec0ff */
[----:B------:R-:W-:Y:S01]  /*18690*/  PRMT R135, R179, 0x5410, R178 ;  /* 0x00005410b3877816 */ /* 0x000fe200000000b2 */
[----:B---3--:R-:W-:Y:S05]  /*186a0*/  @!P5 HADD2 R160, -R158.H0_H0, -RZ.H0_H0 ;  /* 0xa00000ff9ea0d230 */ /* 0x008fea0000000900 */
[----:B------:R1:W-:Y:S01]  /*186b0*/  @!P5 STL.S16 [R1+0x38], R160 ;  /* 0x000038a00100d387 */ /* 0x0003e20000100600 */
[----:B------:R-:W-:Y:S03]  /*186c0*/  PRMT R164, R160, 0x7610, R164 ;  /* 0x00007610a0a47816 */ /* 0x000fe600000000a4 */
[----:B------:R2:W3:Y:S01]  /*186d0*/  LDL.S16 R246, [R1+0x4] ;  /* 0x0000040001f67983 */ /* 0x0004e20000100600 */
[----:B------:R-:W-:Y:S02]  /*186e0*/  @!P5 PRMT R158, R164, 0x5410, RZ ;  /* 0x00005410a49ed816 */ /* 0x000fe400000000ff */
[----:B------:R-:W-:Y:S01]  /*186f0*/  ISETP.LE.U32.AND P5, PT, R0, UR14, PT ;  /* 0x0000000e00007c0c */ /* 0x000fe2000bfa3070 */
[----:B------:R2:W4:Y:S04]  /*18700*/  LDL.S16 R245, [R1] ;  /* 0x0000000001f57983 */ /* 0x0005280000100600 */
[----:B------:R-:W-:Y:S01]  /*18710*/  STG.E.U16 desc[UR28][R216.64+0x52], R158 ;  /* 0x0000529ed8007986 */ /* 0x000fe2000c10151c */
[----:B-1----:R-:W-:Y:S02]  /*18720*/  PRMT R160, R153, 0x5410, R144 ;  /* 0x0000541099a07816 */ /* 0x002fe40000000090 */
[----:B------:R-:W-:Y:S02]  /*18730*/  PRMT R153, R145, 0x5410, R156 ;  /* 0x0000541091997816 */ /* 0x000fe4000000009c */
[----:B------:R-:W1:Y:S01]  /*18740*/  LDSM.16.MT88.4 R144, [R187+0x17000] ;  /* 0x01700000bb90783b */ /* 0x000e620000004200 */
[--C-:B------:R-:W-:Y:S02]  /*18750*/  HSET2.LE.AND R156, R161, R162.reuse, PT ;  /* 0x000000a2a19c7233 */ /* 0x100fe40003803000 */
[--C-:B------:R-:W-:Y:S02]  /*18760*/  HSET2.LE.AND R0, R160, R162.reuse, PT ;  /* 0x000000a2a0007233 */ /* 0x100fe40003803000 */
[----:B------:R-:W-:Y:S02]  /*18770*/  HSET2.LE.AND R140, R153, R162, PT ;  /* 0x000000a2998c7233 */ /* 0x000fe40003803000 */
[----:B------:R-:W-:Y:S01]  /*18780*/  LOP3.LUT R135, R156, R135, RZ, 0xc0, !PT ;  /* 0x000000879c877212 */ /* 0x000fe200078ec0ff */
[----:B------:R-:W5:Y:S01]  /*18790*/  LDSM.16.MT88.4 R160, [R185+0x11800] ;  /* 0x01180000b9a0783b */ /* 0x000f620000004200 */
[----:B------:R-:W-:Y:S02]  /*187a0*/  LOP3.LUT R132, R0, R132, RZ, 0xc0, !PT ;  /* 0x0000008400847212 */ /* 0x000fe400078ec0ff */
[----:B------:R-:W-:Y:S05]  /*187b0*/  LOP3.LUT R133, R140, R133, RZ, 0xc0, !PT ;  /* 0x000000858c857212 */ /* 0x000fea00078ec0ff */
[----:B------:R-:W2:Y:S08]  /*187c0*/  LDSM.16.MT88.4 R152, [R186+0x11800] ;  /* 0x01180000ba98783b */ /* 0x000eb00000004200 */
[----:B------:R-:W2:Y:S08]  /*187d0*/  LDSM.16.MT88.4 R140, [R188+0x11800] ;  /* 0x01180000bc8c783b */ /* 0x000eb00000004200 */
[----:B------:R2:W3:Y:S01]  /*187e0*/  LDL.S16 R0, [R1+0x18] ;  /* 0x0000180001007983 */ /* 0x0004e20000100600 */
[C---:B-1----:R-:W-:Y:S06]  /*187f0*/  HMMA.16816.F32 R124, R136.reuse, R144, R124 ;  /* 0x00000090887c723c */ /* 0x042fec000000187c */
[----:B------:R-:W-:Y:S06]  /*18800*/  HMMA.16816.F32 R128, R136, R146, R128 ;  /* 0x000000928880723c */ /* 0x000fec0000001880 */
[C---:B-----5:R-:W-:Y:S01]  /*18810*/  HMMA.16816.F32 R164, R132.reuse, R160, R4 ;  /* 0x000000a084a4723c */ /* 0x060fe20000001804 */
[----:B------:R-:W1:Y:S05]  /*18820*/  LDSM.16.MT88.4 R4, [R186+0x13800] ;  /* 0x01380000ba04783b */ /* 0x000e6a0000004200 */
[C---:B------:R-:W-:Y:S03]  /*18830*/  HMMA.16816.F32 R160, R132.reuse, R162, R8 ;  /* 0x000000a284a0723c */ /* 0x040fe60000001808 */
[----:B------:R-:W5:Y:S03]  /*18840*/  LDSM.16.MT88.4 R8, [R188+0x13800] ;  /* 0x01380000bc08783b */ /* 0x000f660000004200 */
[C---:B--2---:R-:W-:Y:S05]  /*18850*/  HMMA.16816.F32 R156, R132.reuse, R152, R12 ;  /* 0x00000098849c723c */ /* 0x044fea000000180c */
[----:B------:R-:W2:Y:S01]  /*18860*/  LDSM.16.MT88.4 R12, [R187+0x13800] ;  /* 0x01380000bb0c783b */ /* 0x000ea20000004200 */
[C---:B------:R-:W-:Y:S06]  /*18870*/  HMMA.16816.F32 R152, R132.reuse, R154, R16 ;  /* 0x0000009a8498723c */ /* 0x040fec0000001810 */
[C---:B------:R-:W-:Y:S01]  /*18880*/  HMMA.16816.F32 R148, R132.reuse, R140, R20 ;  /* 0x0000008c8494723c */ /* 0x040fe20000001814 */
[----:B------:R-:W2:Y:S05]  /*18890*/  LDSM.16.MT88.4 R16, [R185+0x15800] ;  /* 0x01580000b910783b */ /* 0x000eaa0000004200 */
[C---:B------:R-:W-:Y:S03]  /*188a0*/  HMMA.16816.F32 R144, R132.reuse, R142, R24 ;  /* 0x0000008e8490723c */ /* 0x040fe60000001818 */
[----:B------:R-:W2:Y:S03]  /*188b0*/  LDSM.16.MT88.4 R20, [R186+0x15800] ;  /* 0x01580000ba14783b */ /* 0x000ea60000004200 */
[C---:B------:R-:W-:Y:S05]  /*188c0*/  HMMA.16816.F32 R140, R132.reuse, R168, R28 ;  /* 0x000000a8848c723c */ /* 0x040fea000000181c */
[----:B------:R2:W4:Y:S01]  /*188d0*/  LDL.S16 R169, [R1+0x24] ;  /* 0x0000240001a97983 */ /* 0x0005220000100600 */
[C---:B------:R-:W-:Y:S03]  /*188e0*/  HMMA.16816.F32 R136, R132.reuse, R170, R32 ;  /* 0x000000aa8488723c */ /* 0x040fe60000001820 */
[----:B------:R2:W4:Y:S03]  /*188f0*/  LDL.S16 R28, [R1+0x20] ;  /* 0x00002000011c7983 */ /* 0x0005260000100600 */
[C---:B------:R-:W-:Y:S01]  /*18900*/  HMMA.16816.F32 R36, R132.reuse, R172, R36 ;  /* 0x000000ac8424723c */ /* 0x040fe20000001824 */
[----:B------:R2:W4:Y:S04]  /*18910*/  LDL.S16 R29, [R1+0x1c] ;  /* 0x00001c00011d7983 */ /* 0x0005280000100600 */
[----:B------:R2:W4:Y:S01]  /*18920*/  LDL.S16 R30, [R1+0xc] ;  /* 0x00000c00011e7983 */ /* 0x0005220000100600 */
[C---:B------:R-:W-:Y:S03]  /*18930*/  HMMA.16816.F32 R40, R132.reuse, R174, R40 ;  /* 0x000000ae8428723c */ /* 0x040fe60000001828 */
[----:B------:R2:W4:Y:S03]  /*18940*/  LDL.S16 R31, [R1+0x8] ;  /* 0x00000800011f7983 */ /* 0x0005260000100600 */
[C---:B-1----:R-:W-:Y:S01]  /*18950*/  HMMA.16816.F32 R44, R132.reuse, R4, R44 ;  /* 0x00000004842c723c */ /* 0x042fe2000000182c */
[----:B------:R-:W1:Y:S05]  /*18960*/  LDSM.16.MT88.4 R24, [R188+0x15800] ;  /* 0x01580000bc18783b */ /* 0x000e6a0000004200 */
[C---:B------:R-:W-:Y:S03]  /*18970*/  HMMA.16816.F32 R48, R132.reuse, R6, R48 ;  /* 0x000000068430723c */ /* 0x040fe60000001830 */
[----:B------:R-:W1:Y:S03]  /*18980*/  LDSM.16.MT88.4 R4, [R187+0x15800] ;  /* 0x01580000bb04783b */ /* 0x000e660000004200 */
        /* <DEDUP_REMOVED lines=9> */
[C---:B------:R-:W-:Y:S06]  /*18a20*/  HMMA.16816.F32 R76, R132.reuse, R20, R76 ;  /* 0x00000014844c723c */ /* 0x040fec000000184c */
[C---:B------:R-:W-:Y:S06]  /*18a30*/  HMMA.16816.F32 R80, R132.reuse, R22, R80 ;  /* 0x000000168450723c */ /* 0x040fec0000001850 */
[C---:B-1----:R-:W-:Y:S06]  /*18a40*/  HMMA.16816.F32 R84, R132.reuse, R24, R84 ;  /* 0x000000188454723c */ /* 0x042fec0000001854 */
[C---:B------:R-:W-:Y:S06]  /*18a50*/  HMMA.16816.F32 R88, R132.reuse, R26, R88 ;  /* 0x0000001a8458723c */ /* 0x040fec0000001858 */
[C---:B------:R-:W-:Y:S06]  /*18a60*/  HMMA.16816.F32 R92, R132.reuse, R4, R92 ;  /* 0x00000004845c723c */ /* 0x040fec000000185c */
[C---:B------:R-:W-:Y:S05]  /*18a70*/  HMMA.16816.F32 R96, R132.reuse, R6, R96 ;  /* 0x000000068460723c */ /* 0x040fea0000001860 */
[----:B------:R-:W-:Y:S01]  /*18a80*/  SHF.R.U32.HI R5, RZ, 0x10, R214 ;  /* 0x00000010ff057819 */ /* 0x000fe200000116d6 */
[C---:B-----5:R-:W-:Y:S05]  /*18a90*/  HMMA.16816.F32 R100, R132.reuse, R8, R100 ;  /* 0x000000088464723c */ /* 0x060fea0000001864 */
[----:B------:R-:W-:Y:S01]  /*18aa0*/  LOP3.LUT R4, R214, 0xffff, RZ, 0xc0, !PT ;  /* 0x0000ffffd6047812 */ /* 0x000fe200078ec0ff */
[C---:B------:R-:W-:Y:S06]  /*18ab0*/  HMMA.16816.F32 R104, R132.reuse, R10, R104 ;  /* 0x0000000a8468723c */ /* 0x040fec0000001868 */
[C---:B--2---:R-:W-:Y:S06]  /*18ac0*/  HMMA.16816.F32 R108, R132.reuse, R12, R108 ;  /* 0x0000000c846c723c */ /* 0x044fec000000186c */
[C---:B------:R-:W-:Y:S06]  /*18ad0*/  HMMA.16816.F32 R112, R132.reuse, R14, R112 ;  /* 0x0000000e8470723c */ /* 0x040fec0000001870 */
[C---:B------:R-:W-:Y:S06]  /*18ae0*/  HMMA.16816.F32 R116, R132.reuse, R16, R116 ;  /* 0x000000108474723c */ /* 0x040fec0000001874 */
[C---:B------:R-:W-:Y:S05]  /*18af0*/  HMMA.16816.F32 R120, R132.reuse, R18, R120 ;  /* 0x000000128478723c */ /* 0x040fea0000001878 */
[----:B---3--:R-:W-:Y:S05]  /*18b00*/  @!P6 HADD2 R0, -R192.H0_H0, -RZ.H0_H0 ;  /* 0xa00000ffc000e230 */ /* 0x008fea0000000900 */
[----:B------:R1:W-:Y:S01]  /*18b10*/  @!P6 STL.S16 [R1+0x18], R0 ;  /* 0x000018000100e387 */ /* 0x0003e20000100600 */
[----:B------:R-:W-:Y:S04]  /*18b20*/  PRMT R20, R0, 0x7610, R20 ;  /* 0x0000761000147816 */ /* 0x000fe80000000014 */
[----:B------:R-:W-:Y:S02]  /*18b30*/  @!P6 PRMT R192, R20, 0x5410, RZ ;  /* 0x0000541014c0e816 */ /* 0x000fe400000000ff */
[----:B------:R-:W2:Y:S08]  /*18b40*/  LDSM.16.MT88.4 R20, [R187+0x17800] ;  /* 0x01780000bb14783b */ /* 0x000eb00000004200 */
[----:B------:R-:W-:Y:S01]  /*18b50*/  STG.E.U16 desc[UR28][R218.64+0x50], R192 ;  /* 0x000050c0da007986 */ /* 0x000fe2000c10151c */
[----:B-1----:R-:W-:Y:S02]  /*18b60*/  LOP3.LUT R0, R214, 0xff, RZ, 0xc0, !PT ;  /* 0x000000ffd6007812 */ /* 0x002fe400078ec0ff */
[----:B------:R-:W-:Y:S02]  /*18b70*/  SHF.R.U32.HI R214, RZ, 0x18, R214 ;  /* 0x00000018ffd67819 */ /* 0x000fe400000116d6 */
[----:B------:R-:W-:Y:S02]  /*18b80*/  ISETP.LE.U32.AND P6, PT, R0, UR14, PT ;  /* 0x0000000e00007c0c */ /* 0x000fe4000bfc3070 */
[----:B------:R-:W-:Y:S02]  /*18b90*/  SHF.R.U32.HI R0, RZ, 0x8, R4 ;  /* 0x00000008ff007819 */ /* 0x000fe40000011604 */
[----:B------:R-:W-:Y:S02]  /*18ba0*/  LOP3.LUT R4, R5, 0xff, RZ, 0xc0, !PT ;  /* 0x000000ff05047812 */ /* 0x000fe400078ec0ff */
[----:B------:R-:W-:Y:S07]  /*18bb0*/  LOP3.LUT R0, R0, 0xffff, RZ, 0xc0, !PT ;  /* 0x0000ffff00007812 */ /* 0x000fee00078ec0ff */
[----:B------:R-:W-:Y:S01]  /*18bc0*/  @!P6 HADD2 R246, -R176.H0_H0, -RZ.H0_H0 ;  /* 0xa00000ffb0f6e230 */ /* 0x000fe20000000900 */
[C---:B--2---:R-:W-:Y:S06]  /*18bd0*/  HMMA.16816.F32 R124, R132.reuse, R20, R124 ;  /* 0x00000014847c723c */ /* 0x044fec000000187c */
[----:B------:R-:W-:Y:S05]  /*18be0*/  HMMA.16816.F32 R128, R132, R22, R128 ;  /* 0x000000168480723c */ /* 0x000fea0000001880 */
[----:B----4-:R-:W-:Y:S02]  /*18bf0*/  @!P2 HADD2 R169, -R191.H0_H0, -RZ.H0_H0 ;  /* 0xa00000ffbfa9a230 */ /* 0x010fe40000000900 */
[----:B------:R-:W-:Y:S04]  /*18c00*/  @!P3 HADD2 R28, -R183.H0_H0, -RZ.H0_H0 ;  /* 0xa00000ffb71cb230 */ /* 0x000fe80000000900 */
[----:B------:R-:W-:Y:S01]  /*18c10*/  IMAD.MOV.U32 R133, RZ, RZ, R3 ;  /* 0x000000ffff857224 */ /* 0x000fe200078e0003 */
[----:B------:R-:W-:Y:S01]  /*18c20*/  @!P2 STL.S16 [R1+0x24], R169 ;  /* 0x000024a90100a387 */ /* 0x000fe20000100600 */
[----:B------:R-:W-:Y:S01]  /*18c30*/  @!P0 HADD2 R29, -R182.H0_H0, -RZ.H0_H0 ;  /* 0xa00000ffb61d8230 */ /* 0x000fe20000000900 */
[----:B------:R-:W-:Y:S01]  /*18c40*/  PRMT R24, R28, 0x7610, R24 ;  /* 0x000076101c187816 */ /* 0x000fe20000000018 */
[----:B------:R-:W-:Y:S01]  /*18c50*/  IMAD.MOV.U32 R132, RZ, RZ, R2 ;  /* 0x000000ffff847224 */ /* 0x000fe200078e0002 */
[----:B------:R-:W-:Y:S01]  /*18c60*/  @!P3 STL.S16 [R1+0x20], R28 ;  /* 0x0000201c0100b387 */ /* 0x000fe20000100600 */
[----:B------:R-:W-:Y:S01]  /*18c70*/  PRMT R25, R169, 0x7610, R25 ;  /* 0x00007610a9197816 */ /* 0x000fe20000000019 */
[----:B------:R-:W-:Y:S01]  /*18c80*/  @!P5 HADD2 R30, -R181.H0_H0, -RZ.H0_H0 ;  /* 0xa00000ffb51ed230 */ /* 0x000fe20000000900 */
[----:B------:R-:W-:Y:S01]  /*18c90*/  @!P3 PRMT R183, R24, 0x5410, RZ ;  /* 0x0000541018b7b816 */ /* 0x000fe200000000ff */
[----:B------:R-:W-:Y:S01]  /*18ca0*/  @!P0 STL.S16 [R1+0x1c], R29 ;  /* 0x00001c1d01008387 */ /* 0x000fe20000100600 */
[----:B------:R-:W-:Y:S01]  /*18cb0*/  ISETP.LE.U32.AND P3, PT, R0, UR14, PT ;  /* 0x0000000e00007c0c */ /* 0x000fe2000bf63070 */
[----:B------:R-:W-:Y:S01]  /*18cc0*/  @!P4 HADD2 R31, -R180.H0_H0, -RZ.H0_H0 ;  /* 0xa00000ffb41fc230 */ /* 0x000fe20000000900 */
[----:B------:R-:W-:Y:S01]  /*18cd0*/  PRMT R7, R29, 0x7610, R7 ;  /* 0x000076101d077816 */ /* 0x000fe20000000007 */
[----:B------:R-:W-:Y:S01]  /*18ce0*/  @!P5 STL.S16 [R1+0xc], R30 ;  /* 0x00000c1e0100d387 */ /* 0x000fe20000100600 */
[----:B------:R-:W-:Y:S02]  /*18cf0*/  @!P2 PRMT R191, R25, 0x5410, RZ ;  /* 0x0000541019bfa816 */ /* 0x000fe400000000ff */
[----:B------:R-:W-:Y:S01]  /*18d00*/  @!P0 PRMT R182, R7, 0x5410, RZ ;  /* 0x0000541007b68816 */ /* 0x000fe200000000ff */
[----:B------:R-:W-:Y:S01]  /*18d10*/  @!P4 STL.S16 [R1+0x8], R31 ;  /* 0x0000081f0100c387 */ /* 0x000fe20000100600 */
[----:B------:R-:W-:Y:S02]  /*18d20*/  ISETP.LE.U32.AND P2, PT, R4, UR14, PT ;  /* 0x0000000e04007c0c */ /* 0x000fe4000bf43070 */
[----:B------:R-:W-:Y:S01]  /*18d30*/  ISETP.LE.U32.AND P0, PT, R214, UR14, PT ;  /* 0x0000000ed6007c0c */ /* 0x000fe2000bf03070 */
[----:B------:R-:W-:Y:S01]  /*18d40*/  STG.E.U16 desc[UR28][R218.64+0x52], R191 ;  /* 0x000052bfda007986 */ /* 0x000fe2000c10151c */
[----:B------:R-:W-:Y:S01]  /*18d50*/  PRMT R6, R30, 0x7610, R6 ;  /* 0x000076101e067816 */ /* 0x000fe20000000006 */
[----:B------:R-:W-:Y:S01]  /*18d60*/  @!P3 HADD2 R245, -R177.H0_H0, -RZ.H0_H0 ;  /* 0xa00000ffb1f5b230 */ /* 0x000fe20000000900 */
[----:B------:R-:W-:Y:S01]  /*18d70*/  PRMT R5, R31, 0x7610, R5 ;  /* 0x000076101f057816 */ /* 0x000fe20000000005 */
[----:B------:R-:W-:Y:S01]  /*18d80*/  STG.E.U16 desc[UR28][R216.64+0x60], R183 ;  /* 0x000060b7d8007986 */ /* 0x000fe2000c10151c */
[----:B------:R-:W-:Y:S02]  /*18d90*/  @!P5 PRMT R181, R6, 0x5410, RZ ;  /* 0x0000541006b5d816 */ /* 0x000fe400000000ff */
[----:B------:R-:W-:Y:S01]  /*18da0*/  @!P4 PRMT R180, R5, 0x5410, RZ ;  /* 0x0000541005b4c816 */ /* 0x000fe200000000ff */
[----:B------:R-:W-:Y:S01]  /*18db0*/  STG.E.U16 desc[UR28][R216.64+0x62], R182 ;  /* 0x000062b6d8007986 */ /* 0x000fe2000c10151c */
[----:B------:R-:W-:Y:S01]  /*18dc0*/  PRMT R4, R246, 0x7610, R4 ;  /* 0x00007610f6047816 */ /* 0x000fe20000000004 */
[----:B------:R-:W-:Y:S01]  /*18dd0*/  @!P2 HADD2 R252, -R179.H0_H0, -RZ.H0_H0 ;  /* 0xa00000ffb3fca230 */ /* 0x000fe20000000900 */
[----:B------:R-:W-:Y:S01]  /*18de0*/  PRMT R0, R245, 0x7610, R0 ;  /* 0x00007610f5007816 */ /* 0x000fe20000000000 */
[----:B------:R-:W-:Y:S01]  /*18df0*/  STG.E.U16 desc[UR28][R218.64+0x60], R181 ;  /* 0x000060b5da007986 */ /* 0x000fe2000c10151c */
[----:B------:R-:W-:Y:S01]  /*18e00*/  @!P0 HADD2 R247, -R178.H0_H0, -RZ.H0_H0 ;  /* 0xa00000ffb2f78230 */ /* 0x000fe20000000900 */
[----:B------:R-:W-:Y:S01]  /*18e10*/  @!P6 PRMT R176, R4, 0x5410, RZ ;  /* 0x0000541004b0e816 */ /* 0x000fe200000000ff */
[----:B------:R-:W-:Y:S01]  /*18e20*/  FADD.FTZ R4, R230, R231 ;  /* 0x000000e7e6047221 */ /* 0x000fe20000010000 */
[----:B------:R-:W-:Y:S01]  /*18e30*/  STG.E.U16 desc[UR28][R218.64+0x62], R180 ;  /* 0x000062b4da007986 */ /* 0x000fe2000c10151c */
[----:B------:R-:W-:Y:S01]  /*18e40*/  @!P3 PRMT R177, R0, 0x5410, RZ ;  /* 0x0000541000b1b816 */ /* 0x000fe200000000ff */
[----:B------:R-:W-:Y:S01]  /*18e50*/  FADD.FTZ R0, R229, R232 ;  /* 0x000000e8e5007221 */ /* 0x000fe20000010000 */
[----:B------:R-:W-:Y:S01]  /*18e60*/  @!P2 PRMT R179, R252, 0x5410, RZ ;  /* 0x00005410fcb3a816 */ /* 0x000fe200000000ff */
[----:B------:R-:W-:Y:S01]  /*18e70*/  STG.E.U16 desc[UR28][R216.64+0x70], R176 ;  /* 0x000070b0d8007986 */ /* 0x000fe2000c10151c */
[----:B------:R-:W-:Y:S01]  /*18e80*/  @!P0 PRMT R178, R247, 0x5410, RZ ;  /* 0x00005410f7b28816 */ /* 0x000fe200000000ff */
[----:B------:R-:W-:Y:S01]  /*18e90*/  FADD.FTZ R0, R228, R0 ;  /* 0x00000000e4007221 */ /* 0x000fe20000010000 */
[----:B------:R-:W-:Y:S01]  /*18ea0*/  PLOP3.LUT P0, PT, PT, PT, UP0, 0x80, 0x0 ;  /* 0x000000000000781c */ /* 0x000fe20003f0f008 */
[----:B------:R1:W-:Y:S01]  /*18eb0*/  STG.E.U16 desc[UR28][R216.64+0x72], R177 ;  /* 0x000072b1d8007986 */ /* 0x0003e2000c10151c */
[----:B------:R-:W-:Y:S01]  /*18ec0*/  FADD.FTZ R4, R227, R4 ;  /* 0x00000004e3047221 */ /* 0x000fe20000010000 */
[----:B------:R-:W-:Y:S02]  /*18ed0*/  FADD.FTZ R0, R225, R0 ;  /* 0x00000000e1007221 */ /* 0x000fe40000010000 */
[----:B------:R-:W-:Y:S02]  /*18ee0*/  STG.E.U16 desc[UR28][R218.64+0x70], R179 ;  /* 0x000070b3da007986 */ /* 0x000fe4000c10151c */
[----:B------:R-:W-:Y:S02]  /*18ef0*/  FADD.FTZ R232, R224, R0 ;  /* 0x00000000e0e87221 */ /* 0x000fe40000010000 */
[----:B------:R2:W-:Y:S04]  /*18f00*/  STG.E.U16 desc[UR28][R218.64+0x72], R178 ;  /* 0x000072b2da007986 */ /* 0x0005e8000c10151c */
[----:B------:R3:W-:Y:S04]  /*18f10*/  @!P6 STL.S16 [R1+0x4], R246 ;  /* 0x000004f60100e387 */ /* 0x0007e80000100600 */
[----:B------:R3:W-:Y:S01]  /*18f20*/  @!P3 STL.S16 [R1], R245 ;  /* 0x000000f50100b387 */ /* 0x0007e20000100600 */
[----:B-1----:R-:W-:Y:S04]  /*18f30*/  IADD3 R216, P2, R216, -0x80, RZ ;  /* 0xffffff80d8d87810 */ /* 0x002fe80007f5e0ff */
[----:B------:R-:W-:Y:S01]  /*18f40*/  IADD3.X R217, R217, -0x1, RZ, P2, !PT ;  /* 0xffffffffd9d97810 */ /* 0x000fe200017fe4ff */
[----:B--2---:R-:W-:Y:S01]  /*18f50*/  FADD.FTZ R218, R226, R4 ;  /* 0x00000004e2da7221 */ /* 0x004fe20000010000 */
[----:B------:R-:W-:Y:S07]  /*18f60*/  @P0 BRA `(.L_x_1323) ;  /* 0xffffffa000a80947 */ /* 0x000fee000383ffff */
.L_x_1322:
[----:B------:R-:W1:Y:S01]  /*18f70*/  SHFL.BFLY PT, R0, R218, 0x2, 0x1f ;  /* 0x0c401f00da007f89 */ /* 0x000e6200000e0000 */
[----:B------:R-:W-:Y:S01]  /*18f80*/  ULDC UR4, c[0x0][0x38c] ;  /* 0x0000e30000047ab9 */ /* 0x000fe20000000800 */
[----:B------:R-:W-:Y:S01]  /*18f90*/  UMOV UR5, 0x400 ;  /* 0x0000040000057882 */ /* 0x000fe20000000000 */
[----:B------:R-:W-:Y:S01]  /*18fa0*/  UISETP.NE.AND UP0, UPT, UR15, -0x1, UPT ;  /* 0xffffffff0f00788c */ /* 0x000fe2000bf05270 */
[----:B------:R-:W2:Y:S01]  /*18fb0*/  SHFL.BFLY PT, R4, R232, 0x2, 0x1f ;  /* 0x0c401f00e8047f89 */ /* 0x000ea200000e0000 */
[----:B------:R-:W4:Y:S01]  /*18fc0*/  S2R R168, SR_TID.X ;  /* 0x0000000000a87919 */ /* 0x000f220000002100 */
[----:B-1----:R-:W-:Y:S01]  /*18fd0*/  FADD.FTZ R218, R0, R218 ;  /* 0x000000da00da7221 */ /* 0x002fe20000010000 */
[----:B--2---:R-:W-:-:S04]  /*18fe0*/  FADD.FTZ R232, R4, R232 ;  /* 0x000000e804e87221 */ /* 0x004fc80000010000 */
[----:B------:R-:W1:Y:S01]  /*18ff0*/  SHFL.BFLY PT, R5, R218, 0x1, 0x1f ;  /* 0x0c201f00da057f89 */ /* 0x000e6200000e0000 */
[----:B------:R-:W-:-:S03]  /*19000*/  MOV R4, 0x3f800000 ;  /* 0x3f80000000047802 */ /* 0x000fc60000000f00 */
[----:B------:R-:W2:Y:S01]  /*19010*/  SHFL.BFLY PT, R0, R232, 0x1, 0x1f ;  /* 0x0c201f00e8007f89 */ /* 0x000ea200000e0000 */
[----:B----4-:R-:W-:-:S04]  /*19020*/  SHF.R.S32.HI R169, RZ, 0x1f, R168 ;  /* 0x0000001fffa97819 */ /* 0x010fc800000114a8 */
[CC--:B------:R-:W-:Y:S02]  /*19030*/  LEA.HI R7, R169.reuse, R168.reuse, RZ, 0x2 ;  /* 0x000000a8a9077211 */ /* 0x0c0fe400078f10ff */
[----:B------:R-:W-:Y:S02]  /*19040*/  LEA.HI R135, R169, R168, RZ, 0x5 ;  /* 0x000000a8a9877211 */ /* 0x000fe400078f28ff */
[----:B------:R-:W-:Y:S02]  /*19050*/  SHF.R.S32.HI R6, RZ, 0x1f, R7 ;  /* 0x0000001fff067819 */ /* 0x000fe40000011407 */
[----:B------:R-:W-:Y:S01]  /*19060*/  SHF.R.S32.HI R8, RZ, 0x5, R135 ;  /* 0x00000005ff087819 */ /* 0x000fe20000011487 */
[----:B-1----:R-:W-:Y:S01]  /*19070*/  FADD.FTZ R218, R218, R5 ;  /* 0x00000005dada7221 */ /* 0x002fe20000010000 */
[----:B------:R-:W-:Y:S01]  /*19080*/  MOV R5, 0x3f800000 ;  /* 0x3f80000000057802 */ /* 0x000fe20000000f00 */
[----:B--2---:R-:W-:-:S03]  /*19090*/  FADD.FTZ R232, R232, R0 ;  /* 0x00000000e8e87221 */ /* 0x004fc60000010000 */
[----:B------:R-:W-:Y:S02]  /*190a0*/  FSETP.NE.FTZ.AND P3, PT, R218, RZ, PT ;  /* 0x000000ffda00720b */ /* 0x000fe40003f75000 */
[----:B------:R-:W-:Y:S02]  /*190b0*/  SHF.R.S32.HI R0, RZ, 0x2, R7 ;  /* 0x00000002ff007819 */ /* 0x000fe40000011407 */
[----:B------:R-:W-:Y:S02]  /*190c0*/  FSETP.NE.FTZ.AND P0, PT, R232, RZ, PT ;  /* 0x000000ffe800720b */ /* 0x000fe40003f15000 */
[----:B------:R-:W-:Y:S02]  /*190d0*/  LOP3.LUT R7, R7, 0x3ffffffc, RZ, 0xc0, !PT ;  /* 0x3ffffffc07077812 */ /* 0x000fe400078ec0ff */
[----:B------:R-:W-:Y:S02]  /*190e0*/  LEA.HI R6, R6, R0, RZ, 0x3 ;  /* 0x0000000006067211 */ /* 0x000fe400078f18ff */
[----:B------:R-:W-:-:S02]  /*190f0*/  IADD3 R7, -R7, R168, RZ ;  /* 0x000000a807077210 */ /* 0x000fc40007ffe1ff */
[----:B------:R-:W-:Y:S01]  /*19100*/  LOP3.LUT R6, R6, 0xfffffff8, RZ, 0xc0, !PT ;  /* 0xfffffff806067812 */ /* 0x000fe200078ec0ff */
[----:B------:R-:W1:Y:S01]  /*19110*/  @P3 MUFU.RCP R4, R218 ;  /* 0x000000da00043308 */ /* 0x000e620000001000 */
[----:B------:R-:W-:Y:S02]  /*19120*/  LEA R134, R8, R7, 0x9 ;  /* 0x0000000708867211 */ /* 0x000fe400078e48ff */
[----:B------:R-:W-:-:S04]  /*19130*/  IADD3 R8, R0, -R6, RZ ;  /* 0x8000000600087210 */ /* 0x000fc80007ffe0ff */
[----:B------:R-:W-:Y:S01]  /*19140*/  R2P PR, R8, 0x6 ;  /* 0x0000000608007804 */ /* 0x000fe20000000000 */
        /* <DEDUP_REMOVED lines=133> */
[----:B-1----:R-:W-:Y:S01]  /*199a0*/  ULEA UR4, UR4, UR5, 0x18 ;  /* 0x0000000504047291 */ /* 0x002fe2000f8ec03f */
[----:B------:R-:W-:-:S02]  /*199b0*/  F2FP.F16.F32.PACK_AB R23, R23, R4 ;  /* 0x000000041717723e */ /* 0x000fc400000000ff */
[----:B------:R-:W-:Y:S02]  /*199c0*/  LOP3.LUT R0, R0, 0x1c0, RZ, 0xc0, !PT ;  /* 0x000001c000007812 */ /* 0x000fe400078ec0ff */
[----:B------:R-:W-:Y:S02]  /*199d0*/  LOP3.LUT R4, R8, 0x1, RZ, 0xc0, !PT ;  /* 0x0000000108047812 */ /* 0x000fe400078ec0ff */
[----:B------:R-:W-:Y:S02]  /*199e0*/  LEA.HI R0, R0, R0, RZ, 0x1d ;  /* 0x0000000000007211 */ /* 0x000fe400078fe8ff */
[----:B------:R-:W-:Y:S02]  /*199f0*/  ISETP.NE.U32.AND P4, PT, R4, 0x1, PT ;  /* 0x000000010400780c */ /* 0x000fe40003f85070 */
[----:B------:R-:W-:Y:S02]  /*19a00*/  LEA R0, R134, R0, 0x1 ;  /* 0x0000000086007211 */ /* 0x000fe400078e08ff */
[----:B------:R-:W-:-:S02]  /*19a10*/  MOV R8, 0x20 ;  /* 0x0000002000087802 */ /* 0x000fc40000000f00 */
[----:B------:R-:W-:Y:S01]  /*19a20*/  LEA R0, R0, UR4, 0x1 ;  /* 0x0000000400007c11 */ /* 0x000fe2000f8e08ff */
[----:B------:R-:W-:Y:S01]  /*19a30*/  @UP0 ULDC.64 UR4, c[0x0][0x298] ;  /* 0x0000a60000040ab9 */ /* 0x000fe20000000a00 */
[----:B------:R-:W-:Y:S01]  /*19a40*/  F2FP.F16.F32.PACK_AB R6, R6, R164 ;  /* 0x000000a40606723e */ /* 0x000fe200000000ff */
[----:B------:R-:W-:Y:S01]  /*19a50*/  @UP0 UIMAD.WIDE.U32 UR8, UR15, UR4, URZ ;  /* 0x000000040f0802a5 */ /* 0x000fe2000f8e003f */
[----:B------:R-:W-:Y:S02]  /*19a60*/  F2FP.F16.F32.PACK_AB R5, R5, R166 ;  /* 0x000000a60505723e */ /* 0x000fe400000000ff */
[C---:B------:R-:W-:Y:S01]  /*19a70*/  IADD3 R4, R0.reuse, -0x10, RZ ;  /* 0xfffffff000047810 */ /* 0x040fe20007ffe0ff */
[----:B------:R1:W-:Y:S01]  /*19a80*/  STS [R0], R6 ;  /* 0x0000000600007388 */ /* 0x0003e20000000800 */
[----:B------:R-:W-:Y:S01]  /*19a90*/  F2FP.F16.F32.PACK_AB R7, R7, R160 ;  /* 0x000000a00707723e */ /* 0x000fe200000000ff */
[----:B------:R-:W-:Y:S01]  /*19aa0*/  @UP0 UIMAD UR7, UR15, UR5, UR9 ;  /* 0x000000050f0702a4 */ /* 0x000fe2000f8e0209 */
[----:B------:R-:W-:Y:S01]  /*19ab0*/  @P4 IADD3 R4, R0, 0x10, RZ ;  /* 0x0000001000044810 */ /* 0x000fe20007ffe0ff */
[----:B------:R2:W-:Y:S01]  /*19ac0*/  STS [R0+0x400], R5 ;  /* 0x0004000500007388 */ /* 0x0005e20000000800 */
[----:B------:R-:W-:-:S02]  /*19ad0*/  SEL R8, R8, 0xffffffe0, !P1 ;  /* 0xffffffe008087807 */ /* 0x000fc40004800000 */
[----:B------:R-:W-:Y:S01]  /*19ae0*/  MOV R49, 0x40 ;  /* 0x0000004000317802 */ /* 0x000fe20000000f00 */
[----:B------:R4:W-:Y:S01]  /*19af0*/  STS [R4], R7 ;  /* 0x0000000704007388 */ /* 0x0009e20000000800 */
[----:B------:R-:W-:Y:S02]  /*19b00*/  F2FP.F16.F32.PACK_AB R10, R10, R162 ;  /* 0x000000a20a0a723e */ /* 0x000fe400000000ff */
[----:B------:R-:W-:Y:S02]  /*19b10*/  F2FP.F16.F32.PACK_AB R9, R9, R156 ;  /* 0x0000009c0909723e */ /* 0x000fe400000000ff */
[----:B------:R-:W-:Y:S01]  /*19b20*/  F2FP.F16.F32.PACK_AB R13, R13, R158 ;  /* 0x0000009e0d0d723e */ /* 0x000fe200000000ff */
[----:B------:R3:W-:Y:S01]  /*19b30*/  STS [R4+0x400], R10 ;  /* 0x0004000a04007388 */ /* 0x0007e20000000800 */
        /* <DEDUP_REMOVED lines=9> */
[----:B------:R-:W-:-:S02]  /*19bd0*/  PLOP3.LUT P1, PT, PT, PT, UP0, 0x80, 0x0 ;  /* 0x000000000000781c */ /* 0x000fc40003f2f008 */
[----:B----4-:R-:W-:Y:S01]  /*19be0*/  SEL R7, R49, 0xffffffc0, !P2 ;  /* 0xffffffc031077807 */ /* 0x010fe20005000000 */
[----:B------:R-:W-:Y:S01]  /*19bf0*/  STS [R6+0x400], R13 ;  /* 0x0004000d06007388 */ /* 0x000fe20000000800 */
[----:B------:R-:W-:Y:S02]  /*19c00*/  F2FP.F16.F32.PACK_AB R32, R32, R140 ;  /* 0x0000008c2020723e */ /* 0x000fe400000000ff */
[----:B------:R-:W-:Y:S01]  /*19c10*/  F2FP.F16.F32.PACK_AB R31, R31, R142 ;  /* 0x0000008e1f1f723e */ /* 0x000fe200000000ff */
[----:B------:R-:W-:Y:S01]  /*19c20*/  STS [R5], R12 ;  /* 0x0000000c05007388 */ /* 0x000fe20000000800 */
[-C--:B---3--:R-:W-:Y:S02]  /*19c30*/  IADD3 R10, R0, R7.reuse, RZ ;  /* 0x00000007000a7210 */ /* 0x088fe40007ffe0ff */
[----:B------:R-:W-:Y:S01]  /*19c40*/  IADD3 R8, R6, R7, RZ ;  /* 0x0000000706087210 */ /* 0x000fe20007ffe0ff */
        /* <DEDUP_REMOVED lines=8> */
[----:B------:R-:W-:Y:S02]  /*19cd0*/  F2FP.F16.F32.PACK_AB R25, R25, R42 ;  /* 0x0000002a1919723e */ /* 0x000fe400000000ff */
[----:B-1----:R-:W-:-:S02]  /*19ce0*/  IADD3 R9, R7, R4, RZ ;  /* 0x0000000407097210 */ /* 0x002fc40007ffe0ff */
[----:B------:R-:W-:Y:S02]  /*19cf0*/  IADD3 R7, R5, R7, RZ ;  /* 0x0000000705077210 */ /* 0x000fe40007ffe0ff */
        /* <DEDUP_REMOVED lines=13> */
[----:B------:R1:W-:Y:S01]  /*19dd0*/  STS [R7], R30 ;  /* 0x0000001e07007388 */ /* 0x0003e20000000800 */
        /* <DEDUP_REMOVED lines=18> */
[----:B-1----:R-:W-:Y:S02]  /*19f00*/  F2FP.F16.F32.PACK_AB R30, R89, R88 ;  /* 0x00000058591e723e */ /* 0x002fe400000000ff */
[----:B------:R-:W-:Y:S01]  /*19f10*/  F2FP.F16.F32.PACK_AB R15, R113, R112 ;  /* 0x00000070710f723e */ /* 0x000fe200000000ff */
[----:B------:R-:W-:Y:S01]  /*19f20*/  STS [R6+0x2400], R23 ;  /* 0x0024001706007388 */ /* 0x000fe20000000800 */
[----:B--2---:R-:W-:-:S03]  /*19f30*/  F2FP.F16.F32.PACK_AB R29, R91, R90 ;  /* 0x0000005a5b1d723e */ /* 0x004fc600000000ff */
[----:B------:R-:W-:Y:S04]  /*19f40*/  STS [R5+0x2000], R22 ;  /* 0x0020001605007388 */ /* 0x000fe80000000800 */
[----:B------:R1:W-:Y:S01]  /*19f50*/  STS [R5+0x2400], R21 ;  /* 0x0024001505007388 */ /* 0x0003e20000000800 */
[----:B---3--:R-:W-:-:S03]  /*19f60*/  F2FP.F16.F32.PACK_AB R27, R93, R92 ;  /* 0x0000005c5d1b723e */ /* 0x008fc600000000ff */
[----:B------:R2:W-:Y:S01]  /*19f70*/  STS [R10+0x2000], R20 ;  /* 0x002000140a007388 */ /* 0x0005e20000000800 */
[----:B----4-:R-:W-:-:S03]  /*19f80*/  F2FP.F16.F32.PACK_AB R26, R95, R94 ;  /* 0x0000005e5f1a723e */ /* 0x010fc600000000ff */
[----:B------:R3:W-:Y:S01]  /*19f90*/  STS [R10+0x2400], R19 ;  /* 0x002400130a007388 */ /* 0x0007e20000000800 */
[----:B------:R-:W-:-:S03]  /*19fa0*/  F2FP.F16.F32.PACK_AB R25, R97, R96 ;  /* 0x000000606119723e */ /* 0x000fc600000000ff */
[----:B------:R4:W-:Y:S01]  /*19fb0*/  STS [R9+0x2000], R18 ;  /* 0x0020001209007388 */ /* 0x0009e20000000800 */
[----:B------:R-:W-:-:S03]  /*19fc0*/  F2FP.F16.F32.PACK_AB R24, R99, R98 ;  /* 0x000000626318723e */ /* 0x000fc600000000ff */
[----:B------:R4:W-:Y:S04]  /*19fd0*/  STS [R9+0x2400], R17 ;  /* 0x0024001109007388 */ /* 0x0009e80000000800 */
[----:B------:R4:W-:Y:S01]  /*19fe0*/  STS [R8+0x2000], R16 ;  /* 0x0020001008007388 */ /* 0x0009e20000000800 */
[----:B-1----:R-:W-:Y:S02]  /*19ff0*/  F2FP.F16.F32.PACK_AB R21, R101, R100 ;  /* 0x000000646515723e */ /* 0x002fe400000000ff */
[----:B--2---:R-:W-:Y:S02]  /*1a000*/  F2FP.F16.F32.PACK_AB R20, R103, R102 ;  /* 0x000000666714723e */ /* 0x004fe400000000ff */
[----:B---3--:R-:W-:Y:S02]  /*1a010*/  F2FP.F16.F32.PACK_AB R19, R105, R104 ;  /* 0x000000686913723e */ /* 0x008fe400000000ff */
[----:B----4-:R-:W-:-:S02]  /*1a020*/  F2FP.F16.F32.PACK_AB R18, R107, R106 ;  /* 0x0000006a6b12723e */ /* 0x010fc400000000ff */
        /* <DEDUP_REMOVED lines=10> */
.L_x_1326:
        /* <DEDUP_REMOVED lines=23> */
.L_x_1327:
        /* <DEDUP_REMOVED lines=31> */
[----:B------:R4:W-:Y:S04]  /*1a430*/  STS [R6+0x6000], R17 ;  /* 0x0060001106007388 */ /* 0x0009e80000000800 */
[----:B------:R1:W-:Y:S04]  /*1a440*/  STS [R6+0x6400], R16 ;  /* 0x0064001006007388 */ /* 0x0003e80000000800 */
[----:B------:R-:W-:Y:S04]  /*1a450*/  STS [R5+0x6000], R15 ;  /* 0x0060000f05007388 */ /* 0x000fe80000000800 */
[----:B------:R1:W-:Y:S01]  /*1a460*/  STS [R5+0x6400], R14 ;  /* 0x0064000e05007388 */ /* 0x0003e20000000800 */
[----:B--2---:R-:W-:-:S03]  /*1a470*/  LOP3.LUT R0, R135, 0xffffffe0, RZ, 0xc0, !PT ;  /* 0xffffffe087007812 */ /* 0x004fc600078ec0ff */
[----:B------:R2:W-:Y:S04]  /*1a480*/  STS [R10+0x6000], R13 ;  /* 0x0060000d0a007388 */ /* 0x0005e80000000800 */
[----:B------:R2:W-:Y:S01]  /*1a490*/  STS [R10+0x6400], R12 ;  /* 0x0064000c0a007388 */ /* 0x0005e20000000800 */
[----:B---3--:R-:W-:-:S03]  /*1a4a0*/  @P2 IMAD.MOV.U32 R4, RZ, RZ, 0x1 ;  /* 0x00000001ff042424 */ /* 0x008fc600078e00ff */
[----:B------:R3:W-:Y:S01]  /*1a4b0*/  STS [R9+0x6000], R11 ;  /* 0x0060000b09007388 */ /* 0x0007e20000000800 */
[----:B----4-:R-:W-:-:S03]  /*1a4c0*/  LEA.HI R17, R169, R168, RZ, 0x3 ;  /* 0x000000a8a9117211 */ /* 0x010fc600078f18ff */
[----:B------:R-:W-:Y:S01]  /*1a4d0*/  STS [R9+0x6400], R34 ;  /* 0x0064002209007388 */ /* 0x000fe20000000800 */
[----:B-1----:R-:W1:Y:S03]  /*1a4e0*/  @P3 MUFU.LG2 R6, R218 ;  /* 0x000000da00063308 */ /* 0x002e660000000c00 */
[----:B------:R-:W-:Y:S04]  /*1a4f0*/  STS [R8+0x6000], R33 ;  /* 0x0060002108007388 */ /* 0x000fe80000000800 */
[----:B------:R4:W-:Y:S01]  /*1a500*/  STS [R8+0x6400], R32 ;  /* 0x0064002008007388 */ /* 0x0009e20000000800 */
[----:B------:R-:W-:-:S03]  /*1a510*/  SHF.R.S32.HI R5, RZ, 0x3, R17 ;  /* 0x00000003ff057819 */ /* 0x000fc60000011411 */
[----:B------:R-:W-:Y:S01]  /*1a520*/  STS [R7+0x6000], R31 ;  /* 0x0060001f07007388 */ /* 0x000fe20000000800 */
[----:B--2---:R-:W2:Y:S01]  /*1a530*/  @!P2 LDC R13, c[0x0][0x270] ;  /* 0x00009c00ff0dab82 */ /* 0x004ea20000000800 */
[----:B------:R-:W-:Y:S02]  /*1a540*/  ISETP.GE.AND P1, PT, R5, UR6, PT ;  /* 0x0000000605007c0c */ /* 0x000fe4000bf26270 */
[----:B------:R2:W-:Y:S01]  /*1a550*/  STS [R7+0x6400], R35 ;  /* 0x0064002307007388 */ /* 0x0005e20000000800 */
[C---:B------:R-:W-:Y:S01]  /*1a560*/  LEA.HI.SX32 R5, R17.reuse, 0x20, 0x1d ;  /* 0x0000002011057811 */ /* 0x040fe200078feaff */
[----:B-1----:R-:W-:Y:S01]  /*1a570*/  @P3 FMUL.FTZ R6, R6, 0.69314718246459960938 ;  /* 0x3f31721806063820 */ /* 0x002fe20000410000 */
[----:B------:R-:W-:Y:S02]  /*1a580*/  LEA.HI.SX32 R12, R17, 0x10, 0x1d ;  /* 0x00000010110c7811 */ /* 0x000fe400078feaff */
[----:B------:R-:W-:Y:S01]  /*1a590*/  BAR.SYNC.DEFER_BLOCKING 0x0 ;  /* 0x0000000000007b1d */ /* 0x000fe20000010000 */
[----:B------:R-:W-:-:S02]  /*1a5a0*/  ISETP.GE.AND P6, PT, R5, UR6, PT ;  /* 0x0000000605007c0c */ /* 0x000fc4000bfc6270 */
[----:B------:R-:W-:-:S05]  /*1a5b0*/  ISETP.GE.AND P4, PT, R12, UR6, PT ;  /* 0x000000060c007c0c */ /* 0x000fca000bf86270 */
[----:B---3--:R-:W1:Y:S01]  /*1a5c0*/  @P2 LDC.64 R10, c[0x0][0x2c0] ;  /* 0x0000b000ff0a2b82 */ /* 0x008e620000000a00 */
[----:B------:R-:W3:Y:S01]  /*1a5d0*/  S2R R15, SR_CTAID.Y ;  /* 0x00000000000f7919 */ /* 0x000ee20000002600 */
[----:B------:R-:W3:Y:S06]  /*1a5e0*/  S2R R14, SR_TID.X ;  /* 0x00000000000e7919 */ /* 0x000eec0000002100 */
[----:B----4-:R-:W4:Y:S01]  /*1a5f0*/  @P2 LDC R8, c[0x0][0x2c0] ;  /* 0x0000b000ff082b82 */ /* 0x010f220000000800 */
[----:B------:R-:W4:Y:S01]  /*1a600*/  S2R R18, SR_CTAID.Z ;  /* 0x0000000000127919 */ /* 0x000f220000002700 */
[----:B--2---:R-:W-:-:S02]  /*1a610*/  @!P2 IMAD R4, R28, R13, RZ ;  /* 0x0000000d1c04a224 */ /* 0x004fc400078e02ff */
[----:B------:R-:W-:Y:S02]  /*1a620*/  IMAD.MOV.U32 R13, RZ, RZ, 0x7f800000 ;  /* 0x7f800000ff0d7424 */ /* 0x000fe400078e00ff */
[----:B------:R-:W-:Y:S02]  /*1a630*/  IMAD.IADD R7, R168, 0x1, -R0 ;  /* 0x00000001a8077824 */ /* 0x000fe400078e0a00 */
[----:B------:R-:W2:Y:S01]  /*1a640*/  @P3 LDC R9, c[0x0][0x2e8] ;  /* 0x0000ba00ff093b82 */ /* 0x000ea20000000800 */
[----:B-----5:R2:W2:Y:S01]  /*1a650*/  LDS.128 R32, [R213+0x1800] ;  /* 0x00180000d5207984 */ /* 0x0204a20000000c00 */
[----:B-1----:R-:W-:-:S06]  /*1a660*/  @P2 IMAD R0, R11, R10, RZ ;  /* 0x0000000a0b002224 */ /* 0x002fcc00078e02ff */
[----:B------:R-:W1:Y:S01]  /*1a670*/  @P0 LDC R11, c[0x0][0x2e8] ;  /* 0x0000ba00ff0b0b82 */ /* 0x000e620000000800 */
[----:B------:R-:W2:Y:S01]  /*1a680*/  @P0 MUFU.LG2 R10, R232 ;  /* 0x000000e8000a0308 */ /* 0x000ea20000000c00 */
[----:B------:R-:W-:Y:S02]  /*1a690*/  @!P2 IMAD.MOV.U32 R0, RZ, RZ, R28 ;  /* 0x000000ffff00a224 */ /* 0x000fe400078e001c */
[----:B------:R-:W-:Y:S01]  /*1a6a0*/  @!P2 IMAD.MOV.U32 R8, RZ, RZ, 0x1 ;  /* 0x00000001ff08a424 */ /* 0x000fe200078e00ff */
[----:B------:R-:W-:Y:S01]  /*1a6b0*/  LOP3.LUT P2, RZ, R7, 0x3, RZ, 0xc0, !PT ;  /* 0x0000000307ff7812 */ /* 0x000fe2000784c0ff */
[----:B---3--:R-:W-:Y:S02]  /*1a6c0*/  IMAD R4, R15, R4, RZ ;  /* 0x000000040f047224 */ /* 0x008fe400078e02ff */
[----:B----4-:R-:W-:Y:S02]  /*1a6d0*/  IMAD R5, R8, UR4, RZ ;  /* 0x0000000408057c24 */ /* 0x010fe4000f8e02ff */
[----:B------:R-:W-:Y:S01]  /*1a6e0*/  IMAD.MOV.U32 R15, RZ, RZ, 0x7f800000 ;  /* 0x7f800000ff0f7424 */ /* 0x000fe200078e00ff */
[----:B------:R-:W-:Y:S01]  /*1a6f0*/  SEL R4, R4, RZ, !P5 ;  /* 0x000000ff04047207 */ /* 0x000fe20006800000 */
[----:B--2---:R-:W-:Y:S01]  /*1a700*/  @P3 FFMA.FTZ R15, R2, R9, R6 ;  /* 0x00000009020f3223 */ /* 0x004fe20000010006 */
[----:B------:R-:W-:-:S03]  /*1a710*/  SHF.R.S32.HI R16, RZ, 0x1f, R14 ;  /* 0x0000001fff107819 */ /* 0x000fc6000001140e */
[----:B------:R-:W-:Y:S01]  /*1a720*/  IMAD R2, R18, R0, R4 ;  /* 0x0000000012027224 */ /* 0x000fe200078e0204 */
[----:B------:R-:W-:Y:S01]  /*1a730*/  LEA.HI R16, R16, R14, RZ, 0x3 ;  /* 0x0000000e10107211 */ /* 0x000fe200078f18ff */
[----:B------:R-:W-:Y:S02]  /*1a740*/  IMAD.SHL.U32 R0, R5, 0x40, RZ ;  /* 0x0000004005007824 */ /* 0x000fe400078e00ff */
[----:B------:R-:W-:Y:S01]  /*1a750*/  @P0 FMUL.FTZ R6, R10, 0.69314718246459960938 ;  /* 0x3f3172180a060820 */ /* 0x000fe20000410000 */
[----:B------:R-:W-:Y:S02]  /*1a760*/  LOP3.LUT R4, R16, 0xfffffff8, RZ, 0xc0, !PT ;  /* 0xfffffff810047812 */ /* 0x000fe400078ec0ff */
[----:B------:R-:W-:Y:S01]  /*1a770*/  IADD3 R12, P5, P3, R0, R22, R2 ;  /* 0x00000016000c7210 */ /* 0x000fe20007bbe002 */
[----:B-1----:R-:W-:Y:S01]  /*1a780*/  @P0 FFMA.FTZ R13, R3, R11, R6 ;  /* 0x0000000b030d0223 */ /* 0x002fe20000010006 */
[----:B------:R-:W-:Y:S01]  /*1a790*/  SHF.R.S32.HI R5, RZ, 0x1f, R0 ;  /* 0x0000001fff057819 */ /* 0x000fe20000011400 */
[----:B------:R-:W-:Y:S01]  /*1a7a0*/  IMAD.IADD R14, R14, 0x1, -R4 ;  /* 0x000000010e0e7824 */ /* 0x000fe200078e0a04 */
        /* <DEDUP_REMOVED lines=35> */
.L_x_1329:
[----:B------:R-:W-:Y:S05]  /*1a9e0*/  BSYNC B0 ;  /* 0x0000000000007941 */ /* 0x000fea0003800000 */
.L_x_1328:
        /* <DEDUP_REMOVED lines=43> */
.L_x_1331:
[----:B------:R-:W-:Y:S05]  /*1aca0*/  BSYNC B0 ;  /* 0x0000000000007941 */ /* 0x000fea0003800000 */
.L_x_1330:
        /* <DEDUP_REMOVED lines=27> */
.L_x_1333:
[----:B------:R-:W-:Y:S05]  /*1ae60*/  BSYNC B0 ;  /* 0x0000000000007941 */ /* 0x000fea0003800000 */
.L_x_1332:
        /* <DEDUP_REMOVED lines=27> */
.L_x_1335:
[----:B------:R-:W-:Y:S05]  /*1b020*/  BSYNC B0 ;  /* 0x0000000000007941 */ /* 0x000fea0003800000 */
.L_x_1334:
        /* <DEDUP_REMOVED lines=27> */
.L_x_1336:
        /* <DEDUP_REMOVED lines=10> */
.L_x_2411:


//--------------------- .text._ZN5flash16flash_fwd_kernelI23Flash_fwd_kernel_traitsILi256ELi64ELi64ELi4ELb0ELb0EN7cutlass6half_tE19Flash_kernel_traitsILi256ELi64ELi64ELi4ES3_EELb0ELb0ELb1ELb0ELb0ELb0ELb1ELb0EEEvNS_16Flash_fwd_paramsE --------------------------
	.section	.text._ZN5flash16flash_fwd_kernelI23Flash_fwd_kernel_traitsILi256ELi64ELi64ELi4ELb0ELb0EN7cutlass6half_tE19Flash_kernel_traitsILi256ELi64ELi64ELi4ES3_EELb0ELb0ELb1ELb0ELb0ELb0ELb1ELb0EEEvNS_16Flash_fwd_paramsE,"ax",@progbits
	.align	128
        .global         _ZN5flash16flash_fwd_kernelI23Flash_fwd_kernel_traitsILi256ELi64ELi64ELi4ELb0ELb0EN7cutlass6half_tE19Flash_kernel_traitsILi256ELi64ELi64ELi4ES3_EELb0ELb0ELb1ELb0ELb0ELb0ELb1ELb0EEEvNS_16Flash_fwd_paramsE
        .type           _ZN5flash16flash_fwd_kernelI23Flash_fwd_kernel_traitsILi256ELi64ELi64ELi4ELb0ELb0EN7cutlass6half_tE19Flash_kernel_traitsILi256ELi64ELi64ELi4ES3_EELb0ELb0ELb1ELb0ELb0ELb0ELb1ELb0EEEvNS_16Flash_fwd_paramsE,@function
        .size           _ZN5flash16flash_fwd_kernelI23Flash_fwd_kernel_traitsILi256ELi64ELi64ELi4ELb0ELb0EN7cutlass6half_tE19Flash_kernel_traitsILi256ELi64ELi64ELi4ES3_EELb0ELb0ELb1ELb0ELb0ELb0ELb1ELb0EEEvNS_16Flash_fwd_paramsE,(.L_x_2412 - _ZN5flash16flash_fwd_kernelI23Flash_fwd_kernel_traitsILi256ELi64ELi64ELi4ELb0ELb0EN7cutlass6half_tE19Flash_kernel_traitsILi256ELi64ELi64ELi4ES3_EELb0ELb0ELb1ELb0ELb0ELb0ELb1ELb0EEEvNS_16Flash_fwd_paramsE)
        .other          _ZN5flash16flash_fwd_kernelI23Flash_fwd_kernel_traitsILi256ELi64ELi64ELi4ELb0ELb0EN7cutlass6half_tE19Flash_kernel_traitsILi256ELi64ELi64ELi4ES3_EELb0ELb0ELb1ELb0ELb0ELb0ELb1ELb0EEEvNS_16Flash_fwd_paramsE,@"STO_CUDA_ENTRY STV_DEFAULT"
_ZN5flash16flash_fwd_kernelI23Flash_fwd_kernel_traitsILi256ELi64ELi64ELi4ELb0ELb0EN7cutlass6half_tE19Flash_kernel_traitsILi256ELi64ELi64ELi4ES3_EELb0ELb0ELb1ELb0ELb0ELb0ELb1ELb0EEEvNS_16Flash_fwd_paramsE:
.text._ZN5flash16flash_fwd_kernelI23Flash_fwd_kernel_traitsILi256ELi64ELi64ELi4ELb0ELb0EN7cutlass6half_tE19Flash_kernel_traitsILi256ELi64ELi64ELi4ES3_EELb0ELb0ELb1ELb0ELb0ELb0ELb1ELb0EEEvNS_16Flash_fwd_paramsE:
        /* <DEDUP_REMOVED lines=56> */
.L_x_1337:
[----:B------:R-:W-:-:S05]  /*0380*/  ULDC UR7, c[0x0][0x2c8] ;  /* 0x0000b20000077ab9 */ /* 0x000fca0000000800 */
.L_x_1338:
        /* <DEDUP_REMOVED lines=74> */
[----:B------:R-:W-:Y:S01]  /*0830*/  @UP2 ULDC.64 UR4, c[0x0][0x2c0] ;  /* 0x0000b00000042ab9 */ /* 0x000fe20000000a00 */
[----:B------:R-:W-:Y:S01]  /*0840*/  @UP1 UIMAD UR7, UR15, UR7, UR13 ;  /* 0x000000070f0712a4 */ /* 0x000fe2000f8e020d */
[----:B------:R-:W-:Y:S01]  /*0850*/  IADD3 R16, R10, 0x20, RZ ;  /* 0x000000200a107810 */ /* 0x000fe20007ffe0ff */
        /* <DEDUP_REMOVED lines=11> */
[C---:B------:R-:W-:Y:S01]  /*0910*/  VIADD R18, R0.reuse, 0x80 ;  /* 0x0000008000127836 */ /* 0x040fe20000000000 */
[----:B------:R-:W-:Y:S01]  /*0920*/  @!UP3 ULDC UR12, c[0x0][0x2c4] ;  /* 0x0000b100000cbab9 */ /* 0x000fe20000000800 */
[----:B------:R-:W-:Y:S01]  /*0930*/  @!UP1 UIADD3 UR7, UR19, UR6, URZ ;  /* 0x0000000613079290 */ /* 0x000fe2000fffe03f */
[----:B------:R-:W-:Y:S01]  /*0940*/  IADD3 R17, R0, 0xc0, RZ ;  /* 0x000000c000117810 */ /* 0x000fe20007ffe0ff */
[----:B------:R-:W-:-:S02]  /*0950*/  @!UP3 UIMAD UR12, UR10, UR12, URZ ;  /* 0x0000000c0a0cb2a4 */ /* 0x000fc4000f8e023f */
        /* <DEDUP_REMOVED lines=15> */
[----:B------:R-:W-:Y:S01]  /*0a50*/  UMOV UR21, URZ ;  /* 0x0000003f00157c82 */ /* 0x000fe20008000000 */
[----:B------:R-:W-:Y:S01]  /*0a60*/  USHF.R.S32.HI UR4, URZ, 0x1f, UR6 ;  /* 0x0000001f3f047899 */ /* 0x000fe20008011406 */
[----:B------:R-:W-:Y:S01]  /*0a70*/  VIADD R9, R13, UR5 ;  /* 0x000000050d097c36 */ /* 0x000fe20008000000 */
[----:B------:R-:W-:-:S02]  /*0a80*/  @!UP3 USHF.R.S32.HI UR21, URZ, 0x1f, UR12 ;  /* 0x0000001f3f15b899 */ /* 0x000fc4000801140c */
        /* <DEDUP_REMOVED lines=22> */
.L_x_1341:
[----:B------:R-:W-:Y:S05]  /*0bf0*/  BSYNC B0 ;  /* 0x0000000000007941 */ /* 0x000fea0003800000 */
.L_x_1340:
        /* <DEDUP_REMOVED lines=25> */
.L_x_1343:
[----:B------:R-:W-:Y:S05]  /*0d90*/  BSYNC B0 ;  /* 0x0000000000007941 */ /* 0x000fea0003800000 */
.L_x_1342:
        /* <DEDUP_REMOVED lines=24> */
.L_x_1345:
[----:B------:R-:W-:Y:S05]  /*0f20*/  BSYNC B0 ;  /* 0x0000000000007941 */ /* 0x000fea0003800000 */
.L_x_1344:
        /* <DEDUP_REMOVED lines=27> */
.L_x_1347:
[----:B------:R-:W-:Y:S05]  /*10e0*/  BSYNC B0 ;  /* 0x0000000000007941 */ /* 0x000fea0003800000 */
.L_x_1346:
        /* <DEDUP_REMOVED lines=10> */
.L_x_1349:
[----:B------:R-:W-:Y:S05]  /*1190*/  BSYNC B0 ;  /* 0x0000000000007941 */ /* 0x000fea0003800000 */
.L_x_1348:
        /* <DEDUP_REMOVED lines=10> */
.L_x_1351:
[----:B------:R-:W-:Y:S05]  /*1240*/  BSYNC B0 ;  /* 0x0000000000007941 */ /* 0x000fea0003800000 */
.L_x_1350:
        /* <DEDUP_REMOVED lines=10> */
.L_x_1353:
[----:B------:R-:W-:Y:S05]  /*12f0*/  BSYNC B0 ;  /* 0x0000000000007941 */ /* 0x000fea0003800000 */
.L_x_1352:
        /* <DEDUP_REMOVED lines=10> */
.L_x_1339:
        /* <DEDUP_REMOVED lines=14> */
[----:B------:R-:W-:Y:S01]  /*1480*/  @!UP1 UIMAD UR5, UR10, UR5, UR7 ;  /* 0x000000050a0592a4 */ /* 0x000fe2000f8e0207 */
[----:B------:R-:W-:Y:S01]  /*1490*/  @UP1 UMOV UR12, UR24 ;  /* 0x00000018000c1c82 */ /* 0x000fe20008000000 */
        /* <DEDUP_REMOVED lines=17> */
.L_x_1354:
[----:B------:R-:W-:Y:S01]  /*15b0*/  ULDC UR4, c[0x0][0x278] ;  /* 0x00009e0000047ab9 */ /* 0x000fe20000000800 */
[----:B------:R-:W1:Y:S01]  /*15c0*/  S2R R2, SR_CTAID.Z ;  /* 0x0000000000027919 */ /* 0x000e620000002700 */
[----:B------:R-:W-:Y:S01]  /*15d0*/  IMAD.U32 R0, RZ, RZ, UR4 ;  /* 0x00000004ff007e24 */ /* 0x000fe2000f8e00ff */
[----:B------:R-:W-:Y:S01]  /*15e0*/  UMOV UR18, URZ ;  /* 0x0000003f00127c82 */ /* 0x000fe20008000000 */
[----:B------:R-:W-:Y:S01]  /*15f0*/  SHF.R.S32.HI R30, RZ, 0x1f, R119 ;  /* 0x0000001fff1e7819 */ /* 0x000fe20000011477 */
[----:B------:R-:W-:Y:S01]  /*1600*/  IMAD.U32 R12, RZ, RZ, UR16 ;  /* 0x00000010ff0c7e24 */ /* 0x000fe2000f8e00ff */
[----:B------:R-:W-:Y:S01]  /*1610*/  UIADD3 UR32, -UR27, UR17, URZ ;  /* 0x000000111b207290 */ /* 0x000fe2000fffe13f */
[----:B------:R-:W-:Y:S01]  /*1620*/  IABS R0, R0 ;  /* 0x0000000000007213 */ /* 0x000fe20000000000 */
[----:B------:R-:W-:Y:S01]  /*1630*/  USHF.R.S32.HI UR31, URZ, 0x1f, UR33 ;  /* 0x0000001f3f1f7899 */ /* 0x000fe20008011421 */
        /* <DEDUP_REMOVED lines=23> */
[----:B------:R-:W-:Y:S01]  /*17b0*/  LOP3.LUT R2, R0, 0x38, R32, 0xf8, !PT ;  /* 0x0000003800027812 */ /* 0x000fe200078ef820 */
[----:B------:R-:W-:Y:S01]  /*17c0*/  UIADD3 UR18, UR20, -0x1, URZ ;  /* 0xffffffff14127890 */ /* 0x000fe2000fffe03f */
[----:B------:R-:W-:Y:S01]  /*17d0*/  SHF.R.U32.HI R0, RZ, 0x3, R0 ;  /* 0x00000003ff007819 */ /* 0x000fe20000011600 */
[----:B------:R-:W-:Y:S01]  /*17e0*/  UIADD3 UR13, -UR19, URZ, URZ ;  /* 0x0000003f130d7290 */ /* 0x000fe2000fffe13f */
[----:B------:R-:W-:Y:S02]  /*17f0*/  SHF.R.S32.HI R33, RZ, 0x1f, R32 ;  /* 0x0000001fff217819 */ /* 0x000fe40000011420 */
[----:B------:R-:W-:Y:S01]  /*1800*/  LOP3.LUT R0, R2, R0, RZ, 0x3c, !PT ;  /* 0x0000000002007212 */ /* 0x000fe200078e3cff */
[----:B------:R-:W-:Y:S01]  /*1810*/  UIMAD UR7, UR5, UR13, UR7 ;  /* 0x0000000d050772a4 */ /* 0x000fe2000f8e0207 */
[----:B------:R-:W-:-:S03]  /*1820*/  IMAD.SHL.U32 R2, R3, 0x8, RZ ;  /* 0x0000000803027824 */ /* 0x000fc600078e00ff */
[----:B------:R-:W-:Y:S02]  /*1830*/  UISETP.GT.U32.AND UP1, UPT, UR5, UR7, UPT ;  /* 0x000000070500728c */ /* 0x000fe4000bf24070 */
[----:B------:R-:W-:-:S09]  /*1840*/  LOP3.LUT R219, R0, 0xfffffe00, R2, 0xf8, !PT ;  /* 0xfffffe0000db7812 */ /* 0x000fd200078ef802 */
        /* <DEDUP_REMOVED lines=30> */
.L_x_1355:
[----:B------:R-:W1:Y:S01]  /*1a30*/  S2UR UR34, SR_CgaCtaId ;  /* 0x00000000002279c3 */ /* 0x000e620000008800 */
[C---:B------:R-:W-:Y:S01]  /*1a40*/  VIADD R124, R32.reuse, 0x40 ;  /* 0x00000040207c7836 */ /* 0x040fe20000000000 */
[C---:B------:R-:W-:Y:S01]  /*1a50*/  IADD3 R123, R32.reuse, 0x80, RZ ;  /* 0x00000080207b7810 */ /* 0x040fe20007ffe0ff */
[C---:B------:R-:W-:Y:S01]  /*1a60*/  VIADD R122, R32.reuse, 0xc0 ;  /* 0x000000c0207a7836 */ /* 0x040fe20000000000 */
[----:B------:R-:W-:Y:S01]  /*1a70*/  IADD3 R2, P0, R32, UR12, RZ ;  /* 0x0000000c20027c10 */ /* 0x000fe2000ff1e0ff */
[----:B------:R-:W-:Y:S01]  /*1a80*/  IMAD R0, R249, UR8, RZ ;  /* 0x00000008f9007c24 */ /* 0x000fe2000f8e02ff */
[----:B------:R2:W-:Y:S01]  /*1a90*/  STL [R1+0x58], R124 ;  /* 0x0000587c01007387 */ /* 0x0005e20000100800 */
[----:B------:R-:W-:Y:S01]  /*1aa0*/  ULDC.64 UR4, c[0x0][0x258] ;  /* 0x0000960000047ab9 */ /* 0x000fe20000000a00 */
[----:B------:R-:W-:Y:S01]  /*1ab0*/  IADD3.X R3, R33, UR36, RZ, P0, !PT ;  /* 0x0000002421037c10 */ /* 0x000fe200087fe4ff */
[C---:B------:R-:W-:Y:S01]  /*1ac0*/  IMAD R6, R248.reuse, UR9, R0 ;  /* 0x00000009f8067c24 */ /* 0x040fe2000f8e0200 */
[----:B------:R2:W-:Y:S01]  /*1ad0*/  STL [R1+0x2c], R123 ;  /* 0x00002c7b01007387 */ /* 0x0005e20000100800 */
[----:B------:R-:W-:Y:S01]  /*1ae0*/  IMAD.U32 R0, RZ, RZ, UR4 ;  /* 0x00000004ff007e24 */ /* 0x000fe2000f8e00ff */
[----:B------:R-:W-:Y:S01]  /*1af0*/  UIMAD UR4, UR31, UR4, URZ ;  /* 0x000000041f0472a4 */ /* 0x000fe2000f8e023f */
[C---:B------:R-:W-:Y:S01]  /*1b00*/  ISETP.GE.AND P0, PT, R248.reuse, UR32, PT ;  /* 0x00000020f8007c0c */ /* 0x040fe2000bf06270 */
[----:B------:R2:W-:Y:S01]  /*1b10*/  STL [R1+0x5c], R122 ;  /* 0x00005c7a01007387 */ /* 0x0005e20000100800 */
[----:B------:R-:W-:Y:S01]  /*1b20*/  IMAD.WIDE.U32 R4, R248, UR8, R32 ;  /* 0x00000008f8047c25 */ /* 0x000fe2000f8e0020 */
[----:B------:R-:W-:Y:S01]  /*1b30*/  ULDC.64 UR12, c[0x0][0x260] ;  /* 0x00009800000c7ab9 */ /* 0x000fe20000000a00 */
[----:B------:R-:W-:Y:S01]  /*1b40*/  ULDC.64 UR10, c[0x0][0x268] ;  /* 0x00009a00000a7ab9 */ /* 0x000fe20000000a00 */
[----:B------:R-:W-:Y:S01]  /*1b50*/  UIMAD UR5, UR33, UR5, UR4 ;  /* 0x00000005210572a4 */ /* 0x000fe2000f8e0204 */
[----:B------:R-:W-:Y:S01]  /*1b60*/  IMAD.WIDE.U32 R16, R0, UR33, R2 ;  /* 0x0000002100107c25 */ /* 0x000fe2000f8e0002 */
[----:B------:R-:W-:Y:S01]  /*1b70*/  UIMAD UR37, UR35, UR12, URZ ;  /* 0x0000000c232572a4 */ /* 0x000fe2000f8e023f */
[----:B------:R-:W-:Y:S01]  /*1b80*/  IADD3 R10, P1, R4, UR24, RZ ;  /* 0x00000018040a7c10 */ /* 0x000fe2000ff3e0ff */
[----:B------:R-:W-:Y:S01]  /*1b90*/  UMOV UR4, 0x400 ;  /* 0x0000040000047882 */ /* 0x000fe20000000000 */
[----:B------:R-:W-:Y:S01]  /*1ba0*/  UIMAD UR35, UR35, UR10, URZ ;  /* 0x0000000a232372a4 */ /* 0x000fe2000f8e023f */
[C---:B------:R-:W-:Y:S01]  /*1bb0*/  VIADD R0, R248.reuse, 0x10 ;  /* 0x00000010f8007836 */ /* 0x040fe20000000000 */
[----:B------:R-:W-:Y:S01]  /*1bc0*/  UIMAD UR31, UR18, -0x40, UR30 ;  /* 0xffffffc0121f78a4 */ /* 0x000fe2000f8e021e */
[----:B------:R-:W-:Y:S01]  /*1bd0*/  IMAD.U32 R19, RZ, RZ, UR12 ;  /* 0x0000000cff137e24 */ /* 0x000fe2000f8e00ff */
[----:B-1----:R-:W-:Y:S01]  /*1be0*/  ULEA UR4, UR34, UR4, 0x18 ;  /* 0x0000000422047291 */ /* 0x002fe2000f8ec03f */
[----:B------:R-:W-:Y:S01]  /*1bf0*/  MOV R29, UR10 ;  /* 0x0000000a001d7c02 */ /* 0x000fe20008000f00 */
[----:B------:R-:W-:Y:S01]  /*1c00*/  UIMAD UR13, UR19, UR13, UR37 ;  /* 0x0000000d130d72a4 */ /* 0x000fe2000f8e0225 */
[----:B------:R-:W-:Y:S01]  /*1c10*/  IADD3 R15, R17, UR5, RZ ;  /* 0x00000005110f7c10 */ /* 0x000fe2000fffe0ff */
[----:B------:R-:W-:Y:S01]  /*1c20*/  UIMAD UR12, UR19, UR11, UR35 ;  /* 0x0000000b130c72a4 */ /* 0x000fe2000f8e0223 */
[----:B------:R-:W-:Y:S01]  /*1c30*/  BSSY B0, `(.L_x_1356) ;  /* 0x0000035000007945 */ /* 0x000fe20003800000 */
[----:B------:R-:W-:Y:S01]  /*1c40*/  IADD3.X R11, R5, UR23, R6, P1, !PT ;  /* 0x00000017050b7c10 */ /* 0x000fe20008ffe406 */
[----:B------:R-:W-:Y:S01]  /*1c50*/  VIADD R26, R248, 0x20 ;  /* 0x00000020f81a7836 */ /* 0x000fe20000000000 */
[----:B------:R-:W-:-:S02]  /*1c60*/  LEA.HI R24, R30, R119, RZ, 0x4 ;  /* 0x000000771e187211 */ /* 0x000fc400078f20ff */
[C---:B------:R-:W-:Y:S02]  /*1c70*/  ISETP.GE.AND P2, PT, R0.reuse, UR32, PT ;  /* 0x0000002000007c0c */ /* 0x040fe4000bf46270 */
[----:B------:R-:W-:Y:S02]  /*1c80*/  ISETP.GE.AND P1, PT, R0, UR31, PT ;  /* 0x0000001f00007c0c */ /* 0x000fe4000bf26270 */
[----:B------:R-:W-:Y:S02]  /*1c90*/  IADD3 R27, R248, 0x30, RZ ;  /* 0x00000030f81b7810 */ /* 0x000fe40007ffe0ff */
[----:B------:R-:W-:Y:S01]  /*1ca0*/  LEA R219, R219, UR4, 0x1 ;  /* 0x00000004dbdb7c11 */ /* 0x000fe2000f8e08ff */
[----:B--2---:R-:W-:Y:S08]  /*1cb0*/  @P0 BRA `(.L_x_1357) ;  /* 0x0000000000b00947 */ /* 0x004ff00003800000 */
        /* <DEDUP_REMOVED lines=15> */
[----:B------:R-:W-:Y:S02]  /*1db0*/  @!P5 LEA.HI.X R5, R8, R5, R18, 0x1, P3 ;  /* 0x000000050805d211 */ /* 0x000fe400018f0c12 */
        /* <DEDUP_REMOVED lines=28> */
.L_x_1357:
[----:B------:R-:W-:Y:S05]  /*1f80*/  BSYNC B0 ;  /* 0x0000000000007941 */ /* 0x000fea0003800000 */
.L_x_1356:
[----:B------:R-:W-:Y:S01]  /*1f90*/  IMAD.WIDE.U32 R34, R19, UR19, R10 ;  /* 0x0000001313227c25 */ /* 0x000fe2000f8e000a */
[----:B------:R-:W-:Y:S01]  /*1fa0*/  ISETP.GE.AND P0, PT, R0, UR31, PT ;  /* 0x0000001f00007c0c */ /* 0x000fe2000bf06270 */
[----:B------:R-:W-:Y:S01]  /*1fb0*/  BSSY B0, `(.L_x_1358) ;  /* 0x000003a000007945 */ /* 0x000fe20003800000 */
[----:B-12---:R-:W-:Y:S01]  /*1fc0*/  LOP3.LUT R2, R24, 0xfffffff0, RZ, 0xc0, !PT ;  /* 0xfffffff018027812 */ /* 0x006fe200078ec0ff */
        /* <DEDUP_REMOVED lines=32> */
[----:B------:R-:W4:Y:S01]  /*21d0*/  @!P3 LDC.64 R8, c[0x0][0x210] ;  /* 0x00008400ff08bb82 */ /* 0x000f220000000a00 */
[----:B--2---:R-:W-:-:S04]  /*21e0*/  @!P4 LEA R6, P2, R2, R6, 0x1 ;  /* 0x000000060206c211 */ /* 0x004fc800078408ff */
[----:B------:R-:W-:-:S05]  /*21f0*/  @!P4 LEA.HI.X R7, R2, R7, R0, 0x1, P2 ;  /* 0x000000070207c211 */ /* 0x000fca00010f0c00 */
[----:B------:R-:W-:Y:S01]  /*2200*/  @!PT LDS RZ, [RZ] ;  /* 0x00000000fffff984 */ /* 0x000fe20000000800 */
[----:B------:R-:W-:Y:S01]  /*2210*/  @!PT LDS RZ, [RZ] ;  /* 0x00000000fffff984 */ /* 0x000fe20000000800 */
[----:B------:R-:W-:Y:S01]  /*2220*/  @!PT LDS RZ, [RZ] ;  /* 0x00000000fffff984 */ /* 0x000fe20000000800 */
[----:B------:R3:W-:Y:S01]  /*2230*/  @!P4 LDGSTS.E.BYPASS.LTC128B.128 [R219+0x2800], desc[UR28][R6.64+0x80] ;  /* 0x0280008006dbcfae */ /* 0x0007e2000b901d5c */
[----:B----4-:R-:W-:-:S03]  /*2240*/  @!P3 LEA R4, P2, R2, R8, 0x1 ;  /* 0x000000080204b211 */ /* 0x010fc600078408ff */
        /* <DEDUP_REMOVED lines=16> */
.L_x_1359:
[----:B------:R-:W-:Y:S05]  /*2350*/  BSYNC B0 ;  /* 0x0000000000007941 */ /* 0x000fea0003800000 */
.L_x_1358:
[----:B------:R-:W-:Y:S04]  /*2360*/  BSSY B0, `(.L_x_1360) ;  /* 0x0000031000007945 */ /* 0x000fe80003800000 */
[----:B------:R-:W-:Y:S05]  /*2370*/  @P5 BRA `(.L_x_1361) ;  /* 0x0000000000bc5947 */ /* 0x000fea0003800000 */
[----:B------:R-:W-:Y:S01]  /*2380*/  ULDC UR5, c[0x0][0x2d0] ;  /* 0x0000b40000057ab9 */ /* 0x000fe20000000800 */
[----:B--23--:R-:W-:Y:S01]  /*2390*/  IADD3 R4, P2, R12, 0x20, RZ ;  /* 0x000000200c047810 */ /* 0x00cfe20007f5e0ff */
        /* <DEDUP_REMOVED lines=13> */
[----:B------:R-:W3:Y:S08]  /*2470*/  @!P5 LDC.64 R8, c[0x0][0x210] ;  /* 0x00008400ff08db82 */ /* 0x000ef00000000a00 */
[----:B------:R-:W5:Y:S01]  /*2480*/  @!P4 LDC.64 R10, c[0x0][0x210] ;  /* 0x00008400ff0acb82 */ /* 0x000f620000000a00 */
[----:B--2---:R-:W-:-:S04]  /*2490*/  @!P3 LEA R4, P2, R2, R6, 0x1 ;  /* 0x000000060204b211 */ /* 0x004fc800078408ff */
        /* <DEDUP_REMOVED lines=29> */
.L_x_1361:
[----:B------:R-:W-:Y:S05]  /*2670*/  BSYNC B0 ;  /* 0x0000000000007941 */ /* 0x000fea0003800000 */
.L_x_1360:
[----:B------:R-:W-:Y:S04]  /*2680*/  BSSY B0, `(.L_x_1362) ;  /* 0x0000031000007945 */ /* 0x000fe80003800000 */
[----:B------:R-:W-:Y:S05]  /*2690*/  @P6 BRA `(.L_x_1363) ;  /* 0x0000000000bc6947 */ /* 0x000fea0003800000 */
[----:B------:R-:W-:Y:S01]  /*26a0*/  ULDC UR5, c[0x0][0x2d0] ;  /* 0x0000b40000057ab9 */ /* 0x000fe20000000800 */
[----:B--234-:R-:W-:Y:S01]  /*26b0*/  IADD3 R4, P2, R12, 0x30, RZ ;  /* 0x000000300c047810 */ /* 0x01cfe20007f5e0ff */
        /* <DEDUP_REMOVED lines=13> */
[----:B------:R-:W4:Y:S08]  /*2790*/  @!P6 LDC.64 R6, c[0x0][0x210] ;  /* 0x00008400ff06eb82 */ /* 0x000f300000000a00 */
[----:B------:R-:W5:Y:S01]  /*27a0*/  @!P4 LDC.64 R18, c[0x0][0x210] ;  /* 0x00008400ff12cb82 */ /* 0x000f620000000a00 */
[----:B--2---:R-:W-:-:S04]  /*27b0*/  @!P5 LEA R4, P2, R8, R10, 0x1 ;  /* 0x0000000a0804d211 */ /* 0x004fc800078408ff */
        /* <DEDUP_REMOVED lines=29> */
.L_x_1363:
[----:B------:R-:W-:Y:S05]  /*2990*/  BSYNC B0 ;  /* 0x0000000000007941 */ /* 0x000fea0003800000 */
.L_x_1362:
[----:B------:R-:W-:Y:S01]  /*29a0*/  VIADD R121, R35, UR13 ;  /* 0x0000000d23797c36 */ /* 0x000fe20008000000 */
[----:B------:R-:W-:Y:S01]  /*29b0*/  USHF.L.U32 UR32, UR8, 0x6, URZ ;  /* 0x0000000608207899 */ /* 0x000fe2000800063f */
[----:B------:R-:W-:Y:S01]  /*29c0*/  IMAD.MOV.U32 R120, RZ, RZ, R34 ;  /* 0x000000ffff787224 */ /* 0x000fe200078e0022 */
[----:B------:R-:W-:Y:S01]  /*29d0*/  USHF.L.U64.HI UR5, UR8, 0x6, UR9 ;  /* 0x0000000608057899 */ /* 0x000fe20008010209 */
[----:B------:R-:W-:Y:S01]  /*29e0*/  ISETP.GE.AND P3, PT, R248, UR31, PT ;  /* 0x0000001ff8007c0c */ /* 0x000fe2000bf66270 */
[----:B------:R-:W-:Y:S01]  /*29f0*/  USHF.R.S32.HI UR37, URZ, 0x1f, UR18 ;  /* 0x0000001f3f257899 */ /* 0x000fe20008011412 */
[----:B--23--:R-:W-:Y:S01]  /*2a00*/  SHF.R.S32.HI R2, RZ, 0x1f, R20 ;  /* 0x0000001fff027819 */ /* 0x00cfe20000011414 */
        /* <DEDUP_REMOVED lines=14> */
[----:B-1----:R-:W-:Y:S01]  /*2af0*/  IMAD.IADD R34, R20, 0x1, -R4 ;  /* 0x0000000114227824 */ /* 0x002fe200078e0a04 */
        /* <DEDUP_REMOVED lines=39> */
.L_x_1365:
[----:B------:R-:W-:Y:S05]  /*2d70*/  BSYNC B0 ;  /* 0x0000000000007941 */ /* 0x000fea0003800000 */
.L_x_1364:
[----:B-1-3--:R-:W-:Y:S01]  /*2d80*/  IMAD.SHL.U32 R6, R28, 0x40, RZ ;  /* 0x000000401c067824 */ /* 0x00afe200078e00ff */
        /* <DEDUP_REMOVED lines=51> */
.L_x_1367:
[----:B------:R-:W-:Y:S05]  /*30c0*/  BSYNC B0 ;  /* 0x0000000000007941 */ /* 0x000fea0003800000 */
.L_x_1366:
[----:B------:R-:W-:Y:S04]  /*30d0*/  BSSY B0, `(.L_x_1368) ;  /* 0x000002d000007945 */ /* 0x000fe80003800000 */
[----:B------:R-:W-:Y:S05]  /*30e0*/  @P5 BRA `(.L_x_1369) ;  /* 0x0000000000ac5947 */ /* 0x000fea0003800000 */
[----:B------:R-:W-:Y:S01]  /*30f0*/  ULDC UR10, c[0x0][0x2d0] ;  /* 0x0000b400000a7ab9 */ /* 0x000fe20000000800 */
[----:B------:R-:W-:Y:S01]  /*3100*/  IMAD.U32 R0, RZ, RZ, UR8 ;  /* 0x00000008ff007e24 */ /* 0x000fe2000f8e00ff */
[----:B------:R-:W-:Y:S01]  /*3110*/  ISETP.GE.AND P4, PT, R124, UR10, PT ;  /* 0x0000000a7c007c0c */ /* 0x000fe2000bf86270 */
[----:B-1-3--:R-:W-:Y:S01]  /*3120*/  IMAD.U32 R6, RZ, RZ, UR8 ;  /* 0x00000008ff067e24 */ /* 0x00afe2000f8e00ff */
[----:B------:R-:W-:Y:S01]  /*3130*/  ISETP.GE.AND P5, PT, R32, UR10, PT ;  /* 0x0000000a20007c0c */ /* 0x000fe2000bfa6270 */
[----:B------:R-:W-:Y:S01]  /*3140*/  IMAD.U32 R12, RZ, RZ, UR9 ;  /* 0x00000009ff0c7e24 */ /* 0x000fe2000f8e00ff */
        /* <DEDUP_REMOVED lines=37> */
.L_x_1369:
[----:B------:R-:W-:Y:S05]  /*33a0*/  BSYNC B0 ;  /* 0x0000000000007941 */ /* 0x000fea0003800000 */
.L_x_1368:
        /* <DEDUP_REMOVED lines=45> */
.L_x_1371:
[----:B------:R-:W-:Y:S05]  /*3680*/  BSYNC B0 ;  /* 0x0000000000007941 */ /* 0x000fea0003800000 */
.L_x_1370:
[----:B------:R-:W0:Y:S01]  /*3690*/  LDGDEPBAR ;  /* 0x00000000000079af */ /* 0x000e220000000000 */
[----:B------:R-:W-:Y:S01]  /*36a0*/  ISETP.GE.AND P1, PT, R248, UR31, PT ;  /* 0x0000001ff8007c0c */ /* 0x000fe2000bf26270 */
[----:B----4-:R-:W-:Y:S01]  /*36b0*/  IMAD.WIDE.U32 R10, R29, UR19, R18 ;  /* 0x000000131d0a7c25 */ /* 0x010fe2000f8e0012 */
[----:B------:R-:W-:Y:S01]  /*36c0*/  USHF.L.U64.HI UR35, UR6, 0x6, UR7 ;  /* 0x0000000606237899 */ /* 0x000fe20008010207 */
[----:B------:R-:W-:Y:S01]  /*36d0*/  LOP3.LUT R2, R17, 0x8, R22, 0xf8, !PT ;  /* 0x0000000811027812 */ /* 0x000fe200078ef816 */
[----:B------:R-:W-:Y:S01]  /*36e0*/  USHF.L.U32 UR36, UR6, 0x6, URZ ;  /* 0x0000000606247899 */ /* 0x000fe2000800063f */
[----:B---3--:R-:W-:Y:S01]  /*36f0*/  VIADD R9, R11, UR12 ;  /* 0x0000000c0b097c36 */ /* 0x008fe20008000000 */
[----:B------:R3:W-:Y:S01]  /*3700*/  STL.64 [R1+0x90], R10 ;  /* 0x0000900a01007387 */ /* 0x0007e20000100a00 */
[----:B------:R-:W-:Y:S01]  /*3710*/  IMAD.MOV.U32 R8, RZ, RZ, R10 ;  /* 0x000000ffff087224 */ /* 0x000fe200078e000a */
[----:B-1----:R-:W-:Y:S01]  /*3720*/  SHF.R.U32.HI R5, RZ, 0x3, R17 ;  /* 0x00000003ff057819 */ /* 0x002fe20000011611 */
[----:B------:R-:W-:Y:S01]  /*3730*/  UIMAD UR10, UR35, UR18, URZ ;  /* 0x00000012230a72a4 */ /* 0x000fe2000f8e023f */
[----:B------:R-:W-:Y:S01]  /*3740*/  IMAD.U32 R6, RZ, RZ, UR18 ;  /* 0x00000012ff067e24 */ /* 0x000fe2000f8e00ff */
        /* <DEDUP_REMOVED lines=61> */
.L_x_1373:
[----:B------:R-:W-:Y:S05]  /*3b20*/  BSYNC B0 ;  /* 0x0000000000007941 */ /* 0x000fea0003800000 */
.L_x_1372:
        /* <DEDUP_REMOVED lines=17> */
[----:B---34-:R-:W3:Y:S02]  /*3c40*/  @!P3 LDC.64 R10, c[0x0][0x220] ;  /* 0x00008800ff0abb82 */ /* 0x018ee40000000a00 */
        /* <DEDUP_REMOVED lines=33> */
.L_x_1375:
[----:B------:R-:W-:Y:S05]  /*3e60*/  BSYNC B0 ;  /* 0x0000000000007941 */ /* 0x000fea0003800000 */
.L_x_1374:
        /* <DEDUP_REMOVED lines=9> */
[----:B-1-34-:R-:W-:Y:S01]  /*3f00*/  IMAD.U32 R8, RZ, RZ, UR7 ;  /* 0x00000007ff087e24 */ /* 0x01afe2000f8e00ff */
        /* <DEDUP_REMOVED lines=38> */
.L_x_1377:
[----:B------:R-:W-:Y:S05]  /*4170*/  BSYNC B0 ;  /* 0x0000000000007941 */ /* 0x000fea0003800000 */
.L_x_1376:
        /* <DEDUP_REMOVED lines=49> */
.L_x_1379:
[----:B------:R-:W-:Y:S05]  /*4490*/  BSYNC B0 ;  /* 0x0000000000007941 */ /* 0x000fea0003800000 */
.L_x_1378:
[----:B-1-34-:R-:W-:Y:S01]  /*44a0*/  LDSM.16.M88.4 R8, [R199] ;  /* 0x00000000c708783b */ /* 0x01afe20000000200 */
[----:B------:R-:W-:Y:S01]  /*44b0*/  R2P PR, R28, 0x6 ;  /* 0x000000061c007804 */ /* 0x000fe20000000000 */
[----:B------:R-:W-:Y:S01]  /*44c0*/  IMAD.MOV.U32 R4, RZ, RZ, 0x10 ;  /* 0x00000010ff047424 */ /* 0x000fe200078e00ff */
[----:B------:R-:W-:Y:S01]  /*44d0*/  LOP3.LUT P0, RZ, R34, 0x2, RZ, 0xc0, !PT ;  /* 0x0000000222ff7812 */ /* 0x000fe2000780c0ff */
[----:B------:R-:W1:Y:S01]  /*44e0*/  LDSM.16.M88.4 R12, [R192+0x8000] ;  /* 0x00800000c00c783b */ /* 0x000e620000000200 */
[----:B------:R-:W-:Y:S01]  /*44f0*/  VIADD R0, R192, 0x8000 ;  /* 0x00008000c0007836 */ /* 0x000fe20000000000 */
[----:B------:R-:W-:Y:S01]  /*4500*/  ULDC UR10, c[0x0][0x39c] ;  /* 0x0000e700000a7ab9 */ /* 0x000fe20000000800 */
[----:B------:R-:W-:Y:S01]  /*4510*/  SEL R4, R4, 0xfffffff0, !P0 ;  /* 0xfffffff004047807 */ /* 0x000fe20004000000 */
[----:B------:R-:W-:Y:S01]  /*4520*/  VIADD R203, R192, 0x8020 ;  /* 0x00008020c0cb7836 */ /* 0x000fe20000000000 */
[----:B------:R-:W3:Y:S01]  /*4530*/  LDSM.16.M88.4 R36, [R192+0x8800] ;  /* 0x00880000c024783b */ /* 0x000ee20000000200 */
[----:B------:R-:W-:Y:S01]  /*4540*/  IMAD.MOV.U32 R2, RZ, RZ, 0x40 ;  /* 0x00000040ff027424 */ /* 0x000fe200078e00ff */
[----:B------:R-:W-:Y:S01]  /*4550*/  LOP3.LUT P0, RZ, R34, 0x4, RZ, 0xc0, !PT ;  /* 0x0000000422ff7812 */ /* 0x000fe2000780c0ff */
[----:B------:R-:W-:Y:S01]  /*4560*/  IMAD R200, R4, 0x2, R199 ;  /* 0x0000000204c87824 */ /* 0x000fe200078e02c7 */
[----:B------:R-:W4:Y:S01]  /*4570*/  LDSM.16.M88.4 R28, [R192+0x9000] ;  /* 0x00900000c01c783b */ /* 0x000f220000000200 */
[----:B------:R-:W-:Y:S01]  /*4580*/  @P1 VIADD R203, R0, 0xffffffe0 ;  /* 0xffffffe000cb1836 */ /* 0x000fe20000000000 */
[----:B------:R-:W-:Y:S01]  /*4590*/  SEL R2, R2, 0xffffffc0, !P2 ;  /* 0xffffffc002027807 */ /* 0x000fe20005000000 */
[----:B------:R-:W-:Y:S01]  /*45a0*/  IMAD.MOV.U32 R0, RZ, RZ, 0x20 ;  /* 0x00000020ff007424 */ /* 0x000fe200078e00ff */
[----:B------:R-:W5:Y:S01]  /*45b0*/  LDSM.16.M88.4 R24, [R192+0x9800] ;  /* 0x00980000c018783b */ /* 0x000f620000000200 */
[----:B------:R-:W-:Y:S01]  /*45c0*/  LOP3.LUT R3, R118, 0xffffffe0, RZ, 0xc0, !PT ;  /* 0xffffffe076037812 */ /* 0x000fe200078ec0ff */
[----:B------:R-:W-:Y:S01]  /*45d0*/  UIADD3 UR7, UR30, 0x1, -UR17 ;  /* 0x000000011e077890 */ /* 0x000fe2000fffe811 */
[----:B------:R-:W-:Y:S01]  /*45e0*/  IMAD.IADD R198, R192, 0x1, R2 ;  /* 0x00000001c0c67824 */ /* 0x000fe200078e0202 */
[----:B------:R-:W-:Y:S01]  /*45f0*/  LDSM.16.M88.4 R16, [R200] ;  /* 0x00000000c810783b */ /* 0x000fe20000000200 */
[----:B------:R-:W-:Y:S01]  /*4600*/  SEL R0, R0, 0xffffffe0, !P0 ;  /* 0xffffffe000007807 */ /* 0x000fe20004000000 */
[----:B------:R-:W-:Y:S01]  /*4610*/  IMAD.IADD R197, R2, 0x1, R203 ;  /* 0x0000000102c57824 */ /* 0x000fe200078e02cb */
[----:B------:R-:W-:Y:S01]  /*4620*/  LEA R7, R117, UR27, 0x4 ;  /* 0x0000001b75077c11 */ /* 0x000fe2000f8e20ff */
[----:B------:R-:W2:Y:S01]  /*4630*/  LDSM.16.M88.4 R44, [R203] ;  /* 0x00000000cb2c783b */ /* 0x000ea20000000200 */
[----:B------:R-:W-:Y:S01]  /*4640*/  UIADD3 UR6, UR7, UR21, URZ ;  /* 0x0000001507067290 */ /* 0x000fe2000fffe03f */
[C---:B------:R-:W-:Y:S01]  /*4650*/  IMAD R202, R0.reuse, 0x2, R199 ;  /* 0x0000000200ca7824 */ /* 0x040fe200078e02c7 */
[----:B------:R-:W-:Y:S01]  /*4660*/  UIADD3 UR22, UR30, -UR22, -UR17 ;  /* 0x800000161e167290 */ /* 0x000fe2000fffe811 */
[----:B------:R-:W2:Y:S01]  /*4670*/  LDSM.16.M88.4 R64, [R203+0x800] ;  /* 0x00080000cb40783b */ /* 0x000ea20000000200 */
[----:B------:R-:W-:Y:S01]  /*4680*/  IMAD R201, R0, 0x2, R200 ;  /* 0x0000000200c97824 */ /* 0x000fe200078e02c8 */
[----:B------:R-:W-:Y:S01]  /*4690*/  UISETP.GT.AND UP0, UPT, UR18, UR14, UPT ;  /* 0x0000000e1200728c */ /* 0x000fe2000bf04270 */
[C---:B------:R-:W-:Y:S01]  /*46a0*/  VIADD R218, R203.reuse, 0x800 ;  /* 0x00000800cbda7836 */ /* 0x040fe20000000000 */
[----:B------:R-:W2:Y:S01]  /*46b0*/  LDSM.16.M88.4 R72, [R203+0x1000] ;  /* 0x00100000cb48783b */ /* 0x000ea20000000200 */
[----:B------:R-:W-:-:S02]  /*46c0*/  VIADD R217, R203, 0x1000 ;  /* 0x00001000cbd97836 */ /* 0x000fc40000000000 */
[C---:B------:R-:W-:Y:S01]  /*46d0*/  VIADD R216, R203.reuse, 0x1800 ;  /* 0x00001800cbd87836 */ /* 0x040fe20000000000 */
[----:B------:R-:W2:Y:S01]  /*46e0*/  LDSM.16.M88.4 R76, [R203+0x1800] ;  /* 0x00180000cb4c783b */ /* 0x000ea20000000200 */
[C---:B------:R-:W-:Y:S02]  /*46f0*/  VIADD R215, R203.reuse, 0x2000 ;  /* 0x00002000cbd77836 */ /* 0x040fe40000000000 */
[C---:B------:R-:W-:Y:S01]  /*4700*/  VIADD R214, R203.reuse, 0x2800 ;  /* 0x00002800cbd67836 */ /* 0x040fe20000000000 */
[----:B------:R-:W-:Y:S01]  /*4710*/  LDSM.16.M88.4 R20, [R202] ;  /* 0x00000000ca14783b */ /* 0x000fe20000000200 */
[C---:B------:R-:W-:Y:S01]  /*4720*/  VIADD R213, R203.reuse, 0x3000 ;  /* 0x00003000cbd57836 */ /* 0x040fe20000000000 */
[----:B-1----:R-:W-:Y:S02]  /*4730*/  HMMA.16816.F32 R40, R8, R12, RZ ;  /* 0x0000000c0828723c */ /* 0x002fe400000018ff */
[----:B------:R-:W1:Y:S01]  /*4740*/  LDSM.16.M88.4 R84, [R198+0x8000] ;  /* 0x00800000c654783b */ /* 0x000e620000000200 */
[----:B------:R-:W-:-:S02]  /*4750*/  VIADD R212, R203, 0x3800 ;  /* 0x00003800cbd47836 */ /* 0x000fc40000000000 */
[C---:B------:R-:W-:Y:S01]  /*4760*/  VIADD R211, R203.reuse, 0x4000 ;  /* 0x00004000cbd37836 */ /* 0x040fe20000000000 */
[----:B------:R-:W1:Y:S01]  /*4770*/  LDSM.16.M88.4 R80, [R198+0x8800] ;  /* 0x00880000c650783b */ /* 0x000e620000000200 */
[C---:B------:R-:W-:Y:S01]  /*4780*/  HMMA.16816.F32 R12, R8.reuse, R14, RZ ;  /* 0x0000000e080c723c */ /* 0x040fe200000018ff */
[C---:B------:R-:W-:Y:S02]  /*4790*/  VIADD R210, R203.reuse, 0x4800 ;  /* 0x00004800cbd27836 */ /* 0x040fe40000000000 */
[----:B------:R-:W1:Y:S01]  /*47a0*/  LDSM.16.M88.4 R88, [R198+0x9000] ;  /* 0x00900000c658783b */ /* 0x000e620000000200 */
[C---:B------:R-:W-:Y:S02]  /*47b0*/  VIADD R209, R203.reuse, 0x5000 ;  /* 0x00005000cbd17836 */ /* 0x040fe40000000000 */
[----:B---3--:R-:W-:Y:S01]  /*47c0*/  HMMA.16816.F32 R48, R8, R36, RZ ;  /* 0x000000240830723c */ /* 0x008fe200000018ff */
[----:B------:R-:W3:Y:S01]  /*47d0*/  LDSM.16.M88.4 R92, [R198+0x9800] ;  /* 0x00980000c65c783b */ /* 0x000ee20000000200 */
[----:B------:R-:W-:-:S02]  /*47e0*/  VIADD R208, R203, 0x5800 ;  /* 0x00005800cbd07836 */ /* 0x000fc40000000000 */
[C---:B------:R-:W-:Y:S01]  /*47f0*/  VIADD R207, R203.reuse, 0x6000 ;  /* 0x00006000cbcf7836 */ /* 0x040fe20000000000 */
[----:B------:R-:W-:Y:S01]  /*4800*/  LDSM.16.M88.4 R96, [R197] ;  /* 0x00000000c560783b */ /* 0x000fe20000000200 */
[C---:B------:R-:W-:Y:S01]  /*4810*/  HMMA.16816.F32 R52, R8.reuse, R38, RZ ;  /* 0x000000260834723c */ /* 0x040fe200000018ff */
[C---:B------:R-:W-:Y:S02]  /*4820*/  VIADD R206, R203.reuse, 0x6800 ;  /* 0x00006800cbce7836 */ /* 0x040fe40000000000 */
[----:B------:R-:W-:Y:S01]  /*4830*/  LDSM.16.M88.4 R108, [R192+0xc000] ;  /* 0x00c00000c06c783b */ /* 0x000fe20000000200 */
[C---:B------:R-:W-:Y:S02]  /*4840*/  VIADD R205, R203.reuse, 0x7000 ;  /* 0x00007000cbcd7836 */ /* 0x040fe40000000000 */
[----:B----4-:R-:W-:Y:S01]  /*4850*/  HMMA.16816.F32 R56, R8, R28, RZ ;  /* 0x0000001c0838723c */ /* 0x010fe200000018ff */
[----:B------:R-:W-:Y:S01]  /*4860*/  LDSM.16.M88.4 R104, [R203+0x4000] ;  /* 0x00400000cb68783b */ /* 0x000fe20000000200 */
[----:B------:R-:W-:-:S03]  /*4870*/  VIADD R204, R203, 0x7800 ;  /* 0x00007800cbcc7836 */ /* 0x000fc60000000000 */
[----:B------:R-:W-:Y:S01]  /*4880*/  LDSM.16.M88.4 R100, [R192+0xd000] ;  /* 0x00d00000c064783b */ /* 0x000fe20000000200 */
[C---:B------:R-:W-:Y:S03]  /*4890*/  HMMA.16816.F32 R60, R8.reuse, R30, RZ ;  /* 0x0000001e083c723c */ /* 0x040fe600000018ff */
[----:B------:R-:W-:Y:S03]  /*48a0*/  LDSM.16.M88.4 R112, [R192+0xe800] ;  /* 0x00e80000c070783b */ /* 0x000fe60000000200 */
[C---:B-----5:R-:W-:Y:S01]  /*48b0*/  HMMA.16816.F32 R68, R8.reuse, R24, RZ ;  /* 0x000000180844723c */ /* 0x060fe200000018ff */
[----:B------:R-:W0:Y:S05]  /*48c0*/  LDGDEPBAR ;  /* 0x00000000000079af */ /* 0x000e2a0000000000 */
[----:B------:R-:W-:Y:S01]  /*48d0*/  HMMA.16816.F32 R8, R8, R26, RZ ;  /* 0x0000001a0808723c */ /* 0x000fe200000018ff */
[----:B------:R-:W-:Y:S05]  /*48e0*/  LDSM.16.M88.4 R24, [R197+0x800] ;  /* 0x00080000c518783b */ /* 0x000fea0000000200 */
[C---:B--2---:R-:W-:Y:S06]  /*48f0*/  HMMA.16816.F32 R28, R16.reuse, R44, R40 ;  /* 0x0000002c101c723c */ /* 0x044fec0000001828 */
[C---:B------:R-:W-:Y:S01]  /*4900*/  HMMA.16816.F32 R36, R16.reuse, R46, R12 ;  /* 0x0000002e1024723c */ /* 0x040fe2000000180c */
[----:B------:R-:W2:Y:S05]  /*4910*/  LDSM.16.M88.4 R12, [R201] ;  /* 0x00000000c90c783b */ /* 0x000eaa0000000200 */
[C---:B------:R-:W-:Y:S01]  /*4920*/  HMMA.16816.F32 R40, R16.reuse, R64, R48 ;  /* 0x000000401028723c */ /* 0x040fe20000001830 */
[----:B------:R-:W4:Y:S05]  /*4930*/  LDSM.16.M88.4 R48, [R197+0x1000] ;  /* 0x00100000c530783b */ /* 0x000f2a0000000200 */
[C---:B------:R-:W-:Y:S01]  /*4940*/  HMMA.16816.F32 R44, R16.reuse, R66, R52 ;  /* 0x00000042102c723c */ /* 0x040fe20000001834 */
[----:B------:R-:W5:Y:S05]  /*4950*/  LDSM.16.M88.4 R52, [R197+0x1800] ;  /* 0x00180000c534783b */ /* 0x000f6a0000000200 */
[C---:B------:R-:W-:Y:S06]  /*4960*/  HMMA.16816.F32 R56, R16.reuse, R72, R56 ;  /* 0x000000481038723c */ /* 0x040fec0000001838 */
[C---:B------:R-:W-:Y:S01]  /*4970*/  HMMA.16816.F32 R60, R16.reuse, R74, R60 ;  /* 0x0000004a103c723c */ /* 0x040fe2000000183c */
[----:B------:R-:W-:Y:S05]  /*4980*/  LDSM.16.M88.4 R72, [R192+0xb000] ;  /* 0x00b00000c048783b */ /* 0x000fea0000000200 */
[C---:B------:R-:W-:Y:S01]  /*4990*/  HMMA.16816.F32 R64, R16.reuse, R76, R68 ;  /* 0x0000004c1040723c */ /* 0x040fe20000001844 */
[----:B------:R-:W-:Y:S05]  /*49a0*/  LDSM.16.M88.4 R68, [R192+0xa800] ;  /* 0x00a80000c044783b */ /* 0x000fea0000000200 */
        /* <DEDUP_REMOVED lines=14> */
[----:B------:R-:W-:Y:S04]  /*4a90*/  LDSM.16.M88.4 R20, [R200+0x2000] ;  /* 0x00200000c814783b */ /* 0x000fe80000000200 */
[----:B------:R-:W3:Y:S01]  /*4aa0*/  LDSM.16.M88.4 R92, [R203+0x2000] ;  /* 0x00200000cb5c783b */ /* 0x000ee20000000200 */
[C---:B--2---:R-:W-:Y:S06]  /*4ab0*/  HMMA.16816.F32 R28, R12.reuse, R96, R28 ;  /* 0x000000600c1c723c */ /* 0x044fec000000181c */
[C---:B------:R-:W-:Y:S01]  /*4ac0*/  HMMA.16816.F32 R36, R12.reuse, R98, R36 ;  /* 0x000000620c24723c */ /* 0x040fe20000001824 */
[----:B------:R-:W-:Y:S05]  /*4ad0*/  LDSM.16.M88.4 R96, [R197+0x3800] ;  /* 0x00380000c560783b */ /* 0x000fea0000000200 */
[C---:B------:R-:W-:Y:S06]  /*4ae0*/  HMMA.16816.F32 R40, R12.reuse, R24, R40 ;  /* 0x000000180c28723c */ /* 0x040fec0000001828 */
[C---:B------:R-:W-:Y:S06]  /*4af0*/  HMMA.16816.F32 R44, R12.reuse, R26, R44 ;  /* 0x0000001a0c2c723c */ /* 0x040fec000000182c */
[C---:B----4-:R-:W-:Y:S06]  /*4b00*/  HMMA.16816.F32 R56, R12.reuse, R48, R56 ;  /* 0x000000300c38723c */ /* 0x050fec0000001838 */
[C---:B------:R-:W-:Y:S01]  /*4b10*/  HMMA.16816.F32 R60, R12.reuse, R50, R60 ;  /* 0x000000320c3c723c */ /* 0x040fe2000000183c */
[----:B------:R-:W2:Y:S05]  /*4b20*/  LDSM.16.M88.4 R48, [R203+0x2800] ;  /* 0x00280000cb30783b */ /* 0x000eaa0000000200 */
[C---:B-----5:R-:W-:Y:S06]  /*4b30*/  HMMA.16816.F32 R64, R12.reuse, R52, R64 ;  /* 0x000000340c40723c */ /* 0x060fec0000001840 */
        /* <DEDUP_REMOVED lines=15> */
[C---:B---3--:R-:W-:Y:S01]  /*4c30*/  HMMA.16816.F32 R24, R20.reuse, R92, R12 ;  /* 0x0000005c1418723c */ /* 0x048fe2000000180c */
[----:B------:R-:W-:Y:S05]  /*4c40*/  LDSM.16.M88.4 R12, [R201+0x2000] ;  /* 0x00200000c90c783b */ /* 0x000fea0000000200 */
[C---:B------:R-:W-:Y:S01]  /*4c50*/  HMMA.16816.F32 R8, R20.reuse, R94, R36 ;  /* 0x0000005e1408723c */ /* 0x040fe20000001824 */
[----:B------:R-:W3:Y:S05]  /*4c60*/  LDSM.16.M88.4 R92, [R197+0x2000] ;  /* 0x00200000c55c783b */ /* 0x000eea0000000200 */
[C---:B--2---:R-:W-:Y:S06]  /*4c70*/  HMMA.16816.F32 R40, R20.reuse, R48, R40 ;  /* 0x000000301428723c */ /* 0x044fec0000001828 */
[C---:B------:R-:W-:Y:S06]  /*4c80*/  HMMA.16816.F32 R44, R20.reuse, R50, R44 ;  /* 0x00000032142c723c */ /* 0x040fec000000182c */
[C---:B----4-:R-:W-:Y:S06]  /*4c90*/  HMMA.16816.F32 R56, R20.reuse, R52, R56 ;  /* 0x000000341438723c */ /* 0x050fec0000001838 */
[C---:B------:R-:W-:Y:S06]  /*4ca0*/  HMMA.16816.F32 R60, R20.reuse, R54, R60 ;  /* 0x00000036143c723c */ /* 0x040fec000000183c */
[C---:B------:R-:W-:Y:S06]  /*4cb0*/  HMMA.16816.F32 R64, R20.reuse, R80, R64 ;  /* 0x000000501440723c */ /* 0x040fec0000001840 */
[----:B------:R-:W-:Y:S01]  /*4cc0*/  HMMA.16816.F32 R36, R20, R82, R28 ;  /* 0x000000521424723c */ /* 0x000fe2000000181c */
[----:B------:R-:W-:Y:S05]  /*4cd0*/  LDSM.16.M88.4 R80, [R197+0x3000] ;  /* 0x00300000c550783b */ /* 0x000fea0000000200 */
[C---:B-----5:R-:W-:Y:S06]  /*4ce0*/  HMMA.16816.F32 R20, R16.reuse, R88, R24 ;  /* 0x000000581014723c */ /* 0x060fec0000001818 */
[C---:B------:R-:W-:Y:S01]  /*4cf0*/  HMMA.16816.F32 R28, R16.reuse, R90, R8 ;  /* 0x0000005a101c723c */ /* 0x040fe20000001808 */
[----:B------:R-:W2:Y:S04]  /*4d00*/  LDSM.16.M88.4 R8, [R199+0x4000] ;  /* 0x00400000c708783b */ /* 0x000ea80000000200 */
[----:B------:R-:W-:Y:S01]  /*4d10*/  LDSM.16.M88.4 R88, [R192+0xc800] ;  /* 0x00c80000c058783b */ /* 0x000fe20000000200 */
[C---:B-1----:R-:W-:Y:S06]  /*4d20*/  HMMA.16816.F32 R24, R16.reuse, R76, R40 ;  /* 0x0000004c1018723c */ /* 0x042fec0000001828 */
[----:B------:R-:W-:Y:S06]  /*4d30*/  HMMA.16816.F32 R44, R16, R78, R44 ;  /* 0x0000004e102c723c */ /* 0x000fec000000182c */
[----:B---3--:R-:W-:Y:S01]  /*4d40*/  HMMA.16816.F32 R48, R12, R92, R20 ;  /* 0x0000005c0c30723c */ /* 0x008fe20000001814 */
[----:B------:R-:W1:Y:S05]  /*4d50*/  LDSM.16.M88.4 R20, [R200+0x4000] ;  /* 0x00400000c814783b */ /* 0x000e6a0000000200 */
[C---:B------:R-:W-:Y:S06]  /*4d60*/  HMMA.16816.F32 R56, R16.reuse, R72, R56 ;  /* 0x000000481038723c */ /* 0x040fec0000001838 */
[----:B------:R-:W-:Y:S01]  /*4d70*/  HMMA.16816.F32 R60, R16, R74, R60 ;  /* 0x0000004a103c723c */ /* 0x000fe2000000183c */
[----:B------:R-:W-:Y:S05]  /*4d80*/  LDSM.16.M88.4 R72, [R192+0xd800] ;  /* 0x00d80000c048783b */ /* 0x000fea0000000200 */
[----:B------:R-:W-:Y:S01]  /*4d90*/  HMMA.16816.F32 R40, R12, R94, R28 ;  /* 0x0000005e0c28723c */ /* 0x000fe2000000181c */
[----:B------:R-:W-:Y:S04]  /*4da0*/  LDSM.16.M88.4 R28, [R202+0x4000] ;  /* 0x00400000ca1c783b */ /* 0x000fe80000000200 */
[----:B------:R-:W3:Y:S01]  /*4db0*/  LDSM.16.M88.4 R92, [R198+0xc000] ;  /* 0x00c00000c65c783b */ /* 0x000ee20000000200 */
[C---:B------:R-:W-:Y:S06]  /*4dc0*/  HMMA.16816.F32 R64, R16.reuse, R84, R64 ;  /* 0x000000541040723c */ /* 0x040fec0000001840 */
[----:B------:R-:W-:Y:S06]  /*4dd0*/  HMMA.16816.F32 R52, R16, R86, R36 ;  /* 0x000000561034723c */ /* 0x000fec0000001824 */
[----:B--2---:R-:W-:Y:S06]  /*4de0*/  HMMA.16816.F32 R16, R8, R108, R48 ;  /* 0x0000006c0810723c */ /* 0x004fec0000001830 */
[C---:B------:R-:W-:Y:S06]  /*4df0*/  HMMA.16816.F32 R36, R12.reuse, R68, R24 ;  /* 0x000000440c24723c */ /* 0x040fec0000001818 */
[C---:B------:R-:W-:Y:S06]  /*4e00*/  HMMA.16816.F32 R24, R12.reuse, R70, R44 ;  /* 0x000000460c18723c */ /* 0x040fec000000182c */
[C---:B------:R-:W-:Y:S01]  /*4e10*/  HMMA.16816.F32 R44, R12.reuse, R80, R56 ;  /* 0x000000500c2c723c */ /* 0x040fe20000001838 */
[----:B------:R-:W-:Y:S05]  /*4e20*/  LDSM.16.M88.4 R56, [R203+0x5000] ;  /* 0x00500000cb38783b */ /* 0x000fea0000000200 */
[----:B------:R-:W-:Y:S01]  /*4e30*/  HMMA.16816.F32 R80, R12, R82, R60 ;  /* 0x000000520c50723c */ /* 0x000fe2000000183c */
[----:B------:R-:W2:Y:S05]  /*4e40*/  LDSM.16.M88.4 R60, [R203+0x4800] ;  /* 0x00480000cb3c783b */ /* 0x000eaa0000000200 */
[----:B------:R-:W-:Y:S01]  /*4e50*/  HMMA.16816.F32 R40, R8, R110, R40 ;  /* 0x0000006e0828723c */ /* 0x000fe20000001828 */
[----:B------:R-:W-:Y:S05]  /*4e60*/  LDSM.16.M88.4 R108, [R203+0x5800] ;  /* 0x00580000cb6c783b */ /* 0x000fea0000000200 */
[C---:B------:R-:W-:Y:S06]  /*4e70*/  HMMA.16816.F32 R84, R12.reuse, R96, R64 ;  /* 0x000000600c54723c */ /* 0x040fec0000001840 */
[----:B------:R-:W-:Y:S01]  /*4e80*/  HMMA.16816.F32 R76, R12, R98, R52 ;  /* 0x000000620c4c723c */ /* 0x000fe20000001834 */
[----:B------:R-:W-:Y:S05]  /*4e90*/  LDSM.16.M88.4 R96, [R197+0x4000] ;  /* 0x00400000c560783b */ /* 0x000fea0000000200 */
[----:B-1----:R-:W-:Y:S01]  /*4ea0*/  HMMA.16816.F32 R12, R20, R104, R16 ;  /* 0x00000068140c723c */ /* 0x002fe20000001810 */
[----:B------:R-:W1:Y:S05]  /*4eb0*/  LDSM.16.M88.4 R16, [R201+0x4000] ;  /* 0x00400000c910783b */ /* 0x000e6a0000000200 */
[C---:B------:R-:W-:Y:S06]  /*4ec0*/  HMMA.16816.F32 R68, R8.reuse, R88, R36 ;  /* 0x000000580844723c */ /* 0x040fec0000001824 */
[C---:B------:R-:W-:Y:S01]  /*4ed0*/  HMMA.16816.F32 R64, R8.reuse, R90, R24 ;  /* 0x0000005a0840723c */ /* 0x040fe20000001818 */
[----:B------:R-:W-:Y:S05]  /*4ee0*/  LDSM.16.M88.4 R88, [R203+0x6000] ;  /* 0x00600000cb58783b */ /* 0x000fea0000000200 */
[----:B------:R-:W-:Y:S06]  /*4ef0*/  HMMA.16816.F32 R52, R8, R100, R44 ;  /* 0x000000640834723c */ /* 0x000fec000000182c */
[----:B------:R-:W-:Y:S01]  /*4f00*/  HMMA.16816.F32 R36, R20, R106, R40 ;  /* 0x0000006a1424723c */ /* 0x000fe20000001828 */
[----:B------:R-:W4:Y:S05]  /*4f10*/  LDSM.16.M88.4 R104, [R198+0xc800] ;  /* 0x00c80000c668783b */ /* 0x000f2a0000000200 */
[----:B---3--:R-:W-:Y:S01]  /*4f20*/  HMMA.16816.F32 R24, R28, R92, R12 ;  /* 0x0000005c1c18723c */ /* 0x008fe2000000180c */
[----:B------:R-:W-:Y:S05]  /*4f30*/  LDSM.16.M88.4 R12, [R199+0x6000] ;  /* 0x00600000c70c783b */ /* 0x000fea0000000200 */
[----:B------:R-:W-:Y:S01]  /*4f40*/  HMMA.16816.F32 R48, R8, R102, R80 ;  /* 0x000000660830723c */ /* 0x000fe20000001850 */
[----:B------:R-:W3:Y:S05]  /*4f50*/  LDSM.16.M88.4 R100, [R192+0xe000] ;  /* 0x00e00000c064783b */ /* 0x000eea0000000200 */
[----:B--2---:R-:W-:Y:S06]  /*4f60*/  HMMA.16816.F32 R40, R20, R60, R68 ;  /* 0x0000003c1428723c */ /* 0x004fec0000001844 */
[----:B------:R-:W-:Y:S06]  /*4f70*/  HMMA.16816.F32 R80, R8, R74, R76 ;  /* 0x0000004a0850723c */ /* 0x000fec000000184c */
[C---:B------:R-:W-:Y:S06]  /*4f80*/  HMMA.16816.F32 R76, R20.reuse, R62, R64 ;  /* 0x0000003e144c723c */ /* 0x040fec0000001840 */
[----:B------:R-:W-:Y:S01]  /*4f90*/  HMMA.16816.F32 R60, R20, R56, R52 ;  /* 0x00000038143c723c */ /* 0x000fe20000001834 */
[----:B------:R-:W2:Y:S05]  /*4fa0*/  LDSM.16.M88.4 R52, [R198+0xd000] ;  /* 0x00d00000c634783b */ /* 0x000eaa0000000200 */
[----:B------:R-:W-:Y:S01]  /*4fb0*/  HMMA.16816.F32 R44, R8, R72, R84 ;  /* 0x00000048082c723c */ /* 0x000fe20000001854 */
[----:B------:R-:W5:Y:S04]  /*4fc0*/  LDSM.16.M88.4 R84, [R197+0x4800] ;  /* 0x00480000c554783b */ /* 0x000f680000000200 */
[----:B------:R-:W5:Y:S01]  /*4fd0*/  LDSM.16.M88.4 R8, [R200+0x6000] ;  /* 0x00600000c808783b */ /* 0x000f620000000200 */
[----:B------:R-:W-:Y:S03]  /*4fe0*/  HMMA.16816.F32 R36, R28, R94, R36 ;  /* 0x0000005e1c24723c */ /* 0x000fe60000001824 */
[----:B------:R-:W5:Y:S03]  /*4ff0*/  LDSM.16.M88.4 R72, [R198+0xd800] ;  /* 0x00d80000c648783b */ /* 0x000f660000000200 */
[----:B-1----:R-:W-:Y:S01]  /*5000*/  HMMA.16816.F32 R24, R16, R96, R24 ;  /* 0x000000601018723c */ /* 0x002fe20000001818 */
[----:B------:R-:W-:Y:S05]  /*5010*/  LDSM.16.M88.4 R92, [R192+0xf000] ;  /* 0x00f00000c05c783b */ /* 0x000fea0000000200 */
[----:B------:R-:W-:Y:S06]  /*5020*/  HMMA.16816.F32 R68, R20, R58, R48 ;  /* 0x0000003a1444723c */ /* 0x000fec0000001830 */
[----:B----4-:R-:W-:Y:S06]  /*5030*/  HMMA.16816.F32 R40, R28, R104, R40 ;  /* 0x000000681c28723c */ /* 0x010fec0000001828 */
[----:B------:R-:W-:Y:S01]  /*5040*/  HMMA.16816.F32 R36, R16, R98, R36 ;  /* 0x000000621024723c */ /* 0x000fe20000001824 */
[----:B------:R-:W1:Y:S05]  /*5050*/  LDSM.16.M88.4 R96, [R197+0x5000] ;  /* 0x00500000c560783b */ /* 0x000e6a0000000200 */
[----:B---3--:R-:W-:Y:S06]  /*5060*/  HMMA.16816.F32 R24, R12, R100, R24 ;  /* 0x000000640c18723c */ /* 0x008fec0000001818 */
[C---:B------:R-:W-:Y:S06]  /*5070*/  HMMA.16816.F32 R64, R20.reuse, R108, R44 ;  /* 0x0000006c1440723c */ /* 0x040fec000000182c */
[----:B------:R-:W-:Y:S01]  /*5080*/  HMMA.16816.F32 R48, R20, R110, R80 ;  /* 0x0000006e1430723c */ /* 0x000fe20000001850 */
[----:B------:R-:W-:Y:S04]  /*5090*/  LDSM.16.M88.4 R20, [R202+0x6000] ;  /* 0x00600000ca14783b */ /* 0x000fe80000000200 */
[----:B------:R-:W3:Y:S01]  /*50a0*/  LDSM.16.M88.4 R108, [R198+0xe000] ;  /* 0x00e00000c66c783b */ /* 0x000ee20000000200 */
[C---:B------:R-:W-:Y:S03]  /*50b0*/  HMMA.16816.F32 R56, R28.reuse, R106, R76 ;  /* 0x0000006a1c38723c */ /* 0x040fe6000000184c */
[----:B------:R-:W4:Y:S03]  /*50c0*/  LDSM.16.M88.4 R76, [R197+0x5800] ;  /* 0x00580000c54c783b */ /* 0x000f260000000200 */
[C---:B--2---:R-:W-:Y:S01]  /*50d0*/  HMMA.16816.F32 R60, R28.reuse, R52, R60 ;  /* 0x000000341c3c723c */ /* 0x044fe2000000183c */
[----:B------:R-:W-:Y:S05]  /*50e0*/  LDSM.16.M88.4 R104, [R197+0x6000] ;  /* 0x00600000c568783b */ /* 0x000fea0000000200 */
[----:B------:R-:W-:Y:S01]  /*50f0*/  HMMA.16816.F32 R80, R28, R54, R68 ;  /* 0x000000361c50723c */ /* 0x000fe20000001844 */
[----:B------:R-:W-:Y:S05]  /*5100*/  LDSM.16.M88.4 R68, [R192+0xf800] ;  /* 0x00f80000c044783b */ /* 0x000fea0000000200 */
[----:B-----5:R-:W-:Y:S06]  /*5110*/  HMMA.16816.F32 R52, R16, R84, R40 ;  /* 0x000000541034723c */ /* 0x020fec0000001828 */
[----:B------:R-:W-:Y:S01]  /*5120*/  HMMA.16816.F32 R44, R12, R102, R36 ;  /* 0x000000660c2c723c */ /* 0x000fe20000001824 */
[----:B------:R-:W2:Y:S05]  /*5130*/  LDSM.16.M88.4 R100, [R203+0x6800] ;  /* 0x00680000cb64783b */ /* 0x000eaa0000000200 */
[----:B------:R-:W-:Y:S01]  /*5140*/  HMMA.16816.F32 R36, R8, R88, R24 ;  /* 0x000000580824723c */ /* 0x000fe20000001818 */
[----:B------:R-:W5:Y:S05]  /*5150*/  LDSM.16.M88.4 R24, [R201+0x6000] ;  /* 0x00600000c918783b */ /* 0x000f6a0000000200 */
[C---:B------:R-:W-:Y:S06]  /*5160*/  HMMA.16816.F32 R64, R28.reuse, R72, R64 ;  /* 0x000000481c40723c */ /* 0x040fec0000001840 */
[----:B------:R-:W-:Y:S01]  /*5170*/  HMMA.16816.F32 R28, R28, R74, R48 ;  /* 0x0000004a1c1c723c */ /* 0x000fe20000001830 */
[----:B------:R-:W-:Y:S05]  /*5180*/  LDSM.16.M88.4 R72, [R203+0x7800] ;  /* 0x00780000cb48783b */ /* 0x000fea0000000200 */
[----:B------:R-:W-:Y:S01]  /*5190*/  HMMA.16816.F32 R40, R16, R86, R56 ;  /* 0x000000561028723c */ /* 0x000fe20000001838 */
[----:B------:R-:W-:Y:S05]  /*51a0*/  LDSM.16.M88.4 R84, [R203+0x7000] ;  /* 0x00700000cb54783b */ /* 0x000fea0000000200 */
[----:B------:R-:W-:Y:S06]  /*51b0*/  HMMA.16816.F32 R52, R12, R112, R52 ;  /* 0x000000700c34723c */ /* 0x000fec0000001834 */
[----:B------:R-:W-:Y:S01]  /*51c0*/  HMMA.16816.F32 R48, R8, R90, R44 ;  /* 0x0000005a0830723c */ /* 0x000fe2000000182c */
[----:B------:R-:W5:Y:S05]  /*51d0*/  LDSM.16.M88.4 R88, [R198+0xe800] ;  /* 0x00e80000c658783b */ /* 0x000f6a0000000200 */
[----:B-1----:R-:W-:Y:S06]  /*51e0*/  HMMA.16816.F32 R60, R16, R96, R60 ;  /* 0x00000060103c723c */ /* 0x002fec000000183c */
[----:B---3--:R-:W-:Y:S06]  /*51f0*/  HMMA.16816.F32 R44, R20, R108, R36 ;  /* 0x0000006c142c723c */ /* 0x008fec0000001824 */
[C---:B------:R-:W-:Y:S06]  /*5200*/  HMMA.16816.F32 R56, R16.reuse, R98, R80 ;  /* 0x000000621038723c */ /* 0x040fec0000001850 */
[C---:B----4-:R-:W-:Y:S06]  /*5210*/  HMMA.16816.F32 R64, R16.reuse, R76, R64 ;  /* 0x0000004c1040723c */ /* 0x050fec0000001840 */
[----:B------:R-:W-:Y:S01]  /*5220*/  HMMA.16816.F32 R28, R16, R78, R28 ;  /* 0x0000004e101c723c */ /* 0x000fe2000000181c */
[----:B------:R-:W1:Y:S05]  /*5230*/  LDSM.16.M88.4 R76, [R197+0x6800] ;  /* 0x00680000c54c783b */ /* 0x000e6a0000000200 */
[----:B------:R-:W-:Y:S06]  /*5240*/  HMMA.16816.F32 R16, R12, R114, R40 ;  /* 0x000000720c10723c */ /* 0x000fec0000001828 */
[----:B--2---:R-:W-:Y:S06]  /*5250*/  HMMA.16816.F32 R40, R8, R100, R52 ;  /* 0x000000640828723c */ /* 0x004fec0000001834 */
[----:B------:R-:W-:Y:S06]  /*5260*/  HMMA.16816.F32 R36, R12, R92, R60 ;  /* 0x0000005c0c24723c */ /* 0x000fec000000183c */
[----:B------:R-:W-:Y:S06]  /*5270*/  HMMA.16816.F32 R48, R20, R110, R48 ;  /* 0x0000006e1430723c */ /* 0x000fec0000001830 */
[----:B-----5:R-:W-:Y:S06]  /*5280*/  HMMA.16816.F32 R60, R24, R104, R44 ;  /* 0x00000068183c723c */ /* 0x020fec000000182c */
[C---:B------:R-:W-:Y:S06]  /*5290*/  HMMA.16816.F32 R44, R12.reuse, R94, R56 ;  /* 0x0000005e0c2c723c */ /* 0x040fec0000001838 */
[C---:B------:R-:W-:Y:S06]  /*52a0*/  HMMA.16816.F32 R56, R12.reuse, R68, R64 ;  /* 0x000000440c38723c */ /* 0x040fec0000001840 */
[----:B------:R-:W-:Y:S06]  /*52b0*/  HMMA.16816.F32 R52, R12, R70, R28 ;  /* 0x000000460c34723c */ /* 0x000fec000000181c */
[----:B------:R-:W-:Y:S01]  /*52c0*/  HMMA.16816.F32 R12, R20, R88, R40 ;  /* 0x00000058140c723c */ /* 0x000fe20000001828 */
[----:B------:R-:W2:Y:S01]  /*52d0*/  LDSM.16.M88.4 R40, [R198+0xf000] ;  /* 0x00f00000c628783b */ /* 0x000ea20000000200 */
[----:B------:R-:W-:-:S04]  /*52e0*/  FMUL.FTZ R2, R60, UR10 ;  /* 0x0000000a3c027c20 */ /* 0x000fc80008410000 */
[C---:B------:R-:W-:Y:S01]  /*52f0*/  HMMA.16816.F32 R28, R8.reuse, R102, R16 ;  /* 0x00000066081c723c */ /* 0x040fe20000001810 */
[----:B------:R3:W4:Y:S05]  /*5300*/  MUFU.TANH R71, R2 ;  /* 0x0000000200477308 */ /* 0x00072a0000002400 */
[----:B------:R-:W-:Y:S06]  /*5310*/  HMMA.16816.F32 R16, R8, R84, R36 ;  /* 0x000000540810723c */ /* 0x000fec0000001824 */
[----:B------:R-:W-:Y:S01]  /*5320*/  HMMA.16816.F32 R36, R24, R106, R48 ;  /* 0x0000006a1824723c */ /* 0x000fe20000001830 */
[----:B------:R-:W5:Y:S05]  /*5330*/  LDSM.16.M88.4 R48, [R197+0x7000] ;  /* 0x00700000c530783b */ /* 0x000f6a0000000200 */
[----:B------:R-:W-:Y:S01]  /*5340*/  HMMA.16816.F32 R44, R8, R86, R44 ;  /* 0x00000056082c723c */ /* 0x000fe2000000182c */
[----:B---3--:R-:W-:-:S04]  /*5350*/  FMUL.FTZ R2, R61, UR10 ;  /* 0x0000000a3d027c20 */ /* 0x008fc80008410000 */
[----:B------:R3:W4:Y:S01]  /*5360*/  MUFU.TANH R70, R2 ;  /* 0x0000000200467308 */ /* 0x0007220000002400 */
[----:B-1----:R-:W-:Y:S06]  /*5370*/  HMMA.16816.F32 R12, R24, R76, R12 ;  /* 0x0000004c180c723c */ /* 0x002fec000000180c */
[----:B------:R-:W-:Y:S06]  /*5380*/  HMMA.16816.F32 R56, R8, R72, R56 ;  /* 0x000000480838723c */ /* 0x000fec0000001838 */
[----:B------:R-:W-:Y:S01]  /*5390*/  HMMA.16816.F32 R28, R20, R90, R28 ;  /* 0x0000005a141c723c */ /* 0x000fe2000000181c */
[----:B---3--:R-:W-:-:S05]  /*53a0*/  FMUL.FTZ R2, R62, UR10 ;  /* 0x0000000a3e027c20 */ /* 0x008fca0008410000 */
[----:B------:R-:W-:Y:S01]  /*53b0*/  HMMA.16816.F32 R52, R8, R74, R52 ;  /* 0x0000004a0834723c */ /* 0x000fe20000001834 */
[----:B------:R1:W3:Y:S05]  /*53c0*/  MUFU.TANH R35, R2 ;  /* 0x0000000200237308 */ /* 0x0002ea0000002400 */
[C---:B--2---:R-:W-:Y:S01]  /*53d0*/  HMMA.16816.F32 R8, R20.reuse, R40, R16 ;  /* 0x000000281408723c */ /* 0x044fe20000001810 */
[----:B------:R-:W-:Y:S05]  /*53e0*/  LDSM.16.M88.4 R16, [R197+0x7800] ;  /* 0x00780000c510783b */ /* 0x000fea0000000200 */
[----:B------:R-:W-:Y:S01]  /*53f0*/  HMMA.16816.F32 R44, R20, R42, R44 ;  /* 0x0000002a142c723c */ /* 0x000fe2000000182c */
[----:B------:R-:W2:Y:S01]  /*5400*/  LDSM.16.M88.4 R40, [R198+0xf800] ;  /* 0x00f80000c628783b */ /* 0x000ea20000000200 */
[----:B------:R-:W-:-:S04]  /*5410*/  DEPBAR.LE SB0, 0x0 ;  /* 0x000080000000791a */ /* 0x000fc80000000000 */
[----:B------:R-:W-:Y:S01]  /*5420*/  HMMA.16816.F32 R28, R24, R78, R28 ;  /* 0x0000004e181c723c */ /* 0x000fe2000000181c */
[----:B-1----:R-:W-:-:S04]  /*5430*/  FMUL.FTZ R2, R63, UR10 ;  /* 0x0000000a3f027c20 */ /* 0x002fc80008410000 */
[----:B------:R1:W3:Y:S02]  /*5440*/  MUFU.TANH R69, R2 ;  /* 0x0000000200457308 */ /* 0x0002e40000002400 */
[----:B-1----:R-:W-:-:S06]  /*5450*/  FMUL.FTZ R2, R36, UR10 ;  /* 0x0000000a24027c20 */ /* 0x002fcc0008410000 */
[----:B------:R1:W-:Y:S02]  /*5460*/  MUFU.TANH R68, R2 ;  /* 0x0000000200447308 */ /* 0x0003e40000002400 */
[----:B-1----:R-:W-:-:S06]  /*5470*/  FMUL.FTZ R2, R37, UR10 ;  /* 0x0000000a25027c20 */ /* 0x002fcc0008410000 */
[----:B------:R1:W-:Y:S02]  /*5480*/  MUFU.TANH R67, R2 ;  /* 0x0000000200437308 */ /* 0x0003e40000002400 */
[----:B-1----:R-:W-:-:S06]  /*5490*/  FMUL.FTZ R2, R38, UR10 ;  /* 0x0000000a26027c20 */ /* 0x002fcc0008410000 */
[----:B------:R1:W-:Y:S02]  /*54a0*/  MUFU.TANH R65, R2 ;  /* 0x0000000200417308 */ /* 0x0003e40000002400 */
[----:B-1----:R-:W-:Y:S02]  /*54b0*/  IMAD.IADD R2, R119, 0x1, -R3 ;  /* 0x0000000177027824 */ /* 0x002fe400078e0a03 */
[----:B------:R-:W-:Y:S01]  /*54c0*/  FMUL.FTZ R3, R39, UR10 ;  /* 0x0000000a27037c20 */ /* 0x000fe20008410000 */
[----:B------:R-:W-:Y:S01]  /*54d0*/  IMAD.SHL.U32 R119, R119, 0x2, RZ ;  /* 0x0000000277777824 */ /* 0x000fe200078e00ff */
[----:B-----5:R-:W-:Y:S01]  /*54e0*/  HMMA.16816.F32 R36, R24, R48, R8 ;  /* 0x000000301824723c */ /* 0x020fe20000001808 */
[----:B------:R-:W-:Y:S01]  /*54f0*/  SHF.R.S32.HI R6, RZ, 0x1f, R2 ;  /* 0x0000001fff067819 */ /* 0x000fe20000011402 */
[----:B------:R1:W5:Y:S02]  /*5500*/  MUFU.TANH R66, R3 ;  /* 0x0000000300427308 */ /* 0x0003640000002400 */
[----:B------:R-:W-:-:S02]  /*5510*/  LOP3.LUT R125, R119, 0x6, RZ, 0xc0, !PT ;  /* 0x00000006777d7812 */ /* 0x000fc400078ec0ff */
[----:B------:R-:W-:Y:S01]  /*5520*/  LEA.HI R2, R6, R2, RZ, 0x2 ;  /* 0x0000000206027211 */ /* 0x000fe200078f10ff */
[----:B------:R-:W-:Y:S02]  /*5530*/  IMAD.U32 R9, RZ, RZ, UR7 ;  /* 0x00000007ff097e24 */ /* 0x000fe4000f8e00ff */
[----:B------:R-:W-:Y:S01]  /*5540*/  FMUL.FTZ R11, R15, UR10 ;  /* 0x0000000a0f0b7c20 */ /* 0x000fe20008410000 */
[----:B------:R-:W-:Y:S01]  /*5550*/  IMAD.U32 R10, RZ, RZ, UR30 ;  /* 0x0000001eff0a7e24 */ /* 0x000fe2000f8e00ff */
[----:B------:R-:W-:Y:S02]  /*5560*/  SHF.R.S32.HI R2, RZ, 0x2, R2 ;  /* 0x00000002ff027819 */ /* 0x000fe40000011402 */
[----:B------:R2:W-:Y:S03]  /*5570*/  MUFU.TANH R62, R11 ;  /* 0x0000000b003e7308 */ /* 0x0005e60000002400 */
[----:B------:R-:W-:-:S02]  /*5580*/  IMAD.IADD R7, R2, 0x1, R7 ;  /* 0x0000000102077824 */ /* 0x000fc400078e0207 */
[----:B------:R-:W-:Y:S02]  /*5590*/  IMAD.U32 R2, RZ, RZ, UR18 ;  /* 0x00000012ff027e24 */ /* 0x000fe4000f8e00ff */
[C---:B------:R-:W-:Y:S02]  /*55a0*/  VIADD R8, R7.reuse, 0x8 ;  /* 0x0000000807087836 */ /* 0x040fe40000000000 */
[----:B-1----:R-:W-:Y:S01]  /*55b0*/  FMUL.FTZ R3, R12, UR10 ;  /* 0x0000000a0c037c20 */ /* 0x002fe20008410000 */
[----:B------:R-:W-:Y:S01]  /*55c0*/  IMAD R2, R2, 0x40, R125 ;  /* 0x0000004002027824 */ /* 0x000fe200078e027d */
[----:B------:R-:W-:Y:S01]  /*55d0*/  VIADDMNMX R223, R7, UR6, R10, PT ;  /* 0x0000000607df7c46 */ /* 0x000fe2000b80010a */
[----:B------:R-:W-:Y:S01]  /*55e0*/  FMUL.FTZ R12, R30, UR10 ;  /* 0x0000000a1e0c7c20 */ /* 0x000fe20008410000 */
[----:B------:R1:W-:Y:S01]  /*55f0*/  MUFU.TANH R64, R3 ;  /* 0x0000000300407308 */ /* 0x0003e20000002400 */
[----:B------:R-:W-:Y:S01]  /*5600*/  IADD3 R9, R8, UR21, R9 ;  /* 0x0000001508097c10 */ /* 0x000fe2000fffe009 */
[----:B------:R-:W-:Y:S01]  /*5610*/  VIADD R6, R2, 0x1 ;  /* 0x0000000102067836 */ /* 0x000fe20000000000 */
[----:B------:R-:W-:Y:S01]  /*5620*/  VIADDMNMX R220, R8, UR22, RZ, !PT ;  /* 0x0000001608dc7c46 */ /* 0x000fe2000f8001ff */
[----:B------:R-:W-:Y:S01]  /*5630*/  FMUL.FTZ R39, R39, UR10 ;  /* 0x0000000a27277c20 */ /* 0x000fe20008410000 */
[----:B------:R-:W-:-:S02]  /*5640*/  VIMNMX R222, R9, UR30, PT ;  /* 0x0000001e09de7c48 */ /* 0x000fc4000bfe0100 */
[C---:B--2---:R-:W-:Y:S01]  /*5650*/  HMMA.16816.F32 R8, R20.reuse, R40, R56 ;  /* 0x000000281408723c */ /* 0x044fe20000001838 */
[----:B------:R-:W-:Y:S01]  /*5660*/  VIADDMNMX R221, R7, UR22, RZ, !PT ;  /* 0x0000001607dd7c46 */ /* 0x000fe2000f8001ff */
[----:B------:R-:W-:Y:S01]  /*5670*/  FMUL.FTZ R7, R28, UR10 ;  /* 0x0000000a1c077c20 */ /* 0x000fe20008410000 */
[-C--:B------:R-:W-:Y:S01]  /*5680*/  ISETP.GE.AND P2, PT, R6, R223.reuse, PT ;  /* 0x000000df0600720c */ /* 0x080fe20003f46270 */
[----:B------:R-:W-:Y:S01]  /*5690*/  MUFU.TANH R39, R39 ;  /* 0x0000002700277308 */ /* 0x000fe20000002400 */
[----:B------:R-:W-:Y:S01]  /*56a0*/  ISETP.GE.AND P1, PT, R2, R223, PT ;  /* 0x000000df0200720c */ /* 0x000fe20003f26270 */
[----:B------:R-:W-:Y:S01]  /*56b0*/  HMMA.16816.F32 R20, R20, R42, R52 ;  /* 0x0000002a1414723c */ /* 0x000fe20000001834 */
[----:B------:R-:W-:Y:S01]  /*56c0*/  BAR.SYNC.DEFER_BLOCKING 0x0 ;  /* 0x0000000000007b1d */ /* 0x000fe20000010000 */
[C---:B------:R-:W-:Y:S01]  /*56d0*/  ISETP.GE.AND P4, PT, R6.reuse, R222, PT ;  /* 0x000000de0600720c */ /* 0x040fe20003f86270 */
[----:B-1----:R-:W-:Y:S01]  /*56e0*/  FMUL.FTZ R3, R13, UR10 ;  /* 0x0000000a0d037c20 */ /* 0x002fe20008410000 */
[----:B------:R-:W-:-:S02]  /*56f0*/  ISETP.LT.OR P2, PT, R6, R221, P2 ;  /* 0x000000dd0600720c */ /* 0x000fc40001741670 */
[C---:B------:R-:W-:Y:S01]  /*5700*/  ISETP.LT.OR P1, PT, R2.reuse, R221, P1 ;  /* 0x000000dd0200720c */ /* 0x040fe20000f21670 */
[----:B------:R1:W2:Y:S01]  /*5710*/  MUFU.TANH R63, R3 ;  /* 0x00000003003f7308 */ /* 0x0002a20000002400 */
[----:B------:R-:W-:Y:S02]  /*5720*/  ISETP.GE.AND P3, PT, R2, R222, PT ;  /* 0x000000de0200720c */ /* 0x000fe40003f66270 */
[-C--:B------:R-:W-:Y:S01]  /*5730*/  ISETP.LT.OR P4, PT, R6, R220.reuse, P4 ;  /* 0x000000dc0600720c */ /* 0x080fe20002781670 */
[----:B------:R-:W-:Y:S01]  /*5740*/  VIADD R6, R2, 0x9 ;  /* 0x0000000902067836 */ /* 0x000fe20000000000 */
[----:B----4-:R-:W-:Y:S02]  /*5750*/  FSEL R41, R71, -INF , !P1 ;  /* 0xff80000047297808 */ /* 0x010fe40004800000 */
[----:B------:R-:W-:Y:S01]  /*5760*/  FSEL R48, R70, -INF , !P2 ;  /* 0xff80000046307808 */ /* 0x000fe20005000000 */
[----:B------:R4:W-:Y:S01]  /*5770*/  MUFU.TANH R61, R7 ;  /* 0x00000007003d7308 */ /* 0x0009e20000002400 */
[----:B------:R-:W-:-:S02]  /*5780*/  ISETP.LT.OR P3, PT, R2, R220, P3 ;  /* 0x000000dc0200720c */ /* 0x000fc40001f61670 */
[----:B------:R-:W-:Y:S01]  /*5790*/  HMMA.16816.F32 R8, R24, R16, R8 ;  /* 0x000000101808723c */ /* 0x000fe20000001808 */
[C---:B------:R-:W-:Y:S02]  /*57a0*/  ISETP.GE.AND P6, PT, R6.reuse, R223, PT ;  /* 0x000000df0600720c */ /* 0x040fe40003fc6270 */
[----:B---3--:R-:W-:Y:S02]  /*57b0*/  FSEL R49, R35, -INF , !P3 ;  /* 0xff80000023317808 */ /* 0x008fe40005800000 */
[----:B------:R-:W-:Y:S01]  /*57c0*/  ISETP.GE.AND P3, PT, R6, R222, PT ;  /* 0x000000de0600720c */ /* 0x000fe20003f66270 */
[----:B-1----:R-:W-:Y:S01]  /*57d0*/  FMUL.FTZ R3, R14, UR10 ;  /* 0x0000000a0e037c20 */ /* 0x002fe20008410000 */
[C---:B------:R-:W-:Y:S02]  /*57e0*/  ISETP.LT.OR P6, PT, R6.reuse, R221, P6 ;  /* 0x000000dd0600720c */ /* 0x040fe400037c1670 */
[----:B------:R-:W-:Y:S01]  /*57f0*/  ISETP.LT.OR P3, PT, R6, R220, P3 ;  /* 0x000000dc0600720c */ /* 0x000fe20001f61670 */
[----:B------:R1:W-:Y:S01]  /*5800*/  MUFU.TANH R60, R3 ;  /* 0x00000003003c7308 */ /* 0x0003e20000002400 */
[----:B------:R-:W-:Y:S01]  /*5810*/  VIADD R6, R2, 0x11 ;  /* 0x0000001102067836 */ /* 0x000fe20000000000 */
[----:B------:R-:W-:Y:S01]  /*5820*/  FSEL R40, R69, -INF , !P4 ;  /* 0xff80000045287808 */ /* 0x000fe20006000000 */
[----:B----4-:R-:W-:Y:S01]  /*5830*/  FMUL.FTZ R7, R31, UR10 ;  /* 0x0000000a1f077c20 */ /* 0x010fe20008410000 */
[----:B-----5:R-:W-:-:S02]  /*5840*/  FSEL R42, R66, -INF , !P3 ;  /* 0xff800000422a7808 */ /* 0x020fc40005800000 */
[C---:B------:R-:W-:Y:S02]  /*5850*/  ISETP.GE.AND P4, PT, R6.reuse, R223, PT ;  /* 0x000000df0600720c */ /* 0x040fe40003f86270 */
[----:B------:R3:W-:Y:S02]  /*5860*/  MUFU.TANH R31, R12 ;  /* 0x0000000c001f7308 */ /* 0x0007e40000002400 */
[----:B------:R-:W-:-:S04]  /*5870*/  ISETP.LT.OR P4, PT, R6, R221, P4 ;  /* 0x000000dd0600720c */ /* 0x000fc80002781670 */
[----:B------:R-:W-:Y:S01]  /*5880*/  FMUL.FTZ R8, R8, UR10 ;  /* 0x0000000a08087c20 */ /* 0x000fe20008410000 */
[----:B------:R-:W-:Y:S01]  /*5890*/  FMUL.FTZ R10, R10, UR10 ;  /* 0x0000000a0a0a7c20 */ /* 0x000fe20008410000 */
[----:B--2---:R-:W-:Y:S01]  /*58a0*/  FSEL R63, R63, -INF , !P4 ;  /* 0xff8000003f3f7808 */ /* 0x004fe20006000000 */
[----:B------:R2:W-:Y:S01]  /*58b0*/  MUFU.TANH R35, R7 ;  /* 0x0000000700237308 */ /* 0x0005e20000002400 */
[----:B-1----:R-:W-:Y:S02]  /*58c0*/  VIADD R3, R2, 0x8 ;  /* 0x0000000802037836 */ /* 0x002fe40000000000 */
[----:B------:R-:W-:Y:S01]  /*58d0*/  FMUL.FTZ R11, R11, UR10 ;  /* 0x0000000a0b0b7c20 */ /* 0x000fe20008410000 */
[----:B------:R-:W-:Y:S02]  /*58e0*/  FMUL.FTZ R9, R9, UR10 ;  /* 0x0000000a09097c20 */ /* 0x000fe40008410000 */
[C---:B------:R-:W-:Y:S02]  /*58f0*/  ISETP.GE.AND P5, PT, R3.reuse, R223, PT ;  /* 0x000000df0300720c */ /* 0x040fe40003fa6270 */
[C---:B------:R-:W-:Y:S01]  /*5900*/  ISETP.GE.AND P0, PT, R3.reuse, R222, PT ;  /* 0x000000de0300720c */ /* 0x040fe20003f06270 */
[----:B---3--:R-:W-:Y:S01]  /*5910*/  HMMA.16816.F32 R12, R24, R50, R44 ;  /* 0x00000032180c723c */ /* 0x008fe2000000182c */
[C---:B------:R-:W-:Y:S01]  /*5920*/  ISETP.LT.OR P5, PT, R3.reuse, R221, P5 ;  /* 0x000000dd0300720c */ /* 0x040fe20002fa1670 */
[----:B------:R-:W-:Y:S01]  /*5930*/  MUFU.TANH R8, R8 ;  /* 0x0000000800087308 */ /* 0x000fe20000002400 */
[----:B------:R-:W-:Y:S01]  /*5940*/  ISETP.LT.OR P0, PT, R3, R220, P0 ;  /* 0x000000dc0300720c */ /* 0x000fe20000701670 */
[----:B------:R-:W-:-:S02]  /*5950*/  FMUL.FTZ R3, R29, UR10 ;  /* 0x0000000a1d037c20 */ /* 0x000fc40008410000 */
[----:B------:R-:W-:Y:S01]  /*5960*/  HMMA.16816.F32 R24, R24, R18, R20 ;  /* 0x000000121818723c */ /* 0x000fe20000001814 */
[----:B------:R-:W-:Y:S01]  /*5970*/  FSEL R44, R65, -INF , !P0 ;  /* 0xff800000412c7808 */ /* 0x000fe20004000000 */
[----:B--2---:R-:W-:Y:S01]  /*5980*/  FMUL.FTZ R7, R37, UR10 ;  /* 0x0000000a25077c20 */ /* 0x004fe20008410000 */
[----:B------:R-:W-:Y:S01]  /*5990*/  FSEL R37, R68, -INF , !P5 ;  /* 0xff80000044257808 */ /* 0x000fe20006800000 */
[----:B------:R1:W2:Y:S01]  /*59a0*/  MUFU.TANH R34, R3 ;  /* 0x0000000300227308 */ /* 0x0002a20000002400 */
[----:B------:R-:W-:-:S04]  /*59b0*/  ISETP.GE.AND P0, PT, R6, R222, PT ;  /* 0x000000de0600720c */ /* 0x000fc80003f06270 */
[----:B------:R-:W-:Y:S01]  /*59c0*/  ISETP.LT.OR P0, PT, R6, R220, P0 ;  /* 0x000000dc0600720c */ /* 0x000fe20000701670 */
[----:B------:R-:W-:Y:S02]  /*59d0*/  VIADD R6, R2, 0x19 ;  /* 0x0000001902067836 */ /* 0x000fe40000000000 */
[----:B------:R3:W4:Y:S01]  /*59e0*/  MUFU.TANH R29, R7 ;  /* 0x00000007001d7308 */ /* 0x0007220000002400 */
[----:B------:R-:W-:Y:S02]  /*59f0*/  FSEL R53, R62, -INF , !P0 ;  /* 0xff8000003e357808 */ /* 0x000fe40004000000 */
[----:B------:R-:W-:-:S03]  /*5a00*/  ISETP.GE.AND P3, PT, R6, R223, PT ;  /* 0x000000df0600720c */ /* 0x000fc60003f66270 */
[----:B------:R-:W-:Y:S01]  /*5a10*/  FMUL.FTZ R14, R14, UR10 ;  /* 0x0000000a0e0e7c20 */ /* 0x000fe20008410000 */
[----:B------:R-:W-:Y:S01]  /*5a20*/  ISETP.LT.OR P3, PT, R6, R221, P3 ;  /* 0x000000dd0600720c */ /* 0x000fe20001f61670 */
[----:B------:R-:W-:Y:S01]  /*5a30*/  FMUL.FTZ R12, R12, UR10 ;  /* 0x0000000a0c0c7c20 */ /* 0x000fe20008410000 */
[----:B-1----:R-:W-:Y:S02]  /*5a40*/  VIADD R3, R2, 0x10 ;  /* 0x0000001002037836 */ /* 0x002fe40000000000 */
[----:B------:R-:W-:Y:S01]  /*5a50*/  FMUL.FTZ R13, R13, UR10 ;  /* 0x0000000a0d0d7c20 */ /* 0x000fe20008410000 */
[----:B--2---:R-:W-:Y:S01]  /*5a60*/  FSEL R52, R34, -INF , !P3 ;  /* 0xff80000022347808 */ /* 0x004fe20005800000 */
[----:B------:R-:W-:Y:S01]  /*5a70*/  MUFU.TANH R14, R14 ;  /* 0x0000000e000e7308 */ /* 0x000fe20000002400 */
[----:B------:R-:W-:Y:S01]  /*5a80*/  FMUL.FTZ R25, R25, UR10 ;  /* 0x0000000a19197c20 */ /* 0x000fe20008410000 */
[----:B------:R-:W-:Y:S01]  /*5a90*/  ISETP.GE.AND P1, PT, R3, R223, PT ;  /* 0x000000df0300720c */ /* 0x000fe20003f26270 */
[----:B------:R-:W-:Y:S01]  /*5aa0*/  FMUL.FTZ R27, R27, UR10 ;  /* 0x0000000a1b1b7c20 */ /* 0x000fe20008410000 */
[C---:B------:R-:W-:Y:S01]  /*5ab0*/  ISETP.GE.AND P2, PT, R3.reuse, R222, PT ;  /* 0x000000de0300720c */ /* 0x040fe20003f46270 */
[----:B---3--:R-:W-:Y:S01]  /*5ac0*/  FMUL.FTZ R7, R38, UR10 ;  /* 0x0000000a26077c20 */ /* 0x008fe20008410000 */
[C---:B------:R-:W-:Y:S01]  /*5ad0*/  ISETP.LT.OR P1, PT, R3.reuse, R221, P1 ;  /* 0x000000dd0300720c */ /* 0x040fe20000f21670 */
[----:B------:R-:W-:Y:S01]  /*5ae0*/  FMUL.FTZ R24, R24, UR10 ;  /* 0x0000000a18187c20 */ /* 0x000fe20008410000 */
[----:B------:R-:W-:Y:S01]  /*5af0*/  ISETP.LT.OR P2, PT, R3, R220, P2 ;  /* 0x000000dc0300720c */ /* 0x000fe20001741670 */
[----:B------:R-:W-:Y:S01]  /*5b00*/  FMUL.FTZ R3, R36, UR10 ;  /* 0x0000000a24037c20 */ /* 0x000fe20008410000 */
[----:B------:R-:W-:Y:S01]  /*5b10*/  FSEL R36, R67, -INF , !P6 ;  /* 0xff80000043247808 */ /* 0x000fe20007000000 */
[----:B------:R1:W-:Y:S01]  /*5b20*/  MUFU.TANH R28, R7 ;  /* 0x00000007001c7308 */ /* 0x0003e20000002400 */
[----:B------:R-:W-:Y:S01]  /*5b30*/  FSEL R50, R64, -INF , !P1 ;  /* 0xff80000040327808 */ /* 0x000fe20004800000 */
[----:B------:R-:W-:Y:S01]  /*5b40*/  FMUL.FTZ R26, R26, UR10 ;  /* 0x0000000a1a1a7c20 */ /* 0x000fe20008410000 */
[----:B------:R-:W-:-:S02]  /*5b50*/  FSEL R60, R60, -INF , !P2 ;  /* 0xff8000003c3c7808 */ /* 0x000fc40005000000 */
[----:B------:R-:W-:-:S03]  /*5b60*/  ISETP.GE.AND P2, PT, R6, R222, PT ;  /* 0x000000de0600720c */ /* 0x000fc60003f46270 */
[----:B------:R2:W3:Y:S01]  /*5b70*/  MUFU.TANH R30, R3 ;  /* 0x00000003001e7308 */ /* 0x0004e20000002400 */
[----:B------:R-:W-:Y:S01]  /*5b80*/  ISETP.LT.OR P2, PT, R6, R220, P2 ;  /* 0x000000dc0600720c */ /* 0x000fe20001741670 */
[----:B------:R-:W-:-:S03]  /*5b90*/  VIADD R6, R2, 0x21 ;  /* 0x0000002102067836 */ /* 0x000fc60000000000 */
[----:B------:R-:W-:Y:S02]  /*5ba0*/  FSEL R54, R35, -INF , !P2 ;  /* 0xff80000023367808 */ /* 0x000fe40005000000 */
[C---:B------:R-:W-:Y:S01]  /*5bb0*/  ISETP.GE.AND P0, PT, R6.reuse, R223, PT ;  /* 0x000000df0600720c */ /* 0x040fe20003f06270 */
[----:B------:R-:W-:Y:S01]  /*5bc0*/  MUFU.TANH R10, R10 ;  /* 0x0000000a000a7308 */ /* 0x000fe20000002400 */
[----:B-1----:R-:W-:Y:S02]  /*5bd0*/  FMUL.FTZ R7, R15, UR10 ;  /* 0x0000000a0f077c20 */ /* 0x002fe40008410000 */
[----:B------:R-:W-:-:S04]  /*5be0*/  ISETP.LT.OR P0, PT, R6, R221, P0 ;  /* 0x000000dd0600720c */ /* 0x000fc80000701670 */
[----:B----4-:R-:W-:Y:S01]  /*5bf0*/  FSEL R135, R29, -INF , !P0 ;  /* 0xff8000001d877808 */ /* 0x010fe20004000000 */
[----:B------:R-:W1:Y:S01]  /*5c00*/  MUFU.TANH R7, R7 ;  /* 0x0000000700077308 */ /* 0x000e620000002400 */
[----:B--2---:R-:W-:-:S05]  /*5c10*/  VIADD R3, R2, 0x18 ;  /* 0x0000001802037836 */ /* 0x004fca0000000000 */
[C---:B------:R-:W-:Y:S02]  /*5c20*/  ISETP.GE.AND P5, PT, R3.reuse, R223, PT ;  /* 0x000000df0300720c */ /* 0x040fe40003fa6270 */
[C---:B------:R-:W-:Y:S01]  /*5c30*/  ISETP.GE.AND P6, PT, R3.reuse, R222, PT ;  /* 0x000000de0300720c */ /* 0x040fe20003fc6270 */
[----:B------:R-:W2:Y:S01]  /*5c40*/  MUFU.TANH R12, R12 ;  /* 0x0000000c000c7308 */ /* 0x000ea20000002400 */
[C---:B------:R-:W-:Y:S02]  /*5c50*/  ISETP.LT.OR P5, PT, R3.reuse, R221, P5 ;  /* 0x000000dd0300720c */ /* 0x040fe40002fa1670 */
[----:B------:R-:W-:Y:S01]  /*5c60*/  ISETP.LT.OR P6, PT, R3, R220, P6 ;  /* 0x000000dc0300720c */ /* 0x000fe200037c1670 */
[----:B------:R-:W-:Y:S01]  /*5c70*/  VIADD R3, R2, 0x20 ;  /* 0x0000002002037836 */ /* 0x000fe20000000000 */
[----:B------:R-:W-:Y:S02]  /*5c80*/  FSEL R61, R61, -INF , !P5 ;  /* 0xff8000003d3d7808 */ /* 0x000fe40006800000 */
[----:B------:R-:W-:Y:S01]  /*5c90*/  FSEL R55, R31, -INF , !P6 ;  /* 0xff8000001f377808 */ /* 0x000fe20007000000 */
[----:B------:R-:W4:Y:S01]  /*5ca0*/  MUFU.TANH R13, R13 ;  /* 0x0000000d000d7308 */ /* 0x000f220000002400 */
[----:B------:R-:W-:-:S02]  /*5cb0*/  ISETP.GE.AND P1, PT, R3, R223, PT ;  /* 0x000000df0300720c */ /* 0x000fc40003f26270 */
[C---:B------:R-:W-:Y:S02]  /*5cc0*/  ISETP.GE.AND P4, PT, R3.reuse, R222, PT ;  /* 0x000000de0300720c */ /* 0x040fe40003f86270 */
[C---:B------:R-:W-:Y:S02]  /*5cd0*/  ISETP.LT.OR P1, PT, R3.reuse, R221, P1 ;  /* 0x000000dd0300720c */ /* 0x040fe40000f21670 */
[----:B------:R-:W-:Y:S01]  /*5ce0*/  ISETP.LT.OR P4, PT, R3, R220, P4 ;  /* 0x000000dc0300720c */ /* 0x000fe20002781670 */
[----:B------:R-:W-:Y:S01]  /*5cf0*/  VIADD R3, R2, 0x28 ;  /* 0x0000002802037836 */ /* 0x000fe20000000000 */
[----:B------:R-:W-:Y:S01]  /*5d00*/  ISETP.GE.AND P6, PT, R6, R222, PT ;  /* 0x000000de0600720c */ /* 0x000fe20003fc6270 */
[----:B------:R-:W-:Y:S01]  /*5d10*/  MUFU.TANH R11, R11 ;  /* 0x0000000b000b7308 */ /* 0x000fe20000002400 */
[----:B---3--:R-:W-:Y:S02]  /*5d20*/  FSEL R133, R30, -INF , !P1 ;  /* 0xff8000001e857808 */ /* 0x008fe40004800000 */
[----:B------:R-:W-:-:S02]  /*5d30*/  ISETP.GE.AND P5, PT, R3, R223, PT ;  /* 0x000000df0300720c */ /* 0x000fc40003fa6270 */
[C---:B------:R-:W-:Y:S02]  /*5d40*/  ISETP.GE.AND P3, PT, R3.reuse, R222, PT ;  /* 0x000000de0300720c */ /* 0x040fe40003f66270 */
[-C--:B------:R-:W-:Y:S01]  /*5d50*/  ISETP.LT.OR P6, PT, R6, R220.reuse, P6 ;  /* 0x000000dc0600720c */ /* 0x080fe200037c1670 */
[C---:B------:R-:W-:Y:S01]  /*5d60*/  VIADD R6, R2.reuse, 0x29 ;  /* 0x0000002902067836 */ /* 0x040fe20000000000 */
[C---:B------:R-:W-:Y:S01]  /*5d70*/  ISETP.LT.OR P5, PT, R3.reuse, R221, P5 ;  /* 0x000000dd0300720c */ /* 0x040fe20002fa1670 */
[----:B------:R-:W3:Y:S01]  /*5d80*/  MUFU.TANH R25, R25 ;  /* 0x0000001900197308 */ /* 0x000ee20000002400 */
[----:B------:R-:W-:Y:S01]  /*5d90*/  ISETP.LT.OR P3, PT, R3, R220, P3 ;  /* 0x000000dc0300720c */ /* 0x000fe20001f61670 */
[----:B------:R-:W-:Y:S01]  /*5da0*/  VIADD R3, R2, 0x30 ;  /* 0x0000003002037836 */ /* 0x000fe20000000000 */
[----:B------:R-:W-:Y:S02]  /*5db0*/  FSEL R186, R28, -INF , !P4 ;  /* 0xff8000001cba7808 */ /* 0x000fe40006000000 */
[----:B------:R-:W-:-:S02]  /*5dc0*/  ISETP.GE.AND P2, PT, R6, R223, PT ;  /* 0x000000df0600720c */ /* 0x000fc40003f46270 */
[C---:B------:R-:W-:Y:S01]  /*5dd0*/  ISETP.GE.AND P1, PT, R3.reuse, R223, PT ;  /* 0x000000df0300720c */ /* 0x040fe20003f26270 */
[----:B------:R-:W-:Y:S01]  /*5de0*/  MUFU.TANH R27, R27 ;  /* 0x0000001b001b7308 */ /* 0x000fe20000002400 */
[CC--:B------:R-:W-:Y:S02]  /*5df0*/  ISETP.GE.AND P4, PT, R6.reuse, R222.reuse, PT ;  /* 0x000000de0600720c */ /* 0x0c0fe40003f86270 */
[C---:B------:R-:W-:Y:S02]  /*5e00*/  ISETP.GE.AND P0, PT, R3.reuse, R222, PT ;  /* 0x000000de0300720c */ /* 0x040fe40003f06270 */
[CC--:B------:R-:W-:Y:S02]  /*5e10*/  ISETP.LT.OR P2, PT, R6.reuse, R221.reuse, P2 ;  /* 0x000000dd0600720c */ /* 0x0c0fe40001741670 */
[-C--:B------:R-:W-:Y:S01]  /*5e20*/  ISETP.LT.OR P4, PT, R6, R220.reuse, P4 ;  /* 0x000000dc0600720c */ /* 0x080fe20002781670 */
[C---:B------:R-:W-:Y:S01]  /*5e30*/  VIADD R6, R2.reuse, 0x31 ;  /* 0x0000003102067836 */ /* 0x040fe20000000000 */
[C---:B------:R-:W-:Y:S01]  /*5e40*/  ISETP.LT.OR P1, PT, R3.reuse, R221, P1 ;  /* 0x000000dd0300720c */ /* 0x040fe20000f21670 */
[----:B------:R-:W-:Y:S01]  /*5e50*/  MUFU.TANH R9, R9 ;  /* 0x0000000900097308 */ /* 0x000fe20000002400 */
[----:B------:R-:W-:Y:S01]  /*5e60*/  ISETP.LT.OR P0, PT, R3, R220, P0 ;  /* 0x000000dc0300720c */ /* 0x000fe20000701670 */
[C---:B------:R-:W-:Y:S01]  /*5e70*/  VIADD R3, R2.reuse, 0x38 ;  /* 0x0000003802037836 */ /* 0x040fe20000000000 */
[----:B-1----:R-:W-:Y:S01]  /*5e80*/  FSEL R250, R7, -INF , !P4 ;  /* 0xff80000007fa7808 */ /* 0x002fe20006000000 */
[----:B------:R-:W-:Y:S01]  /*5e90*/  VIADD R2, R2, 0x39 ;  /* 0x0000003902027836 */ /* 0x000fe20000000000 */
[----:B------:R-:W-:-:S02]  /*5ea0*/  FSEL R251, R8, -INF , !P1 ;  /* 0xff80000008fb7808 */ /* 0x000fc40004800000 */
[----:B------:R-:W-:Y:S01]  /*5eb0*/  FSEL R187, R14, -INF , !P3 ;  /* 0xff8000000ebb7808 */ /* 0x000fe20005800000 */
[----:B------:R-:W1:Y:S01]  /*5ec0*/  MUFU.TANH R24, R24 ;  /* 0x0000001800187308 */ /* 0x000e620000002400 */
[C---:B------:R-:W-:Y:S02]  /*5ed0*/  ISETP.GE.AND P4, PT, R2.reuse, R223, PT ;  /* 0x000000df0200720c */ /* 0x040fe40003f86270 */
[-C--:B------:R-:W-:Y:S02]  /*5ee0*/  ISETP.GE.AND P1, PT, R2, R222.reuse, PT ;  /* 0x000000de0200720c */ /* 0x080fe40003f26270 */
[----:B------:R-:W-:Y:S02]  /*5ef0*/  ISETP.GE.AND P3, PT, R6, R222, PT ;  /* 0x000000de0600720c */ /* 0x000fe40003f66270 */
[C---:B------:R-:W-:Y:S01]  /*5f00*/  ISETP.LT.OR P4, PT, R2.reuse, R221, P4 ;  /* 0x000000dd0200720c */ /* 0x040fe20002781670 */
[----:B------:R-:W5:Y:S01]  /*5f10*/  MUFU.TANH R26, R26 ;  /* 0x0000001a001a7308 */ /* 0x000f620000002400 */
[----:B------:R-:W-:-:S02]  /*5f20*/  ISETP.LT.OR P1, PT, R2, R220, P1 ;  /* 0x000000dc0200720c */ /* 0x000fc40000f21670 */
[----:B------:R-:W-:Y:S02]  /*5f30*/  FSEL R2, R10, -INF , !P0 ;  /* 0xff8000000a027808 */ /* 0x000fe40004000000 */
[----:B------:R-:W-:Y:S02]  /*5f40*/  ISETP.LT.OR P3, PT, R6, R220, P3 ;  /* 0x000000dc0600720c */ /* 0x000fe40001f61670 */
[----:B--2---:R-:W-:Y:S01]  /*5f50*/  FSEL R134, R12, -INF , !P5 ;  /* 0xff8000000c867808 */ /* 0x004fe20006800000 */
[----:B------:R2:W-:Y:S01]  /*5f60*/  STL [R1+0x28], R2 ;  /* 0x0000280201007387 */ /* 0x0005e20000100800 */
[----:B----4-:R-:W-:Y:S02]  /*5f70*/  FSEL R184, R13, -INF , !P2 ;  /* 0xff8000000db87808 */ /* 0x010fe40005000000 */
[C---:B------:R-:W-:Y:S02]  /*5f80*/  ISETP.GE.AND P5, PT, R3.reuse, R223, PT ;  /* 0x000000df0300720c */ /* 0x040fe40003fa6270 */
[----:B------:R-:W-:-:S02]  /*5f90*/  ISETP.GE.AND P2, PT, R3, R222, PT ;  /* 0x000000de0300720c */ /* 0x000fc40003f46270 */
[C---:B------:R-:W-:Y:S02]  /*5fa0*/  ISETP.LT.OR P5, PT, R3.reuse, R221, P5 ;  /* 0x000000dd0300720c */ /* 0x040fe40002fa1670 */
[----:B------:R-:W-:Y:S02]  /*5fb0*/  ISETP.LT.OR P2, PT, R3, R220, P2 ;  /* 0x000000dc0300720c */ /* 0x000fe40001741670 */
[----:B---3--:R-:W-:Y:S02]  /*5fc0*/  FSEL R3, R25, -INF , !P4 ;  /* 0xff80000019037808 */ /* 0x008fe40006000000 */
[----:B------:R-:W-:Y:S02]  /*5fd0*/  PLOP3.LUT P0, PT, PT, PT, UP0, 0x80, 0x0 ;  /* 0x000000000000781c */ /* 0x000fe40003f0f008 */
[----:B------:R-:W-:Y:S02]  /*5fe0*/  FSEL R185, R39, -INF , !P6 ;  /* 0xff80000027b97808 */ /* 0x000fe40007000000 */
[----:B------:R-:W-:-:S02]  /*5ff0*/  ISETP.GE.AND P6, PT, R6, R223, PT ;  /* 0x000000df0600720c */ /* 0x000fc40003fc6270 */
[----:B-1----:R-:W-:Y:S02]  /*6000*/  FSEL R171, R24, -INF , !P5 ;  /* 0xff80000018ab7808 */ /* 0x002fe40006800000 */
[----:B------:R-:W-:Y:S02]  /*6010*/  ISETP.LT.OR P6, PT, R6, R221, P6 ;  /* 0x000000dd0600720c */ /* 0x000fe400037c1670 */
[----:B-----5:R-:W-:Y:S02]  /*6020*/  FSEL R169, R26, -INF , !P2 ;  /* 0xff8000001aa97808 */ /* 0x020fe40005000000 */
[----:B--2---:R-:W-:Y:S02]  /*6030*/  FSEL R2, R11, -INF , !P3 ;  /* 0xff8000000b027808 */ /* 0x004fe40005800000 */
[----:B------:R-:W-:-:S03]  /*6040*/  FSEL R252, R9, -INF , !P6 ;  /* 0xff80000009fc7808 */ /* 0x000fc60007000000 */
[----:B------:R1:W-:Y:S04]  /*6050*/  STL [R1+0x50], R2 ;  /* 0x0000500201007387 */ /* 0x0003e80000100800 */
[----:B------:R2:W-:Y:S01]  /*6060*/  STL [R1+0x24], R3 ;  /* 0x0000240301007387 */ /* 0x0005e20000100800 */
        /* <DEDUP_REMOVED lines=150> */
.L_x_1382:
[----:B------:R-:W-:Y:S05]  /*69d0*/  BSYNC B0 ;  /* 0x0000000000007941 */ /* 0x000fea0003800000 */
.L_x_1381:
[----:B------:R-:W0:Y:S02]  /*69e0*/  LDGDEPBAR ;  /* 0x00000000000079af */ /* 0x000e240000000000 */
.L_x_1380:
[----:B------:R-:W-:Y:S01]  /*69f0*/  STL [R1+0xc0], R206 ;  /* 0x0000c0ce01007387 */ /* 0x000fe20000100800 */
[----:B-12---:R-:W-:Y:S01]  /*6a00*/  FMNMX.FTZ R2, R41, R48, !PT ;  /* 0x0000003029027209 */ /* 0x006fe20007810000 */
[----:B------:R-:W-:Y:S02]  /*6a10*/  ULDC UR6, c[0x0][0x2ec] ;  /* 0x0000bb0000067ab9 */ /* 0x000fe40000000800 */
[----:B------:R-:W-:Y:S04]  /*6a20*/  STL [R1+0xbc], R205 ;  /* 0x0000bccd01007387 */ /* 0x000fe80000100800 */
[----:B------:R-:W-:Y:S04]  /*6a30*/  STL [R1+0xb8], R204 ;  /* 0x0000b8cc01007387 */ /* 0x000fe80000100800 */
[----:B------:R1:W-:Y:S04]  /*6a40*/  STL [R1+0xb4], R203 ;  /* 0x0000b4cb01007387 */ /* 0x0003e80000100800 */
[----:B-1----:R-:W2:Y:S04]  /*6a50*/  LDL.LU R203, [R1+0x50] ;  /* 0x0000500001cb7983 */ /* 0x002ea80000300800 */
[----:B------:R1:W-:Y:S04]  /*6a60*/  STL [R1+0xb0], R202 ;  /* 0x0000b0ca01007387 */ /* 0x0003e80000100800 */
[----:B-1----:R-:W4:Y:S04]  /*6a70*/  LDL.LU R202, [R1+0x24] ;  /* 0x0000240001ca7983 */ /* 0x002f280000300800 */
[----:B------:R-:W-:Y:S04]  /*6a80*/  STL [R1+0xac], R201 ;  /* 0x0000acc901007387 */ /* 0x000fe80000100800 */
[----:B------:R-:W-:Y:S04]  /*6a90*/  STL [R1+0xa8], R200 ;  /* 0x0000a8c801007387 */ /* 0x000fe80000100800 */
[----:B------:R1:W-:Y:S04]  /*6aa0*/  STL [R1+0xa4], R199 ;  /* 0x0000a4c701007387 */ /* 0x0003e80000100800 */
[----:B-1----:R-:W2:Y:S04]  /*6ab0*/  LDL.LU R199, [R1+0x60] ;  /* 0x0000600001c77983 */ /* 0x002ea80000300800 */
[----:B------:R-:W-:Y:S04]  /*6ac0*/  STL [R1+0xa0], R198 ;  /* 0x0000a0c601007387 */ /* 0x000fe80000100800 */
[----:B------:R1:W-:Y:S04]  /*6ad0*/  STL [R1+0x9c], R197 ;  /* 0x00009cc501007387 */ /* 0x0003e80000100800 */
[----:B-1----:R-:W2:Y:S01]  /*6ae0*/  LDL.LU R197, [R1+0x28] ;  /* 0x0000280001c57983 */ /* 0x002ea20000300800 */
[----:B------:R-:W-:-:S02]  /*6af0*/  FMNMX.FTZ R2, R37, R2, !PT ;  /* 0x0000000225027209 */ /* 0x000fc40007810000 */
[----:B------:R-:W-:Y:S01]  /*6b00*/  LEA R193, R5, UR4, 0x1 ;  /* 0x0000000405c17c11 */ /* 0x000fe2000f8e08ff */
[----:B------:R-:W-:Y:S01]  /*6b10*/  STL [R1+0x98], R192 ;  /* 0x000098c001007387 */ /* 0x000fe20000100800 */
[----:B------:R-:W-:Y:S02]  /*6b20*/  FMNMX.FTZ R2, R36, R2, !PT ;  /* 0x0000000224027209 */ /* 0x000fe40007810000 */
[----:B------:R-:W-:Y:S01]  /*6b30*/  LEA R194, R4, R193, 0x1 ;  /* 0x000000c104c27211 */ /* 0x000fe200078e08ff */
[----:B------:R-:W-:Y:S01]  /*6b40*/  IMAD R196, R0, 0x2, R193 ;  /* 0x0000000200c47824 */ /* 0x000fe200078e02c1 */
[----:B------:R-:W-:Y:S01]  /*6b50*/  FMNMX.FTZ R2, R50, R2, !PT ;  /* 0x0000000232027209 */ /* 0x000fe20007810000 */
[----:B---3--:R-:W-:Y:S01]  /*6b60*/  LDSM.16.MT88.4 R16, [R193+0x12000] ;  /* 0x01200000c110783b */ /* 0x008fe20000004200 */
[----:B------:R-:W-:Y:S02]  /*6b70*/  LEA R195, R0, R194, 0x1 ;  /* 0x000000c200c37211 */ /* 0x000fe400078e08ff */
        /* <DEDUP_REMOVED lines=24> */
[----:B------:R-:W-:-:S04]  /*6d00*/  FMNMX.FTZ R2, R187, R2, !PT ;  /* 0x00000002bb027209 */ /* 0x000fc80007810000 */
[----:B------:R-:W-:Y:S02]  /*6d10*/  FMNMX.FTZ R2, R250, R2, !PT ;  /* 0x00000002fa027209 */ /* 0x000fe40007810000 */
[----:B----4-:R-:W-:-:S05]  /*6d20*/  FMNMX.FTZ R132, R202, R132, !PT ;  /* 0x00000084ca847209 */ /* 0x010fca0007810000 */
[----:B------:R-:W1:Y:S02]  /*6d30*/  SHFL.BFLY PT, R6, R132, 0x2, 0x1f ;  /* 0x0c401f0084067f89 */ /* 0x000e6400000e0000 */
[----:B-1----:R-:W-:-:S05]  /*6d40*/  FMNMX.FTZ R132, R132, R6, !PT ;  /* 0x0000000684847209 */ /* 0x002fca0007810000 */
[----:B------:R-:W1:Y:S02]  /*6d50*/  SHFL.BFLY PT, R6, R132, 0x1, 0x1f ;  /* 0x0c201f0084067f89 */ /* 0x000e6400000e0000 */
[----:B-1----:R-:W-:-:S04]  /*6d60*/  FMNMX.FTZ R132, R132, R6, !PT ;  /* 0x0000000684847209 */ /* 0x002fc80007810000 */
[C---:B------:R-:W-:Y:S01]  /*6d70*/  FSETP.NEU.FTZ.AND P1, PT, R132.reuse, -INF , PT ;  /* 0xff8000008400780b */ /* 0x040fe20003f3d000 */
[----:B------:R-:W-:-:S05]  /*6d80*/  FMUL.FTZ R12, R132, UR6 ;  /* 0x00000006840c7c20 */ /* 0x000fca0008410000 */
[----:B------:R-:W-:Y:S02]  /*6d90*/  FSEL R12, R12, RZ, P1 ;  /* 0x000000ff0c0c7208 */ /* 0x000fe40000800000 */
[----:B--2---:R-:W-:-:S03]  /*6da0*/  FMNMX.FTZ R2, R197, R2, !PT ;  /* 0x00000002c5027209 */ /* 0x004fc60007810000 */
[----:B------:R-:W-:Y:S01]  /*6db0*/  FFMA.FTZ R6, R37, UR6, -R12 ;  /* 0x0000000625067c23 */ /* 0x000fe2000801080c */
[----:B------:R-:W-:-:S03]  /*6dc0*/  FMNMX.FTZ R2, R203, R2, !PT ;  /* 0x00000002cb027209 */ /* 0x000fc60007810000 */
[----:B------:R1:W-:Y:S01]  /*6dd0*/  MUFU.EX2 R200, R6 ;  /* 0x0000000600c87308 */ /* 0x0003e20000000800 */
[----:B------:R-:W-:-:S04]  /*6de0*/  FMNMX.FTZ R2, R169, R2, !PT ;  /* 0x00000002a9027209 */ /* 0x000fc80007810000 */
[----:B------:R-:W-:-:S05]  /*6df0*/  FMNMX.FTZ R2, R199, R2, !PT ;  /* 0x00000002c7027209 */ /* 0x000fca0007810000 */
[----:B------:R-:W2:Y:S01]  /*6e00*/  SHFL.BFLY PT, R3, R2, 0x2, 0x1f ;  /* 0x0c401f0002037f89 */ /* 0x000ea200000e0000 */
[----:B-1----:R-:W-:-:S03]  /*6e10*/  FFMA.FTZ R6, R36, UR6, -R12 ;  /* 0x0000000624067c23 */ /* 0x002fc6000801080c */
[----:B------:R-:W-:Y:S01]  /*6e20*/  LDSM.16.MT88.4 R36, [R193+0x10000] ;  /* 0x01000000c124783b */ /* 0x000fe20000004200 */
[----:B------:R-:W1:Y:S01]  /*6e30*/  MUFU.EX2 R14, R6 ;  /* 0x00000006000e7308 */ /* 0x000e620000000800 */
[----:B--2---:R-:W-:Y:S01]  /*6e40*/  FMNMX.FTZ R2, R2, R3, !PT ;  /* 0x0000000302027209 */ /* 0x004fe20007810000 */
[----:B------:R-:W-:-:S04]  /*6e50*/  FFMA.FTZ R3, R41, UR6, -R12 ;  /* 0x0000000629037c23 */ /* 0x000fc8000801080c */
[----:B------:R-:W2:Y:S02]  /*6e60*/  SHFL.BFLY PT, R7, R2, 0x1, 0x1f ;  /* 0x0c201f0002077f89 */ /* 0x000ea400000e0000 */
[----:B------:R2:W-:Y:S02]  /*6e70*/  MUFU.EX2 R225, R3 ;  /* 0x0000000300e17308 */ /* 0x0005e40000000800 */
[----:B--2---:R-:W-:Y:S01]  /*6e80*/  FMNMX.FTZ R3, R2, R7, !PT ;  /* 0x0000000702037209 */ /* 0x004fe20007810000 */
[----:B------:R-:W-:-:S03]  /*6e90*/  FFMA.FTZ R2, R48, UR6, -R12 ;  /* 0x0000000630027c23 */ /* 0x000fc6000801080c */
[C---:B------:R-:W-:Y:S02]  /*6ea0*/  FSETP.NEU.FTZ.AND P1, PT, R3.reuse, -INF , PT ;  /* 0xff8000000300780b */ /* 0x040fe40003f3d000 */
[----:B------:R2:W3:Y:S02]  /*6eb0*/  MUFU.EX2 R198, R2 ;  /* 0x0000000200c67308 */ /* 0x0004e40000000800 */
[----:B--2---:R-:W-:-:S05]  /*6ec0*/  FMUL.FTZ R2, R3, UR6 ;  /* 0x0000000603027c20 */ /* 0x004fca0008410000 */
[----:B------:R-:W-:-:S05]  /*6ed0*/  FSEL R2, R2, RZ, P1 ;  /* 0x000000ff02027208 */ /* 0x000fca0000800000 */
[--C-:B------:R-:W-:Y:S01]  /*6ee0*/  FFMA.FTZ R0, R44, UR6, -R2.reuse ;  /* 0x000000062c007c23 */ /* 0x100fe20008010802 */
[--C-:B------:R-:W-:Y:S01]  /*6ef0*/  FFMA.FTZ R6, R49, UR6, -R2.reuse ;  /* 0x0000000631067c23 */ /* 0x100fe20008010802 */
[--C-:B------:R-:W-:Y:S01]  /*6f00*/  FFMA.FTZ R4, R40, UR6, -R2.reuse ;  /* 0x0000000628047c23 */ /* 0x100fe20008010802 */
[----:B------:R-:W-:Y:S01]  /*6f10*/  LDSM.16.MT88.4 R44, [R194+0x14000] ;  /* 0x01400000c22c783b */ /* 0x000fe20000004200 */
[----:B------:R2:W-:Y:S08]  /*6f20*/  MUFU.EX2 R192, R0 ;  /* 0x0000000000c07308 */ /* 0x0005f00000000800 */
[----:B------:R1:W-:Y:S08]  /*6f30*/  MUFU.EX2 R224, R6 ;  /* 0x0000000600e07308 */ /* 0x0003f00000000800 */
[----:B------:R3:W4:Y:S01]  /*6f40*/  MUFU.EX2 R226, R4 ;  /* 0x0000000400e27308 */ /* 0x0007220000000800 */
[----:B--2---:R-:W-:-:S02]  /*6f50*/  FFMA.FTZ R0, R42, UR6, -R2 ;  /* 0x000000062a007c23 */ /* 0x004fc40008010802 */
[----:B------:R-:W-:Y:S05]  /*6f60*/  LDSM.16.MT88.4 R40, [R195+0x12000] ;  /* 0x01200000c328783b */ /* 0x000fea0000004200 */
[----:B------:R-:W2:Y:S01]  /*6f70*/  MUFU.EX2 R15, R0 ;  /* 0x00000000000f7308 */ /* 0x000ea20000000800 */
[----:B-1----:R-:W-:Y:S02]  /*6f80*/  F2FP.F16.F32.PACK_AB R6, R14, R200 ;  /* 0x000000c80e06723e */ /* 0x002fe400000000ff */
[----:B---3--:R-:W-:Y:S02]  /*6f90*/  F2FP.F16.F32.PACK_AB R4, R198, R225 ;  /* 0x000000e1c604723e */ /* 0x008fe400000000ff */
[----:B----4-:R-:W-:-:S02]  /*6fa0*/  F2FP.F16.F32.PACK_AB R5, R226, R224 ;  /* 0x000000e0e205723e */ /* 0x010fc400000000ff */
[----:B--2---:R-:W-:Y:S01]  /*6fb0*/  F2FP.F16.F32.PACK_AB R7, R15, R192 ;  /* 0x000000c00f07723e */ /* 0x004fe200000000ff */
[--C-:B------:R-:W-:Y:S02]  /*6fc0*/  FFMA.FTZ R0, R50, UR6, -R12.reuse ;  /* 0x0000000632007c23 */ /* 0x100fe4000801080c */
[----:B------:R-:W-:Y:S02]  /*6fd0*/  LDSM.16.MT88.4 R48, [R196+0x14000] ;  /* 0x01400000c430783b */ /* 0x000fe40000004200 */
[----:B------:R1:W-:Y:S02]  /*6fe0*/  MUFU.EX2 R206, R0 ;  /* 0x0000000000ce7308 */ /* 0x0003e40000000800 */
[C---:B------:R-:W-:Y:S06]  /*6ff0*/  HMMA.16816.F32 R108, R4.reuse, R28, RZ ;  /* 0x0000001c046c723c */ /* 0x040fec00000018ff */
[C---:B------:R-:W-:Y:S01]  /*7000*/  HMMA.16816.F32 R88, R4.reuse, R30, RZ ;  /* 0x0000001e0458723c */ /* 0x040fe200000018ff */
[----:B------:R-:W2:Y:S05]  /*7010*/  LDSM.16.MT88.4 R28, [R193+0x14000] ;  /* 0x01400000c11c783b */ /* 0x000eaa0000004200 */
[----:B------:R-:W-:Y:S01]  /*7020*/  HMMA.16816.F32 R128, R4, R8, RZ ;  /* 0x000000080480723c */ /* 0x000fe200000018ff */
[----:B-1----:R-:W-:-:S05]  /*7030*/  FFMA.FTZ R0, R63, UR6, -R12 ;  /* 0x000000063f007c23 */ /* 0x002fca000801080c */
[C---:B------:R-:W-:Y:S01]  /*7040*/  HMMA.16816.F32 R116, R4.reuse, R10, RZ ;  /* 0x0000000a0474723c */ /* 0x040fe200000018ff */
[----:B------:R1:W3:Y:S01]  /*7050*/  MUFU.EX2 R205, R0 ;  /* 0x0000000000cd7308 */ /* 0x0002e20000000800 */
[----:B------:R-:W4:Y:S04]  /*7060*/  LDSM.16.MT88.4 R8, [R194+0x16000] ;  /* 0x01600000c208783b */ /* 0x000f280000004200 */
[C---:B------:R-:W-:Y:S06]  /*7070*/  HMMA.16816.F32 R80, R4.reuse, R32, RZ ;  /* 0x000000200450723c */ /* 0x040fec00000018ff */
[----:B------:R-:W-:Y:S01]  /*7080*/  HMMA.16816.F32 R92, R4, R34, RZ ;  /* 0x00000022045c723c */ /* 0x000fe200000018ff */
[----:B------:R-:W-:Y:S01]  /*7090*/  LDSM.16.MT88.4 R32, [R195+0x16000] ;  /* 0x01600000c320783b */ /* 0x000fe20000004200 */
[----:B-1----:R-:W-:-:S04]  /*70a0*/  FFMA.FTZ R0, R61, UR6, -R12 ;  /* 0x000000063d007c23 */ /* 0x002fc8000801080c */
[C---:B------:R-:W-:Y:S01]  /*70b0*/  HMMA.16816.F32 R104, R4.reuse, R20, RZ ;  /* 0x000000140468723c */ /* 0x040fe200000018ff */
[----:B------:R1:W-:Y:S05]  /*70c0*/  MUFU.EX2 R168, R0 ;  /* 0x0000000000a87308 */ /* 0x0003ea0000000800 */
[C---:B------:R-:W-:Y:S01]  /*70d0*/  HMMA.16816.F32 R124, R4.reuse, R22, RZ ;  /* 0x00000016047c723c */ /* 0x040fe200000018ff */
[----:B------:R-:W3:Y:S05]  /*70e0*/  LDSM.16.MT88.4 R20, [R195+0x14000] ;  /* 0x01400000c314783b */ /* 0x000eea0000004200 */
[C---:B------:R-:W-:Y:S06]  /*70f0*/  HMMA.16816.F32 R136, R4.reuse, R16, RZ ;  /* 0x000000100488723c */ /* 0x040fec00000018ff */
[----:B------:R-:W-:Y:S01]  /*7100*/  HMMA.16816.F32 R120, R4, R18, RZ ;  /* 0x000000120478723c */ /* 0x000fe200000018ff */
[----:B------:R-:W3:Y:S01]  /*7110*/  LDSM.16.MT88.4 R16, [R193+0x16000] ;  /* 0x01600000c110783b */ /* 0x000ee20000004200 */
[----:B-1----:R-:W-:-:S04]  /*7120*/  FFMA.FTZ R0, R52, UR6, -R12 ;  /* 0x0000000634007c23 */ /* 0x002fc8000801080c */
[----:B------:R1:W-:Y:S01]  /*7130*/  MUFU.EX2 R201, R0 ;  /* 0x0000000000c97308 */ /* 0x0003e20000000800 */
[C---:B------:R-:W-:Y:S06]  /*7140*/  HMMA.16816.F32 R100, R4.reuse, R24, RZ ;  /* 0x000000180464723c */ /* 0x040fec00000018ff */
[C---:B------:R-:W-:Y:S01]  /*7150*/  HMMA.16816.F32 R76, R4.reuse, R26, RZ ;  /* 0x0000001a044c723c */ /* 0x040fe200000018ff */
[----:B------:R-:W3:Y:S05]  /*7160*/  LDSM.16.MT88.4 R24, [R196+0x16000] ;  /* 0x01600000c418783b */ /* 0x000eea0000004200 */
[----:B------:R-:W-:Y:S01]  /*7170*/  HMMA.16816.F32 R112, R4, R36, RZ ;  /* 0x000000240470723c */ /* 0x000fe200000018ff */
[----:B-1----:R-:W-:-:S05]  /*7180*/  FFMA.FTZ R0, R60, UR6, -R2 ;  /* 0x000000063c007c23 */ /* 0x002fca0008010802 */
[C---:B------:R-:W-:Y:S01]  /*7190*/  HMMA.16816.F32 R96, R4.reuse, R38, RZ ;  /* 0x000000260460723c */ /* 0x040fe200000018ff */
[----:B------:R-:W1:Y:S01]  /*71a0*/  LDSM.16.MT88.4 R36, [R194+0x10800] ;  /* 0x01080000c224783b */ /* 0x000e620000004200 */
[----:B------:R4:W-:Y:S04]  /*71b0*/  MUFU.EX2 R170, R0 ;  /* 0x0000000000aa7308 */ /* 0x0009e80000000800 */
[C---:B--2---:R-:W-:Y:S06]  /*71c0*/  HMMA.16816.F32 R68, R4.reuse, R28, RZ ;  /* 0x0000001c0444723c */ /* 0x044fec00000018ff */
[C---:B------:R-:W-:Y:S01]  /*71d0*/  HMMA.16816.F32 R60, R4.reuse, R30, RZ ;  /* 0x0000001e043c723c */ /* 0x040fe200000018ff */
[----:B------:R-:W2:Y:S05]  /*71e0*/  LDSM.16.MT88.4 R28, [R193+0x10800] ;  /* 0x01080000c11c783b */ /* 0x000eaa0000004200 */
[----:B------:R-:W-:Y:S01]  /*71f0*/  HMMA.16816.F32 R64, R4, R44, RZ ;  /* 0x0000002c0440723c */ /* 0x000fe200000018ff */
[----:B----4-:R-:W-:-:S04]  /*7200*/  FFMA.FTZ R0, R53, UR6, -R2 ;  /* 0x0000000635007c23 */ /* 0x010fc80008010802 */
[----:B------:R4:W1:Y:S01]  /*7210*/  MUFU.EX2 R13, R0 ;  /* 0x00000000000d7308 */ /* 0x0008620000000800 */
[C---:B------:R-:W-:Y:S01]  /*7220*/  HMMA.16816.F32 R56, R4.reuse, R46, RZ ;  /* 0x0000002e0438723c */ /* 0x040fe200000018ff */
[----:B------:R-:W-:Y:S05]  /*7230*/  LDSM.16.MT88.4 R44, [R196+0x10800] ;  /* 0x01080000c42c783b */ /* 0x000fea0000004200 */
[C---:B------:R-:W-:Y:S06]  /*7240*/  HMMA.16816.F32 R84, R4.reuse, R40, RZ ;  /* 0x000000280454723c */ /* 0x040fec00000018ff */
[----:B------:R-:W-:Y:S01]  /*7250*/  HMMA.16816.F32 R72, R4, R42, RZ ;  /* 0x0000002a0448723c */ /* 0x000fe200000018ff */
[----:B------:R-:W-:Y:S01]  /*7260*/  LDSM.16.MT88.4 R40, [R193+0x12800] ;  /* 0x01280000c128783b */ /* 0x000fe20000004200 */
[----:B----4-:R-:W-:-:S04]  /*7270*/  FFMA.FTZ R0, R55, UR6, -R2 ;  /* 0x0000000637007c23 */ /* 0x010fc80008010802 */
[C---:B------:R-:W-:Y:S01]  /*7280*/  HMMA.16816.F32 R160, R4.reuse, R8, RZ ;  /* 0x0000000804a0723c */ /* 0x040fe200000018ff */
[----:B------:R4:W-:Y:S05]  /*7290*/  MUFU.EX2 R227, R0 ;  /* 0x0000000000e37308 */ /* 0x0009ea0000000800 */
[----:B------:R-:W-:Y:S01]  /*72a0*/  HMMA.16816.F32 R164, R4, R10, RZ ;  /* 0x0000000a04a4723c */ /* 0x000fe200000018ff */
[----:B---3--:R-:W-:Y:S02]  /*72b0*/  F2FP.F16.F32.PACK_AB R8, R205, R206 ;  /* 0x000000cecd08723e */ /* 0x008fe400000000ff */
[----:B-1----:R-:W-:-:S03]  /*72c0*/  F2FP.F16.F32.PACK_AB R9, R13, R170 ;  /* 0x000000aa0d09723e */ /* 0x002fc600000000ff */
[----:B------:R-:W-:Y:S01]  /*72d0*/  HMMA.16816.F32 R140, R4, R48, RZ ;  /* 0x00000030048c723c */ /* 0x000fe200000018ff */
[----:B------:R-:W-:-:S05]  /*72e0*/  F2FP.F16.F32.PACK_AB R10, R201, R168 ;  /* 0x000000a8c90a723e */ /* 0x000fca00000000ff */
[C---:B------:R-:W-:Y:S01]  /*72f0*/  HMMA.16816.F32 R48, R4.reuse, R50, RZ ;  /* 0x000000320430723c */ /* 0x040fe200000018ff */
[----:B----4-:R-:W-:Y:S02]  /*7300*/  FFMA.FTZ R0, R54, UR6, -R2 ;  /* 0x0000000636007c23 */ /* 0x010fe40008010802 */
[----:B------:R-:W1:Y:S02]  /*7310*/  LDSM.16.MT88.4 R52, [R195+0x10800] ;  /* 0x01080000c334783b */ /* 0x000e640000004200 */
[----:B------:R-:W3:Y:S01]  /*7320*/  MUFU.EX2 R204, R0 ;  /* 0x0000000000cc7308 */ /* 0x000ee20000000800 */
[C---:B------:R-:W-:Y:S06]  /*7330*/  HMMA.16816.F32 R144, R4.reuse, R20, RZ ;  /* 0x000000140490723c */ /* 0x040fec00000018ff */
[C---:B------:R-:W-:Y:S01]  /*7340*/  HMMA.16816.F32 R148, R4.reuse, R22, RZ ;  /* 0x000000160494723c */ /* 0x040fe200000018ff */
[----:B------:R-:W-:Y:S05]  /*7350*/  LDSM.16.MT88.4 R20, [R196+0x12800] ;  /* 0x01280000c414783b */ /* 0x000fea0000004200 */
[----:B------:R-:W-:Y:S01]  /*7360*/  HMMA.16816.F32 R152, R4, R16, RZ ;  /* 0x000000100498723c */ /* 0x000fe200000018ff */
[----:B---3--:R-:W-:-:S05]  /*7370*/  F2FP.F16.F32.PACK_AB R11, R204, R227 ;  /* 0x000000e3cc0b723e */ /* 0x008fca00000000ff */
[C---:B------:R-:W-:Y:S01]  /*7380*/  HMMA.16816.F32 R156, R4.reuse, R18, RZ ;  /* 0x00000012049c723c */ /* 0x040fe200000018ff */
[----:B------:R-:W-:Y:S05]  /*7390*/  LDSM.16.MT88.4 R16, [R195+0x12800] ;  /* 0x01280000c310783b */ /* 0x000fea0000004200 */
[C---:B------:R-:W-:Y:S06]  /*73a0*/  HMMA.16816.F32 R172, R4.reuse, R24, RZ ;  /* 0x0000001804ac723c */ /* 0x040fec00000018ff */
[C---:B------:R-:W-:Y:S01]  /*73b0*/  HMMA.16816.F32 R176, R4.reuse, R26, RZ ;  /* 0x0000001a04b0723c */ /* 0x040fe200000018ff */
[----:B------:R-:W3:Y:S05]  /*73c0*/  LDSM.16.MT88.4 R24, [R194+0x12800] ;  /* 0x01280000c218783b */ /* 0x000eea0000004200 */
[C---:B------:R-:W-:Y:S06]  /*73d0*/  HMMA.16816.F32 R180, R4.reuse, R32, RZ ;  /* 0x0000002004b4723c */ /* 0x040fec00000018ff */
[----:B------:R-:W-:Y:S06]  /*73e0*/  HMMA.16816.F32 R188, R4, R34, RZ ;  /* 0x0000002204bc723c */ /* 0x000fec00000018ff */
[C---:B------:R-:W-:Y:S06]  /*73f0*/  HMMA.16816.F32 R4, R8.reuse, R38, R92 ;  /* 0x000000260804723c */ /* 0x040fec000000185c */
[C---:B--2---:R-:W-:Y:S06]  /*7400*/  HMMA.16816.F32 R240, R8.reuse, R28, R112 ;  /* 0x0000001c08f0723c */ /* 0x044fec0000001870 */
[C---:B------:R-:W-:Y:S06]  /*7410*/  HMMA.16816.F32 R228, R8.reuse, R30, R96 ;  /* 0x0000001e08e4723c */ /* 0x040fec0000001860 */
[----:B-1----:R-:W-:Y:S01]  /*7420*/  HMMA.16816.F32 R28, R8, R54, R124 ;  /* 0x00000036081c723c */ /* 0x002fe2000000187c */
[----:B------:R-:W-:Y:S01]  /*7430*/  IMAD.MOV.U32 R99, RZ, RZ, R227 ;  /* 0x000000ffff637224 */ /* 0x000fe200078e00e3 */
[----:B------:R-:W-:Y:S01]  /*7440*/  MOV R98, R226 ;  /* 0x000000e200627202 */ /* 0x000fe20000000f00 */
[----:B------:R-:W-:Y:S01]  /*7450*/  IMAD.MOV.U32 R96, RZ, RZ, R225 ;  /* 0x000000ffff607224 */ /* 0x000fe200078e00e1 */
[----:B------:R-:W-:-:S02]  /*7460*/  MOV R97, R224 ;  /* 0x000000e000617202 */ /* 0x000fc40000000f00 */
[----:B------:R-:W-:Y:S01]  /*7470*/  IMAD.MOV.U32 R94, RZ, RZ, R6 ;  /* 0x000000ffff5e7224 */ /* 0x000fe200078e0006 */
[----:B------:R-:W-:Y:S01]  /*7480*/  MOV R93, R7 ;  /* 0x00000007005d7202 */ /* 0x000fe20000000f00 */
[----:B------:R-:W-:Y:S01]  /*7490*/  IMAD.MOV.U32 R92, RZ, RZ, R4 ;  /* 0x000000ffff5c7224 */ /* 0x000fe200078e0004 */
[----:B------:R-:W-:Y:S01]  /*74a0*/  MOV R0, R5 ;  /* 0x0000000500007202 */ /* 0x000fe20000000f00 */
[C---:B------:R-:W-:Y:S01]  /*74b0*/  HMMA.16816.F32 R232, R8.reuse, R44, R108 ;  /* 0x0000002c08e8723c */ /* 0x040fe2000000186c */
[----:B------:R-:W1:Y:S05]  /*74c0*/  LDSM.16.MT88.4 R4, [R193+0x14800] ;  /* 0x01480000c104783b */ /* 0x000e6a0000004200 */
[C---:B------:R-:W-:Y:S01]  /*74d0*/  HMMA.16816.F32 R112, R8.reuse, R46, R88 ;  /* 0x0000002e0870723c */ /* 0x040fe20000001858 */
[----:B------:R-:W-:Y:S01]  /*74e0*/  MOV R109, R0 ;  /* 0x00000000006d7202 */ /* 0x000fe20000000f00 */
[----:B------:R-:W-:Y:S01]  /*74f0*/  IMAD.MOV.U32 R35, RZ, RZ, R229 ;  /* 0x000000ffff237224 */ /* 0x000fe200078e00e5 */
[----:B------:R-:W-:Y:S01]  /*7500*/  MOV R34, R230 ;  /* 0x000000e600227202 */ /* 0x000fe20000000f00 */
[----:B------:R-:W-:Y:S01]  /*7510*/  IMAD.MOV.U32 R33, RZ, RZ, R231 ;  /* 0x000000ffff217224 */ /* 0x000fe200078e00e7 */
[----:B------:R-:W-:Y:S01]  /*7520*/  MOV R32, R228 ;  /* 0x000000e400207202 */ /* 0x000fe20000000f00 */
[----:B------:R-:W-:Y:S01]  /*7530*/  HMMA.16816.F32 R44, R8, R40, R136 ;  /* 0x00000028082c723c */ /* 0x000fe20000001888 */
[----:B------:R-:W-:Y:S01]  /*7540*/  FFMA.FTZ R0, R133, UR6, -R12 ;  /* 0x0000000685007c23 */ /* 0x000fe2000801080c */
[----:B------:R-:W-:Y:S01]  /*7550*/  IMAD.MOV.U32 R110, RZ, RZ, R94 ;  /* 0x000000ffff6e7224 */ /* 0x000fe200078e005e */
[----:B------:R-:W-:Y:S01]  /*7560*/  MOV R111, R93 ;  /* 0x0000005d006f7202 */ /* 0x000fe20000000f00 */
[----:B------:R-:W-:-:S02]  /*7570*/  IMAD.MOV.U32 R108, RZ, RZ, R92 ;  /* 0x000000ffff6c7224 */ /* 0x000fc400078e005c */
[C---:B------:R-:W-:Y:S06]  /*7580*/  HMMA.16816.F32 R40, R8.reuse, R42, R120 ;  /* 0x0000002a0828723c */ /* 0x040fec0000001878 */
[C---:B------:R-:W-:Y:S06]  /*7590*/  HMMA.16816.F32 R236, R8.reuse, R36, R80 ;  /* 0x0000002408ec723c */ /* 0x040fec0000001850 */
[----:B---3--:R-:W-:Y:S01]  /*75a0*/  HMMA.16816.F32 R244, R8, R26, R116 ;  /* 0x0000001a08f4723c */ /* 0x008fe20000001874 */
[----:B------:R-:W-:Y:S01]  /*75b0*/  IMAD.MOV.U32 R83, RZ, RZ, R29 ;  /* 0x000000ffff537224 */ /* 0x000fe200078e001d */
[----:B------:R-:W-:Y:S01]  /*75c0*/  MOV R82, R30 ;  /* 0x0000001e00527202 */ /* 0x000fe20000000f00 */
[----:B------:R-:W-:Y:S01]  /*75d0*/  IMAD.MOV.U32 R81, RZ, RZ, R31 ;  /* 0x000000ffff517224 */ /* 0x000fe200078e001f */
[----:B------:R-:W-:-:S02]  /*75e0*/  MOV R80, R28 ;  /* 0x0000001c00507202 */ /* 0x000fc40000000f00 */
[----:B------:R-:W2:Y:S01]  /*75f0*/  LDSM.16.MT88.4 R28, [R194+0x14800] ;  /* 0x01480000c21c783b */ /* 0x000ea20000004200 */
[----:B------:R-:W-:Y:S01]  /*7600*/  MOV R116, R170 ;  /* 0x000000aa00747202 */ /* 0x000fe20000000f00 */
        /* <DEDUP_REMOVED lines=25> */
[----:B------:R-:W-:Y:S01]  /*77a0*/  LDSM.16.MT88.4 R4, [R193+0x16800] ;  /* 0x01680000c104783b */ /* 0x000fe20000004200 */
[----:B------:R3:W-:Y:S01]  /*77b0*/  MUFU.EX2 R79, R0 ;  /* 0x00000000004f7308 */ /* 0x0007e20000000800 */
[----:B------:R-:W-:Y:S01]  /*77c0*/  IMAD.MOV.U32 R133, RZ, RZ, R118 ;  /* 0x000000ffff857224 */ /* 0x000fe200078e0076 */
[----:B------:R-:W-:Y:S01]  /*77d0*/  MOV R76, R120 ;  /* 0x00000078004c7202 */ /* 0x000fe20000000f00 */
[----:B------:R-:W4:Y:S01]  /*77e0*/  LDSM.16.MT88.4 R32, [R196+0x14800] ;  /* 0x01480000c420783b */ /* 0x000f220000004200 */
[C---:B------:R-:W-:Y:S01]  /*77f0*/  HMMA.16816.F32 R224, R8.reuse, R24, R128 ;  /* 0x0000001808e0723c */ /* 0x040fe20000001880 */
[----:B------:R-:W-:Y:S01]  /*7800*/  MOV R60, R119 ;  /* 0x00000077003c7202 */ /* 0x000fe20000000f00 */
[----:B------:R-:W-:Y:S01]  /*7810*/  IMAD.MOV.U32 R61, RZ, RZ, R123 ;  /* 0x000000ffff3d7224 */ /* 0x000fe200078e007b */
[----:B------:R-:W-:Y:S01]  /*7820*/  LDSM.16.MT88.4 R24, [R196+0x16800] ;  /* 0x01680000c418783b */ /* 0x000fe20000004200 */
        /* <DEDUP_REMOVED lines=8> */
[----:B------:R-:W-:Y:S01]  /*78b0*/  HMMA.16816.F32 R124, R8, R18, R72 ;  /* 0x00000012087c723c */ /* 0x000fe20000001848 */
[----:B------:R-:W4:Y:S01]  /*78c0*/  LDSM.16.MT88.4 R16, [R194+0x16800] ;  /* 0x01680000c210783b */ /* 0x000f220000004200 */
[----:B---3--:R-:W-:Y:S01]  /*78d0*/  FFMA.FTZ R0, R135, UR6, -R12 ;  /* 0x0000000687007c23 */ /* 0x008fe2000801080c */
[----:B------:R-:W-:-:S02]  /*78e0*/  IMAD.MOV.U32 R121, RZ, RZ, R39 ;  /* 0x000000ffff797224 */ /* 0x000fc400078e0027 */
[----:B------:R-:W-:Y:S01]  /*78f0*/  IMAD.MOV.U32 R123, RZ, RZ, R37 ;  /* 0x000000ffff7b7224 */ /* 0x000fe200078e0025 */
[C---:B--2---:R-:W-:Y:S01]  /*7900*/  HMMA.16816.F32 R96, R8.reuse, R28, R64 ;  /* 0x0000001c0860723c */ /* 0x044fe20000001840 */
[----:B------:R2:W-:Y:S01]  /*7910*/  MUFU.EX2 R78, R0 ;  /* 0x00000000004e7308 */ /* 0x0005e20000000800 */
[----:B------:R-:W-:Y:S04]  /*7920*/  LDSM.16.MT88.4 R36, [R193+0x11000] ;  /* 0x01100000c124783b */ /* 0x000fe80000004200 */
[C---:B------:R-:W-:Y:S01]  /*7930*/  HMMA.16816.F32 R72, R8.reuse, R30, R56 ;  /* 0x0000001e0848723c */ /* 0x040fe20000001838 */
[----:B------:R-:W3:Y:S04]  /*7940*/  LDSM.16.MT88.4 R28, [R195+0x16800] ;  /* 0x01680000c31c783b */ /* 0x000ee80000004200 */
[----:B------:R3:W5:Y:S01]  /*7950*/  LDL.LU R206, [R1+0xc0] ;  /* 0x0000c00001ce7983 */ /* 0x0007620000300800 */
[----:B-1----:R-:W-:Y:S01]  /*7960*/  HMMA.16816.F32 R92, R8, R20, R144 ;  /* 0x00000014085c723c */ /* 0x002fe20000001890 */
[----:B------:R-:W-:Y:S01]  /*7970*/  MOV R59, R117 ;  /* 0x00000075003b7202 */ /* 0x000fe20000000f00 */
[----:B------:R-:W-:-:S02]  /*7980*/  IMAD.MOV.U32 R117, RZ, RZ, R83 ;  /* 0x000000ffff757224 */ /* 0x000fc400078e0053 */
[----:B--2---:R-:W-:Y:S02]  /*7990*/  FFMA.FTZ R0, R134, UR6, -R12 ;  /* 0x0000000686007c23 */ /* 0x004fe4000801080c */
[C---:B------:R-:W-:Y:S02]  /*79a0*/  HMMA.16816.F32 R68, R8.reuse, R22, R148 ;  /* 0x000000160844723c */ /* 0x040fe40000001894 */
[----:B------:R1:W2:Y:S04]  /*79b0*/  MUFU.EX2 R88, R0 ;  /* 0x0000000000587308 */ /* 0x0002a80000000800 */
[C---:B----4-:R-:W-:Y:S06]  /*79c0*/  HMMA.16816.F32 R84, R8.reuse, R34, R48 ;  /* 0x000000220854723c */ /* 0x050fec0000001830 */
[----:B------:R-:W-:Y:S01]  /*79d0*/  HMMA.16816.F32 R52, R8, R32, R140 ;  /* 0x000000200834723c */ /* 0x000fe2000000188c */
[----:B------:R-:W-:Y:S01]  /*79e0*/  IMAD.MOV.U32 R145, RZ, RZ, R60 ;  /* 0x000000ffff917224 */ /* 0x000fe200078e003c */
[----:B------:R-:W-:Y:S01]  /*79f0*/  MOV R148, R61 ;  /* 0x0000003d00947202 */ /* 0x000fe20000000f00 */
[----:B------:R-:W-:Y:S01]  /*7a00*/  IMAD.MOV.U32 R149, RZ, RZ, R62 ;  /* 0x000000ffff957224 */ /* 0x000fe200078e003e */
[----:B------:R-:W-:Y:S01]  /*7a10*/  MOV R150, R63 ;  /* 0x0000003f00967202 */ /* 0x000fe20000000f00 */
[----:B------:R-:W-:Y:S01]  /*7a20*/  LDSM.16.MT88.4 R32, [R194+0x13000] ;  /* 0x01300000c220783b */ /* 0x000fe20000004200 */
[----:B-1----:R-:W-:Y:S01]  /*7a30*/  FFMA.FTZ R0, R184, UR6, -R12 ;  /* 0x00000006b8007c23 */ /* 0x002fe2000801080c */
[----:B--2---:R-:W-:-:S02]  /*7a40*/  IMAD.MOV.U32 R147, RZ, RZ, R88 ;  /* 0x000000ffff937224 */ /* 0x004fc400078e0058 */
[C---:B------:R-:W-:Y:S01]  /*7a50*/  HMMA.16816.F32 R88, R8.reuse, R4, R152 ;  /* 0x000000040858723c */ /* 0x040fe20000001898 */
[----:B------:R1:W-:Y:S06]  /*7a60*/  MUFU.EX2 R20, R0 ;  /* 0x0000000000147308 */ /* 0x0003ec0000000800 */
[----:B------:R-:W-:Y:S01]  /*7a70*/  MOV R155, R79 ;  /* 0x0000004f009b7202 */ /* 0x000fe20000000f00 */
[----:B------:R-:W-:Y:S01]  /*7a80*/  IMAD.MOV.U32 R79, RZ, RZ, R116 ;  /* 0x000000ffff4f7224 */ /* 0x000fe200078e0074 */
[----:B------:R-:W-:Y:S01]  /*7a90*/  MOV R153, R78 ;  /* 0x0000004e00997202 */ /* 0x000fe20000000f00 */
[----:B------:R-:W-:Y:S01]  /*7aa0*/  HMMA.16816.F32 R60, R8, R18, R164 ;  /* 0x00000012083c723c */ /* 0x000fe200000018a4 */
[----:B------:R-:W-:Y:S01]  /*7ab0*/  MOV R116, R80 ;  /* 0x0000005000747202 */ /* 0x000fe20000000f00 */
[----:B-1----:R-:W-:-:S04]  /*7ac0*/  FFMA.FTZ R0, R186, UR6, -R2 ;  /* 0x00000006ba007c23 */ /* 0x002fc80008010802 */
[----:B------:R1:W2:Y:S01]  /*7ad0*/  MUFU.EX2 R21, R0 ;  /* 0x0000000000157308 */ /* 0x0002a20000000800 */
[----:B------:R-:W-:Y:S01]  /*7ae0*/  MOV R78, R205 ;  /* 0x000000cd004e7202 */ /* 0x000fe20000000f00 */
[C---:B------:R-:W-:Y:S01]  /*7af0*/  HMMA.16816.F32 R80, R8.reuse, R16, R160 ;  /* 0x000000100850723c */ /* 0x040fe200000018a0 */
[----:B------:R-:W4:Y:S01]  /*7b00*/  LDSM.16.MT88.4 R16, [R196+0x11000] ;  /* 0x01100000c410783b */ /* 0x000f220000004200 */
        /* <DEDUP_REMOVED lines=8> */
[C---:B---3--:R-:W-:Y:S01]  /*7b90*/  HMMA.16816.F32 R48, R8.reuse, R28, R180 ;  /* 0x0000001c0830723c */ /* 0x048fe200000018b4 */
[----:B------:R-:W-:Y:S01]  /*7ba0*/  MOV R159, R77 ;  /* 0x0000004d009f7202 */ /* 0x000fe20000000f00 */
[----:B------:R-:W-:Y:S02]  /*7bb0*/  IMAD.MOV.U32 R166, RZ, RZ, R44 ;  /* 0x000000ffffa67224 */ /* 0x000fe400078e002c */
[----:B-1----:R-:W-:Y:S01]  /*7bc0*/  FFMA.FTZ R0, R185, UR6, -R2 ;  /* 0x00000006b9007c23 */ /* 0x002fe20008010802 */
[----:B--2---:R-:W-:Y:S01]  /*7bd0*/  IMAD.MOV.U32 R154, RZ, RZ, R21 ;  /* 0x000000ffff9a7224 */ /* 0x004fe200078e0015 */
[----:B------:R-:W-:Y:S01]  /*7be0*/  MOV R152, R201 ;  /* 0x000000c900987202 */ /* 0x000fe20000000f00 */
[C---:B------:R-:W-:Y:S01]  /*7bf0*/  HMMA.16816.F32 R76, R8.reuse, R24, R172 ;  /* 0x00000018084c723c */ /* 0x040fe200000018ac */
[----:B------:R1:W2:Y:S01]  /*7c00*/  MUFU.EX2 R4, R0 ;  /* 0x0000000000047308 */ /* 0x0002a20000000800 */
[----:B------:R-:W-:Y:S01]  /*7c10*/  IMAD.MOV.U32 R161, RZ, RZ, R20 ;  /* 0x000000ffffa17224 */ /* 0x000fe200078e0014 */
[----:B------:R-:W-:Y:S01]  /*7c20*/  MOV R151, R133 ;  /* 0x0000008500977202 */ /* 0x000fe20000000f00 */
[----:B------:R-:W-:Y:S02]  /*7c30*/  LDSM.16.MT88.4 R20, [R194+0x11000] ;  /* 0x01100000c214783b */ /* 0x000fe40000004200 */
[C---:B------:R-:W-:Y:S01]  /*7c40*/  HMMA.16816.F32 R56, R8.reuse, R26, R176 ;  /* 0x0000001a0838723c */ /* 0x040fe200000018b0 */
[----:B------:R-:W-:Y:S01]  /*7c50*/  MOV R135, R203 ;  /* 0x000000cb00877202 */ /* 0x000fe20000000f00 */
[----:B------:R-:W-:Y:S01]  /*7c60*/  IMAD.MOV.U32 R156, RZ, RZ, R40 ;  /* 0x000000ffff9c7224 */ /* 0x000fe200078e0028 */
[----:B------:R-:W-:Y:S01]  /*7c70*/  MOV R157, R41 ;  /* 0x00000029009d7202 */ /* 0x000fe20000000f00 */
[----:B------:R-:W-:Y:S01]  /*7c80*/  IMAD.MOV.U32 R158, RZ, RZ, R202 ;  /* 0x000000ffff9e7224 */ /* 0x000fe200078e00ca */
[----:B------:R-:W-:Y:S01]  /*7c90*/  LDSM.16.MT88.4 R24, [R193+0x13000] ;  /* 0x01300000c118783b */ /* 0x000fe20000004200 */
[----:B------:R-:W-:Y:S03]  /*7ca0*/  HMMA.16816.F32 R44, R8, R30, R188 ;  /* 0x0000001e082c723c */ /* 0x000fe600000018bc */
[----:B------:R-:W3:Y:S01]  /*7cb0*/  LDSM.16.MT88.4 R8, [R193+0x15000] ;  /* 0x01500000c108783b */ /* 0x000ee20000004200 */
[----:B-1----:R-:W-:-:S03]  /*7cc0*/  FFMA.FTZ R0, R187, UR6, -R2 ;  /* 0x00000006bb007c23 */ /* 0x002fc60008010802 */
[----:B------:R-:W1:Y:S01]  /*7cd0*/  LDSM.16.MT88.4 R28, [R196+0x13000] ;  /* 0x01300000c41c783b */ /* 0x000e620000004200 */
[----:B------:R2:W-:Y:S01]  /*7ce0*/  MUFU.EX2 R144, R0 ;  /* 0x0000000000907308 */ /* 0x0005e20000000800 */
[----:B------:R-:W-:Y:S02]  /*7cf0*/  MOV R187, R43 ;  /* 0x0000002b00bb7202 */ /* 0x000fe40000000f00 */
[----:B------:R1:W5:Y:S01]  /*7d00*/  LDL.LU R205, [R1+0xbc] ;  /* 0x0000bc0001cd7983 */ /* 0x0003620000300800 */
[----:B--2---:R-:W-:-:S04]  /*7d10*/  FFMA.FTZ R0, R250, UR6, -R2 ;  /* 0x00000006fa007c23 */ /* 0x004fc80008010802 */
[----:B------:R-:W2:Y:S01]  /*7d20*/  MUFU.EX2 R162, R0 ;  /* 0x0000000000a27308 */ /* 0x000ea20000000800 */
[----:B------:R-:W-:Y:S01]  /*7d30*/  MOV R250, R4 ;  /* 0x0000000400fa7202 */ /* 0x000fe20000000f00 */
[----:B------:R-:W-:Y:S01]  /*7d40*/  IMAD.MOV.U32 R163, RZ, RZ, R187 ;  /* 0x000000ffffa37224 */ /* 0x000fe200078e00bb */
[----:B------:R-:W-:Y:S01]  /*7d50*/  MOV R187, R156 ;  /* 0x0000009c00bb7202 */ /* 0x000fe20000000f00 */
[----:B------:R-:W-:Y:S01]  /*7d60*/  IMAD.MOV.U32 R156, RZ, RZ, R157 ;  /* 0x000000ffff9c7224 */ /* 0x000fe200078e009d */
[----:B------:R-:W-:Y:S01]  /*7d70*/  F2FP.F16.F32.PACK_AB R4, R153, R155 ;  /* 0x0000009b9904723e */ /* 0x000fe200000000ff */
[----:B------:R-:W-:Y:S01]  /*7d80*/  IMAD.MOV.U32 R185, RZ, RZ, R42 ;  /* 0x000000ffffb97224 */ /* 0x000fe200078e002a */
[----:B------:R-:W-:Y:S01]  /*7d90*/  F2FP.F16.F32.PACK_AB R5, R250, R154 ;  /* 0x0000009afa05723e */ /* 0x000fe200000000ff */
[----:B------:R-:W1:Y:S01]  /*7da0*/  LDSM.16.MT88.4 R40, [R195+0x11000] ;  /* 0x01100000c328783b */ /* 0x000e620000004200 */
[----:B------:R-:W-:Y:S02]  /*7db0*/  F2FP.F16.F32.PACK_AB R6, R161, R147 ;  /* 0x00000093a106723e */ /* 0x000fe400000000ff */
[----:B------:R-:W-:Y:S01]  /*7dc0*/  MOV R157, R158 ;  /* 0x0000009e009d7202 */ /* 0x000fe20000000f00 */
[----:B------:R-:W-:Y:S01]  /*7dd0*/  IMAD.MOV.U32 R158, RZ, RZ, R152 ;  /* 0x000000ffff9e7224 */ /* 0x000fe200078e0098 */
[----:B--2---:R-:W-:Y:S01]  /*7de0*/  F2FP.F16.F32.PACK_AB R7, R162, R144 ;  /* 0x00000090a207723e */ /* 0x004fe200000000ff */
[----:B------:R-:W-:Y:S01]  /*7df0*/  IMAD.MOV.U32 R182, RZ, RZ, R163 ;  /* 0x000000ffffb67224 */ /* 0x000fe200078e00a3 */
[----:B------:R-:W-:Y:S01]  /*7e00*/  MOV R183, R187 ;  /* 0x000000bb00b77202 */ /* 0x000fe20000000f00 */
[----:B------:R-:W-:Y:S01]  /*7e10*/  IMAD.MOV.U32 R0, RZ, RZ, R156 ;  /* 0x000000ffff007224 */ /* 0x000fe200078e009c */
[----:B------:R-:W-:Y:S01]  /*7e20*/  MOV R187, R157 ;  /* 0x0000009d00bb7202 */ /* 0x000fe20000000f00 */
[----:B------:R-:W-:Y:S01]  /*7e30*/  IMAD.MOV.U32 R160, RZ, RZ, R158 ;  /* 0x000000ffffa07224 */ /* 0x000fe200078e009e */
[----:B------:R-:W-:Y:S01]  /*7e40*/  MOV R163, R159 ;  /* 0x0000009f00a37202 */ /* 0x000fe20000000f00 */
[C---:B----4-:R-:W-:Y:S06]  /*7e50*/  HMMA.16816.F32 R112, R4.reuse, R18, R112 ;  /* 0x000000120470723c */ /* 0x050fec0000001870 */
[C---:B------:R-:W-:Y:S01]  /*7e60*/  HMMA.16816.F32 R156, R4.reuse, R16, R232 ;  /* 0x00000010049c723c */ /* 0x040fe200000018e8 */
[----:B------:R-:W2:Y:S01]  /*7e70*/  LDSM.16.MT88.4 R16, [R195+0x13000] ;  /* 0x01300000c310783b */ /* 0x000ea20000004200 */
[----:B------:R-:W-:Y:S01]  /*7e80*/  IMAD.MOV.U32 R173, RZ, RZ, R148 ;  /* 0x000000ffffad7224 */ /* 0x000fe200078e0094 */
[----:B------:R-:W-:Y:S01]  /*7e90*/  MOV R174, R149 ;  /* 0x0000009500ae7202 */ /* 0x000fe20000000f00 */
[----:B------:R-:W-:Y:S01]  /*7ea0*/  IMAD.MOV.U32 R175, RZ, RZ, R150 ;  /* 0x000000ffffaf7224 */ /* 0x000fe200078e0096 */
[----:B------:R-:W-:Y:S01]  /*7eb0*/  MOV R176, R151 ;  /* 0x0000009700b07202 */ /* 0x000fe20000000f00 */
[C---:B---3--:R-:W-:Y:S06]  /*7ec0*/  HMMA.16816.F32 R100, R4.reuse, R10, R100 ;  /* 0x0000000a0464723c */ /* 0x048fec0000001864 */
[C---:B------:R-:W-:Y:S06]  /*7ed0*/  HMMA.16816.F32 R148, R4.reuse, R20, R236 ;  /* 0x000000140494723c */ /* 0x040fec00000018ec */
[----:B------:R-:W-:Y:S01]  /*7ee0*/  HMMA.16816.F32 R108, R4, R22, R108 ;  /* 0x00000016046c723c */ /* 0x000fe2000000186c */
[----:B------:R-:W3:Y:S01]  /*7ef0*/  LDSM.16.MT88.4 R20, [R194+0x15000] ;  /* 0x01500000c214783b */ /* 0x000ee20000004200 */
[----:B------:R-:W-:-:S04]  /*7f00*/  MOV R172, R186 ;  /* 0x000000ba00ac7202 */ /* 0x000fc80000000f00 */
[C---:B-1----:R-:W-:Y:S07]  /*7f10*/  HMMA.16816.F32 R188, R4.reuse, R28, R168 ;  /* 0x0000001c04bc723c */ /* 0x042fee00000018a8 */
[----:B------:R-:W-:Y:S01]  /*7f20*/  MOV R170, R183 ;  /* 0x000000b700aa7202 */ /* 0x000fe20000000f00 */
[----:B------:R-:W-:Y:S02]  /*7f30*/  IMAD.MOV.U32 R183, RZ, RZ, R0 ;  /* 0x000000ffffb77224 */ /* 0x000fe400078e0000 */
[----:B------:R-:W-:Y:S01]  /*7f40*/  FFMA.FTZ R0, R251, UR6, -R12 ;  /* 0x00000006fb007c23 */ /* 0x000fe2000801080c */
[----:B------:R-:W-:Y:S01]  /*7f50*/  HMMA.16816.F32 R140, R4, R36, R240 ;  /* 0x00000024048c723c */ /* 0x000fe200000018f0 */
[----:B------:R-:W-:-:S05]  /*7f60*/  MOV R178, R200 ;  /* 0x000000c800b27202 */ /* 0x000fca0000000f00 */
[C---:B------:R-:W-:Y:S01]  /*7f70*/  HMMA.16816.F32 R240, R4.reuse, R8, R104 ;  /* 0x0000000804f0723c */ /* 0x040fe20000001868 */
[----:B------:R-:W-:Y:S01]  /*7f80*/  MOV R179, R192 ;  /* 0x000000c000b37202 */ /* 0x000fe20000000f00 */
[----:B------:R-:W-:Y:S02]  /*7f90*/  IMAD.MOV.U32 R168, RZ, RZ, R160 ;  /* 0x000000ffffa87224 */ /* 0x000fe400078e00a0 */
[----:B------:R-:W-:Y:S02]  /*7fa0*/  IMAD.MOV.U32 R177, RZ, RZ, R184 ;  /* 0x000000ffffb17224 */ /* 0x000fe400078e00b8 */
[----:B------:R-:W-:Y:S01]  /*7fb0*/  HMMA.16816.F32 R120, R4, R24, R120 ;  /* 0x000000180478723c */ /* 0x000fe20000001878 */
[----:B------:R-:W-:-:S05]  /*7fc0*/  IMAD.MOV.U32 R107, RZ, RZ, R100 ;  /* 0x000000ffff6b7224 */ /* 0x000fca00078e0064 */
[----:B------:R-:W-:Y:S01]  /*7fd0*/  HMMA.16816.F32 R172, R4, R26, R172 ;  /* 0x0000001a04ac723c */ /* 0x000fe200000018ac */
[----:B------:R1:W4:Y:S01]  /*7fe0*/  MUFU.EX2 R100, R0 ;  /* 0x0000000000647308 */ /* 0x0003220000000800 */
[----:B------:R-:W4:Y:S01]  /*7ff0*/  LDSM.16.MT88.4 R24, [R196+0x15000] ;  /* 0x01500000c418783b */ /* 0x000f220000004200 */
[----:B------:R-:W-:-:S03]  /*8000*/  MOV R160, R163 ;  /* 0x000000a300a07202 */ /* 0x000fc60000000f00 */
[----:B------:R-:W-:Y:S01]  /*8010*/  HMMA.16816.F32 R36, R4, R38, R164 ;  /* 0x000000260424723c */ /* 0x000fe200000018a4 */
[----:B------:R-:W-:-:S05]  /*8020*/  IMAD.MOV.U32 R184, RZ, RZ, R197 ;  /* 0x000000ffffb87224 */ /* 0x000fca00078e00c5 */
[----:B------:R-:W-:Y:S01]  /*8030*/  HMMA.16816.F32 R116, R4, R42, R116 ;  /* 0x0000002a0474723c */ /* 0x000fe20000001874 */
[----:B------:R-:W-:Y:S01]  /*8040*/  IMAD.MOV.U32 R152, RZ, RZ, R199 ;  /* 0x000000ffff987224 */ /* 0x000fe200078e00c7 */
[----:B------:R-:W-:-:S04]  /*8050*/  MOV R169, R250 ;  /* 0x000000fa00a97202 */ /* 0x000fc80000000f00 */
[C---:B------:R-:W-:Y:S01]  /*8060*/  HMMA.16816.F32 R232, R4.reuse, R34, R244 ;  /* 0x0000002204e8723c */ /* 0x040fe200000018f4 */
[----:B-1----:R-:W-:Y:S01]  /*8070*/  FFMA.FTZ R0, R252, UR6, -R12 ;  /* 0x00000006fc007c23 */ /* 0x002fe2000801080c */
[----:B------:R-:W-:Y:S01]  /*8080*/  MOV R42, R179 ;  /* 0x000000b3002a7202 */ /* 0x000fe20000000f00 */
[----:B------:R-:W-:Y:S01]  /*8090*/  IMAD.MOV.U32 R171, RZ, RZ, R182 ;  /* 0x000000ffffab7224 */ /* 0x000fe200078e00b6 */
[----:B------:R-:W-:Y:S01]  /*80a0*/  LDSM.16.MT88.4 R8, [R195+0x17000] ;  /* 0x01700000c308783b */ /* 0x000fe20000004200 */
[----:B------:R1:W4:Y:S01]  /*80b0*/  MUFU.EX2 R163, R0 ;  /* 0x0000000000a37308 */ /* 0x0003220000000800 */
[----:B------:R-:W-:Y:S01]  /*80c0*/  HMMA.16816.F32 R164, R4, R40, R228 ;  /* 0x0000002804a4723c */ /* 0x000fe200000018e4 */
[----:B------:R-:W-:-:S05]  /*80d0*/  IMAD.MOV.U32 R43, RZ, RZ, R178 ;  /* 0x000000ffff2b7224 */ /* 0x000fca00078e00b2 */
[C---:B------:R-:W-:Y:S01]  /*80e0*/  HMMA.16816.F32 R228, R4.reuse, R30, R136 ;  /* 0x0000001e04e4723c */ /* 0x040fe20000001888 */
[----:B------:R-:W-:Y:S01]  /*80f0*/  IMAD.MOV.U32 R41, RZ, RZ, R176 ;  /* 0x000000ffff297224 */ /* 0x000fe200078e00b0 */
[----:B------:R-:W-:Y:S01]  /*8100*/  MOV R40, R177 ;  /* 0x000000b100287202 */ /* 0x000fe20000000f00 */
[----:B------:R-:W-:Y:S01]  /*8110*/  IMAD.MOV.U32 R250, RZ, RZ, R152 ;  /* 0x000000fffffa7224 */ /* 0x000fe200078e0098 */
[----:B------:R-:W-:Y:S03]  /*8120*/  LDSM.16.MT88.4 R28, [R193+0x17000] ;  /* 0x01700000c11c783b */ /* 0x000fe60000004200 */
[----:B------:R-:W-:Y:S02]  /*8130*/  IMAD.MOV.U32 R137, RZ, RZ, R187 ;  /* 0x000000ffff897224 */ /* 0x000fe400078e00bb */
[----:B-1----:R-:W-:Y:S01]  /*8140*/  FFMA.FTZ R0, R183, UR6, -R12 ;  /* 0x00000006b7007c23 */ /* 0x002fe2000801080c */
[----:B--2---:R-:W-:Y:S01]  /*8150*/  HMMA.16816.F32 R244, R4, R16, R128 ;  /* 0x0000001004f4723c */ /* 0x004fe20000001880 */
[----:B------:R-:W-:-:S02]  /*8160*/  IMAD.MOV.U32 R139, RZ, RZ, R184 ;  /* 0x000000ffff8b7224 */ /* 0x000fc400078e00b8 */
[----:B------:R1:W-:Y:S03]  /*8170*/  MUFU.EX2 R252, R0 ;  /* 0x0000000000fc7308 */ /* 0x0003e60000000800 */
        /* <DEDUP_REMOVED lines=8> */
[----:B------:R-:W-:Y:S01]  /*8200*/  LDSM.16.MT88.4 R16, [R194+0x17000] ;  /* 0x01700000c210783b */ /* 0x000fe20000004200 */
[----:B------:R-:W-:Y:S01]  /*8210*/  IMAD.MOV.U32 R40, RZ, RZ, R15 ;  /* 0x000000ffff287224 */ /* 0x000fe200078e000f */
[----:B------:R-:W-:Y:S01]  /*8220*/  MOV R144, R14 ;  /* 0x0000000e00907202 */ /* 0x000fe20000000f00 */
[----:B-1----:R-:W-:Y:S01]  /*8230*/  FFMA.FTZ R0, R137, UR6, -R12 ;  /* 0x0000000689007c23 */ /* 0x002fe2000801080c */
[----:B------:R-:W-:Y:S01]  /*8240*/  IMAD.MOV.U32 R145, RZ, RZ, R13 ;  /* 0x000000ffff917224 */ /* 0x000fe200078e000d */
[----:B------:R-:W1:Y:S02]  /*8250*/  LDSM.16.MT88.4 R32, [R195+0x15000] ;  /* 0x01500000c320783b */ /* 0x000e640000004200 */
[----:B------:R2:W-:Y:S01]  /*8260*/  MUFU.EX2 R251, R0 ;  /* 0x0000000000fb7308 */ /* 0x0005e20000000800 */
[----:B------:R-:W-:Y:S01]  /*8270*/  MOV R138, R185 ;  /* 0x000000b9008a7202 */ /* 0x000fe20000000f00 */
[----:B------:R-:W1:Y:S01]  /*8280*/  LDSM.16.MT88.4 R12, [R196+0x17000] ;  /* 0x01700000c40c783b */ /* 0x000e620000004200 */
[----:B---3--:R-:W-:Y:S01]  /*8290*/  HMMA.16816.F32 R236, R4, R20, R96 ;  /* 0x0000001404ec723c */ /* 0x008fe20000001860 */
[----:B------:R-:W-:Y:S01]  /*82a0*/  MOV R186, R198 ;  /* 0x000000c600ba7202 */ /* 0x000fe20000000f00 */
[----:B------:R-:W-:Y:S01]  /*82b0*/  IMAD.MOV.U32 R125, RZ, RZ, R168 ;  /* 0x000000ffff7d7224 */ /* 0x000fe200078e00a8 */
[----:B------:R-:W-:-:S02]  /*82c0*/  MOV R124, R138 ;  /* 0x0000008a007c7202 */ /* 0x000fc40000000f00 */
[----:B------:R-:W-:Y:S02]  /*82d0*/  MOV R126, R169 ;  /* 0x000000a9007e7202 */ /* 0x000fe40000000f00 */
[----:B------:R-:W-:Y:S02]  /*82e0*/  MOV R21, R250 ;  /* 0x000000fa00157202 */ /* 0x000fe40000000f00 */
[----:B------:R-:W-:Y:S01]  /*82f0*/  MOV R128, R171 ;  /* 0x000000ab00807202 */ /* 0x000fe20000000f00 */
[----:B--2---:R-:W-:Y:S01]  /*8300*/  FFMA.FTZ R0, R139, UR6, -R2 ;  /* 0x000000068b007c23 */ /* 0x004fe20008010802 */
[----:B------:R-:W-:Y:S01]  /*8310*/  MOV R152, R186 ;  /* 0x000000ba00987202 */ /* 0x000fe20000000f00 */
[----:B------:R-:W-:Y:S02]  /*8320*/  IMAD.MOV.U32 R97, RZ, RZ, R126 ;  /* 0x000000ffff617224 */ /* 0x000fe400078e007e */
[----:B------:R-:W-:Y:S01]  /*8330*/  IMAD.MOV.U32 R133, RZ, RZ, R204 ;  /* 0x000000ffff857224 */ /* 0x000fe200078e00cc */
[----:B------:R2:W-:Y:S01]  /*8340*/  MUFU.EX2 R250, R0 ;  /* 0x0000000000fa7308 */ /* 0x0005e20000000800 */
[C---:B------:R-:W-:Y:S01]  /*8350*/  HMMA.16816.F32 R184, R4.reuse, R22, R72 ;  /* 0x0000001604b8723c */ /* 0x040fe20000001848 */
[----:B------:R-:W-:Y:S01]  /*8360*/  IMAD.MOV.U32 R99, RZ, RZ, R128 ;  /* 0x000000ffff637224 */ /* 0x000fe200078e0080 */
[----:B------:R-:W-:Y:S01]  /*8370*/  MOV R126, R131 ;  /* 0x00000083007e7202 */ /* 0x000fe20000000f00 */
[----:B------:R-:W-:Y:S01]  /*8380*/  IMAD.MOV.U32 R127, RZ, RZ, R170 ;  /* 0x000000ffff7f7224 */ /* 0x000fe200078e00aa */
[----:B------:R-:W-:Y:S01]  /*8390*/  MOV R128, R43 ;  /* 0x0000002b00807202 */ /* 0x000fe20000000f00 */
[----:B------:R-:W-:Y:S01]  /*83a0*/  IMAD.MOV.U32 R43, RZ, RZ, R144 ;  /* 0x000000ffff2b7224 */ /* 0x000fe200078e0090 */
[C---:B----4-:R-:W-:Y:S01]  /*83b0*/  HMMA.16816.F32 R180, R4.reuse, R24, R52 ;  /* 0x0000001804b4723c */ /* 0x050fe20000001834 */
[----:B------:R-:W-:Y:S01]  /*83c0*/  MOV R75, R125 ;  /* 0x0000007d004b7202 */ /* 0x000fe20000000f00 */
[----:B------:R-:W-:Y:S01]  /*83d0*/  IMAD.MOV.U32 R125, RZ, RZ, R130 ;  /* 0x000000ffff7d7224 */ /* 0x000fe200078e0082 */
[----:B------:R-:W-:Y:S01]  /*83e0*/  MOV R131, R147 ;  /* 0x0000009300837202 */ /* 0x000fe20000000f00 */
[----:B------:R-:W-:Y:S01]  /*83f0*/  IMAD.MOV.U32 R96, RZ, RZ, R100 ;  /* 0x000000ffff607224 */ /* 0x000fe200078e0064 */
[----:B------:R-:W-:Y:S01]  /*8400*/  MOV R106, R101 ;  /* 0x00000065006a7202 */ /* 0x000fe20000000f00 */
[----:B------:R-:W-:Y:S01]  /*8410*/  IMAD.MOV.U32 R105, RZ, RZ, R102 ;  /* 0x000000ffff697224 */ /* 0x000fe200078e0066 */
[----:B------:R-:W-:Y:S01]  /*8420*/  MOV R104, R103 ;  /* 0x0000006700687202 */ /* 0x000fe20000000f00 */
[----:B------:R-:W-:Y:S01]  /*8430*/  LDSM.16.MT88.4 R136, [R193+0x11800] ;  /* 0x01180000c188783b */ /* 0x000fe20000004200 */
[----:B--2---:R-:W-:Y:S01]  /*8440*/  FFMA.FTZ R0, R135, UR6, -R2 ;  /* 0x0000000687007c23 */ /* 0x004fe20008010802 */
[----:B------:R-:W-:Y:S01]  /*8450*/  IMAD.MOV.U32 R130, RZ, RZ, R146 ;  /* 0x000000ffff827224 */ /* 0x000fe200078e0092 */
[----:B-1----:R-:W-:Y:S01]  /*8460*/  HMMA.16816.F32 R92, R4, R32, R92 ;  /* 0x00000020045c723c */ /* 0x002fe2000000185c */
[----:B------:R1:W5:Y:S01]  /*8470*/  LDL.LU R204, [R1+0xb8] ;  /* 0x0000b80001cc7983 */ /* 0x0003620000300800 */
[----:B------:R2:W3:Y:S01]  /*8480*/  MUFU.EX2 R135, R0 ;  /* 0x0000000000877308 */ /* 0x0004e20000000800 */
[----:B------:R-:W-:-:S03]  /*8490*/  MOV R98, R127 ;  /* 0x0000007f00627202 */ /* 0x000fc60000000f00 */
[C---:B------:R-:W-:Y:S01]  /*84a0*/  HMMA.16816.F32 R168, R4.reuse, R26, R84 ;  /* 0x0000001a04a8723c */ /* 0x040fe20000001854 */
[----:B------:R-:W-:Y:S02]  /*84b0*/  MOV R73, R163 ;  /* 0x000000a300497202 */ /* 0x000fe40000000f00 */
[----:B------:R-:W-:Y:S01]  /*84c0*/  MOV R72, R126 ;  /* 0x0000007e00487202 */ /* 0x000fe20000000f00 */
[----:B------:R-:W-:Y:S01]  /*84d0*/  IMAD.MOV.U32 R52, RZ, RZ, R43 ;  /* 0x000000ffff347224 */ /* 0x000fe200078e002b */
[----:B------:R-:W-:Y:S01]  /*84e0*/  MOV R74, R128 ;  /* 0x00000080004a7202 */ /* 0x000fe20000000f00 */
[----:B------:R-:W-:Y:S01]  /*84f0*/  HMMA.16816.F32 R32, R4, R34, R68 ;  /* 0x000000220420723c */ /* 0x000fe20000001844 */
[----:B------:R-:W-:Y:S01]  /*8500*/  MOV R53, R40 ;  /* 0x0000002800357202 */ /* 0x000fe20000000f00 */
[----:B------:R-:W-:Y:S01]  /*8510*/  IMAD.MOV.U32 R54, RZ, RZ, R41 ;  /* 0x000000ffff367224 */ /* 0x000fe200078e0029 */
[----:B------:R-:W-:Y:S01]  /*8520*/  MOV R55, R160 ;  /* 0x000000a000377202 */ /* 0x000fe20000000f00 */
[----:B------:R1:W5:Y:S01]  /*8530*/  LDL.LU R203, [R1+0xb4] ;  /* 0x0000b40001cb7983 */ /* 0x0003620000300800 */
[----:B--2---:R-:W-:Y:S01]  /*8540*/  FFMA.FTZ R0, R124, UR6, -R2 ;  /* 0x000000067c007c23 */ /* 0x004fe20008010802 */
[----:B------:R-:W-:Y:S01]  /*8550*/  MOV R124, R129 ;  /* 0x00000081007c7202 */ /* 0x000fe20000000f00 */
[----:B------:R-:W-:Y:S01]  /*8560*/  IMAD.MOV.U32 R127, RZ, RZ, R42 ;  /* 0x000000ffff7f7224 */ /* 0x000fe200078e002a */
[----:B------:R-:W-:Y:S01]  /*8570*/  MOV R129, R145 ;  /* 0x0000009100817202 */ /* 0x000fe20000000f00 */
[----:B------:R-:W-:Y:S01]  /*8580*/  IMAD.MOV.U32 R84, RZ, RZ, R133 ;  /* 0x000000ffff547224 */ /* 0x000fe200078e0085 */
[----:B------:R-:W2:Y:S01]  /*8590*/  LDSM.16.MT88.4 R144, [R194+0x11800] ;  /* 0x01180000c290783b */ /* 0x000ea20000004200 */
[----:B------:R-:W-:Y:S01]  /*85a0*/  FFMA.FTZ R2, R21, UR6, -R2 ;  /* 0x0000000615027c23 */ /* 0x000fe20008010802 */
[----:B------:R-:W-:-:S02]  /*85b0*/  IMAD.MOV.U32 R42, RZ, RZ, R134 ;  /* 0x000000ffff2a7224 */ /* 0x000fc400078e0086 */
[----:B------:R-:W-:Y:S01]  /*85c0*/  MUFU.EX2 R134, R0 ;  /* 0x0000000000867308 */ /* 0x000fe20000000800 */
[C---:B------:R-:W-:Y:S01]  /*85d0*/  HMMA.16816.F32 R24, R4.reuse, R16, R80 ;  /* 0x000000100418723c */ /* 0x040fe20000001850 */
[----:B------:R-:W-:Y:S01]  /*85e0*/  MOV R70, R124 ;  /* 0x0000007c00467202 */ /* 0x000fe20000000f00 */
[----:B------:R-:W-:Y:S01]  /*85f0*/  IMAD.MOV.U32 R71, RZ, RZ, R125 ;  /* 0x000000ffff477224 */ /* 0x000fe200078e007d */
[----:B------:R-:W-:Y:S01]  /*8600*/  F2FP.F16.F32.PACK_AB R128, R73, R96 ;  /* 0x000000604980723e */ /* 0x000fe200000000ff */
[----:B------:R-:W-:Y:S02]  /*8610*/  IMAD.MOV.U32 R163, RZ, RZ, R152 ;  /* 0x000000ffffa37224 */ /* 0x000fe400078e0098 */
[C---:B------:R-:W-:Y:S01]  /*8620*/  HMMA.16816.F32 R100, R4.reuse, R28, R88 ;  /* 0x0000001c0464723c */ /* 0x040fe20000001858 */
[----:B------:R4:W1:Y:S01]  /*8630*/  MUFU.EX2 R133, R2 ;  /* 0x0000000200857308 */ /* 0x0008620000000800 */
[----:B------:R-:W-:Y:S01]  /*8640*/  MOV R87, R153 ;  /* 0x0000009900577202 */ /* 0x000fe20000000f00 */
[----:B------:R-:W-:Y:S01]  /*8650*/  IMAD.MOV.U32 R86, RZ, RZ, R154 ;  /* 0x000000ffff567224 */ /* 0x000fe200078e009a */
[----:B------:R-:W-:Y:S01]  /*8660*/  MOV R85, R155 ;  /* 0x0000009b00557202 */ /* 0x000fe20000000f00 */
[----:B------:R-:W-:Y:S01]  /*8670*/  LDSM.16.MT88.4 R80, [R194+0x15800] ;  /* 0x01580000c250783b */ /* 0x000fe20000004200 */
[C---:B------:R-:W-:Y:S03]  /*8680*/  HMMA.16816.F32 R20, R4.reuse, R18, R60 ;  /* 0x000000120414723c */ /* 0x040fe6000000183c */
[----:B------:R-:W-:Y:S03]  /*8690*/  LDSM.16.MT88.4 R152, [R196+0x11800] ;  /* 0x01180000c498783b */ /* 0x000fe60000004200 */
[C---:B------:R-:W-:Y:S01]  /*86a0*/  HMMA.16816.F32 R16, R4.reuse, R12, R76 ;  /* 0x0000000c0410723c */ /* 0x040fe2000000184c */
[----:B------:R-:W-:Y:S04]  /*86b0*/  LDSM.16.MT88.4 R88, [R196+0x15800] ;  /* 0x01580000c458783b */ /* 0x000fe80000004200 */
[----:B------:R1:W5:Y:S02]  /*86c0*/  LDL.LU R202, [R1+0xb0] ;  /* 0x0000b00001ca7983 */ /* 0x0003640000300800 */
[----:B------:R-:W-:Y:S01]  /*86d0*/  MOV R79, R75 ;  /* 0x0000004b004f7202 */ /* 0x000fe20000000f00 */
[----:B------:R-:W-:Y:S01]  /*86e0*/  IMAD.MOV.U32 R75, RZ, RZ, R127 ;  /* 0x000000ffff4b7224 */ /* 0x000fe200078e007f */
[----:B------:R-:W-:Y:S01]  /*86f0*/  HMMA.16816.F32 R28, R4, R30, R64 ;  /* 0x0000001e041c723c */ /* 0x000fe20000001840 */
[----:B------:R-:W-:-:S05]  /*8700*/  IMAD.MOV.U32 R78, RZ, RZ, R97 ;  /* 0x000000ffff4e7224 */ /* 0x000fca00078e0061 */
[C---:B------:R-:W-:Y:S01]  /*8710*/  HMMA.16816.F32 R12, R4.reuse, R14, R56 ;  /* 0x0000000e040c723c */ /* 0x040fe20000001838 */
[----:B------:R-:W-:Y:S01]  /*8720*/  MOV R77, R98 ;  /* 0x00000062004d7202 */ /* 0x000fe20000000f00 */
[----:B------:R-:W-:Y:S01]  /*8730*/  IMAD.MOV.U32 R76, RZ, RZ, R99 ;  /* 0x000000ffff4c7224 */ /* 0x000fe200078e0063 */
[----:B----4-:R-:W-:Y:S01]  /*8740*/  MOV R2, R74 ;  /* 0x0000004a00027202 */ /* 0x010fe20000000f00 */
[----:B------:R4:W5:Y:S02]  /*8750*/  LDL.LU R201, [R1+0xac] ;  /* 0x0000ac0001c97983 */ /* 0x0009640000300800 */
[C---:B------:R-:W-:Y:S01]  /*8760*/  HMMA.16816.F32 R124, R4.reuse, R8, R48 ;  /* 0x00000008047c723c */ /* 0x040fe20000001830 */
[----:B------:R-:W-:Y:S01]  /*8770*/  IMAD.MOV.U32 R99, RZ, RZ, R161 ;  /* 0x000000ffff637224 */ /* 0x000fe200078e00a1 */
[----:B------:R-:W4:Y:S04]  /*8780*/  LDSM.16.MT88.4 R48, [R194+0x13800] ;  /* 0x01380000c230783b */ /* 0x000f280000004200 */
[----:B------:R-:W-:Y:S01]  /*8790*/  HMMA.16816.F32 R8, R4, R10, R44 ;  /* 0x0000000a0408723c */ /* 0x000fe2000000182c */
[----:B------:R-:W-:Y:S01]  /*87a0*/  MOV R98, R162 ;  /* 0x000000a200627202 */ /* 0x000fe20000000f00 */
[----:B------:R-:W-:Y:S01]  /*87b0*/  IMAD.MOV.U32 R97, RZ, RZ, R163 ;  /* 0x000000ffff617224 */ /* 0x000fe200078e00a3 */
[----:B------:R-:W-:Y:S04]  /*87c0*/  LDSM.16.MT88.4 R56, [R196+0x13800] ;  /* 0x01380000c438783b */ /* 0x000fe80000004200 */
[----:B------:R-:W-:Y:S01]  /*87d0*/  IMAD.MOV.U32 R7, RZ, RZ, R129 ;  /* 0x000000ffff077224 */ /* 0x000fe200078e0081 */
[----:B------:R-:W-:Y:S01]  /*87e0*/  MOV R6, R130 ;  /* 0x0000008200067202 */ /* 0x000fe20000000f00 */
[----:B------:R-:W-:Y:S01]  /*87f0*/  IMAD.MOV.U32 R5, RZ, RZ, R131 ;  /* 0x000000ffff057224 */ /* 0x000fe200078e0083 */
[----:B------:R-:W-:Y:S01]  /*8800*/  MOV R4, R42 ;  /* 0x0000002a00047202 */ /* 0x000fe20000000f00 */
[----:B------:R-:W-:Y:S01]  /*8810*/  LDSM.16.MT88.4 R160, [R195+0x11800] ;  /* 0x01180000c3a0783b */ /* 0x000fe20000004200 */
[----:B---3--:R-:W-:-:S02]  /*8820*/  F2FP.F16.F32.PACK_AB R129, R135, R250 ;  /* 0x000000fa8781723e */ /* 0x008fc400000000ff */
[----:B------:R-:W-:Y:S01]  /*8830*/  F2FP.F16.F32.PACK_AB R130, R251, R252 ;  /* 0x000000fcfb82723e */ /* 0x000fe200000000ff */
[----:B------:R-:W3:Y:S01]  /*8840*/  LDSM.16.MT88.4 R40, [R193+0x13800] ;  /* 0x01380000c128783b */ /* 0x000ee20000004200 */
[----:B-1----:R-:W-:Y:S01]  /*8850*/  F2FP.F16.F32.PACK_AB R131, R133, R134 ;  /* 0x000000868583723e */ /* 0x002fe200000000ff */
[----:B------:R-:W-:Y:S02]  /*8860*/  IMAD.MOV.U32 R0, RZ, RZ, R75 ;  /* 0x000000ffff007224 */ /* 0x000fe400078e004b */
[----:B------:R-:W-:Y:S04]  /*8870*/  LDSM.16.MT88.4 R64, [R195+0x13800] ;  /* 0x01380000c340783b */ /* 0x000fe80000004200 */
[C---:B--2---:R-:W-:Y:S01]  /*8880*/  HMMA.16816.F32 R148, R128.reuse, R144, R148 ;  /* 0x000000908094723c */ /* 0x044fe20000001894 */
[----:B------:R1:W5:Y:S04]  /*8890*/  LDL.LU R200, [R1+0xa8] ;  /* 0x0000a80001c87983 */ /* 0x0003680000300800 */
[----:B------:R1:W5:Y:S01]  /*88a0*/  LDL.LU R199, [R1+0xa4] ;  /* 0x0000a40001c77983 */ /* 0x0003620000300800 */
[C---:B------:R-:W-:Y:S03]  /*88b0*/  HMMA.16816.F32 R144, R128.reuse, R146, R108 ;  /* 0x000000928090723c */ /* 0x040fe6000000186c */
[----:B------:R1:W5:Y:S04]  /*88c0*/  LDL.LU R198, [R1+0xa0] ;  /* 0x0000a00001c67983 */ /* 0x0003680000300800 */
[----:B------:R-:W-:Y:S01]  /*88d0*/  MOV R109, R72 ;  /* 0x00000048006d7202 */ /* 0x000fe20000000f00 */
[----:B------:R-:W-:Y:S01]  /*88e0*/  IMAD.MOV.U32 R108, RZ, RZ, R73 ;  /* 0x000000ffff6c7224 */ /* 0x000fe200078e0049 */
[----:B------:R-:W-:Y:S01]  /*88f0*/  HMMA.16816.F32 R140, R128, R136, R140 ;  /* 0x00000088808c723c */ /* 0x000fe2000000188c */
[----:B------:R-:W2:Y:S01]  /*8900*/  LDSM.16.MT88.4 R72, [R193+0x15800] ;  /* 0x01580000c148783b */ /* 0x000ea20000004200 */
[----:B------:R-:W-:-:S04]  /*8910*/  MOV R111, R70 ;  /* 0x00000046006f7202 */ /* 0x000fc80000000f00 */
[C---:B----4-:R-:W-:Y:S01]  /*8920*/  HMMA.16816.F32 R44, R128.reuse, R48, R176 ;  /* 0x00000030802c723c */ /* 0x050fe200000018b0 */
[----:B------:R-:W-:Y:S01]  /*8930*/  IMAD.MOV.U32 R110, RZ, RZ, R71 ;  /* 0x000000ffff6e7224 */ /* 0x000fe200078e0047 */
[----:B------:R1:W5:Y:S04]  /*8940*/  LDL.LU R197, [R1+0x9c] ;  /* 0x00009c0001c57983 */ /* 0x0003680000300800 */
[C---:B------:R-:W-:Y:S01]  /*8950*/  HMMA.16816.F32 R136, R128.reuse, R138, R36 ;  /* 0x0000008a8088723c */ /* 0x040fe20000001824 */
[----:B------:R-:W-:Y:S01]  /*8960*/  MOV R176, R107 ;  /* 0x0000006b00b07202 */ /* 0x000fe20000000f00 */
[----:B------:R-:W-:Y:S01]  /*8970*/  IMAD.MOV.U32 R177, RZ, RZ, R106 ;  /* 0x000000ffffb17224 */ /* 0x000fe200078e006a */
[----:B------:R-:W-:Y:S01]  /*8980*/  MOV R178, R105 ;  /* 0x0000006900b27202 */ /* 0x000fe20000000f00 */
[----:B------:R-:W-:Y:S01]  /*8990*/  FADD.FTZ R0, R0, R109 ;  /* 0x0000006d00007221 */ /* 0x000fe20000010000 */
[----:B------:R-:W-:Y:S01]  /*89a0*/  MOV R179, R104 ;  /* 0x0000006800b37202 */ /* 0x000fe20000000f00 */
[C---:B---3--:R-:W-:Y:S01]  /*89b0*/  HMMA.16816.F32 R36, R128.reuse, R40, R120 ;  /* 0x000000288024723c */ /* 0x048fe20000001878 */
[----:B------:R-:W-:Y:S05]  /*89c0*/  LDSM.16.MT88.4 R104, [R193+0x17800] ;  /* 0x01780000c168783b */ /* 0x000fea0000004200 */
[C---:B------:R-:W-:Y:S01]  /*89d0*/  HMMA.16816.F32 R164, R128.reuse, R160, R164 ;  /* 0x000000a080a4723c */ /* 0x040fe200000018a4 */
[----:B------:R-:W-:Y:S01]  /*89e0*/  FADD.FTZ R0, R111, R0 ;  /* 0x000000006f007221 */ /* 0x000fe20000010000 */
[----:B------:R-:W-:Y:S04]  /*89f0*/  LDSM.16.MT88.4 R120, [R196+0x17800] ;  /* 0x01780000c478783b */ /* 0x000fe80000004200 */
[C---:B------:R-:W-:Y:S01]  /*8a00*/  HMMA.16816.F32 R40, R128.reuse, R42, R172 ;  /* 0x0000002a8028723c */ /* 0x040fe200000018ac */
[----:B------:R1:W5:Y:S06]  /*8a10*/  LDL.LU R192, [R1+0x98] ;  /* 0x0000980001c07983 */ /* 0x00036c0000300800 */
[----:B------:R-:W-:Y:S01]  /*8a20*/  MOV R175, R97 ;  /* 0x0000006100af7202 */ /* 0x000fe20000000f00 */
[----:B------:R-:W-:Y:S04]  /*8a30*/  HMMA.16816.F32 R160, R128, R162, R116 ;  /* 0x000000a280a0723c */ /* 0x000fe80000001874 */
[----:B------:R-:W-:-:S03]  /*8a40*/  FADD.FTZ R2, R2, R175 ;  /* 0x000000af02027221 */ /* 0x000fc60000010000 */
[----:B------:R-:W-:Y:S01]  /*8a50*/  MOV R118, R54 ;  /* 0x0000003600767202 */ /* 0x000fe20000000f00 */
[----:B------:R-:W-:Y:S01]  /*8a60*/  IMAD.MOV.U32 R119, RZ, RZ, R55 ;  /* 0x000000ffff777224 */ /* 0x000fe200078e0037 */
[C---:B--2---:R-:W-:Y:S01]  /*8a70*/  HMMA.16816.F32 R68, R128.reuse, R72, R240 ;  /* 0x000000488044723c */ /* 0x044fe200000018f0 */
[----:B------:R-:W-:Y:S01]  /*8a80*/  MOV R116, R52 ;  /* 0x0000003400747202 */ /* 0x000fe20000000f00 */
[----:B------:R-:W-:Y:S02]  /*8a90*/  IMAD.MOV.U32 R117, RZ, RZ, R53 ;  /* 0x000000ffff757224 */ /* 0x000fe400078e0035 */
[----:B------:R-:W-:Y:S02]  /*8aa0*/  FADD.FTZ R2, R110, R2 ;  /* 0x000000026e027221 */ /* 0x000fe40000010000 */
[----:B------:R-:W-:Y:S01]  /*8ab0*/  HMMA.16816.F32 R72, R128, R74, R176 ;  /* 0x0000004a8048723c */ /* 0x000fe200000018b0 */
[----:B------:R-:W-:Y:S01]  /*8ac0*/  FADD.FTZ R0, R117, R0 ;  /* 0x0000000075007221 */ /* 0x000fe20000010000 */
[----:B------:R-:W-:-:S05]  /*8ad0*/  FADD.FTZ R2, R116, R2 ;  /* 0x0000000274027221 */ /* 0x000fca0000010000 */
[----:B------:R-:W-:Y:S01]  /*8ae0*/  IMAD.MOV.U32 R179, RZ, RZ, R118 ;  /* 0x000000ffffb37224 */ /* 0x000fe200078e0076 */
[----:B------:R-:W-:Y:S02]  /*8af0*/  MOV R118, R119 ;  /* 0x0000007700767202 */ /* 0x000fe40000000f00 */
[----:B------:R-:W-:Y:S01]  /*8b00*/  MOV R119, R4 ;  /* 0x0000000400777202 */ /* 0x000fe20000000f00 */
[----:B------:R-:W-:Y:S02]  /*8b10*/  HMMA.16816.F32 R52, R128, R56, R188 ;  /* 0x000000388034723c */ /* 0x000fe400000018bc */
[----:B------:R-:W-:Y:S02]  /*8b20*/  FADD.FTZ R2, R118, R2 ;  /* 0x0000000276027221 */ /* 0x000fe40000010000 */
[----:B------:R-:W-:-:S03]  /*8b30*/  FADD.FTZ R0, R119, R0 ;  /* 0x0000000077007221 */ /* 0x000fc60000010000 */
[----:B------:R-:W-:Y:S02]  /*8b40*/  MOV R189, R7 ;  /* 0x0000000700bd7202 */ /* 0x000fe40000000f00 */
[----:B------:R-:W-:Y:S02]  /*8b50*/  MOV R188, R6 ;  /* 0x0000000600bc7202 */ /* 0x000fe40000000f00 */
[----:B------:R-:W-:Y:S01]  /*8b60*/  MOV R191, R77 ;  /* 0x0000004d00bf7202 */ /* 0x000fe20000000f00 */
[----:B------:R-:W-:Y:S01]  /*8b70*/  FADD.FTZ R0, R189, R0 ;  /* 0x00000000bd007221 */ /* 0x000fe20000010000 */
[----:B------:R-:W-:Y:S02]  /*8b80*/  IMAD.MOV.U32 R190, RZ, RZ, R76 ;  /* 0x000000ffffbe7224 */ /* 0x000fe400078e004c */
[----:B------:R-:W-:Y:S01]  /*8b90*/  FADD.FTZ R2, R188, R2 ;  /* 0x00000002bc027221 */ /* 0x000fe20000010000 */
[----:B------:R-:W-:Y:S01]  /*8ba0*/  HMMA.16816.F32 R48, R128, R50, R232 ;  /* 0x000000328030723c */ /* 0x000fe200000018e8 */
[----:B------:R-:W-:-:S02]  /*8bb0*/  FADD.FTZ R0, R191, R0 ;  /* 0x00000000bf007221 */ /* 0x000fc40000010000 */
[----:B------:R-:W-:-:S04]  /*8bc0*/  FADD.FTZ R2, R190, R2 ;  /* 0x00000002be027221 */ /* 0x000fc80000010000 */
[----:B------:R-:W-:Y:S01]  /*8bd0*/  MOV R233, R84 ;  /* 0x0000005400e97202 */ /* 0x000fe20000000f00 */
[----:B------:R-:W-:Y:S01]  /*8be0*/  IMAD.MOV.U32 R232, RZ, RZ, R79 ;  /* 0x000000ffffe87224 */ /* 0x000fe200078e004f */
[----:B------:R-:W-:Y:S01]  /*8bf0*/  MOV R234, R85 ;  /* 0x0000005500ea7202 */ /* 0x000fe20000000f00 */
[----:B------:R-:W-:Y:S02]  /*8c00*/  IMAD.MOV.U32 R235, RZ, RZ, R86 ;  /* 0x000000ffffeb7224 */ /* 0x000fe400078e0056 */
[----:B------:R-:W-:Y:S01]  /*8c10*/  FADD.FTZ R0, R233, R0 ;  /* 0x00000000e9007221 */ /* 0x000fe20000010000 */
[----:B------:R-:W-:Y:S01]  /*8c20*/  FADD.FTZ R2, R232, R2 ;  /* 0x00000002e8027221 */ /* 0x000fe20000010000 */
[----:B------:R-:W-:Y:S02]  /*8c30*/  MOV R177, R78 ;  /* 0x0000004e00b17202 */ /* 0x000fe40000000f00 */
[----:B------:R-:W-:Y:S01]  /*8c40*/  MOV R176, R87 ;  /* 0x0000005700b07202 */ /* 0x000fe20000000f00 */
[----:B------:R-:W-:Y:S01]  /*8c50*/  FADD.FTZ R0, R235, R0 ;  /* 0x00000000eb007221 */ /* 0x000fe20000010000 */
[----:B------:R-:W-:Y:S01]  /*8c60*/  FADD.FTZ R2, R234, R2 ;  /* 0x00000002ea027221 */ /* 0x000fe20000010000 */
[----:B------:R-:W-:-:S02]  /*8c70*/  IMAD.MOV.U32 R178, RZ, RZ, R5 ;  /* 0x000000ffffb27224 */ /* 0x000fc400078e0005 */
[----:B------:R-:W-:Y:S01]  /*8c80*/  FADD.FTZ R0, R177, R0 ;  /* 0x00000000b1007221 */ /* 0x000fe20000010000 */
[----:B------:R-:W-:Y:S01]  /*8c90*/  FADD.FTZ R2, R176, R2 ;  /* 0x00000002b0027221 */ /* 0x000fe20000010000 */
[C---:B------:R-:W-:Y:S01]  /*8ca0*/  HMMA.16816.F32 R156, R128.reuse, R152, R156 ;  /* 0x00000098809c723c */ /* 0x040fe2000000189c */
[----:B------:R-:W-:Y:S01]  /*8cb0*/  MOV R174, R96 ;  /* 0x0000006000ae7202 */ /* 0x000fe20000000f00 */
[----:B------:R-:W-:Y:S01]  /*8cc0*/  IMAD.MOV.U32 R173, RZ, RZ, R98 ;  /* 0x000000ffffad7224 */ /* 0x000fe200078e0062 */
[----:B------:R-:W-:Y:S01]  /*8cd0*/  MOV R172, R99 ;  /* 0x0000006300ac7202 */ /* 0x000fe20000000f00 */
[----:B------:R-:W-:Y:S01]  /*8ce0*/  FADD.FTZ R0, R179, R0 ;  /* 0x00000000b3007221 */ /* 0x000fe20000010000 */
[----:B------:R-:W2:Y:S01]  /*8cf0*/  LDSM.16.MT88.4 R96, [R195+0x15800] ;  /* 0x01580000c360783b */ /* 0x000ea20000004200 */
[----:B------:R-:W-:Y:S01]  /*8d00*/  HMMA.16816.F32 R152, R128, R154, R112 ;  /* 0x0000009a8098723c */ /* 0x000fe20000001870 */
[----:B------:R-:W-:Y:S02]  /*8d10*/  FADD.FTZ R2, R178, R2 ;  /* 0x00000002b2027221 */ /* 0x000fe40000010000 */
[----:B------:R-:W3:Y:S01]  /*8d20*/  LDSM.16.MT88.4 R112, [R194+0x17800] ;  /* 0x01780000c270783b */ /* 0x000ee20000004200 */
[----:B------:R-:W-:-:S03]  /*8d30*/  FADD.FTZ R0, R173, R0 ;  /* 0x00000000ad007221 */ /* 0x000fc60000010000 */
[----:B------:R-:W4:Y:S01]  /*8d40*/  LDSM.16.MT88.4 R4, [R195+0x17800] ;  /* 0x01780000c304783b */ /* 0x000f220000004200 */
        /* <DEDUP_REMOVED lines=9> */
[----:B------:R-:W-:-:S03]  /*8de0*/  FADD.FTZ R2, R251, R2 ;  /* 0x00000002fb027221 */ /* 0x000fc60000010000 */
[----:B------:R1:W-:Y:S04]  /*8df0*/  STL [R1+0x28], R0 ;  /* 0x0000280001007387 */ /* 0x0003e80000100800 */
[----:B------:R1:W-:Y:S01]  /*8e00*/  STL [R1+0x24], R2 ;  /* 0x0000240201007387 */ /* 0x0003e20000100800 */
[C---:B------:R-:W-:Y:S06]  /*8e10*/  HMMA.16816.F32 R60, R128.reuse, R64, R244 ;  /* 0x00000040803c723c */ /* 0x040fec00000018f4 */
        /* <DEDUP_REMOVED lines=17> */
[----:B-1----:R-:W-:-:S15]  /*8f30*/  @!P0 BRA `(.L_x_1383) ;  /* 0x0000005c00288947 */ /* 0x002fde0003800000 */
        /* <DEDUP_REMOVED lines=164> */
[----:B-1----:R-:W-:Y:S04]  /*9980*/  LDSM.16.M88.4 R12, [R192+0x8800] ;  /* 0x00880000c00c783b */ /* 0x002fe80000000200 */
        /* <DEDUP_REMOVED lines=9> */
[----:B------:R-:W-:Y:S04]  /*9a20*/  LDSM.16.M88.4 R236, [R198+0x8800] ;  /* 0x00880000c6ec783b */ /* 0x000fe80000000200 */
        /* <DEDUP_REMOVED lines=13> */
[----:B------:R-:W1:Y:S05]  /*9b00*/  LDSM.16.M88.4 R32, [R198+0x9000] ;  /* 0x00900000c620783b */ /* 0x000e6a0000000200 */
[C---:B--2---:R-:W-:Y:S06]  /*9b10*/  HMMA.16816.F32 R172, R8.reuse, R176, R20 ;  /* 0x000000b008ac723c */ /* 0x044fec0000001814 */
[C---:B---3--:R-:W-:Y:S01]  /*9b20*/  HMMA.16816.F32 R20, R8.reuse, R226, R28 ;  /* 0x000000e20814723c */ /* 0x048fe2000000181c */
[----:B------:R-:W2:Y:S05]  /*9b30*/  LDSM.16.M88.4 R28, [R198+0x9800] ;  /* 0x00980000c61c783b */ /* 0x000eaa0000000200 */
[C---:B------:R-:W-:Y:S06]  /*9b40*/  HMMA.16816.F32 R168, R8.reuse, R178, R16 ;  /* 0x000000b208a8723c */ /* 0x040fec0000001810 */
[C---:B------:R-:W-:Y:S01]  /*9b50*/  HMMA.16816.F32 R24, R8.reuse, R224, R12 ;  /* 0x000000e00818723c */ /* 0x040fe2000000180c */
[----:B------:R-:W-:Y:S05]  /*9b60*/  LDSM.16.M88.4 R224, [R197+0x800] ;  /* 0x00080000c5e0783b */ /* 0x000fea0000000200 */
[C---:B----4-:R-:W-:Y:S06]  /*9b70*/  HMMA.16816.F32 R16, R8.reuse, R240, R184 ;  /* 0x000000f00810723c */ /* 0x050fec00000018b8 */
[----:B------:R-:W-:Y:S01]  /*9b80*/  HMMA.16816.F32 R12, R8, R242, R188 ;  /* 0x000000f2080c723c */ /* 0x000fe200000018bc */
[----:B------:R-:W-:Y:S04]  /*9b90*/  LDSM.16.M88.4 R8, [R201] ;  /* 0x00000000c908783b */ /* 0x000fe80000000200 */
[----:B------:R-:W3:Y:S01]  /*9ba0*/  LDSM.16.M88.4 R240, [R197] ;  /* 0x00000000c5f0783b */ /* 0x000ee20000000200 */
[C---:B-1----:R-:W-:Y:S06]  /*9bb0*/  HMMA.16816.F32 R184, R4.reuse, R234, R180 ;  /* 0x000000ea04b8723c */ /* 0x042fec00000018b4 */
[C---:B------:R-:W-:Y:S06]  /*9bc0*/  HMMA.16816.F32 R176, R4.reuse, R236, R172 ;  /* 0x000000ec04b0723c */ /* 0x040fec00000018ac */
[C---:B------:R-:W-:Y:S01]  /*9bd0*/  HMMA.16816.F32 R180, R4.reuse, R238, R168 ;  /* 0x000000ee04b4723c */ /* 0x040fe200000018a8 */
[----:B------:R-:W-:Y:S05]  /*9be0*/  LDSM.16.M88.4 R236, [R213] ;  /* 0x00000000d5ec783b */ /* 0x000fea0000000200 */
[C---:B------:R-:W-:Y:S01]  /*9bf0*/  HMMA.16816.F32 R188, R4.reuse, R232, R228 ;  /* 0x000000e804bc723c */ /* 0x040fe200000018e4 */
[----:B------:R-:W1:Y:S04]  /*9c00*/  LDSM.16.M88.4 R228, [R197+0x1000] ;  /* 0x00100000c5e4783b */ /* 0x000e680000000200 */
[----:B------:R-:W-:Y:S01]  /*9c10*/  LDSM.16.M88.4 R232, [R192+0xa800] ;  /* 0x00a80000c0e8783b */ /* 0x000fe20000000200 */
[C---:B------:R-:W-:Y:S06]  /*9c20*/  HMMA.16816.F32 R172, R4.reuse, R32, R24 ;  /* 0x0000002004ac723c */ /* 0x040fec0000001818 */
[C---:B------:R-:W-:Y:S01]  /*9c30*/  HMMA.16816.F32 R168, R4.reuse, R34, R20 ;  /* 0x0000002204a8723c */ /* 0x040fe20000001814 */
[----:B------:R-:W-:Y:S05]  /*9c40*/  LDSM.16.M88.4 R20, [R192+0xa000] ;  /* 0x00a00000c014783b */ /* 0x000fea0000000200 */
[C---:B--2---:R-:W-:Y:S06]  /*9c50*/  HMMA.16816.F32 R32, R4.reuse, R28, R16 ;  /* 0x0000001c0420723c */ /* 0x044fec0000001810 */
[----:B------:R-:W-:Y:S01]  /*9c60*/  HMMA.16816.F32 R24, R4, R30, R12 ;  /* 0x0000001e0418723c */ /* 0x000fe2000000180c */
[----:B------:R-:W2:Y:S04]  /*9c70*/  LDSM.16.M88.4 R28, [R197+0x1800] ;  /* 0x00180000c51c783b */ /* 0x000ea80000000200 */
[----:B------:R-:W4:Y:S01]  /*9c80*/  LDSM.16.M88.4 R4, [R199+0x2000] ;  /* 0x00200000c704783b */ /* 0x000f220000000200 */
[C---:B---3--:R-:W-:Y:S06]  /*9c90*/  HMMA.16816.F32 R16, R8.reuse, R240, R188 ;  /* 0x000000f00810723c */ /* 0x048fec00000018bc */
[C---:B------:R-:W-:Y:S01]  /*9ca0*/  HMMA.16816.F32 R12, R8.reuse, R242, R184 ;  /* 0x000000f2080c723c */ /* 0x040fe200000018b8 */
[----:B------:R-:W-:Y:S05]  /*9cb0*/  LDSM.16.M88.4 R240, [R210] ;  /* 0x00000000d2f0783b */ /* 0x000fea0000000200 */
[C---:B------:R-:W-:Y:S06]  /*9cc0*/  HMMA.16816.F32 R176, R8.reuse, R224, R176 ;  /* 0x000000e008b0723c */ /* 0x040fec00000018b0 */
[C---:B------:R-:W-:Y:S01]  /*9cd0*/  HMMA.16816.F32 R188, R8.reuse, R226, R180 ;  /* 0x000000e208bc723c */ /* 0x040fe200000018b4 */
[----:B------:R-:W3:Y:S05]  /*9ce0*/  LDSM.16.M88.4 R224, [R192+0xb000] ;  /* 0x00b00000c0e0783b */ /* 0x000eea0000000200 */
[C---:B-1----:R-:W-:Y:S06]  /*9cf0*/  HMMA.16816.F32 R180, R8.reuse, R228, R172 ;  /* 0x000000e408b4723c */ /* 0x042fec00000018ac */
[C---:B------:R-:W-:Y:S01]  /*9d00*/  HMMA.16816.F32 R184, R8.reuse, R230, R168 ;  /* 0x000000e608b8723c */ /* 0x040fe200000018a8 */
[----:B------:R-:W1:Y:S05]  /*9d10*/  LDSM.16.M88.4 R228, [R192+0xb800] ;  /* 0x00b80000c0e4783b */ /* 0x000e6a0000000200 */
[C---:B--2---:R-:W-:Y:S06]  /*9d20*/  HMMA.16816.F32 R172, R8.reuse, R28, R32 ;  /* 0x0000001c08ac723c */ /* 0x044fec0000001820 */
[----:B------:R-:W-:Y:S01]  /*9d30*/  HMMA.16816.F32 R168, R8, R30, R24 ;  /* 0x0000001e08a8723c */ /* 0x000fe20000001818 */
[----:B------:R-:W-:Y:S04]  /*9d40*/  LDSM.16.M88.4 R8, [R200+0x2000] ;  /* 0x00200000c808783b */ /* 0x000fe80000000200 */
[----:B------:R-:W2:Y:S01]  /*9d50*/  LDSM.16.M88.4 R28, [R215] ;  /* 0x00000000d71c783b */ /* 0x000ea20000000200 */
[C---:B----4-:R-:W-:Y:S03]  /*9d60*/  HMMA.16816.F32 R32, R4.reuse, R20, R16 ;  /* 0x000000140420723c */ /* 0x050fe60000001810 */
[----:B------:R-:W4:Y:S03]  /*9d70*/  LDSM.16.M88.4 R24, [R214] ;  /* 0x00000000d618783b */ /* 0x000f260000000200 */
[C---:B------:R-:W-:Y:S06]  /*9d80*/  HMMA.16816.F32 R20, R4.reuse, R22, R12 ;  /* 0x000000160414723c */ /* 0x040fec000000180c */
[C---:B------:R-:W-:Y:S06]  /*9d90*/  HMMA.16816.F32 R16, R4.reuse, R232, R176 ;  /* 0x000000e80410723c */ /* 0x040fec00000018b0 */
[C---:B------:R-:W-:Y:S01]  /*9da0*/  HMMA.16816.F32 R12, R4.reuse, R234, R188 ;  /* 0x000000ea040c723c */ /* 0x040fe200000018bc */
[----:B------:R-:W-:Y:S05]  /*9db0*/  LDSM.16.M88.4 R232, [R198+0xb800] ;  /* 0x00b80000c6e8783b */ /* 0x000fea0000000200 */
[C---:B---3--:R-:W-:Y:S06]  /*9dc0*/  HMMA.16816.F32 R180, R4.reuse, R224, R180 ;  /* 0x000000e004b4723c */ /* 0x048fec00000018b4 */
[C---:B------:R-:W-:Y:S01]  /*9dd0*/  HMMA.16816.F32 R188, R4.reuse, R226, R184 ;  /* 0x000000e204bc723c */ /* 0x040fe200000018b8 */
[----:B------:R-:W3:Y:S05]  /*9de0*/  LDSM.16.M88.4 R224, [R212] ;  /* 0x00000000d4e0783b */ /* 0x000eea0000000200 */
[C---:B-1----:R-:W-:Y:S06]  /*9df0*/  HMMA.16816.F32 R184, R4.reuse, R228, R172 ;  /* 0x000000e404b8723c */ /* 0x042fec00000018ac */
        /* <DEDUP_REMOVED lines=8> */
[----:B------:R-:W4:Y:S05]  /*9e80*/  LDSM.16.M88.4 R24, [R198+0xb000] ;  /* 0x00b00000c618783b */ /* 0x000f2a0000000200 */
[C---:B------:R-:W-:Y:S06]  /*9e90*/  HMMA.16816.F32 R16, R8.reuse, R236, R180 ;  /* 0x000000ec0810723c */ /* 0x040fec00000018b4 */
[C---:B------:R-:W-:Y:S01]  /*9ea0*/  HMMA.16816.F32 R12, R8.reuse, R238, R188 ;  /* 0x000000ee080c723c */ /* 0x040fe200000018bc */
[----:B------:R-:W-:Y:S05]  /*9eb0*/  LDSM.16.M88.4 R236, [R192+0xc000] ;  /* 0x00c00000c0ec783b */ /* 0x000fea0000000200 */
[C---:B---3--:R-:W-:Y:S06]  /*9ec0*/  HMMA.16816.F32 R184, R8.reuse, R224, R184 ;  /* 0x000000e008b8723c */ /* 0x048fec00000018b8 */
[----:B------:R-:W-:Y:S01]  /*9ed0*/  HMMA.16816.F32 R180, R8, R226, R176 ;  /* 0x000000e208b4723c */ /* 0x000fe200000018b0 */
[----:B------:R-:W-:Y:S04]  /*9ee0*/  LDSM.16.M88.4 R8, [R201+0x2000] ;  /* 0x00200000c908783b */ /* 0x000fe80000000200 */
[----:B------:R-:W3:Y:S01]  /*9ef0*/  LDSM.16.M88.4 R224, [R197+0x2000] ;  /* 0x00200000c5e0783b */ /* 0x000ee20000000200 */
[C---:B-1----:R-:W-:Y:S06]  /*9f00*/  HMMA.16816.F32 R188, R4.reuse, R228, R172 ;  /* 0x000000e404bc723c */ /* 0x042fec00000018ac */
[C---:B------:R-:W-:Y:S01]  /*9f10*/  HMMA.16816.F32 R176, R4.reuse, R230, R168 ;  /* 0x000000e604b0723c */ /* 0x040fe200000018a8 */
[----:B------:R-:W1:Y:S05]  /*9f20*/  LDSM.16.M88.4 R228, [R197+0x2800] ;  /* 0x00280000c5e4783b */ /* 0x000e6a0000000200 */
[C---:B--2---:R-:W-:Y:S06]  /*9f30*/  HMMA.16816.F32 R172, R4.reuse, R28, R32 ;  /* 0x0000001c04ac723c */ /* 0x044fec0000001820 */
[C---:B------:R-:W-:Y:S01]  /*9f40*/  HMMA.16816.F32 R168, R4.reuse, R30, R20 ;  /* 0x0000001e04a8723c */ /* 0x040fe20000001814 */
[----:B------:R-:W2:Y:S05]  /*9f50*/  LDSM.16.M88.4 R28, [R197+0x3000] ;  /* 0x00300000c51c783b */ /* 0x000eaa0000000200 */
[C---:B----4-:R-:W-:Y:S06]  /*9f60*/  HMMA.16816.F32 R32, R4.reuse, R24, R16 ;  /* 0x000000180420723c */ /* 0x050fec0000001810 */
[C---:B------:R-:W-:Y:S01]  /*9f70*/  HMMA.16816.F32 R20, R4.reuse, R26, R12 ;  /* 0x0000001a0414723c */ /* 0x040fe2000000180c */
[----:B------:R-:W4:Y:S05]  /*9f80*/  LDSM.16.M88.4 R24, [R197+0x3800] ;  /* 0x00380000c518783b */ /* 0x000f2a0000000200 */
        /* <DEDUP_REMOVED lines=8> */
[C---:B--2---:R-:W-:Y:S06]  /*a010*/  HMMA.16816.F32 R176, R8.reuse, R28, R32 ;  /* 0x0000001c08b0723c */ /* 0x044fec0000001820 */
[C---:B------:R-:W-:Y:S01]  /*a020*/  HMMA.16816.F32 R168, R8.reuse, R30, R20 ;  /* 0x0000001e08a8723c */ /* 0x040fe20000001814 */
[----:B------:R-:W1:Y:S04]  /*a030*/  LDSM.16.M88.4 R28, [R192+0xd800] ;  /* 0x00d80000c01c783b */ /* 0x000e680000000200 */
[----:B------:R-:W-:Y:S01]  /*a040*/  LDSM.16.M88.4 R20, [R211] ;  /* 0x00000000d314783b */ /* 0x000fe20000000200 */
[C---:B----4-:R-:W-:Y:S06]  /*a050*/  HMMA.16816.F32 R32, R8.reuse, R24, R16 ;  /* 0x000000180820723c */ /* 0x050fec0000001810 */
[C---:B------:R-:W-:Y:S01]  /*a060*/  HMMA.16816.F32 R24, R8.reuse, R26, R12 ;  /* 0x0000001a0818723c */ /* 0x040fe2000000180c */
[----:B------:R-:W2:Y:S05]  /*a070*/  LDSM.16.M88.4 R12, [R200+0x4000] ;  /* 0x00400000c80c783b */ /* 0x000eaa0000000200 */
[----:B------:R-:W-:Y:S01]  /*a080*/  HMMA.16816.F32 R172, R8, R228, R172 ;  /* 0x000000e408ac723c */ /* 0x000fe200000018ac */
[----:B------:R-:W4:Y:S05]  /*a090*/  LDSM.16.M88.4 R228, [R209] ;  /* 0x00000000d1e4783b */ /* 0x000f2a0000000200 */
[C---:B------:R-:W-:Y:S06]  /*a0a0*/  HMMA.16816.F32 R8, R4.reuse, R238, R184 ;  /* 0x000000ee0408723c */ /* 0x040fec00000018b8 */
[C---:B------:R-:W-:Y:S01]  /*a0b0*/  HMMA.16816.F32 R16, R4.reuse, R236, R188 ;  /* 0x000000ec0410723c */ /* 0x040fe200000018bc */
[----:B------:R-:W4:Y:S05]  /*a0c0*/  LDSM.16.M88.4 R236, [R208] ;  /* 0x00000000d0ec783b */ /* 0x000f2a0000000200 */
[C---:B---3--:R-:W-:Y:S06]  /*a0d0*/  HMMA.16816.F32 R188, R4.reuse, R226, R180 ;  /* 0x000000e204bc723c */ /* 0x048fec00000018b4 */
[C---:B------:R-:W-:Y:S06]  /*a0e0*/  HMMA.16816.F32 R172, R4.reuse, R224, R172 ;  /* 0x000000e004ac723c */ /* 0x040fec00000018ac */
[C---:B------:R-:W-:Y:S06]  /*a0f0*/  HMMA.16816.F32 R176, R4.reuse, R232, R176 ;  /* 0x000000e804b0723c */ /* 0x040fec00000018b0 */
[C---:B------:R-:W-:Y:S01]  /*a100*/  HMMA.16816.F32 R184, R4.reuse, R234, R168 ;  /* 0x000000ea04b8723c */ /* 0x040fe200000018a8 */
[----:B------:R-:W-:Y:S05]  /*a110*/  LDSM.16.M88.4 R232, [R198+0xd800] ;  /* 0x00d80000c6e8783b */ /* 0x000fea0000000200 */
[C---:B-1----:R-:W-:Y:S01]  /*a120*/  HMMA.16816.F32 R180, R4.reuse, R28, R32 ;  /* 0x0000001c04b4723c */ /* 0x042fe20000001820 */
[----:B------:R-:W-:Y:S05]  /*a130*/  LDSM.16.M88.4 R32, [R198+0xc000] ;  /* 0x00c00000c620783b */ /* 0x000fea0000000200 */
[----:B------:R-:W-:Y:S01]  /*a140*/  HMMA.16816.F32 R4, R4, R30, R24 ;  /* 0x0000001e0404723c */ /* 0x000fe20000001818 */
[----:B------:R-:W-:Y:S05]  /*a150*/  LDSM.16.M88.4 R28, [R198+0xc800] ;  /* 0x00c80000c61c783b */ /* 0x000fea0000000200 */
[C---:B--2---:R-:W-:Y:S01]  /*a160*/  HMMA.16816.F32 R24, R12.reuse, R22, R8 ;  /* 0x000000160c18723c */ /* 0x044fe20000001808 */
[----:B------:R-:W1:Y:S05]  /*a170*/  LDSM.16.M88.4 R8, [R202+0x4000] ;  /* 0x00400000ca08783b */ /* 0x000e6a0000000200 */
[C---:B------:R-:W-:Y:S06]  /*a180*/  HMMA.16816.F32 R168, R12.reuse, R20, R16 ;  /* 0x000000140ca8723c */ /* 0x040fec0000001810 */
[C---:B------:R-:W-:Y:S06]  /*a190*/  HMMA.16816.F32 R20, R12.reuse, R240, R172 ;  /* 0x000000f00c14723c */ /* 0x040fec00000018ac */
[C---:B----4-:R-:W-:Y:S06]  /*a1a0*/  HMMA.16816.F32 R176, R12.reuse, R228, R176 ;  /* 0x000000e40cb0723c */ /* 0x050fec00000018b0 */
[C---:B------:R-:W-:Y:S06]  /*a1b0*/  HMMA.16816.F32 R228, R12.reuse, R230, R184 ;  /* 0x000000e60ce4723c */ /* 0x040fec00000018b8 */
[C---:B------:R-:W-:Y:S01]  /*a1c0*/  HMMA.16816.F32 R16, R12.reuse, R242, R188 ;  /* 0x000000f20c10723c */ /* 0x040fe200000018bc */
[----:B------:R-:W-:Y:S05]  /*a1d0*/  LDSM.16.M88.4 R240, [R197+0x5800] ;  /* 0x00580000c5f0783b */ /* 0x000fea0000000200 */
[C---:B------:R-:W-:Y:S06]  /*a1e0*/  HMMA.16816.F32 R224, R12.reuse, R236, R180 ;  /* 0x000000ec0ce0723c */ /* 0x040fec00000018b4 */
[----:B------:R-:W-:Y:S01]  /*a1f0*/  HMMA.16816.F32 R188, R12, R238, R4 ;  /* 0x000000ee0cbc723c */ /* 0x000fe20000001804 */
[----:B------:R-:W-:Y:S04]  /*a200*/  LDSM.16.M88.4 R4, [R201+0x4000] ;  /* 0x00400000c904783b */ /* 0x000fe80000000200 */
[----:B------:R-:W2:Y:S01]  /*a210*/  LDSM.16.M88.4 R236, [R197+0x4000] ;  /* 0x00400000c5ec783b */ /* 0x000ea20000000200 */
[C---:B-1----:R-:W-:Y:S03]  /*a220*/  HMMA.16816.F32 R184, R8.reuse, R32, R168 ;  /* 0x0000002008b8723c */ /* 0x042fe600000018a8 */
[----:B------:R-:W1:Y:S03]  /*a230*/  LDSM.16.M88.4 R168, [R197+0x4800] ;  /* 0x00480000c5a8783b */ /* 0x000e660000000200 */
        /* <DEDUP_REMOVED lines=10> */
[----:B------:R-:W4:Y:S05]  /*a2e0*/  LDSM.16.M88.4 R232, [R192+0xe800] ;  /* 0x00e80000c0e8783b */ /* 0x000f2a0000000200 */
[C---:B--2---:R-:W-:Y:S06]  /*a2f0*/  HMMA.16816.F32 R224, R4.reuse, R236, R184 ;  /* 0x000000ec04e0723c */ /* 0x044fec00000018b8 */
[C---:B------:R-:W-:Y:S06]  /*a300*/  HMMA.16816.F32 R188, R4.reuse, R238, R180 ;  /* 0x000000ee04bc723c */ /* 0x040fec00000018b4 */
[C---:B-1----:R-:W-:Y:S06]  /*a310*/  HMMA.16816.F32 R184, R4.reuse, R168, R172 ;  /* 0x000000a804b8723c */ /* 0x042fec00000018ac */
[C---:B---3--:R-:W-:Y:S01]  /*a320*/  HMMA.16816.F32 R172, R4.reuse, R34, R20 ;  /* 0x0000002204ac723c */ /* 0x048fe20000001814 */
[----:B------:R-:W1:Y:S05]  /*a330*/  LDSM.16.M88.4 R20, [R192+0xf000] ;  /* 0x00f00000c014783b */ /* 0x000e6a0000000200 */
[C---:B------:R-:W-:Y:S01]  /*a340*/  HMMA.16816.F32 R176, R4.reuse, R32, R24 ;  /* 0x0000002004b0723c */ /* 0x040fe20000001818 */
[----:B------:R-:W-:Y:S05]  /*a350*/  LDSM.16.M88.4 R24, [R207] ;  /* 0x00000000cf18783b */ /* 0x000fea0000000200 */
[C---:B------:R-:W-:Y:S01]  /*a360*/  HMMA.16816.F32 R32, R4.reuse, R240, R12 ;  /* 0x000000f00420723c */ /* 0x040fe2000000180c */
[----:B------:R-:W2:Y:S05]  /*a370*/  LDSM.16.M88.4 R12, [R200+0x6000] ;  /* 0x00600000c80c783b */ /* 0x000eaa0000000200 */
[C---:B------:R-:W-:Y:S01]  /*a380*/  HMMA.16816.F32 R180, R4.reuse, R170, R28 ;  /* 0x000000aa04b4723c */ /* 0x040fe2000000181c */
[----:B------:R-:W3:Y:S05]  /*a390*/  LDSM.16.M88.4 R168, [R192+0xf800] ;  /* 0x00f80000c0a8783b */ /* 0x000eea0000000200 */
[----:B------:R-:W-:Y:S01]  /*a3a0*/  HMMA.16816.F32 R236, R4, R242, R8 ;  /* 0x000000f204ec723c */ /* 0x000fe20000001808 */
[----:B------:R-:W-:Y:S05]  /*a3b0*/  LDSM.16.M88.4 R8, [R202+0x6000] ;  /* 0x00600000ca08783b */ /* 0x000fea0000000200 */
[C---:B----4-:R-:W-:Y:S01]  /*a3c0*/  HMMA.16816.F32 R4, R16.reuse, R228, R224 ;  /* 0x000000e41004723c */ /* 0x050fe200000018e0 */
[----:B------:R-:W-:Y:S05]  /*a3d0*/  LDSM.16.M88.4 R224, [R197+0x6800] ;  /* 0x00680000c5e0783b */ /* 0x000fea0000000200 */
[C---:B------:R-:W-:Y:S06]  /*a3e0*/  HMMA.16816.F32 R28, R16.reuse, R230, R188 ;  /* 0x000000e6101c723c */ /* 0x040fec00000018bc */
[C---:B------:R-:W-:Y:S01]  /*a3f0*/  HMMA.16816.F32 R188, R16.reuse, R232, R184 ;  /* 0x000000e810bc723c */ /* 0x040fe200000018b8 */
[----:B------:R-:W4:Y:S05]  /*a400*/  LDSM.16.M88.4 R184, [R198+0xe000] ;  /* 0x00e00000c6b8783b */ /* 0x000f2a0000000200 */
[C---:B-1----:R-:W-:Y:S01]  /*a410*/  HMMA.16816.F32 R228, R16.reuse, R20, R176 ;  /* 0x0000001410e4723c */ /* 0x042fe200000018b0 */
[----:B------:R-:W1:Y:S05]  /*a420*/  LDSM.16.M88.4 R176, [R206] ;  /* 0x00000000ceb0783b */ /* 0x000e6a0000000200 */
[----:B------:R-:W-:Y:S01]  /*a430*/  HMMA.16816.F32 R240, R16, R22, R172 ;  /* 0x0000001610f0723c */ /* 0x000fe200000018ac */
[----:B------:R-:W-:Y:S05]  /*a440*/  LDSM.16.M88.4 R172, [R198+0xe800] ;  /* 0x00e80000c6ac783b */ /* 0x000fea0000000200 */
[C---:B--2---:R-:W-:Y:S01]  /*a450*/  HMMA.16816.F32 R20, R12.reuse, R24, R4 ;  /* 0x000000180c14723c */ /* 0x044fe20000001804 */
[----:B------:R-:W-:Y:S05]  /*a460*/  LDSM.16.M88.4 R4, [R201+0x6000] ;  /* 0x00600000c904783b */ /* 0x000fea0000000200 */
[----:B------:R-:W-:Y:S06]  /*a470*/  HMMA.16816.F32 R24, R12, R26, R28 ;  /* 0x0000001a0c18723c */ /* 0x000fec000000181c */
[C---:B------:R-:W-:Y:S01]  /*a480*/  HMMA.16816.F32 R232, R16.reuse, R234, R180 ;  /* 0x000000ea10e8723c */ /* 0x040fe200000018b4 */
[----:B------:R-:W2:Y:S05]  /*a490*/  LDSM.16.M88.4 R180, [R197+0x6000] ;  /* 0x00600000c5b4783b */ /* 0x000eaa0000000200 */
[----:B---3--:R-:W-:Y:S06]  /*a4a0*/  HMMA.16816.F32 R244, R16, R168, R32 ;  /* 0x000000a810f4723c */ /* 0x008fec0000001820 */
[C---:B----4-:R-:W-:Y:S06]  /*a4b0*/  HMMA.16816.F32 R20, R8.reuse, R184, R20 ;  /* 0x000000b80814723c */ /* 0x050fec0000001814 */
[----:B------:R-:W-:Y:S01]  /*a4c0*/  HMMA.16816.F32 R28, R8, R186, R24 ;  /* 0x000000ba081c723c */ /* 0x000fe20000001818 */
[----:B------:R-:W3:Y:S05]  /*a4d0*/  LDSM.16.M88.4 R184, [R205] ;  /* 0x00000000cdb8783b */ /* 0x000eea0000000200 */
[----:B-1----:R-:W-:Y:S01]  /*a4e0*/  HMMA.16816.F32 R32, R12, R176, R188 ;  /* 0x000000b00c20723c */ /* 0x002fe200000018bc */
[----:B------:R-:W-:Y:S05]  /*a4f0*/  LDSM.16.M88.4 R188, [R204] ;  /* 0x00000000ccbc783b */ /* 0x000fea0000000200 */
[----:B------:R-:W-:Y:S06]  /*a500*/  HMMA.16816.F32 R236, R16, R170, R236 ;  /* 0x000000aa10ec723c */ /* 0x000fec00000018ec */
[----:B------:R-:W-:Y:S01]  /*a510*/  HMMA.16816.F32 R24, R12, R178, R232 ;  /* 0x000000b20c18723c */ /* 0x000fe200000018e8 */
[----:B------:R-:W-:Y:S05]  /*a520*/  LDSM.16.M88.4 R176, [R197+0x7000] ;  /* 0x00700000c5b0783b */ /* 0x000fea0000000200 */
[C---:B--2---:R-:W-:Y:S06]  /*a530*/  HMMA.16816.F32 R16, R4.reuse, R180, R20 ;  /* 0x000000b40410723c */ /* 0x044fec0000001814 */
[----:B------:R-:W-:Y:S01]  /*a540*/  HMMA.16816.F32 R168, R4, R182, R28 ;  /* 0x000000b604a8723c */ /* 0x000fe2000000181c */
[----:B------:R-:W1:Y:S05]  /*a550*/  LDSM.16.M88.4 R180, [R198+0xf000] ;  /* 0x00f00000c6b4783b */ /* 0x000e6a0000000200 */
[----:B------:R-:W-:Y:S06]  /*a560*/  HMMA.16816.F32 R20, R8, R172, R32 ;  /* 0x000000ac0814723c */ /* 0x000fec0000001820 */
[----:B---3--:R-:W-:Y:S06]  /*a570*/  HMMA.16816.F32 R32, R12, R184, R228 ;  /* 0x000000b80c20723c */ /* 0x008fec00000018e4 */
[----:B------:R-:W-:Y:S01]  /*a580*/  HMMA.16816.F32 R28, R8, R174, R24 ;  /* 0x000000ae081c723c */ /* 0x000fe20000001818 */
[----:B------:R-:W2:Y:S01]  /*a590*/  LDSM.16.M88.4 R172, [R198+0xf800] ;  /* 0x00f80000c6ac783b */ /* 0x000ea20000000200 */
[----:B------:R-:W-:Y:S01]  /*a5a0*/  FMUL.FTZ R16, R16, UR10 ;  /* 0x0000000a10107c20 */ /* 0x000fe20008410000 */
[----:B------:R-:W-:Y:S01]  /*a5b0*/  FMUL.FTZ R17, R17, UR10 ;  /* 0x0000000a11117c20 */ /* 0x000fe20008410000 */
[----:B------:R-:W-:Y:S01]  /*a5c0*/  FMUL.FTZ R18, R18, UR10 ;  /* 0x0000000a12127c20 */ /* 0x000fe20008410000 */
[----:B------:R-:W-:Y:S01]  /*a5d0*/  FMUL.FTZ R19, R19, UR10 ;  /* 0x0000000a13137c20 */ /* 0x000fe20008410000 */
[----:B------:R-:W3:Y:S01]  /*a5e0*/  MUFU.TANH R233, R16 ;  /* 0x0000001000e97308 */ /* 0x000ee20000002400 */
[----:B------:R-:W-:Y:S01]  /*a5f0*/  HMMA.16816.F32 R24, R12, R186, R240 ;  /* 0x000000ba0c18723c */ /* 0x000fe200000018f0 */
[----:B------:R-:W-:Y:S01]  /*a600*/  FMUL.FTZ R168, R168, UR10 ;  /* 0x0000000aa8a87c20 */ /* 0x000fe20008410000 */
[----:B------:R-:W-:Y:S01]  /*a610*/  FMUL.FTZ R169, R169, UR10 ;  /* 0x0000000aa9a97c20 */ /* 0x000fe20008410000 */
[----:B------:R-:W-:Y:S01]  /*a620*/  FMUL.FTZ R170, R170, UR10 ;  /* 0x0000000aaaaa7c20 */ /* 0x000fe20008410000 */
[----:B------:R-:W-:-:S03]  /*a630*/  FMUL.FTZ R171, R171, UR10 ;  /* 0x0000000aabab7c20 */ /* 0x000fc60008410000 */
[----:B------:R-:W4:Y:S08]  /*a640*/  MUFU.TANH R232, R17 ;  /* 0x0000001100e87308 */ /* 0x000f300000002400 */
[----:B------:R-:W2:Y:S02]  /*a650*/  MUFU.TANH R230, R18 ;  /* 0x0000001200e67308 */ /* 0x000ea40000002400 */
[----:B------:R-:W-:Y:S06]  /*a660*/  HMMA.16816.F32 R28, R4, R226, R28 ;  /* 0x000000e2041c723c */ /* 0x000fec000000181c */
[----:B------:R3:W2:Y:S01]  /*a670*/  MUFU.TANH R229, R19 ;  /* 0x0000001300e57308 */ /* 0x0006a20000002400 */
[----:B-1----:R-:W-:Y:S07]  /*a680*/  HMMA.16816.F32 R24, R8, R182, R24 ;  /* 0x000000b60818723c */ /* 0x002fee0000001818 */
[----:B------:R-:W1:Y:S08]  /*a690*/  MUFU.TANH R228, R168 ;  /* 0x000000a800e47308 */ /* 0x000e700000002400 */
[----:B------:R-:W1:Y:S01]  /*a6a0*/  MUFU.TANH R187, R171 ;  /* 0x000000ab00bb7308 */ /* 0x000e620000002400 */
[----:B---3--:R-:W-:Y:S01]  /*a6b0*/  HMMA.16816.F32 R16, R4, R224, R20 ;  /* 0x000000e00410723c */ /* 0x008fe20000001814 */
[----:B------:R-:W-:Y:S01]  /*a6c0*/  FMUL.FTZ R28, R28, UR10 ;  /* 0x0000000a1c1c7c20 */ /* 0x000fe20008410000 */
[----:B------:R-:W-:Y:S01]  /*a6d0*/  FMUL.FTZ R29, R29, UR10 ;  /* 0x0000000a1d1d7c20 */ /* 0x000fe20008410000 */
[----:B------:R-:W-:Y:S01]  /*a6e0*/  FMUL.FTZ R30, R30, UR10 ;  /* 0x0000000a1e1e7c20 */ /* 0x000fe20008410000 */
[----:B------:R-:W-:-:S02]  /*a6f0*/  FMUL.FTZ R31, R31, UR10 ;  /* 0x0000000a1f1f7c20 */ /* 0x000fc40008410000 */
[----:B------:R-:W-:Y:S01]  /*a700*/  HMMA.16816.F32 R20, R8, R180, R32 ;  /* 0x000000b40814723c */ /* 0x000fe20000001820 */
[----:B------:R-:W3:Y:S05]  /*a710*/  MUFU.TANH R225, R169 ;  /* 0x000000a900e17308 */ /* 0x000eea0000002400 */
[C---:B------:R-:W-:Y:S03]  /*a720*/  HMMA.16816.F32 R32, R12.reuse, R188, R244 ;  /* 0x000000bc0c20723c */ /* 0x040fe600000018f4 */
[----:B------:R4:W1:Y:S03]  /*a730*/  MUFU.TANH R224, R170 ;  /* 0x000000aa00e07308 */ /* 0x0008660000002400 */
[----:B------:R-:W-:Y:S05]  /*a740*/  HMMA.16816.F32 R12, R12, R190, R236 ;  /* 0x000000be0c0c723c */ /* 0x000fea00000018ec */
[----:B------:R-:W1:Y:S01]  /*a750*/  MUFU.TANH R182, R28 ;  /* 0x0000001c00b67308 */ /* 0x000e620000002400 */
[----:B------:R-:W-:Y:S01]  /*a760*/  FMUL.FTZ R16, R16, UR10 ;  /* 0x0000000a10107c20 */ /* 0x000fe20008410000 */
[----:B------:R-:W-:Y:S01]  /*a770*/  FMUL.FTZ R17, R17, UR10 ;  /* 0x0000000a11117c20 */ /* 0x000fe20008410000 */
[----:B------:R-:W-:Y:S01]  /*a780*/  FMUL.FTZ R18, R18, UR10 ;  /* 0x0000000a12127c20 */ /* 0x000fe20008410000 */
[----:B------:R-:W-:Y:S01]  /*a790*/  FMUL.FTZ R19, R19, UR10 ;  /* 0x0000000a13137c20 */ /* 0x000fe20008410000 */
[----:B------:R-:W-:Y:S03]  /*a7a0*/  HMMA.16816.F32 R24, R4, R178, R24 ;  /* 0x000000b20418723c */ /* 0x000fe60000001818 */
[----:B------:R-:W1:Y:S01]  /*a7b0*/  MUFU.TANH R186, R16 ;  /* 0x0000001000ba7308 */ /* 0x000e620000002400 */
[----:B----4-:R-:W4:Y:S01]  /*a7c0*/  LDSM.16.M88.4 R168, [R197+0x7800] ;  /* 0x00780000c5a8783b */ /* 0x010f220000000200 */
[----:B------:R-:W-:-:S04]  /*a7d0*/  DEPBAR.LE SB0, 0x0 ;  /* 0x000080000000791a */ /* 0x000fc80000000000 */
[----:B------:R-:W-:Y:S02]  /*a7e0*/  HMMA.16816.F32 R20, R4, R176, R20 ;  /* 0x000000b00414723c */ /* 0x000fe40000001814 */
[----:B------:R-:W1:Y:S08]  /*a7f0*/  MUFU.TANH R185, R17 ;  /* 0x0000001100b97308 */ /* 0x000e700000002400 */
[----:B------:R-:W1:Y:S05]  /*a800*/  MUFU.TANH R184, R18 ;  /* 0x0000001200b87308 */ /* 0x000e6a0000002400 */
[----:B------:R-:W-:Y:S01]  /*a810*/  FMUL.FTZ R24, R24, UR10 ;  /* 0x0000000a18187c20 */ /* 0x000fe20008410000 */
[----:B------:R-:W-:Y:S01]  /*a820*/  FMUL.FTZ R25, R25, UR10 ;  /* 0x0000000a19197c20 */ /* 0x000fe20008410000 */
[----:B------:R-:W-:Y:S01]  /*a830*/  FMUL.FTZ R26, R26, UR10 ;  /* 0x0000000a1a1a7c20 */ /* 0x000fe20008410000 */
[----:B------:R2:W1:Y:S01]  /*a840*/  MUFU.TANH R183, R19 ;  /* 0x0000001300b77308 */ /* 0x0004620000002400 */
[----:B------:R-:W-:-:S05]  /*a850*/  FMUL.FTZ R27, R27, UR10 ;  /* 0x0000000a1b1b7c20 */ /* 0x000fca0008410000 */
[----:B------:R-:W-:Y:S01]  /*a860*/  FMUL.FTZ R20, R20, UR10 ;  /* 0x0000000a14147c20 */ /* 0x000fe20008410000 */
[----:B------:R-:W-:Y:S01]  /*a870*/  FMUL.FTZ R21, R21, UR10 ;  /* 0x0000000a15157c20 */ /* 0x000fe20008410000 */
[----:B------:R-:W-:Y:S01]  /*a880*/  FMUL.FTZ R22, R22, UR10 ;  /* 0x0000000a16167c20 */ /* 0x000fe20008410000 */
[----:B------:R-:W-:Y:S01]  /*a890*/  FMUL.FTZ R23, R23, UR10 ;  /* 0x0000000a17177c20 */ /* 0x000fe20008410000 */
[----:B------:R1:W1:Y:S01]  /*a8a0*/  MUFU.TANH R181, R29 ;  /* 0x0000001d00b57308 */ /* 0x0002620000002400 */
[C---:B--2---:R-:W-:Y:S07]  /*a8b0*/  HMMA.16816.F32 R16, R8.reuse, R172, R32 ;  /* 0x000000ac0810723c */ /* 0x044fee0000001820 */
[----:B------:R2:W1:Y:S01]  /*a8c0*/  MUFU.TANH R133, R30 ;  /* 0x0000001e00857308 */ /* 0x0004620000002400 */
[----:B------:R-:W-:Y:S07]  /*a8d0*/  HMMA.16816.F32 R8, R8, R174, R12 ;  /* 0x000000ae0808723c */ /* 0x000fee000000180c */
[----:B------:R2:W1:Y:S08]  /*a8e0*/  MUFU.TANH R134, R31 ;  /* 0x0000001f00867308 */ /* 0x0004700000002400 */
[----:B------:R2:W1:Y:S01]  /*a8f0*/  MUFU.TANH R180, R20 ;  /* 0x0000001400b47308 */ /* 0x0004620000002400 */
[C---:B----4-:R-:W-:Y:S07]  /*a900*/  HMMA.16816.F32 R12, R4.reuse, R168, R16 ;  /* 0x000000a8040c723c */ /* 0x050fee0000001810 */
[----:B------:R2:W4:Y:S01]  /*a910*/  MUFU.TANH R179, R21 ;  /* 0x0000001500b37308 */ /* 0x0005220000002400 */
[----:B------:R-:W-:Y:S07]  /*a920*/  HMMA.16816.F32 R4, R4, R170, R8 ;  /* 0x000000aa0404723c */ /* 0x000fee0000001808 */
[----:B------:R2:W1:Y:S08]  /*a930*/  MUFU.TANH R178, R22 ;  /* 0x0000001600b27308 */ /* 0x0004700000002400 */
[----:B------:R2:W1:Y:S01]  /*a940*/  MUFU.TANH R175, R23 ;  /* 0x0000001700af7308 */ /* 0x0004620000002400 */
[----:B------:R-:W-:Y:S01]  /*a950*/  FMUL.FTZ R12, R12, UR10 ;  /* 0x0000000a0c0c7c20 */ /* 0x000fe20008410000 */
[----:B------:R-:W-:Y:S01]  /*a960*/  FMUL.FTZ R13, R13, UR10 ;  /* 0x0000000a0d0d7c20 */ /* 0x000fe20008410000 */
[----:B------:R-:W-:Y:S01]  /*a970*/  FMUL.FTZ R14, R14, UR10 ;  /* 0x0000000a0e0e7c20 */ /* 0x000fe20008410000 */
[----:B------:R-:W-:-:S04]  /*a980*/  FMUL.FTZ R15, R15, UR10 ;  /* 0x0000000a0f0f7c20 */ /* 0x000fc80008410000 */
[----:B------:R2:W1:Y:S01]  /*a990*/  MUFU.TANH R174, R24 ;  /* 0x0000001800ae7308 */ /* 0x0004620000002400 */
[----:B------:R-:W-:Y:S01]  /*a9a0*/  FMUL.FTZ R4, R4, UR10 ;  /* 0x0000000a04047c20 */ /* 0x000fe20008410000 */
[----:B------:R-:W-:Y:S01]  /*a9b0*/  FMUL.FTZ R5, R5, UR10 ;  /* 0x0000000a05057c20 */ /* 0x000fe20008410000 */
[----:B------:R-:W-:Y:S01]  /*a9c0*/  FMUL.FTZ R6, R6, UR10 ;  /* 0x0000000a06067c20 */ /* 0x000fe20008410000 */
[----:B------:R-:W-:-:S04]  /*a9d0*/  FMUL.FTZ R7, R7, UR10 ;  /* 0x0000000a07077c20 */ /* 0x000fc80008410000 */
[----:B------:R2:W1:Y:S08]  /*a9e0*/  MUFU.TANH R173, R25 ;  /* 0x0000001900ad7308 */ /* 0x0004700000002400 */
        /* <DEDUP_REMOVED lines=9> */
[----:B------:R2:W1:Y:S01]  /*aa80*/  MUFU.TANH R168, R7 ;  /* 0x0000000700a87308 */ /* 0x0004620000002400 */
[----:B------:R-:W-:Y:S06]  /*aa90*/  BAR.SYNC.DEFER_BLOCKING 0x0 ;  /* 0x0000000000007b1d */ /* 0x000fec0000010000 */
[----:B---34-:R-:W-:Y:S05]  /*aaa0*/  @!P0 BRA `(.L_x_1384) ;  /* 0x00000008005c8947 */ /* 0x018fea0003800000 */
[----:B------:R-:W3:Y:S04]  /*aab0*/  LDL.64 R234, [R1+0x80] ;  /* 0x0000800001ea7983 */ /* 0x000ee80000100a00 */
[----:B------:R-:W4:Y:S01]  /*aac0*/  LDL.64 R250, [R1+0x68] ;  /* 0x0000680001fa7983 */ /* 0x000f220000100a00 */
[----:B------:R-:W-:Y:S01]  /*aad0*/  UIADD3 UR20, UR20, -0x3, URZ ;  /* 0xfffffffd14147890 */ /* 0x000fe2000fffe03f */
[----:B--2---:R-:W2:Y:S01]  /*aae0*/  @!P5 LDC.64 R6, c[0x0][0x218] ;  /* 0x00008600ff06db82 */ /* 0x004ea20000000a00 */
        /* <DEDUP_REMOVED lines=10> */
[----:B------:R-:W1:Y:S05]  /*ab90*/  @!P3 LDC.64 R10, c[0x0][0x218] ;  /* 0x00008600ff0abb82 */ /* 0x000e6a0000000a00 */
[----:B------:R-:W-:-:S03]  /*aba0*/  IMAD.U32 R0, RZ, RZ, UR4 ;  /* 0x00000004ff007e24 */ /* 0x000fc6000f8e00ff */
[----:B------:R-:W1:Y:S08]  /*abb0*/  @!P2 LDC.64 R12, c[0x0][0x218] ;  /* 0x00008600ff0cab82 */ /* 0x000e700000000a00 */
[----:B------:R-:W1:Y:S08]  /*abc0*/  @!P5 LDC.64 R16, c[0x0][0x218] ;  /* 0x00008600ff10db82 */ /* 0x000e700000000a00 */
[----:B------:R-:W1:Y:S08]  /*abd0*/  @!P4 LDC.64 R18, c[0x0][0x218] ;  /* 0x00008600ff12cb82 */ /* 0x000e700000000a00 */
[----:B------:R-:W1:Y:S08]  /*abe0*/  @!P3 LDC.64 R20, c[0x0][0x218] ;  /* 0x00008600ff14bb82 */ /* 0x000e700000000a00 */
[----:B------:R-:W1:Y:S08]  /*abf0*/  @!P2 LDC.64 R22, c[0x0][0x218] ;  /* 0x00008600ff16ab82 */ /* 0x000e700000000a00 */
[----:B------:R-:W1:Y:S08]  /*ac00*/  @!P5 LDC.64 R14, c[0x0][0x218] ;  /* 0x00008600ff0edb82 */ /* 0x000e700000000a00 */
[----:B------:R-:W1:Y:S08]  /*ac10*/  @!P2 LDC.64 R26, c[0x0][0x218] ;  /* 0x00008600ff1aab82 */ /* 0x000e700000000a00 */
[----:B------:R-:W1:Y:S01]  /*ac20*/  @!P3 LDC.64 R24, c[0x0][0x218] ;  /* 0x00008600ff18bb82 */ /* 0x000e620000000a00 */
[----:B---3--:R-:W-:-:S04]  /*ac30*/  LEA R2, P0, R4, R234, 0x6 ;  /* 0x000000ea04027211 */ /* 0x008fc800078030ff */
[----:B----4-:R-:W-:Y:S02]  /*ac40*/  LEA.HI.X R4, R4, R251, R0, 0x6, P0 ;  /* 0x000000fb04047211 */ /* 0x010fe400000f3400 */
[C---:B--2---:R-:W-:Y:S02]  /*ac50*/  @!P5 LEA R6, P0, R2.reuse, R6, 0x1 ;  /* 0x000000060206d211 */ /* 0x044fe400078008ff */
[C---:B-----5:R-:W-:Y:S02]  /*ac60*/  @!P4 LEA R8, P1, R2.reuse, R8, 0x1 ;  /* 0x000000080208c211 */ /* 0x060fe400078208ff */
[C-C-:B------:R-:W-:Y:S02]  /*ac70*/  @!P5 LEA.HI.X R7, R2.reuse, R7, R4.reuse, 0x1, P0 ;  /* 0x000000070207d211 */ /* 0x140fe400000f0c04 */
[C---:B-1----:R-:W-:Y:S02]  /*ac80*/  @!P3 LEA R10, P0, R2.reuse, R10, 0x1 ;  /* 0x0000000a020ab211 */ /* 0x042fe400078008ff */
        /* <DEDUP_REMOVED lines=18> */
[----:B-1----:R-:W-:-:S04]  /*adb0*/  @!P2 LEA R6, P0, R2, R12, 0x1 ;  /* 0x0000000c0206a211 */ /* 0x002fc800078008ff */
[----:B------:R-:W-:Y:S02]  /*adc0*/  @!P2 LEA.HI.X R7, R2, R13, R4, 0x1, P0 ;  /* 0x0000000d0207a211 */ /* 0x000fe400000f0c04 */
[----:B------:R-:W-:Y:S02]  /*add0*/  IADD3.X R4, R4, UR33, RZ, P1, !PT ;  /* 0x0000002104047c10 */ /* 0x000fe40008ffe4ff */
[C---:B---3--:R-:W-:Y:S01]  /*ade0*/  @!P5 LEA R8, P0, R0.reuse, R16, 0x1 ;  /* 0x000000100008d211 */ /* 0x048fe200078008ff */
[----:B------:R-:W-:Y:S01]  /*adf0*/  @!PT LDS RZ, [RZ] ;  /* 0x00000000fffff984 */ /* 0x000fe20000000800 */
[----:B------:R-:W-:Y:S01]  /*ae00*/  @!PT LDS RZ, [RZ] ;  /* 0x00000000fffff984 */ /* 0x000fe20000000800 */
[----:B------:R-:W-:Y:S01]  /*ae10*/  @!PT LDS RZ, [RZ] ;  /* 0x00000000fffff984 */ /* 0x000fe20000000800 */
[----:B------:R1:W-:Y:S03]  /*ae20*/  @!P2 LDGSTS.E.BYPASS.LTC128B.128 [R219+0xe000], desc[UR28][R6.64+0x180] ;  /* 0x0e00018006dbafae */ /* 0x0003e6000b901d5c */
[C---:B------:R-:W-:Y:S01]  /*ae30*/  @!P5 LEA.HI.X R9, R0.reuse, R17, R4, 0x1, P0 ;  /* 0x000000110009d211 */ /* 0x040fe200000f0c04 */
[----:B------:R2:W-:Y:S01]  /*ae40*/  @P5 STS.128 [R219+0x8800], RZ ;  /* 0x008800ffdb005388 */ /* 0x0005e20000000c00 */
[----:B------:R-:W3:Y:S01]  /*ae50*/  @!P4 LDC.64 R16, c[0x0][0x218] ;  /* 0x00008600ff10cb82 */ /* 0x000ee20000000a00 */
[----:B----4-:R-:W-:-:S02]  /*ae60*/  @!P3 LEA R10, P1, R0, R20, 0x1 ;  /* 0x00000014000ab211 */ /* 0x010fc400078208ff */
[----:B------:R-:W-:Y:S01]  /*ae70*/  @!PT LDS RZ, [RZ] ;  /* 0x00000000fffff984 */ /* 0x000fe20000000800 */
[----:B------:R-:W-:Y:S01]  /*ae80*/  @!PT LDS RZ, [RZ] ;  /* 0x00000000fffff984 */ /* 0x000fe20000000800 */
[----:B------:R-:W-:Y:S01]  /*ae90*/  @!PT LDS RZ, [RZ] ;  /* 0x00000000fffff984 */ /* 0x000fe20000000800 */
[----:B------:R4:W-:Y:S02]  /*aea0*/  @!P5 LDGSTS.E.BYPASS.LTC128B.128 [R219+0x8800], desc[UR28][R8.64] ;  /* 0x0880000008dbdfae */ /* 0x0009e4000b901d5c */
[C---:B------:R-:W-:Y:S02]  /*aeb0*/  @!P3 LEA.HI.X R11, R0.reuse, R21, R4, 0x1, P1 ;  /* 0x00000015000bb211 */ /* 0x040fe400008f0c04 */
[----:B------:R2:W-:Y:S01]  /*aec0*/  @P4 STS.128 [R219+0xa800], RZ ;  /* 0x00a800ffdb004388 */ /* 0x0005e20000000c00 */
[----:B------:R-:W5:Y:S01]  /*aed0*/  @!P5 LDC.64 R20, c[0x0][0x218] ;  /* 0x00008600ff14db82 */ /* 0x000f620000000a00 */
[----:B-1----:R-:W-:-:S04]  /*aee0*/  @!P4 LEA R6, P0, R0, R18, 0x1 ;  /* 0x000000120006c211 */ /* 0x002fc800078008ff */
[----:B------:R-:W-:-:S03]  /*aef0*/  @!P4 LEA.HI.X R7, R0, R19, R4, 0x1, P0 ;  /* 0x000000130007c211 */ /* 0x000fc600000f0c04 */
[----:B------:R-:W1:Y:S01]  /*af00*/  @!P3 LDC.64 R18, c[0x0][0x218] ;  /* 0x00008600ff12bb82 */ /* 0x000e620000000a00 */
[C---:B------:R-:W-:Y:S01]  /*af10*/  @!P2 LEA R12, P0, R0.reuse, R22, 0x1 ;  /* 0x00000016000ca211 */ /* 0x040fe200078008ff */
[----:B------:R-:W-:Y:S01]  /*af20*/  @!PT LDS RZ, [RZ] ;  /* 0x00000000fffff984 */ /* 0x000fe20000000800 */
[----:B------:R-:W-:Y:S01]  /*af30*/  @!PT LDS RZ, [RZ] ;  /* 0x00000000fffff984 */ /* 0x000fe20000000800 */
[----:B------:R-:W-:Y:S01]  /*af40*/  @!PT LDS RZ, [RZ] ;  /* 0x00000000fffff984 */ /* 0x000fe20000000800 */
[----:B------:R3:W-:Y:S03]  /*af50*/  @!P4 LDGSTS.E.BYPASS.LTC128B.128 [R219+0xa800], desc[UR28][R6.64+0x80] ;  /* 0x0a80008006dbcfae */ /* 0x0007e6000b901d5c */
[C---:B------:R-:W-:Y:S02]  /*af60*/  @!P2 LEA.HI.X R13, R0.reuse, R23, R4, 0x1, P0 ;  /* 0x00000017000da211 */ /* 0x040fe400000f0c04 */
[----:B------:R-:W-:Y:S01]  /*af70*/  IADD3 R0, P1, R0, UR34, RZ ;  /* 0x0000002200007c10 */ /* 0x000fe2000ff3e0ff */
[----:B------:R-:W2:Y:S01]  /*af80*/  @!P4 LDC.64 R22, c[0x0][0x218] ;  /* 0x00008600ff16cb82 */ /* 0x000ea20000000a00 */
[----:B------:R1:W-:Y:S02]  /*af90*/  @P3 STS.128 [R219+0xc800], RZ ;  /* 0x00c800ffdb003388 */ /* 0x0003e40000000c00 */
[----:B----4-:R-:W-:-:S02]  /*afa0*/  @!P5 LEA R8, P0, R0, R14, 0x1 ;  /* 0x0000000e0008d211 */ /* 0x010fc400078008ff */
[----:B------:R-:W-:Y:S01]  /*afb0*/  IADD3.X R4, R4, UR33, RZ, P1, !PT ;  /* 0x0000002104047c10 */ /* 0x000fe20008ffe4ff */
[----:B------:R-:W-:Y:S01]  /*afc0*/  @!PT LDS RZ, [RZ] ;  /* 0x00000000fffff984 */ /* 0x000fe20000000800 */
[----:B------:R-:W-:Y:S01]  /*afd0*/  @!PT LDS RZ, [RZ] ;  /* 0x00000000fffff984 */ /* 0x000fe20000000800 */
[----:B------:R-:W-:Y:S01]  /*afe0*/  @!PT LDS RZ, [RZ] ;  /* 0x00000000fffff984 */ /* 0x000fe20000000800 */
[----:B------:R5:W-:Y:S03]  /*aff0*/  @!P3 LDGSTS.E.BYPASS.LTC128B.128 [R219+0xc800], desc[UR28][R10.64+0x100] ;  /* 0x0c8001000adbbfae */ /* 0x000be6000b901d5c */
[C---:B------:R-:W-:Y:S01]  /*b000*/  @!P5 LEA.HI.X R9, R0.reuse, R15, R4, 0x1, P0 ;  /* 0x0000000f0009d211 */ /* 0x040fe200000f0c04 */
        /* <DEDUP_REMOVED lines=8> */
[C---:B---3--:R-:W-:Y:S01]  /*b090*/  @!P4 LEA R6, P0, R0.reuse, R16, 0x1 ;  /* 0x000000100006c211 */ /* 0x048fe200078008ff */
[----:B------:R-:W-:Y:S01]  /*b0a0*/  @!PT LDS RZ, [RZ] ;  /* 0x00000000fffff984 */ /* 0x000fe20000000800 */
[----:B------:R-:W-:Y:S01]  /*b0b0*/  @!PT LDS RZ, [RZ] ;  /* 0x00000000fffff984 */ /* 0x000fe20000000800 */
[----:B------:R-:W-:Y:S01]  /*b0c0*/  @!PT LDS RZ, [RZ] ;  /* 0x00000000fffff984 */ /* 0x000fe20000000800 */
[----:B------:R2:W-:Y:S03]  /*b0d0*/  @!P5 LDGSTS.E.BYPASS.LTC128B.128 [R219+0x9000], desc[UR28][R8.64] ;  /* 0x0900000008dbdfae */ /* 0x0005e6000b901d5c */
[C---:B------:R-:W-:Y:S01]  /*b0e0*/  @!P4 LEA.HI.X R7, R0.reuse, R17, R4, 0x1, P0 ;  /* 0x000000110007c211 */ /* 0x040fe200000f0c04 */
[----:B------:R1:W-:Y:S01]  /*b0f0*/  @P4 STS.128 [R219+0xb000], RZ ;  /* 0x00b000ffdb004388 */ /* 0x0003e20000000c00 */
[----:B------:R-:W-:-:S03]  /*b100*/  IADD3 R2, P0, R0, UR34, RZ ;  /* 0x0000002200027c10 */ /* 0x000fc6000ff1e0ff */
        /* <DEDUP_REMOVED lines=10> */
[----:B----4-:R-:W-:-:S03]  /*b1b0*/  @!P2 LEA R12, P1, R0, R26, 0x1 ;  /* 0x0000001a000ca211 */ /* 0x010fc600078208ff */
[----:B------:R1:W-:Y:S01]  /*b1c0*/  @P2 STS.128 [R219+0xf000], RZ ;  /* 0x00f000ffdb002388 */ /* 0x0003e20000000c00 */
[----:B------:R-:W-:Y:S02]  /*b1d0*/  @!P2 LEA.HI.X R13, R0, R27, R4, 0x1, P1 ;  /* 0x0000001b000da211 */ /* 0x000fe400008f0c04 */
[----:B------:R-:W-:Y:S02]  /*b1e0*/  IADD3.X R4, R4, UR33, RZ, P0, !PT ;  /* 0x0000002104047c10 */ /* 0x000fe400087fe4ff */
[C---:B--2---:R-:W-:Y:S01]  /*b1f0*/  @!P4 LEA R8, P1, R2.reuse, R22, 0x1 ;  /* 0x000000160208c211 */ /* 0x044fe200078208ff */
[----:B------:R-:W-:Y:S01]  /*b200*/  @!PT LDS RZ, [RZ] ;  /* 0x00000000fffff984 */ /* 0x000fe20000000800 */
[----:B------:R-:W-:Y:S01]  /*b210*/  @!PT LDS RZ, [RZ] ;  /* 0x00000000fffff984 */ /* 0x000fe20000000800 */
[----:B------:R-:W-:Y:S01]  /*b220*/  @!PT LDS RZ, [RZ] ;  /* 0x00000000fffff984 */ /* 0x000fe20000000800 */
[----:B------:R1:W-:Y:S01]  /*b230*/  @!P2 LDGSTS.E.BYPASS.LTC128B.128 [R219+0xf000], desc[UR28][R12.64+0x180] ;  /* 0x0f0001800cdbafae */ /* 0x0003e2000b901d5c */
[C-C-:B------:R-:W-:Y:S02]  /*b240*/  @!P5 LEA.HI.X R11, R2.reuse, R21, R4.reuse, 0x1, P6 ;  /* 0x00000015020bd211 */ /* 0x140fe400030f0c04 */
        /* <DEDUP_REMOVED lines=27> */
.L_x_1386:
[----:B------:R-:W-:Y:S05]  /*b400*/  BSYNC B0 ;  /* 0x0000000000007941 */ /* 0x000fea0003800000 */
.L_x_1385:
[----:B------:R-:W0:Y:S02]  /*b410*/  LDGDEPBAR ;  /* 0x00000000000079af */ /* 0x000e240000000000 */
.L_x_1384:
[----:B------:R-:W3:Y:S01]  /*b420*/  S2R R2, SR_TID.X ;  /* 0x0000000000027919 */ /* 0x000ee20000002100 */
[----:B------:R-:W-:Y:S01]  /*b430*/  IMAD.U32 R0, RZ, RZ, UR18 ;  /* 0x00000012ff007e24 */ /* 0x000fe2000f8e00ff */
[----:B------:R-:W-:Y:S04]  /*b440*/  STL [R1+0xc4], R207 ;  /* 0x0000c4cf01007387 */ /* 0x000fe80000100800 */
[----:B------:R-:W-:Y:S04]  /*b450*/  STL [R1+0xc0], R206 ;  /* 0x0000c0ce01007387 */ /* 0x000fe80000100800 */
[----:B------:R-:W-:Y:S04]  /*b460*/  STL [R1+0xbc], R205 ;  /* 0x0000bccd01007387 */ /* 0x000fe80000100800 */
[----:B------:R-:W-:Y:S04]  /*b470*/  STL [R1+0xb8], R204 ;  /* 0x0000b8cc01007387 */ /* 0x000fe80000100800 */
[----:B------:R-:W-:Y:S04]  /*b480*/  STL [R1+0xb4], R203 ;  /* 0x0000b4cb01007387 */ /* 0x000fe80000100800 */
[----:B------:R-:W-:Y:S04]  /*b490*/  STL [R1+0xb0], R202 ;  /* 0x0000b0ca01007387 */ /* 0x000fe80000100800 */
[----:B------:R-:W-:Y:S01]  /*b4a0*/  STL [R1+0xac], R201 ;  /* 0x0000acc901007387 */ /* 0x000fe20000100800 */
[----:B---3--:R-:W-:-:S03]  /*b4b0*/  SHF.L.U32 R2, R2, 0x1, RZ ;  /* 0x0000000102027819 */ /* 0x008fc600000006ff */
[----:B------:R-:W-:Y:S01]  /*b4c0*/  STL [R1+0xa8], R200 ;  /* 0x0000a8c801007387 */ /* 0x000fe20000100800 */
[----:B------:R-:W-:-:S03]  /*b4d0*/  LOP3.LUT R2, R2, 0x6, RZ, 0xc0, !PT ;  /* 0x0000000602027812 */ /* 0x000fc600078ec0ff */
[----:B------:R3:W-:Y:S01]  /*b4e0*/  STL [R1+0xa4], R199 ;  /* 0x0000a4c701007387 */ /* 0x0007e20000100800 */
[----:B------:R-:W-:-:S03]  /*b4f0*/  LEA R0, R0, R2, 0x6 ;  /* 0x0000000200007211 */ /* 0x000fc600078e30ff */
[----:B------:R-:W-:Y:S01]  /*b500*/  STL [R1+0xa0], R198 ;  /* 0x0000a0c601007387 */ /* 0x000fe20000100800 */
[C---:B------:R-:W-:Y:S01]  /*b510*/  IADD3 R2, R0.reuse, 0x8, RZ ;  /* 0x0000000800027810 */ /* 0x040fe20007ffe0ff */
[C---:B--2---:R-:W-:Y:S01]  /*b520*/  VIADD R4, R0.reuse, 0x1 ;  /* 0x0000000100047836 */ /* 0x044fe20000000000 */
[-C--:B------:R-:W-:Y:S01]  /*b530*/  ISETP.GE.AND P3, PT, R0, R223.reuse, PT ;  /* 0x000000df0000720c */ /* 0x080fe20003f66270 */
[----:B------:R-:W-:Y:S01]  /*b540*/  STL [R1+0x9c], R197 ;  /* 0x00009cc501007387 */ /* 0x000fe20000100800 */
[C---:B------:R-:W-:Y:S02]  /*b550*/  ISETP.GE.AND P1, PT, R2.reuse, R223, PT ;  /* 0x000000df0200720c */ /* 0x040fe40003f26270 */
[C---:B------:R-:W-:Y:S01]  /*b560*/  ISETP.GE.AND P4, PT, R2.reuse, R222, PT ;  /* 0x000000de0200720c */ /* 0x040fe20003f86270 */
[----:B------:R2:W-:Y:S01]  /*b570*/  STL [R1+0x98], R192 ;  /* 0x000098c001007387 */ /* 0x0005e20000100800 */
[CC--:B------:R-:W-:Y:S02]  /*b580*/  ISETP.LT.OR P1, PT, R2.reuse, R221.reuse, P1 ;  /* 0x000000dd0200720c */ /* 0x0c0fe40000f21670 */
[----:B------:R-:W-:Y:S01]  /*b590*/  ISETP.LT.OR P4, PT, R2, R220, P4 ;  /* 0x000000dc0200720c */ /* 0x000fe20002781670 */
[C---:B------:R-:W-:Y:S01]  /*b5a0*/  VIADD R2, R0.reuse, 0x9 ;  /* 0x0000000900027836 */ /* 0x040fe20000000000 */
[----:B------:R-:W-:Y:S01]  /*b5b0*/  ISETP.LT.OR P3, PT, R0, R221, P3 ;  /* 0x000000dd0000720c */ /* 0x000fe20001f61670 */
[----:B------:R-:W-:Y:S01]  /*b5c0*/  LDSM.16.MT88.4 R24, [R196+0x10000] ;  /* 0x01000000c418783b */ /* 0x000fe20000004200 */
[----:B------:R-:W-:-:S02]  /*b5d0*/  ISETP.GE.AND P2, PT, R4, R223, PT ;  /* 0x000000df0400720c */ /* 0x000fc40003f46270 */
[-C--:B------:R-:W-:Y:S02]  /*b5e0*/  ISETP.GE.AND P5, PT, R4, R222.reuse, PT ;  /* 0x000000de0400720c */ /* 0x080fe40003fa6270 */
[-C--:B------:R-:W-:Y:S02]  /*b5f0*/  ISETP.GE.AND P6, PT, R0, R222.reuse, PT ;  /* 0x000000de0000720c */ /* 0x080fe40003fc6270 */
[----:B-1----:R-:W-:Y:S02]  /*b600*/  FSEL R6, R233, -INF , !P3 ;  /* 0xff800000e9067808 */ /* 0x002fe40005800000 */
[C---:B------:R-:W-:Y:S02]  /*b610*/  ISETP.GE.AND P0, PT, R2.reuse, R223, PT ;  /* 0x000000df0200720c */ /* 0x040fe40003f06270 */
[----:B------:R-:W-:Y:S02]  /*b620*/  ISETP.GE.AND P3, PT, R2, R222, PT ;  /* 0x000000de0200720c */ /* 0x000fe40003f66270 */
[----:B------:R-:W-:-:S02]  /*b630*/  ISETP.LT.OR P2, PT, R4, R221, P2 ;  /* 0x000000dd0400720c */ /* 0x000fc40001741670 */
        /* <DEDUP_REMOVED lines=14> */
[----:B------:R-:W-:Y:S02]  /*b720*/  IADD3 R4, R0, 0x18, RZ ;  /* 0x0000001800047810 */ /* 0x000fe40007ffe0ff */
[----:B------:R-:W-:Y:S02]  /*b730*/  FSEL R11, R224, -INF , !P4 ;  /* 0xff800000e00b7808 */ /* 0x000fe40006000000 */
[----:B------:R-:W-:Y:S02]  /*b740*/  FSEL R13, R225, -INF , !P0 ;  /* 0xff800000e10d7808 */ /* 0x000fe40004000000 */
[----:B------:R-:W-:Y:S02]  /*b750*/  ISETP.LT.OR P5, PT, R2, R221, P5 ;  /* 0x000000dd0200720c */ /* 0x000fe40002fa1670 */
[----:B------:R-:W-:-:S02]  /*b760*/  FSEL R8, R228, -INF , !P1 ;  /* 0xff800000e4087808 */ /* 0x000fc40004800000 */
[C---:B------:R-:W-:Y:S02]  /*b770*/  ISETP.GE.AND P4, PT, R4.reuse, R223, PT ;  /* 0x000000df0400720c */ /* 0x040fe40003f86270 */
[-C--:B------:R-:W-:Y:S02]  /*b780*/  ISETP.GE.AND P0, PT, R4, R222.reuse, PT ;  /* 0x000000de0400720c */ /* 0x080fe40003f06270 */
[----:B------:R-:W-:Y:S02]  /*b790*/  IADD3 R5, R0, 0x20, RZ ;  /* 0x0000002000057810 */ /* 0x000fe40007ffe0ff */
[----:B------:R-:W-:Y:S02]  /*b7a0*/  ISETP.GE.AND P1, PT, R2, R222, PT ;  /* 0x000000de0200720c */ /* 0x000fe40003f26270 */
[----:B------:R-:W-:Y:S02]  /*b7b0*/  FSEL R33, R184, -INF , !P2 ;  /* 0xff800000b8217808 */ /* 0x000fe40005000000 */
[----:B------:R-:W-:-:S02]  /*b7c0*/  FSEL R29, R185, -INF , !P5 ;  /* 0xff800000b91d7808 */ /* 0x000fc40006800000 */
[C---:B------:R-:W-:Y:S02]  /*b7d0*/  ISETP.LT.OR P4, PT, R4.reuse, R221, P4 ;  /* 0x000000dd0400720c */ /* 0x040fe40002781670 */
[----:B------:R-:W-:Y:S01]  /*b7e0*/  ISETP.LT.OR P0, PT, R4, R220, P0 ;  /* 0x000000dc0400720c */ /* 0x000fe20000701670 */
[----:B------:R-:W-:Y:S01]  /*b7f0*/  VIADD R4, R0, 0x21 ;  /* 0x0000002100047836 */ /* 0x000fe20000000000 */
[C---:B------:R-:W-:Y:S02]  /*b800*/  ISETP.GE.AND P2, PT, R5.reuse, R223, PT ;  /* 0x000000df0500720c */ /* 0x040fe40003f46270 */
[C---:B------:R-:W-:Y:S02]  /*b810*/  ISETP.GE.AND P5, PT, R5.reuse, R222, PT ;  /* 0x000000de0500720c */ /* 0x040fe40003fa6270 */
[----:B------:R-:W-:Y:S01]  /*b820*/  ISETP.LT.OR P1, PT, R2, R220, P1 ;  /* 0x000000dc0200720c */ /* 0x000fe20000f21670 */
[----:B------:R-:W-:Y:S01]  /*b830*/  VIADD R2, R0, 0x19 ;  /* 0x0000001900027836 */ /* 0x000fe20000000000 */
[----:B------:R-:W-:-:S02]  /*b840*/  ISETP.LT.OR P2, PT, R5, R221, P2 ;  /* 0x000000dd0500720c */ /* 0x000fc40001741670 */
[----:B------:R-:W-:Y:S02]  /*b850*/  ISETP.LT.OR P5, PT, R5, R220, P5 ;  /* 0x000000dc0500720c */ /* 0x000fe40002fa1670 */
[----:B------:R-:W-:Y:S02]  /*b860*/  FSEL R32, R183, -INF , !P1 ;  /* 0xff800000b7207808 */ /* 0x000fe40004800000 */
[----:B------:R-:W-:Y:S02]  /*b870*/  FSEL R30, R182, -INF , !P4 ;  /* 0xff800000b61e7808 */ /* 0x000fe40006000000 */
[----:B------:R-:W-:Y:S02]  /*b880*/  FMNMX.FTZ R5, R132, R6, !PT ;  /* 0x0000000684057209 */ /* 0x000fe40007810000 */
[----:B------:R-:W-:Y:S02]  /*b890*/  FSEL R28, R186, -INF , !P6 ;  /* 0xff800000ba1c7808 */ /* 0x000fe40007000000 */
[----:B------:R-:W-:-:S02]  /*b8a0*/  ISETP.GE.AND P1, PT, R4, R223, PT ;  /* 0x000000df0400720c */ /* 0x000fc40003f26270 */
[-C--:B------:R-:W-:Y:S02]  /*b8b0*/  ISETP.GE.AND P4, PT, R4, R222.reuse, PT ;  /* 0x000000de0400720c */ /* 0x080fe40003f86270 */
[----:B------:R-:W-:Y:S02]  /*b8c0*/  ISETP.GE.AND P6, PT, R2, R222, PT ;  /* 0x000000de0200720c */ /* 0x000fe40003fc6270 */
[----:B------:R-:W-:Y:S02]  /*b8d0*/  FMNMX.FTZ R5, R14, R5, !PT ;  /* 0x000000050e057209 */ /* 0x000fe40007810000 */
[C---:B------:R-:W-:Y:S02]  /*b8e0*/  ISETP.LT.OR P1, PT, R4.reuse, R221, P1 ;  /* 0x000000dd0400720c */ /* 0x040fe40000f21670 */
[-C--:B------:R-:W-:Y:S01]  /*b8f0*/  ISETP.LT.OR P4, PT, R4, R220.reuse, P4 ;  /* 0x000000dc0400720c */ /* 0x080fe20002781670 */
[----:B------:R-:W-:Y:S01]  /*b900*/  VIADD R4, R0, 0x29 ;  /* 0x0000002900047836 */ /* 0x000fe20000000000 */
[----:B------:R-:W-:-:S02]  /*b910*/  ISETP.LT.OR P6, PT, R2, R220, P6 ;  /* 0x000000dc0200720c */ /* 0x000fc400037c1670 */
[----:B------:R-:W-:Y:S02]  /*b920*/  FMNMX.FTZ R5, R8, R5, !PT ;  /* 0x0000000508057209 */ /* 0x000fe40007810000 */
[----:B------:R-:W-:Y:S02]  /*b930*/  FSEL R134, R134, -INF , !P6 ;  /* 0xff80000086867808 */ /* 0x000fe40007000000 */
[----:B------:R-:W-:Y:S02]  /*b940*/  FSEL R230, R180, -INF , !P2 ;  /* 0xff800000b4e67808 */ /* 0x000fe40005000000 */
[C---:B------:R-:W-:Y:S02]  /*b950*/  ISETP.GE.AND P6, PT, R4.reuse, R223, PT ;  /* 0x000000df0400720c */ /* 0x040fe40003fc6270 */
[----:B------:R-:W-:Y:S02]  /*b960*/  ISETP.GE.AND P2, PT, R4, R222, PT ;  /* 0x000000de0400720c */ /* 0x000fe40003f46270 */
[----:B------:R-:W-:-:S02]  /*b970*/  FMNMX.FTZ R5, R13, R5, !PT ;  /* 0x000000050d057209 */ /* 0x000fc40007810000 */
[C---:B------:R-:W-:Y:S02]  /*b980*/  ISETP.LT.OR P6, PT, R4.reuse, R221, P6 ;  /* 0x000000dd0400720c */ /* 0x040fe400037c1670 */
[----:B------:R-:W-:Y:S02]  /*b990*/  ISETP.LT.OR P2, PT, R4, R220, P2 ;  /* 0x000000dc0400720c */ /* 0x000fe40001741670 */
[----:B------:R-:W-:Y:S02]  /*b9a0*/  FMNMX.FTZ R4, R28, R5, !PT ;  /* 0x000000051c047209 */ /* 0x000fe40007810000 */
[----:B------:R-:W-:Y:S02]  /*b9b0*/  FMNMX.FTZ R5, R3, R7, !PT ;  /* 0x0000000703057209 */ /* 0x000fe40007810000 */
[----:B------:R-:W-:Y:S02]  /*b9c0*/  FSEL R10, R187, -INF , !P3 ;  /* 0xff800000bb0a7808 */ /* 0x000fe40005800000 */
[----:B------:R-:W-:-:S02]  /*b9d0*/  FMNMX.FTZ R5, R12, R5, !PT ;  /* 0x000000050c057209 */ /* 0x000fc40007810000 */
[C---:B------:R-:W-:Y:S02]  /*b9e0*/  ISETP.GE.AND P3, PT, R2.reuse, R223, PT ;  /* 0x000000df0200720c */ /* 0x040fe40003f66270 */
[----:B------:R-:W-:Y:S02]  /*b9f0*/  FMNMX.FTZ R5, R11, R5, !PT ;  /* 0x000000050b057209 */ /* 0x000fe40007810000 */
[----:B------:R-:W-:Y:S02]  /*ba00*/  ISETP.LT.OR P3, PT, R2, R221, P3 ;  /* 0x000000dd0200720c */ /* 0x000fe40001f61670 */
[----:B------:R-:W-:Y:S01]  /*ba10*/  FMNMX.FTZ R9, R29, R4, !PT ;  /* 0x000000041d097209 */ /* 0x000fe20007810000 */
[C---:B------:R-:W-:Y:S01]  /*ba20*/  VIADD R4, R0.reuse, 0x31 ;  /* 0x0000003100047836 */ /* 0x040fe20000000000 */
[----:B------:R-:W-:Y:S02]  /*ba30*/  IADD3 R2, R0, 0x28, RZ ;  /* 0x0000002800027810 */ /* 0x000fe40007ffe0ff */
[----:B------:R-:W-:-:S02]  /*ba40*/  FMNMX.FTZ R5, R10, R5, !PT ;  /* 0x000000050a057209 */ /* 0x000fc40007810000 */
[----:B------:R-:W-:Y:S02]  /*ba50*/  FSEL R31, R181, -INF , !P3 ;  /* 0xff800000b51f7808 */ /* 0x000fe40005800000 */
[----:B------:R-:W-:Y:S02]  /*ba60*/  FMNMX.FTZ R9, R30, R9, !PT ;  /* 0x000000091e097209 */ /* 0x000fe40007810000 */
        /* <DEDUP_REMOVED lines=8> */
[----:B------:R-:W-:Y:S02]  /*baf0*/  IADD3 R2, R0, 0x30, RZ ;  /* 0x0000003000027810 */ /* 0x000fe40007ffe0ff */
[----:B------:R-:W-:-:S02]  /*bb00*/  FSEL R250, R179, -INF , !P1 ;  /* 0xff800000b3fa7808 */ /* 0x000fc40004800000 */
[----:B------:R-:W-:Y:S02]  /*bb10*/  FMNMX.FTZ R15, R230, R15, !PT ;  /* 0x0000000fe60f7209 */ /* 0x000fe40007810000 */
[----:B------:R-:W-:Y:S02]  /*bb20*/  FSEL R178, R178, -INF , !P5 ;  /* 0xff800000b2b27808 */ /* 0x000fe40006800000 */
[----:B------:R-:W-:Y:S02]  /*bb30*/  FMNMX.FTZ R5, R133, R5, !PT ;  /* 0x0000000585057209 */ /* 0x000fe40007810000 */
[C---:B------:R-:W-:Y:S02]  /*bb40*/  ISETP.GE.AND P5, PT, R2.reuse, R223, PT ;  /* 0x000000df0200720c */ /* 0x040fe40003fa6270 */
[----:B------:R-:W-:Y:S02]  /*bb50*/  ISETP.GE.AND P1, PT, R2, R222, PT ;  /* 0x000000de0200720c */ /* 0x000fe40003f26270 */
[----:B------:R-:W-:-:S02]  /*bb60*/  FSEL R231, R174, -INF , !P0 ;  /* 0xff800000aee77808 */ /* 0x000fc40004000000 */
[----:B------:R-:W-:Y:S02]  /*bb70*/  FMNMX.FTZ R15, R250, R15, !PT ;  /* 0x0000000ffa0f7209 */ /* 0x000fe40007810000 */
[----:B------:R-:W-:Y:S02]  /*bb80*/  FMNMX.FTZ R5, R134, R5, !PT ;  /* 0x0000000586057209 */ /* 0x000fe40007810000 */
[C---:B------:R-:W-:Y:S02]  /*bb90*/  ISETP.LT.OR P5, PT, R2.reuse, R221, P5 ;  /* 0x000000dd0200720c */ /* 0x040fe40002fa1670 */
[----:B------:R-:W-:Y:S02]  /*bba0*/  ISETP.LT.OR P1, PT, R2, R220, P1 ;  /* 0x000000dc0200720c */ /* 0x000fe40000f21670 */
[----:B------:R-:W-:Y:S02]  /*bbb0*/  FSEL R175, R175, -INF , !P4 ;  /* 0xff800000afaf7808 */ /* 0x000fe40006000000 */
[C---:B------:R-:W-:Y:S01]  /*bbc0*/  IADD3 R2, R0.reuse, 0x38, RZ ;  /* 0x0000003800027810 */ /* 0x040fe20007ffe0ff */
[----:B------:R-:W-:Y:S01]  /*bbd0*/  VIADD R0, R0, 0x39 ;  /* 0x0000003900007836 */ /* 0x000fe20000000000 */
[----:B------:R-:W-:-:S02]  /*bbe0*/  ISETP.GE.AND P4, PT, R4, R223, PT ;  /* 0x000000df0400720c */ /* 0x000fc40003f86270 */
[----:B------:R-:W-:Y:S02]  /*bbf0*/  FSEL R251, R173, -INF , !P6 ;  /* 0xff800000adfb7808 */ /* 0x000fe40007000000 */
[----:B------:R-:W-:Y:S02]  /*bc00*/  FMNMX.FTZ R15, R231, R15, !PT ;  /* 0x0000000fe70f7209 */ /* 0x000fe40007810000 */
[----:B------:R-:W-:Y:S02]  /*bc10*/  FMNMX.FTZ R5, R178, R5, !PT ;  /* 0x00000005b2057209 */ /* 0x000fe40007810000 */
[----:B------:R-:W-:Y:S02]  /*bc20*/  ISETP.GE.AND P6, PT, R2, R223, PT ;  /* 0x000000df0200720c */ /* 0x000fe40003fc6270 */
[----:B---3--:R-:W-:Y:S02]  /*bc30*/  FSEL R199, R135, -INF , !P5 ;  /* 0xff80000087c77808 */ /* 0x008fe40006800000 */
[----:B------:R-:W-:-:S02]  /*bc40*/  ISETP.LT.OR P4, PT, R4, R221, P4 ;  /* 0x000000dd0400720c */ /* 0x000fc40002781670 */
[----:B------:R-:W-:Y:S02]  /*bc50*/  FMNMX.FTZ R15, R251, R15, !PT ;  /* 0x0000000ffb0f7209 */ /* 0x000fe40007810000 */
[----:B------:R-:W-:Y:S02]  /*bc60*/  FSEL R177, R177, -INF , !P3 ;  /* 0xff800000b1b17808 */ /* 0x000fe40005800000 */
[----:B------:R-:W-:Y:S02]  /*bc70*/  FMNMX.FTZ R5, R175, R5, !PT ;  /* 0x00000005af057209 */ /* 0x000fe40007810000 */
[----:B------:R-:W-:Y:S02]  /*bc80*/  ISETP.GE.AND P5, PT, R0, R223, PT ;  /* 0x000000df0000720c */ /* 0x000fe40003fa6270 */
[----:B------:R-:W-:Y:S02]  /*bc90*/  ISETP.LT.OR P6, PT, R2, R221, P6 ;  /* 0x000000dd0200720c */ /* 0x000fe400037c1670 */
[----:B------:R-:W-:-:S02]  /*bca0*/  FSEL R169, R169, -INF , !P4 ;  /* 0xff800000a9a97808 */ /* 0x000fc40006000000 */
[----:B------:R-:W-:Y:S02]  /*bcb0*/  FMNMX.FTZ R15, R199, R15, !PT ;  /* 0x0000000fc70f7209 */ /* 0x000fe40007810000 */
[-C--:B------:R-:W-:Y:S02]  /*bcc0*/  ISETP.GE.AND P3, PT, R2, R222.reuse, PT ;  /* 0x000000de0200720c */ /* 0x080fe40003f66270 */
[----:B------:R-:W-:Y:S02]  /*bcd0*/  ISETP.GE.AND P0, PT, R4, R222, PT ;  /* 0x000000de0400720c */ /* 0x000fe40003f06270 */
[----:B------:R-:W-:Y:S02]  /*bce0*/  FSEL R252, R176, -INF , !P2 ;  /* 0xff800000b0fc7808 */ /* 0x000fe40005000000 */
[----:B------:R-:W-:Y:S02]  /*bcf0*/  FMNMX.FTZ R9, R177, R5, !PT ;  /* 0x00000005b1097209 */ /* 0x000fe40007810000 */
[----:B------:R-:W-:-:S02]  /*bd00*/  ISETP.LT.OR P5, PT, R0, R221, P5 ;  /* 0x000000dd0000720c */ /* 0x000fc40002fa1670 */
[----:B--2---:R-:W-:Y:S02]  /*bd10*/  FSEL R192, R35, -INF , !P6 ;  /* 0xff80000023c07808 */ /* 0x004fe40007000000 */
[----:B------:R-:W-:Y:S02]  /*bd20*/  FMNMX.FTZ R15, R169, R15, !PT ;  /* 0x0000000fa90f7209 */ /* 0x000fe40007810000 */
[-C--:B------:R-:W-:Y:S02]  /*bd30*/  ISETP.LT.OR P3, PT, R2, R220.reuse, P3 ;  /* 0x000000dc0200720c */ /* 0x080fe40001f61670 */
[----:B------:R-:W-:Y:S02]  /*bd40*/  ISETP.LT.OR P0, PT, R4, R220, P0 ;  /* 0x000000dc0400720c */ /* 0x000fe40000701670 */
[----:B------:R-:W-:Y:S02]  /*bd50*/  FSEL R135, R172, -INF , !P1 ;  /* 0xff800000ac877808 */ /* 0x000fe40004800000 */
[----:B------:R-:W-:-:S02]  /*bd60*/  FMNMX.FTZ R2, R252, R9, !PT ;  /* 0x00000009fc027209 */ /* 0x000fc40007810000 */
[----:B------:R-:W-:Y:S02]  /*bd70*/  FSEL R203, R34, -INF , !P5 ;  /* 0xff80000022cb7808 */ /* 0x000fe40006800000 */
[----:B------:R-:W-:Y:S02]  /*bd80*/  FMNMX.FTZ R15, R192, R15, !PT ;  /* 0x0000000fc00f7209 */ /* 0x000fe40007810000 */
[----:B------:R-:W-:Y:S02]  /*bd90*/  ISETP.GE.AND P1, PT, R0, R222, PT ;  /* 0x000000de0000720c */ /* 0x000fe40003f26270 */
[----:B------:R-:W-:Y:S02]  /*bda0*/  FSEL R206, R171, -INF , !P0 ;  /* 0xff800000abce7808 */ /* 0x000fe40004000000 */
[----:B------:R-:W-:Y:S02]  /*bdb0*/  FMNMX.FTZ R2, R135, R2, !PT ;  /* 0x0000000287027209 */ /* 0x000fe40007810000 */
[----:B------:R-:W-:-:S02]  /*bdc0*/  FMNMX.FTZ R5, R203, R15, !PT ;  /* 0x0000000fcb057209 */ /* 0x000fc40007810000 */
[----:B------:R-:W-:Y:S02]  /*bdd0*/  ISETP.LT.OR P1, PT, R0, R220, P1 ;  /* 0x000000dc0000720c */ /* 0x000fe40000f21670 */
[----:B------:R-:W-:Y:S01]  /*bde0*/  FSEL R201, R170, -INF , !P3 ;  /* 0xff800000aac97808 */ /* 0x000fe20005800000 */
[----:B------:R-:W1:Y:S01]  /*bdf0*/  SHFL.BFLY PT, R9, R5, 0x2, 0x1f ;  /* 0x0c401f0005097f89 */ /* 0x000e6200000e0000 */
        /* <DEDUP_REMOVED lines=12> */
[----:B------:R-:W-:Y:S02]  /*bec0*/  FSEL R9, R9, RZ, P1 ;  /* 0x000000ff09097208 */ /* 0x000fe40000800000 */
[----:B--2---:R-:W-:-:S03]  /*bed0*/  FMNMX.FTZ R228, R0, R4, !PT ;  /* 0x0000000400e47209 */ /* 0x004fc60007810000 */
[--C-:B------:R-:W-:Y:S01]  /*bee0*/  FFMA.FTZ R8, R8, UR6, -R9.reuse ;  /* 0x0000000608087c23 */ /* 0x100fe20008010809 */
[--C-:B------:R-:W-:Y:S01]  /*bef0*/  FFMA.FTZ R14, R14, UR6, -R9.reuse ;  /* 0x000000060e0e7c23 */ /* 0x100fe20008010809 */
[--C-:B------:R-:W-:Y:S01]  /*bf00*/  FFMA.FTZ R13, R13, UR6, -R9.reuse ;  /* 0x000000060d0d7c23 */ /* 0x100fe20008010809 */
[C---:B------:R-:W-:Y:S01]  /*bf10*/  FSETP.NEU.FTZ.AND P0, PT, R228.reuse, -INF , PT ;  /* 0xff800000e400780b */ /* 0x040fe20003f1d000 */
[----:B------:R-:W-:Y:S01]  /*bf20*/  FMUL.FTZ R0, R228, UR6 ;  /* 0x00000006e4007c20 */ /* 0x000fe20008410000 */
[----:B------:R1:W-:Y:S01]  /*bf30*/  MUFU.EX2 R198, R8 ;  /* 0x0000000800c67308 */ /* 0x0003e20000000800 */
[----:B------:R-:W-:Y:S01]  /*bf40*/  FSEL R4, R229, RZ, P1 ;  /* 0x000000ffe5047208 */ /* 0x000fe20000800000 */
[----:B------:R-:W-:Y:S01]  /*bf50*/  FFMA.FTZ R6, R6, UR6, -R9 ;  /* 0x0000000606067c23 */ /* 0x000fe20008010809 */
[----:B------:R-:W-:-:S03]  /*bf60*/  FSEL R2, R228, RZ, P0 ;  /* 0x000000ffe4027208 */ /* 0x000fc60000000000 */
[----:B------:R-:W-:Y:S02]  /*bf70*/  FADD.FTZ R4, R132, -R4 ;  /* 0x8000000484047221 */ /* 0x000fe40000010000 */
[----:B------:R-:W2:Y:S02]  /*bf80*/  MUFU.EX2 R16, R14 ;  /* 0x0000000e00107308 */ /* 0x000ea40000000800 */
[----:B------:R-:W-:-:S06]  /*bf90*/  FMUL.FTZ R4, R4, UR6 ;  /* 0x0000000604047c20 */ /* 0x000fcc0008410000 */
[----:B------:R-:W3:Y:S01]  /*bfa0*/  MUFU.EX2 R204, R13 ;  /* 0x0000000d00cc7308 */ /* 0x000ee20000000800 */
[----:B-1----:R-:W-:-:S05]  /*bfb0*/  FSEL R8, R0, RZ, P0 ;  /* 0x000000ff00087208 */ /* 0x002fca0000000000 */
[--C-:B------:R-:W-:Y:S01]  /*bfc0*/  FFMA.FTZ R12, R12, UR6, -R8.reuse ;  /* 0x000000060c0c7c23 */ /* 0x100fe20008010808 */
[--C-:B------:R-:W-:Y:S01]  /*bfd0*/  FFMA.FTZ R0, R10, UR6, -R8.reuse ;  /* 0x000000060a007c23 */ /* 0x100fe20008010808 */
[--C-:B------:R-:W-:Y:S01]  /*bfe0*/  FFMA.FTZ R7, R7, UR6, -R8.reuse ;  /* 0x0000000607077c23 */ /* 0x100fe20008010808 */
[----:B------:R-:W-:Y:S01]  /*bff0*/  FFMA.FTZ R11, R11, UR6, -R8 ;  /* 0x000000060b0b7c23 */ /* 0x000fe20008010808 */
[----:B------:R1:W4:Y:S01]  /*c000*/  MUFU.EX2 R17, R12 ;  /* 0x0000000c00117308 */ /* 0x0003220000000800 */
[----:B--2---:R-:W-:-:S07]  /*c010*/  IMAD.MOV.U32 R132, RZ, RZ, R16 ;  /* 0x000000ffff847224 */ /* 0x004fce00078e0010 */
[----:B------:R2:W-:Y:S08]  /*c020*/  MUFU.EX2 R202, R0 ;  /* 0x0000000000ca7308 */ /* 0x0005f00000000800 */
[----:B------:R3:W-:Y:S01]  /*c030*/  MUFU.EX2 R200, R6 ;  /* 0x0000000600c87308 */ /* 0x0007e20000000800 */
[----:B-1----:R-:W1:Y:S07]  /*c040*/  LDSM.16.MT88.4 R12, [R193+0x10000] ;  /* 0x01000000c10c783b */ /* 0x002e6e0000004200 */
[----:B------:R-:W-:Y:S01]  /*c050*/  MUFU.EX2 R205, R7 ;  /* 0x0000000700cd7308 */ /* 0x000fe20000000800 */
[----:B--2---:R-:W-:-:S04]  /*c060*/  FADD.FTZ R0, R3, -R2 ;  /* 0x8000000203007221 */ /* 0x004fc80000010000 */
[----:B------:R-:W-:-:S03]  /*c070*/  FMUL.FTZ R0, R0, UR6 ;  /* 0x0000000600007c20 */ /* 0x000fc60008410000 */
[----:B------:R4:W2:Y:S01]  /*c080*/  MUFU.EX2 R197, R11 ;  /* 0x0000000b00c57308 */ /* 0x0008a20000000800 */
[----:B---3--:R-:W-:-:S07]  /*c090*/  F2FP.F16.F32.PACK_AB R6, R204, R198 ;  /* 0x000000c6cc06723e */ /* 0x008fce00000000ff */
[----:B------:R3:W1:Y:S08]  /*c0a0*/  MUFU.EX2 R2, R4 ;  /* 0x0000000400027308 */ /* 0x0006700000000800 */
[----:B------:R-:W1:Y:S01]  /*c0b0*/  MUFU.EX2 R0, R0 ;  /* 0x0000000000007308 */ /* 0x000e620000000800 */
[----:B----4-:R-:W-:Y:S02]  /*c0c0*/  MOV R11, R17 ;  /* 0x00000011000b7202 */ /* 0x010fe40000000f00 */
[----:B------:R-:W4:Y:S01]  /*c0d0*/  LDSM.16.MT88.4 R16, [R194+0x10000] ;  /* 0x01000000c210783b */ /* 0x000f220000004200 */
[----:B--2---:R-:W-:-:S02]  /*c0e0*/  F2FP.F16.F32.PACK_AB R7, R202, R197 ;  /* 0x000000c5ca07723e */ /* 0x004fc400000000ff */
[----:B------:R-:W-:Y:S02]  /*c0f0*/  F2FP.F16.F32.PACK_AB R5, R11, R205 ;  /* 0x000000cd0b05723e */ /* 0x000fe400000000ff */
[----:B---3--:R-:W-:Y:S01]  /*c100*/  F2FP.F16.F32.PACK_AB R4, R132, R200 ;  /* 0x000000c88404723e */ /* 0x008fe200000000ff */
[-C--:B-1----:R-:W-:Y:S01]  /*c110*/  FMUL.FTZ R140, R140, R2.reuse ;  /* 0x000000028c8c7220 */ /* 0x082fe20000410000 */
        /* <DEDUP_REMOVED lines=17> */
[----:B------:R-:W-:Y:S01]  /*c230*/  FMUL.FTZ R157, R157, R2 ;  /* 0x000000029d9d7220 */ /* 0x000fe20000410000 */
[-C--:B------:R-:W-:Y:S01]  /*c240*/  FMUL.FTZ R158, R158, R0.reuse ;  /* 0x000000009e9e7220 */ /* 0x080fe20000410000 */
[----:B------:R-:W-:Y:S01]  /*c250*/  FMUL.FTZ R159, R159, R0 ;  /* 0x000000009f9f7220 */ /* 0x000fe20000410000 */
[C---:B------:R-:W-:Y:S01]  /*c260*/  HMMA.16816.F32 R12, R4.reuse, R14, R136 ;  /* 0x0000000e040c723c */ /* 0x040fe20000001888 */
[-C--:B------:R-:W-:Y:S01]  /*c270*/  FMUL.FTZ R152, R152, R2.reuse ;  /* 0x0000000298987220 */ /* 0x080fe20000410000 */
[----:B------:R-:W-:Y:S01]  /*c280*/  FMUL.FTZ R153, R153, R2 ;  /* 0x0000000299997220 */ /* 0x000fe20000410000 */
[-C--:B------:R-:W-:Y:S01]  /*c290*/  FMUL.FTZ R154, R154, R0.reuse ;  /* 0x000000009a9a7220 */ /* 0x080fe20000410000 */
        /* <DEDUP_REMOVED lines=8> */
[C---:B----4-:R-:W-:Y:S01]  /*c320*/  HMMA.16816.F32 R148, R4.reuse, R16, R148 ;  /* 0x000000100494723c */ /* 0x050fe20000001894 */
[-C--:B------:R-:W-:Y:S01]  /*c330*/  FMUL.FTZ R162, R162, R0.reuse ;  /* 0x00000000a2a27220 */ /* 0x080fe20000410000 */
[----:B------:R-:W-:Y:S01]  /*c340*/  FMUL.FTZ R163, R163, R0 ;  /* 0x00000000a3a37220 */ /* 0x000fe20000410000 */
[-C--:B------:R-:W-:Y:S01]  /*c350*/  FMUL.FTZ R36, R36, R2.reuse ;  /* 0x0000000224247220 */ /* 0x080fe20000410000 */
[----:B------:R-:W-:Y:S01]  /*c360*/  FMUL.FTZ R37, R37, R2 ;  /* 0x0000000225257220 */ /* 0x000fe20000410000 */
[----:B------:R-:W-:Y:S01]  /*c370*/  FMUL.FTZ R38, R38, R0 ;  /* 0x0000000026267220 */ /* 0x000fe20000410000 */
[----:B------:R-:W-:Y:S01]  /*c380*/  MOV R172, R22 ;  /* 0x0000001600ac7202 */ /* 0x000fe20000000f00 */
[----:B------:R-:W-:Y:S01]  /*c390*/  IMAD.MOV.U32 R171, RZ, RZ, R23 ;  /* 0x000000ffffab7224 */ /* 0x000fe200078e0017 */
[----:B------:R-:W-:Y:S01]  /*c3a0*/  MOV R170, R20 ;  /* 0x0000001400aa7202 */ /* 0x000fe20000000f00 */
[----:B------:R-:W-:Y:S01]  /*c3b0*/  IMAD.MOV.U32 R168, RZ, RZ, R21 ;  /* 0x000000ffffa87224 */ /* 0x000fe200078e0015 */
[----:B------:R-:W-:Y:S01]  /*c3c0*/  HMMA.16816.F32 R16, R4, R18, R144 ;  /* 0x000000120410723c */ /* 0x000fe20000001890 */
[----:B------:R-:W1:Y:S01]  /*c3d0*/  LDSM.16.MT88.4 R20, [R193+0x12000] ;  /* 0x01200000c114783b */ /* 0x000e620000004200 */
[----:B------:R-:W-:Y:S01]  /*c3e0*/  MOV R137, R15 ;  /* 0x0000000f00897202 */ /* 0x000fe20000000f00 */
[----:B------:R-:W-:Y:S01]  /*c3f0*/  IMAD.MOV.U32 R136, RZ, RZ, R12 ;  /* 0x000000ffff887224 */ /* 0x000fe200078e000c */
[----:B------:R-:W-:Y:S01]  /*c400*/  MOV R10, R13 ;  /* 0x0000000d000a7202 */ /* 0x000fe20000000f00 */
[----:B------:R-:W-:-:S02]  /*c410*/  IMAD.MOV.U32 R3, RZ, RZ, R14 ;  /* 0x000000ffff037224 */ /* 0x000fc400078e000e */
[----:B------:R-:W-:Y:S01]  /*c420*/  FMUL.FTZ R39, R39, R0 ;  /* 0x0000000027277220 */ /* 0x000fe20000410000 */
[----:B------:R-:W2:Y:S01]  /*c430*/  LDSM.16.MT88.4 R12, [R195+0x10000] ;  /* 0x01000000c30c783b */ /* 0x000ea20000004200 */
[----:B------:R-:W-:Y:S01]  /*c440*/  MOV R145, R143 ;  /* 0x0000008f00917202 */ /* 0x000fe20000000f00 */
[----:B------:R-:W-:Y:S01]  /*c450*/  IMAD.MOV.U32 R144, RZ, RZ, R140 ;  /* 0x000000ffff907224 */ /* 0x000fe200078e008c */
[----:B------:R-:W-:Y:S01]  /*c460*/  MOV R139, R141 ;  /* 0x0000008d008b7202 */ /* 0x000fe20000000f00 */
[----:B------:R-:W-:Y:S02]  /*c470*/  IMAD.MOV.U32 R138, RZ, RZ, R142 ;  /* 0x000000ffff8a7224 */ /* 0x000fe400078e008e */
        /* <DEDUP_REMOVED lines=11> */
[----:B------:R-:W-:Y:S01]  /*c530*/  STL.64 [R1+0x70], R16 ;  /* 0x0000701001007387 */ /* 0x000fe20000100a00 */
[----:B------:R-:W-:Y:S01]  /*c540*/  FMUL.FTZ R51, R51, R0 ;  /* 0x0000000033337220 */ /* 0x000fe20000410000 */
[-C--:B------:R-:W-:Y:S01]  /*c550*/  FMUL.FTZ R52, R52, R2.reuse ;  /* 0x0000000234347220 */ /* 0x080fe20000410000 */
[----:B------:R-:W-:Y:S01]  /*c560*/  FMUL.FTZ R53, R53, R2 ;  /* 0x0000000235357220 */ /* 0x000fe20000410000 */
[----:B------:R3:W-:Y:S01]  /*c570*/  STL.64 [R1+0x78], R18 ;  /* 0x0000781201007387 */ /* 0x0007e20000100a00 */
        /* <DEDUP_REMOVED lines=37> */
[----:B------:R-:W-:Y:S01]  /*c7d0*/  HMMA.16816.F32 R20, R4, R22, R40 ;  /* 0x000000160414723c */ /* 0x000fe20000001828 */
        /* <DEDUP_REMOVED lines=16> */
[----:B------:R-:W1:Y:S01]  /*c8e0*/  LDSM.16.MT88.4 R12, [R196+0x12000] ;  /* 0x01200000c40c783b */ /* 0x000e620000004200 */
[----:B------:R-:W-:Y:S01]  /*c8f0*/  MOV R27, R16 ;  /* 0x00000010001b7202 */ /* 0x000fe20000000f00 */
[----:B------:R-:W-:Y:S01]  /*c900*/  IMAD.MOV.U32 R26, RZ, RZ, R17 ;  /* 0x000000ffff1a7224 */ /* 0x000fe200078e0011 */
[----:B------:R-:W-:Y:S01]  /*c910*/  MOV R25, R18 ;  /* 0x0000001200197202 */ /* 0x000fe20000000f00 */
[----:B------:R-:W-:Y:S01]  /*c920*/  IMAD.MOV.U32 R24, RZ, RZ, R19 ;  /* 0x000000ffff187224 */ /* 0x000fe200078e0013 */
[----:B------:R-:W-:Y:S01]  /*c930*/  MOV R43, R169 ;  /* 0x000000a9002b7202 */ /* 0x000fe20000000f00 */
[----:B------:R-:W2:Y:S01]  /*c940*/  LDSM.16.MT88.4 R16, [R194+0x12000] ;  /* 0x01200000c210783b */ /* 0x000ea20000004200 */
[----:B------:R-:W-:Y:S01]  /*c950*/  MOV R40, R20 ;  /* 0x0000001400287202 */ /* 0x000fe20000000f00 */
[----:B------:R-:W-:Y:S01]  /*c960*/  IMAD.MOV.U32 R207, RZ, RZ, R23 ;  /* 0x000000ffffcf7224 */ /* 0x000fe200078e0017 */
[----:B------:R-:W-:Y:S01]  /*c970*/  MOV R37, R153 ;  /* 0x0000009900257202 */ /* 0x000fe20000000f00 */
[----:B------:R-:W-:Y:S01]  /*c980*/  STL [R1+0x4], R21 ;  /* 0x0000041501007387 */ /* 0x000fe20000100800 */
[----:B------:R-:W-:Y:S01]  /*c990*/  MOV R39, R147 ;  /* 0x0000009300277202 */ /* 0x000fe20000000f00 */
[----:B------:R-:W-:Y:S01]  /*c9a0*/  IMAD.MOV.U32 R142, RZ, RZ, R177 ;  /* 0x000000ffff8e7224 */ /* 0x000fe200078e00b1 */
[----:B------:R-:W-:Y:S01]  /*c9b0*/  MOV R41, R175 ;  /* 0x000000af00297202 */ /* 0x000fe20000000f00 */
[----:B------:R-:W-:Y:S01]  /*c9c0*/  STL [R1+0x8], R22 ;  /* 0x0000081601007387 */ /* 0x000fe20000100800 */
[----:B------:R-:W-:-:S02]  /*c9d0*/  IMAD.MOV.U32 R42, RZ, RZ, R178 ;  /* 0x000000ffff2a7224 */ /* 0x000fc400078e00b2 */
[-C--:B------:R-:W-:Y:S01]  /*c9e0*/  FMUL.FTZ R88, R88, R2.reuse ;  /* 0x0000000258587220 */ /* 0x080fe20000410000 */
[----:B------:R-:W-:Y:S01]  /*c9f0*/  FMUL.FTZ R89, R89, R2 ;  /* 0x0000000259597220 */ /* 0x000fe20000410000 */
[----:B------:R-:W3:Y:S01]  /*ca00*/  LDSM.16.MT88.4 R20, [R195+0x12000] ;  /* 0x01200000c314783b */ /* 0x000ee20000004200 */
        /* <DEDUP_REMOVED lines=28> */
[----:B------:R-:W-:Y:S01]  /*cbd0*/  MOV R54, R41 ;  /* 0x0000002900367202 */ /* 0x000fe20000000f00 */
[----:B------:R-:W-:Y:S01]  /*cbe0*/  IMAD.MOV.U32 R41, RZ, RZ, R34 ;  /* 0x000000ffff297224 */ /* 0x000fe200078e0022 */
[----:B------:R-:W-:Y:S01]  /*cbf0*/  MOV R52, R42 ;  /* 0x0000002a00347202 */ /* 0x000fe20000000f00 */
[----:B------:R-:W-:Y:S01]  /*cc00*/  FMUL.FTZ R116, R116, R2 ;  /* 0x0000000274747220 */ /* 0x000fe20000410000 */
[----:B------:R-:W-:Y:S01]  /*cc10*/  MOV R53, R142 ;  /* 0x0000008e00357202 */ /* 0x000fe20000000f00 */
[C---:B------:R-:W-:Y:S01]  /*cc20*/  HMMA.16816.F32 R240, R4.reuse, R18, R48 ;  /* 0x0000001204f0723c */ /* 0x040fe20000001830 */
[----:B------:R-:W1:Y:S01]  /*cc30*/  LDSM.16.MT88.4 R16, [R193+0x14000] ;  /* 0x01400000c110783b */ /* 0x000e620000004200 */
[----:B------:R-:W-:Y:S01]  /*cc40*/  IMAD.MOV.U32 R45, RZ, RZ, R145 ;  /* 0x000000ffff2d7224 */ /* 0x000fe200078e0091 */
[----:B------:R-:W-:Y:S01]  /*cc50*/  MOV R44, R138 ;  /* 0x0000008a002c7202 */ /* 0x000fe20000000f00 */
[----:B------:R-:W-:Y:S01]  /*cc60*/  IMAD.MOV.U32 R47, RZ, RZ, R139 ;  /* 0x000000ffff2f7224 */ /* 0x000fe200078e008b */
[----:B------:R-:W-:Y:S01]  /*cc70*/  MOV R46, R144 ;  /* 0x00000090002e7202 */ /* 0x000fe20000000f00 */
[----:B---3--:R-:W-:Y:S01]  /*cc80*/  HMMA.16816.F32 R188, R4, R20, R60 ;  /* 0x0000001404bc723c */ /* 0x008fe2000000183c */
[----:B------:R-:W-:Y:S01]  /*cc90*/  MOV R50, R3 ;  /* 0x0000000300327202 */ /* 0x000fe20000000f00 */
[----:B------:R-:W-:Y:S01]  /*cca0*/  FFMA.FTZ R3, R28, UR6, -R9 ;  /* 0x000000061c037c23 */ /* 0x000fe20008010809 */
[----:B------:R-:W-:-:S02]  /*ccb0*/  IMAD.MOV.U32 R49, RZ, RZ, R10 ;  /* 0x000000ffff317224 */ /* 0x000fc400078e000a */
[----:B------:R-:W-:Y:S01]  /*ccc0*/  FFMA.FTZ R10, R30, UR6, -R9 ;  /* 0x000000061e0a7c23 */ /* 0x000fe20008010809 */
[----:B------:R-:W-:Y:S01]  /*ccd0*/  IMAD.MOV.U32 R51, RZ, RZ, R137 ;  /* 0x000000ffff337224 */ /* 0x000fe200078e0089 */
[----:B------:R2:W-:Y:S01]  /*cce0*/  MUFU.EX2 R55, R3 ;  /* 0x0000000300377308 */ /* 0x0005e20000000800 */
[C---:B------:R-:W-:Y:S01]  /*ccf0*/  HMMA.16816.F32 R224, R4.reuse, R14, R56 ;  /* 0x0000000e04e0723c */ /* 0x040fe20000001838 */
[----:B------:R-:W-:Y:S01]  /*cd00*/  IMAD.MOV.U32 R62, RZ, RZ, R43 ;  /* 0x000000ffff3e7224 */ /* 0x000fe200078e002b */
[----:B------:R-:W3:Y:S01]  /*cd10*/  LDSM.16.MT88.4 R12, [R194+0x14000] ;  /* 0x01400000c20c783b */ /* 0x000ee20000004200 */
[----:B------:R-:W-:Y:S01]  /*cd20*/  IMAD.MOV.U32 R63, RZ, RZ, R47 ;  /* 0x000000ffff3f7224 */ /* 0x000fe200078e002f */
[----:B------:R-:W-:Y:S01]  /*cd30*/  MOV R48, R136 ;  /* 0x0000008800307202 */ /* 0x000fe20000000f00 */
[----:B------:R-:W-:Y:S01]  /*cd40*/  IMAD.MOV.U32 R47, RZ, RZ, R143 ;  /* 0x000000ffff2f7224 */ /* 0x000fe200078e008f */
[C---:B------:R-:W-:Y:S01]  /*cd50*/  HMMA.16816.F32 R184, R4.reuse, R22, R64 ;  /* 0x0000001604b8723c */ /* 0x040fe20000001840 */
[----:B------:R-:W-:Y:S01]  /*cd60*/  MOV R56, R44 ;  /* 0x0000002c00387202 */ /* 0x000fe20000000f00 */
        /* <DEDUP_REMOVED lines=8> */
[----:B--2---:R-:W-:Y:S01]  /*cdf0*/  FFMA.FTZ R3, R29, UR6, -R9 ;  /* 0x000000061d037c23 */ /* 0x004fe20008010809 */
[----:B------:R-:W-:Y:S01]  /*ce00*/  IMAD.MOV.U32 R66, RZ, RZ, R63 ;  /* 0x000000ffff427224 */ /* 0x000fe200078e003f */
[----:B------:R-:W-:Y:S01]  /*ce10*/  MOV R60, R56 ;  /* 0x00000038003c7202 */ /* 0x000fe20000000f00 */
[----:B------:R-:W-:Y:S01]  /*ce20*/  IMAD.MOV.U32 R56, RZ, RZ, R59 ;  /* 0x000000ffff387224 */ /* 0x000fe200078e003b */
[----:B------:R-:W2:Y:S01]  /*ce30*/  MUFU.EX2 R61, R3 ;  /* 0x00000003003d7308 */ /* 0x000ea20000000800 */
[----:B------:R-:W-:Y:S01]  /*ce40*/  MOV R62, R58 ;  /* 0x0000003a003e7202 */ /* 0x000fe20000000f00 */
[----:B------:R-:W-:Y:S01]  /*ce50*/  IMAD.MOV.U32 R58, RZ, RZ, R45 ;  /* 0x000000ffff3a7224 */ /* 0x000fe200078e002d */
[----:B------:R-:W3:Y:S01]  /*ce60*/  LDSM.16.MT88.4 R20, [R196+0x14000] ;  /* 0x01400000c414783b */ /* 0x000ee20000004200 */
[----:B------:R-:W-:Y:S01]  /*ce70*/  MOV R59, R46 ;  /* 0x0000002e003b7202 */ /* 0x000fe20000000f00 */
[----:B------:R-:W-:Y:S01]  /*ce80*/  IMAD.MOV.U32 R63, RZ, RZ, R27 ;  /* 0x000000ffff3f7224 */ /* 0x000fe200078e001b */
[----:B------:R-:W-:Y:S01]  /*ce90*/  MOV R46, R24 ;  /* 0x00000018002e7202 */ /* 0x000fe20000000f00 */
[----:B----4-:R-:W-:Y:S01]  /*cea0*/  FFMA.FTZ R10, R133, UR6, -R8 ;  /* 0x00000006850a7c23 */ /* 0x010fe20008010808 */
[----:B------:R-:W-:Y:S01]  /*ceb0*/  IMAD.MOV.U32 R45, RZ, RZ, R25 ;  /* 0x000000ffff2d7224 */ /* 0x000fe200078e0019 */
[----:B------:R-:W-:Y:S01]  /*cec0*/  MOV R64, R66 ;  /* 0x0000004200407202 */ /* 0x000fe20000000f00 */
[C---:B-1----:R-:W-:Y:S01]  /*ced0*/  HMMA.16816.F32 R180, R4.reuse, R16, R68 ;  /* 0x0000001004b4723c */ /* 0x042fe20000001844 */
[----:B------:R-:W-:Y:S01]  /*cee0*/  IMAD.MOV.U32 R65, RZ, RZ, R60 ;  /* 0x000000ffff417224 */ /* 0x000fe200078e003c */
[----:B------:R-:W-:Y:S01]  /*cef0*/  MOV R60, R63 ;  /* 0x0000003f003c7202 */ /* 0x000fe20000000f00 */
[----:B------:R-:W-:Y:S01]  /*cf00*/  IMAD.MOV.U32 R63, RZ, RZ, R46 ;  /* 0x000000ffff3f7224 */ /* 0x000fe200078e002e */
[----:B------:R-:W-:Y:S01]  /*cf10*/  MOV R37, R160 ;  /* 0x000000a000257202 */ /* 0x000fe20000000f00 */
[----:B------:R-:W-:Y:S01]  /*cf20*/  IMAD.MOV.U32 R38, RZ, RZ, R161 ;  /* 0x000000ffff267224 */ /* 0x000fe200078e00a1 */
[C---:B------:R-:W-:Y:S01]  /*cf30*/  HMMA.16816.F32 R176, R4.reuse, R18, R72 ;  /* 0x0000001204b0723c */ /* 0x040fe20000001848 */
[----:B--2---:R-:W-:Y:S01]  /*cf40*/  IMAD.MOV.U32 R133, RZ, RZ, R61 ;  /* 0x000000ffff857224 */ /* 0x004fe200078e003d */
[----:B------:R-:W-:Y:S01]  /*cf50*/  MOV R70, R47 ;  /* 0x0000002f00467202 */ /* 0x000fe20000000f00 */
[----:B------:R-:W-:Y:S01]  /*cf60*/  IMAD.MOV.U32 R61, RZ, RZ, R57 ;  /* 0x000000ffff3d7224 */ /* 0x000fe200078e0039 */
[----:B------:R-:W-:Y:S01]  /*cf70*/  MOV R57, R44 ;  /* 0x0000002c00397202 */ /* 0x000fe20000000f00 */
[----:B------:R-:W-:Y:S01]  /*cf80*/  IMAD.MOV.U32 R71, RZ, RZ, R62 ;  /* 0x000000ffff477224 */ /* 0x000fe200078e003e */
[----:B------:R-:W-:Y:S01]  /*cf90*/  MOV R44, R26 ;  /* 0x0000001a002c7202 */ /* 0x000fe20000000f00 */
[C---:B---3--:R-:W-:Y:S01]  /*cfa0*/  HMMA.16816.F32 R168, R4.reuse, R14, R80 ;  /* 0x0000000e04a8723c */ /* 0x048fe20000001850 */
[----:B------:R-:W-:Y:S01]  /*cfb0*/  MOV R66, R61 ;  /* 0x0000003d00427202 */ /* 0x000fe20000000f00 */
[----:B------:R-:W-:Y:S01]  /*cfc0*/  IMAD.MOV.U32 R75, RZ, RZ, R70 ;  /* 0x000000ffff4b7224 */ /* 0x000fe200078e0046 */
[----:B------:R-:W-:Y:S01]  /*cfd0*/  MOV R62, R45 ;  /* 0x0000002d003e7202 */ /* 0x000fe20000000f00 */
[----:B------:R-:W-:Y:S01]  /*cfe0*/  IMAD.MOV.U32 R61, RZ, RZ, R44 ;  /* 0x000000ffff3d7224 */ /* 0x000fe200078e002c */
[----:B------:R-:W1:Y:S01]  /*cff0*/  LDSM.16.MT88.4 R16, [R195+0x14000] ;  /* 0x01400000c310783b */ /* 0x000e620000004200 */
[C---:B------:R-:W-:Y:S01]  /*d000*/  HMMA.16816.F32 R172, R4.reuse, R12, R76 ;  /* 0x0000000c04ac723c */ /* 0x040fe2000000184c */
[----:B------:R-:W-:Y:S01]  /*d010*/  FFMA.FTZ R3, R31, UR6, -R9 ;  /* 0x000000061f037c23 */ /* 0x000fe20008010809 */
[----:B------:R-:W-:Y:S01]  /*d020*/  MOV R39, R162 ;  /* 0x000000a200277202 */ /* 0x000fe20000000f00 */
[----:B------:R-:W2:Y:S01]  /*d030*/  LDL.LU R44, [R1+0x70] ;  /* 0x00007000012c7983 */ /* 0x000ea20000300800 */
[----:B------:R-:W-:Y:S01]  /*d040*/  MOV R80, R71 ;  /* 0x0000004700507202 */ /* 0x000fe20000000f00 */
[----:B------:R-:W-:Y:S01]  /*d050*/  IMAD.MOV.U32 R81, RZ, RZ, R64 ;  /* 0x000000ffff517224 */ /* 0x000fe200078e0040 */
[----:B------:R-:W-:Y:S01]  /*d060*/  MOV R82, R65 ;  /* 0x0000004100527202 */ /* 0x000fe20000000f00 */
[----:B------:R-:W2:Y:S01]  /*d070*/  LDL.LU R45, [R1+0x74] ;  /* 0x00007400012d7983 */ /* 0x000ea20000300800 */
[----:B------:R-:W-:Y:S01]  /*d080*/  IMAD.MOV.U32 R77, RZ, RZ, R205 ;  /* 0x000000ffff4d7224 */ /* 0x000fe200078e00cd */
[----:B------:R-:W-:Y:S01]  /*d090*/  MOV R78, R204 ;  /* 0x000000cc004e7202 */ /* 0x000fe20000000f00 */
[----:B------:R-:W-:Y:S01]  /*d0a0*/  IMAD.MOV.U32 R36, RZ, RZ, R163 ;  /* 0x000000ffff247224 */ /* 0x000fe200078e00a3 */
[----:B------:R-:W2:Y:S01]  /*d0b0*/  LDL.LU R46, [R1+0x78] ;  /* 0x00007800012e7983 */ /* 0x000ea20000300800 */
[----:B------:R-:W-:Y:S01]  /*d0c0*/  MOV R42, R141 ;  /* 0x0000008d002a7202 */ /* 0x000fe20000000f00 */
[----:B------:R-:W-:Y:S01]  /*d0d0*/  IMAD.MOV.U32 R43, RZ, RZ, R140 ;  /* 0x000000ffff2b7224 */ /* 0x000fe200078e008c */
[C---:B------:R-:W-:Y:S01]  /*d0e0*/  HMMA.16816.F32 R164, R4.reuse, R20, R84 ;  /* 0x0000001404a4723c */ /* 0x040fe20000001854 */
[----:B------:R-:W2:Y:S01]  /*d0f0*/  LDL.LU R47, [R1+0x7c] ;  /* 0x00007c00012f7983 */ /* 0x000ea20000300800 */
[----:B------:R-:W-:Y:S01]  /*d100*/  IMAD.MOV.U32 R71, RZ, RZ, R207 ;  /* 0x000000ffff477224 */ /* 0x000fe200078e00cf */
[----:B------:R3:W4:Y:S01]  /*d110*/  MUFU.EX2 R29, R3 ;  /* 0x00000003001d7308 */ /* 0x0007220000000800 */
[----:B------:R-:W-:Y:S01]  /*d120*/  FMUL.FTZ R117, R117, R2 ;  /* 0x0000000275757220 */ /* 0x000fe20000410000 */
[----:B------:R-:W2:Y:S01]  /*d130*/  LDL.LU R69, [R1+0x4] ;  /* 0x0000040001457983 */ /* 0x000ea20000300800 */
[----:B------:R-:W-:Y:S01]  /*d140*/  HMMA.16816.F32 R88, R4, R22, R88 ;  /* 0x000000160458723c */ /* 0x000fe20000001858 */
[----:B------:R-:W-:Y:S01]  /*d150*/  MOV R87, R206 ;  /* 0x000000ce00577202 */ /* 0x000fe20000000f00 */
[-C--:B------:R-:W-:Y:S01]  /*d160*/  FMUL.FTZ R118, R118, R0.reuse ;  /* 0x0000000076767220 */ /* 0x080fe20000410000 */
[----:B------:R-:W2:Y:S01]  /*d170*/  LDL.LU R70, [R1+0x8] ;  /* 0x0000080001467983 */ /* 0x000ea20000300800 */
[----:B------:R-:W-:Y:S01]  /*d180*/  FMUL.FTZ R119, R119, R0 ;  /* 0x0000000077777220 */ /* 0x000fe20000410000 */
[-C--:B------:R-:W-:Y:S01]  /*d190*/  FMUL.FTZ R120, R120, R2.reuse ;  /* 0x0000000278787220 */ /* 0x080fe20000410000 */
[----:B------:R-:W-:Y:S01]  /*d1a0*/  FMUL.FTZ R121, R121, R2 ;  /* 0x0000000279797220 */ /* 0x000fe20000410000 */
[----:B------:R2:W5:Y:S01]  /*d1b0*/  LDL.LU R207, [R1+0xc4] ;  /* 0x0000c40001cf7983 */ /* 0x0005620000300800 */
[----:B------:R-:W-:-:S02]  /*d1c0*/  IMAD.MOV.U32 R79, RZ, RZ, R203 ;  /* 0x000000ffff4f7224 */ /* 0x000fc400078e00cb */
[-C--:B------:R-:W-:Y:S01]  /*d1d0*/  FMUL.FTZ R122, R122, R0.reuse ;  /* 0x000000007a7a7220 */ /* 0x080fe20000410000 */
[----:B------:R-:W-:Y:S01]  /*d1e0*/  FMUL.FTZ R123, R123, R0 ;  /* 0x000000007b7b7220 */ /* 0x000fe20000410000 */
[----:B------:R2:W5:Y:S01]  /*d1f0*/  LDL.LU R206, [R1+0xc0] ;  /* 0x0000c00001ce7983 */ /* 0x0005620000300800 */
[----:B------:R-:W-:Y:S01]  /*d200*/  MOV R64, R202 ;  /* 0x000000ca00407202 */ /* 0x000fe20000000f00 */
[----:B------:R-:W-:Y:S02]  /*d210*/  IMAD.MOV.U32 R83, RZ, RZ, R66 ;  /* 0x000000ffff537224 */ /* 0x000fe400078e0042 */
[----:B------:R-:W-:Y:S01]  /*d220*/  IMAD.MOV.U32 R65, RZ, RZ, R201 ;  /* 0x000000ffff417224 */ /* 0x000fe200078e00c9 */
[----:B------:R-:W2:Y:S01]  /*d230*/  LDL.LU R76, [R1+0x28] ;  /* 0x00002800014c7983 */ /* 0x000ea20000300800 */
[----:B------:R-:W-:Y:S01]  /*d240*/  MOV R86, R67 ;  /* 0x0000004300567202 */ /* 0x000fe20000000f00 */
[----:B---3--:R-:W-:Y:S01]  /*d250*/  FFMA.FTZ R3, R33, UR6, -R8 ;  /* 0x0000000621037c23 */ /* 0x008fe20008010808 */
[----:B-1----:R-:W-:Y:S01]  /*d260*/  HMMA.16816.F32 R136, R4, R16, R92 ;  /* 0x000000100488723c */ /* 0x002fe2000000185c */
[----:B------:R1:W5:Y:S01]  /*d270*/  LDL.LU R205, [R1+0xbc] ;  /* 0x0000bc0001cd7983 */ /* 0x0003620000300800 */
[----:B------:R-:W-:-:S03]  /*d280*/  MOV R66, R200 ;  /* 0x000000c800427202 */ /* 0x000fc60000000f00 */
[----:B------:R1:W5:Y:S01]  /*d290*/  LDL.LU R204, [R1+0xb8] ;  /* 0x0000b80001cc7983 */ /* 0x0003620000300800 */
[C---:B------:R-:W-:Y:S03]  /*d2a0*/  HMMA.16816.F32 R144, R4.reuse, R18, R96 ;  /* 0x000000120490723c */ /* 0x040fe60000001860 */
[----:B------:R1:W5:Y:S04]  /*d2b0*/  LDL.LU R203, [R1+0xb4] ;  /* 0x0000b40001cb7983 */ /* 0x0003680000300800 */
[----:B------:R1:W5:Y:S04]  /*d2c0*/  LDL.LU R202, [R1+0xb0] ;  /* 0x0000b00001ca7983 */ /* 0x0003680000300800 */
[----:B------:R1:W5:Y:S04]  /*d2d0*/  LDL.LU R201, [R1+0xac] ;  /* 0x0000ac0001c97983 */ /* 0x0003680000300800 */
[----:B------:R1:W5:Y:S04]  /*d2e0*/  LDL.LU R200, [R1+0xa8] ;  /* 0x0000a80001c87983 */ /* 0x0003680000300800 */
[----:B------:R-:W3:Y:S04]  /*d2f0*/  LDL.LU R67, [R1+0x24] ;  /* 0x0000240001437983 */ /* 0x000ee80000300800 */
[----:B------:R-:W4:Y:S04]  /*d300*/  LDSM.16.MT88.4 R12, [R193+0x16000] ;  /* 0x01600000c10c783b */ /* 0x000f280000004200 */
[----:B------:R-:W1:Y:S04]  /*d310*/  LDSM.16.MT88.4 R20, [R194+0x16000] ;  /* 0x01600000c214783b */ /* 0x000e680000004200 */
[----:B------:R-:W1:Y:S04]  /*d320*/  LDSM.16.MT88.4 R16, [R196+0x16000] ;  /* 0x01600000c410783b */ /* 0x000e680000004200 */
[----:B------:R-:W-:Y:S01]  /*d330*/  LDSM.16.MT88.4 R24, [R194+0x10800] ;  /* 0x01080000c218783b */ /* 0x000fe20000004200 */
[C---:B----4-:R-:W-:Y:S01]  /*d340*/  HMMA.16816.F32 R156, R4.reuse, R14, R104 ;  /* 0x0000000e049c723c */ /* 0x050fe20000001868 */
[----:B------:R4:W-:Y:S05]  /*d350*/  MUFU.EX2 R104, R3 ;  /* 0x0000000300687308 */ /* 0x0009ea0000000800 */
[----:B------:R-:W-:Y:S01]  /*d360*/  HMMA.16816.F32 R152, R4, R12, R100 ;  /* 0x0000000c0498723c */ /* 0x000fe20000001864 */
[----:B------:R-:W4:Y:S01]  /*d370*/  LDSM.16.MT88.4 R12, [R195+0x16000] ;  /* 0x01600000c30c783b */ /* 0x000f220000004200 */
[----:B------:R-:W-:-:S02]  /*d380*/  IMAD.MOV.U32 R105, RZ, RZ, R55 ;  /* 0x000000ffff697224 */ /* 0x000fc400078e0037 */
[----:B------:R-:W-:Y:S01]  /*d390*/  IMAD.MOV.U32 R55, RZ, RZ, R40 ;  /* 0x000000ffff377224 */ /* 0x000fe200078e0028 */
[----:B------:R-:W-:Y:S01]  /*d3a0*/  MOV R40, R35 ;  /* 0x0000002300287202 */ /* 0x000fe20000000f00 */
[----:B-1----:R-:W-:Y:S01]  /*d3b0*/  HMMA.16816.F32 R160, R4, R20, R108 ;  /* 0x0000001404a0723c */ /* 0x002fe2000000186c */
[----:B------:R-:W-:Y:S01]  /*d3c0*/  MUFU.EX2 R20, R10 ;  /* 0x0000000a00147308 */ /* 0x000fe20000000800 */
[----:B----4-:R-:W-:-:S04]  /*d3d0*/  FFMA.FTZ R3, R32, UR6, -R8 ;  /* 0x0000000620037c23 */ /* 0x010fc80008010808 */
[C---:B------:R-:W-:Y:S01]  /*d3e0*/  HMMA.16816.F32 R140, R4.reuse, R22, R112 ;  /* 0x00000016048c723c */ /* 0x040fe20000001870 */
[----:B------:R-:W1:Y:S02]  /*d3f0*/  LDSM.16.MT88.4 R32, [R193+0x10800] ;  /* 0x01080000c120783b */ /* 0x000e640000004200 */
        /* <DEDUP_REMOVED lines=9> */
[----:B------:R-:W-:Y:S01]  /*d490*/  HMMA.16816.F32 R116, R4, R16, R116 ;  /* 0x000000100474723c */ /* 0x000fe20000001874 */
[----:B------:R-:W-:-:S05]  /*d4a0*/  MOV R113, R29 ;  /* 0x0000001d00717202 */ /* 0x000fca0000000f00 */
[C---:B------:R-:W-:Y:S01]  /*d4b0*/  HMMA.16816.F32 R120, R4.reuse, R18, R120 ;  /* 0x000000120478723c */ /* 0x040fe20000001878 */
[----:B------:R-:W1:Y:S01]  /*d4c0*/  LDSM.16.MT88.4 R16, [R196+0x10800] ;  /* 0x01080000c410783b */ /* 0x000e620000004200 */
[----:B----4-:R-:W-:Y:S01]  /*d4d0*/  MOV R10, R3 ;  /* 0x00000003000a7202 */ /* 0x010fe20000000f00 */
[----:B------:R-:W-:Y:S01]  /*d4e0*/  FFMA.FTZ R3, R134, UR6, -R8 ;  /* 0x0000000686037c23 */ /* 0x000fe20008010808 */
[----:B------:R-:W-:Y:S02]  /*d4f0*/  IMAD.MOV.U32 R134, RZ, RZ, R28 ;  /* 0x000000ffff867224 */ /* 0x000fe400078e001c */
[----:B------:R-:W-:Y:S01]  /*d500*/  LDSM.16.MT88.4 R28, [R194+0x12800] ;  /* 0x01280000c21c783b */ /* 0x000fe20000004200 */
[----:B------:R4:W4:Y:S01]  /*d510*/  MUFU.EX2 R112, R3 ;  /* 0x0000000300707308 */ /* 0x0009220000000800 */
[C---:B------:R-:W-:Y:S06]  /*d520*/  HMMA.16816.F32 R124, R4.reuse, R12, R124 ;  /* 0x0000000c047c723c */ /* 0x040fec000000187c */
[----:B------:R-:W-:Y:S01]  /*d530*/  HMMA.16816.F32 R128, R4, R14, R128 ;  /* 0x0000000e0480723c */ /* 0x000fe20000001880 */
[----:B------:R-:W1:Y:S01]  /*d540*/  LDSM.16.MT88.4 R12, [R195+0x10800] ;  /* 0x01080000c30c783b */ /* 0x000e620000004200 */
[----:B----4-:R-:W-:-:S05]  /*d550*/  IMAD.MOV.U32 R3, RZ, RZ, R20 ;  /* 0x000000ffff037224 */ /* 0x010fca00078e0014 */
[----:B------:R-:W-:Y:S01]  /*d560*/  F2FP.F16.F32.PACK_AB R4, R133, R105 ;  /* 0x000000698504723e */ /* 0x000fe200000000ff */
[----:B------:R-:W-:Y:S01]  /*d570*/  IMAD.MOV.U32 R72, RZ, RZ, R52 ;  /* 0x000000ffff487224 */ /* 0x000fe200078e0034 */
[----:B------:R-:W-:Y:S01]  /*d580*/  F2FP.F16.F32.PACK_AB R6, R113, R134 ;  /* 0x000000867106723e */ /* 0x000fe200000000ff */
[----:B------:R-:W-:Y:S01]  /*d590*/  IMAD.MOV.U32 R74, RZ, RZ, R54 ;  /* 0x000000ffff4a7224 */ /* 0x000fe200078e0036 */
[----:B------:R-:W-:Y:S01]  /*d5a0*/  F2FP.F16.F32.PACK_AB R5, R10, R104 ;  /* 0x000000680a05723e */ /* 0x000fe200000000ff */
[----:B------:R-:W-:Y:S01]  /*d5b0*/  LDSM.16.MT88.4 R20, [R193+0x12800] ;  /* 0x01280000c114783b */ /* 0x000fe20000004200 */
[----:B------:R-:W-:-:S07]  /*d5c0*/  F2FP.F16.F32.PACK_AB R7, R112, R3 ;  /* 0x000000037007723e */ /* 0x000fce00000000ff */
[C---:B-1----:R-:W-:Y:S06]  /*d5d0*/  HMMA.16816.F32 R36, R4.reuse, R32, R36 ;  /* 0x000000200424723c */ /* 0x042fec0000001824 */
[C---:B------:R-:W-:Y:S01]  /*d5e0*/  HMMA.16816.F32 R48, R4.reuse, R34, R48 ;  /* 0x000000220430723c */ /* 0x040fe20000001830 */
[----:B------:R-:W1:Y:S05]  /*d5f0*/  LDSM.16.MT88.4 R32, [R196+0x12800] ;  /* 0x01280000c420783b */ /* 0x000e6a0000004200 */
[----:B------:R-:W-:Y:S01]  /*d600*/  HMMA.16816.F32 R148, R4, R24, R148 ;  /* 0x000000180494723c */ /* 0x000fe20000001894 */
[----:B------:R-:W-:Y:S01]  /*d610*/  MOV R73, R53 ;  /* 0x0000003500497202 */ /* 0x000fe20000000f00 */
[----:B------:R-:W-:Y:S01]  /*d620*/  IMAD.MOV.U32 R111, RZ, RZ, R75 ;  /* 0x000000ffff6f7224 */ /* 0x000fe200078e004b */
[----:B------:R-:W-:-:S02]  /*d630*/  MOV R93, R72 ;  /* 0x00000048005d7202 */ /* 0x000fc40000000f00 */
[----:B------:R-:W-:Y:S01]  /*d640*/  MOV R95, R74 ;  /* 0x0000004a005f7202 */ /* 0x000fe20000000f00 */
[----:B------:R-:W-:Y:S01]  /*d650*/  IMAD.MOV.U32 R94, RZ, RZ, R73 ;  /* 0x000000ffff5e7224 */ /* 0x000fe200078e0049 */
[C---:B------:R-:W-:Y:S06]  /*d660*/  HMMA.16816.F32 R80, R4.reuse, R16, R80 ;  /* 0x000000100450723c */ /* 0x040fec0000001850 */
[C---:B------:R-:W-:Y:S01]  /*d670*/  HMMA.16816.F32 R72, R4.reuse, R18, R60 ;  /* 0x000000120448723c */ /* 0x040fe2000000183c */
[----:B------:R-:W-:Y:S05]  /*d680*/  LDSM.16.MT88.4 R16, [R193+0x14800] ;  /* 0x01480000c110783b */ /* 0x000fea0000004200 */
[C---:B------:R-:W-:Y:S06]  /*d690*/  HMMA.16816.F32 R60, R4.reuse, R12, R56 ;  /* 0x0000000c043c723c */ /* 0x040fec0000001838 */
[C---:B------:R-:W-:Y:S01]  /*d6a0*/  HMMA.16816.F32 R40, R4.reuse, R14, R40 ;  /* 0x0000000e0428723c */ /* 0x040fe20000001828 */
[----:B------:R-:W-:Y:S01]  /*d6b0*/  LDSM.16.MT88.4 R12, [R194+0x14800] ;  /* 0x01480000c20c783b */ /* 0x000fe20000004200 */
        /* <DEDUP_REMOVED lines=8> */
[----:B------:R-:W-:-:S04]  /*d740*/  MOV R98, R79 ;  /* 0x0000004f00627202 */ /* 0x000fc80000000f00 */
        /* <DEDUP_REMOVED lines=10> */
[----:B------:R-:W-:-:S03]  /*d7f0*/  MOV R103, R53 ;  /* 0x0000003500677202 */ /* 0x000fc60000000f00 */
[----:B--2---:R-:W-:Y:S01]  /*d800*/  HMMA.16816.F32 R44, R4, R26, R44 ;  /* 0x0000001a042c723c */ /* 0x004fe2000000182c */
[----:B------:R-:W1:Y:S01]  /*d810*/  LDSM.16.MT88.4 R24, [R195+0x12800] ;  /* 0x01280000c318783b */ /* 0x000e620000004200 */
[----:B------:R-:W-:-:S04]  /*d820*/  MOV R114, R76 ;  /* 0x0000004c00727202 */ /* 0x000fc80000000f00 */
[C---:B------:R-:W-:Y:S01]  /*d830*/  HMMA.16816.F32 R68, R4.reuse, R22, R68 ;  /* 0x000000160444723c */ /* 0x040fe20000001844 */
[----:B------:R-:W-:Y:S01]  /*d840*/  MOV R97, R55 ;  /* 0x0000003700617202 */ /* 0x000fe20000000f00 */
[----:B------:R-:W-:Y:S01]  /*d850*/  IMAD.MOV.U32 R247, RZ, RZ, R107 ;  /* 0x000000fffff77224 */ /* 0x000fe200078e006b */
[----:B------:R-:W-:Y:S03]  /*d860*/  LDSM.16.MT88.4 R20, [R196+0x14800] ;  /* 0x01480000c414783b */ /* 0x000fe60000004200 */
[----:B------:R-:W-:Y:S01]  /*d870*/  HMMA.16816.F32 R76, R4, R32, R232 ;  /* 0x00000020044c723c */ /* 0x000fe200000018e8 */
[----:B------:R-:W2:Y:S01]  /*d880*/  LDSM.16.MT88.4 R32, [R195+0x14800] ;  /* 0x01480000c320783b */ /* 0x000ea20000004200 */
[----:B---3--:R-:W-:-:S04]  /*d890*/  IMAD.MOV.U32 R101, RZ, RZ, R67 ;  /* 0x000000ffff657224 */ /* 0x008fc800078e0043 */
[C---:B-1----:R-:W-:Y:S01]  /*d8a0*/  HMMA.16816.F32 R108, R4.reuse, R24, R188 ;  /* 0x00000018046c723c */ /* 0x042fe200000018bc */
[----:B------:R-:W-:Y:S01]  /*d8b0*/  IMAD.MOV.U32 R227, RZ, RZ, R92 ;  /* 0x000000ffffe37224 */ /* 0x000fe200078e005c */
[----:B------:R-:W-:Y:S01]  /*d8c0*/  MOV R226, R98 ;  /* 0x0000006200e27202 */ /* 0x000fe20000000f00 */
[----:B------:R1:W5:Y:S03]  /*d8d0*/  LDL.LU R199, [R1+0xa4] ;  /* 0x0000a40001c77983 */ /* 0x0003660000300800 */
[----:B------:R-:W-:Y:S01]  /*d8e0*/  HMMA.16816.F32 R64, R4, R30, R240 ;  /* 0x0000001e0440723c */ /* 0x000fe200000018f0 */
[----:B------:R-:W-:Y:S01]  /*d8f0*/  IMAD.MOV.U32 R189, RZ, RZ, R10 ;  /* 0x000000ffffbd7224 */ /* 0x000fe200078e000a */
[----:B------:R-:W-:Y:S01]  /*d900*/  MOV R10, R11 ;  /* 0x0000000b000a7202 */ /* 0x000fe20000000f00 */
[----:B------:R-:W-:Y:S01]  /*d910*/  IMAD.MOV.U32 R11, RZ, RZ, R135 ;  /* 0x000000ffff0b7224 */ /* 0x000fe200078e0087 */
[----:B------:R-:W-:-:S02]  /*d920*/  MOV R190, R134 ;  /* 0x0000008600be7202 */ /* 0x000fc40000000f00 */
[C---:B------:R-:W-:Y:S01]  /*d930*/  HMMA.16816.F32 R52, R4.reuse, R28, R236 ;  /* 0x0000001c0434723c */ /* 0x040fe200000018ec */
[----:B------:R-:W-:Y:S01]  /*d940*/  MOV R188, R133 ;  /* 0x0000008500bc7202 */ /* 0x000fe20000000f00 */
[----:B------:R-:W-:Y:S01]  /*d950*/  IMAD.MOV.U32 R233, RZ, RZ, R113 ;  /* 0x000000ffffe97224 */ /* 0x000fe200078e0071 */
[----:B------:R-:W-:Y:S01]  /*d960*/  MOV R240, R132 ;  /* 0x0000008400f07202 */ /* 0x000fe20000000f00 */
[----:B------:R-:W-:Y:S01]  /*d970*/  IMAD.MOV.U32 R244, RZ, RZ, R102 ;  /* 0x000000fffff47224 */ /* 0x000fe200078e0066 */
[----:B------:R-:W-:Y:S01]  /*d980*/  MOV R191, R3 ;  /* 0x0000000300bf7202 */ /* 0x000fe20000000f00 */
[----:B------:R-:W-:Y:S01]  /*d990*/  HMMA.16816.F32 R132, R4, R26, R184 ;  /* 0x0000001a0484723c */ /* 0x000fe200000018b8 */
[----:B------:R-:W3:Y:S01]  /*d9a0*/  LDSM.16.MT88.4 R24, [R194+0x16800] ;  /* 0x01680000c218783b */ /* 0x000ee20000004200 */
[----:B------:R-:W-:Y:S01]  /*d9b0*/  FFMA.FTZ R3, R230, UR6, -R9 ;  /* 0x00000006e6037c23 */ /* 0x000fe20008010809 */
[----:B------:R-:W-:Y:S01]  /*d9c0*/  IMAD.MOV.U32 R236, RZ, RZ, R104 ;  /* 0x000000ffffec7224 */ /* 0x000fe200078e0068 */
[----:B------:R-:W-:Y:S01]  /*d9d0*/  MOV R237, R105 ;  /* 0x0000006900ed7202 */ /* 0x000fe20000000f00 */
[----:B------:R-:W4:Y:S01]  /*d9e0*/  LDSM.16.MT88.4 R28, [R193+0x16800] ;  /* 0x01680000c11c783b */ /* 0x000f220000004200 */
[----:B------:R-:W-:-:S02]  /*d9f0*/  MOV R238, R106 ;  /* 0x0000006a00ee7202 */ /* 0x000fc40000000f00 */
[C---:B------:R-:W-:Y:S01]  /*da00*/  HMMA.16816.F32 R104, R4.reuse, R16, R180 ;  /* 0x000000100468723c */ /* 0x040fe200000018b4 */
[----:B------:R-:W-:Y:S01]  /*da10*/  MOV R232, R112 ;  /* 0x0000007000e87202 */ /* 0x000fe20000000f00 */
[----:B------:R2:W-:Y:S01]  /*da20*/  MUFU.EX2 R183, R3 ;  /* 0x0000000300b77308 */ /* 0x0005e20000000800 */
[----:B------:R-:W-:Y:S01]  /*da30*/  MOV R234, R114 ;  /* 0x0000007200ea7202 */ /* 0x000fe20000000f00 */
[----:B------:R-:W-:Y:S01]  /*da40*/  IMAD.MOV.U32 R185, RZ, RZ, R95 ;  /* 0x000000ffffb97224 */ /* 0x000fe200078e005f */
[----:B------:R-:W-:Y:S02]  /*da50*/  MOV R235, R115 ;  /* 0x0000007300eb7202 */ /* 0x000fe40000000f00 */
[----:B------:R-:W-:Y:S01]  /*da60*/  MOV R246, R100 ;  /* 0x0000006400f67202 */ /* 0x000fe20000000f00 */
[----:B------:R-:W-:Y:S01]  /*da70*/  HMMA.16816.F32 R112, R4, R18, R176 ;  /* 0x000000120470723c */ /* 0x000fe200000018b0 */
[----:B------:R-:W-:Y:S01]  /*da80*/  MOV R245, R101 ;  /* 0x0000006500f57202 */ /* 0x000fe20000000f00 */
[----:B------:R-:W1:Y:S01]  /*da90*/  LDSM.16.MT88.4 R16, [R196+0x16800] ;  /* 0x01680000c410783b */ /* 0x000e620000004200 */
[----:B------:R-:W-:-:S02]  /*daa0*/  MOV R243, R103 ;  /* 0x0000006700f37202 */ /* 0x000fc40000000f00 */
[----:B------:R-:W-:Y:S01]  /*dab0*/  MOV R184, R93 ;  /* 0x0000005d00b87202 */ /* 0x000fe20000000f00 */
[----:B------:R-:W-:Y:S01]  /*dac0*/  HMMA.16816.F32 R100, R4, R12, R172 ;  /* 0x0000000c0464723c */ /* 0x000fe200000018ac */
[----:B------:R-:W-:Y:S01]  /*dad0*/  MOV R186, R94 ;  /* 0x0000005e00ba7202 */ /* 0x000fe20000000f00 */
[----:B------:R1:W5:Y:S01]  /*dae0*/  LDL.LU R198, [R1+0xa0] ;  /* 0x0000a00001c67983 */ /* 0x0003620000300800 */
[----:B--2---:R-:W-:-:S03]  /*daf0*/  FFMA.FTZ R3, R250, UR6, -R9 ;  /* 0x00000006fa037c23 */ /* 0x004fc60008010809 */
[----:B------:R-:W-:Y:S01]  /*db00*/  HMMA.16816.F32 R92, R4, R14, R168 ;  /* 0x0000000e045c723c */ /* 0x000fe200000018a8 */
[----:B------:R-:W2:Y:S01]  /*db10*/  LDSM.16.MT88.4 R12, [R195+0x16800] ;  /* 0x01680000c30c783b */ /* 0x000ea20000004200 */
[----:B------:R4:W2:Y:S01]  /*db20*/  MUFU.EX2 R182, R3 ;  /* 0x0000000300b67308 */ /* 0x0008a20000000800 */
[----:B------:R-:W-:-:S03]  /*db30*/  MOV R187, R252 ;  /* 0x000000fc00bb7202 */ /* 0x000fc60000000f00 */
[C---:B------:R-:W-:Y:S06]  /*db40*/  HMMA.16816.F32 R136, R4.reuse, R32, R136 ;  /* 0x000000200488723c */ /* 0x040fec0000001888 */
[C---:B------:R-:W-:Y:S01]  /*db50*/  HMMA.16816.F32 R144, R4.reuse, R34, R144 ;  /* 0x000000220490723c */ /* 0x040fe20000001890 */
[----:B------:R-:W2:Y:S05]  /*db60*/  LDSM.16.MT88.4 R32, [R193+0x11000] ;  /* 0x01100000c120783b */ /* 0x000eaa0000004200 */
[C---:B---3--:R-:W-:Y:S06]  /*db70*/  HMMA.16816.F32 R160, R4.reuse, R24, R160 ;  /* 0x0000001804a0723c */ /* 0x048fec00000018a0 */
[C---:B------:R-:W-:Y:S01]  /*db80*/  HMMA.16816.F32 R140, R4.reuse, R26, R140 ;  /* 0x0000001a048c723c */ /* 0x040fe2000000188c */
[----:B----4-:R-:W-:Y:S01]  /*db90*/  FFMA.FTZ R3, R231, UR6, -R9 ;  /* 0x00000006e7037c23 */ /* 0x010fe20008010809 */
[----:B------:R-:W3:Y:S03]  /*dba0*/  LDSM.16.MT88.4 R24, [R194+0x11000] ;  /* 0x01100000c218783b */ /* 0x000ee60000004200 */
[----:B------:R4:W-:Y:S01]  /*dbb0*/  MUFU.EX2 R177, R3 ;  /* 0x0000000300b17308 */ /* 0x0009e20000000800 */
[----:B------:R-:W-:Y:S01]  /*dbc0*/  MOV R242, R96 ;  /* 0x0000006000f27202 */ /* 0x000fe20000000f00 */
[----:B------:R-:W-:Y:S01]  /*dbd0*/  IMAD.MOV.U32 R241, RZ, RZ, R97 ;  /* 0x000000fffff17224 */ /* 0x000fe200078e0061 */
[----:B------:R-:W-:Y:S01]  /*dbe0*/  MOV R239, R99 ;  /* 0x0000006300ef7202 */ /* 0x000fe20000000f00 */
[C---:B------:R-:W-:Y:S06]  /*dbf0*/  HMMA.16816.F32 R88, R4.reuse, R22, R88 ;  /* 0x000000160458723c */ /* 0x040fec0000001858 */
[C---:B------:R-:W-:Y:S06]  /*dc00*/  HMMA.16816.F32 R152, R4.reuse, R28, R152 ;  /* 0x0000001c0498723c */ /* 0x040fec0000001898 */
[C---:B------:R-:W-:Y:S01]  /*dc10*/  HMMA.16816.F32 R156, R4.reuse, R30, R156 ;  /* 0x0000001e049c723c */ /* 0x040fe2000000189c */
[----:B----4-:R-:W-:Y:S01]  /*dc20*/  FFMA.FTZ R3, R251, UR6, -R9 ;  /* 0x00000006fb037c23 */ /* 0x010fe20008010809 */
[----:B------:R-:W-:Y:S01]  /*dc30*/  IMAD.MOV.U32 R176, RZ, RZ, R224 ;  /* 0x000000ffffb07224 */ /* 0x000fe200078e00e0 */
[----:B------:R-:W-:Y:S02]  /*dc40*/  LDSM.16.MT88.4 R28, [R194+0x13000] ;  /* 0x01300000c21c783b */ /* 0x000fe40000004200 */
[----:B------:R4:W3:Y:S01]  /*dc50*/  MUFU.EX2 R252, R3 ;  /* 0x0000000300fc7308 */ /* 0x0008e20000000800 */
[----:B------:R-:W-:Y:S01]  /*dc60*/  MOV R181, R188 ;  /* 0x000000bc00b57202 */ /* 0x000fe20000000f00 */
[----:B------:R-:W-:Y:S01]  /*dc70*/  IMAD.MOV.U32 R180, RZ, RZ, R189 ;  /* 0x000000ffffb47224 */ /* 0x000fe200078e00bd */
[----:B------:R-:W-:Y:S01]  /*dc80*/  MOV R179, R190 ;  /* 0x000000be00b37202 */ /* 0x000fe20000000f00 */
[----:B------:R2:W5:Y:S01]  /*dc90*/  LDL.LU R197, [R1+0x9c] ;  /* 0x00009c0001c57983 */ /* 0x0005620000300800 */
[----:B------:R-:W-:Y:S03]  /*dca0*/  HMMA.16816.F32 R96, R4, R20, R164 ;  /* 0x000000140460723c */ /* 0x000fe600000018a4 */
[----:B------:R-:W-:Y:S01]  /*dcb0*/  LDSM.16.MT88.4 R20, [R193+0x13000] ;  /* 0x01300000c114783b */ /* 0x000fe20000004200 */
[----:B----4-:R-:W-:-:S02]  /*dcc0*/  FFMA.FTZ R3, R184, UR6, -R8 ;  /* 0x00000006b8037c23 */ /* 0x010fc40008010808 */
[----:B-1----:R-:W-:Y:S01]  /*dcd0*/  HMMA.16816.F32 R168, R4, R16, R116 ;  /* 0x0000001004a8723c */ /* 0x002fe20000001874 */
[----:B------:R-:W-:Y:S01]  /*dce0*/  MOV R178, R191 ;  /* 0x000000bf00b27202 */ /* 0x000fe20000000f00 */
[----:B------:R1:W5:Y:S01]  /*dcf0*/  LDL.LU R192, [R1+0x98] ;  /* 0x0000980001c07983 */ /* 0x0003620000300800 */
[----:B------:R4:W-:Y:S02]  /*dd00*/  MUFU.EX2 R251, R3 ;  /* 0x0000000300fb7308 */ /* 0x0009e40000000800 */
[----:B----4-:R-:W-:-:S06]  /*dd10*/  FFMA.FTZ R3, R185, UR6, -R8 ;  /* 0x00000006b9037c23 */ /* 0x010fcc0008010808 */
[----:B------:R4:W1:Y:S01]  /*dd20*/  MUFU.EX2 R250, R3 ;  /* 0x0000000300fa7308 */ /* 0x0008620000000800 */
[----:B------:R-:W-:Y:S01]  /*dd30*/  HMMA.16816.F32 R164, R4, R18, R120 ;  /* 0x0000001204a4723c */ /* 0x000fe20000001878 */
[----:B------:R-:W1:Y:S01]  /*dd40*/  LDSM.16.MT88.4 R16, [R196+0x11000] ;  /* 0x01100000c410783b */ /* 0x000e620000004200 */
[----:B----4-:R-:W-:-:S05]  /*dd50*/  FFMA.FTZ R3, R186, UR6, -R8 ;  /* 0x00000006ba037c23 */ /* 0x010fca0008010808 */
[----:B------:R4:W-:Y:S01]  /*dd60*/  MUFU.EX2 R231, R3 ;  /* 0x0000000300e77308 */ /* 0x0009e20000000800 */
[----:B--2---:R-:W-:Y:S01]  /*dd70*/  HMMA.16816.F32 R120, R4, R12, R124 ;  /* 0x0000000c0478723c */ /* 0x004fe2000000187c */
[----:B----4-:R-:W-:-:S06]  /*dd80*/  FFMA.FTZ R3, R187, UR6, -R8 ;  /* 0x00000006bb037c23 */ /* 0x010fcc0008010808 */
[----:B------:R-:W2:Y:S01]  /*dd90*/  MUFU.EX2 R230, R3 ;  /* 0x0000000300e67308 */ /* 0x000ea20000000800 */
[----:B------:R-:W-:Y:S01]  /*dda0*/  HMMA.16816.F32 R128, R4, R14, R128 ;  /* 0x0000000e0480723c */ /* 0x000fe20000001880 */
[----:B------:R-:W4:Y:S06]  /*ddb0*/  LDSM.16.MT88.4 R12, [R195+0x11000] ;  /* 0x01100000c30c783b */ /* 0x000f2c0000004200 */
[----:B------:R-:W-:Y:S02]  /*ddc0*/  F2FP.F16.F32.PACK_AB R4, R182, R183 ;  /* 0x000000b7b604723e */ /* 0x000fe400000000ff */
[----:B---3--:R-:W-:-:S02]  /*ddd0*/  F2FP.F16.F32.PACK_AB R6, R252, R177 ;  /* 0x000000b1fc06723e */ /* 0x008fc400000000ff */
[----:B-1----:R-:W-:Y:S02]  /*dde0*/  F2FP.F16.F32.PACK_AB R5, R250, R251 ;  /* 0x000000fbfa05723e */ /* 0x002fe400000000ff */
[----:B--2---:R-:W-:Y:S01]  /*ddf0*/  F2FP.F16.F32.PACK_AB R7, R230, R231 ;  /* 0x000000e7e607723e */ /* 0x004fe200000000ff */
[----:B------:R-:W-:Y:S01]  /*de00*/  IMAD.MOV.U32 R125, RZ, RZ, R227 ;  /* 0x000000ffff7d7224 */ /* 0x000fe200078e00e3 */
[----:B------:R-:W-:Y:S02]  /*de10*/  MOV R187, R225 ;  /* 0x000000e100bb7202 */ /* 0x000fe40000000f00 */
[----:B------:R-:W-:-:S03]  /*de20*/  MOV R186, R226 ;  /* 0x000000e200ba7202 */ /* 0x000fc60000000f00 */
[C---:B------:R-:W-:Y:S06]  /*de30*/  HMMA.16816.F32 R224, R4.reuse, R32, R36 ;  /* 0x0000002004e0723c */ /* 0x040fec0000001824 */
[C---:B------:R-:W-:Y:S01]  /*de40*/  HMMA.16816.F32 R48, R4.reuse, R34, R48 ;  /* 0x000000220430723c */ /* 0x040fe20000001830 */
[----:B------:R-:W1:Y:S05]  /*de50*/  LDSM.16.MT88.4 R32, [R196+0x13000] ;  /* 0x01300000c420783b */ /* 0x000e6a0000004200 */
        /* <DEDUP_REMOVED lines=9> */
[----:B------:R-:W-:-:S02]  /*def0*/  MOV R119, R240 ;  /* 0x000000f000777202 */ /* 0x000fc40000000f00 */
[----:B------:R-:W-:Y:S02]  /*df00*/  MOV R124, R241 ;  /* 0x000000f1007c7202 */ /* 0x000fe40000000f00 */
[----:B------:R-:W-:Y:S01]  /*df10*/  MOV R118, R243 ;  /* 0x000000f300767202 */ /* 0x000fe20000000f00 */
[C---:B------:R-:W-:Y:S01]  /*df20*/  HMMA.16816.F32 R244, R4.reuse, R18, R72 ;  /* 0x0000001204f4723c */ /* 0x040fe20000001848 */
[----:B------:R-:W-:Y:S05]  /*df30*/  LDSM.16.MT88.4 R16, [R193+0x15000] ;  /* 0x01500000c110783b */ /* 0x000fea0000004200 */
[C---:B----4-:R-:W-:Y:S06]  /*df40*/  HMMA.16816.F32 R72, R4.reuse, R12, R60 ;  /* 0x0000000c0448723c */ /* 0x050fec000000183c */
[C---:B------:R-:W-:Y:S01]  /*df50*/  HMMA.16816.F32 R240, R4.reuse, R14, R40 ;  /* 0x0000000e04f0723c */ /* 0x040fe20000001828 */
[----:B------:R-:W3:Y:S05]  /*df60*/  LDSM.16.MT88.4 R12, [R194+0x15000] ;  /* 0x01500000c20c783b */ /* 0x000eea0000004200 */
[C---:B------:R-:W-:Y:S06]  /*df70*/  HMMA.16816.F32 R80, R4.reuse, R20, R56 ;  /* 0x000000140450723c */ /* 0x040fec0000001838 */
[----:B------:R-:W-:Y:S01]  /*df80*/  HMMA.16816.F32 R44, R4, R22, R68 ;  /* 0x00000016042c723c */ /* 0x000fe20000001844 */
[----:B------:R-:W4:Y:S01]  /*df90*/  LDSM.16.MT88.4 R20, [R196+0x15000] ;  /* 0x01500000c414783b */ /* 0x000f220000004200 */
[----:B------:R-:W-:Y:S01]  /*dfa0*/  IMAD.MOV.U32 R42, RZ, RZ, R186 ;  /* 0x000000ffff2a7224 */ /* 0x000fe200078e00ba */
[----:B------:R-:W-:-:S03]  /*dfb0*/  MOV R43, R187 ;  /* 0x000000bb002b7202 */ /* 0x000fc60000000f00 */
[C---:B------:R-:W-:Y:S06]  /*dfc0*/  HMMA.16816.F32 R184, R4.reuse, R28, R52 ;  /* 0x0000001c04b8723c */ /* 0x040fec0000001834 */
[C---:B-1----:R-:W-:Y:S06]  /*dfd0*/  HMMA.16816.F32 R52, R4.reuse, R32, R76 ;  /* 0x000000200434723c */ /* 0x042fec000000184c */
[C---:B--2---:R-:W-:Y:S06]  /*dfe0*/  HMMA.16816.F32 R68, R4.reuse, R24, R108 ;  /* 0x000000180444723c */ /* 0x044fec000000186c */
[C---:B------:R-:W-:Y:S01]  /*dff0*/  HMMA.16816.F32 R76, R4.reuse, R26, R132 ;  /* 0x0000001a044c723c */ /* 0x040fe20000001884 */
[----:B------:R-:W1:Y:S05]  /*e000*/  LDSM.16.MT88.4 R24, [R194+0x17000] ;  /* 0x01700000c218783b */ /* 0x000e6a0000004200 */
[----:B------:R-:W-:Y:S01]  /*e010*/  HMMA.16816.F32 R172, R4, R30, R64 ;  /* 0x0000001e04ac723c */ /* 0x000fe20000001840 */
[----:B------:R-:W2:Y:S01]  /*e020*/  LDSM.16.MT88.4 R28, [R193+0x17000] ;  /* 0x01700000c11c783b */ /* 0x000ea20000004200 */
[----:B------:R-:W-:Y:S01]  /*e030*/  FFMA.FTZ R3, R3, UR6, -R9 ;  /* 0x0000000603037c23 */ /* 0x000fe20008010809 */
[----:B------:R-:W-:Y:S01]  /*e040*/  IMAD.MOV.U32 R134, RZ, RZ, R43 ;  /* 0x000000ffff867224 */ /* 0x000fe200078e002b */
[----:B------:R-:W-:-:S02]  /*e050*/  MOV R135, R124 ;  /* 0x0000007c00877202 */ /* 0x000fc40000000f00 */
[----:B------:R4:W-:Y:S01]  /*e060*/  MUFU.EX2 R132, R3 ;  /* 0x0000000300847308 */ /* 0x0009e20000000800 */
[C---:B------:R-:W-:Y:S01]  /*e070*/  HMMA.16816.F32 R60, R4.reuse, R34, R84 ;  /* 0x00000022043c723c */ /* 0x040fe20000001854 */
[----:B------:R-:W2:Y:S01]  /*e080*/  LDSM.16.MT88.4 R32, [R195+0x15000] ;  /* 0x01500000c320783b */ /* 0x000ea20000004200 */
[----:B------:R-:W-:Y:S01]  /*e090*/  MOV R66, R232 ;  /* 0x000000e800427202 */ /* 0x000fe20000000f00 */
[----:B------:R-:W-:Y:S01]  /*e0a0*/  IMAD.MOV.U32 R67, RZ, RZ, R233 ;  /* 0x000000ffff437224 */ /* 0x000fe200078e00e9 */
[----:B------:R-:W-:Y:S02]  /*e0b0*/  MOV R40, R234 ;  /* 0x000000ea00287202 */ /* 0x000fe40000000f00 */
[----:B------:R-:W-:Y:S02]  /*e0c0*/  MOV R41, R235 ;  /* 0x000000eb00297202 */ /* 0x000fe40000000f00 */
[----:B---3--:R-:W-:Y:S01]  /*e0d0*/  HMMA.16816.F32 R232, R4, R14, R92 ;  /* 0x0000000e04e8723c */ /* 0x008fe2000000185c */
[----:B------:R-:W-:Y:S01]  /*e0e0*/  MOV R111, R42 ;  /* 0x0000002a006f7202 */ /* 0x000fe20000000f00 */
[----:B------:R-:W-:-:S02]  /*e0f0*/  IMAD.MOV.U32 R109, RZ, RZ, R176 ;  /* 0x000000ffff6d7224 */ /* 0x000fc400078e00b0 */
[----:B----4-:R-:W-:Y:S02]  /*e100*/  FFMA.FTZ R3, R134, UR6, -R9 ;  /* 0x0000000686037c23 */ /* 0x010fe40008010809 */
[C---:B------:R-:W-:Y:S01]  /*e110*/  HMMA.16816.F32 R92, R4.reuse, R22, R88 ;  /* 0x00000016045c723c */ /* 0x040fe20000001858 */
[----:B------:R-:W-:Y:S01]  /*e120*/  MOV R108, R125 ;  /* 0x0000007d006c7202 */ /* 0x000fe20000000f00 */
        /* <DEDUP_REMOVED lines=12> */
[----:B------:R-:W-:Y:S01]  /*e1f0*/  LDSM.16.MT88.4 R88, [R196+0x15800] ;  /* 0x01580000c458783b */ /* 0x000fe20000004200 */
[----:B------:R-:W-:Y:S01]  /*e200*/  MOV R56, R178 ;  /* 0x000000b200387202 */ /* 0x000fe20000000f00 */
[--C-:B---3--:R-:W-:Y:S01]  /*e210*/  FFMA.FTZ R3, R135, UR6, -R9.reuse ;  /* 0x0000000687037c23 */ /* 0x108fe20008010809 */
[C---:B------:R-:W-:Y:S01]  /*e220*/  HMMA.16816.F32 R180, R4.reuse, R16, R104 ;  /* 0x0000001004b4723c */ /* 0x040fe20000001868 */
[----:B------:R-:W-:Y:S01]  /*e230*/  MOV R134, R109 ;  /* 0x0000006d00867202 */ /* 0x000fe20000000f00 */
[----:B------:R-:W-:Y:S01]  /*e240*/  LDSM.16.MT88.4 R96, [R195+0x15800] ;  /* 0x01580000c360783b */ /* 0x000fe20000004200 */
[----:B------:R3:W-:Y:S03]  /*e250*/  MUFU.EX2 R21, R3 ;  /* 0x0000000300157308 */ /* 0x0007e60000000800 */
[C---:B------:R-:W-:Y:S01]  /*e260*/  HMMA.16816.F32 R236, R4.reuse, R18, R112 ;  /* 0x0000001204ec723c */ /* 0x040fe20000001870 */
[----:B------:R-:W4:Y:S05]  /*e270*/  LDSM.16.MT88.4 R16, [R196+0x17000] ;  /* 0x01700000c410783b */ /* 0x000f2a0000004200 */
[----:B------:R-:W-:Y:S01]  /*e280*/  HMMA.16816.F32 R176, R4, R12, R100 ;  /* 0x0000000c04b0723c */ /* 0x000fe20000001864 */
[----:B------:R-:W4:Y:S01]  /*e290*/  LDSM.16.MT88.4 R12, [R195+0x17000] ;  /* 0x01700000c30c783b */ /* 0x000f220000004200 */
[----:B------:R-:W-:Y:S01]  /*e2a0*/  MOV R133, R108 ;  /* 0x0000006c00857202 */ /* 0x000fe20000000f00 */
[----:B---3--:R-:W-:Y:S01]  /*e2b0*/  FFMA.FTZ R3, R111, UR6, -R9 ;  /* 0x000000066f037c23 */ /* 0x008fe20008010809 */
[----:B------:R-:W-:-:S03]  /*e2c0*/  MOV R113, R134 ;  /* 0x0000008600717202 */ /* 0x000fc60000000f00 */
[----:B------:R3:W4:Y:S01]  /*e2d0*/  MUFU.EX2 R20, R3 ;  /* 0x0000000300147308 */ /* 0x0007220000000800 */
[----:B------:R-:W-:Y:S01]  /*e2e0*/  MOV R134, R64 ;  /* 0x0000004000867202 */ /* 0x000fe20000000f00 */
[----:B------:R-:W-:Y:S01]  /*e2f0*/  IMAD.MOV.U32 R107, RZ, RZ, R40 ;  /* 0x000000ffff6b7224 */ /* 0x000fe200078e0028 */
[----:B------:R-:W-:Y:S01]  /*e300*/  MOV R106, R41 ;  /* 0x00000029006a7202 */ /* 0x000fe20000000f00 */
[----:B------:R-:W-:Y:S01]  /*e310*/  IMAD.MOV.U32 R41, RZ, RZ, R118 ;  /* 0x000000ffff297224 */ /* 0x000fe200078e0076 */
[----:B------:R-:W-:Y:S02]  /*e320*/  MOV R64, R42 ;  /* 0x0000002a00407202 */ /* 0x000fe40000000f00 */
[----:B------:R-:W-:Y:S02]  /*e330*/  MOV R104, R116 ;  /* 0x0000007400687202 */ /* 0x000fe40000000f00 */
[----:B------:R-:W-:Y:S02]  /*e340*/  MOV R40, R117 ;  /* 0x0000007500287202 */ /* 0x000fe40000000f00 */
[----:B------:R-:W-:-:S02]  /*e350*/  MOV R42, R119 ;  /* 0x00000077002a7202 */ /* 0x000fc40000000f00 */
[----:B-1----:R-:W-:Y:S01]  /*e360*/  HMMA.16816.F32 R116, R4, R24, R160 ;  /* 0x000000180474723c */ /* 0x002fe200000018a0 */
[----:B------:R-:W1:Y:S01]  /*e370*/  LDSM.16.MT88.4 R160, [R195+0x11800] ;  /* 0x01180000c3a0783b */ /* 0x000e620000004200 */
[----:B---3--:R-:W-:Y:S01]  /*e380*/  FFMA.FTZ R3, R11, UR6, -R8 ;  /* 0x000000060b037c23 */ /* 0x008fe20008010808 */
[----:B------:R-:W-:-:S03]  /*e390*/  IMAD.MOV.U32 R135, RZ, RZ, R110 ;  /* 0x000000ffff877224 */ /* 0x000fc600078e006e */
[----:B------:R3:W-:Y:S01]  /*e3a0*/  MUFU.EX2 R11, R3 ;  /* 0x00000003000b7308 */ /* 0x0007e20000000800 */
[C---:B--2---:R-:W-:Y:S01]  /*e3b0*/  HMMA.16816.F32 R108, R4.reuse, R28, R152 ;  /* 0x0000001c046c723c */ /* 0x044fe20000001898 */
[----:B------:R-:W2:Y:S01]  /*e3c0*/  LDSM.16.MT88.4 R152, [R196+0x11800] ;  /* 0x01180000c498783b */ /* 0x000ea20000004200 */
[--C-:B---3--:R-:W-:Y:S01]  /*e3d0*/  FFMA.FTZ R3, R133, UR6, -R8.reuse ;  /* 0x0000000685037c23 */ /* 0x108fe20008010808 */
[----:B------:R-:W-:Y:S02]  /*e3e0*/  IMAD.MOV.U32 R133, RZ, RZ, R65 ;  /* 0x000000ffff857224 */ /* 0x000fe400078e0041 */
[----:B------:R-:W-:Y:S01]  /*e3f0*/  IMAD.MOV.U32 R65, RZ, RZ, R43 ;  /* 0x000000ffff417224 */ /* 0x000fe200078e002b */
[----:B------:R-:W-:Y:S02]  /*e400*/  MOV R43, R10 ;  /* 0x0000000a002b7202 */ /* 0x000fe40000000f00 */
[----:B------:R3:W1:Y:S01]  /*e410*/  MUFU.EX2 R10, R3 ;  /* 0x00000003000a7308 */ /* 0x0006620000000800 */
[----:B------:R-:W-:Y:S01]  /*e420*/  HMMA.16816.F32 R100, R4, R32, R136 ;  /* 0x000000200464723c */ /* 0x000fe20000001888 */
[----:B------:R-:W2:Y:S01]  /*e430*/  LDSM.16.MT88.4 R136, [R193+0x11800] ;  /* 0x01180000c188783b */ /* 0x000ea20000004200 */
[----:B---3--:R-:W-:-:S05]  /*e440*/  FFMA.FTZ R3, R127, UR6, -R8 ;  /* 0x000000067f037c23 */ /* 0x008fca0008010808 */
[----:B------:R3:W-:Y:S01]  /*e450*/  MUFU.EX2 R9, R3 ;  /* 0x0000000300097308 */ /* 0x0007e20000000800 */
[----:B------:R-:W-:Y:S01]  /*e460*/  MOV R114, R66 ;  /* 0x0000004200727202 */ /* 0x000fe20000000f00 */
[----:B---3--:R-:W-:-:S06]  /*e470*/  FFMA.FTZ R3, R113, UR6, -R8 ;  /* 0x0000000671037c23 */ /* 0x008fcc0008010808 */
[----:B------:R-:W3:Y:S01]  /*e480*/  MUFU.EX2 R3, R3 ;  /* 0x0000000300037308 */ /* 0x000ee20000000800 */
[----:B------:R-:W-:Y:S01]  /*e490*/  MOV R115, R67 ;  /* 0x0000004300737202 */ /* 0x000fe20000000f00 */
[C---:B------:R-:W-:Y:S01]  /*e4a0*/  HMMA.16816.F32 R32, R4.reuse, R34, R144 ;  /* 0x000000220420723c */ /* 0x040fe20000001890 */
[----:B------:R-:W-:Y:S01]  /*e4b0*/  MOV R66, R124 ;  /* 0x0000007c00427202 */ /* 0x000fe20000000f00 */
[----:B------:R-:W-:Y:S01]  /*e4c0*/  IMAD.MOV.U32 R105, RZ, RZ, R126 ;  /* 0x000000ffff697224 */ /* 0x000fe200078e007e */
[----:B------:R-:W-:Y:S01]  /*e4d0*/  MOV R67, R125 ;  /* 0x0000007d00437202 */ /* 0x000fe20000000f00 */
[----:B------:R-:W2:Y:S01]  /*e4e0*/  LDSM.16.MT88.4 R144, [R194+0x11800] ;  /* 0x01180000c290783b */ /* 0x000ea20000004200 */
[----:B------:R-:W-:Y:S01]  /*e4f0*/  IMAD.MOV.U32 R23, RZ, RZ, R114 ;  /* 0x000000ffff177224 */ /* 0x000fe200078e0072 */
[----:B----4-:R-:W-:Y:S01]  /*e500*/  HMMA.16816.F32 R124, R4, R16, R168 ;  /* 0x00000010047c723c */ /* 0x010fe200000018a8 */
[----:B------:R-:W-:Y:S01]  /*e510*/  MOV R8, R115 ;  /* 0x0000007300087202 */ /* 0x000fe20000000f00 */
[----:B------:R-:W-:Y:S01]  /*e520*/  IMAD.MOV.U32 R113, RZ, RZ, R41 ;  /* 0x000000ffff717224 */ /* 0x000fe200078e0029 */
[----:B------:R-:W-:-:S02]  /*e530*/  MOV R112, R40 ;  /* 0x0000002800707202 */ /* 0x000fc40000000f00 */
[----:B------:R-:W-:Y:S01]  /*e540*/  MOV R114, R42 ;  /* 0x0000002a00727202 */ /* 0x000fe20000000f00 */
[C---:B------:R-:W-:Y:S01]  /*e550*/  HMMA.16816.F32 R168, R4.reuse, R12, R120 ;  /* 0x0000000c04a8723c */ /* 0x040fe20000001878 */
[----:B------:R-:W-:Y:S01]  /*e560*/  MOV R115, R43 ;  /* 0x0000002b00737202 */ /* 0x000fe20000000f00 */
[----:B------:R-:W-:Y:S04]  /*e570*/  LDSM.16.MT88.4 R120, [R196+0x17800] ;  /* 0x01780000c478783b */ /* 0x000fe80000004200 */
[----:B------:R-:W-:Y:S01]  /*e580*/  HMMA.16816.F32 R12, R4, R14, R128 ;  /* 0x0000000e040c723c */ /* 0x000fe20000001880 */
[----:B------:R-:W4:Y:S06]  /*e590*/  LDSM.16.MT88.4 R40, [R193+0x13800] ;  /* 0x01380000c128783b */ /* 0x000f2c0000004200 */
[----:B------:R-:W-:-:S02]  /*e5a0*/  F2FP.F16.F32.PACK_AB R128, R22, R132 ;  /* 0x000000841680723e */ /* 0x000fc400000000ff */
[----:B------:R-:W-:Y:S02]  /*e5b0*/  F2FP.F16.F32.PACK_AB R130, R20, R21 ;  /* 0x000000151482723e */ /* 0x000fe400000000ff */
[----:B-1----:R-:W-:Y:S02]  /*e5c0*/  F2FP.F16.F32.PACK_AB R129, R10, R11 ;  /* 0x0000000b0a81723e */ /* 0x002fe400000000ff */
[----:B---3--:R-:W-:Y:S01]  /*e5d0*/  F2FP.F16.F32.PACK_AB R131, R3, R9 ;  /* 0x000000090383723e */ /* 0x008fe200000000ff */
[----:B------:R-:W-:Y:S06]  /*e5e0*/  HMMA.16816.F32 R16, R4, R18, R164 ;  /* 0x000000120410723c */ /* 0x000fec00000018a4 */
[C---:B------:R-:W-:Y:S01]  /*e5f0*/  HMMA.16816.F32 R164, R128.reuse, R160, R72 ;  /* 0x000000a080a4723c */ /* 0x040fe20000001848 */
[----:B------:R-:W-:Y:S05]  /*e600*/  LDSM.16.MT88.4 R72, [R193+0x15800] ;  /* 0x01580000c148783b */ /* 0x000fea0000004200 */
[----:B------:R-:W-:Y:S06]  /*e610*/  HMMA.16816.F32 R160, R128, R162, R240 ;  /* 0x000000a280a0723c */ /* 0x000fec00000018f0 */
[----:B------:R-:W-:Y:S01]  /*e620*/  HMMA.16816.F32 R28, R4, R30, R156 ;  /* 0x0000001e041c723c */ /* 0x000fe2000000189c */
[----:B------:R-:W-:Y:S01]  /*e630*/  MOV R241, R105 ;  /* 0x0000006900f17202 */ /* 0x000fe20000000f00 */
[----:B------:R-:W-:Y:S01]  /*e640*/  IMAD.MOV.U32 R240, RZ, RZ, R104 ;  /* 0x000000fffff07224 */ /* 0x000fe200078e0068 */
[----:B------:R-:W-:Y:S01]  /*e650*/  MOV R242, R106 ;  /* 0x0000006a00f27202 */ /* 0x000fe20000000f00 */
[----:B------:R-:W-:-:S02]  /*e660*/  IMAD.MOV.U32 R243, RZ, RZ, R107 ;  /* 0x000000fffff37224 */ /* 0x000fc400078e006b */
[C---:B--2---:R-:W-:Y:S01]  /*e670*/  HMMA.16816.F32 R156, R128.reuse, R152, R188 ;  /* 0x00000098809c723c */ /* 0x044fe200000018bc */
[----:B------:R-:W-:Y:S01]  /*e680*/  FFMA.FTZ R2, R241, R2, R240 ;  /* 0x00000002f1027223 */ /* 0x000fe200000100f0 */
[----:B------:R-:W-:Y:S01]  /*e690*/  FFMA.FTZ R0, R243, R0, R242 ;  /* 0x00000000f3007223 */ /* 0x000fe200000100f2 */
[----:B------:R-:W-:Y:S03]  /*e6a0*/  LDSM.16.MT88.4 R104, [R193+0x17800] ;  /* 0x01780000c168783b */ /* 0x000fe60000004200 */
[----:B------:R-:W-:Y:S07]  /*e6b0*/  HMMA.16816.F32 R152, R128, R154, R244 ;  /* 0x0000009a8098723c */ /* 0x000fee00000018f4 */
[----:B------:R-:W-:-:S02]  /*e6c0*/  MOV R244, R114 ;  /* 0x0000007200f47202 */ /* 0x000fc40000000f00 */
[----:B------:R-:W-:Y:S01]  /*e6d0*/  MOV R245, R115 ;  /* 0x0000007300f57202 */ /* 0x000fe20000000f00 */
[----:B------:R-:W-:Y:S01]  /*e6e0*/  IMAD.MOV.U32 R246, RZ, RZ, R113 ;  /* 0x000000fffff67224 */ /* 0x000fe200078e0071 */
[----:B------:R-:W-:Y:S01]  /*e6f0*/  MOV R247, R112 ;  /* 0x0000007000f77202 */ /* 0x000fe20000000f00 */
[----:B------:R-:W-:Y:S01]  /*e700*/  FADD.FTZ R2, R244, R2 ;  /* 0x00000002f4027221 */ /* 0x000fe20000010000 */
        /* <DEDUP_REMOVED lines=8> */
[----:B------:R-:W-:Y:S01]  /*e790*/  HMMA.16816.F32 R24, R4, R26, R140 ;  /* 0x0000001a0418723c */ /* 0x000fe2000000188c */
[----:B------:R-:W-:Y:S01]  /*e7a0*/  FADD.FTZ R0, R189, R0 ;  /* 0x00000000bd007221 */ /* 0x000fe20000010000 */
[----:B------:R-:W-:Y:S01]  /*e7b0*/  LDSM.16.MT88.4 R64, [R195+0x13800] ;  /* 0x01380000c340783b */ /* 0x000fe20000004200 */
[----:B------:R-:W-:-:S03]  /*e7c0*/  FADD.FTZ R2, R190, R2 ;  /* 0x00000002be027221 */ /* 0x000fc60000010000 */
[C---:B------:R-:W-:Y:S01]  /*e7d0*/  HMMA.16816.F32 R140, R128.reuse, R136, R224 ;  /* 0x00000088808c723c */ /* 0x040fe200000018e0 */
[----:B------:R-:W-:Y:S01]  /*e7e0*/  FADD.FTZ R0, R191, R0 ;  /* 0x00000000bf007221 */ /* 0x000fe20000010000 */
[----:B------:R-:W-:Y:S04]  /*e7f0*/  LDSM.16.MT88.4 R112, [R194+0x17800] ;  /* 0x01780000c270783b */ /* 0x000fe80000004200 */
[----:B------:R-:W-:Y:S01]  /*e800*/  HMMA.16816.F32 R148, R128, R144, R148 ;  /* 0x000000908094723c */ /* 0x000fe20000001894 */
[----:B------:R-:W-:Y:S01]  /*e810*/  MOV R225, R58 ;  /* 0x0000003a00e17202 */ /* 0x000fe20000000f00 */
[----:B------:R-:W-:Y:S01]  /*e820*/  IMAD.MOV.U32 R224, RZ, RZ, R59 ;  /* 0x000000ffffe07224 */ /* 0x000fe200078e003b */
[----:B------:R-:W-:Y:S01]  /*e830*/  MOV R226, R57 ;  /* 0x0000003900e27202 */ /* 0x000fe20000000f00 */
[----:B------:R-:W-:Y:S01]  /*e840*/  IMAD.MOV.U32 R227, RZ, RZ, R56 ;  /* 0x000000ffffe37224 */ /* 0x000fe200078e0038 */
[----:B------:R-:W-:Y:S01]  /*e850*/  LDSM.16.MT88.4 R4, [R195+0x17800] ;  /* 0x01780000c304783b */ /* 0x000fe20000004200 */
[----:B------:R-:W-:Y:S01]  /*e860*/  FADD.FTZ R2, R224, R2 ;  /* 0x00000002e0027221 */ /* 0x000fe20000010000 */
[----:B------:R-:W-:-:S02]  /*e870*/  FADD.FTZ R0, R225, R0 ;  /* 0x00000000e1007221 */ /* 0x000fc40000010000 */
[----:B------:R-:W1:Y:S01]  /*e880*/  LDSM.16.MT88.4 R56, [R196+0x13800] ;  /* 0x01380000c438783b */ /* 0x000e620000004200 */
[----:B------:R-:W-:Y:S01]  /*e890*/  HMMA.16816.F32 R144, R128, R146, R36 ;  /* 0x000000928090723c */ /* 0x000fe20000001824 */
[----:B------:R-:W-:Y:S01]  /*e8a0*/  FADD.FTZ R2, R226, R2 ;  /* 0x00000002e2027221 */ /* 0x000fe20000010000 */
[----:B------:R-:W-:-:S04]  /*e8b0*/  FADD.FTZ R0, R227, R0 ;  /* 0x00000000e3007221 */ /* 0x000fc80000010000 */
[----:B------:R-:W-:Y:S01]  /*e8c0*/  HMMA.16816.F32 R136, R128, R138, R48 ;  /* 0x0000008a8088723c */ /* 0x000fe20000001830 */
[----:B------:R-:W2:Y:S01]  /*e8d0*/  LDSM.16.MT88.4 R48, [R194+0x13800] ;  /* 0x01380000c230783b */ /* 0x000ea20000004200 */
[----:B------:R-:W-:-:S04]  /*e8e0*/  FADD.FTZ R2, R8, R2 ;  /* 0x0000000208027221 */ /* 0x000fc80000010000 */
[----:B----4-:R-:W-:Y:S01]  /*e8f0*/  HMMA.16816.F32 R36, R128, R40, R80 ;  /* 0x000000288024723c */ /* 0x010fe20000001850 */
[----:B------:R-:W3:Y:S01]  /*e900*/  LDSM.16.MT88.4 R80, [R194+0x15800] ;  /* 0x01580000c250783b */ /* 0x000ee20000004200 */
        /* <DEDUP_REMOVED lines=17> */
[----:B------:R-:W-:-:S04]  /*ea20*/  FADD.FTZ R0, R3, R0 ;  /* 0x0000000003007221 */ /* 0x000fc80000010000 */
[C---:B-1----:R-:W-:Y:S01]  /*ea30*/  HMMA.16816.F32 R52, R128.reuse, R56, R52 ;  /* 0x000000388034723c */ /* 0x042fe20000001834 */
[----:B------:R1:W-:Y:S05]  /*ea40*/  STL [R1+0x24], R2 ;  /* 0x0000240201007387 */ /* 0x0003ea0000100800 */
[C---:B------:R-:W-:Y:S01]  /*ea50*/  HMMA.16816.F32 R88, R128.reuse, R90, R92 ;  /* 0x0000005a8058723c */ /* 0x040fe2000000185c */
[----:B------:R1:W-:Y:S05]  /*ea60*/  STL [R1+0x28], R0 ;  /* 0x0000280001007387 */ /* 0x0003ea0000100800 */
        /* <DEDUP_REMOVED lines=21> */
[----:B-1----:R-:W-:-:S15]  /*ebc0*/  MOV R132, R229 ;  /* 0x000000e500847202 */ /* 0x002fde0000000f00 */
[----:B------:R-:W-:-:S06]  /*ebd0*/  NOP ;  /* 0x0000000000007918 */ /* 0x000fcc0000000000 */
.L_x_1383:
[----:B------:R-:W-:-:S06]  /*ebe0*/  UISETP.GT.AND UP0, UPT, UR18, UR14, UPT ;  /* 0x0000000e1200728c */ /* 0x000fcc000bf04270 */
[----:B------:R-:W-:-:S13]  /*ebf0*/  PLOP3.LUT P0, PT, PT, PT, UP0, 0x80, 0x0 ;  /* 0x000000000000781c */ /* 0x000fda0003f0f008 */
[----:B------:R-:W-:Y:S05]  /*ec00*/  @!P0 BRA `(.L_x_1387) ;  /* 0x0000004c00c48947 */ /* 0x000fea0003800000 */
[----:B------:R-:W1:Y:S01]  /*ec10*/  S2R R0, SR_TID.X ;  /* 0x0000000000007919 */ /* 0x000e620000002100 */
[----:B------:R-:W-:Y:S01]  /*ec20*/  ULDC UR4, c[0x0][0x260] ;  /* 0x0000980000047ab9 */ /* 0x000fe20000000800 */
[----:B------:R-:W-:Y:S01]  /*ec30*/  IMAD.U32 R2, RZ, RZ, UR23 ;  /* 0x00000017ff027e24 */ /* 0x000fe2000f8e00ff */
[----:B------:R-:W-:Y:S01]  /*ec40*/  SHF.R.S32.HI R251, RZ, 0x1f, R248 ;  /* 0x0000001ffffb7819 */ /* 0x000fe200000114f8 */
[----:B------:R-:W-:Y:S01]  /*ec50*/  IMAD.U32 R6, RZ, RZ, UR4 ;  /* 0x00000004ff067e24 */ /* 0x000fe2000f8e00ff */
[----:B------:R-:W-:Y:S01]  /*ec60*/  ULDC UR4, c[0x0][0x268] ;  /* 0x00009a0000047ab9 */ /* 0x000fe20000000800 */
[----:B------:R-:W-:Y:S01]  /*ec70*/  IMAD.MOV.U32 R134, RZ, RZ, R3 ;  /* 0x000000ffff867224 */ /* 0x000fe200078e0003 */
[----:B------:R-:W-:Y:S01]  /*ec80*/  UIADD3 UR10, UR18, -0x2, URZ ;  /* 0xfffffffe120a7890 */ /* 0x000fe2000fffe03f */
[----:B------:R-:W-:Y:S01]  /*ec90*/  IMAD.U32 R8, RZ, RZ, UR4 ;  /* 0x00000004ff087e24 */ /* 0x000fe2000f8e00ff */
[----:B------:R-:W-:Y:S01]  /*eca0*/  ULDC UR4, c[0x0][0x2d0] ;  /* 0x0000b40000047ab9 */ /* 0x000fe20000000800 */
[----:B------:R-:W-:Y:S01]  /*ecb0*/  IMAD.MOV.U32 R133, RZ, RZ, R132 ;  /* 0x000000ffff857224 */ /* 0x000fe200078e0084 */
[----:B------:R-:W-:Y:S01]  /*ecc0*/  UMOV UR21, URZ ;  /* 0x0000003f00157c82 */ /* 0x000fe20008000000 */
[----:B------:R-:W-:Y:S01]  /*ecd0*/  ULDC UR11, c[0x0][0x2d0] ;  /* 0x0000b400000b7ab9 */ /* 0x000fe20000000800 */
[----:B------:R-:W-:Y:S01]  /*ece0*/  ULDC.64 UR6, c[0x0][0x250] ;  /* 0x0000940000067ab9 */ /* 0x000fe20000000a00 */
[----:B------:R-:W-:Y:S01]  /*ecf0*/  ULDC.64 UR8, c[0x0][0x248] ;  /* 0x0000920000087ab9 */ /* 0x000fe20000000a00 */
[----:B-1----:R-:W-:-:S04]  /*ed00*/  SHF.R.S32.HI R4, RZ, 0x1f, R0 ;  /* 0x0000001fff047819 */ /* 0x002fc80000011400 */
[----:B------:R-:W-:-:S04]  /*ed10*/  LEA.HI R4, R4, R0, RZ, 0x3 ;  /* 0x0000000004047211 */ /* 0x000fc800078f18ff */
[----:B------:R-:W-:-:S05]  /*ed20*/  LOP3.LUT R4, R4, 0xfffffff8, RZ, 0xc0, !PT ;  /* 0xfffffff804047812 */ /* 0x000fca00078ec0ff */
[----:B------:R-:W-:-:S04]  /*ed30*/  IMAD.IADD R4, R0, 0x1, -R4 ;  /* 0x0000000100047824 */ /* 0x000fc800078e0a04 */
[----:B------:R-:W-:-:S05]  /*ed40*/  IMAD.SHL.U32 R4, R4, 0x8, RZ ;  /* 0x0000000804047824 */ /* 0x000fca00078e00ff */
[--C-:B------:R-:W-:Y:S02]  /*ed50*/  SHF.R.S32.HI R5, RZ, 0x1f, R4.reuse ;  /* 0x0000001fff057819 */ /* 0x100fe40000011404 */
[----:B------:R-:W-:Y:S01]  /*ed60*/  ISETP.GE.AND P2, PT, R4, UR4, PT ;  /* 0x0000000404007c0c */ /* 0x000fe2000bf46270 */
[----:B------:R-:W-:Y:S01]  /*ed70*/  ULDC.64 UR4, c[0x0][0x218] ;  /* 0x0000860000047ab9 */ /* 0x000fe20000000a00 */
[----:B------:R-:W-:-:S04]  /*ed80*/  IMAD.WIDE.U32 R6, R6, UR19, R4 ;  /* 0x0000001306067c25 */ /* 0x000fc8000f8e0004 */
[----:B------:R-:W-:Y:S01]  /*ed90*/  IMAD.WIDE.U32 R4, R8, UR19, R4 ;  /* 0x0000001308047c25 */ /* 0x000fe2000f8e0004 */
[----:B------:R-:W-:-:S04]  /*eda0*/  IADD3 R0, P0, R6, UR24, RZ ;  /* 0x0000001806007c10 */ /* 0x000fc8000ff1e0ff */
[----:B------:R-:W-:Y:S01]  /*edb0*/  IADD3.X R6, R2, UR13, R7, P0, !PT ;  /* 0x0000000d02067c10 */ /* 0x000fe200087fe407 */
[----:B------:R-:W-:Y:S01]  /*edc0*/  IMAD.U32 R2, RZ, RZ, UR25 ;  /* 0x00000019ff027e24 */ /* 0x000fe2000f8e00ff */
[----:B------:R-:W-:Y:S01]  /*edd0*/  LEA R8, P1, R0, UR4, 0x1 ;  /* 0x0000000400087c11 */ /* 0x000fe2000f8208ff */
[----:B------:R-:W-:Y:S01]  /*ede0*/  IMAD.MOV.U32 R250, RZ, RZ, R248 ;  /* 0x000000fffffa7224 */ /* 0x000fe200078e00f8 */
[----:B------:R-:W-:Y:S01]  /*edf0*/  IADD3 R252, P0, R4, UR26, RZ ;  /* 0x0000001a04fc7c10 */ /* 0x000fe2000ff1e0ff */
[----:B------:R-:W-:Y:S01]  /*ee00*/  UIADD3 UR13, UR18, -0x1, URZ ;  /* 0xffffffff120d7890 */ /* 0x000fe2000fffe03f */
[----:B------:R-:W-:Y:S01]  /*ee10*/  LEA.HI.X R0, R0, UR5, R6, 0x1, P1 ;  /* 0x0000000500007c11 */ /* 0x000fe200088f0c06 */
[----:B------:R1:W-:Y:S01]  /*ee20*/  STL [R1+0x20], R8 ;  /* 0x0000200801007387 */ /* 0x0003e20000100800 */
[----:B------:R-:W-:Y:S01]  /*ee30*/  IADD3.X R2, R2, UR12, R5, P0, !PT ;  /* 0x0000000c02027c10 */ /* 0x000fe200087fe405 */
[----:B------:R-:W-:Y:S01]  /*ee40*/  ULDC.64 UR4, c[0x0][0x220] ;  /* 0x0000880000047ab9 */ /* 0x000fe20000000a00 */
[----:B------:R-:W2:Y:S01]  /*ee50*/  @!P2 LDC.64 R4, c[0x0][0x220] ;  /* 0x00008800ff04ab82 */ /* 0x000ea20000000a00 */
[----:B------:R3:W-:Y:S01]  /*ee60*/  STL [R1+0x1c], R0 ;  /* 0x00001c0001007387 */ /* 0x0007e20000100800 */
[----:B------:R-:W-:-:S06]  /*ee70*/  IADD3 R6, P1, R248, 0x10, RZ ;  /* 0x00000010f8067810 */ /* 0x000fcc0007f3e0ff */
[----:B-1----:R-:W1:Y:S01]  /*ee80*/  @!P2 LDC.64 R8, c[0x0][0x220] ;  /* 0x00008800ff08ab82 */ /* 0x002e620000000a00 */
[----:B---3--:R-:W-:Y:S01]  /*ee90*/  LEA R0, P0, R252, UR4, 0x1 ;  /* 0x00000004fc007c11 */ /* 0x008fe2000f8008ff */
[----:B------:R-:W-:-:S03]  /*eea0*/  ULDC UR4, c[0x0][0x2ec] ;  /* 0x0000bb0000047ab9 */ /* 0x000fc60000000800 */
[----:B------:R-:W-:Y:S01]  /*eeb0*/  LEA.HI.X R252, R252, UR5, R2, 0x1, P0 ;  /* 0x00000005fcfc7c11 */ /* 0x000fe200080f0c02 */
[----:B------:R-:W-:Y:S01]  /*eec0*/  ULDC UR5, c[0x0][0x39c] ;  /* 0x0000e70000057ab9 */ /* 0x000fe20000000800 */
[C---:B------:R-:W-:Y:S01]  /*eed0*/  IADD3 R2, P0, R248.reuse, 0x20, RZ ;  /* 0x00000020f8027810 */ /* 0x040fe20007f1e0ff */
[----:B-1----:R1:W-:Y:S04]  /*eee0*/  @!P2 STL.64 [R1+0x50], R8 ;  /* 0x000050080100a387 */ /* 0x0023e80000100a00 */
[----:B--2---:R2:W-:Y:S04]  /*eef0*/  @!P2 STL.64 [R1+0x48], R4 ;  /* 0x000048040100a387 */ /* 0x0045e80000100a00 */
[----:B------:R-:W-:Y:S01]  /*ef00*/  STL [R1+0x18], R0 ;  /* 0x0000180001007387 */ /* 0x000fe20000100800 */
[----:B-1----:R-:W1:Y:S08]  /*ef10*/  @!P2 LDC.64 R8, c[0x0][0x220] ;  /* 0x00008800ff08ab82 */ /* 0x002e700000000a00 */
[----:B--2---:R-:W2:Y:S01]  /*ef20*/  @!P2 LDC.64 R4, c[0x0][0x220] ;  /* 0x00008800ff04ab82 */ /* 0x004ea20000000a00 */
[----:B-1----:R-:W-:Y:S04]  /*ef30*/  @!P2 STL.64 [R1+0x40], R8 ;  /* 0x000040080100a387 */ /* 0x002fe80000100a00 */
[----:B--2---:R1:W-:Y:S04]  /*ef40*/  @!P2 STL.64 [R1+0x38], R4 ;  /* 0x000038040100a387 */ /* 0x0043e80000100a00 */
[----:B------:R-:W-:Y:S04]  /*ef50*/  STL [R1+0x8], R6 ;  /* 0x0000080601007387 */ /* 0x000fe80000100800 */
[----:B------:R-:W-:Y:S01]  /*ef60*/  STL [R1], R2 ;  /* 0x0000000201007387 */ /* 0x000fe20000100800 */
[----:B-1----:R-:W-:-:S05]  /*ef70*/  IADD3 R4, P3, R248, 0x30, RZ ;  /* 0x00000030f8047810 */ /* 0x002fca0007f7e0ff */
[----:B------:R-:W-:-:S05]  /*ef80*/  IMAD.X R5, RZ, RZ, R251, P3 ;  /* 0x000000ffff057224 */ /* 0x000fca00018e06fb */
        /* <DEDUP_REMOVED lines=12> */
.L_x_1390:
[----:B------:R-:W2:Y:S01]  /*f050*/  LDL.64 R190, [R1+0x80] ;  /* 0x0000800001be7983 */ /* 0x000ea20000100a00 */
[----:B-1----:R-:W1:Y:S01]  /*f060*/  @!P2 LDC.64 R14, c[0x0][0x218] ;  /* 0x00008600ff0eab82 */ /* 0x002e620000000a00 */
[----:B------:R-:W-:Y:S02]  /*f070*/  UIADD3 UR20, UR18, -0x2, URZ ;  /* 0xfffffffe12147890 */ /* 0x000fe4000fffe03f */
[----:B------:R-:W4:Y:S02]  /*f080*/  LDL.64 R170, [R1+0x68] ;  /* 0x0000680001aa7983 */ /* 0x000f240000100a00 */
        /* <DEDUP_REMOVED lines=9> */
[----:B------:R-:W3:Y:S05]  /*f120*/  @!P2 LDC.64 R10, c[0x0][0x218] ;  /* 0x00008600ff0aab82 */ /* 0x000eea0000000a00 */
[----:B------:R-:W-:Y:S01]  /*f130*/  IMAD.U32 R7, RZ, RZ, UR19 ;  /* 0x00000013ff077e24 */ /* 0x000fe2000f8e00ff */
[C---:B--2---:R-:W-:Y:S04]  /*f140*/  LEA R3, P0, R6.reuse, R190, 0x6 ;  /* 0x000000be06037211 */ /* 0x044fe800078030ff */
[----:B----4-:R-:W-:Y:S02]  /*f150*/  LEA.HI.X R6, R6, R171, R7, 0x6, P0 ;  /* 0x000000ab06067211 */ /* 0x010fe400000f3407 */
[C---:B-1----:R-:W-:Y:S01]  /*f160*/  @!P2 LEA R14, P0, R3.reuse, R14, 0x1 ;  /* 0x0000000e030ea211 */ /* 0x042fe200078008ff */
[----:B------:R-:W1:Y:S03]  /*f170*/  @!P2 LDC.64 R170, c[0x0][0x218] ;  /* 0x00008600ffaaab82 */ /* 0x000e660000000a00 */
        /* <DEDUP_REMOVED lines=94> */
.L_x_1388:
[----:B-12---:R-:W2:Y:S01]  /*f760*/  LDL.64 R2, [R1+0x30] ;  /* 0x0000300001027983 */ /* 0x006ea20000100a00 */
        /* <DEDUP_REMOVED lines=22> */
[----:B------:R-:W4:Y:S04]  /*f8d0*/  LDL.64 R228, [R1] ;  /* 0x0000000001e47983 */ /* 0x000f280000100a00 */
[----:B------:R-:W4:Y:S01]  /*f8e0*/  LDL.64 R226, [R1+0x10] ;  /* 0x0000100001e27983 */ /* 0x000f220000100a00 */
[----:B------:R-:W-:Y:S06]  /*f8f0*/  BAR.SYNC.DEFER_BLOCKING 0x0 ;  /* 0x0000000000007b1d */ /* 0x000fec0000010000 */
[----:B------:R-:W-:Y:S04]  /*f900*/  @P2 STS.128 [R219+0x10000], RZ ;  /* 0x010000ffdb002388 */ /* 0x000fe80000000c00 */
[----:B------:R-:W4:Y:S04]  /*f910*/  LDL R225, [R1+0x20] ;  /* 0x0000200001e17983 */ /* 0x000f280000100800 */
[----:B------:R-:W4:Y:S01]  /*f920*/  LDL R135, [R1+0x1c] ;  /* 0x00001c0001877983 */ /* 0x000f220000100800 */
        /* <DEDUP_REMOVED lines=144> */
[----:B------:R-:W-:Y:S01]  /*10230*/  LDSM.16.M88.4 R184, [R202] ;  /* 0x00000000cab8783b */ /* 0x000fe20000000200 */
[----:B------:R-:W-:Y:S03]  /*10240*/  IMAD R0, R2, UR9, R0 ;  /* 0x0000000902007c24 */ /* 0x000fe6000f8e0200 */
        /* <DEDUP_REMOVED lines=189> */
[----:B------:R-:W-:Y:S06]  /*10e20*/  HMMA.16816.F32 R32, R184, R178, R32 ;  /* 0x000000b2b820723c */ /* 0x000fec0000001820 */
[C---:B----4-:R-:W-:Y:S06]  /*10e30*/  HMMA.16816.F32 R4, R180.reuse, R188, R4 ;  /* 0x000000bcb404723c */ /* 0x050fec0000001804 */
[C---:B------:R-:W-:Y:S06]  /*10e40*/  HMMA.16816.F32 R8, R180.reuse, R190, R8 ;  /* 0x000000beb408723c */ /* 0x040fec0000001808 */
[C---:B-1----:R-:W-:Y:S06]  /*10e50*/  HMMA.16816.F32 R12, R180.reuse, R168, R12 ;  /* 0x000000a8b40c723c */ /* 0x042fec000000180c */
[C---:B------:R-:W-:Y:S06]  /*10e60*/  HMMA.16816.F32 R16, R180.reuse, R170, R16 ;  /* 0x000000aab410723c */ /* 0x040fec0000001810 */
[----:B------:R-:W-:Y:S01]  /*10e70*/  FMUL.FTZ R4, R4, UR5 ;  /* 0x0000000504047c20 */ /* 0x000fe20008410000 */
[----:B------:R-:W-:Y:S01]  /*10e80*/  FMUL.FTZ R5, R5, UR5 ;  /* 0x0000000505057c20 */ /* 0x000fe20008410000 */
[----:B------:R-:W-:Y:S01]  /*10e90*/  FMUL.FTZ R6, R6, UR5 ;  /* 0x0000000506067c20 */ /* 0x000fe20008410000 */
[C---:B--2---:R-:W-:Y:S01]  /*10ea0*/  HMMA.16816.F32 R20, R180.reuse, R172, R20 ;  /* 0x000000acb414723c */ /* 0x044fe20000001814 */
[----:B------:R-:W1:Y:S02]  /*10eb0*/  MUFU.TANH R224, R4 ;  /* 0x0000000400e07308 */ /* 0x000e640000002400 */
[----:B------:R-:W-:Y:S01]  /*10ec0*/  FMUL.FTZ R7, R7, UR5 ;  /* 0x0000000507077c20 */ /* 0x000fe20008410000 */
[----:B------:R-:W-:Y:S01]  /*10ed0*/  FMUL.FTZ R9, R9, UR5 ;  /* 0x0000000509097c20 */ /* 0x000fe20008410000 */
[----:B------:R-:W-:Y:S01]  /*10ee0*/  FMUL.FTZ R8, R8, UR5 ;  /* 0x0000000508087c20 */ /* 0x000fe20008410000 */
[----:B------:R-:W-:Y:S01]  /*10ef0*/  FMUL.FTZ R11, R11, UR5 ;  /* 0x000000050b0b7c20 */ /* 0x000fe20008410000 */
[C---:B------:R-:W-:Y:S04]  /*10f00*/  HMMA.16816.F32 R24, R180.reuse, R174, R24 ;  /* 0x000000aeb418723c */ /* 0x040fe80000001818 */
[----:B------:R2:W3:Y:S01]  /*10f10*/  MUFU.TANH R189, R5 ;  /* 0x0000000500bd7308 */ /* 0x0004e20000002400 */
[----:B------:R-:W-:Y:S01]  /*10f20*/  FMUL.FTZ R10, R10, UR5 ;  /* 0x000000050a0a7c20 */ /* 0x000fe20008410000 */
[----:B------:R-:W-:Y:S01]  /*10f30*/  FMUL.FTZ R12, R12, UR5 ;  /* 0x000000050c0c7c20 */ /* 0x000fe20008410000 */
[----:B------:R-:W-:Y:S01]  /*10f40*/  FMUL.FTZ R13, R13, UR5 ;  /* 0x000000050d0d7c20 */ /* 0x000fe20008410000 */
[----:B------:R-:W-:Y:S06]  /*10f50*/  FMUL.FTZ R14, R14, UR5 ;  /* 0x000000050e0e7c20 */ /* 0x000fec0008410000 */
[----:B------:R-:W4:Y:S10]  /*10f60*/  MUFU.TANH R188, R6 ;  /* 0x0000000600bc7308 */ /* 0x000f340000002400 */
[----:B------:R1:W1:Y:S01]  /*10f70*/  MUFU.TANH R187, R7 ;  /* 0x0000000700bb7308 */ /* 0x0002620000002400 */
[----:B--2---:R-:W-:Y:S01]  /*10f80*/  IMAD.WIDE.U32 R4, R2, UR8, RZ ;  /* 0x0000000802047c25 */ /* 0x004fe2000f8e00ff */
[----:B------:R-:W-:Y:S03]  /*10f90*/  LEA R2, P0, R132, R230, 0x6 ;  /* 0x000000e684027211 */ /* 0x000fe600078030ff */
[----:B------:R-:W-:Y:S01]  /*10fa0*/  IMAD.IADD R0, R5, 0x1, R0 ;  /* 0x0000000105007824 */ /* 0x000fe200078e0200 */
[----:B------:R-:W-:Y:S04]  /*10fb0*/  LEA R178, P1, R4, R225, 0x1 ;  /* 0x000000e104b27211 */ /* 0x000fe800078208ff */
[----:B------:R2:W2:Y:S01]  /*10fc0*/  MUFU.TANH R185, R9 ;  /* 0x0000000900b97308 */ /* 0x0004a20000002400 */
[----:B------:R-:W-:Y:S02]  /*10fd0*/  LEA.HI.X.SX32 R3, R132, R231, 0x6, P0 ;  /* 0x000000e784037211 */ /* 0x000fe400000f36ff */
[----:B------:R-:W-:Y:S02]  /*10fe0*/  LEA.HI.X R179, R4, R135, R0, 0x1, P1 ;  /* 0x0000008704b37211 */ /* 0x000fe400008f0c00 */
[C---:B------:R-:W-:Y:S01]  /*10ff0*/  LEA R176, P0, R132.reuse, R228, 0x6 ;  /* 0x000000e484b07211 */ /* 0x040fe200078030ff */
[----:B------:R-:W-:Y:S01]  /*11000*/  IMAD R0, R3, UR8, RZ ;  /* 0x0000000803007c24 */ /* 0x000fe2000f8e02ff */
[----:B------:R-:W3:Y:S03]  /*11010*/  S2R R228, SR_TID.X ;  /* 0x0000000000e47919 */ /* 0x000ee60000002100 */
[----:B------:R4:W2:Y:S01]  /*11020*/  MUFU.TANH R186, R8 ;  /* 0x0000000800ba7308 */ /* 0x0008a20000002400 */
[----:B------:R-:W-:Y:S01]  /*11030*/  LEA.HI.X.SX32 R177, R132, R229, 0x6, P0 ;  /* 0x000000e584b17211 */ /* 0x000fe200000f36ff */
[C---:B------:R-:W-:Y:S01]  /*11040*/  IMAD R0, R2.reuse, UR9, R0 ;  /* 0x0000000902007c24 */ /* 0x040fe2000f8e0200 */
[----:B-1----:R-:W1:Y:S01]  /*11050*/  LDSM.16.M88.4 R4, [R197+0x7800] ;  /* 0x00780000c504783b */ /* 0x002e620000000200 */
[----:B------:R-:W-:Y:S01]  /*11060*/  IMAD.WIDE.U32 R2, R2, UR8, RZ ;  /* 0x0000000802027c25 */ /* 0x000fe2000f8e00ff */
[----:B------:R-:W-:Y:S05]  /*11070*/  DEPBAR.LE SB0, 0x0 ;  /* 0x000080000000791a */ /* 0x000fea0000000000 */
[----:B------:R1:W1:Y:S01]  /*11080*/  MUFU.TANH R184, R10 ;  /* 0x0000000a00b87308 */ /* 0x0002620000002400 */
[----:B------:R-:W-:Y:S01]  /*11090*/  IMAD.IADD R3, R3, 0x1, R0 ;  /* 0x0000000103037824 */ /* 0x000fe200078e0200 */
[----:B------:R-:W-:Y:S01]  /*110a0*/  BAR.SYNC.DEFER_BLOCKING 0x0 ;  /* 0x0000000000007b1d */ /* 0x000fe20000010000 */
[C---:B------:R-:W-:Y:S01]  /*110b0*/  LEA R168, P0, R2.reuse, R225, 0x1 ;  /* 0x000000e102a87211 */ /* 0x040fe200078008ff */
[----:B------:R-:W-:Y:S03]  /*110c0*/  IMAD R0, R177, UR8, RZ ;  /* 0x00000008b1007c24 */ /* 0x000fe6000f8e02ff */
[----:B------:R-:W-:Y:S03]  /*110d0*/  LEA.HI.X R169, R2, R135, R3, 0x1, P0 ;  /* 0x0000008702a97211 */ /* 0x000fe600000f0c03 */
[----:B------:R-:W1:Y:S01]  /*110e0*/  MUFU.TANH R173, R12 ;  /* 0x0000000c00ad7308 */ /* 0x000e620000002400 */
[----:B------:R-:W-:Y:S01]  /*110f0*/  IMAD R3, R176, UR9, R0 ;  /* 0x00000009b0037c24 */ /* 0x000fe2000f8e0200 */
[----:B------:R-:W-:Y:S01]  /*11100*/  LEA R2, P0, R132, R226, 0x6 ;  /* 0x000000e284027211 */ /* 0x000fe200078030ff */
[----:B------:R-:W-:Y:S04]  /*11110*/  IMAD.WIDE.U32 R176, R176, UR8, RZ ;  /* 0x00000008b0b07c25 */ /* 0x000fe8000f8e00ff */
[----:B--2---:R-:W-:Y:S03]  /*11120*/  IMAD.IADD R9, R177, 0x1, R3 ;  /* 0x00000001b1097824 */ /* 0x004fe600078e0203 */
[----:B------:R-:W2:Y:S01]  /*11130*/  MUFU.TANH R172, R13 ;  /* 0x0000000d00ac7308 */ /* 0x000ea20000002400 */
[----:B----4-:R-:W-:Y:S01]  /*11140*/  LEA R8, P1, R176, R225, 0x1 ;  /* 0x000000e1b0087211 */ /* 0x010fe200078208ff */
[----:B------:R-:W-:Y:S01]  /*11150*/  IMAD.U32 R0, RZ, RZ, UR12 ;  /* 0x0000000cff007e24 */ /* 0x000fe2000f8e00ff */
[----:B------:R-:W-:Y:S01]  /*11160*/  LEA.HI.X.SX32 R3, R132, R227, 0x6, P0 ;  /* 0x000000e384037211 */ /* 0x000fe200000f36ff */
[----:B------:R-:W-:Y:S01]  /*11170*/  FMUL.FTZ R132, R15, UR5 ;  /* 0x000000050f847c20 */ /* 0x000fe20008410000 */
[----:B------:R-:W-:Y:S01]  /*11180*/  LEA.HI.X R9, R176, R135, R9, 0x1, P1 ;  /* 0x00000087b0097211 */ /* 0x000fe200008f0c09 */
[----:B---3--:R-:W-:Y:S04]  /*11190*/  IMAD.SHL.U32 R228, R228, 0x2, RZ ;  /* 0x00000002e4e47824 */ /* 0x008fe800078e00ff */
[----:B------:R3:W4:Y:S01]  /*111a0*/  MUFU.TANH R176, R11 ;  /* 0x0000000b00b07308 */ /* 0x0007220000002400 */
[----:B------:R-:W-:Y:S01]  /*111b0*/  IMAD R3, R3, UR8, RZ ;  /* 0x0000000803037c24 */ /* 0x000fe2000f8e02ff */
[----:B------:R-:W-:Y:S05]  /*111c0*/  LOP3.LUT R228, R228, 0x6, RZ, 0xc0, !PT ;  /* 0x00000006e4e47812 */ /* 0x000fea00078ec0ff */
[----:B------:R-:W-:Y:S01]  /*111d0*/  IMAD R0, R0, 0x40, R228 ;  /* 0x0000004000007824 */ /* 0x000fe200078e02e4 */
[C---:B-1----:R-:W-:Y:S05]  /*111e0*/  HMMA.16816.F32 R28, R180.reuse, R4, R28 ;  /* 0x00000004b41c723c */ /* 0x042fea000000181c */
[----:B------:R-:W-:Y:S01]  /*111f0*/  VIADD R10, R0, 0x1 ;  /* 0x00000001000a7836 */ /* 0x000fe20000000000 */
[----:B------:R-:W-:Y:S04]  /*11200*/  HMMA.16816.F32 R32, R180, R6, R32 ;  /* 0x00000006b420723c */ /* 0x000fe80000001820 */
[----:B------:R-:W-:Y:S01]  /*11210*/  ISETP.GE.AND P3, PT, R10, R221, PT ;  /* 0x000000dd0a00720c */ /* 0x000fe20003f66270 */
[----:B---3--:R-:W-:Y:S01]  /*11220*/  IMAD R11, R2, UR9, R3 ;  /* 0x00000009020b7c24 */ /* 0x008fe2000f8e0203 */
[C---:B------:R-:W-:Y:S02]  /*11230*/  ISETP.GE.AND P1, PT, R10.reuse, R220, PT ;  /* 0x000000dc0a00720c */ /* 0x040fe40003f26270 */
[C---:B------:R-:W-:Y:S02]  /*11240*/  ISETP.GE.OR P3, PT, R10.reuse, R223, !P3 ;  /* 0x000000df0a00720c */ /* 0x040fe40005f66670 */
[----:B------:R-:W-:Y:S01]  /*11250*/  ISETP.GE.OR P1, PT, R10, R222, !P1 ;  /* 0x000000de0a00720c */ /* 0x000fe20004f26670 */
[----:B------:R-:W-:Y:S04]  /*11260*/  IMAD.WIDE.U32 R2, R2, UR8, RZ ;  /* 0x0000000802027c25 */ /* 0x000fe8000f8e00ff */
[----:B------:R-:W-:Y:S01]  /*11270*/  IMAD.IADD R11, R3, 0x1, R11 ;  /* 0x00000001030b7824 */ /* 0x000fe200078e020b */
[C---:B------:R-:W-:Y:S04]  /*11280*/  LEA R4, P0, R2.reuse, R225, 0x1 ;  /* 0x000000e102047211 */ /* 0x040fe800078008ff */
[----:B------:R-:W-:Y:S01]  /*11290*/  LEA.HI.X R5, R2, R135, R11, 0x1, P0 ;  /* 0x0000008702057211 */ /* 0x000fe200000f0c0b */
[----:B------:R-:W-:Y:S01]  /*112a0*/  VIADD R2, R0, 0x8 ;  /* 0x0000000800027836 */ /* 0x000fe20000000000 */
[----:B------:R1:W3:Y:S01]  /*112b0*/  MUFU.TANH R135, R14 ;  /* 0x0000000e00877308 */ /* 0x0002e20000002400 */
[----:B------:R-:W-:Y:S11]  /*112c0*/  PLOP3.LUT P0, PT, PT, PT, UP0, 0x80, 0x0 ;  /* 0x000000000000781c */ /* 0x000ff60003f0f008 */
[----:B------:R-:W-:Y:S02]  /*112d0*/  @!UPT UIADD3 URZ, URZ, URZ, URZ ;  /* 0x0000003f3f3ff290 */ /* 0x000fe4000fffe03f */
[----:B--2-4-:R-:W-:Y:S05]  /*112e0*/  @P0 BRA `(.L_x_1390) ;  /* 0xffffffdc00580947 */ /* 0x014fea000383ffff */
.L_x_1389:
[-C--:B------:R-:W-:Y:S01]  /*112f0*/  ISETP.GE.AND P6, PT, R2, R221.reuse, PT ;  /* 0x000000dd0200720c */ /* 0x080fe20003fc6270 */
[----:B------:R-:W-:Y:S01]  /*11300*/  FMUL.FTZ R16, R16, UR5 ;  /* 0x0000000510107c20 */ /* 0x000fe20008410000 */
[----:B------:R-:W-:Y:S01]  /*11310*/  ISETP.GE.AND P5, PT, R2, R220, PT ;  /* 0x000000dc0200720c */ /* 0x000fe20003fa6270 */
[----:B------:R-:W-:Y:S01]  /*11320*/  FMUL.FTZ R17, R17, UR5 ;  /* 0x0000000511117c20 */ /* 0x000fe20008410000 */
[----:B------:R-:W-:Y:S01]  /*11330*/  ISETP.GE.AND P4, PT, R0, R221, PT ;  /* 0x000000dd0000720c */ /* 0x000fe20003f86270 */
[----:B--2---:R-:W2:Y:S01]  /*11340*/  MUFU.TANH R13, R132 ;  /* 0x00000084000d7308 */ /* 0x004ea20000002400 */
[-C--:B------:R-:W-:Y:S01]  /*11350*/  ISETP.GE.OR P6, PT, R2, R223.reuse, !P6 ;  /* 0x000000df0200720c */ /* 0x080fe200077c6670 */
[----:B------:R-:W-:Y:S01]  /*11360*/  FMUL.FTZ R20, R20, UR5 ;  /* 0x0000000514147c20 */ /* 0x000fe20008410000 */
[----:B------:R-:W-:Y:S01]  /*11370*/  ISETP.GE.OR P5, PT, R2, R222, !P5 ;  /* 0x000000de0200720c */ /* 0x000fe20006fa6670 */
[----:B------:R-:W-:Y:S01]  /*11380*/  FMUL.FTZ R21, R21, UR5 ;  /* 0x0000000515157c20 */ /* 0x000fe20008410000 */
[----:B------:R-:W-:Y:S01]  /*11390*/  ISETP.GE.OR P4, PT, R0, R223, !P4 ;  /* 0x000000df0000720c */ /* 0x000fe20006786670 */
[----:B------:R-:W-:Y:S01]  /*113a0*/  FMUL.FTZ R18, R18, UR5 ;  /* 0x0000000512127c20 */ /* 0x000fe20008410000 */
[----:B------:R-:W-:Y:S03]  /*113b0*/  IADD3 R2, R0, 0x9, RZ ;  /* 0x0000000900027810 */ /* 0x000fe60007ffe0ff */
[----:B------:R-:W4:Y:S01]  /*113c0*/  MUFU.TANH R16, R16 ;  /* 0x0000001000107308 */ /* 0x000f220000002400 */
[----:B------:R-:W-:Y:S01]  /*113d0*/  FSEL R12, R189, -INF , !P3 ;  /* 0xff800000bd0c7808 */ /* 0x000fe20005800000 */
[----:B------:R-:W-:Y:S01]  /*113e0*/  FMUL.FTZ R19, R19, UR5 ;  /* 0x0000000513137c20 */ /* 0x000fe20008410000 */
[----:B------:R-:W-:Y:S01]  /*113f0*/  FSEL R5, R224, -INF , !P4 ;  /* 0xff800000e0057808 */ /* 0x000fe20006000000 */
[----:B------:R-:W-:Y:S01]  /*11400*/  FMUL.FTZ R22, R22, UR5 ;  /* 0x0000000516167c20 */ /* 0x000fe20008410000 */
[-C--:B------:R-:W-:Y:S01]  /*11410*/  ISETP.GE.AND P0, PT, R0, R220.reuse, PT ;  /* 0x000000dc0000720c */ /* 0x080fe20003f06270 */
[----:B------:R-:W-:Y:S01]  /*11420*/  FMUL.FTZ R23, R23, UR5 ;  /* 0x0000000517177c20 */ /* 0x000fe20008410000 */
[C---:B------:R-:W-:Y:S03]  /*11430*/  ISETP.GE.AND P4, PT, R2.reuse, R221, PT ;  /* 0x000000dd0200720c */ /* 0x040fe60003f86270 */
[----:B------:R-:W5:Y:S01]  /*11440*/  MUFU.TANH R17, R17 ;  /* 0x0000001100117308 */ /* 0x000f620000002400 */
[----:B------:R-:W-:Y:S01]  /*11450*/  ISETP.GE.AND P3, PT, R2, R220, PT ;  /* 0x000000dc0200720c */ /* 0x000fe20003f66270 */
[----:B------:R-:W-:Y:S01]  /*11460*/  FMUL.FTZ R24, R24, UR5 ;  /* 0x0000000518187c20 */ /* 0x000fe20008410000 */
[-C--:B------:R-:W-:Y:S01]  /*11470*/  ISETP.GE.OR P0, PT, R0, R222.reuse, !P0 ;  /* 0x000000de0000720c */ /* 0x080fe20004706670 */
[----:B------:R-:W-:Y:S01]  /*11480*/  FMUL.FTZ R25, R25, UR5 ;  /* 0x0000000519197c20 */ /* 0x000fe20008410000 */
[----:B------:R-:W-:Y:S01]  /*11490*/  ISETP.GE.OR P4, PT, R2, R223, !P4 ;  /* 0x000000df0200720c */ /* 0x000fe20006786670 */
[----:B------:R-:W-:Y:S01]  /*114a0*/  FMUL.FTZ R28, R28, UR5 ;  /* 0x000000051c1c7c20 */ /* 0x000fe20008410000 */
[----:B------:R-:W-:Y:S03]  /*114b0*/  ISETP.GE.OR P3, PT, R2, R222, !P3 ;  /* 0x000000de0200720c */ /* 0x000fe60005f66670 */
[----:B------:R-:W1:Y:S01]  /*114c0*/  MUFU.TANH R20, R20 ;  /* 0x0000001400147308 */ /* 0x000e620000002400 */
[C---:B------:R-:W-:Y:S01]  /*114d0*/  IADD3 R3, R0.reuse, 0x10, RZ ;  /* 0x0000001000037810 */ /* 0x040fe20007ffe0ff */
[----:B------:R-:W-:Y:S01]  /*114e0*/  FMUL.FTZ R29, R29, UR5 ;  /* 0x000000051d1d7c20 */ /* 0x000fe20008410000 */
[----:B------:R-:W-:Y:S01]  /*114f0*/  IADD3 R2, R0, 0x11, RZ ;  /* 0x0000001100027810 */ /* 0x000fe20007ffe0ff */
[----:B------:R-:W-:Y:S01]  /*11500*/  FMUL.FTZ R32, R32, UR5 ;  /* 0x0000000520207c20 */ /* 0x000fe20008410000 */
[----:B------:R-:W-:Y:S01]  /*11510*/  FSEL R4, R188, -INF , !P0 ;  /* 0xff800000bc047808 */ /* 0x000fe20004000000 */
[----:B------:R-:W-:Y:S01]  /*11520*/  FMUL.FTZ R26, R26, UR5 ;  /* 0x000000051a1a7c20 */ /* 0x000fe20008410000 */
[----:B------:R-:W-:Y:S03]  /*11530*/  FSEL R11, R187, -INF , !P1 ;  /* 0xff800000bb0b7808 */ /* 0x000fe60004800000 */
[----:B------:R-:W1:Y:S01]  /*11540*/  MUFU.TANH R21, R21 ;  /* 0x0000001500157308 */ /* 0x000e620000002400 */
[----:B------:R-:W-:Y:S01]  /*11550*/  FSEL R8, R186, -INF , !P6 ;  /* 0xff800000ba087808 */ /* 0x000fe20007000000 */
[----:B------:R-:W-:Y:S01]  /*11560*/  FMUL.FTZ R33, R33, UR5 ;  /* 0x0000000521217c20 */ /* 0x000fe20008410000 */
[-C--:B------:R-:W-:Y:S01]  /*11570*/  ISETP.GE.AND P0, PT, R3, R221.reuse, PT ;  /* 0x000000dd0300720c */ /* 0x080fe20003f06270 */
[----:B------:R-:W-:Y:S01]  /*11580*/  FMUL.FTZ R27, R27, UR5 ;  /* 0x000000051b1b7c20 */ /* 0x000fe20008410000 */
[----:B------:R-:W-:Y:S01]  /*11590*/  ISETP.GE.AND P1, PT, R3, R220, PT ;  /* 0x000000dc0300720c */ /* 0x000fe20003f26270 */
[----:B------:R-:W-:Y:S01]  /*115a0*/  FMUL.FTZ R30, R30, UR5 ;  /* 0x000000051e1e7c20 */ /* 0x000fe20008410000 */
[----:B------:R-:W-:Y:S03]  /*115b0*/  ISETP.GE.AND P6, PT, R2, R221, PT ;  /* 0x000000dd0200720c */ /* 0x000fe60003fc6270 */
[----:B------:R-:W-:Y:S01]  /*115c0*/  MUFU.TANH R18, R18 ;  /* 0x0000001200127308 */ /* 0x000fe20000002400 */
[----:B------:R-:W-:Y:S01]  /*115d0*/  FSEL R10, R185, -INF , !P4 ;  /* 0xff800000b90a7808 */ /* 0x000fe20006000000 */
[----:B------:R-:W-:Y:S01]  /*115e0*/  FMUL.FTZ R31, R31, UR5 ;  /* 0x000000051f1f7c20 */ /* 0x000fe20008410000 */
[CC--:B------:R-:W-:Y:S01]  /*115f0*/  ISETP.GE.OR P0, PT, R3.reuse, R223.reuse, !P0 ;  /* 0x000000df0300720c */ /* 0x0c0fe20004706670 */
[----:B------:R-:W-:Y:S01]  /*11600*/  FMUL.FTZ R34, R34, UR5 ;  /* 0x0000000522227c20 */ /* 0x000fe20008410000 */
[----:B------:R-:W-:Y:S01]  /*11610*/  ISETP.GE.OR P1, PT, R3, R222, !P1 ;  /* 0x000000de0300720c */ /* 0x000fe20004f26670 */
[----:B------:R-:W-:Y:S01]  /*11620*/  FMUL.FTZ R35, R35, UR5 ;  /* 0x0000000523237c20 */ /* 0x000fe20008410000 */
[C---:B------:R-:W-:Y:S03]  /*11630*/  ISETP.GE.OR P6, PT, R2.reuse, R223, !P6 ;  /* 0x000000df0200720c */ /* 0x040fe600077c6670 */
[----:B------:R-:W1:Y:S01]  /*11640*/  MUFU.TANH R19, R19 ;  /* 0x0000001300137308 */ /* 0x000e620000002400 */
[----:B------:R-:W-:Y:S01]  /*11650*/  ISETP.GE.AND P4, PT, R2, R220, PT ;  /* 0x000000dc0200720c */ /* 0x000fe20003f86270 */
[----:B------:R-:W-:Y:S01]  /*11660*/  UISETP.GT.AND UP0, UPT, UR12, UR14, UPT ;  /* 0x0000000e0c00728c */ /* 0x000fe2000bf04270 */
[C---:B------:R-:W-:Y:S01]  /*11670*/  IADD3 R6, R0.reuse, 0x18, RZ ;  /* 0x0000001800067810 */ /* 0x040fe20007ffe0ff */
[----:B------:R-:W-:Y:S01]  /*11680*/  UIADD3 UR21, UR21, 0x1, URZ ;  /* 0x0000000115157890 */ /* 0x000fe2000fffe03f */
[----:B------:R-:W-:Y:S01]  /*11690*/  IADD3 R3, R0, 0x19, RZ ;  /* 0x0000001900037810 */ /* 0x000fe20007ffe0ff */
[----:B------:R-:W-:Y:S01]  /*116a0*/  UIADD3 UR18, UR18, -0x1, URZ ;  /* 0xffffffff12127890 */ /* 0x000fe2000fffe03f */
[----:B------:R-:W-:Y:S03]  /*116b0*/  FSEL R174, R173, -INF , !P0 ;  /* 0xff800000adae7808 */ /* 0x000fe60004000000 */
[----:B------:R-:W1:Y:S01]  /*116c0*/  MUFU.TANH R22, R22 ;  /* 0x0000001600167308 */ /* 0x000e620000002400 */
[----:B------:R-:W-:Y:S02]  /*116d0*/  FSEL R175, R172, -INF , !P6 ;  /* 0xff800000acaf7808 */ /* 0x000fe40007000000 */
[----:B------:R-:W-:Y:S02]  /*116e0*/  FSEL R7, R184, -INF , !P5 ;  /* 0xff800000b8077808 */ /* 0x000fe40006800000 */
[----:B------:R-:W-:Y:S02]  /*116f0*/  ISETP.GE.OR P4, PT, R2, R222, !P4 ;  /* 0x000000de0200720c */ /* 0x000fe40006786670 */
[CC--:B------:R-:W-:Y:S03]  /*11700*/  ISETP.GE.AND P5, PT, R6.reuse, R221.reuse, PT ;  /* 0x000000dd0600720c */ /* 0x0c0fe60003fa6270 */
[----:B------:R-:W1:Y:S01]  /*11710*/  MUFU.TANH R23, R23 ;  /* 0x0000001700177308 */ /* 0x000e620000002400 */
[C---:B------:R-:W-:Y:S02]  /*11720*/  ISETP.GE.AND P0, PT, R3.reuse, R221, PT ;  /* 0x000000dd0300720c */ /* 0x040fe40003f06270 */
[C---:B------:R-:W-:Y:S02]  /*11730*/  ISETP.GE.AND P6, PT, R3.reuse, R220, PT ;  /* 0x000000dc0300720c */ /* 0x040fe40003fc6270 */
[-C--:B------:R-:W-:Y:S02]  /*11740*/  ISETP.GE.OR P5, PT, R6, R223.reuse, !P5 ;  /* 0x000000df0600720c */ /* 0x080fe40006fa6670 */
[C---:B------:R-:W-:Y:S03]  /*11750*/  ISETP.GE.OR P0, PT, R3.reuse, R223, !P0 ;  /* 0x000000df0300720c */ /* 0x040fe60004706670 */
[----:B------:R-:W1:Y:S01]  /*11760*/  MUFU.TANH R24, R24 ;  /* 0x0000001800187308 */ /* 0x000e620000002400 */
[----:B------:R-:W-:Y:S02]  /*11770*/  ISETP.GE.OR P6, PT, R3, R222, !P6 ;  /* 0x000000de0300720c */ /* 0x000fe400077c6670 */
[C---:B------:R-:W-:Y:S02]  /*11780*/  IADD3 R2, R0.reuse, 0x20, RZ ;  /* 0x0000002000027810 */ /* 0x040fe40007ffe0ff */
[----:B------:R-:W-:Y:S02]  /*11790*/  IADD3 R3, R0, 0x21, RZ ;  /* 0x0000002100037810 */ /* 0x000fe40007ffe0ff */
[----:B------:R-:W-:Y:S03]  /*117a0*/  FSEL R9, R176, -INF , !P3 ;  /* 0xff800000b0097808 */ /* 0x000fe60005800000 */
[----:B------:R-:W1:Y:S01]  /*117b0*/  MUFU.TANH R25, R25 ;  /* 0x0000001900197308 */ /* 0x000e620000002400 */
[----:B---3--:R-:W-:Y:S02]  /*117c0*/  FSEL R176, R135, -INF , !P1 ;  /* 0xff80000087b07808 */ /* 0x008fe40004800000 */
[----:B------:R-:W-:Y:S02]  /*117d0*/  ISETP.GE.AND P1, PT, R2, R221, PT ;  /* 0x000000dd0200720c */ /* 0x000fe40003f26270 */
[----:B------:R-:W-:Y:S02]  /*117e0*/  ISETP.GE.AND P3, PT, R6, R220, PT ;  /* 0x000000dc0600720c */ /* 0x000fe40003f66270 */
[----:B------:R-:W-:Y:S03]  /*117f0*/  ISETP.GE.OR P1, PT, R2, R223, !P1 ;  /* 0x000000df0200720c */ /* 0x000fe60004f26670 */
[----:B------:R-:W3:Y:S01]  /*11800*/  MUFU.TANH R28, R28 ;  /* 0x0000001c001c7308 */ /* 0x000ee20000002400 */
[----:B------:R-:W-:Y:S02]  /*11810*/  ISETP.GE.OR P3, PT, R6, R222, !P3 ;  /* 0x000000de0600720c */ /* 0x000fe40005f66670 */
[----:B------:R-:W-:Y:S07]  /*11820*/  IADD3 R6, R0, 0x31, RZ ;  /* 0x0000003100067810 */ /* 0x000fee0007ffe0ff */
[----:B------:R-:W3:Y:S10]  /*11830*/  MUFU.TANH R29, R29 ;  /* 0x0000001d001d7308 */ /* 0x000ef40000002400 */
[----:B------:R-:W3:Y:S10]  /*11840*/  MUFU.TANH R32, R32 ;  /* 0x0000002000207308 */ /* 0x000ef40000002400 */
[----:B------:R-:W3:Y:S10]  /*11850*/  MUFU.TANH R26, R26 ;  /* 0x0000001a001a7308 */ /* 0x000ef40000002400 */
[----:B------:R-:W3:Y:S10]  /*11860*/  MUFU.TANH R33, R33 ;  /* 0x0000002100217308 */ /* 0x000ef40000002400 */
[----:B------:R-:W3:Y:S10]  /*11870*/  MUFU.TANH R27, R27 ;  /* 0x0000001b001b7308 */ /* 0x000ef40000002400 */
[----:B------:R-:W3:Y:S10]  /*11880*/  MUFU.TANH R30, R30 ;  /* 0x0000001e001e7308 */ /* 0x000ef40000002400 */
[----:B------:R-:W3:Y:S10]  /*11890*/  MUFU.TANH R31, R31 ;  /* 0x0000001f001f7308 */ /* 0x000ef40000002400 */
[----:B------:R-:W3:Y:S10]  /*118a0*/  MUFU.TANH R34, R34 ;  /* 0x0000002200227308 */ /* 0x000ef40000002400 */
[----:B------:R-:W3:Y:S01]  /*118b0*/  MUFU.TANH R35, R35 ;  /* 0x0000002300237308 */ /* 0x000ee20000002400 */
[----:B--2---:R-:W-:Y:S02]  /*118c0*/  FSEL R181, R13, -INF , !P4 ;  /* 0xff8000000db57808 */ /* 0x004fe40006000000 */
[----:B------:R-:W-:Y:S02]  /*118d0*/  FMNMX.FTZ R13, R5, R133, !PT ;  /* 0x00000085050d7209 */ /* 0x000fe40007810000 */
[----:B----4-:R-:W-:Y:S02]  /*118e0*/  FSEL R178, R16, -INF , !P5 ;  /* 0xff80000010b27808 */ /* 0x010fe40006800000 */
[----:B-----5:R-:W-:Y:S02]  /*118f0*/  FSEL R177, R17, -INF , !P0 ;  /* 0xff80000011b17808 */ /* 0x020fe40004000000 */
[----:B------:R-:W-:Y:S02]  /*11900*/  FMNMX.FTZ R13, R12, R13, !PT ;  /* 0x0000000d0c0d7209 */ /* 0x000fe40007810000 */
[C---:B------:R-:W-:Y:S02]  /*11910*/  ISETP.GE.AND P5, PT, R3.reuse, R221, PT ;  /* 0x000000dd0300720c */ /* 0x040fe40003fa6270 */
[C---:B------:R-:W-:Y:S02]  /*11920*/  ISETP.GE.AND P0, PT, R3.reuse, R220, PT ;  /* 0x000000dc0300720c */ /* 0x040fe40003f06270 */
[----:B------:R-:W-:Y:S02]  /*11930*/  FMNMX.FTZ R13, R8, R13, !PT ;  /* 0x0000000d080d7209 */ /* 0x000fe40007810000 */
[C---:B------:R-:W-:Y:S02]  /*11940*/  ISETP.GE.OR P5, PT, R3.reuse, R223, !P5 ;  /* 0x000000df0300720c */ /* 0x040fe40006fa6670 */
[----:B------:R-:W-:Y:S02]  /*11950*/  ISETP.GE.OR P0, PT, R3, R222, !P0 ;  /* 0x000000de0300720c */ /* 0x000fe40004706670 */
[----:B------:R-:W-:Y:S02]  /*11960*/  IADD3 R3, R0, 0x29, RZ ;  /* 0x0000002900037810 */ /* 0x000fe40007ffe0ff */
[----:B------:R-:W-:Y:S02]  /*11970*/  FMNMX.FTZ R13, R10, R13, !PT ;  /* 0x0000000d0a0d7209 */ /* 0x000fe40007810000 */
[----:B-1----:R-:W-:Y:S02]  /*11980*/  FSEL R185, R20, -INF , !P1 ;  /* 0xff80000014b97808 */ /* 0x002fe40004800000 */
[----:B------:R-:W-:Y:S02]  /*11990*/  FSEL R187, R21, -INF , !P5 ;  /* 0xff80000015bb7808 */ /* 0x000fe40006800000 */
[C---:B------:R-:W-:Y:S02]  /*119a0*/  ISETP.GE.AND P1, PT, R3.reuse, R221, PT ;  /* 0x000000dd0300720c */ /* 0x040fe40003f26270 */
[CC--:B------:R-:W-:Y:S02]  /*119b0*/  ISETP.GE.AND P5, PT, R3.reuse, R220.reuse, PT ;  /* 0x000000dc0300720c */ /* 0x0c0fe40003fa6270 */
[----:B------:R-:W-:Y:S02]  /*119c0*/  FMNMX.FTZ R13, R174, R13, !PT ;  /* 0x0000000dae0d7209 */ /* 0x000fe40007810000 */
[----:B------:R-:W-:Y:S02]  /*119d0*/  ISETP.GE.AND P4, PT, R2, R220, PT ;  /* 0x000000dc0200720c */ /* 0x000fe40003f86270 */
[C---:B------:R-:W-:Y:S02]  /*119e0*/  ISETP.GE.OR P1, PT, R3.reuse, R223, !P1 ;  /* 0x000000df0300720c */ /* 0x040fe40004f26670 */
[----:B------:R-:W-:Y:S02]  /*119f0*/  ISETP.GE.OR P5, PT, R3, R222, !P5 ;  /* 0x000000de0300720c */ /* 0x000fe40006fa6670 */
[----:B------:R-:W-:Y:S02]  /*11a00*/  FMNMX.FTZ R3, R4, R134, !PT ;  /* 0x0000008604037209 */ /* 0x000fe40007810000 */
[----:B------:R-:W-:Y:S02]  /*11a10*/  FMNMX.FTZ R13, R175, R13, !PT ;  /* 0x0000000daf0d7209 */ /* 0x000fe40007810000 */
[----:B------:R-:W-:Y:S02]  /*11a20*/  ISETP.GE.OR P4, PT, R2, R222, !P4 ;  /* 0x000000de0200720c */ /* 0x000fe40006786670 */
[----:B------:R-:W-:Y:S02]  /*11a30*/  IADD3 R2, R0, 0x28, RZ ;  /* 0x0000002800027810 */ /* 0x000fe40007ffe0ff */
[----:B------:R-:W-:Y:S02]  /*11a40*/  FMNMX.FTZ R3, R11, R3, !PT ;  /* 0x000000030b037209 */ /* 0x000fe40007810000 */
[----:B------:R-:W-:Y:S02]  /*11a50*/  FMNMX.FTZ R14, R178, R13, !PT ;  /* 0x0000000db20e7209 */ /* 0x000fe40007810000 */
[----:B------:R-:W-:Y:S02]  /*11a60*/  FSEL R179, R19, -INF , !P6 ;  /* 0xff80000013b37808 */ /* 0x000fe40007000000 */
[----:B------:R-:W-:Y:S02]  /*11a70*/  FSEL R180, R18, -INF , !P3 ;  /* 0xff80000012b47808 */ /* 0x000fe40005800000 */
[C---:B------:R-:W-:Y:S02]  /*11a80*/  ISETP.GE.AND P3, PT, R2.reuse, R221, PT ;  /* 0x000000dd0200720c */ /* 0x040fe40003f66270 */
[C---:B------:R-:W-:Y:S02]  /*11a90*/  ISETP.GE.AND P6, PT, R2.reuse, R220, PT ;  /* 0x000000dc0200720c */ /* 0x040fe40003fc6270 */
[----:B------:R-:W-:Y:S02]  /*11aa0*/  FMNMX.FTZ R3, R7, R3, !PT ;  /* 0x0000000307037209 */ /* 0x000fe40007810000 */
[----:B------:R-:W-:Y:S02]  /*11ab0*/  FMNMX.FTZ R14, R177, R14, !PT ;  /* 0x0000000eb10e7209 */ /* 0x000fe40007810000 */
[C---:B------:R-:W-:Y:S02]  /*11ac0*/  ISETP.GE.OR P3, PT, R2.reuse, R223, !P3 ;  /* 0x000000df0200720c */ /* 0x040fe40005f66670 */
[----:B------:R-:W-:Y:S02]  /*11ad0*/  ISETP.GE.OR P6, PT, R2, R222, !P6 ;  /* 0x000000de0200720c */ /* 0x000fe400077c6670 */
[----:B------:R-:W-:Y:S02]  /*11ae0*/  FMNMX.FTZ R3, R9, R3, !PT ;  /* 0x0000000309037209 */ /* 0x000fe40007810000 */
        /* <DEDUP_REMOVED lines=8> */
[----:B------:R-:W-:Y:S02]  /*11b70*/  FSEL R182, R24, -INF , !P3 ;  /* 0xff80000018b67808 */ /* 0x000fe40005800000 */
[----:B------:R-:W-:Y:S02]  /*11b80*/  FMNMX.FTZ R14, R187, R14, !PT ;  /* 0x0000000ebb0e7209 */ /* 0x000fe40007810000 */
[C---:B------:R-:W-:Y:S02]  /*11b90*/  ISETP.GE.OR P4, PT, R2.reuse, R223, !P4 ;  /* 0x000000df0200720c */ /* 0x040fe40006786670 */
[----:B------:R-:W-:Y:S02]  /*11ba0*/  ISETP.GE.OR P0, PT, R2, R222, !P0 ;  /* 0x000000de0200720c */ /* 0x000fe40004706670 */
[----:B------:R-:W-:Y:S02]  /*11bb0*/  FMNMX.FTZ R3, R181, R3, !PT ;  /* 0x00000003b5037209 */ /* 0x000fe40007810000 */
[----:B------:R-:W-:Y:S02]  /*11bc0*/  IADD3 R2, R0, 0x38, RZ ;  /* 0x0000003800027810 */ /* 0x000fe40007ffe0ff */
[----:B------:R-:W-:Y:S02]  /*11bd0*/  FSEL R184, R25, -INF , !P1 ;  /* 0xff80000019b87808 */ /* 0x000fe40004800000 */
[----:B------:R-:W-:Y:S02]  /*11be0*/  FMNMX.FTZ R14, R182, R14, !PT ;  /* 0x0000000eb60e7209 */ /* 0x000fe40007810000 */
[----:B------:R-:W-:Y:S02]  /*11bf0*/  ISETP.GE.AND P3, PT, R6, R221, PT ;  /* 0x000000dd0600720c */ /* 0x000fe40003f66270 */
[----:B------:R-:W-:Y:S02]  /*11c00*/  FMNMX.FTZ R3, R180, R3, !PT ;  /* 0x00000003b4037209 */ /* 0x000fe40007810000 */
[----:B---3--:R-:W-:Y:S02]  /*11c10*/  FSEL R243, R28, -INF , !P4 ;  /* 0xff8000001cf37808 */ /* 0x008fe40006000000 */
[----:B------:R-:W-:Y:S02]  /*11c20*/  ISETP.GE.AND P1, PT, R2, R221, PT ;  /* 0x000000dd0200720c */ /* 0x000fe40003f26270 */
[----:B------:R-:W-:Y:S02]  /*11c30*/  ISETP.GE.OR P3, PT, R6, R223, !P3 ;  /* 0x000000df0600720c */ /* 0x000fe40005f66670 */
[----:B------:R-:W-:Y:S02]  /*11c40*/  FMNMX.FTZ R14, R184, R14, !PT ;  /* 0x0000000eb80e7209 */ /* 0x000fe40007810000 */
[----:B------:R-:W-:Y:S02]  /*11c50*/  IADD3 R0, R0, 0x39, RZ ;  /* 0x0000003900007810 */ /* 0x000fe40007ffe0ff */
[----:B------:R-:W-:Y:S02]  /*11c60*/  FMNMX.FTZ R3, R179, R3, !PT ;  /* 0x00000003b3037209 */ /* 0x000fe40007810000 */
[----:B------:R-:W-:Y:S02]  /*11c70*/  FSEL R245, R29, -INF , !P3 ;  /* 0xff8000001df57808 */ /* 0x000fe40005800000 */
[----:B------:R-:W-:Y:S02]  /*11c80*/  FMNMX.FTZ R14, R243, R14, !PT ;  /* 0x0000000ef30e7209 */ /* 0x000fe40007810000 */
[----:B------:R-:W-:Y:S02]  /*11c90*/  ISETP.GE.OR P1, PT, R2, R223, !P1 ;  /* 0x000000df0200720c */ /* 0x000fe40004f26670 */
[----:B------:R-:W-:Y:S02]  /*11ca0*/  ISETP.GE.AND P4, PT, R0, R221, PT ;  /* 0x000000dd0000720c */ /* 0x000fe40003f86270 */
[----:B------:R-:W-:Y:S02]  /*11cb0*/  FMNMX.FTZ R3, R188, R3, !PT ;  /* 0x00000003bc037209 */ /* 0x000fe40007810000 */
[----:B------:R-:W-:Y:S02]  /*11cc0*/  FSEL R247, R32, -INF , !P1 ;  /* 0xff80000020f77808 */ /* 0x000fe40004800000 */
[----:B------:R-:W-:Y:S02]  /*11cd0*/  FMNMX.FTZ R14, R245, R14, !PT ;  /* 0x0000000ef50e7209 */ /* 0x000fe40007810000 */
[----:B------:R-:W-:Y:S02]  /*11ce0*/  ISETP.GE.OR P4, PT, R0, R223, !P4 ;  /* 0x000000df0000720c */ /* 0x000fe40006786670 */
[----:B------:R-:W-:Y:S02]  /*11cf0*/  FMNMX.FTZ R3, R238, R3, !PT ;  /* 0x00000003ee037209 */ /* 0x000fe40007810000 */
[----:B------:R-:W-:Y:S02]  /*11d00*/  FSEL R183, R26, -INF , !P6 ;  /* 0xff8000001ab77808 */ /* 0x000fe40007000000 */
[----:B------:R-:W-:Y:S02]  /*11d10*/  FMNMX.FTZ R14, R247, R14, !PT ;  /* 0x0000000ef70e7209 */ /* 0x000fe40007810000 */
[----:B------:R-:W-:Y:S02]  /*11d20*/  FSEL R246, R33, -INF , !P4 ;  /* 0xff80000021f67808 */ /* 0x000fe40006000000 */
[----:B------:R-:W-:Y:S02]  /*11d30*/  FMNMX.FTZ R13, R183, R3, !PT ;  /* 0x00000003b70d7209 */ /* 0x000fe40007810000 */
[----:B------:R-:W-:Y:S02]  /*11d40*/  ISETP.GE.AND P3, PT, R6, R220, PT ;  /* 0x000000dc0600720c */ /* 0x000fe40003f66270 */
[----:B------:R-:W-:Y:S02]  /*11d50*/  FMNMX.FTZ R3, R246, R14, !PT ;  /* 0x0000000ef6037209 */ /* 0x000fe40007810000 */
[----:B------:R-:W-:Y:S02]  /*11d60*/  ISETP.GE.OR P3, PT, R6, R222, !P3 ;  /* 0x000000de0600720c */ /* 0x000fe40005f66670 */
[C---:B------:R-:W-:Y:S01]  /*11d70*/  ISETP.GE.AND P1, PT, R2.reuse, R220, PT ;  /* 0x000000dc0200720c */ /* 0x040fe20003f26270 */
[----:B------:R-:W1:Y:S01]  /*11d80*/  SHFL.BFLY PT, R6, R3, 0x2, 0x1f ;  /* 0x0c401f0003067f89 */ /* 0x000e6200000e0000 */
[----:B------:R-:W-:Y:S02]  /*11d90*/  FSEL R186, R27, -INF , !P5 ;  /* 0xff8000001bba7808 */ /* 0x000fe40006800000 */
[----:B------:R-:W-:Y:S02]  /*11da0*/  ISETP.GE.OR P1, PT, R2, R222, !P1 ;  /* 0x000000de0200720c */ /* 0x000fe40004f26670 */
[----:B------:R-:W-:Y:S02]  /*11db0*/  FSEL R244, R30, -INF , !P0 ;  /* 0xff8000001ef47808 */ /* 0x000fe40004000000 */
[----:B------:R-:W-:Y:S02]  /*11dc0*/  FMNMX.FTZ R2, R186, R13, !PT ;  /* 0x0000000dba027209 */ /* 0x000fe40007810000 */
[----:B------:R-:W-:Y:S02]  /*11dd0*/  ISETP.GE.AND P0, PT, R0, R220, PT ;  /* 0x000000dc0000720c */ /* 0x000fe40003f06270 */
[----:B------:R-:W-:Y:S02]  /*11de0*/  FSEL R248, R31, -INF , !P3 ;  /* 0xff8000001ff87808 */ /* 0x000fe40005800000 */
[----:B------:R-:W-:Y:S01]  /*11df0*/  FMNMX.FTZ R2, R244, R2, !PT ;  /* 0x00000002f4027209 */ /* 0x000fe20007810000 */
[----:B------:R-:W-:Y:S01]  /*11e00*/  LDSM.16.MT88.4 R28, [R196+0x10000] ;  /* 0x01000000c41c783b */ /* 0x000fe20000004200 */
[----:B------:R-:W-:Y:S02]  /*11e10*/  ISETP.GE.OR P0, PT, R0, R222, !P0 ;  /* 0x000000de0000720c */ /* 0x000fe40004706670 */
[----:B------:R-:W-:Y:S02]  /*11e20*/  FSEL R249, R34, -INF , !P1 ;  /* 0xff80000022f97808 */ /* 0x000fe40004800000 */
[----:B------:R-:W-:Y:S02]  /*11e30*/  FMNMX.FTZ R0, R248, R2, !PT ;  /* 0x00000002f8007209 */ /* 0x000fe40007810000 */
[----:B------:R-:W-:Y:S02]  /*11e40*/  FSEL R135, R35, -INF , !P0 ;  /* 0xff80000023877808 */ /* 0x000fe40004000000 */
[----:B------:R-:W-:Y:S02]  /*11e50*/  FMNMX.FTZ R0, R249, R0, !PT ;  /* 0x00000000f9007209 */ /* 0x000fe40007810000 */
[----:B-1----:R-:W-:Y:S02]  /*11e60*/  FMNMX.FTZ R3, R3, R6, !PT ;  /* 0x0000000603037209 */ /* 0x002fe40007810000 */
[----:B------:R-:W-:Y:S03]  /*11e70*/  FMNMX.FTZ R0, R135, R0, !PT ;  /* 0x0000000087007209 */ /* 0x000fe60007810000 */
[----:B------:R-:W1:Y:S08]  /*11e80*/  SHFL.BFLY PT, R132, R3, 0x1, 0x1f ;  /* 0x0c201f0003847f89 */ /* 0x000e7000000e0000 */
[----:B------:R-:W2:Y:S01]  /*11e90*/  SHFL.BFLY PT, R2, R0, 0x2, 0x1f ;  /* 0x0c401f0000027f89 */ /* 0x000ea200000e0000 */
[----:B-1----:R-:W-:Y:S02]  /*11ea0*/  FMNMX.FTZ R132, R3, R132, !PT ;  /* 0x0000008403847209 */ /* 0x002fe40007810000 */
[----:B--2---:R-:W-:Y:S03]  /*11eb0*/  FMNMX.FTZ R0, R0, R2, !PT ;  /* 0x0000000200007209 */ /* 0x004fe60007810000 */
[C---:B------:R-:W-:Y:S01]  /*11ec0*/  FMUL.FTZ R172, R132.reuse, UR4 ;  /* 0x0000000484ac7c20 */ /* 0x040fe20008410000 */
[----:B------:R-:W-:Y:S01]  /*11ed0*/  FSETP.NEU.FTZ.AND P1, PT, R132, -INF , PT ;  /* 0xff8000008400780b */ /* 0x000fe20003f3d000 */
[----:B------:R-:W1:Y:S03]  /*11ee0*/  SHFL.BFLY PT, R2, R0, 0x1, 0x1f ;  /* 0x0c201f0000027f89 */ /* 0x000e6600000e0000 */
[----:B------:R-:W-:Y:S05]  /*11ef0*/  FSEL R172, R172, RZ, P1 ;  /* 0x000000ffacac7208 */ /* 0x000fea0000800000 */
[--C-:B------:R-:W-:Y:S01]  /*11f00*/  FFMA.FTZ R12, R12, UR4, -R172.reuse ;  /* 0x000000040c0c7c23 */ /* 0x100fe200080108ac */
[--C-:B------:R-:W-:Y:S01]  /*11f10*/  FFMA.FTZ R5, R5, UR4, -R172.reuse ;  /* 0x0000000405057c23 */ /* 0x100fe200080108ac */
[--C-:B------:R-:W-:Y:S01]  /*11f20*/  FFMA.FTZ R8, R8, UR4, -R172.reuse ;  /* 0x0000000408087c23 */ /* 0x100fe200080108ac */
[--C-:B------:R-:W-:Y:S01]  /*11f30*/  FFMA.FTZ R10, R10, UR4, -R172.reuse ;  /* 0x000000040a0a7c23 */ /* 0x100fe200080108ac */
[----:B------:R2:W-:Y:S10]  /*11f40*/  MUFU.EX2 R239, R12 ;  /* 0x0000000c00ef7308 */ /* 0x0005f40000000800 */
[----:B------:R-:W3:Y:S01]  /*11f50*/  MUFU.EX2 R240, R5 ;  /* 0x0000000500f07308 */ /* 0x000ee20000000800 */
[----:B-1----:R-:W-:Y:S02]  /*11f60*/  FMNMX.FTZ R3, R0, R2, !PT ;  /* 0x0000000200037209 */ /* 0x002fe40007810000 */
[----:B------:R-:W-:Y:S01]  /*11f70*/  FSEL R0, R132, RZ, P1 ;  /* 0x000000ff84007208 */ /* 0x000fe20000800000 */
[----:B--2---:R-:W1:Y:S01]  /*11f80*/  LDSM.16.MT88.4 R12, [R193+0x10000] ;  /* 0x01000000c10c783b */ /* 0x004e620000004200 */
[C---:B------:R-:W-:Y:S01]  /*11f90*/  FSETP.NEU.FTZ.AND P0, PT, R3.reuse, -INF , PT ;  /* 0xff8000000300780b */ /* 0x040fe20003f1d000 */
[C---:B------:R-:W-:Y:S04]  /*11fa0*/  FMUL.FTZ R173, R3.reuse, UR4 ;  /* 0x0000000403ad7c20 */ /* 0x040fe80008410000 */
[----:B------:R-:W-:Y:S01]  /*11fb0*/  MUFU.EX2 R242, R8 ;  /* 0x0000000800f27308 */ /* 0x000fe20000000800 */
[----:B------:R-:W-:Y:S01]  /*11fc0*/  FADD.FTZ R2, -R0, R133 ;  /* 0x0000008500027221 */ /* 0x000fe20000010100 */
[----:B------:R-:W-:Y:S01]  /*11fd0*/  FSEL R0, R3, RZ, P0 ;  /* 0x000000ff03007208 */ /* 0x000fe20000000000 */
[----:B------:R-:W-:Y:S01]  /*11fe0*/  FFMA.FTZ R133, R174, UR4, -R172 ;  /* 0x00000004ae857c23 */ /* 0x000fe200080108ac */
[----:B------:R-:W-:Y:S01]  /*11ff0*/  FSEL R173, R173, RZ, P0 ;  /* 0x000000ffadad7208 */ /* 0x000fe20000000000 */
[----:B------:R-:W-:Y:S01]  /*12000*/  FMUL.FTZ R2, R2, UR4 ;  /* 0x0000000402027c20 */ /* 0x000fe20008410000 */
[----:B---3--:R-:W-:Y:S01]  /*12010*/  F2FP.F16.F32.PACK_AB R168, R239, R240 ;  /* 0x000000f0efa8723e */ /* 0x008fe200000000ff */
[----:B------:R-:W-:Y:S03]  /*12020*/  FADD.FTZ R0, -R0, R134 ;  /* 0x0000008600007221 */ /* 0x000fe60000010100 */
[----:B------:R-:W2:Y:S01]  /*12030*/  MUFU.EX2 R241, R10 ;  /* 0x0000000a00f17308 */ /* 0x000ea20000000800 */
[--C-:B------:R-:W-:Y:S01]  /*12040*/  FFMA.FTZ R4, R4, UR4, -R173.reuse ;  /* 0x0000000404047c23 */ /* 0x100fe200080108ad */
[--C-:B------:R-:W-:Y:S01]  /*12050*/  FFMA.FTZ R11, R11, UR4, -R173.reuse ;  /* 0x000000040b0b7c23 */ /* 0x100fe200080108ad */
[----:B------:R-:W-:Y:S01]  /*12060*/  FMUL.FTZ R0, R0, UR4 ;  /* 0x0000000400007c20 */ /* 0x000fe20008410000 */
[--C-:B------:R-:W-:Y:S01]  /*12070*/  FFMA.FTZ R7, R7, UR4, -R173.reuse ;  /* 0x0000000407077c23 */ /* 0x100fe200080108ad */
[--C-:B------:R-:W-:Y:S01]  /*12080*/  FFMA.FTZ R9, R9, UR4, -R173.reuse ;  /* 0x0000000409097c23 */ /* 0x100fe200080108ad */
[--C-:B------:R-:W-:Y:S01]  /*12090*/  FFMA.FTZ R134, R176, UR4, -R173.reuse ;  /* 0x00000004b0867c23 */ /* 0x100fe200080108ad */
[----:B------:R-:W-:Y:S03]  /*120a0*/  PLOP3.LUT P0, PT, PT, PT, UP0, 0x80, 0x0 ;  /* 0x000000000000781c */ /* 0x000fe60003f0f008 */
[----:B------:R-:W-:Y:S10]  /*120b0*/  MUFU.EX2 R234, R4 ;  /* 0x0000000400ea7308 */ /* 0x000ff40000000800 */
[----:B------:R-:W3:Y:S01]  /*120c0*/  MUFU.EX2 R237, R11 ;  /* 0x0000000b00ed7308 */ /* 0x000ee20000000800 */
[----:B--2---:R-:W-:Y:S09]  /*120d0*/  F2FP.F16.F32.PACK_AB R170, R241, R242 ;  /* 0x000000f2f1aa723e */ /* 0x004ff200000000ff */
[----:B------:R-:W-:Y:S10]  /*120e0*/  MUFU.EX2 R236, R7 ;  /* 0x0000000700ec7308 */ /* 0x000ff40000000800 */
[----:B------:R-:W2:Y:S01]  /*120f0*/  MUFU.EX2 R235, R9 ;  /* 0x0000000900eb7308 */ /* 0x000ea20000000800 */
[----:B---3--:R-:W-:Y:S09]  /*12100*/  F2FP.F16.F32.PACK_AB R169, R237, R234 ;  /* 0x000000eaeda9723e */ /* 0x008ff200000000ff */
[----:B------:R-:W3:Y:S10]  /*12110*/  MUFU.EX2 R2, R2 ;  /* 0x0000000200027308 */ /* 0x000ef40000000800 */
[----:B------:R-:W4:Y:S01]  /*12120*/  MUFU.EX2 R0, R0 ;  /* 0x0000000000007308 */ /* 0x000f220000000800 */
[----:B--2---:R-:W-:Y:S09]  /*12130*/  F2FP.F16.F32.PACK_AB R171, R235, R236 ;  /* 0x000000ecebab723e */ /* 0x004ff200000000ff */
        /* <DEDUP_REMOVED lines=13> */
[----:B------:R-:W-:Y:S01]  /*12210*/  LDSM.16.MT88.4 R140, [R193+0x12000] ;  /* 0x01200000c18c783b */ /* 0x000fe20000004200 */
[C---:B------:R-:W-:Y:S01]  /*12220*/  FMUL.FTZ R18, R0.reuse, R146 ;  /* 0x0000009200127220 */ /* 0x040fe20000410000 */
[C---:B------:R-:W-:Y:S01]  /*12230*/  FMUL.FTZ R19, R0.reuse, R147 ;  /* 0x0000009300137220 */ /* 0x040fe20000410000 */
[C---:B------:R-:W-:Y:S01]  /*12240*/  FMUL.FTZ R26, R0.reuse, R154 ;  /* 0x0000009a001a7220 */ /* 0x040fe20000410000 */
[C---:B-1----:R-:W-:Y:S01]  /*12250*/  HMMA.16816.F32 R4, R168.reuse, R12, R4 ;  /* 0x0000000ca804723c */ /* 0x042fe20000001804 */
        /* <DEDUP_REMOVED lines=28> */
[----:B------:R-:W-:Y:S01]  /*12420*/  FMUL.FTZ R40, R2, R40 ;  /* 0x0000002802287220 */ /* 0x000fe20000410000 */
        /* <DEDUP_REMOVED lines=38> */
[----:B------:R-:W-:Y:S01]  /*12690*/  FMUL.FTZ R59, R0, R59 ;  /* 0x0000003b003b7220 */ /* 0x000fe20000410000 */
[C---:B------:R-:W-:Y:S01]  /*126a0*/  FMUL.FTZ R60, R2.reuse, R60 ;  /* 0x0000003c023c7220 */ /* 0x040fe20000410000 */
        /* <DEDUP_REMOVED lines=8> */
[C---:B----4-:R-:W-:Y:S05]  /*12730*/  HMMA.16816.F32 R60, R168.reuse, R140, R60 ;  /* 0x0000008ca83c723c */ /* 0x050fea000000183c */
[C---:B------:R-:W-:Y:S01]  /*12740*/  FMUL.FTZ R66, R0.reuse, R66 ;  /* 0x0000004200427220 */ /* 0x040fe20000410000 */
[----:B------:R-:W-:Y:S01]  /*12750*/  FMUL.FTZ R67, R0, R67 ;  /* 0x0000004300437220 */ /* 0x000fe20000410000 */
[C---:B------:R-:W-:Y:S01]  /*12760*/  FMUL.FTZ R68, R2.reuse, R68 ;  /* 0x0000004402447220 */ /* 0x040fe20000410000 */
[----:B------:R-:W-:Y:S03]  /*12770*/  FMUL.FTZ R69, R2, R69 ;  /* 0x0000004502457220 */ /* 0x000fe60000410000 */
[C---:B------:R-:W-:Y:S01]  /*12780*/  FMUL.FTZ R70, R0.reuse, R70 ;  /* 0x0000004600467220 */ /* 0x040fe20000410000 */
        /* <DEDUP_REMOVED lines=47> */
[--C-:B--2---:R-:W-:Y:S01]  /*12a80*/  FFMA.FTZ R133, R181, UR4, -R173.reuse ;  /* 0x00000004b5857c23 */ /* 0x104fe200080108ad */
[C---:B------:R-:W-:Y:S01]  /*12a90*/  FMUL.FTZ R104, R2.reuse, R104 ;  /* 0x0000006802687220 */ /* 0x040fe20000410000 */
[----:B------:R-:W-:Y:S01]  /*12aa0*/  FMUL.FTZ R105, R2, R105 ;  /* 0x0000006902697220 */ /* 0x000fe20000410000 */
[C---:B-1----:R-:W-:Y:S01]  /*12ab0*/  HMMA.16816.F32 R100, R168.reuse, R136, R100 ;  /* 0x00000088a864723c */ /* 0x042fe20000001864 */
[----:B------:R1:W2:Y:S04]  /*12ac0*/  MUFU.EX2 R228, R133 ;  /* 0x0000008500e47308 */ /* 0x0002a80000000800 */
[C---:B------:R-:W-:Y:S01]  /*12ad0*/  FMUL.FTZ R106, R0.reuse, R106 ;  /* 0x0000006a006a7220 */ /* 0x040fe20000410000 */
[----:B------:R-:W-:Y:S01]  /*12ae0*/  FMUL.FTZ R107, R0, R107 ;  /* 0x0000006b006b7220 */ /* 0x000fe20000410000 */
[C---:B------:R-:W-:Y:S01]  /*12af0*/  FMUL.FTZ R108, R2.reuse, R108 ;  /* 0x0000006c026c7220 */ /* 0x040fe20000410000 */
[----:B------:R-:W-:Y:S03]  /*12b00*/  FMUL.FTZ R109, R2, R109 ;  /* 0x0000006d026d7220 */ /* 0x000fe60000410000 */
[C---:B------:R-:W-:Y:S01]  /*12b10*/  FMUL.FTZ R110, R0.reuse, R110 ;  /* 0x0000006e006e7220 */ /* 0x040fe20000410000 */
[----:B------:R-:W-:Y:S01]  /*12b20*/  FMUL.FTZ R111, R0, R111 ;  /* 0x0000006f006f7220 */ /* 0x000fe20000410000 */
[C---:B------:R-:W-:Y:S01]  /*12b30*/  HMMA.16816.F32 R104, R168.reuse, R138, R104 ;  /* 0x0000008aa868723c */ /* 0x040fe20000001868 */
[----:B------:R-:W5:Y:S02]  /*12b40*/  LDSM.16.MT88.4 R136, [R195+0x16000] ;  /* 0x01600000c388783b */ /* 0x000f640000004200 */
[C---:B------:R-:W-:Y:S01]  /*12b50*/  FMUL.FTZ R112, R2.reuse, R112 ;  /* 0x0000007002707220 */ /* 0x040fe20000410000 */
[----:B------:R-:W-:Y:S01]  /*12b60*/  FMUL.FTZ R113, R2, R113 ;  /* 0x0000007102717220 */ /* 0x000fe20000410000 */
[--C-:B-1----:R-:W-:Y:S01]  /*12b70*/  FFMA.FTZ R133, R180, UR4, -R173.reuse ;  /* 0x00000004b4857c23 */ /* 0x102fe200080108ad */
[C---:B----4-:R-:W-:Y:S03]  /*12b80*/  HMMA.16816.F32 R108, R168.reuse, R140, R108 ;  /* 0x0000008ca86c723c */ /* 0x050fe6000000186c */
[----:B------:R1:W-:Y:S02]  /*12b90*/  MUFU.EX2 R227, R133 ;  /* 0x0000008500e37308 */ /* 0x0003e40000000800 */
        /* <DEDUP_REMOVED lines=13> */
[--C-:B-1----:R-:W-:Y:S01]  /*12c70*/  FFMA.FTZ R133, R179, UR4, -R173.reuse ;  /* 0x00000004b3857c23 */ /* 0x102fe200080108ad */
[C---:B------:R-:W-:Y:S01]  /*12c80*/  FMUL.FTZ R124, R2.reuse, R124 ;  /* 0x0000007c027c7220 */ /* 0x040fe20000410000 */
[----:B------:R-:W-:Y:S02]  /*12c90*/  LDSM.16.MT88.4 R176, [R193+0x13800] ;  /* 0x01380000c1b0783b */ /* 0x000fe40000004200 */
[----:B------:R1:W3:Y:S01]  /*12ca0*/  MUFU.EX2 R226, R133 ;  /* 0x0000008500e27308 */ /* 0x0002e20000000800 */
[----:B------:R-:W-:Y:S01]  /*12cb0*/  FMUL.FTZ R125, R2, R125 ;  /* 0x0000007d027d7220 */ /* 0x000fe20000410000 */
[C---:B------:R-:W-:Y:S03]  /*12cc0*/  HMMA.16816.F32 R120, R168.reuse, R146, R120 ;  /* 0x00000092a878723c */ /* 0x040fe60000001878 */
[C---:B------:R-:W-:Y:S01]  /*12cd0*/  FMUL.FTZ R126, R0.reuse, R126 ;  /* 0x0000007e007e7220 */ /* 0x040fe20000410000 */
[----:B------:R-:W4:Y:S01]  /*12ce0*/  LDSM.16.MT88.4 R144, [R194+0x10800] ;  /* 0x01080000c290783b */ /* 0x000f220000004200 */
[----:B------:R-:W-:Y:S01]  /*12cf0*/  FMUL.FTZ R127, R0, R127 ;  /* 0x0000007f007f7220 */ /* 0x000fe20000410000 */
[C---:B------:R-:W-:Y:S01]  /*12d00*/  FMUL.FTZ R128, R2.reuse, R128 ;  /* 0x0000008002807220 */ /* 0x040fe20000410000 */
[----:B------:R-:W-:Y:S01]  /*12d10*/  FMUL.FTZ R129, R2, R129 ;  /* 0x0000008102817220 */ /* 0x000fe20000410000 */
[C---:B------:R-:W-:Y:S03]  /*12d20*/  FMUL.FTZ R130, R0.reuse, R130 ;  /* 0x0000008200827220 */ /* 0x040fe60000410000 */
[----:B------:R-:W-:Y:S01]  /*12d30*/  FMUL.FTZ R131, R0, R131 ;  /* 0x0000008300837220 */ /* 0x000fe20000410000 */
[C---:B-----5:R-:W-:Y:S03]  /*12d40*/  HMMA.16816.F32 R124, R168.reuse, R136, R124 ;  /* 0x00000088a87c723c */ /* 0x060fe6000000187c */
[--C-:B-1----:R-:W-:Y:S03]  /*12d50*/  FFMA.FTZ R133, R185, UR4, -R172.reuse ;  /* 0x00000004b9857c23 */ /* 0x102fe600080108ac */
[----:B------:R-:W-:Y:S01]  /*12d60*/  HMMA.16816.F32 R128, R168, R138, R128 ;  /* 0x0000008aa880723c */ /* 0x000fe20000001880 */
[----:B------:R1:W-:Y:S04]  /*12d70*/  MUFU.EX2 R225, R133 ;  /* 0x0000008500e17308 */ /* 0x0003e80000000800 */
[----:B------:R-:W-:Y:S02]  /*12d80*/  F2FP.F16.F32.PACK_AB R136, R232, R233 ;  /* 0x000000e9e888723e */ /* 0x000fe400000000ff */
[----:B------:R-:W-:Y:S04]  /*12d90*/  F2FP.F16.F32.PACK_AB R138, R230, R231 ;  /* 0x000000e7e68a723e */ /* 0x000fe800000000ff */
[----:B--2---:R-:W-:Y:S02]  /*12da0*/  F2FP.F16.F32.PACK_AB R137, R228, R229 ;  /* 0x000000e5e489723e */ /* 0x004fe400000000ff */
[----:B---3--:R-:W-:Y:S01]  /*12db0*/  F2FP.F16.F32.PACK_AB R139, R226, R227 ;  /* 0x000000e3e28b723e */ /* 0x008fe200000000ff */
[--C-:B-1----:R-:W-:Y:S06]  /*12dc0*/  FFMA.FTZ R133, R187, UR4, -R172.reuse ;  /* 0x00000004bb857c23 */ /* 0x102fec00080108ac */
[C---:B----4-:R-:W-:Y:S01]  /*12dd0*/  HMMA.16816.F32 R4, R136.reuse, R140, R4 ;  /* 0x0000008c8804723c */ /* 0x050fe20000001804 */
[----:B------:R1:W2:Y:S05]  /*12de0*/  MUFU.EX2 R224, R133 ;  /* 0x0000008500e07308 */ /* 0x0002aa0000000800 */
[C---:B------:R-:W-:Y:S01]  /*12df0*/  HMMA.16816.F32 R8, R136.reuse, R142, R8 ;  /* 0x0000008e8808723c */ /* 0x040fe20000001808 */
[----:B------:R-:W3:Y:S05]  /*12e00*/  LDSM.16.MT88.4 R140, [R193+0x12800] ;  /* 0x01280000c18c783b */ /* 0x000eea0000004200 */
[C---:B------:R-:W-:Y:S06]  /*12e10*/  HMMA.16816.F32 R12, R136.reuse, R144, R12 ;  /* 0x00000090880c723c */ /* 0x040fec000000180c */
[C---:B------:R-:W-:Y:S01]  /*12e20*/  HMMA.16816.F32 R16, R136.reuse, R146, R16 ;  /* 0x000000928810723c */ /* 0x040fe20000001810 */
[----:B------:R-:W4:Y:S04]  /*12e30*/  LDSM.16.MT88.4 R144, [R194+0x12800] ;  /* 0x01280000c290783b */ /* 0x000f280000004200 */
[--C-:B-1----:R-:W-:Y:S01]  /*12e40*/  FFMA.FTZ R133, R182, UR4, -R172.reuse ;  /* 0x00000004b6857c23 */ /* 0x102fe200080108ac */
[C---:B------:R-:W-:Y:S03]  /*12e50*/  HMMA.16816.F32 R20, R136.reuse, R148, R20 ;  /* 0x000000948814723c */ /* 0x040fe60000001814 */
[----:B------:R1:W-:Y:S03]  /*12e60*/  MUFU.EX2 R190, R133 ;  /* 0x0000008500be7308 */ /* 0x0003e60000000800 */
[C---:B------:R-:W-:Y:S01]  /*12e70*/  HMMA.16816.F32 R24, R136.reuse, R150, R24 ;  /* 0x000000968818723c */ /* 0x040fe20000001818 */
[----:B------:R-:W5:Y:S05]  /*12e80*/  LDSM.16.MT88.4 R148, [R196+0x12800] ;  /* 0x01280000c494783b */ /* 0x000f6a0000004200 */
[C---:B------:R-:W-:Y:S06]  /*12e90*/  HMMA.16816.F32 R28, R136.reuse, R152, R28 ;  /* 0x00000098881c723c */ /* 0x040fec000000181c */
[C---:B------:R-:W-:Y:S01]  /*12ea0*/  HMMA.16816.F32 R32, R136.reuse, R154, R32 ;  /* 0x0000009a8820723c */ /* 0x040fe20000001820 */
[----:B------:R-:W2:Y:S04]  /*12eb0*/  LDSM.16.MT88.4 R152, [R195+0x12800] ;  /* 0x01280000c398783b */ /* 0x000ea80000004200 */
[--C-:B-1----:R-:W-:Y:S01]  /*12ec0*/  FFMA.FTZ R133, R184, UR4, -R172.reuse ;  /* 0x00000004b8857c23 */ /* 0x102fe200080108ac */
[C---:B---3--:R-:W-:Y:S03]  /*12ed0*/  HMMA.16816.F32 R36, R136.reuse, R140, R36 ;  /* 0x0000008c8824723c */ /* 0x048fe60000001824 */
[----:B------:R1:W3:Y:S03]  /*12ee0*/  MUFU.EX2 R191, R133 ;  /* 0x0000008500bf7308 */ /* 0x0002e60000000800 */
[C---:B------:R-:W-:Y:S01]  /*12ef0*/  HMMA.16816.F32 R40, R136.reuse, R142, R40 ;  /* 0x0000008e8828723c */ /* 0x040fe20000001828 */
[----:B------:R-:W3:Y:S05]  /*12f00*/  LDSM.16.MT88.4 R140, [R193+0x14800] ;  /* 0x01480000c18c783b */ /* 0x000eea0000004200 */
[C---:B----4-:R-:W-:Y:S06]  /*12f10*/  HMMA.16816.F32 R44, R136.reuse, R144, R44 ;  /* 0x00000090882c723c */ /* 0x050fec000000182c */
[C---:B------:R-:W-:Y:S01]  /*12f20*/  HMMA.16816.F32 R48, R136.reuse, R146, R48 ;  /* 0x000000928830723c */ /* 0x040fe20000001830 */
[----:B------:R-:W4:Y:S04]  /*12f30*/  LDSM.16.MT88.4 R144, [R194+0x14800] ;  /* 0x01480000c290783b */ /* 0x000f280000004200 */
[--C-:B-1----:R-:W-:Y:S01]  /*12f40*/  FFMA.FTZ R133, R188, UR4, -R173.reuse ;  /* 0x00000004bc857c23 */ /* 0x102fe200080108ad */
[C---:B-----5:R-:W-:Y:S03]  /*12f50*/  HMMA.16816.F32 R52, R136.reuse, R148, R52 ;  /* 0x000000948834723c */ /* 0x060fe60000001834 */
[----:B------:R1:W-:Y:S03]  /*12f60*/  MUFU.EX2 R189, R133 ;  /* 0x0000008500bd7308 */ /* 0x0003e60000000800 */
[C---:B------:R-:W-:Y:S01]  /*12f70*/  HMMA.16816.F32 R56, R136.reuse, R150, R56 ;  /* 0x000000968838723c */ /* 0x040fe20000001838 */
[----:B------:R-:W5:Y:S05]  /*12f80*/  LDSM.16.MT88.4 R148, [R196+0x14800] ;  /* 0x01480000c494783b */ /* 0x000f6a0000004200 */
[C---:B--2---:R-:W-:Y:S06]  /*12f90*/  HMMA.16816.F32 R60, R136.reuse, R152, R60 ;  /* 0x00000098883c723c */ /* 0x044fec000000183c */
[C---:B------:R-:W-:Y:S01]  /*12fa0*/  HMMA.16816.F32 R64, R136.reuse, R154, R64 ;  /* 0x0000009a8840723c */ /* 0x040fe20000001840 */
[----:B------:R-:W2:Y:S04]  /*12fb0*/  LDSM.16.MT88.4 R152, [R195+0x14800] ;  /* 0x01480000c398783b */ /* 0x000ea80000004200 */
[--C-:B-1----:R-:W-:Y:S01]  /*12fc0*/  FFMA.FTZ R133, R238, UR4, -R173.reuse ;  /* 0x00000004ee857c23 */ /* 0x102fe200080108ad */
[C---:B---3--:R-:W-:Y:S03]  /*12fd0*/  HMMA.16816.F32 R68, R136.reuse, R140, R68 ;  /* 0x0000008c8844723c */ /* 0x048fe60000001844 */
[----:B------:R-:W3:Y:S01]  /*12fe0*/  LDL.LU R238, [R1+0x28] ;  /* 0x0000280001ee7983 */ /* 0x000ee20000300800 */
[----:B------:R1:W2:Y:S02]  /*12ff0*/  MUFU.EX2 R188, R133 ;  /* 0x0000008500bc7308 */ /* 0x0002a40000000800 */
[C---:B------:R-:W-:Y:S01]  /*13000*/  HMMA.16816.F32 R72, R136.reuse, R142, R72 ;  /* 0x0000008e8848723c */ /* 0x040fe20000001848 */
[----:B------:R-:W2:Y:S05]  /*13010*/  LDSM.16.MT88.4 R140, [R193+0x16800] ;  /* 0x01680000c18c783b */ /* 0x000eaa0000004200 */
        /* <DEDUP_REMOVED lines=12> */
[C---:B------:R-:W-:Y:S03]  /*130e0*/  HMMA.16816.F32 R100, R136.reuse, R140, R100 ;  /* 0x0000008c8864723c */ /* 0x040fe60000001864 */
[----:B------:R1:W2:Y:S03]  /*130f0*/  MUFU.EX2 R186, R133 ;  /* 0x0000008500ba7308 */ /* 0x0002a60000000800 */
[C---:B------:R-:W-:Y:S01]  /*13100*/  HMMA.16816.F32 R104, R136.reuse, R142, R104 ;  /* 0x0000008e8868723c */ /* 0x040fe20000001868 */
[----:B------:R-:W2:Y:S05]  /*13110*/  LDSM.16.MT88.4 R140, [R193+0x11000] ;  /* 0x01100000c18c783b */ /* 0x000eaa0000004200 */
[C---:B----4-:R-:W-:Y:S06]  /*13120*/  HMMA.16816.F32 R108, R136.reuse, R144, R108 ;  /* 0x00000090886c723c */ /* 0x050fec000000186c */
[C---:B------:R-:W-:Y:S01]  /*13130*/  HMMA.16816.F32 R112, R136.reuse, R146, R112 ;  /* 0x000000928870723c */ /* 0x040fe20000001870 */
[----:B------:R-:W4:Y:S04]  /*13140*/  LDSM.16.MT88.4 R144, [R194+0x11000] ;  /* 0x01100000c290783b */ /* 0x000f280000004200 */
[--C-:B-1----:R-:W-:Y:S01]  /*13150*/  FFMA.FTZ R133, R243, UR4, -R172.reuse ;  /* 0x00000004f3857c23 */ /* 0x102fe200080108ac */
[C---:B-----5:R-:W-:Y:S03]  /*13160*/  HMMA.16816.F32 R116, R136.reuse, R148, R116 ;  /* 0x000000948874723c */ /* 0x060fe60000001874 */
[----:B------:R-:W5:Y:S01]  /*13170*/  LDL.LU R243, [R1+0x24] ;  /* 0x0000240001f37983 */ /* 0x000f620000300800 */
[----:B------:R1:W-:Y:S02]  /*13180*/  MUFU.EX2 R185, R133 ;  /* 0x0000008500b97308 */ /* 0x0003e40000000800 */
[C---:B------:R-:W-:Y:S01]  /*13190*/  HMMA.16816.F32 R120, R136.reuse, R150, R120 ;  /* 0x000000968878723c */ /* 0x040fe20000001878 */
[----:B------:R-:W4:Y:S05]  /*131a0*/  LDSM.16.MT88.4 R148, [R196+0x11000] ;  /* 0x01100000c494783b */ /* 0x000f2a0000004200 */
[C---:B--2---:R-:W-:Y:S06]  /*131b0*/  HMMA.16816.F32 R124, R136.reuse, R152, R124 ;  /* 0x00000098887c723c */ /* 0x044fec000000187c */
[----:B------:R-:W-:Y:S01]  /*131c0*/  HMMA.16816.F32 R128, R136, R154, R128 ;  /* 0x0000009a8880723c */ /* 0x000fe20000001880 */
[----:B------:R-:W2:Y:S04]  /*131d0*/  LDSM.16.MT88.4 R152, [R195+0x11000] ;  /* 0x01100000c398783b */ /* 0x000ea80000004200 */
[--C-:B-1----:R-:W-:Y:S02]  /*131e0*/  FFMA.FTZ R133, R245, UR4, -R172.reuse ;  /* 0x00000004f5857c23 */ /* 0x102fe400080108ac */
[----:B------:R-:W-:Y:S02]  /*131f0*/  F2FP.F16.F32.PACK_AB R136, R224, R225 ;  /* 0x000000e1e088723e */ /* 0x000fe400000000ff */
[----:B------:R1:W4:Y:S02]  /*13200*/  MUFU.EX2 R184, R133 ;  /* 0x0000008500b87308 */ /* 0x0003240000000800 */
[----:B------:R-:W-:Y:S02]  /*13210*/  F2FP.F16.F32.PACK_AB R138, R191, R190 ;  /* 0x000000bebf8a723e */ /* 0x000fe400000000ff */
[----:B------:R-:W-:Y:S02]  /*13220*/  F2FP.F16.F32.PACK_AB R137, R188, R189 ;  /* 0x000000bdbc89723e */ /* 0x000fe400000000ff */
[----:B------:R-:W-:Y:S07]  /*13230*/  F2FP.F16.F32.PACK_AB R139, R186, R187 ;  /* 0x000000bbba8b723e */ /* 0x000fee00000000ff */
[C---:B------:R-:W-:Y:S03]  /*13240*/  HMMA.16816.F32 R4, R136.reuse, R140, R4 ;  /* 0x0000008c8804723c */ /* 0x040fe60000001804 */
[--C-:B-1----:R-:W-:Y:S01]  /*13250*/  FFMA.FTZ R133, R247, UR4, -R172.reuse ;  /* 0x00000004f7857c23 */ /* 0x102fe200080108ac */
[----:B------:R-:W-:Y:S02]  /*13260*/  FFMA.FTZ R172, R246, UR4, -R172 ;  /* 0x00000004f6ac7c23 */ /* 0x000fe400080108ac */
[C---:B------:R-:W-:Y:S01]  /*13270*/  HMMA.16816.F32 R8, R136.reuse, R142, R8 ;  /* 0x0000008e8808723c */ /* 0x040fe20000001808 */
[----:B------:R-:W1:Y:S01]  /*13280*/  LDSM.16.MT88.4 R140, [R193+0x13000] ;  /* 0x01300000c18c783b */ /* 0x000e620000004200 */
[----:B------:R2:W-:Y:S03]  /*13290*/  MUFU.EX2 R183, R133 ;  /* 0x0000008500b77308 */ /* 0x0005e60000000800 */
[----:B----4-:R-:W-:Y:S01]  /*132a0*/  F2FP.F16.F32.PACK_AB R168, R184, R185 ;  /* 0x000000b9b8a8723e */ /* 0x010fe200000000ff */
[C---:B------:R-:W-:Y:S06]  /*132b0*/  HMMA.16816.F32 R12, R136.reuse, R144, R12 ;  /* 0x00000090880c723c */ /* 0x040fec000000180c */
[----:B------:R-:W4:Y:S01]  /*132c0*/  MUFU.EX2 R182, R172 ;  /* 0x000000ac00b67308 */ /* 0x000f220000000800 */
[C---:B------:R-:W-:Y:S01]  /*132d0*/  HMMA.16816.F32 R16, R136.reuse, R146, R16 ;  /* 0x000000928810723c */ /* 0x040fe20000001810 */
[----:B------:R-:W1:Y:S05]  /*132e0*/  LDSM.16.MT88.4 R144, [R194+0x13000] ;  /* 0x01300000c290783b */ /* 0x000e6a0000004200 */
[C---:B------:R-:W-:Y:S05]  /*132f0*/  HMMA.16816.F32 R20, R136.reuse, R148, R20 ;  /* 0x000000948814723c */ /* 0x040fea0000001814 */
[--C-:B--2---:R-:W-:Y:S01]  /*13300*/  FFMA.FTZ R133, R244, UR4, -R173.reuse ;  /* 0x00000004f4857c23 */ /* 0x104fe200080108ad */
[C---:B------:R-:W-:Y:S01]  /*13310*/  HMMA.16816.F32 R24, R136.reuse, R150, R24 ;  /* 0x000000968818723c */ /* 0x040fe20000001818 */
[----:B------:R-:W2:Y:S02]  /*13320*/  LDSM.16.MT88.4 R148, [R196+0x13000] ;  /* 0x01300000c494783b */ /* 0x000ea40000004200 */
[----:B------:R1:W-:Y:S02]  /*13330*/  MUFU.EX2 R181, R133 ;  /* 0x0000008500b57308 */ /* 0x0003e40000000800 */
[----:B----4-:R-:W-:Y:S01]  /*13340*/  F2FP.F16.F32.PACK_AB R170, R182, R183 ;  /* 0x000000b7b6aa723e */ /* 0x010fe200000000ff */
[C---:B------:R-:W-:Y:S06]  /*13350*/  HMMA.16816.F32 R28, R136.reuse, R152, R28 ;  /* 0x00000098881c723c */ /* 0x040fec000000181c */
[C---:B------:R-:W-:Y:S01]  /*13360*/  HMMA.16816.F32 R32, R136.reuse, R154, R32 ;  /* 0x0000009a8820723c */ /* 0x040fe20000001820 */
[----:B------:R-:W4:Y:S05]  /*13370*/  LDSM.16.MT88.4 R152, [R195+0x13000] ;  /* 0x01300000c398783b */ /* 0x000f2a0000004200 */
[C---:B-1----:R-:W-:Y:S05]  /*13380*/  HMMA.16816.F32 R36, R136.reuse, R140, R36 ;  /* 0x0000008c8824723c */ /* 0x042fea0000001824 */
[--C-:B------:R-:W-:Y:S01]  /*13390*/  FFMA.FTZ R133, R248, UR4, -R173.reuse ;  /* 0x00000004f8857c23 */ /* 0x100fe200080108ad */
[C---:B------:R-:W-:Y:S01]  /*133a0*/  HMMA.16816.F32 R40, R136.reuse, R142, R40 ;  /* 0x0000008e8828723c */ /* 0x040fe20000001828 */
[----:B------:R-:W1:Y:S02]  /*133b0*/  LDSM.16.MT88.4 R140, [R193+0x15000] ;  /* 0x01500000c18c783b */ /* 0x000e640000004200 */
[----:B------:R2:W4:Y:S03]  /*133c0*/  MUFU.EX2 R134, R133 ;  /* 0x0000008500867308 */ /* 0x0005260000000800 */
[C---:B------:R-:W-:Y:S06]  /*133d0*/  HMMA.16816.F32 R44, R136.reuse, R144, R44 ;  /* 0x00000090882c723c */ /* 0x040fec000000182c */
[C---:B------:R-:W-:Y:S01]  /*133e0*/  HMMA.16816.F32 R48, R136.reuse, R146, R48 ;  /* 0x000000928830723c */ /* 0x040fe20000001830 */
[----:B------:R-:W1:Y:S05]  /*133f0*/  LDSM.16.MT88.4 R144, [R194+0x15000] ;  /* 0x01500000c290783b */ /* 0x000e6a0000004200 */
[C---:B--2---:R-:W-:Y:S05]  /*13400*/  HMMA.16816.F32 R52, R136.reuse, R148, R52 ;  /* 0x000000948834723c */ /* 0x044fea0000001834 */
[--C-:B------:R-:W-:Y:S01]  /*13410*/  FFMA.FTZ R133, R249, UR4, -R173.reuse ;  /* 0x00000004f9857c23 */ /* 0x100fe200080108ad */
[C---:B------:R-:W-:Y:S01]  /*13420*/  HMMA.16816.F32 R56, R136.reuse, R150, R56 ;  /* 0x000000968838723c */ /* 0x040fe20000001838 */
[----:B------:R-:W2:Y:S02]  /*13430*/  LDSM.16.MT88.4 R148, [R196+0x15000] ;  /* 0x01500000c494783b */ /* 0x000ea40000004200 */
[----:B------:R-:W-:Y:S02]  /*13440*/  MUFU.EX2 R180, R133 ;  /* 0x0000008500b47308 */ /* 0x000fe40000000800 */
[----:B------:R-:W-:Y:S01]  /*13450*/  FFMA.FTZ R173, R135, UR4, -R173 ;  /* 0x0000000487ad7c23 */ /* 0x000fe200080108ad */
[C---:B----4-:R-:W-:Y:S07]  /*13460*/  HMMA.16816.F32 R60, R136.reuse, R152, R60 ;  /* 0x00000098883c723c */ /* 0x050fee000000183c */
[----:B------:R-:W4:Y:S01]  /*13470*/  MUFU.EX2 R133, R173 ;  /* 0x000000ad00857308 */ /* 0x000f220000000800 */
[C---:B------:R-:W-:Y:S01]  /*13480*/  HMMA.16816.F32 R64, R136.reuse, R154, R64 ;  /* 0x0000009a8840723c */ /* 0x040fe20000001840 */
[----:B------:R-:W2:Y:S02]  /*13490*/  LDSM.16.MT88.4 R152, [R195+0x15000] ;  /* 0x01500000c398783b */ /* 0x000ea40000004200 */
[----:B------:R-:W-:Y:S03]  /*134a0*/  F2FP.F16.F32.PACK_AB R169, R134, R181 ;  /* 0x000000b586a9723e */ /* 0x000fe600000000ff */
[C---:B-1----:R-:W-:Y:S06]  /*134b0*/  HMMA.16816.F32 R68, R136.reuse, R140, R68 ;  /* 0x0000008c8844723c */ /* 0x042fec0000001844 */
[C---:B------:R-:W-:Y:S01]  /*134c0*/  HMMA.16816.F32 R72, R136.reuse, R142, R72 ;  /* 0x0000008e8848723c */ /* 0x040fe20000001848 */
[----:B------:R-:W1:Y:S04]  /*134d0*/  LDSM.16.MT88.4 R140, [R193+0x17000] ;  /* 0x01700000c18c783b */ /* 0x000e680000004200 */
[----:B----4-:R-:W-:Y:S01]  /*134e0*/  F2FP.F16.F32.PACK_AB R171, R133, R180 ;  /* 0x000000b485ab723e */ /* 0x010fe200000000ff */
[C---:B------:R-:W-:Y:S03]  /*134f0*/  HMMA.16816.F32 R76, R136.reuse, R144, R76 ;  /* 0x00000090884c723c */ /* 0x040fe6000000184c */
[----:B------:R-:W-:Y:S03]  /*13500*/  LDSM.16.MT88.4 R172, [R195+0x11800] ;  /* 0x01180000c3ac783b */ /* 0x000fe60000004200 */
[C---:B------:R-:W-:Y:S05]  /*13510*/  HMMA.16816.F32 R80, R136.reuse, R146, R80 ;  /* 0x000000928850723c */ /* 0x040fea0000001850 */
[----:B------:R-:W4:Y:S01]  /*13520*/  LDSM.16.MT88.4 R144, [R194+0x17000] ;  /* 0x01700000c290783b */ /* 0x000f220000004200 */
[C---:B--2---:R-:W-:Y:S06]  /*13530*/  HMMA.16816.F32 R84, R136.reuse, R148, R84 ;  /* 0x000000948854723c */ /* 0x044fec0000001854 */
[C---:B------:R-:W-:Y:S01]  /*13540*/  HMMA.16816.F32 R88, R136.reuse, R150, R88 ;  /* 0x000000968858723c */ /* 0x040fe20000001858 */
[----:B------:R-:W2:Y:S05]  /*13550*/  LDSM.16.MT88.4 R148, [R196+0x17000] ;  /* 0x01700000c494783b */ /* 0x000eaa0000004200 */
[C---:B------:R-:W-:Y:S06]  /*13560*/  HMMA.16816.F32 R92, R136.reuse, R152, R92 ;  /* 0x00000098885c723c */ /* 0x040fec000000185c */
[C---:B------:R-:W-:Y:S01]  /*13570*/  HMMA.16816.F32 R96, R136.reuse, R154, R96 ;  /* 0x0000009a8860723c */ /* 0x040fe20000001860 */
[----:B------:R-:W3:Y:S05]  /*13580*/  LDSM.16.MT88.4 R152, [R195+0x17000] ;  /* 0x01700000c398783b */ /* 0x000eea0000004200 */
[C---:B-1----:R-:W-:Y:S06]  /*13590*/  HMMA.16816.F32 R100, R136.reuse, R140, R100 ;  /* 0x0000008c8864723c */ /* 0x042fec0000001864 */
[C---:B------:R-:W-:Y:S06]  /*135a0*/  HMMA.16816.F32 R104, R136.reuse, R142, R104 ;  /* 0x0000008e8868723c */ /* 0x040fec0000001868 */
[C---:B----4-:R-:W-:Y:S06]  /*135b0*/  HMMA.16816.F32 R108, R136.reuse, R144, R108 ;  /* 0x00000090886c723c */ /* 0x050fec000000186c */
[C---:B------:R-:W-:Y:S01]  /*135c0*/  HMMA.16816.F32 R112, R136.reuse, R146, R112 ;  /* 0x000000928870723c */ /* 0x040fe20000001870 */
[----:B------:R-:W1:Y:S05]  /*135d0*/  LDSM.16.MT88.4 R144, [R193+0x11800] ;  /* 0x01180000c190783b */ /* 0x000e6a0000004200 */
[C---:B--2---:R-:W-:Y:S06]  /*135e0*/  HMMA.16816.F32 R116, R136.reuse, R148, R116 ;  /* 0x000000948874723c */ /* 0x044fec0000001874 */
[C---:B------:R-:W-:Y:S06]  /*135f0*/  HMMA.16816.F32 R120, R136.reuse, R150, R120 ;  /* 0x000000968878723c */ /* 0x040fec0000001878 */
[C---:B---3--:R-:W-:Y:S06]  /*13600*/  HMMA.16816.F32 R124, R136.reuse, R152, R124 ;  /* 0x00000098887c723c */ /* 0x048fec000000187c */
[----:B------:R-:W-:Y:S06]  /*13610*/  HMMA.16816.F32 R128, R136, R154, R128 ;  /* 0x0000009a8880723c */ /* 0x000fec0000001880 */
[C---:B-1----:R-:W-:Y:S01]  /*13620*/  HMMA.16816.F32 R140, R168.reuse, R144, R4 ;  /* 0x00000090a88c723c */ /* 0x042fe20000001804 */
[----:B------:R-:W1:Y:S05]  /*13630*/  LDSM.16.MT88.4 R4, [R194+0x13800] ;  /* 0x01380000c204783b */ /* 0x000e6a0000004200 */
[C---:B------:R-:W-:Y:S03]  /*13640*/  HMMA.16816.F32 R136, R168.reuse, R146, R8 ;  /* 0x00000092a888723c */ /* 0x040fe60000001808 */
[----:B------:R-:W2:Y:S03]  /*13650*/  LDSM.16.MT88.4 R8, [R196+0x13800] ;  /* 0x01380000c408783b */ /* 0x000ea60000004200 */
[C---:B------:R-:W-:Y:S05]  /*13660*/  HMMA.16816.F32 R148, R168.reuse, R156, R12 ;  /* 0x0000009ca894723c */ /* 0x040fea000000180c */
[----:B------:R-:W3:Y:S01]  /*13670*/  LDSM.16.MT88.4 R12, [R195+0x13800] ;  /* 0x01380000c30c783b */ /* 0x000ee20000004200 */
[C---:B------:R-:W-:Y:S06]  /*13680*/  HMMA.16816.F32 R144, R168.reuse, R158, R16 ;  /* 0x0000009ea890723c */ /* 0x040fec0000001810 */
[C---:B------:R-:W-:Y:S01]  /*13690*/  HMMA.16816.F32 R156, R168.reuse, R160, R20 ;  /* 0x000000a0a89c723c */ /* 0x040fe20000001814 */
[----:B------:R-:W4:Y:S05]  /*136a0*/  LDSM.16.MT88.4 R16, [R193+0x15800] ;  /* 0x01580000c110783b */ /* 0x000f2a0000004200 */
[C---:B------:R-:W-:Y:S03]  /*136b0*/  HMMA.16816.F32 R152, R168.reuse, R162, R24 ;  /* 0x000000a2a898723c */ /* 0x040fe60000001818 */
[----:B------:R-:W4:Y:S03]  /*136c0*/  LDSM.16.MT88.4 R20, [R194+0x15800] ;  /* 0x01580000c214783b */ /* 0x000f260000004200 */
[C---:B------:R-:W-:Y:S06]  /*136d0*/  HMMA.16816.F32 R164, R168.reuse, R172, R28 ;  /* 0x000000aca8a4723c */ /* 0x040fec000000181c */
[C---:B------:R-:W-:Y:S06]  /*136e0*/  HMMA.16816.F32 R160, R168.reuse, R174, R32 ;  /* 0x000000aea8a0723c */ /* 0x040fec0000001820 */
[C---:B------:R-:W-:Y:S06]  /*136f0*/  HMMA.16816.F32 R36, R168.reuse, R176, R36 ;  /* 0x000000b0a824723c */ /* 0x040fec0000001824 */
[C---:B------:R-:W-:Y:S05]  /*13700*/  HMMA.16816.F32 R40, R168.reuse, R178, R40 ;  /* 0x000000b2a828723c */ /* 0x040fea0000001828 */
[----:B-----5:R-:W-:Y:S01]  /*13710*/  FFMA.FTZ R2, R2, R243, R240 ;  /* 0x000000f302027223 */ /* 0x020fe200000100f0 */
        /* <DEDUP_REMOVED lines=64> */
.L_x_1387:
[----:B------:R-:W3:Y:S04]  /*13b20*/  LDL.LU R13, [R1+0x24] ;  /* 0x00002400010d7983 */ /* 0x000ee80000300800 */
[----:B------:R-:W4:Y:S01]  /*13b30*/  LDL.LU R12, [R1+0x28] ;  /* 0x00002800010c7983 */ /* 0x000f220000300800 */
[----:B------:R-:W1:Y:S01]  /*13b40*/  S2UR UR6, SR_CgaCtaId ;  /* 0x00000000000679c3 */ /* 0x000e620000008800 */
[----:B------:R-:W-:Y:S01]  /*13b50*/  UISETP.NE.AND UP0, UPT, UR15, -0x1, UPT ;  /* 0xffffffff0f00788c */ /* 0x000fe2000bf05270 */
[----:B------:R-:W-:Y:S01]  /*13b60*/  IMAD.MOV.U32 R172, RZ, RZ, 0x20 ;  /* 0x00000020ffac7424 */ /* 0x000fe200078e00ff */
[----:B------:R-:W2:Y:S01]  /*13b70*/  S2R R10, SR_TID.X ;  /* 0x00000000000a7919 */ /* 0x000ea20000002100 */
[----:B------:R-:W-:-:S03]  /*13b80*/  IMAD.MOV.U32 R134, RZ, RZ, 0x40 ;  /* 0x00000040ff867424 */ /* 0x000fc600078e00ff */
[----:B------:R-:W-:-:S05]  /*13b90*/  PLOP3.LUT P0, PT, PT, PT, UP0, 0x80, 0x0 ;  /* 0x000000000000781c */ /* 0x000fca0003f0f008 */
[----:B------:R-:W-:Y:S02]  /*13ba0*/  @UP0 ULDC.64 UR4, c[0x0][0x298] ;  /* 0x0000a60000040ab9 */ /* 0x000fe40000000a00 */
[----:B------:R-:W-:-:S03]  /*13bb0*/  @UP0 UIMAD.WIDE.U32 UR8, UR15, UR4, URZ ;  /* 0x000000040f0802a5 */ /* 0x000fc6000f8e003f */
[----:B------:R-:W-:Y:S01]  /*13bc0*/  UMOV UR4, 0x400 ;  /* 0x0000040000047882 */ /* 0x000fe20000000000 */
[----:B------:R-:W-:Y:S02]  /*13bd0*/  @UP0 UIMAD UR7, UR15, UR5, UR9 ;  /* 0x000000050f0702a4 */ /* 0x000fe4000f8e0209 */
[----:B-1----:R-:W-:Y:S01]  /*13be0*/  ULEA UR6, UR6, UR4, 0x18 ;  /* 0x0000000406067291 */ /* 0x002fe2000f8ec03f */
        /* <DEDUP_REMOVED lines=34> */
.L_x_1391:
        /* <DEDUP_REMOVED lines=14> */
.L_x_1392:
        /* <DEDUP_REMOVED lines=358> */
.L_x_1394:
[----:B------:R-:W-:Y:S05]  /*15550*/  BSYNC B0 ;  /* 0x0000000000007941 */ /* 0x000fea0003800000 */
.L_x_1393:
        /* <DEDUP_REMOVED lines=43> */
.L_x_1396:
[----:B------:R-:W-:Y:S05]  /*15810*/  BSYNC B0 ;  /* 0x0000000000007941 */ /* 0x000fea0003800000 */
.L_x_1395:
        /* <DEDUP_REMOVED lines=27> */
.L_x_1398:
[----:B------:R-:W-:Y:S05]  /*159d0*/  BSYNC B0 ;  /* 0x0000000000007941 */ /* 0x000fea0003800000 */
.L_x_1397:
        /* <DEDUP_REMOVED lines=27> */
.L_x_1400:
[----:B------:R-:W-:Y:S05]  /*15b90*/  BSYNC B0 ;  /* 0x0000000000007941 */ /* 0x000fea0003800000 */
.L_x_1399:
        /* <DEDUP_REMOVED lines=27> */
.L_x_1401:
        /* <DEDUP_REMOVED lines=11> */
.L_x_2412:


//--------------------- .text._ZN5flash16flash_fwd_kernelI23Flash_fwd_kernel_traitsILi256ELi64ELi64ELi4ELb0ELb0EN7cutlass6half_tE19Flash_kernel_traitsILi256ELi64ELi64ELi4ES3_EELb1ELb0ELb1ELb1ELb0ELb0ELb0ELb1EEEvNS_16Flash_fwd_paramsE --------------------------
	.section	.text._ZN5flash16flash_fwd_kernelI23Flash_fwd_kernel_traitsILi256ELi64ELi64ELi4ELb0ELb0EN7cutlass6half_tE19Flash_kernel_traitsILi256ELi64ELi64ELi4ES3_EELb1ELb0ELb1ELb1ELb0ELb0ELb0ELb1EEEvNS_16Flash_fwd_paramsE,"ax",@progbits
	.align	128
        .global         _ZN5flash16flash_fwd_kernelI23Flash_fwd_kernel_traitsILi256ELi64ELi64ELi4ELb0ELb0EN7cutlass6half_tE19Flash_kernel_traitsILi256ELi64ELi64ELi4ES3_EELb1ELb0ELb1ELb1ELb0ELb0ELb0ELb1EEEvNS_16Flash_fwd_paramsE
        .type           _ZN5flash16flash_fwd_kernelI23Flash_fwd_kernel_traitsILi256ELi64ELi64ELi4ELb0ELb0EN7cutlass6half_tE19Flash_kernel_traitsILi256ELi64ELi64ELi4ES3_EELb1ELb0ELb1ELb1ELb0ELb0ELb0ELb1EEEvNS_16Flash_fwd_paramsE,@function
        .size           _ZN5flash16flash_fwd_kernelI23Flash_fwd_kernel_traitsILi256ELi64ELi64ELi4ELb0ELb0EN7cutlass6half_tE19Flash_kernel_traitsILi256ELi64ELi64ELi4ES3_EELb1ELb0ELb1ELb1ELb0ELb0ELb0ELb1EEEvNS_16Flash_fwd_paramsE,(.L_x_2413 - _ZN5flash16flash_fwd_kernelI23Flash_fwd_kernel_traitsILi256ELi64ELi64ELi4ELb0ELb0EN7cutlass6half_tE19Flash_kernel_traitsILi256ELi64ELi64ELi4ES3_EELb1ELb0ELb1ELb1ELb0ELb0ELb0ELb1EEEvNS_16Flash_fwd_paramsE)
        .other          _ZN5flash16flash_fwd_kernelI23Flash_fwd_kernel_traitsILi256ELi64ELi64ELi4ELb0ELb0EN7cutlass6half_tE19Flash_kernel_traitsILi256ELi64ELi64ELi4ES3_EELb1ELb0ELb1ELb1ELb0ELb0ELb0ELb1EEEvNS_16Flash_fwd_paramsE,@"STO_CUDA_ENTRY STV_DEFAULT"
_ZN5flash16flash_fwd_kernelI23Flash_fwd_kernel_traitsILi256ELi64ELi64ELi4ELb0ELb0EN7cutlass6half_tE19Flash_kernel_traitsILi256ELi64ELi64ELi4ES3_EELb1ELb0ELb1ELb1ELb0ELb0ELb0ELb1EEEvNS_16Flash_fwd_paramsE:
.text._ZN5flash16flash_fwd_kernelI23Flash_fwd_kernel_traitsILi256ELi64ELi64ELi4ELb0ELb0EN7cutlass6half_tE19Flash_kernel_traitsILi256ELi64ELi64ELi4ES3_EELb1ELb0ELb1ELb1ELb0ELb0ELb0ELb1EEEvNS_16Flash_fwd_paramsE:
        /* <DEDUP_REMOVED lines=18> */
[----:B------:R-:W-:Y:S01]  /*0120*/  UMOV UR12, URZ ;  /* 0x0000003f000c7c82 */ /* 0x000fe20008000000 */
[----:B------:R-:W-:Y:S01]  /*0130*/  UMOV UR13, 0xffffffff ;  /* 0xffffffff000d7882 */ /* 0x000fe20000000000 */
[----:B------:R-:W-:-:S04]  /*0140*/  ULDC.U8 UR14, c[0x0][0x388] ;  /* 0x0000e200000e7ab9 */ /* 0x000fc80000000000 */
        /* <DEDUP_REMOVED lines=63> */
.L_x_1402:
[----:B------:R-:W-:-:S05]  /*0540*/  ULDC UR6, c[0x0][0x2c8] ;  /* 0x0000b20000067ab9 */ /* 0x000fca0000000800 */
.L_x_1403:
        /* <DEDUP_REMOVED lines=85> */
.L_x_1405:
        /* <DEDUP_REMOVED lines=51> */
.L_x_1407:
[----:B------:R-:W-:Y:S05]  /*0dd0*/  BSYNC B0 ;  /* 0x0000000000007941 */ /* 0x000fea0003800000 */
.L_x_1406:
        /* <DEDUP_REMOVED lines=25> */
.L_x_1409:
[----:B------:R-:W-:Y:S05]  /*0f70*/  BSYNC B0 ;  /* 0x0000000000007941 */ /* 0x000fea0003800000 */
.L_x_1408:
        /* <DEDUP_REMOVED lines=24> */
.L_x_1411:
[----:B------:R-:W-:Y:S05]  /*1100*/  BSYNC B0 ;  /* 0x0000000000007941 */ /* 0x000fea0003800000 */
.L_x_1410:
        /* <DEDUP_REMOVED lines=27> */
.L_x_1413:
[----:B------:R-:W-:Y:S05]  /*12c0*/  BSYNC B0 ;  /* 0x0000000000007941 */ /* 0x000fea0003800000 */
.L_x_1412:
        /* <DEDUP_REMOVED lines=10> */
.L_x_1415:
[----:B------:R-:W-:Y:S05]  /*1370*/  BSYNC B0 ;  /* 0x0000000000007941 */ /* 0x000fea0003800000 */
.L_x_1414:
        /* <DEDUP_REMOVED lines=10> */
.L_x_1417:
[----:B------:R-:W-:Y:S05]  /*1420*/  BSYNC B0 ;  /* 0x0000000000007941 */ /* 0x000fea0003800000 */
.L_x_1416:
        /* <DEDUP_REMOVED lines=10> */
.L_x_1419:
[----:B------:R-:W-:Y:S05]  /*14d0*/  BSYNC B0 ;  /* 0x0000000000007941 */ /* 0x000fea0003800000 */
.L_x_1418:
        /* <DEDUP_REMOVED lines=10> */
.L_x_1404:
[----:B------:R-:W-:Y:S01]  /*1580*/  ULDC UR18, c[0x0][0x270] ;  /* 0x00009c0000127ab9 */ /* 0x000fe20000000800 */
[----:B------:R-:W-:Y:S01]  /*1590*/  ULDC UR41, c[0x0][0x2d4] ;  /* 0x0000b50000297ab9 */ /* 0x000fe20000000800 */
[----:B------:R-:W-:Y:S01]  /*15a0*/  UIMAD UR18, UR29, UR18, UR30 ;  /* 0x000000121d1272a4 */ /* 0x000fe2000f8e021e */
[----:B------:R-:W-:Y:S01]  /*15b0*/  SHF.R.S32.HI R0, RZ, 0x1f, R2 ;  /* 0x0000001fff007819 */ /* 0x000fe20000011402 */
[----:B------:R-:W-:Y:S02]  /*15c0*/  UISETP.NE.AND UP1, UPT, UR15, -0x1, UPT ;  /* 0xffffffff0f00788c */ /* 0x000fe4000bf25270 */
[----:B------:R-:W-:Y:S02]  /*15d0*/  UIMAD UR41, UR18, UR41, UR31 ;  /* 0x00000029122972a4 */ /* 0x000fe4000f8e021f */
[----:B------:R-:W-:Y:S02]  /*15e0*/  USHF.L.U32 UR18, UR18, 0x5, URZ ;  /* 0x0000000512127899 */ /* 0x000fe4000800063f */
[----:B------:R-:W-:Y:S01]  /*15f0*/  UISETP.NE.AND UP0, UPT, UR13, -0x1, UPT ;  /* 0xffffffff0d00788c */ /* 0x000fe2000bf05270 */
[----:B------:R-:W-:-:S03]  /*1600*/  ULDC UR22, c[0x0][0x2d8] ;  /* 0x0000b60000167ab9 */ /* 0x000fc60000000800 */
[----:B------:R-:W-:Y:S01]  /*1610*/  IADD3 R114, P2, P1, R9, UR18, R2 ;  /* 0x0000001209727c10 */ /* 0x000fe2000f95e002 */
[----:B------:R-:W-:Y:S01]  /*1620*/  @!UP1 USHF.R.S32.HI UR10, URZ, 0x1f, UR29 ;  /* 0x0000001f3f0a9899 */ /* 0x000fe2000801141d */
[----:B------:R-:W-:Y:S01]  /*1630*/  PLOP3.LUT P0, PT, PT, PT, UP0, 0x80, 0x0 ;  /* 0x000000000000781c */ /* 0x000fe20003f0f008 */
[----:B------:R-:W-:Y:S01]  /*1640*/  @!UP1 ULDC.64 UR6, c[0x0][0x228] ;  /* 0x00008a0000069ab9 */ /* 0x000fe20000000a00 */
[----:B------:R-:W-:Y:S01]  /*1650*/  @UP1 ULDC.64 UR8, c[0x0][0x240] ;  /* 0x0000900000081ab9 */ /* 0x000fe20000000a00 */
[----:B------:R1:W-:Y:S01]  /*1660*/  STL [R1+0x100], R114 ;  /* 0x0001007201007387 */ /* 0x0003e20000100800 */
[----:B------:R-:W-:Y:S02]  /*1670*/  @!UP1 UIMAD UR10, UR10, UR6, URZ ;  /* 0x000000060a0a92a4 */ /* 0x000fe4000f8e023f */
[----:B------:R-:W-:Y:S02]  /*1680*/  @UP1 UIMAD.WIDE.U32 UR38, UR15, UR8, URZ ;  /* 0x000000080f2612a5 */ /* 0x000fe4000f8e003f */
[----:B------:R-:W-:-:S02]  /*1690*/  @UP0 UIADD3 UR25, UR12, UR13, URZ ;  /* 0x0000000d0c190290 */ /* 0x000fc4000fffe03f */
[----:B------:R-:W-:Y:S02]  /*16a0*/  @UP1 UIMAD UR4, UR15, UR9, UR39 ;  /* 0x000000090f0412a4 */ /* 0x000fe4000f8e0227 */
[----:B------:R-:W-:Y:S02]  /*16b0*/  @!UP1 UIMAD UR7, UR29, UR7, UR10 ;  /* 0x000000071d0792a4 */ /* 0x000fe4000f8e020a */
[----:B------:R-:W-:Y:S01]  /*16c0*/  @!UP1 UIMAD.WIDE.U32 UR8, UR29, UR6, URZ ;  /* 0x000000061d0892a5 */ /* 0x000fe2000f8e003f */
[----:B------:R-:W-:Y:S01]  /*16d0*/  @UP0 ULDC.64 UR10, c[0x0][0x248] ;  /* 0x00009200000a0ab9 */ /* 0x000fe20000000a00 */
[----:B------:R-:W-:Y:S02]  /*16e0*/  USHF.R.S32.HI UR6, URZ, 0x1f, UR18 ;  /* 0x0000001f3f067899 */ /* 0x000fe40008011412 */
[----:B------:R-:W-:Y:S02]  /*16f0*/  @UP0 UIMAD.WIDE.U32 UR26, UR25, UR10, URZ ;  /* 0x0000000a191a02a5 */ /* 0x000fe4000f8e003f */
[----:B------:R-:W-:-:S02]  /*1700*/  @UP0 UIMAD UR25, UR25, UR11, URZ ;  /* 0x0000000b191902a4 */ /* 0x000fc4000f8e023f */
        /* <DEDUP_REMOVED lines=18> */
.L_x_1420:
[----:B------:R-:W-:Y:S01]  /*1830*/  ULDC UR6, c[0x0][0x278] ;  /* 0x00009e0000067ab9 */ /* 0x000fe20000000800 */
[----:B------:R-:W1:Y:S01]  /*1840*/  S2R R3, SR_CTAID.Z ;  /* 0x0000000000037919 */ /* 0x000e620000002700 */
[----:B------:R-:W-:Y:S01]  /*1850*/  IMAD.U32 R0, RZ, RZ, UR6 ;  /* 0x00000006ff007e24 */ /* 0x000fe2000f8e00ff */
[----:B------:R-:W-:Y:S01]  /*1860*/  UMOV UR18, URZ ;  /* 0x0000003f00127c82 */ /* 0x000fe20008000000 */
[----:B------:R-:W-:Y:S01]  /*1870*/  LEA.HI R6, R26, R103, RZ, 0x3 ;  /* 0x000000671a067211 */ /* 0x000fe200078f18ff */
[----:B------:R-:W-:Y:S01]  /*1880*/  @UP0 UIADD3 UR13, UR12, UR13, URZ ;  /* 0x0000000d0c0d0290 */ /* 0x000fe2000fffe03f */
[----:B------:R-:W-:Y:S01]  /*1890*/  SHF.R.S32.HI R51, RZ, 0x5, R7 ;  /* 0x00000005ff337819 */ /* 0x000fe20000011407 */
[----:B------:R-:W-:Y:S01]  /*18a0*/  UIADD3 UR40, -UR31, UR17, URZ ;  /* 0x000000111f287290 */ /* 0x000fe2000fffe13f */
[----:B------:R-:W-:Y:S02]  /*18b0*/  IABS R0, R0 ;  /* 0x0000000000007213 */ /* 0x000fe40000000000 */
[----:B------:R-:W-:-:S02]  /*18c0*/  SHF.R.S32.HI R230, RZ, 0x3, R6 ;  /* 0x00000003ffe67819 */ /* 0x000fc40000011406 */
[----:B------:R-:W-:Y:S02]  /*18d0*/  R2UR UR7, R0 ;  /* 0x00000000000772ca */ /* 0x000fe400000e0000 */
[----:B------:R-:W-:-:S11]  /*18e0*/  SHF.R.S32.HI R231, RZ, 0x1f, R230 ;  /* 0x0000001fffe77819 */ /* 0x000fd600000114e6 */
[----:B------:R-:W2:Y:S08]  /*18f0*/  I2F.RP R0, UR7 ;  /* 0x0000000700007d06 */ /* 0x000eb00008209400 */
[----:B--2---:R-:W2:Y:S02]  /*1900*/  MUFU.RCP R0, R0 ;  /* 0x0000000000007308 */ /* 0x004ea40000001000 */
[----:B--2---:R-:W-:-:S06]  /*1910*/  VIADD R0, R0, 0xffffffe ;  /* 0x0ffffffe00007836 */ /* 0x004fcc0000000000 */
[----:B------:R-:W2:Y:S02]  /*1920*/  F2I.FTZ.U32.TRUNC.NTZ R0, R0 ;  /* 0x0000000000007305 */ /* 0x000ea4000021f000 */
[----:B--2---:R-:W-:Y:S02]  /*1930*/  R2UR UR19, R0 ;  /* 0x00000000001372ca */ /* 0x004fe400000e0000 */
[----:B-1----:R-:W-:Y:S01]  /*1940*/  IABS R0, R3 ;  /* 0x0000000300007213 */ /* 0x002fe20000000000 */
[----:B------:R-:W-:-:S03]  /*1950*/  IMAD.U32 R3, RZ, RZ, UR16 ;  /* 0x00000010ff037e24 */ /* 0x000fc6000f8e00ff */
[----:B------:R-:W-:Y:S01]  /*1960*/  R2UR UR8, R0 ;  /* 0x00000000000872ca */ /* 0x000fe200000e0000 */
[----:B------:R-:W-:Y:S01]  /*1970*/  IMAD.WIDE R14, R3, 0x40, R230 ;  /* 0x00000040030e7825 */ /* 0x000fe200078e02e6 */
[----:B------:R-:W-:-:S03]  /*1980*/  SHF.R.S32.HI R0, RZ, 0x1f, R2 ;  /* 0x0000001fff007819 */ /* 0x000fc60000011402 */
[----:B------:R-:W-:Y:S01]  /*1990*/  IMAD.SHL.U32 R3, R230, 0x40, RZ ;  /* 0x00000040e6037824 */ /* 0x000fe200078e00ff */
[----:B------:R-:W-:Y:S01]  /*19a0*/  LEA.HI R4, R0, R2, RZ, 0x2 ;  /* 0x0000000200047211 */ /* 0x000fe200078f10ff */
[----:B------:R-:W-:-:S03]  /*19b0*/  UIADD3 UR9, URZ, -UR19, URZ ;  /* 0x800000133f097290 */ /* 0x000fc6000fffe03f */
[----:B------:R-:W-:Y:S01]  /*19c0*/  LOP3.LUT R0, R4, 0x7ffffffc, RZ, 0xc0, !PT ;  /* 0x7ffffffc04007812 */ /* 0x000fe200078ec0ff */
[----:B------:R-:W-:Y:S01]  /*19d0*/  UIMAD UR9, UR9, UR7, URZ ;  /* 0x00000007090972a4 */ /* 0x000fe2000f8e023f */
[----:B------:R-:W-:-:S03]  /*19e0*/  SHF.R.S32.HI R100, RZ, 0x2, R4 ;  /* 0x00000002ff647819 */ /* 0x000fc60000011404 */
[----:B------:R-:W-:Y:S01]  /*19f0*/  UIMAD.WIDE.U32 UR18, UR19, UR9, UR18 ;  /* 0x00000009131272a5 */ /* 0x000fe2000f8e0012 */
[----:B------:R-:W-:Y:S01]  /*1a00*/  IMAD.IADD R5, R2, 0x1, -R0 ;  /* 0x0000000102057824 */ /* 0x000fe200078e0a00 */
[----:B------:R-:W-:Y:S02]  /*1a10*/  SHF.R.S32.HI R2, RZ, 0x1f, R7 ;  /* 0x0000001fff027819 */ /* 0x000fe40000011407 */
[----:B------:R-:W-:Y:S02]  /*1a20*/  LOP3.LUT R0, R6, 0xfffffff8, RZ, 0xc0, !PT ;  /* 0xfffffff806007812 */ /* 0x000fe400078ec0ff */
[----:B------:R-:W-:Y:S01]  /*1a30*/  LEA.HI R2, R2, R51, RZ, 0x2 ;  /* 0x0000003302027211 */ /* 0x000fe200078f10ff */
[----:B------:R-:W-:Y:S02]  /*1a40*/  UMOV UR9, UR19 ;  /* 0x0000001300097c82 */ /* 0x000fe40008000000 */
[----:B------:R-:W-:Y:S01]  /*1a50*/  UIMAD.WIDE.U32 UR18, UR9, UR8, URZ ;  /* 0x00000008091272a5 */ /* 0x000fe2000f8e003f */
[----:B------:R-:W-:Y:S01]  /*1a60*/  IMAD.IADD R28, R103, 0x1, -R0 ;  /* 0x00000001671c7824 */ /* 0x000fe200078e0a00 */
[----:B------:R-:W-:Y:S01]  /*1a70*/  LOP3.LUT R0, R2, 0xffffffc, RZ, 0xc0, !PT ;  /* 0x0ffffffc02007812 */ /* 0x000fe200078ec0ff */
[----:B------:R-:W-:Y:S01]  /*1a80*/  UIADD3 UR18, UR21, -0x1, URZ ;  /* 0xffffffff15127890 */ /* 0x000fe2000fffe03f */
[----:B------:R-:W-:Y:S01]  /*1a90*/  LOP3.LUT R2, R3, 0x1c0, RZ, 0xc0, !PT ;  /* 0x000001c003027812 */ /* 0x000fe200078ec0ff */
[----:B------:R-:W-:-:S02]  /*1aa0*/  IMAD.SHL.U32 R48, R28, 0x8, RZ ;  /* 0x000000081c307824 */ /* 0x000fc400078e00ff */
[----:B------:R-:W-:Y:S01]  /*1ab0*/  UMOV UR20, UR19 ;  /* 0x0000001300147c82 */ /* 0x000fe20008000000 */
[----:B------:R-:W-:Y:S01]  /*1ac0*/  IMAD.IADD R0, R51, 0x1, -R0 ;  /* 0x0000000133007824 */ /* 0x000fe200078e0a00 */
[----:B------:R-:W-:Y:S01]  /*1ad0*/  UIADD3 UR9, -UR20, URZ, URZ ;  /* 0x0000003f14097290 */ /* 0x000fe2000fffe13f */
[----:B------:R-:W-:Y:S01]  /*1ae0*/  LOP3.LUT R4, R2, 0x38, R48, 0xf8, !PT ;  /* 0x0000003802047812 */ /* 0x000fe200078ef830 */
[----:B------:R-:W-:Y:S01]  /*1af0*/  USHF.R.S32.HI UR19, URZ, 0x1f, UR30 ;  /* 0x0000001f3f137899 */ /* 0x000fe2000801141e */
[----:B------:R-:W-:Y:S01]  /*1b00*/  SHF.R.U32.HI R3, RZ, 0x3, R2 ;  /* 0x00000003ff037819 */ /* 0x000fe20000011602 */
[----:B------:R-:W-:Y:S01]  /*1b10*/  UIMAD UR8, UR7, UR9, UR8 ;  /* 0x00000009070872a4 */ /* 0x000fe2000f8e0208 */
[----:B------:R-:W-:Y:S01]  /*1b20*/  IMAD R2, R0, 0x10, R100 ;  /* 0x0000001000027824 */ /* 0x000fe200078e0264 */
[----:B------:R-:W-:Y:S01]  /*1b30*/  SHF.R.S32.HI R49, RZ, 0x1f, R48 ;  /* 0x0000001fff317819 */ /* 0x000fe20000011430 */
[----:B------:R-:W-:Y:S01]  /*1b40*/  IMAD.SHL.U32 R0, R5, 0x2, RZ ;  /* 0x0000000205007824 */ /* 0x000fe200078e00ff */
[----:B------:R-:W-:Y:S01]  /*1b50*/  UISETP.GT.U32.AND UP1, UPT, UR7, UR8, UPT ;  /* 0x000000080700728c */ /* 0x000fe2000bf24070 */
[----:B------:R-:W-:-:S02]  /*1b60*/  LOP3.LUT R6, R4, R3, RZ, 0x3c, !PT ;  /* 0x0000000304067212 */ /* 0x000fc400078e3cff */
[----:B------:R-:W-:Y:S01]  /*1b70*/  IMAD R101, R2, UR22, R0 ;  /* 0x0000001602657c24 */ /* 0x000fe2000f8e0200 */
[----:B------:R-:W-:-:S05]  /*1b80*/  LEA.HI R0, R26, R103, RZ, 0x6 ;  /* 0x000000671a007211 */ /* 0x000fca00078f30ff */
[----:B------:R-:W-:Y:S02]  /*1b90*/  IMAD.SHL.U32 R3, R0, 0x8, RZ ;  /* 0x0000000800037824 */ /* 0x000fe400078e00ff */
        /* <DEDUP_REMOVED lines=9> */
[----:B------:R-:W-:Y:S01]  /*1c30*/  UISETP.NE.AND UP2, UPT, UR6, URZ, UPT ;  /* 0x0000003f0600728c */ /* 0x000fe2000bf45270 */
[----:B------:R-:W-:Y:S02]  /*1c40*/  @UP0 UMOV UR28, UR42 ;  /* 0x0000002a001c0c82 */ /* 0x000fe40008000000 */
[----:B------:R-:W-:-:S02]  /*1c50*/  @!UP1 UIADD3 UR20, -UR20, URZ, URZ ;  /* 0x0000003f14149290 */ /* 0x000fc4000fffe13f */
[----:B------:R-:W-:-:S06]  /*1c60*/  @UP0 UIADD3 UR27, UR43, UR13, URZ ;  /* 0x0000000d2b1b0290 */ /* 0x000fcc000fffe03f */
        /* <DEDUP_REMOVED lines=16> */
.L_x_1421:
[----:B------:R-:W-:Y:S01]  /*1d70*/  ULDC.64 UR12, c[0x0][0x260] ;  /* 0x00009800000c7ab9 */ /* 0x000fe20000000a00 */
[C---:B------:R-:W-:Y:S01]  /*1d80*/  IADD3 R2, P0, R48.reuse, UR38, RZ ;  /* 0x0000002630027c10 */ /* 0x040fe2000ff1e0ff */
[----:B------:R-:W-:Y:S01]  /*1d90*/  UIMAD UR38, UR42, UR12, URZ ;  /* 0x0000000c2a2672a4 */ /* 0x000fe2000f8e023f */
[----:B------:R-:W1:Y:S01]  /*1da0*/  S2UR UR43, SR_CgaCtaId ;  /* 0x00000000002b79c3 */ /* 0x000e620000008800 */
[----:B------:R-:W-:Y:S01]  /*1db0*/  IMAD.U32 R18, RZ, RZ, UR12 ;  /* 0x0000000cff127e24 */ /* 0x000fe2000f8e00ff */
[C---:B------:R-:W-:Y:S01]  /*1dc0*/  IADD3 R108, R48.reuse, 0x80, RZ ;  /* 0x00000080306c7810 */ /* 0x040fe20007ffe0ff */
[----:B------:R-:W-:Y:S01]  /*1dd0*/  UIMAD UR38, UR20, UR13, UR38 ;  /* 0x0000000d142672a4 */ /* 0x000fe2000f8e0226 */
[----:B------:R-:W-:Y:S01]  /*1de0*/  VIADD R109, R48, 0x40 ;  /* 0x00000040306d7836 */ /* 0x000fe20000000000 */
[----:B------:R-:W-:Y:S01]  /*1df0*/  LOP3.LUT R217, R6, 0xfffffe00, R3, 0xf8, !PT ;  /* 0xfffffe0006d97812 */ /* 0x000fe200078ef803 */
[----:B------:R-:W-:Y:S01]  /*1e00*/  ULDC.64 UR12, c[0x0][0x268] ;  /* 0x00009a00000c7ab9 */ /* 0x000fe20000000a00 */
[----:B------:R-:W-:Y:S01]  /*1e10*/  IMAD R0, R231, UR10, RZ ;  /* 0x0000000ae7007c24 */ /* 0x000fe2000f8e02ff */
[----:B------:R-:W-:Y:S01]  /*1e20*/  MOV R27, UR12 ;  /* 0x0000000c001b7c02 */ /* 0x000fe20008000f00 */
[----:B------:R-:W-:Y:S01]  /*1e30*/  IMAD.WIDE.U32 R4, R230, UR10, R48 ;  /* 0x0000000ae6047c25 */ /* 0x000fe2000f8e0030 */
[----:B------:R2:W-:Y:S01]  /*1e40*/  STL [R1+0xc8], R109 ;  /* 0x0000c86d01007387 */ /* 0x0005e20000100800 */
[----:B------:R-:W-:Y:S01]  /*1e50*/  IADD3.X R3, R49, UR4, RZ, P0, !PT ;  /* 0x0000000431037c10 */ /* 0x000fe200087fe4ff */
[----:B------:R-:W-:Y:S01]  /*1e60*/  ULDC.64 UR6, c[0x0][0x258] ;  /* 0x0000960000067ab9 */ /* 0x000fe20000000a00 */
[----:B------:R-:W-:Y:S01]  /*1e70*/  VIADD R105, R48, 0xc0 ;  /* 0x000000c030697836 */ /* 0x000fe20000000000 */
[----:B------:R2:W-:Y:S01]  /*1e80*/  STL [R1+0x94], R108 ;  /* 0x0000946c01007387 */ /* 0x0005e20000100800 */
[----:B------:R-:W-:Y:S01]  /*1e90*/  IMAD R6, R230, UR11, R0 ;  /* 0x0000000be6067c24 */ /* 0x000fe2000f8e0200 */
[----:B------:R-:W-:Y:S01]  /*1ea0*/  IADD3 R10, P0, R4, UR26, RZ ;  /* 0x0000001a040a7c10 */ /* 0x000fe2000ff1e0ff */
[----:B------:R-:W-:Y:S01]  /*1eb0*/  UIMAD UR35, UR19, UR6, URZ ;  /* 0x00000006132372a4 */ /* 0x000fe2000f8e023f */
[----:B------:R2:W-:Y:S01]  /*1ec0*/  STL [R1+0x104], R27 ;  /* 0x0001041b01007387 */ /* 0x0005e20000100800 */
[----:B------:R-:W-:Y:S01]  /*1ed0*/  IMAD.U32 R0, RZ, RZ, UR6 ;  /* 0x00000006ff007e24 */ /* 0x000fe2000f8e00ff */
[----:B------:R-:W-:Y:S01]  /*1ee0*/  IADD3.X R11, R5, UR25, R6, P0, !PT ;  /* 0x00000019050b7c10 */ /* 0x000fe200087fe406 */
[----:B------:R-:W-:Y:S01]  /*1ef0*/  UIMAD UR7, UR30, UR7, UR35 ;  /* 0x000000071e0772a4 */ /* 0x000fe2000f8e0223 */
[----:B------:R2:W-:Y:S01]  /*1f00*/  STL [R1+0xcc], R105 ;  /* 0x0000cc6901007387 */ /* 0x0005e20000100800 */
[----:B------:R-:W-:Y:S01]  /*1f10*/  ISETP.GE.AND P0, PT, R230, UR40, PT ;  /* 0x00000028e6007c0c */ /* 0x000fe2000bf06270 */
[----:B------:R-:W-:Y:S01]  /*1f20*/  UMOV UR4, 0x400 ;  /* 0x0000040000047882 */ /* 0x000fe20000000000 */
[----:B------:R-:W-:Y:S01]  /*1f30*/  IMAD.WIDE.U32 R16, R0, UR30, R2 ;  /* 0x0000001e00107c25 */ /* 0x000fe2000f8e0002 */
[----:B------:R-:W-:Y:S01]  /*1f40*/  UIMAD UR42, UR42, UR12, URZ ;  /* 0x0000000c2a2a72a4 */ /* 0x000fe2000f8e023f */
[----:B------:R-:W-:Y:S01]  /*1f50*/  BSSY B0, `(.L_x_1422) ;  /* 0x0000037000007945 */ /* 0x000fe20003800000 */
[----:B-1----:R-:W-:Y:S01]  /*1f60*/  ULEA UR4, UR43, UR4, 0x18 ;  /* 0x000000042b047291 */ /* 0x002fe2000f8ec03f */
[----:B------:R-:W-:Y:S01]  /*1f70*/  VIADD R13, R17, UR7 ;  /* 0x00000007110d7c36 */ /* 0x000fe20008000000 */
[----:B------:R-:W-:Y:S01]  /*1f80*/  USHF.R.S32.HI UR35, URZ, 0x1f, UR18 ;  /* 0x0000001f3f237899 */ /* 0x000fe20008011412 */
[C---:B------:R-:W-:Y:S01]  /*1f90*/  IADD3 R22, R230.reuse, 0x10, RZ ;  /* 0x00000010e6167810 */ /* 0x040fe20007ffe0ff */
[----:B------:R-:W-:Y:S01]  /*1fa0*/  UIMAD UR39, UR18, -0x40, UR34 ;  /* 0xffffffc0122778a4 */ /* 0x000fe2000f8e0222 */
[C---:B------:R-:W-:Y:S01]  /*1fb0*/  VIADD R23, R230.reuse, 0x20 ;  /* 0x00000020e6177836 */ /* 0x040fe20000000000 */
[----:B------:R-:W-:Y:S01]  /*1fc0*/  UIMAD UR13, UR20, UR13, UR42 ;  /* 0x0000000d140d72a4 */ /* 0x000fe2000f8e022a */
        /* <DEDUP_REMOVED lines=47> */
.L_x_1423:
[----:B------:R-:W-:Y:S05]  /*22c0*/  BSYNC B0 ;  /* 0x0000000000007941 */ /* 0x000fea0003800000 */
.L_x_1422:
[----:B------:R-:W-:Y:S01]  /*22d0*/  IMAD.WIDE.U32 R30, R18, UR20, R10 ;  /* 0x00000014121e7c25 */ /* 0x000fe2000f8e000a */
[----:B------:R-:W-:Y:S01]  /*22e0*/  ISETP.GE.AND P1, PT, R22, UR40, PT ;  /* 0x0000002816007c0c */ /* 0x000fe2000bf26270 */
[----:B------:R-:W-:Y:S01]  /*22f0*/  ULEA UR6, UR21, UR41, 0x6 ;  /* 0x0000002915067291 */ /* 0x000fe2000f8e303f */
[----:B------:R-:W-:Y:S01]  /*2300*/  BSSY B0, `(.L_x_1424) ;  /* 0x000003a000007945 */ /* 0x000fe20003800000 */
[----:B------:R-:W-:Y:S01]  /*2310*/  IMAD R0, R231, UR8, RZ ;  /* 0x00000008e7007c24 */ /* 0x000fe2000f8e02ff */
[----:B------:R4:W-:Y:S01]  /*2320*/  STL.64 [R1+0xd8], R30 ;  /* 0x0000d81e01007387 */ /* 0x0009e20000100a00 */
[----:B------:R-:W-:Y:S01]  /*2330*/  UIADD3 UR6, UR6, -0x40, URZ ;  /* 0xffffffc006067890 */ /* 0x000fe2000fffe03f */
[----:B------:R-:W-:Y:S01]  /*2340*/  ISETP.GE.AND P5, PT, R23, UR40, PT ;  /* 0x0000002817007c0c */ /* 0x000fe2000bfa6270 */
[----:B------:R-:W-:Y:S01]  /*2350*/  IMAD.WIDE.U32 R20, R230, UR8, R48 ;  /* 0x00000008e6147c25 */ /* 0x000fe2000f8e0030 */
[----:B------:R-:W-:-:S03]  /*2360*/  ISETP.GE.AND P6, PT, R24, UR40, PT ;  /* 0x0000002818007c0c */ /* 0x000fc6000bfc6270 */
[----:B------:R-:W-:Y:S01]  /*2370*/  IADD3 R126, P0, R101, UR6, RZ ;  /* 0x00000006657e7c10 */ /* 0x000fe2000ff1e0ff */
[----:B------:R-:W-:Y:S01]  /*2380*/  IMAD R25, R230, UR9, R0 ;  /* 0x00000009e6197c24 */ /* 0x000fe2000f8e0200 */
[----:B------:R-:W-:Y:S01]  /*2390*/  MOV R102, UR6 ;  /* 0x0000000600667c02 */ /* 0x000fe20008000f00 */
[----:B------:R-:W-:Y:S10]  /*23a0*/  @P1 BRA `(.L_x_1425) ;  /* 0x0000000000bc1947 */ /* 0x000ff40003800000 */
        /* <DEDUP_REMOVED lines=15> */
[----:B------:R-:W5:Y:S08]  /*24a0*/  @!P4 LDC.64 R8, c[0x0][0x210] ;  /* 0x00008400ff08cb82 */ /* 0x000f700000000a00 */
[----:B------:R-:W2:Y:S01]  /*24b0*/  @!P3 LDC.64 R10, c[0x0][0x210] ;  /* 0x00008400ff0abb82 */ /* 0x000ea20000000a00 */
        /* <DEDUP_REMOVED lines=15> */
[----:B--2---:R-:W-:-:S04]  /*25b0*/  @!P3 LEA R4, P2, R2, R10, 0x1 ;  /* 0x0000000a0204b211 */ /* 0x004fc800078408ff */
        /* <DEDUP_REMOVED lines=14> */
.L_x_1425:
[----:B------:R-:W-:Y:S05]  /*26a0*/  BSYNC B0 ;  /* 0x0000000000007941 */ /* 0x000fea0003800000 */
.L_x_1424:
[----:B------:R-:W-:Y:S04]  /*26b0*/  BSSY B0, `(.L_x_1426) ;  /* 0x0000031000007945 */ /* 0x000fe80003800000 */
[----:B------:R-:W-:Y:S05]  /*26c0*/  @P5 BRA `(.L_x_1427) ;  /* 0x0000000000bc5947 */ /* 0x000fea0003800000 */
[----:B------:R-:W-:Y:S01]  /*26d0*/  ULDC UR12, c[0x0][0x2d0] ;  /* 0x0000b400000c7ab9 */ /* 0x000fe20000000800 */
[----:B-1-3--:R-:W-:Y:S01]  /*26e0*/  IADD3 R4, P1, R14, 0x20, RZ ;  /* 0x000000200e047810 */ /* 0x00afe20007f3e0ff */
        /* <DEDUP_REMOVED lines=45> */
.L_x_1427:
[----:B------:R-:W-:Y:S05]  /*29c0*/  BSYNC B0 ;  /* 0x0000000000007941 */ /* 0x000fea0003800000 */
.L_x_1426:
        /* <DEDUP_REMOVED lines=49> */
.L_x_1429:
[----:B------:R-:W-:Y:S05]  /*2ce0*/  BSYNC B0 ;  /* 0x0000000000007941 */ /* 0x000fea0003800000 */
.L_x_1428:
[----:B------:R-:W-:Y:S01]  /*2cf0*/  VIADD R107, R31, UR38 ;  /* 0x000000261f6b7c36 */ /* 0x000fe20008000000 */
[----:B------:R-:W-:Y:S01]  /*2d00*/  MOV R106, R30 ;  /* 0x0000001e006a7202 */ /* 0x000fe20000000f00 */
[----:B------:R-:W-:Y:S01]  /*2d10*/  USHF.L.U64.HI UR12, UR10, 0x6, UR11 ;  /* 0x000000060a0c7899 */ /* 0x000fe2000801020b */
[----:B------:R-:W-:Y:S01]  /*2d20*/  ISETP.GE.AND P2, PT, R230, UR39, PT ;  /* 0x00000027e6007c0c */ /* 0x000fe2000bf46270 */
[----:B------:R-:W-:Y:S01]  /*2d30*/  USHF.L.U32 UR40, UR10, 0x6, URZ ;  /* 0x000000060a287899 */ /* 0x000fe2000800063f */
[----:B------:R-:W-:Y:S01]  /*2d40*/  IMAD.U32 R16, RZ, RZ, UR18 ;  /* 0x00000012ff107e24 */ /* 0x000fe2000f8e00ff */
[----:B------:R2:W-:Y:S01]  /*2d50*/  STL.64 [R1+0xd0], R106 ;  /* 0x0000d06a01007387 */ /* 0x0005e20000100a00 */
[----:B------:R-:W-:Y:S01]  /*2d60*/  UIMAD UR6, UR12, UR18, URZ ;  /* 0x000000120c0672a4 */ /* 0x000fe2000f8e023f */
[----:B------:R-:W-:Y:S01]  /*2d70*/  BSSY B0, `(.L_x_1430) ;  /* 0x000002c000007945 */ /* 0x000fe20003800000 */
[----:B------:R-:W-:Y:S01]  /*2d80*/  ISETP.GE.AND P1, PT, R22, UR39, PT ;  /* 0x0000002716007c0c */ /* 0x000fe2000bf26270 */
[----:B-1-3--:R-:W-:Y:S01]  /*2d90*/  IMAD.WIDE.U32 R2, R16, UR40, R106 ;  /* 0x0000002810027c25 */ /* 0x00afe2000f8e006a */
[----:B------:R-:W-:-:S06]  /*2da0*/  UIMAD UR6, UR35, UR40, UR6 ;  /* 0x00000028230672a4 */ /* 0x000fcc000f8e0206 */
[----:B------:R-:W-:Y:S01]  /*2db0*/  IADD3 R5, R3, UR6, RZ ;  /* 0x0000000603057c10 */ /* 0x000fe2000fffe0ff */
[----:B------:R-:W-:Y:S06]  /*2dc0*/  @P2 BRA `(.L_x_1431) ;  /* 0x0000000000982947 */ /* 0x000fec0003800000 */
[----:B------:R-:W-:Y:S02]  /*2dd0*/  ULDC UR6, c[0x0][0x2d0] ;  /* 0x0000b40000067ab9 */ /* 0x000fe40000000800 */
[----:B------:R-:W-:Y:S02]  /*2de0*/  ISETP.GE.AND P5, PT, R109, UR6, PT ;  /* 0x000000066d007c0c */ /* 0x000fe4000bfa6270 */
[----:B------:R-:W-:Y:S02]  /*2df0*/  ISETP.GE.AND P6, PT, R48, UR6, PT ;  /* 0x0000000630007c0c */ /* 0x000fe4000bfc6270 */
[----:B------:R-:W-:-:S09]  /*2e00*/  ISETP.GE.AND P4, PT, R108, UR6, PT ;  /* 0x000000066c007c0c */ /* 0x000fd2000bf86270 */
[----:B------:R-:W1:Y:S02]  /*2e10*/  @!P5 LDC.64 R8, c[0x0][0x218] ;  /* 0x00008600ff08db82 */ /* 0x000e640000000a00 */
[----:B------:R3:W-:Y:S06]  /*2e20*/  @P6 STS.128 [R217+0x8000], RZ ;  /* 0x008000ffd9006388 */ /* 0x0007ec0000000c00 */
[----:B------:R-:W5:Y:S08]  /*2e30*/  @!P6 LDC.64 R10, c[0x0][0x218] ;  /* 0x00008600ff0aeb82 */ /* 0x000f700000000a00 */
[----:B------:R-:W4:Y:S01]  /*2e40*/  @!P4 LDC.64 R6, c[0x0][0x218] ;  /* 0x00008600ff06cb82 */ /* 0x000f220000000a00 */
[----:B-1----:R-:W-:-:S04]  /*2e50*/  @!P5 LEA R8, P2, R2, R8, 0x1 ;  /* 0x000000080208d211 */ /* 0x002fc800078408ff */
        /* <DEDUP_REMOVED lines=29> */
.L_x_1431:
[----:B------:R-:W-:Y:S05]  /*3030*/  BSYNC B0 ;  /* 0x0000000000007941 */ /* 0x000fea0003800000 */
.L_x_1430:
        /* <DEDUP_REMOVED lines=11> */
[----:B---3--:R-:W-:-:S07]  /*30f0*/  IADD3.X R10, R5, UR41, RZ, P1, !PT ;  /* 0x00000029050a7c10 */ /* 0x008fce0008ffe4ff */
[----:B-1----:R-:W1:Y:S01]  /*3100*/  @!P2 LDC.64 R6, c[0x0][0x218] ;  /* 0x00008600ff06ab82 */ /* 0x002e620000000a00 */
[----:B------:R3:W-:Y:S07]  /*3110*/  @P2 STS.128 [R217+0x8800], RZ ;  /* 0x008800ffd9002388 */ /* 0x0007ee0000000c00 */
        /* <DEDUP_REMOVED lines=32> */
.L_x_1433:
[----:B------:R-:W-:Y:S05]  /*3320*/  BSYNC B0 ;  /* 0x0000000000007941 */ /* 0x000fea0003800000 */
.L_x_1432:
        /* <DEDUP_REMOVED lines=44> */
.L_x_1435:
[----:B------:R-:W-:Y:S05]  /*35f0*/  BSYNC B0 ;  /* 0x0000000000007941 */ /* 0x000fea0003800000 */
.L_x_1434:
        /* <DEDUP_REMOVED lines=11> */
[----:B---3--:R-:W3:Y:S01]  /*36b0*/  @!P6 LDC.64 R8, c[0x0][0x218] ;  /* 0x00008600ff08eb82 */ /* 0x008ee20000000a00 */
[----:B------:R2:W-:Y:S07]  /*36c0*/  @P6 STS.128 [R217+0x9800], RZ ;  /* 0x009800ffd9006388 */ /* 0x0005ee0000000c00 */
[----:B-1----:R-:W1:Y:S08]  /*36d0*/  @!P5 LDC.64 R6, c[0x0][0x218] ;  /* 0x00008600ff06db82 */ /* 0x002e700000000a00 */
[----:B------:R-:W5:Y:S01]  /*36e0*/  @!P3 LDC.64 R10, c[0x0][0x218] ;  /* 0x00008600ff0abb82 */ /* 0x000f620000000a00 */
[----:B---3--:R-:W-:-:S04]  /*36f0*/  @!P6 LEA R8, P1, R2, R8, 0x1 ;  /* 0x000000080208e211 */ /* 0x008fc800078208ff */
        /* <DEDUP_REMOVED lines=29> */
.L_x_1437:
[----:B------:R-:W-:Y:S05]  /*38d0*/  BSYNC B0 ;  /* 0x0000000000007941 */ /* 0x000fea0003800000 */
.L_x_1436:
        /* <DEDUP_REMOVED lines=11> */
[----:B-123--:R-:W-:Y:S01]  /*3990*/  IMAD.SHL.U32 R7, R28, 0x40, RZ ;  /* 0x000000401c077824 */ /* 0x00efe200078e00ff */
[----:B------:R-:W-:Y:S01]  /*39a0*/  @UP1 UIMAD UR7, UR29, UR7, UR43 ;  /* 0x000000071d0712a4 */ /* 0x000fe2000f8e022b */
[----:B------:R-:W-:-:S04]  /*39b0*/  DEPBAR.LE SB0, 0x0 ;  /* 0x000080000000791a */ /* 0x000fc80000000000 */
[----:B------:R-:W-:Y:S02]  /*39c0*/  @UP1 ULEA UR10, UP0, UR44, UR10, 0x2 ;  /* 0x0000000a2c0a1291 */ /* 0x000fe4000f80103f */
[----:B------:R-:W-:Y:S01]  /*39d0*/  @UP1 UIADD3 UR7, UR45, UR7, URZ ;  /* 0x000000072d071290 */ /* 0x000fe2000fffe03f */
[----:B------:R-:W-:Y:S01]  /*39e0*/  IMAD.SHL.U32 R6, R230, 0x8, RZ ;  /* 0x00000008e6067824 */ /* 0x000fe200078e00ff */
[----:B------:R-:W-:Y:S02]  /*39f0*/  @UP1 ULDC UR6, c[0x0][0x2e8] ;  /* 0x0000ba0000061ab9 */ /* 0x000fe40000000800 */
[----:B------:R-:W-:Y:S01]  /*3a00*/  @UP1 ULEA.HI.X UR11, UR44, UR11, UR7, 0x2, UP0 ;  /* 0x0000000b2c0b1291 */ /* 0x000fe200080f1407 */
[----:B------:R-:W-:-:S05]  /*3a10*/  IMAD.U32 R2, RZ, RZ, UR10 ;  /* 0x0000000aff027e24 */ /* 0x000fca000f8e00ff */
[----:B------:R-:W-:-:S05]  /*3a20*/  IMAD.U32 R3, RZ, RZ, UR11 ;  /* 0x0000000bff037e24 */ /* 0x000fca000f8e00ff */
[----:B------:R1:W2:Y:S01]  /*3a30*/  @P2 LDG.E R10, desc[UR32][R2.64] ;  /* 0x00000020020a2981 */ /* 0x0002a2000c1e1900 */
[----:B------:R-:W2:Y:S01]  /*3a40*/  @P2 MUFU.RCP R9, UR6 ;  /* 0x0000000600092d08 */ /* 0x000ea20008001000 */
[----:B------:R-:W-:Y:S01]  /*3a50*/  BAR.SYNC.DEFER_BLOCKING 0x0 ;  /* 0x0000000000007b1d */ /* 0x000fe20000010000 */
[----:B------:R-:W-:Y:S01]  /*3a60*/  ISETP.GE.AND P3, PT, R230, UR39, PT ;  /* 0x00000027e6007c0c */ /* 0x000fe2000bf66270 */
[----:B------:R-:W-:Y:S02]  /*3a70*/  USHF.L.U64.HI UR10, UR8, 0x6, UR9 ;  /* 0x00000006080a7899 */ /* 0x000fe40008010209 */
[----:B------:R-:W-:Y:S02]  /*3a80*/  USHF.L.U32 UR11, UR8, 0x6, URZ ;  /* 0x00000006080b7899 */ /* 0x000fe4000800063f */
[----:B------:R-:W-:Y:S01]  /*3a90*/  UIMAD UR7, UR10, UR18, URZ ;  /* 0x000000120a0772a4 */ /* 0x000fe2000f8e023f */
[----:B------:R-:W-:Y:S01]  /*3aa0*/  BSSY B0, `(.L_x_1438) ;  /* 0x0000053000007945 */ /* 0x000fe20003800000 */
[----:B------:R-:W-:-:S02]  /*3ab0*/  UMOV UR19, URZ ;  /* 0x0000003f00137c82 */ /* 0x000fc40008000000 */
[----:B------:R-:W-:Y:S01]  /*3ac0*/  UIMAD UR35, UR35, UR11, UR7 ;  /* 0x0000000b232372a4 */ /* 0x000fe2000f8e0207 */
[----:B-1----:R-:W-:-:S03]  /*3ad0*/  LEA.HI R2, R26, R103, RZ, 0x4 ;  /* 0x000000671a027211 */ /* 0x002fc600078f20ff */
        /* <DEDUP_REMOVED lines=8> */
[----:B------:R1:W-:Y:S03]  /*3b60*/  @P3 STS.128 [R217+0x16000], RZ ;  /* 0x016000ffd9003388 */ /* 0x0003e60000000c00 */
[----:B------:R-:W-:-:S02]  /*3b70*/  LEA.HI R8, R4, R0, RZ, 0x3 ;  /* 0x0000000004087211 */ /* 0x000fc400078f18ff */
[----:B------:R-:W-:Y:S02]  /*3b80*/  LOP3.LUT R4, R2, 0xfffffffe, RZ, 0xc0, !PT ;  /* 0xfffffffe02047812 */ /* 0x000fe400078ec0ff */
[----:B------:R-:W-:Y:S02]  /*3b90*/  LOP3.LUT R5, R8, 0xfffffff8, RZ, 0xc0, !PT ;  /* 0xfffffff808057812 */ /* 0x000fe400078ec0ff */
[----:B------:R-:W-:Y:S01]  /*3ba0*/  LOP3.LUT R2, R7, 0x1c0, RZ, 0xc0, !PT ;  /* 0x000001c007027812 */ /* 0x000fe200078ec0ff */
[----:B------:R-:W-:Y:S02]  /*3bb0*/  IMAD.IADD R4, R3, 0x1, -R4 ;  /* 0x0000000103047824 */ /* 0x000fe400078e0a04 */
[----:B------:R-:W-:Y:S01]  /*3bc0*/  IMAD.IADD R50, R0, 0x1, -R5 ;  /* 0x0000000100327824 */ /* 0x000fe200078e0a05 */
[----:B------:R-:W-:Y:S01]  /*3bd0*/  LOP3.LUT R6, R2, 0x8, R6, 0xf8, !PT ;  /* 0x0000000802067812 */ /* 0x000fe200078ef806 */
[----:B------:R-:W-:Y:S01]  /*3be0*/  IMAD.SHL.U32 R7, R4, 0x8, RZ ;  /* 0x0000000804077824 */ /* 0x000fe200078e00ff */
[----:B------:R-:W-:Y:S01]  /*3bf0*/  SHF.R.U32.HI R5, RZ, 0x3, R2 ;  /* 0x00000003ff057819 */ /* 0x000fe20000011602 */
[----:B------:R-:W-:Y:S01]  /*3c00*/  IMAD.SHL.U32 R0, R50, 0x40, RZ ;  /* 0x0000004032007824 */ /* 0x000fe200078e00ff */
[----:B------:R-:W-:-:S02]  /*3c10*/  IADD3 R2, P1, R20, UR28, RZ ;  /* 0x0000001c14027c10 */ /* 0x000fc4000ff3e0ff */
[----:B------:R-:W-:Y:S02]  /*3c20*/  LOP3.LUT R5, R6, R5, RZ, 0x3c, !PT ;  /* 0x0000000506057212 */ /* 0x000fe400078e3cff */
[----:B------:R-:W-:Y:S02]  /*3c30*/  LOP3.LUT R0, R0, 0x1c0, RZ, 0xc0, !PT ;  /* 0x000001c000007812 */ /* 0x000fe400078ec0ff */
[----:B------:R-:W-:Y:S02]  /*3c40*/  IADD3.X R3, R21, UR27, R25, P1, !PT ;  /* 0x0000001b15037c10 */ /* 0x000fe40008ffe419 */
[----:B------:R-:W-:Y:S02]  /*3c50*/  LOP3.LUT R7, R0, 0x8, R7, 0xf8, !PT ;  /* 0x0000000800077812 */ /* 0x000fe400078ef807 */
[----:B------:R-:W-:Y:S01]  /*3c60*/  SHF.R.U32.HI R6, RZ, 0x3, R0 ;  /* 0x00000003ff067819 */ /* 0x000fe20000011600 */
[----:B------:R-:W-:Y:S01]  /*3c70*/  IMAD.WIDE.U32 R14, R27, UR20, R2 ;  /* 0x000000141b0e7c25 */ /* 0x000fe2000f8e0002 */
[----:B------:R-:W-:-:S02]  /*3c80*/  ISETP.GE.AND P1, PT, R22, UR39, PT ;  /* 0x0000002716007c0c */ /* 0x000fc4000bf26270 */
[----:B------:R-:W-:Y:S01]  /*3c90*/  LOP3.LUT R6, R7, R6, RZ, 0x3c, !PT ;  /* 0x0000000607067212 */ /* 0x000fe200078e3cff */
[----:B------:R-:W-:Y:S01]  /*3ca0*/  IMAD.SHL.U32 R2, R8, 0x40, RZ ;  /* 0x0000004008027824 */ /* 0x000fe200078e00ff */
[----:B------:R1:W-:Y:S01]  /*3cb0*/  STL.64 [R1+0xf8], R14 ;  /* 0x0000f80e01007387 */ /* 0x0003e20000100a00 */
[----:B------:R-:W-:Y:S02]  /*3cc0*/  VIADD R13, R15, UR13 ;  /* 0x0000000d0f0d7c36 */ /* 0x000fe40008000000 */
[----:B------:R-:W-:Y:S01]  /*3cd0*/  IMAD.MOV.U32 R12, RZ, RZ, R14 ;  /* 0x000000ffff0c7224 */ /* 0x000fe200078e000e */
[----:B------:R-:W-:Y:S01]  /*3ce0*/  LOP3.LUT R6, R6, 0xfffffe00, R2, 0xf8, !PT ;  /* 0xfffffe0006067812 */ /* 0x000fe200078ef802 */
[----:B------:R-:W-:Y:S02]  /*3cf0*/  IMAD R0, R4, 0x200, R5 ;  /* 0x0000020004007824 */ /* 0x000fe400078e0205 */
[----:B------:R-:W-:Y:S01]  /*3d00*/  IMAD.WIDE.U32 R4, R16, UR11, R12 ;  /* 0x0000000b10047c25 */ /* 0x000fe2000f8e000c */
[----:B------:R1:W-:Y:S03]  /*3d10*/  STL.64 [R1+0xe8], R12 ;  /* 0x0000e80c01007387 */ /* 0x0003e60000100a00 */
[----:B--2---:R-:W-:Y:S01]  /*3d20*/  @P2 FMUL.FTZ R2, R10, R9 ;  /* 0x000000090a022220 */ /* 0x004fe20000410000 */
[----:B------:R-:W-:-:S04]  /*3d30*/  VIADD R9, R5, UR35 ;  /* 0x0000002305097c36 */ /* 0x000fc80008000000 */
[----:B------:R-:W-:-:S13]  /*3d40*/  @P2 R2UR UR6, R2 ;  /* 0x00000000020622ca */ /* 0x000fda00000e0000 */
        /* <DEDUP_REMOVED lines=40> */
.L_x_1439:
[----:B------:R-:W-:Y:S05]  /*3fd0*/  BSYNC B0 ;  /* 0x0000000000007941 */ /* 0x000fea0003800000 */
.L_x_1438:
[----:B------:R3:W-:Y:S01]  /*3fe0*/  @P1 STS.128 [R217+0x10800], RZ ;  /* 0x010800ffd9001388 */ /* 0x0007e20000000c00 */
[----:B-12---:R-:W-:Y:S01]  /*3ff0*/  IMAD R2, R51, 0x400, R6 ;  /* 0x0000040033027824 */ /* 0x006fe200078e0206 */
[----:B------:R-:W-:Y:S01]  /*4000*/  USHF.L.U64.HI UR29, UR8, 0x4, UR9 ;  /* 0x00000004081d7899 */ /* 0x000fe20008010209 */
[----:B------:R-:W-:Y:S01]  /*4010*/  BSSY B0, `(.L_x_1440) ;  /* 0x0000032000007945 */ /* 0x000fe20003800000 */
[----:B------:R3:W-:Y:S01]  /*4020*/  @P1 STS.128 [R217+0x12800], RZ ;  /* 0x012800ffd9001388 */ /* 0x0007e20000000c00 */
[----:B------:R-:W-:Y:S01]  /*4030*/  USHF.L.U32 UR30, UR8, 0x4, URZ ;  /* 0x00000004081e7899 */ /* 0x000fe2000800063f */
[----:B------:R-:W-:Y:S02]  /*4040*/  ISETP.GE.AND P5, PT, R23, UR39, PT ;  /* 0x0000002717007c0c */ /* 0x000fe4000bfa6270 */
[----:B------:R3:W-:Y:S01]  /*4050*/  @P1 STS.128 [R217+0x14800], RZ ;  /* 0x014800ffd9001388 */ /* 0x0007e20000000c00 */
[----:B------:R-:W-:Y:S02]  /*4060*/  ISETP.GE.AND P6, PT, R24, UR39, PT ;  /* 0x0000002718007c0c */ /* 0x000fe4000bfc6270 */
[----:B------:R-:W-:Y:S01]  /*4070*/  LEA R184, R0, UR4, 0x1 ;  /* 0x0000000400b87c11 */ /* 0x000fe2000f8e08ff */
[----:B------:R3:W-:Y:S01]  /*4080*/  @P1 STS.128 [R217+0x16800], RZ ;  /* 0x016800ffd9001388 */ /* 0x0007e20000000c00 */
        /* <DEDUP_REMOVED lines=10> */
[----:B------:R-:W5:Y:S08]  /*4130*/  @!P4 LDC.64 R10, c[0x0][0x220] ;  /* 0x00008800ff0acb82 */ /* 0x000f700000000a00 */
[----:B------:R-:W4:Y:S01]  /*4140*/  @!P3 LDC.64 R12, c[0x0][0x220] ;  /* 0x00008800ff0cbb82 */ /* 0x000f220000000a00 */
        /* <DEDUP_REMOVED lines=15> */
[----:B----4-:R-:W-:-:S04]  /*4240*/  @!P3 LEA R2, P2, R0, R12, 0x1 ;  /* 0x0000000c0002b211 */ /* 0x010fc800078408ff */
        /* <DEDUP_REMOVED lines=14> */
.L_x_1441:
[----:B------:R-:W-:Y:S05]  /*4330*/  BSYNC B0 ;  /* 0x0000000000007941 */ /* 0x000fea0003800000 */
.L_x_1440:
        /* <DEDUP_REMOVED lines=48> */
.L_x_1443:
[----:B------:R-:W-:Y:S05]  /*4640*/  BSYNC B0 ;  /* 0x0000000000007941 */ /* 0x000fea0003800000 */
.L_x_1442:
        /* <DEDUP_REMOVED lines=49> */
.L_x_1445:
[----:B------:R-:W-:Y:S05]  /*4960*/  BSYNC B0 ;  /* 0x0000000000007941 */ /* 0x000fea0003800000 */
.L_x_1444:
[----:B-12---:R-:W-:Y:S01]  /*4970*/  LDSM.16.M88.4 R8, [R197] ;  /* 0x00000000c508783b */ /* 0x006fe20000000200 */
        /* <DEDUP_REMOVED lines=10> */
[----:B------:R-:W-:Y:S01]  /*4a20*/  UIADD3 UR6, UR34, -UR17, URZ ;  /* 0x8000001122067290 */ /* 0x000fe2000fffe03f */
[----:B------:R-:W5:Y:S01]  /*4a30*/  LDSM.16.M88.4 R24, [R184+0x9000] ;  /* 0x00900000b818783b */ /* 0x000f620000000200 */
[----:B------:R-:W-:Y:S01]  /*4a40*/  IMAD.SHL.U32 R103, R103, 0x2, RZ ;  /* 0x0000000267677824 */ /* 0x000fe200078e00ff */
[----:B------:R-:W-:Y:S01]  /*4a50*/  UIADD3 UR7, UR34, 0x1, -UR17 ;  /* 0x0000000122077890 */ /* 0x000fe2000fffe811 */
[--C-:B------:R-:W-:Y:S01]  /*4a60*/  IMAD R198, R5, 0x2, R197.reuse ;  /* 0x0000000205c67824 */ /* 0x100fe200078e02c5 */
[----:B------:R-:W3:Y:S01]  /*4a70*/  LDSM.16.M88.4 R40, [R184+0x9800] ;  /* 0x00980000b828783b */ /* 0x000ee20000000200 */
[----:B------:R-:W-:Y:S01]  /*4a80*/  @P1 VIADD R201, R0, 0xffffffe0 ;  /* 0xffffffe000c91836 */ /* 0x000fe20000000000 */
[----:B------:R-:W-:Y:S01]  /*4a90*/  LOP3.LUT P1, RZ, R50, 0x4, RZ, 0xc0, !PT ;  /* 0x0000000432ff7812 */ /* 0x000fe2000782c0ff */
[----:B------:R-:W-:Y:S01]  /*4aa0*/  IMAD.MOV.U32 R0, RZ, RZ, 0x40 ;  /* 0x00000040ff007424 */ /* 0x000fe200078e00ff */
[----:B------:R-:W-:Y:S01]  /*4ab0*/  LDSM.16.M88.4 R12, [R198] ;  /* 0x00000000c60c783b */ /* 0x000fe20000000200 */
[----:B------:R-:W-:Y:S01]  /*4ac0*/  LOP3.LUT R110, R103, 0x6, RZ, 0xc0, !PT ;  /* 0x00000006676e7812 */ /* 0x000fe200078ec0ff */
[----:B------:R-:W-:Y:S01]  /*4ad0*/  IMAD.IADD R2, R100, 0x1, R2 ;  /* 0x0000000164027824 */ /* 0x000fe200078e0202 */
[----:B------:R-:W-:Y:S01]  /*4ae0*/  SEL R4, R4, 0xffffffe0, !P1 ;  /* 0xffffffe004047807 */ /* 0x000fe20004800000 */
[----:B------:R-:W3:Y:S01]  /*4af0*/  LDSM.16.M88.4 R36, [R201] ;  /* 0x00000000c924783b */ /* 0x000ee20000000200 */
[----:B------:R-:W-:Y:S01]  /*4b00*/  SEL R0, R0, 0xffffffc0, !P2 ;  /* 0xffffffc000007807 */ /* 0x000fe20005000000 */
[----:B------:R-:W-:Y:S01]  /*4b10*/  VIADD R3, R2, 0x8 ;  /* 0x0000000802037836 */ /* 0x000fe20000000000 */
[----:B------:R-:W-:Y:S01]  /*4b20*/  UISETP.GT.AND UP0, UPT, UR18, UR5, UPT ;  /* 0x000000051200728c */ /* 0x000fe2000bf04270 */
[----:B------:R-:W3:Y:S01]  /*4b30*/  LDSM.16.M88.4 R56, [R201+0x800] ;  /* 0x00080000c938783b */ /* 0x000ee20000000200 */
[----:B------:R-:W-:Y:S01]  /*4b40*/  IMAD R200, R4, 0x2, R197 ;  /* 0x0000000204c87824 */ /* 0x000fe200078e02c5 */
[----:B------:R-:W-:Y:S01]  /*4b50*/  UIADD3 UR9, UR36, -0x4ab325aa, URZ ;  /* 0xb54cda5624097890 */ /* 0x000fe2000fffe03f */
[----:B------:R-:W-:Y:S01]  /*4b60*/  IMAD.IADD R190, R184, 0x1, R0 ;  /* 0x00000001b8be7824 */ /* 0x000fe200078e0200 */
[----:B------:R-:W3:Y:S01]  /*4b70*/  LDSM.16.M88.4 R64, [R201+0x1000] ;  /* 0x00100000c940783b */ /* 0x000ee20000000200 */
[----:B------:R-:W-:-:S02]  /*4b80*/  IMAD R199, R4, 0x2, R198 ;  /* 0x0000000204c77824 */ /* 0x000fc400078e02c6 */
[----:B------:R-:W-:Y:S01]  /*4b90*/  IMAD.IADD R189, R0, 0x1, R201 ;  /* 0x0000000100bd7824 */ /* 0x000fe200078e02c9 */
[----:B------:R-:W3:Y:S01]  /*4ba0*/  LDSM.16.M88.4 R72, [R201+0x1800] ;  /* 0x00180000c948783b */ /* 0x000ee20000000200 */
[----:B------:R-:W-:Y:S02]  /*4bb0*/  IMAD.U32 R0, RZ, RZ, UR18 ;  /* 0x00000012ff007e24 */ /* 0x000fe4000f8e00ff */
[----:B------:R-:W-:Y:S01]  /*4bc0*/  VIADD R224, R2, UR6 ;  /* 0x0000000602e07c36 */ /* 0x000fe20008000000 */
[----:B------:R-:W-:Y:S01]  /*4bd0*/  LDSM.16.M88.4 R80, [R190+0x8000] ;  /* 0x00800000be50783b */ /* 0x000fe20000000200 */
[----:B------:R-:W-:Y:S02]  /*4be0*/  IMAD R0, R0, 0x40, R110 ;  /* 0x0000004000007824 */ /* 0x000fe400078e026e */
[----:B------:R-:W-:Y:S01]  /*4bf0*/  IMAD.U32 R7, RZ, RZ, UR16 ;  /* 0x00000010ff077e24 */ /* 0x000fe2000f8e00ff */
[C---:B-1----:R-:W-:Y:S01]  /*4c00*/  HMMA.16816.F32 R32, R8.reuse, R16, RZ ;  /* 0x000000100820723c */ /* 0x042fe200000018ff */
[----:B------:R-:W-:Y:S01]  /*4c10*/  LDSM.16.M88.4 R92, [R190+0x8800] ;  /* 0x00880000be5c783b */ /* 0x000fe20000000200 */
[----:B------:R-:W-:Y:S01]  /*4c20*/  VIADD R227, R3, UR6 ;  /* 0x0000000603e37c36 */ /* 0x000fe20008000000 */
[----:B------:R-:W-:Y:S01]  /*4c30*/  UIADD3 UR6, UR7, UR23, URZ ;  /* 0x0000001707067290 */ /* 0x000fe2000fffe03f */
[----:B------:R-:W-:Y:S01]  /*4c40*/  IMAD R112, R7, 0x4, R51 ;  /* 0x0000000407707824 */ /* 0x000fe200078e0233 */
[----:B------:R-:W-:Y:S01]  /*4c50*/  LDSM.16.M88.4 R76, [R190+0x9000] ;  /* 0x00900000be4c783b */ /* 0x000fe20000000200 */
[C---:B----4-:R-:W-:Y:S01]  /*4c60*/  HMMA.16816.F32 R28, R8.reuse, R18, RZ ;  /* 0x00000012081c723c */ /* 0x050fe200000018ff */
[----:B------:R-:W-:Y:S01]  /*4c70*/  SHF.R.S32.HI R7, RZ, 0x1f, R101 ;  /* 0x0000001fff077819 */ /* 0x000fe20000011465 */
[C---:B------:R-:W-:Y:S01]  /*4c80*/  VIADD R216, R201.reuse, 0x800 ;  /* 0x00000800c9d87836 */ /* 0x040fe20000000000 */
[----:B------:R-:W1:Y:S01]  /*4c90*/  LDSM.16.M88.4 R16, [R200] ;  /* 0x00000000c810783b */ /* 0x000e620000000200 */
[----:B------:R-:W-:Y:S01]  /*4ca0*/  VIADDMNMX R226, R224, -UR24, RZ, !PT ;  /* 0x80000018e0e27c46 */ /* 0x000fe2000f8001ff */
[C---:B------:R-:W-:Y:S01]  /*4cb0*/  VIADD R215, R201.reuse, 0x1000 ;  /* 0x00001000c9d77836 */ /* 0x040fe20000000000 */
[C---:B--2---:R-:W-:Y:S01]  /*4cc0*/  HMMA.16816.F32 R44, R8.reuse, R20, RZ ;  /* 0x00000014082c723c */ /* 0x044fe200000018ff */
[----:B------:R-:W2:Y:S01]  /*4cd0*/  LDSM.16.M88.4 R84, [R190+0x9800] ;  /* 0x00980000be54783b */ /* 0x000ea20000000200 */
[----:B------:R-:W-:Y:S01]  /*4ce0*/  LEA.HI.X.SX32 R125, R102, R7, 0x1, P0 ;  /* 0x00000007667d7211 */ /* 0x000fe200000f0eff */
[----:B------:R-:W-:Y:S01]  /*4cf0*/  VIADD R214, R201, 0x1800 ;  /* 0x00001800c9d67836 */ /* 0x000fe20000000000 */
[----:B------:R-:W-:Y:S01]  /*4d00*/  VIADDMNMX R225, R227, -UR24, RZ, !PT ;  /* 0x80000018e3e17c46 */ /* 0x000fe2000f8001ff */
[----:B------:R-:W-:Y:S01]  /*4d10*/  LDSM.16.M88.4 R88, [R189] ;  /* 0x00000000bd58783b */ /* 0x000fe20000000200 */
[----:B------:R-:W-:Y:S01]  /*4d20*/  HMMA.16816.F32 R20, R8, R22, RZ ;  /* 0x000000160814723c */ /* 0x000fe200000018ff */
[----:B------:R-:W-:-:S02]  /*4d30*/  VIADD R213, R201, 0x2000 ;  /* 0x00002000c9d57836 */ /* 0x000fc40000000000 */
[----:B------:R-:W-:Y:S01]  /*4d40*/  LDSM.16.M88.4 R96, [R184+0xe000] ;  /* 0x00e00000b860783b */ /* 0x000fe20000000200 */
[C---:B------:R-:W-:Y:S02]  /*4d50*/  VIADD R212, R201.reuse, 0x2800 ;  /* 0x00002800c9d47836 */ /* 0x040fe40000000000 */
[C---:B-----5:R-:W-:Y:S01]  /*4d60*/  HMMA.16816.F32 R52, R8.reuse, R24, RZ ;  /* 0x000000180834723c */ /* 0x060fe200000018ff */
[----:B------:R-:W0:Y:S01]  /*4d70*/  LDGDEPBAR ;  /* 0x00000000000079af */ /* 0x000e220000000000 */
[C---:B------:R-:W-:Y:S02]  /*4d80*/  VIADD R211, R201.reuse, 0x3000 ;  /* 0x00003000c9d37836 */ /* 0x040fe40000000000 */
[C---:B------:R-:W-:Y:S01]  /*4d90*/  VIADD R210, R201.reuse, 0x3800 ;  /* 0x00003800c9d27836 */ /* 0x040fe20000000000 */
[----:B------:R-:W-:Y:S01]  /*4da0*/  STL [R1+0xe0], R112 ;  /* 0x0000e07001007387 */ /* 0x000fe20000100800 */
[----:B------:R-:W-:Y:S01]  /*4db0*/  HMMA.16816.F32 R60, R8, R26, RZ ;  /* 0x0000001a083c723c */ /* 0x000fe200000018ff */
[----:B------:R-:W-:-:S02]  /*4dc0*/  VIADD R209, R201, 0x4000 ;  /* 0x00004000c9d17836 */ /* 0x000fc40000000000 */
[C---:B------:R-:W-:Y:S02]  /*4dd0*/  VIADD R208, R201.reuse, 0x4800 ;  /* 0x00004800c9d07836 */ /* 0x040fe40000000000 */
[C---:B------:R-:W-:Y:S01]  /*4de0*/  VIADD R207, R201.reuse, 0x5000 ;  /* 0x00005000c9cf7836 */ /* 0x040fe20000000000 */
[C---:B---3--:R-:W-:Y:S01]  /*4df0*/  HMMA.16816.F32 R68, R8.reuse, R40, RZ ;  /* 0x000000280844723c */ /* 0x048fe200000018ff */
[C---:B------:R-:W-:Y:S02]  /*4e00*/  VIADD R206, R201.reuse, 0x5800 ;  /* 0x00005800c9ce7836 */ /* 0x040fe40000000000 */
[C---:B------:R-:W-:Y:S02]  /*4e10*/  VIADD R205, R201.reuse, 0x6000 ;  /* 0x00006000c9cd7836 */ /* 0x040fe40000000000 */
[C---:B------:R-:W-:Y:S01]  /*4e20*/  VIADD R204, R201.reuse, 0x6800 ;  /* 0x00006800c9cc7836 */ /* 0x040fe20000000000 */
[----:B------:R-:W-:Y:S01]  /*4e30*/  HMMA.16816.F32 R40, R8, R42, RZ ;  /* 0x0000002a0828723c */ /* 0x000fe200000018ff */
[----:B------:R-:W3:Y:S01]  /*4e40*/  LDSM.16.M88.4 R8, [R199] ;  /* 0x00000000c708783b */ /* 0x000ee20000000200 */
[----:B------:R-:W-:-:S02]  /*4e50*/  VIADD R203, R201, 0x7000 ;  /* 0x00007000c9cb7836 */ /* 0x000fc40000000000 */
[----:B------:R-:W-:Y:S02]  /*4e60*/  VIADD R202, R201, 0x7800 ;  /* 0x00007800c9ca7836 */ /* 0x000fe40000000000 */
[C---:B------:R-:W-:Y:S06]  /*4e70*/  HMMA.16816.F32 R32, R12.reuse, R36, R32 ;  /* 0x000000240c20723c */ /* 0x040fec0000001820 */
[C---:B------:R-:W-:Y:S06]  /*4e80*/  HMMA.16816.F32 R28, R12.reuse, R38, R28 ;  /* 0x000000260c1c723c */ /* 0x040fec000000181c */
[C---:B------:R-:W-:Y:S06]  /*4e90*/  HMMA.16816.F32 R24, R12.reuse, R56, R44 ;  /* 0x000000380c18723c */ /* 0x040fec000000182c */
[C---:B------:R-:W-:Y:S06]  /*4ea0*/  HMMA.16816.F32 R20, R12.reuse, R58, R20 ;  /* 0x0000003a0c14723c */ /* 0x040fec0000001814 */
        /* <DEDUP_REMOVED lines=25> */
[----:B------:R-:W-:Y:S05]  /*5040*/  LDSM.16.M88.4 R72, [R201+0x3000] ;  /* 0x00300000c948783b */ /* 0x000fea0000000200 */
[C---:B------:R-:W-:Y:S06]  /*5050*/  HMMA.16816.F32 R16, R8.reuse, R64, R28 ;  /* 0x000000400810723c */ /* 0x040fec000000181c */
[C---:B------:R-:W-:Y:S01]  /*5060*/  HMMA.16816.F32 R36, R8.reuse, R66, R36 ;  /* 0x000000420824723c */ /* 0x040fe20000001824 */
[----:B------:R-:W-:Y:S05]  /*5070*/  LDSM.16.M88.4 R64, [R201+0x2000] ;  /* 0x00200000c940783b */ /* 0x000fea0000000200 */
[C---:B------:R-:W-:Y:S01]  /*5080*/  HMMA.16816.F32 R56, R8.reuse, R68, R60 ;  /* 0x000000440838723c */ /* 0x040fe2000000183c */
[----:B------:R-:W-:Y:S05]  /*5090*/  LDSM.16.M88.4 R60, [R201+0x2800] ;  /* 0x00280000c93c783b */ /* 0x000fea0000000200 */
[----:B------:R-:W-:Y:S01]  /*50a0*/  HMMA.16816.F32 R32, R8, R70, R24 ;  /* 0x000000460820723c */ /* 0x000fe20000001818 */
[----:B------:R-:W3:Y:S04]  /*50b0*/  LDSM.16.M88.4 R8, [R198+0x2000] ;  /* 0x00200000c608783b */ /* 0x000ee80000000200 */
[----:B------:R-:W4:Y:S01]  /*50c0*/  LDSM.16.M88.4 R68, [R201+0x3800] ;  /* 0x00380000c944783b */ /* 0x000f220000000200 */
[C---:B-1----:R-:W-:Y:S06]  /*50d0*/  HMMA.16816.F32 R52, R12.reuse, R76, R52 ;  /* 0x0000004c0c34723c */ /* 0x042fec0000001834 */
[C---:B------:R-:W-:Y:S01]  /*50e0*/  HMMA.16816.F32 R44, R12.reuse, R78, R44 ;  /* 0x0000004e0c2c723c */ /* 0x040fe2000000182c */
[----:B------:R-:W-:Y:S05]  /*50f0*/  LDSM.16.M88.4 R76, [R190+0xa000] ;  /* 0x00a00000be4c783b */ /* 0x000fea0000000200 */
[C---:B------:R-:W-:Y:S01]  /*5100*/  HMMA.16816.F32 R28, R12.reuse, R94, R20 ;  /* 0x0000005e0c1c723c */ /* 0x040fe20000001814 */
[----:B------:R-:W1:Y:S05]  /*5110*/  LDSM.16.M88.4 R20, [R200+0x2000] ;  /* 0x00200000c814783b */ /* 0x000e6a0000000200 */
        /* <DEDUP_REMOVED lines=8> */
[C---:B---3--:R-:W-:Y:S06]  /*51a0*/  HMMA.16816.F32 R36, R8.reuse, R64, R52 ;  /* 0x000000400824723c */ /* 0x048fec0000001834 */
[C---:B------:R-:W-:Y:S01]  /*51b0*/  HMMA.16816.F32 R44, R8.reuse, R66, R44 ;  /* 0x00000042082c723c */ /* 0x040fe2000000182c */
[----:B------:R-:W-:Y:S05]  /*51c0*/  LDSM.16.M88.4 R64, [R189+0x2800] ;  /* 0x00280000bd40783b */ /* 0x000fea0000000200 */
[C---:B------:R-:W-:Y:S06]  /*51d0*/  HMMA.16816.F32 R40, R8.reuse, R60, R40 ;  /* 0x0000003c0828723c */ /* 0x040fec0000001828 */
[C---:B------:R-:W-:Y:S06]  /*51e0*/  HMMA.16816.F32 R32, R8.reuse, R62, R28 ;  /* 0x0000003e0820723c */ /* 0x040fec000000181c */
[C---:B------:R-:W-:Y:S06]  /*51f0*/  HMMA.16816.F32 R28, R8.reuse, R72, R24 ;  /* 0x00000048081c723c */ /* 0x040fec0000001818 */
[C---:B------:R-:W-:Y:S01]  /*5200*/  HMMA.16816.F32 R16, R8.reuse, R74, R16 ;  /* 0x0000004a0810723c */ /* 0x040fe20000001810 */
[----:B------:R-:W-:Y:S05]  /*5210*/  LDSM.16.M88.4 R72, [R189+0x3000] ;  /* 0x00300000bd48783b */ /* 0x000fea0000000200 */
[C---:B----4-:R-:W-:Y:S06]  /*5220*/  HMMA.16816.F32 R56, R8.reuse, R68, R56 ;  /* 0x000000440838723c */ /* 0x050fec0000001838 */
        /* <DEDUP_REMOVED lines=11> */
[----:B------:R-:W-:Y:S04]  /*52e0*/  LDSM.16.M88.4 R16, [R197+0x4000] ;  /* 0x00400000c510783b */ /* 0x000fe80000000200 */
[----:B------:R-:W2:Y:S01]  /*52f0*/  LDSM.16.M88.4 R84, [R184+0xc000] ;  /* 0x00c00000b854783b */ /* 0x000ea20000000200 */
[C---:B------:R-:W-:Y:S06]  /*5300*/  HMMA.16816.F32 R60, R20.reuse, R80, R56 ;  /* 0x00000050143c723c */ /* 0x040fec0000001838 */
[----:B------:R-:W-:Y:S01]  /*5310*/  HMMA.16816.F32 R56, R20, R82, R24 ;  /* 0x000000521438723c */ /* 0x000fe20000001818 */
[----:B------:R-:W4:Y:S04]  /*5320*/  LDSM.16.M88.4 R80, [R184+0xd000] ;  /* 0x00d00000b850783b */ /* 0x000f280000000200 */
        /* <DEDUP_REMOVED lines=9> */
[----:B------:R-:W-:Y:S05]  /*53c0*/  LDSM.16.M88.4 R72, [R201+0x5000] ;  /* 0x00500000c948783b */ /* 0x000fea0000000200 */
[C---:B-1----:R-:W-:Y:S01]  /*53d0*/  HMMA.16816.F32 R52, R8.reuse, R78, R56 ;  /* 0x0000004e0834723c */ /* 0x042fe20000001838 */
[----:B------:R-:W1:Y:S05]  /*53e0*/  LDSM.16.M88.4 R56, [R201+0x4800] ;  /* 0x00480000c938783b */ /* 0x000e6a0000000200 */
[----:B------:R-:W-:Y:S01]  /*53f0*/  HMMA.16816.F32 R32, R8, R76, R60 ;  /* 0x0000004c0820723c */ /* 0x000fe2000000183c */
[----:B------:R-:W-:Y:S05]  /*5400*/  LDSM.16.M88.4 R76, [R190+0xc000] ;  /* 0x00c00000be4c783b */ /* 0x000fea0000000200 */
[C---:B--2---:R-:W-:Y:S06]  /*5410*/  HMMA.16816.F32 R28, R16.reuse, R84, R28 ;  /* 0x00000054101c723c */ /* 0x044fec000000181c */
[C---:B------:R-:W-:Y:S01]  /*5420*/  HMMA.16816.F32 R24, R16.reuse, R86, R24 ;  /* 0x000000561018723c */ /* 0x040fe20000001818 */
[----:B------:R-:W-:Y:S05]  /*5430*/  LDSM.16.M88.4 R84, [R189+0x4800] ;  /* 0x00480000bd54783b */ /* 0x000fea0000000200 */
[C---:B------:R-:W-:Y:S01]  /*5440*/  HMMA.16816.F32 R8, R16.reuse, R88, R12 ;  /* 0x000000581008723c */ /* 0x040fe2000000180c */
[----:B------:R-:W2:Y:S05]  /*5450*/  LDSM.16.M88.4 R12, [R200+0x4000] ;  /* 0x00400000c80c783b */ /* 0x000eaa0000000200 */
[C---:B------:R-:W-:Y:S01]  /*5460*/  HMMA.16816.F32 R44, R16.reuse, R90, R44 ;  /* 0x0000005a102c723c */ /* 0x040fe2000000182c */
[----:B------:R-:W-:Y:S05]  /*5470*/  LDSM.16.M88.4 R88, [R189+0x4000] ;  /* 0x00400000bd58783b */ /* 0x000fea0000000200 */
[C---:B----4-:R-:W-:Y:S06]  /*5480*/  HMMA.16816.F32 R60, R16.reuse, R82, R36 ;  /* 0x00000052103c723c */ /* 0x050fec0000001824 */
[C---:B------:R-:W-:Y:S01]  /*5490*/  HMMA.16816.F32 R40, R16.reuse, R80, R40 ;  /* 0x000000501028723c */ /* 0x040fe20000001828 */
[----:B------:R-:W4:Y:S05]  /*54a0*/  LDSM.16.M88.4 R80, [R190+0xc800] ;  /* 0x00c80000be50783b */ /* 0x000f2a0000000200 */
[C---:B------:R-:W-:Y:S06]  /*54b0*/  HMMA.16816.F32 R36, R16.reuse, R92, R32 ;  /* 0x0000005c1024723c */ /* 0x040fec0000001820 */
[----:B------:R-:W-:Y:S01]  /*54c0*/  HMMA.16816.F32 R32, R16, R94, R52 ;  /* 0x0000005e1020723c */ /* 0x000fe20000001834 */
[----:B------:R-:W5:Y:S05]  /*54d0*/  LDSM.16.M88.4 R92, [R190+0xd000] ;  /* 0x00d00000be5c783b */ /* 0x000f6a0000000200 */
[C---:B---3--:R-:W-:Y:S06]  /*54e0*/  HMMA.16816.F32 R28, R20.reuse, R64, R28 ;  /* 0x00000040141c723c */ /* 0x048fec000000181c */
[C---:B------:R-:W-:Y:S01]  /*54f0*/  HMMA.16816.F32 R52, R20.reuse, R66, R24 ;  /* 0x000000421434723c */ /* 0x040fe20000001818 */
[----:B------:R-:W3:Y:S05]  /*5500*/  LDSM.16.M88.4 R64, [R190+0xd800] ;  /* 0x00d80000be40783b */ /* 0x000eea0000000200 */
[C---:B-1----:R-:W-:Y:S01]  /*5510*/  HMMA.16816.F32 R24, R20.reuse, R56, R8 ;  /* 0x000000381418723c */ /* 0x042fe20000001808 */
[----:B------:R-:W1:Y:S05]  /*5520*/  LDSM.16.M88.4 R8, [R199+0x4000] ;  /* 0x00400000c708783b */ /* 0x000e6a0000000200 */
        /* <DEDUP_REMOVED lines=13> */
[----:B------:R-:W2:Y:S05]  /*5600*/  LDSM.16.M88.4 R80, [R189+0x5800] ;  /* 0x00580000bd50783b */ /* 0x000eaa0000000200 */
[C---:B-----5:R-:W-:Y:S06]  /*5610*/  HMMA.16816.F32 R16, R12.reuse, R94, R60 ;  /* 0x0000005e0c10723c */ /* 0x060fec000000183c */
[C---:B------:R-:W-:Y:S01]  /*5620*/  HMMA.16816.F32 R24, R12.reuse, R92, R40 ;  /* 0x0000005c0c18723c */ /* 0x040fe20000001828 */
[----:B------:R-:W4:Y:S05]  /*5630*/  LDSM.16.M88.4 R92, [R184+0xf000] ;  /* 0x00f00000b85c783b */ /* 0x000f2a0000000200 */
[C---:B---3--:R-:W-:Y:S06]  /*5640*/  HMMA.16816.F32 R60, R12.reuse, R64, R56 ;  /* 0x000000400c3c723c */ /* 0x048fec0000001838 */
[----:B------:R-:W-:Y:S01]  /*5650*/  HMMA.16816.F32 R12, R12, R66, R36 ;  /* 0x000000420c0c723c */ /* 0x000fe20000001824 */
[----:B------:R-:W3:Y:S05]  /*5660*/  LDSM.16.M88.4 R64, [R184+0xf800] ;  /* 0x00f80000b840783b */ /* 0x000eea0000000200 */
[C---:B-1----:R-:W-:Y:S06]  /*5670*/  HMMA.16816.F32 R32, R8.reuse, R88, R32 ;  /* 0x000000580820723c */ /* 0x042fec0000001820 */
[C---:B------:R-:W-:Y:S01]  /*5680*/  HMMA.16816.F32 R36, R8.reuse, R90, R52 ;  /* 0x0000005a0824723c */ /* 0x040fe20000001834 */
[----:B------:R-:W-:Y:S05]  /*5690*/  LDSM.16.M88.4 R88, [R190+0xe800] ;  /* 0x00e80000be58783b */ /* 0x000fea0000000200 */
[C---:B------:R-:W-:Y:S06]  /*56a0*/  HMMA.16816.F32 R44, R8.reuse, R84, R44 ;  /* 0x00000054082c723c */ /* 0x040fec000000182c */
[C---:B------:R-:W-:Y:S01]  /*56b0*/  HMMA.16816.F32 R40, R8.reuse, R86, R28 ;  /* 0x000000560828723c */ /* 0x040fe2000000181c */
[----:B------:R-:W-:Y:S05]  /*56c0*/  LDSM.16.M88.4 R84, [R201+0x7800] ;  /* 0x00780000c954783b */ /* 0x000fea0000000200 */
[C---:B------:R-:W-:Y:S01]  /*56d0*/  HMMA.16816.F32 R52, R8.reuse, R70, R16 ;  /* 0x000000460834723c */ /* 0x040fe20000001810 */
[----:B------:R-:W1:Y:S05]  /*56e0*/  LDSM.16.M88.4 R16, [R198+0x6000] ;  /* 0x00600000c610783b */ /* 0x000e6a0000000200 */
[C---:B------:R-:W-:Y:S01]  /*56f0*/  HMMA.16816.F32 R56, R8.reuse, R68, R24 ;  /* 0x000000440838723c */ /* 0x040fe20000001818 */
[----:B------:R-:W5:Y:S05]  /*5700*/  LDSM.16.M88.4 R68, [R201+0x6800] ;  /* 0x00680000c944783b */ /* 0x000f6a0000000200 */
[C---:B--2---:R-:W-:Y:S06]  /*5710*/  HMMA.16816.F32 R60, R8.reuse, R80, R60 ;  /* 0x00000050083c723c */ /* 0x044fec000000183c */
[----:B------:R-:W-:Y:S01]  /*5720*/  HMMA.16816.F32 R24, R8, R82, R12 ;  /* 0x000000520818723c */ /* 0x000fe2000000180c */
[----:B------:R-:W2:Y:S04]  /*5730*/  LDSM.16.M88.4 R80, [R201+0x7000] ;  /* 0x00700000c950783b */ /* 0x000ea80000000200 */
[----:B------:R-:W-:Y:S01]  /*5740*/  LDSM.16.M88.4 R8, [R200+0x6000] ;  /* 0x00600000c808783b */ /* 0x000fe20000000200 */
[C---:B------:R-:W-:Y:S06]  /*5750*/  HMMA.16816.F32 R12, R20.reuse, R96, R32 ;  /* 0x00000060140c723c */ /* 0x040fec0000001820 */
[C---:B------:R-:W-:Y:S01]  /*5760*/  HMMA.16816.F32 R28, R20.reuse, R98, R36 ;  /* 0x00000062141c723c */ /* 0x040fe20000001824 */
[----:B------:R-:W2:Y:S05]  /*5770*/  LDSM.16.M88.4 R96, [R190+0xe000] ;  /* 0x00e00000be60783b */ /* 0x000eaa0000000200 */
[C---:B------:R-:W-:Y:S06]  /*5780*/  HMMA.16816.F32 R32, R20.reuse, R72, R44 ;  /* 0x000000481420723c */ /* 0x040fec000000182c */
[C---:B------:R-:W-:Y:S01]  /*5790*/  HMMA.16816.F32 R36, R20.reuse, R74, R40 ;  /* 0x0000004a1424723c */ /* 0x040fe20000001828 */
[----:B------:R-:W-:Y:S05]  /*57a0*/  LDSM.16.M88.4 R72, [R189+0x6000] ;  /* 0x00600000bd48783b */ /* 0x000fea0000000200 */
[C---:B----4-:R-:W-:Y:S06]  /*57b0*/  HMMA.16816.F32 R44, R20.reuse, R92, R56 ;  /* 0x0000005c142c723c */ /* 0x050fec0000001838 */
[C---:B------:R-:W-:Y:S06]  /*57c0*/  HMMA.16816.F32 R52, R20.reuse, R94, R52 ;  /* 0x0000005e1434723c */ /* 0x040fec0000001834 */
[C---:B---3--:R-:W-:Y:S01]  /*57d0*/  HMMA.16816.F32 R56, R20.reuse, R64, R60 ;  /* 0x000000401438723c */ /* 0x048fe2000000183c */
[----:B------:R-:W-:Y:S05]  /*57e0*/  LDSM.16.M88.4 R60, [R189+0x7000] ;  /* 0x00700000bd3c783b */ /* 0x000fea0000000200 */
[----:B------:R-:W-:Y:S01]  /*57f0*/  HMMA.16816.F32 R40, R20, R66, R24 ;  /* 0x000000421428723c */ /* 0x000fe20000001818 */
[----:B------:R-:W-:Y:S05]  /*5800*/  LDSM.16.M88.4 R64, [R189+0x7800] ;  /* 0x00780000bd40783b */ /* 0x000fea0000000200 */
[C---:B-1----:R-:W-:Y:S01]  /*5810*/  HMMA.16816.F32 R24, R16.reuse, R76, R12 ;  /* 0x0000004c1018723c */ /* 0x042fe2000000180c */
[----:B------:R-:W-:Y:S05]  /*5820*/  LDSM.16.M88.4 R12, [R199+0x6000] ;  /* 0x00600000c70c783b */ /* 0x000fea0000000200 */
[C---:B------:R-:W-:Y:S01]  /*5830*/  HMMA.16816.F32 R20, R16.reuse, R78, R28 ;  /* 0x0000004e1014723c */ /* 0x040fe2000000181c */
[----:B------:R-:W1:Y:S05]  /*5840*/  LDSM.16.M88.4 R76, [R190+0xf000] ;  /* 0x00f00000be4c783b */ /* 0x000e6a0000000200 */
[C---:B-----5:R-:W-:Y:S06]  /*5850*/  HMMA.16816.F32 R28, R16.reuse, R68, R32 ;  /* 0x00000044101c723c */ /* 0x060fec0000001820 */
[C---:B------:R-:W-:Y:S01]  /*5860*/  HMMA.16816.F32 R32, R16.reuse, R70, R36 ;  /* 0x000000461020723c */ /* 0x040fe20000001824 */
[----:B------:R-:W3:Y:S05]  /*5870*/  LDSM.16.M88.4 R68, [R190+0xf800] ;  /* 0x00f80000be44783b */ /* 0x000eea0000000200 */
[C---:B--2---:R-:W-:Y:S06]  /*5880*/  HMMA.16816.F32 R36, R16.reuse, R80, R44 ;  /* 0x000000501024723c */ /* 0x044fec000000182c */
[----:B------:R-:W-:Y:S01]  /*5890*/  HMMA.16816.F32 R52, R16, R82, R52 ;  /* 0x000000521034723c */ /* 0x000fe20000001834 */
[----:B------:R-:W2:Y:S01]  /*58a0*/  LDSM.16.M88.4 R80, [R189+0x6800] ;  /* 0x00680000bd50783b */ /* 0x000ea20000000200 */
[----:B------:R-:W-:-:S04]  /*58b0*/  DEPBAR.LE SB0, 0x0 ;  /* 0x000080000000791a */ /* 0x000fc80000000000 */
[C---:B------:R-:W-:Y:S06]  /*58c0*/  HMMA.16816.F32 R56, R16.reuse, R84, R56 ;  /* 0x000000541038723c */ /* 0x040fec0000001838 */
[----:B------:R-:W-:Y:S06]  /*58d0*/  HMMA.16816.F32 R40, R16, R86, R40 ;  /* 0x000000561028723c */ /* 0x000fec0000001828 */
[C---:B------:R-:W-:Y:S06]  /*58e0*/  HMMA.16816.F32 R44, R8.reuse, R96, R24 ;  /* 0x00000060082c723c */ /* 0x040fec0000001818 */
[C---:B------:R-:W-:Y:S06]  /*58f0*/  HMMA.16816.F32 R24, R8.reuse, R98, R20 ;  /* 0x000000620818723c */ /* 0x040fec0000001814 */
[C---:B------:R-:W-:Y:S06]  /*5900*/  HMMA.16816.F32 R20, R8.reuse, R88, R28 ;  /* 0x000000580814723c */ /* 0x040fec000000181c */
[C---:B------:R-:W-:Y:S06]  /*5910*/  HMMA.16816.F32 R16, R8.reuse, R90, R32 ;  /* 0x0000005a0810723c */ /* 0x040fec0000001820 */
[C---:B-1----:R-:W-:Y:S06]  /*5920*/  HMMA.16816.F32 R28, R8.reuse, R76, R36 ;  /* 0x0000004c081c723c */ /* 0x042fec0000001824 */
[C---:B------:R-:W-:Y:S06]  /*5930*/  HMMA.16816.F32 R32, R8.reuse, R78, R52 ;  /* 0x0000004e0820723c */ /* 0x040fec0000001834 */
[C---:B---3--:R-:W-:Y:S06]  /*5940*/  HMMA.16816.F32 R36, R8.reuse, R68, R56 ;  /* 0x000000440824723c */ /* 0x048fec0000001838 */
[----:B------:R-:W-:Y:S06]  /*5950*/  HMMA.16816.F32 R40, R8, R70, R40 ;  /* 0x000000460828723c */ /* 0x000fec0000001828 */
[----:B------:R-:W-:Y:S01]  /*5960*/  HMMA.16816.F32 R44, R12, R72, R44 ;  /* 0x000000480c2c723c */ /* 0x000fe2000000182c */
[----:B------:R-:W-:-:S02]  /*5970*/  IMAD.IADD R8, R224, 0x1, -R0 ;  /* 0x00000001e0087824 */ /* 0x000fc400078e0a00 */
[----:B------:R-:W-:Y:S02]  /*5980*/  IMAD.IADD R9, R227, 0x1, -R0 ;  /* 0x00000001e3097824 */ /* 0x000fe400078e0a00 */
[----:B------:R-:W-:Y:S01]  /*5990*/  IMAD.U32 R10, RZ, RZ, UR7 ;  /* 0x00000007ff0a7e24 */ /* 0x000fe2000f8e00ff */
[----:B------:R-:W-:Y:S01]  /*59a0*/  IABS R8, R8 ;  /* 0x0000000800087213 */ /* 0x000fe20000000000 */
[----:B--2---:R-:W-:Y:S01]  /*59b0*/  HMMA.16816.F32 R20, R12, R80, R20 ;  /* 0x000000500c14723c */ /* 0x004fe20000001814 */
[----:B------:R-:W-:-:S03]  /*59c0*/  IABS R7, R9 ;  /* 0x0000000900077213 */ /* 0x000fc60000000000 */
[----:B------:R-:W-:Y:S02]  /*59d0*/  IMAD.MOV.U32 R9, RZ, RZ, R8 ;  /* 0x000000ffff097224 */ /* 0x000fe400078e0008 */
[----:B------:R-:W-:Y:S01]  /*59e0*/  IMAD.MOV.U32 R8, RZ, RZ, R7 ;  /* 0x000000ffff087224 */ /* 0x000fe200078e0007 */
[C---:B------:R-:W-:Y:S01]  /*59f0*/  HMMA.16816.F32 R28, R12.reuse, R60, R28 ;  /* 0x0000003c0c1c723c */ /* 0x040fe2000000181c */
[----:B------:R-:W-:Y:S01]  /*5a00*/  IMAD.U32 R7, RZ, RZ, UR34 ;  /* 0x00000022ff077e24 */ /* 0x000fe2000f8e00ff */
[----:B------:R-:W-:Y:S02]  /*5a10*/  I2FP.F32.S32 R11, R9 ;  /* 0x00000009000b7245 */ /* 0x000fe40000201400 */
[----:B------:R-:W-:Y:S01]  /*5a20*/  IADD3 R9, R3, UR23, R10 ;  /* 0x0000001703097c10 */ /* 0x000fe2000fffe00a */
[----:B------:R-:W-:Y:S01]  /*5a30*/  VIADD R3, R0, 0x1 ;  /* 0x0000000100037836 */ /* 0x000fe20000000000 */
[----:B------:R-:W-:Y:S01]  /*5a40*/  VIADDMNMX R229, R2, UR6, R7, PT ;  /* 0x0000000602e57c46 */ /* 0x000fe2000b800107 */
[C---:B------:R-:W-:Y:S01]  /*5a50*/  HMMA.16816.F32 R24, R12.reuse, R74, R24 ;  /* 0x0000004a0c18723c */ /* 0x040fe20000001818 */
[----:B------:R-:W-:Y:S01]  /*5a60*/  VIMNMX R228, R9, UR34, PT ;  /* 0x0000002209e47c48 */ /* 0x000fe2000bfe0100 */
[C---:B------:R-:W-:Y:S01]  /*5a70*/  VIADD R2, R0.reuse, 0x8 ;  /* 0x0000000800027836 */ /* 0x040fe20000000000 */
[----:B------:R-:W-:Y:S01]  /*5a80*/  I2FP.F32.S32 R8, R8 ;  /* 0x0000000800087245 */ /* 0x000fe20000201400 */
[----:B------:R-:W-:Y:S01]  /*5a90*/  VIADD R7, R0, 0x9 ;  /* 0x0000000900077836 */ /* 0x000fe20000000000 */
[C---:B------:R-:W-:Y:S01]  /*5aa0*/  ISETP.GE.AND P4, PT, R3.reuse, R229, PT ;  /* 0x000000e50300720c */ /* 0x040fe20003f86270 */
[C---:B------:R-:W-:Y:S01]  /*5ab0*/  HMMA.16816.F32 R80, R12.reuse, R82, R16 ;  /* 0x000000520c50723c */ /* 0x040fe20000001810 */
[C---:B------:R-:W-:Y:S01]  /*5ac0*/  ISETP.GE.AND P1, PT, R3.reuse, R228, PT ;  /* 0x000000e40300720c */ /* 0x040fe20003f26270 */
[----:B------:R-:W-:Y:S01]  /*5ad0*/  IMAD.IADD R9, R224, 0x1, -R2 ;  /* 0x00000001e0097824 */ /* 0x000fe200078e0a02 */
[----:B------:R-:W-:Y:S01]  /*5ae0*/  ISETP.LT.OR P4, PT, R3, R226, P4 ;  /* 0x000000e20300720c */ /* 0x000fe20002781670 */
[----:B------:R-:W-:Y:S01]  /*5af0*/  FFMA.FTZ R11, R11, -UR19, R44 ;  /* 0x800000130b0b7c23 */ /* 0x000fe2000801002c */
[----:B------:R-:W-:Y:S01]  /*5b00*/  ISETP.LT.OR P1, PT, R3, R225, P1 ;  /* 0x000000e10300720c */ /* 0x000fe20000f21670 */
[----:B------:R-:W-:Y:S01]  /*5b10*/  HMMA.16816.F32 R60, R12, R62, R32 ;  /* 0x0000003e0c3c723c */ /* 0x000fe20000001820 */
[C---:B------:R-:W-:Y:S01]  /*5b20*/  ISETP.GE.AND P0, PT, R2.reuse, R229, PT ;  /* 0x000000e50200720c */ /* 0x040fe20003f06270 */
[----:B------:R-:W-:Y:S01]  /*5b30*/  UIADD3 UR23, UR37, 0x646e171e, URZ ;  /* 0x646e171e25177890 */ /* 0x000fe2000fffe03f */
[----:B------:R-:W-:Y:S01]  /*5b40*/  BAR.SYNC.DEFER_BLOCKING 0x0 ;  /* 0x0000000000007b1d */ /* 0x000fe20000010000 */
[----:B------:R-:W-:-:S02]  /*5b50*/  ISETP.GE.AND P5, PT, R2, R228, PT ;  /* 0x000000e40200720c */ /* 0x000fc40003fa6270 */
[C---:B------:R-:W-:Y:S01]  /*5b60*/  HMMA.16816.F32 R52, R12.reuse, R64, R36 ;  /* 0x000000400c34723c */ /* 0x040fe20000001824 */
[C---:B------:R-:W-:Y:S02]  /*5b70*/  ISETP.LT.OR P0, PT, R2.reuse, R226, P0 ;  /* 0x000000e20200720c */ /* 0x040fe40000701670 */
[----:B------:R-:W-:Y:S01]  /*5b80*/  ISETP.LT.OR P5, PT, R2, R225, P5 ;  /* 0x000000e10200720c */ /* 0x000fe20002fa1670 */
[----:B------:R-:W-:Y:S01]  /*5b90*/  IMAD.IADD R2, R227, 0x1, -R2 ;  /* 0x00000001e3027824 */ /* 0x000fe200078e0a02 */
[C---:B------:R-:W-:Y:S01]  /*5ba0*/  ISETP.GE.AND P6, PT, R0.reuse, R229, PT ;  /* 0x000000e50000720c */ /* 0x040fe20003fc6270 */
[----:B------:R-:W-:Y:S01]  /*5bb0*/  HMMA.16816.F32 R40, R12, R66, R40 ;  /* 0x000000420c28723c */ /* 0x000fe20000001828 */
[C---:B------:R-:W-:Y:S02]  /*5bc0*/  ISETP.GE.AND P2, PT, R0.reuse, R228, PT ;  /* 0x000000e40000720c */ /* 0x040fe40003f46270 */
[----:B------:R-:W-:Y:S02]  /*5bd0*/  IABS R2, R2 ;  /* 0x0000000200027213 */ /* 0x000fe40000000000 */
[----:B------:R-:W-:-:S02]  /*5be0*/  ISETP.LT.OR P6, PT, R0, R226, P6 ;  /* 0x000000e20000720c */ /* 0x000fc400037c1670 */
[----:B------:R-:W-:Y:S01]  /*5bf0*/  FFMA.FTZ R13, R8, -UR19, R46 ;  /* 0x80000013080d7c23 */ /* 0x000fe2000801002e */
[--C-:B------:R-:W-:Y:S01]  /*5c00*/  IMAD.IADD R8, R224, 0x1, -R3.reuse ;  /* 0x00000001e0087824 */ /* 0x100fe200078e0a03 */
[----:B------:R-:W-:Y:S01]  /*5c10*/  IABS R14, R9 ;  /* 0x00000009000e7213 */ /* 0x000fe20000000000 */
[----:B------:R-:W-:Y:S01]  /*5c20*/  IMAD.IADD R3, R227, 0x1, -R3 ;  /* 0x00000001e3037824 */ /* 0x000fe200078e0a03 */
[----:B------:R-:W-:Y:S02]  /*5c30*/  ISETP.LT.OR P2, PT, R0, R225, P2 ;  /* 0x000000e10000720c */ /* 0x000fe40001741670 */
[----:B------:R-:W-:Y:S01]  /*5c40*/  IABS R10, R8 ;  /* 0x00000008000a7213 */ /* 0x000fe20000000000 */
[----:B------:R-:W-:Y:S01]  /*5c50*/  IMAD.IADD R8, R224, 0x1, -R7 ;  /* 0x00000001e0087824 */ /* 0x000fe200078e0a07 */
[----:B------:R-:W-:Y:S02]  /*5c60*/  IABS R3, R3 ;  /* 0x0000000300037213 */ /* 0x000fe40000000000 */
[----:B------:R-:W-:-:S02]  /*5c70*/  I2FP.F32.S32 R10, R10 ;  /* 0x0000000a000a7245 */ /* 0x000fc40000201400 */
[----:B------:R-:W-:Y:S01]  /*5c80*/  IABS R8, R8 ;  /* 0x0000000800087213 */ /* 0x000fe20000000000 */
[----:B------:R-:W-:Y:S01]  /*5c90*/  IMAD.MOV.U32 R9, RZ, RZ, R3 ;  /* 0x000000ffff097224 */ /* 0x000fe200078e0003 */
[----:B------:R-:W-:Y:S01]  /*5ca0*/  ISETP.GE.AND P3, PT, R7, R229, PT ;  /* 0x000000e50700720c */ /* 0x000fe20003f66270 */
[----:B------:R-:W-:Y:S01]  /*5cb0*/  FFMA.FTZ R12, R10, -UR19, R45 ;  /* 0x800000130a0c7c23 */ /* 0x000fe2000801002d */
        /* <DEDUP_REMOVED lines=8> */
[----:B------:R-:W-:Y:S01]  /*5d40*/  FSEL R45, R11, -INF , !P6 ;  /* 0xff8000000b2d7808 */ /* 0x000fe20007000000 */
[----:B------:R-:W-:Y:S01]  /*5d50*/  FFMA.FTZ R16, R8, -UR19, R26 ;  /* 0x8000001308107c23 */ /* 0x000fe2000801001a */
[----:B------:R-:W-:Y:S01]  /*5d60*/  ISETP.GE.AND P6, PT, R7, R228, PT ;  /* 0x000000e40700720c */ /* 0x000fe20003fc6270 */
[----:B------:R-:W-:Y:S01]  /*5d70*/  FFMA.FTZ R14, R2, -UR19, R25 ;  /* 0x80000013020e7c23 */ /* 0x000fe20008010019 */
        /* <DEDUP_REMOVED lines=10> */
[C---:B------:R-:W-:Y:S02]  /*5e20*/  ISETP.GE.AND P1, PT, R3.reuse, R228, PT ;  /* 0x000000e40300720c */ /* 0x040fe40003f26270 */
[----:B------:R-:W-:Y:S02]  /*5e30*/  FSEL R46, R12, -INF , !P4 ;  /* 0xff8000000c2e7808 */ /* 0x000fe40006000000 */
[----:B------:R-:W-:Y:S02]  /*5e40*/  FSEL R51, R10, -INF , !P0 ;  /* 0xff8000000a337808 */ /* 0x000fe40004000000 */
[C---:B------:R-:W-:Y:S02]  /*5e50*/  ISETP.GE.AND P4, PT, R2.reuse, R229, PT ;  /* 0x000000e50200720c */ /* 0x040fe40003f86270 */
[----:B------:R-:W-:Y:S02]  /*5e60*/  ISETP.LT.OR P2, PT, R3, R226, P2 ;  /* 0x000000e20300720c */ /* 0x000fe40001741670 */
[----:B------:R-:W-:-:S02]  /*5e70*/  ISETP.GE.AND P0, PT, R2, R228, PT ;  /* 0x000000e40200720c */ /* 0x000fc40003f06270 */
[----:B------:R-:W-:Y:S01]  /*5e80*/  ISETP.LT.OR P1, PT, R3, R225, P1 ;  /* 0x000000e10300720c */ /* 0x000fe20000f21670 */
        /* <DEDUP_REMOVED lines=23> */
[C---:B------:R-:W-:Y:S01]  /*6000*/  VIADD R2, R0.reuse, 0x19 ;  /* 0x0000001900027836 */ /* 0x040fe20000000000 */
[C---:B------:R-:W-:Y:S01]  /*6010*/  ISETP.GE.AND P5, PT, R3.reuse, R229, PT ;  /* 0x000000e50300720c */ /* 0x040fe20003fa6270 */
[----:B------:R-:W-:Y:S01]  /*6020*/  VIADD R7, R0, 0x20 ;  /* 0x0000002000077836 */ /* 0x000fe20000000000 */
[C---:B------:R-:W-:Y:S01]  /*6030*/  ISETP.GE.AND P6, PT, R3.reuse, R228, PT ;  /* 0x000000e40300720c */ /* 0x040fe20003fc6270 */
[----:B------:R-:W-:Y:S01]  /*6040*/  FFMA.FTZ R11, R10, -UR19, R21 ;  /* 0x800000130a0b7c23 */ /* 0x000fe20008010015 */
[C-C-:B------:R-:W-:Y:S01]  /*6050*/  IMAD.IADD R10, R224.reuse, 0x1, -R3.reuse ;  /* 0x00000001e00a7824 */ /* 0x140fe200078e0a03 */
[C---:B------:R-:W-:Y:S01]  /*6060*/  ISETP.LT.OR P5, PT, R3.reuse, R226, P5 ;  /* 0x000000e20300720c */ /* 0x040fe20002fa1670 */
        /* <DEDUP_REMOVED lines=21> */
[----:B------:R-:W-:Y:S01]  /*61c0*/  VIADD R3, R0, 0x21 ;  /* 0x0000002100037836 */ /* 0x000fe20000000000 */
        /* <DEDUP_REMOVED lines=8> */
[C---:B------:R-:W-:Y:S01]  /*6250*/  ISETP.GE.AND P1, PT, R7.reuse, R229, PT ;  /* 0x000000e50700720c */ /* 0x040fe20003f26270 */
        /* <DEDUP_REMOVED lines=71> */
[----:B------:R-:W-:Y:S01]  /*66d0*/  FSEL R90, R14, -INF , !P6 ;  /* 0xff8000000e5a7808 */ /* 0x000fe20007000000 */
[----:B------:R-:W-:Y:S01]  /*66e0*/  FFMA.FTZ R3, R10, -UR19, R61 ;  /* 0x800000130a037c23 */ /* 0x000fe2000801003d */
[----:B------:R-:W-:Y:S01]  /*66f0*/  FSEL R99, R12, -INF , !P3 ;  /* 0xff8000000c637808 */ /* 0x000fe20005800000 */
[----:B------:R-:W-:Y:S01]  /*6700*/  FFMA.FTZ R16, R2, -UR19, R53 ;  /* 0x8000001302107c23 */ /* 0x000fe20008010035 */
[C---:B------:R-:W-:Y:S01]  /*6710*/  VIADD R2, R0.reuse, 0x38 ;  /* 0x0000003800027836 */ /* 0x040fe20000000000 */
[----:B------:R-:W-:Y:S01]  /*6720*/  ISETP.GE.AND P6, PT, R7, R229, PT ;  /* 0x000000e50700720c */ /* 0x000fe20003fc6270 */
[----:B------:R-:W-:Y:S01]  /*6730*/  VIADD R0, R0, 0x39 ;  /* 0x0000003900007836 */ /* 0x000fe20000000000 */
[----:B------:R-:W-:Y:S01]  /*6740*/  FSEL R93, R13, -INF , !P5 ;  /* 0xff8000000d5d7808 */ /* 0x000fe20006800000 */
[----:B------:R-:W-:Y:S01]  /*6750*/  IMAD.IADD R8, R227, 0x1, -R2 ;  /* 0x00000001e3087824 */ /* 0x000fe200078e0a02 */
[----:B------:R-:W-:-:S02]  /*6760*/  ISETP.GE.AND P3, PT, R7, R228, PT ;  /* 0x000000e40700720c */ /* 0x000fc40003f66270 */
[----:B------:R-:W-:Y:S01]  /*6770*/  FSEL R94, R3, -INF , !P2 ;  /* 0xff800000035e7808 */ /* 0x000fe20005000000 */
[----:B------:R-:W-:Y:S01]  /*6780*/  IMAD.IADD R3, R227, 0x1, -R7 ;  /* 0x00000001e3037824 */ /* 0x000fe200078e0a07 */
[C---:B------:R-:W-:Y:S02]  /*6790*/  ISETP.GE.AND P5, PT, R2.reuse, R229, PT ;  /* 0x000000e50200720c */ /* 0x040fe40003fa6270 */
[----:B------:R-:W-:Y:S02]  /*67a0*/  ISETP.GE.AND P2, PT, R2, R228, PT ;  /* 0x000000e40200720c */ /* 0x000fe40003f46270 */
[----:B------:R-:W-:Y:S02]  /*67b0*/  I2FP.F32.S32 R9, R9 ;  /* 0x0000000900097245 */ /* 0x000fe40000201400 */
[----:B------:R-:W-:Y:S02]  /*67c0*/  I2FP.F32.S32 R11, R11 ;  /* 0x0000000b000b7245 */ /* 0x000fe40000201400 */
[-C--:B------:R-:W-:Y:S01]  /*67d0*/  ISETP.LT.OR P6, PT, R7, R226.reuse, P6 ;  /* 0x000000e20700720c */ /* 0x080fe200037c1670 */
[----:B------:R-:W-:Y:S01]  /*67e0*/  FFMA.FTZ R10, R9, -UR19, R63 ;  /* 0x80000013090a7c23 */ /* 0x000fe2000801003f */
[-C--:B------:R-:W-:Y:S01]  /*67f0*/  ISETP.LT.OR P3, PT, R7, R225.reuse, P3 ;  /* 0x000000e10700720c */ /* 0x080fe20001f61670 */
[----:B------:R-:W-:Y:S01]  /*6800*/  IMAD.IADD R7, R224, 0x1, -R2 ;  /* 0x00000001e0077824 */ /* 0x000fe200078e0a02 */
[C---:B------:R-:W-:Y:S01]  /*6810*/  ISETP.LT.OR P5, PT, R2.reuse, R226, P5 ;  /* 0x000000e20200720c */ /* 0x040fe20002fa1670 */
[----:B------:R-:W-:Y:S01]  /*6820*/  FFMA.FTZ R11, R11, -UR19, R52 ;  /* 0x800000130b0b7c23 */ /* 0x000fe20008010034 */
[----:B------:R-:W-:Y:S01]  /*6830*/  ISETP.LT.OR P2, PT, R2, R225, P2 ;  /* 0x000000e10200720c */ /* 0x000fe20001741670 */
[----:B------:R-:W-:Y:S01]  /*6840*/  IMAD.IADD R9, R224, 0x1, -R0 ;  /* 0x00000001e0097824 */ /* 0x000fe200078e0a00 */
[----:B------:R-:W-:-:S02]  /*6850*/  IABS R2, R3 ;  /* 0x0000000300027213 */ /* 0x000fc40000000000 */
[----:B------:R-:W-:Y:S02]  /*6860*/  FSEL R95, R10, -INF , !P4 ;  /* 0xff8000000a5f7808 */ /* 0x000fe40006000000 */
[----:B------:R-:W-:Y:S01]  /*6870*/  FSEL R101, R11, -INF , !P1 ;  /* 0xff8000000b657808 */ /* 0x000fe20004800000 */
[----:B------:R-:W-:Y:S01]  /*6880*/  IMAD.MOV.U32 R3, RZ, RZ, R2 ;  /* 0x000000ffff037224 */ /* 0x000fe200078e0002 */
[C---:B------:R-:W-:Y:S02]  /*6890*/  ISETP.GE.AND P4, PT, R0.reuse, R229, PT ;  /* 0x000000e50000720c */ /* 0x040fe40003f86270 */
[C---:B------:R-:W-:Y:S02]  /*68a0*/  ISETP.GE.AND P1, PT, R0.reuse, R228, PT ;  /* 0x000000e40000720c */ /* 0x040fe40003f26270 */
[----:B------:R-:W-:Y:S02]  /*68b0*/  I2FP.F32.S32 R3, R3 ;  /* 0x0000000300037245 */ /* 0x000fe40000201400 */
[----:B------:R-:W-:-:S02]  /*68c0*/  ISETP.LT.OR P4, PT, R0, R226, P4 ;  /* 0x000000e20000720c */ /* 0x000fc40002781670 */
[----:B------:R-:W-:Y:S01]  /*68d0*/  ISETP.LT.OR P1, PT, R0, R225, P1 ;  /* 0x000000e10000720c */ /* 0x000fe20000f21670 */
[----:B------:R-:W-:Y:S01]  /*68e0*/  IMAD.IADD R0, R227, 0x1, -R0 ;  /* 0x00000001e3007824 */ /* 0x000fe200078e0a00 */
[----:B------:R-:W-:Y:S02]  /*68f0*/  IABS R9, R9 ;  /* 0x0000000900097213 */ /* 0x000fe40000000000 */
[----:B------:R-:W-:Y:S01]  /*6900*/  IABS R2, R8 ;  /* 0x0000000800027213 */ /* 0x000fe20000000000 */
[----:B------:R-:W-:Y:S01]  /*6910*/  FFMA.FTZ R8, R3, -UR19, R55 ;  /* 0x8000001303087c23 */ /* 0x000fe20008010037 */
[----:B------:R-:W-:Y:S01]  /*6920*/  FSEL R97, R15, -INF , !P0 ;  /* 0xff8000000f617808 */ /* 0x000fe20004000000 */
[----:B------:R-:W-:Y:S01]  /*6930*/  IMAD.MOV.U32 R3, RZ, RZ, R9 ;  /* 0x000000ffff037224 */ /* 0x000fe200078e0009 */
[----:B------:R-:W-:Y:S02]  /*6940*/  PLOP3.LUT P0, PT, PT, PT, UP0, 0x80, 0x0 ;  /* 0x000000000000781c */ /* 0x000fe40003f0f008 */
        /* <DEDUP_REMOVED lines=165> */
.L_x_1448:
[----:B------:R-:W-:Y:S05]  /*73a0*/  BSYNC B0 ;  /* 0x0000000000007941 */ /* 0x000fea0003800000 */
.L_x_1447:
[----:B------:R-:W0:Y:S02]  /*73b0*/  LDGDEPBAR ;  /* 0x00000000000079af */ /* 0x000e240000000000 */
.L_x_1446:
[----:B------:R-:W-:Y:S01]  /*73c0*/  FMNMX.FTZ R3, R35, R36, !PT ;  /* 0x0000002423037209 */ /* 0x000fe20007810000 */
[----:B------:R-:W-:Y:S01]  /*73d0*/  STL [R1+0x138], R206 ;  /* 0x000138ce01007387 */ /* 0x000fe20000100800 */
        /* <DEDUP_REMOVED lines=48> */
[----:B-1--4-:R-:W-:Y:S01]  /*76e0*/  LOP3.LUT R8, R89, UR7, RZ, 0x3c, !PT ;  /* 0x0000000759087c12 */ /* 0x012fe2000f8e3cff */
[----:B------:R-:W-:Y:S01]  /*76f0*/  UIADD3 UR24, UR37, -0x126145ec, URZ ;  /* 0xed9eba1425187890 */ /* 0x000fe2000fffe03f */
[----:B------:R-:W-:Y:S01]  /*7700*/  FMNMX.FTZ R3, R134, R3, !PT ;  /* 0x0000000386037209 */ /* 0x000fe20007810000 */
[----:B------:R-:W-:Y:S01]  /*7710*/  UIADD3 UR7, UR36, 0x1715609d, URZ ;  /* 0x1715609d24077890 */ /* 0x000fe2000fffe03f */
[----:B------:R-:W-:Y:S01]  /*7720*/  LEA R185, R6, UR4, 0x1 ;  /* 0x0000000406b97c11 */ /* 0x000fe2000f8e08ff */
[----:B------:R-:W-:Y:S01]  /*7730*/  IMAD.WIDE.U32 R8, R8, -0x326172a9, RZ ;  /* 0xcd9e8d5708087825 */ /* 0x000fe200078e00ff */
[----:B------:R-:W-:Y:S01]  /*7740*/  FMNMX.FTZ R3, R135, R3, !PT ;  /* 0x0000000387037209 */ /* 0x000fe20007810000 */
[----:B------:R-:W-:-:S02]  /*7750*/  UIADD3 UR4, UR45, 0x1, URZ ;  /* 0x000000012d047890 */ /* 0x000fc4000fffe03f */
[--C-:B------:R-:W-:Y:S01]  /*7760*/  IMAD R186, R5, 0x2, R185.reuse ;  /* 0x0000000205ba7824 */ /* 0x100fe200078e02b9 */
[----:B------:R-:W-:Y:S01]  /*7770*/  LOP3.LUT R9, R9, UR44, R112, 0x96, !PT ;  /* 0x0000002c09097c12 */ /* 0x000fe2000f8e9670 */
[----:B------:R-:W1:Y:S01]  /*7780*/  SHFL.BFLY PT, R2, R3, 0x2, 0x1f ;  /* 0x0c401f0003027f89 */ /* 0x000e6200000e0000 */
[C---:B------:R-:W-:Y:S01]  /*7790*/  IMAD R188, R4.reuse, 0x2, R185 ;  /* 0x0000000204bc7824 */ /* 0x040fe200078e02b9 */
[----:B------:R-:W-:Y:S01]  /*77a0*/  ULOP3.LUT UR4, UR4, UR37, URZ, 0x3c, !UPT ;  /* 0x0000002504047292 */ /* 0x000fe2000f8e3c3f */
[----:B------:R-:W-:Y:S01]  /*77b0*/  IMAD R187, R4, 0x2, R186 ;  /* 0x0000000204bb7824 */ /* 0x000fe200078e02ba */
[----:B------:R-:W-:Y:S04]  /*77c0*/  LDSM.16.MT88.4 R40, [R185+0x10000] ;  /* 0x01000000b928783b */ /* 0x000fe80000004200 */
[----:B------:R-:W-:Y:S04]  /*77d0*/  LDSM.16.MT88.4 R56, [R188+0x10000] ;  /* 0x01000000bc38783b */ /* 0x000fe80000004200 */
[----:B------:R-:W-:Y:S04]  /*77e0*/  LDSM.16.MT88.4 R52, [R185+0x10800] ;  /* 0x01080000b934783b */ /* 0x000fe80000004200 */
[----:B------:R-:W-:Y:S04]  /*77f0*/  LDSM.16.MT88.4 R64, [R185+0x12000] ;  /* 0x01200000b940783b */ /* 0x000fe80000004200 */
[----:B------:R-:W-:Y:S01]  /*7800*/  LDSM.16.MT88.4 R76, [R187+0x10800] ;  /* 0x01080000bb4c783b */ /* 0x000fe20000004200 */
[----:B-1----:R-:W-:-:S03]  /*7810*/  FMNMX.FTZ R3, R3, R2, !PT ;  /* 0x0000000203037209 */ /* 0x002fc60007810000 */
[----:B------:R-:W-:Y:S01]  /*7820*/  LDSM.16.MT88.4 R68, [R186+0x12000] ;  /* 0x01200000ba44783b */ /* 0x000fe20000004200 */
[----:B------:R-:W-:Y:S02]  /*7830*/  FMNMX.FTZ R2, R96, R0, !PT ;  /* 0x0000000060027209 */ /* 0x000fe40007810000 */
[----:B------:R-:W-:Y:S01]  /*7840*/  LOP3.LUT R0, R104, UR36, RZ, 0x3c, !PT ;  /* 0x0000002468007c12 */ /* 0x000fe2000f8e3cff */
[----:B------:R-:W1:Y:S01]  /*7850*/  SHFL.BFLY PT, R7, R3, 0x1, 0x1f ;  /* 0x0c201f0003077f89 */ /* 0x000e6200000e0000 */
[----:B------:R-:W-:-:S03]  /*7860*/  FMNMX.FTZ R2, R133, R2, !PT ;  /* 0x0000000285027209 */ /* 0x000fc60007810000 */
[----:B------:R2:W-:Y:S01]  /*7870*/  STL [R1+0xf0], R0 ;  /* 0x0000f00001007387 */ /* 0x0005e20000100800 */
[----:B------:R-:W-:-:S03]  /*7880*/  FMNMX.FTZ R2, R132, R2, !PT ;  /* 0x0000000284027209 */ /* 0x000fc60007810000 */
[----:B------:R-:W-:Y:S04]  /*7890*/  LDSM.16.MT88.4 R80, [R188+0x12000] ;  /* 0x01200000bc50783b */ /* 0x000fe80000004200 */
[----:B------:R-:W3:Y:S01]  /*78a0*/  SHFL.BFLY PT, R10, R2, 0x2, 0x1f ;  /* 0x0c401f00020a7f89 */ /* 0x000ee200000e0000 */
[----:B-1----:R-:W-:-:S04]  /*78b0*/  FMNMX.FTZ R3, R3, R7, !PT ;  /* 0x0000000703037209 */ /* 0x002fc80007810000 */
[----:B------:R-:W-:Y:S02]  /*78c0*/  FSETP.NEU.FTZ.AND P1, PT, R3, -INF , PT ;  /* 0xff8000000300780b */ /* 0x000fe40003f3d000 */
[----:B--2---:R-:W-:-:S05]  /*78d0*/  LOP3.LUT R0, R113, R0, RZ, 0x3c, !PT ;  /* 0x0000000071007212 */ /* 0x004fca00078e3cff */
[----:B------:R-:W-:Y:S01]  /*78e0*/  IMAD.WIDE.U32 R72, R0, -0x2daee0ad, RZ ;  /* 0xd2511f5300487825 */ /* 0x000fe200078e00ff */
[----:B---3--:R-:W-:-:S04]  /*78f0*/  FMNMX.FTZ R2, R2, R10, !PT ;  /* 0x0000000a02027209 */ /* 0x008fc80007810000 */
[----:B------:R-:W-:Y:S01]  /*7900*/  LOP3.LUT R0, R73, UR6, R88, 0x96, !PT ;  /* 0x0000000649007c12 */ /* 0x000fe2000f8e9658 */
[----:B------:R-:W1:Y:S01]  /*7910*/  SHFL.BFLY PT, R13, R2, 0x1, 0x1f ;  /* 0x0c201f00020d7f89 */ /* 0x000e6200000e0000 */
[----:B------:R-:W-:-:S03]  /*7920*/  UIADD3 UR6, UR37, -0x56f99767, URZ ;  /* 0xa906689925067890 */ /* 0x000fc6000fffe03f */
[----:B------:R-:W-:-:S04]  /*7930*/  IMAD.WIDE.U32 R144, R0, -0x326172a9, RZ ;  /* 0xcd9e8d5700907825 */ /* 0x000fc800078e00ff */
[----:B------:R-:W-:Y:S01]  /*7940*/  FMUL.FTZ R0, R3, UR8 ;  /* 0x0000000803007c20 */ /* 0x000fe20008410000 */
[----:B------:R-:W-:Y:S01]  /*7950*/  LOP3.LUT R7, R145, UR43, R8, 0x96, !PT ;  /* 0x0000002b91077c12 */ /* 0x000fe2000f8e9608 */
[----:B------:R-:W-:-:S03]  /*7960*/  IMAD.WIDE.U32 R8, R9, -0x2daee0ad, RZ ;  /* 0xd2511f5309087825 */ /* 0x000fc600078e00ff */
[----:B------:R-:W-:Y:S01]  /*7970*/  FSEL R0, R0, RZ, P1 ;  /* 0x000000ff00007208 */ /* 0x000fe20000800000 */
[----:B------:R-:W-:Y:S01]  /*7980*/  STL.64 [R1+0x60], R144 ;  /* 0x0000609001007387 */ /* 0x000fe20000100a00 */
[----:B------:R-:W-:Y:S01]  /*7990*/  IMAD.WIDE.U32 R14, R7, -0x2daee0ad, RZ ;  /* 0xd2511f53070e7825 */ /* 0x000fe200078e00ff */
[----:B------:R-:W-:-:S03]  /*79a0*/  LOP3.LUT R9, R9, UR39, R72, 0x96, !PT ;  /* 0x0000002709097c12 */ /* 0x000fc6000f8e9648 */
[--C-:B------:R-:W-:Y:S01]  /*79b0*/  FFMA.FTZ R7, R35, UR8, -R0.reuse ;  /* 0x0000000823077c23 */ /* 0x100fe20008010800 */
[----:B------:R-:W-:Y:S01]  /*79c0*/  FFMA.FTZ R12, R32, UR8, -R0 ;  /* 0x00000008200c7c23 */ /* 0x000fe20008010800 */
[----:B------:R-:W-:Y:S02]  /*79d0*/  LOP3.LUT R10, R15, UR34, R8, 0x96, !PT ;  /* 0x000000220f0a7c12 */ /* 0x000fe4000f8e9608 */
[----:B------:R2:W-:Y:S01]  /*79e0*/  MUFU.EX2 R121, R7 ;  /* 0x0000000700797308 */ /* 0x0005e20000000800 */
[----:B------:R-:W-:Y:S01]  /*79f0*/  IMAD.WIDE.U32 R8, R9, -0x326172a9, RZ ;  /* 0xcd9e8d5709087825 */ /* 0x000fe200078e00ff */
[----:B-1----:R-:W-:-:S03]  /*7a00*/  FMNMX.FTZ R2, R2, R13, !PT ;  /* 0x0000000d02027209 */ /* 0x002fc60007810000 */
[----:B------:R-:W-:Y:S01]  /*7a10*/  IMAD.WIDE.U32 R10, R10, -0x326172a9, RZ ;  /* 0xcd9e8d570a0a7825 */ /* 0x000fe200078e00ff */
[----:B------:R-:W-:Y:S02]  /*7a20*/  LOP3.LUT R9, R9, UR35, R144, 0x96, !PT ;  /* 0x0000002309097c12 */ /* 0x000fe4000f8e9690 */
[----:B------:R-:W-:Y:S01]  /*7a30*/  FSETP.NEU.FTZ.AND P1, PT, R2, -INF , PT ;  /* 0xff8000000200780b */ /* 0x000fe20003f3d000 */
[----:B------:R-:W-:Y:S01]  /*7a40*/  MUFU.EX2 R124, R12 ;  /* 0x0000000c007c7308 */ /* 0x000fe20000000800 */
[----:B--2---:R-:W-:-:S07]  /*7a50*/  FFMA.FTZ R7, R36, UR8, -R0 ;  /* 0x0000000824077c23 */ /* 0x004fce0008010800 */
[----:B------:R1:W2:Y:S02]  /*7a60*/  MUFU.EX2 R120, R7 ;  /* 0x0000000700787308 */ /* 0x0002a40000000800 */
[----:B-1----:R-:W-:Y:S01]  /*7a70*/  LOP3.LUT R7, R11, UR31, R8, 0x96, !PT ;  /* 0x0000001f0b077c12 */ /* 0x002fe2000f8e9608 */
[----:B------:R-:W-:-:S04]  /*7a80*/  IMAD.WIDE.U32 R8, R9, -0x2daee0ad, RZ ;  /* 0xd2511f5309087825 */ /* 0x000fc800078e00ff */
[----:B------:R-:W-:Y:S01]  /*7a90*/  FFMA.FTZ R11, R28, UR8, -R0 ;  /* 0x000000081c0b7c23 */ /* 0x000fe20008010800 */
[----:B--2---:R-:W-:Y:S01]  /*7aa0*/  F2FP.F16.F32.PACK_AB R6, R120, R121 ;  /* 0x000000797806723e */ /* 0x004fe200000000ff */
[----:B------:R-:W-:-:S04]  /*7ab0*/  IMAD.WIDE.U32 R84, R7, -0x2daee0ad, RZ ;  /* 0xd2511f5307547825 */ /* 0x000fc800078e00ff */
[----:B------:R-:W-:Y:S01]  /*7ac0*/  FFMA.FTZ R7, R33, UR8, -R0 ;  /* 0x0000000821077c23 */ /* 0x000fe20008010800 */
[----:B------:R1:W-:Y:S01]  /*7ad0*/  MUFU.EX2 R181, R11 ;  /* 0x0000000b00b57308 */ /* 0x0003e20000000800 */
[C---:B------:R-:W-:Y:S02]  /*7ae0*/  PRMT R87, R6.reuse, 0x7610, R87 ;  /* 0x0000761006577816 */ /* 0x040fe40000000057 */
[----:B------:R-:W-:Y:S02]  /*7af0*/  LOP3.LUT R16, R85, UR6, R8, 0x96, !PT ;  /* 0x0000000655107c12 */ /* 0x000fe4000f8e9608 */
[----:B------:R-:W-:Y:S02]  /*7b00*/  LOP3.LUT R8, R9, UR24, R14, 0x96, !PT ;  /* 0x0000001809087c12 */ /* 0x000fe4000f8e960e */
[----:B------:R-:W-:Y:S01]  /*7b10*/  PRMT R85, R6, 0x7632, R85 ;  /* 0x0000763206557816 */ /* 0x000fe20000000055 */
[----:B------:R2:W-:Y:S01]  /*7b20*/  MUFU.EX2 R127, R7 ;  /* 0x00000007007f7308 */ /* 0x0005e20000000800 */
[----:B------:R-:W-:-:S04]  /*7b30*/  IMAD.WIDE.U32 R16, R16, -0x326172a9, RZ ;  /* 0xcd9e8d5710107825 */ /* 0x000fc800078e00ff */
[----:B------:R-:W-:Y:S01]  /*7b40*/  IMAD.WIDE.U32 R74, R8, -0x326172a9, RZ ;  /* 0xcd9e8d57084a7825 */ /* 0x000fe200078e00ff */
[C---:B------:R-:W-:Y:S02]  /*7b50*/  LOP3.LUT R8, R16.reuse, 0xffff, RZ, 0xc0, !PT ;  /* 0x0000ffff10087812 */ /* 0x040fe400078ec0ff */
[----:B------:R-:W-:Y:S02]  /*7b60*/  SHF.R.U32.HI R21, RZ, 0x18, R16 ;  /* 0x00000018ff157819 */ /* 0x000fe40000011610 */
[----:B-1----:R-:W-:Y:S02]  /*7b70*/  LOP3.LUT R11, R16, 0xff, RZ, 0xc0, !PT ;  /* 0x000000ff100b7812 */ /* 0x002fe400078ec0ff */
[----:B------:R-:W-:Y:S02]  /*7b80*/  SHF.R.U32.HI R8, RZ, 0x8, R8 ;  /* 0x00000008ff087819 */ /* 0x000fe40000011608 */
[----:B------:R-:W-:Y:S02]  /*7b90*/  LOP3.LUT R18, R75, UR7, R10, 0x96, !PT ;  /* 0x000000074b127c12 */ /* 0x000fe4000f8e960a */
[----:B------:R-:W-:Y:S01]  /*7ba0*/  PRMT R24, R11, 0x5410, R8 ;  /* 0x000054100b187816 */ /* 0x000fe20000000008 */
[----:B--2---:R-:W-:Y:S01]  /*7bb0*/  FMUL.FTZ R7, R2, UR8 ;  /* 0x0000000802077c20 */ /* 0x004fe20008410000 */
[----:B------:R-:W-:Y:S01]  /*7bc0*/  LOP3.LUT R8, R17, UR9, R74, 0x96, !PT ;  /* 0x0000000911087c12 */ /* 0x000fe2000f8e964a */
[----:B------:R-:W-:-:S03]  /*7bd0*/  IMAD.WIDE.U32 R18, R18, -0x2daee0ad, RZ ;  /* 0xd2511f5312127825 */ /* 0x000fc600078e00ff */
[----:B------:R-:W-:Y:S02]  /*7be0*/  FSEL R7, R7, RZ, P1 ;  /* 0x000000ff07077208 */ /* 0x000fe40000800000 */
[C---:B------:R-:W-:Y:S02]  /*7bf0*/  LOP3.LUT R11, R8.reuse, 0xffff, RZ, 0xc0, !PT ;  /* 0x0000ffff080b7812 */ /* 0x040fe400078ec0ff */
[----:B------:R-:W-:Y:S01]  /*7c00*/  LOP3.LUT R22, R8, 0xff, RZ, 0xc0, !PT ;  /* 0x000000ff08167812 */ /* 0x000fe200078ec0ff */
[--C-:B------:R-:W-:Y:S01]  /*7c10*/  FFMA.FTZ R9, R45, UR8, -R7.reuse ;  /* 0x000000082d097c23 */ /* 0x100fe20008010807 */
[--C-:B------:R-:W-:Y:S01]  /*7c20*/  FFMA.FTZ R10, R38, UR8, -R7.reuse ;  /* 0x00000008260a7c23 */ /* 0x100fe20008010807 */
[----:B------:R-:W-:Y:S01]  /*7c30*/  FFMA.FTZ R13, R34, UR8, -R7 ;  /* 0x00000008220d7c23 */ /* 0x000fe20008010807 */
[--C-:B------:R-:W-:Y:S01]  /*7c40*/  SHF.R.U32.HI R15, RZ, 0x10, R8.reuse ;  /* 0x00000010ff0f7819 */ /* 0x100fe20000011608 */
[----:B------:R1:W-:Y:S01]  /*7c50*/  MUFU.EX2 R122, R9 ;  /* 0x00000009007a7308 */ /* 0x0003e20000000800 */
[----:B------:R-:W-:-:S02]  /*7c60*/  SHF.R.U32.HI R20, RZ, 0x18, R8 ;  /* 0x00000018ff147819 */ /* 0x000fc40000011608 */
[C---:B------:R-:W-:Y:S02]  /*7c70*/  LOP3.LUT R8, R18.reuse, 0xffff, RZ, 0xc0, !PT ;  /* 0x0000ffff12087812 */ /* 0x040fe400078ec0ff */
[----:B------:R-:W-:Y:S02]  /*7c80*/  LOP3.LUT R14, R18, 0xff, RZ, 0xc0, !PT ;  /* 0x000000ff120e7812 */ /* 0x000fe400078ec0ff */
[----:B------:R-:W-:Y:S01]  /*7c90*/  SHF.R.U32.HI R8, RZ, 0x8, R8 ;  /* 0x00000008ff087819 */ /* 0x000fe20000011608 */
[----:B------:R2:W-:Y:S03]  /*7ca0*/  MUFU.EX2 R115, R10 ;  /* 0x0000000a00737308 */ /* 0x0005e60000000800 */
[----:B------:R-:W-:Y:S02]  /*7cb0*/  PRMT R26, R14, 0x5410, R8 ;  /* 0x000054100e1a7816 */ /* 0x000fe40000000008 */
[----:B------:R-:W-:-:S02]  /*7cc0*/  LOP3.LUT R8, R19, UR23, R84, 0x96, !PT ;  /* 0x0000001713087c12 */ /* 0x000fc4000f8e9654 */
[----:B------:R-:W-:Y:S01]  /*7cd0*/  SHF.R.U32.HI R14, RZ, 0x18, R18 ;  /* 0x00000018ff0e7819 */ /* 0x000fe20000011612 */
[----:B------:R-:W3:Y:S01]  /*7ce0*/  MUFU.EX2 R114, R13 ;  /* 0x0000000d00727308 */ /* 0x000ee20000000800 */
[----:B-1----:R-:W-:-:S07]  /*7cf0*/  FFMA.FTZ R9, R46, UR8, -R7 ;  /* 0x000000082e097c23 */ /* 0x002fce0008010807 */
[----:B------:R1:W4:Y:S01]  /*7d00*/  MUFU.EX2 R252, R9 ;  /* 0x0000000900fc7308 */ /* 0x0003220000000800 */
[----:B--2---:R-:W-:Y:S01]  /*7d10*/  SHF.R.U32.HI R10, RZ, 0x8, R11 ;  /* 0x00000008ff0a7819 */ /* 0x004fe2000001160b */
[----:B------:R-:W-:-:S03]  /*7d20*/  FFMA.FTZ R11, R50, UR8, -R7 ;  /* 0x00000008320b7c23 */ /* 0x000fc60008010807 */
[----:B------:R-:W-:Y:S01]  /*7d30*/  PRMT R22, R22, 0x5410, R10 ;  /* 0x0000541016167816 */ /* 0x000fe2000000000a */
[----:B------:R-:W-:Y:S02]  /*7d40*/  FFMA.FTZ R10, R51, UR8, -R7 ;  /* 0x00000008330a7c23 */ /* 0x000fe40008010807 */
[----:B------:R-:W-:Y:S01]  /*7d50*/  MUFU.EX2 R242, R11 ;  /* 0x0000000b00f27308 */ /* 0x000fe20000000800 */
[----:B------:R-:W-:Y:S07]  /*7d60*/  LDSM.16.MT88.4 R48, [R186+0x10800] ;  /* 0x01080000ba30783b */ /* 0x000fee0000004200 */
[----:B------:R2:W4:Y:S01]  /*7d70*/  MUFU.EX2 R243, R10 ;  /* 0x0000000a00f37308 */ /* 0x0005220000000800 */
[----:B-1----:R-:W-:-:S04]  /*7d80*/  SHF.R.U32.HI R9, RZ, 0x10, R16 ;  /* 0x00000010ff097819 */ /* 0x002fc80000011610 */
[----:B------:R-:W-:Y:S02]  /*7d90*/  LOP3.LUT R12, R9, 0xff, RZ, 0xc0, !PT ;  /* 0x000000ff090c7812 */ /* 0x000fe400078ec0ff */
[----:B------:R-:W-:Y:S02]  /*7da0*/  LOP3.LUT R9, R15, 0xff, RZ, 0xc0, !PT ;  /* 0x000000ff0f097812 */ /* 0x000fe400078ec0ff */
[----:B------:R-:W-:Y:S02]  /*7db0*/  PRMT R23, R12, 0x5410, R21 ;  /* 0x000054100c177816 */ /* 0x000fe40000000015 */
[----:B------:R-:W-:Y:S02]  /*7dc0*/  PRMT R20, R9, 0x5410, R20 ;  /* 0x0000541009147816 */ /* 0x000fe40000000014 */
[----:B------:R-:W-:Y:S02]  /*7dd0*/  SHF.R.U32.HI R9, RZ, 0x10, R18 ;  /* 0x00000010ff097819 */ /* 0x000fe40000011612 */
[----:B------:R-:W-:-:S02]  /*7de0*/  LOP3.LUT R15, R8, 0xff, RZ, 0xc0, !PT ;  /* 0x000000ff080f7812 */ /* 0x000fc400078ec0ff */
[----:B------:R-:W-:Y:S02]  /*7df0*/  LOP3.LUT R12, R9, 0xff, RZ, 0xc0, !PT ;  /* 0x000000ff090c7812 */ /* 0x000fe400078ec0ff */
[----:B------:R-:W-:Y:S02]  /*7e00*/  LOP3.LUT R9, R8, 0xffff, RZ, 0xc0, !PT ;  /* 0x0000ffff08097812 */ /* 0x000fe400078ec0ff */
[--C-:B--2---:R-:W-:Y:S02]  /*7e10*/  SHF.R.U32.HI R10, RZ, 0x10, R8.reuse ;  /* 0x00000010ff0a7819 */ /* 0x104fe40000011608 */
[----:B------:R-:W-:Y:S02]  /*7e20*/  SHF.R.U32.HI R13, RZ, 0x8, R9 ;  /* 0x00000008ff0d7819 */ /* 0x000fe40000011609 */
[----:B------:R-:W-:Y:S02]  /*7e30*/  SHF.R.U32.HI R11, RZ, 0x18, R8 ;  /* 0x00000018ff0b7819 */ /* 0x000fe40000011608 */
[----:B------:R-:W-:Y:S01]  /*7e40*/  LOP3.LUT R9, R10, 0xff, RZ, 0xc0, !PT ;  /* 0x000000ff0a097812 */ /* 0x000fe200078ec0ff */
[----:B------:R-:W-:Y:S01]  /*7e50*/  FFMA.FTZ R10, R37, UR8, -R0 ;  /* 0x00000008250a7c23 */ /* 0x000fe20008010800 */
[----:B---3--:R-:W-:-:S02]  /*7e60*/  F2FP.F16.F32.PACK_AB R8, R114, R115 ;  /* 0x000000737208723e */ /* 0x008fc400000000ff */
[----:B------:R-:W-:Y:S01]  /*7e70*/  PRMT R11, R9, 0x5410, R11 ;  /* 0x00005410090b7816 */ /* 0x000fe2000000000b */
[----:B------:R1:W2:Y:S01]  /*7e80*/  MUFU.EX2 R180, R10 ;  /* 0x0000000a00b47308 */ /* 0x0002a20000000800 */
[C---:B------:R-:W-:Y:S02]  /*7e90*/  PRMT R241, R8.reuse, 0x7610, R241 ;  /* 0x0000761008f17816 */ /* 0x040fe400000000f1 */
[----:B------:R-:W-:Y:S01]  /*7ea0*/  PRMT R240, R8, 0x7632, R240 ;  /* 0x0000763208f07816 */ /* 0x000fe200000000f0 */
[----:B------:R-:W-:Y:S01]  /*7eb0*/  FFMA.FTZ R8, R39, UR8, -R0 ;  /* 0x0000000827087c23 */ /* 0x000fe20008010800 */
[----:B----4-:R-:W-:Y:S01]  /*7ec0*/  F2FP.F16.F32.PACK_AB R9, R252, R122 ;  /* 0x0000007afc09723e */ /* 0x010fe200000000ff */
[----:B------:R-:W-:Y:S01]  /*7ed0*/  LDSM.16.MT88.4 R36, [R187+0x10000] ;  /* 0x01000000bb24783b */ /* 0x000fe20000004200 */
[----:B------:R-:W-:Y:S01]  /*7ee0*/  PRMT R25, R12, 0x5410, R14 ;  /* 0x000054100c197816 */ /* 0x000fe2000000000e */
[----:B------:R3:W-:Y:S01]  /*7ef0*/  MUFU.EX2 R123, R8 ;  /* 0x00000008007b7308 */ /* 0x0007e20000000800 */
[----:B------:R-:W-:-:S02]  /*7f00*/  PRMT R73, R9, 0x7610, R73 ;  /* 0x0000761009497816 */ /* 0x000fc40000000049 */
[----:B------:R-:W-:Y:S01]  /*7f10*/  PRMT R75, R9, 0x7632, R75 ;  /* 0x00007632094b7816 */ /* 0x000fe2000000004b */
[----:B------:R-:W-:Y:S01]  /*7f20*/  FFMA.FTZ R9, R44, UR8, -R7 ;  /* 0x000000082c097c23 */ /* 0x000fe20008010807 */
[----:B------:R-:W-:Y:S02]  /*7f30*/  PRMT R21, R15, 0x5410, R13 ;  /* 0x000054100f157816 */ /* 0x000fe4000000000d */
[----:B------:R-:W-:Y:S01]  /*7f40*/  PRMT R5, R73, 0x5410, R75 ;  /* 0x0000541049057816 */ /* 0x000fe2000000004b */
[----:B------:R4:W-:Y:S01]  /*7f50*/  MUFU.EX2 R205, R9 ;  /* 0x0000000900cd7308 */ /* 0x0009e20000000800 */
[----:B-1----:R-:W-:-:S05]  /*7f60*/  IMAD.U32 R10, RZ, RZ, UR14 ;  /* 0x0000000eff0a7e24 */ /* 0x002fca000f8e00ff */
[----:B------:R-:W-:Y:S02]  /*7f70*/  LEA R6, R10, UR14, 0x10 ;  /* 0x0000000e0a067c11 */ /* 0x000fe4000f8e80ff */
[----:B------:R-:W-:Y:S02]  /*7f80*/  F2FP.F16.F32.PACK_AB R10, R127, R124 ;  /* 0x0000007c7f0a723e */ /* 0x000fe400000000ff */
[----:B---3--:R-:W-:Y:S02]  /*7f90*/  F2FP.F16.F32.PACK_AB R8, R242, R243 ;  /* 0x000000f3f208723e */ /* 0x008fe400000000ff */
[----:B------:R-:W-:Y:S02]  /*7fa0*/  PRMT R239, R10, 0x7610, R239 ;  /* 0x000076100aef7816 */ /* 0x000fe400000000ef */
[C---:B------:R-:W-:Y:S02]  /*7fb0*/  PRMT R88, R8.reuse, 0x7610, R88 ;  /* 0x0000761008587816 */ /* 0x040fe40000000058 */
[----:B------:R-:W-:Y:S01]  /*7fc0*/  PRMT R86, R8, 0x7632, R86 ;  /* 0x0000763208567816 */ /* 0x000fe20000000056 */
[----:B----4-:R-:W-:Y:S01]  /*7fd0*/  FFMA.FTZ R9, R47, UR8, -R7 ;  /* 0x000000082f097c23 */ /* 0x010fe20008010807 */
[----:B------:R-:W-:Y:S01]  /*7fe0*/  HSET2.LE.AND R8, R22, R6, PT ;  /* 0x0000000616087233 */ /* 0x000fe20003803000 */
[----:B------:R-:W-:Y:S01]  /*7ff0*/  LDSM.16.MT88.4 R44, [R188+0x10800] ;  /* 0x01080000bc2c783b */ /* 0x000fe20000004200 */
[----:B------:R-:W-:Y:S01]  /*8000*/  PRMT R238, R10, 0x7632, R238 ;  /* 0x000076320aee7816 */ /* 0x000fe200000000ee */
[----:B------:R1:W3:Y:S01]  /*8010*/  MUFU.EX2 R116, R9 ;  /* 0x0000000900747308 */ /* 0x0002e20000000800 */
[----:B--2---:R-:W-:-:S02]  /*8020*/  F2FP.F16.F32.PACK_AB R10, R180, R181 ;  /* 0x000000b5b40a723e */ /* 0x004fc400000000ff */
[----:B------:R-:W-:Y:S01]  /*8030*/  LOP3.LUT R12, R8, R5, RZ, 0xc0, !PT ;  /* 0x00000005080c7212 */ /* 0x000fe200078ec0ff */
[----:B------:R-:W-:Y:S01]  /*8040*/  FFMA.FTZ R8, R29, UR8, -R0 ;  /* 0x000000081d087c23 */ /* 0x000fe20008010800 */
[--C-:B------:R-:W-:Y:S01]  /*8050*/  HSET2.LE.AND R5, R20, R6.reuse, PT ;  /* 0x0000000614057233 */ /* 0x100fe20003803000 */
[----:B------:R-:W2:Y:S01]  /*8060*/  LDSM.16.MT88.4 R28, [R186+0x10000] ;  /* 0x01000000ba1c783b */ /* 0x000ea20000004200 */
[C---:B------:R-:W-:Y:S01]  /*8070*/  PRMT R237, R10.reuse, 0x7610, R237 ;  /* 0x000076100aed7816 */ /* 0x040fe200000000ed */
[----:B------:R4:W3:Y:S01]  /*8080*/  MUFU.EX2 R117, R8 ;  /* 0x0000000800757308 */ /* 0x0008e20000000800 */
[----:B------:R-:W-:Y:S02]  /*8090*/  PRMT R219, R10, 0x7632, R219 ;  /* 0x000076320adb7816 */ /* 0x000fe400000000db */
[----:B------:R-:W-:Y:S02]  /*80a0*/  HSET2.LE.AND R4, R26, R6, PT ;  /* 0x000000061a047233 */ /* 0x000fe40003803000 */
[----:B-1----:R-:W-:-:S02]  /*80b0*/  PRMT R9, R88, 0x5410, R86 ;  /* 0x0000541058097816 */ /* 0x002fc40000000056 */
[----:B----4-:R-:W-:-:S04]  /*80c0*/  PRMT R8, R87, 0x5410, R85 ;  /* 0x0000541057087816 */ /* 0x010fc80000000055 */
[----:B------:R-:W-:Y:S02]  /*80d0*/  LOP3.LUT R13, R5, R8, RZ, 0xc0, !PT ;  /* 0x00000008050d7212 */ /* 0x000fe400078ec0ff */
[--C-:B------:R-:W-:Y:S02]  /*80e0*/  HSET2.LE.AND R5, R24, R6.reuse, PT ;  /* 0x0000000618057233 */ /* 0x100fe40003803000 */
[----:B------:R-:W-:-:S03]  /*80f0*/  HSET2.LE.AND R8, R23, R6, PT ;  /* 0x0000000617087233 */ /* 0x000fc60003803000 */
[----:B------:R-:W-:Y:S02]  /*8100*/  LOP3.LUT R14, R5, R9, RZ, 0xc0, !PT ;  /* 0x00000009050e7212 */ /* 0x000fe400078ec0ff */
[----:B------:R-:W-:Y:S02]  /*8110*/  PRMT R5, R239, 0x5410, R238 ;  /* 0x00005410ef057816 */ /* 0x000fe400000000ee */
[----:B---3--:R-:W-:Y:S02]  /*8120*/  F2FP.F16.F32.PACK_AB R9, R116, R205 ;  /* 0x000000cd7409723e */ /* 0x008fe400000000ff */
[----:B------:R-:W-:Y:S02]  /*8130*/  LOP3.LUT R15, R8, R5, RZ, 0xc0, !PT ;  /* 0x00000005080f7212 */ /* 0x000fe400078ec0ff */
[----:B------:R-:W-:Y:S02]  /*8140*/  F2FP.F16.F32.PACK_AB R8, R117, R123 ;  /* 0x0000007b7508723e */ /* 0x000fe400000000ff */
[----:B------:R-:W-:-:S02]  /*8150*/  HSET2.LE.AND R5, R21, R6, PT ;  /* 0x0000000615057233 */ /* 0x000fc40003803000 */
[C---:B------:R-:W-:Y:S01]  /*8160*/  PRMT R196, R8.reuse, 0x7610, R196 ;  /* 0x0000761008c47816 */ /* 0x040fe200000000c4 */
[C---:B--2---:R-:W-:Y:S01]  /*8170*/  HMMA.16816.F32 R32, R12.reuse, R28, RZ ;  /* 0x0000001c0c20723c */ /* 0x044fe200000018ff */
[----:B------:R-:W-:Y:S02]  /*8180*/  PRMT R191, R8, 0x7632, R191 ;  /* 0x0000763208bf7816 */ /* 0x000fe400000000bf */
[----:B------:R-:W-:Y:S02]  /*8190*/  PRMT R8, R241, 0x5410, R240 ;  /* 0x00005410f1087816 */ /* 0x000fe400000000f0 */
[C---:B------:R-:W-:Y:S01]  /*81a0*/  PRMT R236, R9.reuse, 0x7610, R236 ;  /* 0x0000761009ec7816 */ /* 0x040fe200000000ec */
[----:B------:R-:W-:Y:S01]  /*81b0*/  HMMA.16816.F32 R28, R12, R30, RZ ;  /* 0x0000001e0c1c723c */ /* 0x000fe200000018ff */
[----:B------:R-:W-:Y:S02]  /*81c0*/  PRMT R218, R9, 0x7632, R218 ;  /* 0x0000763209da7816 */ /* 0x000fe400000000da */
[----:B------:R-:W-:-:S02]  /*81d0*/  HSET2.LE.AND R9, R11, R6, PT ;  /* 0x000000060b097233 */ /* 0x000fc40003803000 */
[----:B------:R-:W-:Y:S01]  /*81e0*/  LOP3.LUT R8, R5, R8, RZ, 0xc0, !PT ;  /* 0x0000000805087212 */ /* 0x000fe200078ec0ff */
[C---:B------:R-:W-:Y:S01]  /*81f0*/  HMMA.16816.F32 R20, R12.reuse, R40, RZ ;  /* 0x000000280c14723c */ /* 0x040fe200000018ff */
[----:B------:R-:W-:Y:S02]  /*8200*/  PRMT R5, R237, 0x5410, R219 ;  /* 0x00005410ed057816 */ /* 0x000fe400000000db */
[----:B------:R-:W-:Y:S02]  /*8210*/  PRMT R10, R236, 0x5410, R218 ;  /* 0x00005410ec0a7816 */ /* 0x000fe400000000da */
[----:B------:R-:W-:Y:S01]  /*8220*/  LOP3.LUT R9, R9, R5, RZ, 0xc0, !PT ;  /* 0x0000000509097212 */ /* 0x000fe200078ec0ff */
[----:B------:R-:W-:Y:S01]  /*8230*/  HMMA.16816.F32 R40, R12, R42, RZ ;  /* 0x0000002a0c28723c */ /* 0x000fe200000018ff */
[----:B------:R-:W-:Y:S02]  /*8240*/  HSET2.LE.AND R5, R25, R6, PT ;  /* 0x0000000619057233 */ /* 0x000fe40003803000 */
[----:B------:R-:W-:-:S02]  /*8250*/  LOP3.LUT R10, R4, R10, RZ, 0xc0, !PT ;  /* 0x0000000a040a7212 */ /* 0x000fc400078ec0ff */
[----:B------:R-:W-:Y:S01]  /*8260*/  PRMT R4, R196, 0x5410, R191 ;  /* 0x00005410c4047816 */ /* 0x000fe200000000bf */
[----:B------:R-:W-:Y:S03]  /*8270*/  HMMA.16816.F32 R24, R12, R56, RZ ;  /* 0x000000380c18723c */ /* 0x000fe600000018ff */
[----:B------:R-:W-:-:S07]  /*8280*/  LOP3.LUT R11, R5, R4, RZ, 0xc0, !PT ;  /* 0x00000004050b7212 */ /* 0x000fce00078ec0ff */
[C---:B------:R-:W-:Y:S06]  /*8290*/  HMMA.16816.F32 R60, R8.reuse, R50, R28 ;  /* 0x00000032083c723c */ /* 0x040fec000000181c */
[----:B------:R-:W-:Y:S06]  /*82a0*/  HMMA.16816.F32 R164, R8, R52, R20 ;  /* 0x0000003408a4723c */ /* 0x000fec0000001814 */
[----:B------:R-:W-:Y:S01]  /*82b0*/  HMMA.16816.F32 R20, R12, R58, RZ ;  /* 0x0000003a0c14723c */ /* 0x000fe200000018ff */
[----:B------:R-:W-:Y:S05]  /*82c0*/  LDSM.16.MT88.4 R56, [R187+0x12000] ;  /* 0x01200000bb38783b */ /* 0x000fea0000004200 */
[C---:B------:R-:W-:Y:S06]  /*82d0*/  HMMA.16816.F32 R24, R8.reuse, R44, R24 ;  /* 0x0000002c0818723c */ /* 0x040fec0000001818 */
[----:B------:R-:W-:Y:S01]  /*82e0*/  IMAD.MOV.U32 R192, RZ, RZ, R60 ;  /* 0x000000ffffc07224 */ /* 0x000fe200078e003c */
[----:B------:R-:W-:Y:S01]  /*82f0*/  HMMA.16816.F32 R156, R8, R48, R32 ;  /* 0x00000030089c723c */ /* 0x000fe20000001820 */
[----:B------:R-:W-:Y:S01]  /*8300*/  IMAD.MOV.U32 R183, RZ, RZ, R61 ;  /* 0x000000ffffb77224 */ /* 0x000fe200078e003d */
[----:B------:R-:W-:Y:S01]  /*8310*/  LDSM.16.MT88.4 R48, [R186+0x12800] ;  /* 0x01280000ba30783b */ /* 0x000fe20000004200 */
[----:B------:R-:W-:-:S02]  /*8320*/  IMAD.MOV.U32 R182, RZ, RZ, R62 ;  /* 0x000000ffffb67224 */ /* 0x000fc400078e003e */
[----:B------:R-:W-:Y:S01]  /*8330*/  IMAD.MOV.U32 R119, RZ, RZ, R63 ;  /* 0x000000ffff777224 */ /* 0x000fe200078e003f */
[C---:B------:R-:W-:Y:S01]  /*8340*/  HMMA.16816.F32 R148, R8.reuse, R54, R40 ;  /* 0x000000360894723c */ /* 0x040fe20000001828 */
[----:B------:R-:W1:Y:S04]  /*8350*/  LDSM.16.MT88.4 R60, [R185+0x12800] ;  /* 0x01280000b93c783b */ /* 0x000e680000004200 */
[----:B------:R-:W2:Y:S01]  /*8360*/  LDSM.16.MT88.4 R52, [R188+0x12800] ;  /* 0x01280000bc34783b */ /* 0x000ea20000004200 */
[----:B------:R-:W-:Y:S05]  /*8370*/  HMMA.16816.F32 R20, R8, R46, R20 ;  /* 0x0000002e0814723c */ /* 0x000fea0000001814 */
[----:B------:R-:W-:Y:S01]  /*8380*/  IMAD.MOV.U32 R153, RZ, RZ, R25 ;  /* 0x000000ffff997224 */ /* 0x000fe200078e0019 */
[----:B------:R-:W-:Y:S01]  /*8390*/  HMMA.16816.F32 R44, R12, R64, RZ ;  /* 0x000000400c2c723c */ /* 0x000fe200000018ff */
[----:B------:R-:W-:-:S02]  /*83a0*/  IMAD.MOV.U32 R152, RZ, RZ, R26 ;  /* 0x000000ffff987224 */ /* 0x000fc400078e001a */
[----:B------:R-:W-:Y:S02]  /*83b0*/  IMAD.MOV.U32 R147, RZ, RZ, R24 ;  /* 0x000000ffff937224 */ /* 0x000fe400078e0018 */
[----:B------:R-:W-:Y:S01]  /*83c0*/  IMAD.MOV.U32 R146, RZ, RZ, R27 ;  /* 0x000000ffff927224 */ /* 0x000fe200078e001b */
[C---:B------:R-:W-:Y:S06]  /*83d0*/  HMMA.16816.F32 R32, R12.reuse, R70, RZ ;  /* 0x000000460c20723c */ /* 0x040fec00000018ff */
[C---:B------:R-:W-:Y:S06]  /*83e0*/  HMMA.16816.F32 R24, R12.reuse, R36, RZ ;  /* 0x000000240c18723c */ /* 0x040fec00000018ff */
[----:B------:R-:W-:Y:S01]  /*83f0*/  IMAD.MOV.U32 R197, RZ, RZ, R20 ;  /* 0x000000ffffc57224 */ /* 0x000fe200078e0014 */
[----:B------:R-:W-:Y:S01]  /*8400*/  HMMA.16816.F32 R28, R12, R80, RZ ;  /* 0x000000500c1c723c */ /* 0x000fe200000018ff */
[----:B------:R-:W-:-:S02]  /*8410*/  IMAD.MOV.U32 R190, RZ, RZ, R21 ;  /* 0x000000ffffbe7224 */ /* 0x000fc400078e0015 */
[----:B------:R-:W-:Y:S02]  /*8420*/  IMAD.MOV.U32 R189, RZ, RZ, R22 ;  /* 0x000000ffffbd7224 */ /* 0x000fe400078e0016 */
[----:B------:R-:W-:Y:S01]  /*8430*/  IMAD.MOV.U32 R184, RZ, RZ, R23 ;  /* 0x000000ffffb87224 */ /* 0x000fe200078e0017 */
[C---:B------:R-:W-:Y:S01]  /*8440*/  HMMA.16816.F32 R40, R12.reuse, R66, RZ ;  /* 0x000000420c28723c */ /* 0x040fe200000018ff */
[----:B------:R-:W-:Y:S05]  /*8450*/  LDSM.16.MT88.4 R64, [R185+0x14000] ;  /* 0x01400000b940783b */ /* 0x000fea0000004200 */
[----:B------:R-:W-:Y:S06]  /*8460*/  HMMA.16816.F32 R20, R12, R38, RZ ;  /* 0x000000260c14723c */ /* 0x000fec00000018ff */
[C---:B------:R-:W-:Y:S06]  /*8470*/  HMMA.16816.F32 R140, R8.reuse, R76, R24 ;  /* 0x0000004c088c723c */ /* 0x040fec0000001818 */
[----:B-1----:R-:W-:Y:S06]  /*8480*/  HMMA.16816.F32 R24, R8, R60, R44 ;  /* 0x0000003c0818723c */ /* 0x002fec000000182c */
[----:B------:R-:W-:Y:S01]  /*8490*/  HMMA.16816.F32 R36, R12, R68, RZ ;  /* 0x000000440c24723c */ /* 0x000fe200000018ff */
[----:B------:R-:W1:Y:S05]  /*84a0*/  LDSM.16.MT88.4 R68, [R186+0x14000] ;  /* 0x01400000ba44783b */ /* 0x000e6a0000004200 */
[C---:B--2---:R-:W-:Y:S06]  /*84b0*/  HMMA.16816.F32 R28, R8.reuse, R52, R28 ;  /* 0x00000034081c723c */ /* 0x044fec000000181c */
[----:B------:R-:W-:Y:S01]  /*84c0*/  HMMA.16816.F32 R160, R8, R78, R20 ;  /* 0x0000004e08a0723c */ /* 0x000fe20000001814 */
[----:B------:R-:W-:Y:S05]  /*84d0*/  LDSM.16.MT88.4 R76, [R187+0x12800] ;  /* 0x01280000bb4c783b */ /* 0x000fea0000004200 */
[----:B------:R-:W-:Y:S01]  /*84e0*/  IMAD.MOV.U32 R118, RZ, RZ, R25 ;  /* 0x000000ffff767224 */ /* 0x000fe200078e0019 */
[----:B------:R-:W-:Y:S01]  /*84f0*/  HMMA.16816.F32 R20, R12, R82, RZ ;  /* 0x000000520c14723c */ /* 0x000fe200000018ff */
[----:B------:R-:W-:-:S02]  /*8500*/  IMAD.MOV.U32 R204, RZ, RZ, R24 ;  /* 0x000000ffffcc7224 */ /* 0x000fc400078e0018 */
[----:B------:R-:W-:Y:S02]  /*8510*/  IMAD.MOV.U32 R203, RZ, RZ, R26 ;  /* 0x000000ffffcb7224 */ /* 0x000fe400078e001a */
[----:B------:R-:W-:Y:S01]  /*8520*/  IMAD.MOV.U32 R202, RZ, RZ, R27 ;  /* 0x000000ffffca7224 */ /* 0x000fe200078e001b */
[C---:B------:R-:W-:Y:S01]  /*8530*/  HMMA.16816.F32 R60, R8.reuse, R62, R40 ;  /* 0x0000003e083c723c */ /* 0x040fe20000001828 */
[----:B------:R-:W2:Y:S04]  /*8540*/  LDSM.16.MT88.4 R40, [R185+0x14800] ;  /* 0x01480000b928783b */ /* 0x000ea80000004200 */
[----:B------:R-:W-:Y:S01]  /*8550*/  IMAD.MOV.U32 R195, RZ, RZ, R28 ;  /* 0x000000ffffc37224 */ /* 0x000fe200078e001c */
[----:B------:R-:W-:Y:S01]  /*8560*/  HMMA.16816.F32 R24, R8, R48, R36 ;  /* 0x000000300818723c */ /* 0x000fe20000001824 */
[----:B------:R-:W-:-:S02]  /*8570*/  IMAD.MOV.U32 R194, RZ, RZ, R29 ;  /* 0x000000ffffc27224 */ /* 0x000fc400078e001d */
[----:B------:R-:W-:Y:S02]  /*8580*/  IMAD.MOV.U32 R193, RZ, RZ, R30 ;  /* 0x000000ffffc17224 */ /* 0x000fe400078e001e */
[----:B------:R-:W-:Y:S02]  /*8590*/  IMAD.MOV.U32 R201, RZ, RZ, R160 ;  /* 0x000000ffffc97224 */ /* 0x000fe400078e00a0 */
[----:B------:R-:W-:Y:S02]  /*85a0*/  IMAD.MOV.U32 R200, RZ, RZ, R161 ;  /* 0x000000ffffc87224 */ /* 0x000fe400078e00a1 */
[----:B------:R-:W-:Y:S01]  /*85b0*/  IMAD.MOV.U32 R199, RZ, RZ, R162 ;  /* 0x000000ffffc77224 */ /* 0x000fe200078e00a2 */
[----:B-1----:R-:W-:Y:S01]  /*85c0*/  HMMA.16816.F32 R44, R12, R68, RZ ;  /* 0x000000440c2c723c */ /* 0x002fe200000018ff */
[----:B------:R-:W-:-:S05]  /*85d0*/  IMAD.MOV.U32 R198, RZ, RZ, R163 ;  /* 0x000000ffffc67224 */ /* 0x000fca00078e00a3 */
[----:B------:R-:W-:Y:S01]  /*85e0*/  HMMA.16816.F32 R248, R8, R54, R20 ;  /* 0x0000003608f8723c */ /* 0x000fe20000001814 */
[----:B------:R-:W-:Y:S02]  /*85f0*/  IMAD.MOV.U32 R69, RZ, RZ, R193 ;  /* 0x000000ffff457224 */ /* 0x000fe400078e00c1 */
[----:B------:R-:W-:-:S04]  /*8600*/  IMAD.MOV.U32 R68, RZ, RZ, R182 ;  /* 0x000000ffff447224 */ /* 0x000fc800078e00b6 */
[----:B------:R-:W-:Y:S02]  /*8610*/  IMAD.MOV.U32 R54, RZ, RZ, R153 ;  /* 0x000000ffff367224 */ /* 0x000fe400078e0099 */
[----:B------:R-:W-:Y:S02]  /*8620*/  IMAD.MOV.U32 R36, RZ, RZ, R27 ;  /* 0x000000ffff247224 */ /* 0x000fe400078e001b */
[----:B------:R-:W-:Y:S02]  /*8630*/  IMAD.MOV.U32 R5, RZ, RZ, R25 ;  /* 0x000000ffff057224 */ /* 0x000fe400078e0019 */
[----:B------:R-:W-:Y:S02]  /*8640*/  IMAD.MOV.U32 R4, RZ, RZ, R24 ;  /* 0x000000ffff047224 */ /* 0x000fe400078e0018 */
[----:B------:R-:W-:Y:S02]  /*8650*/  IMAD.MOV.U32 R206, RZ, RZ, R26 ;  /* 0x000000ffffce7224 */ /* 0x000fe400078e001a */
[----:B------:R-:W-:Y:S01]  /*8660*/  HMMA.16816.F32 R24, R8, R50, R32 ;  /* 0x000000320818723c */ /* 0x000fe20000001820 */
[----:B------:R-:W1:Y:S05]  /*8670*/  LDSM.16.MT88.4 R48, [R186+0x14800] ;  /* 0x01480000ba30783b */ /* 0x000e6a0000004200 */
[----:B------:R-:W-:Y:S07]  /*8680*/  HMMA.16816.F32 R32, R12, R64, RZ ;  /* 0x000000400c20723c */ /* 0x000fee00000018ff */
[----:B------:R-:W-:Y:S01]  /*8690*/  IMAD.MOV.U32 R64, RZ, RZ, R4 ;  /* 0x000000ffff407224 */ /* 0x000fe200078e0004 */
[----:B------:R-:W-:Y:S01]  /*86a0*/  LOP3.LUT R4, R89, UR4, RZ, 0x3c, !PT ;  /* 0x0000000459047c12 */ /* 0x000fe2000f8e3cff */
[----:B------:R-:W-:-:S04]  /*86b0*/  IMAD.MOV.U32 R65, RZ, RZ, R5 ;  /* 0x000000ffff417224 */ /* 0x000fc800078e0005 */
[----:B------:R-:W-:-:S05]  /*86c0*/  IMAD.WIDE.U32 R4, R4, -0x326172a9, RZ ;  /* 0xcd9e8d5704047825 */ /* 0x000fca00078e00ff */
[----:B------:R-:W-:Y:S01]  /*86d0*/  IMAD.MOV.U32 R80, RZ, RZ, R24 ;  /* 0x000000ffff507224 */ /* 0x000fe200078e0018 */
[----:B------:R-:W-:Y:S01]  /*86e0*/  LOP3.LUT R5, R5, UR44, R112, 0x96, !PT ;  /* 0x0000002c05057c12 */ /* 0x000fe2000f8e9670 */
[----:B------:R-:W-:Y:S02]  /*86f0*/  IMAD.MOV.U32 R24, RZ, RZ, R31 ;  /* 0x000000ffff187224 */ /* 0x000fe400078e001f */
[----:B------:R-:W-:Y:S01]  /*8700*/  IMAD.MOV.U32 R83, RZ, RZ, R25 ;  /* 0x000000ffff537224 */ /* 0x000fe200078e0019 */
[----:B------:R-:W-:Y:S01]  /*8710*/  HMMA.16816.F32 R28, R12, R56, RZ ;  /* 0x000000380c1c723c */ /* 0x000fe200000018ff */
[----:B------:R-:W-:Y:S02]  /*8720*/  IMAD.MOV.U32 R82, RZ, RZ, R26 ;  /* 0x000000ffff527224 */ /* 0x000fe400078e001a */
[----:B------:R-:W-:Y:S02]  /*8730*/  IMAD.MOV.U32 R81, RZ, RZ, R27 ;  /* 0x000000ffff517224 */ /* 0x000fe400078e001b */
[----:B------:R-:W-:Y:S01]  /*8740*/  IMAD.MOV.U32 R55, RZ, RZ, R24 ;  /* 0x000000ffff377224 */ /* 0x000fe200078e0018 */
[----:B--2---:R-:W-:Y:S01]  /*8750*/  HMMA.16816.F32 R220, R8, R40, R32 ;  /* 0x0000002808dc723c */ /* 0x004fe20000001820 */
[----:B------:R-:W-:-:S02]  /*8760*/  IMAD.MOV.U32 R56, RZ, RZ, R152 ;  /* 0x000000ffff387224 */ /* 0x000fc400078e0098 */
[----:B------:R-:W-:-:S03]  /*8770*/  IMAD.MOV.U32 R57, RZ, RZ, R146 ;  /* 0x000000ffff397224 */ /* 0x000fc600078e0092 */
[----:B------:R-:W-:Y:S01]  /*8780*/  HMMA.16816.F32 R24, R12, R58, RZ ;  /* 0x0000003a0c18723c */ /* 0x000fe200000018ff */
[----:B------:R-:W-:-:S05]  /*8790*/  SHF.R.U32.HI R40, RZ, 0x10, R16 ;  /* 0x00000010ff287819 */ /* 0x000fca0000011610 */
[----:B-1----:R-:W-:Y:S01]  /*87a0*/  HMMA.16816.F32 R152, R8, R48, R44 ;  /* 0x000000300898723c */ /* 0x002fe2000000182c */
[----:B------:R-:W-:Y:S02]  /*87b0*/  IMAD.MOV.U32 R58, RZ, RZ, R36 ;  /* 0x000000ffff3a7224 */ /* 0x000fe400078e0024 */
[----:B------:R-:W-:-:S03]  /*87c0*/  IMAD.MOV.U32 R59, RZ, RZ, R147 ;  /* 0x000000ffff3b7224 */ /* 0x000fc600078e0093 */
[----:B------:R-:W-:Y:S01]  /*87d0*/  HMMA.16816.F32 R36, R12, R66, RZ ;  /* 0x000000420c24723c */ /* 0x000fe200000018ff */
[----:B------:R-:W-:Y:S01]  /*87e0*/  LOP3.LUT R44, R16, 0xffff, RZ, 0xc0, !PT ;  /* 0x0000ffff102c7812 */ /* 0x000fe200078ec0ff */
[----:B------:R-:W-:Y:S02]  /*87f0*/  IMAD.MOV.U32 R46, RZ, RZ, R192 ;  /* 0x000000ffff2e7224 */ /* 0x000fe400078e00c0 */
[----:B------:R-:W-:Y:S02]  /*8800*/  IMAD.MOV.U32 R47, RZ, RZ, R183 ;  /* 0x000000ffff2f7224 */ /* 0x000fe400078e00b7 */
[----:B------:R-:W-:Y:S01]  /*8810*/  HMMA.16816.F32 R244, R8, R76, R28 ;  /* 0x0000004c08f4723c */ /* 0x000fe2000000181c */
[----:B------:R-:W-:Y:S02]  /*8820*/  IMAD.MOV.U32 R67, RZ, RZ, R145 ;  /* 0x000000ffff437224 */ /* 0x000fe400078e0091 */
[----:B------:R-:W-:-:S03]  /*8830*/  IMAD.MOV.U32 R66, RZ, RZ, R144 ;  /* 0x000000ffff427224 */ /* 0x000fc600078e0090 */
[----:B------:R-:W-:Y:S01]  /*8840*/  LOP3.LUT R20, R67, UR43, R4, 0x96, !PT ;  /* 0x0000002b43147c12 */ /* 0x000fe2000f8e9604 */
[----:B------:R-:W-:Y:S01]  /*8850*/  IMAD.WIDE.U32 R4, R5, -0x2daee0ad, RZ ;  /* 0xd2511f5305047825 */ /* 0x000fe200078e00ff */
[----:B------:R-:W-:Y:S03]  /*8860*/  HMMA.16816.F32 R28, R12, R70, RZ ;  /* 0x000000460c1c723c */ /* 0x000fe600000018ff */
[----:B------:R-:W-:Y:S01]  /*8870*/  IMAD.WIDE.U32 R52, R20, -0x2daee0ad, RZ ;  /* 0xd2511f5314347825 */ /* 0x000fe200078e00ff */
[----:B------:R-:W-:Y:S02]  /*8880*/  LOP3.LUT R20, R5, UR39, R72, 0x96, !PT ;  /* 0x0000002705147c12 */ /* 0x000fe4000f8e9648 */
[----:B------:R-:W-:Y:S01]  /*8890*/  HMMA.16816.F32 R232, R8, R78, R24 ;  /* 0x0000004e08e8723c */ /* 0x000fe20000001818 */
[----:B------:R-:W-:Y:S01]  /*88a0*/  IMAD.MOV.U32 R67, RZ, RZ, R58 ;  /* 0x000000ffff437224 */ /* 0x000fe200078e003a */
[----:B------:R-:W-:Y:S01]  /*88b0*/  LOP3.LUT R22, R53, UR34, R4, 0x96, !PT ;  /* 0x0000002235167c12 */ /* 0x000fe2000f8e9604 */
[----:B------:R-:W-:-:S03]  /*88c0*/  IMAD.WIDE.U32 R20, R20, -0x326172a9, RZ ;  /* 0xcd9e8d5714147825 */ /* 0x000fc600078e00ff */
[----:B------:R-:W-:Y:S01]  /*88d0*/  HMMA.16816.F32 R160, R8, R42, R36 ;  /* 0x0000002a08a0723c */ /* 0x000fe20000001824 */
[----:B------:R-:W-:Y:S01]  /*88e0*/  IMAD.WIDE.U32 R22, R22, -0x326172a9, RZ ;  /* 0xcd9e8d5716167825 */ /* 0x000fe200078e00ff */
[----:B------:R-:W-:Y:S02]  /*88f0*/  LOP3.LUT R21, R21, UR35, R66, 0x96, !PT ;  /* 0x0000002315157c12 */ /* 0x000fe4000f8e9642 */
[----:B------:R-:W-:Y:S01]  /*8900*/  LOP3.LUT R26, R5, UR39, R72, 0x96, !PT ;  /* 0x00000027051a7c12 */ /* 0x000fe2000f8e9648 */
[----:B------:R-:W-:Y:S01]  /*8910*/  IMAD.MOV.U32 R58, RZ, RZ, R59 ;  /* 0x000000ffff3a7224 */ /* 0x000fe200078e003b */
[----:B------:R-:W-:Y:S01]  /*8920*/  LOP3.LUT R23, R23, UR31, R20, 0x96, !PT ;  /* 0x0000001f17177c12 */ /* 0x000fe2000f8e9614 */
[----:B------:R-:W-:Y:S01]  /*8930*/  IMAD.WIDE.U32 R20, R21, -0x2daee0ad, RZ ;  /* 0xd2511f5315147825 */ /* 0x000fe200078e00ff */
[----:B------:R-:W-:-:S03]  /*8940*/  LOP3.LUT R27, R16, 0xff, RZ, 0xc0, !PT ;  /* 0x000000ff101b7812 */ /* 0x000fc600078ec0ff */
[----:B------:R-:W-:Y:S01]  /*8950*/  IMAD.WIDE.U32 R24, R23, -0x2daee0ad, RZ ;  /* 0xd2511f5317187825 */ /* 0x000fe200078e00ff */
[----:B------:R-:W-:Y:S01]  /*8960*/  LOP3.LUT R21, R21, UR24, R52, 0x96, !PT ;  /* 0x0000001815157c12 */ /* 0x000fe2000f8e9634 */
[----:B------:R-:W-:Y:S01]  /*8970*/  HMMA.16816.F32 R144, R8, R50, R28 ;  /* 0x000000320890723c */ /* 0x000fe2000000181c */
[----:B------:R-:W-:Y:S01]  /*8980*/  ISETP.LE.U32.AND P6, PT, R27, UR14, PT ;  /* 0x0000000e1b007c0c */ /* 0x000fe2000bfc3070 */
[----:B------:R-:W-:Y:S01]  /*8990*/  IMAD.MOV.U32 R59, RZ, RZ, R54 ;  /* 0x000000ffff3b7224 */ /* 0x000fe200078e0036 */
[----:B------:R-:W-:Y:S01]  /*89a0*/  LOP3.LUT R23, R25, UR6, R20, 0x96, !PT ;  /* 0x0000000619177c12 */ /* 0x000fe2000f8e9614 */
[----:B------:R-:W-:Y:S01]  /*89b0*/  IMAD.WIDE.U32 R20, R21, -0x326172a9, RZ ;  /* 0xcd9e8d5715147825 */ /* 0x000fe200078e00ff */
[----:B------:R-:W-:Y:S02]  /*89c0*/  LOP3.LUT R25, R53, UR34, R4, 0x96, !PT ;  /* 0x0000002235197c12 */ /* 0x000fe4000f8e9604 */
[----:B------:R-:W-:Y:S01]  /*89d0*/  SHF.R.U32.HI R28, RZ, 0x18, R16 ;  /* 0x00000018ff1c7819 */ /* 0x000fe20000011610 */
[----:B------:R-:W-:Y:S01]  /*89e0*/  IMAD.WIDE.U32 R4, R23, -0x326172a9, RZ ;  /* 0xcd9e8d5717047825 */ /* 0x000fe200078e00ff */
[----:B------:R-:W-:-:S02]  /*89f0*/  LOP3.LUT R38, R21, UR7, R22, 0x96, !PT ;  /* 0x0000000715267c12 */ /* 0x000fc4000f8e9616 */
[----:B------:R-:W-:Y:S01]  /*8a00*/  LOP3.LUT R21, R17, UR9, R74, 0x96, !PT ;  /* 0x0000000911157c12 */ /* 0x000fe2000f8e964a */
[----:B------:R-:W-:Y:S01]  /*8a10*/  IMAD.WIDE.U32 R22, R25, -0x326172a9, RZ ;  /* 0xcd9e8d5719167825 */ /* 0x000fe200078e00ff */
[----:B------:R-:W-:-:S03]  /*8a20*/  LOP3.LUT R20, R5, UR9, R20, 0x96, !PT ;  /* 0x0000000905147c12 */ /* 0x000fc6000f8e9614 */
[----:B------:R-:W-:Y:S01]  /*8a30*/  @!P6 HADD2 R110, -R88.H0_H0, -RZ.H0_H0 ;  /* 0xa00000ff586ee230 */ /* 0x000fe20000000900 */
        /* <DEDUP_REMOVED lines=8> */
[----:B------:R-:W-:Y:S02]  /*8ac0*/  ISETP.LE.U32.AND P5, PT, R33, UR14, PT ;  /* 0x0000000e21007c0c */ /* 0x000fe4000bfa3070 */
[----:B------:R-:W-:Y:S01]  /*8ad0*/  ISETP.LE.U32.AND P3, PT, R32, UR14, PT ;  /* 0x0000000e20007c0c */ /* 0x000fe2000bf63070 */
[----:B------:R-:W-:Y:S01]  /*8ae0*/  IMAD.MOV.U32 R77, RZ, RZ, R195 ;  /* 0x000000ffff4d7224 */ /* 0x000fe200078e00c3 */
[----:B------:R-:W-:Y:S01]  /*8af0*/  LOP3.LUT R5, R5, UR35, R66, 0x96, !PT ;  /* 0x0000002305057c12 */ /* 0x000fe2000f8e9642 */
[----:B------:R-:W-:Y:S01]  /*8b00*/  IMAD.MOV.U32 R66, RZ, RZ, R194 ;  /* 0x000000ffff427224 */ /* 0x000fe200078e00c2 */
[----:B------:R-:W-:-:S02]  /*8b10*/  LOP3.LUT R16, R23, UR31, R4, 0x96, !PT ;  /* 0x0000001f17107c12 */ /* 0x000fc4000f8e9604 */
[----:B------:R-:W-:Y:S01]  /*8b20*/  ISETP.LE.U32.AND P1, PT, R28, UR14, PT ;  /* 0x0000000e1c007c0c */ /* 0x000fe2000bf23070 */
[----:B------:R-:W-:Y:S01]  /*8b30*/  IMAD.WIDE.U32 R4, R5, -0x2daee0ad, RZ ;  /* 0xd2511f5305047825 */ /* 0x000fe200078e00ff */
[----:B------:R-:W-:-:S03]  /*8b40*/  @!P6 PRMT R88, R110, 0x5410, RZ ;  /* 0x000054106e58e816 */ /* 0x000fc600000000ff */
[----:B------:R-:W-:Y:S01]  /*8b50*/  IMAD.WIDE.U32 R36, R16, -0x2daee0ad, RZ ;  /* 0xd2511f5310247825 */ /* 0x000fe200078e00ff */
[----:B------:R-:W-:-:S04]  /*8b60*/  LOP3.LUT R5, R5, UR24, R52, 0x96, !PT ;  /* 0x0000001805057c12 */ /* 0x000fc8000f8e9634 */
[----:B------:R-:W-:Y:S01]  /*8b70*/  LOP3.LUT R4, R37, UR6, R4, 0x96, !PT ;  /* 0x0000000625047c12 */ /* 0x000fe2000f8e9604 */
[----:B------:R-:W-:-:S04]  /*8b80*/  IMAD.WIDE.U32 R16, R5, -0x326172a9, RZ ;  /* 0xcd9e8d5705107825 */ /* 0x000fc800078e00ff */
[----:B------:R-:W-:Y:S02]  /*8b90*/  @!P1 HADD2 R128, -R238.H0_H0, -RZ.H0_H0 ;  /* 0xa00000ffee809230 */ /* 0x000fe40000000900 */
[----:B------:R-:W-:Y:S01]  /*8ba0*/  IMAD.WIDE.U32 R4, R4, -0x326172a9, RZ ;  /* 0xcd9e8d5704047825 */ /* 0x000fe200078e00ff */
[----:B------:R-:W-:-:S03]  /*8bb0*/  LOP3.LUT R43, R17, UR7, R22, 0x96, !PT ;  /* 0x00000007112b7c12 */ /* 0x000fc6000f8e9616 */
[--C-:B------:R-:W-:Y:S01]  /*8bc0*/  FFMA.FTZ R17, R91, UR8, -R7.reuse ;  /* 0x000000085b117c23 */ /* 0x100fe20008010807 */
[----:B------:R-:W-:Y:S01]  /*8bd0*/  @!P1 PRMT R238, R128, 0x5410, RZ ;  /* 0x0000541080ee9816 */ /* 0x000fe200000000ff */
[----:B------:R-:W-:Y:S01]  /*8be0*/  ULDC.64 UR6, c[0x0][0x2a8] ;  /* 0x0000aa0000067ab9 */ /* 0x000fe20000000a00 */
[----:B------:R-:W-:Y:S01]  /*8bf0*/  LOP3.LUT R22, R5, UR9, R16, 0x96, !PT ;  /* 0x0000000905167c12 */ /* 0x000fe2000f8e9610 */
[----:B------:R-:W-:Y:S01]  /*8c00*/  FFMA.FTZ R16, R92, UR8, -R7 ;  /* 0x000000085c107c23 */ /* 0x000fe20008010807 */
[----:B------:R1:W-:Y:S01]  /*8c10*/  MUFU.EX2 R74, R17 ;  /* 0x00000011004a7308 */ /* 0x0003e20000000800 */
[C---:B------:R-:W-:Y:S02]  /*8c20*/  LOP3.LUT R37, R4.reuse, 0xffff, RZ, 0xc0, !PT ;  /* 0x0000ffff04257812 */ /* 0x040fe400078ec0ff */
[----:B------:R-:W-:Y:S02]  /*8c30*/  LOP3.LUT R42, R4, 0xff, RZ, 0xc0, !PT ;  /* 0x000000ff042a7812 */ /* 0x000fe400078ec0ff */
[----:B------:R-:W-:-:S02]  /*8c40*/  SHF.R.U32.HI R39, RZ, 0x10, R4 ;  /* 0x00000010ff277819 */ /* 0x000fc40000011604 */
[----:B------:R-:W-:Y:S01]  /*8c50*/  SHF.R.U32.HI R41, RZ, 0x18, R4 ;  /* 0x00000018ff297819 */ /* 0x000fe20000011604 */
[----:B------:R-:W2:Y:S01]  /*8c60*/  MUFU.EX2 R70, R16 ;  /* 0x0000001000467308 */ /* 0x000ea20000000800 */
[C---:B------:R-:W-:Y:S02]  /*8c70*/  LOP3.LUT R4, R20.reuse, 0xffff, RZ, 0xc0, !PT ;  /* 0x0000ffff14047812 */ /* 0x040fe400078ec0ff */
[----:B------:R-:W-:Y:S02]  /*8c80*/  LOP3.LUT R5, R20, 0xff, RZ, 0xc0, !PT ;  /* 0x000000ff14057812 */ /* 0x000fe400078ec0ff */
[----:B------:R-:W-:Y:S02]  /*8c90*/  SHF.R.U32.HI R4, RZ, 0x8, R4 ;  /* 0x00000008ff047819 */ /* 0x000fe40000011604 */
[----:B------:R-:W-:Y:S01]  /*8ca0*/  ISETP.LE.U32.AND P4, PT, R5, UR14, PT ;  /* 0x0000000e05007c0c */ /* 0x000fe2000bf83070 */
[----:B------:R-:W-:Y:S01]  /*8cb0*/  FFMA.FTZ R5, R100, UR8, -R0 ;  /* 0x0000000864057c23 */ /* 0x000fe20008010800 */
[----:B------:R-:W-:-:S02]  /*8cc0*/  LOP3.LUT R4, R4, 0xffff, RZ, 0xc0, !PT ;  /* 0x0000ffff04047812 */ /* 0x000fc400078ec0ff */
[----:B-1----:R-:W-:Y:S02]  /*8cd0*/  LOP3.LUT R17, R19, UR23, R84, 0x96, !PT ;  /* 0x0000001713117c12 */ /* 0x002fe4000f8e9654 */
[----:B------:R-:W-:Y:S01]  /*8ce0*/  ISETP.LE.U32.AND P2, PT, R4, UR14, PT ;  /* 0x0000000e04007c0c */ /* 0x000fe2000bf43070 */
[----:B------:R-:W-:Y:S01]  /*8cf0*/  FFMA.FTZ R4, R90, UR8, -R0 ;  /* 0x000000085a047c23 */ /* 0x000fe20008010800 */
[----:B------:R1:W-:Y:S01]  /*8d00*/  MUFU.EX2 R84, R5 ;  /* 0x0000000500547308 */ /* 0x0003e20000000800 */
[----:B--2---:R-:W-:-:S04]  /*8d10*/  F2FP.F16.F32.PACK_AB R16, R70, R74 ;  /* 0x0000004a4610723e */ /* 0x004fc800000000ff */
[----:B------:R-:W-:-:S03]  /*8d20*/  PRMT R179, R16, 0x7610, R179 ;  /* 0x0000761010b37816 */ /* 0x000fc600000000b3 */
[----:B------:R2:W3:Y:S01]  /*8d30*/  MUFU.EX2 R29, R4 ;  /* 0x00000004001d7308 */ /* 0x0004e20000000800 */
[----:B------:R-:W-:Y:S01]  /*8d40*/  PRMT R178, R16, 0x7632, R178 ;  /* 0x0000763210b27816 */ /* 0x000fe200000000b2 */
[----:B------:R-:W-:Y:S01]  /*8d50*/  FFMA.FTZ R16, R99, UR8, -R0 ;  /* 0x0000000863107c23 */ /* 0x000fe20008010800 */
[----:B------:R-:W-:Y:S02]  /*8d60*/  @!P4 HADD2 R90, -R179.H0_H0, -RZ.H0_H0 ;  /* 0xa00000ffb35ac230 */ /* 0x000fe40000000900 */
[----:B------:R-:W-:Y:S01]  /*8d70*/  PRMT R45, R179, 0x5410, R178 ;  /* 0x00005410b32d7816 */ /* 0x000fe200000000b2 */
[----:B------:R-:W-:Y:S02]  /*8d80*/  @!P2 HADD2 R91, -R178.H0_H0, -RZ.H0_H0 ;  /* 0xa00000ffb25ba230 */ /* 0x000fe40000000900 */
[----:B------:R-:W-:Y:S01]  /*8d90*/  @!P4 PRMT R179, R90, 0x5410, RZ ;  /* 0x000054105ab3c816 */ /* 0x000fe200000000ff */
[----:B-1----:R-:W-:Y:S01]  /*8da0*/  FFMA.FTZ R5, R93, UR8, -R7 ;  /* 0x000000085d057c23 */ /* 0x002fe20008010807 */
[----:B------:R-:W-:Y:S01]  /*8db0*/  MUFU.EX2 R71, R16 ;  /* 0x0000001000477308 */ /* 0x000fe20000000800 */
[----:B------:R-:W-:-:S02]  /*8dc0*/  @!P2 PRMT R178, R91, 0x5410, RZ ;  /* 0x000054105bb2a816 */ /* 0x000fc400000000ff */
[----:B--2---:R-:W-:-:S05]  /*8dd0*/  SHF.R.U32.HI R4, RZ, 0x18, R20 ;  /* 0x00000018ff047819 */ /* 0x004fca0000011614 */
[----:B------:R1:W-:Y:S01]  /*8de0*/  MUFU.EX2 R78, R5 ;  /* 0x00000005004e7308 */ /* 0x0003e20000000800 */
[----:B------:R-:W-:Y:S02]  /*8df0*/  ISETP.LE.U32.AND P4, PT, R4, UR14, PT ;  /* 0x0000000e04007c0c */ /* 0x000fe4000bf83070 */
[----:B------:R-:W-:Y:S01]  /*8e00*/  SHF.R.U32.HI R4, RZ, 0x10, R20 ;  /* 0x00000010ff047819 */ /* 0x000fe20000011614 */
[----:B------:R-:W-:-:S03]  /*8e10*/  FFMA.FTZ R20, R95, UR8, -R0 ;  /* 0x000000085f147c23 */ /* 0x000fc60008010800 */
[----:B------:R-:W-:Y:S01]  /*8e20*/  LOP3.LUT R4, R4, 0xff, RZ, 0xc0, !PT ;  /* 0x000000ff04047812 */ /* 0x000fe200078ec0ff */
[----:B------:R-:W-:Y:S03]  /*8e30*/  MUFU.EX2 R79, R20 ;  /* 0x00000014004f7308 */ /* 0x000fe60000000800 */
[----:B------:R-:W-:Y:S02]  /*8e40*/  ISETP.LE.U32.AND P2, PT, R4, UR14, PT ;  /* 0x0000000e04007c0c */ /* 0x000fe4000bf43070 */
[----:B---3--:R-:W-:Y:S01]  /*8e50*/  F2FP.F16.F32.PACK_AB R4, R29, R84 ;  /* 0x000000541d04723e */ /* 0x008fe200000000ff */
[----:B-1----:R-:W-:-:S03]  /*8e60*/  FFMA.FTZ R5, R94, UR8, -R7 ;  /* 0x000000085e057c23 */ /* 0x002fc60008010807 */
[C---:B------:R-:W-:Y:S02]  /*8e70*/  PRMT R177, R4.reuse, 0x7632, R177 ;  /* 0x0000763204b17816 */ /* 0x040fe400000000b1 */
[----:B------:R-:W-:Y:S01]  /*8e80*/  PRMT R176, R4, 0x7610, R176 ;  /* 0x0000761004b07816 */ /* 0x000fe200000000b0 */
[----:B------:R-:W1:Y:S01]  /*8e90*/  MUFU.EX2 R26, R5 ;  /* 0x00000005001a7308 */ /* 0x000e620000000800 */
[----:B------:R-:W-:Y:S01]  /*8ea0*/  LOP3.LUT R4, R34, 0xff, RZ, 0xc0, !PT ;  /* 0x000000ff22047812 */ /* 0x000fe200078ec0ff */
[----:B------:R-:W-:Y:S01]  /*8eb0*/  @!P4 HADD2 R92, -R177.H0_H0, -RZ.H0_H0 ;  /* 0xa00000ffb15cc230 */ /* 0x000fe20000000900 */
[----:B------:R-:W-:Y:S01]  /*8ec0*/  PRMT R54, R176, 0x5410, R177 ;  /* 0x00005410b0367816 */ /* 0x000fe200000000b1 */
[----:B------:R-:W-:-:S03]  /*8ed0*/  @!P2 HADD2 R93, -R176.H0_H0, -RZ.H0_H0 ;  /* 0xa00000ffb05da230 */ /* 0x000fc60000000900 */
[----:B------:R-:W-:Y:S01]  /*8ee0*/  @!P4 PRMT R177, R92, 0x5410, RZ ;  /* 0x000054105cb1c816 */ /* 0x000fe200000000ff */
[----:B------:R-:W-:Y:S01]  /*8ef0*/  IMAD.MOV.U32 R92, RZ, RZ, R123 ;  /* 0x000000ffff5c7224 */ /* 0x000fe200078e007b */
[----:B------:R-:W-:Y:S02]  /*8f00*/  ISETP.LE.U32.AND P4, PT, R4, UR14, PT ;  /* 0x0000000e04007c0c */ /* 0x000fe4000bf83070 */
[----:B------:R-:W-:Y:S02]  /*8f10*/  SHF.R.U32.HI R4, RZ, 0x8, R35 ;  /* 0x00000008ff047819 */ /* 0x000fe40000011623 */
[----:B------:R-:W-:Y:S01]  /*8f20*/  @!P2 PRMT R176, R93, 0x5410, RZ ;  /* 0x000054105db0a816 */ /* 0x000fe200000000ff */
[----:B------:R-:W2:Y:S01]  /*8f30*/  LDSM.16.MT88.4 R32, [R188+0x14000] ;  /* 0x01400000bc20783b */ /* 0x000ea20000004200 */
[----:B------:R-:W-:Y:S01]  /*8f40*/  LOP3.LUT R4, R4, 0xffff, RZ, 0xc0, !PT ;  /* 0x0000ffff04047812 */ /* 0x000fe200078ec0ff */
[----:B------:R-:W-:Y:S01]  /*8f50*/  IMAD.MOV.U32 R93, RZ, RZ, R29 ;  /* 0x000000ffff5d7224 */ /* 0x000fe200078e001d */
[----:B-1----:R-:W-:Y:S01]  /*8f60*/  F2FP.F16.F32.PACK_AB R23, R26, R78 ;  /* 0x0000004e1a17723e */ /* 0x002fe200000000ff */
[----:B------:R-:W1:Y:S01]  /*8f70*/  LDSM.16.MT88.4 R28, [R188+0x14800] ;  /* 0x01480000bc1c783b */ /* 0x000e620000004200 */
[----:B------:R-:W-:Y:S01]  /*8f80*/  ISETP.LE.U32.AND P2, PT, R4, UR14, PT ;  /* 0x0000000e04007c0c */ /* 0x000fe2000bf43070 */
[----:B------:R-:W-:Y:S01]  /*8f90*/  IMAD.WIDE.U32 R4, R38, -0x2daee0ad, RZ ;  /* 0xd2511f5326047825 */ /* 0x000fe200078e00ff */
[----:B------:R-:W-:-:S02]  /*8fa0*/  PRMT R175, R23, 0x7610, R175 ;  /* 0x0000761017af7816 */ /* 0x000fc400000000af */
[----:B------:R-:W-:Y:S01]  /*8fb0*/  PRMT R174, R23, 0x7632, R174 ;  /* 0x0000763217ae7816 */ /* 0x000fe200000000ae */
[----:B------:R-:W-:Y:S01]  /*8fc0*/  FFMA.FTZ R23, R101, UR8, -R7 ;  /* 0x0000000865177c23 */ /* 0x000fe20008010807 */
[----:B------:R-:W-:Y:S01]  /*8fd0*/  LOP3.LUT R16, R5, UR23, R24, 0x96, !PT ;  /* 0x0000001705107c12 */ /* 0x000fe2000f8e9618 */
[----:B------:R-:W-:Y:S01]  /*8fe0*/  @!P5 HADD2 R94, -R175.H0_H0, -RZ.H0_H0 ;  /* 0xa00000ffaf5ed230 */ /* 0x000fe20000000900 */
[----:B------:R-:W-:Y:S01]  /*8ff0*/  PRMT R53, R175, 0x5410, R174 ;  /* 0x00005410af357816 */ /* 0x000fe200000000ae */
[----:B------:R3:W-:Y:S01]  /*9000*/  MUFU.EX2 R89, R23 ;  /* 0x0000001700597308 */ /* 0x0007e20000000800 */
[----:B------:R-:W-:Y:S01]  /*9010*/  LOP3.LUT R20, R16, 0xffff, RZ, 0xc0, !PT ;  /* 0x0000ffff10147812 */ /* 0x000fe200078ec0ff */
[----:B------:R-:W-:Y:S01]  /*9020*/  FFMA.FTZ R24, R98, UR8, -R0 ;  /* 0x0000000862187c23 */ /* 0x000fe20008010800 */
[----:B------:R-:W-:Y:S01]  /*9030*/  @!P5 PRMT R175, R94, 0x5410, RZ ;  /* 0x000054105eafd816 */ /* 0x000fe200000000ff */
[----:B------:R-:W-:Y:S01]  /*9040*/  @!P2 HADD2 R95, -R174.H0_H0, -RZ.H0_H0 ;  /* 0xa00000ffae5fa230 */ /* 0x000fe20000000900 */
[----:B------:R-:W-:-:S03]  /*9050*/  SHF.R.U32.HI R20, RZ, 0x8, R20 ;  /* 0x00000008ff147819 */ /* 0x000fc60000011614 */
[----:B------:R-:W-:Y:S01]  /*9060*/  MUFU.EX2 R90, R24 ;  /* 0x00000018005a7308 */ /* 0x000fe20000000800 */
[----:B------:R-:W-:Y:S02]  /*9070*/  LOP3.LUT R20, R20, 0xffff, RZ, 0xc0, !PT ;  /* 0x0000ffff14147812 */ /* 0x000fe400078ec0ff */
[----:B------:R-:W-:Y:S01]  /*9080*/  @!P2 PRMT R174, R95, 0x5410, RZ ;  /* 0x000054105faea816 */ /* 0x000fe200000000ff */
[----:B------:R-:W-:Y:S01]  /*9090*/  IMAD.MOV.U32 R95, RZ, RZ, R116 ;  /* 0x000000ffff5f7224 */ /* 0x000fe200078e0074 */
[----:B------:R-:W-:Y:S01]  /*90a0*/  ISETP.LE.U32.AND P5, PT, R20, UR14, PT ;  /* 0x0000000e14007c0c */ /* 0x000fe2000bfa3070 */
[----:B------:R-:W-:Y:S01]  /*90b0*/  FFMA.FTZ R20, R96, UR8, -R7 ;  /* 0x0000000860147c23 */ /* 0x000fe20008010807 */
[----:B---3--:R-:W-:-:S03]  /*90c0*/  F2FP.F16.F32.PACK_AB R23, R79, R71 ;  /* 0x000000474f17723e */ /* 0x008fc600000000ff */
[----:B------:R3:W4:Y:S01]  /*90d0*/  MUFU.EX2 R91, R20 ;  /* 0x00000014005b7308 */ /* 0x0007220000000800 */
[C---:B------:R-:W-:Y:S02]  /*90e0*/  PRMT R173, R23.reuse, 0x7632, R173 ;  /* 0x0000763217ad7816 */ /* 0x040fe400000000ad */
[----:B------:R-:W-:-:S03]  /*90f0*/  PRMT R172, R23, 0x7610, R172 ;  /* 0x0000761017ac7816 */ /* 0x000fc600000000ac */
[----:B------:R-:W-:Y:S01]  /*9100*/  @!P3 HADD2 R96, -R173.H0_H0, -RZ.H0_H0 ;  /* 0xa00000ffad60b230 */ /* 0x000fe20000000900 */
[----:B------:R-:W-:-:S04]  /*9110*/  PRMT R52, R172, 0x5410, R173 ;  /* 0x00005410ac347816 */ /* 0x000fc800000000ad */
[----:B------:R-:W-:Y:S02]  /*9120*/  @!P3 PRMT R173, R96, 0x5410, RZ ;  /* 0x0000541060adb816 */ /* 0x000fe400000000ff */
[----:B---3--:R-:W-:Y:S02]  /*9130*/  LOP3.LUT R20, R16, 0xff, RZ, 0xc0, !PT ;  /* 0x000000ff10147812 */ /* 0x008fe400078ec0ff */
[----:B----4-:R-:W-:Y:S02]  /*9140*/  F2FP.F16.F32.PACK_AB R23, R91, R89 ;  /* 0x000000595b17723e */ /* 0x010fe400000000ff */
[----:B------:R-:W-:Y:S01]  /*9150*/  ISETP.LE.U32.AND P2, PT, R20, UR14, PT ;  /* 0x0000000e14007c0c */ /* 0x000fe2000bf43070 */
[----:B------:R-:W-:Y:S01]  /*9160*/  FFMA.FTZ R20, R97, UR8, -R0 ;  /* 0x0000000861147c23 */ /* 0x000fe20008010800 */
[----:B------:R-:W-:Y:S01]  /*9170*/  @!P4 HADD2 R97, -R172.H0_H0, -RZ.H0_H0 ;  /* 0xa00000ffac61c230 */ /* 0x000fe20000000900 */
[C---:B------:R-:W-:Y:S02]  /*9180*/  PRMT R170, R23.reuse, 0x7632, R170 ;  /* 0x0000763217aa7816 */ /* 0x040fe400000000aa */
[----:B------:R3:W4:Y:S01]  /*9190*/  MUFU.EX2 R96, R20 ;  /* 0x0000001400607308 */ /* 0x0007220000000800 */
[----:B------:R-:W-:-:S02]  /*91a0*/  PRMT R171, R23, 0x7610, R171 ;  /* 0x0000761017ab7816 */ /* 0x000fc400000000ab */
[----:B------:R-:W-:Y:S01]  /*91b0*/  @!P4 PRMT R172, R97, 0x5410, RZ ;  /* 0x0000541061acc816 */ /* 0x000fe200000000ff */
[----:B------:R-:W-:Y:S02]  /*91c0*/  IMAD.MOV.U32 R97, RZ, RZ, R26 ;  /* 0x000000ffff617224 */ /* 0x000fe400078e001a */
[----:B------:R-:W-:Y:S01]  /*91d0*/  @!P5 HADD2 R99, -R170.H0_H0, -RZ.H0_H0 ;  /* 0xa00000ffaa63d230 */ /* 0x000fe20000000900 */
[----:B--2---:R-:W-:Y:S01]  /*91e0*/  HMMA.16816.F32 R24, R12, R32, RZ ;  /* 0x000000200c18723c */ /* 0x004fe200000018ff */
[----:B------:R-:W-:Y:S01]  /*91f0*/  PRMT R51, R171, 0x5410, R170 ;  /* 0x00005410ab337816 */ /* 0x000fe200000000aa */
[----:B------:R-:W-:Y:S01]  /*9200*/  @!P2 HADD2 R98, -R171.H0_H0, -RZ.H0_H0 ;  /* 0xa00000ffab62a230 */ /* 0x000fe20000000900 */
[----:B------:R-:W-:Y:S02]  /*9210*/  LOP3.LUT R23, R18, 0xffff, RZ, 0xc0, !PT ;  /* 0x0000ffff12177812 */ /* 0x000fe400078ec0ff */
[----:B------:R-:W-:Y:S01]  /*9220*/  @!P5 PRMT R170, R99, 0x5410, RZ ;  /* 0x0000541063aad816 */ /* 0x000fe200000000ff */
[----:B------:R-:W-:Y:S01]  /*9230*/  IMAD.MOV.U32 R99, RZ, RZ, R115 ;  /* 0x000000ffff637224 */ /* 0x000fe200078e0073 */
[----:B------:R-:W-:Y:S01]  /*9240*/  @!P2 PRMT R171, R98, 0x5410, RZ ;  /* 0x0000541062aba816 */ /* 0x000fe200000000ff */
[----:B------:R-:W-:Y:S01]  /*9250*/  IMAD.MOV.U32 R98, RZ, RZ, R117 ;  /* 0x000000ffff627224 */ /* 0x000fe200078e0075 */
[----:B------:R-:W-:-:S02]  /*9260*/  SHF.R.U32.HI R19, RZ, 0x10, R18 ;  /* 0x00000010ff137819 */ /* 0x000fc40000011612 */
[----:B---3--:R-:W-:-:S04]  /*9270*/  SHF.R.U32.HI R20, RZ, 0x10, R17 ;  /* 0x00000010ff147819 */ /* 0x008fc80000011611 */
[----:B------:R-:W-:-:S04]  /*9280*/  LOP3.LUT R20, R20, 0xff, RZ, 0xc0, !PT ;  /* 0x000000ff14147812 */ /* 0x000fc800078ec0ff */
[----:B------:R-:W-:Y:S02]  /*9290*/  ISETP.LE.U32.AND P3, PT, R20, UR14, PT ;  /* 0x0000000e14007c0c */ /* 0x000fe4000bf63070 */
[--C-:B------:R-:W-:Y:S02]  /*92a0*/  SHF.R.U32.HI R20, RZ, 0x18, R16.reuse ;  /* 0x00000018ff147819 */ /* 0x100fe40000011610 */
[----:B------:R-:W-:Y:S02]  /*92b0*/  SHF.R.U32.HI R16, RZ, 0x10, R16 ;  /* 0x00000010ff107819 */ /* 0x000fe40000011610 */
[----:B------:R-:W-:Y:S02]  /*92c0*/  ISETP.LE.U32.AND P4, PT, R20, UR14, PT ;  /* 0x0000000e14007c0c */ /* 0x000fe4000bf83070 */
[----:B----4-:R-:W-:Y:S02]  /*92d0*/  F2FP.F16.F32.PACK_AB R20, R90, R96 ;  /* 0x000000605a14723e */ /* 0x010fe400000000ff */
[----:B------:R-:W-:-:S02]  /*92e0*/  LOP3.LUT R16, R16, 0xff, RZ, 0xc0, !PT ;  /* 0x000000ff10107812 */ /* 0x000fc400078ec0ff */
[C---:B------:R-:W-:Y:S01]  /*92f0*/  PRMT R169, R20.reuse, 0x7632, R169 ;  /* 0x0000763214a97816 */ /* 0x040fe200000000a9 */
[----:B------:R-:W-:Y:S01]  /*9300*/  @!P3 HADD2 R104, -R237.H0_H0, -RZ.H0_H0 ;  /* 0xa00000ffed68b230 */ /* 0x000fe20000000900 */
[----:B------:R-:W-:Y:S02]  /*9310*/  PRMT R168, R20, 0x7610, R168 ;  /* 0x0000761014a87816 */ /* 0x000fe400000000a8 */
[----:B------:R-:W-:Y:S02]  /*9320*/  ISETP.LE.U32.AND P2, PT, R16, UR14, PT ;  /* 0x0000000e10007c0c */ /* 0x000fe4000bf43070 */
[----:B------:R-:W-:Y:S01]  /*9330*/  PRMT R50, R168, 0x5410, R169 ;  /* 0x00005410a8327816 */ /* 0x000fe200000000a9 */
[----:B------:R-:W-:Y:S01]  /*9340*/  @!P4 HADD2 R100, -R169.H0_H0, -RZ.H0_H0 ;  /* 0xa00000ffa964c230 */ /* 0x000fe20000000900 */
[C---:B------:R-:W-:Y:S02]  /*9350*/  LOP3.LUT R16, R17.reuse, 0xff, RZ, 0xc0, !PT ;  /* 0x000000ff11107812 */ /* 0x040fe400078ec0ff */
[----:B------:R-:W-:Y:S01]  /*9360*/  @!P3 PRMT R237, R104, 0x5410, RZ ;  /* 0x0000541068edb816 */ /* 0x000fe200000000ff */
[----:B------:R-:W-:Y:S01]  /*9370*/  IMAD.MOV.U32 R104, RZ, RZ, R126 ;  /* 0x000000ffff687224 */ /* 0x000fe200078e007e */
[----:B------:R-:W-:Y:S01]  /*9380*/  @!P4 PRMT R169, R100, 0x5410, RZ ;  /* 0x0000541064a9c816 */ /* 0x000fe200000000ff */
[----:B------:R-:W-:Y:S01]  /*9390*/  IMAD.MOV.U32 R100, RZ, RZ, R114 ;  /* 0x000000ffff647224 */ /* 0x000fe200078e0072 */
[----:B------:R-:W-:Y:S01]  /*93a0*/  ISETP.LE.U32.AND P5, PT, R16, UR14, PT ;  /* 0x0000000e10007c0c */ /* 0x000fe2000bfa3070 */
[----:B-1----:R-:W-:Y:S01]  /*93b0*/  HMMA.16816.F32 R112, R8, R28, R24 ;  /* 0x0000001c0870723c */ /* 0x002fe20000001818 */
[----:B------:R-:W-:Y:S01]  /*93c0*/  SHF.R.U32.HI R16, RZ, 0x18, R17 ;  /* 0x00000018ff107819 */ /* 0x000fe20000011611 */
[----:B------:R-:W-:Y:S01]  /*93d0*/  @!P2 HADD2 R101, -R168.H0_H0, -RZ.H0_H0 ;  /* 0xa00000ffa865a230 */ /* 0x000fe20000000900 */
[----:B------:R-:W-:-:S02]  /*93e0*/  LOP3.LUT R17, R17, 0xffff, RZ, 0xc0, !PT ;  /* 0x0000ffff11117812 */ /* 0x000fc400078ec0ff */
[----:B------:R-:W-:Y:S01]  /*93f0*/  ISETP.LE.U32.AND P4, PT, R16, UR14, PT ;  /* 0x0000000e10007c0c */ /* 0x000fe2000bf83070 */
[----:B------:R-:W-:Y:S01]  /*9400*/  HMMA.16816.F32 R24, R12, R34, RZ ;  /* 0x000000220c18723c */ /* 0x000fe200000018ff */
[----:B------:R-:W-:Y:S01]  /*9410*/  SHF.R.U32.HI R16, RZ, 0x8, R17 ;  /* 0x00000008ff107819 */ /* 0x000fe20000011611 */
[----:B------:R-:W-:Y:S01]  /*9420*/  LDSM.16.MT88.4 R32, [R187+0x14800] ;  /* 0x01480000bb20783b */ /* 0x000fe20000004200 */
[----:B------:R-:W-:Y:S01]  /*9430*/  @!P2 PRMT R168, R101, 0x5410, RZ ;  /* 0x0000541065a8a816 */ /* 0x000fe200000000ff */
[----:B------:R-:W-:Y:S01]  /*9440*/  IMAD.MOV.U32 R101, RZ, RZ, R181 ;  /* 0x000000ffff657224 */ /* 0x000fe200078e00b5 */
[----:B------:R-:W-:Y:S01]  /*9450*/  LOP3.LUT R16, R16, 0xffff, RZ, 0xc0, !PT ;  /* 0x0000ffff10107812 */ /* 0x000fe200078ec0ff */
[----:B------:R-:W-:Y:S01]  /*9460*/  @!P5 HADD2 R102, -R241.H0_H0, -RZ.H0_H0 ;  /* 0xa00000fff166d230 */ /* 0x000fe20000000900 */
[----:B------:R-:W-:Y:S02]  /*9470*/  LOP3.LUT R17, R18, 0xff, RZ, 0xc0, !PT ;  /* 0x000000ff12117812 */ /* 0x000fe400078ec0ff */
[----:B------:R-:W-:-:S02]  /*9480*/  ISETP.LE.U32.AND P2, PT, R16, UR14, PT ;  /* 0x0000000e10007c0c */ /* 0x000fc4000bf43070 */
[----:B------:R-:W-:Y:S01]  /*9490*/  SHF.R.U32.HI R16, RZ, 0x10, R21 ;  /* 0x00000010ff107819 */ /* 0x000fe20000011615 */
[----:B------:R-:W-:Y:S01]  /*94a0*/  @!P4 HADD2 R105, -R219.H0_H0, -RZ.H0_H0 ;  /* 0xa00000ffdb69c230 */ /* 0x000fe20000000900 */
[----:B------:R-:W-:Y:S01]  /*94b0*/  @!P5 PRMT R241, R102, 0x5410, RZ ;  /* 0x0000541066f1d816 */ /* 0x000fe200000000ff */
[----:B------:R-:W-:Y:S01]  /*94c0*/  IMAD.MOV.U32 R102, RZ, RZ, R180 ;  /* 0x000000ffff667224 */ /* 0x000fe200078e00b4 */
[----:B------:R-:W-:Y:S02]  /*94d0*/  LOP3.LUT R16, R16, 0xff, RZ, 0xc0, !PT ;  /* 0x000000ff10107812 */ /* 0x000fe400078ec0ff */
[----:B------:R-:W-:Y:S01]  /*94e0*/  @!P4 PRMT R219, R105, 0x5410, RZ ;  /* 0x0000541069dbc816 */ /* 0x000fe200000000ff */
[----:B------:R-:W-:Y:S01]  /*94f0*/  IMAD.MOV.U32 R105, RZ, RZ, R125 ;  /* 0x000000ffff697224 */ /* 0x000fe200078e007d */
[----:B------:R-:W-:Y:S02]  /*9500*/  ISETP.LE.U32.AND P5, PT, R16, UR14, PT ;  /* 0x0000000e10007c0c */ /* 0x000fe4000bfa3070 */
[----:B------:R-:W-:Y:S01]  /*9510*/  LOP3.LUT R16, R21, 0xffff, RZ, 0xc0, !PT ;  /* 0x0000ffff15107812 */ /* 0x000fe200078ec0ff */
[----:B------:R-:W-:Y:S01]  /*9520*/  @!P2 HADD2 R103, -R240.H0_H0, -RZ.H0_H0 ;  /* 0xa00000fff067a230 */ /* 0x000fe20000000900 */
[----:B------:R-:W-:Y:S01]  /*9530*/  SHF.R.U32.HI R18, RZ, 0x18, R18 ;  /* 0x00000018ff127819 */ /* 0x000fe20000011612 */
[----:B------:R-:W-:Y:S01]  /*9540*/  HMMA.16816.F32 R116, R8, R30, R24 ;  /* 0x0000001e0874723c */ /* 0x000fe20000001818 */
[----:B------:R-:W1:Y:S01]  /*9550*/  LDSM.16.MT88.4 R28, [R187+0x14000] ;  /* 0x01400000bb1c783b */ /* 0x000e620000004200 */
[----:B------:R-:W-:-:S02]  /*9560*/  SHF.R.U32.HI R16, RZ, 0x8, R16 ;  /* 0x00000008ff107819 */ /* 0x000fc40000011610 */
[----:B------:R-:W-:Y:S01]  /*9570*/  @!P2 PRMT R240, R103, 0x5410, RZ ;  /* 0x0000541067f0a816 */ /* 0x000fe200000000ff */
[----:B------:R-:W-:Y:S01]  /*9580*/  IMAD.MOV.U32 R103, RZ, RZ, R127 ;  /* 0x000000ffff677224 */ /* 0x000fe200078e007f */
[----:B------:R-:W-:Y:S02]  /*9590*/  LOP3.LUT R16, R16, 0xffff, RZ, 0xc0, !PT ;  /* 0x0000ffff10107812 */ /* 0x000fe400078ec0ff */
[----:B------:R-:W-:Y:S01]  /*95a0*/  @!P5 HADD2 R106, -R87.H0_H0, -RZ.H0_H0 ;  /* 0xa00000ff576ad230 */ /* 0x000fe20000000900 */
[----:B------:R-:W-:Y:S02]  /*95b0*/  SHF.R.U32.HI R20, RZ, 0x18, R4 ;  /* 0x00000018ff147819 */ /* 0x000fe40000011604 */
[----:B------:R-:W-:Y:S02]  /*95c0*/  ISETP.LE.U32.AND P2, PT, R16, UR14, PT ;  /* 0x0000000e10007c0c */ /* 0x000fe4000bf43070 */
[----:B------:R-:W-:Y:S02]  /*95d0*/  LOP3.LUT R16, R21, 0xff, RZ, 0xc0, !PT ;  /* 0x000000ff15107812 */ /* 0x000fe400078ec0ff */
[----:B------:R-:W-:Y:S01]  /*95e0*/  @!P5 PRMT R87, R106, 0x5410, RZ ;  /* 0x000054106a57d816 */ /* 0x000fe200000000ff */
[----:B------:R-:W-:Y:S01]  /*95f0*/  IMAD.MOV.U32 R106, RZ, RZ, R121 ;  /* 0x000000ffff6a7224 */ /* 0x000fe200078e0079 */
[----:B------:R-:W-:-:S02]  /*9600*/  ISETP.LE.U32.AND P3, PT, R16, UR14, PT ;  /* 0x0000000e10007c0c */ /* 0x000fc4000bf63070 */
[----:B------:R-:W-:Y:S02]  /*9610*/  SHF.R.U32.HI R16, RZ, 0x18, R21 ;  /* 0x00000018ff107819 */ /* 0x000fe40000011615 */
[----:B------:R-:W-:Y:S02]  /*9620*/  ISETP.LE.U32.AND P5, PT, R18, UR14, PT ;  /* 0x0000000e12007c0c */ /* 0x000fe4000bfa3070 */
[----:B------:R-:W-:Y:S01]  /*9630*/  ISETP.LE.U32.AND P4, PT, R16, UR14, PT ;  /* 0x0000000e10007c0c */ /* 0x000fe2000bf83070 */
[----:B------:R-:W-:Y:S01]  /*9640*/  @!P2 HADD2 R107, -R75.H0_H0, -RZ.H0_H0 ;  /* 0xa00000ff4b6ba230 */ /* 0x000fe20000000900 */
[----:B------:R-:W-:Y:S02]  /*9650*/  LOP3.LUT R16, R40, 0xff, RZ, 0xc0, !PT ;  /* 0x000000ff28107812 */ /* 0x000fe400078ec0ff */
[C---:B------:R-:W-:Y:S02]  /*9660*/  LOP3.LUT R18, R4.reuse, 0xff, RZ, 0xc0, !PT ;  /* 0x000000ff04127812 */ /* 0x040fe400078ec0ff */
[----:B------:R-:W-:Y:S01]  /*9670*/  LOP3.LUT R40, R4, 0xffff, RZ, 0xc0, !PT ;  /* 0x0000ffff04287812 */ /* 0x000fe200078ec0ff */
[----:B------:R-:W-:Y:S01]  /*9680*/  @!P3 HADD2 R108, -R73.H0_H0, -RZ.H0_H0 ;  /* 0xa00000ff496cb230 */ /* 0x000fe20000000900 */
[----:B------:R-:W-:Y:S01]  /*9690*/  @!P2 PRMT R75, R107, 0x5410, RZ ;  /* 0x000054106b4ba816 */ /* 0x000fe200000000ff */
[----:B------:R-:W-:Y:S01]  /*96a0*/  IMAD.MOV.U32 R107, RZ, RZ, R122 ;  /* 0x000000ffff6b7224 */ /* 0x000fe200078e007a */
[----:B------:R-:W-:-:S02]  /*96b0*/  ISETP.LE.U32.AND P2, PT, R17, UR14, PT ;  /* 0x0000000e11007c0c */ /* 0x000fc4000bf43070 */
[----:B------:R-:W-:Y:S01]  /*96c0*/  @!P3 PRMT R73, R108, 0x5410, RZ ;  /* 0x000054106c49b816 */ /* 0x000fe200000000ff */
[----:B------:R-:W-:Y:S01]  /*96d0*/  IMAD.MOV.U32 R108, RZ, RZ, R124 ;  /* 0x000000ffff6c7224 */ /* 0x000fe200078e007c */
[----:B------:R-:W-:Y:S01]  /*96e0*/  ISETP.LE.U32.AND P3, PT, R16, UR14, PT ;  /* 0x0000000e10007c0c */ /* 0x000fe2000bf63070 */
[----:B------:R-:W-:Y:S01]  /*96f0*/  @!P4 HADD2 R109, -R85.H0_H0, -RZ.H0_H0 ;  /* 0xa00000ff556dc230 */ /* 0x000fe20000000900 */
[----:B------:R-:W-:Y:S01]  /*9700*/  LOP3.LUT R16, R39, 0xff, RZ, 0xc0, !PT ;  /* 0x000000ff27107812 */ /* 0x000fe200078ec0ff */
[----:B-1----:R-:W-:Y:S01]  /*9710*/  HMMA.16816.F32 R24, R12, R28, RZ ;  /* 0x0000001c0c18723c */ /* 0x002fe200000018ff */
[----:B------:R-:W-:Y:S01]  /*9720*/  SHF.R.U32.HI R39, RZ, 0x10, R4 ;  /* 0x00000010ff277819 */ /* 0x000fe20000011604 */
[----:B------:R-:W-:Y:S01]  /*9730*/  IMAD.WIDE.U32 R4, R43, -0x2daee0ad, RZ ;  /* 0xd2511f532b047825 */ /* 0x000fe200078e00ff */
[----:B------:R-:W-:Y:S02]  /*9740*/  PRMT R48, R16, 0x5410, R41 ;  /* 0x0000541010307816 */ /* 0x000fe40000000029 */
[----:B------:R-:W-:Y:S01]  /*9750*/  SHF.R.U32.HI R17, RZ, 0x8, R37 ;  /* 0x00000008ff117819 */ /* 0x000fe20000011625 */
[----:B------:R-:W-:Y:S01]  /*9760*/  IMAD.MOV.U32 R43, RZ, RZ, R120 ;  /* 0x000000ffff2b7224 */ /* 0x000fe200078e0078 */
[----:B------:R-:W-:Y:S01]  /*9770*/  LOP3.LUT R16, R5, UR23, R36, 0x96, !PT ;  /* 0x0000001705107c12 */ /* 0x000fe2000f8e9624 */
[----:B------:R-:W-:Y:S01]  /*9780*/  @!P2 HADD2 R130, -R236.H0_H0, -RZ.H0_H0 ;  /* 0xa00000ffec82a230 */ /* 0x000fe20000000900 */
[C---:B------:R-:W-:Y:S01]  /*9790*/  LOP3.LUT R21, R4.reuse, 0xffff, RZ, 0xc0, !PT ;  /* 0x0000ffff04157812 */ /* 0x040fe200078ec0ff */
[----:B------:R-:W-:Y:S01]  /*97a0*/  @!P3 HADD2 R129, -R239.H0_H0, -RZ.H0_H0 ;  /* 0xa00000ffef81b230 */ /* 0x000fe20000000900 */
[----:B------:R-:W-:-:S02]  /*97b0*/  LOP3.LUT R38, R4, 0xff, RZ, 0xc0, !PT ;  /* 0x000000ff04267812 */ /* 0x000fc400078ec0ff */
[--C-:B------:R-:W-:Y:S02]  /*97c0*/  SHF.R.U32.HI R37, RZ, 0x10, R4.reuse ;  /* 0x00000010ff257819 */ /* 0x100fe40000011604 */
[----:B------:R-:W-:Y:S02]  /*97d0*/  SHF.R.U32.HI R36, RZ, 0x18, R4 ;  /* 0x00000018ff247819 */ /* 0x000fe40000011604 */
[----:B------:R-:W-:Y:S02]  /*97e0*/  SHF.R.U32.HI R4, RZ, 0x8, R44 ;  /* 0x00000008ff047819 */ /* 0x000fe4000001162c */
[----:B------:R-:W-:Y:S02]  /*97f0*/  @!P4 PRMT R85, R109, 0x5410, RZ ;  /* 0x000054106d55c816 */ /* 0x000fe400000000ff */
[----:B------:R-:W-:Y:S02]  /*9800*/  LOP3.LUT R4, R4, 0xffff, RZ, 0xc0, !PT ;  /* 0x0000ffff04047812 */ /* 0x000fe400078ec0ff */
[----:B------:R-:W-:Y:S01]  /*9810*/  @!P3 PRMT R239, R129, 0x5410, RZ ;  /* 0x0000541081efb816 */ /* 0x000fe200000000ff */
[----:B------:R-:W-:Y:S01]  /*9820*/  HMMA.16816.F32 R120, R8, R32, R24 ;  /* 0x000000200878723c */ /* 0x000fe20000001818 */
[----:B------:R-:W-:-:S02]  /*9830*/  ISETP.LE.U32.AND P4, PT, R4, UR14, PT ;  /* 0x0000000e04007c0c */ /* 0x000fc4000bf83070 */
[----:B------:R-:W-:Y:S02]  /*9840*/  LOP3.LUT R4, R19, 0xff, RZ, 0xc0, !PT ;  /* 0x000000ff13047812 */ /* 0x000fe400078ec0ff */
[----:B------:R-:W-:Y:S01]  /*9850*/  LOP3.LUT R19, R22, 0xff, RZ, 0xc0, !PT ;  /* 0x000000ff16137812 */ /* 0x000fe200078ec0ff */
[----:B------:R-:W-:Y:S01]  /*9860*/  HMMA.16816.F32 R24, R12, R30, RZ ;  /* 0x0000001e0c18723c */ /* 0x000fe200000018ff */
[----:B------:R-:W-:Y:S01]  /*9870*/  ISETP.LE.U32.AND P6, PT, R4, UR14, PT ;  /* 0x0000000e04007c0c */ /* 0x000fe2000bfc3070 */
[----:B------:R-:W-:Y:S01]  /*9880*/  LDSM.16.MT88.4 R28, [R185+0x16800] ;  /* 0x01680000b91c783b */ /* 0x000fe20000004200 */
[----:B------:R-:W-:Y:S02]  /*9890*/  SHF.R.U32.HI R4, RZ, 0x8, R23 ;  /* 0x00000008ff047819 */ /* 0x000fe40000011617 */
[----:B------:R-:W-:Y:S02]  /*98a0*/  PRMT R49, R42, 0x5410, R17 ;  /* 0x000054102a317816 */ /* 0x000fe40000000011 */
[----:B------:R-:W-:Y:S01]  /*98b0*/  LOP3.LUT R4, R4, 0xffff, RZ, 0xc0, !PT ;  /* 0x0000ffff04047812 */ /* 0x000fe200078ec0ff */
[----:B------:R-:W-:Y:S01]  /*98c0*/  @!P4 HADD2 R111, -R86.H0_H0, -RZ.H0_H0 ;  /* 0xa00000ff566fc230 */ /* 0x000fe20000000900 */
[----:B------:R-:W-:-:S02]  /*98d0*/  SHF.R.U32.HI R17, RZ, 0x18, R22 ;  /* 0x00000018ff117819 */ /* 0x000fc40000011616 */
[----:B------:R-:W-:Y:S02]  /*98e0*/  ISETP.LE.U32.AND P3, PT, R4, UR14, PT ;  /* 0x0000000e04007c0c */ /* 0x000fe4000bf63070 */
[----:B------:R-:W-:Y:S02]  /*98f0*/  LOP3.LUT R4, R22, 0xffff, RZ, 0xc0, !PT ;  /* 0x0000ffff16047812 */ /* 0x000fe400078ec0ff */
[----:B------:R-:W-:Y:S02]  /*9900*/  @!P4 PRMT R86, R111, 0x5410, RZ ;  /* 0x000054106f56c816 */ /* 0x000fe400000000ff */
[----:B------:R-:W-:Y:S02]  /*9910*/  SHF.R.U32.HI R5, RZ, 0x8, R4 ;  /* 0x00000008ff057819 */ /* 0x000fe40000011604 */
[----:B------:R-:W-:Y:S02]  /*9920*/  ISETP.LE.U32.AND P4, PT, R18, UR14, PT ;  /* 0x0000000e12007c0c */ /* 0x000fe4000bf83070 */
[----:B------:R-:W-:-:S02]  /*9930*/  PRMT R41, R19, 0x5410, R5 ;  /* 0x0000541013297816 */ /* 0x000fc40000000005 */
[----:B------:R-:W-:Y:S01]  /*9940*/  SHF.R.U32.HI R18, RZ, 0x10, R22 ;  /* 0x00000010ff127819 */ /* 0x000fe20000011616 */
[----:B------:R-:W-:Y:S01]  /*9950*/  HMMA.16816.F32 R124, R8, R34, R24 ;  /* 0x00000022087c723c */ /* 0x000fe20000001818 */
[----:B------:R-:W1:Y:S01]  /*9960*/  LDSM.16.MT88.4 R24, [R185+0x16000] ;  /* 0x01600000b918783b */ /* 0x000e620000004200 */
[----:B------:R-:W-:Y:S01]  /*9970*/  ISETP.LE.U32.AND P1, PT, R20, UR14, PT ;  /* 0x0000000e14007c0c */ /* 0x000fe2000bf23070 */
[----:B------:R-:W-:Y:S01]  /*9980*/  @!P3 HADD2 R131, -R218.H0_H0, -RZ.H0_H0 ;  /* 0xa00000ffda83b230 */ /* 0x000fe20000000900 */
[----:B------:R-:W-:Y:S02]  /*9990*/  SHF.R.U32.HI R5, RZ, 0x8, R21 ;  /* 0x00000008ff057819 */ /* 0x000fe40000011615 */
[----:B------:R-:W-:Y:S02]  /*99a0*/  LOP3.LUT R4, R18, 0xff, RZ, 0xc0, !PT ;  /* 0x000000ff12047812 */ /* 0x000fe400078ec0ff */
[----:B------:R-:W-:Y:S02]  /*99b0*/  @!P3 PRMT R218, R131, 0x5410, RZ ;  /* 0x0000541083dab816 */ /* 0x000fe400000000ff */
[----:B------:R-:W-:-:S02]  /*99c0*/  PRMT R42, R4, 0x5410, R17 ;  /* 0x00005410042a7816 */ /* 0x000fc40000000011 */
[----:B------:R-:W-:Y:S02]  /*99d0*/  LOP3.LUT R4, R37, 0xff, RZ, 0xc0, !PT ;  /* 0x000000ff25047812 */ /* 0x000fe400078ec0ff */
[----:B------:R-:W-:Y:S02]  /*99e0*/  PRMT R38, R38, 0x5410, R5 ;  /* 0x0000541026267816 */ /* 0x000fe40000000005 */
[----:B------:R-:W-:Y:S02]  /*99f0*/  PRMT R36, R4, 0x5410, R36 ;  /* 0x0000541004247816 */ /* 0x000fe40000000024 */
[----:B------:R-:W-:Y:S02]  /*9a00*/  SHF.R.U32.HI R4, RZ, 0x8, R40 ;  /* 0x00000008ff047819 */ /* 0x000fe40000011628 */
[----:B------:R-:W-:Y:S02]  /*9a10*/  LOP3.LUT R17, R39, 0xff, RZ, 0xc0, !PT ;  /* 0x000000ff27117812 */ /* 0x000fe400078ec0ff */
[----:B------:R-:W-:-:S02]  /*9a20*/  LOP3.LUT R4, R4, 0xffff, RZ, 0xc0, !PT ;  /* 0x0000ffff04047812 */ /* 0x000fc400078ec0ff */
[----:B------:R-:W-:Y:S02]  /*9a30*/  @!P2 PRMT R236, R130, 0x5410, RZ ;  /* 0x0000541082eca816 */ /* 0x000fe400000000ff */
[----:B------:R-:W-:Y:S02]  /*9a40*/  ISETP.LE.U32.AND P3, PT, R4, UR14, PT ;  /* 0x0000000e04007c0c */ /* 0x000fe4000bf63070 */
[----:B------:R-:W-:Y:S02]  /*9a50*/  LOP3.LUT R4, R16, 0xffff, RZ, 0xc0, !PT ;  /* 0x0000ffff10047812 */ /* 0x000fe400078ec0ff */
[----:B------:R-:W-:Y:S01]  /*9a60*/  ISETP.LE.U32.AND P2, PT, R17, UR14, PT ;  /* 0x0000000e11007c0c */ /* 0x000fe2000bf43070 */
[--C-:B------:R-:W-:Y:S01]  /*9a70*/  FFMA.FTZ R17, R133, UR8, -R7.reuse ;  /* 0x0000000885117c23 */ /* 0x100fe20008010807 */
[----:B------:R-:W-:Y:S01]  /*9a80*/  SHF.R.U32.HI R5, RZ, 0x8, R4 ;  /* 0x00000008ff057819 */ /* 0x000fe20000011604 */
[----:B------:R-:W-:Y:S01]  /*9a90*/  FFMA.FTZ R7, R132, UR8, -R7 ;  /* 0x0000000884077c23 */ /* 0x000fe20008010807 */
[----:B------:R-:W-:Y:S01]  /*9aa0*/  LOP3.LUT R4, R16, 0xff, RZ, 0xc0, !PT ;  /* 0x000000ff10047812 */ /* 0x000fe200078ec0ff */
[----:B------:R2:W-:Y:S03]  /*9ab0*/  MUFU.EX2 R94, R17 ;  /* 0x00000011005e7308 */ /* 0x0005e60000000800 */
[----:B------:R-:W-:-:S02]  /*9ac0*/  PRMT R34, R4, 0x5410, R5 ;  /* 0x0000541004227816 */ /* 0x000fc40000000005 */
[--C-:B------:R-:W-:Y:S01]  /*9ad0*/  SHF.R.U32.HI R4, RZ, 0x10, R16.reuse ;  /* 0x00000010ff047819 */ /* 0x100fe20000011610 */
[----:B-1----:R-:W-:Y:S01]  /*9ae0*/  HMMA.16816.F32 R20, R12, R24, RZ ;  /* 0x000000180c14723c */ /* 0x002fe200000018ff */
[----:B------:R-:W-:Y:S01]  /*9af0*/  SHF.R.U32.HI R5, RZ, 0x18, R16 ;  /* 0x00000018ff057819 */ /* 0x000fe20000011610 */
[----:B------:R-:W-:Y:S01]  /*9b00*/  FADD.FTZ R16, R106, R43 ;  /* 0x0000002b6a107221 */ /* 0x000fe20000010000 */
[----:B------:R-:W-:Y:S01]  /*9b10*/  LOP3.LUT R4, R4, 0xff, RZ, 0xc0, !PT ;  /* 0x000000ff04047812 */ /* 0x000fe200078ec0ff */
[----:B------:R-:W-:Y:S02]  /*9b20*/  IMAD.MOV.U32 R106, RZ, RZ, R108 ;  /* 0x000000ffff6a7224 */ /* 0x000fe400078e006c */
[----:B------:R-:W-:Y:S01]  /*9b30*/  IMAD.MOV.U32 R108, RZ, RZ, R101 ;  /* 0x000000ffff6c7224 */ /* 0x000fe200078e0065 */
[----:B------:R-:W-:Y:S01]  /*9b40*/  PRMT R32, R4, 0x5410, R5 ;  /* 0x0000541004207816 */ /* 0x000fe20000000005 */
[----:B------:R-:W-:Y:S02]  /*9b50*/  IMAD.MOV.U32 R101, RZ, RZ, R99 ;  /* 0x000000ffff657224 */ /* 0x000fe400078e0063 */
[----:B------:R-:W-:-:S02]  /*9b60*/  IMAD.MOV.U32 R99, RZ, RZ, R93 ;  /* 0x000000ffff637224 */ /* 0x000fc400078e005d */
[----:B--2---:R-:W-:-:S12]  /*9b70*/  FADD.FTZ R17, R107, R252 ;  /* 0x000000fc6b117221 */ /* 0x004fd80000010000 */
[----:B------:R-:W-:Y:S01]  /*9b80*/  HMMA.16816.F32 R192, R8, R28, R20 ;  /* 0x0000001c08c0723c */ /* 0x000fe20000001814 */
[----:B------:R1:W2:Y:S01]  /*9b90*/  MUFU.EX2 R93, R7 ;  /* 0x00000007005d7308 */ /* 0x0002a20000000800 */
[----:B------:R-:W-:Y:S01]  /*9ba0*/  FADD.FTZ R5, R106, R16 ;  /* 0x000000106a057221 */ /* 0x000fe20000010000 */
[----:B------:R-:W-:Y:S02]  /*9bb0*/  IMAD.MOV.U32 R107, RZ, RZ, R103 ;  /* 0x000000ffff6b7224 */ /* 0x000fe400078e0067 */
[----:B------:R-:W-:Y:S01]  /*9bc0*/  FFMA.FTZ R4, R134, UR8, -R0 ;  /* 0x0000000886047c23 */ /* 0x000fe20008010800 */
[----:B------:R-:W-:Y:S01]  /*9bd0*/  IMAD.MOV.U32 R103, RZ, RZ, R102 ;  /* 0x000000ffff677224 */ /* 0x000fe200078e0066 */
[----:B------:R-:W-:Y:S01]  /*9be0*/  HMMA.16816.F32 R20, R12, R26, RZ ;  /* 0x0000001a0c14723c */ /* 0x000fe200000018ff */
[----:B------:R-:W-:Y:S01]  /*9bf0*/  LDSM.16.MT88.4 R24, [R186+0x16800] ;  /* 0x01680000ba18783b */ /* 0x000fe20000004200 */
[----:B-1----:R-:W-:Y:S01]  /*9c00*/  FADD.FTZ R7, R243, R17 ;  /* 0x00000011f3077221 */ /* 0x002fe20000010000 */
[----:B------:R-:W-:-:S02]  /*9c10*/  IMAD.MOV.U32 R106, RZ, RZ, R107 ;  /* 0x000000ffff6a7224 */ /* 0x000fc400078e006b */
[----:B------:R-:W-:Y:S01]  /*9c20*/  FFMA.FTZ R0, R135, UR8, -R0 ;  /* 0x0000000887007c23 */ /* 0x000fe20008010800 */
[----:B------:R-:W-:Y:S02]  /*9c30*/  @!P6 HADD2 R132, -R196.H0_H0, -RZ.H0_H0 ;  /* 0xa00000ffc484e230 */ /* 0x000fe40000000900 */
[----:B------:R-:W-:-:S15]  /*9c40*/  IMAD.MOV.U32 R102, RZ, RZ, R100 ;  /* 0x000000ffff667224 */ /* 0x000fde00078e0064 */
[----:B------:R-:W-:-:S01]  /*9c50*/  NOP ;  /* 0x0000000000007918 */ /* 0x000fc20000000000 */
[----:B------:R-:W-:Y:S01]  /*9c60*/  HMMA.16816.F32 R180, R8, R30, R20 ;  /* 0x0000001e08b4723c */ /* 0x000fe20000001814 */
[----:B------:R-:W1:Y:S01]  /*9c70*/  LDSM.16.MT88.4 R20, [R186+0x16000] ;  /* 0x01600000ba14783b */ /* 0x000e620000004200 */
[----:B------:R-:W-:Y:S02]  /*9c80*/  IMAD.MOV.U32 R107, RZ, RZ, R108 ;  /* 0x000000ffff6b7224 */ /* 0x000fe400078e006c */
[----:B------:R-:W-:Y:S02]  /*9c90*/  IMAD.MOV.U32 R108, RZ, RZ, R101 ;  /* 0x000000ffff6c7224 */ /* 0x000fe400078e0065 */
[----:B------:R-:W-:Y:S02]  /*9ca0*/  IMAD.MOV.U32 R101, RZ, RZ, R92 ;  /* 0x000000ffff657224 */ /* 0x000fe400078e005c */
[----:B------:R3:W-:Y:S01]  /*9cb0*/  MUFU.EX2 R92, R4 ;  /* 0x00000004005c7308 */ /* 0x0007e20000000800 */
[----:B------:R-:W-:Y:S01]  /*9cc0*/  FADD.FTZ R5, R106, R5 ;  /* 0x000000056a057221 */ /* 0x000fe20000010000 */
[----:B------:R-:W-:-:S02]  /*9cd0*/  @!P5 HADD2 R133, -R191.H0_H0, -RZ.H0_H0 ;  /* 0xa00000ffbf85d230 */ /* 0x000fc40000000900 */
[----:B------:R-:W-:Y:S02]  /*9ce0*/  IMAD.MOV.U32 R100, RZ, RZ, R74 ;  /* 0x000000ffff647224 */ /* 0x000fe400078e004a */
[----:B------:R-:W-:Y:S02]  /*9cf0*/  IMAD.MOV.U32 R74, RZ, RZ, R46 ;  /* 0x000000ffff4a7224 */ /* 0x000fe400078e002e */
[----:B------:R2:W4:Y:S01]  /*9d00*/  MUFU.EX2 R252, R0 ;  /* 0x0000000000fc7308 */ /* 0x0005220000000800 */
[----:B-1----:R-:W-:Y:S01]  /*9d10*/  HMMA.16816.F32 R16, R12, R20, RZ ;  /* 0x000000140c10723c */ /* 0x002fe200000018ff */
[----:B---3--:R-:W-:Y:S01]  /*9d20*/  FADD.FTZ R4, R242, R7 ;  /* 0x00000007f2047221 */ /* 0x008fe20000010000 */
[----:B--2---:R-:W-:Y:S01]  /*9d30*/  F2FP.F16.F32.PACK_AB R0, R93, R94 ;  /* 0x0000005e5d00723e */ /* 0x004fe200000000ff */
[----:B------:R-:W-:Y:S01]  /*9d40*/  FADD.FTZ R5, R107, R5 ;  /* 0x000000056b057221 */ /* 0x000fe20000010000 */
[----:B------:R-:W-:Y:S02]  /*9d50*/  IMAD.MOV.U32 R46, RZ, RZ, R47 ;  /* 0x000000ffff2e7224 */ /* 0x000fe400078e002f */
[----:B------:R-:W-:Y:S01]  /*9d60*/  FADD.FTZ R4, R108, R4 ;  /* 0x000000046c047221 */ /* 0x000fe20000010000 */
[C---:B------:R-:W-:Y:S01]  /*9d70*/  PRMT R134, R0.reuse, 0x7632, R134 ;  /* 0x0000763200867816 */ /* 0x040fe20000000086 */
[----:B------:R-:W-:Y:S01]  /*9d80*/  IMAD.MOV.U32 R47, RZ, RZ, R68 ;  /* 0x000000ffff2f7224 */ /* 0x000fe200078e0044 */
[----:B------:R-:W-:Y:S01]  /*9d90*/  PRMT R135, R0, 0x7610, R135 ;  /* 0x0000761000877816 */ /* 0x000fe20000000087 */
[----:B------:R-:W-:-:S02]  /*9da0*/  IMAD.MOV.U32 R68, RZ, RZ, R69 ;  /* 0x000000ffff447224 */ /* 0x000fc400078e0045 */
[----:B------:R-:W-:-:S12]  /*9db0*/  @!P3 HADD2 R137, -R134.H0_H0, -RZ.H0_H0 ;  /* 0xa00000ff8689b230 */ /* 0x000fd80000000900 */
[----:B------:R-:W-:Y:S01]  /*9dc0*/  HMMA.16816.F32 R108, R8, R24, R16 ;  /* 0x00000018086c723c */ /* 0x000fe20000001810 */
[----:B------:R-:W-:Y:S01]  /*9dd0*/  PRMT R35, R135, 0x5410, R134 ;  /* 0x0000541087237816 */ /* 0x000fe20000000086 */
[----:B------:R-:W-:-:S04]  /*9de0*/  IMAD.MOV.U32 R69, RZ, RZ, R76 ;  /* 0x000000ffff457224 */ /* 0x000fc800078e004c */
[----:B------:R-:W-:Y:S01]  /*9df0*/  HMMA.16816.F32 R16, R12, R22, RZ ;  /* 0x000000160c10723c */ /* 0x000fe200000018ff */
[----:B------:R-:W1:Y:S01]  /*9e00*/  LDSM.16.MT88.4 R20, [R188+0x16000] ;  /* 0x01600000bc14783b */ /* 0x000e620000004200 */
[----:B----4-:R-:W-:Y:S02]  /*9e10*/  F2FP.F16.F32.PACK_AB R0, R252, R92 ;  /* 0x0000005cfc00723e */ /* 0x010fe400000000ff */
[----:B------:R-:W-:Y:S02]  /*9e20*/  @!P6 PRMT R196, R132, 0x5410, RZ ;  /* 0x0000541084c4e816 */ /* 0x000fe400000000ff */
[----:B------:R-:W-:Y:S01]  /*9e30*/  @!P5 PRMT R191, R133, 0x5410, RZ ;  /* 0x0000541085bfd816 */ /* 0x000fe200000000ff */
[----:B------:R-:W-:Y:S01]  /*9e40*/  USHF.L.U32 UR22, UR22, 0x3, URZ ;  /* 0x0000000316167899 */ /* 0x000fe2000800063f */
[----:B------:R-:W-:Y:S02]  /*9e50*/  @!P3 PRMT R134, R137, 0x5410, RZ ;  /* 0x000054108986b816 */ /* 0x000fe400000000ff */
[----:B------:R-:W-:Y:S01]  /*9e60*/  HSET2.LE.AND R7, R48, R6, PT ;  /* 0x0000000630077233 */ /* 0x000fe20003803000 */
[----:B------:R-:W-:Y:S01]  /*9e70*/  @!P4 HADD2 R136, -R135.H0_H0, -RZ.H0_H0 ;  /* 0xa00000ff8788c230 */ /* 0x000fe20000000900 */
[----:B------:R-:W-:Y:S01]  /*9e80*/  LEA R28, P3, R104, UR6, 0x1 ;  /* 0x00000006681c7c11 */ /* 0x000fe2000f8608ff */
[----:B------:R-:W-:Y:S01]  /*9e90*/  IMAD.MOV.U32 R106, RZ, RZ, R203 ;  /* 0x000000ffff6a7224 */ /* 0x000fe200078e00cb */
[C---:B------:R-:W-:Y:S01]  /*9ea0*/  PRMT R133, R0.reuse, 0x7610, R133 ;  /* 0x0000761000857816 */ /* 0x040fe20000000085 */
[----:B------:R-:W-:Y:S01]  /*9eb0*/  IMAD.MOV.U32 R107, RZ, RZ, R202 ;  /* 0x000000ffff6b7224 */ /* 0x000fe200078e00ca */
[----:B------:R-:W-:Y:S01]  /*9ec0*/  PRMT R132, R0, 0x7632, R132 ;  /* 0x0000763200847816 */ /* 0x000fe20000000084 */
[----:B------:R-:W-:Y:S01]  /*9ed0*/  FADD.FTZ R0, R103, R5 ;  /* 0x0000000567007221 */ /* 0x000fe20000010000 */
[----:B------:R-:W-:Y:S01]  /*9ee0*/  LEA.HI.X R29, R104, UR7, R105, 0x1, P3 ;  /* 0x00000007681d7c11 */ /* 0x000fe200098f0c69 */
[----:B------:R-:W-:Y:S01]  /*9ef0*/  FADD.FTZ R5, R102, R4 ;  /* 0x0000000466057221 */ /* 0x000fe20000010000 */
        /* <DEDUP_REMOVED lines=16> */
[----:B------:R-:W-:Y:S01]  /*a000*/  HMMA.16816.F32 R80, R8, R26, R16 ;  /* 0x0000001a0850723c */ /* 0x000fe20000001810 */
[----:B------:R-:W2:Y:S01]  /*a010*/  LDSM.16.MT88.4 R24, [R188+0x16800] ;  /* 0x01680000bc18783b */ /* 0x000ea20000004200 */
[----:B------:R-:W-:Y:S02]  /*a020*/  IMAD.MOV.U32 R76, RZ, RZ, R77 ;  /* 0x000000ffff4c7224 */ /* 0x000fe400078e004d */
[----:B------:R-:W-:-:S02]  /*a030*/  FADD.FTZ R4, R105, R0 ;  /* 0x0000000069047221 */ /* 0x000fc40000010000 */
[----:B-1----:R-:W-:Y:S01]  /*a040*/  HMMA.16816.F32 R16, R12, R20, RZ ;  /* 0x000000140c10723c */ /* 0x002fe200000018ff */
[----:B------:R-:W-:Y:S02]  /*a050*/  IMAD.U32 R0, RZ, RZ, UR22 ;  /* 0x00000016ff007e24 */ /* 0x000fe4000f8e00ff */
[----:B------:R-:W-:Y:S01]  /*a060*/  FADD.FTZ R242, R104, R4 ;  /* 0x0000000468f27221 */ /* 0x000fe20000010000 */
[----:B------:R-:W-:Y:S02]  /*a070*/  IMAD.MOV.U32 R104, RZ, RZ, R102 ;  /* 0x000000ffff687224 */ /* 0x000fe400078e0066 */
[----:B------:R-:W-:Y:S01]  /*a080*/  IMAD.WIDE R30, R0, 0x2, R28 ;  /* 0x00000002001e7825 */ /* 0x000fe200078e021c */
[----:B------:R-:W-:Y:S03]  /*a090*/  STG.E.U16 desc[UR32][R28.64], R73 ;  /* 0x000000491c007986 */ /* 0x000fe6000c101520 */
[----:B------:R-:W-:-:S02]  /*a0a0*/  IMAD.MOV.U32 R102, RZ, RZ, R84 ;  /* 0x000000ffff667224 */ /* 0x000fc400078e0054 */
[----:B------:R-:W-:Y:S01]  /*a0b0*/  IMAD.MOV.U32 R84, RZ, RZ, R74 ;  /* 0x000000ffff547224 */ /* 0x000fe200078e004a */
[----:B------:R-:W-:Y:S01]  /*a0c0*/  STG.E.U16 desc[UR32][R28.64+0x2], R75 ;  /* 0x0000024b1c007986 */ /* 0x000fe2000c101520 */
[----:B------:R-:W-:Y:S01]  /*a0d0*/  FADD.FTZ R5, R205, R5 ;  /* 0x00000005cd057221 */ /* 0x000fe20000010000 */
[----:B------:R-:W-:Y:S01]  /*a0e0*/  LOP3.LUT R7, R7, R52, RZ, 0xc0, !PT ;  /* 0x0000003407077212 */ /* 0x000fe200078ec0ff */
[----:B------:R-:W-:Y:S01]  /*a0f0*/  IMAD.MOV.U32 R43, RZ, RZ, R84 ;  /* 0x000000ffff2b7224 */ /* 0x000fe200078e0054 */
[----:B------:R1:W-:Y:S01]  /*a100*/  STG.E.U16 desc[UR32][R30.64], R87 ;  /* 0x000000571e007986 */ /* 0x0003e2000c101520 */
[----:B------:R-:W-:Y:S01]  /*a110*/  IMAD.MOV.U32 R84, RZ, RZ, R58 ;  /* 0x000000ffff547224 */ /* 0x000fe200078e003a */
[----:B------:R-:W-:Y:S01]  /*a120*/  PRMT R33, R133, 0x5410, R132 ;  /* 0x0000541085217816 */ /* 0x000fe20000000084 */
[----:B------:R-:W-:Y:S01]  /*a130*/  @!P2 HADD2 R139, -R133.H0_H0, -RZ.H0_H0 ;  /* 0xa00000ff858ba230 */ /* 0x000fe20000000900 */
[----:B------:R3:W-:Y:S01]  /*a140*/  STG.E.U16 desc[UR32][R30.64+0x2], R85 ;  /* 0x000002551e007986 */ /* 0x0007e2000c101520 */
[----:B------:R-:W-:Y:S01]  /*a150*/  @!P1 HADD2 R138, -R132.H0_H0, -RZ.H0_H0 ;  /* 0xa00000ff848a9230 */ /* 0x000fe20000000900 */
[----:B------:R-:W-:Y:S01]  /*a160*/  @!P4 PRMT R135, R136, 0x5410, RZ ;  /* 0x000054108887c816 */ /* 0x000fe200000000ff */
[----:B------:R-:W-:Y:S01]  /*a170*/  IMAD.MOV.U32 R137, RZ, RZ, R200 ;  /* 0x000000ffff897224 */ /* 0x000fe200078e00c8 */
[----:B------:R4:W-:Y:S01]  /*a180*/  STG.E.U16 desc[UR32][R28.64+0x12], R86 ;  /* 0x000012561c007986 */ /* 0x0009e2000c101520 */
[----:B------:R-:W-:-:S02]  /*a190*/  IMAD.MOV.U32 R77, RZ, RZ, R66 ;  /* 0x000000ffff4d7224 */ /* 0x000fc400078e0042 */
[----:B-1----:R-:W-:Y:S02]  /*a1a0*/  IMAD.MOV.U32 R87, RZ, RZ, R57 ;  /* 0x000000ffff577224 */ /* 0x002fe400078e0039 */
[----:B---3--:R-:W-:Y:S01]  /*a1b0*/  IMAD.MOV.U32 R85, RZ, RZ, R59 ;  /* 0x000000ffff557224 */ /* 0x008fe200078e003b */
[----:B------:R-:W-:Y:S01]  /*a1c0*/  HSET2.LE.AND R0, R41, R6, PT ;  /* 0x0000000629007233 */ /* 0x000fe20003803000 */
[----:B----4-:R-:W-:Y:S02]  /*a1d0*/  IMAD.MOV.U32 R86, RZ, RZ, R56 ;  /* 0x000000ffff567224 */ /* 0x010fe400078e0038 */
[----:B--2---:R-:W-:Y:S01]  /*a1e0*/  HMMA.16816.F32 R56, R8, R24, R16 ;  /* 0x000000180838723c */ /* 0x004fe20000001810 */
[----:B------:R-:W-:Y:S01]  /*a1f0*/  FADD.FTZ R243, R104, R5 ;  /* 0x0000000568f37221 */ /* 0x000fe20000010000 */
[----:B------:R-:W-:Y:S02]  /*a200*/  IMAD.MOV.U32 R74, RZ, RZ, R204 ;  /* 0x000000ffff4a7224 */ /* 0x000fe400078e00cc */
[----:B------:R-:W-:-:S02]  /*a210*/  IMAD.MOV.U32 R40, RZ, RZ, R43 ;  /* 0x000000ffff287224 */ /* 0x000fc400078e002b */
[----:B------:R-:W-:Y:S01]  /*a220*/  HMMA.16816.F32 R16, R12, R22, RZ ;  /* 0x000000160c10723c */ /* 0x000fe200000018ff */
[----:B------:R-:W1:Y:S01]  /*a230*/  LDSM.16.MT88.4 R20, [R187+0x16000] ;  /* 0x01600000bb14783b */ /* 0x000e620000004200 */
[----:B------:R-:W-:Y:S01]  /*a240*/  LOP3.LUT R4, R0, R45, RZ, 0xc0, !PT ;  /* 0x0000002d00047212 */ /* 0x000fe200078ec0ff */
[----:B------:R-:W-:Y:S01]  /*a250*/  IMAD.MOV.U32 R41, RZ, RZ, R46 ;  /* 0x000000ffff297224 */ /* 0x000fe200078e002e */
[----:B------:R-:W-:Y:S01]  /*a260*/  HSET2.LE.AND R0, R42, R6, PT ;  /* 0x000000062a007233 */ /* 0x000fe20003803000 */
[----:B------:R-:W-:Y:S02]  /*a270*/  IMAD.MOV.U32 R42, RZ, RZ, R47 ;  /* 0x000000ffff2a7224 */ /* 0x000fe400078e002f */
[----:B------:R-:W-:Y:S02]  /*a280*/  IMAD.MOV.U32 R105, RZ, RZ, R72 ;  /* 0x000000ffff697224 */ /* 0x000fe400078e0048 */
[----:B------:R-:W-:Y:S02]  /*a290*/  IMAD.MOV.U32 R73, RZ, RZ, R190 ;  /* 0x000000ffff497224 */ /* 0x000fe400078e00be */
[----:B------:R-:W-:Y:S01]  /*a2a0*/  IMAD.MOV.U32 R75, RZ, RZ, R184 ;  /* 0x000000ffff4b7224 */ /* 0x000fe200078e00b8 */
[----:B------:R-:W-:Y:S01]  /*a2b0*/  @!P2 PRMT R133, R139, 0x5410, RZ ;  /* 0x000054108b85a816 */ /* 0x000fe200000000ff */
[----:B------:R-:W-:Y:S01]  /*a2c0*/  IMAD.MOV.U32 R136, RZ, RZ, R201 ;  /* 0x000000ffff887224 */ /* 0x000fe200078e00c9 */
[----:B------:R-:W-:Y:S01]  /*a2d0*/  @!P1 PRMT R132, R138, 0x5410, RZ ;  /* 0x000054108a849816 */ /* 0x000fe200000000ff */
[----:B------:R-:W-:-:S09]  /*a2e0*/  IMAD.MOV.U32 R66, RZ, RZ, R206 ;  /* 0x000000ffff427224 */ /* 0x000fd200078e00ce */
[----:B------:R-:W-:Y:S01]  /*a2f0*/  HMMA.16816.F32 R44, R8, R26, R16 ;  /* 0x0000001a082c723c */ /* 0x000fe20000001810 */
[----:B------:R-:W-:Y:S01]  /*a300*/  LOP3.LUT R5, R0, R54, RZ, 0xc0, !PT ;  /* 0x0000003600057212 */ /* 0x000fe200078ec0ff */
[----:B------:R-:W-:Y:S01]  /*a310*/  IMAD.MOV.U32 R104, RZ, RZ, R74 ;  /* 0x000000ffff687224 */ /* 0x000fe200078e004a */
[----:B------:R-:W-:Y:S01]  /*a320*/  STG.E.U16 desc[UR32][R28.64+0x10], R88 ;  /* 0x000010581c007986 */ /* 0x000fe2000c101520 */
[----:B------:R-:W-:Y:S02]  /*a330*/  IMAD.MOV.U32 R43, RZ, RZ, R55 ;  /* 0x000000ffff2b7224 */ /* 0x000fe400078e0037 */
[----:B------:R-:W-:Y:S01]  /*a340*/  IMAD.MOV.U32 R72, RZ, RZ, R197 ;  /* 0x000000ffff487224 */ /* 0x000fe200078e00c5 */
[----:B------:R2:W5:Y:S01]  /*a350*/  LDL.LU R206, [R1+0x138] ;  /* 0x0001380001ce7983 */ /* 0x0005620000300800 */
[----:B-1----:R-:W-:Y:S01]  /*a360*/  HMMA.16816.F32 R24, R12, R20, RZ ;  /* 0x000000140c18723c */ /* 0x002fe200000018ff */
[--C-:B------:R-:W-:Y:S02]  /*a370*/  HSET2.LE.AND R0, R49, R6.reuse, PT ;  /* 0x0000000631007233 */ /* 0x100fe40003803000 */
[----:B------:R-:W-:-:S02]  /*a380*/  HSET2.LE.AND R18, R38, R6, PT ;  /* 0x0000000626127233 */ /* 0x000fc40003803000 */
[--C-:B------:R-:W-:Y:S01]  /*a390*/  HSET2.LE.AND R19, R36, R6.reuse, PT ;  /* 0x0000000624137233 */ /* 0x100fe20003803000 */
[----:B------:R-:W-:Y:S01]  /*a3a0*/  HMMA.16816.F32 R20, R12, R22, RZ ;  /* 0x000000160c14723c */ /* 0x000fe200000018ff */
[----:B------:R-:W1:Y:S01]  /*a3b0*/  LDSM.16.MT88.4 R12, [R187+0x16800] ;  /* 0x01680000bb0c783b */ /* 0x000e620000004200 */
[--C-:B------:R-:W-:Y:S02]  /*a3c0*/  HSET2.LE.AND R17, R34, R6.reuse, PT ;  /* 0x0000000622117233 */ /* 0x100fe40003803000 */
[----:B------:R-:W-:Y:S01]  /*a3d0*/  HSET2.LE.AND R16, R32, R6, PT ;  /* 0x0000000620107233 */ /* 0x000fe20003803000 */
[----:B------:R-:W-:Y:S01]  /*a3e0*/  IMAD.MOV.U32 R74, RZ, RZ, R189 ;  /* 0x000000ffff4a7224 */ /* 0x000fe200078e00bd */
[----:B------:R-:W-:Y:S01]  /*a3f0*/  LOP3.LUT R6, R0, R53, RZ, 0xc0, !PT ;  /* 0x0000003500067212 */ /* 0x000fe200078ec0ff */
[----:B------:R-:W-:Y:S01]  /*a400*/  IMAD.MOV.U32 R138, RZ, RZ, R199 ;  /* 0x000000ffff8a7224 */ /* 0x000fe200078e00c7 */
[----:B------:R2:W5:Y:S10]  /*a410*/  LDL.LU R205, [R1+0x134] ;  /* 0x0001340001cd7983 */ /* 0x0005740000300800 */
[C---:B-1----:R-:W-:Y:S06]  /*a420*/  HMMA.16816.F32 R24, R8.reuse, R12, R24 ;  /* 0x0000000c0818723c */ /* 0x042fec0000001818 */
[----:B------:R-:W-:Y:S01]  /*a430*/  HMMA.16816.F32 R20, R8, R14, R20 ;  /* 0x0000000e0814723c */ /* 0x000fe20000001814 */
[----:B------:R-:W1:Y:S01]  /*a440*/  LDSM.16.MT88.4 R8, [R185+0x11000] ;  /* 0x01100000b908783b */ /* 0x000e620000004200 */
[----:B------:R-:W-:-:S02]  /*a450*/  LOP3.LUT R128, R17, R51, RZ, 0xc0, !PT ;  /* 0x0000003311807212 */ /* 0x000fc400078ec0ff */
[----:B------:R-:W-:Y:S01]  /*a460*/  LOP3.LUT R129, R16, R50, RZ, 0xc0, !PT ;  /* 0x0000003210817212 */ /* 0x000fe200078ec0ff */
[----:B------:R-:W3:Y:S01]  /*a470*/  LDSM.16.MT88.4 R12, [R186+0x11000] ;  /* 0x01100000ba0c783b */ /* 0x000ee20000004200 */
[----:B------:R-:W-:Y:S02]  /*a480*/  LOP3.LUT R130, R18, R35, RZ, 0xc0, !PT ;  /* 0x0000002312827212 */ /* 0x000fe400078ec0ff */
[----:B------:R-:W-:Y:S01]  /*a490*/  LOP3.LUT R131, R19, R33, RZ, 0xc0, !PT ;  /* 0x0000002113837212 */ /* 0x000fe200078ec0ff */
[----:B------:R-:W-:Y:S02]  /*a4a0*/  IMAD.MOV.U32 R139, RZ, RZ, R198 ;  /* 0x000000ffff8b7224 */ /* 0x000fe400078e00c6 */
[----:B------:R-:W-:Y:S01]  /*a4b0*/  IMAD.MOV.U32 R48, RZ, RZ, R97 ;  /* 0x000000ffff307224 */ /* 0x000fe200078e0061 */
[----:B------:R-:W-:Y:S01]  /*a4c0*/  STG.E.U16 desc[UR32][R30.64+0x10], R239 ;  /* 0x000010ef1e007986 */ /* 0x000fe2000c101520 */
[----:B------:R-:W-:Y:S02]  /*a4d0*/  IMAD.MOV.U32 R49, RZ, RZ, R98 ;  /* 0x000000ffff317224 */ /* 0x000fe400078e0062 */
[----:B------:R-:W-:Y:S01]  /*a4e0*/  IMAD.MOV.U32 R0, RZ, RZ, R96 ;  /* 0x000000ffff007224 */ /* 0x000fe200078e0060 */
[----:B------:R-:W-:Y:S04]  /*a4f0*/  STG.E.U16 desc[UR32][R30.64+0x12], R238 ;  /* 0x000012ee1e007986 */ /* 0x000fe8000c101520 */
[----:B------:R2:W5:Y:S01]  /*a500*/  LDL.LU R204, [R1+0x130] ;  /* 0x0001300001cc7983 */ /* 0x0005620000300800 */
[C---:B-1----:R-:W-:Y:S06]  /*a510*/  HMMA.16816.F32 R164, R4.reuse, R8, R164 ;  /* 0x0000000804a4723c */ /* 0x042fec00000018a4 */
[C---:B------:R-:W-:Y:S01]  /*a520*/  HMMA.16816.F32 R16, R4.reuse, R10, R148 ;  /* 0x0000000a0410723c */ /* 0x040fe20000001894 */
[----:B------:R-:W1:Y:S05]  /*a530*/  LDSM.16.MT88.4 R8, [R188+0x11000] ;  /* 0x01100000bc08783b */ /* 0x000e6a0000004200 */
[C---:B---3--:R-:W-:Y:S06]  /*a540*/  HMMA.16816.F32 R156, R4.reuse, R12, R156 ;  /* 0x0000000c049c723c */ /* 0x048fec000000189c */
[----:B------:R-:W-:Y:S01]  /*a550*/  HMMA.16816.F32 R32, R4, R14, R40 ;  /* 0x0000000e0420723c */ /* 0x000fe20000001828 */
[----:B------:R-:W3:Y:S01]  /*a560*/  LDSM.16.MT88.4 R12, [R187+0x11000] ;  /* 0x01100000bb0c783b */ /* 0x000ee20000004200 */
[----:B------:R-:W-:-:S02]  /*a570*/  IMAD.MOV.U32 R50, RZ, RZ, R90 ;  /* 0x000000ffff327224 */ /* 0x000fc400078e005a */
[----:B------:R-:W-:Y:S01]  /*a580*/  IMAD.MOV.U32 R51, RZ, RZ, R89 ;  /* 0x000000ffff337224 */ /* 0x000fe200078e0059 */
[----:B------:R-:W-:Y:S04]  /*a590*/  STG.E.U16 desc[UR32][R28.64+0x20], R241 ;  /* 0x000020f11c007986 */ /* 0x000fe8000c101520 */
[----:B------:R-:W-:Y:S04]  /*a5a0*/  STG.E.U16 desc[UR32][R28.64+0x22], R240 ;  /* 0x000022f01c007986 */ /* 0x000fe8000c101520 */
[----:B------:R2:W5:Y:S01]  /*a5b0*/  LDL.LU R203, [R1+0x12c] ;  /* 0x00012c0001cb7983 */ /* 0x0005620000300800 */
[C---:B-1----:R-:W-:Y:S06]  /*a5c0*/  HMMA.16816.F32 R148, R4.reuse, R8, R84 ;  /* 0x000000080494723c */ /* 0x042fec0000001854 */
[C---:B------:R-:W-:Y:S01]  /*a5d0*/  HMMA.16816.F32 R36, R4.reuse, R10, R72 ;  /* 0x0000000a0424723c */ /* 0x040fe20000001848 */
[----:B------:R-:W1:Y:S05]  /*a5e0*/  LDSM.16.MT88.4 R8, [R185+0x13000] ;  /* 0x01300000b908783b */ /* 0x000e6a0000004200 */
[C---:B---3--:R-:W-:Y:S06]  /*a5f0*/  HMMA.16816.F32 R140, R4.reuse, R12, R140 ;  /* 0x0000000c048c723c */ /* 0x048fec000000188c */
[C---:B------:R-:W-:Y:S01]  /*a600*/  HMMA.16816.F32 R40, R4.reuse, R14, R136 ;  /* 0x0000000e0428723c */ /* 0x040fe20000001888 */
[----:B------:R-:W3:Y:S04]  /*a610*/  LDSM.16.MT88.4 R12, [R186+0x13000] ;  /* 0x01300000ba0c783b */ /* 0x000ee80000004200 */
[----:B------:R-:W-:Y:S04]  /*a620*/  STG.E.U16 desc[UR32][R30.64+0x20], R237 ;  /* 0x000020ed1e007986 */ /* 0x000fe8000c101520 */
        /* <DEDUP_REMOVED lines=9> */
[----:B------:R-:W-:Y:S02]  /*a6c0*/  IMAD.MOV.U32 R136, RZ, RZ, R102 ;  /* 0x000000ffff887224 */ /* 0x000fe400078e0066 */
[----:B------:R-:W-:Y:S02]  /*a6d0*/  IMAD.MOV.U32 R137, RZ, RZ, R101 ;  /* 0x000000ffff897224 */ /* 0x000fe400078e0065 */
[----:B------:R-:W-:Y:S01]  /*a6e0*/  IMAD.MOV.U32 R139, RZ, RZ, R100 ;  /* 0x000000ffff8b7224 */ /* 0x000fe200078e0064 */
[----:B------:R-:W-:Y:S04]  /*a6f0*/  STG.E.U16 desc[UR32][R28.64+0x30], R236 ;  /* 0x000030ec1c007986 */ /* 0x000fe8000c101520 */
[----:B------:R-:W-:Y:S04]  /*a700*/  STG.E.U16 desc[UR32][R28.64+0x32], R218 ;  /* 0x000032da1c007986 */ /* 0x000fe8000c101520 */
[----:B------:R2:W5:Y:S01]  /*a710*/  LDL.LU R201, [R1+0x124] ;  /* 0x0001240001c97983 */ /* 0x0005620000300800 */
[C---:B-1----:R-:W-:Y:S06]  /*a720*/  HMMA.16816.F32 R72, R4.reuse, R8, R76 ;  /* 0x000000080448723c */ /* 0x042fec000000184c */
[C---:B---3--:R-:W-:Y:S01]  /*a730*/  HMMA.16816.F32 R84, R4.reuse, R12, R244 ;  /* 0x0000000c0454723c */ /* 0x048fe200000018f4 */
[----:B------:R-:W-:Y:S04]  /*a740*/  STG.E.U16 desc[UR32][R30.64+0x30], R196 ;  /* 0x000030c41e007986 */ /* 0x000fe8000c101520 */
[----:B------:R-:W-:Y:S01]  /*a750*/  STG.E.U16 desc[UR32][R30.64+0x32], R191 ;  /* 0x000032bf1e007986 */ /* 0x000fe2000c101520 */
[----:B------:R-:W-:Y:S03]  /*a760*/  HMMA.16816.F32 R76, R4, R10, R248 ;  /* 0x0000000a044c723c */ /* 0x000fe600000018f8 */
[----:B------:R-:W1:Y:S01]  /*a770*/  LDSM.16.MT88.4 R8, [R185+0x15000] ;  /* 0x01500000b908783b */ /* 0x000e620000004200 */
[----:B------:R-:W-:-:S03]  /*a780*/  IMAD.MOV.U32 R247, RZ, RZ, R95 ;  /* 0x000000fffff77224 */ /* 0x000fc600078e005f */
[----:B------:R-:W-:Y:S01]  /*a790*/  IMAD.MOV.U32 R248, RZ, RZ, R91 ;  /* 0x000000fffff87224 */ /* 0x000fe200078e005b */
[----:B------:R2:W5:Y:S01]  /*a7a0*/  LDL.LU R200, [R1+0x120] ;  /* 0x0001200001c87983 */ /* 0x0005620000300800 */
[----:B------:R-:W-:Y:S01]  /*a7b0*/  IMAD.MOV.U32 R250, RZ, RZ, R94 ;  /* 0x000000fffffa7224 */ /* 0x000fe200078e005e */
[----:B------:R-:W-:Y:S01]  /*a7c0*/  HMMA.16816.F32 R88, R4, R14, R232 ;  /* 0x0000000e0458723c */ /* 0x000fe200000018e8 */
[----:B------:R-:W-:Y:S01]  /*a7d0*/  IMAD.MOV.U32 R251, RZ, RZ, R93 ;  /* 0x000000fffffb7224 */ /* 0x000fe200078e005d */
[----:B------:R-:W3:Y:S01]  /*a7e0*/  LDSM.16.MT88.4 R12, [R186+0x15000] ;  /* 0x01500000ba0c783b */ /* 0x000ee20000004200 */
[----:B------:R-:W-:Y:S02]  /*a7f0*/  IMAD.MOV.U32 R249, RZ, RZ, R92 ;  /* 0x000000fffff97224 */ /* 0x000fe400078e005c */
[----:B------:R-:W-:Y:S02]  /*a800*/  IMAD.MOV.U32 R244, RZ, RZ, R103 ;  /* 0x000000fffff47224 */ /* 0x000fe400078e0067 */
[----:B------:R-:W-:-:S02]  /*a810*/  IMAD.MOV.U32 R245, RZ, RZ, R0 ;  /* 0x000000fffff57224 */ /* 0x000fc400078e0000 */
[----:B------:R-:W-:Y:S01]  /*a820*/  IMAD.MOV.U32 R246, RZ, RZ, R51 ;  /* 0x000000fffff67224 */ /* 0x000fe200078e0033 */
[----:B------:R-:W-:Y:S04]  /*a830*/  STG.E.U16 desc[UR32][R28.64+0x40], R179 ;  /* 0x000040b31c007986 */ /* 0x000fe8000c101520 */
[----:B------:R-:W-:Y:S04]  /*a840*/  STG.E.U16 desc[UR32][R28.64+0x42], R178 ;  /* 0x000042b21c007986 */ /* 0x000fe8000c101520 */
[----:B------:R2:W5:Y:S01]  /*a850*/  LDL.LU R199, [R1+0x11c] ;  /* 0x00011c0001c77983 */ /* 0x0005620000300800 */
[C---:B-1----:R-:W-:Y:S06]  /*a860*/  HMMA.16816.F32 R92, R4.reuse, R8, R220 ;  /* 0x00000008045c723c */ /* 0x042fec00000018dc */
[C---:B------:R-:W-:Y:S01]  /*a870*/  HMMA.16816.F32 R96, R4.reuse, R10, R160 ;  /* 0x0000000a0460723c */ /* 0x040fe200000018a0 */
[----:B------:R-:W1:Y:S04]  /*a880*/  LDSM.16.MT88.4 R8, [R188+0x15000] ;  /* 0x01500000bc08783b */ /* 0x000e680000004200 */
[----:B------:R-:W-:Y:S01]  /*a890*/  LDSM.16.MT88.4 R160, [R185+0x11800] ;  /* 0x01180000b9a0783b */ /* 0x000fe20000004200 */
[C---:B---3--:R-:W-:Y:S06]  /*a8a0*/  HMMA.16816.F32 R100, R4.reuse, R12, R152 ;  /* 0x0000000c0464723c */ /* 0x048fec0000001898 */
[----:B------:R-:W-:Y:S01]  /*a8b0*/  HMMA.16816.F32 R104, R4, R14, R144 ;  /* 0x0000000e0468723c */ /* 0x000fe20000001890 */
[----:B------:R-:W3:Y:S01]  /*a8c0*/  LDSM.16.MT88.4 R12, [R187+0x15000] ;  /* 0x01500000bb0c783b */ /* 0x000ee20000004200 */
[----:B------:R-:W-:-:S03]  /*a8d0*/  IMAD.MOV.U32 R0, RZ, RZ, R136 ;  /* 0x000000ffff007224 */ /* 0x000fc600078e0088 */
[----:B------:R-:W4:Y:S04]  /*a8e0*/  LDSM.16.MT88.4 R144, [R188+0x11800] ;  /* 0x01180000bc90783b */ /* 0x000f280000004200 */
[----:B------:R-:W-:Y:S04]  /*a8f0*/  LDSM.16.MT88.4 R152, [R186+0x11800] ;  /* 0x01180000ba98783b */ /* 0x000fe80000004200 */
        /* <DEDUP_REMOVED lines=8> */
[----:B------:R-:W3:Y:S05]  /*a980*/  LDSM.16.MT88.4 R12, [R186+0x17000] ;  /* 0x01700000ba0c783b */ /* 0x000eea0000004200 */
[C---:B------:R-:W-:Y:S06]  /*a990*/  HMMA.16816.F32 R164, R128.reuse, R160, R164 ;  /* 0x000000a080a4723c */ /* 0x040fec00000018a4 */
[----:B----4-:R-:W-:Y:S01]  /*a9a0*/  HMMA.16816.F32 R148, R128, R144, R148 ;  /* 0x000000908094723c */ /* 0x010fe20000001894 */
[----:B------:R-:W-:Y:S01]  /*a9b0*/  FADD.FTZ R0, R0, R242 ;  /* 0x000000f200007221 */ /* 0x000fe20000010000 */
        /* <DEDUP_REMOVED lines=8> */
[----:B------:R-:W-:Y:S05]  /*aa40*/  LDSM.16.MT88.4 R80, [R186+0x15800] ;  /* 0x01580000ba50783b */ /* 0x000fea0000004200 */
[C---:B------:R-:W-:Y:S06]  /*aa50*/  HMMA.16816.F32 R160, R128.reuse, R162, R16 ;  /* 0x000000a280a0723c */ /* 0x040fec0000001810 */
[----:B------:R-:W-:Y:S01]  /*aa60*/  HMMA.16816.F32 R144, R128, R146, R36 ;  /* 0x000000928090723c */ /* 0x000fe20000001824 */
[----:B------:R-:W-:Y:S04]  /*aa70*/  STG.E.U16 desc[UR32][R30.64+0x50], R172 ;  /* 0x000050ac1e007986 */ /* 0x000fe8000c101520 */
[----:B------:R-:W-:Y:S04]  /*aa80*/  STG.E.U16 desc[UR32][R30.64+0x52], R173 ;  /* 0x000052ad1e007986 */ /* 0x000fe8000c101520 */
[----:B------:R2:W5:Y:S01]  /*aa90*/  LDL.LU R190, [R1+0x110] ;  /* 0x0001100001be7983 */ /* 0x0005620000300800 */
[C---:B-1----:R-:W-:Y:S06]  /*aaa0*/  HMMA.16816.F32 R220, R4.reuse, R8, R56 ;  /* 0x0000000804dc723c */ /* 0x042fec0000001838 */
[----:B------:R-:W-:Y:S01]  /*aab0*/  HMMA.16816.F32 R12, R4, R10, R44 ;  /* 0x0000000a040c723c */ /* 0x000fe2000000182c */
[----:B------:R-:W1:Y:S01]  /*aac0*/  LDSM.16.MT88.4 R8, [R187+0x17000] ;  /* 0x01700000bb08783b */ /* 0x000e620000004200 */
[----:B------:R-:W-:-:S02]  /*aad0*/  IMAD.MOV.U32 R19, RZ, RZ, R139 ;  /* 0x000000ffff137224 */ /* 0x000fc400078e008b */
[----:B------:R-:W-:Y:S01]  /*aae0*/  IMAD.MOV.U32 R18, RZ, RZ, R137 ;  /* 0x000000ffff127224 */ /* 0x000fe200078e0089 */
[----:B------:R-:W-:Y:S04]  /*aaf0*/  LDSM.16.MT88.4 R56, [R188+0x13800] ;  /* 0x01380000bc38783b */ /* 0x000fe80000004200 */
[----:B------:R-:W-:Y:S04]  /*ab00*/  STG.E.U16 desc[UR32][R28.64+0x60], R171 ;  /* 0x000060ab1c007986 */ /* 0x000fe8000c101520 */
[----:B------:R-:W-:Y:S04]  /*ab10*/  STG.E.U16 desc[UR32][R28.64+0x62], R170 ;  /* 0x000062aa1c007986 */ /* 0x000fe8000c101520 */
[----:B------:R2:W5:Y:S01]  /*ab20*/  LDL.LU R189, [R1+0x10c] ;  /* 0x00010c0001bd7983 */ /* 0x0005620000300800 */
[C---:B-1----:R-:W-:Y:S06]  /*ab30*/  HMMA.16816.F32 R20, R4.reuse, R10, R20 ;  /* 0x0000000a0414723c */ /* 0x042fec0000001814 */
[----:B------:R-:W-:Y:S01]  /*ab40*/  HMMA.16816.F32 R24, R4, R8, R24 ;  /* 0x000000080418723c */ /* 0x000fe20000001818 */
[----:B------:R-:W-:Y:S01]  /*ab50*/  IMAD.MOV.U32 R10, RZ, RZ, R138 ;  /* 0x000000ffff0a7224 */ /* 0x000fe200078e008a */
[----:B------:R-:W-:Y:S04]  /*ab60*/  LDSM.16.MT88.4 R4, [R187+0x17800] ;  /* 0x01780000bb04783b */ /* 0x000fe80000004200 */
[----:B------:R-:W1:Y:S01]  /*ab70*/  LDSM.16.MT88.4 R136, [R187+0x11800] ;  /* 0x01180000bb88783b */ /* 0x000e620000004200 */
[----:B------:R-:W-:-:S02]  /*ab80*/  IMAD.MOV.U32 R9, RZ, RZ, R247 ;  /* 0x000000ffff097224 */ /* 0x000fc400078e00f7 */
[----:B------:R-:W-:Y:S02]  /*ab90*/  IMAD.MOV.U32 R247, RZ, RZ, R50 ;  /* 0x000000fffff77224 */ /* 0x000fe400078e0032 */
[----:B------:R-:W-:Y:S01]  /*aba0*/  FADD.FTZ R0, R19, R0 ;  /* 0x0000000013007221 */ /* 0x000fe20000010000 */
[----:B------:R-:W-:Y:S01]  /*abb0*/  IMAD.MOV.U32 R8, RZ, RZ, R48 ;  /* 0x000000ffff087224 */ /* 0x000fe200078e0030 */
[----:B------:R-:W-:Y:S01]  /*abc0*/  STG.E.U16 desc[UR32][R30.64+0x60], R168 ;  /* 0x000060a81e007986 */ /* 0x000fe2000c101520 */
[----:B------:R-:W-:-:S03]  /*abd0*/  IMAD.MOV.U32 R11, RZ, RZ, R49 ;  /* 0x000000ffff0b7224 */ /* 0x000fc600078e0031 */
[----:B------:R-:W3:Y:S04]  /*abe0*/  LDSM.16.MT88.4 R48, [R186+0x13800] ;  /* 0x01380000ba30783b */ /* 0x000ee80000004200 */
[----:B------:R-:W-:Y:S04]  /*abf0*/  STG.E.U16 desc[UR32][R30.64+0x62], R169 ;  /* 0x000062a91e007986 */ /* 0x000fe8000c101520 */
[----:B------:R2:W5:Y:S01]  /*ac00*/  LDL.LU R184, [R1+0x108] ;  /* 0x0001080001b87983 */ /* 0x0005620000300800 */
[----:B------:R-:W-:Y:S01]  /*ac10*/  FADD.FTZ R0, R11, R0 ;  /* 0x000000000b007221 */ /* 0x000fe20000010000 */
[----:B------:R-:W-:Y:S02]  /*ac20*/  HMMA.16816.F32 R156, R128, R152, R156 ;  /* 0x00000098809c723c */ /* 0x000fe4000000189c */
[----:B------:R-:W-:Y:S01]  /*ac30*/  STG.E.U16 desc[UR32][R28.64+0x70], R135 ;  /* 0x000070871c007986 */ /* 0x000fe2000c101520 */
[----:B------:R-:W-:-:S03]  /*ac40*/  FADD.FTZ R0, R9, R0 ;  /* 0x0000000009007221 */ /* 0x000fc60000010000 */
[----:B------:R-:W-:Y:S01]  /*ac50*/  STG.E.U16 desc[UR32][R28.64+0x72], R134 ;  /* 0x000072861c007986 */ /* 0x000fe2000c101520 */
[----:B------:R-:W-:Y:S01]  /*ac60*/  FADD.FTZ R0, R245, R0 ;  /* 0x00000000f5007221 */ /* 0x000fe20000010000 */
[----:B------:R-:W-:Y:S02]  /*ac70*/  HMMA.16816.F32 R152, R128, R154, R32 ;  /* 0x0000009a8098723c */ /* 0x000fe40000001820 */
[----:B------:R-:W-:Y:S01]  /*ac80*/  STG.E.U16 desc[UR32][R30.64+0x70], R133 ;  /* 0x000070851e007986 */ /* 0x000fe2000c101520 */
[----:B------:R-:W-:-:S03]  /*ac90*/  FADD.FTZ R0, R247, R0 ;  /* 0x00000000f7007221 */ /* 0x000fc60000010000 */
[----:B------:R-:W-:Y:S01]  /*aca0*/  STG.E.U16 desc[UR32][R30.64+0x72], R132 ;  /* 0x000072841e007986 */ /* 0x000fe2000c101520 */
[----:B------:R-:W-:-:S04]  /*acb0*/  FADD.FTZ R0, R249, R0 ;  /* 0x00000000f9007221 */ /* 0x000fc80000010000 */
[----:B------:R-:W-:Y:S01]  /*acc0*/  FADD.FTZ R252, R252, R0 ;  /* 0x00000000fcfc7221 */ /* 0x000fe20000010000 */
[C---:B-1----:R-:W-:Y:S06]  /*acd0*/  HMMA.16816.F32 R140, R128.reuse, R136, R140 ;  /* 0x00000088808c723c */ /* 0x042fec000000188c */
[C---:B------:R-:W-:Y:S01]  /*ace0*/  HMMA.16816.F32 R136, R128.reuse, R138, R40 ;  /* 0x0000008a8088723c */ /* 0x040fe20000001828 */
[----:B------:R-:W1:Y:S05]  /*acf0*/  LDSM.16.MT88.4 R40, [R185+0x13800] ;  /* 0x01380000b928783b */ /* 0x000e6a0000004200 */
[C---:B---3--:R-:W-:Y:S01]  /*ad00*/  HMMA.16816.F32 R44, R128.reuse, R48, R64 ;  /* 0x00000030802c723c */ /* 0x048fe20000001840 */
[----:B------:R-:W3:Y:S05]  /*ad10*/  LDSM.16.MT88.4 R64, [R187+0x13800] ;  /* 0x01380000bb40783b */ /* 0x000eea0000004200 */
[C---:B------:R-:W-:Y:S06]  /*ad20*/  HMMA.16816.F32 R48, R128.reuse, R50, R68 ;  /* 0x000000328030723c */ /* 0x040fec0000001844 */
[C---:B-1----:R-:W-:Y:S06]  /*ad30*/  HMMA.16816.F32 R36, R128.reuse, R40, R52 ;  /* 0x000000288024723c */ /* 0x042fec0000001834 */
[C---:B------:R-:W-:Y:S01]  /*ad40*/  HMMA.16816.F32 R52, R128.reuse, R56, R72 ;  /* 0x000000388034723c */ /* 0x040fe20000001848 */
[----:B------:R-:W1:Y:S05]  /*ad50*/  LDSM.16.MT88.4 R72, [R185+0x15800] ;  /* 0x01580000b948783b */ /* 0x000e6a0000004200 */
[C---:B------:R-:W-:Y:S06]  /*ad60*/  HMMA.16816.F32 R40, R128.reuse, R42, R60 ;  /* 0x0000002a8028723c */ /* 0x040fec000000183c */
[C---:B---3--:R-:W-:Y:S06]  /*ad70*/  HMMA.16816.F32 R60, R128.reuse, R64, R84 ;  /* 0x00000040803c723c */ /* 0x048fec0000001854 */
[C---:B------:R-:W-:Y:S01]  /*ad80*/  HMMA.16816.F32 R64, R128.reuse, R66, R88 ;  /* 0x000000428040723c */ /* 0x040fe20000001858 */
[----:B------:R-:W3:Y:S05]  /*ad90*/  LDSM.16.MT88.4 R88, [R188+0x15800] ;  /* 0x01580000bc58783b */ /* 0x000eea0000004200 */
[C---:B------:R-:W-:Y:S06]  /*ada0*/  HMMA.16816.F32 R56, R128.reuse, R58, R76 ;  /* 0x0000003a8038723c */ /* 0x040fec000000184c */
[C---:B------:R-:W-:Y:S06]  /*adb0*/  HMMA.16816.F32 R76, R128.reuse, R80, R100 ;  /* 0x00000050804c723c */ /* 0x040fec0000001864 */
[C---:B------:R-:W-:Y:S01]  /*adc0*/  HMMA.16816.F32 R80, R128.reuse, R82, R104 ;  /* 0x000000528050723c */ /* 0x040fe20000001868 */
[----:B------:R-:W4:Y:S05]  /*add0*/  LDSM.16.MT88.4 R104, [R185+0x17800] ;  /* 0x01780000b968783b */ /* 0x000f2a0000004200 */
[C---:B-1----:R-:W-:Y:S06]  /*ade0*/  HMMA.16816.F32 R68, R128.reuse, R72, R92 ;  /* 0x000000488044723c */ /* 0x042fec000000185c */
[C---:B------:R-:W-:Y:S01]  /*adf0*/  HMMA.16816.F32 R72, R128.reuse, R74, R96 ;  /* 0x0000004a8048723c */ /* 0x040fe20000001860 */
[----:B------:R-:W1:Y:S05]  /*ae00*/  LDSM.16.MT88.4 R96, [R187+0x15800] ;  /* 0x01580000bb60783b */ /* 0x000e6a0000004200 */
[C---:B---3--:R-:W-:Y:S01]  /*ae10*/  HMMA.16816.F32 R84, R128.reuse, R88, R112 ;  /* 0x000000588054723c */ /* 0x048fe20000001870 */
[----:B------:R-:W3:Y:S05]  /*ae20*/  LDSM.16.MT88.4 R112, [R186+0x17800] ;  /* 0x01780000ba70783b */ /* 0x000eea0000004200 */
[C---:B------:R-:W-:Y:S06]  /*ae30*/  HMMA.16816.F32 R88, R128.reuse, R90, R116 ;  /* 0x0000005a8058723c */ /* 0x040fec0000001874 */
[C---:B----4-:R-:W-:Y:S06]  /*ae40*/  HMMA.16816.F32 R100, R128.reuse, R104, R192 ;  /* 0x000000688064723c */ /* 0x050fec00000018c0 */
[C---:B------:R-:W-:Y:S06]  /*ae50*/  HMMA.16816.F32 R104, R128.reuse, R106, R180 ;  /* 0x0000006a8068723c */ /* 0x040fec00000018b4 */
[C---:B-1----:R-:W-:Y:S01]  /*ae60*/  HMMA.16816.F32 R92, R128.reuse, R96, R120 ;  /* 0x00000060805c723c */ /* 0x042fe20000001878 */
[----:B------:R-:W1:Y:S05]  /*ae70*/  LDSM.16.MT88.4 R120, [R188+0x17800] ;  /* 0x01780000bc78783b */ /* 0x000e6a0000004200 */
[C---:B------:R-:W-:Y:S06]  /*ae80*/  HMMA.16816.F32 R96, R128.reuse, R98, R124 ;  /* 0x000000628060723c */ /* 0x040fec000000187c */
[C---:B------:R-:W-:Y:S06]  /*ae90*/  HMMA.16816.F32 R124, R128.reuse, R4, R24 ;  /* 0x00000004807c723c */ /* 0x040fec0000001818 */
[----:B---3--:R-:W-:Y:S01]  /*aea0*/  HMMA.16816.F32 R108, R128, R112, R108 ;  /* 0x00000070806c723c */ /* 0x008fe2000000186c */
[----:B------:R-:W-:-:S04]  /*aeb0*/  FADD.FTZ R4, R18, R243 ;  /* 0x000000f312047221 */ /* 0x000fc80000010000 */
[----:B------:R-:W-:Y:S01]  /*aec0*/  FADD.FTZ R4, R10, R4 ;  /* 0x000000040a047221 */ /* 0x000fe20000010000 */
[----:B------:R-:W-:Y:S03]  /*aed0*/  HMMA.16816.F32 R112, R128, R114, R232 ;  /* 0x000000728070723c */ /* 0x000fe600000018e8 */
[----:B------:R-:W-:-:S04]  /*aee0*/  FADD.FTZ R4, R8, R4 ;  /* 0x0000000408047221 */ /* 0x000fc80000010000 */
[----:B------:R-:W-:-:S04]  /*aef0*/  FADD.FTZ R4, R244, R4 ;  /* 0x00000004f4047221 */ /* 0x000fc80000010000 */
[----:B------:R-:W-:-:S04]  /*af00*/  FADD.FTZ R4, R246, R4 ;  /* 0x00000004f6047221 */ /* 0x000fc80000010000 */
[----:B------:R-:W-:Y:S01]  /*af10*/  FADD.FTZ R4, R248, R4 ;  /* 0x00000004f8047221 */ /* 0x000fe20000010000 */
[----:B-1----:R-:W-:Y:S03]  /*af20*/  HMMA.16816.F32 R116, R128, R120, R220 ;  /* 0x000000788074723c */ /* 0x002fe600000018dc */
[----:B------:R-:W-:-:S04]  /*af30*/  FADD.FTZ R4, R250, R4 ;  /* 0x00000004fa047221 */ /* 0x000fc80000010000 */
[----:B------:R-:W-:Y:S01]  /*af40*/  FADD.FTZ R244, R251, R4 ;  /* 0x00000004fbf47221 */ /* 0x000fe20000010000 */
[----:B------:R-:W-:Y:S01]  /*af50*/  HMMA.16816.F32 R120, R128, R122, R12 ;  /* 0x0000007a8078723c */ /* 0x000fe2000000180c */
[----:B------:R-:W-:-:S03]  /*af60*/  IADD3 R220, P1, R28, -0x80, RZ ;  /* 0xffffff801cdc7810 */ /* 0x000fc60007f3e0ff */
[----:B------:R2:W-:Y:S01]  /*af70*/  STL [R1+0x90], R244 ;  /* 0x000090f401007387 */ /* 0x0005e20000100800 */
[----:B------:R-:W-:Y:S01]  /*af80*/  IADD3.X R221, R29, -0x1, RZ, P1, !PT ;  /* 0xffffffff1ddd7810 */ /* 0x000fe20000ffe4ff */
[----:B------:R-:W-:Y:S01]  /*af90*/  HMMA.16816.F32 R128, R128, R6, R20 ;  /* 0x000000068080723c */ /* 0x000fe20000001814 */
[----:B------:R-:W-:-:S08]  /*afa0*/  NOP ;  /* 0x0000000000007918 */ /* 0x000fd00000000000 */
[----:B------:R-:W-:-:S15]  /*afb0*/  @!P0 BRA `(.L_x_1449) ;  /* 0x0000008c003c8947 */ /* 0x000fde0003800000 */
[----:B------:R-:W3:Y:S01]  /*afc0*/  LDL R245, [R1+0xc8] ;  /* 0x0000c80001f57983 */ /* 0x000ee20000100800 */
[----:B------:R-:W-:-:S03]  /*afd0*/  ULDC UR4, c[0x0][0x2d0] ;  /* 0x0000b40000047ab9 */ /* 0x000fc60000000800 */
[----:B------:R-:W4:Y:S04]  /*afe0*/  LDL R246, [R1+0x94] ;  /* 0x0000940001f67983 */ /* 0x000f280000100800 */
[----:B------:R-:W2:Y:S04]  /*aff0*/  LDL R247, [R1+0xcc] ;  /* 0x0000cc0001f77983 */ /* 0x000ea80000100800 */
[----:B------:R-:W2:Y:S04]  /*b000*/  LDL.64 R248, [R1+0xe8] ;  /* 0x0000e80001f87983 */ /* 0x000ea80000100a00 */
[----:B------:R-:W2:Y:S01]  /*b010*/  LDL.64 R250, [R1+0xf8] ;  /* 0x0000f80001fa7983 */ /* 0x000ea20000100a00 */
        /* <DEDUP_REMOVED lines=18> */
[----:B---3--:R-:W-:-:S02]  /*b140*/  ISETP.GE.AND P5, PT, R245, UR4, PT ;  /* 0x00000004f5007c0c */ /* 0x008fc4000bfa6270 */
[----:B----4-:R-:W-:Y:S02]  /*b150*/  ISETP.GE.AND P4, PT, R246, UR4, PT ;  /* 0x00000004f6007c0c */ /* 0x010fe4000bf86270 */
[----:B--2---:R-:W-:Y:S01]  /*b160*/  ISETP.GE.AND P3, PT, R247, UR4, PT ;  /* 0x00000004f7007c0c */ /* 0x004fe2000bf66270 */
        /* <DEDUP_REMOVED lines=17> */
[----:B------:R-:W1:Y:S01]  /*b280*/  @!P5 LDC.64 R16, c[0x0][0x220] ;  /* 0x00008800ff10db82 */ /* 0x000e620000000a00 */
        /* <DEDUP_REMOVED lines=22> */
[----:B------:R-:W1:Y:S01]  /*b3f0*/  @!P5 LDC.64 R18, c[0x0][0x220] ;  /* 0x00008800ff12db82 */ /* 0x000e620000000a00 */
[C---:B------:R-:W-:Y:S01]  /*b400*/  @!P6 LEA R6, P0, R5.reuse, R14, 0x1 ;  /* 0x0000000e0506e211 */ /* 0x040fe200078008ff */
[----:B------:R-:W-:Y:S01]  /*b410*/  @!PT LDS RZ, [RZ] ;  /* 0x00000000fffff984 */ /* 0x000fe20000000800 */
[----:B------:R-:W-:Y:S01]  /*b420*/  @!PT LDS RZ, [RZ] ;  /* 0x00000000fffff984 */ /* 0x000fe20000000800 */
[----:B------:R-:W-:Y:S01]  /*b430*/  @!PT LDS RZ, [RZ] ;  /* 0x00000000fffff984 */ /* 0x000fe20000000800 */
[----:B------:R3:W-:Y:S01]  /*b440*/  @!P3 LDGSTS.E.BYPASS.LTC128B.128 [R217+0x16000], desc[UR32][R10.64+0x180] ;  /* 0x160001800ad9bfae */ /* 0x0007e2000b901d60 */
[C---:B------:R-:W-:Y:S02]  /*b450*/  IADD3 R0, P1, R5.reuse, UR30, RZ ;  /* 0x0000001e05007c10 */ /* 0x040fe4000ff3e0ff */
[C---:B------:R-:W-:Y:S01]  /*b460*/  @!P6 LEA.HI.X R7, R5.reuse, R15, R4, 0x1, P0 ;  /* 0x0000000f0507e211 */ /* 0x040fe200000f0c04 */
[----:B------:R-:W-:Y:S02]  /*b470*/  @P6 STS.128 [R217+0x10800], RZ ;  /* 0x010800ffd9006388 */ /* 0x000fe40000000c00 */
[----:B------:R-:W1:Y:S02]  /*b480*/  @!P3 LDC.64 R26, c[0x0][0x220] ;  /* 0x00008800ff1abb82 */ /* 0x000e640000000a00 */
[----:B------:R-:W-:Y:S01]  /*b490*/  @!PT LDS RZ, [RZ] ;  /* 0x00000000fffff984 */ /* 0x000fe20000000800 */
[----:B------:R-:W-:Y:S01]  /*b4a0*/  @!PT LDS RZ, [RZ] ;  /* 0x00000000fffff984 */ /* 0x000fe20000000800 */
[----:B------:R-:W-:Y:S01]  /*b4b0*/  @!PT LDS RZ, [RZ] ;  /* 0x00000000fffff984 */ /* 0x000fe20000000800 */
[----:B------:R3:W-:Y:S01]  /*b4c0*/  @!P6 LDGSTS.E.BYPASS.LTC128B.128 [R217+0x10800], desc[UR32][R6.64] ;  /* 0x1080000006d9efae */ /* 0x0007e2000b901d60 */
[----:B----4-:R-:W-:-:S03]  /*b4d0*/  @!P5 LEA R8, P0, R5, R16, 0x1 ;  /* 0x000000100508d211 */ /* 0x010fc600078008ff */
[----:B------:R-:W-:Y:S01]  /*b4e0*/  @P5 STS.128 [R217+0x12800], RZ ;  /* 0x012800ffd9005388 */ /* 0x000fe20000000c00 */
[C-C-:B------:R-:W-:Y:S02]  /*b4f0*/  @!P5 LEA.HI.X R9, R5.reuse, R17, R4.reuse, 0x1, P0 ;  /* 0x000000110509d211 */ /* 0x140fe400000f0c04 */
[----:B------:R-:W4:Y:S01]  /*b500*/  @!P4 LDC.64 R16, c[0x0][0x220] ;  /* 0x00008800ff10cb82 */ /* 0x000f220000000a00 */
        /* <DEDUP_REMOVED lines=8> */
[----:B---3--:R-:W-:-:S02]  /*b590*/  @!P3 LEA R10, P0, R5, R22, 0x1 ;  /* 0x00000016050ab211 */ /* 0x008fc400078008ff */
[----:B------:R-:W-:Y:S01]  /*b5a0*/  @!PT LDS RZ, [RZ] ;  /* 0x00000000fffff984 */ /* 0x000fe20000000800 */
[----:B------:R-:W-:Y:S01]  /*b5b0*/  @!PT LDS RZ, [RZ] ;  /* 0x00000000fffff984 */ /* 0x000fe20000000800 */
[----:B------:R-:W-:Y:S01]  /*b5c0*/  @!PT LDS RZ, [RZ] ;  /* 0x00000000fffff984 */ /* 0x000fe20000000800 */
[----:B------:R-:W-:Y:S02]  /*b5d0*/  @!P4 LDGSTS.E.BYPASS.LTC128B.128 [R217+0x14800], desc[UR32][R12.64+0x100] ;  /* 0x148001000cd9cfae */ /* 0x000fe4000b901d60 */
[----:B------:R-:W-:Y:S02]  /*b5e0*/  @!P3 LEA.HI.X R11, R5, R23, R4, 0x1, P0 ;  /* 0x00000017050bb211 */ /* 0x000fe400000f0c04 */
[----:B------:R-:W-:Y:S01]  /*b5f0*/  @P3 STS.128 [R217+0x16800], RZ ;  /* 0x016800ffd9003388 */ /* 0x000fe20000000c00 */
[----:B------:R-:W3:Y:S01]  /*b600*/  @!P4 LDC.64 R22, c[0x0][0x220] ;  /* 0x00008800ff16cb82 */ /* 0x000ee20000000a00 */
        /* <DEDUP_REMOVED lines=8> */
[----:B------:R-:W3:Y:S01]  /*b690*/  @!P5 LDC.64 R20, c[0x0][0x220] ;  /* 0x00008800ff14db82 */ /* 0x000ee20000000a00 */
        /* <DEDUP_REMOVED lines=14> */
[----:B----4-:R-:W-:-:S04]  /*b780*/  @!P4 LEA R10, P0, R0, R16, 0x1 ;  /* 0x00000010000ac211 */ /* 0x010fc800078008ff */
        /* <DEDUP_REMOVED lines=17> */
[C---:B---3--:R-:W-:Y:S01]  /*b8a0*/  @!P4 LEA R8, P1, R4.reuse, R22, 0x1 ;  /* 0x000000160408c211 */ /* 0x048fe200078208ff */
        /* <DEDUP_REMOVED lines=29> */
[----:B--2---:R-:W-:Y:S04]  /*ba80*/  LDSM.16.M88.4 R12, [R184+0x8800] ;  /* 0x00880000b80c783b */ /* 0x004fe80000000200 */
[----:B------:R-:W-:Y:S04]  /*ba90*/  LDSM.16.M88.4 R24, [R184+0x9000] ;  /* 0x00900000b818783b */ /* 0x000fe80000000200 */
[----:B------:R-:W-:Y:S04]  /*baa0*/  LDSM.16.M88.4 R176, [R184+0x9800] ;  /* 0x00980000b8b0783b */ /* 0x000fe80000000200 */
        /* <DEDUP_REMOVED lines=17> */
[C---:B------:R-:W-:Y:S06]  /*bbc0*/  HMMA.16816.F32 R232, R8.reuse, R194, R168 ;  /* 0x000000c208e8723c */ /* 0x040fec00000018a8 */
[C---:B--2---:R-:W-:Y:S06]  /*bbd0*/  HMMA.16816.F32 R192, R8.reuse, R180, R132 ;  /* 0x000000b408c0723c */ /* 0x044fec0000001884 */
[C---:B---3--:R-:W-:Y:S01]  /*bbe0*/  HMMA.16816.F32 R172, R8.reuse, R222, R16 ;  /* 0x000000de08ac723c */ /* 0x048fe20000001810 */
[----:B------:R-:W1:Y:S05]  /*bbf0*/  LDSM.16.M88.4 R16, [R190+0x8000] ;  /* 0x00800000be10783b */ /* 0x000e6a0000000200 */
[C---:B----4-:R-:W-:Y:S01]  /*bc00*/  HMMA.16816.F32 R132, R8.reuse, R240, R12 ;  /* 0x000000f00884723c */ /* 0x050fe2000000180c */
[----:B------:R-:W2:Y:S05]  /*bc10*/  LDSM.16.M88.4 R12, [R190+0x8800] ;  /* 0x00880000be0c783b */ /* 0x000eaa0000000200 */
[C---:B------:R-:W-:Y:S01]  /*bc20*/  HMMA.16816.F32 R176, R8.reuse, R182, R32 ;  /* 0x000000b608b0723c */ /* 0x040fe20000001820 */
[----:B------:R-:W3:Y:S05]  /*bc30*/  LDSM.16.M88.4 R32, [R190+0x9000] ;  /* 0x00900000be20783b */ /* 0x000eea0000000200 */
[C---:B------:R-:W-:Y:S06]  /*bc40*/  HMMA.16816.F32 R168, R8.reuse, R220, R20 ;  /* 0x000000dc08a8723c */ /* 0x040fec0000001814 */
[----:B------:R-:W-:Y:S01]  /*bc50*/  HMMA.16816.F32 R20, R8, R242, R24 ;  /* 0x000000f20814723c */ /* 0x000fe20000001818 */
[----:B------:R-:W4:Y:S04]  /*bc60*/  LDSM.16.M88.4 R24, [R190+0x9800] ;  /* 0x00980000be18783b */ /* 0x000f280000000200 */
[----:B------:R-:W-:Y:S01]  /*bc70*/  LDSM.16.M88.4 R8, [R199] ;  /* 0x00000000c708783b */ /* 0x000fe20000000200 */
[C---:B-1----:R-:W-:Y:S06]  /*bc80*/  HMMA.16816.F32 R240, R4.reuse, R18, R232 ;  /* 0x0000001204f0723c */ /* 0x042fec00000018e8 */
[C---:B--2---:R-:W-:Y:S06]  /*bc90*/  HMMA.16816.F32 R220, R4.reuse, R14, R176 ;  /* 0x0000000e04dc723c */ /* 0x044fec00000018b0 */
[C---:B------:R-:W-:Y:S01]  /*bca0*/  HMMA.16816.F32 R236, R4.reuse, R16, R236 ;  /* 0x0000001004ec723c */ /* 0x040fe200000018ec */
[----:B------:R-:W1:Y:S05]  /*bcb0*/  LDSM.16.M88.4 R16, [R189] ;  /* 0x00000000bd10783b */ /* 0x000e6a0000000200 */
[C---:B------:R-:W-:Y:S01]  /*bcc0*/  HMMA.16816.F32 R232, R4.reuse, R12, R192 ;  /* 0x0000000c04e8723c */ /* 0x040fe200000018c0 */
[----:B------:R-:W2:Y:S05]  /*bcd0*/  LDSM.16.M88.4 R12, [R189+0x800] ;  /* 0x00080000bd0c783b */ /* 0x000eaa0000000200 */
[C---:B---3--:R-:W-:Y:S06]  /*bce0*/  HMMA.16816.F32 R176, R4.reuse, R34, R172 ;  /* 0x0000002204b0723c */ /* 0x048fec00000018ac */
[C---:B------:R-:W-:Y:S01]  /*bcf0*/  HMMA.16816.F32 R192, R4.reuse, R32, R168 ;  /* 0x0000002004c0723c */ /* 0x040fe200000018a8 */
[----:B------:R-:W3:Y:S05]  /*bd00*/  LDSM.16.M88.4 R168, [R189+0x1800] ;  /* 0x00180000bda8783b */ /* 0x000eea0000000200 */
[C---:B----4-:R-:W-:Y:S06]  /*bd10*/  HMMA.16816.F32 R180, R4.reuse, R24, R132 ;  /* 0x0000001804b4723c */ /* 0x050fec0000001884 */
[----:B------:R-:W-:Y:S01]  /*bd20*/  HMMA.16816.F32 R172, R4, R26, R20 ;  /* 0x0000001a04ac723c */ /* 0x000fe20000001814 */
[----:B------:R-:W4:Y:S05]  /*bd30*/  LDSM.16.M88.4 R4, [R189+0x1000] ;  /* 0x00100000bd04783b */ /* 0x000f2a0000000200 */
[C---:B-1----:R-:W-:Y:S06]  /*bd40*/  HMMA.16816.F32 R132, R8.reuse, R16, R236 ;  /* 0x000000100884723c */ /* 0x042fec00000018ec */
[C---:B--2---:R-:W-:Y:S06]  /*bd50*/  HMMA.16816.F32 R20, R8.reuse, R14, R220 ;  /* 0x0000000e0814723c */ /* 0x044fec00000018dc */
[C---:B------:R-:W-:Y:S01]  /*bd60*/  HMMA.16816.F32 R24, R8.reuse, R12, R232 ;  /* 0x0000000c0818723c */ /* 0x040fe200000018e8 */
[----:B------:R-:W-:Y:S05]  /*bd70*/  LDSM.16.M88.4 R12, [R184+0xa800] ;  /* 0x00a80000b80c783b */ /* 0x000fea0000000200 */
[C---:B------:R-:W-:Y:S01]  /*bd80*/  HMMA.16816.F32 R32, R8.reuse, R18, R240 ;  /* 0x000000120820723c */ /* 0x040fe200000018f0 */
[----:B------:R-:W-:Y:S05]  /*bd90*/  LDSM.16.M88.4 R16, [R184+0xa000] ;  /* 0x00a00000b810783b */ /* 0x000fea0000000200 */
[C---:B---3--:R-:W-:Y:S06]  /*bda0*/  HMMA.16816.F32 R232, R8.reuse, R168, R180 ;  /* 0x000000a808e8723c */ /* 0x048fec00000018b4 */
[C---:B----4-:R-:W-:Y:S06]  /*bdb0*/  HMMA.16816.F32 R220, R8.reuse, R4, R192 ;  /* 0x0000000408dc723c */ /* 0x050fec00000018c0 */
[C---:B------:R-:W-:Y:S01]  /*bdc0*/  HMMA.16816.F32 R236, R8.reuse, R6, R176 ;  /* 0x0000000608ec723c */ /* 0x040fe200000018b0 */
[----:B------:R-:W1:Y:S05]  /*bdd0*/  LDSM.16.M88.4 R4, [R197+0x2000] ;  /* 0x00200000c504783b */ /* 0x000e6a0000000200 */
[----:B------:R-:W-:Y:S01]  /*bde0*/  HMMA.16816.F32 R192, R8, R170, R172 ;  /* 0x000000aa08c0723c */ /* 0x000fe200000018ac */
[----:B------:R-:W2:Y:S04]  /*bdf0*/  LDSM.16.M88.4 R172, [R184+0xb000] ;  /* 0x00b00000b8ac783b */ /* 0x000ea80000000200 */
[----:B------:R-:W-:Y:S01]  /*be00*/  LDSM.16.M88.4 R8, [R198+0x2000] ;  /* 0x00200000c608783b */ /* 0x000fe20000000200 */
[C---:B-1----:R-:W-:Y:S03]  /*be10*/  HMMA.16816.F32 R168, R4.reuse, R12, R24 ;  /* 0x0000000c04a8723c */ /* 0x042fe60000001818 */
[----:B------:R-:W1:Y:S03]  /*be20*/  LDSM.16.M88.4 R24, [R213] ;  /* 0x00000000d518783b */ /* 0x000e660000000200 */
[C---:B------:R-:W-:Y:S01]  /*be30*/  HMMA.16816.F32 R180, R4.reuse, R16, R132 ;  /* 0x0000001004b4723c */ /* 0x040fe20000001884 */
[----:B------:R-:W-:Y:S05]  /*be40*/  LDSM.16.M88.4 R132, [R211] ;  /* 0x00000000d384783b */ /* 0x000fea0000000200 */
[C---:B------:R-:W-:Y:S01]  /*be50*/  HMMA.16816.F32 R176, R4.reuse, R18, R32 ;  /* 0x0000001204b0723c */ /* 0x040fe20000001820 */
[----:B------:R-:W3:Y:S05]  /*be60*/  LDSM.16.M88.4 R32, [R184+0xb800] ;  /* 0x00b80000b820783b */ /* 0x000eea0000000200 */
[C---:B------:R-:W-:Y:S01]  /*be70*/  HMMA.16816.F32 R16, R4.reuse, R14, R20 ;  /* 0x0000000e0410723c */ /* 0x040fe20000001814 */
[----:B------:R-:W4:Y:S05]  /*be80*/  LDSM.16.M88.4 R20, [R212] ;  /* 0x00000000d414783b */ /* 0x000f2a0000000200 */
[C---:B--2---:R-:W-:Y:S06]  /*be90*/  HMMA.16816.F32 R12, R4.reuse, R172, R220 ;  /* 0x000000ac040c723c */ /* 0x044fec00000018dc */
[----:B------:R-:W-:Y:S01]  /*bea0*/  HMMA.16816.F32 R172, R4, R174, R236 ;  /* 0x000000ae04ac723c */ /* 0x000fe200000018ec */
[----:B------:R-:W-:Y:S05]  /*beb0*/  LDSM.16.M88.4 R236, [R190+0xb800] ;  /* 0x00b80000beec783b */ /* 0x000fea0000000200 */
[----:B-1----:R-:W-:Y:S01]  /*bec0*/  HMMA.16816.F32 R220, R8, R24, R180 ;  /* 0x0000001808dc723c */ /* 0x002fe200000018b4 */
[----:B------:R-:W1:Y:S05]  /*bed0*/  LDSM.16.M88.4 R180, [R210] ;  /* 0x00000000d2b4783b */ /* 0x000e6a0000000200 */
[C---:B---3--:R-:W-:Y:S06]  /*bee0*/  HMMA.16816.F32 R240, R4.reuse, R32, R232 ;  /* 0x0000002004f0723c */ /* 0x048fec00000018e8 */
[----:B------:R-:W-:Y:S01]  /*bef0*/  HMMA.16816.F32 R232, R4, R34, R192 ;  /* 0x0000002204e8723c */ /* 0x000fe200000018c0 */
[----:B------:R-:W-:Y:S04]  /*bf00*/  LDSM.16.M88.4 R4, [R200+0x2000] ;  /* 0x00200000c804783b */ /* 0x000fe80000000200 */
[----:B------:R-:W2:Y:S01]  /*bf10*/  LDSM.16.M88.4 R32, [R190+0xa800] ;  /* 0x00a80000be20783b */ /* 0x000ea20000000200 */
[C---:B------:R-:W-:Y:S03]  /*bf20*/  HMMA.16816.F32 R192, R8.reuse, R26, R176 ;  /* 0x0000001a08c0723c */ /* 0x040fe600000018b0 */
[----:B------:R-:W3:Y:S03]  /*bf30*/  LDSM.16.M88.4 R24, [R190+0xb000] ;  /* 0x00b00000be18783b */ /* 0x000ee60000000200 */
[C---:B----4-:R-:W-:Y:S06]  /*bf40*/  HMMA.16816.F32 R176, R8.reuse, R20, R168 ;  /* 0x0000001408b0723c */ /* 0x050fec00000018a8 */
[C---:B------:R-:W-:Y:S06]  /*bf50*/  HMMA.16816.F32 R168, R8.reuse, R22, R16 ;  /* 0x0000001608a8723c */ /* 0x040fec0000001810 */
[C---:B------:R-:W-:Y:S06]  /*bf60*/  HMMA.16816.F32 R20, R8.reuse, R132, R12 ;  /* 0x000000840814723c */ /* 0x040fec000000180c */
[C---:B------:R-:W-:Y:S01]  /*bf70*/  HMMA.16816.F32 R16, R8.reuse, R134, R172 ;  /* 0x000000860810723c */ /* 0x040fe200000018ac */
[----:B------:R-:W4:Y:S05]  /*bf80*/  LDSM.16.M88.4 R132, [R190+0xa000] ;  /* 0x00a00000be84783b */ /* 0x000f2a0000000200 */
[C---:B-1----:R-:W-:Y:S06]  /*bf90*/  HMMA.16816.F32 R12, R8.reuse, R180, R240 ;  /* 0x000000b4080c723c */ /* 0x042fec00000018f0 */
[----:B------:R-:W-:Y:S01]  /*bfa0*/  HMMA.16816.F32 R232, R8, R182, R232 ;  /* 0x000000b608e8723c */ /* 0x000fe200000018e8 */
[----:B------:R-:W-:Y:S05]  /*bfb0*/  LDSM.16.M88.4 R8, [R199+0x2000] ;  /* 0x00200000c708783b */ /* 0x000fea0000000200 */
[C---:B--2---:R-:W-:Y:S06]  /*bfc0*/  HMMA.16816.F32 R180, R4.reuse, R32, R176 ;  /* 0x0000002004b4723c */ /* 0x044fec00000018b0 */
[C---:B---3--:R-:W-:Y:S01]  /*bfd0*/  HMMA.16816.F32 R172, R4.reuse, R26, R16 ;  /* 0x0000001a04ac723c */ /* 0x048fe20000001810 */
[----:B------:R-:W1:Y:S05]  /*bfe0*/  LDSM.16.M88.4 R16, [R189+0x2000] ;  /* 0x00200000bd10783b */ /* 0x000e6a0000000200 */
[C---:B------:R-:W-:Y:S01]  /*bff0*/  HMMA.16816.F32 R176, R4.reuse, R34, R168 ;  /* 0x0000002204b0723c */ /* 0x040fe200000018a8 */
[----:B------:R-:W2:Y:S05]  /*c000*/  LDSM.16.M88.4 R32, [R189+0x3000] ;  /* 0x00300000bd20783b */ /* 0x000eaa0000000200 */
[C---:B------:R-:W-:Y:S01]  /*c010*/  HMMA.16816.F32 R168, R4.reuse, R24, R20 ;  /* 0x0000001804a8723c */ /* 0x040fe20000001814 */
[----:B------:R-:W-:Y:S05]  /*c020*/  LDSM.16.M88.4 R24, [R189+0x3800] ;  /* 0x00380000bd18783b */ /* 0x000fea0000000200 */
[C---:B----4-:R-:W-:Y:S06]  /*c030*/  HMMA.16816.F32 R220, R4.reuse, R132, R220 ;  /* 0x0000008404dc723c */ /* 0x050fec00000018dc */
[C---:B------:R-:W-:Y:S06]  /*c040*/  HMMA.16816.F32 R192, R4.reuse, R134, R192 ;  /* 0x0000008604c0723c */ /* 0x040fec00000018c0 */
[C---:B------:R-:W-:Y:S01]  /*c050*/  HMMA.16816.F32 R132, R4.reuse, R236, R12 ;  /* 0x000000ec0484723c */ /* 0x040fe2000000180c */
[----:B------:R-:W3:Y:S05]  /*c060*/  LDSM.16.M88.4 R12, [R189+0x2800] ;  /* 0x00280000bd0c783b */ /* 0x000eea0000000200 */
[----:B------:R-:W-:Y:S01]  /*c070*/  HMMA.16816.F32 R20, R4, R238, R232 ;  /* 0x000000ee0414723c */ /* 0x000fe200000018e8 */
[----:B------:R-:W-:Y:S05]  /*c080*/  LDSM.16.M88.4 R4, [R197+0x4000] ;  /* 0x00400000c504783b */ /* 0x000fea0000000200 */
[C---:B-1----:R-:W-:Y:S06]  /*c090*/  HMMA.16816.F32 R236, R8.reuse, R16, R220 ;  /* 0x0000001008ec723c */ /* 0x042fec00000018dc */
[C---:B------:R-:W-:Y:S01]  /*c0a0*/  HMMA.16816.F32 R240, R8.reuse, R18, R192 ;  /* 0x0000001208f0723c */ /* 0x040fe200000018c0 */
[----:B------:R-:W1:Y:S05]  /*c0b0*/  LDSM.16.M88.4 R16, [R184+0xc000] ;  /* 0x00c00000b810783b */ /* 0x000e6a0000000200 */
[C---:B--2---:R-:W-:Y:S01]  /*c0c0*/  HMMA.16816.F32 R192, R8.reuse, R32, R168 ;  /* 0x0000002008c0723c */ /* 0x044fe200000018a8 */
[----:B------:R-:W-:Y:S05]  /*c0d0*/  LDSM.16.M88.4 R168, [R184+0xd800] ;  /* 0x00d80000b8a8783b */ /* 0x000fea0000000200 */
[C---:B---3--:R-:W-:Y:S06]  /*c0e0*/  HMMA.16816.F32 R220, R8.reuse, R14, R176 ;  /* 0x0000000e08dc723c */ /* 0x048fec00000018b0 */
[C---:B------:R-:W-:Y:S01]  /*c0f0*/  HMMA.16816.F32 R232, R8.reuse, R12, R180 ;  /* 0x0000000c08e8723c */ /* 0x040fe200000018b4 */
[----:B------:R-:W2:Y:S05]  /*c100*/  LDSM.16.M88.4 R12, [R184+0xc800] ;  /* 0x00c80000b80c783b */ /* 0x000eaa0000000200 */
[C---:B------:R-:W-:Y:S06]  /*c110*/  HMMA.16816.F32 R176, R8.reuse, R34, R172 ;  /* 0x0000002208b0723c */ /* 0x040fec00000018ac */
[C---:B------:R-:W-:Y:S06]  /*c120*/  HMMA.16816.F32 R180, R8.reuse, R24, R132 ;  /* 0x0000001808b4723c */ /* 0x040fec0000001884 */
[----:B------:R-:W-:Y:S01]  /*c130*/  HMMA.16816.F32 R172, R8, R26, R20 ;  /* 0x0000001a08ac723c */ /* 0x000fe20000001814 */
[----:B------:R-:W3:Y:S05]  /*c140*/  LDSM.16.M88.4 R8, [R184+0xd000] ;  /* 0x00d00000b808783b */ /* 0x000eea0000000200 */
[C---:B-1----:R-:W-:Y:S06]  /*c150*/  HMMA.16816.F32 R132, R4.reuse, R16, R236 ;  /* 0x000000100484723c */ /* 0x042fec00000018ec */
[C---:B------:R-:W-:Y:S01]  /*c160*/  HMMA.16816.F32 R32, R4.reuse, R18, R240 ;  /* 0x000000120420723c */ /* 0x040fe200000018f0 */
[----:B------:R-:W-:Y:S05]  /*c170*/  LDSM.16.M88.4 R16, [R209] ;  /* 0x00000000d110783b */ /* 0x000fea0000000200 */
[C---:B--2---:R-:W-:Y:S06]  /*c180*/  HMMA.16816.F32 R20, R4.reuse, R14, R220 ;  /* 0x0000000e0414723c */ /* 0x044fec00000018dc */
[C---:B------:R-:W-:Y:S01]  /*c190*/  HMMA.16816.F32 R24, R4.reuse, R12, R232 ;  /* 0x0000000c0418723c */ /* 0x040fe200000018e8 */
[----:B------:R-:W-:Y:S05]  /*c1a0*/  LDSM.16.M88.4 R12, [R208] ;  /* 0x00000000d00c783b */ /* 0x000fea0000000200 */
[C---:B------:R-:W-:Y:S06]  /*c1b0*/  HMMA.16816.F32 R232, R4.reuse, R168, R180 ;  /* 0x000000a804e8723c */ /* 0x040fec00000018b4 */
[C---:B---3--:R-:W-:Y:S06]  /*c1c0*/  HMMA.16816.F32 R220, R4.reuse, R8, R192 ;  /* 0x0000000804dc723c */ /* 0x048fec00000018c0 */
[C---:B------:R-:W-:Y:S01]  /*c1d0*/  HMMA.16816.F32 R236, R4.reuse, R10, R176 ;  /* 0x0000000a04ec723c */ /* 0x040fe200000018b0 */
[----:B------:R-:W1:Y:S05]  /*c1e0*/  LDSM.16.M88.4 R8, [R198+0x4000] ;  /* 0x00400000c608783b */ /* 0x000e6a0000000200 */
[----:B------:R-:W-:Y:S01]  /*c1f0*/  HMMA.16816.F32 R192, R4, R170, R172 ;  /* 0x000000aa04c0723c */ /* 0x000fe200000018ac */
[----:B------:R-:W2:Y:S04]  /*c200*/  LDSM.16.M88.4 R172, [R207] ;  /* 0x00000000cfac783b */ /* 0x000ea80000000200 */
[----:B------:R-:W-:Y:S01]  /*c210*/  LDSM.16.M88.4 R4, [R200+0x4000] ;  /* 0x00400000c804783b */ /* 0x000fe20000000200 */
[C---:B-1----:R-:W-:Y:S03]  /*c220*/  HMMA.16816.F32 R176, R8.reuse, R18, R32 ;  /* 0x0000001208b0723c */ /* 0x042fe60000001820 */
[----:B------:R-:W1:Y:S03]  /*c230*/  LDSM.16.M88.4 R32, [R206] ;  /* 0x00000000ce20783b */ /* 0x000e660000000200 */
[C---:B------:R-:W-:Y:S01]  /*c240*/  HMMA.16816.F32 R168, R8.reuse, R12, R24 ;  /* 0x0000000c08a8723c */ /* 0x040fe20000001818 */
[----:B------:R-:W3:Y:S05]  /*c250*/  LDSM.16.M88.4 R24, [R190+0xc000] ;  /* 0x00c00000be18783b */ /* 0x000eea0000000200 */
[C---:B------:R-:W-:Y:S01]  /*c260*/  HMMA.16816.F32 R180, R8.reuse, R16, R132 ;  /* 0x0000001008b4723c */ /* 0x040fe20000001884 */
[----:B------:R-:W-:Y:S05]  /*c270*/  LDSM.16.M88.4 R132, [R190+0xd000] ;  /* 0x00d00000be84783b */ /* 0x000fea0000000200 */
[C---:B------:R-:W-:Y:S01]  /*c280*/  HMMA.16816.F32 R16, R8.reuse, R14, R20 ;  /* 0x0000000e0810723c */ /* 0x040fe20000001814 */
[----:B------:R-:W4:Y:S05]  /*c290*/  LDSM.16.M88.4 R20, [R190+0xc800] ;  /* 0x00c80000be14783b */ /* 0x000f2a0000000200 */
[C---:B--2---:R-:W-:Y:S06]  /*c2a0*/  HMMA.16816.F32 R12, R8.reuse, R172, R220 ;  /* 0x000000ac080c723c */ /* 0x044fec00000018dc */
[C---:B------:R-:W-:Y:S01]  /*c2b0*/  HMMA.16816.F32 R172, R8.reuse, R174, R236 ;  /* 0x000000ae08ac723c */ /* 0x040fe200000018ec */
[----:B------:R-:W-:Y:S05]  /*c2c0*/  LDSM.16.M88.4 R236, [R189+0x5800] ;  /* 0x00580000bdec783b */ /* 0x000fea0000000200 */
[C---:B-1----:R-:W-:Y:S06]  /*c2d0*/  HMMA.16816.F32 R240, R8.reuse, R32, R232 ;  /* 0x0000002008f0723c */ /* 0x042fec00000018e8 */
[----:B------:R-:W-:Y:S01]  /*c2e0*/  HMMA.16816.F32 R232, R8, R34, R192 ;  /* 0x0000002208e8723c */ /* 0x000fe200000018c0 */
[----:B------:R-:W-:Y:S04]  /*c2f0*/  LDSM.16.M88.4 R8, [R199+0x4000] ;  /* 0x00400000c708783b */ /* 0x000fe80000000200 */
[----:B------:R-:W-:Y:S01]  /*c300*/  LDSM.16.M88.4 R32, [R189+0x4800] ;  /* 0x00480000bd20783b */ /* 0x000fe20000000200 */
[C---:B---3--:R-:W-:Y:S03]  /*c310*/  HMMA.16816.F32 R220, R4.reuse, R24, R180 ;  /* 0x0000001804dc723c */ /* 0x048fe600000018b4 */
[----:B------:R-:W1:Y:S03]  /*c320*/  LDSM.16.M88.4 R180, [R190+0xd800] ;  /* 0x00d80000beb4783b */ /* 0x000e660000000200 */
[C---:B------:R-:W-:Y:S01]  /*c330*/  HMMA.16816.F32 R192, R4.reuse, R26, R176 ;  /* 0x0000001a04c0723c */ /* 0x040fe200000018b0 */
[----:B------:R-:W2:Y:S05]  /*c340*/  LDSM.16.M88.4 R24, [R189+0x5000] ;  /* 0x00500000bd18783b */ /* 0x000eaa0000000200 */
[C---:B----4-:R-:W-:Y:S06]  /*c350*/  HMMA.16816.F32 R176, R4.reuse, R20, R168 ;  /* 0x0000001404b0723c */ /* 0x050fec00000018a8 */
[C---:B------:R-:W-:Y:S06]  /*c360*/  HMMA.16816.F32 R168, R4.reuse, R22, R16 ;  /* 0x0000001604a8723c */ /* 0x040fec0000001810 */
[C---:B------:R-:W-:Y:S06]  /*c370*/  HMMA.16816.F32 R20, R4.reuse, R132, R12 ;  /* 0x000000840414723c */ /* 0x040fec000000180c */
[C---:B------:R-:W-:Y:S01]  /*c380*/  HMMA.16816.F32 R16, R4.reuse, R134, R172 ;  /* 0x000000860410723c */ /* 0x040fe200000018ac */
[----:B------:R-:W3:Y:S05]  /*c390*/  LDSM.16.M88.4 R132, [R189+0x4000] ;  /* 0x00400000bd84783b */ /* 0x000eea0000000200 */
[C---:B-1----:R-:W-:Y:S06]  /*c3a0*/  HMMA.16816.F32 R12, R4.reuse, R180, R240 ;  /* 0x000000b4040c723c */ /* 0x042fec00000018f0 */
[----:B------:R-:W-:Y:S01]  /*c3b0*/  HMMA.16816.F32 R232, R4, R182, R232 ;  /* 0x000000b604e8723c */ /* 0x000fe200000018e8 */
[----:B------:R-:W-:Y:S05]  /*c3c0*/  LDSM.16.M88.4 R4, [R197+0x6000] ;  /* 0x00600000c504783b */ /* 0x000fea0000000200 */
[C---:B------:R-:W-:Y:S06]  /*c3d0*/  HMMA.16816.F32 R180, R8.reuse, R32, R176 ;  /* 0x0000002008b4723c */ /* 0x040fec00000018b0 */
[C---:B--2---:R-:W-:Y:S01]  /*c3e0*/  HMMA.16816.F32 R172, R8.reuse, R24, R20 ;  /* 0x0000001808ac723c */ /* 0x044fe20000001814 */
[----:B------:R-:W1:Y:S05]  /*c3f0*/  LDSM.16.M88.4 R20, [R184+0xe800] ;  /* 0x00e80000b814783b */ /* 0x000e6a0000000200 */
[C---:B------:R-:W-:Y:S01]  /*c400*/  HMMA.16816.F32 R176, R8.reuse, R34, R168 ;  /* 0x0000002208b0723c */ /* 0x040fe200000018a8 */
[----:B------:R-:W2:Y:S05]  /*c410*/  LDSM.16.M88.4 R32, [R184+0xf000] ;  /* 0x00f00000b820783b */ /* 0x000eaa0000000200 */
[C---:B------:R-:W-:Y:S01]  /*c420*/  HMMA.16816.F32 R168, R8.reuse, R26, R16 ;  /* 0x0000001a08a8723c */ /* 0x040fe20000001810 */
[----:B------:R-:W4:Y:S04]  /*c430*/  LDSM.16.M88.4 R24, [R184+0xe000] ;  /* 0x00e00000b818783b */ /* 0x000f280000000200 */
[----:B------:R-:W4:Y:S01]  /*c440*/  LDSM.16.M88.4 R16, [R184+0xf800] ;  /* 0x00f80000b810783b */ /* 0x000f220000000200 */
[C---:B---3--:R-:W-:Y:S06]  /*c450*/  HMMA.16816.F32 R220, R8.reuse, R132, R220 ;  /* 0x0000008408dc723c */ /* 0x048fec00000018dc */
[C---:B------:R-:W-:Y:S06]  /*c460*/  HMMA.16816.F32 R192, R8.reuse, R134, R192 ;  /* 0x0000008608c0723c */ /* 0x040fec00000018c0 */
[C---:B------:R-:W-:Y:S06]  /*c470*/  HMMA.16816.F32 R132, R8.reuse, R236, R12 ;  /* 0x000000ec0884723c */ /* 0x040fec000000180c */
[----:B------:R-:W-:Y:S01]  /*c480*/  HMMA.16816.F32 R12, R8, R238, R232 ;  /* 0x000000ee080c723c */ /* 0x000fe200000018e8 */
[----:B------:R-:W-:Y:S05]  /*c490*/  LDSM.16.M88.4 R8, [R198+0x6000] ;  /* 0x00600000c608783b */ /* 0x000fea0000000200 */
[C---:B-1----:R-:W-:Y:S06]  /*c4a0*/  HMMA.16816.F32 R232, R4.reuse, R20, R180 ;  /* 0x0000001404e8723c */ /* 0x042fec00000018b4 */
[C---:B--2---:R-:W-:Y:S01]  /*c4b0*/  HMMA.16816.F32 R180, R4.reuse, R32, R172 ;  /* 0x0000002004b4723c */ /* 0x044fe200000018ac */
[----:B------:R-:W1:Y:S05]  /*c4c0*/  LDSM.16.M88.4 R172, [R205] ;  /* 0x00000000cdac783b */ /* 0x000e6a0000000200 */
[C---:B----4-:R-:W-:Y:S06]  /*c4d0*/  HMMA.16816.F32 R236, R4.reuse, R24, R220 ;  /* 0x0000001804ec723c */ /* 0x050fec00000018dc */
[C---:B------:R-:W-:Y:S01]  /*c4e0*/  HMMA.16816.F32 R192, R4.reuse, R26, R192 ;  /* 0x0000001a04c0723c */ /* 0x040fe200000018c0 */
[----:B------:R-:W2:Y:S05]  /*c4f0*/  LDSM.16.M88.4 R24, [R204] ;  /* 0x00000000cc18783b */ /* 0x000eaa0000000200 */
[C---:B------:R-:W-:Y:S01]  /*c500*/  HMMA.16816.F32 R220, R4.reuse, R22, R176 ;  /* 0x0000001604dc723c */ /* 0x040fe200000018b0 */
[----:B------:R-:W3:Y:S04]  /*c510*/  LDSM.16.M88.4 R20, [R203] ;  /* 0x00000000cb14783b */ /* 0x000ee80000000200 */
[----:B------:R-:W-:Y:S01]  /*c520*/  LDSM.16.M88.4 R176, [R190+0xe000] ;  /* 0x00e00000beb0783b */ /* 0x000fe20000000200 */
[C---:B------:R-:W-:Y:S06]  /*c530*/  HMMA.16816.F32 R132, R4.reuse, R16, R132 ;  /* 0x000000100484723c */ /* 0x040fec0000001884 */
[C---:B------:R-:W-:Y:S01]  /*c540*/  HMMA.16816.F32 R12, R4.reuse, R18, R12 ;  /* 0x00000012040c723c */ /* 0x040fe2000000180c */
[----:B------:R-:W4:Y:S05]  /*c550*/  LDSM.16.M88.4 R16, [R202] ;  /* 0x00000000ca10783b */ /* 0x000f2a0000000200 */
[----:B------:R-:W-:Y:S01]  /*c560*/  HMMA.16816.F32 R168, R4, R34, R168 ;  /* 0x0000002204a8723c */ /* 0x000fe200000018a8 */
[----:B------:R-:W4:Y:S05]  /*c570*/  LDSM.16.M88.4 R4, [R200+0x6000] ;  /* 0x00600000c804783b */ /* 0x000f2a0000000200 */
[C---:B-1----:R-:W-:Y:S06]  /*c580*/  HMMA.16816.F32 R32, R8.reuse, R172, R236 ;  /* 0x000000ac0820723c */ /* 0x042fec00000018ec */
[C---:B------:R-:W-:Y:S06]  /*c590*/  HMMA.16816.F32 R192, R8.reuse, R174, R192 ;  /* 0x000000ae08c0723c */ /* 0x040fec00000018c0 */
[C---:B--2---:R-:W-:Y:S06]  /*c5a0*/  HMMA.16816.F32 R236, R8.reuse, R24, R232 ;  /* 0x0000001808ec723c */ /* 0x044fec00000018e8 */
[C---:B------:R-:W-:Y:S01]  /*c5b0*/  HMMA.16816.F32 R232, R8.reuse, R26, R220 ;  /* 0x0000001a08e8723c */ /* 0x040fe200000018dc */
[----:B------:R-:W1:Y:S05]  /*c5c0*/  LDSM.16.M88.4 R24, [R190+0xe800] ;  /* 0x00e80000be18783b */ /* 0x000e6a0000000200 */
[C---:B---3--:R-:W-:Y:S06]  /*c5d0*/  HMMA.16816.F32 R220, R8.reuse, R20, R180 ;  /* 0x0000001408dc723c */ /* 0x048fec00000018b4 */
[C---:B----4-:R-:W-:Y:S01]  /*c5e0*/  HMMA.16816.F32 R172, R8.reuse, R16, R132 ;  /* 0x0000001008ac723c */ /* 0x050fe20000001884 */
[----:B------:R-:W-:Y:S05]  /*c5f0*/  LDSM.16.M88.4 R132, [R189+0x6000] ;  /* 0x00600000bd84783b */ /* 0x000fea0000000200 */
[C---:B------:R-:W-:Y:S01]  /*c600*/  HMMA.16816.F32 R12, R8.reuse, R18, R12 ;  /* 0x00000012080c723c */ /* 0x040fe2000000180c */
[----:B------:R-:W2:Y:S05]  /*c610*/  LDSM.16.M88.4 R16, [R190+0xf800] ;  /* 0x00f80000be10783b */ /* 0x000eaa0000000200 */
[----:B------:R-:W-:Y:S01]  /*c620*/  HMMA.16816.F32 R180, R8, R22, R168 ;  /* 0x0000001608b4723c */ /* 0x000fe200000018a8 */
[----:B------:R-:W3:Y:S04]  /*c630*/  LDSM.16.M88.4 R8, [R199+0x6000] ;  /* 0x00600000c708783b */ /* 0x000ee80000000200 */
[----:B------:R-:W4:Y:S01]  /*c640*/  LDSM.16.M88.4 R20, [R190+0xf000] ;  /* 0x00f00000be14783b */ /* 0x000f220000000200 */
[C---:B------:R-:W-:Y:S06]  /*c650*/  HMMA.16816.F32 R32, R4.reuse, R176, R32 ;  /* 0x000000b00420723c */ /* 0x040fec0000001820 */
[C---:B------:R-:W-:Y:S06]  /*c660*/  HMMA.16816.F32 R168, R4.reuse, R178, R192 ;  /* 0x000000b204a8723c */ /* 0x040fec00000018c0 */
[C---:B-1----:R-:W-:Y:S06]  /*c670*/  HMMA.16816.F32 R176, R4.reuse, R24, R236 ;  /* 0x0000001804b0723c */ /* 0x042fec00000018ec */
[C---:B------:R-:W-:Y:S06]  /*c680*/  HMMA.16816.F32 R192, R4.reuse, R26, R232 ;  /* 0x0000001a04c0723c */ /* 0x040fec00000018e8 */
[C---:B--2---:R-:W-:Y:S06]  /*c690*/  HMMA.16816.F32 R236, R4.reuse, R16, R172 ;  /* 0x0000001004ec723c */ /* 0x044fec00000018ac */
[----:B------:R-:W-:Y:S06]  /*c6a0*/  HMMA.16816.F32 R240, R4, R18, R12 ;  /* 0x0000001204f0723c */ /* 0x000fec000000180c */
[----:B---3--:R-:W-:Y:S06]  /*c6b0*/  HMMA.16816.F32 R16, R8, R132, R32 ;  /* 0x000000840810723c */ /* 0x008fec0000001820 */
[C---:B----4-:R-:W-:Y:S06]  /*c6c0*/  HMMA.16816.F32 R220, R4.reuse, R20, R220 ;  /* 0x0000001404dc723c */ /* 0x050fec00000018dc */
[----:B------:R-:W-:Y:S01]  /*c6d0*/  HMMA.16816.F32 R232, R4, R22, R180 ;  /* 0x0000001604e8723c */ /* 0x000fe200000018b4 */
[----:B------:R-:W1:Y:S05]  /*c6e0*/  LDSM.16.M88.4 R20, [R189+0x6800] ;  /* 0x00680000bd14783b */ /* 0x000e6a0000000200 */
[----:B------:R-:W-:Y:S01]  /*c6f0*/  HMMA.16816.F32 R168, R8, R134, R168 ;  /* 0x0000008608a8723c */ /* 0x000fe200000018a8 */
[----:B------:R-:W-:-:S02]  /*c700*/  VIADD R5, R0, 0x1 ;  /* 0x0000000100057836 */ /* 0x000fc40000000000 */
[C-C-:B------:R-:W-:Y:S02]  /*c710*/  IMAD.IADD R6, R224.reuse, 0x1, -R0.reuse ;  /* 0x00000001e0067824 */ /* 0x140fe400078e0a00 */
[----:B------:R-:W-:Y:S01]  /*c720*/  IMAD.IADD R4, R227, 0x1, -R0 ;  /* 0x00000001e3047824 */ /* 0x000fe200078e0a00 */
[C---:B------:R-:W-:Y:S01]  /*c730*/  ISETP.GE.AND P0, PT, R5.reuse, R229, PT ;  /* 0x000000e50500720c */ /* 0x040fe20003f06270 */
[----:B------:R-:W-:Y:S01]  /*c740*/  IMAD.IADD R12, R224, 0x1, -R5 ;  /* 0x00000001e00c7824 */ /* 0x000fe200078e0a05 */
[----:B------:R-:W-:Y:S02]  /*c750*/  IABS R7, R6 ;  /* 0x0000000600077213 */ /* 0x000fe40000000000 */
[----:B------:R-:W-:Y:S02]  /*c760*/  IABS R4, R4 ;  /* 0x0000000400047213 */ /* 0x000fe40000000000 */
[----:B------:R-:W-:Y:S01]  /*c770*/  IABS R6, R12 ;  /* 0x0000000c00067213 */ /* 0x000fe20000000000 */
[----:B------:R-:W-:Y:S01]  /*c780*/  IMAD.MOV.U32 R12, RZ, RZ, R7 ;  /* 0x000000ffff0c7224 */ /* 0x000fe200078e0007 */
[----:B------:R-:W-:Y:S01]  /*c790*/  ISETP.LT.OR P0, PT, R5, R226, P0 ;  /* 0x000000e20500720c */ /* 0x000fe20000701670 */
[----:B------:R-:W-:-:S02]  /*c7a0*/  IMAD.MOV.U32 R7, RZ, RZ, R4 ;  /* 0x000000ffff077224 */ /* 0x000fc400078e0004 */
[----:B------:R-:W-:Y:S01]  /*c7b0*/  IMAD.MOV.U32 R4, RZ, RZ, R6 ;  /* 0x000000ffff047224 */ /* 0x000fe200078e0006 */
[----:B------:R-:W-:Y:S02]  /*c7c0*/  I2FP.F32.S32 R6, R12 ;  /* 0x0000000c00067245 */ /* 0x000fe40000201400 */
[----:B------:R-:W-:Y:S02]  /*c7d0*/  I2FP.F32.S32 R7, R7 ;  /* 0x0000000700077245 */ /* 0x000fe40000201400 */
[----:B------:R-:W-:Y:S01]  /*c7e0*/  I2FP.F32.S32 R4, R4 ;  /* 0x0000000400047245 */ /* 0x000fe20000201400 */
[----:B------:R-:W-:Y:S02]  /*c7f0*/  FFMA.FTZ R6, R6, -UR19, R16 ;  /* 0x8000001306067c23 */ /* 0x000fe40008010010 */
[----:B------:R-:W-:Y:S02]  /*c800*/  FFMA.FTZ R7, R7, -UR19, R18 ;  /* 0x8000001307077c23 */ /* 0x000fe40008010012 */
[----:B------:R-:W-:Y:S01]  /*c810*/  FFMA.FTZ R12, R4, -UR19, R17 ;  /* 0x80000013040c7c23 */ /* 0x000fe20008010011 */
[----:B------:R-:W-:Y:S01]  /*c820*/  FSEL R183, R6, -INF , !P2 ;  /* 0xff80000006b77808 */ /* 0x000fe20005000000 */
[----:B------:R-:W-:Y:S01]  /*c830*/  VIADD R4, R0, 0x8 ;  /* 0x0000000800047836 */ /* 0x000fe20000000000 */
[----:B------:R-:W-:-:S02]  /*c840*/  ISETP.GE.AND P2, PT, R5, R228, PT ;  /* 0x000000e40500720c */ /* 0x000fc40003f46270 */
[----:B------:R-:W-:Y:S01]  /*c850*/  FSEL R196, R7, -INF , !P1 ;  /* 0xff80000007c47808 */ /* 0x000fe20004800000 */
[--C-:B------:R-:W-:Y:S01]  /*c860*/  IMAD.IADD R7, R227, 0x1, -R4.reuse ;  /* 0x00000001e3077824 */ /* 0x100fe200078e0a04 */
[----:B------:R-:W-:Y:S01]  /*c870*/  ISETP.LT.OR P2, PT, R5, R225, P2 ;  /* 0x000000e10500720c */ /* 0x000fe20001741670 */
[----:B------:R-:W-:Y:S01]  /*c880*/  IMAD.IADD R5, R227, 0x1, -R5 ;  /* 0x00000001e3057824 */ /* 0x000fe200078e0a05 */
[----:B------:R-:W-:Y:S01]  /*c890*/  FSEL R218, R12, -INF , !P0 ;  /* 0xff8000000cda7808 */ /* 0x000fe20004000000 */
[----:B------:R-:W-:Y:S01]  /*c8a0*/  IMAD.IADD R6, R224, 0x1, -R4 ;  /* 0x00000001e0067824 */ /* 0x000fe200078e0a04 */
[----:B------:R-:W-:Y:S01]  /*c8b0*/  ISETP.GE.AND P1, PT, R4, R229, PT ;  /* 0x000000e50400720c */ /* 0x000fe20003f26270 */
[----:B-1----:R-:W-:Y:S01]  /*c8c0*/  HMMA.16816.F32 R24, R8, R20, R176 ;  /* 0x000000140818723c */ /* 0x002fe200000018b0 */
[----:B------:R-:W-:Y:S02]  /*c8d0*/  IABS R13, R5 ;  /* 0x00000005000d7213 */ /* 0x000fe40000000000 */
[----:B------:R-:W-:-:S02]  /*c8e0*/  IABS R5, R7 ;  /* 0x0000000700057213 */ /* 0x000fc40000000000 */
[----:B------:R-:W-:Y:S01]  /*c8f0*/  IABS R6, R6 ;  /* 0x0000000600067213 */ /* 0x000fe20000000000 */
[----:B------:R-:W-:Y:S01]  /*c900*/  IMAD.MOV.U32 R7, RZ, RZ, R13 ;  /* 0x000000ffff077224 */ /* 0x000fe200078e000d */
[C---:B------:R-:W-:Y:S01]  /*c910*/  ISETP.GE.AND P0, PT, R4.reuse, R228, PT ;  /* 0x000000e40400720c */ /* 0x040fe20003f06270 */
[----:B------:R-:W-:Y:S01]  /*c920*/  HMMA.16816.F32 R132, R8, R22, R192 ;  /* 0x000000160884723c */ /* 0x000fe200000018c0 */
[C---:B------:R-:W-:Y:S02]  /*c930*/  ISETP.LT.OR P1, PT, R4.reuse, R226, P1 ;  /* 0x000000e20400720c */ /* 0x040fe40000f21670 */
[----:B------:R-:W-:Y:S02]  /*c940*/  I2FP.F32.S32 R12, R7 ;  /* 0x00000007000c7245 */ /* 0x000fe40000201400 */
[----:B------:R-:W-:Y:S02]  /*c950*/  I2FP.F32.S32 R7, R6 ;  /* 0x0000000600077245 */ /* 0x000fe40000201400 */
[----:B------:R-:W-:Y:S01]  /*c960*/  ISETP.LT.OR P0, PT, R4, R225, P0 ;  /* 0x000000e10400720c */ /* 0x000fe20000701670 */
[----:B------:R-:W-:Y:S01]  /*c970*/  VIADD R4, R0, 0x9 ;  /* 0x0000000900047836 */ /* 0x000fe20000000000 */
[----:B------:R-:W-:Y:S01]  /*c980*/  I2FP.F32.S32 R6, R5 ;  /* 0x0000000500067245 */ /* 0x000fe20000201400 */
[----:B------:R-:W-:Y:S01]  /*c990*/  FFMA.FTZ R12, R12, -UR19, R19 ;  /* 0x800000130c0c7c23 */ /* 0x000fe20008010013 */
[----:B------:R-:W-:Y:S01]  /*c9a0*/  FFMA.FTZ R14, R7, -UR19, R168 ;  /* 0x80000013070e7c23 */ /* 0x000fe200080100a8 */
[----:B------:R-:W-:Y:S01]  /*c9b0*/  VIADD R5, R0, 0x10 ;  /* 0x0000001000057836 */ /* 0x000fe20000000000 */
[----:B------:R-:W1:Y:S01]  /*c9c0*/  LDSM.16.M88.4 R16, [R189+0x7000] ;  /* 0x00700000bd10783b */ /* 0x000e620000000200 */
[----:B------:R-:W-:-:S02]  /*c9d0*/  IMAD.IADD R7, R224, 0x1, -R4 ;  /* 0x00000001e0077824 */ /* 0x000fc400078e0a04 */
[----:B------:R-:W-:Y:S01]  /*c9e0*/  FFMA.FTZ R15, R6, -UR19, R170 ;  /* 0x80000013060f7c23 */ /* 0x000fe200080100aa */
[----:B------:R-:W-:Y:S01]  /*c9f0*/  IMAD.IADD R6, R227, 0x1, -R4 ;  /* 0x00000001e3067824 */ /* 0x000fe200078e0a04 */
[----:B------:R-:W-:Y:S01]  /*ca00*/  FSEL R191, R12, -INF , !P2 ;  /* 0xff8000000cbf7808 */ /* 0x000fe20005000000 */
[----:B------:R-:W-:Y:S01]  /*ca10*/  IMAD.IADD R13, R224, 0x1, -R5 ;  /* 0x00000001e00d7824 */ /* 0x000fe200078e0a05 */
[----:B------:R-:W-:Y:S02]  /*ca20*/  IABS R12, R7 ;  /* 0x00000007000c7213 */ /* 0x000fe40000000000 */
[----:B------:R-:W-:Y:S02]  /*ca30*/  FSEL R182, R14, -INF , !P1 ;  /* 0xff8000000eb67808 */ /* 0x000fe40004800000 */
[C---:B------:R-:W-:Y:S02]  /*ca40*/  ISETP.GE.AND P2, PT, R4.reuse, R229, PT ;  /* 0x000000e50400720c */ /* 0x040fe40003f46270 */
[----:B------:R-:W-:-:S02]  /*ca50*/  ISETP.GE.AND P1, PT, R4, R228, PT ;  /* 0x000000e40400720c */ /* 0x000fc40003f26270 */
[----:B------:R-:W-:Y:S02]  /*ca60*/  IABS R6, R6 ;  /* 0x0000000600067213 */ /* 0x000fe40000000000 */
[----:B------:R-:W-:Y:S02]  /*ca70*/  IABS R7, R13 ;  /* 0x0000000d00077213 */ /* 0x000fe40000000000 */
[----:B------:R-:W-:Y:S02]  /*ca80*/  I2FP.F32.S32 R12, R12 ;  /* 0x0000000c000c7245 */ /* 0x000fe40000201400 */
[C---:B------:R-:W-:Y:S02]  /*ca90*/  ISETP.LT.OR P2, PT, R4.reuse, R226, P2 ;  /* 0x000000e20400720c */ /* 0x040fe40001741670 */
[----:B------:R-:W-:Y:S01]  /*caa0*/  ISETP.LT.OR P1, PT, R4, R225, P1 ;  /* 0x000000e10400720c */ /* 0x000fe20000f21670 */
[----:B------:R-:W-:Y:S01]  /*cab0*/  FFMA.FTZ R12, R12, -UR19, R169 ;  /* 0x800000130c0c7c23 */ /* 0x000fe200080100a9 */
[----:B------:R-:W-:-:S02]  /*cac0*/  I2FP.F32.S32 R4, R6 ;  /* 0x0000000600047245 */ /* 0x000fc40000201400 */
[----:B------:R-:W-:Y:S02]  /*cad0*/  I2FP.F32.S32 R6, R7 ;  /* 0x0000000700067245 */ /* 0x000fe40000201400 */
[----:B------:R-:W-:Y:S01]  /*cae0*/  FSEL R181, R15, -INF , !P0 ;  /* 0xff8000000fb57808 */ /* 0x000fe20004000000 */
[----:B------:R-:W-:Y:S01]  /*caf0*/  FFMA.FTZ R7, R4, -UR19, R171 ;  /* 0x8000001304077c23 */ /* 0x000fe200080100ab */
[C---:B------:R-:W-:Y:S01]  /*cb00*/  ISETP.GE.AND P0, PT, R5.reuse, R229, PT ;  /* 0x000000e50500720c */ /* 0x040fe20003f06270 */
[----:B------:R-:W-:Y:S01]  /*cb10*/  FFMA.FTZ R6, R6, -UR19, R24 ;  /* 0x8000001306067c23 */ /* 0x000fe20008010018 */
[----:B------:R-:W-:Y:S01]  /*cb20*/  VIADD R4, R0, 0x11 ;  /* 0x0000001100047836 */ /* 0x000fe20000000000 */
[----:B------:R-:W-:Y:S02]  /*cb30*/  FSEL R179, R12, -INF , !P2 ;  /* 0xff8000000cb37808 */ /* 0x000fe40005000000 */
[C---:B------:R-:W-:Y:S02]  /*cb40*/  ISETP.LT.OR P0, PT, R5.reuse, R226, P0 ;  /* 0x000000e20500720c */ /* 0x040fe40000701670 */
[----:B------:R-:W-:-:S02]  /*cb50*/  ISETP.GE.AND P2, PT, R5, R228, PT ;  /* 0x000000e40500720c */ /* 0x000fc40003f46270 */
[----:B------:R-:W-:Y:S01]  /*cb60*/  FSEL R180, R7, -INF , !P1 ;  /* 0xff80000007b47808 */ /* 0x000fe20004800000 */
[C---:B-1----:R-:W-:Y:S01]  /*cb70*/  HMMA.16816.F32 R20, R8.reuse, R16, R220 ;  /* 0x000000100814723c */ /* 0x042fe200000018dc */
[----:B------:R-:W-:Y:S01]  /*cb80*/  FSEL R178, R6, -INF , !P0 ;  /* 0xff80000006b27808 */ /* 0x000fe20004000000 */
[----:B------:R-:W-:Y:S01]  /*cb90*/  IMAD.IADD R6, R224, 0x1, -R4 ;  /* 0x00000001e0067824 */ /* 0x000fe200078e0a04 */
[C---:B------:R-:W-:Y:S02]  /*cba0*/  ISETP.GE.AND P1, PT, R4.reuse, R229, PT ;  /* 0x000000e50400720c */ /* 0x040fe40003f26270 */
[C---:B------:R-:W-:Y:S01]  /*cbb0*/  ISETP.GE.AND P0, PT, R4.reuse, R228, PT ;  /* 0x000000e40400720c */ /* 0x040fe20003f06270 */
[----:B------:R-:W-:Y:S01]  /*cbc0*/  HMMA.16816.F32 R32, R8, R18, R232 ;  /* 0x000000120820723c */ /* 0x000fe200000018e8 */
[----:B------:R-:W-:Y:S01]  /*cbd0*/  ISETP.LT.OR P2, PT, R5, R225, P2 ;  /* 0x000000e10500720c */ /* 0x000fe20001741670 */
[----:B------:R-:W-:Y:S01]  /*cbe0*/  IMAD.IADD R5, R227, 0x1, -R5 ;  /* 0x00000001e3057824 */ /* 0x000fe200078e0a05 */
[----:B------:R-:W-:-:S02]  /*cbf0*/  ISETP.LT.OR P1, PT, R4, R226, P1 ;  /* 0x000000e20400720c */ /* 0x000fc40000f21670 */
[----:B------:R-:W-:Y:S01]  /*cc00*/  ISETP.LT.OR P0, PT, R4, R225, P0 ;  /* 0x000000e10400720c */ /* 0x000fe20000701670 */
[----:B------:R-:W-:Y:S01]  /*cc10*/  IMAD.IADD R4, R227, 0x1, -R4 ;  /* 0x00000001e3047824 */ /* 0x000fe200078e0a04 */
[----:B------:R-:W-:Y:S01]  /*cc20*/  IABS R7, R5 ;  /* 0x0000000500077213 */ /* 0x000fe20000000000 */
[----:B------:R-:W-:Y:S01]  /*cc30*/  VIADD R5, R0, 0x18 ;  /* 0x0000001800057836 */ /* 0x000fe20000000000 */
[----:B------:R-:W-:Y:S02]  /*cc40*/  IABS R6, R6 ;  /* 0x0000000600067213 */ /* 0x000fe40000000000 */
[----:B------:R-:W-:Y:S01]  /*cc50*/  IABS R12, R4 ;  /* 0x00000004000c7213 */ /* 0x000fe20000000000 */
[----:B------:R-:W-:Y:S01]  /*cc60*/  IMAD.IADD R4, R224, 0x1, -R5 ;  /* 0x00000001e0047824 */ /* 0x000fe200078e0a05 */
[----:B------:R-:W-:Y:S02]  /*cc70*/  I2FP.F32.S32 R7, R7 ;  /* 0x0000000700077245 */ /* 0x000fe40000201400 */
[----:B------:R-:W-:-:S02]  /*cc80*/  I2FP.F32.S32 R6, R6 ;  /* 0x0000000600067245 */ /* 0x000fc40000201400 */
[----:B------:R-:W-:Y:S01]  /*cc90*/  IABS R4, R4 ;  /* 0x0000000400047213 */ /* 0x000fe20000000000 */
        /* <DEDUP_REMOVED lines=8> */
[C---:B------:R-:W-:Y:S01]  /*cd20*/  ISETP.GE.AND P2, PT, R5.reuse, R229, PT ;  /* 0x000000e50500720c */ /* 0x040fe20003f46270 */
[----:B------:R-:W-:Y:S01]  /*cd30*/  VIADD R4, R0, 0x19 ;  /* 0x0000001900047836 */ /* 0x000fe20000000000 */
[C---:B------:R-:W-:Y:S01]  /*cd40*/  ISETP.GE.AND P1, PT, R5.reuse, R228, PT ;  /* 0x000000e40500720c */ /* 0x040fe20003f26270 */
[----:B------:R-:W1:Y:S01]  /*cd50*/  LDSM.16.M88.4 R24, [R189+0x7800] ;  /* 0x00780000bd18783b */ /* 0x000e620000000200 */
[C---:B------:R-:W-:Y:S01]  /*cd60*/  ISETP.LT.OR P2, PT, R5.reuse, R226, P2 ;  /* 0x000000e20500720c */ /* 0x040fe20001741670 */
[--C-:B------:R-:W-:Y:S01]  /*cd70*/  IMAD.IADD R6, R224, 0x1, -R4.reuse ;  /* 0x00000001e0067824 */ /* 0x100fe200078e0a04 */
[----:B------:R-:W-:Y:S01]  /*cd80*/  ISETP.LT.OR P1, PT, R5, R225, P1 ;  /* 0x000000e10500720c */ /* 0x000fe20000f21670 */
[----:B------:R-:W-:Y:S01]  /*cd90*/  IMAD.IADD R5, R227, 0x1, -R5 ;  /* 0x00000001e3057824 */ /* 0x000fe200078e0a05 */
[----:B------:R-:W-:Y:S01]  /*cda0*/  FSEL R174, R7, -INF , !P2 ;  /* 0xff80000007ae7808 */ /* 0x000fe20005000000 */
[----:B------:R-:W-:Y:S01]  /*cdb0*/  IMAD.IADD R7, R227, 0x1, -R4 ;  /* 0x00000001e3077824 */ /* 0x000fe200078e0a04 */
[----:B------:R-:W-:Y:S01]  /*cdc0*/  FSEL R176, R12, -INF , !P0 ;  /* 0xff8000000cb07808 */ /* 0x000fe20004000000 */
[----:B------:R-:W-:-:S04]  /*cdd0*/  DEPBAR.LE SB0, 0x0 ;  /* 0x000080000000791a */ /* 0x000fc80000000000 */
[----:B------:R-:W-:Y:S02]  /*cde0*/  IABS R12, R5 ;  /* 0x00000005000c7213 */ /* 0x000fe40000000000 */
[----:B------:R-:W-:Y:S02]  /*cdf0*/  IABS R5, R7 ;  /* 0x0000000700057213 */ /* 0x000fe40000000000 */
[----:B------:R-:W-:Y:S01]  /*ce00*/  IABS R6, R6 ;  /* 0x0000000600067213 */ /* 0x000fe20000000000 */
[----:B------:R-:W-:Y:S01]  /*ce10*/  IMAD.MOV.U32 R7, RZ, RZ, R12 ;  /* 0x000000ffff077224 */ /* 0x000fe200078e000c */
[----:B------:R-:W-:Y:S01]  /*ce20*/  BAR.SYNC.DEFER_BLOCKING 0x0 ;  /* 0x0000000000007b1d */ /* 0x000fe20000010000 */
[C---:B------:R-:W-:Y:S02]  /*ce30*/  ISETP.GE.AND P0, PT, R4.reuse, R229, PT ;  /* 0x000000e50400720c */ /* 0x040fe40003f06270 */
[----:B------:R-:W-:Y:S02]  /*ce40*/  ISETP.GE.AND P2, PT, R4, R228, PT ;  /* 0x000000e40400720c */ /* 0x000fe40003f46270 */
[----:B------:R-:W-:-:S02]  /*ce50*/  I2FP.F32.S32 R14, R7 ;  /* 0x00000007000e7245 */ /* 0x000fc40000201400 */
[----:B------:R-:W-:Y:S02]  /*ce60*/  I2FP.F32.S32 R7, R6 ;  /* 0x0000000600077245 */ /* 0x000fe40000201400 */
[----:B------:R-:W-:Y:S01]  /*ce70*/  ISETP.LT.OR P0, PT, R4, R226, P0 ;  /* 0x000000e20400720c */ /* 0x000fe20000701670 */
[----:B------:R-:W-:Y:S01]  /*ce80*/  FFMA.FTZ R14, R14, -UR19, R134 ;  /* 0x800000130e0e7c23 */ /* 0x000fe20008010086 */
[----:B------:R-:W-:Y:S01]  /*ce90*/  ISETP.LT.OR P2, PT, R4, R225, P2 ;  /* 0x000000e10400720c */ /* 0x000fe20001741670 */
[C---:B------:R-:W-:Y:S01]  /*cea0*/  VIADD R4, R0.reuse, 0x20 ;  /* 0x0000002000047836 */ /* 0x040fe20000000000 */
[----:B------:R-:W-:Y:S01]  /*ceb0*/  I2FP.F32.S32 R6, R5 ;  /* 0x0000000500067245 */ /* 0x000fe20000201400 */
[----:B------:R-:W-:Y:S02]  /*cec0*/  VIADD R5, R0, 0x21 ;  /* 0x0000002100057836 */ /* 0x000fe40000000000 */
[----:B------:R-:W-:Y:S01]  /*ced0*/  FFMA.FTZ R15, R7, -UR19, R133 ;  /* 0x80000013070f7c23 */ /* 0x000fe20008010085 */
[--C-:B------:R-:W-:Y:S01]  /*cee0*/  IMAD.IADD R7, R224, 0x1, -R4.reuse ;  /* 0x00000001e0077824 */ /* 0x100fe200078e0a04 */
[----:B------:R-:W-:Y:S01]  /*cef0*/  FSEL R173, R14, -INF , !P1 ;  /* 0xff8000000ead7808 */ /* 0x000fe20004800000 */
[----:B------:R-:W-:Y:S01]  /*cf00*/  FFMA.FTZ R16, R6, -UR19, R135 ;  /* 0x8000001306107c23 */ /* 0x000fe20008010087 */
[----:B------:R-:W-:Y:S01]  /*cf10*/  IMAD.IADD R6, R227, 0x1, -R4 ;  /* 0x00000001e3067824 */ /* 0x000fe200078e0a04 */
[----:B------:R-:W-:Y:S01]  /*cf20*/  FSEL R172, R15, -INF , !P0 ;  /* 0xff8000000fac7808 */ /* 0x000fe20004000000 */
[----:B------:R-:W-:Y:S01]  /*cf30*/  IMAD.IADD R13, R224, 0x1, -R5 ;  /* 0x00000001e00d7824 */ /* 0x000fe200078e0a05 */
[----:B------:R-:W-:-:S02]  /*cf40*/  IABS R12, R7 ;  /* 0x00000007000c7213 */ /* 0x000fc40000000000 */
[----:B------:R-:W-:Y:S02]  /*cf50*/  IABS R6, R6 ;  /* 0x0000000600067213 */ /* 0x000fe40000000000 */
[----:B------:R-:W-:Y:S01]  /*cf60*/  IABS R7, R13 ;  /* 0x0000000d00077213 */ /* 0x000fe20000000000 */
[----:B------:R-:W-:Y:S01]  /*cf70*/  IMAD.MOV.U32 R13, RZ, RZ, R12 ;  /* 0x000000ffff0d7224 */ /* 0x000fe200078e000c */
[C---:B------:R-:W-:Y:S01]  /*cf80*/  ISETP.GE.AND P1, PT, R4.reuse, R229, PT ;  /* 0x000000e50400720c */ /* 0x040fe20003f26270 */
[----:B------:R-:W-:Y:S01]  /*cf90*/  IMAD.MOV.U32 R12, RZ, RZ, R6 ;  /* 0x000000ffff0c7224 */ /* 0x000fe200078e0006 */
[C---:B------:R-:W-:Y:S01]  /*cfa0*/  ISETP.GE.AND P0, PT, R4.reuse, R228, PT ;  /* 0x000000e40400720c */ /* 0x040fe20003f06270 */
[----:B------:R-:W-:Y:S01]  /*cfb0*/  IMAD.MOV.U32 R6, RZ, RZ, R7 ;  /* 0x000000ffff067224 */ /* 0x000fe200078e0007 */
[----:B------:R-:W-:Y:S02]  /*cfc0*/  ISETP.LT.OR P1, PT, R4, R226, P1 ;  /* 0x000000e20400720c */ /* 0x000fe40000f21670 */
[----:B------:R-:W-:-:S02]  /*cfd0*/  I2FP.F32.S32 R7, R12 ;  /* 0x0000000c00077245 */ /* 0x000fc40000201400 */
[----:B------:R-:W-:Y:S02]  /*cfe0*/  ISETP.LT.OR P0, PT, R4, R225, P0 ;  /* 0x000000e10400720c */ /* 0x000fe40000701670 */
[----:B------:R-:W-:Y:S01]  /*cff0*/  I2FP.F32.S32 R4, R6 ;  /* 0x0000000600047245 */ /* 0x000fe20000201400 */
[----:B------:R-:W-:Y:S01]  /*d000*/  FFMA.FTZ R12, R7, -UR19, R22 ;  /* 0x80000013070c7c23 */ /* 0x000fe20008010016 */
[----:B------:R-:W-:Y:S01]  /*d010*/  I2FP.F32.S32 R13, R13 ;  /* 0x0000000d000d7245 */ /* 0x000fe20000201400 */
[----:B------:R-:W-:Y:S01]  /*d020*/  VIADD R6, R0, 0x29 ;  /* 0x0000002900067836 */ /* 0x000fe20000000000 */
[----:B------:R-:W-:Y:S01]  /*d030*/  FSEL R171, R16, -INF , !P2 ;  /* 0xff80000010ab7808 */ /* 0x000fe20005000000 */
[----:B------:R-:W-:Y:S01]  /*d040*/  FFMA.FTZ R7, R4, -UR19, R21 ;  /* 0x8000001304077c23 */ /* 0x000fe20008010015 */
[----:B------:R-:W-:Y:S01]  /*d050*/  ISETP.GE.AND P2, PT, R5, R229, PT ;  /* 0x000000e50500720c */ /* 0x000fe20003f46270 */
[----:B------:R-:W-:Y:S01]  /*d060*/  FFMA.FTZ R13, R13, -UR19, R20 ;  /* 0x800000130d0d7c23 */ /* 0x000fe20008010014 */
[----:B------:R-:W-:Y:S01]  /*d070*/  VIADD R4, R0, 0x28 ;  /* 0x0000002800047836 */ /* 0x000fe20000000000 */
[----:B------:R-:W-:Y:S01]  /*d080*/  FSEL R170, R12, -INF , !P0 ;  /* 0xff8000000caa7808 */ /* 0x000fe20004000000 */
[----:B-1----:R-:W-:Y:S01]  /*d090*/  HMMA.16816.F32 R16, R8, R26, R240 ;  /* 0x0000001a0810723c */ /* 0x002fe200000018f0 */
[----:B------:R-:W-:Y:S01]  /*d0a0*/  ISETP.LT.OR P2, PT, R5, R226, P2 ;  /* 0x000000e20500720c */ /* 0x000fe20001741670 */
[----:B------:R-:W-:Y:S01]  /*d0b0*/  IMAD.IADD R12, R224, 0x1, -R4 ;  /* 0x00000001e00c7824 */ /* 0x000fe200078e0a04 */
[----:B------:R-:W-:-:S02]  /*d0c0*/  FSEL R169, R13, -INF , !P1 ;  /* 0xff8000000da97808 */ /* 0x000fc40004800000 */
[----:B------:R-:W-:Y:S01]  /*d0d0*/  FSEL R168, R7, -INF , !P2 ;  /* 0xff80000007a87808 */ /* 0x000fe20005000000 */
[----:B------:R-:W-:Y:S01]  /*d0e0*/  IMAD.IADD R7, R227, 0x1, -R5 ;  /* 0x00000001e3077824 */ /* 0x000fe200078e0a05 */
[C---:B------:R-:W-:Y:S02]  /*d0f0*/  ISETP.GE.AND P0, PT, R4.reuse, R229, PT ;  /* 0x000000e50400720c */ /* 0x040fe40003f06270 */
[CC--:B------:R-:W-:Y:S02]  /*d100*/  ISETP.GE.AND P2, PT, R4.reuse, R228.reuse, PT ;  /* 0x000000e40400720c */ /* 0x0c0fe40003f46270 */
[----:B------:R-:W-:Y:S02]  /*d110*/  ISETP.GE.AND P1, PT, R5, R228, PT ;  /* 0x000000e40500720c */ /* 0x000fe40003f26270 */
[C---:B------:R-:W-:Y:S02]  /*d120*/  ISETP.LT.OR P0, PT, R4.reuse, R226, P0 ;  /* 0x000000e20400720c */ /* 0x040fe40000701670 */
[-C--:B------:R-:W-:Y:S01]  /*d130*/  ISETP.LT.OR P2, PT, R4, R225.reuse, P2 ;  /* 0x000000e10400720c */ /* 0x080fe20001741670 */
[----:B------:R-:W-:Y:S01]  /*d140*/  IMAD.IADD R4, R227, 0x1, -R4 ;  /* 0x00000001e3047824 */ /* 0x000fe200078e0a04 */
[----:B------:R-:W-:Y:S01]  /*d150*/  ISETP.LT.OR P1, PT, R5, R225, P1 ;  /* 0x000000e10500720c */ /* 0x000fe20000f21670 */
[----:B------:R-:W-:Y:S01]  /*d160*/  IMAD.IADD R5, R224, 0x1, -R6 ;  /* 0x00000001e0057824 */ /* 0x000fe200078e0a06 */
[----:B------:R-:W-:-:S02]  /*d170*/  IABS R12, R12 ;  /* 0x0000000c000c7213 */ /* 0x000fc40000000000 */
[----:B------:R-:W-:Y:S02]  /*d180*/  IABS R7, R7 ;  /* 0x0000000700077213 */ /* 0x000fe40000000000 */
[----:B------:R-:W-:Y:S02]  /*d190*/  IABS R13, R4 ;  /* 0x00000004000d7213 */ /* 0x000fe40000000000 */
[----:B------:R-:W-:Y:S01]  /*d1a0*/  IABS R4, R5 ;  /* 0x0000000500047213 */ /* 0x000fe20000000000 */
[----:B------:R-:W-:Y:S01]  /*d1b0*/  IMAD.MOV.U32 R5, RZ, RZ, R12 ;  /* 0x000000ffff057224 */ /* 0x000fe200078e000c */
[----:B------:R-:W-:Y:S02]  /*d1c0*/  I2FP.F32.S32 R7, R7 ;  /* 0x0000000700077245 */ /* 0x000fe40000201400 */
[----:B------:R-:W-:Y:S02]  /*d1d0*/  I2FP.F32.S32 R13, R13 ;  /* 0x0000000d000d7245 */ /* 0x000fe40000201400 */
[----:B------:R-:W-:-:S02]  /*d1e0*/  I2FP.F32.S32 R12, R5 ;  /* 0x00000005000c7245 */ /* 0x000fc40000201400 */
[----:B------:R-:W-:Y:S01]  /*d1f0*/  I2FP.F32.S32 R5, R4 ;  /* 0x0000000400057245 */ /* 0x000fe20000201400 */
[----:B------:R-:W-:Y:S01]  /*d200*/  FFMA.FTZ R4, R7, -UR19, R23 ;  /* 0x8000001307047c23 */ /* 0x000fe20008010017 */
[----:B------:R-:W-:Y:S01]  /*d210*/  FFMA.FTZ R13, R13, -UR19, R34 ;  /* 0x800000130d0d7c23 */ /* 0x000fe20008010022 */
[----:B------:R-:W-:Y:S01]  /*d220*/  FFMA.FTZ R7, R12, -UR19, R32 ;  /* 0x800000130c077c23 */ /* 0x000fe20008010020 */
[----:B------:R-:W-:Y:S01]  /*d230*/  HMMA.16816.F32 R20, R8, R24, R236 ;  /* 0x000000180814723c */ /* 0x000fe200000018ec */
[----:B------:R-:W-:Y:S01]  /*d240*/  FFMA.FTZ R12, R5, -UR19, R33 ;  /* 0x80000013050c7c23 */ /* 0x000fe20008010021 */
[----:B------:R-:W-:Y:S01]  /*d250*/  FSEL R135, R4, -INF , !P1 ;  /* 0xff80000004877808 */ /* 0x000fe20004800000 */
[----:B------:R-:W-:Y:S01]  /*d260*/  VIADD R4, R0, 0x30 ;  /* 0x0000003000047836 */ /* 0x000fe20000000000 */
[----:B------:R-:W-:Y:S01]  /*d270*/  ISETP.GE.AND P1, PT, R6, R229, PT ;  /* 0x000000e50600720c */ /* 0x000fe20003f26270 */
[----:B------:R-:W-:Y:S01]  /*d280*/  VIADD R5, R0, 0x31 ;  /* 0x0000003100057836 */ /* 0x000fe20000000000 */
[----:B------:R-:W-:Y:S01]  /*d290*/  FSEL R133, R7, -INF , !P0 ;  /* 0xff80000007857808 */ /* 0x000fe20004000000 */
[----:B------:R-:W-:Y:S01]  /*d2a0*/  IMAD.IADD R7, R224, 0x1, -R4 ;  /* 0x00000001e0077824 */ /* 0x000fe200078e0a04 */
[----:B------:R-:W-:-:S02]  /*d2b0*/  ISETP.GE.AND P0, PT, R6, R228, PT ;  /* 0x000000e40600720c */ /* 0x000fc40003f06270 */
[C---:B------:R-:W-:Y:S02]  /*d2c0*/  ISETP.LT.OR P1, PT, R6.reuse, R226, P1 ;  /* 0x000000e20600720c */ /* 0x040fe40000f21670 */
[----:B------:R-:W-:Y:S01]  /*d2d0*/  ISETP.LT.OR P0, PT, R6, R225, P0 ;  /* 0x000000e10600720c */ /* 0x000fe20000701670 */
[C---:B------:R-:W-:Y:S01]  /*d2e0*/  IMAD.IADD R6, R227.reuse, 0x1, -R6 ;  /* 0x00000001e3067824 */ /* 0x040fe200078e0a06 */
        /* <DEDUP_REMOVED lines=10> */
[C---:B------:R-:W-:Y:S01]  /*d390*/  ISETP.GE.AND P1, PT, R4.reuse, R228, PT ;  /* 0x000000e40400720c */ /* 0x040fe20003f26270 */
[----:B------:R-:W-:Y:S01]  /*d3a0*/  IMAD.MOV.U32 R7, RZ, RZ, R12 ;  /* 0x000000ffff077224 */ /* 0x000fe200078e000c */
[C---:B------:R-:W-:Y:S02]  /*d3b0*/  ISETP.LT.OR P2, PT, R4.reuse, R226, P2 ;  /* 0x000000e20400720c */ /* 0x040fe40001741670 */
[----:B------:R-:W-:-:S02]  /*d3c0*/  ISETP.LT.OR P1, PT, R4, R225, P1 ;  /* 0x000000e10400720c */ /* 0x000fc40000f21670 */
[----:B------:R-:W-:Y:S02]  /*d3d0*/  I2FP.F32.S32 R14, R14 ;  /* 0x0000000e000e7245 */ /* 0x000fe40000201400 */
[----:B------:R-:W-:Y:S02]  /*d3e0*/  I2FP.F32.S32 R4, R13 ;  /* 0x0000000d00047245 */ /* 0x000fe40000201400 */
[----:B------:R-:W-:Y:S01]  /*d3f0*/  I2FP.F32.S32 R12, R7 ;  /* 0x00000007000c7245 */ /* 0x000fe20000201400 */
[----:B------:R-:W-:Y:S01]  /*d400*/  FFMA.FTZ R7, R14, -UR19, R35 ;  /* 0x800000130e077c23 */ /* 0x000fe20008010023 */
[----:B------:R-:W-:Y:S01]  /*d410*/  I2FP.F32.S32 R6, R6 ;  /* 0x0000000600067245 */ /* 0x000fe20000201400 */
[----:B------:R-:W-:Y:S02]  /*d420*/  FFMA.FTZ R4, R4, -UR19, R20 ;  /* 0x8000001304047c23 */ /* 0x000fe40008010014 */
[----:B------:R-:W-:Y:S01]  /*d430*/  FFMA.FTZ R9, R12, -UR19, R21 ;  /* 0x800000130c097c23 */ /* 0x000fe20008010015 */
[----:B------:R-:W-:Y:S01]  /*d440*/  FSEL R35, R7, -INF , !P0 ;  /* 0xff80000007237808 */ /* 0x000fe20004000000 */
[----:B------:R-:W-:Y:S01]  /*d450*/  FFMA.FTZ R8, R6, -UR19, R22 ;  /* 0x8000001306087c23 */ /* 0x000fe20008010016 */
[----:B------:R-:W-:Y:S01]  /*d460*/  FSEL R34, R4, -INF , !P2 ;  /* 0xff80000004227808 */ /* 0x000fe20005000000 */
[C---:B------:R-:W-:Y:S01]  /*d470*/  VIADD R4, R0.reuse, 0x38 ;  /* 0x0000003800047836 */ /* 0x040fe20000000000 */
[C---:B------:R-:W-:Y:S01]  /*d480*/  ISETP.GE.AND P0, PT, R5.reuse, R229, PT ;  /* 0x000000e50500720c */ /* 0x040fe20003f06270 */
[----:B------:R-:W-:Y:S01]  /*d490*/  VIADD R0, R0, 0x39 ;  /* 0x0000003900007836 */ /* 0x000fe20000000000 */
[----:B------:R-:W-:Y:S01]  /*d4a0*/  ISETP.GE.AND P2, PT, R5, R228, PT ;  /* 0x000000e40500720c */ /* 0x000fe20003f46270 */
[--C-:B------:R-:W-:Y:S01]  /*d4b0*/  IMAD.IADD R7, R227, 0x1, -R4.reuse ;  /* 0x00000001e3077824 */ /* 0x100fe200078e0a04 */
[C---:B------:R-:W-:Y:S01]  /*d4c0*/  ISETP.LT.OR P0, PT, R5.reuse, R226, P0 ;  /* 0x000000e20500720c */ /* 0x040fe20000701670 */
[----:B------:R-:W-:Y:S01]  /*d4d0*/  IMAD.IADD R6, R224, 0x1, -R4 ;  /* 0x00000001e0067824 */ /* 0x000fe200078e0a04 */
[----:B------:R-:W-:Y:S01]  /*d4e0*/  ISETP.LT.OR P2, PT, R5, R225, P2 ;  /* 0x000000e10500720c */ /* 0x000fe20001741670 */
[----:B------:R-:W-:Y:S01]  /*d4f0*/  IMAD.IADD R5, R227, 0x1, -R5 ;  /* 0x00000001e3057824 */ /* 0x000fe200078e0a05 */
[----:B------:R-:W-:-:S02]  /*d500*/  FSEL R33, R8, -INF , !P1 ;  /* 0xff80000008217808 */ /* 0x000fc40004800000 */
[----:B------:R-:W-:Y:S02]  /*d510*/  IABS R6, R6 ;  /* 0x0000000600067213 */ /* 0x000fe40000000000 */
[----:B------:R-:W-:Y:S02]  /*d520*/  IABS R8, R5 ;  /* 0x0000000500087213 */ /* 0x000fe40000000000 */
[----:B------:R-:W-:Y:S02]  /*d530*/  IABS R5, R7 ;  /* 0x0000000700057213 */ /* 0x000fe40000000000 */
[----:B------:R-:W-:Y:S01]  /*d540*/  FSEL R32, R9, -INF , !P0 ;  /* 0xff80000009207808 */ /* 0x000fe20004000000 */
[----:B------:R-:W-:Y:S01]  /*d550*/  IMAD.MOV.U32 R7, RZ, RZ, R8 ;  /* 0x000000ffff077224 */ /* 0x000fe200078e0008 */
[----:B------:R-:W-:Y:S02]  /*d560*/  I2FP.F32.S32 R5, R5 ;  /* 0x0000000500057245 */ /* 0x000fe40000201400 */
[----:B------:R-:W-:-:S02]  /*d570*/  ISETP.GE.AND P1, PT, R4, R229, PT ;  /* 0x000000e50400720c */ /* 0x000fc40003f26270 */
[----:B------:R-:W-:Y:S01]  /*d580*/  ISETP.GE.AND P0, PT, R4, R228, PT ;  /* 0x000000e40400720c */ /* 0x000fe20003f06270 */
[----:B------:R-:W-:Y:S01]  /*d590*/  FFMA.FTZ R9, R5, -UR19, R18 ;  /* 0x8000001305097c23 */ /* 0x000fe20008010012 */
[----:B------:R-:W-:Y:S02]  /*d5a0*/  I2FP.F32.S32 R7, R7 ;  /* 0x0000000700077245 */ /* 0x000fe40000201400 */
[----:B------:R-:W-:Y:S01]  /*d5b0*/  I2FP.F32.S32 R8, R6 ;  /* 0x0000000600087245 */ /* 0x000fe20000201400 */
[--C-:B------:R-:W-:Y:S01]  /*d5c0*/  IMAD.IADD R6, R224, 0x1, -R0.reuse ;  /* 0x00000001e0067824 */ /* 0x100fe200078e0a00 */
[C---:B------:R-:W-:Y:S01]  /*d5d0*/  ISETP.LT.OR P1, PT, R4.reuse, R226, P1 ;  /* 0x000000e20400720c */ /* 0x040fe20000f21670 */
[----:B------:R-:W-:Y:S01]  /*d5e0*/  FFMA.FTZ R7, R7, -UR19, R23 ;  /* 0x8000001307077c23 */ /* 0x000fe20008010017 */
[----:B------:R-:W-:Y:S01]  /*d5f0*/  ISETP.LT.OR P0, PT, R4, R225, P0 ;  /* 0x000000e10400720c */ /* 0x000fe20000701670 */
[----:B------:R-:W-:Y:S02]  /*d600*/  IMAD.IADD R4, R227, 0x1, -R0 ;  /* 0x00000001e3047824 */ /* 0x000fe400078e0a00 */
[----:B------:R-:W-:Y:S01]  /*d610*/  FFMA.FTZ R8, R8, -UR19, R16 ;  /* 0x8000001308087c23 */ /* 0x000fe20008010010 */
[----:B------:R-:W-:-:S02]  /*d620*/  IABS R5, R6 ;  /* 0x0000000600057213 */ /* 0x000fc40000000000 */
[----:B------:R-:W-:Y:S02]  /*d630*/  FSEL R18, R9, -INF , !P0 ;  /* 0xff80000009127808 */ /* 0x000fe40004000000 */
        /* <DEDUP_REMOVED lines=27> */
[----:B------:R-:W5:Y:S08]  /*d7f0*/  @!P6 LDC.64 R20, c[0x0][0x218] ;  /* 0x00008600ff14eb82 */ /* 0x000f700000000a00 */
[----:B------:R-:W5:Y:S08]  /*d800*/  @!P5 LDC.64 R14, c[0x0][0x218] ;  /* 0x00008600ff0edb82 */ /* 0x000f700000000a00 */
[----:B------:R-:W5:Y:S08]  /*d810*/  @!P4 LDC.64 R22, c[0x0][0x218] ;  /* 0x00008600ff16cb82 */ /* 0x000f700000000a00 */
[----:B------:R-:W5:Y:S08]  /*d820*/  @!P3 LDC.64 R24, c[0x0][0x218] ;  /* 0x00008600ff18bb82 */ /* 0x000f700000000a00 */
[----:B------:R-:W5:Y:S01]  /*d830*/  @!P4 LDC.64 R26, c[0x0][0x218] ;  /* 0x00008600ff1acb82 */ /* 0x000f620000000a00 */
[----:B--2---:R-:W-:-:S04]  /*d840*/  IMAD.WIDE.U32 R4, R4, UR40, R250 ;  /* 0x0000002804047c25 */ /* 0x004fc8000f8e00fa */
[----:B------:R-:W-:Y:S01]  /*d850*/  VIADD R5, R5, UR4 ;  /* 0x0000000405057c36 */ /* 0x000fe20008000000 */
[C---:B-1----:R-:W-:Y:S02]  /*d860*/  @!P6 LEA R8, P1, R4.reuse, R8, 0x1 ;  /* 0x000000080408e211 */ /* 0x042fe400078208ff */
[C---:B----4-:R-:W-:Y:S02]  /*d870*/  @!P5 LEA R6, P0, R4.reuse, R6, 0x1 ;  /* 0x000000060406d211 */ /* 0x050fe400078008ff */
[C-C-:B------:R-:W-:Y:S02]  /*d880*/  @!P6 LEA.HI.X R9, R4.reuse, R9, R5.reuse, 0x1, P1 ;  /* 0x000000090409e211 */ /* 0x140fe400008f0c05 */
[C---:B------:R-:W-:Y:S02]  /*d890*/  @!P5 LEA.HI.X R7, R4.reuse, R7, R5, 0x1, P0 ;  /* 0x000000070407d211 */ /* 0x040fe400000f0c05 */
        /* <DEDUP_REMOVED lines=11> */
[----:B---3--:R-:W-:-:S04]  /*d950*/  @!P3 LEA R8, P0, R4, R12, 0x1 ;  /* 0x0000000c0408b211 */ /* 0x008fc800078008ff */
[----:B------:R-:W-:Y:S02]  /*d960*/  @!P3 LEA.HI.X R9, R4, R13, R5, 0x1, P0 ;  /* 0x0000000d0409b211 */ /* 0x000fe400000f0c05 */
[----:B-----5:R-:W-:Y:S02]  /*d970*/  @!P6 LEA R12, P0, R0, R20, 0x1 ;  /* 0x00000014000ce211 */ /* 0x020fe400078008ff */
[----:B--2---:R-:W-:-:S04]  /*d980*/  @!P4 LEA R6, P1, R4, R10, 0x1 ;  /* 0x0000000a0406c211 */ /* 0x004fc800078208ff */
[----:B------:R-:W-:Y:S02]  /*d990*/  @!P4 LEA.HI.X R7, R4, R11, R5, 0x1, P1 ;  /* 0x0000000b0407c211 */ /* 0x000fe400008f0c05 */
[----:B------:R-:W-:-:S03]  /*d9a0*/  IADD3.X R5, R5, UR41, RZ, P2, !PT ;  /* 0x0000002905057c10 */ /* 0x000fc600097fe4ff */
[----:B------:R-:W-:Y:S01]  /*d9b0*/  @!PT LDS RZ, [RZ] ;  /* 0x00000000fffff984 */ /* 0x000fe20000000800 */
[----:B------:R-:W-:Y:S01]  /*d9c0*/  @!PT LDS RZ, [RZ] ;  /* 0x00000000fffff984 */ /* 0x000fe20000000800 */
[----:B------:R-:W-:Y:S01]  /*d9d0*/  @!PT LDS RZ, [RZ] ;  /* 0x00000000fffff984 */ /* 0x000fe20000000800 */
[----:B------:R-:W-:Y:S01]  /*d9e0*/  @!P4 LDGSTS.E.BYPASS.LTC128B.128 [R217+0xc000], desc[UR32][R6.64+0x100] ;  /* 0x0c00010006d9cfae */ /* 0x000fe2000b901d60 */
[C-C-:B------:R-:W-:Y:S02]  /*d9f0*/  @!P6 LEA.HI.X R13, R0.reuse, R21, R5.reuse, 0x1, P0 ;  /* 0x00000015000de211 */ /* 0x140fe400000f0c05 */
[C---:B------:R-:W-:Y:S01]  /*da00*/  @!P5 LEA R10, P0, R0.reuse, R14, 0x1 ;  /* 0x0000000e000ad211 */ /* 0x040fe200078008ff */
[----:B------:R-:W2:Y:S01]  /*da10*/  @!P6 LDC.64 R20, c[0x0][0x218] ;  /* 0x00008600ff14eb82 */ /* 0x000ea20000000a00 */
[----:B------:R1:W-:Y:S02]  /*da20*/  @P3 STS.128 [R217+0xe000], RZ ;  /* 0x00e000ffd9003388 */ /* 0x0003e40000000c00 */
[C---:B------:R-:W-:Y:S02]  /*da30*/  @!P5 LEA.HI.X R11, R0.reuse, R15, R5, 0x1, P0 ;  /* 0x0000000f000bd211 */ /* 0x040fe400000f0c05 */
[----:B------:R-:W-:Y:S01]  /*da40*/  @!PT LDS RZ, [RZ] ;  /* 0x00000000fffff984 */ /* 0x000fe20000000800 */
[----:B------:R-:W-:Y:S01]  /*da50*/  @!PT LDS RZ, [RZ] ;  /* 0x00000000fffff984 */ /* 0x000fe20000000800 */
[----:B------:R-:W-:Y:S01]  /*da60*/  @!PT LDS RZ, [RZ] ;  /* 0x00000000fffff984 */ /* 0x000fe20000000800 */
[----:B------:R3:W-:Y:S03]  /*da70*/  @!P3 LDGSTS.E.BYPASS.LTC128B.128 [R217+0xe000], desc[UR32][R8.64+0x180] ;  /* 0x0e00018008d9bfae */ /* 0x0007e6000b901d60 */
[----:B------:R-:W4:Y:S01]  /*da80*/  @!P4 LDC.64 R14, c[0x0][0x218] ;  /* 0x00008600ff0ecb82 */ /* 0x000f220000000a00 */
        /* <DEDUP_REMOVED lines=12> */
[C-C-:B------:R-:W-:Y:S02]  /*db50*/  @!P4 LEA.HI.X R9, R0.reuse, R23, R5.reuse, 0x1, P0 ;  /* 0x000000170009c211 */ /* 0x140fe400000f0c05 */
[C---:B------:R-:W-:Y:S01]  /*db60*/  @!P3 LEA R6, P0, R0.reuse, R24, 0x1 ;  /* 0x000000180006b211 */ /* 0x040fe200078008ff */
[----:B------:R-:W3:Y:S02]  /*db70*/  @!P6 LDC.64 R22, c[0x0][0x218] ;  /* 0x00008600ff16eb82 */ /* 0x000ee40000000a00 */
[----:B------:R-:W-:Y:S01]  /*db80*/  @!PT LDS RZ, [RZ] ;  /* 0x00000000fffff984 */ /* 0x000fe20000000800 */
[----:B------:R-:W-:Y:S01]  /*db90*/  @!PT LDS RZ, [RZ] ;  /* 0x00000000fffff984 */ /* 0x000fe20000000800 */
[----:B------:R-:W-:Y:S01]  /*dba0*/  @!PT LDS RZ, [RZ] ;  /* 0x00000000fffff984 */ /* 0x000fe20000000800 */
[----:B------:R-:W-:Y:S01]  /*dbb0*/  @!P4 LDGSTS.E.BYPASS.LTC128B.128 [R217+0xc800], desc[UR32][R8.64+0x100] ;  /* 0x0c80010008d9cfae */ /* 0x000fe2000b901d60 */
[C---:B------:R-:W-:Y:S02]  /*dbc0*/  @!P3 LEA.HI.X R7, R0.reuse, R25, R5, 0x1, P0 ;  /* 0x000000190007b211 */ /* 0x040fe400000f0c05 */
[----:B------:R-:W-:Y:S01]  /*dbd0*/  IADD3 R0, P0, R0, UR42, RZ ;  /* 0x0000002a00007c10 */ /* 0x000fe2000ff1e0ff */
[----:B------:R2:W-:Y:S02]  /*dbe0*/  @P3 STS.128 [R217+0xe800], RZ ;  /* 0x00e800ffd9003388 */ /* 0x0005e40000000c00 */
[----:B-----5:R-:W5:Y:S01]  /*dbf0*/  @!P5 LDC.64 R12, c[0x0][0x218] ;  /* 0x00008600ff0cdb82 */ /* 0x020f620000000a00 */
[----:B------:R-:W-:Y:S01]  /*dc00*/  IADD3.X R5, R5, UR41, RZ, P0, !PT ;  /* 0x0000002905057c10 */ /* 0x000fe200087fe4ff */
[----:B------:R-:W-:Y:S01]  /*dc10*/  @!PT LDS RZ, [RZ] ;  /* 0x00000000fffff984 */ /* 0x000fe20000000800 */
[----:B------:R-:W-:Y:S01]  /*dc20*/  @!PT LDS RZ, [RZ] ;  /* 0x00000000fffff984 */ /* 0x000fe20000000800 */
[----:B------:R-:W-:Y:S01]  /*dc30*/  @!PT LDS RZ, [RZ] ;  /* 0x00000000fffff984 */ /* 0x000fe20000000800 */
[----:B------:R2:W-:Y:S01]  /*dc40*/  @!P3 LDGSTS.E.BYPASS.LTC128B.128 [R217+0xe800], desc[UR32][R6.64+0x180] ;  /* 0x0e80018006d9bfae */ /* 0x0005e2000b901d60 */
[----:B----4-:R-:W-:-:S02]  /*dc50*/  @!P4 LEA R14, P1, R0, R14, 0x1 ;  /* 0x0000000e000ec211 */ /* 0x010fc400078208ff */
[C---:B------:R-:W-:Y:S01]  /*dc60*/  IADD3 R4, P2, R0.reuse, UR42, RZ ;  /* 0x0000002a00047c10 */ /* 0x040fe2000ff5e0ff */
[----:B------:R4:W-:Y:S01]  /*dc70*/  @P6 STS.128 [R217+0x9000], RZ ;  /* 0x009000ffd9006388 */ /* 0x0009e20000000c00 */
[C---:B------:R-:W-:Y:S01]  /*dc80*/  @!P4 LEA.HI.X R15, R0.reuse, R15, R5, 0x1, P1 ;  /* 0x0000000f000fc211 */ /* 0x040fe200008f0c05 */
[----:B-1----:R-:W1:Y:S08]  /*dc90*/  @!P3 LDC.64 R10, c[0x0][0x218] ;  /* 0x00008600ff0abb82 */ /* 0x002e700000000a00 */
[----:B------:R-:W4:Y:S01]  /*dca0*/  @!P5 LDC.64 R24, c[0x0][0x218] ;  /* 0x00008600ff18db82 */ /* 0x000f220000000a00 */
[----:B--2---:R-:W-:-:S04]  /*dcb0*/  @!P6 LEA R6, P0, R0, R20, 0x1 ;  /* 0x000000140006e211 */ /* 0x004fc800078008ff */
[C---:B------:R-:W-:Y:S02]  /*dcc0*/  @!P6 LEA.HI.X R7, R0.reuse, R21, R5, 0x1, P0 ;  /* 0x000000150007e211 */ /* 0x040fe400000f0c05 */
[----:B-----5:R-:W-:-:S03]  /*dcd0*/  @!P5 LEA R8, P0, R0, R12, 0x1 ;  /* 0x0000000c0008d211 */ /* 0x020fc600078008ff */
[----:B------:R-:W-:Y:S01]  /*dce0*/  @!PT LDS RZ, [RZ] ;  /* 0x00000000fffff984 */ /* 0x000fe20000000800 */
[----:B------:R-:W-:Y:S01]  /*dcf0*/  @!PT LDS RZ, [RZ] ;  /* 0x00000000fffff984 */ /* 0x000fe20000000800 */
[----:B------:R-:W-:Y:S01]  /*dd00*/  @!PT LDS RZ, [RZ] ;  /* 0x00000000fffff984 */ /* 0x000fe20000000800 */
[----:B------:R2:W-:Y:S01]  /*dd10*/  @!P6 LDGSTS.E.BYPASS.LTC128B.128 [R217+0x9000], desc[UR32][R6.64] ;  /* 0x0900000006d9efae */ /* 0x0005e2000b901d60 */
[C-C-:B------:R-:W-:Y:S02]  /*dd20*/  @!P5 LEA.HI.X R9, R0.reuse, R13, R5.reuse, 0x1, P0 ;  /* 0x0000000d0009d211 */ /* 0x140fe400000f0c05 */
[C---:B-1----:R-:W-:Y:S01]  /*dd30*/  @!P3 LEA R12, P0, R0.reuse, R10, 0x1 ;  /* 0x0000000a000cb211 */ /* 0x042fe200078008ff */
[----:B------:R1:W-:Y:S03]  /*dd40*/  @P5 STS.128 [R217+0xb000], RZ ;  /* 0x00b000ffd9005388 */ /* 0x0003e60000000c00 */
[----:B------:R-:W-:Y:S01]  /*dd50*/  @!P3 LEA.HI.X R13, R0, R11, R5, 0x1, P0 ;  /* 0x0000000b000db211 */ /* 0x000fe200000f0c05 */
[----:B------:R-:W-:Y:S01]  /*dd60*/  @!PT LDS RZ, [RZ] ;  /* 0x00000000fffff984 */ /* 0x000fe20000000800 */
[----:B------:R-:W-:Y:S01]  /*dd70*/  @!PT LDS RZ, [RZ] ;  /* 0x00000000fffff984 */ /* 0x000fe20000000800 */
[----:B------:R-:W-:Y:S01]  /*dd80*/  @!PT LDS RZ, [RZ] ;  /* 0x00000000fffff984 */ /* 0x000fe20000000800 */
[----:B------:R4:W-:Y:S01]  /*dd90*/  @!P5 LDGSTS.E.BYPASS.LTC128B.128 [R217+0xb000], desc[UR32][R8.64+0x80] ;  /* 0x0b00008008d9dfae */ /* 0x0009e2000b901d60 */
[----:B------:R-:W-:Y:S02]  /*dda0*/  IADD3.X R5, R5, UR41, RZ, P2, !PT ;  /* 0x0000002905057c10 */ /* 0x000fe400097fe4ff */
[C---:B---3--:R-:W-:Y:S01]  /*ddb0*/  @!P6 LEA R10, P2, R4.reuse, R22, 0x1 ;  /* 0x00000016040ae211 */ /* 0x048fe200078408ff */
        /* <DEDUP_REMOVED lines=18> */
[----:B----4-:R-:W-:-:S03]  /*dee0*/  @!P5 LEA R8, P1, R4, R24, 0x1 ;  /* 0x000000180408d211 */ /* 0x010fc600078208ff */
        /* <DEDUP_REMOVED lines=20> */
.L_x_1452:
[----:B------:R-:W-:Y:S05]  /*e030*/  BSYNC B0 ;  /* 0x0000000000007941 */ /* 0x000fea0003800000 */
.L_x_1451:
[----:B------:R-:W0:Y:S02]  /*e040*/  LDGDEPBAR ;  /* 0x00000000000079af */ /* 0x000e240000000000 */
.L_x_1450:
[----:B-1----:R-:W3:Y:S04]  /*e050*/  LDL R9, [R1+0x100] ;  /* 0x0001000001097983 */ /* 0x002ee80000100800 */
[----:B------:R-:W4:Y:S04]  /*e060*/  LDL R12, [R1+0xe0] ;  /* 0x0000e000010c7983 */ /* 0x000f280000100800 */
[----:B------:R-:W3:Y:S04]  /*e070*/  LDL R10, [R1+0xf0] ;  /* 0x0000f000010a7983 */ /* 0x000ee80000100800 */
[----:B------:R-:W-:Y:S04]  /*e080*/  STL [R1+0x188], R231 ;  /* 0x000188e701007387 */ /* 0x000fe80000100800 */
[----:B------:R-:W-:Y:S04]  /*e090*/  STL [R1+0x184], R230 ;  /* 0x000184e601007387 */ /* 0x000fe80000100800 */
[----:B------:R-:W-:Y:S04]  /*e0a0*/  STL [R1+0x180], R229 ;  /* 0x000180e501007387 */ /* 0x000fe80000100800 */
[----:B------:R-:W-:Y:S04]  /*e0b0*/  STL [R1+0x17c], R228 ;  /* 0x00017ce401007387 */ /* 0x000fe80000100800 */
[----:B------:R-:W-:Y:S04]  /*e0c0*/  STL [R1+0x178], R227 ;  /* 0x000178e301007387 */ /* 0x000fe80000100800 */
[----:B------:R-:W-:Y:S04]  /*e0d0*/  STL [R1+0x174], R226 ;  /* 0x000174e201007387 */ /* 0x000fe80000100800 */
[----:B------:R-:W-:Y:S04]  /*e0e0*/  STL [R1+0x170], R217 ;  /* 0x000170d901007387 */ /* 0x000fe80000100800 */
[----:B------:R-:W-:Y:S04]  /*e0f0*/  STL.64 [R1+0x168], R224 ;  /* 0x000168e001007387 */ /* 0x000fe80000100a00 */
[----:B------:R-:W-:Y:S04]  /*e100*/  STL [R1+0x160], R216 ;  /* 0x000160d801007387 */ /* 0x000fe80000100800 */
[----:B------:R-:W-:Y:S04]  /*e110*/  STL [R1+0x15c], R215 ;  /* 0x00015cd701007387 */ /* 0x000fe80000100800 */
[----:B------:R-:W-:Y:S04]  /*e120*/  STL [R1+0x158], R214 ;  /* 0x000158d601007387 */ /* 0x000fe80000100800 */
[----:B------:R-:W-:Y:S04]  /*e130*/  STL [R1+0x154], R213 ;  /* 0x000154d501007387 */ /* 0x000fe80000100800 */
[----:B------:R-:W-:Y:S04]  /*e140*/  STL [R1+0x150], R212 ;  /* 0x000150d401007387 */ /* 0x000fe80000100800 */
[----:B------:R1:W-:Y:S04]  /*e150*/  STL.64 [R1+0x148], R210 ;  /* 0x000148d201007387 */ /* 0x0003e80000100a00 */
[----:B-1----:R-:W3:Y:S01]  /*e160*/  LDL.LU.64 R210, [R1+0x60] ;  /* 0x0000600001d27983 */ /* 0x002ee20000300a00 */
[----:B------:R-:W-:Y:S01]  /*e170*/  FMNMX.FTZ R0, R2, R183, !PT ;  /* 0x000000b702007209 */ /* 0x000fe20007810000 */
[----:B------:R-:W-:-:S02]  /*e180*/  USHF.L.U32 UR35, UR18, 0x1, URZ ;  /* 0x0000000112237899 */ /* 0x000fc4000800063f */
[----:B------:R-:W-:Y:S01]  /*e190*/  STL [R1+0x144], R209 ;  /* 0x000144d101007387 */ /* 0x000fe20000100800 */
[----:B------:R-:W-:Y:S01]  /*e1a0*/  FMNMX.FTZ R0, R218, R0, !PT ;  /* 0x00000000da007209 */ /* 0x000fe20007810000 */
[----:B------:R-:W-:Y:S02]  /*e1b0*/  ULOP3.LUT UR4, UR35, UR37, URZ, 0x3c, !UPT ;  /* 0x0000002523047292 */ /* 0x000fe4000f8e3c3f */
        /* <DEDUP_REMOVED lines=42> */
[----:B------:R-:W-:Y:S01]  /*e460*/  ULOP3.LUT UR35, UR35, UR37, URZ, 0x3c, !UPT ;  /* 0x0000002523237292 */ /* 0x000fe2000f8e3c3f */
[----:B------:R-:W-:Y:S01]  /*e470*/  FMNMX.FTZ R0, R134, R0, !PT ;  /* 0x0000000086007209 */ /* 0x000fe20007810000 */
[----:B------:R-:W-:Y:S01]  /*e480*/  STL [R1+0x114], R197 ;  /* 0x000114c501007387 */ /* 0x000fe20000100800 */
[----:B------:R-:W-:-:S02]  /*e490*/  FMNMX.FTZ R4, R32, R4, !PT ;  /* 0x0000000420047209 */ /* 0x000fc40007810000 */
[----:B------:R-:W-:Y:S01]  /*e4a0*/  FMNMX.FTZ R0, R35, R0, !PT ;  /* 0x0000000023007209 */ /* 0x000fe20007810000 */
[----:B------:R-:W-:Y:S01]  /*e4b0*/  STL [R1+0x110], R190 ;  /* 0x000110be01007387 */ /* 0x000fe20000100800 */
[----:B------:R-:W-:Y:S02]  /*e4c0*/  FMNMX.FTZ R4, R30, R4, !PT ;  /* 0x000000041e047209 */ /* 0x000fe40007810000 */
[----:B------:R-:W-:Y:S01]  /*e4d0*/  FMNMX.FTZ R0, R33, R0, !PT ;  /* 0x0000000021007209 */ /* 0x000fe20007810000 */
[----:B------:R-:W-:Y:S03]  /*e4e0*/  STL [R1+0x10c], R189 ;  /* 0x00010cbd01007387 */ /* 0x000fe60000100800 */
[----:B------:R-:W-:Y:S01]  /*e4f0*/  FMNMX.FTZ R5, R31, R0, !PT ;  /* 0x000000001f057209 */ /* 0x000fe20007810000 */
[----:B------:R-:W-:Y:S01]  /*e500*/  STL [R1+0x108], R184 ;  /* 0x000108b801007387 */ /* 0x000fe20000100800 */
[----:B------:R-:W-:-:S02]  /*e510*/  FMNMX.FTZ R0, R16, R4, !PT ;  /* 0x0000000410007209 */ /* 0x000fc40007810000 */
[----:B------:R-:W-:-:S03]  /*e520*/  FMNMX.FTZ R5, R18, R5, !PT ;  /* 0x0000000512057209 */ /* 0x000fc60007810000 */
[----:B------:R-:W1:Y:S01]  /*e530*/  SHFL.BFLY PT, R4, R0, 0x2, 0x1f ;  /* 0x0c401f0000047f89 */ /* 0x000e6200000e0000 */
[----:B------:R-:W-:-:S05]  /*e540*/  FMNMX.FTZ R5, R17, R5, !PT ;  /* 0x0000000511057209 */ /* 0x000fca0007810000 */
[----:B--2---:R-:W2:Y:S01]  /*e550*/  SHFL.BFLY PT, R6, R5, 0x2, 0x1f ;  /* 0x0c401f0005067f89 */ /* 0x004ea200000e0000 */
[----:B-1----:R-:W-:-:S05]  /*e560*/  FMNMX.FTZ R4, R0, R4, !PT ;  /* 0x0000000400047209 */ /* 0x002fca0007810000 */
[----:B------:R-:W1:Y:S01]  /*e570*/  SHFL.BFLY PT, R7, R4, 0x1, 0x1f ;  /* 0x0c201f0004077f89 */ /* 0x000e6200000e0000 */
[----:B--2---:R-:W-:-:S05]  /*e580*/  FMNMX.FTZ R0, R5, R6, !PT ;  /* 0x0000000605007209 */ /* 0x004fca0007810000 */
[----:B------:R-:W2:Y:S01]  /*e590*/  SHFL.BFLY PT, R5, R0, 0x1, 0x1f ;  /* 0x0c201f0000057f89 */ /* 0x000ea200000e0000 */
[----:B-1----:R-:W-:-:S04]  /*e5a0*/  FMNMX.FTZ R228, R4, R7, !PT ;  /* 0x0000000704e47209 */ /* 0x002fc80007810000 */
[C---:B------:R-:W-:Y:S01]  /*e5b0*/  FSETP.NEU.FTZ.AND P1, PT, R228.reuse, -INF , PT ;  /* 0xff800000e400780b */ /* 0x040fe20003f3d000 */
[----:B------:R-:W-:Y:S01]  /*e5c0*/  FMUL.FTZ R4, R228, UR8 ;  /* 0x00000008e4047c20 */ /* 0x000fe20008410000 */
[----:B--2---:R-:W-:Y:S01]  /*e5d0*/  FMNMX.FTZ R227, R0, R5, !PT ;  /* 0x0000000500e37209 */ /* 0x004fe20007810000 */
[----:B------:R-:W-:Y:S01]  /*e5e0*/  STL [R1+0x18c], R228 ;  /* 0x00018ce401007387 */ /* 0x000fe20000100800 */
[----:B------:R-:W-:Y:S02]  /*e5f0*/  FSEL R6, R228, RZ, P1 ;  /* 0x000000ffe4067208 */ /* 0x000fe40000800000 */
[----:B------:R-:W-:Y:S01]  /*e600*/  FSEL R0, R4, RZ, P1 ;  /* 0x000000ff04007208 */ /* 0x000fe20000800000 */
[C---:B------:R-:W-:Y:S01]  /*e610*/  FMUL.FTZ R4, R227.reuse, UR8 ;  /* 0x00000008e3047c20 */ /* 0x040fe20008410000 */
[----:B------:R-:W-:Y:S01]  /*e620*/  FSETP.NEU.FTZ.AND P0, PT, R227, -INF , PT ;  /* 0xff800000e300780b */ /* 0x000fe20003f1d000 */
[----:B------:R1:W-:Y:S02]  /*e630*/  STL [R1+0x190], R227 ;  /* 0x000190e301007387 */ /* 0x0003e40000100800 */
[--C-:B------:R-:W-:Y:S01]  /*e640*/  FFMA.FTZ R5, R183, UR8, -R0.reuse ;  /* 0x00000008b7057c23 */ /* 0x100fe20008010800 */
[----:B------:R-:W-:Y:S01]  /*e650*/  FSEL R4, R4, RZ, P0 ;  /* 0x000000ff04047208 */ /* 0x000fe20000000000 */
[--C-:B------:R-:W-:Y:S01]  /*e660*/  FFMA.FTZ R11, R179, UR8, -R0.reuse ;  /* 0x00000008b30b7c23 */ /* 0x100fe20008010800 */
[----:B------:R-:W-:Y:S01]  /*e670*/  FSEL R7, R227, RZ, P0 ;  /* 0x000000ffe3077208 */ /* 0x000fe20000000000 */
[----:B------:R2:W-:Y:S01]  /*e680*/  MUFU.EX2 R8, R5 ;  /* 0x0000000500087308 */ /* 0x0005e20000000800 */
[--C-:B------:R-:W-:Y:S01]  /*e690*/  FFMA.FTZ R20, R178, UR8, -R0.reuse ;  /* 0x00000008b2147c23 */ /* 0x100fe20008010800 */
[--C-:B------:R-:W-:Y:S01]  /*e6a0*/  FFMA.FTZ R23, R175, UR8, -R0.reuse ;  /* 0x00000008af177c23 */ /* 0x100fe20008010800 */
[--C-:B------:R-:W-:Y:S01]  /*e6b0*/  FFMA.FTZ R174, R174, UR8, -R0.reuse ;  /* 0x00000008aeae7c23 */ /* 0x100fe20008010800 */
[----:B------:R-:W-:Y:S01]  /*e6c0*/  FADD.FTZ R3, R3, -R7 ;  /* 0x8000000703037221 */ /* 0x000fe20000010000 */
[--C-:B------:R-:W-:Y:S01]  /*e6d0*/  FFMA.FTZ R7, R182, UR8, -R0.reuse ;  /* 0x00000008b6077c23 */ /* 0x100fe20008010800 */
[--C-:B------:R-:W-:Y:S01]  /*e6e0*/  FFMA.FTZ R172, R172, UR8, -R0.reuse ;  /* 0x00000008acac7c23 */ /* 0x100fe20008010800 */
[--C-:B------:R-:W-:Y:S01]  /*e6f0*/  FFMA.FTZ R219, R133, UR8, -R0.reuse ;  /* 0x0000000885db7c23 */ /* 0x100fe20008010800 */
[----:B------:R-:W-:Y:S01]  /*e700*/  FMUL.FTZ R3, R3, UR8 ;  /* 0x0000000803037c20 */ /* 0x000fe20008410000 */
[--C-:B------:R-:W-:Y:S01]  /*e710*/  FFMA.FTZ R240, R132, UR8, -R0.reuse ;  /* 0x0000000884f07c23 */ /* 0x100fe20008010800 */
[--C-:B------:R-:W-:Y:S01]  /*e720*/  FFMA.FTZ R195, R34, UR8, -R0.reuse ;  /* 0x0000000822c37c23 */ /* 0x100fe20008010800 */
[--C-:B------:R-:W-:Y:S01]  /*e730*/  FFMA.FTZ R222, R32, UR8, -R0.reuse ;  /* 0x0000000820de7c23 */ /* 0x100fe20008010800 */
[--C-:B------:R-:W-:Y:S01]  /*e740*/  FFMA.FTZ R215, R30, UR8, -R0.reuse ;  /* 0x000000081ed77c23 */ /* 0x100fe20008010800 */
[----:B------:R-:W-:Y:S01]  /*e750*/  FFMA.FTZ R189, R16, UR8, -R0 ;  /* 0x0000000810bd7c23 */ /* 0x000fe20008010800 */
[--C-:B------:R-:W-:Y:S01]  /*e760*/  FFMA.FTZ R14, R181, UR8, -R4.reuse ;  /* 0x00000008b50e7c23 */ /* 0x100fe20008010804 */
[--C-:B------:R-:W-:Y:S01]  /*e770*/  FFMA.FTZ R15, R180, UR8, -R4.reuse ;  /* 0x00000008b40f7c23 */ /* 0x100fe20008010804 */
[----:B------:R-:W-:Y:S01]  /*e780*/  FFMA.FTZ R24, R177, UR8, -R4 ;  /* 0x00000008b1187c23 */ /* 0x000fe20008010804 */
[--C-:B--2---:R-:W-:Y:S01]  /*e790*/  FFMA.FTZ R5, R218, UR8, -R0.reuse ;  /* 0x00000008da057c23 */ /* 0x104fe20008010800 */
[----:B------:R-:W-:Y:S01]  /*e7a0*/  FFMA.FTZ R218, R168, UR8, -R0 ;  /* 0x00000008a8da7c23 */ /* 0x000fe20008010800 */
[--C-:B------:R-:W-:Y:S01]  /*e7b0*/  FFMA.FTZ R25, R176, UR8, -R4.reuse ;  /* 0x00000008b0197c23 */ /* 0x100fe20008010804 */
[--C-:B------:R-:W-:Y:S01]  /*e7c0*/  FFMA.FTZ R173, R173, UR8, -R4.reuse ;  /* 0x00000008adad7c23 */ /* 0x100fe20008010804 */
[----:B------:R2:W-:Y:S01]  /*e7d0*/  MUFU.EX2 R21, R5 ;  /* 0x0000000500157308 */ /* 0x0005e20000000800 */
        /* <DEDUP_REMOVED lines=10> */
[----:B--2---:R-:W-:Y:S01]  /*e880*/  FADD.FTZ R5, R2, -R6 ;  /* 0x8000000602057221 */ /* 0x004fe20000010000 */
[----:B------:R-:W-:Y:S01]  /*e890*/  FFMA.FTZ R2, R196, UR8, -R4 ;  /* 0x00000008c4027c23 */ /* 0x000fe20008010804 */
[----:B------:R-:W-:-:S05]  /*e8a0*/  FFMA.FTZ R196, R169, UR8, -R0 ;  /* 0x00000008a9c47c23 */ /* 0x000fca0008010800 */
[----:B------:R-:W-:Y:S08]  /*e8b0*/  MUFU.EX2 R20, R14 ;  /* 0x0000000e00147308 */ /* 0x000ff00000000800 */
[----:B------:R2:W-:Y:S08]  /*e8c0*/  MUFU.EX2 R6, R2 ;  /* 0x0000000200067308 */ /* 0x0005f00000000800 */
[----:B------:R1:W1:Y:S08]  /*e8d0*/  MUFU.EX2 R0, R3 ;  /* 0x0000000300007308 */ /* 0x0002700000000800 */
[----:B------:R-:W-:Y:S01]  /*e8e0*/  MUFU.EX2 R24, R24 ;  /* 0x0000001800187308 */ /* 0x000fe20000000800 */
[----:B--2---:R-:W-:Y:S01]  /*e8f0*/  FMUL.FTZ R2, R5, UR8 ;  /* 0x0000000805027c20 */ /* 0x004fe20008410000 */
[----:B----4-:R-:W-:-:S06]  /*e900*/  IMAD.WIDE.U32 R224, R12, -0x326172a9, RZ ;  /* 0xcd9e8d570ce07825 */ /* 0x010fcc00078e00ff */
[----:B------:R-:W2:Y:S01]  /*e910*/  MUFU.EX2 R2, R2 ;  /* 0x0000000200027308 */ /* 0x000ea20000000800 */
[----:B-1----:R-:W-:Y:S01]  /*e920*/  FFMA.FTZ R3, R191, UR8, -R4 ;  /* 0x00000008bf037c23 */ /* 0x002fe20008010804 */
[-C--:B------:R-:W-:Y:S01]  /*e930*/  FFMA.FTZ R252, R252, R0.reuse, R6 ;  /* 0x00000000fcfc7223 */ /* 0x080fe20000010006 */
[----:B------:R-:W-:Y:S01]  /*e940*/  UIADD3 UR8, UR37, -0x56f99767, URZ ;  /* 0xa906689925087890 */ /* 0x000fe2000fffe03f */
[-C--:B------:R-:W-:Y:S01]  /*e950*/  FMUL.FTZ R166, R166, R0.reuse ;  /* 0x00000000a6a67220 */ /* 0x080fe20000410000 */
[-C--:B------:R-:W-:Y:S01]  /*e960*/  FMUL.FTZ R167, R167, R0.reuse ;  /* 0x00000000a7a77220 */ /* 0x080fe20000410000 */
[-C--:B------:R-:W-:Y:S01]  /*e970*/  FMUL.FTZ R162, R162, R0.reuse ;  /* 0x00000000a2a27220 */ /* 0x080fe20000410000 */
[-C--:B------:R-:W-:Y:S01]  /*e980*/  FMUL.FTZ R163, R163, R0.reuse ;  /* 0x00000000a3a37220 */ /* 0x080fe20000410000 */
[----:B------:R1:W4:Y:S01]  /*e990*/  MUFU.EX2 R22, R3 ;  /* 0x0000000300167308 */ /* 0x0003220000000800 */
[-C--:B------:R-:W-:Y:S01]  /*e9a0*/  FMUL.FTZ R158, R158, R0.reuse ;  /* 0x000000009e9e7220 */ /* 0x080fe20000410000 */
[-C--:B------:R-:W-:Y:S01]  /*e9b0*/  FMUL.FTZ R159, R159, R0.reuse ;  /* 0x000000009f9f7220 */ /* 0x080fe20000410000 */
[-C--:B------:R-:W-:Y:S01]  /*e9c0*/  FMUL.FTZ R154, R154, R0.reuse ;  /* 0x000000009a9a7220 */ /* 0x080fe20000410000 */
[-C--:B------:R-:W-:Y:S01]  /*e9d0*/  FMUL.FTZ R155, R155, R0.reuse ;  /* 0x000000009b9b7220 */ /* 0x080fe20000410000 */
[-C--:B------:R-:W-:Y:S01]  /*e9e0*/  FMUL.FTZ R150, R150, R0.reuse ;  /* 0x0000000096967220 */ /* 0x080fe20000410000 */
[-C--:B------:R-:W-:Y:S01]  /*e9f0*/  FMUL.FTZ R151, R151, R0.reuse ;  /* 0x0000000097977220 */ /* 0x080fe20000410000 */
[----:B------:R-:W-:Y:S01]  /*ea00*/  FMUL.FTZ R146, R146, R0 ;  /* 0x0000000092927220 */ /* 0x000fe20000410000 */
[----:B------:R-:W-:Y:S01]  /*ea10*/  MUFU.EX2 R25, R25 ;  /* 0x0000001900197308 */ /* 0x000fe20000000800 */
[-C--:B--2---:R-:W-:Y:S01]  /*ea20*/  FMUL.FTZ R164, R164, R2.reuse ;  /* 0x00000002a4a47220 */ /* 0x084fe20000410000 */
[-C--:B------:R-:W-:Y:S01]  /*ea30*/  FMUL.FTZ R165, R165, R2.reuse ;  /* 0x00000002a5a57220 */ /* 0x080fe20000410000 */
[-C--:B------:R-:W-:Y:S01]  /*ea40*/  FMUL.FTZ R160, R160, R2.reuse ;  /* 0x00000002a0a07220 */ /* 0x080fe20000410000 */
[-C--:B------:R-:W-:Y:S01]  /*ea50*/  FMUL.FTZ R161, R161, R2.reuse ;  /* 0x00000002a1a17220 */ /* 0x080fe20000410000 */
[-C--:B------:R-:W-:Y:S01]  /*ea60*/  FMUL.FTZ R156, R156, R2.reuse ;  /* 0x000000029c9c7220 */ /* 0x080fe20000410000 */
[-C--:B------:R-:W-:Y:S01]  /*ea70*/  FMUL.FTZ R157, R157, R2.reuse ;  /* 0x000000029d9d7220 */ /* 0x080fe20000410000 */
[-C--:B------:R-:W-:Y:S01]  /*ea80*/  FMUL.FTZ R152, R152, R2.reuse ;  /* 0x0000000298987220 */ /* 0x080fe20000410000 */
[----:B------:R-:W-:Y:S01]  /*ea90*/  MUFU.EX2 R173, R173 ;  /* 0x000000ad00ad7308 */ /* 0x000fe20000000800 */
[----:B-1----:R-:W-:Y:S01]  /*eaa0*/  FFMA.FTZ R3, R244, R2, R8 ;  /* 0x00000002f4037223 */ /* 0x002fe20000010008 */
[C---:B----4-:R-:W-:Y:S01]  /*eab0*/  FADD.FTZ R252, R22.reuse, R252 ;  /* 0x000000fc16fc7221 */ /* 0x050fe20000010000 */
[----:B------:R-:W-:Y:S01]  /*eac0*/  F2FP.F16.F32.PACK_AB R22, R22, R6 ;  /* 0x000000061616723e */ /* 0x000fe200000000ff */
[----:B------:R-:W-:Y:S01]  /*ead0*/  FMUL.FTZ R153, R153, R2 ;  /* 0x0000000299997220 */ /* 0x000fe20000410000 */
[C---:B------:R-:W-:Y:S01]  /*eae0*/  FADD.FTZ R16, R21.reuse, R3 ;  /* 0x0000000315107221 */ /* 0x040fe20000010000 */
[----:B------:R-:W-:Y:S01]  /*eaf0*/  F2FP.F16.F32.PACK_AB R21, R21, R8 ;  /* 0x000000081515723e */ /* 0x000fe200000000ff */
[----:B---3--:R-:W-:Y:S01]  /*eb00*/  IMAD.WIDE.U32 R8, R9, -0x2daee0ad, RZ ;  /* 0xd2511f5309087825 */ /* 0x008fe200078e00ff */
[----:B------:R-:W-:-:S03]  /*eb10*/  LOP3.LUT R3, R225, R10, RZ, 0x3c, !PT ;  /* 0x0000000ae1037212 */ /* 0x000fc600078e3cff */
[----:B------:R-:W-:Y:S01]  /*eb20*/  FADD.FTZ R14, R20, R252 ;  /* 0x000000fc140e7221 */ /* 0x000fe20000010000 */
[----:B------:R-:W-:Y:S01]  /*eb30*/  MUFU.EX2 R174, R174 ;  /* 0x000000ae00ae7308 */ /* 0x000fe20000000800 */
[-C--:B------:R-:W-:Y:S01]  /*eb40*/  FMUL.FTZ R148, R148, R2.reuse ;  /* 0x0000000294947220 */ /* 0x080fe20000410000 */
[----:B------:R-:W-:Y:S01]  /*eb50*/  LOP3.LUT R4, R9, UR4, RZ, 0x3c, !PT ;  /* 0x0000000409047c12 */ /* 0x000fe2000f8e3cff */
[----:B------:R-:W-:Y:S01]  /*eb60*/  IMAD R206, R3, -0x2daee0ad, RZ ;  /* 0xd2511f5303ce7824 */ /* 0x000fe200078e02ff */
[----:B------:R-:W-:Y:S01]  /*eb70*/  UIADD3 UR4, UR36, -0x4ab325aa, URZ ;  /* 0xb54cda5624047890 */ /* 0x000fe2000fffe03f */
[-C--:B------:R-:W-:Y:S01]  /*eb80*/  FMUL.FTZ R149, R149, R2.reuse ;  /* 0x0000000295957220 */ /* 0x080fe20000410000 */
[-C--:B------:R-:W-:Y:S01]  /*eb90*/  FMUL.FTZ R144, R144, R2.reuse ;  /* 0x0000000290907220 */ /* 0x080fe20000410000 */
[----:B------:R-:W-:Y:S01]  /*eba0*/  IMAD.WIDE.U32 R4, R4, -0x326172a9, RZ ;  /* 0xcd9e8d5704047825 */ /* 0x000fe200078e00ff */
[----:B------:R-:W-:Y:S03]  /*ebb0*/  MUFU.EX2 R8, R11 ;  /* 0x0000000b00087308 */ /* 0x000fe60000000800 */
[-C--:B------:R-:W-:Y:S01]  /*ebc0*/  FMUL.FTZ R145, R145, R2.reuse ;  /* 0x0000000291917220 */ /* 0x080fe20000410000 */
[-C--:B------:R-:W-:Y:S01]  /*ebd0*/  FMUL.FTZ R140, R140, R2.reuse ;  /* 0x000000028c8c7220 */ /* 0x080fe20000410000 */
[-C--:B------:R-:W-:Y:S01]  /*ebe0*/  FMUL.FTZ R141, R141, R2.reuse ;  /* 0x000000028d8d7220 */ /* 0x080fe20000410000 */
[-C--:B------:R-:W-:Y:S01]  /*ebf0*/  FMUL.FTZ R136, R136, R2.reuse ;  /* 0x0000000288887220 */ /* 0x080fe20000410000 */
[-C--:B------:R-:W-:Y:S01]  /*ec00*/  FMUL.FTZ R137, R137, R2.reuse ;  /* 0x0000000289897220 */ /* 0x080fe20000410000 */
[-C--:B------:R-:W-:Y:S01]  /*ec10*/  FMUL.FTZ R44, R44, R2.reuse ;  /* 0x000000022c2c7220 */ /* 0x080fe20000410000 */
[-C--:B------:R-:W-:Y:S01]  /*ec20*/  FMUL.FTZ R45, R45, R2.reuse ;  /* 0x000000022d2d7220 */ /* 0x080fe20000410000 */
[----:B------:R-:W1:Y:S01]  /*ec30*/  MUFU.EX2 R3, R7 ;  /* 0x0000000700037308 */ /* 0x000e620000000800 */
        /* <DEDUP_REMOVED lines=16> */
[----:B-1----:R-:W-:Y:S01]  /*ed40*/  FADD.FTZ R16, R3, R16 ;  /* 0x0000001003107221 */ /* 0x002fe20000010000 */
[-C--:B------:R-:W-:Y:S01]  /*ed50*/  FMUL.FTZ R84, R84, R2.reuse ;  /* 0x0000000254547220 */ /* 0x080fe20000410000 */
[-C--:B------:R-:W-:Y:S01]  /*ed60*/  FMUL.FTZ R85, R85, R2.reuse ;  /* 0x0000000255557220 */ /* 0x080fe20000410000 */
[-C--:B------:R-:W-:Y:S01]  /*ed70*/  FMUL.FTZ R88, R88, R2.reuse ;  /* 0x0000000258587220 */ /* 0x080fe20000410000 */
[C---:B------:R-:W-:Y:S01]  /*ed80*/  FADD.FTZ R16, R8.reuse, R16 ;  /* 0x0000001008107221 */ /* 0x040fe20000010000 */
[----:B------:R-:W-:Y:S01]  /*ed90*/  F2FP.F16.F32.PACK_AB R8, R8, R3 ;  /* 0x000000030808723e */ /* 0x000fe200000000ff */
[-C--:B------:R-:W-:Y:S01]  /*eda0*/  FMUL.FTZ R89, R89, R2.reuse ;  /* 0x0000000259597220 */ /* 0x080fe20000410000 */
[----:B------:R-:W-:Y:S01]  /*edb0*/  MUFU.EX2 R135, R135 ;  /* 0x0000008700877308 */ /* 0x000fe20000000800 */
[-C--:B------:R-:W-:Y:S01]  /*edc0*/  FMUL.FTZ R92, R92, R2.reuse ;  /* 0x000000025c5c7220 */ /* 0x080fe20000410000 */
[C---:B------:R-:W-:Y:S01]  /*edd0*/  PRMT R202, R8.reuse, 0x7610, R202 ;  /* 0x0000761008ca7816 */ /* 0x040fe200000000ca */
[-C--:B------:R-:W-:Y:S01]  /*ede0*/  FMUL.FTZ R93, R93, R2.reuse ;  /* 0x000000025d5d7220 */ /* 0x080fe20000410000 */
[----:B------:R-:W-:Y:S01]  /*edf0*/  PRMT R229, R8, 0x7632, R229 ;  /* 0x0000763208e57816 */ /* 0x000fe200000000e5 */
[-C--:B------:R-:W-:Y:S01]  /*ee00*/  FMUL.FTZ R96, R96, R2.reuse ;  /* 0x0000000260607220 */ /* 0x080fe20000410000 */
[-C--:B------:R-:W-:Y:S01]  /*ee10*/  FMUL.FTZ R97, R97, R2.reuse ;  /* 0x0000000261617220 */ /* 0x080fe20000410000 */
[-C--:B------:R-:W-:Y:S01]  /*ee20*/  FMUL.FTZ R100, R100, R2.reuse ;  /* 0x0000000264647220 */ /* 0x080fe20000410000 */
[----:B------:R-:W-:Y:S01]  /*ee30*/  PRMT R216, R202, 0x5410, R229 ;  /* 0x00005410cad87816 */ /* 0x000fe200000000e5 */
        /* <DEDUP_REMOVED lines=11> */
[----:B------:R-:W-:-:S04]  /*eef0*/  IMAD.WIDE.U32 R4, R4, -0x2daee0ad, RZ ;  /* 0xd2511f5304047825 */ /* 0x000fc800078e00ff */
[-C--:B------:R-:W-:Y:S01]  /*ef00*/  FMUL.FTZ R124, R124, R2.reuse ;  /* 0x000000027c7c7220 */ /* 0x080fe20000410000 */
[-C--:B------:R-:W-:Y:S01]  /*ef10*/  FMUL.FTZ R125, R125, R2.reuse ;  /* 0x000000027d7d7220 */ /* 0x080fe20000410000 */
[-C--:B------:R-:W-:Y:S01]  /*ef20*/  FMUL.FTZ R227, R128, R2.reuse ;  /* 0x0000000280e37220 */ /* 0x080fe20000410000 */
[----:B------:R-:W-:Y:S01]  /*ef30*/  FMUL.FTZ R228, R129, R2 ;  /* 0x0000000281e47220 */ /* 0x000fe20000410000 */
[----:B------:R-:W-:Y:S01]  /*ef40*/  LOP3.LUT R10, R5, UR24, R206, 0x96, !PT ;  /* 0x00000018050a7c12 */ /* 0x000fe2000f8e96ce */
[----:B------:R-:W-:Y:S01]  /*ef50*/  IMAD.MOV.U32 R64, RZ, RZ, R195 ;  /* 0x000000ffff407224 */ /* 0x000fe200078e00c3 */
        /* <DEDUP_REMOVED lines=11> */
[----:B------:R-:W-:Y:S01]  /*f010*/  FMUL.FTZ R50, R50, R0 ;  /* 0x0000000032327220 */ /* 0x000fe20000410000 */
[----:B------:R-:W-:Y:S01]  /*f020*/  LOP3.LUT R6, R13, UR7, R10, 0x96, !PT ;  /* 0x000000070d067c12 */ /* 0x000fe2000f8e960a */
        /* <DEDUP_REMOVED lines=21> */
[----:B------:R-:W-:Y:S01]  /*f180*/  LOP3.LUT R5, R4, 0xffff, RZ, 0xc0, !PT ;  /* 0x0000ffff04057812 */ /* 0x000fe200078ec0ff */
[-C--:B------:R-:W-:Y:S01]  /*f190*/  FMUL.FTZ R83, R83, R0.reuse ;  /* 0x0000000053537220 */ /* 0x080fe20000410000 */
[----:B------:R-:W-:Y:S01]  /*f1a0*/  LOP3.LUT R7, R3, 0xff, RZ, 0xc0, !PT ;  /* 0x000000ff03077812 */ /* 0x000fe200078ec0ff */
[-C--:B------:R-:W-:Y:S01]  /*f1b0*/  FMUL.FTZ R86, R86, R0.reuse ;  /* 0x0000000056567220 */ /* 0x080fe20000410000 */
[-C--:B------:R-:W-:Y:S01]  /*f1c0*/  FMUL.FTZ R87, R87, R0.reuse ;  /* 0x0000000057577220 */ /* 0x080fe20000410000 */
[-C--:B------:R-:W-:Y:S01]  /*f1d0*/  FMUL.FTZ R90, R90, R0.reuse ;  /* 0x000000005a5a7220 */ /* 0x080fe20000410000 */
[----:B------:R-:W-:Y:S01]  /*f1e0*/  ISETP.LE.U32.AND P2, PT, R7, UR14, PT ;  /* 0x0000000e07007c0c */ /* 0x000fe2000bf43070 */
[-C--:B------:R-:W-:Y:S01]  /*f1f0*/  FMUL.FTZ R91, R91, R0.reuse ;  /* 0x000000005b5b7220 */ /* 0x080fe20000410000 */
[----:B------:R-:W-:Y:S01]  /*f200*/  LOP3.LUT R7, R3, 0xffff, RZ, 0xc0, !PT ;  /* 0x0000ffff03077812 */ /* 0x000fe200078ec0ff */
[-C--:B------:R-:W-:Y:S01]  /*f210*/  FMUL.FTZ R94, R94, R0.reuse ;  /* 0x000000005e5e7220 */ /* 0x080fe20000410000 */
[-C--:B------:R-:W-:Y:S01]  /*f220*/  FMUL.FTZ R95, R95, R0.reuse ;  /* 0x000000005f5f7220 */ /* 0x080fe20000410000 */
[-C--:B------:R-:W-:Y:S01]  /*f230*/  FMUL.FTZ R98, R98, R0.reuse ;  /* 0x0000000062627220 */ /* 0x080fe20000410000 */
[----:B------:R-:W-:Y:S01]  /*f240*/  SHF.R.U32.HI R7, RZ, 0x8, R7 ;  /* 0x00000008ff077819 */ /* 0x000fe20000011607 */
[-C--:B------:R-:W-:Y:S01]  /*f250*/  FMUL.FTZ R99, R99, R0.reuse ;  /* 0x0000000063637220 */ /* 0x080fe20000410000 */
[-C--:B------:R-:W-:Y:S01]  /*f260*/  FMUL.FTZ R102, R102, R0.reuse ;  /* 0x0000000066667220 */ /* 0x080fe20000410000 */
[-C--:B------:R-:W-:Y:S01]  /*f270*/  FMUL.FTZ R103, R103, R0.reuse ;  /* 0x0000000067677220 */ /* 0x080fe20000410000 */
[----:B------:R-:W-:Y:S01]  /*f280*/  LOP3.LUT R7, R7, 0xffff, RZ, 0xc0, !PT ;  /* 0x0000ffff07077812 */ /* 0x000fe200078ec0ff */
[-C--:B------:R-:W-:Y:S01]  /*f290*/  FMUL.FTZ R106, R106, R0.reuse ;  /* 0x000000006a6a7220 */ /* 0x080fe20000410000 */
[-C--:B------:R-:W-:Y:S01]  /*f2a0*/  FMUL.FTZ R107, R107, R0.reuse ;  /* 0x000000006b6b7220 */ /* 0x080fe20000410000 */
[----:B------:R-:W-:Y:S01]  /*f2b0*/  @!P2 HADD2 R17, -R21.H0_H0, -RZ.H0_H0 ;  /* 0xa00000ff1511a230 */ /* 0x000fe20000000900 */
[----:B------:R-:W-:Y:S01]  /*f2c0*/  ISETP.LE.U32.AND P6, PT, R7, UR14, PT ;  /* 0x0000000e07007c0c */ /* 0x000fe2000bfc3070 */
[-C--:B------:R-:W-:Y:S01]  /*f2d0*/  FMUL.FTZ R129, R114, R0.reuse ;  /* 0x0000000072817220 */ /* 0x080fe20000410000 */
[--C-:B------:R-:W-:Y:S01]  /*f2e0*/  SHF.R.U32.HI R7, RZ, 0x10, R3.reuse ;  /* 0x00000010ff077819 */ /* 0x100fe20000011603 */
[-C--:B------:R-:W-:Y:S01]  /*f2f0*/  FMUL.FTZ R128, R115, R0.reuse ;  /* 0x0000000073807220 */ /* 0x080fe20000410000 */
[----:B------:R-:W-:Y:S01]  /*f300*/  SHF.R.U32.HI R3, RZ, 0x18, R3 ;  /* 0x00000018ff037819 */ /* 0x000fe20000011603 */
[-C--:B------:R-:W-:Y:S01]  /*f310*/  FMUL.FTZ R122, R122, R0.reuse ;  /* 0x000000007a7a7220 */ /* 0x080fe20000410000 */
[----:B------:R-:W-:Y:S01]  /*f320*/  LOP3.LUT R7, R7, 0xff, RZ, 0xc0, !PT ;  /* 0x000000ff07077812 */ /* 0x000fe200078ec0ff */
[-C--:B------:R-:W-:Y:S01]  /*f330*/  FMUL.FTZ R123, R123, R0.reuse ;  /* 0x000000007b7b7220 */ /* 0x080fe20000410000 */
[----:B------:R-:W-:Y:S01]  /*f340*/  ISETP.LE.U32.AND P4, PT, R3, UR14, PT ;  /* 0x0000000e03007c0c */ /* 0x000fe2000bf83070 */
[-C--:B------:R-:W-:Y:S01]  /*f350*/  FMUL.FTZ R126, R126, R0.reuse ;  /* 0x000000007e7e7220 */ /* 0x080fe20000410000 */
[----:B------:R-:W-:Y:S01]  /*f360*/  ISETP.LE.U32.AND P5, PT, R7, UR14, PT ;  /* 0x0000000e07007c0c */ /* 0x000fe2000bfa3070 */
[-C--:B------:R-:W-:Y:S01]  /*f370*/  FMUL.FTZ R127, R127, R0.reuse ;  /* 0x000000007f7f7220 */ /* 0x080fe20000410000 */
[----:B------:R-:W1:Y:S01]  /*f380*/  MUFU.EX2 R7, R15 ;  /* 0x0000000f00077308 */ /* 0x000e620000000800 */
[----:B------:R-:W-:Y:S01]  /*f390*/  LOP3.LUT R3, R4, 0xff, RZ, 0xc0, !PT ;  /* 0x000000ff04037812 */ /* 0x000fe200078ec0ff */
[-C--:B------:R-:W-:Y:S01]  /*f3a0*/  FMUL.FTZ R231, R130, R0.reuse ;  /* 0x0000000082e77220 */ /* 0x080fe20000410000 */
[----:B------:R-:W-:Y:S01]  /*f3b0*/  FMUL.FTZ R230, R131, R0 ;  /* 0x0000000083e67220 */ /* 0x000fe20000410000 */
[----:B------:R-:W-:Y:S01]  /*f3c0*/  LOP3.LUT R10, R13, UR7, R10, 0x96, !PT ;  /* 0x000000070d0a7c12 */ /* 0x000fe2000f8e960a */
[----:B------:R-:W-:Y:S01]  /*f3d0*/  IMAD.MOV.U32 R131, RZ, RZ, R112 ;  /* 0x000000ffff837224 */ /* 0x000fe200078e0070 */
[----:B------:R-:W-:-:S02]  /*f3e0*/  ISETP.LE.U32.AND P3, PT, R3, UR14, PT ;  /* 0x0000000e03007c0c */ /* 0x000fc4000bf63070 */
[----:B------:R-:W2:Y:S01]  /*f3f0*/  MUFU.EX2 R15, R23 ;  /* 0x00000017000f7308 */ /* 0x000ea20000000800 */
[--C-:B------:R-:W-:Y:S02]  /*f400*/  SHF.R.U32.HI R3, RZ, 0x10, R4.reuse ;  /* 0x00000010ff037819 */ /* 0x100fe40000011604 */
[----:B------:R-:W-:Y:S01]  /*f410*/  SHF.R.U32.HI R4, RZ, 0x18, R4 ;  /* 0x00000018ff047819 */ /* 0x000fe20000011604 */
[----:B------:R-:W-:Y:S01]  /*f420*/  @!P5 HADD2 R169, -R22.H0_H0, -RZ.H0_H0 ;  /* 0xa00000ff16a9d230 */ /* 0x000fe20000000900 */
[----:B------:R-:W-:Y:S02]  /*f430*/  LOP3.LUT R3, R3, 0xff, RZ, 0xc0, !PT ;  /* 0x000000ff03037812 */ /* 0x000fe400078ec0ff */
[----:B------:R-:W-:Y:S01]  /*f440*/  ISETP.LE.U32.AND P0, PT, R4, UR14, PT ;  /* 0x0000000e04007c0c */ /* 0x000fe2000bf03070 */
[----:B------:R-:W-:Y:S01]  /*f450*/  MUFU.EX2 R197, R197 ;  /* 0x000000c500c57308 */ /* 0x000fe20000000800 */
[----:B------:R-:W-:Y:S01]  /*f460*/  ISETP.LE.U32.AND P1, PT, R3, UR14, PT ;  /* 0x0000000e03007c0c */ /* 0x000fe2000bf23070 */
[----:B------:R-:W-:Y:S01]  /*f470*/  FADD.FTZ R3, R179, R16 ;  /* 0x00000010b3037221 */ /* 0x000fe20000010000 */
[----:B------:R-:W-:Y:S01]  /*f480*/  LOP3.LUT R4, R19, UR9, R12, 0x96, !PT ;  /* 0x0000000913047c12 */ /* 0x000fe2000f8e960c */
[C---:B-1----:R-:W-:Y:S01]  /*f490*/  FADD.FTZ R14, R7.reuse, R14 ;  /* 0x0000000e070e7221 */ /* 0x042fe20000010000 */
[----:B------:R-:W-:Y:S01]  /*f4a0*/  F2FP.F16.F32.PACK_AB R7, R7, R20 ;  /* 0x000000140707723e */ /* 0x000fe200000000ff */
[----:B------:R-:W-:Y:S01]  /*f4b0*/  @!P3 HADD2 R178, -R202.H0_H0, -RZ.H0_H0 ;  /* 0xa00000ffcab2b230 */ /* 0x000fe20000000900 */
[----:B------:R-:W-:Y:S01]  /*f4c0*/  PRMT R20, R21, 0x7632, R20 ;  /* 0x0000763215147816 */ /* 0x000fe20000000014 */
[----:B------:R-:W-:Y:S01]  /*f4d0*/  MUFU.EX2 R189, R189 ;  /* 0x000000bd00bd7308 */ /* 0x000fe20000000800 */
[----:B--2---:R-:W-:Y:S01]  /*f4e0*/  FADD.FTZ R16, R15, R3 ;  /* 0x000000030f107221 */ /* 0x004fe20000010000 */
[----:B------:R-:W-:Y:S01]  /*f4f0*/  SHF.R.U32.HI R3, RZ, 0x8, R5 ;  /* 0x00000008ff037819 */ /* 0x000fe20000011605 */
[----:B------:R-:W-:Y:S01]  /*f500*/  IMAD.WIDE.U32 R4, R4, -0x2daee0ad, RZ ;  /* 0xd2511f5304047825 */ /* 0x000fe200078e00ff */
[----:B------:R-:W-:-:S03]  /*f510*/  PRMT R198, R21, 0x5410, R20 ;  /* 0x0000541015c67816 */ /* 0x000fc60000000014 */
[----:B------:R-:W-:Y:S01]  /*f520*/  @!P6 HADD2 R133, -R20.H0_H0, -RZ.H0_H0 ;  /* 0xa00000ff1485e230 */ /* 0x000fe20000000900 */
[----:B------:R-:W-:Y:S02]  /*f530*/  LOP3.LUT R3, R3, 0xffff, RZ, 0xc0, !PT ;  /* 0x0000ffff03037812 */ /* 0x000fe400078ec0ff */
[----:B------:R-:W-:Y:S02]  /*f540*/  @!P2 PRMT R21, R17, 0x5410, RZ ;  /* 0x000054101115a816 */ /* 0x000fe400000000ff */
[----:B------:R-:W-:Y:S01]  /*f550*/  ISETP.LE.U32.AND P2, PT, R3, UR14, PT ;  /* 0x0000000e03007c0c */ /* 0x000fe2000bf43070 */
[----:B------:R-:W-:Y:S01]  /*f560*/  MUFU.EX2 R17, R196 ;  /* 0x000000c400117308 */ /* 0x000fe20000000800 */
[----:B------:R-:W-:Y:S01]  /*f570*/  LOP3.LUT R3, R5, UR6, R6, 0x96, !PT ;  /* 0x0000000605037c12 */ /* 0x000fe2000f8e9606 */
[----:B------:R1:W-:Y:S01]  /*f580*/  STG.E.U16 desc[UR32][R28.64+-0x80], R21 ;  /* 0xffff80151c007986 */ /* 0x0003e2000c101520 */
[----:B------:R-:W-:Y:S02]  /*f590*/  PRMT R23, R22, 0x7632, R23 ;  /* 0x0000763216177816 */ /* 0x000fe40000000017 */
[----:B------:R-:W-:-:S02]  /*f5a0*/  SHF.R.U32.HI R6, RZ, 0x10, R3 ;  /* 0x00000010ff067819 */ /* 0x000fc40000011603 */
[----:B------:R-:W-:Y:S01]  /*f5b0*/  PRMT R204, R22, 0x5410, R23 ;  /* 0x0000541016cc7816 */ /* 0x000fe20000000017 */
[----:B------:R-:W-:Y:S01]  /*f5c0*/  @!P4 HADD2 R168, -R23.H0_H0, -RZ.H0_H0 ;  /* 0xa00000ff17a8c230 */ /* 0x000fe20000000900 */
[----:B------:R-:W-:Y:S02]  /*f5d0*/  LOP3.LUT R6, R6, 0xff, RZ, 0xc0, !PT ;  /* 0x000000ff06067812 */ /* 0x000fe400078ec0ff */
[----:B------:R-:W-:Y:S01]  /*f5e0*/  @!P5 PRMT R22, R169, 0x5410, RZ ;  /* 0x00005410a916d816 */ /* 0x000fe200000000ff */
[----:B------:R-:W-:Y:S01]  /*f5f0*/  @!P2 HADD2 R177, -R229.H0_H0, -RZ.H0_H0 ;  /* 0xa00000ffe5b1a230 */ /* 0x000fe20000000900 */
[----:B------:R-:W-:Y:S01]  /*f600*/  ISETP.LE.U32.AND P5, PT, R6, UR14, PT ;  /* 0x0000000e06007c0c */ /* 0x000fe2000bfa3070 */
[----:B------:R-:W-:Y:S01]  /*f610*/  FADD.FTZ R6, R24, R14 ;  /* 0x0000000e18067221 */ /* 0x000fe20000010000 */
[----:B------:R-:W-:Y:S01]  /*f620*/  PRMT R209, R7, 0x7632, R209 ;  /* 0x0000763207d17816 */ /* 0x000fe200000000d1 */
[----:B------:R-:W-:Y:S01]  /*f630*/  FMUL.FTZ R169, R37, R2 ;  /* 0x0000000225a97220 */ /* 0x000fe20000410000 */
[----:B------:R-:W-:Y:S01]  /*f640*/  PRMT R226, R7, 0x7610, R226 ;  /* 0x0000761007e27816 */ /* 0x000fe200000000e2 */
[----:B------:R-:W-:Y:S01]  /*f650*/  FADD.FTZ R7, R25, R6 ;  /* 0x0000000619077221 */ /* 0x000fe20000010000 */
[----:B------:R-:W-:Y:S01]  /*f660*/  LOP3.LUT R6, R4, 0xff, RZ, 0xc0, !PT ;  /* 0x000000ff04067812 */ /* 0x000fe200078ec0ff */
[----:B------:R-:W-:Y:S01]  /*f670*/  @!P0 HADD2 R175, -R209.H0_H0, -RZ.H0_H0 ;  /* 0xa00000ffd1af8230 */ /* 0x000fe20000000900 */
[----:B------:R-:W-:Y:S01]  /*f680*/  @!P3 PRMT R202, R178, 0x5410, RZ ;  /* 0x00005410b2cab816 */ /* 0x000fe200000000ff */
[----:B------:R-:W-:Y:S01]  /*f690*/  @!P1 HADD2 R176, -R226.H0_H0, -RZ.H0_H0 ;  /* 0xa00000ffe2b09230 */ /* 0x000fe20000000900 */
[----:B------:R-:W-:Y:S01]  /*f6a0*/  ISETP.LE.U32.AND P3, PT, R6, UR14, PT ;  /* 0x0000000e06007c0c */ /* 0x000fe2000bf63070 */
[----:B------:R-:W-:Y:S01]  /*f6b0*/  FMUL.FTZ R178, R42, R0 ;  /* 0x000000002ab27220 */ /* 0x000fe20000410000 */
[----:B------:R-:W-:-:S02]  /*f6c0*/  LOP3.LUT R6, R3, 0xff, RZ, 0xc0, !PT ;  /* 0x000000ff03067812 */ /* 0x000fc400078ec0ff */
[----:B------:R-:W-:Y:S01]  /*f6d0*/  @!P2 PRMT R229, R177, 0x5410, RZ ;  /* 0x00005410b1e5a816 */ /* 0x000fe200000000ff */
[----:B------:R-:W-:Y:S01]  /*f6e0*/  FMUL.FTZ R177, R41, R2 ;  /* 0x0000000229b17220 */ /* 0x000fe20000410000 */
[----:B------:R-:W-:Y:S01]  /*f6f0*/  ISETP.LE.U32.AND P2, PT, R6, UR14, PT ;  /* 0x0000000e06007c0c */ /* 0x000fe2000bf43070 */
[----:B-1----:R-:W-:Y:S01]  /*f700*/  IMAD.MOV.U32 R21, RZ, RZ, R81 ;  /* 0x000000ffff157224 */ /* 0x002fe200078e0051 */
[----:B------:R-:W-:Y:S01]  /*f710*/  SHF.R.U32.HI R6, RZ, 0x18, R3 ;  /* 0x00000018ff067819 */ /* 0x000fe20000011603 */
[----:B------:R1:W-:Y:S01]  /*f720*/  STL [R1+0x194], R229 ;  /* 0x000194e501007387 */ /* 0x0003e20000100800 */
[----:B------:R-:W-:Y:S02]  /*f730*/  LOP3.LUT R3, R3, 0xffff, RZ, 0xc0, !PT ;  /* 0x0000ffff03037812 */ /* 0x000fe400078ec0ff */
[----:B------:R-:W-:Y:S01]  /*f740*/  F2FP.F16.F32.PACK_AB R15, R15, R179 ;  /* 0x000000b30f0f723e */ /* 0x000fe200000000ff */
[----:B------:R-:W-:Y:S01]  /*f750*/  FMUL.FTZ R179, R43, R0 ;  /* 0x000000002bb37220 */ /* 0x000fe20000410000 */
[----:B------:R-:W-:-:S02]  /*f760*/  SHF.R.U32.HI R3, RZ, 0x8, R3 ;  /* 0x00000008ff037819 */ /* 0x000fc40000011603 */
[----:B------:R-:W-:Y:S01]  /*f770*/  @!P4 PRMT R23, R168, 0x5410, RZ ;  /* 0x00005410a817c816 */ /* 0x000fe200000000ff */
[----:B------:R-:W-:Y:S01]  /*f780*/  FMUL.FTZ R168, R36, R2 ;  /* 0x0000000224a87220 */ /* 0x000fe20000410000 */
[----:B------:R-:W-:Y:S02]  /*f790*/  LOP3.LUT R3, R3, 0xffff, RZ, 0xc0, !PT ;  /* 0x0000ffff03037812 */ /* 0x000fe400078ec0ff */
[----:B------:R-:W-:Y:S02]  /*f7a0*/  LOP3.LUT R8, R4, 0xffff, RZ, 0xc0, !PT ;  /* 0x0000ffff04087812 */ /* 0x000fe400078ec0ff */
[----:B------:R-:W-:Y:S02]  /*f7b0*/  ISETP.LE.U32.AND P4, PT, R6, UR14, PT ;  /* 0x0000000e06007c0c */ /* 0x000fe4000bf83070 */
[----:B------:R-:W-:Y:S01]  /*f7c0*/  PRMT R217, R15, 0x7610, R217 ;  /* 0x000076100fd97816 */ /* 0x000fe200000000d9 */
[----:B------:R2:W3:Y:S01]  /*f7d0*/  MUFU.EX2 R6, R171 ;  /* 0x000000ab00067308 */ /* 0x0004e20000000800 */
[----:B------:R-:W-:-:S02]  /*f7e0*/  @!P6 PRMT R20, R133, 0x5410, RZ ;  /* 0x000054108514e816 */ /* 0x000fc400000000ff */
[----:B------:R-:W-:Y:S01]  /*f7f0*/  ISETP.LE.U32.AND P6, PT, R3, UR14, PT ;  /* 0x0000000e03007c0c */ /* 0x000fe2000bfc3070 */
[----:B------:R-:W-:Y:S01]  /*f800*/  @!P2 HADD2 R183, -R217.H0_H0, -RZ.H0_H0 ;  /* 0xa00000ffd9b7a230 */ /* 0x000fe20000000900 */
[----:B------:R-:W-:Y:S01]  /*f810*/  SHF.R.U32.HI R5, RZ, 0x10, R4 ;  /* 0x00000010ff057819 */ /* 0x000fe20000011604 */
[----:B------:R-:W-:Y:S01]  /*f820*/  STG.E.U16 desc[UR32][R28.64+-0x7e], R20 ;  /* 0xffff82141c007986 */ /* 0x000fe2000c101520 */
[----:B------:R-:W-:Y:S01]  /*f830*/  SHF.R.U32.HI R3, RZ, 0x8, R8 ;  /* 0x00000008ff037819 */ /* 0x000fe20000011608 */
[----:B------:R-:W-:Y:S01]  /*f840*/  MUFU.EX2 R133, R132 ;  /* 0x0000008400857308 */ /* 0x000fe20000000800 */
[----:B------:R-:W-:Y:S01]  /*f850*/  SHF.R.U32.HI R4, RZ, 0x18, R4 ;  /* 0x00000018ff047819 */ /* 0x000fe20000011604 */
[----:B-1----:R-:W-:Y:S01]  /*f860*/  FMUL.FTZ R229, R119, R0 ;  /* 0x0000000077e57220 */ /* 0x002fe20000410000 */
[----:B------:R-:W-:Y:S02]  /*f870*/  PRMT R207, R15, 0x7632, R207 ;  /* 0x000076320fcf7816 */ /* 0x000fe400000000cf */
[----:B------:R-:W-:-:S02]  /*f880*/  PRMT R220, R226, 0x5410, R209 ;  /* 0x00005410e2dc7816 */ /* 0x000fc400000000d1 */
[----:B------:R-:W-:Y:S01]  /*f890*/  @!P0 PRMT R209, R175, 0x5410, RZ ;  /* 0x00005410afd18816 */ /* 0x000fe200000000ff */
[----:B------:R-:W1:Y:S01]  /*f8a0*/  MUFU.EX2 R8, R134 ;  /* 0x0000008600087308 */ /* 0x000e620000000800 */
[----:B------:R-:W-:Y:S01]  /*f8b0*/  LOP3.LUT R3, R3, 0xffff, RZ, 0xc0, !PT ;  /* 0x0000ffff03037812 */ /* 0x000fe200078ec0ff */
[----:B------:R-:W-:Y:S01]  /*f8c0*/  @!P6 HADD2 R182, -R207.H0_H0, -RZ.H0_H0 ;  /* 0xa00000ffcfb6e230 */ /* 0x000fe20000000900 */
[----:B------:R-:W-:Y:S01]  /*f8d0*/  ISETP.LE.U32.AND P0, PT, R4, UR14, PT ;  /* 0x0000000e04007c0c */ /* 0x000fe2000bf03070 */
[----:B------:R-:W-:Y:S01]  /*f8e0*/  STL [R1+0x198], R209 ;  /* 0x000198d101007387 */ /* 0x000fe20000100800 */
[----:B------:R-:W-:Y:S01]  /*f8f0*/  LOP3.LUT R4, R5, 0xff, RZ, 0xc0, !PT ;  /* 0x000000ff05047812 */ /* 0x000fe200078ec0ff */
[----:B--2---:R-:W-:Y:S01]  /*f900*/  FMUL.FTZ R171, R39, R0 ;  /* 0x0000000027ab7220 */ /* 0x004fe20000410000 */
[----:B------:R-:W-:Y:S02]  /*f910*/  PRMT R212, R217, 0x5410, R207 ;  /* 0x00005410d9d47816 */ /* 0x000fe400000000cf */
[----:B------:R-:W-:-:S02]  /*f920*/  @!P2 PRMT R217, R183, 0x5410, RZ ;  /* 0x00005410b7d9a816 */ /* 0x000fc400000000ff */
[----:B------:R-:W-:Y:S02]  /*f930*/  ISETP.LE.U32.AND P2, PT, R3, UR14, PT ;  /* 0x0000000e03007c0c */ /* 0x000fe4000bf43070 */
[----:B------:R-:W-:Y:S01]  /*f940*/  @!P1 PRMT R226, R176, 0x5410, RZ ;  /* 0x00005410b0e29816 */ /* 0x000fe200000000ff */
[----:B------:R-:W-:Y:S01]  /*f950*/  FMUL.FTZ R176, R40, R2 ;  /* 0x0000000228b07220 */ /* 0x000fe20000410000 */
[----:B------:R-:W-:Y:S01]  /*f960*/  ISETP.LE.U32.AND P1, PT, R4, UR14, PT ;  /* 0x0000000e04007c0c */ /* 0x000fe2000bf23070 */
[----:B------:R-:W-:Y:S01]  /*f970*/  FADD.FTZ R4, R173, R7 ;  /* 0x00000007ad047221 */ /* 0x000fe20000010000 */
[----:B------:R-:W-:Y:S01]  /*f980*/  F2FP.F16.F32.PACK_AB R3, R172, R174 ;  /* 0x000000aeac03723e */ /* 0x000fe200000000ff */
[----:B------:R2:W-:Y:S01]  /*f990*/  STL [R1+0x19c], R226 ;  /* 0x00019ce201007387 */ /* 0x0005e20000100800 */
[----:B------:R-:W-:Y:S01]  /*f9a0*/  F2FP.F16.F32.PACK_AB R14, R25, R24 ;  /* 0x00000018190e723e */ /* 0x000fe200000000ff */
[C---:B---3--:R-:W-:Y:S01]  /*f9b0*/  FADD.FTZ R5, R6.reuse, R4 ;  /* 0x0000000406057221 */ /* 0x048fe20000010000 */
[----:B------:R-:W-:Y:S01]  /*f9c0*/  F2FP.F16.F32.PACK_AB R6, R6, R173 ;  /* 0x000000ad0606723e */ /* 0x000fe200000000ff */
[----:B------:R3:W-:Y:S01]  /*f9d0*/  STL [R1+0x1a0], R212 ;  /* 0x0001a0d401007387 */ /* 0x0007e20000100800 */
[C---:B------:R-:W-:Y:S01]  /*f9e0*/  PRMT R200, R3.reuse, 0x7632, R200 ;  /* 0x0000763203c87816 */ /* 0x040fe200000000c8 */
[----:B------:R-:W-:Y:S01]  /*f9f0*/  FADD.FTZ R7, R174, R16 ;  /* 0x00000010ae077221 */ /* 0x000fe20000010000 */
[----:B------:R-:W-:Y:S01]  /*fa00*/  PRMT R184, R14, 0x7610, R184 ;  /* 0x000076100eb87816 */ /* 0x000fe200000000b8 */
[----:B------:R4:W-:Y:S01]  /*fa10*/  STL [R1+0x1a4], R217 ;  /* 0x0001a4d901007387 */ /* 0x0009e20000100800 */
[----:B------:R-:W-:Y:S01]  /*fa20*/  PRMT R201, R6, 0x7610, R201 ;  /* 0x0000761006c97816 */ /* 0x000fe200000000c9 */
[----:B------:R-:W-:Y:S01]  /*fa30*/  @!P2 HADD2 R193, -R200.H0_H0, -RZ.H0_H0 ;  /* 0xa00000ffc8c1a230 */ /* 0x000fe20000000900 */
[----:B------:R-:W-:Y:S01]  /*fa40*/  PRMT R199, R3, 0x7610, R199 ;  /* 0x0000761003c77816 */ /* 0x000fe200000000c7 */
[----:B------:R-:W-:Y:S01]  /*fa50*/  @!P5 HADD2 R181, -R184.H0_H0, -RZ.H0_H0 ;  /* 0xa00000ffb8b5d230 */ /* 0x000fe20000000900 */
[----:B------:R-:W-:Y:S01]  /*fa60*/  LOP3.LUT R4, R9, UR35, RZ, 0x3c, !PT ;  /* 0x0000002309047c12 */ /* 0x000fe2000f8e3cff */
[----:B------:R-:W-:Y:S01]  /*fa70*/  FADD.FTZ R3, R170, R5 ;  /* 0x00000005aa037221 */ /* 0x000fe20000010000 */
[----:B------:R-:W-:Y:S01]  /*fa80*/  PRMT R208, R14, 0x7632, R208 ;  /* 0x000076320ed07816 */ /* 0x000fe200000000d0 */
[----:B------:R-:W-:Y:S01]  /*fa90*/  @!P1 HADD2 R192, -R201.H0_H0, -RZ.H0_H0 ;  /* 0xa00000ffc9c09230 */ /* 0x000fe20000000900 */
[----:B------:R-:W-:Y:S01]  /*faa0*/  @!P6 PRMT R207, R182, 0x5410, RZ ;  /* 0x00005410b6cfe816 */ /* 0x000fe200000000ff */
[----:B------:R-:W-:Y:S01]  /*fab0*/  IMAD.WIDE.U32 R24, R4, -0x326172a9, RZ ;  /* 0xcd9e8d5704187825 */ /* 0x000fe200078e00ff */
[----:B------:R-:W-:-:S03]  /*fac0*/  PRMT R213, R6, 0x7632, R213 ;  /* 0x0000763206d57816 */ /* 0x000fc600000000d5 */
[----:B------:R-:W-:Y:S01]  /*fad0*/  FADD.FTZ R3, R135, R3 ;  /* 0x0000000387037221 */ /* 0x000fe20000010000 */
[----:B------:R-:W-:Y:S01]  /*fae0*/  PRMT R182, R199, 0x5410, R200 ;  /* 0x00005410c7b67816 */ /* 0x000fe200000000c8 */
[----:B------:R4:W-:Y:S01]  /*faf0*/  STL [R1+0x1a8], R207 ;  /* 0x0001a8cf01007387 */ /* 0x0009e20000100800 */
[----:B------:R-:W-:Y:S01]  /*fb00*/  @!P2 PRMT R200, R193, 0x5410, RZ ;  /* 0x00005410c1c8a816 */ /* 0x000fe200000000ff */
[-C--:B------:R-:W-:Y:S01]  /*fb10*/  FMUL.FTZ R193, R53, R2.reuse ;  /* 0x0000000235c17220 */ /* 0x080fe20000410000 */
[----:B------:R-:W-:Y:S01]  /*fb20*/  PRMT R183, R184, 0x5410, R208 ;  /* 0x00005410b8b77816 */ /* 0x000fe200000000d0 */
[----:B------:R-:W-:Y:S01]  /*fb30*/  IMAD.MOV.U32 R53, RZ, RZ, R220 ;  /* 0x000000ffff357224 */ /* 0x000fe200078e00dc */
[----:B------:R-:W-:Y:S01]  /*fb40*/  @!P5 PRMT R184, R181, 0x5410, RZ ;  /* 0x00005410b5b8d816 */ /* 0x000fe200000000ff */
[-C--:B------:R-:W-:Y:S01]  /*fb50*/  FMUL.FTZ R220, R56, R2.reuse ;  /* 0x0000000238dc7220 */ /* 0x080fe20000410000 */
[----:B------:R-:W-:Y:S01]  /*fb60*/  PRMT R181, R201, 0x5410, R213 ;  /* 0x00005410c9b57816 */ /* 0x000fe200000000d5 */
[-C--:B--2---:R-:W-:Y:S01]  /*fb70*/  FMUL.FTZ R226, R116, R2.reuse ;  /* 0x0000000274e27220 */ /* 0x084fe20000410000 */
[----:B------:R-:W-:Y:S01]  /*fb80*/  @!P1 PRMT R201, R192, 0x5410, RZ ;  /* 0x00005410c0c99816 */ /* 0x000fe200000000ff */
[-C--:B------:R-:W-:Y:S01]  /*fb90*/  FMUL.FTZ R192, R52, R2.reuse ;  /* 0x0000000234c07220 */ /* 0x080fe20000410000 */
[----:B------:R-:W-:Y:S01]  /*fba0*/  MOV R56, R221 ;  /* 0x000000dd00387202 */ /* 0x000fe20000000f00 */
[-C--:B------:R-:W-:Y:S01]  /*fbb0*/  FMUL.FTZ R221, R57, R2.reuse ;  /* 0x0000000239dd7220 */ /* 0x080fe20000410000 */
[----:B---3--:R-:W-:Y:S01]  /*fbc0*/  FMUL.FTZ R212, R117, R2 ;  /* 0x0000000275d47220 */ /* 0x008fe20000410000 */
[----:B-1----:R-:W-:Y:S01]  /*fbd0*/  FADD.FTZ R3, R8, R3 ;  /* 0x0000000308037221 */ /* 0x002fe20000010000 */
[----:B------:R-:W-:Y:S01]  /*fbe0*/  @!P3 HADD2 R194, -R199.H0_H0, -RZ.H0_H0 ;  /* 0xa00000ffc7c2b230 */ /* 0x000fe20000000900 */
[----:B------:R-:W-:Y:S01]  /*fbf0*/  F2FP.F16.F32.PACK_AB R132, R135, R170 ;  /* 0x000000aa8784723e */ /* 0x000fe200000000ff */
[----:B------:R-:W-:-:S02]  /*fc00*/  IMAD.MOV.U32 R57, RZ, RZ, R222 ;  /* 0x000000ffff397224 */ /* 0x000fc400078e00de */
[----:B------:R-:W-:Y:S01]  /*fc10*/  FADD.FTZ R134, R133, R3 ;  /* 0x0000000385867221 */ /* 0x000fe20000010000 */
[-C--:B------:R-:W-:Y:S01]  /*fc20*/  FMUL.FTZ R170, R38, R0.reuse ;  /* 0x0000000026aa7220 */ /* 0x080fe20000410000 */
[----:B------:R-:W-:Y:S01]  /*fc30*/  @!P3 PRMT R199, R194, 0x5410, RZ ;  /* 0x00005410c2c7b816 */ /* 0x000fe200000000ff */
[-C--:B------:R-:W-:Y:S01]  /*fc40*/  FMUL.FTZ R194, R54, R0.reuse ;  /* 0x0000000036c27220 */ /* 0x080fe20000410000 */
[-C--:B------:R-:W-:Y:S01]  /*fc50*/  FMUL.FTZ R222, R58, R0.reuse ;  /* 0x000000003ade7220 */ /* 0x080fe20000410000 */
[-C--:B----4-:R-:W-:Y:S01]  /*fc60*/  FMUL.FTZ R217, R110, R0.reuse ;  /* 0x000000006ed97220 */ /* 0x090fe20000410000 */
[----:B------:R-:W-:Y:S01]  /*fc70*/  FMUL.FTZ R135, R111, R0 ;  /* 0x000000006f877220 */ /* 0x000fe20000410000 */
[----:B------:R-:W-:Y:S01]  /*fc80*/  FMUL.FTZ R207, R109, R2 ;  /* 0x000000026dcf7220 */ /* 0x000fe20000410000 */
[----:B------:R-:W-:Y:S01]  /*fc90*/  LOP3.LUT R2, R25, UR34, R224, 0x96, !PT ;  /* 0x0000002219027c12 */ /* 0x000fe2000f8e96e0 */
[----:B------:R-:W-:Y:S01]  /*fca0*/  FMUL.FTZ R209, R118, R0 ;  /* 0x0000000076d17220 */ /* 0x000fe20000410000 */
[----:B------:R-:W-:Y:S01]  /*fcb0*/  F2FP.F16.F32.PACK_AB R133, R133, R8 ;  /* 0x000000088585723e */ /* 0x000fe200000000ff */
[----:B------:R-:W-:Y:S01]  /*fcc0*/  FADD.FTZ R15, R172, R7 ;  /* 0x00000007ac0f7221 */ /* 0x000fe20000010000 */
[----:B------:R-:W-:-:S02]  /*fcd0*/  @!P4 HADD2 R180, -R208.H0_H0, -RZ.H0_H0 ;  /* 0xa00000ffd0b4c230 */ /* 0x000fc40000000900 */
[----:B------:R-:W-:-:S04]  /*fce0*/  IMAD.WIDE.U32 R2, R2, -0x2daee0ad, RZ ;  /* 0xd2511f5302027825 */ /* 0x000fc800078e00ff */
[----:B------:R-:W-:Y:S01]  /*fcf0*/  @!P0 HADD2 R191, -R213.H0_H0, -RZ.H0_H0 ;  /* 0xa00000ffd5bf8230 */ /* 0x000fe20000000900 */
[----:B------:R1:W2:Y:S01]  /*fd00*/  MUFU.EX2 R16, R218 ;  /* 0x000000da00107308 */ /* 0x0002a20000000800 */
[----:B------:R-:W-:Y:S01]  /*fd10*/  LOP3.LUT R14, R11, UR23, R210, 0x96, !PT ;  /* 0x000000170b0e7c12 */ /* 0x000fe2000f8e96d2 */
[----:B------:R-:W-:Y:S01]  /*fd20*/  IMAD.MOV.U32 R52, RZ, RZ, R216 ;  /* 0x000000ffff347224 */ /* 0x000fe200078e00d8 */
[----:B------:R-:W-:Y:S02]  /*fd30*/  LOP3.LUT R0, R3, UR24, R206, 0x96, !PT ;  /* 0x0000001803007c12 */ /* 0x000fe4000f8e96ce */
[----:B------:R-:W-:Y:S02]  /*fd40*/  LOP3.LUT R3, R211, UR31, R24, 0x96, !PT ;  /* 0x0000001fd3037c12 */ /* 0x000fe4000f8e9618 */
[----:B------:R-:W-:Y:S01]  /*fd50*/  @!P4 PRMT R208, R180, 0x5410, RZ ;  /* 0x00005410b4d0c816 */ /* 0x000fe200000000ff */
[----:B------:R-:W-:Y:S01]  /*fd60*/  IMAD.WIDE.U32 R8, R0, -0x326172a9, RZ ;  /* 0xcd9e8d5700087825 */ /* 0x000fe200078e00ff */
[----:B------:R-:W-:Y:S01]  /*fd70*/  @!P0 PRMT R213, R191, 0x5410, RZ ;  /* 0x00005410bfd58816 */ /* 0x000fe200000000ff */
[----:B------:R-:W-:Y:S01]  /*fd80*/  MUFU.EX2 R11, R240 ;  /* 0x000000f0000b7308 */ /* 0x000fe20000000800 */
[----:B------:R-:W-:Y:S01]  /*fd90*/  PRMT R242, R132, 0x7632, R242 ;  /* 0x0000763284f27816 */ /* 0x000fe200000000f2 */
[----:B------:R-:W-:Y:S01]  /*fda0*/  IMAD.WIDE.U32 R4, R3, -0x2daee0ad, RZ ;  /* 0xd2511f5303047825 */ /* 0x000fe200078e00ff */
[----:B------:R-:W-:-:S02]  /*fdb0*/  LOP3.LUT R3, R9, UR23, R210, 0x96, !PT ;  /* 0x0000001709037c12 */ /* 0x000fc4000f8e96d2 */
[----:B------:R-:W-:Y:S01]  /*fdc0*/  PRMT R241, R132, 0x7610, R241 ;  /* 0x0000761084f17816 */ /* 0x000fe200000000f1 */
[----:B------:R-:W-:Y:S01]  /*fdd0*/  IMAD.MOV.U32 R132, RZ, RZ, R123 ;  /* 0x000000ffff847224 */ /* 0x000fe200078e007b */
[----:B------:R-:W-:Y:S01]  /*fde0*/  LOP3.LUT R0, R5, UR21, R2, 0x96, !PT ;  /* 0x0000001505007c12 */ /* 0x000fe2000f8e9602 */
[----:B------:R-:W-:Y:S01]  /*fdf0*/  IMAD.WIDE.U32 R2, R3, -0x2daee0ad, RZ ;  /* 0xd2511f5303027825 */ /* 0x000fe200078e00ff */
[C---:B-1----:R-:W-:Y:S02]  /*fe00*/  PRMT R218, R133.reuse, 0x7632, R218 ;  /* 0x0000763285da7816 */ /* 0x042fe400000000da */
[----:B------:R-:W-:Y:S01]  /*fe10*/  PRMT R196, R133, 0x7610, R196 ;  /* 0x0000761085c47816 */ /* 0x000fe200000000c4 */
[----:B------:R-:W-:Y:S01]  /*fe20*/  IMAD.WIDE.U32 R6, R0, -0x326172a9, RZ ;  /* 0xcd9e8d5700067825 */ /* 0x000fe200078e00ff */
[----:B------:R-:W-:Y:S02]  /*fe30*/  LOP3.LUT R3, R3, UR12, R4, 0x96, !PT ;  /* 0x0000000c03037c12 */ /* 0x000fe4000f8e9604 */
[----:B------:R-:W-:Y:S01]  /*fe40*/  LOP3.LUT R180, R19, UR9, R12, 0x96, !PT ;  /* 0x0000000913b47c12 */ /* 0x000fe2000f8e960c */
[----:B------:R-:W-:Y:S01]  /*fe50*/  IMAD.WIDE.U32 R12, R10, -0x2daee0ad, RZ ;  /* 0xd2511f530a0c7825 */ /* 0x000fe200078e00ff */
[----:B------:R-:W-:-:S02]  /*fe60*/  LOP3.LUT R0, R7, UR7, R8, 0x96, !PT ;  /* 0x0000000707007c12 */ /* 0x000fc4000f8e9608 */
[----:B------:R-:W-:Y:S01]  /*fe70*/  MOV R20, R80 ;  /* 0x0000005000147202 */ /* 0x000fe20000000f00 */
[----:B------:R-:W-:Y:S01]  /*fe80*/  IMAD.WIDE.U32 R4, R3, -0x326172a9, RZ ;  /* 0xcd9e8d5703047825 */ /* 0x000fe200078e00ff */
[----:B------:R-:W-:-:S03]  /*fe90*/  MOV R130, R113 ;  /* 0x0000007100827202 */ /* 0x000fc60000000f00 */
[----:B------:R-:W-:Y:S01]  /*fea0*/  IMAD.WIDE.U32 R8, R0, -0x2daee0ad, RZ ;  /* 0xd2511f5300087825 */ /* 0x000fe200078e00ff */
[----:B------:R-:W-:-:S03]  /*feb0*/  LOP3.LUT R6, R5, UR9, R6, 0x96, !PT ;  /* 0x0000000905067c12 */ /* 0x000fc6000f8e9606 */
[----:B------:R-:W-:Y:S01]  /*fec0*/  IMAD.MOV.U32 R133, RZ, RZ, R121 ;  /* 0x000000ffff857224 */ /* 0x000fe200078e0079 */
[----:B------:R-:W-:Y:S01]  /*fed0*/  LOP3.LUT R2, R9, UR8, R2, 0x96, !PT ;  /* 0x0000000809027c12 */ /* 0x000fe2000f8e9602 */
[----:B------:R-:W-:Y:S02]  /*fee0*/  IMAD.MOV.U32 R121, RZ, RZ, R97 ;  /* 0x000000ffff797224 */ /* 0x000fe400078e0061 */
[----:B------:R-:W-:Y:S02]  /*fef0*/  IMAD.MOV.U32 R123, RZ, RZ, R99 ;  /* 0x000000ffff7b7224 */ /* 0x000fe400078e0063 */
[----:B------:R-:W-:-:S05]  /*ff00*/  IMAD.WIDE.U32 R2, R2, -0x326172a9, RZ ;  /* 0xcd9e8d5702027825 */ /* 0x000fca00078e00ff */
[----:B------:R-:W-:Y:S02]  /*ff10*/  LOP3.LUT R0, R3, UR4, R4, 0x96, !PT ;  /* 0x0000000403007c12 */ /* 0x000fe4000f8e9604 */
[----:B------:R-:W-:Y:S02]  /*ff20*/  LOP3.LUT R7, R2, 0xffff, RZ, 0xc0, !PT ;  /* 0x0000ffff02077812 */ /* 0x000fe400078ec0ff */
[----:B------:R-:W-:-:S04]  /*ff30*/  LOP3.LUT R4, R0, 0xff, RZ, 0xc0, !PT ;  /* 0x000000ff00047812 */ /* 0x000fc800078ec0ff */
[----:B------:R-:W-:Y:S02]  /*ff40*/  ISETP.LE.U32.AND P4, PT, R4, UR14, PT ;  /* 0x0000000e04007c0c */ /* 0x000fe4000bf83070 */
[----:B------:R-:W-:-:S04]  /*ff50*/  LOP3.LUT R4, R0, 0xffff, RZ, 0xc0, !PT ;  /* 0x0000ffff00047812 */ /* 0x000fc800078ec0ff */
[----:B------:R-:W-:-:S04]  /*ff60*/  SHF.R.U32.HI R4, RZ, 0x8, R4 ;  /* 0x00000008ff047819 */ /* 0x000fc80000011604 */
[----:B------:R-:W-:-:S04]  /*ff70*/  LOP3.LUT R4, R4, 0xffff, RZ, 0xc0, !PT ;  /* 0x0000ffff04047812 */ /* 0x000fc800078ec0ff */
[----:B------:R-:W-:Y:S02]  /*ff80*/  ISETP.LE.U32.AND P3, PT, R4, UR14, PT ;  /* 0x0000000e04007c0c */ /* 0x000fe4000bf63070 */
[--C-:B------:R-:W-:Y:S02]  /*ff90*/  SHF.R.U32.HI R4, RZ, 0x10, R0.reuse ;  /* 0x00000010ff047819 */ /* 0x100fe40000011600 */
[----:B------:R-:W-:Y:S02]  /*ffa0*/  SHF.R.U32.HI R0, RZ, 0x18, R0 ;  /* 0x00000018ff007819 */ /* 0x000fe40000011600 */
[----:B------:R-:W-:Y:S02]  /*ffb0*/  LOP3.LUT R4, R4, 0xff, RZ, 0xc0, !PT ;  /* 0x000000ff04047812 */ /* 0x000fe400078ec0ff */
[----:B------:R-:W-:Y:S02]  /*ffc0*/  ISETP.LE.U32.AND P0, PT, R0, UR14, PT ;  /* 0x0000000e00007c0c */ /* 0x000fe4000bf03070 */
[----:B------:R-:W-:-:S02]  /*ffd0*/  LOP3.LUT R0, R2, 0xff, RZ, 0xc0, !PT ;  /* 0x000000ff02007812 */ /* 0x000fc400078ec0ff */
[----:B------:R-:W-:Y:S02]  /*ffe0*/  ISETP.LE.U32.AND P5, PT, R4, UR14, PT ;  /* 0x0000000e04007c0c */ /* 0x000fe4000bfa3070 */
[----:B------:R-:W-:Y:S01]  /*fff0*/  ISETP.LE.U32.AND P2, PT, R0, UR14, PT ;  /* 0x0000000e00007c0c */ /* 0x000fe2000bf43070 */
[----:B------:R-:W1:Y:S01]  /*10000*/  MUFU.EX2 R4, R219 ;  /* 0x000000db00047308 */ /* 0x000e620000000800 */
[--C-:B------:R-:W-:Y:S02]  /*10010*/  SHF.R.U32.HI R0, RZ, 0x10, R2.reuse ;  /* 0x00000010ff007819 */ /* 0x100fe40000011602 */
[----:B------:R-:W-:Y:S02]  /*10020*/  SHF.R.U32.HI R2, RZ, 0x18, R2 ;  /* 0x00000018ff027819 */ /* 0x000fe40000011602 */
[----:B------:R-:W-:Y:S01]  /*10030*/  LOP3.LUT R0, R0, 0xff, RZ, 0xc0, !PT ;  /* 0x000000ff00007812 */ /* 0x000fe200078ec0ff */
[----:B------:R-:W-:Y:S01]  /*10040*/  @!P0 HADD2 R26, -R242.H0_H0, -RZ.H0_H0 ;  /* 0xa00000fff21a8230 */ /* 0x000fe20000000900 */
[----:B------:R-:W-:Y:S01]  /*10050*/  ISETP.LE.U32.AND P1, PT, R2, UR14, PT ;  /* 0x0000000e02007c0c */ /* 0x000fe2000bf23070 */
[----:B------:R-:W-:Y:S01]  /*10060*/  IMAD.WIDE.U32 R2, R6, -0x2daee0ad, RZ ;  /* 0xd2511f5306027825 */ /* 0x000fe200078e00ff */
[----:B------:R-:W-:-:S03]  /*10070*/  ISETP.LE.U32.AND P6, PT, R0, UR14, PT ;  /* 0x0000000e00007c0c */ /* 0x000fc6000bfc3070 */
[----:B------:R-:W-:Y:S01]  /*10080*/  @!P5 HADD2 R31, -R241.H0_H0, -RZ.H0_H0 ;  /* 0xa00000fff11fd230 */ /* 0x000fe20000000900 */
[----:B------:R-:W-:Y:S02]  /*10090*/  LOP3.LUT R0, R3, UR6, R8, 0x96, !PT ;  /* 0x0000000603007c12 */ /* 0x000fe4000f8e9608 */
[----:B------:R-:W-:Y:S02]  /*100a0*/  LOP3.LUT R9, R2, 0xffff, RZ, 0xc0, !PT ;  /* 0x0000ffff02097812 */ /* 0x000fe400078ec0ff */
[----:B--2---:R-:W-:Y:S02]  /*100b0*/  F2FP.F16.F32.PACK_AB R3, R16, R17 ;  /* 0x000000111003723e */ /* 0x004fe400000000ff */
[----:B------:R-:W-:Y:S01]  /*100c0*/  LOP3.LUT R6, R2, 0xff, RZ, 0xc0, !PT ;  /* 0x000000ff02067812 */ /* 0x000fe200078ec0ff */
[----:B------:R-:W-:Y:S01]  /*100d0*/  @!P1 HADD2 R34, -R218.H0_H0, -RZ.H0_H0 ;  /* 0xa00000ffda229230 */ /* 0x000fe20000000900 */
[--C-:B------:R-:W-:Y:S01]  /*100e0*/  SHF.R.U32.HI R8, RZ, 0x10, R2.reuse ;  /* 0x00000010ff087819 */ /* 0x100fe20000011602 */
[----:B------:R-:W-:Y:S01]  /*100f0*/  @!P6 HADD2 R35, -R196.H0_H0, -RZ.H0_H0 ;  /* 0xa00000ffc423e230 */ /* 0x000fe20000000900 */
[----:B------:R-:W-:Y:S01]  /*10100*/  SHF.R.U32.HI R5, RZ, 0x18, R2 ;  /* 0x00000018ff057819 */ /* 0x000fe20000011602 */
[----:B------:R-:W-:Y:S01]  /*10110*/  FADD.FTZ R2, R17, R15 ;  /* 0x0000000f11027221 */ /* 0x000fe20000010000 */
[----:B------:R-:W-:-:S02]  /*10120*/  PRMT R243, R3, 0x7632, R243 ;  /* 0x0000763203f37816 */ /* 0x000fc400000000f3 */
[----:B------:R-:W-:Y:S01]  /*10130*/  PRMT R252, R3, 0x7610, R252 ;  /* 0x0000761003fc7816 */ /* 0x000fe200000000fc */
[----:B------:R-:W-:Y:S02]  /*10140*/  FADD.FTZ R2, R16, R2 ;  /* 0x0000000210027221 */ /* 0x000fe40000010000 */
[----:B------:R-:W-:Y:S01]  /*10150*/  @!P3 HADD2 R27, -R243.H0_H0, -RZ.H0_H0 ;  /* 0xa00000fff31bb230 */ /* 0x000fe20000000900 */
[----:B------:R-:W-:Y:S01]  /*10160*/  PRMT R216, R252, 0x5410, R243 ;  /* 0x00005410fcd87816 */ /* 0x000fe200000000f3 */
[----:B-1----:R-:W-:Y:S01]  /*10170*/  FADD.FTZ R2, R4, R2 ;  /* 0x0000000204027221 */ /* 0x002fe20000010000 */
[----:B------:R-:W-:Y:S01]  /*10180*/  @!P4 HADD2 R30, -R252.H0_H0, -RZ.H0_H0 ;  /* 0xa00000fffc1ec230 */ /* 0x000fe20000000900 */
[C---:B------:R-:W-:Y:S02]  /*10190*/  F2FP.F16.F32.PACK_AB R4, R11.reuse, R4 ;  /* 0x000000040b04723e */ /* 0x040fe400000000ff */
[----:B------:R-:W-:Y:S01]  /*101a0*/  FADD.FTZ R3, R11, R2 ;  /* 0x000000020b037221 */ /* 0x000fe20000010000 */
[----:B------:R-:W-:-:S02]  /*101b0*/  @!P3 PRMT R243, R27, 0x5410, RZ ;  /* 0x000054101bf3b816 */ /* 0x000fc400000000ff */
[----:B------:R-:W-:Y:S02]  /*101c0*/  SHF.R.U32.HI R2, RZ, 0x8, R7 ;  /* 0x00000008ff027819 */ /* 0x000fe40000011607 */
[----:B------:R-:W-:Y:S01]  /*101d0*/  ISETP.LE.U32.AND P3, PT, R6, UR14, PT ;  /* 0x0000000e06007c0c */ /* 0x000fe2000bf63070 */
[----:B------:R-:W-:Y:S01]  /*101e0*/  MUFU.EX2 R7, R215 ;  /* 0x000000d700077308 */ /* 0x000fe20000000800 */
[----:B------:R-:W-:Y:S02]  /*101f0*/  PRMT R27, R241, 0x5410, R242 ;  /* 0x00005410f11b7816 */ /* 0x000fe400000000f2 */
[----:B------:R-:W-:Y:S02]  /*10200*/  @!P0 PRMT R242, R26, 0x5410, RZ ;  /* 0x000054101af28816 */ /* 0x000fe400000000ff */
[----:B------:R-:W-:Y:S02]  /*10210*/  ISETP.LE.U32.AND P0, PT, R5, UR14, PT ;  /* 0x0000000e05007c0c */ /* 0x000fe4000bf03070 */
[----:B------:R-:W-:Y:S01]  /*10220*/  LOP3.LUT R2, R2, 0xffff, RZ, 0xc0, !PT ;  /* 0x0000ffff02027812 */ /* 0x000fe200078ec0ff */
[----:B------:R-:W1:Y:S01]  /*10230*/  MUFU.EX2 R6, R64 ;  /* 0x0000004000067308 */ /* 0x000e620000000800 */
[----:B------:R-:W-:Y:S01]  /*10240*/  @!P4 PRMT R252, R30, 0x5410, RZ ;  /* 0x000054101efcc816 */ /* 0x000fe200000000ff */
[----:B------:R-:W-:Y:S01]  /*10250*/  IMAD.MOV.U32 R30, RZ, RZ, R108 ;  /* 0x000000ffff1e7224 */ /* 0x000fe200078e006c */
[----:B------:R-:W-:-:S02]  /*10260*/  ISETP.LE.U32.AND P4, PT, R2, UR14, PT ;  /* 0x0000000e02007c0c */ /* 0x000fc4000bf83070 */
[----:B------:R-:W-:Y:S02]  /*10270*/  SHF.R.U32.HI R2, RZ, 0x10, R0 ;  /* 0x00000010ff027819 */ /* 0x000fe40000011600 */
[----:B------:R-:W-:Y:S01]  /*10280*/  @!P5 PRMT R241, R31, 0x5410, RZ ;  /* 0x000054101ff1d816 */ /* 0x000fe200000000ff */
[----:B------:R2:W3:Y:S01]  /*10290*/  MUFU.EX2 R5, R57 ;  /* 0x0000003900057308 */ /* 0x0004e20000000800 */
[----:B------:R-:W-:Y:S02]  /*102a0*/  LOP3.LUT R2, R2, 0xff, RZ, 0xc0, !PT ;  /* 0x000000ff02027812 */ /* 0x000fe400078ec0ff */
[----:B------:R-:W-:Y:S02]  /*102b0*/  PRMT R240, R4, 0x7610, R240 ;  /* 0x0000761004f07816 */ /* 0x000fe400000000f0 */
[----:B------:R-:W-:Y:S02]  /*102c0*/  ISETP.LE.U32.AND P5, PT, R2, UR14, PT ;  /* 0x0000000e02007c0c */ /* 0x000fe4000bfa3070 */
[----:B------:R-:W-:Y:S01]  /*102d0*/  PRMT R219, R4, 0x7632, R219 ;  /* 0x0000763204db7816 */ /* 0x000fe200000000db */
[----:B------:R-:W-:-:S02]  /*102e0*/  @!P2 HADD2 R33, -R240.H0_H0, -RZ.H0_H0 ;  /* 0xa00000fff021a230 */ /* 0x000fc40000000900 */
[----:B-1----:R-:W-:Y:S01]  /*102f0*/  FADD.FTZ R2, R6, R3 ;  /* 0x0000000306027221 */ /* 0x002fe20000010000 */
[----:B------:R-:W-:Y:S01]  /*10300*/  PRMT R215, R196, 0x5410, R218 ;  /* 0x00005410c4d77816 */ /* 0x000fe200000000da */
[----:B------:R-:W-:Y:S02]  /*10310*/  IMAD.MOV.U32 R64, RZ, RZ, R198 ;  /* 0x000000ffff407224 */ /* 0x000fe400078e00c6 */
[----:B------:R-:W-:Y:S01]  /*10320*/  @!P4 HADD2 R32, -R219.H0_H0, -RZ.H0_H0 ;  /* 0xa00000ffdb20c230 */ /* 0x000fe20000000900 */
[----:B------:R-:W-:Y:S02]  /*10330*/  @!P1 PRMT R218, R34, 0x5410, RZ ;  /* 0x0000541022da9816 */ /* 0x000fe400000000ff */
[----:B------:R-:W-:Y:S02]  /*10340*/  @!P6 PRMT R196, R35, 0x5410, RZ ;  /* 0x0000541023c4e816 */ /* 0x000fe400000000ff */
[----:B--2---:R-:W-:Y:S01]  /*10350*/  MOV R57, R56 ;  /* 0x0000003800397202 */ /* 0x004fe20000000f00 */
[----:B------:R-:W-:Y:S01]  /*10360*/  IMAD.MOV.U32 R56, RZ, RZ, R214 ;  /* 0x000000ffff387224 */ /* 0x000fe200078e00d6 */
[C---:B---3--:R-:W-:Y:S01]  /*10370*/  F2FP.F16.F32.PACK_AB R3, R5.reuse, R6 ;  /* 0x000000060503723e */ /* 0x048fe200000000ff */
[----:B------:R-:W-:Y:S01]  /*10380*/  FADD.FTZ R4, R5, R2 ;  /* 0x0000000205047221 */ /* 0x000fe20000010000 */
[----:B------:R-:W1:Y:S01]  /*10390*/  MUFU.EX2 R6, R57 ;  /* 0x0000003900067308 */ /* 0x000e620000000800 */
[----:B------:R-:W-:-:S02]  /*103a0*/  LOP3.LUT R2, R0, 0xff, RZ, 0xc0, !PT ;  /* 0x000000ff00027812 */ /* 0x000fc400078ec0ff */
[----:B------:R-:W-:Y:S02]  /*103b0*/  PRMT R214, R240, 0x5410, R219 ;  /* 0x00005410f0d67816 */ /* 0x000fe400000000db */
[----:B------:R-:W-:Y:S02]  /*103c0*/  @!P2 PRMT R240, R33, 0x5410, RZ ;  /* 0x0000541021f0a816 */ /* 0x000fe400000000ff */
[----:B------:R-:W-:Y:S01]  /*103d0*/  ISETP.LE.U32.AND P2, PT, R2, UR14, PT ;  /* 0x0000000e02007c0c */ /* 0x000fe2000bf43070 */
[----:B------:R2:W3:Y:S01]  /*103e0*/  MUFU.EX2 R5, R56 ;  /* 0x0000003800057308 */ /* 0x0004e20000000800 */
[----:B------:R-:W-:Y:S02]  /*103f0*/  SHF.R.U32.HI R2, RZ, 0x18, R0 ;  /* 0x00000018ff027819 */ /* 0x000fe40000011600 */
[C---:B------:R-:W-:Y:S02]  /*10400*/  PRMT R191, R3.reuse, 0x7610, R191 ;  /* 0x0000761003bf7816 */ /* 0x040fe400000000bf */
[----:B------:R-:W-:-:S02]  /*10410*/  PRMT R175, R3, 0x7632, R175 ;  /* 0x0000763203af7816 */ /* 0x000fc400000000af */
[----:B------:R-:W-:Y:S01]  /*10420*/  LOP3.LUT R0, R0, 0xffff, RZ, 0xc0, !PT ;  /* 0x0000ffff00007812 */ /* 0x000fe200078ec0ff */
[----:B------:R-:W4:Y:S01]  /*10430*/  MUFU.EX2 R3, R205 ;  /* 0x000000cd00037308 */ /* 0x000f220000000800 */
[----:B------:R-:W-:Y:S02]  /*10440*/  @!P4 PRMT R219, R32, 0x5410, RZ ;  /* 0x0000541020dbc816 */ /* 0x000fe400000000ff */
[----:B------:R-:W-:Y:S01]  /*10450*/  ISETP.LE.U32.AND P4, PT, R2, UR14, PT ;  /* 0x0000000e02007c0c */ /* 0x000fe2000bf83070 */
[----:B------:R-:W-:Y:S01]  /*10460*/  @!P2 HADD2 R36, -R191.H0_H0, -RZ.H0_H0 ;  /* 0xa00000ffbf24a230 */ /* 0x000fe20000000900 */
[----:B------:R-:W-:Y:S02]  /*10470*/  LOP3.LUT R2, R8, 0xff, RZ, 0xc0, !PT ;  /* 0x000000ff08027812 */ /* 0x000fe400078ec0ff */
[----:B------:R-:W-:Y:S02]  /*10480*/  SHF.R.U32.HI R0, RZ, 0x8, R0 ;  /* 0x00000008ff007819 */ /* 0x000fe40000011600 */
[----:B------:R-:W-:Y:S01]  /*10490*/  ISETP.LE.U32.AND P1, PT, R2, UR14, PT ;  /* 0x0000000e02007c0c */ /* 0x000fe2000bf23070 */
[----:B-1----:R-:W-:Y:S01]  /*104a0*/  FADD.FTZ R2, R6, R134 ;  /* 0x0000008606027221 */ /* 0x002fe20000010000 */
[----:B------:R-:W-:Y:S01]  /*104b0*/  LOP3.LUT R0, R0, 0xffff, RZ, 0xc0, !PT ;  /* 0x0000ffff00007812 */ /* 0x000fe200078ec0ff */
[----:B--2---:R-:W-:Y:S01]  /*104c0*/  IMAD.MOV.U32 R56, RZ, RZ, R52 ;  /* 0x000000ffff387224 */ /* 0x004fe200078e0034 */
[----:B------:R-:W-:Y:S01]  /*104d0*/  MOV R57, R204 ;  /* 0x000000cc00397202 */ /* 0x000fe20000000f00 */
[----:B---3--:R-:W-:Y:S01]  /*104e0*/  FADD.FTZ R2, R5, R2 ;  /* 0x0000000205027221 */ /* 0x008fe20000010000 */
[----:B------:R-:W-:Y:S01]  /*104f0*/  ISETP.LE.U32.AND P6, PT, R0, UR14, PT ;  /* 0x0000000e00007c0c */ /* 0x000fe2000bfc3070 */
[----:B------:R-:W-:Y:S01]  /*10500*/  FADD.FTZ R204, R7, R4 ;  /* 0x0000000407cc7221 */ /* 0x000fe20000010000 */
[----:B------:R-:W-:Y:S01]  /*10510*/  SHF.R.U32.HI R0, RZ, 0x8, R9 ;  /* 0x00000008ff007819 */ /* 0x000fe20000011609 */
[----:B----4-:R-:W-:Y:S01]  /*10520*/  FADD.FTZ R198, R3, R2 ;  /* 0x0000000203c67221 */ /* 0x010fe20000010000 */
[----:B------:R-:W-:Y:S01]  /*10530*/  IMAD R2, R14, -0x2daee0ad, RZ ;  /* 0xd2511f530e027824 */ /* 0x000fe200078e02ff */
[----:B------:R-:W-:Y:S01]  /*10540*/  PRMT R205, R191, 0x5410, R175 ;  /* 0x00005410bfcd7816 */ /* 0x000fe200000000af */
[----:B------:R-:W-:Y:S01]  /*10550*/  IMAD.MOV.U32 R134, RZ, RZ, R120 ;  /* 0x000000ffff867224 */ /* 0x000fe200078e0078 */
[----:B------:R-:W-:Y:S01]  /*10560*/  LOP3.LUT R0, R0, 0xffff, RZ, 0xc0, !PT ;  /* 0x0000ffff00007812 */ /* 0x000fe200078ec0ff */
[----:B------:R-:W-:Y:S01]  /*10570*/  IMAD.MOV.U32 R120, RZ, RZ, R96 ;  /* 0x000000ffff787224 */ /* 0x000fe200078e0060 */
[----:B------:R-:W-:Y:S01]  /*10580*/  @!P2 PRMT R191, R36, 0x5410, RZ ;  /* 0x0000541024bfa816 */ /* 0x000fe200000000ff */
[----:B------:R-:W-:Y:S01]  /*10590*/  IMAD.MOV.U32 R52, RZ, RZ, R202 ;  /* 0x000000ffff347224 */ /* 0x000fe200078e00ca */
[----:B------:R-:W-:Y:S01]  /*105a0*/  ISETP.LE.U32.AND P2, PT, R0, UR14, PT ;  /* 0x0000000e00007c0c */ /* 0x000fe2000bf43070 */
[----:B------:R-:W-:Y:S01]  /*105b0*/  IMAD.MOV.U32 R14, RZ, RZ, R127 ;  /* 0x000000ffff0e7224 */ /* 0x000fe200078e007f */
[----:B------:R-:W-:Y:S01]  /*105c0*/  F2FP.F16.F32.PACK_AB R0, R5, R6 ;  /* 0x000000060500723e */ /* 0x000fe200000000ff */
[----:B------:R-:W-:Y:S01]  /*105d0*/  @!P6 HADD2 R42, -R175.H0_H0, -RZ.H0_H0 ;  /* 0xa00000ffaf2ae230 */ /* 0x000fe20000000900 */
[----:B------:R-:W-:Y:S01]  /*105e0*/  LOP3.LUT R2, R13, UR8, R2, 0x96, !PT ;  /* 0x000000080d027c12 */ /* 0x000fe2000f8e9602 */
[----:B------:R-:W-:Y:S01]  /*105f0*/  IMAD.MOV.U32 R26, RZ, RZ, R52 ;  /* 0x000000ffff1a7224 */ /* 0x000fe200078e0034 */
[----:B------:R-:W-:-:S02]  /*10600*/  PRMT R174, R0, 0x7610, R174 ;  /* 0x0000761000ae7816 */ /* 0x000fc400000000ae */
[----:B------:R-:W-:Y:S02]  /*10610*/  PRMT R173, R0, 0x7632, R173 ;  /* 0x0000763200ad7816 */ /* 0x000fe400000000ad */
[----:B------:R-:W-:Y:S01]  /*10620*/  F2FP.F16.F32.PACK_AB R34, R197, R3 ;  /* 0x00000003c522723e */ /* 0x000fe200000000ff */
[----:B------:R-:W-:Y:S01]  /*10630*/  IMAD.WIDE.U32 R2, R2, -0x326172a9, RZ ;  /* 0xcd9e8d5702027825 */ /* 0x000fe200078e00ff */
[----:B------:R-:W-:-:S03]  /*10640*/  F2FP.F16.F32.PACK_AB R0, R189, R7 ;  /* 0x00000007bd00723e */ /* 0x000fc600000000ff */
[----:B------:R-:W-:Y:S01]  /*10650*/  @!P5 HADD2 R40, -R174.H0_H0, -RZ.H0_H0 ;  /* 0xa00000ffae28d230 */ /* 0x000fe20000000900 */
[----:B------:R-:W-:Y:S01]  /*10660*/  MOV R4, UR22 ;  /* 0x0000001600047c02 */ /* 0x000fe20008000f00 */
[----:B------:R-:W-:Y:S01]  /*10670*/  @!P4 HADD2 R38, -R173.H0_H0, -RZ.H0_H0 ;  /* 0xa00000ffad26c230 */ /* 0x000fe20000000900 */
[C---:B------:R-:W-:Y:S01]  /*10680*/  PRMT R172, R0.reuse, 0x7610, R172 ;  /* 0x0000761000ac7816 */ /* 0x040fe200000000ac */
[----:B------:R-:W-:Y:S01]  /*10690*/  @!P1 HADD2 R39, -R34.H0_H0, -RZ.H0_H0 ;  /* 0xa00000ff22279230 */ /* 0x000fe20000000900 */
[----:B------:R-:W-:Y:S01]  /*106a0*/  PRMT R35, R0, 0x7632, R35 ;  /* 0x0000763200237816 */ /* 0x000fe20000000023 */
[----:B------:R-:W-:Y:S01]  /*106b0*/  IMAD.WIDE R32, R4, 0x2, R28 ;  /* 0x0000000204207825 */ /* 0x000fe200078e021c */
[----:B------:R-:W-:-:S03]  /*106c0*/  LOP3.LUT R0, R3, UR4, R18, 0x96, !PT ;  /* 0x0000000403007c12 */ /* 0x000fc6000f8e9612 */
[----:B------:R-:W-:Y:S01]  /*106d0*/  @!P3 HADD2 R43, -R172.H0_H0, -RZ.H0_H0 ;  /* 0xa00000ffac2bb230 */ /* 0x000fe20000000900 */
[----:B------:R-:W-:Y:S01]  /*106e0*/  LOP3.LUT R3, R2, 0xffff, RZ, 0xc0, !PT ;  /* 0x0000ffff02037812 */ /* 0x000fe200078ec0ff */
[----:B------:R-:W-:Y:S01]  /*106f0*/  @!P2 HADD2 R41, -R35.H0_H0, -RZ.H0_H0 ;  /* 0xa00000ff2329a230 */ /* 0x000fe20000000900 */
[C---:B------:R-:W-:Y:S01]  /*10700*/  LOP3.LUT R4, R0.reuse, 0xffff, RZ, 0xc0, !PT ;  /* 0x0000ffff00047812 */ /* 0x040fe200078ec0ff */
[----:B------:R1:W-:Y:S01]  /*10710*/  STG.E.U16 desc[UR32][R32.64+-0x80], R22 ;  /* 0xffff801620007986 */ /* 0x0003e2000c101520 */
[----:B------:R-:W-:Y:S01]  /*10720*/  MOV R31, R122 ;  /* 0x0000007a001f7202 */ /* 0x000fe20000000f00 */
[----:B------:R-:W-:Y:S01]  /*10730*/  @!P0 HADD2 R37, -R34.H1_H1, -RZ.H0_H0 ;  /* 0xa00000ff22258230 */ /* 0x000fe20000000d00 */
[----:B------:R-:W-:Y:S01]  /*10740*/  SHF.R.U32.HI R5, RZ, 0x8, R4 ;  /* 0x00000008ff057819 */ /* 0x000fe20000011604 */
[----:B------:R2:W-:Y:S01]  /*10750*/  STG.E.U16 desc[UR32][R32.64+-0x7e], R23 ;  /* 0xffff821720007986 */ /* 0x0005e2000c101520 */
[----:B------:R-:W-:Y:S02]  /*10760*/  LOP3.LUT R4, R0, 0xff, RZ, 0xc0, !PT ;  /* 0x000000ff00047812 */ /* 0x000fe400078ec0ff */
[----:B------:R-:W-:-:S02]  /*10770*/  MOV R122, R98 ;  /* 0x00000062007a7202 */ /* 0x000fc40000000f00 */
[----:B------:R-:W-:Y:S02]  /*10780*/  PRMT R7, R4, 0x5410, R5 ;  /* 0x0000541004077816 */ /* 0x000fe40000000005 */
[--C-:B------:R-:W-:Y:S02]  /*10790*/  SHF.R.U32.HI R5, RZ, 0x10, R0.reuse ;  /* 0x00000010ff057819 */ /* 0x100fe40000011600 */
[----:B------:R-:W-:Y:S02]  /*107a0*/  SHF.R.U32.HI R4, RZ, 0x18, R0 ;  /* 0x00000018ff047819 */ /* 0x000fe40000011600 */
[----:B------:R-:W-:Y:S01]  /*107b0*/  LOP3.LUT R0, R5, 0xff, RZ, 0xc0, !PT ;  /* 0x000000ff05007812 */ /* 0x000fe200078ec0ff */
[----:B------:R-:W-:Y:S01]  /*107c0*/  IMAD.MOV.U32 R5, RZ, RZ, 0x7054 ;  /* 0x00007054ff057424 */ /* 0x000fe200078e00ff */
[----:B------:R-:W-:Y:S02]  /*107d0*/  PRMT R202, R174, 0x5410, R173 ;  /* 0x00005410aeca7816 */ /* 0x000fe400000000ad */
[----:B------:R-:W-:Y:S01]  /*107e0*/  PRMT R8, R0, 0x5410, R4 ;  /* 0x0000541000087816 */ /* 0x000fe20000000004 */
[----:B------:R-:W-:Y:S01]  /*107f0*/  IMAD.U32 R0, RZ, RZ, UR14 ;  /* 0x0000000eff007e24 */ /* 0x000fe2000f8e00ff */
[----:B------:R-:W-:-:S02]  /*10800*/  SHF.R.U32.HI R4, RZ, 0x8, R3 ;  /* 0x00000008ff047819 */ /* 0x000fc40000011603 */
[----:B------:R-:W-:Y:S02]  /*10810*/  LOP3.LUT R3, R2, 0xff, RZ, 0xc0, !PT ;  /* 0x000000ff02037812 */ /* 0x000fe400078ec0ff */
[----:B------:R-:W-:Y:S02]  /*10820*/  PRMT R0, R0, R5, UR14 ;  /* 0x0000000e00007e16 */ /* 0x000fe40008000005 */
[----:B------:R-:W-:Y:S01]  /*10830*/  PRMT R6, R3, 0x5410, R4 ;  /* 0x0000541003067816 */ /* 0x000fe20000000004 */
[----:B-1----:R-:W-:Y:S01]  /*10840*/  IMAD.MOV.U32 R22, RZ, RZ, R82 ;  /* 0x000000ffff167224 */ /* 0x002fe200078e0052 */
[--C-:B------:R-:W-:Y:S02]  /*10850*/  SHF.R.U32.HI R5, RZ, 0x10, R2.reuse ;  /* 0x00000010ff057819 */ /* 0x100fe40000011602 */
[----:B------:R-:W-:Y:S02]  /*10860*/  HSET2.LE.AND R3, R7, R0, PT ;  /* 0x0000000007037233 */ /* 0x000fe40003803000 */
[----:B------:R-:W-:-:S02]  /*10870*/  SHF.R.U32.HI R7, RZ, 0x18, R2 ;  /* 0x00000018ff077819 */ /* 0x000fc40000011602 */
[--C-:B------:R-:W-:Y:S02]  /*10880*/  HSET2.LE.AND R2, R8, R0.reuse, PT ;  /* 0x0000000008027233 */ /* 0x100fe40003803000 */
[----:B------:R-:W1:Y:S01]  /*10890*/  LDSM.16.MT88.4 R8, [R185+0x10000] ;  /* 0x01000000b908783b */ /* 0x000e620000004200 */
[----:B------:R-:W-:Y:S02]  /*108a0*/  LOP3.LUT R5, R5, 0xff, RZ, 0xc0, !PT ;  /* 0x000000ff05057812 */ /* 0x000fe400078ec0ff */
[----:B------:R-:W-:Y:S02]  /*108b0*/  LOP3.LUT R4, R3, R64, RZ, 0xc0, !PT ;  /* 0x0000004003047212 */ /* 0x000fe400078ec0ff */
[----:B------:R-:W-:Y:S02]  /*108c0*/  PRMT R7, R5, 0x5410, R7 ;  /* 0x0000541005077816 */ /* 0x000fe40000000007 */
[----:B------:R-:W-:Y:S02]  /*108d0*/  LOP3.LUT R5, R2, R57, RZ, 0xc0, !PT ;  /* 0x0000003902057212 */ /* 0x000fe400078ec0ff */
[----:B------:R-:W-:-:S02]  /*108e0*/  HSET2.LE.AND R3, R6, R0, PT ;  /* 0x0000000006037233 */ /* 0x000fc40003803000 */
[----:B------:R-:W-:Y:S02]  /*108f0*/  HSET2.LE.AND R2, R7, R0, PT ;  /* 0x0000000007027233 */ /* 0x000fe40003803000 */
[----:B--2---:R-:W-:Y:S02]  /*10900*/  MOV R23, R83 ;  /* 0x0000005300177202 */ /* 0x004fe40000000f00 */
[----:B------:R-:W-:Y:S01]  /*10910*/  LOP3.LUT R6, R3, R56, RZ, 0xc0, !PT ;  /* 0x0000003803067212 */ /* 0x000fe200078ec0ff */
[----:B------:R-:W-:Y:S01]  /*10920*/  IMAD.MOV.U32 R3, RZ, RZ, R126 ;  /* 0x000000ffff037224 */ /* 0x000fe200078e007e */
[----:B------:R-:W-:Y:S01]  /*10930*/  LOP3.LUT R7, R2, R53, RZ, 0xc0, !PT ;  /* 0x0000003502077212 */ /* 0x000fe200078ec0ff */
[----:B------:R-:W-:Y:S01]  /*10940*/  IMAD.MOV.U32 R126, RZ, RZ, R102 ;  /* 0x000000ffff7e7224 */ /* 0x000fe200078e0066 */
[----:B------:R-:W-:Y:S01]  /*10950*/  PRMT R15, R172, 0x5410, R35 ;  /* 0x00005410ac0f7816 */ /* 0x000fe20000000023 */
[----:B------:R-:W-:Y:S01]  /*10960*/  IMAD.MOV.U32 R102, RZ, RZ, R94 ;  /* 0x000000ffff667224 */ /* 0x000fe200078e005e */
[----:B------:R-:W-:-:S02]  /*10970*/  @!P6 PRMT R175, R42, 0x5410, RZ ;  /* 0x000054102aafe816 */ /* 0x000fc400000000ff */
[----:B------:R-:W-:Y:S02]  /*10980*/  @!P5 PRMT R174, R40, 0x5410, RZ ;  /* 0x0000541028aed816 */ /* 0x000fe400000000ff */
[----:B------:R-:W-:Y:S02]  /*10990*/  @!P3 PRMT R172, R43, 0x5410, RZ ;  /* 0x000054102bacb816 */ /* 0x000fe400000000ff */
[----:B------:R-:W-:Y:S02]  /*109a0*/  @!P2 PRMT R35, R41, 0x5410, RZ ;  /* 0x000054102923a816 */ /* 0x000fe400000000ff */
[----:B------:R-:W-:Y:S01]  /*109b0*/  MOV R2, R125 ;  /* 0x0000007d00027202 */ /* 0x000fe20000000f00 */
[----:B------:R-:W-:Y:S01]  /*109c0*/  IMAD.MOV.U32 R125, RZ, RZ, R101 ;  /* 0x000000ffff7d7224 */ /* 0x000fe200078e0065 */
[----:B------:R-:W-:Y:S01]  /*109d0*/  MOV R127, R103 ;  /* 0x00000067007f7202 */ /* 0x000fe20000000f00 */
[----:B------:R-:W-:Y:S01]  /*109e0*/  IMAD.MOV.U32 R103, RZ, RZ, R95 ;  /* 0x000000ffff677224 */ /* 0x000fe200078e005f */
[----:B------:R-:W-:-:S02]  /*109f0*/  MOV R101, R93 ;  /* 0x0000005d00657202 */ /* 0x000fc40000000f00 */
[C---:B------:R-:W-:Y:S02]  /*10a00*/  @P1 PRMT R203, R34.reuse, 0x7610, R203 ;  /* 0x0000761022cb1816 */ /* 0x040fe400000000cb */
[----:B------:R-:W-:Y:S02]  /*10a10*/  @P0 PRMT R190, R34, 0x7632, R190 ;  /* 0x0000763222be0816 */ /* 0x000fe400000000be */
[----:B------:R-:W-:Y:S01]  /*10a20*/  @!P4 PRMT R173, R38, 0x5410, RZ ;  /* 0x0000541026adc816 */ /* 0x000fe200000000ff */
[----:B-1----:R-:W-:Y:S01]  /*10a30*/  HMMA.16816.F32 R56, R4, R8, R164 ;  /* 0x000000080438723c */ /* 0x002fe200000018a4 */
[----:B------:R-:W-:Y:S02]  /*10a40*/  @!P1 PRMT R203, R39, 0x5410, RZ ;  /* 0x0000541027cb9816 */ /* 0x000fe400000000ff */
[----:B------:R-:W-:-:S03]  /*10a50*/  @!P0 PRMT R190, R37, 0x5410, RZ ;  /* 0x0000541025be8816 */ /* 0x000fc600000000ff */
[C---:B------:R-:W-:Y:S01]  /*10a60*/  HMMA.16816.F32 R16, R4.reuse, R10, R160 ;  /* 0x0000000a0410723c */ /* 0x040fe200000018a0 */
[----:B------:R-:W1:Y:S01]  /*10a70*/  LDSM.16.MT88.4 R8, [R186+0x10000] ;  /* 0x01000000ba08783b */ /* 0x000e620000004200 */
[----:B------:R-:W-:Y:S01]  /*10a80*/  MOV R167, R124 ;  /* 0x0000007c00a77202 */ /* 0x000fe20000000f00 */
[----:B------:R-:W-:Y:S01]  /*10a90*/  IMAD.MOV.U32 R124, RZ, RZ, R100 ;  /* 0x000000ffff7c7224 */ /* 0x000fe200078e0064 */
[----:B------:R-:W-:Y:S01]  /*10aa0*/  MOV R100, R92 ;  /* 0x0000005c00647202 */ /* 0x000fe20000000f00 */
[----:B------:R-:W-:Y:S01]  /*10ab0*/  IMAD.MOV.U32 R164, RZ, RZ, R89 ;  /* 0x000000ffffa47224 */ /* 0x000fe200078e0059 */
[----:B------:R-:W-:Y:S01]  /*10ac0*/  MOV R166, R91 ;  /* 0x0000005b00a67202 */ /* 0x000fe20000000f00 */
[----:B------:R-:W-:Y:S02]  /*10ad0*/  IMAD.MOV.U32 R165, RZ, RZ, R90 ;  /* 0x000000ffffa57224 */ /* 0x000fe400078e005a */
[----:B------:R-:W-:Y:S01]  /*10ae0*/  IMAD.MOV.U32 R163, RZ, RZ, R88 ;  /* 0x000000ffffa37224 */ /* 0x000fe200078e0058 */
[C---:B-1----:R-:W-:Y:S06]  /*10af0*/  HMMA.16816.F32 R116, R4.reuse, R8, R156 ;  /* 0x000000080474723c */ /* 0x042fec000000189c */
[----:B------:R-:W-:Y:S01]  /*10b00*/  HMMA.16816.F32 R96, R4, R10, R152 ;  /* 0x0000000a0460723c */ /* 0x000fe20000001898 */
[----:B------:R-:W1:Y:S01]  /*10b10*/  LDSM.16.MT88.4 R8, [R188+0x10000] ;  /* 0x01000000bc08783b */ /* 0x000e620000004200 */
        /* <DEDUP_REMOVED lines=18> */
[----:B------:R-:W-:Y:S02]  /*10c40*/  IMAD.MOV.U32 R31, RZ, RZ, R129 ;  /* 0x000000ffff1f7224 */ /* 0x000fe400078e0081 */
[----:B------:R-:W-:Y:S01]  /*10c50*/  IMAD.MOV.U32 R132, RZ, RZ, R128 ;  /* 0x000000ffff847224 */ /* 0x000fe200078e0080 */
[----:B------:R-:W-:Y:S01]  /*10c60*/  MOV R128, R104 ;  /* 0x0000006800807202 */ /* 0x000fe20000000f00 */
[----:B------:R-:W-:-:S02]  /*10c70*/  IMAD.MOV.U32 R129, RZ, RZ, R105 ;  /* 0x000000ffff817224 */ /* 0x000fc400078e0069 */
[----:B------:R-:W-:Y:S02]  /*10c80*/  IMAD.MOV.U32 R130, RZ, RZ, R106 ;  /* 0x000000ffff827224 */ /* 0x000fe400078e006a */
[----:B------:R-:W-:Y:S02]  /*10c90*/  IMAD.MOV.U32 R2, RZ, RZ, R133 ;  /* 0x000000ffff027224 */ /* 0x000fe400078e0085 */
[----:B------:R-:W-:Y:S02]  /*10ca0*/  IMAD.MOV.U32 R133, RZ, RZ, R207 ;  /* 0x000000ffff857224 */ /* 0x000fe400078e00cf */
[----:B------:R-:W-:Y:S01]  /*10cb0*/  IMAD.MOV.U32 R165, RZ, RZ, R3 ;  /* 0x000000ffffa57224 */ /* 0x000fe200078e0003 */
[----:B------:R-:W2:Y:S01]  /*10cc0*/  LDL.LU R207, [R1+0x1a8] ;  /* 0x0001a80001cf7983 */ /* 0x000ea20000300800 */
[----:B------:R-:W-:Y:S02]  /*10cd0*/  IMAD.MOV.U32 R162, RZ, RZ, R166 ;  /* 0x000000ffffa27224 */ /* 0x000fe400078e00a6 */
[----:B------:R-:W-:Y:S01]  /*10ce0*/  IMAD.MOV.U32 R166, RZ, RZ, R14 ;  /* 0x000000ffffa67224 */ /* 0x000fe200078e000e */
[----:B------:R-:W-:Y:S01]  /*10cf0*/  MOV R14, R132 ;  /* 0x00000084000e7202 */ /* 0x000fe20000000f00 */
[----:B-1----:R-:W-:Y:S01]  /*10d00*/  HMMA.16816.F32 R80, R4, R8, R148 ;  /* 0x000000080450723c */ /* 0x002fe20000001894 */
[----:B------:R-:W-:-:S02]  /*10d10*/  IMAD.MOV.U32 R3, RZ, RZ, R31 ;  /* 0x000000ffff037224 */ /* 0x000fc400078e001f */
[----:B------:R-:W-:-:S03]  /*10d20*/  IMAD.MOV.U32 R132, RZ, RZ, R30 ;  /* 0x000000ffff847224 */ /* 0x000fc600078e001e */
        /* <DEDUP_REMOVED lines=23> */
[----:B------:R-:W-:-:S02]  /*10ea0*/  IMAD.MOV.U32 R30, RZ, RZ, R212 ;  /* 0x000000ffff1e7224 */ /* 0x000fc400078e00d4 */
[----:B------:R-:W-:Y:S02]  /*10eb0*/  IMAD.MOV.U32 R31, RZ, RZ, R226 ;  /* 0x000000ffff1f7224 */ /* 0x000fe400078e00e2 */
[C---:B-1----:R-:W-:Y:S06]  /*10ec0*/  HMMA.16816.F32 R104, R4.reuse, R8, R84 ;  /* 0x000000080468723c */ /* 0x042fec0000001854 */
[----:B------:R-:W-:Y:S01]  /*10ed0*/  HMMA.16816.F32 R84, R4, R10, R156 ;  /* 0x0000000a0454723c */ /* 0x000fe2000000189c */
[----:B------:R-:W1:Y:S06]  /*10ee0*/  LDSM.16.MT88.4 R8, [R187+0x14000] ;  /* 0x01400000bb08783b */ /* 0x000e6c0000004200 */
[----:B------:R-:W-:-:S02]  /*10ef0*/  IMAD.MOV.U32 R159, RZ, RZ, R163 ;  /* 0x000000ffff9f7224 */ /* 0x000fc400078e00a3 */
[----:B------:R-:W-:Y:S01]  /*10f00*/  IMAD.MOV.U32 R163, RZ, RZ, R167 ;  /* 0x000000ffffa37224 */ /* 0x000fe200078e00a7 */
[----:B------:R-:W-:Y:S01]  /*10f10*/  MOV R167, R134 ;  /* 0x0000008600a77202 */ /* 0x000fe20000000f00 */
[----:B------:R-:W-:Y:S01]  /*10f20*/  IMAD.MOV.U32 R157, RZ, RZ, R161 ;  /* 0x000000ffff9d7224 */ /* 0x000fe200078e00a1 */
[----:B------:R-:W-:Y:S02]  /*10f30*/  MOV R134, R217 ;  /* 0x000000d900867202 */ /* 0x000fe40000000f00 */
[----:B------:R-:W3:Y:S01]  /*10f40*/  LDL.LU R217, [R1+0x1a4] ;  /* 0x0001a40001d97983 */ /* 0x000ee20000300800 */
[----:B------:R-:W-:Y:S01]  /*10f50*/  MOV R161, R165 ;  /* 0x000000a500a17202 */ /* 0x000fe20000000f00 */
[----:B------:R-:W-:Y:S02]  /*10f60*/  IMAD.MOV.U32 R165, RZ, RZ, R3 ;  /* 0x000000ffffa57224 */ /* 0x000fe400078e0003 */
[----:B------:R-:W4:Y:S01]  /*10f70*/  LDL.LU R212, [R1+0x1a0] ;  /* 0x0001a00001d47983 */ /* 0x000f220000300800 */
[----:B------:R-:W-:-:S03]  /*10f80*/  IMAD.MOV.U32 R3, RZ, RZ, R209 ;  /* 0x000000ffff037224 */ /* 0x000fc600078e00d1 */
[----:B------:R-:W3:Y:S04]  /*10f90*/  LDL.LU R226, [R1+0x19c] ;  /* 0x00019c0001e27983 */ /* 0x000ee80000300800 */
[----:B------:R-:W3:Y:S01]  /*10fa0*/  LDL.LU R209, [R1+0x198] ;  /* 0x0001980001d17983 */ /* 0x000ee20000300800 */
[----:B------:R-:W-:Y:S01]  /*10fb0*/  MOV R155, R159 ;  /* 0x0000009f009b7202 */ /* 0x000fe20000000f00 */
[----:B------:R-:W-:Y:S01]  /*10fc0*/  IMAD.MOV.U32 R156, RZ, RZ, R160 ;  /* 0x000000ffff9c7224 */ /* 0x000fe200078e00a0 */
[----:B------:R-:W-:Y:S01]  /*10fd0*/  MOV R158, R162 ;  /* 0x000000a2009e7202 */ /* 0x000fe20000000f00 */
[----:B------:R-:W-:Y:S02]  /*10fe0*/  IMAD.MOV.U32 R159, RZ, RZ, R163 ;  /* 0x000000ffff9f7224 */ /* 0x000fe400078e00a3 */
[----:B------:R-:W-:-:S02]  /*10ff0*/  IMAD.MOV.U32 R162, RZ, RZ, R166 ;  /* 0x000000ffffa27224 */ /* 0x000fc400078e00a6 */
[----:B------:R-:W-:Y:S01]  /*11000*/  IMAD.MOV.U32 R160, RZ, RZ, R164 ;  /* 0x000000ffffa07224 */ /* 0x000fe200078e00a4 */
[----:B------:R-:W-:Y:S01]  /*11010*/  MOV R164, R2 ;  /* 0x0000000200a47202 */ /* 0x000fe20000000f00 */
[----:B------:R-:W-:Y:S01]  /*11020*/  IMAD.MOV.U32 R163, RZ, RZ, R167 ;  /* 0x000000ffffa37224 */ /* 0x000fe200078e00a7 */
[----:B------:R-:W-:Y:S01]  /*11030*/  MOV R167, R31 ;  /* 0x0000001f00a77202 */ /* 0x000fe20000000f00 */
[----:B------:R-:W-:Y:S01]  /*11040*/  IMAD.MOV.U32 R166, RZ, RZ, R14 ;  /* 0x000000ffffa67224 */ /* 0x000fe200078e000e */
[----:B------:R-:W-:Y:S01]  /*11050*/  MOV R14, R229 ;  /* 0x000000e5000e7202 */ /* 0x000fe20000000f00 */
[----:B------:R-:W-:Y:S01]  /*11060*/  IMAD.MOV.U32 R2, RZ, RZ, R30 ;  /* 0x000000ffff027224 */ /* 0x000fe200078e001e */
[----:B------:R-:W3:Y:S01]  /*11070*/  LDL.LU R229, [R1+0x194] ;  /* 0x0001940001e57983 */ /* 0x000ee20000300800 */
[----:B------:R-:W-:Y:S02]  /*11080*/  IMAD.MOV.U32 R31, RZ, RZ, R227 ;  /* 0x000000ffff1f7224 */ /* 0x000fe400078e00e3 */
[----:B------:R-:W-:Y:S01]  /*11090*/  IMAD.MOV.U32 R30, RZ, RZ, R228 ;  /* 0x000000ffff1e7224 */ /* 0x000fe200078e00e4 */
[----:B------:R-:W3:Y:S04]  /*110a0*/  LDL.LU R227, [R1+0x190] ;  /* 0x0001900001e37983 */ /* 0x000ee80000300800 */
[----:B------:R-:W3:Y:S01]  /*110b0*/  LDL.LU R228, [R1+0x18c] ;  /* 0x00018c0001e47983 */ /* 0x000ee20000300800 */
[C---:B-1----:R-:W-:Y:S06]  /*110c0*/  HMMA.16816.F32 R100, R4.reuse, R8, R100 ;  /* 0x000000080464723c */ /* 0x042fec0000001864 */
[----:B------:R-:W-:Y:S01]  /*110d0*/  HMMA.16816.F32 R120, R4, R10, R120 ;  /* 0x0000000a0478723c */ /* 0x000fe20000001878 */
[----:B------:R-:W1:Y:S01]  /*110e0*/  LDSM.16.MT88.4 R8, [R185+0x16000] ;  /* 0x01600000b908783b */ /* 0x000e620000004200 */
        /* <DEDUP_REMOVED lines=8> */
[----:B------:R-:W-:Y:S01]  /*11170*/  IMAD.MOV.U32 R159, RZ, RZ, R162 ;  /* 0x000000ffff9f7224 */ /* 0x000fe200078e00a2 */
[C---:B-1----:R-:W-:Y:S06]  /*11180*/  HMMA.16816.F32 R124, R4.reuse, R8, R124 ;  /* 0x00000008047c723c */ /* 0x042fec000000187c */
[----:B------:R-:W-:Y:S01]  /*11190*/  HMMA.16816.F32 R128, R4, R10, R128 ;  /* 0x0000000a0480723c */ /* 0x000fe20000001880 */
[----:B------:R-:W1:Y:S01]  /*111a0*/  LDSM.16.MT88.4 R8, [R186+0x16000] ;  /* 0x01600000ba08783b */ /* 0x000e620000004200 */
[----:B------:R-:W-:Y:S02]  /*111b0*/  IMAD.MOV.U32 R160, RZ, RZ, R163 ;  /* 0x000000ffffa07224 */ /* 0x000fe400078e00a3 */
[----:B------:R-:W-:-:S02]  /*111c0*/  IMAD.MOV.U32 R162, RZ, RZ, R165 ;  /* 0x000000ffffa27224 */ /* 0x000fc400078e00a5 */
[----:B------:R-:W-:Y:S02]  /*111d0*/  IMAD.MOV.U32 R163, RZ, RZ, R166 ;  /* 0x000000ffffa37224 */ /* 0x000fe400078e00a6 */
[----:B------:R-:W-:Y:S01]  /*111e0*/  IMAD.MOV.U32 R136, RZ, RZ, R160 ;  /* 0x000000ffff887224 */ /* 0x000fe200078e00a0 */
[----:B------:R-:W-:Y:S01]  /*111f0*/  MOV R138, R162 ;  /* 0x000000a2008a7202 */ /* 0x000fe20000000f00 */
[----:B------:R-:W-:Y:S02]  /*11200*/  IMAD.MOV.U32 R137, RZ, RZ, R161 ;  /* 0x000000ffff897224 */ /* 0x000fe400078e00a1 */
[----:B------:R-:W-:Y:S01]  /*11210*/  IMAD.MOV.U32 R139, RZ, RZ, R163 ;  /* 0x000000ffff8b7224 */ /* 0x000fe200078e00a3 */
[----:B------:R-:W-:Y:S01]  /*11220*/  MOV R164, R167 ;  /* 0x000000a700a47202 */ /* 0x000fe20000000f00 */
        /* <DEDUP_REMOVED lines=13> */
[----:B------:R-:W-:-:S07]  /*11300*/  IMAD.MOV.U32 R143, RZ, RZ, R167 ;  /* 0x000000ffff8f7224 */ /* 0x000fce00078e00a7 */
[C---:B-1----:R-:W-:Y:S06]  /*11310*/  HMMA.16816.F32 R140, R4.reuse, R8, R140 ;  /* 0x00000008048c723c */ /* 0x042fec000000188c */
[----:B------:R-:W-:Y:S01]  /*11320*/  HMMA.16816.F32 R148, R4, R10, R148 ;  /* 0x0000000a0494723c */ /* 0x000fe20000001894 */
[----:B------:R-:W1:Y:S01]  /*11330*/  LDSM.16.MT88.4 R8, [R187+0x16000] ;  /* 0x01600000bb08783b */ /* 0x000e620000004200 */
[----:B------:R-:W-:Y:S02]  /*11340*/  IMAD.MOV.U32 R2, RZ, RZ, R31 ;  /* 0x000000ffff027224 */ /* 0x000fe400078e001f */
[----:B------:R-:W-:Y:S01]  /*11350*/  IMAD.MOV.U32 R3, RZ, RZ, R30 ;  /* 0x000000ffff037224 */ /* 0x000fe200078e001e */
[----:B------:R-:W-:Y:S01]  /*11360*/  MOV R14, R231 ;  /* 0x000000e7000e7202 */ /* 0x000fe20000000f00 */
[----:B------:R-:W-:Y:S01]  /*11370*/  IMAD.MOV.U32 R31, RZ, RZ, R230 ;  /* 0x000000ffff1f7224 */ /* 0x000fe200078e00e6 */
[----:B------:R-:W-:Y:S01]  /*11380*/  MOV R144, R2 ;  /* 0x0000000200907202 */ /* 0x000fe20000000f00 */
[----:B------:R-:W-:Y:S01]  /*11390*/  IMAD.MOV.U32 R145, RZ, RZ, R3 ;  /* 0x000000ffff917224 */ /* 0x000fe200078e0003 */
[----:B------:R-:W-:Y:S01]  /*113a0*/  MOV R162, R206 ;  /* 0x000000ce00a27202 */ /* 0x000fe20000000f00 */
[----:B--2---:R-:W-:Y:S01]  /*113b0*/  IMAD.MOV.U32 R161, RZ, RZ, R207 ;  /* 0x000000ffffa17224 */ /* 0x004fe200078e00cf */
[----:B------:R-:W-:Y:S01]  /*113c0*/  MOV R3, R203 ;  /* 0x000000cb00037202 */ /* 0x000fe20000000f00 */
[----:B------:R-:W-:Y:S01]  /*113d0*/  IMAD.MOV.U32 R2, RZ, RZ, R204 ;  /* 0x000000ffff027224 */ /* 0x000fe200078e00cc */
[----:B------:R-:W-:Y:S01]  /*113e0*/  MOV R147, R31 ;  /* 0x0000001f00937202 */ /* 0x000fe20000000f00 */
[----:B------:R-:W-:Y:S01]  /*113f0*/  IMAD.MOV.U32 R146, RZ, RZ, R14 ;  /* 0x000000ffff927224 */ /* 0x000fe200078e000e */
[----:B------:R-:W-:Y:S01]  /*11400*/  MOV R168, R162 ;  /* 0x000000a200a87202 */ /* 0x000fe20000000f00 */
[----:B------:R-:W-:-:S02]  /*11410*/  IMAD.MOV.U32 R177, RZ, RZ, R161 ;  /* 0x000000ffffb17224 */ /* 0x000fc400078e00a1 */
[----:B------:R-:W-:Y:S01]  /*11420*/  IMAD.MOV.U32 R160, RZ, RZ, R208 ;  /* 0x000000ffffa07224 */ /* 0x000fe200078e00d0 */
[----:B----4-:R-:W-:Y:S01]  /*11430*/  MOV R169, R212 ;  /* 0x000000d400a97202 */ /* 0x010fe20000000f00 */
[----:B------:R-:W-:Y:S01]  /*11440*/  IMAD.MOV.U32 R162, RZ, RZ, R2 ;  /* 0x000000ffffa27224 */ /* 0x000fe200078e0002 */
[----:B-1----:R-:W-:Y:S01]  /*11450*/  HMMA.16816.F32 R152, R4, R8, R152 ;  /* 0x000000080498723c */ /* 0x002fe20000001898 */
[----:B------:R-:W-:Y:S01]  /*11460*/  IMAD.MOV.U32 R161, RZ, RZ, R3 ;  /* 0x000000ffffa17224 */ /* 0x000fe200078e0003 */
[----:B---3--:R-:W-:Y:S01]  /*11470*/  MOV R156, R209 ;  /* 0x000000d1009c7202 */ /* 0x008fe20000000f00 */
[----:B------:R-:W-:-:S03]  /*11480*/  IMAD.WIDE.U32 R2, R180, -0x2daee0ad, RZ ;  /* 0xd2511f53b4027825 */ /* 0x000fc600078e00ff */
[----:B------:R-:W-:Y:S01]  /*11490*/  HMMA.16816.F32 R144, R4, R10, R144 ;  /* 0x0000000a0490723c */ /* 0x000fe20000001890 */
[----:B------:R-:W-:Y:S01]  /*114a0*/  MOV R159, R215 ;  /* 0x000000d7009f7202 */ /* 0x000fe20000000f00 */
[----:B------:R1:W5:Y:S01]  /*114b0*/  LDL.LU R231, [R1+0x188] ;  /* 0x0001880001e77983 */ /* 0x0003620000300800 */
[----:B------:R-:W-:Y:S02]  /*114c0*/  IMAD.MOV.U32 R14, RZ, RZ, R202 ;  /* 0x000000ffff0e7224 */ /* 0x000fe400078e00ca */
[----:B------:R-:W-:Y:S01]  /*114d0*/  IMAD.MOV.U32 R195, RZ, RZ, R169 ;  /* 0x000000ffffc37224 */ /* 0x000fe200078e00a9 */
[----:B------:R-:W-:Y:S01]  /*114e0*/  MOV R169, R156 ;  /* 0x0000009c00a97202 */ /* 0x000fe20000000f00 */
[----:B------:R-:W-:Y:S01]  /*114f0*/  IMAD.MOV.U32 R176, RZ, RZ, R160 ;  /* 0x000000ffffb07224 */ /* 0x000fe200078e00a0 */
[----:B------:R-:W-:Y:S01]  /*11500*/  LOP3.LUT R4, R3, UR6, R12, 0x96, !PT ;  /* 0x0000000603047c12 */ /* 0x000fe2000f8e960c */
[----:B------:R-:W-:Y:S01]  /*11510*/  IMAD.MOV.U32 R156, RZ, RZ, R15 ;  /* 0x000000ffff9c7224 */ /* 0x000fe200078e000f */
[----:B------:R-:W-:-:S02]  /*11520*/  LOP3.LUT R3, R2, 0xffff, RZ, 0xc0, !PT ;  /* 0x0000ffff02037812 */ /* 0x000fc400078ec0ff */
[--C-:B------:R-:W-:Y:S02]  /*11530*/  SHF.R.U32.HI R6, RZ, 0x10, R2.reuse ;  /* 0x00000010ff067819 */ /* 0x100fe40000011602 */
[----:B------:R-:W-:Y:S01]  /*11540*/  SHF.R.U32.HI R7, RZ, 0x18, R2 ;  /* 0x00000018ff077819 */ /* 0x000fe20000011602 */
[----:B------:R-:W-:Y:S01]  /*11550*/  IMAD.MOV.U32 R31, RZ, RZ, R26 ;  /* 0x000000ffff1f7224 */ /* 0x000fe200078e001a */
[----:B------:R-:W-:Y:S01]  /*11560*/  MOV R160, R14 ;  /* 0x0000000e00a07202 */ /* 0x000fe20000000f00 */
[----:B------:R-:W-:Y:S01]  /*11570*/  IMAD.MOV.U32 R30, RZ, RZ, R229 ;  /* 0x000000ffff1e7224 */ /* 0x000fe200078e00e5 */
[----:B------:R-:W2:Y:S01]  /*11580*/  LDSM.16.MT88.4 R12, [R185+0x10800] ;  /* 0x01080000b90c783b */ /* 0x000ea20000004200 */
[----:B------:R-:W-:Y:S02]  /*11590*/  SHF.R.U32.HI R5, RZ, 0x8, R3 ;  /* 0x00000008ff057819 */ /* 0x000fe40000011603 */
[----:B------:R-:W-:Y:S01]  /*115a0*/  LOP3.LUT R3, R2, 0xff, RZ, 0xc0, !PT ;  /* 0x000000ff02037812 */ /* 0x000fe200078ec0ff */
[----:B------:R-:W-:Y:S01]  /*115b0*/  IMAD.MOV.U32 R165, RZ, RZ, R226 ;  /* 0x000000ffffa57224 */ /* 0x000fe200078e00e2 */
[----:B------:R-:W-:Y:S01]  /*115c0*/  LOP3.LUT R2, R4, 0xffff, RZ, 0xc0, !PT ;  /* 0x0000ffff04027812 */ /* 0x000fe200078ec0ff */
[----:B------:R-:W-:Y:S01]  /*115d0*/  IMAD.MOV.U32 R167, RZ, RZ, R228 ;  /* 0x000000ffffa77224 */ /* 0x000fe200078e00e4 */
[----:B------:R-:W-:Y:S01]  /*115e0*/  PRMT R8, R3, 0x5410, R5 ;  /* 0x0000541003087816 */ /* 0x000fe20000000005 */
[----:B------:R-:W-:Y:S01]  /*115f0*/  IMAD.MOV.U32 R164, RZ, RZ, R217 ;  /* 0x000000ffffa47224 */ /* 0x000fe200078e00d9 */
[----:B------:R-:W-:-:S02]  /*11600*/  SHF.R.U32.HI R3, RZ, 0x8, R2 ;  /* 0x00000008ff037819 */ /* 0x000fc40000011602 */
[----:B------:R-:W-:Y:S01]  /*11610*/  MOV R166, R227 ;  /* 0x000000e300a67202 */ /* 0x000fe20000000f00 */
[----:B------:R-:W-:Y:S01]  /*11620*/  IMAD.MOV.U32 R223, RZ, RZ, R168 ;  /* 0x000000ffffdf7224 */ /* 0x000fe200078e00a8 */
[----:B------:R-:W-:Y:S02]  /*11630*/  LOP3.LUT R2, R4, 0xff, RZ, 0xc0, !PT ;  /* 0x000000ff04027812 */ /* 0x000fe400078ec0ff */
[----:B------:R-:W-:Y:S01]  /*11640*/  MOV R222, R177 ;  /* 0x000000b100de7202 */ /* 0x000fe20000000f00 */
[----:B------:R-:W-:Y:S01]  /*11650*/  IMAD.MOV.U32 R157, RZ, RZ, R213 ;  /* 0x000000ffff9d7224 */ /* 0x000fe200078e00d5 */
[----:B------:R-:W-:Y:S01]  /*11660*/  PRMT R2, R2, 0x5410, R3 ;  /* 0x0000541002027816 */ /* 0x000fe20000000003 */
[----:B------:R-:W-:Y:S01]  /*11670*/  IMAD.MOV.U32 R158, RZ, RZ, R214 ;  /* 0x000000ffff9e7224 */ /* 0x000fe200078e00d6 */
[--C-:B------:R-:W-:Y:S01]  /*11680*/  SHF.R.U32.HI R3, RZ, 0x10, R4.reuse ;  /* 0x00000010ff037819 */ /* 0x100fe20000011604 */
[----:B------:R-:W-:Y:S01]  /*11690*/  IMAD.MOV.U32 R237, RZ, RZ, R159 ;  /* 0x000000ffffed7224 */ /* 0x000fe200078e009f */
[----:B------:R-:W-:Y:S01]  /*116a0*/  SHF.R.U32.HI R5, RZ, 0x18, R4 ;  /* 0x00000018ff057819 */ /* 0x000fe20000011604 */
[----:B------:R-:W-:Y:S01]  /*116b0*/  IMAD.MOV.U32 R170, RZ, RZ, R210 ;  /* 0x000000ffffaa7224 */ /* 0x000fe200078e00d2 */
[----:B------:R-:W-:Y:S01]  /*116c0*/  LOP3.LUT R3, R3, 0xff, RZ, 0xc0, !PT ;  /* 0x000000ff03037812 */ /* 0x000fe200078ec0ff */
[----:B------:R-:W-:Y:S01]  /*116d0*/  IMAD.MOV.U32 R179, RZ, RZ, R225 ;  /* 0x000000ffffb37224 */ /* 0x000fe200078e00e1 */
[----:B------:R-:W-:Y:S01]  /*116e0*/  LOP3.LUT R4, R6, 0xff, RZ, 0xc0, !PT ;  /* 0x000000ff06047812 */ /* 0x000fe200078ec0ff */
[----:B------:R-:W-:Y:S01]  /*116f0*/  IMAD.MOV.U32 R171, RZ, RZ, R211 ;  /* 0x000000ffffab7224 */ /* 0x000fe200078e00d3 */
[----:B------:R-:W-:-:S02]  /*11700*/  HSET2.LE.AND R2, R2, R0, PT ;  /* 0x0000000002027233 */ /* 0x000fc40003803000 */
[----:B------:R-:W-:Y:S01]  /*11710*/  MOV R178, R224 ;  /* 0x000000e000b27202 */ /* 0x000fe20000000f00 */
[----:B------:R-:W-:Y:S01]  /*11720*/  IMAD.MOV.U32 R163, RZ, RZ, R205 ;  /* 0x000000ffffa37224 */ /* 0x000fe200078e00cd */
[----:B------:R-:W-:Y:S01]  /*11730*/  PRMT R3, R3, 0x5410, R5 ;  /* 0x0000541003037816 */ /* 0x000fe20000000005 */
[----:B------:R1:W5:Y:S01]  /*11740*/  LDL.LU R230, [R1+0x184] ;  /* 0x0001840001e67983 */ /* 0x0003620000300800 */
[----:B------:R-:W-:Y:S02]  /*11750*/  PRMT R7, R4, 0x5410, R7 ;  /* 0x0000541004077816 */ /* 0x000fe40000000007 */
[----:B------:R-:W-:Y:S01]  /*11760*/  LOP3.LUT R4, R2, R195, RZ, 0xc0, !PT ;  /* 0x000000c302047212 */ /* 0x000fe200078ec0ff */
[----:B------:R-:W-:Y:S01]  /*11770*/  IMAD.MOV.U32 R192, RZ, RZ, R176 ;  /* 0x000000ffffc07224 */ /* 0x000fe200078e00b0 */
[--C-:B------:R-:W-:Y:S01]  /*11780*/  HSET2.LE.AND R2, R3, R0.reuse, PT ;  /* 0x0000000003027233 */ /* 0x100fe20003803000 */
[----:B------:R-:W-:Y:S01]  /*11790*/  IMAD.MOV.U32 R193, RZ, RZ, R30 ;  /* 0x000000ffffc17224 */ /* 0x000fe200078e001e */
[--C-:B------:R-:W-:Y:S01]  /*117a0*/  HSET2.LE.AND R3, R8, R0.reuse, PT ;  /* 0x0000000008037233 */ /* 0x100fe20003803000 */
[----:B------:R-:W-:Y:S01]  /*117b0*/  IMAD.MOV.U32 R168, RZ, RZ, R164 ;  /* 0x000000ffffa87224 */ /* 0x000fe200078e00a4 */
[----:B------:R-:W-:Y:S01]  /*117c0*/  HSET2.LE.AND R7, R7, R0, PT ;  /* 0x0000000007077233 */ /* 0x000fe20003803000 */
[----:B------:R-:W-:Y:S01]  /*117d0*/  IMAD.MOV.U32 R176, RZ, RZ, R166 ;  /* 0x000000ffffb07224 */ /* 0x000fe200078e00a6 */
[----:B------:R-:W-:Y:S01]  /*117e0*/  LOP3.LUT R5, R2, R183, RZ, 0xc0, !PT ;  /* 0x000000b702057212 */ /* 0x000fe200078ec0ff */
[----:B------:R-:W-:Y:S01]  /*117f0*/  IMAD.MOV.U32 R195, RZ, RZ, R167 ;  /* 0x000000ffffc37224 */ /* 0x000fe200078e00a7 */
[----:B------:R-:W-:Y:S01]  /*11800*/  LOP3.LUT R6, R3, R182, RZ, 0xc0, !PT ;  /* 0x000000b603067212 */ /* 0x000fe200078ec0ff */
[----:B------:R-:W-:Y:S01]  /*11810*/  LDSM.16.MT88.4 R8, [R187+0x10800] ;  /* 0x01080000bb08783b */ /* 0x000fe20000004200 */
[----:B------:R-:W-:-:S02]  /*11820*/  LOP3.LUT R7, R7, R181, RZ, 0xc0, !PT ;  /* 0x000000b507077212 */ /* 0x000fc400078ec0ff */
[----:B------:R-:W-:Y:S02]  /*11830*/  MOV R194, R31 ;  /* 0x0000001f00c27202 */ /* 0x000fe40000000f00 */
[----:B------:R-:W-:Y:S01]  /*11840*/  MOV R177, R165 ;  /* 0x000000a500b17202 */ /* 0x000fe20000000f00 */
[----:B------:R-:W-:Y:S01]  /*11850*/  IMAD.MOV.U32 R247, RZ, RZ, R156 ;  /* 0x000000fffff77224 */ /* 0x000fe200078e009c */
[----:B------:R-:W-:Y:S01]  /*11860*/  MOV R246, R157 ;  /* 0x0000009d00f67202 */ /* 0x000fe20000000f00 */
[C---:B--2---:R-:W-:Y:S01]  /*11870*/  HMMA.16816.F32 R16, R4.reuse, R14, R16 ;  /* 0x0000000e0410723c */ /* 0x044fe20000001810 */
[----:B------:R-:W-:Y:S01]  /*11880*/  IMAD.MOV.U32 R236, RZ, RZ, R158 ;  /* 0x000000ffffec7224 */ /* 0x000fe200078e009e */
[----:B------:R-:W-:Y:S01]  /*11890*/  MOV R239, R222 ;  /* 0x000000de00ef7202 */ /* 0x000fe20000000f00 */
[----:B------:R-:W-:Y:S01]  /*118a0*/  IMAD.MOV.U32 R238, RZ, RZ, R223 ;  /* 0x000000ffffee7224 */ /* 0x000fe200078e00df */
[----:B------:R-:W-:Y:S01]  /*118b0*/  MOV R244, R237 ;  /* 0x000000ed00f47202 */ /* 0x000fe20000000f00 */
[----:B------:R-:W-:Y:S01]  /*118c0*/  IMAD.MOV.U32 R26, RZ, RZ, R216 ;  /* 0x000000ffff1a7224 */ /* 0x000fe200078e00d8 */
[----:B------:R-:W-:Y:S01]  /*118d0*/  HMMA.16816.F32 R164, R4, R12, R56 ;  /* 0x0000000c04a4723c */ /* 0x000fe20000001838 */
[----:B------:R-:W2:Y:S04]  /*118e0*/  LDSM.16.MT88.4 R12, [R188+0x10800] ;  /* 0x01080000bc0c783b */ /* 0x000ea80000004200 */
[----:B------:R1:W5:-:S13]  /*118f0*/  LDL.LU R229, [R1+0x180] ;  /* 0x0001800001e57983 */ /* 0x00035a0000300800 */
[----:B------:R-:W-:Y:S01]  /*11900*/  IMAD.MOV.U32 R181, RZ, RZ, R18 ;  /* 0x000000ffffb57224 */ /* 0x000fe200078e0012 */
[----:B------:R-:W-:Y:S01]  /*11910*/  MOV R3, R17 ;  /* 0x0000001100037202 */ /* 0x000fe20000000f00 */
[----:B------:R-:W-:Y:S01]  /*11920*/  IMAD.MOV.U32 R31, RZ, RZ, R19 ;  /* 0x000000ffff1f7224 */ /* 0x000fe200078e0013 */
[----:B------:R1:W5:Y:S01]  /*11930*/  LDL.LU R228, [R1+0x17c] ;  /* 0x00017c0001e47983 */ /* 0x0003620000300800 */
[----:B------:R-:W-:-:S03]  /*11940*/  IMAD.MOV.U32 R30, RZ, RZ, R16 ;  /* 0x000000ffff1e7224 */ /* 0x000fc600078e0010 */
[----:B------:R-:W3:Y:S01]  /*11950*/  LDSM.16.MT88.4 R16, [R186+0x10800] ;  /* 0x01080000ba10783b */ /* 0x000ee20000004200 */
[----:B------:R-:W-:Y:S02]  /*11960*/  IMAD.MOV.U32 R245, RZ, RZ, R236 ;  /* 0x000000fffff57224 */ /* 0x000fe400078e00ec */
[----:B------:R-:W-:Y:S01]  /*11970*/  IMAD.MOV.U32 R180, RZ, RZ, R238 ;  /* 0x000000ffffb47224 */ /* 0x000fe200078e00ee */
[----:B------:R1:W5:Y:S01]  /*11980*/  LDL.LU R227, [R1+0x178] ;  /* 0x0001780001e37983 */ /* 0x0003620000300800 */
[----:B------:R-:W-:Y:S02]  /*11990*/  IMAD.MOV.U32 R2, RZ, RZ, R239 ;  /* 0x000000ffff027224 */ /* 0x000fe400078e00ef */
[----:B------:R-:W-:Y:S01]  /*119a0*/  IMAD.MOV.U32 R182, RZ, RZ, R168 ;  /* 0x000000ffffb67224 */ /* 0x000fe200078e00a8 */
[----:B------:R1:W5:Y:S01]  /*119b0*/  LDL.LU R226, [R1+0x174] ;  /* 0x0001740001e27983 */ /* 0x0003620000300800 */
[----:B------:R-:W-:-:S03]  /*119c0*/  IMAD.MOV.U32 R183, RZ, RZ, R169 ;  /* 0x000000ffffb77224 */ /* 0x000fc600078e00a9 */
[----:B------:R1:W5:Y:S01]  /*119d0*/  LDL.LU R217, [R1+0x170] ;  /* 0x0001700001d97983 */ /* 0x0003620000300800 */
[C---:B--2---:R-:W-:Y:S03]  /*119e0*/  HMMA.16816.F32 R232, R4.reuse, R12, R80 ;  /* 0x0000000c04e8723c */ /* 0x044fe60000001850 */
[----:B------:R1:W5:Y:S04]  /*119f0*/  LDL.LU.64 R224, [R1+0x168] ;  /* 0x0001680001e07983 */ /* 0x0003680000300a00 */
[----:B------:R1:W5:Y:S01]  /*11a00*/  LDL.LU R216, [R1+0x160] ;  /* 0x0001600001d87983 */ /* 0x0003620000300800 */
[C---:B------:R-:W-:Y:S03]  /*11a10*/  HMMA.16816.F32 R220, R4.reuse, R14, R68 ;  /* 0x0000000e04dc723c */ /* 0x040fe60000001844 */
[----:B------:R-:W2:Y:S03]  /*11a20*/  LDSM.16.MT88.4 R12, [R186+0x12800] ;  /* 0x01280000ba0c783b */ /* 0x000ea60000004200 */
[C---:B---3--:R-:W-:Y:S06]  /*11a30*/  HMMA.16816.F32 R156, R4.reuse, R16, R116 ;  /* 0x00000010049c723c */ /* 0x048fec0000001874 */
[C---:B------:R-:W-:Y:S01]  /*11a40*/  HMMA.16816.F32 R56, R4.reuse, R18, R96 ;  /* 0x000000120438723c */ /* 0x040fe20000001860 */
[----:B------:R-:W3:Y:S01]  /*11a50*/  LDSM.16.MT88.4 R16, [R185+0x12800] ;  /* 0x01280000b910783b */ /* 0x000ee20000004200 */
[----:B------:R-:W-:Y:S01]  /*11a60*/  IMAD.MOV.U32 R80, RZ, RZ, R195 ;  /* 0x000000ffff507224 */ /* 0x000fe200078e00c3 */
[----:B------:R-:W-:Y:S01]  /*11a70*/  MOV R83, R179 ;  /* 0x000000b300537202 */ /* 0x000fe20000000f00 */
[----:B------:R-:W-:Y:S01]  /*11a80*/  IMAD.MOV.U32 R81, RZ, RZ, R176 ;  /* 0x000000ffff517224 */ /* 0x000fe200078e00b0 */
[----:B------:R1:W5:Y:S01]  /*11a90*/  LDL.LU R215, [R1+0x15c] ;  /* 0x00015c0001d77983 */ /* 0x0003620000300800 */
[----:B------:R-:W-:Y:S01]  /*11aa0*/  HMMA.16816.F32 R116, R4, R8, R52 ;  /* 0x000000080474723c */ /* 0x000fe20000001834 */
[----:B------:R-:W-:Y:S01]  /*11ab0*/  MOV R71, R192 ;  /* 0x000000c000477202 */ /* 0x000fe20000000f00 */
[----:B------:R-:W-:Y:S01]  /*11ac0*/  IMAD.MOV.U32 R69, RZ, RZ, R193 ;  /* 0x000000ffff457224 */ /* 0x000fe200078e00c1 */
[----:B------:R-:W-:Y:S01]  /*11ad0*/  MOV R70, R194 ;  /* 0x000000c200467202 */ /* 0x000fe20000000f00 */
[----:B------:R-:W-:-:S02]  /*11ae0*/  IMAD.MOV.U32 R68, RZ, RZ, R181 ;  /* 0x000000ffff447224 */ /* 0x000fc400078e00b5 */
[C---:B------:R-:W-:Y:S01]  /*11af0*/  HMMA.16816.F32 R96, R4.reuse, R10, R40 ;  /* 0x0000000a0460723c */ /* 0x040fe20000001828 */
[----:B------:R-:W4:Y:S05]  /*11b00*/  LDSM.16.MT88.4 R8, [R188+0x12800] ;  /* 0x01280000bc08783b */ /* 0x000f2a0000004200 */
[C---:B--2---:R-:W-:Y:S01]  /*11b10*/  HMMA.16816.F32 R248, R4.reuse, R12, R76 ;  /* 0x0000000c04f8723c */ /* 0x044fe2000000184c */
[----:B------:R-:W-:Y:S01]  /*11b20*/  IMAD.MOV.U32 R82, RZ, RZ, R178 ;  /* 0x000000ffff527224 */ /* 0x000fe200078e00b2 */
[----:B------:R1:W5:Y:S04]  /*11b30*/  LDL.LU R214, [R1+0x158] ;  /* 0x0001580001d67983 */ /* 0x0003680000300800 */
[C---:B------:R-:W-:Y:S01]  /*11b40*/  HMMA.16816.F32 R236, R4.reuse, R14, R64 ;  /* 0x0000000e04ec723c */ /* 0x040fe20000001840 */
[----:B------:R-:W2:Y:S05]  /*11b50*/  LDSM.16.MT88.4 R12, [R185+0x14800] ;  /* 0x01480000b90c783b */ /* 0x000eaa0000004200 */
[C---:B---3--:R-:W-:Y:S06]  /*11b60*/  HMMA.16816.F32 R112, R4.reuse, R16, R112 ;  /* 0x000000100470723c */ /* 0x048fec0000001870 */
[C---:B----4-:R-:W-:Y:S01]  /*11b70*/  HMMA.16816.F32 R192, R4.reuse, R10, R36 ;  /* 0x0000000a04c0723c */ /* 0x050fe20000001824 */
[----:B------:R-:W-:Y:S01]  /*11b80*/  IMAD.MOV.U32 R78, RZ, RZ, R170 ;  /* 0x000000ffff4e7224 */ /* 0x000fe200078e00aa */
[----:B------:R-:W-:Y:S01]  /*11b90*/  MOV R181, R177 ;  /* 0x000000b100b57202 */ /* 0x000fe20000000f00 */
[----:B------:R-:W-:Y:S01]  /*11ba0*/  IMAD.MOV.U32 R76, RZ, RZ, R245 ;  /* 0x000000ffff4c7224 */ /* 0x000fe200078e00f5 */
[----:B------:R-:W-:Y:S01]  /*11bb0*/  MOV R79, R171 ;  /* 0x000000ab004f7202 */ /* 0x000fe20000000f00 */
[----:B------:R1:W5:Y:S01]  /*11bc0*/  LDL.LU R213, [R1+0x154] ;  /* 0x0001540001d57983 */ /* 0x0003620000300800 */
[----:B------:R-:W-:-:S12]  /*11bd0*/  HMMA.16816.F32 R16, R4, R18, R92 ;  /* 0x000000120410723c */ /* 0x000fd8000000185c */
[----:B------:R-:W-:Y:S01]  /*11be0*/  MOV R43, R113 ;  /* 0x00000071002b7202 */ /* 0x000fe20000000f00 */
[----:B------:R-:W-:Y:S01]  /*11bf0*/  IMAD.MOV.U32 R42, RZ, RZ, R114 ;  /* 0x000000ffff2a7224 */ /* 0x000fe200078e0072 */
[----:B------:R-:W-:Y:S01]  /*11c00*/  MOV R40, R112 ;  /* 0x0000007000287202 */ /* 0x000fe20000000f00 */
[----:B------:R-:W-:Y:S01]  /*11c10*/  IMAD.MOV.U32 R41, RZ, RZ, R115 ;  /* 0x000000ffff297224 */ /* 0x000fe200078e0073 */
[C---:B--2---:R-:W-:Y:S01]  /*11c20*/  HMMA.16816.F32 R72, R4.reuse, R12, R72 ;  /* 0x0000000c0448723c */ /* 0x044fe20000001848 */
[----:B------:R-:W-:Y:S01]  /*11c30*/  IMAD.MOV.U32 R37, RZ, RZ, R183 ;  /* 0x000000ffff257224 */ /* 0x000fe200078e00b7 */
[----:B------:R-:W-:Y:S01]  /*11c40*/  MOV R77, R246 ;  /* 0x000000f6004d7202 */ /* 0x000fe20000000f00 */
[----:B------:R-:W-:Y:S01]  /*11c50*/  IMAD.MOV.U32 R39, RZ, RZ, R68 ;  /* 0x000000ffff277224 */ /* 0x000fe200078e0044 */
[----:B------:R-:W-:Y:S01]  /*11c60*/  MOV R38, R69 ;  /* 0x0000004500267202 */ /* 0x000fe20000000f00 */
[----:B------:R-:W-:Y:S01]  /*11c70*/  IMAD.MOV.U32 R36, RZ, RZ, R70 ;  /* 0x000000ffff247224 */ /* 0x000fe200078e0046 */
[----:B------:R-:W-:Y:S01]  /*11c80*/  HMMA.16816.F32 R112, R4, R8, R48 ;  /* 0x000000080470723c */ /* 0x000fe20000001830 */
[----:B------:R-:W-:Y:S04]  /*11c90*/  LDSM.16.MT88.4 R8, [R186+0x14800] ;  /* 0x01480000ba08783b */ /* 0x000fe80000004200 */
[----:B------:R1:W5:Y:S01]  /*11ca0*/  LDL.LU R212, [R1+0x150] ;  /* 0x0001500001d47983 */ /* 0x0003620000300800 */
[----:B------:R-:W-:Y:S01]  /*11cb0*/  IMAD.MOV.U32 R55, RZ, RZ, R17 ;  /* 0x000000ffff377224 */ /* 0x000fe200078e0011 */
[----:B------:R-:W-:Y:S01]  /*11cc0*/  MOV R53, R19 ;  /* 0x0000001300357202 */ /* 0x000fe20000000f00 */
[----:B------:R-:W-:-:S02]  /*11cd0*/  IMAD.MOV.U32 R54, RZ, RZ, R18 ;  /* 0x000000ffff367224 */ /* 0x000fc400078e0012 */
[----:B------:R-:W-:Y:S01]  /*11ce0*/  IMAD.MOV.U32 R52, RZ, RZ, R16 ;  /* 0x000000ffff347224 */ /* 0x000fe200078e0010 */
[C---:B------:R-:W-:Y:S01]  /*11cf0*/  HMMA.16816.F32 R12, R4.reuse, R14, R60 ;  /* 0x0000000e040c723c */ /* 0x040fe2000000183c */
[----:B------:R-:W2:Y:S06]  /*11d00*/  LDSM.16.MT88.4 R16, [R187+0x12800] ;  /* 0x01280000bb10783b */ /* 0x000eac0000004200 */
        /* <DEDUP_REMOVED lines=8> */
[----:B------:R1:W5:Y:S01]  /*11d90*/  LDL.LU.64 R210, [R1+0x148] ;  /* 0x0001480001d27983 */ /* 0x0003620000300a00 */
[C---:B--2---:R-:W-:Y:S06]  /*11da0*/  HMMA.16816.F32 R176, R4.reuse, R16, R108 ;  /* 0x0000001004b0723c */ /* 0x044fec000000186c */
[----:B------:R-:W-:Y:S01]  /*11db0*/  HMMA.16816.F32 R168, R4, R18, R88 ;  /* 0x0000001204a8723c */ /* 0x000fe20000001858 */
[----:B------:R-:W-:Y:S01]  /*11dc0*/  IMAD.MOV.U32 R108, RZ, RZ, R181 ;  /* 0x000000ffff6c7224 */ /* 0x000fe200078e00b5 */
[----:B------:R-:W2:Y:S01]  /*11dd0*/  LDSM.16.MT88.4 R16, [R188+0x14800] ;  /* 0x01480000bc10783b */ /* 0x000ea20000004200 */
[----:B------:R-:W-:-:S03]  /*11de0*/  IMAD.MOV.U32 R111, RZ, RZ, R244 ;  /* 0x000000ffff6f7224 */ /* 0x000fc600078e00f4 */
[C---:B------:R-:W-:Y:S01]  /*11df0*/  HMMA.16816.F32 R244, R4.reuse, R8, R44 ;  /* 0x0000000804f4723c */ /* 0x040fe2000000182c */
[----:B------:R-:W-:Y:S01]  /*11e00*/  IMAD.MOV.U32 R91, RZ, RZ, R12 ;  /* 0x000000ffff5b7224 */ /* 0x000fe200078e000c */
[----:B------:R-:W-:Y:S01]  /*11e10*/  MOV R90, R13 ;  /* 0x0000000d005a7202 */ /* 0x000fe20000000f00 */
[----:B------:R-:W-:Y:S01]  /*11e20*/  IMAD.MOV.U32 R89, RZ, RZ, R14 ;  /* 0x000000ffff597224 */ /* 0x000fe200078e000e */
[----:B------:R-:W-:Y:S01]  /*11e30*/  MOV R72, R82 ;  /* 0x0000005200487202 */ /* 0x000fe20000000f00 */
[----:B------:R-:W-:Y:S01]  /*11e40*/  IMAD.MOV.U32 R88, RZ, RZ, R15 ;  /* 0x000000ffff587224 */ /* 0x000fe200078e000f */
[----:B------:R-:W-:Y:S01]  /*11e50*/  HMMA.16816.F32 R180, R4, R10, R20 ;  /* 0x0000000a04b4723c */ /* 0x000fe20000001814 */
[----:B------:R-:W3:Y:S04]  /*11e60*/  LDSM.16.MT88.4 R12, [R187+0x14800] ;  /* 0x01480000bb0c783b */ /* 0x000ee80000004200 */
[----:B------:R-:W4:Y:S01]  /*11e70*/  LDSM.16.MT88.4 R8, [R185+0x16800] ;  /* 0x01680000b908783b */ /* 0x000f220000004200 */
[----:B------:R-:W-:Y:S01]  /*11e80*/  IMAD.MOV.U32 R94, RZ, RZ, R73 ;  /* 0x000000ffff5e7224 */ /* 0x000fe200078e0049 */
[----:B------:R-:W-:Y:S01]  /*11e90*/  MOV R109, R81 ;  /* 0x00000051006d7202 */ /* 0x000fe20000000f00 */
[----:B------:R-:W-:Y:S01]  /*11ea0*/  IMAD.MOV.U32 R63, RZ, RZ, R79 ;  /* 0x000000ffff3f7224 */ /* 0x000fe200078e004f */
[----:B------:R1:W5:Y:S01]  /*11eb0*/  LDL.LU R209, [R1+0x144] ;  /* 0x0001440001d17983 */ /* 0x0003620000300800 */
[----:B------:R-:W-:-:S02]  /*11ec0*/  IMAD.MOV.U32 R110, RZ, RZ, R80 ;  /* 0x000000ffff6e7224 */ /* 0x000fc400078e0050 */
[----:B------:R-:W-:Y:S02]  /*11ed0*/  IMAD.MOV.U32 R73, RZ, RZ, R83 ;  /* 0x000000ffff497224 */ /* 0x000fe400078e0053 */
[----:B------:R-:W-:Y:S02]  /*11ee0*/  IMAD.MOV.U32 R69, RZ, RZ, R162 ;  /* 0x000000ffff457224 */ /* 0x000fe400078e00a2 */
[----:B------:R-:W-:Y:S01]  /*11ef0*/  IMAD.MOV.U32 R70, RZ, RZ, R163 ;  /* 0x000000ffff467224 */ /* 0x000fe200078e00a3 */
[C---:B--2---:R-:W-:Y:S01]  /*11f00*/  HMMA.16816.F32 R64, R4.reuse, R18, R84 ;  /* 0x000000120440723c */ /* 0x044fe20000001854 */
[----:B------:R-:W-:Y:S01]  /*11f10*/  IMAD.MOV.U32 R79, RZ, RZ, R160 ;  /* 0x000000ffff4f7224 */ /* 0x000fe200078e00a0 */
[----:B------:R-:W-:Y:S01]  /*11f20*/  MOV R22, R78 ;  /* 0x0000004e00167202 */ /* 0x000fe20000000f00 */
[----:B------:R-:W-:Y:S01]  /*11f30*/  IMAD.MOV.U32 R23, RZ, RZ, R77 ;  /* 0x000000ffff177224 */ /* 0x000fe200078e004d */
[----:B------:R1:W5:Y:S02]  /*11f40*/  LDL.LU R208, [R1+0x140] ;  /* 0x0001400001d07983 */ /* 0x0003640000300800 */
[C---:B------:R-:W-:Y:S02]  /*11f50*/  HMMA.16816.F32 R160, R4.reuse, R16, R104 ;  /* 0x0000001004a0723c */ /* 0x040fe40000001868 */
[----:B------:R-:W-:Y:S04]  /*11f60*/  LDSM.16.MT88.4 R16, [R186+0x16800] ;  /* 0x01680000ba10783b */ /* 0x000fe80000004200 */
[C---:B---3--:R-:W-:Y:S06]  /*11f70*/  HMMA.16816.F32 R48, R4.reuse, R12, R100 ;  /* 0x0000000c0430723c */ /* 0x048fec0000001864 */
[C---:B------:R-:W-:Y:S01]  /*11f80*/  HMMA.16816.F32 R44, R4.reuse, R14, R120 ;  /* 0x0000000e042c723c */ /* 0x040fe20000001878 */
[----:B------:R-:W2:Y:S05]  /*11f90*/  LDSM.16.MT88.4 R12, [R188+0x16800] ;  /* 0x01680000bc0c783b */ /* 0x000eaa0000004200 */
[C---:B----4-:R-:W-:Y:S06]  /*11fa0*/  HMMA.16816.F32 R84, R4.reuse, R8, R124 ;  /* 0x000000080454723c */ /* 0x050fec000000187c */
[----:B------:R-:W-:Y:S01]  /*11fb0*/  HMMA.16816.F32 R80, R4, R10, R128 ;  /* 0x0000000a0450723c */ /* 0x000fe20000001880 */
        /* <DEDUP_REMOVED lines=12> */
[----:B------:R1:W5:Y:S01]  /*12080*/  LDL.LU R207, [R1+0x13c] ;  /* 0x00013c0001cf7983 */ /* 0x0003620000300800 */
[----:B------:R-:W-:Y:S01]  /*12090*/  IMAD.MOV.U32 R126, RZ, RZ, R127 ;  /* 0x000000ffff7e7224 */ /* 0x000fe200078e007f */
[----:B------:R-:W-:Y:S01]  /*120a0*/  MOV R127, R120 ;  /* 0x00000078007f7202 */ /* 0x000fe20000000f00 */
[----:B------:R-:W-:-:S02]  /*120b0*/  IMAD.MOV.U32 R105, RZ, RZ, R71 ;  /* 0x000000ffff697224 */ /* 0x000fc400078e0047 */
        /* <DEDUP_REMOVED lines=12> */
[----:B------:R-:W-:Y:S01]  /*12180*/  LOP3.LUT R2, R25, UR34, R130, 0x96, !PT ;  /* 0x0000002219027c12 */ /* 0x000fe2000f8e9682 */
[----:B------:R-:W-:Y:S01]  /*12190*/  IMAD.MOV.U32 R107, RZ, RZ, R108 ;  /* 0x000000ffff6b7224 */ /* 0x000fe200078e006c */
[----:B------:R-:W-:Y:S01]  /*121a0*/  MOV R108, R109 ;  /* 0x0000006d006c7202 */ /* 0x000fe20000000f00 */
[----:B------:R-:W-:Y:S01]  /*121b0*/  IMAD.MOV.U32 R129, RZ, RZ, R63 ;  /* 0x000000ffff817224 */ /* 0x000fe200078e003f */
[----:B------:R1:W5:Y:S01]  /*121c0*/  LDL.LU R206, [R1+0x138] ;  /* 0x0001380001ce7983 */ /* 0x0003620000300800 */
[----:B------:R-:W-:-:S02]  /*121d0*/  IMAD.MOV.U32 R109, RZ, RZ, R110 ;  /* 0x000000ffff6d7224 */ /* 0x000fc400078e006e */
[----:B------:R-:W-:Y:S01]  /*121e0*/  IMAD.MOV.U32 R110, RZ, RZ, R36 ;  /* 0x000000ffff6e7224 */ /* 0x000fe200078e0024 */
[----:B------:R-:W-:Y:S01]  /*121f0*/  MOV R36, R38 ;  /* 0x0000002600247202 */ /* 0x000fe20000000f00 */
[----:B------:R-:W-:Y:S01]  /*12200*/  IMAD.MOV.U32 R131, RZ, RZ, R73 ;  /* 0x000000ffff837224 */ /* 0x000fe200078e0049 */
[C---:B--2---:R-:W-:Y:S01]  /*12210*/  HMMA.16816.F32 R60, R4.reuse, R14, R148 ;  /* 0x0000000e043c723c */ /* 0x044fe20000001894 */
[----:B------:R-:W-:Y:S01]  /*12220*/  IMAD.MOV.U32 R21, RZ, RZ, R79 ;  /* 0x000000ffff157224 */ /* 0x000fe200078e004f */
[----:B------:R1:W5:Y:S01]  /*12230*/  LDL.LU R205, [R1+0x134] ;  /* 0x0001340001cd7983 */ /* 0x0003620000300800 */
[----:B------:R-:W-:Y:S02]  /*12240*/  IMAD.MOV.U32 R111, RZ, RZ, R68 ;  /* 0x000000ffff6f7224 */ /* 0x000fe400078e0044 */
[----:B------:R-:W-:Y:S01]  /*12250*/  IMAD.MOV.U32 R101, RZ, RZ, R55 ;  /* 0x000000ffff657224 */ /* 0x000fe200078e0037 */
[----:B------:R-:W-:Y:S01]  /*12260*/  HMMA.16816.F32 R76, R4, R16, R132 ;  /* 0x00000010044c723c */ /* 0x000fe20000001884 */
[----:B------:R-:W-:Y:S01]  /*12270*/  IMAD.MOV.U32 R102, RZ, RZ, R54 ;  /* 0x000000ffff667224 */ /* 0x000fe200078e0036 */
[----:B------:R1:W5:Y:S01]  /*12280*/  LDL.LU R204, [R1+0x130] ;  /* 0x0001300001cc7983 */ /* 0x0003620000300800 */
[----:B------:R-:W-:-:S02]  /*12290*/  IMAD.MOV.U32 R100, RZ, RZ, R52 ;  /* 0x000000ffff647224 */ /* 0x000fc400078e0034 */
[----:B------:R-:W-:Y:S01]  /*122a0*/  IMAD.MOV.U32 R38, RZ, RZ, R3 ;  /* 0x000000ffff267224 */ /* 0x000fe200078e0003 */
[C---:B------:R-:W-:Y:S01]  /*122b0*/  HMMA.16816.F32 R72, R4.reuse, R18, R136 ;  /* 0x000000120448723c */ /* 0x040fe20000001888 */
[----:B------:R-:W-:Y:S01]  /*122c0*/  IMAD.WIDE.U32 R2, R2, -0x2daee0ad, RZ ;  /* 0xd2511f5302027825 */ /* 0x000fe200078e00ff */
[----:B------:R-:W2:Y:S04]  /*122d0*/  LDSM.16.MT88.4 R16, [R186+0x11000] ;  /* 0x01100000ba10783b */ /* 0x000ea80000004200 */
[----:B------:R-:W-:Y:S01]  /*122e0*/  HMMA.16816.F32 R68, R4, R12, R140 ;  /* 0x0000000c0444723c */ /* 0x000fe2000000188c */
[----:B------:R-:W-:-:S05]  /*122f0*/  LOP3.LUT R3, R3, UR24, R124, 0x96, !PT ;  /* 0x0000001803037c12 */ /* 0x000fca000f8e967c */
[C---:B---3--:R-:W-:Y:S01]  /*12300*/  HMMA.16816.F32 R40, R4.reuse, R10, R144 ;  /* 0x0000000a0428723c */ /* 0x048fe20000001890 */
[----:B------:R-:W-:Y:S01]  /*12310*/  IMAD.MOV.U32 R131, RZ, RZ, R126 ;  /* 0x000000ffff837224 */ /* 0x000fe200078e007e */
[----:B------:R-:W-:Y:S01]  /*12320*/  MOV R133, R94 ;  /* 0x0000005e00857202 */ /* 0x000fe20000000f00 */
[----:B------:R-:W-:Y:S03]  /*12330*/  LDSM.16.MT88.4 R12, [R188+0x11000] ;  /* 0x01100000bc0c783b */ /* 0x000fe60000004200 */
[----:B------:R-:W-:Y:S01]  /*12340*/  HMMA.16816.F32 R52, R4, R8, R152 ;  /* 0x000000080434723c */ /* 0x000fe20000001898 */
[----:B------:R-:W-:Y:S01]  /*12350*/  MOV R124, R125 ;  /* 0x0000007d007c7202 */ /* 0x000fe20000000f00 */
[----:B------:R-:W-:Y:S01]  /*12360*/  IMAD.MOV.U32 R132, RZ, RZ, R95 ;  /* 0x000000ffff847224 */ /* 0x000fe200078e005f */
[----:B------:R-:W-:Y:S01]  /*12370*/  MOV R135, R92 ;  /* 0x0000005c00877202 */ /* 0x000fe20000000f00 */
[----:B------:R-:W-:Y:S01]  /*12380*/  IMAD.MOV.U32 R134, RZ, RZ, R93 ;  /* 0x000000ffff867224 */ /* 0x000fe200078e005d */
[----:B------:R1:W5:Y:S02]  /*12390*/  LDL.LU R203, [R1+0x12c] ;  /* 0x00012c0001cb7983 */ /* 0x0003640000300800 */
[----:B------:R-:W-:Y:S01]  /*123a0*/  LOP3.LUT R4, R129, UR31, R24, 0x96, !PT ;  /* 0x0000001f81047c12 */ /* 0x000fe2000f8e9618 */
[----:B------:R-:W-:Y:S01]  /*123b0*/  IMAD.MOV.U32 R125, RZ, RZ, R122 ;  /* 0x000000ffff7d7224 */ /* 0x000fe200078e007a */
[----:B------:R-:W-:Y:S01]  /*123c0*/  MOV R126, R127 ;  /* 0x0000007f007e7202 */ /* 0x000fe20000000f00 */
[----:B------:R-:W-:Y:S01]  /*123d0*/  IMAD.MOV.U32 R127, RZ, RZ, R120 ;  /* 0x000000ffff7f7224 */ /* 0x000fe200078e0078 */
[----:B------:R1:W5:Y:S01]  /*123e0*/  LDL.LU R202, [R1+0x128] ;  /* 0x0001280001ca7983 */ /* 0x0003620000300800 */
[----:B------:R-:W-:Y:S01]  /*123f0*/  IMAD.WIDE.U32 R6, R4, -0x2daee0ad, RZ ;  /* 0xd2511f5304067825 */ /* 0x000fe200078e00ff */
[----:B------:R-:W-:-:S03]  /*12400*/  MOV R120, R121 ;  /* 0x0000007900787202 */ /* 0x000fc60000000f00 */
        /* <DEDUP_REMOVED lines=9> */
[----:B------:R-:W-:Y:S02]  /*124a0*/  MOV R107, R109 ;  /* 0x0000006d006b7202 */ /* 0x000fe40000000f00 */
[----:B------:R-:W-:Y:S01]  /*124b0*/  MOV R37, R38 ;  /* 0x0000002600257202 */ /* 0x000fe20000000f00 */
[----:B------:R-:W-:Y:S01]  /*124c0*/  IMAD.MOV.U32 R38, RZ, RZ, R39 ;  /* 0x000000ffff267224 */ /* 0x000fe200078e0027 */
[----:B------:R-:W-:Y:S01]  /*124d0*/  MOV R109, R36 ;  /* 0x00000024006d7202 */ /* 0x000fe20000000f00 */
        /* <DEDUP_REMOVED lines=14> */
[----:B------:R-:W-:-:S04]  /*125c0*/  IMAD.WIDE.U32 R24, R5, -0x326172a9, RZ ;  /* 0xcd9e8d5705187825 */ /* 0x000fc800078e00ff */
[----:B------:R-:W-:-:S03]  /*125d0*/  IMAD.WIDE.U32 R2, R2, -0x326172a9, RZ ;  /* 0xcd9e8d5702027825 */ /* 0x000fc600078e00ff */
[C---:B------:R-:W-:Y:S02]  /*125e0*/  LOP3.LUT R4, R2.reuse, 0xffff, RZ, 0xc0, !PT ;  /* 0x0000ffff02047812 */ /* 0x040fe400078ec0ff */
[----:B------:R-:W-:Y:S02]  /*125f0*/  LOP3.LUT R3, R3, UR4, R24, 0x96, !PT ;  /* 0x0000000403037c12 */ /* 0x000fe4000f8e9618 */
[----:B------:R-:W-:Y:S02]  /*12600*/  SHF.R.U32.HI R6, RZ, 0x8, R4 ;  /* 0x00000008ff067819 */ /* 0x000fe40000011604 */
[----:B------:R-:W-:Y:S02]  /*12610*/  LOP3.LUT R5, R2, 0xff, RZ, 0xc0, !PT ;  /* 0x000000ff02057812 */ /* 0x000fe400078ec0ff */
[--C-:B------:R-:W-:Y:S02]  /*12620*/  SHF.R.U32.HI R4, RZ, 0x10, R2.reuse ;  /* 0x00000010ff047819 */ /* 0x100fe40000011602 */
[----:B------:R-:W-:-:S02]  /*12630*/  SHF.R.U32.HI R10, RZ, 0x18, R2 ;  /* 0x00000018ff0a7819 */ /* 0x000fc40000011602 */
[----:B------:R-:W-:Y:S02]  /*12640*/  LOP3.LUT R2, R3, 0xffff, RZ, 0xc0, !PT ;  /* 0x0000ffff03027812 */ /* 0x000fe400078ec0ff */
[----:B------:R-:W-:Y:S02]  /*12650*/  PRMT R9, R5, 0x5410, R6 ;  /* 0x0000541005097816 */ /* 0x000fe40000000006 */
[----:B------:R-:W-:Y:S02]  /*12660*/  LOP3.LUT R6, R4, 0xff, RZ, 0xc0, !PT ;  /* 0x000000ff04067812 */ /* 0x000fe400078ec0ff */
[----:B------:R-:W-:Y:S02]  /*12670*/  SHF.R.U32.HI R4, RZ, 0x10, R3 ;  /* 0x00000010ff047819 */ /* 0x000fe40000011603 */
[----:B------:R-:W-:Y:S02]  /*12680*/  LOP3.LUT R8, R3, 0xff, RZ, 0xc0, !PT ;  /* 0x000000ff03087812 */ /* 0x000fe400078ec0ff */
[----:B------:R-:W-:-:S02]  /*12690*/  SHF.R.U32.HI R5, RZ, 0x8, R2 ;  /* 0x00000008ff057819 */ /* 0x000fc40000011602 */
[----:B------:R-:W-:Y:S02]  /*126a0*/  SHF.R.U32.HI R7, RZ, 0x18, R3 ;  /* 0x00000018ff077819 */ /* 0x000fe40000011603 */
[----:B------:R-:W-:Y:S02]  /*126b0*/  LOP3.LUT R2, R4, 0xff, RZ, 0xc0, !PT ;  /* 0x000000ff04027812 */ /* 0x000fe400078ec0ff */
[----:B------:R-:W-:Y:S02]  /*126c0*/  PRMT R3, R6, 0x5410, R10 ;  /* 0x0000541006037816 */ /* 0x000fe4000000000a */
[----:B------:R-:W-:Y:S02]  /*126d0*/  PRMT R4, R8, 0x5410, R5 ;  /* 0x0000541008047816 */ /* 0x000fe40000000005 */
[----:B------:R-:W-:Y:S02]  /*126e0*/  PRMT R5, R2, 0x5410, R7 ;  /* 0x0000541002057816 */ /* 0x000fe40000000007 */
[----:B------:R-:W-:-:S02]  /*126f0*/  HSET2.LE.AND R2, R9, R0, PT ;  /* 0x0000000009027233 */ /* 0x000fc40003803000 */
[--C-:B------:R-:W-:Y:S01]  /*12700*/  HSET2.LE.AND R3, R3, R0.reuse, PT ;  /* 0x0000000003037233 */ /* 0x100fe20003803000 */
[----:B------:R-:W-:Y:S01]  /*12710*/  LDSM.16.MT88.4 R8, [R187+0x11000] ;  /* 0x01100000bb08783b */ /* 0x000fe20000004200 */
[----:B------:R-:W-:Y:S02]  /*12720*/  HSET2.LE.AND R4, R4, R0, PT ;  /* 0x0000000004047233 */ /* 0x000fe40003803000 */
[----:B------:R-:W-:Y:S01]  /*12730*/  LOP3.LUT R6, R2, R129, RZ, 0xc0, !PT ;  /* 0x0000008102067212 */ /* 0x000fe200078ec0ff */
[----:B------:R-:W-:Y:S01]  /*12740*/  IMAD.MOV.U32 R129, RZ, RZ, R125 ;  /* 0x000000ffff817224 */ /* 0x000fe200078e007d */
[----:B------:R-:W-:Y:S02]  /*12750*/  LOP3.LUT R7, R3, R130, RZ, 0xc0, !PT ;  /* 0x0000008203077212 */ /* 0x000fe400078ec0ff */
[----:B------:R-:W-:Y:S01]  /*12760*/  LOP3.LUT R4, R4, R131, RZ, 0xc0, !PT ;  /* 0x0000008304047212 */ /* 0x000fe200078ec0ff */
[----:B------:R-:W-:Y:S01]  /*12770*/  IMAD.MOV.U32 R131, RZ, RZ, R127 ;  /* 0x000000ffff837224 */ /* 0x000fe200078e007f */
[----:B------:R-:W-:Y:S01]  /*12780*/  MOV R128, R124 ;  /* 0x0000007c00807202 */ /* 0x000fe20000000f00 */
[----:B------:R-:W-:Y:S01]  /*12790*/  IMAD.MOV.U32 R125, RZ, RZ, R20 ;  /* 0x000000ffff7d7224 */ /* 0x000fe200078e0014 */
[----:B------:R-:W-:Y:S01]  /*127a0*/  MOV R130, R126 ;  /* 0x0000007e00827202 */ /* 0x000fe20000000f00 */
[----:B------:R-:W-:Y:S01]  /*127b0*/  IMAD.MOV.U32 R127, RZ, RZ, R22 ;  /* 0x000000ffff7f7224 */ /* 0x000fe200078e0016 */
[----:B------:R-:W-:-:S02]  /*127c0*/  MOV R124, R120 ;  /* 0x00000078007c7202 */ /* 0x000fc40000000f00 */
[----:B------:R-:W-:Y:S02]  /*127d0*/  MOV R126, R21 ;  /* 0x00000015007e7202 */ /* 0x000fe40000000f00 */
[----:B------:R-:W-:Y:S02]  /*127e0*/  MOV R120, R23 ;  /* 0x0000001700787202 */ /* 0x000fe40000000f00 */
[----:B------:R-:W3:Y:S01]  /*127f0*/  LDSM.16.MT88.4 R20, [R185+0x11000] ;  /* 0x01100000b914783b */ /* 0x000ee20000004200 */
[----:B------:R-:W-:-:S05]  /*12800*/  HSET2.LE.AND R2, R5, R0, PT ;  /* 0x0000000005027233 */ /* 0x000fca0003803000 */
[----:B------:R-:W-:-:S07]  /*12810*/  LOP3.LUT R5, R2, R128, RZ, 0xc0, !PT ;  /* 0x0000008002057212 */ /* 0x000fce00078ec0ff */
[C---:B--2---:R-:W-:Y:S06]  /*12820*/  HMMA.16816.F32 R156, R4.reuse, R16, R156 ;  /* 0x00000010049c723c */ /* 0x044fec000000189c */
[C---:B------:R-:W-:Y:S01]  /*12830*/  HMMA.16816.F32 R56, R4.reuse, R18, R56 ;  /* 0x000000120438723c */ /* 0x040fe20000001838 */
[----:B------:R-:W-:Y:S05]  /*12840*/  LDSM.16.MT88.4 R16, [R186+0x13000] ;  /* 0x01300000ba10783b */ /* 0x000fea0000004200 */
[C---:B---3--:R-:W-:Y:S06]  /*12850*/  HMMA.16816.F32 R164, R4.reuse, R20, R164 ;  /* 0x0000001404a4723c */ /* 0x048fec00000018a4 */
        /* <DEDUP_REMOVED lines=17> */
[----:B------:R-:W-:-:S05]  /*12970*/  IMAD.MOV.U32 R120, RZ, RZ, R199 ;  /* 0x000000ffff787224 */ /* 0x000fca00078e00c7 */
[----:B------:R-:W-:Y:S01]  /*12980*/  HMMA.16816.F32 R88, R4, R14, R220 ;  /* 0x0000000e0458723c */ /* 0x000fe200000018dc */
[----:B------:R-:W3:Y:S01]  /*12990*/  LDSM.16.MT88.4 R12, [R188+0x13000] ;  /* 0x01300000bc0c783b */ /* 0x000ee20000004200 */
[----:B------:R-:W-:Y:S01]  /*129a0*/  MOV R136, R124 ;  /* 0x0000007c00887202 */ /* 0x000fe20000000f00 */
[----:B------:R-:W-:-:S03]  /*129b0*/  IMAD.MOV.U32 R137, RZ, RZ, R125 ;  /* 0x000000ffff897224 */ /* 0x000fc600078e007d */
[C---:B------:R-:W-:Y:S01]  /*129c0*/  HMMA.16816.F32 R92, R4.reuse, R10, R96 ;  /* 0x0000000a045c723c */ /* 0x040fe20000001860 */
[----:B------:R-:W-:Y:S01]  /*129d0*/  MOV R124, R120 ;  /* 0x00000078007c7202 */ /* 0x000fe20000000f00 */
[----:B------:R-:W-:Y:S01]  /*129e0*/  IMAD.MOV.U32 R125, RZ, RZ, R121 ;  /* 0x000000ffff7d7224 */ /* 0x000fe200078e0079 */
[----:B------:R-:W-:Y:S01]  /*129f0*/  MOV R120, R104 ;  /* 0x0000006800787202 */ /* 0x000fe20000000f00 */
[----:B------:R-:W-:Y:S01]  /*12a00*/  IMAD.MOV.U32 R121, RZ, RZ, R105 ;  /* 0x000000ffff797224 */ /* 0x000fe200078e0069 */
[----:B------:R-:W-:Y:S01]  /*12a10*/  MOV R104, R108 ;  /* 0x0000006c00687202 */ /* 0x000fe20000000f00 */
[----:B------:R-:W-:Y:S01]  /*12a20*/  IMAD.MOV.U32 R105, RZ, RZ, R109 ;  /* 0x000000ffff697224 */ /* 0x000fe200078e006d */
[C---:B------:R-:W-:Y:S01]  /*12a30*/  HMMA.16816.F32 R140, R4.reuse, R8, R116 ;  /* 0x00000008048c723c */ /* 0x040fe20000001874 */
[----:B------:R1:W5:Y:S05]  /*12a40*/  LDL.LU R201, [R1+0x124] ;  /* 0x0001240001c97983 */ /* 0x00036a0000300800 */
[C---:B--2---:R-:W-:Y:S01]  /*12a50*/  HMMA.16816.F32 R96, R4.reuse, R20, R152 ;  /* 0x000000140460723c */ /* 0x044fe20000001898 */
[----:B------:R-:W-:Y:S01]  /*12a60*/  MOV R108, R197 ;  /* 0x000000c5006c7202 */ /* 0x000fe20000000f00 */
[----:B------:R-:W-:Y:S01]  /*12a70*/  IMAD.MOV.U32 R109, RZ, RZ, R190 ;  /* 0x000000ffff6d7224 */ /* 0x000fe200078e00be */
[----:B------:R-:W-:Y:S01]  /*12a80*/  MOV R223, R104 ;  /* 0x0000006800df7202 */ /* 0x000fe20000000f00 */
[----:B------:R-:W-:Y:S01]  /*12a90*/  IMAD.MOV.U32 R232, RZ, RZ, R105 ;  /* 0x000000ffffe87224 */ /* 0x000fe200078e0069 */
[----:B------:R-:W2:Y:S02]  /*12aa0*/  LDSM.16.MT88.4 R8, [R187+0x13000] ;  /* 0x01300000bb08783b */ /* 0x000ea40000004200 */
        /* <DEDUP_REMOVED lines=18> */
[----:B------:R-:W-:Y:S05]  /*12bd0*/  LDSM.16.MT88.4 R20, [R185+0x15000] ;  /* 0x01500000b914783b */ /* 0x000fea0000004200 */
[C---:B---3--:R-:W-:Y:S01]  /*12be0*/  HMMA.16816.F32 R112, R4.reuse, R12, R112 ;  /* 0x0000000c0470723c */ /* 0x048fe20000001870 */
[----:B------:R-:W-:Y:S01]  /*12bf0*/  MOV R251, R111 ;  /* 0x0000006f00fb7202 */ /* 0x000fe20000000f00 */
[----:B------:R-:W-:Y:S01]  /*12c00*/  IMAD.MOV.U32 R220, RZ, RZ, R121 ;  /* 0x000000ffffdc7224 */ /* 0x000fe200078e0079 */
[----:B------:R-:W-:Y:S01]  /*12c10*/  MOV R234, R120 ;  /* 0x0000007800ea7202 */ /* 0x000fe20000000f00 */
[----:B------:R-:W-:Y:S01]  /*12c20*/  IMAD.MOV.U32 R146, RZ, RZ, R136 ;  /* 0x000000ffff927224 */ /* 0x000fe200078e0088 */
[----:B------:R-:W-:Y:S01]  /*12c30*/  MOV R147, R137 ;  /* 0x0000008900937202 */ /* 0x000fe20000000f00 */
[C---:B------:R-:W-:Y:S01]  /*12c40*/  HMMA.16816.F32 R108, R4.reuse, R18, R236 ;  /* 0x00000012046c723c */ /* 0x040fe200000018ec */
[----:B------:R-:W3:Y:S05]  /*12c50*/  LDSM.16.MT88.4 R16, [R186+0x15000] ;  /* 0x01500000ba10783b */ /* 0x000eea0000004200 */
[----:B------:R-:W-:Y:S01]  /*12c60*/  HMMA.16816.F32 R116, R4, R14, R192 ;  /* 0x0000000e0474723c */ /* 0x000fe200000018c0 */
[----:B------:R-:W4:Y:S01]  /*12c70*/  LDSM.16.MT88.4 R12, [R188+0x15000] ;  /* 0x01500000bc0c783b */ /* 0x000f220000004200 */
[----:B------:R-:W-:Y:S01]  /*12c80*/  MOV R221, R122 ;  /* 0x0000007a00dd7202 */ /* 0x000fe20000000f00 */
[----:B------:R-:W-:-:S02]  /*12c90*/  IMAD.MOV.U32 R222, RZ, RZ, R123 ;  /* 0x000000ffffde7224 */ /* 0x000fc400078e007b */
[----:B------:R1:W5:Y:S01]  /*12ca0*/  LDL.LU R200, [R1+0x120] ;  /* 0x0001200001c87983 */ /* 0x0003620000300800 */
[----:B--2---:R-:W-:Y:S01]  /*12cb0*/  HMMA.16816.F32 R120, R4, R8, R176 ;  /* 0x000000080478723c */ /* 0x004fe200000018b0 */
[----:B------:R-:W-:Y:S01]  /*12cc0*/  IMAD.MOV.U32 R144, RZ, RZ, R154 ;  /* 0x000000ffff907224 */ /* 0x000fe200078e009a */
[----:B------:R-:W-:Y:S01]  /*12cd0*/  MOV R145, R155 ;  /* 0x0000009b00917202 */ /* 0x000fe20000000f00 */
[----:B------:R-:W-:Y:S01]  /*12ce0*/  IMAD.MOV.U32 R137, RZ, RZ, R131 ;  /* 0x000000ffff897224 */ /* 0x000fe200078e0083 */
        /* <DEDUP_REMOVED lines=9> */
[----:B------:R1:W5:Y:S01]  /*12d80*/  LDL.LU R199, [R1+0x11c] ;  /* 0x00011c0001c77983 */ /* 0x0003620000300800 */
[C---:B---3--:R-:W-:Y:S06]  /*12d90*/  HMMA.16816.F32 R176, R4.reuse, R16, R244 ;  /* 0x0000001004b0723c */ /* 0x048fec00000018f4 */
[C---:B------:R-:W-:Y:S01]  /*12da0*/  HMMA.16816.F32 R124, R4.reuse, R10, R168 ;  /* 0x0000000a047c723c */ /* 0x040fe200000018a8 */
[----:B------:R-:W2:Y:S01]  /*12db0*/  LDSM.16.MT88.4 R8, [R187+0x15000] ;  /* 0x01500000bb08783b */ /* 0x000ea20000004200 */
[----:B------:R-:W-:Y:S01]  /*12dc0*/  IMAD.MOV.U32 R154, RZ, RZ, R184 ;  /* 0x000000ffff9a7224 */ /* 0x000fe200078e00b8 */
[----:B------:R-:W-:Y:S01]  /*12dd0*/  MOV R251, R220 ;  /* 0x000000dc00fb7202 */ /* 0x000fe20000000f00 */
[----:B------:R-:W-:Y:S01]  /*12de0*/  IMAD.MOV.U32 R153, RZ, RZ, R136 ;  /* 0x000000ffff997224 */ /* 0x000fe200078e0088 */
[----:B------:R-:W-:Y:S01]  /*12df0*/  MOV R152, R155 ;  /* 0x0000009b00987202 */ /* 0x000fe20000000f00 */
[C---:B------:R-:W-:Y:S01]  /*12e00*/  HMMA.16816.F32 R16, R4.reuse, R18, R180 ;  /* 0x000000120410723c */ /* 0x040fe200000018b4 */
[----:B------:R-:W-:Y:S01]  /*12e10*/  IMAD.MOV.U32 R194, RZ, RZ, R250 ;  /* 0x000000ffffc27224 */ /* 0x000fe200078e00fa */
[----:B------:R1:W5:Y:S04]  /*12e20*/  LDL.LU R198, [R1+0x118] ;  /* 0x0001180001c67983 */ /* 0x0003680000300800 */
[----:B------:R-:W-:Y:S01]  /*12e30*/  HMMA.16816.F32 R168, R4, R22, R144 ;  /* 0x0000001604a8723c */ /* 0x000fe20000001890 */
[----:B------:R-:W-:-:S02]  /*12e40*/  IMAD.MOV.U32 R220, RZ, RZ, R221 ;  /* 0x000000ffffdc7224 */ /* 0x000fc400078e00dd */
[----:B------:R-:W-:Y:S01]  /*12e50*/  IMAD.MOV.U32 R3, RZ, RZ, R154 ;  /* 0x000000ffff037224 */ /* 0x000fe200078e009a */
[----:B------:R-:W-:Y:S01]  /*12e60*/  MOV R195, R251 ;  /* 0x000000fb00c37202 */ /* 0x000fe20000000f00 */
[----:B------:R-:W-:Y:S01]  /*12e70*/  IMAD.MOV.U32 R155, RZ, RZ, R138 ;  /* 0x000000ffff9b7224 */ /* 0x000fe200078e008a */
[----:B------:R-:W-:Y:S01]  /*12e80*/  HMMA.16816.F32 R132, R4, R20, R132 ;  /* 0x000000140484723c */ /* 0x000fe20000001884 */
[----:B------:R-:W-:Y:S01]  /*12e90*/  IMAD.MOV.U32 R147, RZ, RZ, R176 ;  /* 0x000000ffff937224 */ /* 0x000fe200078e00b0 */
[----:B------:R-:W-:Y:S01]  /*12ea0*/  MOV R146, R177 ;  /* 0x000000b100927202 */ /* 0x000fe20000000f00 */
[----:B------:R-:W-:-:S09]  /*12eb0*/  IMAD.MOV.U32 R145, RZ, RZ, R178 ;  /* 0x000000ffff917224 */ /* 0x000fd200078e00b2 */
[----:B------:R-:W-:Y:S01]  /*12ec0*/  MOV R2, R17 ;  /* 0x0000001100027202 */ /* 0x000fe20000000f00 */
[----:B------:R-:W-:Y:S01]  /*12ed0*/  IMAD.MOV.U32 R178, RZ, RZ, R19 ;  /* 0x000000ffffb27224 */ /* 0x000fe200078e0013 */
[----:B------:R-:W-:Y:S01]  /*12ee0*/  MOV R177, R16 ;  /* 0x0000001000b17202 */ /* 0x000fe20000000f00 */
[----:B------:R-:W-:Y:S01]  /*12ef0*/  IMAD.MOV.U32 R176, RZ, RZ, R18 ;  /* 0x000000ffffb07224 */ /* 0x000fe200078e0012 */
[----:B------:R-:W-:Y:S01]  /*12f00*/  MOV R221, R222 ;  /* 0x000000de00dd7202 */ /* 0x000fe20000000f00 */
[C---:B----4-:R-:W-:Y:S01]  /*12f10*/  HMMA.16816.F32 R16, R4.reuse, R12, R160 ;  /* 0x0000000c0410723c */ /* 0x050fe200000018a0 */
[----:B------:R-:W-:Y:S01]  /*12f20*/  IMAD.MOV.U32 R222, RZ, RZ, R223 ;  /* 0x000000ffffde7224 */ /* 0x000fe200078e00df */
[----:B------:R-:W-:Y:S01]  /*12f30*/  MOV R223, R232 ;  /* 0x000000e800df7202 */ /* 0x000fe20000000f00 */
[----:B------:R-:W-:Y:S01]  /*12f40*/  LDSM.16.MT88.4 R20, [R187+0x17000] ;  /* 0x01700000bb14783b */ /* 0x000fe20000004200 */
[----:B------:R-:W-:Y:S02]  /*12f50*/  MOV R154, R137 ;  /* 0x00000089009a7202 */ /* 0x000fe40000000f00 */
[----:B------:R-:W-:Y:S01]  /*12f60*/  MOV R232, R139 ;  /* 0x0000008b00e87202 */ /* 0x000fe20000000f00 */
[C---:B------:R-:W-:Y:S01]  /*12f70*/  HMMA.16816.F32 R248, R4.reuse, R14, R64 ;  /* 0x0000000e04f8723c */ /* 0x040fe20000001840 */
[----:B------:R-:W3:Y:S05]  /*12f80*/  LDSM.16.MT88.4 R12, [R186+0x17000] ;  /* 0x01700000ba0c783b */ /* 0x000eea0000004200 */
[----:B--2---:R-:W-:Y:S01]  /*12f90*/  HMMA.16816.F32 R244, R4, R8, R48 ;  /* 0x0000000804f4723c */ /* 0x004fe20000001830 */
[----:B------:R-:W-:Y:S01]  /*12fa0*/  IMAD.MOV.U32 R67, RZ, RZ, R236 ;  /* 0x000000ffff437224 */ /* 0x000fe200078e00ec */
[----:B------:R-:W-:Y:S01]  /*12fb0*/  MOV R144, R179 ;  /* 0x000000b300907202 */ /* 0x000fe20000000f00 */
[----:B------:R-:W-:Y:S04]  /*12fc0*/  LDSM.16.MT88.4 R160, [R185+0x11800] ;  /* 0x01180000b9a0783b */ /* 0x000fe80000004200 */
[----:B------:R1:W5:Y:S04]  /*12fd0*/  LDL.LU R197, [R1+0x114] ;  /* 0x0001140001c57983 */ /* 0x0003680000300800 */
[----:B------:R-:W-:Y:S01]  /*12fe0*/  IMAD.MOV.U32 R139, RZ, RZ, R16 ;  /* 0x000000ffff8b7224 */ /* 0x000fe200078e0010 */
[----:B------:R-:W-:Y:S01]  /*12ff0*/  MOV R138, R17 ;  /* 0x00000011008a7202 */ /* 0x000fe20000000f00 */
[----:B------:R-:W-:Y:S01]  /*13000*/  IMAD.MOV.U32 R137, RZ, RZ, R18 ;  /* 0x000000ffff897224 */ /* 0x000fe200078e0012 */
[----:B------:R-:W-:Y:S01]  /*13010*/  MOV R136, R19 ;  /* 0x0000001300887202 */ /* 0x000fe20000000f00 */
[----:B------:R-:W-:Y:S01]  /*13020*/  IMAD.MOV.U32 R65, RZ, RZ, R238 ;  /* 0x000000ffff417224 */ /* 0x000fe200078e00ee */
[----:B------:R-:W2:Y:S01]  /*13030*/  LDSM.16.MT88.4 R16, [R185+0x17000] ;  /* 0x01700000b910783b */ /* 0x000ea20000004200 */
[----:B------:R-:W-:-:S02]  /*13040*/  MOV R66, R237 ;  /* 0x000000ed00427202 */ /* 0x000fc40000000f00 */
[----:B------:R-:W-:Y:S01]  /*13050*/  MOV R64, R239 ;  /* 0x000000ef00407202 */ /* 0x000fe20000000f00 */
[----:B------:R-:W-:Y:S01]  /*13060*/  IMAD.MOV.U32 R51, RZ, RZ, R232 ;  /* 0x000000ffff337224 */ /* 0x000fe200078e00e8 */
[C---:B------:R-:W-:Y:S01]  /*13070*/  HMMA.16816.F32 R236, R4.reuse, R10, R44 ;  /* 0x0000000a04ec723c */ /* 0x040fe2000000182c */
[----:B------:R-:W4:Y:S01]  /*13080*/  LDSM.16.MT88.4 R8, [R188+0x17000] ;  /* 0x01700000bc08783b */ /* 0x000f220000004200 */
[----:B------:R-:W-:Y:S01]  /*13090*/  MOV R50, R233 ;  /* 0x000000e900327202 */ /* 0x000fe20000000f00 */
[----:B------:R-:W-:Y:S01]  /*130a0*/  IMAD.MOV.U32 R49, RZ, RZ, R234 ;  /* 0x000000ffff317224 */ /* 0x000fe200078e00ea */
[----:B------:R-:W-:Y:S01]  /*130b0*/  MOV R48, R235 ;  /* 0x000000eb00307202 */ /* 0x000fe20000000f00 */
[----:B------:R1:W5:Y:S02]  /*130c0*/  LDL.LU R190, [R1+0x110] ;  /* 0x0001100001be7983 */ /* 0x0003640000300800 */
[----:B------:R-:W-:Y:S01]  /*130d0*/  IMAD.MOV.U32 R44, RZ, RZ, R220 ;  /* 0x000000ffff2c7224 */ /* 0x000fe200078e00dc */
[----:B------:R-:W-:Y:S01]  /*130e0*/  MOV R45, R221 ;  /* 0x000000dd002d7202 */ /* 0x000fe20000000f00 */
[----:B------:R-:W-:Y:S01]  /*130f0*/  IMAD.MOV.U32 R46, RZ, RZ, R222 ;  /* 0x000000ffff2e7224 */ /* 0x000fe200078e00de */
[----:B------:R-:W-:Y:S01]  /*13100*/  MOV R47, R223 ;  /* 0x000000df002f7202 */ /* 0x000fe20000000f00 */
[C---:B---3--:R-:W-:Y:S06]  /*13110*/  HMMA.16816.F32 R180, R4.reuse, R14, R72 ;  /* 0x0000000e04b4723c */ /* 0x048fec0000001848 */
[C---:B--2---:R-:W-:Y:S01]  /*13120*/  HMMA.16816.F32 R232, R4.reuse, R16, R84 ;  /* 0x0000001004e8723c */ /* 0x044fe20000001854 */
[----:B------:R-:W-:Y:S01]  /*13130*/  IMAD.MOV.U32 R31, RZ, RZ, R48 ;  /* 0x000000ffff1f7224 */ /* 0x000fe200078e0030 */
[----:B------:R-:W-:Y:S04]  /*13140*/  LDSM.16.MT88.4 R72, [R185+0x15800] ;  /* 0x01580000b948783b */ /* 0x000fe80000004200 */
[C---:B------:R-:W-:Y:S01]  /*13150*/  HMMA.16816.F32 R220, R4.reuse, R18, R80 ;  /* 0x0000001204dc723c */ /* 0x040fe20000001850 */
[----:B------:R1:W5:Y:S01]  /*13160*/  LDL.LU R189, [R1+0x10c] ;  /* 0x00010c0001bd7983 */ /* 0x0003620000300800 */
[----:B------:R-:W-:Y:S01]  /*13170*/  IMAD.MOV.U32 R84, RZ, RZ, R178 ;  /* 0x000000ffff547224 */ /* 0x000fe200078e00b2 */
[----:B------:R-:W-:Y:S01]  /*13180*/  MOV R85, R177 ;  /* 0x000000b100557202 */ /* 0x000fe20000000f00 */
[----:B------:R-:W-:Y:S01]  /*13190*/  IMAD.MOV.U32 R87, RZ, RZ, R194 ;  /* 0x000000ffff577224 */ /* 0x000fe200078e00c2 */
[----:B------:R-:W-:Y:S01]  /*131a0*/  MOV R86, R195 ;  /* 0x000000c300567202 */ /* 0x000fe20000000f00 */
[C---:B----4-:R-:W-:Y:S01]  /*131b0*/  HMMA.16816.F32 R16, R4.reuse, R10, R60 ;  /* 0x0000000a0410723c */ /* 0x050fe2000000183c */
[----:B------:R-:W-:Y:S01]  /*131c0*/  MOV R82, R2 ;  /* 0x0000000200527202 */ /* 0x000fe20000000f00 */
[----:B------:R-:W-:Y:S01]  /*131d0*/  IMAD.MOV.U32 R81, RZ, RZ, R3 ;  /* 0x000000ffff517224 */ /* 0x000fe200078e0003 */
[----:B------:R-:W-:Y:S01]  /*131e0*/  LOP3.LUT R2, R25, UR9, R30, 0x96, !PT ;  /* 0x0000000919027c12 */ /* 0x000fe2000f8e961e */
[----:B------:R-:W-:Y:S01]  /*131f0*/  IMAD.MOV.U32 R83, RZ, RZ, R176 ;  /* 0x000000ffff537224 */ /* 0x000fe200078e00b0 */
[----:B------:R-:W-:Y:S01]  /*13200*/  MOV R80, R152 ;  /* 0x0000009800507202 */ /* 0x000fe20000000f00 */
[----:B------:R1:W5:Y:S02]  /*13210*/  LDL.LU R184, [R1+0x108] ;  /* 0x0001080001b87983 */ /* 0x0003640000300800 */
[----:B------:R-:W-:Y:S01]  /*13220*/  IMAD.WIDE.U32 R2, R2, -0x2daee0ad, RZ ;  /* 0xd2511f5302027825 */ /* 0x000fe200078e00ff */
[C---:B------:R-:W-:Y:S06]  /*13230*/  HMMA.16816.F32 R176, R4.reuse, R8, R68 ;  /* 0x0000000804b0723c */ /* 0x040fec0000001844 */
[----:B------:R-:W-:Y:S01]  /*13240*/  HMMA.16816.F32 R192, R4, R12, R76 ;  /* 0x0000000c04c0723c */ /* 0x000fe2000000184c */
[----:B------:R-:W-:-:S02]  /*13250*/  LOP3.LUT R8, R3, UR6, R26, 0x96, !PT ;  /* 0x0000000603087c12 */ /* 0x000fc4000f8e961a */
[----:B------:R-:W-:-:S03]  /*13260*/  LOP3.LUT R3, R2, 0xffff, RZ, 0xc0, !PT ;  /* 0x0000ffff02037812 */ /* 0x000fc600078ec0ff */
[C---:B------:R-:W-:Y:S01]  /*13270*/  HMMA.16816.F32 R12, R4.reuse, R20, R52 ;  /* 0x00000014040c723c */ /* 0x040fe20000001834 */
[----:B------:R-:W-:Y:S01]  /*13280*/  IMAD.MOV.U32 R79, RZ, RZ, R153 ;  /* 0x000000ffff4f7224 */ /* 0x000fe200078e0099 */
[----:B------:R-:W-:Y:S01]  /*13290*/  MOV R78, R154 ;  /* 0x0000009a004e7202 */ /* 0x000fe20000000f00 */
[----:B------:R-:W-:Y:S02]  /*132a0*/  IMAD.MOV.U32 R77, RZ, RZ, R155 ;  /* 0x000000ffff4d7224 */ /* 0x000fe400078e009b */
[----:B------:R-:W2:Y:S01]  /*132b0*/  LDSM.16.MT88.4 R152, [R186+0x11800] ;  /* 0x01180000ba98783b */ /* 0x000ea20000004200 */
[----:B------:R-:W-:Y:S01]  /*132c0*/  HMMA.16816.F32 R20, R4, R22, R40 ;  /* 0x000000160414723c */ /* 0x000fe20000001828 */
[----:B------:R-:W-:Y:S02]  /*132d0*/  SHF.R.U32.HI R9, RZ, 0x18, R2 ;  /* 0x00000018ff097819 */ /* 0x000fe40000011602 */
[----:B------:R-:W-:-:S04]  /*132e0*/  MOV R76, R128 ;  /* 0x00000080004c7202 */ /* 0x000fc80000000f00 */
[----:B------:R-:W-:Y:S01]  /*132f0*/  SHF.R.U32.HI R4, RZ, 0x8, R3 ;  /* 0x00000008ff047819 */ /* 0x000fe20000011603 */
[----:B------:R-:W-:Y:S01]  /*13300*/  IMAD.MOV.U32 R71, RZ, RZ, R86 ;  /* 0x000000ffff477224 */ /* 0x000fe200078e0056 */
[----:B------:R-:W-:Y:S01]  /*13310*/  LOP3.LUT R3, R2, 0xff, RZ, 0xc0, !PT ;  /* 0x000000ff02037812 */ /* 0x000fe200078ec0ff */
[----:B------:R-:W3:Y:S01]  /*13320*/  LDSM.16.MT88.4 R40, [R185+0x13800] ;  /* 0x01380000b928783b */ /* 0x000ee20000004200 */
[----:B------:R-:W-:Y:S02]  /*13330*/  SHF.R.U32.HI R5, RZ, 0x10, R2 ;  /* 0x00000010ff057819 */ /* 0x000fe40000011602 */
[----:B------:R-:W-:Y:S02]  /*13340*/  PRMT R10, R3, 0x5410, R4 ;  /* 0x00005410030a7816 */ /* 0x000fe40000000004 */
[----:B------:R-:W-:Y:S02]  /*13350*/  LOP3.LUT R3, R8, 0xffff, RZ, 0xc0, !PT ;  /* 0x0000ffff08037812 */ /* 0x000fe400078ec0ff */
[----:B------:R-:W-:-:S02]  /*13360*/  SHF.R.U32.HI R4, RZ, 0x10, R8 ;  /* 0x00000010ff047819 */ /* 0x000fc40000011608 */
[----:B------:R-:W-:Y:S02]  /*13370*/  LOP3.LUT R2, R5, 0xff, RZ, 0xc0, !PT ;  /* 0x000000ff05027812 */ /* 0x000fe400078ec0ff */
[----:B------:R-:W-:Y:S02]  /*13380*/  SHF.R.U32.HI R5, RZ, 0x8, R3 ;  /* 0x00000008ff057819 */ /* 0x000fe40000011603 */
[----:B------:R-:W-:Y:S02]  /*13390*/  LOP3.LUT R7, R8, 0xff, RZ, 0xc0, !PT ;  /* 0x000000ff08077812 */ /* 0x000fe400078ec0ff */
[----:B------:R-:W-:Y:S02]  /*133a0*/  SHF.R.U32.HI R6, RZ, 0x18, R8 ;  /* 0x00000018ff067819 */ /* 0x000fe40000011608 */
[----:B------:R-:W-:Y:S02]  /*133b0*/  LOP3.LUT R3, R4, 0xff, RZ, 0xc0, !PT ;  /* 0x000000ff04037812 */ /* 0x000fe400078ec0ff */
[----:B------:R-:W-:-:S02]  /*133c0*/  PRMT R2, R2, 0x5410, R9 ;  /* 0x0000541002027816 */ /* 0x000fc40000000009 */
[----:B------:R-:W-:Y:S02]  /*133d0*/  PRMT R5, R7, 0x5410, R5 ;  /* 0x0000541007057816 */ /* 0x000fe40000000005 */
[----:B------:R-:W-:Y:S02]  /*133e0*/  PRMT R4, R3, 0x5410, R6 ;  /* 0x0000541003047816 */ /* 0x000fe40000000006 */
[--C-:B------:R-:W-:Y:S02]  /*133f0*/  HSET2.LE.AND R2, R2, R0.reuse, PT ;  /* 0x0000000002027233 */ /* 0x100fe40003803000 */
[--C-:B------:R-:W-:Y:S02]  /*13400*/  HSET2.LE.AND R3, R5, R0.reuse, PT ;  /* 0x0000000005037233 */ /* 0x100fe40003803000 */
[--C-:B------:R-:W-:Y:S02]  /*13410*/  HSET2.LE.AND R4, R4, R0.reuse, PT ;  /* 0x0000000004047233 */ /* 0x100fe40003803000 */
[----:B------:R-:W-:Y:S01]  /*13420*/  HSET2.LE.AND R0, R10, R0, PT ;  /* 0x000000000a007233 */ /* 0x000fe20003803000 */
[----:B------:R-:W-:Y:S01]  /*13430*/  IMAD.MOV.U32 R128, RZ, RZ, R131 ;  /* 0x000000ffff807224 */ /* 0x000fe200078e0083 */
[----:B------:R-:W-:-:S03]  /*13440*/  MOV R5, R34 ;  /* 0x0000002200057202 */ /* 0x000fc60000000f00 */
[----:B------:R-:W-:Y:S02]  /*13450*/  LOP3.LUT R130, R0, R130, RZ, 0xc0, !PT ;  /* 0x0000008200827212 */ /* 0x000fe400078ec0ff */
[----:B------:R-:W-:Y:S01]  /*13460*/  MOV R0, R81 ;  /* 0x0000005100007202 */ /* 0x000fe20000000f00 */
        /* <DEDUP_REMOVED lines=9> */
[----:B------:R-:W-:-:S02]  /*13500*/  LOP3.LUT R131, R2, R5, RZ, 0xc0, !PT ;  /* 0x0000000502837212 */ /* 0x000fc400078ec0ff */
[----:B------:R-:W-:Y:S02]  /*13510*/  LOP3.LUT R129, R4, R129, RZ, 0xc0, !PT ;  /* 0x0000008104817212 */ /* 0x000fe400078ec0ff */
[----:B------:R-:W-:Y:S01]  /*13520*/  MOV R85, R138 ;  /* 0x0000008a00557202 */ /* 0x000fe20000000f00 */
[----:B------:R-:W-:Y:S01]  /*13530*/  IMAD.MOV.U32 R60, RZ, RZ, R50 ;  /* 0x000000ffff3c7224 */ /* 0x000fe200078e0032 */
[----:B------:R-:W-:Y:S02]  /*13540*/  MOV R87, R136 ;  /* 0x0000008800577202 */ /* 0x000fe40000000f00 */
[----:B------:R-:W-:Y:S01]  /*13550*/  MOV R11, R49 ;  /* 0x00000031000b7202 */ /* 0x000fe20000000f00 */
[----:B------:R-:W4:Y:S01]  /*13560*/  LDSM.16.MT88.4 R136, [R187+0x11800] ;  /* 0x01180000bb88783b */ /* 0x000f220000004200 */
[----:B------:R-:W-:Y:S01]  /*13570*/  MOV R61, R51 ;  /* 0x00000033003d7202 */ /* 0x000fe20000000f00 */
[----:B------:R-:W-:Y:S01]  /*13580*/  IMAD.MOV.U32 R9, RZ, RZ, R76 ;  /* 0x000000ffff097224 */ /* 0x000fe200078e004c */
[----:B------:R-:W-:Y:S01]  /*13590*/  MOV R10, R77 ;  /* 0x0000004d000a7202 */ /* 0x000fe20000000f00 */
[----:B------:R-:W1:Y:S01]  /*135a0*/  LDSM.16.MT88.4 R48, [R186+0x13800] ;  /* 0x01380000ba30783b */ /* 0x000e620000004200 */
[----:B------:R-:W-:Y:S01]  /*135b0*/  IMAD.MOV.U32 R34, RZ, RZ, R78 ;  /* 0x000000ffff227224 */ /* 0x000fe200078e004e */
[----:B------:R-:W-:Y:S01]  /*135c0*/  MOV R2, R79 ;  /* 0x0000004f00027202 */ /* 0x000fe20000000f00 */
[----:B------:R-:W-:Y:S01]  /*135d0*/  IMAD.MOV.U32 R76, RZ, RZ, R147 ;  /* 0x000000ffff4c7224 */ /* 0x000fe200078e0093 */
        /* <DEDUP_REMOVED lines=8> */
[----:B------:R-:W2:Y:S01]  /*13660*/  LDSM.16.MT88.4 R144, [R188+0x11800] ;  /* 0x01180000bc90783b */ /* 0x000ea20000004200 */
[C---:B------:R-:W-:Y:S03]  /*13670*/  HMMA.16816.F32 R152, R128.reuse, R154, R56 ;  /* 0x0000009a8098723c */ /* 0x040fe60000001838 */
[----:B------:R-:W2:Y:S04]  /*13680*/  LDSM.16.MT88.4 R56, [R188+0x13800] ;  /* 0x01380000bc38783b */ /* 0x000ea80000004200 */
[----:B------:R-:W2:Y:S01]  /*13690*/  LDSM.16.MT88.4 R64, [R187+0x13800] ;  /* 0x01380000bb40783b */ /* 0x000ea20000004200 */
[C---:B------:R-:W-:Y:S03]  /*136a0*/  HMMA.16816.F32 R164, R128.reuse, R160, R164 ;  /* 0x000000a080a4723c */ /* 0x040fe600000018a4 */
[----:B------:R-:W-:Y:S03]  /*136b0*/  LDSM.16.MT88.4 R4, [R187+0x17800] ;  /* 0x01780000bb04783b */ /* 0x000fe60000004200 */
[C---:B------:R-:W-:Y:S06]  /*136c0*/  HMMA.16816.F32 R160, R128.reuse, R162, R36 ;  /* 0x000000a280a0723c */ /* 0x040fec0000001824 */
[C---:B---3--:R-:W-:Y:S06]  /*136d0*/  HMMA.16816.F32 R36, R128.reuse, R40, R96 ;  /* 0x000000288024723c */ /* 0x048fec0000001860 */
[C---:B----4-:R-:W-:Y:S01]  /*136e0*/  HMMA.16816.F32 R140, R128.reuse, R136, R140 ;  /* 0x00000088808c723c */ /* 0x050fe2000000188c */
[----:B------:R-:W-:Y:S01]  /*136f0*/  MOV R27, R61 ;  /* 0x0000003d001b7202 */ /* 0x000fe20000000f00 */
[----:B------:R-:W-:Y:S01]  /*13700*/  IMAD.MOV.U32 R24, RZ, RZ, R62 ;  /* 0x000000ffff187224 */ /* 0x000fe200078e003e */
[----:B------:R-:W-:Y:S01]  /*13710*/  MOV R26, R63 ;  /* 0x0000003f001a7202 */ /* 0x000fe20000000f00 */
[----:B------:R-:W-:Y:S02]  /*13720*/  LDSM.16.MT88.4 R96, [R187+0x15800] ;  /* 0x01580000bb60783b */ /* 0x000fe40000004200 */
[C---:B------:R-:W-:Y:S06]  /*13730*/  HMMA.16816.F32 R136, R128.reuse, R138, R92 ;  /* 0x0000008a8088723c */ /* 0x040fec000000185c */
[----:B------:R-:W-:Y:S01]  /*13740*/  HMMA.16816.F32 R40, R128, R42, R100 ;  /* 0x0000002a8028723c */ /* 0x000fe20000001864 */
[----:B------:R-:W-:Y:S01]  /*13750*/  IMAD.MOV.U32 R95, RZ, RZ, R31 ;  /* 0x000000ffff5f7224 */ /* 0x000fe200078e001f */
[----:B------:R-:W-:Y:S01]  /*13760*/  MOV R94, R11 ;  /* 0x0000000b005e7202 */ /* 0x000fe20000000f00 */
[----:B------:R-:W-:Y:S01]  /*13770*/  IMAD.MOV.U32 R31, RZ, RZ, R44 ;  /* 0x000000ffff1f7224 */ /* 0x000fe200078e002c */
[----:B------:R-:W-:-:S03]  /*13780*/  MOV R11, R45 ;  /* 0x0000002d000b7202 */ /* 0x000fc60000000f00 */
[----:B------:R-:W-:Y:S01]  /*13790*/  IMAD.MOV.U32 R102, RZ, RZ, R46 ;  /* 0x000000ffff667224 */ /* 0x000fe200078e002e */
[----:B------:R-:W-:Y:S02]  /*137a0*/  MOV R103, R47 ;  /* 0x0000002f00677202 */ /* 0x000fe40000000f00 */
[C---:B-1----:R-:W-:Y:S01]  /*137b0*/  HMMA.16816.F32 R44, R128.reuse, R48, R104 ;  /* 0x00000030802c723c */ /* 0x042fe20000001868 */
[----:B------:R-:W-:Y:S01]  /*137c0*/  IMAD.MOV.U32 R93, RZ, RZ, R60 ;  /* 0x000000ffff5d7224 */ /* 0x000fe200078e003c */
[----:B------:R-:W-:Y:S04]  /*137d0*/  LDSM.16.MT88.4 R104, [R185+0x17800] ;  /* 0x01780000b968783b */ /* 0x000fe80000004200 */
[C---:B------:R-:W-:Y:S06]  /*137e0*/  HMMA.16816.F32 R48, R128.reuse, R50, R108 ;  /* 0x000000328030723c */ /* 0x040fec000000186c */
[----:B--2---:R-:W-:Y:S01]  /*137f0*/  HMMA.16816.F32 R148, R128, R144, R148 ;  /* 0x000000908094723c */ /* 0x004fe20000001894 */
[----:B------:R-:W-:Y:S01]  /*13800*/  IMAD.MOV.U32 R108, RZ, RZ, R80 ;  /* 0x000000ffff6c7224 */ /* 0x000fe200078e0050 */
[----:B------:R-:W-:Y:S01]  /*13810*/  MOV R109, R81 ;  /* 0x00000051006d7202 */ /* 0x000fe20000000f00 */
[----:B------:R-:W-:Y:S01]  /*13820*/  IMAD.MOV.U32 R110, RZ, RZ, R82 ;  /* 0x000000ffff6e7224 */ /* 0x000fe200078e0052 */
[----:B------:R-:W-:-:S02]  /*13830*/  MOV R111, R83 ;  /* 0x00000053006f7202 */ /* 0x000fc40000000f00 */
[----:B------:R-:W1:Y:S01]  /*13840*/  LDSM.16.MT88.4 R80, [R186+0x15800] ;  /* 0x01580000ba50783b */ /* 0x000e620000004200 */
[C---:B------:R-:W-:Y:S03]  /*13850*/  HMMA.16816.F32 R144, R128.reuse, R146, R88 ;  /* 0x000000928090723c */ /* 0x040fe60000001858 */
[----:B------:R-:W2:Y:S03]  /*13860*/  LDSM.16.MT88.4 R88, [R188+0x15800] ;  /* 0x01580000bc58783b */ /* 0x000ea60000004200 */
[C---:B------:R-:W-:Y:S01]  /*13870*/  HMMA.16816.F32 R52, R128.reuse, R56, R112 ;  /* 0x000000388034723c */ /* 0x040fe20000001870 */
[----:B------:R-:W3:Y:S05]  /*13880*/  LDSM.16.MT88.4 R112, [R186+0x17800] ;  /* 0x01780000ba70783b */ /* 0x000eea0000004200 */
[----:B------:R-:W-:Y:S01]  /*13890*/  HMMA.16816.F32 R60, R128, R64, R120 ;  /* 0x00000040803c723c */ /* 0x000fe20000001878 */
[----:B------:R-:W4:Y:S01]  /*138a0*/  LDSM.16.MT88.4 R120, [R188+0x17800] ;  /* 0x01780000bc78783b */ /* 0x000f220000004200 */
[----:B------:R-:W-:Y:S01]  /*138b0*/  MOV R92, R71 ;  /* 0x00000047005c7202 */ /* 0x000fe20000000f00 */
[----:B------:R-:W-:Y:S01]  /*138c0*/  IMAD.MOV.U32 R30, RZ, RZ, R68 ;  /* 0x000000ffff1e7224 */ /* 0x000fe200078e0044 */
[----:B------:R-:W-:Y:S01]  /*138d0*/  MOV R25, R69 ;  /* 0x0000004500197202 */ /* 0x000fe20000000f00 */
[----:B------:R-:W-:-:S02]  /*138e0*/  IMAD.MOV.U32 R8, RZ, RZ, R70 ;  /* 0x000000ffff087224 */ /* 0x000fc400078e0046 */
[C---:B------:R-:W-:Y:S06]  /*138f0*/  HMMA.16816.F32 R68, R128.reuse, R72, R132 ;  /* 0x000000488044723c */ /* 0x040fec0000001884 */
[----:B------:R-:W-:Y:S01]  /*13900*/  HMMA.16816.F32 R72, R128, R74, R168 ;  /* 0x0000004a8048723c */ /* 0x000fe200000018a8 */
[----:B------:R-:W-:Y:S01]  /*13910*/  IMAD.MOV.U32 R132, RZ, RZ, R92 ;  /* 0x000000ffff847224 */ /* 0x000fe200078e005c */
[----:B------:R-:W-:Y:S01]  /*13920*/  MOV R133, R93 ;  /* 0x0000005d00857202 */ /* 0x000fe20000000f00 */
[----:B------:R-:W-:Y:S01]  /*13930*/  IMAD.MOV.U32 R134, RZ, RZ, R94 ;  /* 0x000000ffff867224 */ /* 0x000fe200078e005e */
[----:B------:R-:W-:-:S03]  /*13940*/  MOV R135, R95 ;  /* 0x0000005f00877202 */ /* 0x000fc60000000f00 */
[----:B------:R-:W-:Y:S01]  /*13950*/  IMAD.MOV.U32 R170, RZ, RZ, R102 ;  /* 0x000000ffffaa7224 */ /* 0x000fe200078e0066 */
[----:B------:R-:W-:-:S04]  /*13960*/  MOV R171, R103 ;  /* 0x0000006700ab7202 */ /* 0x000fc80000000f00 */
[----:B------:R-:W-:Y:S04]  /*13970*/  STG.E.U16 desc[UR32][R28.64+-0x70], R170 ;  /* 0xffff90aa1c007986 */ /* 0x000fe8000c101520 */
[----:B------:R-:W-:Y:S04]  /*13980*/  STG.E.U16 desc[UR32][R28.64+-0x6e], R171 ;  /* 0xffff92ab1c007986 */ /* 0x000fe8000c101520 */
[----:B------:R-:W-:Y:S04]  /*13990*/  STG.E.U16 desc[UR32][R32.64+-0x70], R132 ;  /* 0xffff908420007986 */ /* 0x000fe8000c101520 */
[----:B------:R-:W-:Y:S04]  /*139a0*/  STG.E.U16 desc[UR32][R32.64+-0x6e], R133 ;  /* 0xffff928520007986 */ /* 0x000fe8000c101520 */
[----:B------:R-:W-:Y:S04]  /*139b0*/  STG.E.U16 desc[UR32][R28.64+-0x60], R134 ;  /* 0xffffa0861c007986 */ /* 0x000fe8000c101520 */
[----:B------:R-:W-:Y:S04]  /*139c0*/  STG.E.U16 desc[UR32][R28.64+-0x5e], R135 ;  /* 0xffffa2871c007986 */ /* 0x000fe8000c101520 */
[----:B------:R1:W-:Y:S04]  /*139d0*/  STG.E.U16 desc[UR32][R32.64+-0x60], R0 ;  /* 0xffffa00020007986 */ /* 0x0003e8000c101520 */
[----:B------:R-:W-:Y:S04]  /*139e0*/  STG.E.U16 desc[UR32][R32.64+-0x5e], R3 ;  /* 0xffffa20320007986 */ /* 0x000fe8000c101520 */
[----:B------:R-:W-:Y:S04]  /*139f0*/  STG.E.U16 desc[UR32][R28.64+-0x50], R2 ;  /* 0xffffb0021c007986 */ /* 0x000fe8000c101520 */
[----:B------:R-:W-:Y:S04]  /*13a00*/  STG.E.U16 desc[UR32][R28.64+-0x4e], R34 ;  /* 0xffffb2221c007986 */ /* 0x000fe8000c101520 */
[----:B------:R-:W-:Y:S04]  /*13a10*/  STG.E.U16 desc[UR32][R32.64+-0x50], R10 ;  /* 0xffffb00a20007986 */ /* 0x000fe8000c101520 */
[----:B------:R-:W-:Y:S04]  /*13a20*/  STG.E.U16 desc[UR32][R32.64+-0x4e], R9 ;  /* 0xffffb20920007986 */ /* 0x000fe8000c101520 */
[----:B------:R4:W-:Y:S04]  /*13a30*/  STG.E.U16 desc[UR32][R28.64+-0x40], R252 ;  /* 0xffffc0fc1c007986 */ /* 0x0009e8000c101520 */
[----:B------:R2:W-:Y:S01]  /*13a40*/  STG.E.U16 desc[UR32][R28.64+-0x3e], R243 ;  /* 0xffffc2f31c007986 */ /* 0x0005e2000c101520 */
[----:B-1----:R-:W-:-:S03]  /*13a50*/  FADD.FTZ R0, R24, R27 ;  /* 0x0000001b18007221 */ /* 0x002fc60000010000 */
        /* <DEDUP_REMOVED lines=14> */
[C---:B--2---:R-:W-:Y:S03]  /*13b40*/  HMMA.16816.F32 R84, R128.reuse, R88, R84 ;  /* 0x000000588054723c */ /* 0x044fe60000001854 */
[----:B------:R1:W-:Y:S03]  /*13b50*/  STG.E.U16 desc[UR32][R28.64+-0x10], R172 ;  /* 0xfffff0ac1c007986 */ /* 0x0003e6000c101520 */
[C---:B------:R-:W-:Y:S01]  /*13b60*/  HMMA.16816.F32 R92, R128.reuse, R96, R244 ;  /* 0x00000060805c723c */ /* 0x040fe200000018f4 */
[----:B------:R1:W-:Y:S04]  /*13b70*/  STG.E.U16 desc[UR32][R28.64+-0xe], R35 ;  /* 0xfffff2231c007986 */ /* 0x0003e8000c101520 */
[----:B------:R1:W-:Y:S01]  /*13b80*/  STG.E.U16 desc[UR32][R32.64+-0x10], R8 ;  /* 0xfffff00820007986 */ /* 0x0003e2000c101520 */
[C---:B------:R-:W-:Y:S03]  /*13b90*/  HMMA.16816.F32 R100, R128.reuse, R104, R232 ;  /* 0x000000688064723c */ /* 0x040fe600000018e8 */
[----:B------:R1:W-:Y:S03]  /*13ba0*/  STG.E.U16 desc[UR32][R32.64+-0xe], R26 ;  /* 0xfffff21a20007986 */ /* 0x0003e6000c101520 */
[C---:B---3--:R-:W-:Y:S01]  /*13bb0*/  HMMA.16816.F32 R108, R128.reuse, R112, R192 ;  /* 0x00000070806c723c */ /* 0x048fe200000018c0 */
[----:B------:R1:W-:Y:S05]  /*13bc0*/  STL [R1+0x90], R0 ;  /* 0x0000900001007387 */ /* 0x0003ea0000100800 */
[C---:B----4-:R-:W-:Y:S06]  /*13bd0*/  HMMA.16816.F32 R116, R128.reuse, R120, R176 ;  /* 0x000000788074723c */ /* 0x050fec00000018b0 */
[C---:B------:R-:W-:Y:S06]  /*13be0*/  HMMA.16816.F32 R88, R128.reuse, R90, R248 ;  /* 0x0000005a8058723c */ /* 0x040fec00000018f8 */
[C---:B------:R-:W-:Y:S06]  /*13bf0*/  HMMA.16816.F32 R96, R128.reuse, R98, R236 ;  /* 0x000000628060723c */ /* 0x040fec00000018ec */
[C---:B------:R-:W-:Y:S06]  /*13c00*/  HMMA.16816.F32 R104, R128.reuse, R106, R220 ;  /* 0x0000006a8068723c */ /* 0x040fec00000018dc */
[C---:B------:R-:W-:Y:S06]  /*13c10*/  HMMA.16816.F32 R112, R128.reuse, R114, R180 ;  /* 0x000000728070723c */ /* 0x040fec00000018b4 */
[C---:B------:R-:W-:Y:S06]  /*13c20*/  HMMA.16816.F32 R120, R128.reuse, R122, R16 ;  /* 0x0000007a8078723c */ /* 0x040fec0000001810 */
[C---:B------:R-:W-:Y:S06]  /*13c30*/  HMMA.16816.F32 R124, R128.reuse, R4, R12 ;  /* 0x00000004807c723c */ /* 0x040fec000000180c */
[----:B------:R-:W-:Y:S01]  /*13c40*/  HMMA.16816.F32 R128, R128, R6, R20 ;  /* 0x000000068080723c */ /* 0x000fe20000001814 */
[----:B------:R-:W-:Y:S01]  /*13c50*/  IADD3 R220, P0, R28, -0x100, RZ ;  /* 0xffffff001cdc7810 */ /* 0x000fe20007f1e0ff */
[----:B------:R-:W-:Y:S01]  /*13c60*/  FADD.FTZ R252, R30, R25 ;  /* 0x000000191efc7221 */ /* 0x000fe20000010000 */
[----:B------:R-:W-:Y:S01]  /*13c70*/  IMAD.MOV.U32 R3, RZ, RZ, R31 ;  /* 0x000000ffff037224 */ /* 0x000fe200078e001f */
[----:B------:R-:W-:-:S02]  /*13c80*/  MOV R2, R11 ;  /* 0x0000000b00027202 */ /* 0x000fc40000000f00 */
[----:B-1----:R-:W-:-:S15]  /*13c90*/  IADD3.X R221, R29, -0x1, RZ, P0, !PT ;  /* 0xffffffff1ddd7810 */ /* 0x002fde00007fe4ff */
[----:B------:R-:W-:-:S03]  /*13ca0*/  NOP ;  /* 0x0000000000007918 */ /* 0x000fc60000000000 */
.L_x_1449:
[----:B------:R-:W-:-:S06]  /*13cb0*/  UISETP.GT.AND UP0, UPT, UR18, UR5, UPT ;  /* 0x000000051200728c */ /* 0x000fcc000bf04270 */
[----:B------:R-:W-:-:S13]  /*13cc0*/  PLOP3.LUT P0, PT, PT, PT, UP0, 0x80, 0x0 ;  /* 0x000000000000781c */ /* 0x000fda0003f0f008 */
[----:B------:R-:W-:Y:S05]  /*13cd0*/  @!P0 BRA `(.L_x_1453) ;  /* 0x0000007000948947 */ /* 0x000fea0003800000 */
[----:B------:R-:W3:Y:S01]  /*13ce0*/  LDL.LU R7, [R1+0xf0] ;  /* 0x0000f00001077983 */ /* 0x000ee20000300800 */
[----:B------:R-:W-:Y:S01]  /*13cf0*/  ULDC UR4, c[0x0][0x260] ;  /* 0x0000980000047ab9 */ /* 0x000fe20000000800 */
[----:B------:R-:W-:Y:S01]  /*13d00*/  ULDC.64 UR8, c[0x0][0x218] ;  /* 0x0000860000087ab9 */ /* 0x000fe20000000a00 */
[----:B------:R-:W-:Y:S01]  /*13d10*/  ULDC.64 UR6, c[0x0][0x220] ;  /* 0x0000880000067ab9 */ /* 0x000fe20000000a00 */
[----:B------:R-:W4:Y:S04]  /*13d20*/  LDL.LU R4, [R1+0x100] ;  /* 0x0001000001047983 */ /* 0x000f280000300800 */
[----:B------:R-:W2:Y:S04]  /*13d30*/  LDL.LU R0, [R1+0xe0] ;  /* 0x0000e00001007983 */ /* 0x000ea80000300800 */
[----:B------:R-:W2:Y:S01]  /*13d40*/  LDL.LU R6, [R1+0x104] ;  /* 0x0001040001067983 */ /* 0x000ea20000300800 */
[----:B------:R-:W-:Y:S01]  /*13d50*/  MOV R8, UR4 ;  /* 0x0000000400087c02 */ /* 0x000fe20008000f00 */
[----:B------:R-:W-:Y:S01]  /*13d60*/  ULDC UR4, c[0x0][0x2d0] ;  /* 0x0000b40000047ab9 */ /* 0x000fe20000000800 */
[----:B------:R-:W-:Y:S01]  /*13d70*/  IMAD.MOV.U32 R133, RZ, RZ, R3 ;  /* 0x000000ffff857224 */ /* 0x000fe200078e0003 */
[----:B------:R-:W-:Y:S01]  /*13d80*/  MOV R132, R2 ;  /* 0x0000000200847202 */ /* 0x000fe20000000f00 */
[----:B------:R-:W-:Y:S01]  /*13d90*/  USHF.R.S32.HI UR24, URZ, 0x1f, UR22 ;  /* 0x0000001f3f187899 */ /* 0x000fe20008011416 */
[--C-:B-----5:R-:W-:Y:S01]  /*13da0*/  SHF.R.S32.HI R241, RZ, 0x1f, R230.reuse ;  /* 0x0000001ffff17819 */ /* 0x120fe200000114e6 */
[----:B------:R-:W-:Y:S01]  /*13db0*/  UIADD3 UR12, UR18, -0x2, URZ ;  /* 0xfffffffe120c7890 */ /* 0x000fe2000fffe03f */
[----:B------:R-:W-:Y:S01]  /*13dc0*/  IADD3 R246, P3, R230, 0x10, RZ ;  /* 0x00000010e6f67810 */ /* 0x000fe20007f7e0ff */
[----:B------:R-:W-:Y:S01]  /*13dd0*/  IMAD.MOV.U32 R240, RZ, RZ, R230 ;  /* 0x000000fffff07224 */ /* 0x000fe200078e00e6 */
[----:B------:R-:W-:Y:S01]  /*13de0*/  USHF.L.U32 UR21, UR22, 0x1, URZ ;  /* 0x0000000116157899 */ /* 0x000fe2000800063f */
[----:B------:R-:W-:-:S02]  /*13df0*/  UMOV UR23, URZ ;  /* 0x0000003f00177c82 */ /* 0x000fc40008000000 */
[----:B------:R-:W-:Y:S01]  /*13e00*/  IMAD.X R247, RZ, RZ, R241, P3 ;  /* 0x000000fffff77224 */ /* 0x000fe200018e06f1 */
[----:B------:R-:W-:Y:S01]  /*13e10*/  USHF.L.U64.HI UR24, UR22, 0x1, UR24 ;  /* 0x0000000116187899 */ /* 0x000fe20008010218 */
[----:B---3--:R-:W-:Y:S02]  /*13e20*/  IMAD.MOV.U32 R10, RZ, RZ, R7 ;  /* 0x000000ffff0a7224 */ /* 0x008fe400078e0007 */
[----:B----4-:R-:W-:Y:S02]  /*13e30*/  IMAD.MOV.U32 R11, RZ, RZ, R4 ;  /* 0x000000ffff0b7224 */ /* 0x010fe400078e0004 */
[----:B--2---:R-:W-:Y:S02]  /*13e40*/  IMAD.MOV.U32 R12, RZ, RZ, R0 ;  /* 0x000000ffff0c7224 */ /* 0x004fe400078e0000 */
[----:B------:R-:W1:Y:S01]  /*13e50*/  S2R R0, SR_TID.X ;  /* 0x0000000000007919 */ /* 0x000e620000002100 */
[----:B------:R-:W-:Y:S01]  /*13e60*/  IMAD.WIDE.U32 R2, R11, -0x2daee0ad, RZ ;  /* 0xd2511f530b027825 */ /* 0x000fe200078e00ff */
[----:B-1----:R-:W-:-:S04]  /*13e70*/  SHF.R.S32.HI R4, RZ, 0x1f, R0 ;  /* 0x0000001fff047819 */ /* 0x002fc80000011400 */
[----:B------:R-:W-:-:S04]  /*13e80*/  LEA.HI R4, R4, R0, RZ, 0x3 ;  /* 0x0000000004047211 */ /* 0x000fc800078f18ff */
[----:B------:R-:W-:-:S05]  /*13e90*/  LOP3.LUT R4, R4, 0xfffffff8, RZ, 0xc0, !PT ;  /* 0xfffffff804047812 */ /* 0x000fca00078ec0ff */
[----:B------:R-:W-:Y:S02]  /*13ea0*/  IMAD.IADD R4, R0, 0x1, -R4 ;  /* 0x0000000100047824 */ /* 0x000fe400078e0a04 */
[----:B------:R-:W-:Y:S02]  /*13eb0*/  IMAD.U32 R0, RZ, RZ, UR25 ;  /* 0x00000019ff007e24 */ /* 0x000fe4000f8e00ff */
[----:B------:R-:W-:-:S05]  /*13ec0*/  IMAD.SHL.U32 R4, R4, 0x8, RZ ;  /* 0x0000000804047824 */ /* 0x000fca00078e00ff */
[--C-:B------:R-:W-:Y:S02]  /*13ed0*/  SHF.R.S32.HI R5, RZ, 0x1f, R4.reuse ;  /* 0x0000001fff057819 */ /* 0x100fe40000011404 */
[----:B------:R-:W-:Y:S01]  /*13ee0*/  ISETP.GE.AND P1, PT, R4, UR4, PT ;  /* 0x0000000404007c0c */ /* 0x000fe2000bf26270 */
[----:B------:R-:W-:Y:S01]  /*13ef0*/  ULDC UR4, c[0x0][0x2ec] ;  /* 0x0000bb0000047ab9 */ /* 0x000fe20000000800 */
[----:B------:R-:W-:-:S04]  /*13f00*/  IMAD.WIDE.U32 R6, R6, UR20, R4 ;  /* 0x0000001406067c25 */ /* 0x000fc8000f8e0004 */
[----:B------:R-:W-:Y:S01]  /*13f10*/  IMAD.WIDE.U32 R8, R8, UR20, R4 ;  /* 0x0000001408087c25 */ /* 0x000fe2000f8e0004 */
[----:B------:R-:W-:Y:S01]  /*13f20*/  IADD3 R248, P0, R6, UR28, RZ ;  /* 0x0000001c06f87c10 */ /* 0x000fe2000ff1e0ff */
[----:B------:R-:W-:Y:S02]  /*13f30*/  ULDC UR20, c[0x0][0x2d0] ;  /* 0x0000b40000147ab9 */ /* 0x000fe40000000800 */
[----:B------:R-:W-:Y:S01]  /*13f40*/  IMAD.U32 R5, RZ, RZ, UR27 ;  /* 0x0000001bff057e24 */ /* 0x000fe2000f8e00ff */
[----:B------:R-:W-:-:S04]  /*13f50*/  IADD3 R250, P2, R8, UR26, RZ ;  /* 0x0000001a08fa7c10 */ /* 0x000fc8000ff5e0ff */
[----:B------:R-:W-:Y:S01]  /*13f60*/  IADD3.X R6, R5, UR13, R7, P0, !PT ;  /* 0x0000000d05067c10 */ /* 0x000fe200087fe407 */
[----:B------:R-:W-:Y:S01]  /*13f70*/  UIADD3 UR13, UR18, -0x1, URZ ;  /* 0xffffffff120d7890 */ /* 0x000fe2000fffe03f */
[----:B------:R-:W1:Y:S01]  /*13f80*/  @!P1 LDC.64 R4, c[0x0][0x220] ;  /* 0x00008800ff049b82 */ /* 0x000e620000000a00 */
[----:B------:R-:W-:Y:S02]  /*13f90*/  IADD3.X R8, R0, UR38, R9, P2, !PT ;  /* 0x0000002600087c10 */ /* 0x000fe400097fe409 */
[----:B------:R-:W-:Y:S02]  /*13fa0*/  LEA R251, P2, R250, UR8, 0x1 ;  /* 0x00000008fafb7c11 */ /* 0x000fe4000f8408ff */
[----:B------:R-:W-:Y:S02]  /*13fb0*/  LEA R249, P0, R248, UR6, 0x1 ;  /* 0x00000006f8f97c11 */ /* 0x000fe4000f8008ff */
[----:B------:R-:W-:Y:S01]  /*13fc0*/  LEA.HI.X R250, R250, UR9, R8, 0x1, P2 ;  /* 0x00000009fafa7c11 */ /* 0x000fe200090f0c08 */
[----:B------:R-:W-:Y:S01]  /*13fd0*/  ULDC.64 UR8, c[0x0][0x248] ;  /* 0x0000920000087ab9 */ /* 0x000fe20000000a00 */
[----:B------:R-:W-:Y:S01]  /*13fe0*/  LEA.HI.X R248, R248, UR7, R6, 0x1, P0 ;  /* 0x00000007f8f87c11 */ /* 0x000fe200080f0c06 */
[----:B------:R-:W2:Y:S01]  /*13ff0*/  @!P1 LDC.64 R8, c[0x0][0x220] ;  /* 0x00008800ff089b82 */ /* 0x000ea20000000a00 */
[C---:B------:R-:W-:Y:S01]  /*14000*/  IADD3 R244, P2, R230.reuse, 0x20, RZ ;  /* 0x00000020e6f47810 */ /* 0x040fe20007f5e0ff */
[----:B------:R-:W-:Y:S01]  /*14010*/  ULDC.64 UR6, c[0x0][0x250] ;  /* 0x0000940000067ab9 */ /* 0x000fe20000000a00 */
[----:B------:R-:W-:-:S03]  /*14020*/  IADD3 R242, P0, R230, 0x30, RZ ;  /* 0x00000030e6f27810 */ /* 0x000fc60007f1e0ff */
[----:B------:R-:W-:Y:S02]  /*14030*/  IMAD.X R245, RZ, RZ, R241, P2 ;  /* 0x000000fffff57224 */ /* 0x000fe400010e06f1 */
[----:B------:R-:W3:Y:S01]  /*14040*/  @!P1 LDC.64 R6, c[0x0][0x220] ;  /* 0x00008800ff069b82 */ /* 0x000ee20000000a00 */
[----:B-1----:R1:W-:Y:S04]  /*14050*/  @!P1 STL.64 [R1+0xc0], R4 ;  /* 0x0000c00401009387 */ /* 0x0023e80000100a00 */
[----:B--2---:R-:W-:Y:S04]  /*14060*/  @!P1 STL.64 [R1+0xb8], R8 ;  /* 0x0000b80801009387 */ /* 0x004fe80000100a00 */
[----:B---3--:R-:W-:Y:S01]  /*14070*/  @!P1 STL.64 [R1+0xb0], R6 ;  /* 0x0000b00601009387 */ /* 0x008fe20000100a00 */
[----:B-1----:R-:W1:Y:S03]  /*14080*/  @!P1 LDC.64 R4, c[0x0][0x220] ;  /* 0x00008800ff049b82 */ /* 0x002e660000000a00 */
[----:B-1----:R1:W-:Y:S02]  /*14090*/  @!P1 STL.64 [R1+0xa8], R4 ;  /* 0x0000a80401009387 */ /* 0x0023e40000100a00 */
[----:B-1----:R-:W-:-:S05]  /*140a0*/  IMAD.WIDE.U32 R4, R12, -0x326172a9, RZ ;  /* 0xcd9e8d570c047825 */ /* 0x002fca00078e00ff */
[----:B------:R-:W-:Y:S01]  /*140b0*/  STL.64 [R1+0x98], R4 ;  /* 0x0000980401007387 */ /* 0x000fe20000100a00 */
[----:B------:R-:W-:-:S03]  /*140c0*/  LOP3.LUT R0, R5, R10, RZ, 0x3c, !PT ;  /* 0x0000000a05007212 */ /* 0x000fc600078e3cff */
[----:B------:R1:W-:Y:S04]  /*140d0*/  STL.64 [R1+0x8], R2 ;  /* 0x0000080201007387 */ /* 0x0003e80000100a00 */
[----:B------:R-:W2:Y:S04]  /*140e0*/  LDL.LU.64 R12, [R1+0xe8] ;  /* 0x0000e800010c7983 */ /* 0x000ea80000300a00 */
[----:B------:R-:W3:Y:S01]  /*140f0*/  LDL.LU.64 R10, [R1+0xf8] ;  /* 0x0000f800010a7983 */ /* 0x000ee20000300a00 */
[----:B------:R-:W-:Y:S02]  /*14100*/  IMAD.X R243, RZ, RZ, R241, P0 ;  /* 0x000000fffff37224 */ /* 0x000fe400000e06f1 */
[----:B-1----:R-:W-:-:S05]  /*14110*/  IMAD.WIDE.U32 R2, R0, -0x2daee0ad, RZ ;  /* 0xd2511f5300027825 */ /* 0x002fca00078e00ff */
[----:B------:R2:W-:Y:S02]  /*14120*/  STL.64 [R1], R2 ;  /* 0x0000000201007387 */ /* 0x0005e40000100a00 */
[----:B--2---:R-:W-:Y:S01]  /*14130*/  IMAD.MOV.U32 R3, RZ, RZ, R13 ;  /* 0x000000ffff037224 */ /* 0x004fe200078e000d */
[----:B---3--:R-:W-:-:S05]  /*14140*/  MOV R2, R10 ;  /* 0x0000000a00027202 */ /* 0x008fca0000000f00 */
[----:B------:R1:W-:Y:S01]  /*14150*/  STL.64 [R1+0xa0], R2 ;  /* 0x0000a00201007387 */ /* 0x0003e20000100a00 */
[----:B------:R-:W-:Y:S05]  /*14160*/  BRA `(.L_x_1454) ;  /* 0x0000000400c47947 */ /* 0x000fea0003800000 */
.L_x_1456:
        /* <DEDUP_REMOVED lines=113> */
.L_x_1454:
        /* <DEDUP_REMOVED lines=10> */
[----:B-----5:R-:W5:Y:S01]  /*14920*/  LDL R12, [R1+0xc4] ;  /* 0x0000c400010c7983 */ /* 0x020f620000100800 */
        /* <DEDUP_REMOVED lines=11> */
[----:B------:R-:W-:Y:S01]  /*149e0*/  @P1 STS.128 [R217+0x10000], RZ ;  /* 0x010000ffd9001388 */ /* 0x000fe20000000c00 */
        /* <DEDUP_REMOVED lines=11> */
[----:B-----5:R-:W-:Y:S01]  /*14aa0*/  @!P1 LEA.HI.X R17, R4, R12, R6, 0x1, P0 ;  /* 0x0000000c04119211 */ /* 0x020fe200000f0c06 */
        /* <DEDUP_REMOVED lines=43> */
[----:B------:R-:W-:Y:S01]  /*14d60*/  LEA R6, P3, R22, R249, 0x1 ;  /* 0x000000f916067211 */ /* 0x000fe200078608ff */
        /* <DEDUP_REMOVED lines=321> */
.L_x_1455:
[----:B------:R2:W-:Y:S01]  /*16180*/  STL.64 [R1+0x108], R198 ;  /* 0x000108c601007387 */ /* 0x0005e20000100a00 */
[----:B-1----:R-:W-:Y:S01]  /*16190*/  IMAD.U32 R134, RZ, RZ, UR22 ;  /* 0x00000016ff867e24 */ /* 0x002fe2000f8e00ff */
[----:B------:R-:W-:Y:S02]  /*161a0*/  USHF.L.U32 UR43, UR22, 0x1, URZ ;  /* 0x00000001162b7899 */ /* 0x000fe4000800063f */
[----:B------:R-:W-:Y:S01]  /*161b0*/  UIADD3 UR18, UR37, -0x4498517b, URZ ;  /* 0xbb67ae8525127890 */ /* 0x000fe2000fffe03f */
[----:B------:R-:W1:Y:S01]  /*161c0*/  S2R R0, SR_TID.X ;  /* 0x0000000000007919 */ /* 0x000e620000002100 */
        /* <DEDUP_REMOVED lines=9> */
[----:B------:R-:W-:Y:S01]  /*16260*/  UIADD3 UR38, UR37, 0x646e171e, URZ ;  /* 0x646e171e25267890 */ /* 0x000fe2000fffe03f */
[----:B--2---:R-:W2:Y:S01]  /*16270*/  LDL.LU R198, [R1+0x90] ;  /* 0x0000900001c67983 */ /* 0x004ea20000300800 */
[----:B------:R-:W-:Y:S02]  /*16280*/  UIADD3 UR43, UR43, 0x1, URZ ;  /* 0x000000012b2b7890 */ /* 0x000fe4000fffe03f */
[----:B------:R-:W-:Y:S01]  /*16290*/  UISETP.GT.AND UP0, UPT, UR22, UR5, UPT ;  /* 0x000000051600728c */ /* 0x000fe2000bf04270 */
[----:B------:R-:W3:Y:S01]  /*162a0*/  LDL.64 R236, [R1] ;  /* 0x0000000001ec7983 */ /* 0x000ee20000100a00 */
[----:B------:R-:W-:Y:S02]  /*162b0*/  ULOP3.LUT UR43, UR43, UR37, URZ, 0x3c, !UPT ;  /* 0x000000252b2b7292 */ /* 0x000fe4000f8e3c3f */
[----:B------:R-:W-:Y:S03]  /*162c0*/  UIADD3 UR23, UR23, 0x1, URZ ;  /* 0x0000000117177890 */ /* 0x000fe6000fffe03f */
[----:B------:R-:W4:Y:S01]  /*162d0*/  LDL.64 R238, [R1+0x98] ;  /* 0x0000980001ee7983 */ /* 0x000f220000100a00 */
[----:B-1----:R-:W-:Y:S05]  /*162e0*/  IMAD.SHL.U32 R0, R0, 0x2, RZ ;  /* 0x0000000200007824 */ /* 0x002fea00078e00ff */
[----:B------:R-:W-:Y:S05]  /*162f0*/  LOP3.LUT R0, R0, 0x6, RZ, 0xc0, !PT ;  /* 0x0000000600007812 */ /* 0x000fea00078ec0ff */
[----:B------:R-:W-:Y:S04]  /*16300*/  IMAD R134, R134, 0x40, R0 ;  /* 0x0000004086867824 */ /* 0x000fe800078e0200 */
[C---:B------:R-:W-:Y:S01]  /*16310*/  VIADD R181, R134.reuse, 0x1 ;  /* 0x0000000186b57836 */ /* 0x040fe20000000000 */
[-C--:B------:R-:W-:Y:S01]  /*16320*/  ISETP.GE.AND P0, PT, R134, R226.reuse, PT ;  /* 0x000000e28600720c */ /* 0x080fe20003f06270 */
[C---:B------:R-:W-:Y:S02]  /*16330*/  IMAD.IADD R0, R224.reuse, 0x1, -R134 ;  /* 0x00000001e0007824 */ /* 0x040fe400078e0a86 */
[----:B------:R-:W-:Y:S01]  /*16340*/  IMAD.IADD R3, R224, 0x1, -R181 ;  /* 0x00000001e0037824 */ /* 0x000fe200078e0ab5 */
[C---:B------:R-:W-:Y:S01]  /*16350*/  ISETP.GE.AND P3, PT, R181.reuse, R226, PT ;  /* 0x000000e2b500720c */ /* 0x040fe20003f66270 */
[C---:B------:R-:W-:Y:S01]  /*16360*/  VIADD R179, R134.reuse, 0x9 ;  /* 0x0000000986b37836 */ /* 0x040fe20000000000 */
[----:B------:R-:W-:Y:S01]  /*16370*/  IABS R2, R0 ;  /* 0x0000000000027213 */ /* 0x000fe20000000000 */
[C---:B------:R-:W-:Y:S01]  /*16380*/  VIADD R177, R134.reuse, 0x11 ;  /* 0x0000001186b17836 */ /* 0x040fe20000000000 */
[----:B------:R-:W-:Y:S01]  /*16390*/  IABS R0, R3 ;  /* 0x0000000300007213 */ /* 0x000fe20000000000 */
[C---:B------:R-:W-:Y:S01]  /*163a0*/  VIADD R178, R134.reuse, 0x10 ;  /* 0x0000001086b27836 */ /* 0x040fe20000000000 */
[----:B------:R-:W-:Y:S01]  /*163b0*/  I2FP.F32.S32 R2, R2 ;  /* 0x0000000200027245 */ /* 0x000fe20000201400 */
[----:B------:R-:W-:Y:S01]  /*163c0*/  VIADD R180, R134, 0x8 ;  /* 0x0000000886b47836 */ /* 0x000fe20000000000 */
[----:B------:R-:W-:Y:S01]  /*163d0*/  I2FP.F32.S32 R0, R0 ;  /* 0x0000000000007245 */ /* 0x000fe20000201400 */
[----:B------:R-:W-:Y:S01]  /*163e0*/  IMAD.IADD R169, R224, 0x1, -R177 ;  /* 0x00000001e0a97824 */ /* 0x000fe200078e0ab1 */
[CC--:B------:R-:W-:Y:S01]  /*163f0*/  ISETP.GE.OR P0, PT, R134.reuse, R229.reuse, !P0 ;  /* 0x000000e58600720c */ /* 0x0c0fe20004706670 */
[----:B------:R-:W-:Y:S01]  /*16400*/  VIADD R176, R134, 0x18 ;  /* 0x0000001886b07836 */ /* 0x000fe20000000000 */
[----:B------:R-:W-:Y:S01]  /*16410*/  ISETP.GE.AND P2, PT, R180, R226, PT ;  /* 0x000000e2b400720c */ /* 0x000fe20003f46270 */
[----:B------:R-:W-:Y:S01]  /*16420*/  FFMA.FTZ R5, R0, -UR19, R5 ;  /* 0x8000001300057c23 */ /* 0x000fe20008010005 */
[-C--:B------:R-:W-:Y:S01]  /*16430*/  ISETP.GE.OR P3, PT, R181, R229.reuse, !P3 ;  /* 0x000000e5b500720c */ /* 0x080fe20005f66670 */
[----:B------:R-:W-:Y:S01]  /*16440*/  IMAD.IADD R0, R224, 0x1, -R179 ;  /* 0x00000001e0007824 */ /* 0x000fe200078e0ab3 */
[----:B------:R-:W-:Y:S01]  /*16450*/  ISETP.GE.OR P2, PT, R180, R229, !P2 ;  /* 0x000000e5b400720c */ /* 0x000fe20005746670 */
[----:B------:R-:W-:Y:S01]  /*16460*/  IMAD.IADD R3, R224, 0x1, -R178 ;  /* 0x00000001e0037824 */ /* 0x000fe200078e0ab2 */
[----:B------:R-:W-:Y:S01]  /*16470*/  FSEL R5, R5, -INF , !P3 ;  /* 0xff80000005057808 */ /* 0x000fe20005800000 */
[----:B------:R-:W-:Y:S01]  /*16480*/  FFMA.FTZ R4, R2, -UR19, R4 ;  /* 0x8000001302047c23 */ /* 0x000fe20008010004 */
[----:B------:R-:W-:Y:S01]  /*16490*/  IABS R135, R0 ;  /* 0x0000000000877213 */ /* 0x000fe20000000000 */
[C---:B------:R-:W-:Y:S01]  /*164a0*/  IMAD.IADD R2, R224.reuse, 0x1, -R180 ;  /* 0x00000001e0027824 */ /* 0x040fe200078e0ab4 */
[----:B------:R-:W-:Y:S01]  /*164b0*/  IABS R0, R169 ;  /* 0x000000a900007213 */ /* 0x000fe20000000000 */
[----:B------:R-:W-:Y:S01]  /*164c0*/  IMAD.IADD R170, R224, 0x1, -R176 ;  /* 0x00000001e0aa7824 */ /* 0x000fe200078e0ab0 */
[----:B------:R-:W-:Y:S01]  /*164d0*/  IABS R3, R3 ;  /* 0x0000000300037213 */ /* 0x000fe20000000000 */
[C---:B------:R-:W-:Y:S01]  /*164e0*/  VIADD R175, R134.reuse, 0x19 ;  /* 0x0000001986af7836 */ /* 0x040fe20000000000 */
[----:B------:R-:W-:Y:S01]  /*164f0*/  IABS R168, R2 ;  /* 0x0000000200a87213 */ /* 0x000fe20000000000 */
[C---:B------:R-:W-:Y:S01]  /*16500*/  VIADD R174, R134.reuse, 0x20 ;  /* 0x0000002086ae7836 */ /* 0x040fe20000000000 */
[----:B------:R-:W-:Y:S01]  /*16510*/  I2FP.F32.S32 R0, R0 ;  /* 0x0000000000007245 */ /* 0x000fe20000201400 */
[C---:B------:R-:W-:Y:S01]  /*16520*/  VIADD R172, R134.reuse, 0x28 ;  /* 0x0000002886ac7836 */ /* 0x040fe20000000000 */
[----:B------:R-:W-:Y:S01]  /*16530*/  IABS R2, R170 ;  /* 0x000000aa00027213 */ /* 0x000fe20000000000 */
[C---:B------:R-:W-:Y:S01]  /*16540*/  VIADD R170, R134.reuse, 0x30 ;  /* 0x0000003086aa7836 */ /* 0x040fe20000000000 */
[----:B------:R-:W-:Y:S01]  /*16550*/  I2FP.F32.S32 R3, R3 ;  /* 0x0000000300037245 */ /* 0x000fe20000201400 */
[----:B------:R-:W-:Y:S01]  /*16560*/  VIADD R169, R134, 0x31 ;  /* 0x0000003186a97836 */ /* 0x000fe20000000000 */
[----:B------:R-:W-:Y:S01]  /*16570*/  I2FP.F32.S32 R2, R2 ;  /* 0x0000000200027245 */ /* 0x000fe20000201400 */
[----:B------:R-:W-:Y:S01]  /*16580*/  FFMA.FTZ R13, R0, -UR19, R13 ;  /* 0x80000013000d7c23 */ /* 0x000fe2000801000d */
[----:B------:R-:W-:Y:S01]  /*16590*/  I2FP.F32.S32 R168, R168 ;  /* 0x000000a800a87245 */ /* 0x000fe20000201400 */
[----:B------:R-:W-:Y:S01]  /*165a0*/  IMAD.IADD R0, R224, 0x1, -R175 ;  /* 0x00000001e0007824 */ /* 0x000fe200078e0aaf */
[----:B------:R-:W-:Y:S01]  /*165b0*/  I2FP.F32.S32 R135, R135 ;  /* 0x0000008700877245 */ /* 0x000fe20000201400 */
[----:B------:R-:W-:Y:S01]  /*165c0*/  FFMA.FTZ R12, R3, -UR19, R12 ;  /* 0x80000013030c7c23 */ /* 0x000fe2000801000c */
[----:B------:R-:W-:Y:S01]  /*165d0*/  FSEL R4, R4, -INF , !P0 ;  /* 0xff80000004047808 */ /* 0x000fe20004000000 */
[----:B------:R-:W-:Y:S01]  /*165e0*/  IMAD.IADD R3, R224, 0x1, -R174 ;  /* 0x00000001e0037824 */ /* 0x000fe200078e0aae */
[C---:B------:R-:W-:Y:S01]  /*165f0*/  ISETP.GE.AND P0, PT, R179.reuse, R226, PT ;  /* 0x000000e2b300720c */ /* 0x040fe20003f06270 */
[----:B------:R-:W-:Y:S01]  /*16600*/  FFMA.FTZ R16, R2, -UR19, R16 ;  /* 0x8000001302107c23 */ /* 0x000fe20008010010 */
[----:B------:R-:W-:Y:S01]  /*16610*/  IABS R2, R0 ;  /* 0x0000000000027213 */ /* 0x000fe20000000000 */
[----:B------:R-:W-:Y:S01]  /*16620*/  VIADD R173, R134, 0x21 ;  /* 0x0000002186ad7836 */ /* 0x000fe20000000000 */
[----:B------:R-:W-:Y:S01]  /*16630*/  IABS R0, R3 ;  /* 0x0000000300007213 */ /* 0x000fe20000000000 */
[----:B------:R-:W-:Y:S01]  /*16640*/  FFMA.FTZ R8, R168, -UR19, R8 ;  /* 0x80000013a8087c23 */ /* 0x000fe20008010008 */
[----:B------:R-:W-:Y:S01]  /*16650*/  ISETP.GE.AND P3, PT, R178, R226, PT ;  /* 0x000000e2b200720c */ /* 0x000fe20003f66270 */
[----:B------:R-:W-:Y:S01]  /*16660*/  IMAD.IADD R168, R224, 0x1, -R172 ;  /* 0x00000001e0a87824 */ /* 0x000fe200078e0aac */
[-C--:B------:R-:W-:Y:S01]  /*16670*/  ISETP.GE.OR P0, PT, R179, R229.reuse, !P0 ;  /* 0x000000e5b300720c */ /* 0x080fe20004706670 */
[----:B------:R-:W-:Y:S01]  /*16680*/  IMAD.MOV.U32 R3, RZ, RZ, R0 ;  /* 0x000000ffff037224 */ /* 0x000fe200078e0000 */
[----:B------:R-:W-:Y:S01]  /*16690*/  FSEL R8, R8, -INF , !P2 ;  /* 0xff80000008087808 */ /* 0x000fe20005000000 */
[C---:B------:R-:W-:Y:S01]  /*166a0*/  VIADD R171, R134.reuse, 0x29 ;  /* 0x0000002986ab7836 */ /* 0x040fe20000000000 */
[----:B------:R-:W-:Y:S01]  /*166b0*/  IABS R0, R168 ;  /* 0x000000a800007213 */ /* 0x000fe20000000000 */
[----:B------:R-:W-:Y:S01]  /*166c0*/  VIADD R168, R134, 0x38 ;  /* 0x0000003886a87836 */ /* 0x000fe20000000000 */
[----:B------:R-:W-:Y:S01]  /*166d0*/  ISETP.GE.AND P2, PT, R177, R226, PT ;  /* 0x000000e2b100720c */ /* 0x000fe20003f46270 */
[----:B------:R-:W-:Y:S01]  /*166e0*/  FFMA.FTZ R9, R135, -UR19, R9 ;  /* 0x8000001387097c23 */ /* 0x000fe20008010009 */
[----:B------:R-:W-:Y:S01]  /*166f0*/  I2FP.F32.S32 R0, R0 ;  /* 0x0000000000007245 */ /* 0x000fe20000201400 */
[----:B------:R-:W-:Y:S01]  /*16700*/  IMAD.IADD R135, R224, 0x1, -R173 ;  /* 0x00000001e0877824 */ /* 0x000fe200078e0aad */
[----:B------:R-:W-:Y:S02]  /*16710*/  ISETP.GE.OR P3, PT, R178, R229, !P3 ;  /* 0x000000e5b200720c */ /* 0x000fe40005f66670 */
[----:B------:R-:W-:Y:S01]  /*16720*/  FSEL R9, R9, -INF , !P0 ;  /* 0xff80000009097808 */ /* 0x000fe20004000000 */
[----:B------:R-:W-:Y:S01]  /*16730*/  FFMA.FTZ R24, R0, -UR19, R24 ;  /* 0x8000001300187c23 */ /* 0x000fe20008010018 */
[----:B------:R-:W-:Y:S01]  /*16740*/  IABS R135, R135 ;  /* 0x0000008700877213 */ /* 0x000fe20000000000 */
[----:B------:R-:W-:Y:S01]  /*16750*/  IMAD.IADD R0, R224, 0x1, -R170 ;  /* 0x00000001e0007824 */ /* 0x000fe200078e0aaa */
[----:B------:R-:W-:Y:S02]  /*16760*/  ISETP.GE.AND P0, PT, R176, R226, PT ;  /* 0x000000e2b000720c */ /* 0x000fe40003f06270 */
[----:B------:R-:W-:Y:S02]  /*16770*/  I2FP.F32.S32 R135, R135 ;  /* 0x0000008700877245 */ /* 0x000fe40000201400 */
[----:B------:R-:W-:Y:S02]  /*16780*/  IABS R0, R0 ;  /* 0x0000000000007213 */ /* 0x000fe40000000000 */
[-C--:B------:R-:W-:Y:S01]  /*16790*/  ISETP.GE.OR P2, PT, R177, R229.reuse, !P2 ;  /* 0x000000e5b100720c */ /* 0x080fe20005746670 */
[----:B------:R-:W-:Y:S01]  /*167a0*/  FFMA.FTZ R21, R135, -UR19, R21 ;  /* 0x8000001387157c23 */ /* 0x000fe20008010015 */
[----:B------:R-:W-:Y:S01]  /*167b0*/  I2FP.F32.S32 R0, R0 ;  /* 0x0000000000007245 */ /* 0x000fe20000201400 */
[----:B------:R-:W-:Y:S01]  /*167c0*/  VIADD R135, R134, 0x39 ;  /* 0x0000003986877836 */ /* 0x000fe20000000000 */
[----:B------:R-:W-:Y:S02]  /*167d0*/  FSEL R12, R12, -INF , !P3 ;  /* 0xff8000000c0c7808 */ /* 0x000fe40005800000 */
[----:B------:R-:W-:Y:S01]  /*167e0*/  I2FP.F32.S32 R2, R2 ;  /* 0x0000000200027245 */ /* 0x000fe20000201400 */
[----:B------:R-:W-:Y:S01]  /*167f0*/  FFMA.FTZ R28, R0, -UR19, R28 ;  /* 0x80000013001c7c23 */ /* 0x000fe2000801001c */
[----:B------:R-:W-:Y:S01]  /*16800*/  ISETP.GE.AND P3, PT, R175, R226, PT ;  /* 0x000000e2af00720c */ /* 0x000fe20003f66270 */
[----:B------:R-:W-:Y:S01]  /*16810*/  IMAD.IADD R0, R224, 0x1, -R169 ;  /* 0x00000001e0007824 */ /* 0x000fe200078e0aa9 */
[----:B------:R-:W-:Y:S01]  /*16820*/  ISETP.GE.OR P0, PT, R176, R229, !P0 ;  /* 0x000000e5b000720c */ /* 0x000fe20004706670 */
[----:B------:R-:W-:Y:S01]  /*16830*/  FFMA.FTZ R17, R2, -UR19, R17 ;  /* 0x8000001302117c23 */ /* 0x000fe20008010011 */
[----:B------:R-:W-:Y:S01]  /*16840*/  FSEL R13, R13, -INF , !P2 ;  /* 0xff8000000d0d7808 */ /* 0x000fe20005000000 */
[----:B------:R-:W-:Y:S01]  /*16850*/  IMAD.IADD R2, R224, 0x1, -R171 ;  /* 0x00000001e0027824 */ /* 0x000fe200078e0aab */
[----:B------:R-:W-:Y:S02]  /*16860*/  IABS R0, R0 ;  /* 0x0000000000007213 */ /* 0x000fe40000000000 */
[----:B------:R-:W-:Y:S02]  /*16870*/  I2FP.F32.S32 R3, R3 ;  /* 0x0000000300037245 */ /* 0x000fe40000201400 */
[----:B------:R-:W-:Y:S02]  /*16880*/  I2FP.F32.S32 R0, R0 ;  /* 0x0000000000007245 */ /* 0x000fe40000201400 */
[-C--:B------:R-:W-:Y:S01]  /*16890*/  ISETP.GE.AND P2, PT, R174, R226.reuse, PT ;  /* 0x000000e2ae00720c */ /* 0x080fe20003f46270 */
[----:B------:R-:W-:Y:S01]  /*168a0*/  FFMA.FTZ R20, R3, -UR19, R20 ;  /* 0x8000001303147c23 */ /* 0x000fe20008010014 */
[-C--:B------:R-:W-:Y:S01]  /*168b0*/  ISETP.GE.OR P3, PT, R175, R229.reuse, !P3 ;  /* 0x000000e5af00720c */ /* 0x080fe20005f66670 */
[----:B------:R-:W-:Y:S01]  /*168c0*/  FFMA.FTZ R29, R0, -UR19, R29 ;  /* 0x80000013001d7c23 */ /* 0x000fe2000801001d */
[----:B------:R-:W-:Y:S01]  /*168d0*/  FSEL R16, R16, -INF , !P0 ;  /* 0xff80000010107808 */ /* 0x000fe20004000000 */
[----:B------:R-:W-:Y:S01]  /*168e0*/  IMAD.IADD R0, R224, 0x1, -R168 ;  /* 0x00000001e0007824 */ /* 0x000fe200078e0aa8 */
[----:B------:R-:W-:Y:S02]  /*168f0*/  ISETP.GE.AND P0, PT, R173, R226, PT ;  /* 0x000000e2ad00720c */ /* 0x000fe40003f06270 */
[-C--:B------:R-:W-:Y:S02]  /*16900*/  ISETP.GE.OR P2, PT, R174, R229.reuse, !P2 ;  /* 0x000000e5ae00720c */ /* 0x080fe40005746670 */
[----:B------:R-:W-:Y:S02]  /*16910*/  IABS R0, R0 ;  /* 0x0000000000007213 */ /* 0x000fe40000000000 */
[----:B------:R-:W-:Y:S02]  /*16920*/  FSEL R17, R17, -INF , !P3 ;  /* 0xff80000011117808 */ /* 0x000fe40005800000 */
[----:B------:R-:W-:Y:S02]  /*16930*/  I2FP.F32.S32 R0, R0 ;  /* 0x0000000000007245 */ /* 0x000fe40000201400 */
[----:B------:R-:W-:Y:S02]  /*16940*/  IABS R2, R2 ;  /* 0x0000000200027213 */ /* 0x000fe40000000000 */
[----:B------:R-:W-:Y:S01]  /*16950*/  ISETP.GE.AND P3, PT, R172, R226, PT ;  /* 0x000000e2ac00720c */ /* 0x000fe20003f66270 */
[----:B------:R-:W-:Y:S01]  /*16960*/  FFMA.FTZ R32, R0, -UR19, R32 ;  /* 0x8000001300207c23 */ /* 0x000fe20008010020 */
[-C--:B------:R-:W-:Y:S01]  /*16970*/  ISETP.GE.OR P0, PT, R173, R229.reuse, !P0 ;  /* 0x000000e5ad00720c */ /* 0x080fe20004706670 */
[----:B------:R-:W-:Y:S01]  /*16980*/  IMAD.IADD R0, R224, 0x1, -R135 ;  /* 0x00000001e0007824 */ /* 0x000fe200078e0a87 */
[----:B------:R-:W-:Y:S02]  /*16990*/  FSEL R20, R20, -INF , !P2 ;  /* 0xff80000014147808 */ /* 0x000fe40005000000 */
[----:B------:R-:W-:Y:S02]  /*169a0*/  I2FP.F32.S32 R2, R2 ;  /* 0x0000000200027245 */ /* 0x000fe40000201400 */
[----:B------:R-:W-:Y:S02]  /*169b0*/  IABS R0, R0 ;  /* 0x0000000000007213 */ /* 0x000fe40000000000 */
[----:B------:R-:W-:Y:S01]  /*169c0*/  ISETP.GE.AND P2, PT, R171, R226, PT ;  /* 0x000000e2ab00720c */ /* 0x000fe20003f46270 */
[----:B------:R-:W-:Y:S01]  /*169d0*/  FFMA.FTZ R25, R2, -UR19, R25 ;  /* 0x8000001302197c23 */ /* 0x000fe20008010019 */
[----:B------:R-:W-:Y:S02]  /*169e0*/  I2FP.F32.S32 R0, R0 ;  /* 0x0000000000007245 */ /* 0x000fe40000201400 */
[-C--:B------:R-:W-:Y:S02]  /*169f0*/  ISETP.GE.OR P3, PT, R172, R229.reuse, !P3 ;  /* 0x000000e5ac00720c */ /* 0x080fe40005f66670 */
[----:B------:R-:W-:Y:S01]  /*16a00*/  FSEL R21, R21, -INF , !P0 ;  /* 0xff80000015157808 */ /* 0x000fe20004000000 */
[----:B------:R-:W-:Y:S01]  /*16a10*/  FFMA.FTZ R33, R0, -UR19, R33 ;  /* 0x8000001300217c23 */ /* 0x000fe20008010021 */
[----:B------:R-:W-:Y:S02]  /*16a20*/  FMNMX.FTZ R0, R4, R132, !PT ;  /* 0x0000008404007209 */ /* 0x000fe40007810000 */
[----:B------:R-:W-:Y:S02]  /*16a30*/  ISETP.GE.AND P0, PT, R170, R226, PT ;  /* 0x000000e2aa00720c */ /* 0x000fe40003f06270 */
[----:B------:R-:W-:Y:S02]  /*16a40*/  FMNMX.FTZ R0, R5, R0, !PT ;  /* 0x0000000005007209 */ /* 0x000fe40007810000 */
[-C--:B------:R-:W-:Y:S02]  /*16a50*/  ISETP.GE.OR P2, PT, R171, R229.reuse, !P2 ;  /* 0x000000e5ab00720c */ /* 0x080fe40005746670 */
[----:B------:R-:W-:Y:S02]  /*16a60*/  FMNMX.FTZ R0, R8, R0, !PT ;  /* 0x0000000008007209 */ /* 0x000fe40007810000 */
[----:B------:R-:W-:Y:S02]  /*16a70*/  FSEL R24, R24, -INF , !P3 ;  /* 0xff80000018187808 */ /* 0x000fe40005800000 */
[----:B------:R-:W-:Y:S02]  /*16a80*/  FMNMX.FTZ R0, R9, R0, !PT ;  /* 0x0000000009007209 */ /* 0x000fe40007810000 */
[----:B------:R-:W-:Y:S02]  /*16a90*/  ISETP.GE.AND P3, PT, R169, R226, PT ;  /* 0x000000e2a900720c */ /* 0x000fe40003f66270 */
[----:B------:R-:W-:Y:S02]  /*16aa0*/  FMNMX.FTZ R0, R12, R0, !PT ;  /* 0x000000000c007209 */ /* 0x000fe40007810000 */
[----:B------:R-:W-:Y:S02]  /*16ab0*/  FSEL R25, R25, -INF , !P2 ;  /* 0xff80000019197808 */ /* 0x000fe40005000000 */
[----:B------:R-:W-:Y:S02]  /*16ac0*/  FMNMX.FTZ R0, R13, R0, !PT ;  /* 0x000000000d007209 */ /* 0x000fe40007810000 */
[-C--:B------:R-:W-:Y:S02]  /*16ad0*/  ISETP.GE.OR P0, PT, R170, R229.reuse, !P0 ;  /* 0x000000e5aa00720c */ /* 0x080fe40004706670 */
[----:B------:R-:W-:Y:S02]  /*16ae0*/  FMNMX.FTZ R0, R16, R0, !PT ;  /* 0x0000000010007209 */ /* 0x000fe40007810000 */
[-C--:B------:R-:W-:Y:S02]  /*16af0*/  ISETP.GE.OR P3, PT, R169, R229.reuse, !P3 ;  /* 0x000000e5a900720c */ /* 0x080fe40005f66670 */
[----:B------:R-:W-:Y:S02]  /*16b00*/  FMNMX.FTZ R0, R17, R0, !PT ;  /* 0x0000000011007209 */ /* 0x000fe40007810000 */
[----:B------:R-:W-:Y:S02]  /*16b10*/  FSEL R28, R28, -INF , !P0 ;  /* 0xff8000001c1c7808 */ /* 0x000fe40004000000 */
[----:B------:R-:W-:Y:S02]  /*16b20*/  FMNMX.FTZ R0, R20, R0, !PT ;  /* 0x0000000014007209 */ /* 0x000fe40007810000 */
[----:B------:R-:W-:Y:S02]  /*16b30*/  ISETP.GE.AND P2, PT, R168, R226, PT ;  /* 0x000000e2a800720c */ /* 0x000fe40003f46270 */
[----:B------:R-:W-:Y:S02]  /*16b40*/  FMNMX.FTZ R0, R21, R0, !PT ;  /* 0x0000000015007209 */ /* 0x000fe40007810000 */
[----:B------:R-:W-:Y:S02]  /*16b50*/  ISETP.GE.AND P0, PT, R135, R226, PT ;  /* 0x000000e28700720c */ /* 0x000fe40003f06270 */
[----:B------:R-:W-:Y:S02]  /*16b60*/  FMNMX.FTZ R0, R24, R0, !PT ;  /* 0x0000000018007209 */ /* 0x000fe40007810000 */
[----:B------:R-:W-:Y:S02]  /*16b70*/  FSEL R29, R29, -INF , !P3 ;  /* 0xff8000001d1d7808 */ /* 0x000fe40005800000 */
[----:B------:R-:W-:Y:S02]  /*16b80*/  FMNMX.FTZ R0, R25, R0, !PT ;  /* 0x0000000019007209 */ /* 0x000fe40007810000 */
[-C--:B------:R-:W-:Y:S02]  /*16b90*/  ISETP.GE.OR P2, PT, R168, R229.reuse, !P2 ;  /* 0x000000e5a800720c */ /* 0x080fe40005746670 */
[----:B------:R-:W-:Y:S02]  /*16ba0*/  FMNMX.FTZ R0, R28, R0, !PT ;  /* 0x000000001c007209 */ /* 0x000fe40007810000 */
[----:B------:R-:W-:Y:S02]  /*16bb0*/  ISETP.GE.OR P0, PT, R135, R229, !P0 ;  /* 0x000000e58700720c */ /* 0x000fe40004706670 */
[----:B------:R-:W-:Y:S02]  /*16bc0*/  FSEL R32, R32, -INF , !P2 ;  /* 0xff80000020207808 */ /* 0x000fe40005000000 */
[----:B------:R-:W-:Y:S02]  /*16bd0*/  FMNMX.FTZ R0, R29, R0, !PT ;  /* 0x000000001d007209 */ /* 0x000fe40007810000 */
[----:B------:R-:W-:Y:S02]  /*16be0*/  FSEL R33, R33, -INF , !P0 ;  /* 0xff80000021217808 */ /* 0x000fe40004000000 */
[----:B------:R-:W-:Y:S02]  /*16bf0*/  FMNMX.FTZ R2, R32, R0, !PT ;  /* 0x0000000020027209 */ /* 0x000fe40007810000 */
[-C--:B------:R-:W-:Y:S02]  /*16c00*/  ISETP.GE.AND P6, PT, R179, R225.reuse, PT ;  /* 0x000000e1b300720c */ /* 0x080fe40003fc6270 */
[----:B------:R-:W-:Y:S02]  /*16c10*/  FMNMX.FTZ R2, R33, R2, !PT ;  /* 0x0000000221027209 */ /* 0x000fe40007810000 */
[-C--:B------:R-:W-:Y:S01]  /*16c20*/  ISETP.GE.OR P6, PT, R179, R228.reuse, !P6 ;  /* 0x000000e4b300720c */ /* 0x080fe200077c6670 */
[----:B------:R-:W-:Y:S01]  /*16c30*/  IMAD.IADD R179, R227, 0x1, -R179 ;  /* 0x00000001e3b37824 */ /* 0x000fe200078e0ab3 */
[CC--:B------:R-:W-:Y:S01]  /*16c40*/  ISETP.GE.AND P3, PT, R134.reuse, R225.reuse, PT ;  /* 0x000000e18600720c */ /* 0x0c0fe20003f66270 */
[----:B------:R-:W1:Y:S01]  /*16c50*/  SHFL.BFLY PT, R0, R2, 0x2, 0x1f ;  /* 0x0c401f0002007f89 */ /* 0x000e6200000e0000 */
[CC--:B------:R-:W-:Y:S02]  /*16c60*/  ISETP.GE.AND P2, PT, R181.reuse, R225.reuse, PT ;  /* 0x000000e1b500720c */ /* 0x0c0fe40003f46270 */
[-C--:B------:R-:W-:Y:S02]  /*16c70*/  ISETP.GE.OR P3, PT, R134, R228.reuse, !P3 ;  /* 0x000000e48600720c */ /* 0x080fe40005f66670 */
[-C--:B------:R-:W-:Y:S01]  /*16c80*/  ISETP.GE.OR P2, PT, R181, R228.reuse, !P2 ;  /* 0x000000e4b500720c */ /* 0x080fe20005746670 */
[----:B------:R-:W-:Y:S01]  /*16c90*/  IMAD.IADD R181, R227, 0x1, -R181 ;  /* 0x00000001e3b57824 */ /* 0x000fe200078e0ab5 */
[CC--:B------:R-:W-:Y:S02]  /*16ca0*/  ISETP.GE.AND P4, PT, R177.reuse, R225.reuse, PT ;  /* 0x000000e1b100720c */ /* 0x0c0fe40003f86270 */
[CC--:B------:R-:W-:Y:S02]  /*16cb0*/  ISETP.GE.AND P5, PT, R178.reuse, R225.reuse, PT ;  /* 0x000000e1b200720c */ /* 0x0c0fe40003fa6270 */
[-C--:B------:R-:W-:Y:S01]  /*16cc0*/  ISETP.GE.OR P4, PT, R177, R228.reuse, !P4 ;  /* 0x000000e4b100720c */ /* 0x080fe20006786670 */
[----:B------:R-:W-:Y:S01]  /*16cd0*/  IMAD.IADD R177, R227, 0x1, -R177 ;  /* 0x00000001e3b17824 */ /* 0x000fe200078e0ab1 */
        /* <DEDUP_REMOVED lines=27> */
[----:B------:R-:W1:Y:S01]  /*16e90*/  MUFU.EX2 R0, R0 ;  /* 0x0000000000007308 */ /* 0x000e620000000800 */
[----:B------:R-:W-:Y:S01]  /*16ea0*/  ISETP.GE.OR P0, PT, R180, R228, !P0 ;  /* 0x000000e4b400720c */ /* 0x000fe20004706670 */
[C---:B------:R-:W-:Y:S08]  /*16eb0*/  IMAD.IADD R180, R227.reuse, 0x1, -R180 ;  /* 0x00000001e3b47824 */ /* 0x040ff000078e0ab4 */
[----:B------:R2:W3:Y:S01]  /*16ec0*/  MUFU.EX2 R3, R4 ;  /* 0x0000000400037308 */ /* 0x0004e20000000800 */
        /* <DEDUP_REMOVED lines=64> */
[----:B---3--:R-:W-:Y:S01]  /*172d0*/  FFMA.FTZ R0, R0, R198, R3 ;  /* 0x000000c600007223 */ /* 0x008fe20000010003 */
[----:B------:R-:W1:Y:S01]  /*172e0*/  MUFU.EX2 R140, R132 ;  /* 0x00000084008c7308 */ /* 0x000e620000000800 */
[----:B------:R-:W2:Y:S09]  /*172f0*/  LDL.64 R198, [R1+0x8] ;  /* 0x0000080001c67983 */ /* 0x000eb20000100a00 */
[----:B------:R-:W-:Y:S10]  /*17300*/  MUFU.EX2 R156, R183 ;  /* 0x000000b7009c7308 */ /* 0x000ff40000000800 */
[----:B------:R-:W-:Y:S01]  /*17310*/  MUFU.EX2 R149, R192 ;  /* 0x000000c000957308 */ /* 0x000fe20000000800 */
[C---:B-1----:R-:W-:Y:S01]  /*17320*/  FADD.FTZ R165, R140.reuse, R0 ;  /* 0x000000008ca57221 */ /* 0x042fe20000010000 */
[C---:B------:R-:W-:Y:S01]  /*17330*/  IMAD.IADD R0, R227.reuse, 0x1, -R134 ;  /* 0x00000001e3007824 */ /* 0x040fe200078e0a86 */
[----:B------:R-:W-:Y:S02]  /*17340*/  IABS R134, R179 ;  /* 0x000000b300867213 */ /* 0x000fe40000000000 */
[----:B------:R3:W3:Y:S01]  /*17350*/  LDL.S16 R179, [R1+0x54] ;  /* 0x0000540001b37983 */ /* 0x0006e20000100600 */
[----:B------:R-:W-:Y:S02]  /*17360*/  IABS R132, R180 ;  /* 0x000000b400847213 */ /* 0x000fe40000000000 */
[----:B------:R-:W-:Y:S01]  /*17370*/  F2FP.F16.F32.PACK_AB R140, R140, R3 ;  /* 0x000000038c8c723e */ /* 0x000fe200000000ff */
[----:B------:R1:W3:Y:S01]  /*17380*/  LDL.S16 R180, [R1+0x50] ;  /* 0x0000500001b47983 */ /* 0x0002e20000100600 */
[----:B------:R-:W-:Y:S01]  /*17390*/  IABS R0, R0 ;  /* 0x0000000000007213 */ /* 0x000fe20000000000 */
[----:B------:R-:W-:Y:S01]  /*173a0*/  MUFU.EX2 R153, R194 ;  /* 0x000000c200997308 */ /* 0x000fe20000000800 */
[----:B------:R-:W-:Y:S02]  /*173b0*/  IABS R3, R181 ;  /* 0x000000b500037213 */ /* 0x000fe40000000000 */
[----:B------:R-:W-:Y:S02]  /*173c0*/  I2FP.F32.S32 R0, R0 ;  /* 0x0000000000007245 */ /* 0x000fe40000201400 */
[----:B------:R-:W-:Y:S02]  /*173d0*/  I2FP.F32.S32 R3, R3 ;  /* 0x0000000300037245 */ /* 0x000fe40000201400 */
[----:B------:R-:W-:Y:S01]  /*173e0*/  I2FP.F32.S32 R132, R132 ;  /* 0x0000008400847245 */ /* 0x000fe20000201400 */
[----:B------:R-:W-:Y:S01]  /*173f0*/  FFMA.FTZ R6, R0, -UR19, R6 ;  /* 0x8000001300067c23 */ /* 0x000fe20008010006 */
[----:B------:R-:W-:Y:S02]  /*17400*/  IMAD.IADD R0, R227, 0x1, -R178 ;  /* 0x00000001e3007824 */ /* 0x000fe400078e0ab2 */
[----:B------:R-:W-:Y:S01]  /*17410*/  FFMA.FTZ R7, R3, -UR19, R7 ;  /* 0x8000001303077c23 */ /* 0x000fe20008010007 */
[----:B------:R-:W-:Y:S01]  /*17420*/  I2FP.F32.S32 R134, R134 ;  /* 0x0000008600867245 */ /* 0x000fe20000201400 */
[----:B------:R-:W-:Y:S01]  /*17430*/  FFMA.FTZ R10, R132, -UR19, R10 ;  /* 0x80000013840a7c23 */ /* 0x000fe2000801000a */
[----:B------:R-:W-:Y:S01]  /*17440*/  FSEL R141, R6, -INF , !P3 ;  /* 0xff800000068d7808 */ /* 0x000fe20005800000 */
[----:B------:R-:W-:Y:S01]  /*17450*/  MUFU.EX2 R178, R233 ;  /* 0x000000e900b27308 */ /* 0x000fe20000000800 */
[----:B------:R-:W-:Y:S01]  /*17460*/  IABS R0, R0 ;  /* 0x0000000000007213 */ /* 0x000fe20000000000 */
[----:B------:R-:W-:Y:S01]  /*17470*/  FFMA.FTZ R11, R134, -UR19, R11 ;  /* 0x80000013860b7c23 */ /* 0x000fe2000801000b */
[----:B------:R-:W-:Y:S02]  /*17480*/  FSEL R148, R7, -INF , !P2 ;  /* 0xff80000007947808 */ /* 0x000fe40005000000 */
[----:B------:R-:W-:Y:S02]  /*17490*/  I2FP.F32.S32 R0, R0 ;  /* 0x0000000000007245 */ /* 0x000fe40000201400 */
[CC--:B------:R-:W-:Y:S02]  /*174a0*/  ISETP.GE.AND P2, PT, R175.reuse, R225.reuse, PT ;  /* 0x000000e1af00720c */ /* 0x0c0fe40003f46270 */
[----:B------:R-:W-:Y:S01]  /*174b0*/  ISETP.GE.AND P3, PT, R176, R225, PT ;  /* 0x000000e1b000720c */ /* 0x000fe20003f66270 */
[----:B------:R-:W-:Y:S01]  /*174c0*/  FFMA.FTZ R14, R0, -UR19, R14 ;  /* 0x80000013000e7c23 */ /* 0x000fe2000801000e */
[-C--:B------:R-:W-:Y:S01]  /*174d0*/  ISETP.GE.OR P2, PT, R175, R228.reuse, !P2 ;  /* 0x000000e4af00720c */ /* 0x080fe20005746670 */
[C---:B------:R-:W-:Y:S01]  /*174e0*/  IMAD.IADD R175, R227.reuse, 0x1, -R175 ;  /* 0x00000001e3af7824 */ /* 0x040fe200078e0aaf */
[----:B------:R-:W-:Y:S02]  /*174f0*/  IABS R0, R177 ;  /* 0x000000b100007213 */ /* 0x000fe40000000000 */
[----:B------:R-:W-:Y:S01]  /*17500*/  ISETP.GE.OR P3, PT, R176, R228, !P3 ;  /* 0x000000e4b000720c */ /* 0x000fe20005f66670 */
[----:B------:R-:W-:Y:S01]  /*17510*/  IMAD.IADD R176, R227, 0x1, -R176 ;  /* 0x00000001e3b07824 */ /* 0x000fe200078e0ab0 */
[----:B------:R-:W-:Y:S02]  /*17520*/  I2FP.F32.S32 R0, R0 ;  /* 0x0000000000007245 */ /* 0x000fe40000201400 */
[----:B------:R-:W-:Y:S02]  /*17530*/  IABS R6, R175 ;  /* 0x000000af00067213 */ /* 0x000fe40000000000 */
[----:B------:R-:W-:Y:S01]  /*17540*/  FSEL R164, R10, -INF , !P0 ;  /* 0xff8000000aa47808 */ /* 0x000fe20004000000 */
[----:B------:R-:W-:Y:S01]  /*17550*/  FFMA.FTZ R15, R0, -UR19, R15 ;  /* 0x80000013000f7c23 */ /* 0x000fe2000801000f */
[----:B------:R-:W-:Y:S02]  /*17560*/  I2FP.F32.S32 R6, R6 ;  /* 0x0000000600067245 */ /* 0x000fe40000201400 */
[----:B------:R-:W-:Y:S02]  /*17570*/  ISETP.GE.AND P0, PT, R174, R225, PT ;  /* 0x000000e1ae00720c */ /* 0x000fe40003f06270 */
[----:B------:R-:W-:Y:S01]  /*17580*/  IABS R3, R176 ;  /* 0x000000b000037213 */ /* 0x000fe20000000000 */
[----:B------:R-:W-:Y:S01]  /*17590*/  FFMA.FTZ R19, R6, -UR19, R19 ;  /* 0x8000001306137c23 */ /* 0x000fe20008010013 */
[----:B------:R-:W-:Y:S02]  /*175a0*/  FMNMX.FTZ R0, R141, R133, !PT ;  /* 0x000000858d007209 */ /* 0x000fe40007810000 */
[----:B------:R-:W-:Y:S02]  /*175b0*/  FSEL R152, R15, -INF , !P4 ;  /* 0xff8000000f987808 */ /* 0x000fe40006000000 */
[----:B------:R-:W-:Y:S02]  /*175c0*/  ISETP.GE.AND P4, PT, R171, R225, PT ;  /* 0x000000e1ab00720c */ /* 0x000fe40003f86270 */
[----:B------:R-:W-:Y:S01]  /*175d0*/  ISETP.GE.OR P0, PT, R174, R228, !P0 ;  /* 0x000000e4ae00720c */ /* 0x000fe20004706670 */
[----:B------:R-:W-:Y:S01]  /*175e0*/  IMAD.IADD R174, R227, 0x1, -R174 ;  /* 0x00000001e3ae7824 */ /* 0x000fe200078e0aae */
[----:B------:R-:W-:Y:S02]  /*175f0*/  I2FP.F32.S32 R3, R3 ;  /* 0x0000000300037245 */ /* 0x000fe40000201400 */
[----:B------:R-:W-:Y:S02]  /*17600*/  FMNMX.FTZ R0, R148, R0, !PT ;  /* 0x0000000094007209 */ /* 0x000fe40007810000 */
[----:B------:R-:W-:Y:S01]  /*17610*/  ISETP.GE.OR P4, PT, R171, R228, !P4 ;  /* 0x000000e4ab00720c */ /* 0x000fe20006786670 */
[----:B------:R-:W-:Y:S01]  /*17620*/  IMAD.IADD R171, R227, 0x1, -R171 ;  /* 0x00000001e3ab7824 */ /* 0x000fe200078e0aab */
[----:B------:R-:W-:Y:S01]  /*17630*/  FSEL R161, R11, -INF , !P6 ;  /* 0xff8000000ba17808 */ /* 0x000fe20007000000 */
[----:B------:R-:W-:Y:S01]  /*17640*/  FFMA.FTZ R18, R3, -UR19, R18 ;  /* 0x8000001303127c23 */ /* 0x000fe20008010012 */
[----:B------:R-:W-:Y:S02]  /*17650*/  FSEL R145, R19, -INF , !P2 ;  /* 0xff80000013917808 */ /* 0x000fe40005000000 */
[----:B------:R-:W-:Y:S02]  /*17660*/  IABS R7, R174 ;  /* 0x000000ae00077213 */ /* 0x000fe40000000000 */
[-C--:B------:R-:W-:Y:S02]  /*17670*/  ISETP.GE.AND P6, PT, R173, R225.reuse, PT ;  /* 0x000000e1ad00720c */ /* 0x080fe40003fc6270 */
[----:B------:R-:W-:Y:S02]  /*17680*/  FSEL R157, R14, -INF , !P5 ;  /* 0xff8000000e9d7808 */ /* 0x000fe40006800000 */
[-C--:B------:R-:W-:Y:S02]  /*17690*/  ISETP.GE.AND P2, PT, R169, R225.reuse, PT ;  /* 0x000000e1a900720c */ /* 0x080fe40003f46270 */
[----:B------:R-:W-:Y:S02]  /*176a0*/  FMNMX.FTZ R0, R164, R0, !PT ;  /* 0x00000000a4007209 */ /* 0x000fe40007810000 */
[C---:B------:R-:W-:Y:S02]  /*176b0*/  ISETP.GE.AND P5, PT, R172.reuse, R225, PT ;  /* 0x000000e1ac00720c */ /* 0x040fe40003fa6270 */
[----:B------:R-:W-:Y:S02]  /*176c0*/  IABS R3, R171 ;  /* 0x000000ab00037213 */ /* 0x000fe40000000000 */
[-C--:B------:R-:W-:Y:S01]  /*176d0*/  ISETP.GE.OR P6, PT, R173, R228.reuse, !P6 ;  /* 0x000000e4ad00720c */ /* 0x080fe200077c6670 */
[----:B------:R-:W-:Y:S01]  /*176e0*/  IMAD.IADD R173, R227, 0x1, -R173 ;  /* 0x00000001e3ad7824 */ /* 0x000fe200078e0aad */
        /* <DEDUP_REMOVED lines=8> */
[C---:B------:R-:W-:Y:S02]  /*17770*/  ISETP.GE.AND P3, PT, R170.reuse, R225, PT ;  /* 0x000000e1aa00720c */ /* 0x040fe40003f66270 */
[----:B------:R-:W-:Y:S02]  /*17780*/  I2FP.F32.S32 R3, R3 ;  /* 0x0000000300037245 */ /* 0x000fe40000201400 */
[----:B------:R-:W-:Y:S02]  /*17790*/  FMNMX.FTZ R0, R157, R0, !PT ;  /* 0x000000009d007209 */ /* 0x000fe40007810000 */
[----:B------:R-:W-:Y:S01]  /*177a0*/  IABS R10, R173 ;  /* 0x000000ad000a7213 */ /* 0x000fe20000000000 */
[----:B------:R-:W-:Y:S01]  /*177b0*/  FFMA.FTZ R27, R3, -UR19, R27 ;  /* 0x80000013031b7c23 */ /* 0x000fe2000801001b */
[----:B------:R-:W-:Y:S01]  /*177c0*/  ISETP.GE.OR P3, PT, R170, R228, !P3 ;  /* 0x000000e4aa00720c */ /* 0x000fe20005f66670 */
[----:B------:R-:W-:Y:S01]  /*177d0*/  IMAD.IADD R170, R227, 0x1, -R170 ;  /* 0x00000001e3aa7824 */ /* 0x000fe200078e0aaa */
[----:B------:R-:W-:Y:S02]  /*177e0*/  IABS R7, R169 ;  /* 0x000000a900077213 */ /* 0x000fe40000000000 */
[----:B------:R-:W-:Y:S02]  /*177f0*/  IABS R6, R172 ;  /* 0x000000ac00067213 */ /* 0x000fe40000000000 */
[----:B------:R-:W-:Y:S02]  /*17800*/  FMNMX.FTZ R0, R152, R0, !PT ;  /* 0x0000000098007209 */ /* 0x000fe40007810000 */
[----:B------:R-:W-:Y:S02]  /*17810*/  I2FP.F32.S32 R10, R10 ;  /* 0x0000000a000a7245 */ /* 0x000fe40000201400 */
[----:B------:R-:W-:Y:S02]  /*17820*/  I2FP.F32.S32 R3, R7 ;  /* 0x0000000700037245 */ /* 0x000fe40000201400 */
[----:B------:R-:W-:Y:S01]  /*17830*/  I2FP.F32.S32 R6, R6 ;  /* 0x0000000600067245 */ /* 0x000fe20000201400 */
[----:B------:R-:W-:Y:S01]  /*17840*/  FFMA.FTZ R23, R10, -UR19, R23 ;  /* 0x800000130a177c23 */ /* 0x000fe20008010017 */
[----:B------:R-:W-:Y:S01]  /*17850*/  IABS R170, R170 ;  /* 0x000000aa00aa7213 */ /* 0x000fe20000000000 */
[----:B------:R-:W-:Y:S01]  /*17860*/  FFMA.FTZ R31, R3, -UR19, R31 ;  /* 0x80000013031f7c23 */ /* 0x000fe2000801001f */
[----:B------:R-:W-:Y:S01]  /*17870*/  FMNMX.FTZ R0, R160, R0, !PT ;  /* 0x00000000a0007209 */ /* 0x000fe20007810000 */
[----:B------:R-:W-:Y:S01]  /*17880*/  FFMA.FTZ R26, R6, -UR19, R26 ;  /* 0x80000013061a7c23 */ /* 0x000fe2000801001a */
[----:B------:R-:W-:Y:S01]  /*17890*/  FSEL R144, R22, -INF , !P0 ;  /* 0xff80000016907808 */ /* 0x000fe20004000000 */
[----:B------:R-:W-:Y:S01]  /*178a0*/  IMAD.MOV.U32 R6, RZ, RZ, R170 ;  /* 0x000000ffff067224 */ /* 0x000fe200078e00aa */
[----:B------:R-:W-:Y:S01]  /*178b0*/  FMNMX.FTZ R3, R145, R0, !PT ;  /* 0x0000000091037209 */ /* 0x000fe20007810000 */
[----:B------:R-:W-:Y:S01]  /*178c0*/  IMAD.IADD R0, R227, 0x1, -R135 ;  /* 0x00000001e3007824 */ /* 0x000fe200078e0a87 */
[----:B------:R-:W-:Y:S02]  /*178d0*/  ISETP.GE.AND P0, PT, R168, R225, PT ;  /* 0x000000e1a800720c */ /* 0x000fe40003f06270 */
[----:B------:R-:W-:Y:S02]  /*178e0*/  FSEL R137, R23, -INF , !P6 ;  /* 0xff80000017897808 */ /* 0x000fe40007000000 */
[----:B------:R-:W-:Y:S02]  /*178f0*/  FMNMX.FTZ R3, R144, R3, !PT ;  /* 0x0000000390037209 */ /* 0x000fe40007810000 */
[----:B------:R-:W-:Y:S01]  /*17900*/  ISETP.GE.OR P0, PT, R168, R228, !P0 ;  /* 0x000000e4a800720c */ /* 0x000fe20004706670 */
[----:B------:R-:W-:Y:S01]  /*17910*/  IMAD.IADD R168, R227, 0x1, -R168 ;  /* 0x00000001e3a87824 */ /* 0x000fe200078e0aa8 */
[----:B------:R-:W-:Y:S02]  /*17920*/  I2FP.F32.S32 R6, R6 ;  /* 0x0000000600067245 */ /* 0x000fe40000201400 */
[----:B------:R-:W-:Y:S02]  /*17930*/  FSEL R136, R26, -INF , !P5 ;  /* 0xff8000001a887808 */ /* 0x000fe40006800000 */
[----:B------:R-:W-:Y:S01]  /*17940*/  FMNMX.FTZ R3, R137, R3, !PT ;  /* 0x0000000389037209 */ /* 0x000fe20007810000 */
[----:B------:R-:W-:Y:S01]  /*17950*/  FFMA.FTZ R30, R6, -UR19, R30 ;  /* 0x80000013061e7c23 */ /* 0x000fe2000801001e */
[----:B------:R-:W-:Y:S01]  /*17960*/  IABS R7, R168 ;  /* 0x000000a800077213 */ /* 0x000fe20000000000 */
[----:B------:R1:W-:Y:S01]  /*17970*/  MUFU.EX2 R26, R191 ;  /* 0x000000bf001a7308 */ /* 0x0003e20000000800 */
[----:B------:R-:W-:Y:S02]  /*17980*/  FSEL R134, R27, -INF , !P4 ;  /* 0xff8000001b867808 */ /* 0x000fe40006000000 */
[----:B------:R-:W-:Y:S02]  /*17990*/  FMNMX.FTZ R3, R136, R3, !PT ;  /* 0x0000000388037209 */ /* 0x000fe40007810000 */
[----:B------:R-:W-:Y:S02]  /*179a0*/  IABS R0, R0 ;  /* 0x0000000000007213 */ /* 0x000fe40000000000 */
[----:B------:R-:W-:Y:S03]  /*179b0*/  I2FP.F32.S32 R7, R7 ;  /* 0x0000000700077245 */ /* 0x000fe60000201400 */
[----:B------:R1:W3:Y:S01]  /*179c0*/  MUFU.EX2 R27, R182 ;  /* 0x000000b6001b7308 */ /* 0x0002e20000000800 */
[----:B------:R-:W-:Y:S02]  /*179d0*/  FMNMX.FTZ R3, R134, R3, !PT ;  /* 0x0000000386037209 */ /* 0x000fe40007810000 */
[----:B------:R-:W-:Y:S01]  /*179e0*/  FSEL R132, R30, -INF , !P3 ;  /* 0xff8000001e847808 */ /* 0x000fe20005800000 */
[----:B------:R-:W-:Y:S01]  /*179f0*/  FFMA.FTZ R34, R7, -UR19, R34 ;  /* 0x8000001307227c23 */ /* 0x000fe20008010022 */
[----:B------:R-:W-:Y:S02]  /*17a00*/  I2FP.F32.S32 R6, R0 ;  /* 0x0000000000067245 */ /* 0x000fe40000201400 */
[----:B------:R-:W-:Y:S02]  /*17a10*/  FSEL R31, R31, -INF , !P2 ;  /* 0xff8000001f1f7808 */ /* 0x000fe40005000000 */
[----:B------:R-:W-:Y:S01]  /*17a20*/  FMNMX.FTZ R0, R132, R3, !PT ;  /* 0x0000000384007209 */ /* 0x000fe20007810000 */
[----:B------:R-:W-:Y:S01]  /*17a30*/  FFMA.FTZ R35, R6, -UR19, R35 ;  /* 0x8000001306237c23 */ /* 0x000fe20008010023 */
[C---:B------:R-:W-:Y:S02]  /*17a40*/  ISETP.GE.AND P4, PT, R135.reuse, R225, PT ;  /* 0x000000e18700720c */ /* 0x040fe40003f86270 */
[----:B------:R-:W-:Y:S02]  /*17a50*/  FSEL R34, R34, -INF , !P0 ;  /* 0xff80000022227808 */ /* 0x000fe40004000000 */
[----:B------:R-:W-:Y:S02]  /*17a60*/  ISETP.GE.OR P4, PT, R135, R228, !P4 ;  /* 0x000000e48700720c */ /* 0x000fe40006786670 */
[----:B------:R-:W-:Y:S02]  /*17a70*/  FMNMX.FTZ R0, R31, R0, !PT ;  /* 0x000000001f007209 */ /* 0x000fe40007810000 */
[----:B------:R-:W-:Y:S02]  /*17a80*/  FSEL R35, R35, -INF , !P4 ;  /* 0xff80000023237808 */ /* 0x000fe40006000000 */
[----:B------:R-:W-:Y:S02]  /*17a90*/  FMNMX.FTZ R0, R34, R0, !PT ;  /* 0x0000000022007209 */ /* 0x000fe40007810000 */
[----:B------:R-:W-:Y:S02]  /*17aa0*/  IADD3 R222, P2, R220, UR21, RZ ;  /* 0x00000015dcde7c10 */ /* 0x000fe4000ff5e0ff */
[----:B------:R-:W-:Y:S02]  /*17ab0*/  FMNMX.FTZ R0, R35, R0, !PT ;  /* 0x0000000023007209 */ /* 0x000fe40007810000 */
[----:B------:R-:W-:Y:S03]  /*17ac0*/  IADD3.X R223, R221, UR24, RZ, P2, !PT ;  /* 0x00000018dddf7c10 */ /* 0x000fe600097fe4ff */
[----:B------:R-:W4:Y:S02]  /*17ad0*/  SHFL.BFLY PT, R7, R0, 0x2, 0x1f ;  /* 0x0c401f0000077f89 */ /* 0x000f2400000e0000 */
[----:B----4-:R-:W-:Y:S02]  /*17ae0*/  FMNMX.FTZ R0, R0, R7, !PT ;  /* 0x0000000700007209 */ /* 0x010fe40007810000 */
[----:B--2---:R-:W-:Y:S01]  /*17af0*/  LOP3.LUT R6, R199, UR25, RZ, 0x3c, !PT ;  /* 0x00000019c7067c12 */ /* 0x004fe2000f8e3cff */
[----:B------:R-:W-:Y:S01]  /*17b00*/  UIADD3 UR25, UR36, 0x1715609d, URZ ;  /* 0x1715609d24197890 */ /* 0x000fe2000fffe03f */
[----:B------:R-:W-:Y:S01]  /*17b10*/  LOP3.LUT R3, R237, UR18, R198, 0x96, !PT ;  /* 0x00000012ed037c12 */ /* 0x000fe2000f8e96c6 */
[----:B------:R-:W-:Y:S02]  /*17b20*/  UIADD3 UR18, UR36, -0x255992d5, URZ ;  /* 0xdaa66d2b24127890 */ /* 0x000fe4000fffe03f */
[----:B------:R-:W-:Y:S04]  /*17b30*/  IMAD.WIDE.U32 R10, R6, -0x326172a9, RZ ;  /* 0xcd9e8d57060a7825 */ /* 0x000fe800078e00ff */
[----:B------:R-:W-:Y:S01]  /*17b40*/  IMAD.WIDE.U32 R234, R3, -0x326172a9, RZ ;  /* 0xcd9e8d5703ea7825 */ /* 0x000fe200078e00ff */
[----:B------:R-:W-:Y:S01]  /*17b50*/  LOP3.LUT R6, R11, UR34, R238, 0x96, !PT ;  /* 0x000000220b067c12 */ /* 0x000fe2000f8e96ee */
[----:B------:R-:W2:Y:S03]  /*17b60*/  SHFL.BFLY PT, R3, R0, 0x1, 0x1f ;  /* 0x0c201f0000037f89 */ /* 0x000ea600000e0000 */
[----:B------:R-:W-:Y:S01]  /*17b70*/  LOP3.LUT R10, R235, UR27, R10, 0x96, !PT ;  /* 0x0000001beb0a7c12 */ /* 0x000fe2000f8e960a */
        /* <DEDUP_REMOVED lines=9> */
[----:B--2---:R-:W-:Y:S01]  /*17c10*/  FMNMX.FTZ R3, R0, R3, !PT ;  /* 0x0000000300037209 */ /* 0x004fe20007810000 */
[----:B------:R-:W-:Y:S02]  /*17c20*/  MUFU.EX2 R23, R193 ;  /* 0x000000c100177308 */ /* 0x000fe40000000800 */
[----:B------:R-:W-:Y:S01]  /*17c30*/  IMAD.WIDE.U32 R18, R18, -0x2daee0ad, RZ ;  /* 0xd2511f5312127825 */ /* 0x000fe200078e00ff */
[----:B------:R-:W-:Y:S02]  /*17c40*/  LOP3.LUT R14, R7, UR28, R10, 0x96, !PT ;  /* 0x0000001c070e7c12 */ /* 0x000fe4000f8e960a */
[----:B------:R-:W-:Y:S02]  /*17c50*/  FSETP.NEU.FTZ.AND P0, PT, R3, -INF , PT ;  /* 0xff8000000300780b */ /* 0x000fe40003f1d000 */
[----:B------:R-:W-:Y:S01]  /*17c60*/  LOP3.LUT R10, R19, UR26, R6, 0x96, !PT ;  /* 0x0000001a130a7c12 */ /* 0x000fe2000f8e9606 */
[----:B------:R-:W-:Y:S04]  /*17c70*/  IMAD.WIDE.U32 R14, R14, -0x326172a9, RZ ;  /* 0xcd9e8d570e0e7825 */ /* 0x000fe800078e00ff */
[----:B------:R-:W-:Y:S01]  /*17c80*/  FMUL.FTZ R6, R3, UR4 ;  /* 0x0000000403067c20 */ /* 0x000fe20008410000 */
[----:B------:R2:W-:Y:S01]  /*17c90*/  MUFU.EX2 R193, R218 ;  /* 0x000000da00c17308 */ /* 0x0005e20000000800 */
[----:B------:R-:W-:Y:S01]  /*17ca0*/  IMAD.WIDE.U32 R10, R10, -0x326172a9, RZ ;  /* 0xcd9e8d570a0a7825 */ /* 0x000fe200078e00ff */
[----:B------:R-:W-:Y:S02]  /*17cb0*/  LOP3.LUT R168, R15, UR25, R22, 0x96, !PT ;  /* 0x000000190fa87c12 */ /* 0x000fe4000f8e9616 */
[----:B------:R-:W-:Y:S02]  /*17cc0*/  FSEL R6, R6, RZ, P0 ;  /* 0x000000ff06067208 */ /* 0x000fe40000000000 */
[----:B------:R-:W-:Y:S01]  /*17cd0*/  LOP3.LUT R0, R11, UR31, R14, 0x96, !PT ;  /* 0x0000001f0b007c12 */ /* 0x000fe2000f8e960e */
[----:B------:R-:W-:Y:S01]  /*17ce0*/  IMAD.WIDE.U32 R168, R168, -0x2daee0ad, RZ ;  /* 0xd2511f53a8a87825 */ /* 0x000fe200078e00ff */
[----:B------:R-:W-:Y:S02]  /*17cf0*/  LOP3.LUT R19, R10, 0xff, RZ, 0xc0, !PT ;  /* 0x000000ff0a137812 */ /* 0x000fe400078ec0ff */
[----:B------:R-:W-:Y:S01]  /*17d00*/  SHF.R.U32.HI R7, RZ, 0x18, R0 ;  /* 0x00000018ff077819 */ /* 0x000fe20000011600 */
[--C-:B------:R-:W-:Y:S01]  /*17d10*/  FFMA.FTZ R30, R141, UR4, -R6.reuse ;  /* 0x000000048d1e7c23 */ /* 0x100fe20008010806 */
[----:B------:R-:W-:Y:S01]  /*17d20*/  LOP3.LUT R15, R0, 0xff, RZ, 0xc0, !PT ;  /* 0x000000ff000f7812 */ /* 0x000fe200078ec0ff */
[--C-:B-1----:R-:W-:Y:S01]  /*17d30*/  FFMA.FTZ R191, R134, UR4, -R6.reuse ;  /* 0x0000000486bf7c23 */ /* 0x102fe20008010806 */
[----:B------:R-:W-:Y:S01]  /*17d40*/  ISETP.LE.U32.AND P4, PT, R7, UR14, PT ;  /* 0x0000000e07007c0c */ /* 0x000fe2000bf83070 */
[--C-:B------:R-:W-:Y:S01]  /*17d50*/  FFMA.FTZ R148, R148, UR4, -R6.reuse ;  /* 0x0000000494947c23 */ /* 0x100fe20008010806 */
[----:B------:R-:W-:Y:S01]  /*17d60*/  LOP3.LUT R7, R0, 0xffff, RZ, 0xc0, !PT ;  /* 0x0000ffff00077812 */ /* 0x000fe200078ec0ff */
[--C-:B------:R-:W-:Y:S01]  /*17d70*/  FFMA.FTZ R182, R137, UR4, -R6.reuse ;  /* 0x0000000489b67c23 */ /* 0x100fe20008010806 */
[----:B------:R-:W-:Y:S01]  /*17d80*/  ISETP.LE.U32.AND P6, PT, R15, UR14, PT ;  /* 0x0000000e0f007c0c */ /* 0x000fe2000bfc3070 */
[----:B------:R-:W-:Y:S01]  /*17d90*/  FFMA.FTZ R183, R136, UR4, -R6 ;  /* 0x0000000488b77c23 */ /* 0x000fe20008010806 */
[----:B------:R-:W-:Y:S01]  /*17da0*/  SHF.R.U32.HI R7, RZ, 0x8, R7 ;  /* 0x00000008ff077819 */ /* 0x000fe20000011607 */
[----:B------:R-:W-:Y:S01]  /*17db0*/  IMAD.MOV.U32 R136, RZ, RZ, R236 ;  /* 0x000000ffff887224 */ /* 0x000fe200078e00ec */
[----:B------:R-:W-:Y:S01]  /*17dc0*/  PRMT R141, R140, 0x7632, R141 ;  /* 0x000076328c8d7816 */ /* 0x000fe2000000008d */
[----:B------:R-:W-:Y:S01]  /*17dd0*/  IMAD.MOV.U32 R137, RZ, RZ, R237 ;  /* 0x000000ffff897224 */ /* 0x000fe200078e00ed */
[----:B------:R-:W-:Y:S01]  /*17de0*/  LOP3.LUT R7, R7, 0xffff, RZ, 0xc0, !PT ;  /* 0x0000ffff07077812 */ /* 0x000fe200078ec0ff */
[----:B--2---:R-:W-:Y:S01]  /*17df0*/  IMAD.MOV.U32 R218, RZ, RZ, R238 ;  /* 0x000000ffffda7224 */ /* 0x004fe200078e00ee */
[----:B------:R-:W-:Y:S01]  /*17e00*/  SHF.R.U32.HI R15, RZ, 0x10, R0 ;  /* 0x00000010ff0f7819 */ /* 0x000fe20000011600 */
[--C-:B------:R-:W-:Y:S01]  /*17e10*/  FFMA.FTZ R175, R152, UR4, -R6.reuse ;  /* 0x0000000498af7c23 */ /* 0x100fe20008010806 */
[----:B------:R-:W-:Y:S01]  /*17e20*/  ISETP.LE.U32.AND P2, PT, R7, UR14, PT ;  /* 0x0000000e07007c0c */ /* 0x000fe2000bf43070 */
[--C-:B------:R-:W-:Y:S01]  /*17e30*/  FFMA.FTZ R236, R132, UR4, -R6.reuse ;  /* 0x0000000484ec7c23 */ /* 0x100fe20008010806 */
[----:B------:R-:W-:Y:S01]  /*17e40*/  LOP3.LUT R0, R10, 0xffff, RZ, 0xc0, !PT ;  /* 0x0000ffff0a007812 */ /* 0x000fe200078ec0ff */
[----:B---3--:R-:W-:Y:S02]  /*17e50*/  @!P6 HADD2 R179, -R140.H0_H0, -RZ.H0_H0 ;  /* 0xa00000ff8cb3e230 */ /* 0x008fe40000000900 */
[--C-:B------:R-:W-:Y:S01]  /*17e60*/  FFMA.FTZ R237, R31, UR4, -R6.reuse ;  /* 0x000000041fed7c23 */ /* 0x100fe20008010806 */
[----:B------:R-:W-:Y:S01]  /*17e70*/  FFMA.FTZ R238, R34, UR4, -R6 ;  /* 0x0000000422ee7c23 */ /* 0x000fe20008010806 */
[----:B------:R1:W-:Y:S01]  /*17e80*/  MUFU.EX2 R173, R148 ;  /* 0x0000009400ad7308 */ /* 0x0003e20000000800 */
[----:B------:R-:W-:Y:S01]  /*17e90*/  LOP3.LUT R132, R169, UR38, R18, 0x96, !PT ;  /* 0x00000026a9847c12 */ /* 0x000fe2000f8e9612 */
[----:B------:R2:W-:Y:S01]  /*17ea0*/  @!P6 STL.S16 [R1+0x54], R179 ;  /* 0x000054b30100e387 */ /* 0x0005e20000100600 */
[----:B------:R-:W-:Y:S01]  /*17eb0*/  SHF.R.U32.HI R0, RZ, 0x8, R0 ;  /* 0x00000008ff007819 */ /* 0x000fe20000011600 */
[--C-:B------:R-:W-:Y:S01]  /*17ec0*/  FFMA.FTZ R164, R164, UR4, -R6.reuse ;  /* 0x00000004a4a47c23 */ /* 0x100fe20008010806 */
[----:B------:R-:W-:Y:S01]  /*17ed0*/  LOP3.LUT R15, R15, 0xff, RZ, 0xc0, !PT ;  /* 0x000000ff0f0f7812 */ /* 0x000fe200078ec0ff */
[--C-:B------:R-:W-:Y:S01]  /*17ee0*/  FFMA.FTZ R161, R161, UR4, -R6.reuse ;  /* 0x00000004a1a17c23 */ /* 0x100fe20008010806 */
[----:B------:R-:W-:Y:S01]  /*17ef0*/  @!P2 HADD2 R180, -R141.H0_H0, -RZ.H0_H0 ;  /* 0xa00000ff8db4a230 */ /* 0x000fe20000000900 */
[----:B------:R-:W-:Y:S01]  /*17f00*/  ISETP.LE.U32.AND P3, PT, R19, UR14, PT ;  /* 0x0000000e13007c0c */ /* 0x000fe2000bf63070 */
[--C-:B------:R-:W-:Y:S01]  /*17f10*/  FFMA.FTZ R176, R157, UR4, -R6.reuse ;  /* 0x000000049db07c23 */ /* 0x100fe20008010806 */
[----:B------:R-:W-:Y:S01]  /*17f20*/  ISETP.LE.U32.AND P5, PT, R15, UR14, PT ;  /* 0x0000000e0f007c0c */ /* 0x000fe2000bfa3070 */
[----:B------:R-:W-:Y:S01]  /*17f30*/  MUFU.EX2 R172, R161 ;  /* 0x000000a100ac7308 */ /* 0x000fe20000000800 */
[----:B------:R3:W-:Y:S01]  /*17f40*/  @!P2 STL.S16 [R1+0x50], R180 ;  /* 0x000050b40100a387 */ /* 0x0007e20000100600 */
[----:B------:R-:W-:Y:S01]  /*17f50*/  LOP3.LUT R7, R0, 0xffff, RZ, 0xc0, !PT ;  /* 0x0000ffff00077812 */ /* 0x000fe200078ec0ff */
[----:B------:R-:W-:Y:S01]  /*17f60*/  FFMA.FTZ R177, R160, UR4, -R6 ;  /* 0x00000004a0b17c23 */ /* 0x000fe20008010806 */
[----:B------:R-:W-:Y:S01]  /*17f70*/  FSEL R0, R3, RZ, P0 ;  /* 0x000000ff03007208 */ /* 0x000fe20000000000 */
[----:B------:R4:W4:Y:S01]  /*17f80*/  LDL.S16 R134, [R1+0x68] ;  /* 0x0000680001867983 */ /* 0x0009220000100600 */
[----:B------:R-:W-:Y:S02]  /*17f90*/  ISETP.LE.U32.AND P0, PT, R7, UR14, PT ;  /* 0x0000000e07007c0c */ /* 0x000fe4000bf03070 */
[----:B------:R-:W-:Y:S01]  /*17fa0*/  SHF.R.U32.HI R7, RZ, 0x10, R10 ;  /* 0x00000010ff077819 */ /* 0x000fe2000001160a */
[----:B------:R3:W4:Y:S01]  /*17fb0*/  LDL.S16 R171, [R1+0x88] ;  /* 0x0000880001ab7983 */ /* 0x0007220000100600 */
[----:B------:R-:W-:Y:S01]  /*17fc0*/  PRMT R15, R179, 0x7610, R15 ;  /* 0x00007610b30f7816 */ /* 0x000fe2000000000f */
[----:B------:R-:W-:Y:S01]  /*17fd0*/  FADD.FTZ R0, -R0, R133 ;  /* 0x0000008500007221 */ /* 0x000fe20000010100 */
[----:B------:R-:W-:Y:S01]  /*17fe0*/  LOP3.LUT R7, R7, 0xff, RZ, 0xc0, !PT ;  /* 0x000000ff07077812 */ /* 0x000fe200078ec0ff */
[----:B------:R-:W3:Y:S01]  /*17ff0*/  MUFU.EX2 R30, R30 ;  /* 0x0000001e001e7308 */ /* 0x000ee20000000800 */
[----:B------:R-:W-:Y:S01]  /*18000*/  PRMT R22, R180, 0x7610, R22 ;  /* 0x00007610b4167816 */ /* 0x000fe20000000016 */
[----:B------:R-:W-:Y:S01]  /*18010*/  FMUL.FTZ R0, R0, UR4 ;  /* 0x0000000400007c20 */ /* 0x000fe20008410000 */
[----:B------:R-:W-:Y:S01]  /*18020*/  PRMT R133, R140, 0x5410, R141 ;  /* 0x000054108c857816 */ /* 0x000fe2000000008d */
[----:B--2---:R-:W-:Y:S01]  /*18030*/  FFMA.FTZ R179, R145, UR4, -R6 ;  /* 0x0000000491b37c23 */ /* 0x004fe20008010806 */
[----:B------:R-:W-:Y:S02]  /*18040*/  @!P6 PRMT R140, R15, 0x5410, RZ ;  /* 0x000054100f8ce816 */ /* 0x000fe400000000ff */
[----:B------:R-:W-:Y:S03]  /*18050*/  ISETP.LE.U32.AND P6, PT, R7, UR14, PT ;  /* 0x0000000e07007c0c */ /* 0x000fe6000bfc3070 */
[----:B------:R-:W-:Y:S01]  /*18060*/  MUFU.EX2 R19, R195 ;  /* 0x000000c300137308 */ /* 0x000fe20000000800 */
[----:B------:R-:W-:Y:S01]  /*18070*/  @!P2 PRMT R141, R22, 0x5410, RZ ;  /* 0x00005410168da816 */ /* 0x000fe200000000ff */
[----:B------:R-:W-:Y:S01]  /*18080*/  STG.E.U16 desc[UR32][R220.64], R140 ;  /* 0x0000008cdc007986 */ /* 0x000fe2000c101520 */
[----:B------:R-:W-:Y:S02]  /*18090*/  LOP3.LUT R7, R11, UR31, R14, 0x96, !PT ;  /* 0x0000001f0b077c12 */ /* 0x000fe4000f8e960e */
[----:B------:R-:W-:Y:S01]  /*180a0*/  SHF.R.U32.HI R15, RZ, 0x18, R10 ;  /* 0x00000018ff0f7819 */ /* 0x000fe2000001160a */
[----:B------:R-:W-:Y:S01]  /*180b0*/  STG.E.U16 desc[UR32][R220.64+0x2], R141 ;  /* 0x0000028ddc007986 */ /* 0x000fe2000c101520 */
[----:B-1----:R-:W-:Y:S03]  /*180c0*/  LOP3.LUT R148, R169, UR38, R18, 0x96, !PT ;  /* 0x00000026a9947c12 */ /* 0x002fe6000f8e9612 */
[----:B------:R1:W-:Y:S01]  /*180d0*/  MUFU.EX2 R22, R219 ;  /* 0x000000db00167308 */ /* 0x0003e20000000800 */
[----:B------:R-:W-:Y:S01]  /*180e0*/  ISETP.LE.U32.AND P2, PT, R15, UR14, PT ;  /* 0x0000000e0f007c0c */ /* 0x000fe2000bf43070 */
[----:B------:R-:W-:Y:S01]  /*180f0*/  FADD.FTZ R15, R27, R165 ;  /* 0x000000a51b0f7221 */ /* 0x000fe20000010000 */
[--C-:B------:R-:W-:Y:S02]  /*18100*/  SHF.R.U32.HI R31, RZ, 0x10, R10.reuse ;  /* 0x00000010ff1f7819 */ /* 0x100fe4000001160a */
[----:B------:R-:W-:Y:S05]  /*18110*/  SHF.R.U32.HI R34, RZ, 0x18, R10 ;  /* 0x00000018ff227819 */ /* 0x000fea000001160a */
[----:B------:R2:W2:Y:S10]  /*18120*/  MUFU.EX2 R14, R196 ;  /* 0x000000c4000e7308 */ /* 0x0004b40000000800 */
[----:B---3--:R3:W-:Y:S01]  /*18130*/  MUFU.EX2 R180, R231 ;  /* 0x000000e700b47308 */ /* 0x0087e20000000800 */
[----:B-1----:R-:W-:Y:S02]  /*18140*/  IMAD.MOV.U32 R219, RZ, RZ, R239 ;  /* 0x000000ffffdb7224 */ /* 0x002fe400078e00ef */
[--C-:B------:R-:W-:Y:S07]  /*18150*/  FFMA.FTZ R239, R35, UR4, -R6.reuse ;  /* 0x0000000423ef7c23 */ /* 0x100fee0008010806 */
[----:B------:R-:W1:Y:S01]  /*18160*/  MUFU.EX2 R0, R0 ;  /* 0x0000000000007308 */ /* 0x000e620000000800 */
[----:B--2---:R-:W-:Y:S01]  /*18170*/  FFMA.FTZ R196, R144, UR4, -R6 ;  /* 0x0000000490c47c23 */ /* 0x004fe20008010806 */
[----:B------:R-:W-:Y:S01]  /*18180*/  FADD.FTZ R6, R156, R15 ;  /* 0x0000000f9c067221 */ /* 0x000fe20000010000 */
[----:B------:R-:W-:Y:S02]  /*18190*/  F2FP.F16.F32.PACK_AB R144, R173, R30 ;  /* 0x0000001ead90723e */ /* 0x000fe400000000ff */
[----:B------:R-:W-:Y:S01]  /*181a0*/  F2FP.F16.F32.PACK_AB R181, R14, R19 ;  /* 0x000000130eb5723e */ /* 0x000fe200000000ff */
[----:B------:R-:W-:Y:S01]  /*181b0*/  FADD.FTZ R18, R26, R6 ;  /* 0x000000061a127221 */ /* 0x000fe20000010000 */
[C---:B------:R-:W-:Y:S03]  /*181c0*/  LOP3.LUT R6, R10.reuse, 0xffff, RZ, 0xc0, !PT ;  /* 0x0000ffff0a067812 */ /* 0x040fe600078ec0ff */
[----:B------:R2:W2:Y:S01]  /*181d0*/  MUFU.EX2 R15, R230 ;  /* 0x000000e6000f7308 */ /* 0x0004a20000000800 */
[----:B---3--:R-:W-:Y:S02]  /*181e0*/  IMAD.MOV.U32 R231, RZ, RZ, R199 ;  /* 0x000000ffffe77224 */ /* 0x008fe400078e00c7 */
[----:B------:R-:W-:Y:S01]  /*181f0*/  FADD.FTZ R18, R149, R18 ;  /* 0x0000001295127221 */ /* 0x000fe20000010000 */
[----:B------:R-:W-:Y:S02]  /*18200*/  LOP3.LUT R11, R10, 0xff, RZ, 0xc0, !PT ;  /* 0x000000ff0a0b7812 */ /* 0x000fe400078ec0ff */
[----:B------:R-:W-:Y:S01]  /*18210*/  SHF.R.U32.HI R6, RZ, 0x8, R6 ;  /* 0x00000008ff067819 */ /* 0x000fe20000011606 */
[----:B------:R-:W-:Y:S01]  /*18220*/  FADD.FTZ R10, R23, R18 ;  /* 0x00000012170a7221 */ /* 0x000fe20000010000 */
[----:B------:R-:W-:Y:S02]  /*18230*/  PRMT R145, R144, 0x7632, R145 ;  /* 0x0000763290917816 */ /* 0x000fe40000000091 */
[----:B------:R-:W-:Y:S01]  /*18240*/  MUFU.EX2 R196, R196 ;  /* 0x000000c400c47308 */ /* 0x000fe20000000800 */
[----:B------:R-:W-:Y:S01]  /*18250*/  PRMT R170, R11, 0x5410, R6 ;  /* 0x000054100baa7816 */ /* 0x000fe20000000006 */
[C---:B------:R-:W-:Y:S01]  /*18260*/  FADD.FTZ R10, R153.reuse, R10 ;  /* 0x0000000a990a7221 */ /* 0x040fe20000010000 */
[----:B------:R-:W-:Y:S01]  /*18270*/  F2FP.F16.F32.PACK_AB R153, R153, R23 ;  /* 0x000000179999723e */ /* 0x000fe200000000ff */
[----:B-1----:R-:W-:Y:S01]  /*18280*/  FFMA.FTZ R174, R0, R252, R30 ;  /* 0x000000fc00ae7223 */ /* 0x002fe2000001001e */
[----:B------:R-:W-:Y:S01]  /*18290*/  F2FP.F16.F32.PACK_AB R156, R156, R27 ;  /* 0x0000001b9c9c723e */ /* 0x000fe200000000ff */
[----:B------:R-:W-:Y:S01]  /*182a0*/  FADD.FTZ R10, R19, R10 ;  /* 0x0000000a130a7221 */ /* 0x000fe20000010000 */
[----:B------:R-:W-:Y:S03]  /*182b0*/  F2FP.F16.F32.PACK_AB R149, R149, R26 ;  /* 0x0000001a9595723e */ /* 0x000fe600000000ff */
[----:B------:R1:W3:Y:S01]  /*182c0*/  MUFU.EX2 R6, R232 ;  /* 0x000000e800067308 */ /* 0x0002e20000000800 */
[----:B--2---:R-:W-:Y:S02]  /*182d0*/  IMAD.MOV.U32 R230, RZ, RZ, R198 ;  /* 0x000000ffffe67224 */ /* 0x004fe400078e00c6 */
[----:B------:R-:W-:Y:S01]  /*182e0*/  FADD.FTZ R11, R14, R10 ;  /* 0x0000000a0e0b7221 */ /* 0x000fe20000010000 */
[----:B------:R2:W5:Y:S01]  /*182f0*/  LDL.LU.64 R198, [R1+0x108] ;  /* 0x0001080001c67983 */ /* 0x0005620000300a00 */
[----:B------:R-:W-:Y:S01]  /*18300*/  LOP3.LUT R10, R148, 0xff, RZ, 0xc0, !PT ;  /* 0x000000ff940a7812 */ /* 0x000fe200078ec0ff */
[----:B------:R-:W-:Y:S02]  /*18310*/  IMAD.MOV.U32 R26, RZ, RZ, R230 ;  /* 0x000000ffff1a7224 */ /* 0x000fe400078e00e6 */
[----:B------:R-:W-:Y:S01]  /*18320*/  FADD.FTZ R11, R22, R11 ;  /* 0x0000000b160b7221 */ /* 0x000fe20000010000 */
[----:B------:R-:W-:Y:S01]  /*18330*/  LOP3.LUT R14, R31, 0xff, RZ, 0xc0, !PT ;  /* 0x000000ff1f0e7812 */ /* 0x000fe200078ec0ff */
[----:B------:R-:W-:Y:S01]  /*18340*/  IMAD.MOV.U32 R230, RZ, RZ, R218 ;  /* 0x000000ffffe67224 */ /* 0x000fe200078e00da */
[----:B------:R-:W-:Y:S01]  /*18350*/  PRMT R160, R156, 0x7632, R160 ;  /* 0x000076329ca07816 */ /* 0x000fe200000000a0 */
[----:B------:R-:W-:Y:S01]  /*18360*/  FADD.FTZ R11, R193, R11 ;  /* 0x0000000bc10b7221 */ /* 0x000fe20000010000 */
[----:B------:R-:W-:Y:S01]  /*18370*/  PRMT R165, R14, 0x5410, R34 ;  /* 0x000054100ea57816 */ /* 0x000fe20000000022 */
[----:B------:R-:W-:Y:S01]  /*18380*/  IMAD.MOV.U32 R218, RZ, RZ, R136 ;  /* 0x000000ffffda7224 */ /* 0x000fe200078e0088 */
[----:B------:R-:W-:Y:S01]  /*18390*/  LOP3.LUT R19, R7, 0xff, RZ, 0xc0, !PT ;  /* 0x000000ff07137812 */ /* 0x000fe200078ec0ff */
[----:B------:R-:W-:Y:S01]  /*183a0*/  FADD.FTZ R11, R15, R11 ;  /* 0x0000000b0f0b7221 */ /* 0x000fe20000010000 */
[----:B------:R-:W-:Y:S01]  /*183b0*/  PRMT R136, R156, 0x5410, R160 ;  /* 0x000054109c887816 */ /* 0x000fe200000000a0 */
[----:B------:R-:W-:Y:S02]  /*183c0*/  IMAD.MOV.U32 R27, RZ, RZ, R231 ;  /* 0x000000ffff1b7224 */ /* 0x000fe400078e00e7 */
[----:B------:R-:W-:Y:S01]  /*183d0*/  FMUL.FTZ R30, R0, R142 ;  /* 0x0000008e001e7220 */ /* 0x000fe20000410000 */
[C---:B------:R-:W-:Y:S01]  /*183e0*/  FADD.FTZ R11, R180.reuse, R11 ;  /* 0x0000000bb40b7221 */ /* 0x040fe20000010000 */
[----:B------:R-:W-:Y:S01]  /*183f0*/  F2FP.F16.F32.PACK_AB R180, R180, R15 ;  /* 0x0000000fb4b4723e */ /* 0x000fe200000000ff */
[----:B------:R-:W-:Y:S01]  /*18400*/  IMAD.MOV.U32 R231, RZ, RZ, R219 ;  /* 0x000000ffffe77224 */ /* 0x000fe200078e00db */
[----:B------:R-:W-:Y:S01]  /*18410*/  F2FP.F16.F32.PACK_AB R193, R193, R22 ;  /* 0x00000016c1c1723e */ /* 0x000fe200000000ff */
[----:B------:R-:W-:Y:S01]  /*18420*/  IMAD.MOV.U32 R219, RZ, RZ, R137 ;  /* 0x000000ffffdb7224 */ /* 0x000fe200078e0089 */
[----:B------:R-:W-:Y:S01]  /*18430*/  SHF.R.U32.HI R137, RZ, 0x10, R168 ;  /* 0x00000010ff897819 */ /* 0x000fe200000116a8 */
[----:B-1----:R-:W-:Y:S02]  /*18440*/  IMAD.MOV.U32 R232, RZ, RZ, R26 ;  /* 0x000000ffffe87224 */ /* 0x002fe400078e001a */
[C---:B------:R-:W-:Y:S01]  /*18450*/  FMUL.FTZ R22, R0.reuse, R150 ;  /* 0x0000009600167220 */ /* 0x040fe20000410000 */
[----:B------:R-:W-:Y:S01]  /*18460*/  IMAD.MOV.U32 R233, RZ, RZ, R27 ;  /* 0x000000ffffe97224 */ /* 0x000fe200078e001b */
        /* <DEDUP_REMOVED lines=53> */
[----:B------:R-:W-:Y:S01]  /*187c0*/  SHF.R.U32.HI R138, RZ, 0x18, R168 ;  /* 0x00000018ff8a7819 */ /* 0x000fe200000116a8 */
[----:B------:R-:W-:Y:S01]  /*187d0*/  MUFU.EX2 R146, R176 ;  /* 0x000000b000927308 */ /* 0x000fe20000000800 */
[----:B------:R-:W-:Y:S09]  /*187e0*/  PRMT R194, R193, 0x7632, R194 ;  /* 0x00007632c1c27816 */ /* 0x000ff200000000c2 */
[----:B------:R-:W-:Y:S10]  /*187f0*/  MUFU.EX2 R147, R175 ;  /* 0x000000af00937308 */ /* 0x000ff40000000800 */
[----:B------:R-:W-:Y:S10]  /*18800*/  MUFU.EX2 R150, R177 ;  /* 0x000000b100967308 */ /* 0x000ff40000000800 */
[----:B------:R-:W-:Y:S10]  /*18810*/  MUFU.EX2 R232, R237 ;  /* 0x000000ed00e87308 */ /* 0x000ff40000000800 */
[----:B------:R-:W-:Y:S01]  /*18820*/  MUFU.EX2 R231, R238 ;  /* 0x000000ee00e77308 */ /* 0x000fe20000000800 */
[----:B----4-:R-:W-:Y:S02]  /*18830*/  @!P5 HADD2 R134, -R144.H0_H0, -RZ.H0_H0 ;  /* 0xa00000ff9086d230 */ /* 0x010fe40000000900 */
[----:B------:R-:W-:Y:S03]  /*18840*/  @!P4 HADD2 R171, -R145.H0_H0, -RZ.H0_H0 ;  /* 0xa00000ff91abc230 */ /* 0x000fe60000000900 */
[----:B------:R1:W-:Y:S01]  /*18850*/  @!P5 STL.S16 [R1+0x68], R134 ;  /* 0x000068860100d387 */ /* 0x0003e20000100600 */
[----:B------:R-:W-:Y:S03]  /*18860*/  PRMT R18, R134, 0x7610, R18 ;  /* 0x0000761086127816 */ /* 0x000fe60000000012 */
[----:B------:R2:W4:Y:S01]  /*18870*/  LDL.S16 R35, [R1+0x7c] ;  /* 0x00007c0001237983 */ /* 0x0005220000100600 */
[----:B------:R-:W-:Y:S03]  /*18880*/  PRMT R135, R171, 0x7610, R135 ;  /* 0x00007610ab877816 */ /* 0x000fe60000000087 */
[----:B------:R2:W2:Y:S04]  /*18890*/  LDL.S16 R23, [R1+0x78] ;  /* 0x0000780001177983 */ /* 0x0004a80000100600 */
[----:B------:R3:W-:Y:S04]  /*188a0*/  @!P4 STL.S16 [R1+0x88], R171 ;  /* 0x000088ab0100c387 */ /* 0x0007e80000100600 */
[----:B------:R2:W2:Y:S01]  /*188b0*/  LDL.S16 R14, [R1+0x84] ;  /* 0x00008400010e7983 */ /* 0x0004a20000100600 */
[----:B-1----:R-:W-:Y:S02]  /*188c0*/  PRMT R134, R144, 0x5410, R145 ;  /* 0x0000541090867816 */ /* 0x002fe40000000091 */
[----:B------:R-:W-:Y:S02]  /*188d0*/  @!P5 PRMT R144, R18, 0x5410, RZ ;  /* 0x000054101290d816 */ /* 0x000fe400000000ff */
[----:B------:R-:W-:Y:S02]  /*188e0*/  ISETP.LE.U32.AND P5, PT, R10, UR14, PT ;  /* 0x0000000e0a007c0c */ /* 0x000fe4000bfa3070 */
[----:B------:R-:W-:Y:S01]  /*188f0*/  LOP3.LUT R10, R7, 0xffff, RZ, 0xc0, !PT ;  /* 0x0000ffff070a7812 */ /* 0x000fe200078ec0ff */
[----:B------:R-:W-:Y:S01]  /*18900*/  STG.E.U16 desc[UR32][R222.64], R144 ;  /* 0x00000090de007986 */ /* 0x000fe2000c101520 */
[----:B------:R-:W-:Y:S02]  /*18910*/  @!P4 PRMT R145, R135, 0x5410, RZ ;  /* 0x000054108791c816 */ /* 0x000fe400000000ff */
[----:B------:R-:W-:Y:S02]  /*18920*/  SHF.R.U32.HI R18, RZ, 0x8, R10 ;  /* 0x00000008ff127819 */ /* 0x000fe4000001160a */
[----:B------:R-:W-:Y:S01]  /*18930*/  LOP3.LUT R10, R148, 0xffff, RZ, 0xc0, !PT ;  /* 0x0000ffff940a7812 */ /* 0x000fe200078ec0ff */
[----:B------:R-:W-:Y:S01]  /*18940*/  STG.E.U16 desc[UR32][R222.64+0x2], R145 ;  /* 0x00000291de007986 */ /* 0x000fe2000c101520 */
[----:B---3--:R-:W1:Y:S01]  /*18950*/  MUFU.EX2 R171, R164 ;  /* 0x000000a400ab7308 */ /* 0x008e620000000800 */
[----:B------:R-:W-:Y:S01]  /*18960*/  PRMT R157, R19, 0x5410, R18 ;  /* 0x00005410139d7816 */ /* 0x000fe20000000012 */
[C---:B------:R-:W-:Y:S01]  /*18970*/  FMUL.FTZ R18, R0.reuse, R154 ;  /* 0x0000009a00127220 */ /* 0x040fe20000410000 */
[----:B------:R-:W-:Y:S01]  /*18980*/  SHF.R.U32.HI R10, RZ, 0x8, R10 ;  /* 0x00000008ff0a7819 */ /* 0x000fe2000001160a */
[----:B------:R-:W-:Y:S01]  /*18990*/  FMUL.FTZ R19, R0, R155 ;  /* 0x0000009b00137220 */ /* 0x000fe20000410000 */
[----:B------:R-:W-:Y:S02]  /*189a0*/  LOP3.LUT R135, R132, 0xffff, RZ, 0xc0, !PT ;  /* 0x0000ffff84877812 */ /* 0x000fe400078ec0ff */
[----:B------:R-:W-:Y:S02]  /*189b0*/  LOP3.LUT R10, R10, 0xffff, RZ, 0xc0, !PT ;  /* 0x0000ffff0a0a7812 */ /* 0x000fe400078ec0ff */
[----:B------:R-:W-:Y:S02]  /*189c0*/  SHF.R.U32.HI R135, RZ, 0x8, R135 ;  /* 0x00000008ff877819 */ /* 0x000fe40000011687 */
[----:B------:R-:W-:Y:S01]  /*189d0*/  ISETP.LE.U32.AND P4, PT, R10, UR14, PT ;  /* 0x0000000e0a007c0c */ /* 0x000fe2000bf83070 */
[----:B------:R-:W-:Y:S04]  /*189e0*/  FADD.FTZ R10, R6, R11 ;  /* 0x0000000b060a7221 */ /* 0x000fe80000010000 */
[----:B------:R-:W-:Y:S01]  /*189f0*/  FADD.FTZ R10, R178, R10 ;  /* 0x0000000ab20a7221 */ /* 0x000fe20000010000 */
[----:B-1----:R-:W-:Y:S02]  /*18a00*/  F2FP.F16.F32.PACK_AB R161, R172, R171 ;  /* 0x000000abaca1723e */ /* 0x002fe400000000ff */
[----:B------:R-:W-:Y:S02]  /*18a10*/  F2FP.F16.F32.PACK_AB R178, R178, R6 ;  /* 0x00000006b2b2723e */ /* 0x000fe400000000ff */
[----:B------:R1:W-:Y:S01]  /*18a20*/  STL [R1+0x90], R10 ;  /* 0x0000900a01007387 */ /* 0x0003e20000100800 */
[----:B------:R-:W-:Y:S02]  /*18a30*/  PRMT R164, R161, 0x7632, R164 ;  /* 0x00007632a1a47816 */ /* 0x000fe400000000a4 */
[--C-:B------:R-:W-:Y:S02]  /*18a40*/  SHF.R.U32.HI R6, RZ, 0x10, R7.reuse ;  /* 0x00000010ff067819 */ /* 0x100fe40000011607 */
[----:B-1----:R-:W-:Y:S02]  /*18a50*/  SHF.R.U32.HI R10, RZ, 0x18, R7 ;  /* 0x00000018ff0a7819 */ /* 0x002fe40000011607 */
[----:B------:R-:W-:Y:S02]  /*18a60*/  LOP3.LUT R7, R6, 0xff, RZ, 0xc0, !PT ;  /* 0x000000ff06077812 */ /* 0x000fe400078ec0ff */
[----:B------:R-:W-:Y:S02]  /*18a70*/  SHF.R.U32.HI R6, RZ, 0x18, R148 ;  /* 0x00000018ff067819 */ /* 0x000fe40000011694 */
[----:B------:R-:W-:Y:S01]  /*18a80*/  PRMT R152, R7, 0x5410, R10 ;  /* 0x0000541007987816 */ /* 0x000fe2000000000a */
[C---:B------:R-:W-:Y:S01]  /*18a90*/  FMUL.FTZ R10, R0.reuse, R162 ;  /* 0x000000a2000a7220 */ /* 0x040fe20000410000 */
[----:B----4-:R-:W-:Y:S02]  /*18aa0*/  @!P3 HADD2 R35, -R156.H0_H0, -RZ.H0_H0 ;  /* 0xa00000ff9c23b230 */ /* 0x010fe40000000900 */
[----:B--2---:R-:W-:Y:S03]  /*18ab0*/  @!P0 HADD2 R23, -R160.H0_H0, -RZ.H0_H0 ;  /* 0xa00000ffa0178230 */ /* 0x004fe60000000900 */
[----:B------:R1:W-:Y:S01]  /*18ac0*/  @!P3 STL.S16 [R1+0x7c], R35 ;  /* 0x00007c230100b387 */ /* 0x0003e20000100600 */
[----:B------:R-:W-:Y:S03]  /*18ad0*/  PRMT R15, R35, 0x7610, R15 ;  /* 0x00007610230f7816 */ /* 0x000fe6000000000f */
[----:B------:R2:W-:Y:S01]  /*18ae0*/  @!P0 STL.S16 [R1+0x78], R23 ;  /* 0x0000781701008387 */ /* 0x0005e20000100600 */
[----:B------:R-:W-:Y:S01]  /*18af0*/  @!P3 PRMT R156, R15, 0x5410, RZ ;  /* 0x000054100f9cb816 */ /* 0x000fe200000000ff */
[----:B------:R-:W-:Y:S01]  /*18b00*/  FMUL.FTZ R15, R0, R159 ;  /* 0x0000009f000f7220 */ /* 0x000fe20000410000 */
[----:B------:R-:W-:Y:S01]  /*18b10*/  @!P6 HADD2 R14, -R161.H0_H0, -RZ.H0_H0 ;  /* 0xa00000ffa10ee230 */ /* 0x000fe20000000900 */
[----:B------:R3:W4:Y:S01]  /*18b20*/  LDL.S16 R252, [R1+0x8c] ;  /* 0x00008c0001fc7983 */ /* 0x0007220000100600 */
[----:B------:R-:W-:Y:S01]  /*18b30*/  ISETP.LE.U32.AND P3, PT, R6, UR14, PT ;  /* 0x0000000e06007c0c */ /* 0x000fe2000bf63070 */
[----:B------:R-:W-:Y:S01]  /*18b40*/  IMAD.U32 R159, RZ, RZ, UR14 ;  /* 0x0000000eff9f7e24 */ /* 0x000fe2000f8e00ff */
[----:B------:R-:W-:Y:S01]  /*18b50*/  PRMT R11, R23, 0x7610, R11 ;  /* 0x00007610170b7816 */ /* 0x000fe2000000000b */
[----:B------:R2:W-:Y:S01]  /*18b60*/  @!P6 STL.S16 [R1+0x84], R14 ;  /* 0x0000840e0100e387 */ /* 0x0005e20000100600 */
[----:B------:R-:W-:Y:S02]  /*18b70*/  LOP3.LUT R6, R168, 0xff, RZ, 0xc0, !PT ;  /* 0x000000ffa8067812 */ /* 0x000fe400078ec0ff */
[----:B------:R-:W-:Y:S01]  /*18b80*/  PRMT R7, R14, 0x7610, R7 ;  /* 0x000076100e077816 */ /* 0x000fe20000000007 */
[----:B------:R3:W-:Y:S01]  /*18b90*/  STG.E.U16 desc[UR32][R220.64+0x10], R156 ;  /* 0x0000109cdc007986 */ /* 0x0007e2000c101520 */
[----:B------:R-:W-:Y:S01]  /*18ba0*/  @!P0 PRMT R160, R11, 0x5410, RZ ;  /* 0x000054100ba08816 */ /* 0x000fe200000000ff */
[----:B------:R-:W-:Y:S01]  /*18bb0*/  FMUL.FTZ R11, R0, R163 ;  /* 0x000000a3000b7220 */ /* 0x000fe20000410000 */
[----:B------:R-:W-:Y:S01]  /*18bc0*/  ISETP.LE.U32.AND P0, PT, R6, UR14, PT ;  /* 0x0000000e06007c0c */ /* 0x000fe2000bf03070 */
[C---:B------:R-:W-:Y:S01]  /*18bd0*/  FMUL.FTZ R6, R0.reuse, R166 ;  /* 0x000000a600067220 */ /* 0x040fe20000410000 */
[----:B------:R-:W-:Y:S01]  /*18be0*/  PRMT R166, R7, 0x7610, R166 ;  /* 0x0000761007a67816 */ /* 0x000fe200000000a6 */
[----:B------:R-:W-:Y:S01]  /*18bf0*/  STG.E.U16 desc[UR32][R220.64+0x12], R160 ;  /* 0x000012a0dc007986 */ /* 0x000fe2000c101520 */
[C---:B------:R-:W-:Y:S01]  /*18c00*/  FMUL.FTZ R7, R0.reuse, R167 ;  /* 0x000000a700077220 */ /* 0x040fe20000410000 */
[C---:B-1----:R-:W-:Y:S01]  /*18c10*/  FMUL.FTZ R35, R0.reuse, R139 ;  /* 0x0000008b00237220 */ /* 0x042fe20000410000 */
[C---:B--2---:R-:W-:Y:S01]  /*18c20*/  FMUL.FTZ R23, R0.reuse, R151 ;  /* 0x0000009700177220 */ /* 0x044fe20000410000 */
[----:B------:R-:W-:Y:S01]  /*18c30*/  FMUL.FTZ R14, R0, R158 ;  /* 0x0000009e000e7220 */ /* 0x000fe20000410000 */
[----:B------:R-:W-:Y:S02]  /*18c40*/  PRMT R0, R161, 0x5410, R164 ;  /* 0x00005410a1007816 */ /* 0x000fe400000000a4 */
[----:B------:R-:W-:Y:S02]  /*18c50*/  @!P6 PRMT R161, R166, 0x5410, RZ ;  /* 0x00005410a6a1e816 */ /* 0x000fe400000000ff */
[----:B------:R-:W-:Y:S02]  /*18c60*/  ISETP.LE.U32.AND P6, PT, R137, UR14, PT ;  /* 0x0000000e89007c0c */ /* 0x000fe4000bfc3070 */
[----:B------:R-:W-:Y:S01]  /*18c70*/  LOP3.LUT R137, R132, 0xff, RZ, 0xc0, !PT ;  /* 0x000000ff84897812 */ /* 0x000fe200078ec0ff */
[----:B------:R-:W-:Y:S01]  /*18c80*/  STG.E.U16 desc[UR32][R222.64+0x10], R161 ;  /* 0x000010a1de007986 */ /* 0x000fe2000c101520 */
[----:B---3--:R-:W-:Y:S02]  /*18c90*/  PRMT R156, R181, 0x7632, R156 ;  /* 0x00007632b59c7816 */ /* 0x008fe4000000009c */
[----:B------:R-:W-:Y:S02]  /*18ca0*/  PRMT R154, R137, 0x5410, R135 ;  /* 0x00005410899a7816 */ /* 0x000fe40000000087 */
[--C-:B------:R-:W-:Y:S02]  /*18cb0*/  SHF.R.U32.HI R137, RZ, 0x18, R132.reuse ;  /* 0x00000018ff897819 */ /* 0x100fe40000011684 */
[----:B------:R-:W-:Y:S04]  /*18cc0*/  SHF.R.U32.HI R135, RZ, 0x10, R132 ;  /* 0x00000010ff877819 */ /* 0x000fe80000011684 */
[----:B------:R-:W-:Y:S04]  /*18cd0*/  LOP3.LUT R135, R135, 0xff, RZ, 0xc0, !PT ;  /* 0x000000ff87877812 */ /* 0x000fe800078ec0ff */
[----:B------:R-:W-:Y:S02]  /*18ce0*/  PRMT R143, R135, 0x5410, R137 ;  /* 0x00005410878f7816 */ /* 0x000fe40000000089 */
[----:B------:R-:W-:Y:S01]  /*18cf0*/  LOP3.LUT R137, R168, 0xff, RZ, 0xc0, !PT ;  /* 0x000000ffa8897812 */ /* 0x000fe200078ec0ff */
[----:B----4-:R-:W-:Y:S05]  /*18d00*/  @!P2 HADD2 R252, -R164.H0_H0, -RZ.H0_H0 ;  /* 0xa00000ffa4fca230 */ /* 0x010fea0000000900 */
[----:B------:R1:W-:Y:S01]  /*18d10*/  @!P2 STL.S16 [R1+0x8c], R252 ;  /* 0x00008cfc0100a387 */ /* 0x0003e20000100600 */
[----:B------:R-:W-:Y:S03]  /*18d20*/  PRMT R142, R252, 0x7610, R142 ;  /* 0x00007610fc8e7816 */ /* 0x000fe6000000008e */
[----:B------:R3:W2:Y:S01]  /*18d30*/  LDL.S16 R151, [R1+0x80] ;  /* 0x0000800001977983 */ /* 0x0006a20000100600 */
[----:B------:R-:W-:Y:S05]  /*18d40*/  @!P2 PRMT R164, R142, 0x5410, RZ ;  /* 0x000054108ea4a816 */ /* 0x000fea00000000ff */
[----:B------:R-:W-:Y:S01]  /*18d50*/  STG.E.U16 desc[UR32][R222.64+0x12], R164 ;  /* 0x000012a4de007986 */ /* 0x000fe2000c101520 */
[----:B-1----:R-:W-:Y:S05]  /*18d60*/  IMAD.MOV.U32 R252, RZ, RZ, 0x7054 ;  /* 0x00007054fffc7424 */ /* 0x002fea00078e00ff */
[----:B------:R-:W-:Y:S05]  /*18d70*/  PRMT R159, R159, R252, UR14 ;  /* 0x0000000e9f9f7e16 */ /* 0x000fea00080000fc */
[--C-:B------:R-:W-:Y:S05]  /*18d80*/  HSET2.LE.AND R132, R157, R159.reuse, PT ;  /* 0x0000009f9d847233 */ /* 0x100fea0003803000 */
[----:B------:R-:W-:Y:S02]  /*18d90*/  LOP3.LUT R132, R132, R133, RZ, 0xc0, !PT ;  /* 0x0000008584847212 */ /* 0x000fe400078ec0ff */
[----:B------:R-:W-:Y:S04]  /*18da0*/  LOP3.LUT R133, R168, 0xffff, RZ, 0xc0, !PT ;  /* 0x0000ffffa8857812 */ /* 0x000fe800078ec0ff */
[----:B------:R-:W-:Y:S02]  /*18db0*/  SHF.R.U32.HI R135, RZ, 0x8, R133 ;  /* 0x00000008ff877819 */ /* 0x000fe40000011685 */
[--C-:B------:R-:W-:Y:S02]  /*18dc0*/  HSET2.LE.AND R133, R152, R159.reuse, PT ;  /* 0x0000009f98857233 */ /* 0x100fe40003803000 */
[----:B------:R-:W-:Y:S02]  /*18dd0*/  PRMT R157, R137, 0x5410, R135 ;  /* 0x00005410899d7816 */ /* 0x000fe40000000087 */
[--C-:B------:R-:W-:Y:S02]  /*18de0*/  HSET2.LE.AND R135, R165, R159.reuse, PT ;  /* 0x0000009fa5877233 */ /* 0x100fe40003803000 */
[----:B------:R-:W-:Y:S01]  /*18df0*/  LOP3.LUT R133, R133, R134, RZ, 0xc0, !PT ;  /* 0x0000008685857212 */ /* 0x000fe200078ec0ff */
[----:B------:R1:W4:Y:S01]  /*18e00*/  MUFU.EX2 R165, R179 ;  /* 0x000000b300a57308 */ /* 0x0003220000000800 */
[----:B------:R-:W-:Y:S02]  /*18e10*/  SHF.R.U32.HI R134, RZ, 0x10, R168 ;  /* 0x00000010ff867819 */ /* 0x000fe400000116a8 */
[----:B------:R-:W-:Y:S02]  /*18e20*/  LOP3.LUT R135, R135, R0, RZ, 0xc0, !PT ;  /* 0x0000000087877212 */ /* 0x000fe400078ec0ff */
[----:B------:R-:W-:Y:S02]  /*18e30*/  LOP3.LUT R137, R134, 0xff, RZ, 0xc0, !PT ;  /* 0x000000ff86897812 */ /* 0x000fe400078ec0ff */
[--C-:B------:R-:W-:Y:S02]  /*18e40*/  HSET2.LE.AND R134, R170, R159.reuse, PT ;  /* 0x0000009faa867233 */ /* 0x100fe40003803000 */
[----:B------:R-:W-:Y:S02]  /*18e50*/  PRMT R155, R137, 0x5410, R138 ;  /* 0x00005410899b7816 */ /* 0x000fe4000000008a */
[--C-:B------:R-:W-:Y:S02]  /*18e60*/  SHF.R.U32.HI R0, RZ, 0x10, R148.reuse ;  /* 0x00000010ff007819 */ /* 0x100fe40000011694 */
[----:B------:R-:W-:Y:S02]  /*18e70*/  LOP3.LUT R134, R134, R136, RZ, 0xc0, !PT ;  /* 0x0000008886867212 */ /* 0x000fe400078ec0ff */
[----:B------:R-:W3:Y:S01]  /*18e80*/  LDSM.16.MT88.4 R136, [R185+0x10000] ;  /* 0x01000000b988783b */ /* 0x000ee20000004200 */
[----:B------:R-:W-:Y:S02]  /*18e90*/  PRMT R148, R149, 0x7632, R148 ;  /* 0x0000763295947816 */ /* 0x000fe40000000094 */
[----:B------:R-:W-:Y:S02]  /*18ea0*/  LOP3.LUT R0, R0, 0xff, RZ, 0xc0, !PT ;  /* 0x000000ff00007812 */ /* 0x000fe400078ec0ff */
[----:B-1----:R-:W-:Y:S02]  /*18eb0*/  PRMT R179, R180, 0x7632, R179 ;  /* 0x00007632b4b37816 */ /* 0x002fe400000000b3 */
[----:B------:R-:W-:Y:S01]  /*18ec0*/  ISETP.LE.U32.AND P2, PT, R0, UR14, PT ;  /* 0x0000000e00007c0c */ /* 0x000fe2000bf43070 */
[----:B------:R-:W-:Y:S04]  /*18ed0*/  FADD.FTZ R0, R173, R174 ;  /* 0x000000aead007221 */ /* 0x000fe80000010000 */
[----:B------:R-:W-:Y:S01]  /*18ee0*/  FADD.FTZ R142, R171, R0 ;  /* 0x00000000ab8e7221 */ /* 0x000fe20000010000 */
[----:B------:R-:W-:Y:S02]  /*18ef0*/  LOP3.LUT R0, R168, 0xffff, RZ, 0xc0, !PT ;  /* 0x0000ffffa8007812 */ /* 0x000fe400078ec0ff */
[----:B------:R-:W-:Y:S02]  /*18f00*/  SHF.R.U32.HI R168, RZ, 0x18, R168 ;  /* 0x00000018ffa87819 */ /* 0x000fe400000116a8 */
[----:B------:R-:W-:Y:S01]  /*18f10*/  SHF.R.U32.HI R0, RZ, 0x8, R0 ;  /* 0x00000008ff007819 */ /* 0x000fe20000011600 */
[C---:B---3--:R-:W-:Y:S06]  /*18f20*/  HMMA.16816.F32 R4, R132.reuse, R136, R4 ;  /* 0x000000888404723c */ /* 0x048fec0000001804 */
        /* <DEDUP_REMOVED lines=14> */
[----:B--2---:R-:W-:Y:S05]  /*19010*/  @!P5 HADD2 R151, -R149.H0_H0, -RZ.H0_H0 ;  /* 0xa00000ff9597d230 */ /* 0x004fea0000000900 */
[----:B------:R2:W-:Y:S01]  /*19020*/  @!P5 STL.S16 [R1+0x80], R151 ;  /* 0x000080970100d387 */ /* 0x0005e20000100600 */
[----:B------:R-:W-:Y:S01]  /*19030*/  PRMT R163, R151, 0x7610, R163 ;  /* 0x0000761097a37816 */ /* 0x000fe200000000a3 */
[----:B--2---:R-:W-:Y:S04]  /*19040*/  FADD.FTZ R151, R172, R142 ;  /* 0x0000008eac977221 */ /* 0x004fe80000010000 */
[----:B------:R-:W-:Y:S01]  /*19050*/  FADD.FTZ R151, R146, R151 ;  /* 0x0000009792977221 */ /* 0x000fe20000010000 */
        /* <DEDUP_REMOVED lines=33> */
[----:B------:R-:W-:Y:S04]  /*19270*/  PRMT R134, R149, 0x5410, R148 ;  /* 0x0000541095867816 */ /* 0x000fe80000000094 */
[----:B------:R-:W-:Y:S02]  /*19280*/  @!P5 PRMT R149, R163, 0x5410, RZ ;  /* 0x00005410a395d816 */ /* 0x000fe400000000ff */
[----:B------:R3:W2:Y:S01]  /*19290*/  LDL.S16 R163, [R1+0x74] ;  /* 0x0000740001a37983 */ /* 0x0006a20000100600 */
[----:B------:R-:W-:Y:S02]  /*192a0*/  LOP3.LUT R132, R0, 0xffff, RZ, 0xc0, !PT ;  /* 0x0000ffff00847812 */ /* 0x000fe400078ec0ff */
[----:B------:R-:W-:Y:S01]  /*192b0*/  F2FP.F16.F32.PACK_AB R0, R147, R146 ;  /* 0x000000929300723e */ /* 0x000fe200000000ff */
[----:B------:R-:W-:Y:S01]  /*192c0*/  STG.E.U16 desc[UR32][R220.64+0x20], R149 ;  /* 0x00002095dc007986 */ /* 0x000fe2000c101520 */
[----:B------:R-:W-:Y:S02]  /*192d0*/  ISETP.LE.U32.AND P5, PT, R132, UR14, PT ;  /* 0x0000000e84007c0c */ /* 0x000fe4000bfa3070 */
[--C-:B------:R-:W-:Y:S02]  /*192e0*/  HSET2.LE.AND R132, R154, R159.reuse, PT ;  /* 0x0000009f9a847233 */ /* 0x100fe40003803000 */
[----:B------:R-:W-:Y:S02]  /*192f0*/  PRMT R152, R0, 0x7632, R152 ;  /* 0x0000763200987816 */ /* 0x000fe40000000098 */
[--C-:B------:R-:W-:Y:S02]  /*19300*/  HSET2.LE.AND R133, R143, R159.reuse, PT ;  /* 0x0000009f8f857233 */ /* 0x100fe40003803000 */
[----:B------:R-:W3:Y:S01]  /*19310*/  LDSM.16.MT88.4 R140, [R186+0x10800] ;  /* 0x01080000ba8c783b */ /* 0x000ee20000004200 */
[----:B------:R-:W-:Y:S02]  /*19320*/  LOP3.LUT R132, R132, R134, RZ, 0xc0, !PT ;  /* 0x0000008684847212 */ /* 0x000fe400078ec0ff */
[----:B------:R-:W-:Y:S02]  /*19330*/  PRMT R134, R0, 0x5410, R152 ;  /* 0x0000541000867816 */ /* 0x000fe40000000098 */
[----:B------:R-:W-:Y:S02]  /*19340*/  PRMT R154, R153, 0x7632, R154 ;  /* 0x00007632999a7816 */ /* 0x000fe4000000009a */
[----:B------:R-:W-:Y:S02]  /*19350*/  LOP3.LUT R133, R133, R134, RZ, 0xc0, !PT ;  /* 0x0000008685857212 */ /* 0x000fe400078ec0ff */
[--C-:B------:R-:W-:Y:S02]  /*19360*/  HSET2.LE.AND R134, R157, R159.reuse, PT ;  /* 0x0000009f9d867233 */ /* 0x100fe40003803000 */
[----:B----4-:R-:W-:Y:S02]  /*19370*/  F2FP.F16.F32.PACK_AB R157, R165, R150 ;  /* 0x00000096a59d723e */ /* 0x010fe400000000ff */
[----:B------:R-:W-:Y:S02]  /*19380*/  PRMT R135, R153, 0x5410, R154 ;  /* 0x0000541099877816 */ /* 0x000fe4000000009a */
[----:B------:R-:W-:Y:S02]  /*19390*/  PRMT R158, R157, 0x7632, R158 ;  /* 0x000076329d9e7816 */ /* 0x000fe4000000009e */
[----:B------:R-:W-:Y:S02]  /*193a0*/  LOP3.LUT R134, R134, R135, RZ, 0xc0, !PT ;  /* 0x0000008786867212 */ /* 0x000fe400078ec0ff */
[--C-:B------:R-:W-:Y:S01]  /*193b0*/  HSET2.LE.AND R135, R155, R159.reuse, PT ;  /* 0x0000009f9b877233 */ /* 0x100fe20003803000 */
[----:B------:R-:W-:Y:S01]  /*193c0*/  FADD.FTZ R155, R147, R151 ;  /* 0x00000097939b7221 */ /* 0x000fe20000010000 */
[----:B------:R-:W-:Y:S02]  /*193d0*/  PRMT R144, R157, 0x5410, R158 ;  /* 0x000054109d907816 */ /* 0x000fe4000000009e */
[----:B------:R-:W-:Y:S01]  /*193e0*/  LOP3.LUT R151, R233, UR43, RZ, 0x3c, !PT ;  /* 0x0000002be9977c12 */ /* 0x000fe2000f8e3cff */
[----:B------:R-:W-:Y:S01]  /*193f0*/  FADD.FTZ R155, R150, R155 ;  /* 0x0000009b969b7221 */ /* 0x000fe20000010000 */
[----:B------:R-:W-:Y:S02]  /*19400*/  LOP3.LUT R135, R135, R144, RZ, 0xc0, !PT ;  /* 0x0000009087877212 */ /* 0x000fe400078ec0ff */
[----:B------:R-:W-:Y:S05]  /*19410*/  LDSM.16.MT88.4 R144, [R186+0x12800] ;  /* 0x01280000ba90783b */ /* 0x000fea0000004200 */
        /* <DEDUP_REMOVED lines=15> */
[C---:B------:R-:W-:Y:S06]  /*19510*/  HMMA.16816.F32 R44, R132.reuse, R144, R44 ;  /* 0x00000090842c723c */ /* 0x040fec000000182c */
[C---:B------:R-:W-:Y:S06]  /*19520*/  HMMA.16816.F32 R48, R132.reuse, R146, R48 ;  /* 0x000000928430723c */ /* 0x040fec0000001830 */
[C---:B---3--:R-:W-:Y:S06]  /*19530*/  HMMA.16816.F32 R52, R132.reuse, R140, R52 ;  /* 0x0000008c8434723c */ /* 0x048fec0000001834 */
[C---:B------:R-:W-:Y:S01]  /*19540*/  HMMA.16816.F32 R56, R132.reuse, R142, R56 ;  /* 0x0000008e8438723c */ /* 0x040fe20000001838 */
[----:B------:R-:W-:Y:S05]  /*19550*/  LDSM.16.MT88.4 R140, [R186+0x14800] ;  /* 0x01480000ba8c783b */ /* 0x000fea0000004200 */
[C---:B-1----:R-:W-:Y:S06]  /*19560*/  HMMA.16816.F32 R60, R132.reuse, R136, R60 ;  /* 0x00000088843c723c */ /* 0x042fec000000183c */
[C---:B------:R-:W-:Y:S01]  /*19570*/  HMMA.16816.F32 R64, R132.reuse, R138, R64 ;  /* 0x0000008a8440723c */ /* 0x040fe20000001840 */
[----:B------:R-:W-:Y:S04]  /*19580*/  LDSM.16.MT88.4 R136, [R188+0x14800] ;  /* 0x01480000bc88783b */ /* 0x000fe80000004200 */
[----:B--2---:R-:W-:Y:S05]  /*19590*/  @!P4 HADD2 R163, -R148.H0_H0, -RZ.H0_H0 ;  /* 0xa00000ff94a3c230 */ /* 0x004fea0000000900 */
[----:B------:R1:W-:Y:S01]  /*195a0*/  @!P4 STL.S16 [R1+0x74], R163 ;  /* 0x000074a30100c387 */ /* 0x0003e20000100600 */
[----:B------:R-:W-:Y:S03]  /*195b0*/  PRMT R162, R163, 0x7610, R162 ;  /* 0x00007610a3a27816 */ /* 0x000fe600000000a2 */
[----:B------:R3:W2:Y:S01]  /*195c0*/  LDL.S16 R172, [R1+0x5c] ;  /* 0x00005c0001ac7983 */ /* 0x0006a20000100600 */
[----:B------:R-:W-:Y:S02]  /*195d0*/  @!P4 PRMT R148, R162, 0x5410, RZ ;  /* 0x00005410a294c816 */ /* 0x000fe400000000ff */
[----:B------:R-:W-:Y:S01]  /*195e0*/  ISETP.LE.U32.AND P4, PT, R168, UR14, PT ;  /* 0x0000000ea8007c0c */ /* 0x000fe2000bf83070 */
[----:B------:R3:W4:Y:S04]  /*195f0*/  LDL.S16 R171, [R1+0x70] ;  /* 0x0000700001ab7983 */ /* 0x0007280000100600 */
[----:B------:R3:W3:Y:S04]  /*19600*/  LDL.S16 R168, [R1+0x64] ;  /* 0x0000640001a87983 */ /* 0x0006e80000100600 */
[----:B------:R2:W3:Y:S04]  /*19610*/  LDL.S16 R169, [R1+0x4c] ;  /* 0x00004c0001a97983 */ /* 0x0004e80000100600 */
[----:B------:R-:W-:Y:S01]  /*19620*/  STG.E.U16 desc[UR32][R220.64+0x22], R148 ;  /* 0x00002294dc007986 */ /* 0x000fe2000c101520 */
[----:B-1----:R-:W-:Y:S03]  /*19630*/  IMAD.WIDE.U32 R162, R151, -0x326172a9, RZ ;  /* 0xcd9e8d5797a27825 */ /* 0x002fe600078e00ff */
[----:B------:R-:W-:Y:S02]  /*19640*/  LOP3.LUT R162, R235, UR27, R162, 0x96, !PT ;  /* 0x0000001beba27c12 */ /* 0x000fe4000f8e96a2 */
[----:B------:R-:W-:Y:S02]  /*19650*/  LOP3.LUT R151, R163, UR34, R230, 0x96, !PT ;  /* 0x00000022a3977c12 */ /* 0x000fe4000f8e96e6 */
[----:B------:R-:W1:Y:S01]  /*19660*/  MUFU.EX2 R230, R239 ;  /* 0x000000ef00e67308 */ /* 0x000e620000000800 */
[----:B------:R-:W-:Y:S04]  /*19670*/  IMAD.WIDE.U32 R162, R162, -0x2daee0ad, RZ ;  /* 0xd2511f53a2a27825 */ /* 0x000fe800078e00ff */
[----:B------:R-:W-:Y:S05]  /*19680*/  IMAD.WIDE.U32 R144, R151, -0x2daee0ad, RZ ;  /* 0xd2511f5397907825 */ /* 0x000fea00078e00ff */
[----:B------:R-:W-:Y:S02]  /*19690*/  LOP3.LUT R160, R145, UR35, R218, 0x96, !PT ;  /* 0x0000002391a07c12 */ /* 0x000fe4000f8e96da */
[----:B------:R-:W-:Y:S02]  /*196a0*/  LOP3.LUT R163, R163, UR40, R144, 0x96, !PT ;  /* 0x00000028a3a37c12 */ /* 0x000fe4000f8e9690 */
[----:B------:R-:W1:Y:S01]  /*196b0*/  LDSM.16.MT88.4 R144, [R185+0x14800] ;  /* 0x01480000b990783b */ /* 0x000e620000004200 */
[----:B------:R-:W-:Y:S01]  /*196c0*/  IMAD.WIDE.U32 R160, R160, -0x326172a9, RZ ;  /* 0xcd9e8d57a0a07825 */ /* 0x000fe200078e00ff */
[----:B-1----:R-:W-:Y:S04]  /*196d0*/  F2FP.F16.F32.PACK_AB R177, R230, R231 ;  /* 0x000000e7e6b1723e */ /* 0x002fe800000000ff */
[----:B------:R-:W-:Y:S01]  /*196e0*/  LOP3.LUT R150, R161, UR18, R234, 0x96, !PT ;  /* 0x00000012a1967c12 */ /* 0x000fe2000f8e96ea */
[----:B------:R-:W-:Y:S01]  /*196f0*/  UMOV UR18, UR22 ;  /* 0x0000001600127c82 */ /* 0x000fe20008000000 */
[----:B------:R-:W-:Y:S03]  /*19700*/  PRMT R176, R177, 0x7632, R176 ;  /* 0x00007632b1b07816 */ /* 0x000fe600000000b0 */
[----:B------:R-:W-:Y:S05]  /*19710*/  IMAD.WIDE.U32 R150, R150, -0x2daee0ad, RZ ;  /* 0xd2511f5396967825 */ /* 0x000fea00078e00ff */
[----:B------:R-:W-:Y:S01]  /*19720*/  LOP3.LUT R151, R151, UR28, R162, 0x96, !PT ;  /* 0x0000001c97977c12 */ /* 0x000fe2000f8e96a2 */
[----:B------:R-:W-:Y:S05]  /*19730*/  IMAD.WIDE.U32 R162, R163, -0x326172a9, RZ ;  /* 0xcd9e8d57a3a27825 */ /* 0x000fea00078e00ff */
[----:B------:R-:W-:Y:S05]  /*19740*/  LOP3.LUT R160, R163, UR39, R160, 0x96, !PT ;  /* 0x00000027a3a07c12 */ /* 0x000fea000f8e96a0 */
[----:B------:R-:W-:Y:S05]  /*19750*/  IMAD.WIDE.U32 R166, R160, -0x2daee0ad, RZ ;  /* 0xd2511f53a0a67825 */ /* 0x000fea00078e00ff */
[----:B------:R-:W-:Y:S01]  /*19760*/  LOP3.LUT R160, R167, UR26, R150, 0x96, !PT ;  /* 0x0000001aa7a07c12 */ /* 0x000fe2000f8e9696 */
[----:B------:R-:W-:Y:S04]  /*19770*/  IMAD.WIDE.U32 R150, R151, -0x326172a9, RZ ;  /* 0xcd9e8d5797967825 */ /* 0x000fe800078e00ff */
[----:B------:R-:W-:Y:S01]  /*19780*/  IMAD.WIDE.U32 R160, R160, -0x326172a9, RZ ;  /* 0xcd9e8d57a0a07825 */ /* 0x000fe200078e00ff */
[----:B------:R-:W-:Y:S01]  /*19790*/  LOP3.LUT R218, R151, UR25, R162, 0x96, !PT ;  /* 0x0000001997da7c12 */ /* 0x000fe2000f8e96a2 */
[C---:B------:R-:W-:Y:S03]  /*197a0*/  HMMA.16816.F32 R68, R132.reuse, R144, R68 ;  /* 0x000000908444723c */ /* 0x040fe60000001844 */
[C-C-:B------:R-:W-:Y:S01]  /*197b0*/  LOP3.LUT R151, R161.reuse, UR31, R150.reuse, 0x96, !PT ;  /* 0x0000001fa1977c12 */ /* 0x140fe2000f8e9696 */
[----:B------:R-:W-:Y:S01]  /*197c0*/  IMAD.WIDE.U32 R218, R218, -0x2daee0ad, RZ ;  /* 0xd2511f53dada7825 */ /* 0x000fe200078e00ff */
[----:B------:R-:W-:Y:S01]  /*197d0*/  LOP3.LUT R150, R161, UR31, R150, 0x96, !PT ;  /* 0x0000001fa1967c12 */ /* 0x000fe2000f8e9696 */
[C---:B------:R-:W-:Y:S01]  /*197e0*/  HMMA.16816.F32 R72, R132.reuse, R146, R72 ;  /* 0x000000928448723c */ /* 0x040fe20000001848 */
[----:B------:R-:W1:Y:S05]  /*197f0*/  LDSM.16.MT88.4 R144, [R187+0x14800] ;  /* 0x01480000bb90783b */ /* 0x000e6a0000004200 */
[C---:B------:R-:W-:Y:S06]  /*19800*/  HMMA.16816.F32 R76, R132.reuse, R140, R76 ;  /* 0x0000008c844c723c */ /* 0x040fec000000184c */
[C---:B------:R-:W-:Y:S01]  /*19810*/  HMMA.16816.F32 R80, R132.reuse, R142, R80 ;  /* 0x0000008e8450723c */ /* 0x040fe20000001850 */
[----:B------:R-:W1:Y:S05]  /*19820*/  LDSM.16.MT88.4 R140, [R185+0x16800] ;  /* 0x01680000b98c783b */ /* 0x000e6a0000004200 */
[C---:B------:R-:W-:Y:S06]  /*19830*/  HMMA.16816.F32 R84, R132.reuse, R136, R84 ;  /* 0x000000888454723c */ /* 0x040fec0000001854 */
[C---:B------:R-:W-:Y:S05]  /*19840*/  HMMA.16816.F32 R88, R132.reuse, R138, R88 ;  /* 0x0000008a8458723c */ /* 0x040fea0000001858 */
[----:B------:R-:W-:Y:S01]  /*19850*/  LOP3.LUT R136, R151, 0xff, RZ, 0xc0, !PT ;  /* 0x000000ff97887812 */ /* 0x000fe200078ec0ff */
[C---:B-1----:R-:W-:Y:S06]  /*19860*/  HMMA.16816.F32 R92, R132.reuse, R144, R92 ;  /* 0x00000090845c723c */ /* 0x042fec000000185c */
[C---:B------:R-:W-:Y:S06]  /*19870*/  HMMA.16816.F32 R96, R132.reuse, R146, R96 ;  /* 0x000000928460723c */ /* 0x040fec0000001860 */
[C---:B------:R-:W-:Y:S06]  /*19880*/  HMMA.16816.F32 R100, R132.reuse, R140, R100 ;  /* 0x0000008c8464723c */ /* 0x040fec0000001864 */
[C---:B------:R-:W-:Y:S05]  /*19890*/  HMMA.16816.F32 R104, R132.reuse, R142, R104 ;  /* 0x0000008e8468723c */ /* 0x040fea0000001868 */
[----:B------:R-:W-:Y:S02]  /*198a0*/  SHF.R.U32.HI R141, RZ, 0x10, R160 ;  /* 0x00000010ff8d7819 */ /* 0x000fe400000116a0 */
[----:B------:R-:W-:Y:S04]  /*198b0*/  LOP3.LUT R140, R160, 0xffff, RZ, 0xc0, !PT ;  /* 0x0000ffffa08c7812 */ /* 0x000fe800078ec0ff */
[----:B------:R-:W-:Y:S02]  /*198c0*/  LOP3.LUT R141, R141, 0xff, RZ, 0xc0, !PT ;  /* 0x000000ff8d8d7812 */ /* 0x000fe400078ec0ff */
[----:B------:R-:W-:Y:S01]  /*198d0*/  SHF.R.U32.HI R140, RZ, 0x8, R140 ;  /* 0x00000008ff8c7819 */ /* 0x000fe2000001168c */
[----:B--2---:R-:W-:Y:S02]  /*198e0*/  @!P3 HADD2 R172, -R152.H0_H0, -RZ.H0_H0 ;  /* 0xa00000ff98acb230 */ /* 0x004fe40000000900 */
[----:B----4-:R-:W-:Y:S03]  /*198f0*/  @!P0 HADD2 R171, -R153.H0_H0, -RZ.H0_H0 ;  /* 0xa00000ff99ab8230 */ /* 0x010fe60000000900 */
[----:B------:R-:W-:Y:S01]  /*19900*/  PRMT R164, R172, 0x7610, R164 ;  /* 0x00007610aca47816 */ /* 0x000fe200000000a4 */
[----:B---3--:R-:W-:Y:S03]  /*19910*/  @!P2 HADD2 R168, -R0.H0_H0, -RZ.H0_H0 ;  /* 0xa00000ff00a8a230 */ /* 0x008fe60000000900 */
[----:B------:R-:W-:Y:S02]  /*19920*/  @!P3 PRMT R152, R164, 0x5410, RZ ;  /* 0x00005410a498b816 */ /* 0x000fe400000000ff */
[----:B------:R-:W-:Y:S01]  /*19930*/  PRMT R145, R171, 0x7610, R145 ;  /* 0x00007610ab917816 */ /* 0x000fe20000000091 */
[----:B------:R-:W-:Y:S01]  /*19940*/  @!P5 HADD2 R169, -R154.H0_H0, -RZ.H0_H0 ;  /* 0xa00000ff9aa9d230 */ /* 0x000fe20000000900 */
[----:B------:R1:W-:Y:S01]  /*19950*/  @!P2 STL.S16 [R1+0x64], R168 ;  /* 0x000064a80100a387 */ /* 0x0003e20000100600 */
[----:B------:R-:W-:Y:S02]  /*19960*/  PRMT R163, R168, 0x7610, R163 ;  /* 0x00007610a8a37816 */ /* 0x000fe400000000a3 */
[----:B------:R-:W-:Y:S01]  /*19970*/  @!P0 PRMT R153, R145, 0x5410, RZ ;  /* 0x0000541091998816 */ /* 0x000fe200000000ff */
[----:B------:R-:W-:Y:S01]  /*19980*/  STG.E.U16 desc[UR32][R222.64+0x22], R152 ;  /* 0x00002298de007986 */ /* 0x000fe2000c101520 */
[----:B------:R-:W-:Y:S02]  /*19990*/  @!P2 PRMT R0, R163, 0x5410, RZ ;  /* 0x00005410a300a816 */ /* 0x000fe400000000ff */
[----:B------:R-:W-:Y:S01]  /*199a0*/  PRMT R146, R169, 0x7610, R146 ;  /* 0x00007610a9927816 */ /* 0x000fe20000000092 */
[----:B------:R3:W2:Y:S01]  /*199b0*/  LDL.S16 R163, [R1+0x6c] ;  /* 0x00006c0001a37983 */ /* 0x0006a20000100600 */
[----:B------:R-:W-:Y:S02]  /*199c0*/  ISETP.LE.U32.AND P2, PT, R136, UR14, PT ;  /* 0x0000000e88007c0c */ /* 0x000fe4000bf43070 */
[----:B------:R-:W-:Y:S01]  /*199d0*/  LOP3.LUT R136, R151, 0xffff, RZ, 0xc0, !PT ;  /* 0x0000ffff97887812 */ /* 0x000fe200078ec0ff */
[----:B------:R-:W-:Y:S01]  /*199e0*/  @!P3 STL.S16 [R1+0x5c], R172 ;  /* 0x00005cac0100b387 */ /* 0x000fe20000100600 */
[----:B------:R-:W-:Y:S02]  /*199f0*/  LOP3.LUT R145, R160, 0xff, RZ, 0xc0, !PT ;  /* 0x000000ffa0917812 */ /* 0x000fe400078ec0ff */
[----:B------:R-:W-:Y:S01]  /*19a00*/  @!P5 PRMT R154, R146, 0x5410, RZ ;  /* 0x00005410929ad816 */ /* 0x000fe200000000ff */
[----:B------:R-:W-:Y:S08]  /*19a10*/  LDSM.16.MT88.4 R172, [R185+0x13800] ;  /* 0x01380000b9ac783b */ /* 0x000ff00000004200 */
[----:B------:R-:W-:Y:S01]  /*19a20*/  @!P0 STL.S16 [R1+0x70], R171 ;  /* 0x000070ab01008387 */ /* 0x000fe20000100600 */
[----:B-1----:R-:W-:Y:S01]  /*19a30*/  FADD.FTZ R168, R165, R155 ;  /* 0x0000009ba5a87221 */ /* 0x002fe20000010000 */
[----:B------:R-:W-:Y:S02]  /*19a40*/  SHF.R.U32.HI R155, RZ, 0x8, R136 ;  /* 0x00000008ff9b7819 */ /* 0x000fe40000011688 */
[----:B------:R3:W4:Y:S02]  /*19a50*/  LDL.S16 R164, [R1+0x60] ;  /* 0x0000600001a47983 */ /* 0x0007240000100600 */
[----:B------:R-:W-:Y:S02]  /*19a60*/  LOP3.LUT R144, R155, 0xffff, RZ, 0xc0, !PT ;  /* 0x0000ffff9b907812 */ /* 0x000fe400078ec0ff */
[----:B------:R-:W1:Y:S01]  /*19a70*/  LDSM.16.MT88.4 R136, [R186+0x16800] ;  /* 0x01680000ba88783b */ /* 0x000e620000004200 */
[----:B------:R-:W-:Y:S02]  /*19a80*/  SHF.R.U32.HI R155, RZ, 0x18, R160 ;  /* 0x00000018ff9b7819 */ /* 0x000fe400000116a0 */
[----:B------:R-:W-:Y:S02]  /*19a90*/  ISETP.LE.U32.AND P3, PT, R144, UR14, PT ;  /* 0x0000000e90007c0c */ /* 0x000fe4000bf63070 */
[----:B------:R-:W-:Y:S02]  /*19aa0*/  SHF.R.U32.HI R144, RZ, 0x18, R151 ;  /* 0x00000018ff907819 */ /* 0x000fe40000011697 */
[--C-:B------:R-:W-:Y:S01]  /*19ab0*/  PRMT R167, R141, 0x5410, R155.reuse ;  /* 0x000054108da77816 */ /* 0x100fe2000000009b */
[----:B------:R3:W-:Y:S01]  /*19ac0*/  @!P5 STL.S16 [R1+0x4c], R169 ;  /* 0x00004ca90100d387 */ /* 0x0007e20000100600 */
[----:B------:R-:W-:Y:S02]  /*19ad0*/  ISETP.LE.U32.AND P0, PT, R144, UR14, PT ;  /* 0x0000000e90007c0c */ /* 0x000fe4000bf03070 */
[----:B------:R-:W-:Y:S01]  /*19ae0*/  LOP3.LUT R144, R160, 0xff, RZ, 0xc0, !PT ;  /* 0x000000ffa0907812 */ /* 0x000fe200078ec0ff */
[----:B------:R-:W-:Y:S01]  /*19af0*/  STG.E.U16 desc[UR32][R222.64+0x20], R0 ;  /* 0x00002000de007986 */ /* 0x000fe2000c101520 */
[----:B------:R-:W-:Y:S02]  /*19b00*/  ISETP.LE.U32.AND P5, PT, R145, UR14, PT ;  /* 0x0000000e91007c0c */ /* 0x000fe4000bfa3070 */
[----:B------:R-:W-:Y:S01]  /*19b10*/  PRMT R165, R144, 0x5410, R140 ;  /* 0x0000541090a57816 */ /* 0x000fe2000000008c */
[----:B------:R-:W-:Y:S01]  /*19b20*/  STG.E.U16 desc[UR32][R220.64+0x30], R153 ;  /* 0x00003099dc007986 */ /* 0x000fe2000c101520 */
[----:B------:R-:W-:Y:S02]  /*19b30*/  PRMT R155, R181, 0x7610, R155 ;  /* 0x00007610b59b7816 */ /* 0x000fe4000000009b */
[----:B------:R-:W-:Y:S01]  /*19b40*/  SHF.R.U32.HI R141, RZ, 0x10, R160 ;  /* 0x00000010ff8d7819 */ /* 0x000fe200000116a0 */
[----:B------:R-:W1:Y:S01]  /*19b50*/  LDSM.16.MT88.4 R144, [R188+0x16800] ;  /* 0x01680000bc90783b */ /* 0x000e620000004200 */
[C---:B------:R-:W-:Y:S02]  /*19b60*/  LOP3.LUT R140, R150.reuse, 0xffff, RZ, 0xc0, !PT ;  /* 0x0000ffff968c7812 */ /* 0x040fe400078ec0ff */
[----:B------:R-:W-:Y:S02]  /*19b70*/  LOP3.LUT R142, R141, 0xff, RZ, 0xc0, !PT ;  /* 0x000000ff8d8e7812 */ /* 0x000fe400078ec0ff */
[----:B------:R-:W-:Y:S02]  /*19b80*/  LOP3.LUT R141, R150, 0xff, RZ, 0xc0, !PT ;  /* 0x000000ff968d7812 */ /* 0x000fe400078ec0ff */
[----:B------:R-:W-:Y:S01]  /*19b90*/  SHF.R.U32.HI R140, RZ, 0x8, R140 ;  /* 0x00000008ff8c7819 */ /* 0x000fe2000001168c */
[----:B------:R-:W-:Y:S01]  /*19ba0*/  STG.E.U16 desc[UR32][R220.64+0x32], R154 ;  /* 0x0000329adc007986 */ /* 0x000fe2000c101520 */
[----:B------:R-:W-:Y:S03]  /*19bb0*/  PRMT R181, R178, 0x7632, R181 ;  /* 0x00007632b2b57816 */ /* 0x000fe600000000b5 */
[----:B---3--:R3:W3:Y:S01]  /*19bc0*/  LDL.S16 R169, [R1+0x58] ;  /* 0x0000580001a97983 */ /* 0x0086e20000100600 */
[C---:B-1----:R-:W-:Y:S06]  /*19bd0*/  HMMA.16816.F32 R108, R132.reuse, R136, R108 ;  /* 0x00000088846c723c */ /* 0x042fec000000186c */
[C---:B------:R-:W-:Y:S05]  /*19be0*/  HMMA.16816.F32 R112, R132.reuse, R138, R112 ;  /* 0x0000008a8470723c */ /* 0x040fea0000001870 */
[----:B------:R-:W-:Y:S02]  /*19bf0*/  SHF.R.U32.HI R136, RZ, 0x10, R151 ;  /* 0x00000010ff887819 */ /* 0x000fe40000011697 */
[----:B------:R-:W-:Y:S04]  /*19c00*/  FADD.FTZ R138, R196, R168 ;  /* 0x000000a8c48a7221 */ /* 0x000fe80000010000 */
[----:B------:R-:W-:Y:S01]  /*19c10*/  LOP3.LUT R136, R136, 0xff, RZ, 0xc0, !PT ;  /* 0x000000ff88887812 */ /* 0x000fe200078ec0ff */
[C---:B------:R-:W-:Y:S06]  /*19c20*/  HMMA.16816.F32 R116, R132.reuse, R144, R116 ;  /* 0x000000908474723c */ /* 0x040fec0000001874 */
[C---:B------:R-:W-:Y:S01]  /*19c30*/  HMMA.16816.F32 R120, R132.reuse, R146, R120 ;  /* 0x000000928478723c */ /* 0x040fe20000001878 */
[----:B------:R-:W-:Y:S04]  /*19c40*/  LDSM.16.MT88.4 R144, [R186+0x11000] ;  /* 0x01100000ba90783b */ /* 0x000fe80000004200 */
[----:B--2---:R-:W-:Y:S05]  /*19c50*/  @!P6 HADD2 R163, -R157.H0_H0, -RZ.H0_H0 ;  /* 0xa00000ff9da3e230 */ /* 0x004fea0000000900 */
[----:B------:R1:W-:Y:S01]  /*19c60*/  @!P6 STL.S16 [R1+0x6c], R163 ;  /* 0x00006ca30100e387 */ /* 0x0003e20000100600 */
[----:B------:R-:W-:Y:S04]  /*19c70*/  PRMT R143, R163, 0x7610, R143 ;  /* 0x00007610a38f7816 */ /* 0x000fe8000000008f */
[----:B------:R-:W-:Y:S02]  /*19c80*/  @!P6 PRMT R157, R143, 0x5410, RZ ;  /* 0x000054108f9de816 */ /* 0x000fe400000000ff */
[----:B------:R-:W-:Y:S03]  /*19c90*/  ISETP.LE.U32.AND P6, PT, R142, UR14, PT ;  /* 0x0000000e8e007c0c */ /* 0x000fe6000bfc3070 */
[----:B------:R2:W-:Y:S01]  /*19ca0*/  STG.E.U16 desc[UR32][R222.64+0x30], R157 ;  /* 0x0000309dde007986 */ /* 0x0005e2000c101520 */
[----:B----4-:R-:W-:Y:S05]  /*19cb0*/  @!P4 HADD2 R164, -R158.H0_H0, -RZ.H0_H0 ;  /* 0xa00000ff9ea4c230 */ /* 0x010fea0000000900 */
[----:B------:R4:W-:Y:S01]  /*19cc0*/  @!P4 STL.S16 [R1+0x60], R164 ;  /* 0x000060a40100c387 */ /* 0x0009e20000100600 */
[----:B------:R-:W-:Y:S04]  /*19cd0*/  PRMT R162, R164, 0x7610, R162 ;  /* 0x00007610a4a27816 */ /* 0x000fe800000000a2 */
[----:B------:R-:W-:Y:S02]  /*19ce0*/  @!P4 PRMT R158, R162, 0x5410, RZ ;  /* 0x00005410a29ec816 */ /* 0x000fe400000000ff */
[----:B------:R-:W-:Y:S01]  /*19cf0*/  ISETP.LE.U32.AND P4, PT, R136, UR14, PT ;  /* 0x0000000e88007c0c */ /* 0x000fe2000bf83070 */
[----:B------:R-:W4:Y:S01]  /*19d00*/  MUFU.EX2 R162, R182 ;  /* 0x000000b600a27308 */ /* 0x000f220000000800 */
[--C-:B------:R-:W-:Y:S01]  /*19d10*/  SHF.R.U32.HI R136, RZ, 0x10, R150.reuse ;  /* 0x00000010ff887819 */ /* 0x100fe20000011696 */
[----:B------:R-:W-:Y:S01]  /*19d20*/  STG.E.U16 desc[UR32][R222.64+0x32], R158 ;  /* 0x0000329ede007986 */ /* 0x000fe2000c101520 */
[----:B------:R-:W-:Y:S02]  /*19d30*/  SHF.R.U32.HI R150, RZ, 0x18, R150 ;  /* 0x00000018ff967819 */ /* 0x000fe40000011696 */
[----:B------:R-:W-:Y:S02]  /*19d40*/  LOP3.LUT R137, R136, 0xff, RZ, 0xc0, !PT ;  /* 0x000000ff88897812 */ /* 0x000fe400078ec0ff */
[----:B-1----:R-:W-:Y:S02]  /*19d50*/  PRMT R163, R141, 0x5410, R140 ;  /* 0x000054108da37816 */ /* 0x002fe4000000008c */
[----:B------:R-:W1:Y:S01]  /*19d60*/  LDSM.16.MT88.4 R140, [R187+0x16800] ;  /* 0x01680000bb8c783b */ /* 0x000e620000004200 */
[----:B------:R-:W-:Y:S01]  /*19d70*/  PRMT R139, R137, 0x5410, R150 ;  /* 0x00005410898b7816 */ /* 0x000fe20000000096 */
[----:B--2---:R-:W2:Y:S01]  /*19d80*/  MUFU.EX2 R157, R236 ;  /* 0x000000ec009d7308 */ /* 0x004ea20000000800 */
[----:B------:R-:W-:Y:S02]  /*19d90*/  PRMT R137, R155, 0x5410, R156 ;  /* 0x000054109b897816 */ /* 0x000fe4000000009c */
[----:B------:R-:W-:Y:S02]  /*19da0*/  LOP3.LUT R136, R160, 0xffff, RZ, 0xc0, !PT ;  /* 0x0000ffffa0887812 */ /* 0x000fe400078ec0ff */
[----:B------:R-:W-:Y:S01]  /*19db0*/  SHF.R.U32.HI R160, RZ, 0x18, R160 ;  /* 0x00000018ffa07819 */ /* 0x000fe200000116a0 */
[----:B------:R-:W1:Y:S01]  /*19dc0*/  LDSM.16.MT88.4 R148, [R185+0x11000] ;  /* 0x01100000b994783b */ /* 0x000e620000004200 */
[----:B------:R-:W-:Y:S03]  /*19dd0*/  SHF.R.U32.HI R136, RZ, 0x8, R136 ;  /* 0x00000008ff887819 */ /* 0x000fe60000011688 */
[----:B----4-:R2:W-:Y:S01]  /*19de0*/  MUFU.EX2 R164, R183 ;  /* 0x000000b700a47308 */ /* 0x0105e20000000800 */
[C---:B------:R-:W-:Y:S01]  /*19df0*/  F2FP.F16.F32.PACK_AB R196, R162.reuse, R196 ;  /* 0x000000c4a2c4723e */ /* 0x040fe200000000ff */
[----:B------:R-:W-:Y:S01]  /*19e00*/  FADD.FTZ R162, R162, R138 ;  /* 0x0000008aa2a27221 */ /* 0x000fe20000010000 */
[----:B------:R-:W-:Y:S01]  /*19e10*/  LOP3.LUT R136, R136, 0xffff, RZ, 0xc0, !PT ;  /* 0x0000ffff88887812 */ /* 0x000fe200078ec0ff */
[----:B---3--:R-:W-:Y:S01]  /*19e20*/  @!P2 HADD2 R169, -R155.H0_H0, -RZ.H0_H0 ;  /* 0xa00000ff9ba9a230 */ /* 0x008fe20000000900 */
[C---:B------:R-:W-:Y:S02]  /*19e30*/  PRMT R195, R196.reuse, 0x7632, R195 ;  /* 0x00007632c4c37816 */ /* 0x040fe400000000c3 */
[--C-:B------:R-:W-:Y:S02]  /*19e40*/  HSET2.LE.AND R138, R165, R159.reuse, PT ;  /* 0x0000009fa58a7233 */ /* 0x100fe40003803000 */
[----:B------:R3:W-:Y:S01]  /*19e50*/  @!P2 STL.S16 [R1+0x58], R169 ;  /* 0x000058a90100a387 */ /* 0x0007e20000100600 */
[----:B------:R-:W-:Y:S02]  /*19e60*/  PRMT R170, R169, 0x7610, R170 ;  /* 0x00007610a9aa7816 */ /* 0x000fe400000000aa */
[----:B------:R-:W-:Y:S01]  /*19e70*/  PRMT R0, R196, 0x5410, R195 ;  /* 0x00005410c4007816 */ /* 0x000fe200000000c3 */
[----:B------:R4:W4:Y:S01]  /*19e80*/  LDL.S16 R171, [R1+0x48] ;  /* 0x0000480001ab7983 */ /* 0x0009220000100600 */
[----:B------:R-:W-:Y:S02]  /*19e90*/  @!P2 PRMT R155, R170, 0x5410, RZ ;  /* 0x00005410aa9ba816 */ /* 0x000fe400000000ff */
[----:B------:R-:W-:Y:S01]  /*19ea0*/  ISETP.LE.U32.AND P2, PT, R136, UR14, PT ;  /* 0x0000000e88007c0c */ /* 0x000fe2000bf43070 */
[----:B------:R4:W4:Y:S01]  /*19eb0*/  LDL.S16 R170, [R1+0x44] ;  /* 0x0000440001aa7983 */ /* 0x0009220000100600 */
[--C-:B------:R-:W-:Y:S02]  /*19ec0*/  HSET2.LE.AND R136, R163, R159.reuse, PT ;  /* 0x0000009fa3887233 */ /* 0x100fe40003803000 */
[----:B--2---:R-:W-:Y:S01]  /*19ed0*/  F2FP.F16.F32.PACK_AB R183, R232, R157 ;  /* 0x0000009de8b7723e */ /* 0x004fe200000000ff */
[----:B------:R2:W2:Y:S02]  /*19ee0*/  LDL.S16 R168, [R1+0x2c] ;  /* 0x00002c0001a87983 */ /* 0x0004a40000100600 */
[----:B------:R-:W-:Y:S02]  /*19ef0*/  LOP3.LUT R136, R136, R137, RZ, 0xc0, !PT ;  /* 0x0000008988887212 */ /* 0x000fe400078ec0ff */
[----:B------:R-:W-:Y:S01]  /*19f00*/  STG.E.U16 desc[UR32][R220.64+0x40], R155 ;  /* 0x0000409bdc007986 */ /* 0x000fe2000c101520 */
[--C-:B------:R-:W-:Y:S02]  /*19f10*/  HSET2.LE.AND R137, R139, R159.reuse, PT ;  /* 0x0000009f8b897233 */ /* 0x100fe40003803000 */
[--C-:B------:R-:W-:Y:S01]  /*19f20*/  HSET2.LE.AND R139, R167, R159.reuse, PT ;  /* 0x0000009fa78b7233 */ /* 0x100fe20003803000 */
[C---:B-1----:R-:W-:Y:S03]  /*19f30*/  HMMA.16816.F32 R124, R132.reuse, R140, R124 ;  /* 0x0000008c847c723c */ /* 0x042fe6000000187c */
[----:B------:R-:W-:Y:S01]  /*19f40*/  LOP3.LUT R137, R137, R0, RZ, 0xc0, !PT ;  /* 0x0000000089897212 */ /* 0x000fe200078ec0ff */
[----:B---3--:R-:W1:Y:S02]  /*19f50*/  MUFU.EX2 R169, R191 ;  /* 0x000000bf00a97308 */ /* 0x008e640000000800 */
[----:B------:R-:W-:Y:S01]  /*19f60*/  HMMA.16816.F32 R128, R132, R142, R128 ;  /* 0x0000008e8480723c */ /* 0x000fe20000001880 */
[----:B------:R-:W3:Y:S04]  /*19f70*/  LDSM.16.MT88.4 R132, [R188+0x11000] ;  /* 0x01100000bc84783b */ /* 0x000ee80000004200 */
[----:B------:R-:W-:Y:S02]  /*19f80*/  PRMT R0, R193, 0x5410, R194 ;  /* 0x00005410c1007816 */ /* 0x000fe400000000c2 */
[----:B------:R-:W-:Y:S02]  /*19f90*/  PRMT R182, R183, 0x7632, R182 ;  /* 0x00007632b7b67816 */ /* 0x000fe400000000b6 */
[----:B------:R-:W3:Y:S02]  /*19fa0*/  LDSM.16.MT88.4 R140, [R187+0x11000] ;  /* 0x01100000bb8c783b */ /* 0x000ee40000004200 */
[----:B------:R-:W-:Y:S02]  /*19fb0*/  LOP3.LUT R138, R138, R0, RZ, 0xc0, !PT ;  /* 0x000000008a8a7212 */ /* 0x000fe400078ec0ff */
[----:B-1----:R-:W-:Y:S01]  /*19fc0*/  F2FP.F16.F32.PACK_AB R192, R169, R164 ;  /* 0x000000a4a9c0723e */ /* 0x002fe200000000ff */
[----:B------:R-:W-:Y:S03]  /*19fd0*/  FADD.FTZ R164, R164, R162 ;  /* 0x000000a2a4a47221 */ /* 0x000fe60000010000 */
[C---:B------:R-:W-:Y:S04]  /*19fe0*/  PRMT R191, R192.reuse, 0x7632, R191 ;  /* 0x00007632c0bf7816 */ /* 0x040fe800000000bf */
[----:B------:R-:W-:Y:S04]  /*19ff0*/  PRMT R0, R192, 0x5410, R191 ;  /* 0x00005410c0007816 */ /* 0x000fe800000000bf */
[----:B------:R-:W-:Y:S07]  /*1a000*/  LOP3.LUT R139, R139, R0, RZ, 0xc0, !PT ;  /* 0x000000008b8b7212 */ /* 0x000fee00078ec0ff */
[C---:B------:R-:W-:Y:S06]  /*1a010*/  HMMA.16816.F32 R4, R136.reuse, R148, R4 ;  /* 0x000000948804723c */ /* 0x040fec0000001804 */
        /* <DEDUP_REMOVED lines=27> */
[C---:B------:R-:W-:Y:S05]  /*1a1d0*/  HMMA.16816.F32 R80, R136.reuse, R146, R80 ;  /* 0x000000928850723c */ /* 0x040fea0000001850 */
[----:B------:R-:W-:Y:S01]  /*1a1e0*/  LOP3.LUT R144, R219, UR38, R166, 0x96, !PT ;  /* 0x00000026db907c12 */ /* 0x000fe2000f8e96a6 */
[C---:B---3--:R-:W-:Y:S05]  /*1a1f0*/  HMMA.16816.F32 R84, R136.reuse, R132, R84 ;  /* 0x000000848854723c */ /* 0x048fea0000001854 */
[C---:B------:R-:W-:Y:S01]  /*1a200*/  LOP3.LUT R145, R144.reuse, 0xff, RZ, 0xc0, !PT ;  /* 0x000000ff90917812 */ /* 0x040fe200078ec0ff */
[C---:B------:R-:W-:Y:S05]  /*1a210*/  HMMA.16816.F32 R88, R136.reuse, R134, R88 ;  /* 0x000000868858723c */ /* 0x040fea0000001858 */
[----:B------:R-:W-:Y:S01]  /*1a220*/  LOP3.LUT R132, R144, 0xffff, RZ, 0xc0, !PT ;  /* 0x0000ffff90847812 */ /* 0x000fe200078ec0ff */
[C---:B------:R-:W-:Y:S05]  /*1a230*/  HMMA.16816.F32 R92, R136.reuse, R140, R92 ;  /* 0x0000008c885c723c */ /* 0x040fea000000185c */
[----:B------:R-:W-:Y:S01]  /*1a240*/  SHF.R.U32.HI R132, RZ, 0x8, R132 ;  /* 0x00000008ff847819 */ /* 0x000fe20000011684 */
[C---:B------:R-:W-:Y:S05]  /*1a250*/  HMMA.16816.F32 R96, R136.reuse, R142, R96 ;  /* 0x0000008e8860723c */ /* 0x040fea0000001860 */
[--C-:B------:R-:W-:Y:S01]  /*1a260*/  SHF.R.U32.HI R140, RZ, 0x10, R218.reuse ;  /* 0x00000010ff8c7819 */ /* 0x100fe200000116da */
[C---:B-1----:R-:W-:Y:S05]  /*1a270*/  HMMA.16816.F32 R100, R136.reuse, R148, R100 ;  /* 0x000000948864723c */ /* 0x042fea0000001864 */
[----:B------:R-:W-:Y:S01]  /*1a280*/  SHF.R.U32.HI R141, RZ, 0x18, R218 ;  /* 0x00000018ff8d7819 */ /* 0x000fe200000116da */
[C---:B------:R-:W-:Y:S05]  /*1a290*/  HMMA.16816.F32 R104, R136.reuse, R150, R104 ;  /* 0x000000968868723c */ /* 0x040fea0000001868 */
[----:B------:R-:W-:Y:S02]  /*1a2a0*/  LOP3.LUT R140, R140, 0xff, RZ, 0xc0, !PT ;  /* 0x000000ff8c8c7812 */ /* 0x000fe400078ec0ff */
[----:B------:R-:W-:Y:S04]  /*1a2b0*/  FADD.FTZ R151, R169, R164 ;  /* 0x000000a4a9977221 */ /* 0x000fe80000010000 */
[----:B------:R-:W-:Y:S01]  /*1a2c0*/  FADD.FTZ R233, R157, R151 ;  /* 0x000000979de97221 */ /* 0x000fe20000010000 */
[----:B----4-:R-:W-:Y:S02]  /*1a2d0*/  @!P3 HADD2 R171, -R156.H0_H0, -RZ.H0_H0 ;  /* 0xa00000ff9cabb230 */ /* 0x010fe40000000900 */
[----:B------:R-:W-:Y:S03]  /*1a2e0*/  @!P4 HADD2 R170, -R196.H0_H0, -RZ.H0_H0 ;  /* 0xa00000ffc4aac230 */ /* 0x000fe60000000900 */
[----:B------:R-:W-:Y:S01]  /*1a2f0*/  @!P3 STL.S16 [R1+0x48], R171 ;  /* 0x000048ab0100b387 */ /* 0x000fe20000100600 */
[----:B------:R-:W-:Y:S01]  /*1a300*/  PRMT R0, R171, 0x7610, R0 ;  /* 0x00007610ab007816 */ /* 0x000fe20000000000 */
[----:B--2---:R-:W-:Y:S02]  /*1a310*/  @!P0 HADD2 R168, -R195.H0_H0, -RZ.H0_H0 ;  /* 0xa00000ffc3a88230 */ /* 0x004fe40000000900 */
[----:B------:R3:W2:Y:S01]  /*1a320*/  LDL.S16 R153, [R1+0x38] ;  /* 0x0000380001997983 */ /* 0x0006a20000100600 */
[----:B------:R-:W-:Y:S02]  /*1a330*/  PRMT R154, R170, 0x7610, R154 ;  /* 0x00007610aa9a7816 */ /* 0x000fe4000000009a */
[----:B------:R-:W-:Y:S01]  /*1a340*/  @!P3 PRMT R156, R0, 0x5410, RZ ;  /* 0x00005410009cb816 */ /* 0x000fe200000000ff */
[----:B------:R3:W4:Y:S01]  /*1a350*/  LDL.S16 R152, [R1+0x40] ;  /* 0x0000400001987983 */ /* 0x0007220000100600 */
[----:B------:R-:W-:Y:S02]  /*1a360*/  LOP3.LUT R0, R218, 0xffff, RZ, 0xc0, !PT ;  /* 0x0000ffffda007812 */ /* 0x000fe400078ec0ff */
[----:B------:R-:W-:Y:S01]  /*1a370*/  @!P4 PRMT R196, R154, 0x5410, RZ ;  /* 0x000054109ac4c816 */ /* 0x000fe200000000ff */
[----:B------:R-:W-:Y:S01]  /*1a380*/  @!P4 STL.S16 [R1+0x44], R170 ;  /* 0x000044aa0100c387 */ /* 0x000fe20000100600 */
[----:B------:R-:W-:Y:S02]  /*1a390*/  ISETP.LE.U32.AND P4, PT, R145, UR14, PT ;  /* 0x0000000e91007c0c */ /* 0x000fe4000bf83070 */
[----:B------:R-:W-:Y:S01]  /*1a3a0*/  SHF.R.U32.HI R133, RZ, 0x8, R0 ;  /* 0x00000008ff857819 */ /* 0x000fe20000011600 */
[----:B------:R-:W-:Y:S01]  /*1a3b0*/  @!P0 STL.S16 [R1+0x2c], R168 ;  /* 0x00002ca801008387 */ /* 0x000fe20000100600 */
[----:B------:R-:W-:Y:S02]  /*1a3c0*/  LOP3.LUT R145, R218, 0xff, RZ, 0xc0, !PT ;  /* 0x000000ffda917812 */ /* 0x000fe400078ec0ff */
[----:B------:R-:W-:Y:S01]  /*1a3d0*/  PRMT R147, R168, 0x7610, R147 ;  /* 0x00007610a8937816 */ /* 0x000fe20000000093 */
[----:B------:R-:W-:Y:S01]  /*1a3e0*/  STG.E.U16 desc[UR32][R220.64+0x42], R156 ;  /* 0x0000429cdc007986 */ /* 0x000fe2000c101520 */
[----:B------:R-:W-:Y:S02]  /*1a3f0*/  PRMT R158, R145, 0x5410, R133 ;  /* 0x00005410919e7816 */ /* 0x000fe40000000085 */
[----:B------:R-:W-:Y:S01]  /*1a400*/  LOP3.LUT R145, R132, 0xffff, RZ, 0xc0, !PT ;  /* 0x0000ffff84917812 */ /* 0x000fe200078ec0ff */
[----:B------:R-:W-:Y:S01]  /*1a410*/  LDSM.16.MT88.4 R168, [R187+0x11800] ;  /* 0x01180000bba8783b */ /* 0x000fe20000004200 */
[----:B------:R-:W-:Y:S02]  /*1a420*/  @!P0 PRMT R195, R147, 0x5410, RZ ;  /* 0x0000541093c38816 */ /* 0x000fe400000000ff */
[----:B------:R-:W-:Y:S02]  /*1a430*/  ISETP.LE.U32.AND P0, PT, R145, UR14, PT ;  /* 0x0000000e91007c0c */ /* 0x000fe4000bf03070 */
[----:B------:R-:W-:Y:S02]  /*1a440*/  ISETP.LE.U32.AND P3, PT, R160, UR14, PT ;  /* 0x0000000ea0007c0c */ /* 0x000fe4000bf63070 */
[----:B------:R-:W-:Y:S01]  /*1a450*/  PRMT R154, R140, 0x5410, R141 ;  /* 0x000054108c9a7816 */ /* 0x000fe2000000008d */
[----:B------:R-:W1:Y:S01]  /*1a460*/  LDSM.16.MT88.4 R132, [R186+0x17000] ;  /* 0x01700000ba84783b */ /* 0x000e620000004200 */
[----:B------:R-:W-:Y:S02]  /*1a470*/  LOP3.LUT R0, R219, UR38, R166, 0x96, !PT ;  /* 0x00000026db007c12 */ /* 0x000fe4000f8e96a6 */
[----:B------:R-:W-:Y:S02]  /*1a480*/  SHF.R.U32.HI R145, RZ, 0x18, R144 ;  /* 0x00000018ff917819 */ /* 0x000fe40000011690 */
[--C-:B------:R-:W-:Y:S03]  /*1a490*/  HSET2.LE.AND R150, R154, R159.reuse, PT ;  /* 0x0000009f9a967233 */ /* 0x100fe60003803000 */
[----:B------:R-:W3:Y:S08]  /*1a4a0*/  LDSM.16.MT88.4 R140, [R188+0x17000] ;  /* 0x01700000bc8c783b */ /* 0x000ef00000004200 */
[----:B------:R-:W-:Y:S04]  /*1a4b0*/  STG.E.U16 desc[UR32][R222.64+0x40], R196 ;  /* 0x000040c4de007986 */ /* 0x000fe8000c101520 */
[----:B------:R-:W-:Y:S01]  /*1a4c0*/  STG.E.U16 desc[UR32][R222.64+0x42], R195 ;  /* 0x000042c3de007986 */ /* 0x000fe2000c101520 */
[C---:B-1----:R-:W-:Y:S06]  /*1a4d0*/  HMMA.16816.F32 R108, R136.reuse, R132, R108 ;  /* 0x00000084886c723c */ /* 0x042fec000000186c */
[C---:B------:R-:W-:Y:S05]  /*1a4e0*/  HMMA.16816.F32 R112, R136.reuse, R134, R112 ;  /* 0x000000868870723c */ /* 0x040fea0000001870 */
[----:B------:R-:W-:Y:S01]  /*1a4f0*/  PRMT R132, R180, 0x5410, R179 ;  /* 0x00005410b4847816 */ /* 0x000fe200000000b3 */
[C---:B---3--:R-:W-:Y:S05]  /*1a500*/  HMMA.16816.F32 R116, R136.reuse, R140, R116 ;  /* 0x0000008c8874723c */ /* 0x048fea0000001874 */
[----:B------:R-:W-:Y:S01]  /*1a510*/  PRMT R133, R183, 0x5410, R182 ;  /* 0x00005410b7857816 */ /* 0x000fe200000000b6 */
[C---:B------:R-:W-:Y:S01]  /*1a520*/  HMMA.16816.F32 R120, R136.reuse, R142, R120 ;  /* 0x0000008e8878723c */ /* 0x040fe20000001878 */
[----:B------:R-:W-:Y:S04]  /*1a530*/  LDSM.16.MT88.4 R140, [R188+0x11800] ;  /* 0x01180000bc8c783b */ /* 0x000fe80000004200 */
[----:B------:R-:W-:Y:S02]  /*1a540*/  PRMT R134, R178, 0x5410, R181 ;  /* 0x00005410b2867816 */ /* 0x000fe400000000b5 */
[----:B------:R-:W-:Y:S04]  /*1a550*/  PRMT R135, R177, 0x5410, R176 ;  /* 0x00005410b1877816 */ /* 0x000fe800000000b0 */
[----:B------:R-:W-:Y:S01]  /*1a560*/  LOP3.LUT R135, R150, R135, RZ, 0xc0, !PT ;  /* 0x0000008796877212 */ /* 0x000fe200078ec0ff */
[----:B--2---:R-:W-:Y:S02]  /*1a570*/  @!P5 HADD2 R153, -R193.H0_H0, -RZ.H0_H0 ;  /* 0xa00000ffc199d230 */ /* 0x004fe40000000900 */
[----:B----4-:R-:W-:Y:S03]  /*1a580*/  @!P2 HADD2 R152, -R194.H0_H0, -RZ.H0_H0 ;  /* 0xa00000ffc298a230 */ /* 0x010fe60000000900 */
[----:B------:R1:W-:Y:S01]  /*1a590*/  @!P5 STL.S16 [R1+0x38], R153 ;  /* 0x000038990100d387 */ /* 0x0003e20000100600 */
[----:B------:R-:W-:Y:S03]  /*1a5a0*/  PRMT R146, R153, 0x7610, R146 ;  /* 0x0000761099927816 */ /* 0x000fe60000000092 */
[----:B------:R2:W-:Y:S01]  /*1a5b0*/  @!P2 STL.S16 [R1+0x40], R152 ;  /* 0x000040980100a387 */ /* 0x0005e20000100600 */
[----:B------:R-:W-:Y:S02]  /*1a5c0*/  @!P5 PRMT R193, R146, 0x5410, RZ ;  /* 0x0000541092c1d816 */ /* 0x000fe400000000ff */
[----:B------:R-:W-:Y:S01]  /*1a5d0*/  SHF.R.U32.HI R146, RZ, 0x10, R144 ;  /* 0x00000010ff927819 */ /* 0x000fe20000011690 */
[----:B------:R3:W4:Y:S01]  /*1a5e0*/  LDL.S16 R252, [R1+0x34] ;  /* 0x0000340001fc7983 */ /* 0x0007220000100600 */
[----:B------:R-:W-:Y:S02]  /*1a5f0*/  LOP3.LUT R144, R0, 0xffff, RZ, 0xc0, !PT ;  /* 0x0000ffff00907812 */ /* 0x000fe400078ec0ff */
[----:B------:R-:W-:Y:S01]  /*1a600*/  ISETP.LE.U32.AND P5, PT, R145, UR14, PT ;  /* 0x0000000e91007c0c */ /* 0x000fe2000bfa3070 */
[----:B------:R3:W3:Y:S01]  /*1a610*/  LDL.S16 R239, [R1+0x3c] ;  /* 0x00003c0001ef7983 */ /* 0x0006e20000100600 */
[----:B------:R-:W-:Y:S02]  /*1a620*/  SHF.R.U32.HI R149, RZ, 0x8, R144 ;  /* 0x00000008ff957819 */ /* 0x000fe40000011690 */
[----:B------:R-:W-:Y:S01]  /*1a630*/  PRMT R160, R152, 0x7610, R160 ;  /* 0x0000761098a07816 */ /* 0x000fe200000000a0 */
[----:B------:R3:W3:Y:S01]  /*1a640*/  LDL.S16 R238, [R1+0x30] ;  /* 0x0000300001ee7983 */ /* 0x0006e20000100600 */
[--C-:B------:R-:W-:Y:S02]  /*1a650*/  SHF.R.U32.HI R145, RZ, 0x10, R0.reuse ;  /* 0x00000010ff917819 */ /* 0x100fe40000011600 */
[----:B------:R-:W-:Y:S01]  /*1a660*/  @!P2 PRMT R194, R160, 0x5410, RZ ;  /* 0x00005410a0c2a816 */ /* 0x000fe200000000ff */
[----:B------:R3:W3:Y:S01]  /*1a670*/  LDL.S16 R237, [R1+0x24] ;  /* 0x0000240001ed7983 */ /* 0x0006e20000100600 */
[----:B------:R-:W-:Y:S03]  /*1a680*/  LOP3.LUT R148, R145, 0xff, RZ, 0xc0, !PT ;  /* 0x000000ff91947812 */ /* 0x000fe600078ec0ff */
[----:B------:R-:W-:Y:S01]  /*1a690*/  LDSM.16.MT88.4 R160, [R185+0x11800] ;  /* 0x01180000b9a0783b */ /* 0x000fe20000004200 */
[----:B-1----:R-:W-:Y:S02]  /*1a6a0*/  LOP3.LUT R153, R0, 0xff, RZ, 0xc0, !PT ;  /* 0x000000ff00997812 */ /* 0x002fe400078ec0ff */
[----:B--2---:R-:W-:Y:S02]  /*1a6b0*/  SHF.R.U32.HI R152, RZ, 0x18, R0 ;  /* 0x00000018ff987819 */ /* 0x004fe40000011600 */
[----:B------:R-:W-:Y:S03]  /*1a6c0*/  LOP3.LUT R0, R146, 0xff, RZ, 0xc0, !PT ;  /* 0x000000ff92007812 */ /* 0x000fe600078ec0ff */
[----:B------:R1:W2:Y:S01]  /*1a6d0*/  LDL.S16 R236, [R1+0x20] ;  /* 0x0000200001ec7983 */ /* 0x0002a20000100600 */
[----:B------:R-:W-:Y:S02]  /*1a6e0*/  PRMT R153, R153, 0x5410, R149 ;  /* 0x0000541099997816 */ /* 0x000fe40000000095 */
[----:B------:R-:W-:Y:S01]  /*1a6f0*/  ISETP.LE.U32.AND P2, PT, R0, UR14, PT ;  /* 0x0000000e00007c0c */ /* 0x000fe2000bf43070 */
[----:B------:R-:W1:Y:S01]  /*1a700*/  LDSM.16.MT88.4 R144, [R187+0x17000] ;  /* 0x01700000bb90783b */ /* 0x000e620000004200 */
[----:B------:R-:W-:Y:S02]  /*1a710*/  PRMT R148, R148, 0x5410, R152 ;  /* 0x0000541094947816 */ /* 0x000fe40000000098 */
[--C-:B------:R-:W-:Y:S02]  /*1a720*/  HSET2.LE.AND R0, R153, R159.reuse, PT ;  /* 0x0000009f99007233 */ /* 0x100fe40003803000 */
[--C-:B------:R-:W-:Y:S02]  /*1a730*/  HSET2.LE.AND R149, R158, R159.reuse, PT ;  /* 0x0000009f9e957233 */ /* 0x100fe40003803000 */
[----:B------:R-:W-:Y:S01]  /*1a740*/  HSET2.LE.AND R148, R148, R159, PT ;  /* 0x0000009f94947233 */ /* 0x000fe20003803000 */
[----:B------:R-:W1:Y:S01]  /*1a750*/  LDSM.16.MT88.4 R152, [R186+0x11800] ;  /* 0x01180000ba98783b */ /* 0x000e620000004200 */
[----:B------:R-:W-:Y:S02]  /*1a760*/  LOP3.LUT R132, R0, R132, RZ, 0xc0, !PT ;  /* 0x0000008400847212 */ /* 0x000fe400078ec0ff */
[----:B------:R-:W-:Y:S02]  /*1a770*/  LOP3.LUT R134, R149, R134, RZ, 0xc0, !PT ;  /* 0x0000008695867212 */ /* 0x000fe400078ec0ff */
[----:B------:R-:W-:Y:S03]  /*1a780*/  LOP3.LUT R133, R148, R133, RZ, 0xc0, !PT ;  /* 0x0000008594857212 */ /* 0x000fe600078ec0ff */
[----:B------:R1:W2:Y:S04]  /*1a790*/  LDL.S16 R0, [R1+0x28] ;  /* 0x0000280001007983 */ /* 0x0002a80000100600 */
[----:B------:R2:W2:Y:S04]  /*1a7a0*/  LDL.S16 R235, [R1+0x1c] ;  /* 0x00001c0001eb7983 */ /* 0x0004a80000100600 */
[----:B------:R2:W2:Y:S04]  /*1a7b0*/  LDL.S16 R234, [R1+0x18] ;  /* 0x0000180001ea7983 */ /* 0x0004a80000100600 */
[----:B------:R-:W-:Y:S04]  /*1a7c0*/  STG.E.U16 desc[UR32][R220.64+0x50], R193 ;  /* 0x000050c1dc007986 */ /* 0x000fe8000c101520 */
[----:B------:R-:W-:Y:S01]  /*1a7d0*/  STG.E.U16 desc[UR32][R220.64+0x52], R194 ;  /* 0x000052c2dc007986 */ /* 0x000fe2000c101520 */
[C---:B-1----:R-:W-:Y:S06]  /*1a7e0*/  HMMA.16816.F32 R124, R136.reuse, R144, R124 ;  /* 0x00000090887c723c */ /* 0x042fec000000187c */
[----:B------:R-:W-:Y:S06]  /*1a7f0*/  HMMA.16816.F32 R128, R136, R146, R128 ;  /* 0x000000928880723c */ /* 0x000fec0000001880 */
[C---:B------:R-:W-:Y:S01]  /*1a800*/  HMMA.16816.F32 R164, R132.reuse, R160, R4 ;  /* 0x000000a084a4723c */ /* 0x040fe20000001804 */
[----:B------:R-:W1:Y:S05]  /*1a810*/  LDSM.16.MT88.4 R4, [R186+0x13800] ;  /* 0x01380000ba04783b */ /* 0x000e6a0000004200 */
[C---:B------:R-:W-:Y:S03]  /*1a820*/  HMMA.16816.F32 R160, R132.reuse, R162, R8 ;  /* 0x000000a284a0723c */ /* 0x040fe60000001808 */
[----:B------:R-:W1:Y:S03]  /*1a830*/  LDSM.16.MT88.4 R8, [R188+0x13800] ;  /* 0x01380000bc08783b */ /* 0x000e660000004200 */
[C---:B------:R-:W-:Y:S05]  /*1a840*/  HMMA.16816.F32 R156, R132.reuse, R152, R12 ;  /* 0x00000098849c723c */ /* 0x040fea000000180c */
[----:B------:R-:W1:Y:S01]  /*1a850*/  LDSM.16.MT88.4 R12, [R187+0x13800] ;  /* 0x01380000bb0c783b */ /* 0x000e620000004200 */
[C---:B------:R-:W-:Y:S06]  /*1a860*/  HMMA.16816.F32 R152, R132.reuse, R154, R16 ;  /* 0x0000009a8498723c */ /* 0x040fec0000001810 */
[C---:B------:R-:W-:Y:S01]  /*1a870*/  HMMA.16816.F32 R148, R132.reuse, R140, R20 ;  /* 0x0000008c8494723c */ /* 0x040fe20000001814 */
[----:B------:R-:W1:Y:S05]  /*1a880*/  LDSM.16.MT88.4 R16, [R185+0x15800] ;  /* 0x01580000b910783b */ /* 0x000e6a0000004200 */
[C---:B------:R-:W-:Y:S03]  /*1a890*/  HMMA.16816.F32 R144, R132.reuse, R142, R24 ;  /* 0x0000008e8490723c */ /* 0x040fe60000001818 */
[----:B------:R-:W1:Y:S03]  /*1a8a0*/  LDSM.16.MT88.4 R20, [R186+0x15800] ;  /* 0x01580000ba14783b */ /* 0x000e660000004200 */
[C---:B------:R-:W-:Y:S05]  /*1a8b0*/  HMMA.16816.F32 R140, R132.reuse, R168, R28 ;  /* 0x000000a8848c723c */ /* 0x040fea000000181c */
[----:B------:R-:W1:Y:S01]  /*1a8c0*/  LDSM.16.MT88.4 R24, [R188+0x15800] ;  /* 0x01580000bc18783b */ /* 0x000e620000004200 */
[C---:B------:R-:W-:Y:S06]  /*1a8d0*/  HMMA.16816.F32 R136, R132.reuse, R170, R32 ;  /* 0x000000aa8488723c */ /* 0x040fec0000001820 */
[C---:B------:R-:W-:Y:S06]  /*1a8e0*/  HMMA.16816.F32 R36, R132.reuse, R172, R36 ;  /* 0x000000ac8424723c */ /* 0x040fec0000001824 */
[C---:B------:R-:W-:Y:S06]  /*1a8f0*/  HMMA.16816.F32 R40, R132.reuse, R174, R40 ;  /* 0x000000ae8428723c */ /* 0x040fec0000001828 */
        /* <DEDUP_REMOVED lines=15> */
[C---:B------:R-:W-:Y:S06]  /*1a9f0*/  HMMA.16816.F32 R84, R132.reuse, R24, R84 ;  /* 0x000000188454723c */ /* 0x040fec0000001854 */
[C---:B------:R-:W-:Y:S05]  /*1aa00*/  HMMA.16816.F32 R88, R132.reuse, R26, R88 ;  /* 0x0000001a8458723c */ /* 0x040fea0000001858 */
[----:B------:R-:W-:Y:S01]  /*1aa10*/  SHF.R.U32.HI R24, RZ, 0x10, R218 ;  /* 0x00000010ff187819 */ /* 0x000fe200000116da */
[C---:B-1----:R-:W-:Y:S06]  /*1aa20*/  HMMA.16816.F32 R92, R132.reuse, R4, R92 ;  /* 0x00000004845c723c */ /* 0x042fec000000185c */
[C---:B------:R-:W-:Y:S05]  /*1aa30*/  HMMA.16816.F32 R96, R132.reuse, R6, R96 ;  /* 0x000000068460723c */ /* 0x040fea0000001860 */
[----:B------:R-:W-:Y:S01]  /*1aa40*/  LOP3.LUT R4, R24, 0xff, RZ, 0xc0, !PT ;  /* 0x000000ff18047812 */ /* 0x000fe200078ec0ff */
[C---:B------:R-:W-:Y:S06]  /*1aa50*/  HMMA.16816.F32 R100, R132.reuse, R8, R100 ;  /* 0x000000088464723c */ /* 0x040fec0000001864 */
[C---:B------:R-:W-:Y:S06]  /*1aa60*/  HMMA.16816.F32 R104, R132.reuse, R10, R104 ;  /* 0x0000000a8468723c */ /* 0x040fec0000001868 */
[C---:B------:R-:W-:Y:S06]  /*1aa70*/  HMMA.16816.F32 R108, R132.reuse, R12, R108 ;  /* 0x0000000c846c723c */ /* 0x040fec000000186c */
[C---:B------:R-:W-:Y:S06]  /*1aa80*/  HMMA.16816.F32 R112, R132.reuse, R14, R112 ;  /* 0x0000000e8470723c */ /* 0x040fec0000001870 */
[C---:B------:R-:W-:Y:S06]  /*1aa90*/  HMMA.16816.F32 R116, R132.reuse, R16, R116 ;  /* 0x000000108474723c */ /* 0x040fec0000001874 */
[C---:B------:R-:W-:Y:S05]  /*1aaa0*/  HMMA.16816.F32 R120, R132.reuse, R18, R120 ;  /* 0x000000128478723c */ /* 0x040fea0000001878 */
[----:B----4-:R-:W-:Y:S02]  /*1aab0*/  @!P4 HADD2 R252, -R180.H0_H0, -RZ.H0_H0 ;  /* 0xa00000ffb4fcc230 */ /* 0x010fe40000000900 */
[----:B---3--:R-:W-:Y:S04]  /*1aac0*/  @!P3 HADD2 R239, -R191.H0_H0, -RZ.H0_H0 ;  /* 0xa00000ffbfefb230 */ /* 0x008fe80000000900 */
[----:B------:R-:W-:Y:S01]  /*1aad0*/  PRMT R28, R252, 0x7610, R28 ;  /* 0x00007610fc1c7816 */ /* 0x000fe2000000001c */
[----:B------:R-:W-:Y:S03]  /*1aae0*/  @!P0 HADD2 R238, -R179.H0_H0, -RZ.H0_H0 ;  /* 0xa00000ffb3ee8230 */ /* 0x000fe60000000900 */
[----:B------:R-:W-:Y:S02]  /*1aaf0*/  @!P4 PRMT R180, R28, 0x5410, RZ ;  /* 0x000054101cb4c816 */ /* 0x000fe400000000ff */
[----:B------:R-:W-:Y:S01]  /*1ab00*/  PRMT R29, R239, 0x7610, R29 ;  /* 0x00007610ef1d7816 */ /* 0x000fe2000000001d */
[----:B------:R-:W-:Y:S01]  /*1ab10*/  @!P2 HADD2 R237, -R183.H0_H0, -RZ.H0_H0 ;  /* 0xa00000ffb7eda230 */ /* 0x000fe20000000900 */
[----:B------:R-:W-:Y:S02]  /*1ab20*/  PRMT R27, R238, 0x7610, R27 ;  /* 0x00007610ee1b7816 */ /* 0x000fe4000000001b */
[----:B------:R-:W-:Y:S02]  /*1ab30*/  @!P3 PRMT R191, R29, 0x5410, RZ ;  /* 0x000054101dbfb816 */ /* 0x000fe400000000ff */
[----:B------:R-:W-:Y:S02]  /*1ab40*/  @!P0 PRMT R179, R27, 0x5410, RZ ;  /* 0x000054101bb38816 */ /* 0x000fe400000000ff */
[----:B------:R-:W-:Y:S01]  /*1ab50*/  PRMT R8, R237, 0x7610, R8 ;  /* 0x00007610ed087816 */ /* 0x000fe20000000008 */
[----:B------:R-:W-:Y:S03]  /*1ab60*/  STG.E.U16 desc[UR32][R222.64+0x52], R191 ;  /* 0x000052bfde007986 */ /* 0x000fe6000c101520 */
[----:B------:R-:W-:Y:S01]  /*1ab70*/  @!P2 PRMT R183, R8, 0x5410, RZ ;  /* 0x0000541008b7a816 */ /* 0x000fe200000000ff */
[----:B--2---:R-:W-:Y:S05]  /*1ab80*/  @!P5 HADD2 R236, -R182.H0_H0, -RZ.H0_H0 ;  /* 0xa00000ffb6ecd230 */ /* 0x004fea0000000900 */
[----:B------:R-:W-:Y:S04]  /*1ab90*/  PRMT R7, R236, 0x7610, R7 ;  /* 0x00007610ec077816 */ /* 0x000fe80000000007 */
[----:B------:R-:W-:Y:S01]  /*1aba0*/  @!P5 PRMT R182, R7, 0x5410, RZ ;  /* 0x0000541007b6d816 */ /* 0x000fe200000000ff */
[----:B------:R-:W-:Y:S05]  /*1abb0*/  @!P6 HADD2 R0, -R192.H0_H0, -RZ.H0_H0 ;  /* 0xa00000ffc000e230 */ /* 0x000fea0000000900 */
[----:B------:R1:W-:Y:S01]  /*1abc0*/  @!P6 STL.S16 [R1+0x28], R0 ;  /* 0x000028000100e387 */ /* 0x0003e20000100600 */
[----:B------:R-:W-:Y:S03]  /*1abd0*/  PRMT R21, R0, 0x7610, R21 ;  /* 0x0000761000157816 */ /* 0x000fe60000000015 */
[----:B------:R3:W2:Y:S01]  /*1abe0*/  LDL.S16 R26, [R1+0x14] ;  /* 0x00001400011a7983 */ /* 0x0006a20000100600 */
[----:B------:R-:W-:Y:S03]  /*1abf0*/  @!P6 PRMT R192, R21, 0x5410, RZ ;  /* 0x0000541015c0e816 */ /* 0x000fe600000000ff */
[----:B------:R3:W4:Y:S04]  /*1ac00*/  LDL.S16 R25, [R1+0x10] ;  /* 0x0000100001197983 */ /* 0x0007280000100600 */
[----:B------:R-:W-:Y:S01]  /*1ac10*/  @!P3 STL.S16 [R1+0x3c], R239 ;  /* 0x00003cef0100b387 */ /* 0x000fe20000100600 */
[----:B------:R-:W-:Y:S03]  /*1ac20*/  ISETP.LE.U32.AND P3, PT, R4, UR14, PT ;  /* 0x0000000e04007c0c */ /* 0x000fe6000bf63070 */
[----:B------:R-:W-:Y:S04]  /*1ac30*/  @!P4 STL.S16 [R1+0x34], R252 ;  /* 0x000034fc0100c387 */ /* 0x000fe80000100600 */
[----:B------:R-:W-:Y:S04]  /*1ac40*/  @!P0 STL.S16 [R1+0x30], R238 ;  /* 0x000030ee01008387 */ /* 0x000fe80000100600 */
[----:B------:R-:W-:Y:S01]  /*1ac50*/  STG.E.U16 desc[UR32][R222.64+0x50], R192 ;  /* 0x000050c0de007986 */ /* 0x000fe2000c101520 */
[----:B-1----:R-:W-:Y:S02]  /*1ac60*/  LOP3.LUT R0, R218, 0xff, RZ, 0xc0, !PT ;  /* 0x000000ffda007812 */ /* 0x002fe400078ec0ff */
[----:B------:R-:W-:Y:S01]  /*1ac70*/  SHF.R.U32.HI R218, RZ, 0x18, R218 ;  /* 0x00000018ffda7819 */ /* 0x000fe200000116da */
[----:B------:R-:W-:Y:S01]  /*1ac80*/  @!P2 STL.S16 [R1+0x24], R237 ;  /* 0x000024ed0100a387 */ /* 0x000fe20000100600 */
[----:B------:R-:W-:Y:S02]  /*1ac90*/  ISETP.LE.U32.AND P6, PT, R0, UR14, PT ;  /* 0x0000000e00007c0c */ /* 0x000fe4000bfc3070 */
[----:B------:R-:W-:Y:S01]  /*1aca0*/  SHF.R.U32.HI R0, RZ, 0x8, R20 ;  /* 0x00000008ff007819 */ /* 0x000fe20000011614 */
[----:B------:R-:W-:Y:S01]  /*1acb0*/  STG.E.U16 desc[UR32][R220.64+0x60], R180 ;  /* 0x000060b4dc007986 */ /* 0x000fe2000c101520 */
[----:B------:R-:W-:Y:S02]  /*1acc0*/  ISETP.LE.U32.AND P0, PT, R218, UR14, PT ;  /* 0x0000000eda007c0c */ /* 0x000fe4000bf03070 */
[----:B------:R-:W-:Y:S01]  /*1acd0*/  LOP3.LUT R0, R0, 0xffff, RZ, 0xc0, !PT ;  /* 0x0000ffff00007812 */ /* 0x000fe200078ec0ff */
[----:B------:R-:W1:Y:S03]  /*1ace0*/  LDSM.16.MT88.4 R20, [R187+0x17800] ;  /* 0x01780000bb14783b */ /* 0x000e660000004200 */
[----:B------:R-:W-:Y:S03]  /*1acf0*/  ISETP.LE.U32.AND P4, PT, R0, UR14, PT ;  /* 0x0000000e00007c0c */ /* 0x000fe6000bf83070 */
[----:B------:R-:W-:Y:S02]  /*1ad00*/  @!P6 HADD2 R235, -R178.H0_H0, -RZ.H0_H0 ;  /* 0xa00000ffb2ebe230 */ /* 0x000fe40000000900 */
[----:B------:R-:W-:Y:S03]  /*1ad10*/  STG.E.U16 desc[UR32][R220.64+0x62], R179 ;  /* 0x000062b3dc007986 */ /* 0x000fe6000c101520 */
[----:B------:R-:W-:Y:S01]  /*1ad20*/  PRMT R6, R235, 0x7610, R6 ;  /* 0x00007610eb067816 */ /* 0x000fe20000000006 */
[----:B------:R-:W-:Y:S03]  /*1ad30*/  @!P5 STL.S16 [R1+0x20], R236 ;  /* 0x000020ec0100d387 */ /* 0x000fe60000100600 */
[----:B------:R-:W-:Y:S01]  /*1ad40*/  @!P6 PRMT R178, R6, 0x5410, RZ ;  /* 0x0000541006b2e816 */ /* 0x000fe200000000ff */
[----:B------:R-:W-:Y:S01]  /*1ad50*/  STG.E.U16 desc[UR32][R222.64+0x60], R183 ;  /* 0x000060b7de007986 */ /* 0x000fe2000c101520 */
[----:B------:R-:W-:Y:S03]  /*1ad60*/  @!P4 HADD2 R234, -R181.H0_H0, -RZ.H0_H0 ;  /* 0xa00000ffb5eac230 */ /* 0x000fe60000000900 */
[----:B------:R-:W-:Y:S02]  /*1ad70*/  STG.E.U16 desc[UR32][R222.64+0x62], R182 ;  /* 0x000062b6de007986 */ /* 0x000fe4000c101520 */
[----:B------:R-:W-:Y:S02]  /*1ad80*/  PRMT R5, R234, 0x7610, R5 ;  /* 0x00007610ea057816 */ /* 0x000fe40000000005 */
[----:B------:R-:W-:Y:S02]  /*1ad90*/  @!P6 STL.S16 [R1+0x1c], R235 ;  /* 0x00001ceb0100e387 */ /* 0x000fe40000100600 */
[----:B------:R-:W-:Y:S02]  /*1ada0*/  @!P4 PRMT R181, R5, 0x5410, RZ ;  /* 0x0000541005b5c816 */ /* 0x000fe400000000ff */
[----:B------:R-:W-:Y:S04]  /*1adb0*/  STG.E.U16 desc[UR32][R220.64+0x70], R178 ;  /* 0x000070b2dc007986 */ /* 0x000fe8000c101520 */
[----:B------:R3:W-:Y:S04]  /*1adc0*/  STG.E.U16 desc[UR32][R220.64+0x72], R181 ;  /* 0x000072b5dc007986 */ /* 0x0007e8000c101520 */
[----:B------:R2:W-:Y:S01]  /*1add0*/  @!P4 STL.S16 [R1+0x18], R234 ;  /* 0x000018ea0100c387 */ /* 0x0005e20000100600 */
[C---:B-1----:R-:W-:Y:S06]  /*1ade0*/  HMMA.16816.F32 R124, R132.reuse, R20, R124 ;  /* 0x00000014847c723c */ /* 0x042fec000000187c */
[----:B------:R-:W-:Y:S07]  /*1adf0*/  HMMA.16816.F32 R128, R132, R22, R128 ;  /* 0x000000168480723c */ /* 0x000fee0000001880 */
[----:B------:R-:W-:Y:S04]  /*1ae00*/  IMAD.MOV.U32 R133, RZ, RZ, R3 ;  /* 0x000000ffff857224 */ /* 0x000fe800078e0003 */
[----:B------:R-:W-:Y:S01]  /*1ae10*/  IMAD.MOV.U32 R132, RZ, RZ, R2 ;  /* 0x000000ffff847224 */ /* 0x000fe200078e0002 */
[----:B---3--:R-:W-:Y:S04]  /*1ae20*/  IADD3 R220, P2, R220, -0x80, RZ ;  /* 0xffffff80dcdc7810 */ /* 0x008fe80007f5e0ff */
[----:B------:R-:W-:Y:S01]  /*1ae30*/  IADD3.X R221, R221, -0x1, RZ, P2, !PT ;  /* 0xffffffffdddd7810 */ /* 0x000fe200017fe4ff */
[----:B--2---:R-:W-:Y:S02]  /*1ae40*/  @!P3 HADD2 R26, -R177.H0_H0, -RZ.H0_H0 ;  /* 0xa00000ffb11ab230 */ /* 0x004fe40000000900 */
[----:B----4-:R-:W-:Y:S03]  /*1ae50*/  @!P0 HADD2 R25, -R176.H0_H0, -RZ.H0_H0 ;  /* 0xa00000ffb0198230 */ /* 0x010fe60000000900 */
[----:B------:R3:W-:Y:S01]  /*1ae60*/  @!P3 STL.S16 [R1+0x14], R26 ;  /* 0x0000141a0100b387 */ /* 0x0007e20000100600 */
[----:B------:R-:W-:Y:S03]  /*1ae70*/  PRMT R4, R26, 0x7610, R4 ;  /* 0x000076101a047816 */ /* 0x000fe60000000004 */
[----:B------:R3:W-:Y:S01]  /*1ae80*/  @!P0 STL.S16 [R1+0x10], R25 ;  /* 0x0000101901008387 */ /* 0x0007e20000100600 */
[----:B------:R-:W-:Y:S02]  /*1ae90*/  PRMT R0, R25, 0x7610, R0 ;  /* 0x0000761019007816 */ /* 0x000fe40000000000 */
[----:B------:R-:W-:Y:S02]  /*1aea0*/  @!P3 PRMT R177, R4, 0x5410, RZ ;  /* 0x0000541004b1b816 */ /* 0x000fe400000000ff */
[----:B------:R-:W-:Y:S01]  /*1aeb0*/  @!P0 PRMT R176, R0, 0x5410, RZ ;  /* 0x0000541000b08816 */ /* 0x000fe200000000ff */
[----:B------:R-:W-:Y:S01]  /*1aec0*/  FADD.FTZ R0, R232, R233 ;  /* 0x000000e9e8007221 */ /* 0x000fe20000010000 */
[----:B------:R-:W-:Y:S01]  /*1aed0*/  PLOP3.LUT P0, PT, PT, PT, UP0, 0x80, 0x0 ;  /* 0x000000000000781c */ /* 0x000fe20003f0f008 */
[----:B------:R3:W-:Y:S02]  /*1aee0*/  STG.E.U16 desc[UR32][R222.64+0x70], R177 ;  /* 0x000070b1de007986 */ /* 0x0007e4000c101520 */
[----:B------:R-:W-:Y:S02]  /*1aef0*/  FADD.FTZ R0, R231, R0 ;  /* 0x00000000e7007221 */ /* 0x000fe40000010000 */
[----:B------:R3:W-:Y:S02]  /*1af00*/  STG.E.U16 desc[UR32][R222.64+0x72], R176 ;  /* 0x000072b0de007986 */ /* 0x0007e4000c101520 */
[----:B------:R-:W-:Y:S06]  /*1af10*/  FADD.FTZ R252, R230, R0 ;  /* 0x00000000e6fc7221 */ /* 0x000fec0000010000 */
[----:B------:R-:W-:Y:S05]  /*1af20*/  @P0 BRA `(.L_x_1454) ;  /* 0xffffff9800540947 */ /* 0x000fea000383ffff */
.L_x_1453:
[----:B------:R-:W4:Y:S01]  /*1af30*/  LDL.LU R5, [R1+0x90] ;  /* 0x0000900001057983 */ /* 0x000f220000300800 */
[----:B------:R-:W-:Y:S01]  /*1af40*/  ULDC UR4, c[0x0][0x38c] ;  /* 0x0000e30000047ab9 */ /* 0x000fe20000000800 */
[----:B------:R-:W-:Y:S01]  /*1af50*/  UMOV UR5, 0x400 ;  /* 0x0000040000057882 */ /* 0x000fe20000000000 */
[----:B------:R-:W-:Y:S01]  /*1af60*/  UISETP.NE.AND UP0, UPT, UR15, -0x1, UPT ;  /* 0xffffffff0f00788c */ /* 0x000fe2000bf05270 */
[----:B------:R-:W1:Y:S01]  /*1af70*/  SHFL.BFLY PT, R0, R252, 0x2, 0x1f ;  /* 0x0c401f00fc007f89 */ /* 0x000e6200000e0000 */
[----:B------:R-:W2:Y:S01]  /*1af80*/  S2R R170, SR_TID.X ;  /* 0x0000000000aa7919 */ /* 0x000ea20000002100 */
[----:B-1----:R-:W-:Y:S01]  /*1af90*/  FADD.FTZ R0, R0, R252 ;  /* 0x000000fc00007221 */ /* 0x002fe20000010000 */
[----:B--2---:R-:W-:-:S04]  /*1afa0*/  SHF.R.S32.HI R171, RZ, 0x1f, R170 ;  /* 0x0000001fffab7819 */ /* 0x004fc800000114aa */
[CC--:B------:R-:W-:Y:S02]  /*1afb0*/  LEA.HI R7, R171.reuse, R170.reuse, RZ, 0x2 ;  /* 0x000000aaab077211 */ /* 0x0c0fe400078f10ff */
[----:B------:R-:W-:-:S04]  /*1afc0*/  LEA.HI R169, R171, R170, RZ, 0x5 ;  /* 0x000000aaaba97211 */ /* 0x000fc800078f28ff */
[----:B------:R-:W-:Y:S01]  /*1afd0*/  SHF.R.S32.HI R8, RZ, 0x5, R169 ;  /* 0x00000005ff087819 */ /* 0x000fe200000114a9 */
[----:B----4-:R-:W1:Y:S02]  /*1afe0*/  SHFL.BFLY PT, R4, R5, 0x2, 0x1f ;  /* 0x0c401f0005047f89 */ /* 0x010e6400000e0000 */
[----:B-1----:R-:W-:Y:S02]  /*1aff0*/  FADD.FTZ R4, R4, R5 ;  /* 0x0000000504047221 */ /* 0x002fe40000010000 */
[----:B------:R-:W1:Y:S04]  /*1b000*/  SHFL.BFLY PT, R5, R0, 0x1, 0x1f ;  /* 0x0c201f0000057f89 */ /* 0x000e6800000e0000 */
[----:B------:R-:W2:Y:S01]  /*1b010*/  SHFL.BFLY PT, R6, R4, 0x1, 0x1f ;  /* 0x0c201f0004067f89 */ /* 0x000ea200000e0000 */
[----:B-1----:R-:W-:Y:S01]  /*1b020*/  FADD.FTZ R133, R0, R5 ;  /* 0x0000000500857221 */ /* 0x002fe20000010000 */
[----:B------:R-:W-:-:S02]  /*1b030*/  MOV R5, 0x3f800000 ;  /* 0x3f80000000057802 */ /* 0x000fc40000000f00 */
[--C-:B------:R-:W-:Y:S01]  /*1b040*/  SHF.R.S32.HI R0, RZ, 0x2, R7.reuse ;  /* 0x00000002ff007819 */ /* 0x100fe20000011407 */
[----:B--2---:R-:W-:Y:S01]  /*1b050*/  FADD.FTZ R132, R4, R6 ;  /* 0x0000000604847221 */ /* 0x004fe20000010000 */
[----:B------:R-:W-:Y:S02]  /*1b060*/  FSETP.NE.FTZ.AND P0, PT, R133, RZ, PT ;  /* 0x000000ff8500720b */ /* 0x000fe40003f15000 */
[----:B------:R-:W-:Y:S02]  /*1b070*/  MOV R4, 0x3f800000 ;  /* 0x3f80000000047802 */ /* 0x000fe40000000f00 */
[----:B------:R-:W-:Y:S02]  /*1b080*/  FSETP.NE.FTZ.AND P3, PT, R132, RZ, PT ;  /* 0x000000ff8400720b */ /* 0x000fe40003f75000 */
[----:B------:R-:W-:Y:S02]  /*1b090*/  SHF.R.S32.HI R6, RZ, 0x1f, R7 ;  /* 0x0000001fff067819 */ /* 0x000fe40000011407 */
[----:B------:R-:W-:-:S02]  /*1b0a0*/  LOP3.LUT R7, R7, 0x3ffffffc, RZ, 0xc0, !PT ;  /* 0x3ffffffc07077812 */ /* 0x000fc400078ec0ff */
[----:B------:R-:W-:Y:S02]  /*1b0b0*/  LEA.HI R6, R6, R0, RZ, 0x3 ;  /* 0x0000000006067211 */ /* 0x000fe400078f18ff */
[----:B------:R-:W-:Y:S01]  /*1b0c0*/  IADD3 R7, -R7, R170, RZ ;  /* 0x000000aa07077210 */ /* 0x000fe20007ffe1ff */
[----:B------:R-:W1:Y:S01]  /*1b0d0*/  @P0 MUFU.RCP R5, R133 ;  /* 0x0000008500050308 */ /* 0x000e620000001000 */
[----:B------:R-:W-:Y:S02]  /*1b0e0*/  LOP3.LUT R6, R6, 0xfffffff8, RZ, 0xc0, !PT ;  /* 0xfffffff806067812 */ /* 0x000fe400078ec0ff */
[----:B------:R-:W-:Y:S02]  /*1b0f0*/  LEA R168, R8, R7, 0x9 ;  /* 0x0000000708a87211 */ /* 0x000fe400078e48ff */
        /* <DEDUP_REMOVED lines=153> */
[----:B------:R-:W-:Y:S02]  /*1ba90*/  IADD3 R4, R0, -0x10, RZ ;  /* 0xfffffff000047810 */ /* 0x000fe40007ffe0ff */
        /* <DEDUP_REMOVED lines=26> */
[-C--:B----4-:R-:W-:Y:S02]  /*1bc40*/  IADD3 R10, R0, R11.reuse, RZ ;  /* 0x0000000b000a7210 */ /* 0x090fe40007ffe0ff */
        /* <DEDUP_REMOVED lines=40> */
[----:B--2---:R-:W-:Y:S02]  /*1bed0*/  F2FP.F16.F32.PACK_AB R16, R111, R110 ;  /* 0x0000006e6f10723e */ /* 0x004fe400000000ff */
[----:B------:R-:W-:Y:S01]  /*1bee0*/  F2FP.F16.F32.PACK_AB R15, R113, R112 ;  /* 0x00000070710f723e */ /* 0x000fe200000000ff */
[----:B------:R2:W-:Y:S01]  /*1bef0*/  STS [R6+0x2400], R24 ;  /* 0x0024001806007388 */ /* 0x0005e20000000800 */
[----:B-1----:R-:W-:-:S03]  /*1bf00*/  F2FP.F16.F32.PACK_AB R30, R89, R88 ;  /* 0x00000058591e723e */ /* 0x002fc600000000ff */
[----:B------:R-:W-:Y:S01]  /*1bf10*/  STS [R5+0x2000], R23 ;  /* 0x0020001705007388 */ /* 0x000fe20000000800 */
[----:B---3--:R-:W-:-:S03]  /*1bf20*/  F2FP.F16.F32.PACK_AB R29, R91, R90 ;  /* 0x0000005a5b1d723e */ /* 0x008fc600000000ff */
[----:B------:R-:W-:Y:S04]  /*1bf30*/  STS [R5+0x2400], R22 ;  /* 0x0024001605007388 */ /* 0x000fe80000000800 */
[----:B------:R1:W-:Y:S01]  /*1bf40*/  STS [R10+0x2000], R21 ;  /* 0x002000150a007388 */ /* 0x0003e20000000800 */
        /* <DEDUP_REMOVED lines=21> */
.L_x_1457:
        /* <DEDUP_REMOVED lines=23> */
.L_x_1458:
        /* <DEDUP_REMOVED lines=122> */
.L_x_1460:
[----:B------:R-:W-:Y:S05]  /*1c9b0*/  BSYNC B0 ;  /* 0x0000000000007941 */ /* 0x000fea0003800000 */
.L_x_1459:
        /* <DEDUP_REMOVED lines=43> */
.L_x_1462:
[----:B------:R-:W-:Y:S05]  /*1cc70*/  BSYNC B0 ;  /* 0x0000000000007941 */ /* 0x000fea0003800000 */
.L_x_1461:
        /* <DEDUP_REMOVED lines=27> */
.L_x_1464:
[----:B------:R-:W-:Y:S05]  /*1ce30*/  BSYNC B0 ;  /* 0x0000000000007941 */ /* 0x000fea0003800000 */
.L_x_1463:
        /* <DEDUP_REMOVED lines=27> */
.L_x_1466:
[----:B------:R-:W-:Y:S05]  /*1cff0*/  BSYNC B0 ;  /* 0x0000000000007941 */ /* 0x000fea0003800000 */
.L_x_1465:
        /* <DEDUP_REMOVED lines=27> */
.L_x_1467:
        /* <DEDUP_REMOVED lines=13> */
.L_x_2413:


//--------------------- .text._ZN5flash16flash_fwd_kernelI23Flash_fwd_kernel_traitsILi256ELi64ELi64ELi4ELb0ELb0EN7cutlass6half_tE19Flash_kernel_traitsILi256ELi64ELi64ELi4ES3_EELb0ELb0ELb1ELb1ELb0ELb0ELb1ELb0EEEvNS_16Flash_fwd_paramsE --------------------------
	.section	.text._ZN5flash16flash_fwd_kernelI23Flash_fwd_kernel_traitsILi256ELi64ELi64ELi4ELb0ELb0EN7cutlass6half_tE19Flash_kernel_traitsILi256ELi64ELi64ELi4ES3_EELb0ELb0ELb1ELb1ELb0ELb0ELb1ELb0EEEvNS_16Flash_fwd_paramsE,"ax",@progbits
	.align	128
        .global         _ZN5flash16flash_fwd_kernelI23Flash_fwd_kernel_traitsILi256ELi64ELi64ELi4ELb0ELb0EN7cutlass6half_tE19Flash_kernel_traitsILi256ELi64ELi64ELi4ES3_EELb0ELb0ELb1ELb1ELb0ELb0ELb1ELb0EEEvNS_16Flash_fwd_paramsE
        .type           _ZN5flash16flash_fwd_kernelI23Flash_fwd_kernel_traitsILi256ELi64ELi64ELi4ELb0ELb0EN7cutlass6half_tE19Flash_kernel_traitsILi256ELi64ELi64ELi4ES3_EELb0ELb0ELb1ELb1ELb0ELb0ELb1ELb0EEEvNS_16Flash_fwd_paramsE,@function
        .size           _ZN5flash16flash_fwd_kernelI23Flash_fwd_kernel_traitsILi256ELi64ELi64ELi4ELb0ELb0EN7cutlass6half_tE19Flash_kernel_traitsILi256ELi64ELi64ELi4ES3_EELb0ELb0ELb1ELb1ELb0ELb0ELb1ELb0EEEvNS_16Flash_fwd_paramsE,(.L_x_2414 - _ZN5flash16flash_fwd_kernelI23Flash_fwd_kernel_traitsILi256ELi64ELi64ELi4ELb0ELb0EN7cutlass6half_tE19Flash_kernel_traitsILi256ELi64ELi64ELi4ES3_EELb0ELb0ELb1ELb1ELb0ELb0ELb1ELb0EEEvNS_16Flash_fwd_paramsE)
        .other          _ZN5flash16flash_fwd_kernelI23Flash_fwd_kernel_traitsILi256ELi64ELi64ELi4ELb0ELb0EN7cutlass6half_tE19Flash_kernel_traitsILi256ELi64ELi64ELi4ES3_EELb0ELb0ELb1ELb1ELb0ELb0ELb1ELb0EEEvNS_16Flash_fwd_paramsE,@"STO_CUDA_ENTRY STV_DEFAULT"
_ZN5flash16flash_fwd_kernelI23Flash_fwd_kernel_traitsILi256ELi64ELi64ELi4ELb0ELb0EN7cutlass6half_tE19Flash_kernel_traitsILi256ELi64ELi64ELi4ES3_EELb0ELb0ELb1ELb1ELb0ELb0ELb1ELb0EEEvNS_16Flash_fwd_paramsE:
.text._ZN5flash16flash_fwd_kernelI23Flash_fwd_kernel_traitsILi256ELi64ELi64ELi4ELb0ELb0EN7cutlass6half_tE19Flash_kernel_traitsILi256ELi64ELi64ELi4ES3_EELb0ELb0ELb1ELb1ELb0ELb0ELb1ELb0EEEvNS_16Flash_fwd_paramsE:
        /* <DEDUP_REMOVED lines=56> */
.L_x_1468:
[----:B------:R-:W-:-:S03]  /*0380*/  ULDC UR7, c[0x0][0x2c8] ;  /* 0x0000b20000077ab9 */ /* 0x000fc60000000800 */
.L_x_1469:
        /* <DEDUP_REMOVED lines=134> */
.L_x_1472:
[----:B------:R-:W-:Y:S05]  /*0bf0*/  BSYNC B0 ;  /* 0x0000000000007941 */ /* 0x000fea0003800000 */
.L_x_1471:
        /* <DEDUP_REMOVED lines=25> */
.L_x_1474:
[----:B------:R-:W-:Y:S05]  /*0d90*/  BSYNC B0 ;  /* 0x0000000000007941 */ /* 0x000fea0003800000 */
.L_x_1473:
        /* <DEDUP_REMOVED lines=24> */
.L_x_1476:
[----:B------:R-:W-:Y:S05]  /*0f20*/  BSYNC B0 ;  /* 0x0000000000007941 */ /* 0x000fea0003800000 */
.L_x_1475:
        /* <DEDUP_REMOVED lines=26> */
.L_x_1478:
[----:B------:R-:W-:Y:S05]  /*10d0*/  BSYNC B0 ;  /* 0x0000000000007941 */ /* 0x000fea0003800000 */
.L_x_1477:
        /* <DEDUP_REMOVED lines=10> */
.L_x_1480:
[----:B------:R-:W-:Y:S05]  /*1180*/  BSYNC B0 ;  /* 0x0000000000007941 */ /* 0x000fea0003800000 */
.L_x_1479:
        /* <DEDUP_REMOVED lines=10> */
.L_x_1482:
[----:B------:R-:W-:Y:S05]  /*1230*/  BSYNC B0 ;  /* 0x0000000000007941 */ /* 0x000fea0003800000 */
.L_x_1481:
        /* <DEDUP_REMOVED lines=10> */
.L_x_1484:
[----:B------:R-:W-:Y:S05]  /*12e0*/  BSYNC B0 ;  /* 0x0000000000007941 */ /* 0x000fea0003800000 */
.L_x_1483:
        /* <DEDUP_REMOVED lines=10> */
.L_x_1470:
        /* <DEDUP_REMOVED lines=33> */
.L_x_1485:
[----:B------:R-:W-:Y:S01]  /*15a0*/  ULDC UR4, c[0x0][0x278] ;  /* 0x00009e0000047ab9 */ /* 0x000fe20000000800 */
[----:B------:R-:W1:Y:S01]  /*15b0*/  S2R R2, SR_CTAID.Z ;  /* 0x0000000000027919 */ /* 0x000e620000002700 */
[----:B------:R-:W-:Y:S01]  /*15c0*/  IMAD.U32 R0, RZ, RZ, UR4 ;  /* 0x00000004ff007e24 */ /* 0x000fe2000f8e00ff */
[----:B------:R-:W-:Y:S01]  /*15d0*/  SHF.R.S32.HI R13, RZ, 0x1f, R4 ;  /* 0x0000001fff0d7819 */ /* 0x000fe20000011404 */
[----:B------:R-:W-:Y:S01]  /*15e0*/  IMAD.U32 R23, RZ, RZ, UR16 ;  /* 0x00000010ff177e24 */ /* 0x000fe2000f8e00ff */
[----:B------:R-:W-:Y:S02]  /*15f0*/  USHF.R.S32.HI UR19, URZ, 0x1f, UR30 ;  /* 0x0000001f3f137899 */ /* 0x000fe4000801141e */
[----:B------:R-:W-:Y:S01]  /*1600*/  IABS R0, R0 ;  /* 0x0000000000007213 */ /* 0x000fe20000000000 */
[----:B------:R-:W-:Y:S01]  /*1610*/  UIADD3 UR37, -UR31, UR17, URZ ;  /* 0x000000111f257290 */ /* 0x000fe2000fffe13f */
[----:B------:R-:W-:Y:S02]  /*1620*/  LEA.HI R166, R13, R4, RZ, 0x3 ;  /* 0x000000040da67211 */ /* 0x000fe400078f18ff */
        /* <DEDUP_REMOVED lines=23> */
[----:B------:R-:W-:-:S03]  /*17a0*/  UIMAD UR18, UR12, UR5, URZ ;  /* 0x000000050c1272a4 */ /* 0x000fc6000f8e023f */
[----:B------:R-:W-:Y:S02]  /*17b0*/  UMOV UR12, URZ ;  /* 0x0000003f000c7c82 */ /* 0x000fe40008000000 */
[----:B------:R-:W-:-:S04]  /*17c0*/  UIMAD.WIDE.U32 UR12, UR13, UR18, UR12 ;  /* 0x000000120d0c72a5 */ /* 0x000fc8000f8e000c */
[----:B------:R-:W-:Y:S02]  /*17d0*/  UIMAD.WIDE.U32 UR20, UR13, UR7, URZ ;  /* 0x000000070d1472a5 */ /* 0x000fe4000f8e003f */
[----:B------:R-:W-:Y:S02]  /*17e0*/  UIADD3 UR20, UR22, -0x1, URZ ;  /* 0xffffffff16147890 */ /* 0x000fe4000fffe03f */
[----:B------:R-:W-:Y:S02]  /*17f0*/  UIADD3 UR12, -UR21, URZ, URZ ;  /* 0x0000003f150c7290 */ /* 0x000fe4000fffe13f */
[----:B------:R-:W-:Y:S02]  /*1800*/  USHF.R.S32.HI UR18, URZ, 0x1f, UR20 ;  /* 0x0000001f3f127899 */ /* 0x000fe40008011414 */
        /* <DEDUP_REMOVED lines=27> */
[----:B------:R-:W-:Y:S01]  /*19c0*/  UIMAD UR11, UR11, UR4, URZ ;  /* 0x000000040b0b72a4 */ /* 0x000fe2000f8e023f */
[----:B------:R-:W-:Y:S02]  /*19d0*/  UMOV UR12, UR38 ;  /* 0x00000026000c7c82 */ /* 0x000fe40008000000 */
[----:B------:R-:W-:Y:S02]  /*19e0*/  UIMAD.WIDE.U32 UR12, UR29, UR4, UR12 ;  /* 0x000000041d0c72a5 */ /* 0x000fe4000f8e000c */
[----:B------:R-:W-:-:S04]  /*19f0*/  UIMAD UR5, UR29, UR5, UR11 ;  /* 0x000000051d0572a4 */ /* 0x000fc8000f8e020b */
[----:B------:R-:W-:Y:S01]  /*1a00*/  UIADD3 UR27, UR13, UR5, URZ ;  /* 0x000000050d1b7290 */ /* 0x000fe2000fffe03f */
[----:B------:R-:W-:-:S11]  /*1a10*/  UMOV UR28, UR12 ;  /* 0x0000000c001c7c82 */ /* 0x000fd60008000000 */
.L_x_1486:
[----:B------:R-:W1:Y:S01]  /*1a20*/  S2UR UR39, SR_CgaCtaId ;  /* 0x00000000002779c3 */ /* 0x000e620000008800 */
[----:B------:R-:W-:Y:S01]  /*1a30*/  IADD3 R6, P0, R84, UR10, RZ ;  /* 0x0000000a54067c10 */ /* 0x000fe2000ff1e0ff */
[----:B------:R-:W-:Y:S01]  /*1a40*/  ULDC.64 UR4, c[0x0][0x258] ;  /* 0x0000960000047ab9 */ /* 0x000fe20000000a00 */
[----:B------:R-:W-:Y:S01]  /*1a50*/  ISETP.GE.AND P1, PT, R166, UR37, PT ;  /* 0x00000025a6007c0c */ /* 0x000fe2000bf26270 */
[----:B------:R-:W-:Y:S01]  /*1a60*/  UIMAD UR38, UR19, UR4, URZ ;  /* 0x00000004132672a4 */ /* 0x000fe2000f8e023f */
[----:B------:R-:W-:Y:S01]  /*1a70*/  IADD3.X R7, R85, UR36, RZ, P0, !PT ;  /* 0x0000002455077c10 */ /* 0x000fe200087fe4ff */
[----:B------:R-:W-:Y:S01]  /*1a80*/  IMAD.U32 R18, RZ, RZ, UR4 ;  /* 0x00000004ff127e24 */ /* 0x000fe2000f8e00ff */
[----:B------:R-:W-:Y:S01]  /*1a90*/  ULDC.64 UR12, c[0x0][0x260] ;  /* 0x00009800000c7ab9 */ /* 0x000fe20000000a00 */
[----:B------:R-:W-:Y:S01]  /*1aa0*/  ULDC.64 UR10, c[0x0][0x268] ;  /* 0x00009a00000a7ab9 */ /* 0x000fe20000000a00 */
[----:B------:R-:W-:Y:S01]  /*1ab0*/  UIMAD UR38, UR30, UR5, UR38 ;  /* 0x000000051e2672a4 */ /* 0x000fe2000f8e0226 */
[----:B------:R-:W-:Y:S01]  /*1ac0*/  IMAD.WIDE.U32 R18, R18, UR30, R6 ;  /* 0x0000001e12127c25 */ /* 0x000fe2000f8e0006 */
[----:B------:R-:W-:Y:S01]  /*1ad0*/  UIMAD UR5, UR35, UR12, URZ ;  /* 0x0000000c230572a4 */ /* 0x000fe2000f8e023f */
[----:B------:R-:W-:Y:S01]  /*1ae0*/  LOP3.LUT R242, R242, 0xfffffe00, R3, 0xf8, !PT ;  /* 0xfffffe00f2f27812 */ /* 0x000fe200078ef803 */
[----:B------:R-:W-:Y:S01]  /*1af0*/  UMOV UR4, 0x400 ;  /* 0x0000040000047882 */ /* 0x000fe20000000000 */
[----:B------:R-:W-:Y:S01]  /*1b00*/  UIMAD UR35, UR35, UR10, URZ ;  /* 0x0000000a232372a4 */ /* 0x000fe2000f8e023f */
[C---:B------:R-:W-:Y:S01]  /*1b10*/  VIADD R2, R166.reuse, 0x10 ;  /* 0x00000010a6027836 */ /* 0x040fe20000000000 */
[----:B------:R-:W-:Y:S01]  /*1b20*/  UIMAD UR5, UR21, UR13, UR5 ;  /* 0x0000000d150572a4 */ /* 0x000fe2000f8e0205 */
[C---:B------:R-:W-:Y:S01]  /*1b30*/  VIADD R0, R166.reuse, 0x20 ;  /* 0x00000020a6007836 */ /* 0x040fe20000000000 */
[----:B------:R-:W-:Y:S01]  /*1b40*/  UIMAD UR35, UR21, UR11, UR35 ;  /* 0x0000000b152372a4 */ /* 0x000fe2000f8e0223 */
[----:B------:R-:W-:Y:S01]  /*1b50*/  IMAD.U32 R244, RZ, RZ, UR12 ;  /* 0x0000000cfff47e24 */ /* 0x000fe2000f8e00ff */
[----:B------:R-:W-:Y:S01]  /*1b60*/  MOV R196, UR10 ;  /* 0x0000000a00c47c02 */ /* 0x000fe20008000f00 */
[----:B------:R-:W-:Y:S01]  /*1b70*/  UIMAD UR36, UR20, -0x40, UR34 ;  /* 0xffffffc0142478a4 */ /* 0x000fe2000f8e0222 */
[----:B------:R-:W-:Y:S01]  /*1b80*/  IADD3 R21, R19, UR38, RZ ;  /* 0x0000002613157c10 */ /* 0x000fe2000fffe0ff */
[----:B------:R-:W-:Y:S01]  /*1b90*/  BSSY B0, `(.L_x_1487) ;  /* 0x0000038000007945 */ /* 0x000fe20003800000 */
[----:B-1----:R-:W-:Y:S01]  /*1ba0*/  ULEA UR4, UR39, UR4, 0x18 ;  /* 0x0000000427047291 */ /* 0x002fe2000f8ec03f */
[----:B------:R-:W-:Y:S01]  /*1bb0*/  IADD3 R14, R166, 0x30, RZ ;  /* 0x00000030a60e7810 */ /* 0x000fe20007ffe0ff */
[----:B------:R-:W-:Y:S01]  /*1bc0*/  VIADD R241, R84, 0x40 ;  /* 0x0000004054f17836 */ /* 0x000fe20000000000 */
[----:B------:R-:W-:Y:S01]  /*1bd0*/  ISETP.GE.AND P0, PT, R2, UR37, PT ;  /* 0x0000002502007c0c */ /* 0x000fe2000bf06270 */
[----:B------:R-:W-:Y:S01]  /*1be0*/  VIADD R231, R84, 0xc0 ;  /* 0x000000c054e77836 */ /* 0x000fe20000000000 */
[----:B------:R-:W-:Y:S01]  /*1bf0*/  ISETP.GE.AND P5, PT, R0, UR37, PT ;  /* 0x0000002500007c0c */ /* 0x000fe2000bfa6270 */
[----:B------:R-:W-:Y:S01]  /*1c00*/  IMAD R3, R167, UR8, RZ ;  /* 0x00000008a7037c24 */ /* 0x000fe2000f8e02ff */
[----:B------:R-:W-:Y:S01]  /*1c10*/  IADD3 R240, R84, 0x80, RZ ;  /* 0x0000008054f07810 */ /* 0x000fe20007ffe0ff */
[----:B------:R-:W-:Y:S01]  /*1c20*/  IMAD.WIDE.U32 R24, R166, UR8, R84 ;  /* 0x00000008a6187c25 */ /* 0x000fe2000f8e0054 */
        /* <DEDUP_REMOVED lines=46> */
.L_x_1488:
[----:B------:R-:W-:Y:S05]  /*1f10*/  BSYNC B0 ;  /* 0x0000000000007941 */ /* 0x000fea0003800000 */
.L_x_1487:
        /* <DEDUP_REMOVED lines=56> */
.L_x_1490:
[----:B------:R-:W-:Y:S05]  /*22a0*/  BSYNC B0 ;  /* 0x0000000000007941 */ /* 0x000fea0003800000 */
.L_x_1489:
        /* <DEDUP_REMOVED lines=49> */
.L_x_1492:
[----:B------:R-:W-:Y:S05]  /*25c0*/  BSYNC B0 ;  /* 0x0000000000007941 */ /* 0x000fea0003800000 */
.L_x_1491:
        /* <DEDUP_REMOVED lines=50> */
.L_x_1494:
[----:B------:R-:W-:Y:S05]  /*28f0*/  BSYNC B0 ;  /* 0x0000000000007941 */ /* 0x000fea0003800000 */
.L_x_1493:
        /* <DEDUP_REMOVED lines=51> */
.L_x_1496:
[----:B------:R-:W-:Y:S05]  /*2c30*/  BSYNC B0 ;  /* 0x0000000000007941 */ /* 0x000fea0003800000 */
.L_x_1495:
        /* <DEDUP_REMOVED lines=45> */
.L_x_1498:
[----:B------:R-:W-:Y:S05]  /*2f10*/  BSYNC B0 ;  /* 0x0000000000007941 */ /* 0x000fea0003800000 */
.L_x_1497:
        /* <DEDUP_REMOVED lines=45> */
.L_x_1500:
[----:B------:R-:W-:Y:S05]  /*31f0*/  BSYNC B0 ;  /* 0x0000000000007941 */ /* 0x000fea0003800000 */
.L_x_1499:
        /* <DEDUP_REMOVED lines=45> */
.L_x_1502:
[----:B------:R-:W-:Y:S05]  /*34d0*/  BSYNC B0 ;  /* 0x0000000000007941 */ /* 0x000fea0003800000 */
.L_x_1501:
        /* <DEDUP_REMOVED lines=26> */
[----:B------:R-:W-:Y:S01]  /*3680*/  BAR.SYNC.DEFER_BLOCKING 0x0 ;  /* 0x0000000000007b1d */ /* 0x000fe20000010000 */
[----:B------:R-:W-:Y:S01]  /*3690*/  IMAD.IADD R18, R4, 0x1, -R7 ;  /* 0x0000000104127824 */ /* 0x000fe200078e0a07 */
[----:B------:R-:W-:Y:S01]  /*36a0*/  IADD3 R16, P2, R16, UR28, RZ ;  /* 0x0000001c10107c10 */ /* 0x000fe2000ff5e0ff */
[----:B------:R-:W-:Y:S01]  /*36b0*/  USHF.L.U32 UR13, UR6, 0x6, URZ ;  /* 0x00000006060d7899 */ /* 0x000fe2000800063f */
[----:B------:R-:W-:Y:S01]  /*36c0*/  LEA.HI R229, R229, R10, RZ, 0x1 ;  /* 0x0000000ae5e57211 */ /* 0x000fe200078f08ff */
[----:B------:R-:W-:Y:S01]  /*36d0*/  UIMAD UR11, UR12, UR20, URZ ;  /* 0x000000140c0b72a4 */ /* 0x000fe2000f8e023f */
[----:B------:R-:W-:Y:S01]  /*36e0*/  SHF.R.S32.HI R7, RZ, 0x1f, R18 ;  /* 0x0000001fff077819 */ /* 0x000fe20000011412 */
[----:B------:R-:W-:Y:S01]  /*36f0*/  BSSY B0, `(.L_x_1503) ;  /* 0x0000051000007945 */ /* 0x000fe20003800000 */
[----:B------:R-:W-:Y:S01]  /*3700*/  IADD3.X R17, R17, UR27, R12, P2, !PT ;  /* 0x0000001b11117c10 */ /* 0x000fe200097fe40c */
[----:B------:R-:W-:Y:S01]  /*3710*/  UIMAD UR11, UR18, UR13, UR11 ;  /* 0x0000000d120b72a4 */ /* 0x000fe2000f8e020b */
[----:B------:R-:W-:-:S02]  /*3720*/  LEA.HI R8, R7, R18, RZ, 0x3 ;  /* 0x0000001207087211 */ /* 0x000fc400078f18ff */
[----:B------:R-:W-:Y:S01]  /*3730*/  ISETP.GE.AND P2, PT, R166, UR36, PT ;  /* 0x00000024a6007c0c */ /* 0x000fe2000bf46270 */
[----:B------:R-:W-:Y:S01]  /*3740*/  IMAD.WIDE.U32 R196, R196, UR21, R16 ;  /* 0x00000015c4c47c25 */ /* 0x000fe2000f8e0010 */
[----:B------:R-:W-:Y:S01]  /*3750*/  LOP3.LUT R7, R8, 0xfffffff8, RZ, 0xc0, !PT ;  /* 0xfffffff808077812 */ /* 0x000fe200078ec0ff */
[----:B------:R-:W-:Y:S01]  /*3760*/  UMOV UR18, URZ ;  /* 0x0000003f00127c82 */ /* 0x000fe20008000000 */
[----:B------:R-:W-:Y:S01]  /*3770*/  LOP3.LUT R229, R229, 0xfffffffe, RZ, 0xc0, !PT ;  /* 0xfffffffee5e57812 */ /* 0x000fe200078ec0ff */
[----:B------:R-:W-:Y:S01]  /*3780*/  VIADD R199, R197, UR35 ;  /* 0x00000023c5c77c36 */ /* 0x000fe20008000000 */
[----:B------:R-:W-:Y:S01]  /*3790*/  ISETP.GE.AND P5, PT, R0, UR36, PT ;  /* 0x0000002400007c0c */ /* 0x000fe2000bfa6270 */
[----:B------:R-:W-:Y:S02]  /*37a0*/  IMAD.IADD R2, R18, 0x1, -R7 ;  /* 0x0000000112027824 */ /* 0x000fe400078e0a07 */
[----:B------:R-:W2:Y:S01]  /*37b0*/  @P1 MUFU.RCP R7, UR10 ;  /* 0x0000000a00071d08 */ /* 0x000ea20008001000 */
[----:B------:R-:W-:-:S02]  /*37c0*/  IMAD.IADD R229, R10, 0x1, -R229 ;  /* 0x000000010ae57824 */ /* 0x000fc400078e0ae5 */
[----:B------:R-:W-:Y:S01]  /*37d0*/  IMAD.SHL.U32 R10, R5, 0x40, RZ ;  /* 0x00000040050a7824 */ /* 0x000fe200078e00ff */
[----:B------:R1:W-:Y:S01]  /*37e0*/  @P2 STS.128 [R242+0x10000], RZ ;  /* 0x010000fff2002388 */ /* 0x0003e20000000c00 */
[----:B------:R-:W-:Y:S02]  /*37f0*/  IMAD.SHL.U32 R18, R2, 0x40, RZ ;  /* 0x0000004002127824 */ /* 0x000fe400078e00ff */
[----:B------:R-:W-:Y:S01]  /*3800*/  IMAD.SHL.U32 R11, R229, 0x8, RZ ;  /* 0x00000008e50b7824 */ /* 0x000fe200078e00ff */
[----:B------:R-:W-:Y:S01]  /*3810*/  LOP3.LUT R10, R10, 0x1c0, RZ, 0xc0, !PT ;  /* 0x000001c00a0a7812 */ /* 0x000fe200078ec0ff */
[----:B------:R1:W-:Y:S01]  /*3820*/  @P2 STS.128 [R242+0x12000], RZ ;  /* 0x012000fff2002388 */ /* 0x0003e20000000c00 */
[----:B------:R-:W-:Y:S01]  /*3830*/  LOP3.LUT R18, R18, 0x1c0, RZ, 0xc0, !PT ;  /* 0x000001c012127812 */ /* 0x000fe200078ec0ff */
[----:B------:R-:W-:Y:S01]  /*3840*/  IMAD.U32 R17, RZ, RZ, UR20 ;  /* 0x00000014ff117e24 */ /* 0x000fe2000f8e00ff */
[----:B------:R-:W-:Y:S01]  /*3850*/  LOP3.LUT R9, R10, 0x8, R9, 0xf8, !PT ;  /* 0x000000080a097812 */ /* 0x000fe200078ef809 */
[----:B------:R1:W-:Y:S01]  /*3860*/  @P2 STS.128 [R242+0x14000], RZ ;  /* 0x014000fff2002388 */ /* 0x0003e20000000c00 */
[----:B------:R-:W-:Y:S01]  /*3870*/  SHF.R.U32.HI R10, RZ, 0x3, R10 ;  /* 0x00000003ff0a7819 */ /* 0x000fe2000001160a */
[----:B------:R-:W-:Y:S01]  /*3880*/  IMAD.MOV.U32 R198, RZ, RZ, R196 ;  /* 0x000000ffffc67224 */ /* 0x000fe200078e00c4 */
[----:B------:R-:W-:Y:S01]  /*3890*/  LOP3.LUT R11, R18, 0x8, R11, 0xf8, !PT ;  /* 0x00000008120b7812 */ /* 0x000fe200078ef80b */
[----:B------:R1:W-:Y:S01]  /*38a0*/  @P2 STS.128 [R242+0x16000], RZ ;  /* 0x016000fff2002388 */ /* 0x0003e20000000c00 */
[----:B------:R-:W-:Y:S01]  /*38b0*/  SHF.R.U32.HI R18, RZ, 0x3, R18 ;  /* 0x00000003ff127819 */ /* 0x000fe20000011612 */
[----:B------:R-:W-:Y:S01]  /*38c0*/  IMAD.WIDE.U32 R16, R17, UR13, R198 ;  /* 0x0000000d11107c25 */ /* 0x000fe2000f8e00c6 */
[----:B------:R-:W-:-:S02]  /*38d0*/  LOP3.LUT R10, R9, R10, RZ, 0x3c, !PT ;  /* 0x0000000a090a7212 */ /* 0x000fc400078e3cff */
[----:B------:R-:W-:Y:S01]  /*38e0*/  LOP3.LUT R0, R11, R18, RZ, 0x3c, !PT ;  /* 0x000000120b007212 */ /* 0x000fe200078e3cff */
[----:B------:R-:W-:Y:S02]  /*38f0*/  IMAD.SHL.U32 R9, R8, 0x40, RZ ;  /* 0x0000004008097824 */ /* 0x000fe400078e00ff */
[----:B------:R-:W-:Y:S02]  /*3900*/  VIADD R15, R17, UR11 ;  /* 0x0000000b110f7c36 */ /* 0x000fe40008000000 */
        /* <DEDUP_REMOVED lines=47> */
.L_x_1504:
[----:B------:R-:W-:Y:S05]  /*3c00*/  BSYNC B0 ;  /* 0x0000000000007941 */ /* 0x000fea0003800000 */
.L_x_1503:
        /* <DEDUP_REMOVED lines=51> */
.L_x_1506:
[----:B------:R-:W-:Y:S05]  /*3f40*/  BSYNC B0 ;  /* 0x0000000000007941 */ /* 0x000fea0003800000 */
.L_x_1505:
        /* <DEDUP_REMOVED lines=48> */
.L_x_1508:
[----:B------:R-:W-:Y:S05]  /*4250*/  BSYNC B0 ;  /* 0x0000000000007941 */ /* 0x000fea0003800000 */
.L_x_1507:
        /* <DEDUP_REMOVED lines=49> */
.L_x_1510:
[----:B------:R-:W-:Y:S05]  /*4570*/  BSYNC B0 ;  /* 0x0000000000007941 */ /* 0x000fea0003800000 */
.L_x_1509:
        /* <DEDUP_REMOVED lines=13> */
[----:B------:R-:W-:Y:S01]  /*4650*/  IMAD R228, R7, 0x2, R230 ;  /* 0x0000000207e47824 */ /* 0x000fe200078e02e6 */
[----:B------:R-:W3:Y:S01]  /*4660*/  LDSM.16.M88.4 R28, [R229+0x9000] ;  /* 0x00900000e51c783b */ /* 0x000ee20000000200 */
[----:B------:R-:W-:Y:S01]  /*4670*/  @P1 VIADD R227, R5, 0xffffffe0 ;  /* 0xffffffe005e31836 */ /* 0x000fe20000000000 */
[----:B------:R-:W-:Y:S01]  /*4680*/  SEL R2, R2, 0xffffffc0, !P2 ;  /* 0xffffffc002027807 */ /* 0x000fe20005000000 */
[----:B------:R-:W-:Y:S01]  /*4690*/  IMAD.MOV.U32 R5, RZ, RZ, 0x20 ;  /* 0x00000020ff057424 */ /* 0x000fe200078e00ff */
[----:B------:R-:W-:Y:S01]  /*46a0*/  LDSM.16.M88.4 R68, [R228] ;  /* 0x00000000e444783b */ /* 0x000fe20000000200 */
[----:B------:R-:W-:Y:S01]  /*46b0*/  UIADD3 UR6, UR7, UR23, URZ ;  /* 0x0000001707067290 */ /* 0x000fe2000fffe03f */
[----:B------:R-:W-:Y:S01]  /*46c0*/  VIADD R219, R227, 0x800 ;  /* 0x00000800e3db7836 */ /* 0x000fe20000000000 */
[----:B------:R-:W-:Y:S01]  /*46d0*/  UIADD3 UR11, UR34, -UR17, URZ ;  /* 0x80000011220b7290 */ /* 0x000fe2000fffe03f */
[----:B-12-4-:R-:W1:Y:S01]  /*46e0*/  LDSM.16.M88.4 R8, [R227] ;  /* 0x00000000e308783b */ /* 0x016e620000000200 */
[----:B------:R-:W-:Y:S01]  /*46f0*/  SEL R5, R5, 0xffffffe0, !P0 ;  /* 0xffffffe005057807 */ /* 0x000fe20004000000 */
[----:B------:R-:W-:Y:S01]  /*4700*/  IMAD.IADD R223, R229, 0x1, R2 ;  /* 0x00000001e5df7824 */ /* 0x000fe200078e0202 */
[----:B------:R-:W-:Y:S01]  /*4710*/  ULDC UR10, c[0x0][0x39c] ;  /* 0x0000e700000a7ab9 */ /* 0x000fe20000000800 */
[----:B------:R-:W2:Y:S01]  /*4720*/  LDSM.16.M88.4 R20, [R229+0x9800] ;  /* 0x00980000e514783b */ /* 0x000ea20000000200 */
[----:B------:R-:W-:Y:S01]  /*4730*/  IMAD.IADD R216, R2, 0x1, R227 ;  /* 0x0000000102d87824 */ /* 0x000fe200078e02e3 */
[----:B------:R-:W-:Y:S01]  /*4740*/  UISETP.GT.AND UP0, UPT, UR20, UR14, UPT ;  /* 0x0000000e1400728c */ /* 0x000fe2000bf04270 */
[C---:B------:R-:W-:Y:S01]  /*4750*/  IMAD R226, R5.reuse, 0x2, R230 ;  /* 0x0000000205e27824 */ /* 0x040fe200078e02e6 */
[----:B------:R-:W4:Y:S01]  /*4760*/  LDSM.16.M88.4 R16, [R227+0x800] ;  /* 0x00080000e310783b */ /* 0x000f220000000200 */
[----:B------:R-:W-:-:S02]  /*4770*/  IMAD R225, R5, 0x2, R228 ;  /* 0x0000000205e17824 */ /* 0x000fc400078e02e4 */
[C---:B------:R-:W-:Y:S01]  /*4780*/  VIADD R218, R227.reuse, 0x1000 ;  /* 0x00001000e3da7836 */ /* 0x040fe20000000000 */
[----:B------:R-:W4:Y:S01]  /*4790*/  LDSM.16.M88.4 R12, [R227+0x1000] ;  /* 0x00100000e30c783b */ /* 0x000f220000000200 */
[C---:B------:R-:W-:Y:S02]  /*47a0*/  VIADD R217, R227.reuse, 0x1800 ;  /* 0x00001800e3d97836 */ /* 0x040fe40000000000 */
[C---:B------:R-:W-:Y:S01]  /*47b0*/  VIADD R215, R227.reuse, 0x2000 ;  /* 0x00002000e3d77836 */ /* 0x040fe20000000000 */
[----:B------:R-:W4:Y:S01]  /*47c0*/  LDSM.16.M88.4 R76, [R227+0x1800] ;  /* 0x00180000e34c783b */ /* 0x000f220000000200 */
[C---:B------:R-:W-:Y:S02]  /*47d0*/  VIADD R214, R227.reuse, 0x2800 ;  /* 0x00002800e3d67836 */ /* 0x040fe40000000000 */
[C---:B------:R-:W-:Y:S01]  /*47e0*/  VIADD R213, R227.reuse, 0x3000 ;  /* 0x00003000e3d57836 */ /* 0x040fe20000000000 */
[----:B------:R-:W-:Y:S01]  /*47f0*/  LDSM.16.M88.4 R72, [R226] ;  /* 0x00000000e248783b */ /* 0x000fe20000000200 */
[C---:B------:R-:W-:Y:S01]  /*4800*/  VIADD R212, R227.reuse, 0x3800 ;  /* 0x00003800e3d47836 */ /* 0x040fe20000000000 */
[----:B-----5:R-:W-:Y:S01]  /*4810*/  HMMA.16816.F32 R48, R56, R44, RZ ;  /* 0x0000002c3830723c */ /* 0x020fe200000018ff */
[C---:B------:R-:W-:Y:S01]  /*4820*/  VIADD R211, R227.reuse, 0x4000 ;  /* 0x00004000e3d37836 */ /* 0x040fe20000000000 */
[----:B------:R-:W-:Y:S01]  /*4830*/  LDSM.16.M88.4 R60, [R223+0x8800] ;  /* 0x00880000df3c783b */ /* 0x000fe20000000200 */
[----:B------:R-:W-:-:S02]  /*4840*/  VIADD R210, R227, 0x4800 ;  /* 0x00004800e3d27836 */ /* 0x000fc40000000000 */
[C---:B------:R-:W-:Y:S01]  /*4850*/  VIADD R209, R227.reuse, 0x5000 ;  /* 0x00005000e3d17836 */ /* 0x040fe20000000000 */
[C---:B------:R-:W-:Y:S01]  /*4860*/  HMMA.16816.F32 R44, R56.reuse, R46, RZ ;  /* 0x0000002e382c723c */ /* 0x040fe200000018ff */
[----:B------:R-:W-:Y:S01]  /*4870*/  LDSM.16.M88.4 R52, [R223+0x9000] ;  /* 0x00900000df34783b */ /* 0x000fe20000000200 */
[C---:B------:R-:W-:Y:S02]  /*4880*/  VIADD R208, R227.reuse, 0x5800 ;  /* 0x00005800e3d07836 */ /* 0x040fe40000000000 */
[C---:B------:R-:W-:Y:S01]  /*4890*/  VIADD R207, R227.reuse, 0x6000 ;  /* 0x00006000e3cf7836 */ /* 0x040fe20000000000 */
[----:B------:R-:W-:Y:S01]  /*48a0*/  LDSM.16.M88.4 R64, [R223+0x9800] ;  /* 0x00980000df40783b */ /* 0x000fe20000000200 */
[----:B---3--:R-:W-:Y:S01]  /*48b0*/  HMMA.16816.F32 R40, R56, R36, RZ ;  /* 0x000000243828723c */ /* 0x008fe200000018ff */
[C---:B------:R-:W-:Y:S02]  /*48c0*/  VIADD R206, R227.reuse, 0x6800 ;  /* 0x00006800e3ce7836 */ /* 0x040fe40000000000 */
[----:B------:R-:W-:Y:S01]  /*48d0*/  LDSM.16.M88.4 R80, [R216+0x5800] ;  /* 0x00580000d850783b */ /* 0x000fe20000000200 */
[----:B------:R-:W-:-:S02]  /*48e0*/  VIADD R205, R227, 0x7000 ;  /* 0x00007000e3cd7836 */ /* 0x000fc40000000000 */
[----:B------:R-:W-:Y:S01]  /*48f0*/  HMMA.16816.F32 R32, R56, R28, RZ ;  /* 0x0000001c3820723c */ /* 0x000fe200000018ff */
[----:B------:R-:W0:Y:S01]  /*4900*/  LDGDEPBAR ;  /* 0x00000000000079af */ /* 0x000e220000000000 */
[----:B------:R-:W-:-:S04]  /*4910*/  VIADD R204, R227, 0x7800 ;  /* 0x00007800e3cc7836 */ /* 0x000fc80000000000 */
[C---:B------:R-:W-:Y:S06]  /*4920*/  HMMA.16816.F32 R36, R56.reuse, R38, RZ ;  /* 0x000000263824723c */ /* 0x040fec00000018ff */
[----:B------:R-:W-:Y:S06]  /*4930*/  HMMA.16816.F32 R28, R56, R30, RZ ;  /* 0x0000001e381c723c */ /* 0x000fec00000018ff */
[C---:B-1----:R-:W-:Y:S06]  /*4940*/  HMMA.16816.F32 R48, R68.reuse, R8, R48 ;  /* 0x000000084430723c */ /* 0x042fec0000001830 */
[----:B------:R-:W-:Y:S01]  /*4950*/  HMMA.16816.F32 R44, R68, R10, R44 ;  /* 0x0000000a442c723c */ /* 0x000fe2000000182c */
[----:B------:R-:W1:Y:S05]  /*4960*/  LDSM.16.M88.4 R8, [R223+0x8000] ;  /* 0x00800000df08783b */ /* 0x000e6a0000000200 */
[C---:B--2---:R-:W-:Y:S06]  /*4970*/  HMMA.16816.F32 R24, R56.reuse, R20, RZ ;  /* 0x000000143818723c */ /* 0x044fec00000018ff */
[----:B------:R-:W-:Y:S01]  /*4980*/  HMMA.16816.F32 R56, R56, R22, RZ ;  /* 0x000000163838723c */ /* 0x000fe200000018ff */
[----:B------:R-:W-:Y:S05]  /*4990*/  LDSM.16.M88.4 R20, [R216+0x800] ;  /* 0x00080000d814783b */ /* 0x000fea0000000200 */
[C---:B----4-:R-:W-:Y:S06]  /*49a0*/  HMMA.16816.F32 R40, R68.reuse, R16, R40 ;  /* 0x000000104428723c */ /* 0x050fec0000001828 */
[C---:B------:R-:W-:Y:S01]  /*49b0*/  HMMA.16816.F32 R36, R68.reuse, R18, R36 ;  /* 0x000000124424723c */ /* 0x040fe20000001824 */
[----:B------:R-:W-:Y:S05]  /*49c0*/  LDSM.16.M88.4 R16, [R225] ;  /* 0x00000000e110783b */ /* 0x000fea0000000200 */
[C---:B------:R-:W-:Y:S06]  /*49d0*/  HMMA.16816.F32 R32, R68.reuse, R12, R32 ;  /* 0x0000000c4420723c */ /* 0x040fec0000001820 */
[C---:B------:R-:W-:Y:S01]  /*49e0*/  HMMA.16816.F32 R28, R68.reuse, R14, R28 ;  /* 0x0000000e441c723c */ /* 0x040fe2000000181c */
[----:B------:R-:W2:Y:S05]  /*49f0*/  LDSM.16.M88.4 R12, [R216] ;  /* 0x00000000d80c783b */ /* 0x000eaa0000000200 */
        /* <DEDUP_REMOVED lines=29> */
[----:B------:R-:W5:Y:S01]  /*4bd0*/  LDSM.16.M88.4 R76, [R227+0x3800] ;  /* 0x00380000e34c783b */ /* 0x000f620000000200 */
[C---:B---3--:R-:W-:Y:S06]  /*4be0*/  HMMA.16816.F32 R48, R52.reuse, R60, R48 ;  /* 0x0000003c3430723c */ /* 0x048fec0000001830 */
[C---:B------:R-:W-:Y:S01]  /*4bf0*/  HMMA.16816.F32 R44, R52.reuse, R62, R44 ;  /* 0x0000003e342c723c */ /* 0x040fe2000000182c */
[----:B------:R-:W-:Y:S05]  /*4c00*/  LDSM.16.M88.4 R60, [R226+0x2000] ;  /* 0x00200000e23c783b */ /* 0x000fea0000000200 */
[C---:B----4-:R-:W-:Y:S06]  /*4c10*/  HMMA.16816.F32 R40, R52.reuse, R56, R40 ;  /* 0x000000383428723c */ /* 0x050fec0000001828 */
[C---:B------:R-:W-:Y:S01]  /*4c20*/  HMMA.16816.F32 R36, R52.reuse, R58, R36 ;  /* 0x0000003a3424723c */ /* 0x040fe20000001824 */
[----:B------:R-:W3:Y:S05]  /*4c30*/  LDSM.16.M88.4 R56, [R223+0xa000] ;  /* 0x00a00000df38783b */ /* 0x000eea0000000200 */
[C---:B--2---:R-:W-:Y:S06]  /*4c40*/  HMMA.16816.F32 R32, R52.reuse, R12, R32 ;  /* 0x0000000c3420723c */ /* 0x044fec0000001820 */
[C---:B------:R-:W-:Y:S01]  /*4c50*/  HMMA.16816.F32 R28, R52.reuse, R14, R28 ;  /* 0x0000000e341c723c */ /* 0x040fe2000000181c */
[----:B------:R-:W2:Y:S05]  /*4c60*/  LDSM.16.M88.4 R12, [R223+0xa800] ;  /* 0x00a80000df0c783b */ /* 0x000eaa0000000200 */
[C---:B------:R-:W-:Y:S06]  /*4c70*/  HMMA.16816.F32 R24, R52.reuse, R68, R24 ;  /* 0x000000443418723c */ /* 0x040fec0000001818 */
[----:B------:R-:W-:Y:S01]  /*4c80*/  HMMA.16816.F32 R72, R52, R70, R72 ;  /* 0x000000463448723c */ /* 0x000fe20000001848 */
[----:B------:R-:W4:Y:S04]  /*4c90*/  LDSM.16.M88.4 R52, [R223+0xb000] ;  /* 0x00b00000df34783b */ /* 0x000f280000000200 */
[----:B------:R-:W4:Y:S01]  /*4ca0*/  LDSM.16.M88.4 R68, [R223+0xb800] ;  /* 0x00b80000df44783b */ /* 0x000f220000000200 */
[C---:B-1----:R-:W-:Y:S06]  /*4cb0*/  HMMA.16816.F32 R48, R8.reuse, R64, R48 ;  /* 0x000000400830723c */ /* 0x042fec0000001830 */
[C---:B------:R-:W-:Y:S01]  /*4cc0*/  HMMA.16816.F32 R44, R8.reuse, R66, R44 ;  /* 0x00000042082c723c */ /* 0x040fe2000000182c */
[----:B------:R-:W-:Y:S05]  /*4cd0*/  LDSM.16.M88.4 R64, [R225+0x2000] ;  /* 0x00200000e140783b */ /* 0x000fea0000000200 */
[C---:B------:R-:W-:Y:S06]  /*4ce0*/  HMMA.16816.F32 R40, R8.reuse, R20, R40 ;  /* 0x000000140828723c */ /* 0x040fec0000001828 */
[C---:B------:R-:W-:Y:S01]  /*4cf0*/  HMMA.16816.F32 R36, R8.reuse, R22, R36 ;  /* 0x000000160824723c */ /* 0x040fe20000001824 */
[----:B------:R-:W1:Y:S05]  /*4d00*/  LDSM.16.M88.4 R20, [R216+0x2000] ;  /* 0x00200000d814783b */ /* 0x000e6a0000000200 */
[C---:B-----5:R-:W-:Y:S06]  /*4d10*/  HMMA.16816.F32 R32, R8.reuse, R16, R32 ;  /* 0x000000100820723c */ /* 0x060fec0000001820 */
[C---:B------:R-:W-:Y:S01]  /*4d20*/  HMMA.16816.F32 R28, R8.reuse, R18, R28 ;  /* 0x00000012081c723c */ /* 0x040fe2000000181c */
[----:B------:R-:W-:Y:S05]  /*4d30*/  LDSM.16.M88.4 R16, [R216+0x2800] ;  /* 0x00280000d810783b */ /* 0x000fea0000000200 */
[C---:B------:R-:W-:Y:S06]  /*4d40*/  HMMA.16816.F32 R24, R8.reuse, R76, R24 ;  /* 0x0000004c0818723c */ /* 0x040fec0000001818 */
[----:B------:R-:W-:Y:S01]  /*4d50*/  HMMA.16816.F32 R72, R8, R78, R72 ;  /* 0x0000004e0848723c */ /* 0x000fe20000001848 */
[----:B------:R-:W5:Y:S04]  /*4d60*/  LDSM.16.M88.4 R8, [R216+0x3000] ;  /* 0x00300000d808783b */ /* 0x000f680000000200 */
[----:B------:R-:W-:Y:S01]  /*4d70*/  LDSM.16.M88.4 R76, [R216+0x3800] ;  /* 0x00380000d84c783b */ /* 0x000fe20000000200 */
[C---:B---3--:R-:W-:Y:S06]  /*4d80*/  HMMA.16816.F32 R48, R60.reuse, R56, R48 ;  /* 0x000000383c30723c */ /* 0x048fec0000001830 */
[C---:B------:R-:W-:Y:S01]  /*4d90*/  HMMA.16816.F32 R44, R60.reuse, R58, R44 ;  /* 0x0000003a3c2c723c */ /* 0x040fe2000000182c */
[----:B------:R-:W-:Y:S05]  /*4da0*/  LDSM.16.M88.4 R56, [R230+0x4000] ;  /* 0x00400000e638783b */ /* 0x000fea0000000200 */
        /* <DEDUP_REMOVED lines=13> */
[C---:B-----5:R-:W-:Y:S06]  /*4e80*/  HMMA.16816.F32 R32, R64.reuse, R8, R32 ;  /* 0x000000084020723c */ /* 0x060fec0000001820 */
[C---:B------:R-:W-:Y:S01]  /*4e90*/  HMMA.16816.F32 R28, R64.reuse, R10, R28 ;  /* 0x0000000a401c723c */ /* 0x040fe2000000181c */
[----:B------:R-:W1:Y:S05]  /*4ea0*/  LDSM.16.M88.4 R8, [R228+0x4000] ;  /* 0x00400000e408783b */ /* 0x000e6a0000000200 */
[C---:B------:R-:W-:Y:S06]  /*4eb0*/  HMMA.16816.F32 R40, R64.reuse, R16, R40 ;  /* 0x000000104028723c */ /* 0x040fec0000001828 */
[----:B------:R-:W-:Y:S01]  /*4ec0*/  HMMA.16816.F32 R36, R64, R18, R36 ;  /* 0x000000124024723c */ /* 0x000fe20000001824 */
[----:B------:R-:W5:Y:S05]  /*4ed0*/  LDSM.16.M88.4 R16, [R227+0x4800] ;  /* 0x00480000e310783b */ /* 0x000f6a0000000200 */
        /* <DEDUP_REMOVED lines=10> */
[C---:B----4-:R-:W-:Y:S06]  /*4f80*/  HMMA.16816.F32 R32, R56.reuse, R60, R32 ;  /* 0x0000003c3820723c */ /* 0x050fec0000001820 */
[----:B------:R-:W-:Y:S01]  /*4f90*/  HMMA.16816.F32 R28, R56, R62, R28 ;  /* 0x0000003e381c723c */ /* 0x000fe2000000181c */
[----:B------:R-:W3:Y:S05]  /*4fa0*/  LDSM.16.M88.4 R60, [R223+0xc800] ;  /* 0x00c80000df3c783b */ /* 0x000eea0000000200 */
[C---:B-1----:R-:W-:Y:S06]  /*4fb0*/  HMMA.16816.F32 R48, R8.reuse, R20, R48 ;  /* 0x000000140830723c */ /* 0x042fec0000001830 */
[----:B------:R-:W-:Y:S01]  /*4fc0*/  HMMA.16816.F32 R44, R8, R22, R44 ;  /* 0x00000016082c723c */ /* 0x000fe2000000182c */
[----:B------:R-:W1:Y:S05]  /*4fd0*/  LDSM.16.M88.4 R20, [R223+0xd000] ;  /* 0x00d00000df14783b */ /* 0x000e6a0000000200 */
[C---:B------:R-:W-:Y:S06]  /*4fe0*/  HMMA.16816.F32 R24, R56.reuse, R68, R24 ;  /* 0x000000443818723c */ /* 0x040fec0000001818 */
[----:B------:R-:W-:Y:S01]  /*4ff0*/  HMMA.16816.F32 R72, R56, R70, R72 ;  /* 0x000000463848723c */ /* 0x000fe20000001848 */
[----:B------:R-:W4:Y:S04]  /*5000*/  LDSM.16.M88.4 R56, [R223+0xd800] ;  /* 0x00d80000df38783b */ /* 0x000f280000000200 */
[----:B------:R-:W-:Y:S01]  /*5010*/  LDSM.16.M88.4 R68, [R225+0x4000] ;  /* 0x00400000e144783b */ /* 0x000fe20000000200 */
        /* <DEDUP_REMOVED lines=26> */
[C---:B------:R-:W-:Y:S06]  /*51c0*/  HMMA.16816.F32 R48, R68.reuse, R16, R48 ;  /* 0x000000104430723c */ /* 0x040fec0000001830 */
[C---:B-----5:R-:W-:Y:S06]  /*51d0*/  HMMA.16816.F32 R32, R68.reuse, R8, R32 ;  /* 0x000000084420723c */ /* 0x060fec0000001820 */
[C---:B------:R-:W-:Y:S01]  /*51e0*/  HMMA.16816.F32 R44, R68.reuse, R18, R44 ;  /* 0x00000012442c723c */ /* 0x040fe2000000182c */
[----:B------:R-:W5:Y:S05]  /*51f0*/  LDSM.16.M88.4 R16, [R227+0x6000] ;  /* 0x00600000e310783b */ /* 0x000f6a0000000200 */
[----:B------:R-:W-:Y:S01]  /*5200*/  HMMA.16816.F32 R28, R68, R10, R28 ;  /* 0x0000000a441c723c */ /* 0x000fe2000000181c */
[----:B------:R-:W5:Y:S05]  /*5210*/  LDSM.16.M88.4 R8, [R227+0x7000] ;  /* 0x00700000e308783b */ /* 0x000f6a0000000200 */
[----:B-1----:R-:W-:Y:S06]  /*5220*/  HMMA.16816.F32 R40, R20, R60, R40 ;  /* 0x0000003c1428723c */ /* 0x002fec0000001828 */
[C---:B------:R-:W-:Y:S06]  /*5230*/  HMMA.16816.F32 R24, R68.reuse, R80, R24 ;  /* 0x000000504418723c */ /* 0x040fec0000001818 */
[----:B------:R-:W-:Y:S01]  /*5240*/  HMMA.16816.F32 R72, R68, R82, R72 ;  /* 0x000000524448723c */ /* 0x000fe20000001848 */
[----:B------:R-:W-:Y:S04]  /*5250*/  LDSM.16.M88.4 R68, [R226+0x6000] ;  /* 0x00600000e244783b */ /* 0x000fe80000000200 */
[----:B------:R-:W-:Y:S01]  /*5260*/  LDSM.16.M88.4 R80, [R227+0x7800] ;  /* 0x00780000e350783b */ /* 0x000fe20000000200 */
[C---:B------:R-:W-:Y:S03]  /*5270*/  HMMA.16816.F32 R36, R20.reuse, R62, R36 ;  /* 0x0000003e1424723c */ /* 0x040fe60000001824 */
[----:B------:R-:W1:Y:S03]  /*5280*/  LDSM.16.M88.4 R60, [R223+0xe800] ;  /* 0x00e80000df3c783b */ /* 0x000e660000000200 */
[C---:B---3--:R-:W-:Y:S06]  /*5290*/  HMMA.16816.F32 R48, R20.reuse, R64, R48 ;  /* 0x000000401430723c */ /* 0x048fec0000001830 */
[C---:B----4-:R-:W-:Y:S06]  /*52a0*/  HMMA.16816.F32 R32, R20.reuse, R56, R32 ;  /* 0x000000381420723c */ /* 0x050fec0000001820 */
[C---:B------:R-:W-:Y:S01]  /*52b0*/  HMMA.16816.F32 R44, R20.reuse, R66, R44 ;  /* 0x00000042142c723c */ /* 0x040fe2000000182c */
[----:B------:R-:W3:Y:S05]  /*52c0*/  LDSM.16.M88.4 R64, [R223+0xe000] ;  /* 0x00e00000df40783b */ /* 0x000eea0000000200 */
[----:B------:R-:W-:Y:S01]  /*52d0*/  HMMA.16816.F32 R28, R20, R58, R28 ;  /* 0x0000003a141c723c */ /* 0x000fe2000000181c */
[----:B------:R-:W4:Y:S05]  /*52e0*/  LDSM.16.M88.4 R56, [R223+0xf000] ;  /* 0x00f00000df38783b */ /* 0x000f2a0000000200 */
[----:B--2---:R-:W-:Y:S06]  /*52f0*/  HMMA.16816.F32 R40, R76, R12, R40 ;  /* 0x0000000c4c28723c */ /* 0x004fec0000001828 */
[C---:B------:R-:W-:Y:S06]  /*5300*/  HMMA.16816.F32 R24, R20.reuse, R52, R24 ;  /* 0x000000341418723c */ /* 0x040fec0000001818 */
[----:B------:R-:W-:Y:S01]  /*5310*/  HMMA.16816.F32 R72, R20, R54, R72 ;  /* 0x000000361448723c */ /* 0x000fe20000001848 */
[----:B------:R-:W-:Y:S04]  /*5320*/  LDSM.16.M88.4 R20, [R225+0x6000] ;  /* 0x00600000e114783b */ /* 0x000fe80000000200 */
[----:B------:R-:W-:Y:S01]  /*5330*/  LDSM.16.M88.4 R52, [R223+0xf800] ;  /* 0x00f80000df34783b */ /* 0x000fe20000000200 */
[C---:B------:R-:W-:Y:S03]  /*5340*/  HMMA.16816.F32 R36, R76.reuse, R14, R36 ;  /* 0x0000000e4c24723c */ /* 0x040fe60000001824 */
[----:B------:R-:W2:Y:S03]  /*5350*/  LDSM.16.M88.4 R12, [R216+0x6800] ;  /* 0x00680000d80c783b */ /* 0x000ea60000000200 */
[C---:B-----5:R-:W-:Y:S06]  /*5360*/  HMMA.16816.F32 R48, R76.reuse, R16, R48 ;  /* 0x000000104c30723c */ /* 0x060fec0000001830 */
[C---:B------:R-:W-:Y:S06]  /*5370*/  HMMA.16816.F32 R32, R76.reuse, R8, R32 ;  /* 0x000000084c20723c */ /* 0x040fec0000001820 */
[C---:B------:R-:W-:Y:S01]  /*5380*/  HMMA.16816.F32 R44, R76.reuse, R18, R44 ;  /* 0x000000124c2c723c */ /* 0x040fe2000000182c */
[----:B------:R-:W5:Y:S05]  /*5390*/  LDSM.16.M88.4 R16, [R216+0x6000] ;  /* 0x00600000d810783b */ /* 0x000f6a0000000200 */
[----:B------:R-:W-:Y:S01]  /*53a0*/  HMMA.16816.F32 R28, R76, R10, R28 ;  /* 0x0000000a4c1c723c */ /* 0x000fe2000000181c */
[----:B------:R-:W5:Y:S05]  /*53b0*/  LDSM.16.M88.4 R8, [R216+0x7000] ;  /* 0x00700000d808783b */ /* 0x000f6a0000000200 */
[C---:B-1----:R-:W-:Y:S06]  /*53c0*/  HMMA.16816.F32 R40, R68.reuse, R60, R40 ;  /* 0x0000003c4428723c */ /* 0x042fec0000001828 */
[C---:B---3--:R-:W-:Y:S06]  /*53d0*/  HMMA.16816.F32 R48, R68.reuse, R64, R48 ;  /* 0x000000404430723c */ /* 0x048fec0000001830 */
[C---:B----4-:R-:W-:Y:S06]  /*53e0*/  HMMA.16816.F32 R32, R68.reuse, R56, R32 ;  /* 0x000000384420723c */ /* 0x050fec0000001820 */
[----:B------:R-:W-:Y:S01]  /*53f0*/  HMMA.16816.F32 R36, R68, R62, R36 ;  /* 0x0000003e4424723c */ /* 0x000fe20000001824 */
[----:B------:R-:W1:Y:S01]  /*5400*/  LDSM.16.M88.4 R60, [R216+0x7800] ;  /* 0x00780000d83c783b */ /* 0x000e620000000200 */
[----:B------:R-:W-:-:S04]  /*5410*/  DEPBAR.LE SB0, 0x0 ;  /* 0x000080000000791a */ /* 0x000fc80000000000 */
[----:B--2---:R-:W-:Y:S06]  /*5420*/  HMMA.16816.F32 R40, R20, R12, R40 ;  /* 0x0000000c1428723c */ /* 0x004fec0000001828 */
[----:B------:R-:W-:Y:S01]  /*5430*/  HMMA.16816.F32 R44, R68, R66, R44 ;  /* 0x00000042442c723c */ /* 0x000fe2000000182c */
[----:B------:R-:W-:-:S05]  /*5440*/  LOP3.LUT R13, R6, 0xffffffe0, RZ, 0xc0, !PT ;  /* 0xffffffe0060d7812 */ /* 0x000fca00078ec0ff */
[----:B------:R-:W-:Y:S01]  /*5450*/  HMMA.16816.F32 R28, R68, R58, R28 ;  /* 0x0000003a441c723c */ /* 0x000fe2000000181c */
[C---:B------:R-:W-:Y:S02]  /*5460*/  IMAD.IADD R13, R4.reuse, 0x1, -R13 ;  /* 0x00000001040d7824 */ /* 0x040fe400078e0a0d */
[----:B------:R-:W-:-:S03]  /*5470*/  IMAD.SHL.U32 R4, R4, 0x2, RZ ;  /* 0x0000000204047824 */ /* 0x000fc600078e00ff */
[C---:B-----5:R-:W-:Y:S01]  /*5480*/  HMMA.16816.F32 R48, R20.reuse, R16, R48 ;  /* 0x000000101430723c */ /* 0x060fe20000001830 */
[----:B------:R-:W-:Y:S02]  /*5490*/  SHF.R.S32.HI R2, RZ, 0x1f, R13 ;  /* 0x0000001fff027819 */ /* 0x000fe4000001140d */
[----:B------:R-:W-:Y:S02]  /*54a0*/  LOP3.LUT R232, R4, 0x6, RZ, 0xc0, !PT ;  /* 0x0000000604e87812 */ /* 0x000fe400078ec0ff */
[----:B------:R-:W-:Y:S01]  /*54b0*/  LEA.HI R13, R2, R13, RZ, 0x2 ;  /* 0x0000000d020d7211 */ /* 0x000fe200078f10ff */
[C---:B------:R-:W-:Y:S01]  /*54c0*/  HMMA.16816.F32 R32, R20.reuse, R8, R32 ;  /* 0x000000081420723c */ /* 0x040fe20000001820 */
[----:B------:R-:W-:Y:S02]  /*54d0*/  IMAD.U32 R2, RZ, RZ, UR20 ;  /* 0x00000014ff027e24 */ /* 0x000fe4000f8e00ff */
[----:B------:R-:W-:Y:S01]  /*54e0*/  FMUL.FTZ R40, R40, UR10 ;  /* 0x0000000a28287c20 */ /* 0x000fe20008410000 */
[----:B------:R-:W-:Y:S01]  /*54f0*/  SHF.R.S32.HI R13, RZ, 0x2, R13 ;  /* 0x00000002ff0d7819 */ /* 0x000fe2000001140d */
[----:B------:R-:W-:Y:S01]  /*5500*/  FMUL.FTZ R43, R43, UR10 ;  /* 0x0000000a2b2b7c20 */ /* 0x000fe20008410000 */
[----:B------:R-:W-:Y:S01]  /*5510*/  IMAD R2, R2, 0x40, R232 ;  /* 0x0000004002027824 */ /* 0x000fe200078e02e8 */
[----:B------:R-:W-:Y:S01]  /*5520*/  HMMA.16816.F32 R36, R20, R14, R36 ;  /* 0x0000000e1424723c */ /* 0x000fe20000001824 */
[----:B------:R-:W-:-:S02]  /*5530*/  IMAD.U32 R9, RZ, RZ, UR34 ;  /* 0x00000022ff097e24 */ /* 0x000fc4000f8e00ff */
[----:B------:R-:W-:Y:S01]  /*5540*/  FMUL.FTZ R41, R41, UR10 ;  /* 0x0000000a29297c20 */ /* 0x000fe20008410000 */
[----:B------:R-:W-:Y:S02]  /*5550*/  IMAD.IADD R252, R13, 0x1, R252 ;  /* 0x000000010dfc7824 */ /* 0x000fe400078e02fc */
[----:B------:R-:W-:Y:S01]  /*5560*/  FMUL.FTZ R42, R42, UR10 ;  /* 0x0000000a2a2a7c20 */ /* 0x000fe20008410000 */
[----:B------:R-:W-:Y:S01]  /*5570*/  IMAD.U32 R8, RZ, RZ, UR7 ;  /* 0x00000007ff087e24 */ /* 0x000fe2000f8e00ff */
[C---:B------:R-:W-:Y:S01]  /*5580*/  HMMA.16816.F32 R24, R76.reuse, R80, R24 ;  /* 0x000000504c18723c */ /* 0x040fe20000001818 */
[C---:B------:R-:W-:Y:S01]  /*5590*/  VIADD R249, R252.reuse, 0x8 ;  /* 0x00000008fcf97836 */ /* 0x040fe20000000000 */
[C---:B------:R-:W-:Y:S01]  /*55a0*/  VIADDMNMX R250, R252.reuse, UR6, R9, PT ;  /* 0x00000006fcfa7c46 */ /* 0x040fe2000b800109 */
[----:B------:R-:W-:Y:S02]  /*55b0*/  VIADD R252, R252, UR11 ;  /* 0x0000000bfcfc7c36 */ /* 0x000fe40008000000 */
[----:B------:R-:W-:Y:S01]  /*55c0*/  VIADD R6, R2, 0x1 ;  /* 0x0000000102067836 */ /* 0x000fe20000000000 */
[----:B------:R-:W-:Y:S01]  /*55d0*/  HMMA.16816.F32 R72, R76, R82, R72 ;  /* 0x000000524c48723c */ /* 0x000fe20000001848 */
[----:B------:R-:W-:Y:S01]  /*55e0*/  FMUL.FTZ R49, R49, UR10 ;  /* 0x0000000a31317c20 */ /* 0x000fe20008410000 */
[----:B------:R-:W-:Y:S01]  /*55f0*/  FMUL.FTZ R50, R50, UR10 ;  /* 0x0000000a32327c20 */ /* 0x000fe20008410000 */
[C---:B------:R-:W-:Y:S01]  /*5600*/  IADD3 R243, R249.reuse, UR23, R8 ;  /* 0x00000017f9f37c10 */ /* 0x040fe2000fffe008 */
[----:B------:R-:W-:-:S02]  /*5610*/  VIADD R249, R249, UR11 ;  /* 0x0000000bf9f97c36 */ /* 0x000fc40008000000 */
[----:B------:R-:W-:Y:S01]  /*5620*/  FMUL.FTZ R48, R48, UR10 ;  /* 0x0000000a30307c20 */ /* 0x000fe20008410000 */
[C---:B------:R-:W-:Y:S01]  /*5630*/  HMMA.16816.F32 R44, R20.reuse, R18, R44 ;  /* 0x00000012142c723c */ /* 0x040fe2000000182c */
[----:B------:R-:W-:Y:S01]  /*5640*/  FMUL.FTZ R9, R33, UR10 ;  /* 0x0000000a21097c20 */ /* 0x000fe20008410000 */
[--C-:B------:R-:W-:Y:S01]  /*5650*/  IMAD.IADD R8, R249, 0x1, -R2.reuse ;  /* 0x00000001f9087824 */ /* 0x100fe200078e0a02 */
[----:B------:R-:W2:Y:S01]  /*5660*/  MUFU.TANH R33, R49 ;  /* 0x0000003100217308 */ /* 0x000ea20000002400 */
[----:B------:R-:W-:Y:S01]  /*5670*/  FMUL.FTZ R51, R51, UR10 ;  /* 0x0000000a33337c20 */ /* 0x000fe20008410000 */
[----:B------:R-:W-:Y:S01]  /*5680*/  VIMNMX R243, R243, UR34, PT ;  /* 0x00000022f3f37c48 */ /* 0x000fe2000bfe0100 */
[----:B------:R-:W-:Y:S01]  /*5690*/  HMMA.16816.F32 R28, R20, R10, R28 ;  /* 0x0000000a141c723c */ /* 0x000fe2000000181c */
[----:B------:R-:W-:Y:S01]  /*56a0*/  FMUL.FTZ R4, R37, UR10 ;  /* 0x0000000a25047c20 */ /* 0x000fe20008410000 */
[----:B------:R-:W-:Y:S01]  /*56b0*/  VIADDMNMX R251, R252, -UR24, RZ, !PT ;  /* 0x80000018fcfb7c46 */ /* 0x000fe2000f8001ff */
[----:B------:R-:W-:Y:S01]  /*56c0*/  VIADD R19, R2, 0x18 ;  /* 0x0000001802137836 */ /* 0x000fe20000000000 */
[----:B------:R-:W-:Y:S01]  /*56d0*/  ISETP.GE.AND P2, PT, R6, R250, PT ;  /* 0x000000fa0600720c */ /* 0x000fe20003f46270 */
[----:B------:R-:W3:Y:S01]  /*56e0*/  MUFU.TANH R50, R50 ;  /* 0x0000003200327308 */ /* 0x000ee20000002400 */
[C---:B------:R-:W-:Y:S01]  /*56f0*/  HMMA.16816.F32 R24, R68.reuse, R52, R24 ;  /* 0x000000344418723c */ /* 0x040fe20000001818 */
[C---:B------:R-:W-:Y:S01]  /*5700*/  IMAD.IADD R11, R252.reuse, 0x1, -R2 ;  /* 0x00000001fc0b7824 */ /* 0x040fe200078e0a02 */
[----:B------:R-:W-:Y:S01]  /*5710*/  VIADDMNMX R248, R249, -UR24, RZ, !PT ;  /* 0x80000018f9f87c46 */ /* 0x000fe2000f8001ff */
[----:B------:R-:W-:Y:S01]  /*5720*/  IMAD.IADD R10, R252, 0x1, -R6 ;  /* 0x00000001fc0a7824 */ /* 0x000fe200078e0a06 */
[----:B------:R-:W-:Y:S01]  /*5730*/  ISETP.GE.AND P1, PT, R6, R243, PT ;  /* 0x000000f30600720c */ /* 0x000fe20003f26270 */
[----:B------:R-:W-:Y:S01]  /*5740*/  FMUL.FTZ R36, R36, UR10 ;  /* 0x0000000a24247c20 */ /* 0x000fe20008410000 */
[----:B------:R-:W-:Y:S01]  /*5750*/  IABS R37, R11 ;  /* 0x0000000b00257213 */ /* 0x000fe20000000000 */
[----:B------:R-:W-:Y:S01]  /*5760*/  HMMA.16816.F32 R72, R68, R54, R72 ;  /* 0x000000364448723c */ /* 0x000fe20000001848 */
[----:B------:R-:W-:Y:S01]  /*5770*/  IABS R11, R8 ;  /* 0x00000008000b7213 */ /* 0x000fe20000000000 */
[----:B------:R-:W4:Y:S01]  /*5780*/  MUFU.TANH R48, R48 ;  /* 0x0000003000307308 */ /* 0x000f220000002400 */
[----:B------:R-:W-:Y:S01]  /*5790*/  IABS R8, R10 ;  /* 0x0000000a00087213 */ /* 0x000fe20000000000 */
[----:B------:R-:W-:-:S02]  /*57a0*/  VIADD R10, R2, 0x8 ;  /* 0x00000008020a7836 */ /* 0x000fc40000000000 */
[----:B------:R-:W-:Y:S01]  /*57b0*/  FMUL.FTZ R44, R44, UR10 ;  /* 0x0000000a2c2c7c20 */ /* 0x000fe20008410000 */
[----:B------:R-:W-:Y:S01]  /*57c0*/  I2FP.F32.S32 R11, R11 ;  /* 0x0000000b000b7245 */ /* 0x000fe20000201400 */
[----:B------:R-:W-:Y:S01]  /*57d0*/  FMUL.FTZ R47, R47, UR10 ;  /* 0x0000000a2f2f7c20 */ /* 0x000fe20008410000 */
[----:B------:R-:W-:Y:S01]  /*57e0*/  I2FP.F32.S32 R8, R8 ;  /* 0x0000000800087245 */ /* 0x000fe20000201400 */
[----:B------:R-:W-:Y:S01]  /*57f0*/  IMAD.IADD R13, R252, 0x1, -R10 ;  /* 0x00000001fc0d7824 */ /* 0x000fe200078e0a0a */
[-C--:B------:R-:W-:Y:S01]  /*5800*/  ISETP.GE.AND P0, PT, R10, R250.reuse, PT ;  /* 0x000000fa0a00720c */ /* 0x080fe20003f06270 */
[----:B------:R-:W-:Y:S01]  /*5810*/  FMUL.FTZ R17, R28, UR10 ;  /* 0x0000000a1c117c20 */ /* 0x000fe20008410000 */
[----:B------:R-:W-:Y:S01]  /*5820*/  FMUL.FTZ R18, R31, UR10 ;  /* 0x0000000a1f127c20 */ /* 0x000fe20008410000 */
[----:B--2---:R-:W-:Y:S01]  /*5830*/  FFMA.FTZ R33, R8, -UR18, R33 ;  /* 0x8000001208217c23 */ /* 0x004fe20008010021 */
[----:B------:R-:W-:Y:S01]  /*5840*/  VIADD R8, R2, 0x9 ;  /* 0x0000000902087836 */ /* 0x000fe20000000000 */
[----:B------:R-:W2:Y:S01]  /*5850*/  MUFU.TANH R28, R51 ;  /* 0x00000033001c7308 */ /* 0x000ea20000002400 */
[----:B------:R-:W-:Y:S01]  /*5860*/  FMUL.FTZ R16, R30, UR10 ;  /* 0x0000000a1e107c20 */ /* 0x000fe20008410000 */
[----:B---3--:R-:W-:Y:S01]  /*5870*/  FFMA.FTZ R30, R11, -UR18, R50 ;  /* 0x800000120b1e7c23 */ /* 0x008fe20008010032 */
[----:B------:R-:W-:Y:S01]  /*5880*/  IMAD.IADD R11, R249, 0x1, -R6 ;  /* 0x00000001f90b7824 */ /* 0x000fe200078e0a06 */
[C---:B------:R-:W-:Y:S01]  /*5890*/  ISETP.GE.AND P3, PT, R8.reuse, R250, PT ;  /* 0x000000fa0800720c */ /* 0x040fe20003f66270 */
[----:B------:R-:W-:Y:S01]  /*58a0*/  FMUL.FTZ R45, R45, UR10 ;  /* 0x0000000a2d2d7c20 */ /* 0x000fe20008410000 */
[----:B------:R-:W-:Y:S01]  /*58b0*/  ISETP.GE.AND P5, PT, R8, R243, PT ;  /* 0x000000f30800720c */ /* 0x000fe20003fa6270 */
[----:B------:R-:W-:Y:S01]  /*58c0*/  FMUL.FTZ R12, R29, UR10 ;  /* 0x0000000a1d0c7c20 */ /* 0x000fe20008410000 */
[----:B------:R-:W3:Y:S01]  /*58d0*/  MUFU.TANH R31, R44 ;  /* 0x0000002c001f7308 */ /* 0x000ee20000002400 */
[----:B------:R-:W-:Y:S01]  /*58e0*/  ISETP.LT.OR P2, PT, R6, R251, P2 ;  /* 0x000000fb0600720c */ /* 0x000fe20001741670 */
[C---:B-1----:R-:W-:Y:S01]  /*58f0*/  HMMA.16816.F32 R24, R20.reuse, R60, R24 ;  /* 0x0000003c1418723c */ /* 0x042fe20000001818 */
[----:B------:R-:W-:Y:S01]  /*5900*/  ISETP.GE.AND P6, PT, R10, R243, PT ;  /* 0x000000f30a00720c */ /* 0x000fe20003fc6270 */
[----:B------:R-:W-:Y:S01]  /*5910*/  FMUL.FTZ R46, R46, UR10 ;  /* 0x0000000a2e2e7c20 */ /* 0x000fe20008410000 */
[-C--:B------:R-:W-:Y:S01]  /*5920*/  ISETP.LT.OR P1, PT, R6, R248.reuse, P1 ;  /* 0x000000f80600720c */ /* 0x080fe20000f21670 */
[--C-:B------:R-:W-:Y:S01]  /*5930*/  IMAD.IADD R6, R252, 0x1, -R8.reuse ;  /* 0x00000001fc067824 */ /* 0x100fe200078e0a08 */
[----:B------:R-:W-:Y:S01]  /*5940*/  IABS R11, R11 ;  /* 0x0000000b000b7213 */ /* 0x000fe20000000000 */
[----:B------:R-:W1:Y:S01]  /*5950*/  MUFU.TANH R15, R47 ;  /* 0x0000002f000f7308 */ /* 0x000e620000002400 */
[----:B------:R-:W-:Y:S01]  /*5960*/  IABS R13, R13 ;  /* 0x0000000d000d7213 */ /* 0x000fe20000000000 */
[----:B------:R-:W-:Y:S01]  /*5970*/  HMMA.16816.F32 R72, R20, R62, R72 ;  /* 0x0000003e1448723c */ /* 0x000fe20000001848 */
[----:B------:R-:W-:Y:S01]  /*5980*/  ISETP.LT.OR P3, PT, R8, R251, P3 ;  /* 0x000000fb0800720c */ /* 0x000fe20001f61670 */
[----:B------:R-:W-:Y:S01]  /*5990*/  FMUL.FTZ R38, R38, UR10 ;  /* 0x0000000a26267c20 */ /* 0x000fe20008410000 */
[-C--:B------:R-:W-:Y:S01]  /*59a0*/  ISETP.LT.OR P5, PT, R8, R248.reuse, P5 ;  /* 0x000000f80800720c */ /* 0x080fe20002fa1670 */
[C---:B------:R-:W-:Y:S01]  /*59b0*/  IMAD.IADD R8, R249.reuse, 0x1, -R8 ;  /* 0x00000001f9087824 */ /* 0x040fe200078e0a08 */
[----:B------:R-:W-:Y:S01]  /*59c0*/  I2FP.F32.S32 R37, R37 ;  /* 0x0000002500257245 */ /* 0x000fe20000201400 */
[----:B------:R-:W-:Y:S01]  /*59d0*/  MUFU.TANH R29, R45 ;  /* 0x0000002d001d7308 */ /* 0x000fe20000002400 */
[----:B------:R-:W-:Y:S01]  /*59e0*/  ISETP.LT.OR P0, PT, R10, R251, P0 ;  /* 0x000000fb0a00720c */ /* 0x000fe20000701670 */
[----:B------:R-:W-:Y:S01]  /*59f0*/  VIADD R21, R2, 0x11 ;  /* 0x0000001102157836 */ /* 0x000fe20000000000 */
[----:B------:R-:W-:Y:S01]  /*5a00*/  ISETP.LT.OR P6, PT, R10, R248, P6 ;  /* 0x000000f80a00720c */ /* 0x000fe200037c1670 */
[----:B------:R-:W-:Y:S01]  /*5a10*/  IMAD.IADD R10, R249, 0x1, -R10 ;  /* 0x00000001f90a7824 */ /* 0x000fe200078e0a0a */
[----:B------:R-:W-:Y:S01]  /*5a20*/  I2FP.F32.S32 R11, R11 ;  /* 0x0000000b000b7245 */ /* 0x000fe20000201400 */
[----:B----4-:R-:W-:Y:S01]  /*5a30*/  FFMA.FTZ R37, R37, -UR18, R48 ;  /* 0x8000001225257c23 */ /* 0x010fe20008010030 */
[----:B------:R-:W-:Y:S01]  /*5a40*/  I2FP.F32.S32 R14, R13 ;  /* 0x0000000d000e7245 */ /* 0x000fe20000201400 */
[C---:B------:R-:W-:Y:S01]  /*5a50*/  VIADD R23, R2.reuse, 0x10 ;  /* 0x0000001002177836 */ /* 0x040fe20000000000 */
[----:B------:R-:W-:Y:S01]  /*5a60*/  ISETP.GE.AND P4, PT, R2, R250, PT ;  /* 0x000000fa0200720c */ /* 0x000fe20003f86270 */
[----:B--2---:R-:W-:Y:S01]  /*5a70*/  FFMA.FTZ R28, R11, -UR18, R28 ;  /* 0x800000120b1c7c23 */ /* 0x004fe2000801001c */
[----:B------:R-:W-:Y:S01]  /*5a80*/  IABS R8, R8 ;  /* 0x0000000800087213 */ /* 0x000fe20000000000 */
[----:B---3--:R-:W-:Y:S01]  /*5a90*/  FFMA.FTZ R31, R14, -UR18, R31 ;  /* 0x800000120e1f7c23 */ /* 0x008fe2000801001f */
[----:B------:R-:W-:Y:S01]  /*5aa0*/  IABS R10, R10 ;  /* 0x0000000a000a7213 */ /* 0x000fe20000000000 */
[----:B------:R-:W2:Y:S01]  /*5ab0*/  MUFU.TANH R46, R46 ;  /* 0x0000002e002e7308 */ /* 0x000ea20000002400 */
[----:B------:R-:W-:Y:S01]  /*5ac0*/  IABS R6, R6 ;  /* 0x0000000600067213 */ /* 0x000fe20000000000 */
[----:B------:R-:W-:Y:S01]  /*5ad0*/  IMAD.IADD R14, R252, 0x1, -R21 ;  /* 0x00000001fc0e7824 */ /* 0x000fe200078e0a15 */
[----:B------:R-:W-:Y:S01]  /*5ae0*/  ISETP.LT.OR P4, PT, R2, R251, P4 ;  /* 0x000000fb0200720c */ /* 0x000fe20002781670 */
[----:B------:R-:W-:Y:S01]  /*5af0*/  IMAD.IADD R22, R252, 0x1, -R23 ;  /* 0x00000001fc167824 */ /* 0x000fe200078e0a17 */
[----:B------:R-:W-:Y:S01]  /*5b00*/  I2FP.F32.S32 R8, R8 ;  /* 0x0000000800087245 */ /* 0x000fe20000201400 */
[----:B------:R-:W-:Y:S01]  /*5b10*/  FMUL.FTZ R39, R39, UR10 ;  /* 0x0000000a27277c20 */ /* 0x000fe20008410000 */
[----:B------:R-:W-:Y:S01]  /*5b20*/  I2FP.F32.S32 R11, R10 ;  /* 0x0000000a000b7245 */ /* 0x000fe20000201400 */
[----:B------:R-:W-:Y:S01]  /*5b30*/  IMAD.MOV.U32 R10, RZ, RZ, R6 ;  /* 0x000000ffff0a7224 */ /* 0x000fe200078e0006 */
[----:B------:R-:W-:Y:S01]  /*5b40*/  FSEL R37, R37, -INF , !P4 ;  /* 0xff80000025257808 */ /* 0x000fe20006000000 */
[----:B-1----:R-:W-:Y:S01]  /*5b50*/  FFMA.FTZ R15, R8, -UR18, R15 ;  /* 0x80000012080f7c23 */ /* 0x002fe2000801000f */
[----:B------:R-:W-:Y:S01]  /*5b60*/  FSEL R28, R28, -INF , !P1 ;  /* 0xff8000001c1c7808 */ /* 0x000fe20004800000 */
[----:B------:R-:W-:Y:S01]  /*5b70*/  MUFU.TANH R20, R40 ;  /* 0x0000002800147308 */ /* 0x000fe20000002400 */
[----:B------:R-:W-:Y:S01]  /*5b80*/  FSEL R31, R31, -INF , !P0 ;  /* 0xff8000001f1f7808 */ /* 0x000fe20004000000 */
[----:B------:R-:W-:Y:S01]  /*5b90*/  FMUL.FTZ R32, R32, UR10 ;  /* 0x0000000a20207c20 */ /* 0x000fe20008410000 */
[CC--:B------:R-:W-:Y:S01]  /*5ba0*/  ISETP.GE.AND P4, PT, R2.reuse, R243.reuse, PT ;  /* 0x000000f30200720c */ /* 0x0c0fe20003f86270 */
[C---:B------:R-:W-:Y:S01]  /*5bb0*/  VIADD R184, R2.reuse, 0x20 ;  /* 0x0000002002b87836 */ /* 0x040fe20000000000 */
[----:B------:R-:W-:Y:S01]  /*5bc0*/  ISETP.GE.AND P1, PT, R21, R250, PT ;  /* 0x000000fa1500720c */ /* 0x000fe20003f26270 */
[----:B--2---:R-:W-:Y:S01]  /*5bd0*/  FFMA.FTZ R6, R11, -UR18, R46 ;  /* 0x800000120b067c23 */ /* 0x004fe2000801002e */
[C---:B------:R-:W-:Y:S01]  /*5be0*/  ISETP.GE.AND P0, PT, R21.reuse, R243, PT ;  /* 0x000000f31500720c */ /* 0x040fe20003f06270 */
[----:B------:R-:W1:Y:S01]  /*5bf0*/  MUFU.TANH R8, R43 ;  /* 0x0000002b00087308 */ /* 0x000e620000002400 */
[-C--:B------:R-:W-:Y:S01]  /*5c00*/  ISETP.LT.OR P4, PT, R2, R248.reuse, P4 ;  /* 0x000000f80200720c */ /* 0x080fe20002781670 */
[----:B------:R-:W-:Y:S01]  /*5c10*/  IMAD.IADD R11, R252, 0x1, -R19 ;  /* 0x00000001fc0b7824 */ /* 0x000fe200078e0a13 */
[C---:B------:R-:W-:Y:S01]  /*5c20*/  ISETP.LT.OR P1, PT, R21.reuse, R251, P1 ;  /* 0x000000fb1500720c */ /* 0x040fe20000f21670 */
[----:B------:R-:W-:Y:S01]  /*5c30*/  FMUL.FTZ R34, R34, UR10 ;  /* 0x0000000a22227c20 */ /* 0x000fe20008410000 */
[----:B------:R-:W-:Y:S01]  /*5c40*/  ISETP.LT.OR P0, PT, R21, R248, P0 ;  /* 0x000000f81500720c */ /* 0x000fe20000701670 */
[----:B------:R-:W-:Y:S01]  /*5c50*/  IMAD.IADD R21, R249, 0x1, -R21 ;  /* 0x00000001f9157824 */ /* 0x000fe200078e0a15 */
[----:B------:R-:W-:Y:S01]  /*5c60*/  I2FP.F32.S32 R10, R10 ;  /* 0x0000000a000a7245 */ /* 0x000fe20000201400 */
[----:B------:R2:W3:Y:S01]  /*5c70*/  MUFU.TANH R13, R41 ;  /* 0x00000029000d7308 */ /* 0x0004e20000002400 */
[----:B------:R-:W-:Y:S01]  /*5c80*/  FSEL R30, R30, -INF , !P4 ;  /* 0xff8000001e1e7808 */ /* 0x000fe20006000000 */
[----:B------:R-:W-:Y:S01]  /*5c90*/  IMAD.IADD R189, R252, 0x1, -R184 ;  /* 0x00000001fcbd7824 */ /* 0x000fe200078e0ab8 */
[----:B------:R-:W-:Y:S01]  /*5ca0*/  FSEL R33, R33, -INF , !P2 ;  /* 0xff80000021217808 */ /* 0x000fe20005000000 */
[----:B------:R-:W-:Y:S01]  /*5cb0*/  FFMA.FTZ R29, R10, -UR18, R29 ;  /* 0x800000120a1d7c23 */ /* 0x000fe2000801001d */
[C---:B------:R-:W-:Y:S01]  /*5cc0*/  ISETP.GE.AND P4, PT, R23.reuse, R250, PT ;  /* 0x000000fa1700720c */ /* 0x040fe20003f86270 */
[----:B------:R-:W-:Y:S01]  /*5cd0*/  VIADD R200, R2, 0x21 ;  /* 0x0000002102c87836 */ /* 0x000fe20000000000 */
[----:B------:R-:W-:Y:S01]  /*5ce0*/  ISETP.GE.AND P2, PT, R23, R243, PT ;  /* 0x000000f31700720c */ /* 0x000fe20003f46270 */
[----:B------:R-:W4:Y:S01]  /*5cf0*/  MUFU.TANH R10, R42 ;  /* 0x0000002a000a7308 */ /* 0x000f220000002400 */
[----:B------:R-:W-:Y:S01]  /*5d00*/  IABS R21, R21 ;  /* 0x0000001500157213 */ /* 0x000fe20000000000 */
[----:B------:R-:W-:Y:S01]  /*5d10*/  FMUL.FTZ R35, R35, UR10 ;  /* 0x0000000a23237c20 */ /* 0x000fe20008410000 */
[----:B------:R-:W-:Y:S01]  /*5d20*/  ISETP.LT.OR P4, PT, R23, R251, P4 ;  /* 0x000000fb1700720c */ /* 0x000fe20002781670 */
[----:B------:R-:W-:Y:S01]  /*5d30*/  FMUL.FTZ R27, R27, UR10 ;  /* 0x0000000a1b1b7c20 */ /* 0x000fe20008410000 */
[----:B------:R-:W-:Y:S01]  /*5d40*/  ISETP.LT.OR P2, PT, R23, R248, P2 ;  /* 0x000000f81700720c */ /* 0x000fe20001741670 */
[----:B------:R-:W-:Y:S01]  /*5d50*/  IMAD.IADD R23, R249, 0x1, -R23 ;  /* 0x00000001f9177824 */ /* 0x000fe200078e0a17 */
[----:B------:R-:W-:Y:S01]  /*5d60*/  I2FP.F32.S32 R21, R21 ;  /* 0x0000001500157245 */ /* 0x000fe20000201400 */
[----:B------:R-:W5:Y:S01]  /*5d70*/  MUFU.TANH R36, R36 ;  /* 0x0000002400247308 */ /* 0x000f620000002400 */
[----:B--2---:R-:W-:Y:S01]  /*5d80*/  IABS R41, R22 ;  /* 0x0000001600297213 */ /* 0x004fe20000000000 */
[----:B------:R-:W-:Y:S01]  /*5d90*/  FMUL.FTZ R24, R24, UR10 ;  /* 0x0000000a18187c20 */ /* 0x000fe20008410000 */
[----:B------:R-:W-:Y:S01]  /*5da0*/  IABS R14, R14 ;  /* 0x0000000e000e7213 */ /* 0x000fe20000000000 */
[----:B-1----:R-:W-:Y:S01]  /*5db0*/  FFMA.FTZ R8, R21, -UR18, R8 ;  /* 0x8000001215087c23 */ /* 0x002fe20008010008 */
[----:B------:R-:W-:Y:S01]  /*5dc0*/  I2FP.F32.S32 R41, R41 ;  /* 0x0000002900297245 */ /* 0x000fe20000201400 */
[----:B------:R-:W-:Y:S01]  /*5dd0*/  VIADD R21, R2, 0x19 ;  /* 0x0000001902157836 */ /* 0x000fe20000000000 */
[----:B------:R-:W-:Y:S01]  /*5de0*/  IABS R23, R23 ;  /* 0x0000001700177213 */ /* 0x000fe20000000000 */
[----:B------:R1:W-:Y:S01]  /*5df0*/  MUFU.TANH R22, R4 ;  /* 0x0000000400167308 */ /* 0x0003e20000002400 */
[----:B------:R-:W-:Y:S01]  /*5e00*/  I2FP.F32.S32 R14, R14 ;  /* 0x0000000e000e7245 */ /* 0x000fe20000201400 */
[----:B------:R-:W-:Y:S01]  /*5e10*/  FFMA.FTZ R20, R41, -UR18, R20 ;  /* 0x8000001229147c23 */ /* 0x000fe20008010014 */
[----:B------:R-:W-:Y:S01]  /*5e20*/  I2FP.F32.S32 R23, R23 ;  /* 0x0000001700177245 */ /* 0x000fe20000201400 */
[----:B------:R-:W-:Y:S01]  /*5e30*/  FMUL.FTZ R26, R26, UR10 ;  /* 0x0000000a1a1a7c20 */ /* 0x000fe20008410000 */
[----:B------:R-:W-:Y:S01]  /*5e40*/  FSEL R6, R6, -INF , !P6 ;  /* 0xff80000006067808 */ /* 0x000fe20007000000 */
[----:B---3--:R-:W-:Y:S01]  /*5e50*/  FFMA.FTZ R13, R14, -UR18, R13 ;  /* 0x800000120e0d7c23 */ /* 0x008fe2000801000d */
[----:B------:R-:W-:Y:S01]  /*5e60*/  FSEL R29, R29, -INF , !P3 ;  /* 0xff8000001d1d7808 */ /* 0x000fe20005800000 */
[----:B------:R-:W2:Y:S01]  /*5e70*/  MUFU.TANH R14, R38 ;  /* 0x00000026000e7308 */ /* 0x000ea20000002400 */
[----:B------:R-:W-:Y:S01]  /*5e80*/  ISETP.GE.AND P6, PT, R19, R250, PT ;  /* 0x000000fa1300720c */ /* 0x000fe20003fc6270 */
[----:B----4-:R-:W-:Y:S01]  /*5e90*/  FFMA.FTZ R10, R23, -UR18, R10 ;  /* 0x80000012170a7c23 */ /* 0x010fe2000801000a */
[C---:B------:R-:W-:Y:S01]  /*5ea0*/  ISETP.GE.AND P3, PT, R19.reuse, R243, PT ;  /* 0x000000f31300720c */ /* 0x040fe20003f66270 */
[----:B------:R-:W-:Y:S01]  /*5eb0*/  IMAD.IADD R23, R252, 0x1, -R21 ;  /* 0x00000001fc177824 */ /* 0x000fe200078e0a15 */
[----:B------:R-:W-:Y:S01]  /*5ec0*/  ISETP.LT.OR P6, PT, R19, R251, P6 ;  /* 0x000000fb1300720c */ /* 0x000fe200037c1670 */
[----:B------:R-:W-:Y:S01]  /*5ed0*/  FMUL.FTZ R25, R25, UR10 ;  /* 0x0000000a19197c20 */ /* 0x000fe20008410000 */
[----:B------:R-:W-:Y:S01]  /*5ee0*/  ISETP.LT.OR P3, PT, R19, R248, P3 ;  /* 0x000000f81300720c */ /* 0x000fe20001f61670 */
[----:B------:R-:W-:Y:S01]  /*5ef0*/  IMAD.IADD R19, R249, 0x1, -R19 ;  /* 0x00000001f9137824 */ /* 0x000fe200078e0a13 */
[----:B-1----:R-:W-:Y:S01]  /*5f00*/  FSEL R4, R15, -INF , !P5 ;  /* 0xff8000000f047808 */ /* 0x002fe20006800000 */
[----:B------:R-:W-:Y:S01]  /*5f10*/  MUFU.TANH R32, R32 ;  /* 0x0000002000207308 */ /* 0x000fe20000002400 */
[----:B------:R-:W-:Y:S01]  /*5f20*/  FSEL R15, R20, -INF , !P4 ;  /* 0xff800000140f7808 */ /* 0x000fe20006000000 */
[----:B------:R-:W-:Y:S01]  /*5f30*/  FMUL.FTZ R72, R72, UR10 ;  /* 0x0000000a48487c20 */ /* 0x000fe20008410000 */
[----:B------:R-:W-:Y:S01]  /*5f40*/  ISETP.GE.AND P5, PT, R21, R250, PT ;  /* 0x000000fa1500720c */ /* 0x000fe20003fa6270 */
[----:B------:R-:W-:Y:S01]  /*5f50*/  FMUL.FTZ R73, R73, UR10 ;  /* 0x0000000a49497c20 */ /* 0x000fe20008410000 */
[C---:B------:R-:W-:Y:S01]  /*5f60*/  ISETP.GE.AND P4, PT, R21.reuse, R243, PT ;  /* 0x000000f31500720c */ /* 0x040fe20003f86270 */
[----:B------:R-:W-:Y:S01]  /*5f70*/  FMUL.FTZ R74, R74, UR10 ;  /* 0x0000000a4a4a7c20 */ /* 0x000fe20008410000 */
[C---:B------:R-:W-:Y:S01]  /*5f80*/  ISETP.LT.OR P5, PT, R21.reuse, R251, P5 ;  /* 0x000000fb1500720c */ /* 0x040fe20002fa1670 */
[----:B------:R1:W3:Y:S01]  /*5f90*/  MUFU.TANH R20, R39 ;  /* 0x0000002700147308 */ /* 0x0002e20000002400 */
[----:B------:R-:W-:Y:S01]  /*5fa0*/  ISETP.LT.OR P4, PT, R21, R248, P4 ;  /* 0x000000f81500720c */ /* 0x000fe20002781670 */
[----:B------:R-:W-:Y:S01]  /*5fb0*/  IMAD.IADD R21, R249, 0x1, -R21 ;  /* 0x00000001f9157824 */ /* 0x000fe200078e0a15 */
[----:B------:R-:W-:Y:S01]  /*5fc0*/  IABS R11, R11 ;  /* 0x0000000b000b7213 */ /* 0x000fe20000000000 */
[----:B------:R-:W-:Y:S01]  /*5fd0*/  FMUL.FTZ R75, R75, UR10 ;  /* 0x0000000a4b4b7c20 */ /* 0x000fe20008410000 */
[----:B------:R-:W-:-:S02]  /*5fe0*/  FSEL R10, R10, -INF , !P2 ;  /* 0xff8000000a0a7808 */ /* 0x000fc40005000000 */
[----:B------:R-:W-:Y:S01]  /*5ff0*/  FSEL R13, R13, -INF , !P1 ;  /* 0xff8000000d0d7808 */ /* 0x000fe20004800000 */
[----:B------:R4:W-:Y:S01]  /*6000*/  MUFU.TANH R183, R9 ;  /* 0x0000000900b77308 */ /* 0x0009e20000002400 */
[----:B------:R-:W-:Y:S02]  /*6010*/  IABS R23, R23 ;  /* 0x0000001700177213 */ /* 0x000fe40000000000 */
[----:B------:R-:W-:Y:S02]  /*6020*/  IABS R21, R21 ;  /* 0x0000001500157213 */ /* 0x000fe40000000000 */
[C---:B------:R-:W-:Y:S02]  /*6030*/  ISETP.GE.AND P2, PT, R184.reuse, R250, PT ;  /* 0x000000fab800720c */ /* 0x040fe40003f46270 */
[----:B------:R-:W-:Y:S01]  /*6040*/  ISETP.GE.AND P1, PT, R184, R243, PT ;  /* 0x000000f3b800720c */ /* 0x000fe20003f26270 */
[----:B------:R-:W-:Y:S01]  /*6050*/  MUFU.TANH R35, R35 ;  /* 0x0000002300237308 */ /* 0x000fe20000002400 */
[----:B-1----:R-:W-:-:S02]  /*6060*/  IABS R39, R19 ;  /* 0x0000001300277213 */ /* 0x002fc40000000000 */
[----:B------:R-:W-:Y:S02]  /*6070*/  I2FP.F32.S32 R11, R11 ;  /* 0x0000000b000b7245 */ /* 0x000fe40000201400 */
[----:B------:R-:W-:Y:S02]  /*6080*/  I2FP.F32.S32 R39, R39 ;  /* 0x0000002700277245 */ /* 0x000fe40000201400 */
[----:B------:R-:W-:Y:S01]  /*6090*/  I2FP.F32.S32 R23, R23 ;  /* 0x0000001700177245 */ /* 0x000fe20000201400 */
[----:B------:R-:W1:Y:S01]  /*60a0*/  MUFU.TANH R19, R34 ;  /* 0x0000002200137308 */ /* 0x000e620000002400 */
[----:B------:R-:W-:Y:S01]  /*60b0*/  I2FP.F32.S32 R21, R21 ;  /* 0x0000001500157245 */ /* 0x000fe20000201400 */
[----:B-----5:R-:W-:Y:S01]  /*60c0*/  FFMA.FTZ R11, R11, -UR18, R36 ;  /* 0x800000120b0b7c23 */ /* 0x020fe20008010024 */
[C---:B------:R-:W-:Y:S01]  /*60d0*/  ISETP.LT.OR P2, PT, R184.reuse, R251, P2 ;  /* 0x000000fbb800720c */ /* 0x040fe20001741670 */
[----:B--2---:R-:W-:Y:S01]  /*60e0*/  FFMA.FTZ R14, R39, -UR18, R14 ;  /* 0x80000012270e7c23 */ /* 0x004fe2000801000e */
[----:B------:R-:W-:Y:S01]  /*60f0*/  ISETP.LT.OR P1, PT, R184, R248, P1 ;  /* 0x000000f8b800720c */ /* 0x000fe20000f21670 */
[----:B------:R-:W-:Y:S01]  /*6100*/  IMAD.IADD R184, R249, 0x1, -R184 ;  /* 0x00000001f9b87824 */ /* 0x000fe200078e0ab8 */
[----:B------:R-:W-:Y:S01]  /*6110*/  IABS R189, R189 ;  /* 0x000000bd00bd7213 */ /* 0x000fe20000000000 */
[----:B------:R-:W-:Y:S01]  /*6120*/  FFMA.FTZ R22, R23, -UR18, R22 ;  /* 0x8000001217167c23 */ /* 0x000fe20008010016 */
[----:B---3--:R-:W-:Y:S01]  /*6130*/  FFMA.FTZ R20, R21, -UR18, R20 ;  /* 0x8000001215147c23 */ /* 0x008fe20008010014 */
[----:B------:R-:W-:Y:S01]  /*6140*/  VIADD R21, R2, 0x28 ;  /* 0x0000002802157836 */ /* 0x000fe20000000000 */
[----:B------:R-:W-:Y:S01]  /*6150*/  IABS R184, R184 ;  /* 0x000000b800b87213 */ /* 0x000fe20000000000 */
[----:B------:R-:W2:Y:S01]  /*6160*/  MUFU.TANH R17, R17 ;  /* 0x0000001100117308 */ /* 0x000ea20000002400 */
[----:B------:R-:W-:-:S02]  /*6170*/  I2FP.F32.S32 R189, R189 ;  /* 0x000000bd00bd7245 */ /* 0x000fc40000201400 */
[----:B------:R-:W-:Y:S02]  /*6180*/  FSEL R8, R8, -INF , !P0 ;  /* 0xff80000008087808 */ /* 0x000fe40004000000 */
[----:B------:R-:W-:Y:S01]  /*6190*/  FSEL R11, R11, -INF , !P6 ;  /* 0xff8000000b0b7808 */ /* 0x000fe20007000000 */
[----:B------:R-:W-:Y:S01]  /*61a0*/  FFMA.FTZ R189, R189, -UR18, R32 ;  /* 0x80000012bdbd7c23 */ /* 0x000fe20008010020 */
[----:B------:R-:W-:Y:S01]  /*61b0*/  FSEL R14, R14, -INF , !P3 ;  /* 0xff8000000e0e7808 */ /* 0x000fe20005800000 */
[----:B------:R-:W3:Y:S01]  /*61c0*/  MUFU.TANH R16, R16 ;  /* 0x0000001000107308 */ /* 0x000ee20000002400 */
[----:B----4-:R-:W-:Y:S01]  /*61d0*/  FSEL R9, R22, -INF , !P5 ;  /* 0xff80000016097808 */ /* 0x010fe20006800000 */
[C---:B------:R-:W-:Y:S01]  /*61e0*/  IMAD.IADD R32, R252.reuse, 0x1, -R200 ;  /* 0x00000001fc207824 */ /* 0x040fe200078e0ac8 */
[----:B------:R-:W-:Y:S01]  /*61f0*/  I2FP.F32.S32 R184, R184 ;  /* 0x000000b800b87245 */ /* 0x000fe20000201400 */
[----:B------:R-:W-:Y:S01]  /*6200*/  IMAD.IADD R22, R252, 0x1, -R21 ;  /* 0x00000001fc167824 */ /* 0x000fe200078e0a15 */
[----:B------:R-:W-:-:S02]  /*6210*/  ISETP.GE.AND P0, PT, R200, R250, PT ;  /* 0x000000fac800720c */ /* 0x000fc40003f06270 */
[-C--:B------:R-:W-:Y:S01]  /*6220*/  ISETP.GE.AND P6, PT, R200, R243.reuse, PT ;  /* 0x000000f3c800720c */ /* 0x080fe20003fc6270 */
[----:B-1----:R-:W-:Y:S01]  /*6230*/  FFMA.FTZ R184, R184, -UR18, R19 ;  /* 0x80000012b8b87c23 */ /* 0x002fe20008010013 */
[C---:B------:R-:W-:Y:S01]  /*6240*/  ISETP.GE.AND P3, PT, R21.reuse, R250, PT ;  /* 0x000000fa1500720c */ /* 0x040fe20003f66270 */
[----:B------:R-:W-:Y:S01]  /*6250*/  VIADD R19, R2, 0x29 ;  /* 0x0000002902137836 */ /* 0x000fe20000000000 */
[----:B------:R-:W-:Y:S01]  /*6260*/  ISETP.GE.AND P5, PT, R21, R243, PT ;  /* 0x000000f31500720c */ /* 0x000fe20003fa6270 */
[----:B------:R-:W1:Y:S01]  /*6270*/  MUFU.TANH R12, R12 ;  /* 0x0000000c000c7308 */ /* 0x000e620000002400 */
[-C--:B------:R-:W-:Y:S01]  /*6280*/  ISETP.LT.OR P0, PT, R200, R251.reuse, P0 ;  /* 0x000000fbc800720c */ /* 0x080fe20000701670 */
[----:B------:R-:W-:Y:S01]  /*6290*/  IMAD.IADD R185, R252, 0x1, -R19 ;  /* 0x00000001fcb97824 */ /* 0x000fe200078e0a13 */
[----:B------:R-:W-:Y:S01]  /*62a0*/  ISETP.LT.OR P6, PT, R200, R248, P6 ;  /* 0x000000f8c800720c */ /* 0x000fe200037c1670 */
[----:B------:R-:W-:Y:S01]  /*62b0*/  IMAD.IADD R200, R249, 0x1, -R200 ;  /* 0x00000001f9c87824 */ /* 0x000fe200078e0ac8 */
[----:B------:R-:W-:-:S02]  /*62c0*/  ISETP.LT.OR P3, PT, R21, R251, P3 ;  /* 0x000000fb1500720c */ /* 0x000fc40001f61670 */
[----:B------:R-:W-:Y:S01]  /*62d0*/  ISETP.LT.OR P5, PT, R21, R248, P5 ;  /* 0x000000f81500720c */ /* 0x000fe20002fa1670 */
[----:B------:R-:W-:Y:S01]  /*62e0*/  IMAD.IADD R21, R249, 0x1, -R21 ;  /* 0x00000001f9157824 */ /* 0x000fe200078e0a15 */
[----:B------:R-:W-:Y:S01]  /*62f0*/  IABS R200, R200 ;  /* 0x000000c800c87213 */ /* 0x000fe20000000000 */
[----:B------:R-:W4:Y:S01]  /*6300*/  MUFU.TANH R27, R27 ;  /* 0x0000001b001b7308 */ /* 0x000f220000002400 */
[----:B------:R-:W-:Y:S02]  /*6310*/  IABS R22, R22 ;  /* 0x0000001600167213 */ /* 0x000fe40000000000 */
[----:B------:R-:W-:Y:S02]  /*6320*/  IABS R21, R21 ;  /* 0x0000001500157213 */ /* 0x000fe40000000000 */
[----:B------:R-:W-:Y:S02]  /*6330*/  I2FP.F32.S32 R200, R200 ;  /* 0x000000c800c87245 */ /* 0x000fe40000201400 */
[----:B------:R-:W-:Y:S01]  /*6340*/  I2FP.F32.S32 R22, R22 ;  /* 0x0000001600167245 */ /* 0x000fe20000201400 */
[----:B------:R-:W5:Y:S01]  /*6350*/  MUFU.TANH R18, R18 ;  /* 0x0000001200127308 */ /* 0x000f620000002400 */
[----:B------:R-:W-:Y:S01]  /*6360*/  I2FP.F32.S32 R21, R21 ;  /* 0x0000001500157245 */ /* 0x000fe20000201400 */
[----:B------:R-:W-:Y:S01]  /*6370*/  FFMA.FTZ R200, R200, -UR18, R35 ;  /* 0x80000012c8c87c23 */ /* 0x000fe20008010023 */
[----:B------:R-:W-:Y:S01]  /*6380*/  IABS R185, R185 ;  /* 0x000000b900b97213 */ /* 0x000fe20000000000 */
[----:B--2---:R-:W-:Y:S01]  /*6390*/  FFMA.FTZ R187, R22, -UR18, R17 ;  /* 0x8000001216bb7c23 */ /* 0x004fe20008010011 */
[----:B------:R-:W-:Y:S01]  /*63a0*/  IABS R32, R32 ;  /* 0x0000002000207213 */ /* 0x000fe20000000000 */
[----:B---3--:R-:W-:Y:S01]  /*63b0*/  FFMA.FTZ R186, R21, -UR18, R16 ;  /* 0x8000001215ba7c23 */ /* 0x008fe20008010010 */
[----:B------:R-:W-:Y:S01]  /*63c0*/  I2FP.F32.S32 R185, R185 ;  /* 0x000000b900b97245 */ /* 0x000fe20000201400 */
[C---:B------:R-:W-:Y:S01]  /*63d0*/  VIADD R16, R2.reuse, 0x31 ;  /* 0x0000003102107836 */ /* 0x040fe20000000000 */
[----:B------:R-:W-:Y:S01]  /*63e0*/  I2FP.F32.S32 R32, R32 ;  /* 0x0000002000207245 */ /* 0x000fe20000201400 */
[----:B------:R-:W-:Y:S01]  /*63f0*/  VIADD R17, R2, 0x30 ;  /* 0x0000003002117836 */ /* 0x000fe20000000000 */
[----:B------:R-:W-:Y:S01]  /*6400*/  FSEL R200, R200, -INF , !P6 ;  /* 0xff800000c8c87808 */ /* 0x000fe20007000000 */
[----:B-1----:R-:W-:Y:S01]  /*6410*/  FFMA.FTZ R185, R185, -UR18, R12 ;  /* 0x80000012b9b97c23 */ /* 0x002fe2000801000c */
[----:B------:R-:W-:Y:S01]  /*6420*/  FSEL R187, R187, -INF , !P3 ;  /* 0xff800000bbbb7808 */ /* 0x000fe20005800000 */
[----:B------:R-:W1:Y:S01]  /*6430*/  MUFU.TANH R24, R24 ;  /* 0x0000001800187308 */ /* 0x000e620000002400 */
[----:B------:R-:W-:Y:S01]  /*6440*/  FSEL R12, R20, -INF , !P4 ;  /* 0xff800000140c7808 */ /* 0x000fe20006000000 */
[----:B------:R-:W-:Y:S01]  /*6450*/  FFMA.FTZ R183, R32, -UR18, R183 ;  /* 0x8000001220b77c23 */ /* 0x000fe200080100b7 */
[----:B------:R-:W-:Y:S01]  /*6460*/  FSEL R189, R189, -INF , !P2 ;  /* 0xff800000bdbd7808 */ /* 0x000fe20005000000 */
[----:B------:R-:W-:Y:S01]  /*6470*/  IMAD.IADD R21, R252, 0x1, -R16 ;  /* 0x00000001fc157824 */ /* 0x000fe200078e0a10 */
[-C--:B------:R-:W-:Y:S01]  /*6480*/  ISETP.GE.AND P6, PT, R16, R250.reuse, PT ;  /* 0x000000fa1000720c */ /* 0x080fe20003fc6270 */
[----:B------:R-:W-:Y:S01]  /*6490*/  IMAD.IADD R20, R252, 0x1, -R17 ;  /* 0x00000001fc147824 */ /* 0x000fe200078e0a11 */
[----:B------:R-:W-:Y:S01]  /*64a0*/  ISETP.GE.AND P3, PT, R16, R243, PT ;  /* 0x000000f31000720c */ /* 0x000fe20003f66270 */
[----:B------:R-:W2:Y:S01]  /*64b0*/  MUFU.TANH R26, R26 ;  /* 0x0000001a001a7308 */ /* 0x000ea20000002400 */
[----:B------:R-:W-:-:S02]  /*64c0*/  ISETP.GE.AND P4, PT, R19, R250, PT ;  /* 0x000000fa1300720c */ /* 0x000fc40003f86270 */
[----:B------:R-:W-:Y:S02]  /*64d0*/  ISETP.GE.AND P2, PT, R19, R243, PT ;  /* 0x000000f31300720c */ /* 0x000fe40003f46270 */
[CC--:B------:R-:W-:Y:S02]  /*64e0*/  ISETP.LT.OR P6, PT, R16.reuse, R251.reuse, P6 ;  /* 0x000000fb1000720c */ /* 0x0c0fe400037c1670 */
[-C--:B------:R-:W-:Y:S01]  /*64f0*/  ISETP.LT.OR P3, PT, R16, R248.reuse, P3 ;  /* 0x000000f81000720c */ /* 0x080fe20001f61670 */
[----:B------:R-:W-:Y:S01]  /*6500*/  IMAD.IADD R16, R249, 0x1, -R16 ;  /* 0x00000001f9107824 */ /* 0x000fe200078e0a10 */
[C---:B------:R-:W-:Y:S01]  /*6510*/  ISETP.LT.OR P4, PT, R19.reuse, R251, P4 ;  /* 0x000000fb1300720c */ /* 0x040fe20002781670 */
[----:B------:R-:W-:Y:S01]  /*6520*/  MUFU.TANH R25, R25 ;  /* 0x0000001900197308 */ /* 0x000fe20000002400 */
[----:B------:R-:W-:Y:S01]  /*6530*/  ISETP.LT.OR P2, PT, R19, R248, P2 ;  /* 0x000000f81300720c */ /* 0x000fe20001741670 */
[----:B------:R-:W-:Y:S01]  /*6540*/  IMAD.IADD R19, R249, 0x1, -R19 ;  /* 0x00000001f9137824 */ /* 0x000fe200078e0a13 */
[----:B------:R-:W-:-:S02]  /*6550*/  FSEL R184, R184, -INF , !P1 ;  /* 0xff800000b8b87808 */ /* 0x000fc40004800000 */
[----:B------:R-:W-:Y:S02]  /*6560*/  FSEL R183, R183, -INF , !P0 ;  /* 0xff800000b7b77808 */ /* 0x000fe40004000000 */
[C---:B------:R-:W-:Y:S01]  /*6570*/  ISETP.GE.AND P1, PT, R17.reuse, R250, PT ;  /* 0x000000fa1100720c */ /* 0x040fe20003f26270 */
[----:B------:R-:W3:Y:S01]  /*6580*/  MUFU.TANH R72, R72 ;  /* 0x0000004800487308 */ /* 0x000ee20000002400 */
[C---:B------:R-:W-:Y:S02]  /*6590*/  ISETP.GE.AND P0, PT, R17.reuse, R243, PT ;  /* 0x000000f31100720c */ /* 0x040fe40003f06270 */
[----:B------:R-:W-:Y:S02]  /*65a0*/  IABS R16, R16 ;  /* 0x0000001000107213 */ /* 0x000fe40000000000 */
[----:B------:R-:W-:Y:S02]  /*65b0*/  IABS R19, R19 ;  /* 0x0000001300137213 */ /* 0x000fe40000000000 */
[----:B------:R-:W-:Y:S01]  /*65c0*/  IABS R20, R20 ;  /* 0x0000001400147213 */ /* 0x000fe20000000000 */
[----:B------:R-:W-:Y:S01]  /*65d0*/  MUFU.TANH R35, R73 ;  /* 0x0000004900237308 */ /* 0x000fe20000002400 */
[----:B------:R-:W-:-:S02]  /*65e0*/  ISETP.LT.OR P1, PT, R17, R251, P1 ;  /* 0x000000fb1100720c */ /* 0x000fc40000f21670 */
[----:B------:R-:W-:Y:S01]  /*65f0*/  ISETP.LT.OR P0, PT, R17, R248, P0 ;  /* 0x000000f81100720c */ /* 0x000fe20000701670 */
[----:B------:R-:W-:Y:S01]  /*6600*/  IMAD.IADD R17, R249, 0x1, -R17 ;  /* 0x00000001f9117824 */ /* 0x000fe200078e0a11 */
[----:B------:R-:W-:Y:S02]  /*6610*/  I2FP.F32.S32 R16, R16 ;  /* 0x0000001000107245 */ /* 0x000fe40000201400 */
[----:B------:R-:W-:Y:S01]  /*6620*/  I2FP.F32.S32 R19, R19 ;  /* 0x0000001300137245 */ /* 0x000fe20000201400 */
[----:B------:R-:W3:Y:S01]  /*6630*/  MUFU.TANH R34, R74 ;  /* 0x0000004a00227308 */ /* 0x000ee20000002400 */
[----:B------:R-:W-:Y:S01]  /*6640*/  I2FP.F32.S32 R23, R20 ;  /* 0x0000001400177245 */ /* 0x000fe20000201400 */
[----:B----4-:R-:W-:Y:S01]  /*6650*/  FFMA.FTZ R188, R16, -UR18, R27 ;  /* 0x8000001210bc7c23 */ /* 0x010fe2000801001b */
[----:B------:R-:W-:Y:S01]  /*6660*/  IABS R17, R17 ;  /* 0x0000001100117213 */ /* 0x000fe20000000000 */
[----:B-----5:R-:W-:Y:S01]  /*6670*/  FFMA.FTZ R18, R19, -UR18, R18 ;  /* 0x8000001213127c23 */ /* 0x020fe20008010012 */
[----:B------:R-:W-:-:S02]  /*6680*/  VIADD R16, R2, 0x38 ;  /* 0x0000003802107836 */ /* 0x000fc40000000000 */
[----:B-1----:R-:W-:Y:S01]  /*6690*/  FFMA.FTZ R24, R23, -UR18, R24 ;  /* 0x8000001217187c23 */ /* 0x002fe20008010018 */
[----:B------:R-:W-:Y:S01]  /*66a0*/  VIADD R2, R2, 0x39 ;  /* 0x0000003902027836 */ /* 0x000fe20000000000 */
[----:B------:R-:W-:Y:S01]  /*66b0*/  I2FP.F32.S32 R17, R17 ;  /* 0x0000001100117245 */ /* 0x000fe20000201400 */
[----:B------:R-:W1:Y:S01]  /*66c0*/  MUFU.TANH R32, R75 ;  /* 0x0000004b00207308 */ /* 0x000e620000002400 */
[----:B------:R-:W-:Y:S02]  /*66d0*/  FSEL R186, R186, -INF , !P5 ;  /* 0xff800000baba7808 */ /* 0x000fe40006800000 */
[----:B------:R-:W-:Y:S01]  /*66e0*/  FSEL R185, R185, -INF , !P4 ;  /* 0xff800000b9b97808 */ /* 0x000fe20006000000 */
[----:B--2---:R-:W-:Y:S01]  /*66f0*/  FFMA.FTZ R190, R17, -UR18, R26 ;  /* 0x8000001211be7c23 */ /* 0x004fe2000801001a */
[----:B------:R-:W-:Y:S01]  /*6700*/  FSEL R194, R18, -INF , !P2 ;  /* 0xff80000012c27808 */ /* 0x000fe20005000000 */
[----:B------:R-:W-:Y:S01]  /*6710*/  IMAD.IADD R17, R252, 0x1, -R16 ;  /* 0x00000001fc117824 */ /* 0x000fe200078e0a10 */
[----:B------:R-:W-:Y:S01]  /*6720*/  FSEL R195, R24, -INF , !P1 ;  /* 0xff80000018c37808 */ /* 0x000fe20004800000 */
[----:B------:R-:W-:Y:S01]  /*6730*/  IMAD.IADD R18, R252, 0x1, -R2 ;  /* 0x00000001fc127824 */ /* 0x000fe200078e0a02 */
[----:B------:R-:W-:-:S02]  /*6740*/  ISETP.GE.AND P5, PT, R16, R250, PT ;  /* 0x000000fa1000720c */ /* 0x000fc40003fa6270 */
[----:B------:R-:W-:Y:S02]  /*6750*/  ISETP.GE.AND P4, PT, R2, R250, PT ;  /* 0x000000fa0200720c */ /* 0x000fe40003f86270 */
[-C--:B------:R-:W-:Y:S02]  /*6760*/  ISETP.GE.AND P2, PT, R16, R243.reuse, PT ;  /* 0x000000f31000720c */ /* 0x080fe40003f46270 */
[----:B------:R-:W-:Y:S02]  /*6770*/  ISETP.GE.AND P1, PT, R2, R243, PT ;  /* 0x000000f30200720c */ /* 0x000fe40003f26270 */
[CC--:B------:R-:W-:Y:S02]  /*6780*/  ISETP.LT.OR P5, PT, R16.reuse, R251.reuse, P5 ;  /* 0x000000fb1000720c */ /* 0x0c0fe40002fa1670 */
[-C--:B------:R-:W-:Y:S01]  /*6790*/  ISETP.LT.OR P2, PT, R16, R248.reuse, P2 ;  /* 0x000000f81000720c */ /* 0x080fe20001741670 */
[C---:B------:R-:W-:Y:S01]  /*67a0*/  IMAD.IADD R16, R249.reuse, 0x1, -R16 ;  /* 0x00000001f9107824 */ /* 0x040fe200078e0a10 */
[C---:B------:R-:W-:Y:S01]  /*67b0*/  ISETP.LT.OR P4, PT, R2.reuse, R251, P4 ;  /* 0x000000fb0200720c */ /* 0x040fe20002781670 */
[----:B------:R-:W-:Y:S01]  /*67c0*/  BAR.SYNC.DEFER_BLOCKING 0x0 ;  /* 0x0000000000007b1d */ /* 0x000fe20000010000 */
        /* <DEDUP_REMOVED lines=8> */
[----:B------:R-:W-:-:S02]  /*6850*/  IABS R2, R2 ;  /* 0x0000000200027213 */ /* 0x000fc40000000000 */
[----:B------:R-:W-:Y:S02]  /*6860*/  I2FP.F32.S32 R191, R17 ;  /* 0x0000001100bf7245 */ /* 0x000fe40000201400 */
[----:B------:R-:W-:Y:S02]  /*6870*/  I2FP.F32.S32 R20, R21 ;  /* 0x0000001500147245 */ /* 0x000fe40000201400 */
[----:B------:R-:W-:Y:S01]  /*6880*/  I2FP.F32.S32 R19, R16 ;  /* 0x0000001000137245 */ /* 0x000fe20000201400 */
[----:B---3--:R-:W-:Y:S01]  /*6890*/  FFMA.FTZ R191, R191, -UR18, R72 ;  /* 0x80000012bfbf7c23 */ /* 0x008fe20008010048 */
[----:B------:R-:W-:Y:S01]  /*68a0*/  I2FP.F32.S32 R18, R18 ;  /* 0x0000001200127245 */ /* 0x000fe20000201400 */
[----:B------:R-:W-:Y:S01]  /*68b0*/  FFMA.FTZ R193, R20, -UR18, R25 ;  /* 0x8000001214c17c23 */ /* 0x000fe20008010019 */
[----:B------:R-:W-:Y:S01]  /*68c0*/  I2FP.F32.S32 R17, R2 ;  /* 0x0000000200117245 */ /* 0x000fe20000201400 */
[----:B------:R-:W-:Y:S01]  /*68d0*/  FFMA.FTZ R34, R19, -UR18, R34 ;  /* 0x8000001213227c23 */ /* 0x000fe20008010022 */
[----:B------:R-:W-:Y:S01]  /*68e0*/  FSEL R188, R188, -INF , !P3 ;  /* 0xff800000bcbc7808 */ /* 0x000fe20005800000 */
[----:B------:R-:W-:Y:S01]  /*68f0*/  FFMA.FTZ R35, R18, -UR18, R35 ;  /* 0x8000001212237c23 */ /* 0x000fe20008010023 */
[----:B------:R-:W-:Y:S01]  /*6900*/  FSEL R193, R193, -INF , !P6 ;  /* 0xff800000c1c17808 */ /* 0x000fe20007000000 */
[----:B-1----:R-:W-:Y:S01]  /*6910*/  FFMA.FTZ R32, R17, -UR18, R32 ;  /* 0x8000001211207c23 */ /* 0x002fe20008010020 */
        /* <DEDUP_REMOVED lines=152> */
.L_x_1513:
[----:B------:R-:W-:Y:S05]  /*72a0*/  BSYNC B0 ;  /* 0x0000000000007941 */ /* 0x000fea0003800000 */
.L_x_1512:
[----:B------:R-:W0:Y:S02]  /*72b0*/  LDGDEPBAR ;  /* 0x00000000000079af */ /* 0x000e240000000000 */
.L_x_1511:
        /* <DEDUP_REMOVED lines=53> */
[----:B------:R-:W-:Y:S01]  /*7610*/  FMUL.FTZ R192, R164, UR11 ;  /* 0x0000000ba4c07c20 */ /* 0x000fe20008410000 */
[----:B--2---:R-:W-:Y:S01]  /*7620*/  FMNMX.FTZ R3, R2, R3, !PT ;  /* 0x0000000302037209 */ /* 0x004fe20007810000 */
[----:B------:R-:W2:Y:S03]  /*7630*/  LDSM.16.MT88.4 R88, [R221+0x14000] ;  /* 0x01400000dd58783b */ /* 0x000ea60000004200 */
[----:B------:R-:W-:Y:S01]  /*7640*/  FSEL R192, R192, RZ, P1 ;  /* 0x000000ffc0c07208 */ /* 0x000fe20000800000 */
[----:B------:R-:W2:Y:S01]  /*7650*/  LDSM.16.MT88.4 R96, [R220+0x14000] ;  /* 0x01400000dc60783b */ /* 0x000ea20000004200 */
[----:B------:R-:W-:-:S03]  /*7660*/  FSETP.NEU.FTZ.AND P1, PT, R3, -INF , PT ;  /* 0xff8000000300780b */ /* 0x000fc60003f3d000 */
[--C-:B------:R-:W-:Y:S01]  /*7670*/  FFMA.FTZ R176, R33, UR11, -R192.reuse ;  /* 0x0000000b21b07c23 */ /* 0x100fe200080108c0 */
[----:B------:R-:W-:Y:S01]  /*7680*/  FMUL.FTZ R33, R3, UR11 ;  /* 0x0000000b03217c20 */ /* 0x000fe20008410000 */
[--C-:B------:R-:W-:Y:S01]  /*7690*/  FFMA.FTZ R179, R37, UR11, -R192.reuse ;  /* 0x0000000b25b37c23 */ /* 0x100fe200080108c0 */
[--C-:B------:R-:W-:Y:S01]  /*76a0*/  FFMA.FTZ R175, R31, UR11, -R192.reuse ;  /* 0x0000000b1faf7c23 */ /* 0x100fe200080108c0 */
[--C-:B------:R-:W-:Y:S01]  /*76b0*/  FFMA.FTZ R172, R29, UR11, -R192.reuse ;  /* 0x0000000b1dac7c23 */ /* 0x100fe200080108c0 */
[----:B------:R-:W2:Y:S01]  /*76c0*/  LDSM.16.MT88.4 R104, [R224+0x16000] ;  /* 0x01600000e068783b */ /* 0x000ea20000004200 */
[----:B------:R-:W-:Y:S01]  /*76d0*/  FSEL R33, R33, RZ, P1 ;  /* 0x000000ff21217208 */ /* 0x000fe20000800000 */
[----:B------:R-:W-:Y:S01]  /*76e0*/  MUFU.EX2 R176, R176 ;  /* 0x000000b000b07308 */ /* 0x000fe20000000800 */
[--C-:B------:R-:W-:Y:S01]  /*76f0*/  FFMA.FTZ R169, R11, UR11, -R192.reuse ;  /* 0x0000000b0ba97c23 */ /* 0x100fe200080108c0 */
[----:B------:R-:W2:Y:S01]  /*7700*/  LDSM.16.MT88.4 R112, [R222+0x16000] ;  /* 0x01600000de70783b */ /* 0x000ea20000004200 */
[--C-:B------:R-:W-:Y:S01]  /*7710*/  FFMA.FTZ R2, R9, UR11, -R192.reuse ;  /* 0x0000000b09027c23 */ /* 0x100fe200080108c0 */
[--C-:B------:R-:W-:Y:S01]  /*7720*/  FFMA.FTZ R178, R30, UR11, -R33.reuse ;  /* 0x0000000b1eb27c23 */ /* 0x100fe20008010821 */
        /* <DEDUP_REMOVED lines=23> */
[----:B------:R-:W3:Y:S01]  /*78a0*/  LDSM.16.MT88.4 R28, [R222+0x10800] ;  /* 0x01080000de1c783b */ /* 0x000ee20000004200 */
[--C-:B------:R-:W-:Y:S01]  /*78b0*/  FFMA.FTZ R187, R200, UR11, -R33.reuse ;  /* 0x0000000bc8bb7c23 */ /* 0x100fe20008010821 */
[--C-:B------:R-:W-:Y:S01]  /*78c0*/  FFMA.FTZ R186, R186, UR11, -R33.reuse ;  /* 0x0000000bbaba7c23 */ /* 0x100fe20008010821 */
[--C-:B------:R-:W-:Y:S01]  /*78d0*/  FFMA.FTZ R189, R194, UR11, -R33.reuse ;  /* 0x0000000bc2bd7c23 */ /* 0x100fe20008010821 */
[----:B------:R-:W-:Y:S01]  /*78e0*/  LDSM.16.MT88.4 R24, [R221+0x10800] ;  /* 0x01080000dd18783b */ /* 0x000fe20000004200 */
[----:B------:R-:W-:Y:S01]  /*78f0*/  MUFU.EX2 R178, R178 ;  /* 0x000000b200b27308 */ /* 0x000fe20000000800 */
[--C-:B------:R-:W-:Y:S01]  /*7900*/  FFMA.FTZ R194, R195, UR11, -R192.reuse ;  /* 0x0000000bc3c27c23 */ /* 0x100fe200080108c0 */
[--C-:B------:R-:W-:Y:S01]  /*7910*/  FFMA.FTZ R193, R193, UR11, -R192.reuse ;  /* 0x0000000bc1c17c23 */ /* 0x100fe200080108c0 */
[----:B------:R-:W-:Y:S01]  /*7920*/  LDSM.16.MT88.4 R20, [R221+0x12800] ;  /* 0x01280000dd14783b */ /* 0x000fe20000004200 */
[--C-:B------:R-:W-:Y:S01]  /*7930*/  FFMA.FTZ R191, R191, UR11, -R192.reuse ;  /* 0x0000000bbfbf7c23 */ /* 0x100fe200080108c0 */
[--C-:B------:R-:W-:Y:S01]  /*7940*/  FFMA.FTZ R195, R188, UR11, -R33.reuse ;  /* 0x0000000bbcc37c23 */ /* 0x100fe20008010821 */
[----:B------:R-:W-:Y:S01]  /*7950*/  FFMA.FTZ R192, R35, UR11, -R192 ;  /* 0x0000000b23c07c23 */ /* 0x000fe200080108c0 */
[--C-:B------:R-:W-:Y:S01]  /*7960*/  FFMA.FTZ R190, R190, UR11, -R33.reuse ;  /* 0x0000000bbebe7c23 */ /* 0x100fe20008010821 */
[----:B------:R-:W5:Y:S01]  /*7970*/  MUFU.EX2 R181, R181 ;  /* 0x000000b500b57308 */ /* 0x000f620000000800 */
[----:B----4-:R-:W-:Y:S01]  /*7980*/  F2FP.F16.F32.PACK_AB R130, R172, R175 ;  /* 0x000000afac82723e */ /* 0x010fe200000000ff */
[--C-:B------:R-:W-:Y:S01]  /*7990*/  FFMA.FTZ R188, R34, UR11, -R33.reuse ;  /* 0x0000000b22bc7c23 */ /* 0x100fe20008010821 */
[----:B------:R-:W-:Y:S01]  /*79a0*/  FFMA.FTZ R201, R32, UR11, -R33 ;  /* 0x0000000b20c97c23 */ /* 0x000fe20008010821 */
[----:B------:R-:W-:Y:S01]  /*79b0*/  FADD.FTZ R176, R179, R176 ;  /* 0x000000b0b3b07221 */ /* 0x000fe20000010000 */
[----:B------:R-:W-:Y:S03]  /*79c0*/  LDSM.16.MT88.4 R32, [R221+0x11800] ;  /* 0x01180000dd20783b */ /* 0x000fe60000004200 */
[----:B------:R-:W-:Y:S01]  /*79d0*/  MUFU.EX2 R177, R177 ;  /* 0x000000b100b17308 */ /* 0x000fe20000000800 */
[----:B------:R-:W-:-:S04]  /*79e0*/  FADD.FTZ R175, R175, R176 ;  /* 0x000000b0afaf7221 */ /* 0x000fc80000010000 */
[----:B------:R-:W-:-:S03]  /*79f0*/  FADD.FTZ R172, R172, R175 ;  /* 0x000000afacac7221 */ /* 0x000fc60000010000 */
[----:B------:R-:W4:Y:S01]  /*7a00*/  MUFU.EX2 R174, R174 ;  /* 0x000000ae00ae7308 */ /* 0x000f220000000800 */
[----:B-----5:R-:W-:Y:S01]  /*7a10*/  F2FP.F16.F32.PACK_AB R129, R181, R178 ;  /* 0x000000b2b581723e */ /* 0x020fe200000000ff */
[----:B------:R-:W-:-:S06]  /*7a20*/  FADD.FTZ R178, R178, R181 ;  /* 0x000000b5b2b27221 */ /* 0x000fcc0000010000 */
[----:B------:R-:W-:Y:S08]  /*7a30*/  MUFU.EX2 R173, R173 ;  /* 0x000000ad00ad7308 */ /* 0x000ff00000000800 */
[----:B------:R-:W5:Y:S01]  /*7a40*/  MUFU.EX2 R170, R170 ;  /* 0x000000aa00aa7308 */ /* 0x000f620000000800 */
        /* <DEDUP_REMOVED lines=57> */
[----:B-----5:R-:W-:Y:S01]  /*7de0*/  F2FP.F16.F32.PACK_AB R4, R170, R173 ;  /* 0x000000adaa04723e */ /* 0x020fe200000000ff */
[----:B------:R-:W-:Y:S01]  /*7df0*/  FADD.FTZ R173, R173, R172 ;  /* 0x000000acadad7221 */ /* 0x000fe20000010000 */
[----:B----4-:R-:W-:Y:S01]  /*7e00*/  F2FP.F16.F32.PACK_AB R5, R168, R171 ;  /* 0x000000aba805723e */ /* 0x010fe200000000ff */
[----:B------:R-:W-:-:S02]  /*7e10*/  FADD.FTZ R171, R171, R174 ;  /* 0x000000aeabab7221 */ /* 0x000fc40000010000 */
[----:B------:R-:W-:Y:S01]  /*7e20*/  FADD.FTZ R170, R170, R173 ;  /* 0x000000adaaaa7221 */ /* 0x000fe20000010000 */
[----:B------:R-:W-:Y:S01]  /*7e30*/  F2FP.F16.F32.PACK_AB R6, R2, R169 ;  /* 0x000000a90206723e */ /* 0x000fe200000000ff */
[----:B------:R-:W-:Y:S01]  /*7e40*/  FADD.FTZ R168, R168, R171 ;  /* 0x000000aba8a87221 */ /* 0x000fe20000010000 */
[----:B---3--:R-:W-:Y:S01]  /*7e50*/  F2FP.F16.F32.PACK_AB R7, R0, R165 ;  /* 0x000000a50007723e */ /* 0x008fe200000000ff */
        /* <DEDUP_REMOVED lines=48> */
[----:B------:R-:W-:Y:S05]  /*8160*/  LDSM.16.MT88.4 R16, [R220+0x11000] ;  /* 0x01100000dc10783b */ /* 0x000fea0000004200 */
[C---:B---3--:R-:W-:Y:S06]  /*8170*/  HMMA.16816.F32 R124, R4.reuse, R8, R124 ;  /* 0x00000008047c723c */ /* 0x048fec000000187c */
[----:B------:R-:W-:Y:S01]  /*8180*/  HMMA.16816.F32 R128, R4, R10, R128 ;  /* 0x0000000a0480723c */ /* 0x000fe20000001880 */
[----:B------:R-:W3:Y:S01]  /*8190*/  LDSM.16.MT88.4 R4, [R224+0x13000] ;  /* 0x01300000e004783b */ /* 0x000ee20000004200 */
[----:B------:R-:W-:Y:S01]  /*81a0*/  F2FP.F16.F32.PACK_AB R8, R183, R180 ;  /* 0x000000b4b708723e */ /* 0x000fe200000000ff */
[----:B------:R-:W-:Y:S01]  /*81b0*/  FADD.FTZ R180, R180, R169 ;  /* 0x000000a9b4b47221 */ /* 0x000fe20000010000 */
[----:B------:R-:W-:Y:S01]  /*81c0*/  F2FP.F16.F32.PACK_AB R9, R187, R184 ;  /* 0x000000b8bb09723e */ /* 0x000fe200000000ff */
[----:B------:R-:W-:-:S02]  /*81d0*/  FADD.FTZ R184, R184, R165 ;  /* 0x000000a5b8b87221 */ /* 0x000fc40000010000 */
        /* <DEDUP_REMOVED lines=8> */
[----:B------:R-:W-:-:S04]  /*8260*/  FADD.FTZ R189, R189, R186 ;  /* 0x000000babdbd7221 */ /* 0x000fc80000010000 */
[C---:B------:R-:W-:Y:S01]  /*8270*/  HMMA.16816.F32 R156, R8.reuse, R26, R156 ;  /* 0x0000001a089c723c */ /* 0x040fe2000000189c */
[----:B------:R-:W-:Y:S05]  /*8280*/  LDSM.16.MT88.4 R24, [R220+0x13000] ;  /* 0x01300000dc18783b */ /* 0x000fea0000004200 */
[C---:B--2---:R-:W-:Y:S06]  /*8290*/  HMMA.16816.F32 R152, R8.reuse, R12, R152 ;  /* 0x0000000c0898723c */ /* 0x044fec0000001898 */
[C---:B------:R-:W-:Y:S01]  /*82a0*/  HMMA.16816.F32 R148, R8.reuse, R14, R148 ;  /* 0x0000000e0894723c */ /* 0x040fe20000001894 */
[----:B------:R-:W1:Y:S05]  /*82b0*/  LDSM.16.MT88.4 R12, [R221+0x13000] ;  /* 0x01300000dd0c783b */ /* 0x000e6a0000004200 */
[C---:B------:R-:W-:Y:S06]  /*82c0*/  HMMA.16816.F32 R144, R8.reuse, R20, R144 ;  /* 0x000000140890723c */ /* 0x040fec0000001890 */
        /* <DEDUP_REMOVED lines=32> */
[C---:B-----5:R-:W-:Y:S06]  /*84d0*/  HMMA.16816.F32 R108, R8.reuse, R24, R108 ;  /* 0x00000018086c723c */ /* 0x060fec000000186c */
        /* <DEDUP_REMOVED lines=14> */
[----:B------:R-:W2:Y:S01]  /*85c0*/  LDSM.16.MT88.4 R8, [R222+0x13800] ;  /* 0x01380000de08783b */ /* 0x000ea20000004200 */
[----:B------:R-:W-:Y:S01]  /*85d0*/  FADD.FTZ R188, R188, R195 ;  /* 0x000000c3bcbc7221 */ /* 0x000fe20000010000 */
[----:B------:R-:W-:Y:S02]  /*85e0*/  FADD.FTZ R191, R191, R194 ;  /* 0x000000c2bfbf7221 */ /* 0x000fe40000010000 */
[----:B------:R-:W5:Y:S01]  /*85f0*/  LDSM.16.MT88.4 R20, [R221+0x13800] ;  /* 0x01380000dd14783b */ /* 0x000f620000004200 */
[----:B---3--:R-:W-:Y:S01]  /*8600*/  HMMA.16816.F32 R160, R4, R16, R160 ;  /* 0x0000001004a0723c */ /* 0x008fe200000018a0 */
[----:B------:R-:W-:Y:S01]  /*8610*/  FADD.FTZ R202, R201, R188 ;  /* 0x000000bcc9ca7221 */ /* 0x000fe20000010000 */
[----:B------:R-:W-:-:S04]  /*8620*/  FADD.FTZ R203, R192, R191 ;  /* 0x000000bfc0cb7221 */ /* 0x000fc80000010000 */
[C---:B------:R-:W-:Y:S01]  /*8630*/  HMMA.16816.F32 R156, R4.reuse, R18, R156 ;  /* 0x00000012049c723c */ /* 0x040fe2000000189c */
[----:B------:R-:W3:Y:S04]  /*8640*/  LDSM.16.MT88.4 R16, [R220+0x13800] ;  /* 0x01380000dc10783b */ /* 0x000ee80000004200 */
[----:B------:R-:W-:Y:S01]  /*8650*/  STL [R1+0x14], R202 ;  /* 0x000014ca01007387 */ /* 0x000fe20000100800 */
[C---:B-1----:R-:W-:Y:S03]  /*8660*/  HMMA.16816.F32 R152, R4.reuse, R12, R152 ;  /* 0x0000000c0498723c */ /* 0x042fe60000001898 */
[----:B------:R-:W-:Y:S03]  /*8670*/  STL [R1+0x28], R203 ;  /* 0x000028cb01007387 */ /* 0x000fe60000100800 */
[C---:B------:R-:W-:Y:S01]  /*8680*/  HMMA.16816.F32 R148, R4.reuse, R14, R148 ;  /* 0x0000000e0494723c */ /* 0x040fe20000001894 */
[----:B------:R-:W1:Y:S05]  /*8690*/  LDSM.16.MT88.4 R12, [R224+0x15800] ;  /* 0x01580000e00c783b */ /* 0x000e6a0000004200 */
[C---:B----4-:R-:W-:Y:S06]  /*86a0*/  HMMA.16816.F32 R136, R4.reuse, R28, R136 ;  /* 0x0000001c0488723c */ /* 0x050fec0000001888 */
[C---:B------:R-:W-:Y:S01]  /*86b0*/  HMMA.16816.F32 R132, R4.reuse, R30, R132 ;  /* 0x0000001e0484723c */ /* 0x040fe20000001884 */
[----:B------:R-:W-:Y:S05]  /*86c0*/  LDSM.16.MT88.4 R28, [R222+0x15800] ;  /* 0x01580000de1c783b */ /* 0x000fea0000004200 */
[C---:B--2---:R-:W-:Y:S06]  /*86d0*/  HMMA.16816.F32 R44, R4.reuse, R8, R44 ;  /* 0x00000008042c723c */ /* 0x044fec000000182c */
[C---:B------:R-:W-:Y:S01]  /*86e0*/  HMMA.16816.F32 R48, R4.reuse, R10, R48 ;  /* 0x0000000a0430723c */ /* 0x040fe20000001830 */
[----:B------:R-:W2:Y:S05]  /*86f0*/  LDSM.16.MT88.4 R8, [R221+0x15800] ;  /* 0x01580000dd08783b */ /* 0x000eaa0000004200 */
[C---:B------:R-:W-:Y:S06]  /*8700*/  HMMA.16816.F32 R36, R4.reuse, R24, R36 ;  /* 0x000000180424723c */ /* 0x040fec0000001824 */
        /* <DEDUP_REMOVED lines=22> */
[C---:B---3--:R-:W-:Y:S06]  /*8870*/  HMMA.16816.F32 R108, R4.reuse, R16, R108 ;  /* 0x00000010046c723c */ /* 0x048fec000000186c */
[C---:B------:R-:W-:Y:S06]  /*8880*/  HMMA.16816.F32 R112, R4.reuse, R18, R112 ;  /* 0x000000120470723c */ /* 0x040fec0000001870 */
[C---:B-1----:R-:W-:Y:S06]  /*8890*/  HMMA.16816.F32 R116, R4.reuse, R12, R116 ;  /* 0x0000000c0474723c */ /* 0x042fec0000001874 */
[C---:B------:R-:W-:Y:S06]  /*88a0*/  HMMA.16816.F32 R120, R4.reuse, R14, R120 ;  /* 0x0000000e0478723c */ /* 0x040fec0000001878 */
[C---:B--2---:R-:W-:Y:S06]  /*88b0*/  HMMA.16816.F32 R124, R4.reuse, R8, R124 ;  /* 0x00000008047c723c */ /* 0x044fec000000187c */
        /* <DEDUP_REMOVED lines=102> */
[----:B------:R-:W-:Y:S01]  /*8f20*/  @!P2 LDGSTS.E.BYPASS.LTC128B.128 [R242+0x16800], desc[UR32][R20.64+0x180] ;  /* 0x1680018014f2afae */ /* 0x000fe2000b901d60 */
        /* <DEDUP_REMOVED lines=24> */
[----:B------:R1:W-:Y:S01]  /*90b0*/  @!P3 LDGSTS.E.BYPASS.LTC128B.128 [R242+0x15000], desc[UR32][R14.64+0x100] ;  /* 0x150001000ef2bfae */ /* 0x0003e2000b901d60 */
[----:B------:R-:W-:Y:S02]  /*90c0*/  @!P2 LEA.HI.X R19, R2, R13, R19, 0x1, P0 ;  /* 0x0000000d0213a211 */ /* 0x000fe400000f0c13 */
[C---:B------:R-:W-:Y:S01]  /*90d0*/  @!P5 LEA.HI.X R11, R0.reuse, R11, R12, 0x1, P1 ;  /* 0x0000000b000bd211 */ /* 0x040fe200008f0c0c */
[----:B------:R-:W-:Y:S01]  /*90e0*/  @P2 STS.128 [R242+0x17000], RZ ;  /* 0x017000fff2002388 */ /* 0x000fe20000000c00 */
[----:B---3--:R-:W-:-:S02]  /*90f0*/  @!P3 LEA R168, P1, R0, R6, 0x1 ;  /* 0x0000000600a8b211 */ /* 0x008fc400078208ff */
[C---:B------:R-:W-:Y:S01]  /*9100*/  @!P2 LEA R170, P0, R0.reuse, R4, 0x1 ;  /* 0x0000000400aaa211 */ /* 0x040fe200078008ff */
[----:B------:R-:W-:Y:S01]  /*9110*/  @!PT LDS RZ, [RZ] ;  /* 0x00000000fffff984 */ /* 0x000fe20000000800 */
[----:B------:R-:W-:Y:S01]  /*9120*/  @!PT LDS RZ, [RZ] ;  /* 0x00000000fffff984 */ /* 0x000fe20000000800 */
[----:B------:R-:W-:Y:S01]  /*9130*/  @!PT LDS RZ, [RZ] ;  /* 0x00000000fffff984 */ /* 0x000fe20000000800 */
[----:B------:R-:W-:Y:S01]  /*9140*/  @!P2 LDGSTS.E.BYPASS.LTC128B.128 [R242+0x17000], desc[UR32][R18.64+0x180] ;  /* 0x1700018012f2afae */ /* 0x000fe2000b901d60 */
[C-C-:B------:R-:W-:Y:S02]  /*9150*/  @!P4 LEA.HI.X R9, R0.reuse, R9, R12.reuse, 0x1, P6 ;  /* 0x000000090009c211 */ /* 0x140fe400030f0c0c */
[C-C-:B------:R-:W-:Y:S01]  /*9160*/  @!P3 LEA.HI.X R169, R0.reuse, R7, R12.reuse, 0x1, P1 ;  /* 0x0000000700a9b211 */ /* 0x140fe200008f0c0c */
[----:B------:R-:W-:Y:S01]  /*9170*/  @P5 STS.128 [R242+0x11800], RZ ;  /* 0x011800fff2005388 */ /* 0x000fe20000000c00 */
[----:B------:R-:W-:-:S03]  /*9180*/  @!P2 LEA.HI.X R171, R0, R5, R12, 0x1, P0 ;  /* 0x0000000500aba211 */ /* 0x000fc600000f0c0c */
        /* <DEDUP_REMOVED lines=20> */
[----:B-----5:R-:W3:Y:S04]  /*92d0*/  LDSM.16.M88.4 R20, [R229+0x8000] ;  /* 0x00800000e514783b */ /* 0x020ee80000000200 */
[----:B-1----:R-:W1:Y:S04]  /*92e0*/  LDSM.16.M88.4 R12, [R229+0x8800] ;  /* 0x00880000e50c783b */ /* 0x002e680000000200 */
[----:B------:R-:W4:Y:S04]  /*92f0*/  LDSM.16.M88.4 R4, [R229+0x9000] ;  /* 0x00900000e504783b */ /* 0x000f280000000200 */
[----:B------:R-:W5:Y:S04]  /*9300*/  LDSM.16.M88.4 R32, [R229+0x9800] ;  /* 0x00980000e520783b */ /* 0x000f680000000200 */
[----:B------:R-:W-:Y:S04]  /*9310*/  LDSM.16.M88.4 R28, [R228] ;  /* 0x00000000e41c783b */ /* 0x000fe80000000200 */
[----:B------:R-:W5:Y:S04]  /*9320*/  LDSM.16.M88.4 R172, [R227] ;  /* 0x00000000e3ac783b */ /* 0x000f680000000200 */
[----:B--2---:R-:W2:Y:S04]  /*9330*/  LDSM.16.M88.4 R168, [R217] ;  /* 0x00000000d9a8783b */ /* 0x004ea80000000200 */
[----:B------:R-:W2:Y:S04]  /*9340*/  LDSM.16.M88.4 R192, [R219] ;  /* 0x00000000dbc0783b */ /* 0x000ea80000000200 */
[----:B------:R-:W2:Y:S04]  /*9350*/  LDSM.16.M88.4 R188, [R218] ;  /* 0x00000000dabc783b */ /* 0x000ea80000000200 */
[----:B------:R-:W-:Y:S01]  /*9360*/  LDSM.16.M88.4 R176, [R223+0x8000] ;  /* 0x00800000dfb0783b */ /* 0x000fe20000000200 */
[C---:B---3--:R-:W-:Y:S03]  /*9370*/  HMMA.16816.F32 R24, R180.reuse, R20, RZ ;  /* 0x00000014b418723c */ /* 0x048fe600000018ff */
[----:B------:R-:W0:Y:S03]  /*9380*/  LDGDEPBAR ;  /* 0x00000000000079af */ /* 0x000e260000000000 */
[C---:B------:R-:W-:Y:S06]  /*9390*/  HMMA.16816.F32 R20, R180.reuse, R22, RZ ;  /* 0x00000016b414723c */ /* 0x040fec00000018ff */
[C---:B-1----:R-:W-:Y:S06]  /*93a0*/  HMMA.16816.F32 R16, R180.reuse, R12, RZ ;  /* 0x0000000cb410723c */ /* 0x042fec00000018ff */
[C---:B----4-:R-:W-:Y:S06]  /*93b0*/  HMMA.16816.F32 R8, R180.reuse, R4, RZ ;  /* 0x00000004b408723c */ /* 0x050fec00000018ff */
[C---:B------:R-:W-:Y:S06]  /*93c0*/  HMMA.16816.F32 R12, R180.reuse, R14, RZ ;  /* 0x0000000eb40c723c */ /* 0x040fec00000018ff */
[C---:B------:R-:W-:Y:S06]  /*93d0*/  HMMA.16816.F32 R4, R180.reuse, R6, RZ ;  /* 0x00000006b404723c */ /* 0x040fec00000018ff */
[C---:B-----5:R-:W-:Y:S06]  /*93e0*/  HMMA.16816.F32 R184, R180.reuse, R32, RZ ;  /* 0x00000020b4b8723c */ /* 0x060fec00000018ff */
[----:B------:R-:W-:Y:S01]  /*93f0*/  HMMA.16816.F32 R180, R180, R34, RZ ;  /* 0x00000022b4b4723c */ /* 0x000fe200000018ff */
[----:B------:R-:W1:Y:S05]  /*9400*/  LDSM.16.M88.4 R32, [R226] ;  /* 0x00000000e220783b */ /* 0x000e6a0000000200 */
[C---:B------:R-:W-:Y:S06]  /*9410*/  HMMA.16816.F32 R24, R28.reuse, R172, R24 ;  /* 0x000000ac1c18723c */ /* 0x040fec0000001818 */
[C---:B------:R-:W-:Y:S01]  /*9420*/  HMMA.16816.F32 R20, R28.reuse, R174, R20 ;  /* 0x000000ae1c14723c */ /* 0x040fe20000001814 */
[----:B------:R-:W3:Y:S05]  /*9430*/  LDSM.16.M88.4 R172, [R223+0x8800] ;  /* 0x00880000dfac783b */ /* 0x000eea0000000200 */
        /* <DEDUP_REMOVED lines=8> */
[----:B------:R-:W-:Y:S04]  /*94c0*/  LDSM.16.M88.4 R28, [R225] ;  /* 0x00000000e11c783b */ /* 0x000fe80000000200 */
[----:B------:R-:W5:Y:S01]  /*94d0*/  LDSM.16.M88.4 R188, [R216] ;  /* 0x00000000d8bc783b */ /* 0x000f620000000200 */
        /* <DEDUP_REMOVED lines=8> */
[----:B------:R-:W2:Y:S05]  /*9560*/  LDSM.16.M88.4 R168, [R216+0x1800] ;  /* 0x00180000d8a8783b */ /* 0x000eaa0000000200 */
[C---:B----4-:R-:W-:Y:S06]  /*9570*/  HMMA.16816.F32 R8, R32.reuse, R192, R8 ;  /* 0x000000c02008723c */ /* 0x050fec0000001808 */
[----:B------:R-:W-:Y:S01]  /*9580*/  HMMA.16816.F32 R4, R32, R194, R4 ;  /* 0x000000c22004723c */ /* 0x000fe20000001804 */
[----:B------:R-:W-:Y:S04]  /*9590*/  LDSM.16.M88.4 R32, [R230+0x2000] ;  /* 0x00200000e620783b */ /* 0x000fe80000000200 */
[----:B------:R-:W4:Y:S01]  /*95a0*/  LDSM.16.M88.4 R192, [R229+0xa000] ;  /* 0x00a00000e5c0783b */ /* 0x000f220000000200 */
[C---:B-----5:R-:W-:Y:S06]  /*95b0*/  HMMA.16816.F32 R24, R28.reuse, R188, R24 ;  /* 0x000000bc1c18723c */ /* 0x060fec0000001818 */
[C---:B------:R-:W-:Y:S01]  /*95c0*/  HMMA.16816.F32 R20, R28.reuse, R190, R20 ;  /* 0x000000be1c14723c */ /* 0x040fe20000001814 */
[----:B------:R-:W5:Y:S05]  /*95d0*/  LDSM.16.M88.4 R188, [R229+0xa800] ;  /* 0x00a80000e5bc783b */ /* 0x000f6a0000000200 */
        /* <DEDUP_REMOVED lines=9> */
[----:B------:R-:W2:Y:S01]  /*9670*/  LDSM.16.M88.4 R168, [R215] ;  /* 0x00000000d7a8783b */ /* 0x000ea20000000200 */
[C---:B----4-:R-:W-:Y:S06]  /*9680*/  HMMA.16816.F32 R24, R32.reuse, R192, R24 ;  /* 0x000000c02018723c */ /* 0x050fec0000001818 */
[C---:B------:R-:W-:Y:S01]  /*9690*/  HMMA.16816.F32 R20, R32.reuse, R194, R20 ;  /* 0x000000c22014723c */ /* 0x040fe20000001814 */
[----:B------:R-:W4:Y:S05]  /*96a0*/  LDSM.16.M88.4 R192, [R214] ;  /* 0x00000000d6c0783b */ /* 0x000f2a0000000200 */
[C---:B-----5:R-:W-:Y:S06]  /*96b0*/  HMMA.16816.F32 R16, R32.reuse, R188, R16 ;  /* 0x000000bc2010723c */ /* 0x060fec0000001810 */
[C---:B------:R-:W-:Y:S01]  /*96c0*/  HMMA.16816.F32 R12, R32.reuse, R190, R12 ;  /* 0x000000be200c723c */ /* 0x040fe2000000180c */
[----:B------:R-:W5:Y:S05]  /*96d0*/  LDSM.16.M88.4 R188, [R213] ;  /* 0x00000000d5bc783b */ /* 0x000f6a0000000200 */
[C---:B-1----:R-:W-:Y:S06]  /*96e0*/  HMMA.16816.F32 R8, R32.reuse, R176, R8 ;  /* 0x000000b02008723c */ /* 0x042fec0000001808 */
[C---:B------:R-:W-:Y:S01]  /*96f0*/  HMMA.16816.F32 R4, R32.reuse, R178, R4 ;  /* 0x000000b22004723c */ /* 0x040fe20000001804 */
[----:B------:R-:W1:Y:S05]  /*9700*/  LDSM.16.M88.4 R176, [R212] ;  /* 0x00000000d4b0783b */ /* 0x000e6a0000000200 */
[C---:B---3--:R-:W-:Y:S06]  /*9710*/  HMMA.16816.F32 R184, R32.reuse, R172, R184 ;  /* 0x000000ac20b8723c */ /* 0x048fec00000018b8 */
[----:B------:R-:W-:Y:S01]  /*9720*/  HMMA.16816.F32 R180, R32, R174, R180 ;  /* 0x000000ae20b4723c */ /* 0x000fe200000018b4 */
[----:B------:R-:W-:Y:S04]  /*9730*/  LDSM.16.M88.4 R32, [R226+0x2000] ;  /* 0x00200000e220783b */ /* 0x000fe80000000200 */
[----:B------:R-:W3:Y:S01]  /*9740*/  LDSM.16.M88.4 R172, [R223+0xa000] ;  /* 0x00a00000dfac783b */ /* 0x000ee20000000200 */
        /* <DEDUP_REMOVED lines=16> */
[C---:B--2---:R-:W-:Y:S06]  /*9850*/  HMMA.16816.F32 R16, R32.reuse, R168, R16 ;  /* 0x000000a82010723c */ /* 0x044fec0000001810 */
[C---:B------:R-:W-:Y:S01]  /*9860*/  HMMA.16816.F32 R12, R32.reuse, R170, R12 ;  /* 0x000000aa200c723c */ /* 0x040fe2000000180c */
[----:B------:R-:W2:Y:S05]  /*9870*/  LDSM.16.M88.4 R168, [R216+0x3000] ;  /* 0x00300000d8a8783b */ /* 0x000eaa0000000200 */
[C---:B----4-:R-:W-:Y:S06]  /*9880*/  HMMA.16816.F32 R8, R32.reuse, R192, R8 ;  /* 0x000000c02008723c */ /* 0x050fec0000001808 */
[C---:B------:R-:W-:Y:S01]  /*9890*/  HMMA.16816.F32 R4, R32.reuse, R194, R4 ;  /* 0x000000c22004723c */ /* 0x040fe20000001804 */
[----:B------:R-:W4:Y:S05]  /*98a0*/  LDSM.16.M88.4 R192, [R216+0x3800] ;  /* 0x00380000d8c0783b */ /* 0x000f2a0000000200 */
[C---:B-1----:R-:W-:Y:S06]  /*98b0*/  HMMA.16816.F32 R184, R32.reuse, R176, R184 ;  /* 0x000000b020b8723c */ /* 0x042fec00000018b8 */
[----:B------:R-:W-:Y:S01]  /*98c0*/  HMMA.16816.F32 R180, R32, R178, R180 ;  /* 0x000000b220b4723c */ /* 0x000fe200000018b4 */
[----:B------:R-:W-:Y:S04]  /*98d0*/  LDSM.16.M88.4 R32, [R229+0xc000] ;  /* 0x00c00000e520783b */ /* 0x000fe80000000200 */
[----:B------:R-:W-:Y:S01]  /*98e0*/  LDSM.16.M88.4 R176, [R229+0xc800] ;  /* 0x00c80000e5b0783b */ /* 0x000fe20000000200 */
[C---:B-----5:R-:W-:Y:S06]  /*98f0*/  HMMA.16816.F32 R24, R188.reuse, R28, R24 ;  /* 0x0000001cbc18723c */ /* 0x060fec0000001818 */
        /* <DEDUP_REMOVED lines=10> */
[----:B------:R-:W-:Y:S04]  /*99a0*/  LDSM.16.M88.4 R192, [R211] ;  /* 0x00000000d3c0783b */ /* 0x000fe80000000200 */
[----:B------:R-:W-:Y:S01]  /*99b0*/  LDSM.16.M88.4 R188, [R210] ;  /* 0x00000000d2bc783b */ /* 0x000fe20000000200 */
[C---:B-1----:R-:W-:Y:S06]  /*99c0*/  HMMA.16816.F32 R24, R28.reuse, R32, R24 ;  /* 0x000000201c18723c */ /* 0x042fec0000001818 */
[C---:B------:R-:W-:Y:S01]  /*99d0*/  HMMA.16816.F32 R20, R28.reuse, R34, R20 ;  /* 0x000000221c14723c */ /* 0x040fe20000001814 */
[----:B------:R-:W1:Y:S05]  /*99e0*/  LDSM.16.M88.4 R32, [R228+0x4000] ;  /* 0x00400000e420783b */ /* 0x000e6a0000000200 */
        /* <DEDUP_REMOVED lines=16> */
[C---:B----4-:R-:W-:Y:S06]  /*9af0*/  HMMA.16816.F32 R8, R32.reuse, R176, R8 ;  /* 0x000000b02008723c */ /* 0x050fec0000001808 */
[C---:B------:R-:W-:Y:S01]  /*9b00*/  HMMA.16816.F32 R4, R32.reuse, R178, R4 ;  /* 0x000000b22004723c */ /* 0x040fe20000001804 */
[----:B------:R-:W4:Y:S05]  /*9b10*/  LDSM.16.M88.4 R176, [R223+0xd800] ;  /* 0x00d80000dfb0783b */ /* 0x000f2a0000000200 */
[C---:B---3--:R-:W-:Y:S06]  /*9b20*/  HMMA.16816.F32 R184, R32.reuse, R172, R184 ;  /* 0x000000ac20b8723c */ /* 0x048fec00000018b8 */
[----:B------:R-:W-:Y:S01]  /*9b30*/  HMMA.16816.F32 R180, R32, R174, R180 ;  /* 0x000000ae20b4723c */ /* 0x000fe200000018b4 */
[----:B------:R-:W-:Y:S04]  /*9b40*/  LDSM.16.M88.4 R172, [R225+0x4000] ;  /* 0x00400000e1ac783b */ /* 0x000fe80000000200 */
[----:B------:R-:W3:Y:S01]  /*9b50*/  LDSM.16.M88.4 R32, [R216+0x4000] ;  /* 0x00400000d820783b */ /* 0x000ee20000000200 */
[C---:B--2---:R-:W-:Y:S06]  /*9b60*/  HMMA.16816.F32 R24, R168.reuse, R28, R24 ;  /* 0x0000001ca818723c */ /* 0x044fec0000001818 */
[C---:B------:R-:W-:Y:S01]  /*9b70*/  HMMA.16816.F32 R20, R168.reuse, R30, R20 ;  /* 0x0000001ea814723c */ /* 0x040fe20000001814 */
[----:B------:R-:W2:Y:S05]  /*9b80*/  LDSM.16.M88.4 R28, [R216+0x4800] ;  /* 0x00480000d81c783b */ /* 0x000eaa0000000200 */
[C---:B-1----:R-:W-:Y:S06]  /*9b90*/  HMMA.16816.F32 R16, R168.reuse, R192, R16 ;  /* 0x000000c0a810723c */ /* 0x042fec0000001810 */
[C---:B------:R-:W-:Y:S01]  /*9ba0*/  HMMA.16816.F32 R12, R168.reuse, R194, R12 ;  /* 0x000000c2a80c723c */ /* 0x040fe2000000180c */
[----:B------:R-:W-:Y:S05]  /*9bb0*/  LDSM.16.M88.4 R192, [R230+0x6000] ;  /* 0x00600000e6c0783b */ /* 0x000fea0000000200 */
[C---:B-----5:R-:W-:Y:S06]  /*9bc0*/  HMMA.16816.F32 R8, R168.reuse, R188, R8 ;  /* 0x000000bca808723c */ /* 0x060fec0000001808 */
[C---:B------:R-:W-:Y:S01]  /*9bd0*/  HMMA.16816.F32 R4, R168.reuse, R190, R4 ;  /* 0x000000bea804723c */ /* 0x040fe20000001804 */
[----:B------:R-:W1:Y:S05]  /*9be0*/  LDSM.16.M88.4 R188, [R216+0x5000] ;  /* 0x00500000d8bc783b */ /* 0x000e6a0000000200 */
[C---:B----4-:R-:W-:Y:S06]  /*9bf0*/  HMMA.16816.F32 R184, R168.reuse, R176, R184 ;  /* 0x000000b0a8b8723c */ /* 0x050fec00000018b8 */
[----:B------:R-:W-:Y:S01]  /*9c00*/  HMMA.16816.F32 R180, R168, R178, R180 ;  /* 0x000000b2a8b4723c */ /* 0x000fe200000018b4 */
[----:B------:R-:W4:Y:S04]  /*9c10*/  LDSM.16.M88.4 R176, [R216+0x5800] ;  /* 0x00580000d8b0783b */ /* 0x000f280000000200 */
[----:B------:R-:W5:Y:S01]  /*9c20*/  LDSM.16.M88.4 R168, [R229+0xe000] ;  /* 0x00e00000e5a8783b */ /* 0x000f620000000200 */
[C---:B---3--:R-:W-:Y:S06]  /*9c30*/  HMMA.16816.F32 R24, R172.reuse, R32, R24 ;  /* 0x00000020ac18723c */ /* 0x048fec0000001818 */
[C---:B------:R-:W-:Y:S01]  /*9c40*/  HMMA.16816.F32 R20, R172.reuse, R34, R20 ;  /* 0x00000022ac14723c */ /* 0x040fe20000001814 */
[----:B------:R-:W3:Y:S05]  /*9c50*/  LDSM.16.M88.4 R32, [R229+0xe800] ;  /* 0x00e80000e520783b */ /* 0x000eea0000000200 */
[C---:B--2---:R-:W-:Y:S06]  /*9c60*/  HMMA.16816.F32 R16, R172.reuse, R28, R16 ;  /* 0x0000001cac10723c */ /* 0x044fec0000001810 */
[C---:B------:R-:W-:Y:S01]  /*9c70*/  HMMA.16816.F32 R12, R172.reuse, R30, R12 ;  /* 0x0000001eac0c723c */ /* 0x040fe2000000180c */
[----:B------:R-:W2:Y:S05]  /*9c80*/  LDSM.16.M88.4 R28, [R229+0xf000] ;  /* 0x00f00000e51c783b */ /* 0x000eaa0000000200 */
[C---:B-1----:R-:W-:Y:S06]  /*9c90*/  HMMA.16816.F32 R8, R172.reuse, R188, R8 ;  /* 0x000000bcac08723c */ /* 0x042fec0000001808 */
[C---:B------:R-:W-:Y:S01]  /*9ca0*/  HMMA.16816.F32 R4, R172.reuse, R190, R4 ;  /* 0x000000beac04723c */ /* 0x040fe20000001804 */
[----:B------:R-:W1:Y:S05]  /*9cb0*/  LDSM.16.M88.4 R188, [R229+0xf800] ;  /* 0x00f80000e5bc783b */ /* 0x000e6a0000000200 */
[C---:B----4-:R-:W-:Y:S06]  /*9cc0*/  HMMA.16816.F32 R184, R172.reuse, R176, R184 ;  /* 0x000000b0acb8723c */ /* 0x050fec00000018b8 */
[----:B------:R-:W-:Y:S01]  /*9cd0*/  HMMA.16816.F32 R180, R172, R178, R180 ;  /* 0x000000b2acb4723c */ /* 0x000fe200000018b4 */
[----:B------:R-:W-:Y:S04]  /*9ce0*/  LDSM.16.M88.4 R176, [R228+0x6000] ;  /* 0x00600000e4b0783b */ /* 0x000fe80000000200 */
[----:B------:R-:W4:Y:S01]  /*9cf0*/  LDSM.16.M88.4 R172, [R207] ;  /* 0x00000000cfac783b */ /* 0x000f220000000200 */
[C---:B-----5:R-:W-:Y:S06]  /*9d00*/  HMMA.16816.F32 R24, R192.reuse, R168, R24 ;  /* 0x000000a8c018723c */ /* 0x060fec0000001818 */
[C---:B------:R-:W-:Y:S01]  /*9d10*/  HMMA.16816.F32 R20, R192.reuse, R170, R20 ;  /* 0x000000aac014723c */ /* 0x040fe20000001814 */
[----:B------:R-:W5:Y:S05]  /*9d20*/  LDSM.16.M88.4 R168, [R206] ;  /* 0x00000000cea8783b */ /* 0x000f6a0000000200 */
[C---:B---3--:R-:W-:Y:S06]  /*9d30*/  HMMA.16816.F32 R16, R192.reuse, R32, R16 ;  /* 0x00000020c010723c */ /* 0x048fec0000001810 */
[C---:B------:R-:W-:Y:S01]  /*9d40*/  HMMA.16816.F32 R12, R192.reuse, R34, R12 ;  /* 0x00000022c00c723c */ /* 0x040fe2000000180c */
[----:B------:R-:W3:Y:S05]  /*9d50*/  LDSM.16.M88.4 R32, [R205] ;  /* 0x00000000cd20783b */ /* 0x000eea0000000200 */
[C---:B--2---:R-:W-:Y:S06]  /*9d60*/  HMMA.16816.F32 R8, R192.reuse, R28, R8 ;  /* 0x0000001cc008723c */ /* 0x044fec0000001808 */
[C---:B------:R-:W-:Y:S01]  /*9d70*/  HMMA.16816.F32 R4, R192.reuse, R30, R4 ;  /* 0x0000001ec004723c */ /* 0x040fe20000001804 */
[----:B------:R-:W2:Y:S05]  /*9d80*/  LDSM.16.M88.4 R28, [R204] ;  /* 0x00000000cc1c783b */ /* 0x000eaa0000000200 */
[C---:B-1----:R-:W-:Y:S06]  /*9d90*/  HMMA.16816.F32 R184, R192.reuse, R188, R184 ;  /* 0x000000bcc0b8723c */ /* 0x042fec00000018b8 */
[----:B------:R-:W-:Y:S01]  /*9da0*/  HMMA.16816.F32 R180, R192, R190, R180 ;  /* 0x000000bec0b4723c */ /* 0x000fe200000018b4 */
[----:B------:R-:W-:Y:S04]  /*9db0*/  LDSM.16.M88.4 R188, [R226+0x6000] ;  /* 0x00600000e2bc783b */ /* 0x000fe80000000200 */
[----:B------:R-:W-:Y:S01]  /*9dc0*/  LDSM.16.M88.4 R192, [R216+0x7000] ;  /* 0x00700000d8c0783b */ /* 0x000fe20000000200 */
[C---:B----4-:R-:W-:Y:S06]  /*9dd0*/  HMMA.16816.F32 R24, R176.reuse, R172, R24 ;  /* 0x000000acb018723c */ /* 0x050fec0000001818 */
[C---:B------:R-:W-:Y:S01]  /*9de0*/  HMMA.16816.F32 R20, R176.reuse, R174, R20 ;  /* 0x000000aeb014723c */ /* 0x040fe20000001814 */
[----:B------:R-:W1:Y:S05]  /*9df0*/  LDSM.16.M88.4 R172, [R223+0xe000] ;  /* 0x00e00000dfac783b */ /* 0x000e6a0000000200 */
[C---:B-----5:R-:W-:Y:S06]  /*9e00*/  HMMA.16816.F32 R16, R176.reuse, R168, R16 ;  /* 0x000000a8b010723c */ /* 0x060fec0000001810 */
[C---:B------:R-:W-:Y:S01]  /*9e10*/  HMMA.16816.F32 R12, R176.reuse, R170, R12 ;  /* 0x000000aab00c723c */ /* 0x040fe2000000180c */
[----:B------:R-:W4:Y:S05]  /*9e20*/  LDSM.16.M88.4 R168, [R223+0xe800] ;  /* 0x00e80000dfa8783b */ /* 0x000f2a0000000200 */
[C---:B---3--:R-:W-:Y:S06]  /*9e30*/  HMMA.16816.F32 R8, R176.reuse, R32, R8 ;  /* 0x00000020b008723c */ /* 0x048fec0000001808 */
[C---:B------:R-:W-:Y:S01]  /*9e40*/  HMMA.16816.F32 R4, R176.reuse, R34, R4 ;  /* 0x00000022b004723c */ /* 0x040fe20000001804 */
[----:B------:R-:W3:Y:S05]  /*9e50*/  LDSM.16.M88.4 R32, [R223+0xf000] ;  /* 0x00f00000df20783b */ /* 0x000eea0000000200 */
[C---:B--2---:R-:W-:Y:S06]  /*9e60*/  HMMA.16816.F32 R184, R176.reuse, R28, R184 ;  /* 0x0000001cb0b8723c */ /* 0x044fec00000018b8 */
[----:B------:R-:W-:Y:S01]  /*9e70*/  HMMA.16816.F32 R180, R176, R30, R180 ;  /* 0x0000001eb0b4723c */ /* 0x000fe200000018b4 */
[----:B------:R-:W-:Y:S04]  /*9e80*/  LDSM.16.M88.4 R176, [R225+0x6000] ;  /* 0x00600000e1b0783b */ /* 0x000fe80000000200 */
[----:B------:R-:W2:Y:S01]  /*9e90*/  LDSM.16.M88.4 R28, [R216+0x6000] ;  /* 0x00600000d81c783b */ /* 0x000ea20000000200 */
[C---:B-1----:R-:W-:Y:S06]  /*9ea0*/  HMMA.16816.F32 R24, R188.reuse, R172, R24 ;  /* 0x000000acbc18723c */ /* 0x042fec0000001818 */
[C---:B------:R-:W-:Y:S01]  /*9eb0*/  HMMA.16816.F32 R20, R188.reuse, R174, R20 ;  /* 0x000000aebc14723c */ /* 0x040fe20000001814 */
[----:B------:R-:W1:Y:S05]  /*9ec0*/  LDSM.16.M88.4 R172, [R223+0xf800] ;  /* 0x00f80000dfac783b */ /* 0x000e6a0000000200 */
[C---:B----4-:R-:W-:Y:S06]  /*9ed0*/  HMMA.16816.F32 R16, R188.reuse, R168, R16 ;  /* 0x000000a8bc10723c */ /* 0x050fec0000001810 */
[C---:B------:R-:W-:Y:S01]  /*9ee0*/  HMMA.16816.F32 R12, R188.reuse, R170, R12 ;  /* 0x000000aabc0c723c */ /* 0x040fe2000000180c */
[----:B------:R-:W-:Y:S05]  /*9ef0*/  LDSM.16.M88.4 R168, [R216+0x6800] ;  /* 0x00680000d8a8783b */ /* 0x000fea0000000200 */
[C---:B---3--:R-:W-:Y:S06]  /*9f00*/  HMMA.16816.F32 R8, R188.reuse, R32, R8 ;  /* 0x00000020bc08723c */ /* 0x048fec0000001808 */
[----:B------:R-:W-:Y:S01]  /*9f10*/  HMMA.16816.F32 R4, R188, R34, R4 ;  /* 0x00000022bc04723c */ /* 0x000fe20000001804 */
[----:B------:R-:W3:Y:S01]  /*9f20*/  LDSM.16.M88.4 R32, [R216+0x7800] ;  /* 0x00780000d820783b */ /* 0x000ee20000000200 */
[----:B------:R-:W-:-:S04]  /*9f30*/  DEPBAR.LE SB0, 0x0 ;  /* 0x000080000000791a */ /* 0x000fc80000000000 */
[C---:B--2---:R-:W-:Y:S06]  /*9f40*/  HMMA.16816.F32 R24, R176.reuse, R28, R24 ;  /* 0x0000001cb018723c */ /* 0x044fec0000001818 */
[----:B------:R-:W-:Y:S01]  /*9f50*/  HMMA.16816.F32 R20, R176, R30, R20 ;  /* 0x0000001eb014723c */ /* 0x000fe20000001814 */
[----:B------:R-:W-:-:S04]  /*9f60*/  IMAD.U32 R28, RZ, RZ, UR20 ;  /* 0x00000014ff1c7e24 */ /* 0x000fc8000f8e00ff */
[----:B------:R-:W-:Y:S01]  /*9f70*/  IMAD R28, R28, 0x40, R232 ;  /* 0x000000401c1c7824 */ /* 0x000fe200078e02e8 */
[C---:B-1----:R-:W-:Y:S03]  /*9f80*/  HMMA.16816.F32 R180, R188.reuse, R174, R180 ;  /* 0x000000aebcb4723c */ /* 0x042fe600000018b4 */
[----:B------:R-:W-:Y:S01]  /*9f90*/  IMAD.IADD R29, R252, 0x1, -R28 ;  /* 0x00000001fc1d7824 */ /* 0x000fe200078e0a1c */
[C---:B------:R-:W-:Y:S02]  /*9fa0*/  ISETP.GE.AND P6, PT, R28.reuse, R250, PT ;  /* 0x000000fa1c00720c */ /* 0x040fe40003fc6270 */
[----:B------:R-:W-:Y:S01]  /*9fb0*/  HMMA.16816.F32 R184, R188, R172, R184 ;  /* 0x000000acbcb8723c */ /* 0x000fe200000018b8 */
[----:B------:R-:W-:Y:S02]  /*9fc0*/  ISETP.GE.AND P1, PT, R28, R243, PT ;  /* 0x000000f31c00720c */ /* 0x000fe40003f26270 */
[----:B------:R-:W-:-:S02]  /*9fd0*/  IABS R29, R29 ;  /* 0x0000001d001d7213 */ /* 0x000fc40000000000 */
[----:B------:R-:W-:Y:S01]  /*9fe0*/  ISETP.LT.OR P6, PT, R28, R251, P6 ;  /* 0x000000fb1c00720c */ /* 0x000fe200037c1670 */
[----:B------:R-:W-:Y:S01]  /*9ff0*/  FMUL.FTZ R0, R24, UR10 ;  /* 0x0000000a18007c20 */ /* 0x000fe20008410000 */
[----:B------:R-:W-:Y:S01]  /*a000*/  FMUL.FTZ R2, R26, UR10 ;  /* 0x0000000a1a027c20 */ /* 0x000fe20008410000 */
[----:B------:R-:W-:Y:S02]  /*a010*/  VIADD R24, R28, 0x1 ;  /* 0x000000011c187836 */ /* 0x000fe40000000000 */
[----:B------:R-:W-:Y:S01]  /*a020*/  FMUL.FTZ R25, R25, UR10 ;  /* 0x0000000a19197c20 */ /* 0x000fe20008410000 */
[----:B------:R-:W-:Y:S02]  /*a030*/  IMAD.IADD R26, R249, 0x1, -R28 ;  /* 0x00000001f91a7824 */ /* 0x000fe400078e0a1c */
[----:B------:R-:W-:Y:S01]  /*a040*/  FMUL.FTZ R27, R27, UR10 ;  /* 0x0000000a1b1b7c20 */ /* 0x000fe20008410000 */
[----:B------:R-:W1:Y:S01]  /*a050*/  MUFU.TANH R0, R0 ;  /* 0x0000000000007308 */ /* 0x000e620000002400 */
[----:B------:R-:W-:Y:S01]  /*a060*/  IMAD.IADD R30, R252, 0x1, -R24 ;  /* 0x00000001fc1e7824 */ /* 0x000fe200078e0a18 */
[----:B------:R-:W-:Y:S01]  /*a070*/  ISETP.GE.AND P0, PT, R24, R250, PT ;  /* 0x000000fa1800720c */ /* 0x000fe20003f06270 */
[----:B------:R-:W-:Y:S01]  /*a080*/  IMAD.MOV.U32 R31, RZ, RZ, R29 ;  /* 0x000000ffff1f7224 */ /* 0x000fe200078e001d */
[----:B------:R-:W-:Y:S01]  /*a090*/  IABS R26, R26 ;  /* 0x0000001a001a7213 */ /* 0x000fe20000000000 */
[----:B------:R-:W-:Y:S01]  /*a0a0*/  FMUL.FTZ R20, R20, UR10 ;  /* 0x0000000a14147c20 */ /* 0x000fe20008410000 */
[----:B------:R-:W-:Y:S01]  /*a0b0*/  IABS R30, R30 ;  /* 0x0000001e001e7213 */ /* 0x000fe20000000000 */
[C---:B---3--:R-:W-:Y:S01]  /*a0c0*/  HMMA.16816.F32 R180, R176.reuse, R34, R180 ;  /* 0x00000022b0b4723c */ /* 0x048fe200000018b4 */
[----:B------:R-:W2:Y:S01]  /*a0d0*/  MUFU.TANH R2, R2 ;  /* 0x0000000200027308 */ /* 0x000ea20000002400 */
[----:B------:R-:W-:Y:S01]  /*a0e0*/  I2FP.F32.S32 R31, R31 ;  /* 0x0000001f001f7245 */ /* 0x000fe20000201400 */
[----:B------:R-:W-:Y:S01]  /*a0f0*/  IMAD.MOV.U32 R29, RZ, RZ, R26 ;  /* 0x000000ffff1d7224 */ /* 0x000fe200078e001a */
[----:B------:R-:W-:Y:S01]  /*a100*/  ISETP.LT.OR P1, PT, R28, R248, P1 ;  /* 0x000000f81c00720c */ /* 0x000fe20000f21670 */
[----:B------:R-:W-:Y:S01]  /*a110*/  IMAD.MOV.U32 R26, RZ, RZ, R30 ;  /* 0x000000ffff1a7224 */ /* 0x000fe200078e001e */
[----:B------:R-:W-:Y:S01]  /*a120*/  ISETP.LT.OR P0, PT, R24, R251, P0 ;  /* 0x000000fb1800720c */ /* 0x000fe20000701670 */
[----:B------:R-:W-:Y:S01]  /*a130*/  FMUL.FTZ R22, R22, UR10 ;  /* 0x0000000a16167c20 */ /* 0x000fe20008410000 */
[----:B------:R-:W-:Y:S01]  /*a140*/  I2FP.F32.S32 R29, R29 ;  /* 0x0000001d001d7245 */ /* 0x000fe20000201400 */
[----:B------:R-:W3:Y:S01]  /*a150*/  MUFU.TANH R25, R25 ;  /* 0x0000001900197308 */ /* 0x000ee20000002400 */
[----:B-1----:R-:W-:Y:S01]  /*a160*/  FFMA.FTZ R0, R31, -UR18, R0 ;  /* 0x800000121f007c23 */ /* 0x002fe20008010000 */
[----:B------:R-:W-:Y:S01]  /*a170*/  I2FP.F32.S32 R26, R26 ;  /* 0x0000001a001a7245 */ /* 0x000fe20000201400 */
[----:B------:R-:W-:Y:S01]  /*a180*/  FMUL.FTZ R21, R21, UR10 ;  /* 0x0000000a15157c20 */ /* 0x000fe20008410000 */
[----:B------:R-:W-:Y:S01]  /*a190*/  HMMA.16816.F32 R16, R176, R168, R16 ;  /* 0x000000a8b010723c */ /* 0x000fe20000001810 */
[----:B------:R-:W-:Y:S01]  /*a1a0*/  FMUL.FTZ R23, R23, UR10 ;  /* 0x0000000a17177c20 */ /* 0x000fe20008410000 */
[----:B------:R-:W-:-:S02]  /*a1b0*/  FSEL R35, R0, -INF , !P6 ;  /* 0xff80000000237808 */ /* 0x000fc40007000000 */
[CC--:B------:R-:W-:Y:S01]  /*a1c0*/  ISETP.GE.AND P6, PT, R24.reuse, R243.reuse, PT ;  /* 0x000000f31800720c */ /* 0x0c0fe20003fc6270 */
[----:B--2---:R-:W-:Y:S01]  /*a1d0*/  FFMA.FTZ R2, R29, -UR18, R2 ;  /* 0x800000121d027c23 */ /* 0x004fe20008010002 */
[----:B------:R-:W1:Y:S01]  /*a1e0*/  MUFU.TANH R27, R27 ;  /* 0x0000001b001b7308 */ /* 0x000e620000002400 */
[C---:B------:R-:W-:Y:S01]  /*a1f0*/  HMMA.16816.F32 R184, R176.reuse, R32, R184 ;  /* 0x00000020b0b8723c */ /* 0x040fe200000018b8 */
[----:B------:R-:W-:Y:S01]  /*a200*/  ISETP.LT.OR P6, PT, R24, R248, P6 ;  /* 0x000000f81800720c */ /* 0x000fe200037c1670 */
[----:B------:R-:W-:Y:S01]  /*a210*/  IMAD.IADD R24, R249, 0x1, -R24 ;  /* 0x00000001f9187824 */ /* 0x000fe200078e0a18 */
[----:B------:R-:W-:Y:S01]  /*a220*/  FSEL R0, R2, -INF , !P1 ;  /* 0xff80000002007808 */ /* 0x000fe20004800000 */
[----:B------:R-:W-:Y:S01]  /*a230*/  FMUL.FTZ R182, R182, UR10 ;  /* 0x0000000ab6b67c20 */ /* 0x000fe20008410000 */
[----:B------:R-:W-:Y:S01]  /*a240*/  FMUL.FTZ R181, R181, UR10 ;  /* 0x0000000ab5b57c20 */ /* 0x000fe20008410000 */
[----:B---3--:R-:W-:Y:S01]  /*a250*/  FFMA.FTZ R29, R26, -UR18, R25 ;  /* 0x800000121a1d7c23 */ /* 0x008fe20008010019 */
[C---:B------:R-:W-:Y:S01]  /*a260*/  VIADD R26, R28.reuse, 0x8 ;  /* 0x000000081c1a7836 */ /* 0x040fe20000000000 */
[----:B------:R-:W2:Y:S01]  /*a270*/  MUFU.TANH R20, R20 ;  /* 0x0000001400147308 */ /* 0x000ea20000002400 */
[----:B------:R-:W-:Y:S01]  /*a280*/  VIADD R25, R28, 0x9 ;  /* 0x000000091c197836 */ /* 0x000fe20000000000 */
[----:B------:R-:W-:Y:S01]  /*a290*/  IABS R24, R24 ;  /* 0x0000001800187213 */ /* 0x000fe20000000000 */
[C-C-:B------:R-:W-:Y:S01]  /*a2a0*/  IMAD.IADD R2, R252.reuse, 0x1, -R26.reuse ;  /* 0x00000001fc027824 */ /* 0x140fe200078e0a1a */
[----:B------:R-:W-:Y:S01]  /*a2b0*/  FSEL R29, R29, -INF , !P0 ;  /* 0xff8000001d1d7808 */ /* 0x000fe20004000000 */
[----:B------:R-:W-:Y:S01]  /*a2c0*/  IMAD.IADD R30, R252, 0x1, -R25 ;  /* 0x00000001fc1e7824 */ /* 0x000fe200078e0a19 */
[C---:B------:R-:W-:Y:S01]  /*a2d0*/  ISETP.GE.AND P1, PT, R26.reuse, R250, PT ;  /* 0x000000fa1a00720c */ /* 0x040fe20003f26270 */
[C---:B------:R-:W-:Y:S01]  /*a2e0*/  HMMA.16816.F32 R12, R176.reuse, R170, R12 ;  /* 0x000000aab00c723c */ /* 0x040fe2000000180c */
[C---:B------:R-:W-:Y:S01]  /*a2f0*/  ISETP.GE.AND P0, PT, R26.reuse, R243, PT ;  /* 0x000000f31a00720c */ /* 0x040fe20003f06270 */
[----:B------:R-:W3:Y:S01]  /*a300*/  MUFU.TANH R22, R22 ;  /* 0x0000001600167308 */ /* 0x000ee20000002400 */
[CC--:B------:R-:W-:Y:S01]  /*a310*/  ISETP.LT.OR P1, PT, R26.reuse, R251.reuse, P1 ;  /* 0x000000fb1a00720c */ /* 0x0c0fe20000f21670 */
[----:B------:R-:W-:Y:S01]  /*a320*/  FMUL.FTZ R19, R19, UR10 ;  /* 0x0000000a13137c20 */ /* 0x000fe20008410000 */
[----:B------:R-:W-:Y:S01]  /*a330*/  ISETP.LT.OR P0, PT, R26, R248, P0 ;  /* 0x000000f81a00720c */ /* 0x000fe20000701670 */
[----:B------:R-:W-:Y:S01]  /*a340*/  IMAD.IADD R26, R249, 0x1, -R26 ;  /* 0x00000001f91a7824 */ /* 0x000fe200078e0a1a */
[----:B------:R-:W-:Y:S01]  /*a350*/  IABS R2, R2 ;  /* 0x0000000200027213 */ /* 0x000fe20000000000 */
[C---:B------:R-:W-:Y:S01]  /*a360*/  HMMA.16816.F32 R8, R176.reuse, R192, R8 ;  /* 0x000000c0b008723c */ /* 0x040fe20000001808 */
[----:B------:R-:W-:Y:S01]  /*a370*/  I2FP.F32.S32 R24, R24 ;  /* 0x0000001800187245 */ /* 0x000fe20000201400 */
[----:B------:R-:W4:Y:S01]  /*a380*/  MUFU.TANH R21, R21 ;  /* 0x0000001500157308 */ /* 0x000f220000002400 */
[----:B------:R-:W-:Y:S01]  /*a390*/  I2FP.F32.S32 R31, R2 ;  /* 0x00000002001f7245 */ /* 0x000fe20000201400 */
[----:B------:R-:W-:Y:S01]  /*a3a0*/  FMUL.FTZ R184, R184, UR10 ;  /* 0x0000000ab8b87c20 */ /* 0x000fe20008410000 */
[----:B------:R-:W-:Y:S01]  /*a3b0*/  IABS R26, R26 ;  /* 0x0000001a001a7213 */ /* 0x000fe20000000000 */
[----:B-1----:R-:W-:Y:S01]  /*a3c0*/  FFMA.FTZ R2, R24, -UR18, R27 ;  /* 0x8000001218027c23 */ /* 0x002fe2000801001b */
[----:B------:R-:W-:Y:S01]  /*a3d0*/  IABS R30, R30 ;  /* 0x0000001e001e7213 */ /* 0x000fe20000000000 */
[----:B--2---:R-:W-:Y:S01]  /*a3e0*/  FFMA.FTZ R20, R31, -UR18, R20 ;  /* 0x800000121f147c23 */ /* 0x004fe20008010014 */
[----:B------:R-:W-:Y:S01]  /*a3f0*/  I2FP.F32.S32 R33, R26 ;  /* 0x0000001a00217245 */ /* 0x000fe20000201400 */
[----:B------:R-:W-:Y:S01]  /*a400*/  FMUL.FTZ R24, R16, UR10 ;  /* 0x0000000a10187c20 */ /* 0x000fe20008410000 */
[----:B------:R-:W-:Y:S01]  /*a410*/  I2FP.F32.S32 R30, R30 ;  /* 0x0000001e001e7245 */ /* 0x000fe20000201400 */
[----:B------:R-:W-:Y:S01]  /*a420*/  FMUL.FTZ R27, R18, UR10 ;  /* 0x0000000a121b7c20 */ /* 0x000fe20008410000 */
[----:B------:R-:W-:Y:S01]  /*a430*/  FSEL R2, R2, -INF , !P6 ;  /* 0xff80000002027808 */ /* 0x000fe20007000000 */
[----:B---3--:R-:W-:Y:S01]  /*a440*/  FFMA.FTZ R22, R33, -UR18, R22 ;  /* 0x8000001221167c23 */ /* 0x008fe20008010016 */
[-C--:B------:R-:W-:Y:S01]  /*a450*/  ISETP.GE.AND P6, PT, R25, R250.reuse, PT ;  /* 0x000000fa1900720c */ /* 0x080fe20003fc6270 */
[----:B------:R-:W1:Y:S01]  /*a460*/  MUFU.TANH R23, R23 ;  /* 0x0000001700177308 */ /* 0x000e620000002400 */
[----:B------:R-:W-:Y:S01]  /*a470*/  FSEL R171, R20, -INF , !P1 ;  /* 0xff80000014ab7808 */ /* 0x000fe20004800000 */
[----:B------:R-:W-:Y:S01]  /*a480*/  FMUL.FTZ R26, R17, UR10 ;  /* 0x0000000a111a7c20 */ /* 0x000fe20008410000 */
[----:B----4-:R-:W-:Y:S01]  /*a490*/  FFMA.FTZ R30, R30, -UR18, R21 ;  /* 0x800000121e1e7c23 */ /* 0x010fe20008010015 */
[C---:B------:R-:W-:Y:S01]  /*a4a0*/  VIADD R21, R28.reuse, 0x10 ;  /* 0x000000101c157836 */ /* 0x040fe20000000000 */
[C---:B------:R-:W-:Y:S01]  /*a4b0*/  ISETP.LT.OR P6, PT, R25.reuse, R251, P6 ;  /* 0x000000fb1900720c */ /* 0x040fe200037c1670 */
[----:B------:R-:W-:Y:S01]  /*a4c0*/  VIADD R16, R28, 0x11 ;  /* 0x000000111c107836 */ /* 0x000fe20000000000 */
[-C--:B------:R-:W-:Y:S01]  /*a4d0*/  ISETP.GE.AND P1, PT, R25, R243.reuse, PT ;  /* 0x000000f31900720c */ /* 0x080fe20003f26270 */
[----:B------:R2:W3:Y:S01]  /*a4e0*/  MUFU.TANH R20, R24 ;  /* 0x0000001800147308 */ /* 0x0004e20000002400 */
[----:B------:R-:W-:Y:S01]  /*a4f0*/  FSEL R18, R22, -INF , !P0 ;  /* 0xff80000016127808 */ /* 0x000fe20004000000 */
[----:B------:R-:W-:Y:S01]  /*a500*/  IMAD.IADD R17, R252, 0x1, -R16 ;  /* 0x00000001fc117824 */ /* 0x000fe200078e0a10 */
[----:B------:R-:W-:Y:S01]  /*a510*/  FSEL R33, R30, -INF , !P6 ;  /* 0xff8000001e217808 */ /* 0x000fe20007000000 */
[----:B------:R-:W-:Y:S01]  /*a520*/  FMUL.FTZ R13, R13, UR10 ;  /* 0x0000000a0d0d7c20 */ /* 0x000fe20008410000 */
[----:B------:R-:W-:Y:S01]  /*a530*/  ISETP.GE.AND P0, PT, R21, R250, PT ;  /* 0x000000fa1500720c */ /* 0x000fe20003f06270 */
[----:B------:R-:W-:Y:S01]  /*a540*/  FMUL.FTZ R15, R15, UR10 ;  /* 0x0000000a0f0f7c20 */ /* 0x000fe20008410000 */
[----:B------:R-:W-:Y:S01]  /*a550*/  ISETP.GE.AND P6, PT, R21, R243, PT ;  /* 0x000000f31500720c */ /* 0x000fe20003fc6270 */
[----:B------:R-:W4:Y:S01]  /*a560*/  MUFU.TANH R22, R27 ;  /* 0x0000001b00167308 */ /* 0x000f220000002400 */
[-C--:B------:R-:W-:Y:S01]  /*a570*/  ISETP.LT.OR P1, PT, R25, R248.reuse, P1 ;  /* 0x000000f81900720c */ /* 0x080fe20000f21670 */
[----:B------:R-:W-:Y:S01]  /*a580*/  IMAD.IADD R25, R249, 0x1, -R25 ;  /* 0x00000001f9197824 */ /* 0x000fe200078e0a19 */
[C---:B------:R-:W-:Y:S01]  /*a590*/  ISETP.LT.OR P0, PT, R21.reuse, R251, P0 ;  /* 0x000000fb1500720c */ /* 0x040fe20000701670 */
[----:B------:R-:W-:Y:S01]  /*a5a0*/  HMMA.16816.F32 R4, R176, R194, R4 ;  /* 0x000000c2b004723c */ /* 0x000fe20000001804 */
[----:B------:R-:W-:Y:S01]  /*a5b0*/  ISETP.LT.OR P6, PT, R21, R248, P6 ;  /* 0x000000f81500720c */ /* 0x000fe200037c1670 */
[----:B------:R-:W-:Y:S01]  /*a5c0*/  FMUL.FTZ R10, R10, UR10 ;  /* 0x0000000a0a0a7c20 */ /* 0x000fe20008410000 */
[----:B------:R-:W-:Y:S01]  /*a5d0*/  IABS R25, R25 ;  /* 0x0000001900197213 */ /* 0x000fe20000000000 */
[----:B------:R-:W5:Y:S01]  /*a5e0*/  MUFU.TANH R26, R26 ;  /* 0x0000001a001a7308 */ /* 0x000f620000002400 */
[--C-:B--2---:R-:W-:Y:S01]  /*a5f0*/  IMAD.IADD R24, R252, 0x1, -R21.reuse ;  /* 0x00000001fc187824 */ /* 0x104fe200078e0a15 */
[----:B------:R-:W-:Y:S01]  /*a600*/  IABS R17, R17 ;  /* 0x0000001100117213 */ /* 0x000fe20000000000 */
[----:B------:R-:W-:Y:S01]  /*a610*/  IMAD.IADD R21, R249, 0x1, -R21 ;  /* 0x00000001f9157824 */ /* 0x000fe200078e0a15 */
[----:B------:R-:W-:Y:S01]  /*a620*/  I2FP.F32.S32 R30, R25 ;  /* 0x00000019001e7245 */ /* 0x000fe20000201400 */
[----:B------:R-:W-:Y:S01]  /*a630*/  FMUL.FTZ R11, R11, UR10 ;  /* 0x0000000a0b0b7c20 */ /* 0x000fe20008410000 */
[----:B------:R-:W-:Y:S01]  /*a640*/  IABS R24, R24 ;  /* 0x0000001800187213 */ /* 0x000fe20000000000 */
[----:B------:R-:W-:Y:S01]  /*a650*/  FMUL.FTZ R185, R185, UR10 ;  /* 0x0000000ab9b97c20 */ /* 0x000fe20008410000 */
[----:B------:R-:W-:Y:S01]  /*a660*/  IABS R21, R21 ;  /* 0x0000001500157213 */ /* 0x000fe20000000000 */
[----:B-1----:R-:W-:Y:S01]  /*a670*/  FFMA.FTZ R23, R30, -UR18, R23 ;  /* 0x800000121e177c23 */ /* 0x002fe20008010017 */
[----:B------:R-:W-:Y:S01]  /*a680*/  I2FP.F32.S32 R25, R24 ;  /* 0x0000001800197245 */ /* 0x000fe20000201400 */
[----:B------:R-:W1:Y:S01]  /*a690*/  MUFU.TANH R19, R19 ;  /* 0x0000001300137308 */ /* 0x000e620000002400 */
[----:B------:R-:W-:Y:S01]  /*a6a0*/  I2FP.F32.S32 R21, R21 ;  /* 0x0000001500157245 */ /* 0x000fe20000201400 */
[----:B------:R-:W-:Y:S01]  /*a6b0*/  FMUL.FTZ R24, R14, UR10 ;  /* 0x0000000a0e187c20 */ /* 0x000fe20008410000 */
[----:B------:R-:W-:Y:S01]  /*a6c0*/  I2FP.F32.S32 R17, R17 ;  /* 0x0000001100117245 */ /* 0x000fe20000201400 */
[----:B---3--:R-:W-:Y:S01]  /*a6d0*/  FFMA.FTZ R25, R25, -UR18, R20 ;  /* 0x8000001219197c23 */ /* 0x008fe20008010014 */
[----:B------:R-:W-:Y:S01]  /*a6e0*/  FSEL R20, R23, -INF , !P1 ;  /* 0xff80000017147808 */ /* 0x000fe20004800000 */
[----:B----4-:R-:W-:Y:S01]  /*a6f0*/  FFMA.FTZ R21, R21, -UR18, R22 ;  /* 0x8000001215157c23 */ /* 0x010fe20008010016 */
[----:B------:R-:W-:Y:S01]  /*a700*/  FMUL.FTZ R22, R12, UR10 ;  /* 0x0000000a0c167c20 */ /* 0x000fe20008410000 */
[----:B-----5:R-:W-:Y:S01]  /*a710*/  FFMA.FTZ R26, R17, -UR18, R26 ;  /* 0x80000012111a7c23 */ /* 0x020fe2000801001a */
[----:B------:R-:W-:Y:S01]  /*a720*/  FSEL R27, R25, -INF , !P0 ;  /* 0xff800000191b7808 */ /* 0x000fe20004000000 */
[----:B------:R-:W-:Y:S01]  /*a730*/  VIADD R17, R28, 0x18 ;  /* 0x000000181c117836 */ /* 0x000fe20000000000 */
[----:B------:R-:W-:Y:S01]  /*a740*/  ISETP.GE.AND P1, PT, R16, R250, PT ;  /* 0x000000fa1000720c */ /* 0x000fe20003f26270 */
[----:B------:R-:W-:Y:S01]  /*a750*/  VIADD R12, R28, 0x19 ;  /* 0x000000191c0c7836 */ /* 0x000fe20000000000 */
[C---:B------:R-:W-:Y:S01]  /*a760*/  ISETP.GE.AND P0, PT, R16.reuse, R243, PT ;  /* 0x000000f31000720c */ /* 0x040fe20003f06270 */
[----:B------:R-:W2:Y:S01]  /*a770*/  MUFU.TANH R22, R22 ;  /* 0x0000001600167308 */ /* 0x000ea20000002400 */
[----:B------:R-:W-:Y:S01]  /*a780*/  ISETP.LT.OR P1, PT, R16, R251, P1 ;  /* 0x000000fb1000720c */ /* 0x000fe20000f21670 */
[--C-:B------:R-:W-:Y:S01]  /*a790*/  IMAD.IADD R14, R252, 0x1, -R17.reuse ;  /* 0x00000001fc0e7824 */ /* 0x100fe200078e0a11 */
[----:B------:R-:W-:Y:S01]  /*a7a0*/  ISETP.LT.OR P0, PT, R16, R248, P0 ;  /* 0x000000f81000720c */ /* 0x000fe20000701670 */
[----:B------:R-:W-:Y:S01]  /*a7b0*/  IMAD.IADD R16, R249, 0x1, -R16 ;  /* 0x00000001f9107824 */ /* 0x000fe200078e0a10 */
[----:B------:R-:W-:Y:S01]  /*a7c0*/  FSEL R200, R21, -INF , !P6 ;  /* 0xff80000015c87808 */ /* 0x000fe20007000000 */
[----:B------:R-:W-:Y:S01]  /*a7d0*/  IMAD.IADD R23, R252, 0x1, -R12 ;  /* 0x00000001fc177824 */ /* 0x000fe200078e0a0c */
[----:B------:R-:W-:Y:S01]  /*a7e0*/  FSEL R25, R26, -INF , !P1 ;  /* 0xff8000001a197808 */ /* 0x000fe20004800000 */
[----:B------:R3:W4:Y:S01]  /*a7f0*/  MUFU.TANH R21, R24 ;  /* 0x0000001800157308 */ /* 0x0007220000002400 */
[----:B------:R-:W-:Y:S01]  /*a800*/  ISETP.GE.AND P6, PT, R17, R250, PT ;  /* 0x000000fa1100720c */ /* 0x000fe20003fc6270 */
[----:B------:R-:W-:Y:S01]  /*a810*/  FMUL.FTZ R5, R5, UR10 ;  /* 0x0000000a05057c20 */ /* 0x000fe20008410000 */
[----:B------:R-:W-:Y:S01]  /*a820*/  ISETP.GE.AND P1, PT, R17, R243, PT ;  /* 0x000000f31100720c */ /* 0x000fe20003f26270 */
[----:B------:R-:W-:Y:S01]  /*a830*/  FMUL.FTZ R7, R7, UR10 ;  /* 0x0000000a07077c20 */ /* 0x000fe20008410000 */
[----:B------:R-:W-:Y:S01]  /*a840*/  IABS R16, R16 ;  /* 0x0000001000107213 */ /* 0x000fe20000000000 */
[----:B------:R-:W-:Y:S01]  /*a850*/  FMUL.FTZ R186, R186, UR10 ;  /* 0x0000000ababa7c20 */ /* 0x000fe20008410000 */
[----:B------:R-:W-:Y:S01]  /*a860*/  IABS R14, R14 ;  /* 0x0000000e000e7213 */ /* 0x000fe20000000000 */
[----:B------:R-:W5:Y:S01]  /*a870*/  MUFU.TANH R13, R13 ;  /* 0x0000000d000d7308 */ /* 0x000f620000002400 */
[----:B------:R-:W-:Y:S01]  /*a880*/  ISETP.LT.OR P6, PT, R17, R251, P6 ;  /* 0x000000fb1100720c */ /* 0x000fe200037c1670 */
[----:B------:R-:W-:Y:S01]  /*a890*/  FMUL.FTZ R187, R187, UR10 ;  /* 0x0000000abbbb7c20 */ /* 0x000fe20008410000 */
[----:B------:R-:W-:Y:S01]  /*a8a0*/  ISETP.LT.OR P1, PT, R17, R248, P1 ;  /* 0x000000f81100720c */ /* 0x000fe20000f21670 */
[----:B------:R-:W-:Y:S01]  /*a8b0*/  IMAD.IADD R17, R249, 0x1, -R17 ;  /* 0x00000001f9117824 */ /* 0x000fe200078e0a11 */
[----:B------:R-:W-:Y:S01]  /*a8c0*/  I2FP.F32.S32 R16, R16 ;  /* 0x0000001000107245 */ /* 0x000fe20000201400 */
[----:B------:R-:W-:Y:S01]  /*a8d0*/  FMUL.FTZ R183, R183, UR10 ;  /* 0x0000000ab7b77c20 */ /* 0x000fe20008410000 */
[----:B------:R-:W-:Y:S01]  /*a8e0*/  I2FP.F32.S32 R31, R14 ;  /* 0x0000000e001f7245 */ /* 0x000fe20000201400 */
[----:B------:R-:W5:Y:S01]  /*a8f0*/  MUFU.TANH R15, R15 ;  /* 0x0000000f000f7308 */ /* 0x000f620000002400 */
[----:B------:R-:W-:Y:S01]  /*a900*/  IABS R17, R17 ;  /* 0x0000001100117213 */ /* 0x000fe20000000000 */
[----:B-1----:R-:W-:Y:S01]  /*a910*/  FFMA.FTZ R16, R16, -UR18, R19 ;  /* 0x8000001210107c23 */ /* 0x002fe20008010013 */
[----:B------:R-:W-:Y:S01]  /*a920*/  IABS R23, R23 ;  /* 0x0000001700177213 */ /* 0x000fe20000000000 */
[----:B--2---:R-:W-:Y:S01]  /*a930*/  FFMA.FTZ R22, R31, -UR18, R22 ;  /* 0x800000121f167c23 */ /* 0x004fe20008010016 */
[----:B------:R-:W-:Y:S01]  /*a940*/  I2FP.F32.S32 R14, R17 ;  /* 0x00000011000e7245 */ /* 0x000fe20000201400 */
[----:B------:R-:W-:Y:S01]  /*a950*/  FMUL.FTZ R17, R8, UR10 ;  /* 0x0000000a08117c20 */ /* 0x000fe20008410000 */
[----:B---3--:R-:W-:Y:S01]  /*a960*/  I2FP.F32.S32 R24, R23 ;  /* 0x0000001700187245 */ /* 0x008fe20000201400 */
[----:B------:R-:W-:Y:S01]  /*a970*/  VIADD R8, R28, 0x21 ;  /* 0x000000211c087836 */ /* 0x000fe20000000000 */
[----:B------:R-:W-:Y:S01]  /*a980*/  FSEL R194, R16, -INF , !P0 ;  /* 0xff80000010c27808 */ /* 0x000fe20004000000 */
[----:B----4-:R-:W-:Y:S01]  /*a990*/  FFMA.FTZ R14, R14, -UR18, R21 ;  /* 0x800000120e0e7c23 */ /* 0x010fe20008010015 */
[----:B------:R-:W-:Y:S01]  /*a9a0*/  FSEL R23, R22, -INF , !P6 ;  /* 0xff80000016177808 */ /* 0x000fe20007000000 */
[----:B-----5:R-:W-:Y:S01]  /*a9b0*/  FFMA.FTZ R21, R24, -UR18, R13 ;  /* 0x8000001218157c23 */ /* 0x020fe2000801000d */
[----:B------:R-:W-:Y:S01]  /*a9c0*/  ISETP.GE.AND P0, PT, R12, R250, PT ;  /* 0x000000fa0c00720c */ /* 0x000fe20003f06270 */
[----:B------:R-:W-:Y:S01]  /*a9d0*/  VIADD R13, R28, 0x20 ;  /* 0x000000201c0d7836 */ /* 0x000fe20000000000 */
[C---:B------:R-:W-:Y:S01]  /*a9e0*/  ISETP.GE.AND P6, PT, R12.reuse, R243, PT ;  /* 0x000000f30c00720c */ /* 0x040fe20003fc6270 */
[----:B------:R1:W2:Y:S01]  /*a9f0*/  MUFU.TANH R16, R17 ;  /* 0x0000001100107308 */ /* 0x0002a20000002400 */
[----:B------:R-:W-:-:S02]  /*aa00*/  ISETP.LT.OR P0, PT, R12, R251, P0 ;  /* 0x000000fb0c00720c */ /* 0x000fc40000701670 */
[----:B------:R-:W-:Y:S01]  /*aa10*/  ISETP.LT.OR P6, PT, R12, R248, P6 ;  /* 0x000000f80c00720c */ /* 0x000fe200037c1670 */
[----:B------:R-:W-:Y:S01]  /*aa20*/  IMAD.IADD R12, R249, 0x1, -R12 ;  /* 0x00000001f90c7824 */ /* 0x000fe200078e0a0c */
[----:B------:R-:W-:Y:S01]  /*aa30*/  FSEL R24, R14, -INF , !P1 ;  /* 0xff8000000e187808 */ /* 0x000fe20004800000 */
[----:B------:R-:W-:Y:S01]  /*aa40*/  IMAD.IADD R14, R252, 0x1, -R13 ;  /* 0x00000001fc0e7824 */ /* 0x000fe200078e0a0d */
[----:B------:R-:W-:Y:S01]  /*aa50*/  FSEL R21, R21, -INF , !P0 ;  /* 0xff80000015157808 */ /* 0x000fe20004000000 */
[----:B------:R-:W-:Y:S01]  /*aa60*/  MUFU.TANH R10, R10 ;  /* 0x0000000a000a7308 */ /* 0x000fe20000002400 */
[----:B------:R-:W-:Y:S02]  /*aa70*/  IABS R12, R12 ;  /* 0x0000000c000c7213 */ /* 0x000fe40000000000 */
[----:B------:R-:W-:Y:S02]  /*aa80*/  IABS R14, R14 ;  /* 0x0000000e000e7213 */ /* 0x000fe40000000000 */
[----:B------:R-:W-:-:S02]  /*aa90*/  I2FP.F32.S32 R12, R12 ;  /* 0x0000000c000c7245 */ /* 0x000fc40000201400 */
[----:B------:R-:W-:Y:S01]  /*aaa0*/  ISETP.GE.AND P1, PT, R13, R250, PT ;  /* 0x000000fa0d00720c */ /* 0x000fe20003f26270 */
[----:B------:R-:W-:Y:S01]  /*aab0*/  MUFU.TANH R11, R11 ;  /* 0x0000000b000b7308 */ /* 0x000fe20000002400 */
[----:B-1----:R-:W-:Y:S01]  /*aac0*/  FMUL.FTZ R17, R9, UR10 ;  /* 0x0000000a09117c20 */ /* 0x002fe20008410000 */
[C---:B------:R-:W-:Y:S01]  /*aad0*/  ISETP.GE.AND P0, PT, R13.reuse, R243, PT ;  /* 0x000000f30d00720c */ /* 0x040fe20003f06270 */
[----:B------:R-:W-:Y:S01]  /*aae0*/  FFMA.FTZ R12, R12, -UR18, R15 ;  /* 0x800000120c0c7c23 */ /* 0x000fe2000801000f */
[----:B------:R-:W-:Y:S01]  /*aaf0*/  I2FP.F32.S32 R19, R14 ;  /* 0x0000000e00137245 */ /* 0x000fe20000201400 */
[----:B------:R-:W-:Y:S01]  /*ab00*/  IMAD.IADD R9, R252, 0x1, -R8 ;  /* 0x00000001fc097824 */ /* 0x000fe200078e0a08 */
[C---:B------:R-:W-:Y:S01]  /*ab10*/  ISETP.LT.OR P1, PT, R13.reuse, R251, P1 ;  /* 0x000000fb0d00720c */ /* 0x040fe20000f21670 */
[----:B------:R-:W-:Y:S01]  /*ab20*/  FMUL.FTZ R15, R6, UR10 ;  /* 0x0000000a060f7c20 */ /* 0x000fe20008410000 */
[----:B------:R-:W-:Y:S01]  /*ab30*/  ISETP.LT.OR P0, PT, R13, R248, P0 ;  /* 0x000000f80d00720c */ /* 0x000fe20000701670 */
[----:B------:R-:W-:Y:S01]  /*ab40*/  IMAD.IADD R13, R249, 0x1, -R13 ;  /* 0x00000001f90d7824 */ /* 0x000fe200078e0a0d */
[----:B------:R-:W1:Y:S01]  /*ab50*/  MUFU.TANH R17, R17 ;  /* 0x0000001100117308 */ /* 0x000e620000002400 */
[----:B--2---:R-:W-:Y:S01]  /*ab60*/  FFMA.FTZ R16, R19, -UR18, R16 ;  /* 0x8000001213107c23 */ /* 0x004fe20008010010 */
[----:B------:R-:W-:Y:S01]  /*ab70*/  FSEL R26, R12, -INF , !P6 ;  /* 0xff8000000c1a7808 */ /* 0x000fe20007000000 */
[----:B------:R-:W-:Y:S01]  /*ab80*/  FMUL.FTZ R12, R4, UR10 ;  /* 0x0000000a040c7c20 */ /* 0x000fe20008410000 */
[----:B------:R-:W-:Y:S01]  /*ab90*/  IABS R9, R9 ;  /* 0x0000000900097213 */ /* 0x000fe20000000000 */
[----:B------:R-:W-:Y:S01]  /*aba0*/  VIADD R4, R28, 0x29 ;  /* 0x000000291c047836 */ /* 0x000fe20000000000 */
[----:B------:R-:W-:-:S02]  /*abb0*/  IABS R13, R13 ;  /* 0x0000000d000d7213 */ /* 0x000fc40000000000 */
[----:B------:R-:W-:Y:S01]  /*abc0*/  FSEL R195, R16, -INF , !P1 ;  /* 0xff80000010c37808 */ /* 0x000fe20004800000 */
[----:B------:R-:W-:Y:S01]  /*abd0*/  MUFU.TANH R12, R12 ;  /* 0x0000000c000c7308 */ /* 0x000fe20000002400 */
[----:B------:R-:W-:Y:S01]  /*abe0*/  I2FP.F32.S32 R14, R9 ;  /* 0x00000009000e7245 */ /* 0x000fe20000201400 */
[----:B------:R-:W-:Y:S01]  /*abf0*/  VIADD R9, R28, 0x28 ;  /* 0x000000281c097836 */ /* 0x000fe20000000000 */
[C---:B------:R-:W-:Y:S02]  /*ac00*/  ISETP.GE.AND P6, PT, R8.reuse, R250, PT ;  /* 0x000000fa0800720c */ /* 0x040fe40003fc6270 */
[----:B------:R-:W-:Y:S01]  /*ac10*/  ISETP.GE.AND P1, PT, R8, R243, PT ;  /* 0x000000f30800720c */ /* 0x000fe20003f26270 */
[----:B------:R-:W-:Y:S01]  /*ac20*/  IMAD.IADD R6, R252, 0x1, -R9 ;  /* 0x00000001fc067824 */ /* 0x000fe200078e0a09 */
[----:B------:R-:W-:Y:S01]  /*ac30*/  I2FP.F32.S32 R13, R13 ;  /* 0x0000000d000d7245 */ /* 0x000fe20000201400 */
[----:B-1----:R-:W-:Y:S01]  /*ac40*/  FFMA.FTZ R14, R14, -UR18, R17 ;  /* 0x800000120e0e7c23 */ /* 0x002fe20008010011 */
[C---:B------:R-:W-:Y:S01]  /*ac50*/  ISETP.LT.OR P6, PT, R8.reuse, R251, P6 ;  /* 0x000000fb0800720c */ /* 0x040fe200037c1670 */
[----:B------:R-:W-:Y:S01]  /*ac60*/  MUFU.TANH R5, R5 ;  /* 0x0000000500057308 */ /* 0x000fe20000002400 */
[----:B------:R-:W-:Y:S01]  /*ac70*/  ISETP.LT.OR P1, PT, R8, R248, P1 ;  /* 0x000000f80800720c */ /* 0x000fe20000f21670 */
[----:B------:R-:W-:-:S02]  /*ac80*/  IMAD.IADD R8, R249, 0x1, -R8 ;  /* 0x00000001f9087824 */ /* 0x000fc400078e0a08 */
[----:B------:R-:W-:Y:S01]  /*ac90*/  FFMA.FTZ R10, R13, -UR18, R10 ;  /* 0x800000120d0a7c23 */ /* 0x000fe2000801000a */
[----:B------:R-:W-:Y:S01]  /*aca0*/  IABS R6, R6 ;  /* 0x0000000600067213 */ /* 0x000fe20000000000 */
[----:B------:R-:W-:Y:S01]  /*acb0*/  IMAD.IADD R13, R252, 0x1, -R4 ;  /* 0x00000001fc0d7824 */ /* 0x000fe200078e0a04 */
[----:B------:R-:W-:Y:S02]  /*acc0*/  FSEL R193, R14, -INF , !P6 ;  /* 0xff8000000ec17808 */ /* 0x000fe40007000000 */
[----:B------:R-:W-:Y:S01]  /*acd0*/  IABS R8, R8 ;  /* 0x0000000800087213 */ /* 0x000fe20000000000 */
[----:B------:R-:W-:Y:S01]  /*ace0*/  MUFU.TANH R7, R7 ;  /* 0x0000000700077308 */ /* 0x000fe20000002400 */
[----:B------:R-:W-:Y:S02]  /*acf0*/  FSEL R192, R10, -INF , !P0 ;  /* 0xff8000000ac07808 */ /* 0x000fe40004000000 */
[----:B------:R-:W-:Y:S02]  /*ad00*/  I2FP.F32.S32 R8, R8 ;  /* 0x0000000800087245 */ /* 0x000fe40000201400 */
[----:B------:R-:W-:-:S02]  /*ad10*/  ISETP.GE.AND P0, PT, R9, R250, PT ;  /* 0x000000fa0900720c */ /* 0x000fc40003f06270 */
[C---:B------:R-:W-:Y:S01]  /*ad20*/  ISETP.GE.AND P6, PT, R9.reuse, R243, PT ;  /* 0x000000f30900720c */ /* 0x040fe20003fc6270 */
[----:B------:R1:W2:Y:S01]  /*ad30*/  MUFU.TANH R10, R15 ;  /* 0x0000000f000a7308 */ /* 0x0002a20000002400 */
[----:B------:R-:W-:Y:S01]  /*ad40*/  FFMA.FTZ R8, R8, -UR18, R11 ;  /* 0x8000001208087c23 */ /* 0x000fe2000801000b */
[C---:B------:R-:W-:Y:S02]  /*ad50*/  ISETP.LT.OR P0, PT, R9.reuse, R251, P0 ;  /* 0x000000fb0900720c */ /* 0x040fe40000701670 */
[----:B------:R-:W-:Y:S01]  /*ad60*/  ISETP.LT.OR P6, PT, R9, R248, P6 ;  /* 0x000000f80900720c */ /* 0x000fe200037c1670 */
[----:B------:R-:W-:Y:S01]  /*ad70*/  IMAD.IADD R9, R249, 0x1, -R9 ;  /* 0x00000001f9097824 */ /* 0x000fe200078e0a09 */
[----:B------:R-:W-:Y:S02]  /*ad80*/  IABS R13, R13 ;  /* 0x0000000d000d7213 */ /* 0x000fe40000000000 */
[----:B------:R-:W-:Y:S01]  /*ad90*/  FSEL R190, R8, -INF , !P1 ;  /* 0xff80000008be7808 */ /* 0x000fe20004800000 */
[----:B------:R-:W-:Y:S01]  /*ada0*/  MUFU.TANH R185, R185 ;  /* 0x000000b900b97308 */ /* 0x000fe20000002400 */
[----:B------:R-:W-:-:S02]  /*adb0*/  ISETP.GE.AND P1, PT, R4, R250, PT ;  /* 0x000000fa0400720c */ /* 0x000fc40003f26270 */
[----:B------:R-:W-:Y:S02]  /*adc0*/  IABS R9, R9 ;  /* 0x0000000900097213 */ /* 0x000fe40000000000 */
[----:B------:R-:W-:Y:S02]  /*add0*/  ISETP.LT.OR P1, PT, R4, R251, P1 ;  /* 0x000000fb0400720c */ /* 0x000fe40000f21670 */
[----:B------:R-:W-:Y:S01]  /*ade0*/  I2FP.F32.S32 R9, R9 ;  /* 0x0000000900097245 */ /* 0x000fe20000201400 */
[----:B------:R-:W3:Y:S01]  /*adf0*/  MUFU.TANH R8, R184 ;  /* 0x000000b800087308 */ /* 0x000ee20000002400 */
[----:B-1----:R-:W-:Y:S02]  /*ae00*/  I2FP.F32.S32 R15, R6 ;  /* 0x00000006000f7245 */ /* 0x002fe40000201400 */
[----:B------:R-:W-:Y:S01]  /*ae10*/  I2FP.F32.S32 R6, R13 ;  /* 0x0000000d00067245 */ /* 0x000fe20000201400 */
[----:B--2---:R-:W-:Y:S02]  /*ae20*/  FFMA.FTZ R9, R9, -UR18, R10 ;  /* 0x8000001209097c23 */ /* 0x004fe4000801000a */
[----:B------:R-:W-:-:S02]  /*ae30*/  FFMA.FTZ R12, R15, -UR18, R12 ;  /* 0x800000120f0c7c23 */ /* 0x000fc4000801000c */
[----:B------:R-:W-:Y:S01]  /*ae40*/  FFMA.FTZ R189, R6, -UR18, R5 ;  /* 0x8000001206bd7c23 */ /* 0x000fe20008010005 */
[C---:B------:R-:W-:Y:S01]  /*ae50*/  VIADD R5, R28.reuse, 0x30 ;  /* 0x000000301c057836 */ /* 0x040fe20000000000 */
[----:B------:R-:W-:Y:S01]  /*ae60*/  FSEL R188, R9, -INF , !P6 ;  /* 0xff80000009bc7808 */ /* 0x000fe20007000000 */
[----:B------:R-:W-:Y:S01]  /*ae70*/  VIADD R6, R28, 0x31 ;  /* 0x000000311c067836 */ /* 0x000fe20000000000 */
[----:B------:R-:W-:Y:S01]  /*ae80*/  FSEL R191, R12, -INF , !P0 ;  /* 0xff8000000cbf7808 */ /* 0x000fe20004000000 */
[--C-:B------:R-:W-:Y:S01]  /*ae90*/  IMAD.IADD R11, R252, 0x1, -R5.reuse ;  /* 0x00000001fc0b7824 */ /* 0x100fe200078e0a05 */
[C---:B------:R-:W-:Y:S01]  /*aea0*/  ISETP.GE.AND P0, PT, R4.reuse, R243, PT ;  /* 0x000000f30400720c */ /* 0x040fe20003f06270 */
[----:B------:R1:W2:Y:S01]  /*aeb0*/  MUFU.TANH R9, R186 ;  /* 0x000000ba00097308 */ /* 0x0002a20000002400 */
[----:B------:R-:W-:Y:S01]  /*aec0*/  FSEL R189, R189, -INF , !P1 ;  /* 0xff800000bdbd7808 */ /* 0x000fe20004800000 */
[C---:B------:R-:W-:Y:S01]  /*aed0*/  IMAD.IADD R10, R249.reuse, 0x1, -R5 ;  /* 0x00000001f90a7824 */ /* 0x040fe200078e0a05 */
[----:B------:R-:W-:Y:S01]  /*aee0*/  ISETP.LT.OR P0, PT, R4, R248, P0 ;  /* 0x000000f80400720c */ /* 0x000fe20000701670 */
[----:B------:R-:W-:Y:S01]  /*aef0*/  IMAD.IADD R4, R249, 0x1, -R4 ;  /* 0x00000001f9047824 */ /* 0x000fe200078e0a04 */
[----:B------:R-:W-:Y:S01]  /*af00*/  IABS R11, R11 ;  /* 0x0000000b000b7213 */ /* 0x000fe20000000000 */
[----:B------:R-:W-:Y:S01]  /*af10*/  IMAD.IADD R12, R252, 0x1, -R6 ;  /* 0x00000001fc0c7824 */ /* 0x000fe200078e0a06 */
[----:B------:R-:W-:Y:S01]  /*af20*/  ISETP.GE.AND P6, PT, R5, R250, PT ;  /* 0x000000fa0500720c */ /* 0x000fe20003fc6270 */
[----:B------:R-:W4:Y:S01]  /*af30*/  MUFU.TANH R182, R182 ;  /* 0x000000b600b67308 */ /* 0x000f220000002400 */
[----:B------:R-:W-:-:S02]  /*af40*/  IABS R4, R4 ;  /* 0x0000000400047213 */ /* 0x000fc40000000000 */
[C---:B------:R-:W-:Y:S02]  /*af50*/  ISETP.GE.AND P1, PT, R5.reuse, R243, PT ;  /* 0x000000f30500720c */ /* 0x040fe40003f26270 */
[----:B------:R-:W-:Y:S02]  /*af60*/  I2FP.F32.S32 R4, R4 ;  /* 0x0000000400047245 */ /* 0x000fe40000201400 */
[----:B------:R-:W-:Y:S01]  /*af70*/  I2FP.F32.S32 R11, R11 ;  /* 0x0000000b000b7245 */ /* 0x000fe20000201400 */
[----:B------:R-:W-:Y:S01]  /*af80*/  MUFU.TANH R187, R187 ;  /* 0x000000bb00bb7308 */ /* 0x000fe20000002400 */
[C---:B------:R-:W-:Y:S01]  /*af90*/  ISETP.LT.OR P6, PT, R5.reuse, R251, P6 ;  /* 0x000000fb0500720c */ /* 0x040fe200037c1670 */
[----:B------:R-:W-:Y:S01]  /*afa0*/  FFMA.FTZ R4, R4, -UR18, R7 ;  /* 0x8000001204047c23 */ /* 0x000fe20008010007 */
[----:B------:R-:W-:Y:S01]  /*afb0*/  BAR.SYNC.DEFER_BLOCKING 0x0 ;  /* 0x0000000000007b1d */ /* 0x000fe20000010000 */
[----:B------:R-:W-:Y:S01]  /*afc0*/  ISETP.LT.OR P1, PT, R5, R248, P1 ;  /* 0x000000f80500720c */ /* 0x000fe20000f21670 */
[----:B------:R-:W-:Y:S01]  /*afd0*/  FMUL.FTZ R5, R180, UR10 ;  /* 0x0000000ab4057c20 */ /* 0x000fe20008410000 */
[----:B---3--:R-:W-:Y:S01]  /*afe0*/  FFMA.FTZ R8, R11, -UR18, R8 ;  /* 0x800000120b087c23 */ /* 0x008fe20008010008 */
[----:B-1----:R-:W-:Y:S01]  /*aff0*/  FSEL R186, R4, -INF , !P0 ;  /* 0xff80000004ba7808 */ /* 0x002fe20004000000 */
[C---:B------:R-:W-:Y:S01]  /*b000*/  VIADD R4, R28.reuse, 0x38 ;  /* 0x000000381c047836 */ /* 0x040fe20000000000 */
[----:B------:R-:W-:Y:S01]  /*b010*/  IABS R10, R10 ;  /* 0x0000000a000a7213 */ /* 0x000fe20000000000 */
[----:B------:R-:W-:Y:S01]  /*b020*/  VIADD R28, R28, 0x39 ;  /* 0x000000391c1c7836 */ /* 0x000fe20000000000 */
[----:B------:R-:W-:Y:S01]  /*b030*/  IABS R12, R12 ;  /* 0x0000000c000c7213 */ /* 0x000fe20000000000 */
[----:B------:R-:W1:Y:S01]  /*b040*/  MUFU.TANH R5, R5 ;  /* 0x0000000500057308 */ /* 0x000e620000002400 */
[----:B------:R-:W-:Y:S01]  /*b050*/  I2FP.F32.S32 R10, R10 ;  /* 0x0000000a000a7245 */ /* 0x000fe20000201400 */
[----:B------:R-:W-:Y:S01]  /*b060*/  IMAD.IADD R7, R249, 0x1, -R4 ;  /* 0x00000001f9077824 */ /* 0x000fe200078e0a04 */
[----:B------:R-:W-:-:S02]  /*b070*/  I2FP.F32.S32 R12, R12 ;  /* 0x0000000c000c7245 */ /* 0x000fc40000201400 */
[----:B------:R-:W-:Y:S01]  /*b080*/  FSEL R177, R8, -INF , !P6 ;  /* 0xff80000008b17808 */ /* 0x000fe20007000000 */
[----:B------:R-:W-:Y:S01]  /*b090*/  IMAD.IADD R8, R252, 0x1, -R4 ;  /* 0x00000001fc087824 */ /* 0x000fe200078e0a04 */
[----:B------:R-:W-:Y:S01]  /*b0a0*/  ISETP.GE.AND P0, PT, R6, R250, PT ;  /* 0x000000fa0600720c */ /* 0x000fe20003f06270 */
[----:B--2---:R-:W-:Y:S01]  /*b0b0*/  FFMA.FTZ R9, R10, -UR18, R9 ;  /* 0x800000120a097c23 */ /* 0x004fe20008010009 */
[----:B------:R-:W-:Y:S01]  /*b0c0*/  ISETP.GE.AND P6, PT, R6, R243, PT ;  /* 0x000000f30600720c */ /* 0x000fe20003fc6270 */
[----:B------:R-:W-:Y:S01]  /*b0d0*/  FFMA.FTZ R12, R12, -UR18, R185 ;  /* 0x800000120c0c7c23 */ /* 0x000fe200080100b9 */
[----:B------:R-:W-:Y:S01]  /*b0e0*/  IABS R7, R7 ;  /* 0x0000000700077213 */ /* 0x000fe20000000000 */
[----:B------:R-:W2:Y:S01]  /*b0f0*/  MUFU.TANH R181, R181 ;  /* 0x000000b500b57308 */ /* 0x000ea20000002400 */
[C---:B------:R-:W-:Y:S02]  /*b100*/  ISETP.LT.OR P0, PT, R6.reuse, R251, P0 ;  /* 0x000000fb0600720c */ /* 0x040fe40000701670 */
[----:B------:R-:W-:Y:S01]  /*b110*/  ISETP.LT.OR P6, PT, R6, R248, P6 ;  /* 0x000000f80600720c */ /* 0x000fe200037c1670 */
[----:B------:R-:W-:Y:S01]  /*b120*/  IMAD.IADD R6, R249, 0x1, -R6 ;  /* 0x00000001f9067824 */ /* 0x000fe200078e0a06 */
[----:B------:R-:W-:-:S02]  /*b130*/  IABS R8, R8 ;  /* 0x0000000800087213 */ /* 0x000fc40000000000 */
[----:B------:R-:W-:Y:S01]  /*b140*/  I2FP.F32.S32 R7, R7 ;  /* 0x0000000700077245 */ /* 0x000fe20000201400 */
[----:B------:R-:W3:Y:S01]  /*b150*/  MUFU.TANH R183, R183 ;  /* 0x000000b700b77308 */ /* 0x000ee20000002400 */
[----:B------:R-:W-:Y:S02]  /*b160*/  FSEL R174, R9, -INF , !P1 ;  /* 0xff80000009ae7808 */ /* 0x000fe40004800000 */
[----:B------:R-:W-:Y:S01]  /*b170*/  FSEL R175, R12, -INF , !P0 ;  /* 0xff8000000caf7808 */ /* 0x000fe20004000000 */
[----:B----4-:R-:W-:Y:S01]  /*b180*/  FFMA.FTZ R7, R7, -UR18, R182 ;  /* 0x8000001207077c23 */ /* 0x010fe200080100b6 */
[----:B------:R-:W-:Y:S02]  /*b190*/  I2FP.F32.S32 R8, R8 ;  /* 0x0000000800087245 */ /* 0x000fe40000201400 */
[C---:B------:R-:W-:Y:S02]  /*b1a0*/  ISETP.GE.AND P1, PT, R4.reuse, R250, PT ;  /* 0x000000fa0400720c */ /* 0x040fe40003f26270 */
[----:B------:R-:W-:Y:S01]  /*b1b0*/  ISETP.GE.AND P0, PT, R4, R243, PT ;  /* 0x000000f30400720c */ /* 0x000fe20003f06270 */
[----:B-1----:R-:W-:Y:S01]  /*b1c0*/  FFMA.FTZ R5, R8, -UR18, R5 ;  /* 0x8000001208057c23 */ /* 0x002fe20008010005 */
[----:B------:R-:W-:Y:S01]  /*b1d0*/  IABS R6, R6 ;  /* 0x0000000600067213 */ /* 0x000fe20000000000 */
[----:B------:R-:W-:Y:S01]  /*b1e0*/  IMAD.IADD R8, R249, 0x1, -R28 ;  /* 0x00000001f9087824 */ /* 0x000fe200078e0a1c */
        /* <DEDUP_REMOVED lines=9> */
[----:B------:R-:W-:Y:S02]  /*b280*/  I2FP.F32.S32 R4, R4 ;  /* 0x0000000400047245 */ /* 0x000fe40000201400 */
[----:B------:R-:W-:Y:S02]  /*b290*/  I2FP.F32.S32 R8, R8 ;  /* 0x0000000800087245 */ /* 0x000fe40000201400 */
[----:B------:R-:W-:Y:S01]  /*b2a0*/  FSEL R172, R6, -INF , !P6 ;  /* 0xff80000006ac7808 */ /* 0x000fe20007000000 */
[----:B--2---:R-:W-:Y:S01]  /*b2b0*/  FFMA.FTZ R4, R4, -UR18, R181 ;  /* 0x8000001204047c23 */ /* 0x004fe200080100b5 */
[----:B------:R-:W-:Y:S01]  /*b2c0*/  FSEL R173, R5, -INF , !P1 ;  /* 0xff80000005ad7808 */ /* 0x000fe20004800000 */
[----:B---3--:R-:W-:Y:S01]  /*b2d0*/  FFMA.FTZ R8, R8, -UR18, R183 ;  /* 0x8000001208087c23 */ /* 0x008fe200080100b7 */
        /* <DEDUP_REMOVED lines=154> */
.L_x_1517:
[----:B------:R-:W-:Y:S05]  /*bc80*/  BSYNC B0 ;  /* 0x0000000000007941 */ /* 0x000fea0003800000 */
.L_x_1516:
[----:B------:R-:W0:Y:S02]  /*bc90*/  LDGDEPBAR ;  /* 0x00000000000079af */ /* 0x000e240000000000 */
.L_x_1515:
[----:B-1-3--:R-:W-:Y:S01]  /*bca0*/  FMNMX.FTZ R4, R164, R35, !PT ;  /* 0x00000023a4047209 */ /* 0x00afe20007810000 */
        /* <DEDUP_REMOVED lines=41> */
[----:B------:R-:W-:Y:S01]  /*bf40*/  FMUL.FTZ R176, R169, UR11 ;  /* 0x0000000ba9b07c20 */ /* 0x000fe20008410000 */
[----:B--2---:R-:W-:Y:S02]  /*bf50*/  FMNMX.FTZ R168, R5, R168, !PT ;  /* 0x000000a805a87209 */ /* 0x004fe40007810000 */
[----:B------:R-:W-:Y:S02]  /*bf60*/  FSEL R5, R169, RZ, P1 ;  /* 0x000000ffa9057208 */ /* 0x000fe40000800000 */
[----:B------:R-:W-:Y:S02]  /*bf70*/  FSEL R176, R176, RZ, P1 ;  /* 0x000000ffb0b07208 */ /* 0x000fe40000800000 */
[----:B------:R-:W-:Y:S01]  /*bf80*/  FSETP.NEU.FTZ.AND P0, PT, R168, -INF , PT ;  /* 0xff800000a800780b */ /* 0x000fe20003f1d000 */
[----:B------:R-:W-:Y:S02]  /*bf90*/  FADD.FTZ R4, R164, -R5 ;  /* 0x80000005a4047221 */ /* 0x000fe40000010000 */
[--C-:B------:R-:W-:Y:S01]  /*bfa0*/  FFMA.FTZ R34, R29, UR11, -R176.reuse ;  /* 0x0000000b1d227c23 */ /* 0x100fe200080108b0 */
[C---:B------:R-:W-:Y:S01]  /*bfb0*/  FMUL.FTZ R29, R168.reuse, UR11 ;  /* 0x0000000ba81d7c20 */ /* 0x040fe20008410000 */
[----:B------:R-:W-:Y:S01]  /*bfc0*/  FSEL R6, R168, RZ, P0 ;  /* 0x000000ffa8067208 */ /* 0x000fe20000000000 */
[--C-:B------:R-:W-:Y:S01]  /*bfd0*/  FFMA.FTZ R165, R35, UR11, -R176.reuse ;  /* 0x0000000b23a57c23 */ /* 0x100fe200080108b0 */
[--C-:B------:R-:W-:Y:S01]  /*bfe0*/  FFMA.FTZ R32, R33, UR11, -R176.reuse ;  /* 0x0000000b21207c23 */ /* 0x100fe200080108b0 */
[----:B------:R-:W-:Y:S01]  /*bff0*/  FFMA.FTZ R35, R171, UR11, -R176 ;  /* 0x0000000bab237c23 */ /* 0x000fe200080108b0 */
[----:B------:R-:W-:Y:S01]  /*c000*/  FSEL R29, R29, RZ, P0 ;  /* 0x000000ff1d1d7208 */ /* 0x000fe20000000000 */
[----:B------:R-:W-:Y:S01]  /*c010*/  FADD.FTZ R6, R3, -R6 ;  /* 0x8000000603067221 */ /* 0x000fe20000010000 */
[----:B------:R-:W-:Y:S01]  /*c020*/  FMUL.FTZ R170, R4, UR11 ;  /* 0x0000000b04aa7c20 */ /* 0x000fe20008410000 */
[----:B------:R-:W-:Y:S01]  /*c030*/  MUFU.EX2 R165, R165 ;  /* 0x000000a500a57308 */ /* 0x000fe20000000800 */
[--C-:B------:R-:W-:Y:S01]  /*c040*/  FFMA.FTZ R178, R23, UR11, -R176.reuse ;  /* 0x0000000b17b27c23 */ /* 0x100fe200080108b0 */
[--C-:B------:R-:W-:Y:S01]  /*c050*/  FFMA.FTZ R33, R0, UR11, -R29.reuse ;  /* 0x0000000b00217c23 */ /* 0x100fe2000801081d */
[--C-:B------:R-:W-:Y:S01]  /*c060*/  FFMA.FTZ R2, R2, UR11, -R29.reuse ;  /* 0x0000000b02027c23 */ /* 0x100fe2000801081d */
[--C-:B------:R-:W-:Y:S01]  /*c070*/  FFMA.FTZ R0, R18, UR11, -R29.reuse ;  /* 0x0000000b12007c23 */ /* 0x100fe2000801081d */
[--C-:B------:R-:W-:Y:S01]  /*c080*/  FFMA.FTZ R171, R20, UR11, -R29.reuse ;  /* 0x0000000b14ab7c23 */ /* 0x100fe2000801081d */
[----:B------:R-:W-:Y:S01]  /*c090*/  FMUL.FTZ R164, R6, UR11 ;  /* 0x0000000b06a47c20 */ /* 0x000fe20008410000 */
[----:B------:R-:W1:Y:S01]  /*c0a0*/  LDSM.16.MT88.4 R16, [R224+0x10000] ;  /* 0x01000000e010783b */ /* 0x000e620000004200 */
[----:B------:R-:W2:Y:S01]  /*c0b0*/  MUFU.EX2 R34, R34 ;  /* 0x0000002200227308 */ /* 0x000ea20000000800 */
[--C-:B------:R-:W-:Y:S01]  /*c0c0*/  FFMA.FTZ R179, R21, UR11, -R176.reuse ;  /* 0x0000000b15b37c23 */ /* 0x100fe200080108b0 */
[--C-:B------:R-:W-:Y:S01]  /*c0d0*/  FFMA.FTZ R3, R27, UR11, -R176.reuse ;  /* 0x0000000b1b037c23 */ /* 0x100fe200080108b0 */
[----:B------:R-:W-:Y:S01]  /*c0e0*/  LDSM.16.MT88.4 R20, [R220+0x16000] ;  /* 0x01600000dc14783b */ /* 0x000fe20000004200 */
[--C-:B------:R-:W-:Y:S01]  /*c0f0*/  FFMA.FTZ R180, R25, UR11, -R176.reuse ;  /* 0x0000000b19b47c23 */ /* 0x100fe200080108b0 */
[--C-:B------:R-:W-:Y:S01]  /*c100*/  FFMA.FTZ R181, R200, UR11, -R29.reuse ;  /* 0x0000000bc8b57c23 */ /* 0x100fe2000801081d */
[--C-:B------:R-:W-:Y:S01]  /*c110*/  FFMA.FTZ R184, R194, UR11, -R29.reuse ;  /* 0x0000000bc2b87c23 */ /* 0x100fe2000801081d */
[--C-:B------:R-:W-:Y:S01]  /*c120*/  FFMA.FTZ R182, R24, UR11, -R29.reuse ;  /* 0x0000000b18b67c23 */ /* 0x100fe2000801081d */
        /* <DEDUP_REMOVED lines=8> */
[----:B------:R-:W3:Y:S01]  /*c1b0*/  MUFU.EX2 R32, R32 ;  /* 0x0000002000207308 */ /* 0x000ee20000000800 */
[----:B--2---:R-:W-:Y:S01]  /*c1c0*/  F2FP.F16.F32.PACK_AB R4, R34, R165 ;  /* 0x000000a52204723e */ /* 0x004fe200000000ff */
        /* <DEDUP_REMOVED lines=8> */
[----:B------:R-:W-:Y:S01]  /*c250*/  FFMA.FTZ R176, R31, UR11, -R176 ;  /* 0x0000000b1fb07c23 */ /* 0x000fe200080108b0 */
[--C-:B------:R-:W-:Y:S01]  /*c260*/  FFMA.FTZ R174, R174, UR11, -R29.reuse ;  /* 0x0000000baeae7c23 */ /* 0x100fe2000801081d */
[--C-:B------:R-:W-:Y:S01]  /*c270*/  FFMA.FTZ R172, R30, UR11, -R29.reuse ;  /* 0x0000000b1eac7c23 */ /* 0x100fe2000801081d */
[----:B------:R-:W-:-:S02]  /*c280*/  FFMA.FTZ R193, R28, UR11, -R29 ;  /* 0x0000000b1cc17c23 */ /* 0x000fc4000801081d */
[----:B------:R-:W-:Y:S01]  /*c290*/  LDSM.16.MT88.4 R28, [R222+0x13800] ;  /* 0x01380000de1c783b */ /* 0x000fe20000004200 */
[----:B------:R-:W2:Y:S01]  /*c2a0*/  MUFU.EX2 R2, R2 ;  /* 0x0000000200027308 */ /* 0x000ea20000000800 */
[----:B---3--:R-:W-:-:S07]  /*c2b0*/  F2FP.F16.F32.PACK_AB R6, R32, R35 ;  /* 0x000000232006723e */ /* 0x008fce00000000ff */
[----:B------:R-:W-:Y:S08]  /*c2c0*/  MUFU.EX2 R0, R0 ;  /* 0x0000000000007308 */ /* 0x000ff00000000800 */
[----:B------:R-:W3:Y:S01]  /*c2d0*/  MUFU.EX2 R171, R171 ;  /* 0x000000ab00ab7308 */ /* 0x000ee20000000800 */
[----:B--2---:R-:W-:-:S07]  /*c2e0*/  F2FP.F16.F32.PACK_AB R5, R2, R33 ;  /* 0x000000210205723e */ /* 0x004fce00000000ff */
[----:B------:R-:W2:Y:S08]  /*c2f0*/  MUFU.EX2 R170, R170 ;  /* 0x000000aa00aa7308 */ /* 0x000eb00000000800 */
[----:B------:R-:W4:Y:S01]  /*c300*/  MUFU.EX2 R164, R164 ;  /* 0x000000a400a47308 */ /* 0x000f220000000800 */
[----:B---3--:R-:W-:-:S07]  /*c310*/  F2FP.F16.F32.PACK_AB R7, R171, R0 ;  /* 0x00000000ab07723e */ /* 0x008fce00000000ff */
        /* <DEDUP_REMOVED lines=36> */
[----:B------:R-:W3:Y:S01]  /*c560*/  LDSM.16.MT88.4 R8, [R222+0x12000] ;  /* 0x01200000de08783b */ /* 0x000ee20000004200 */
        /* <DEDUP_REMOVED lines=27> */
[C---:B--2---:R-:W-:Y:S01]  /*c720*/  HMMA.16816.F32 R36, R4.reuse, R12, R36 ;  /* 0x0000000c0424723c */ /* 0x044fe20000001824 */
[-C--:B------:R-:W-:Y:S01]  /*c730*/  FMUL.FTZ R66, R66, R164.reuse ;  /* 0x000000a442427220 */ /* 0x080fe20000410000 */
        /* <DEDUP_REMOVED lines=10> */
[C---:B---3--:R-:W-:Y:S01]  /*c7e0*/  HMMA.16816.F32 R44, R4.reuse, R8, R44 ;  /* 0x00000008042c723c */ /* 0x048fe2000000182c */
[----:B------:R-:W-:Y:S01]  /*c7f0*/  FMUL.FTZ R75, R75, R164 ;  /* 0x000000a44b4b7220 */ /* 0x000fe20000410000 */
[-C--:B------:R-:W-:Y:S01]  /*c800*/  FMUL.FTZ R52, R52, R170.reuse ;  /* 0x000000aa34347220 */ /* 0x080fe20000410000 */
[-C--:B------:R-:W-:Y:S01]  /*c810*/  FMUL.FTZ R53, R53, R170.reuse ;  /* 0x000000aa35357220 */ /* 0x080fe20000410000 */
[-C--:B------:R-:W-:Y:S01]  /*c820*/  FMUL.FTZ R56, R56, R170.reuse ;  /* 0x000000aa38387220 */ /* 0x080fe20000410000 */
[----:B------:R-:W-:Y:S01]  /*c830*/  FMUL.FTZ R57, R57, R170 ;  /* 0x000000aa39397220 */ /* 0x000fe20000410000 */
        /* <DEDUP_REMOVED lines=18> */
[-C--:B------:R-:W-:Y:S01]  /*c960*/  FMUL.FTZ R93, R93, R170.reuse ;  /* 0x000000aa5d5d7220 */ /* 0x080fe20000410000 */
[----:B------:R-:W-:Y:S01]  /*c970*/  FMUL.FTZ R96, R96, R170 ;  /* 0x000000aa60607220 */ /* 0x000fe20000410000 */
[-C--:B------:R-:W-:Y:S01]  /*c980*/  FMUL.FTZ R94, R94, R164.reuse ;  /* 0x000000a45e5e7220 */ /* 0x080fe20000410000 */
[----:B------:R-:W-:Y:S01]  /*c990*/  FMUL.FTZ R95, R95, R164 ;  /* 0x000000a45f5f7220 */ /* 0x000fe20000410000 */
[----:B------:R-:W-:Y:S01]  /*c9a0*/  FMUL.FTZ R97, R97, R170 ;  /* 0x000000aa61617220 */ /* 0x000fe20000410000 */
[-C--:B------:R-:W-:Y:S01]  /*c9b0*/  FMUL.FTZ R98, R98, R164.reuse ;  /* 0x000000a462627220 */ /* 0x080fe20000410000 */
[----:B------:R-:W-:Y:S01]  /*c9c0*/  FMUL.FTZ R99, R99, R164 ;  /* 0x000000a463637220 */ /* 0x000fe20000410000 */
[-C--:B------:R-:W-:Y:S01]  /*c9d0*/  FMUL.FTZ R76, R76, R170.reuse ;  /* 0x000000aa4c4c7220 */ /* 0x080fe20000410000 */
[-C--:B------:R-:W-:Y:S01]  /*c9e0*/  FMUL.FTZ R77, R77, R170.reuse ;  /* 0x000000aa4d4d7220 */ /* 0x080fe20000410000 */
[-C--:B------:R-:W-:Y:S01]  /*c9f0*/  FMUL.FTZ R80, R80, R170.reuse ;  /* 0x000000aa50507220 */ /* 0x080fe20000410000 */
[----:B------:R-:W-:Y:S01]  /*ca00*/  FMUL.FTZ R81, R81, R170 ;  /* 0x000000aa51517220 */ /* 0x000fe20000410000 */
[C---:B--2---:R-:W-:Y:S01]  /*ca10*/  HMMA.16816.F32 R60, R4.reuse, R12, R60 ;  /* 0x0000000c043c723c */ /* 0x044fe2000000183c */
[-C--:B------:R-:W-:Y:S01]  /*ca20*/  FMUL.FTZ R78, R78, R164.reuse ;  /* 0x000000a44e4e7220 */ /* 0x080fe20000410000 */
[-C--:B------:R-:W-:Y:S01]  /*ca30*/  FMUL.FTZ R79, R79, R164.reuse ;  /* 0x000000a44f4f7220 */ /* 0x080fe20000410000 */
[-C--:B------:R-:W-:Y:S01]  /*ca40*/  FMUL.FTZ R82, R82, R164.reuse ;  /* 0x000000a452527220 */ /* 0x080fe20000410000 */
[----:B------:R-:W-:Y:S01]  /*ca50*/  FMUL.FTZ R83, R83, R164 ;  /* 0x000000a453537220 */ /* 0x000fe20000410000 */
[-C--:B------:R-:W-:Y:S01]  /*ca60*/  FMUL.FTZ R108, R108, R170.reuse ;  /* 0x000000aa6c6c7220 */ /* 0x080fe20000410000 */
[C---:B------:R-:W-:Y:S01]  /*ca70*/  HMMA.16816.F32 R64, R4.reuse, R14, R64 ;  /* 0x0000000e0440723c */ /* 0x040fe20000001840 */
[----:B------:R-:W2:Y:S01]  /*ca80*/  LDSM.16.MT88.4 R12, [R221+0x14000] ;  /* 0x01400000dd0c783b */ /* 0x000ea20000004200 */
[----:B------:R-:W-:Y:S01]  /*ca90*/  FMUL.FTZ R109, R109, R170 ;  /* 0x000000aa6d6d7220 */ /* 0x000fe20000410000 */
[-C--:B------:R-:W-:Y:S01]  /*caa0*/  FMUL.FTZ R110, R110, R164.reuse ;  /* 0x000000a46e6e7220 */ /* 0x080fe20000410000 */
[----:B------:R-:W-:Y:S01]  /*cab0*/  FMUL.FTZ R111, R111, R164 ;  /* 0x000000a46f6f7220 */ /* 0x000fe20000410000 */
[-C--:B------:R-:W-:Y:S01]  /*cac0*/  FMUL.FTZ R112, R112, R170.reuse ;  /* 0x000000aa70707220 */ /* 0x080fe20000410000 */
[C---:B---3--:R-:W-:Y:S01]  /*cad0*/  HMMA.16816.F32 R68, R4.reuse, R8, R68 ;  /* 0x000000080444723c */ /* 0x048fe20000001844 */
[----:B------:R-:W-:Y:S01]  /*cae0*/  FMUL.FTZ R113, R113, R170 ;  /* 0x000000aa71717220 */ /* 0x000fe20000410000 */
[-C--:B------:R-:W-:Y:S01]  /*caf0*/  FMUL.FTZ R114, R114, R164.reuse ;  /* 0x000000a472727220 */ /* 0x080fe20000410000 */
        /* <DEDUP_REMOVED lines=12> */
[----:B------:R-:W1:Y:S01]  /*cbc0*/  MUFU.EX2 R180, R180 ;  /* 0x000000b400b47308 */ /* 0x000e620000000800 */
        /* <DEDUP_REMOVED lines=13> */
[-C--:B------:R-:W-:Y:S01]  /*cca0*/  FMUL.FTZ R128, R128, R170.reuse ;  /* 0x000000aa80807220 */ /* 0x080fe20000410000 */
[----:B------:R-:W-:Y:S01]  /*ccb0*/  FMUL.FTZ R129, R129, R170 ;  /* 0x000000aa81817220 */ /* 0x000fe20000410000 */
[----:B------:R-:W-:Y:S01]  /*ccc0*/  MUFU.EX2 R179, R179 ;  /* 0x000000b300b37308 */ /* 0x000fe20000000800 */
[-C--:B------:R-:W-:Y:S01]  /*ccd0*/  FMUL.FTZ R126, R126, R164.reuse ;  /* 0x000000a47e7e7220 */ /* 0x080fe20000410000 */
[-C--:B------:R-:W-:Y:S01]  /*cce0*/  FMUL.FTZ R127, R127, R164.reuse ;  /* 0x000000a47f7f7220 */ /* 0x080fe20000410000 */
[-C--:B------:R-:W-:Y:S01]  /*ccf0*/  FMUL.FTZ R130, R130, R164.reuse ;  /* 0x000000a482827220 */ /* 0x080fe20000410000 */
[C---:B--2---:R-:W-:Y:S01]  /*cd00*/  HMMA.16816.F32 R84, R4.reuse, R12, R84 ;  /* 0x0000000c0454723c */ /* 0x044fe20000001854 */
[----:B------:R-:W-:Y:S01]  /*cd10*/  FMUL.FTZ R131, R131, R164 ;  /* 0x000000a483837220 */ /* 0x000fe20000410000 */
[----:B------:R-:W-:Y:S01]  /*cd20*/  FFMA.FTZ R165, R203, R170, R165 ;  /* 0x000000aacba57223 */ /* 0x000fe200000100a5 */
[----:B------:R-:W-:Y:S01]  /*cd30*/  FFMA.FTZ R33, R202, R164, R33 ;  /* 0x000000a4ca217223 */ /* 0x000fe20000010021 */
[----:B------:R-:W-:Y:S01]  /*cd40*/  MUFU.EX2 R181, R181 ;  /* 0x000000b500b57308 */ /* 0x000fe20000000800 */
[----:B------:R-:W-:Y:S01]  /*cd50*/  MOV R164, R169 ;  /* 0x000000a900a47202 */ /* 0x000fe20000000f00 */
[----:B------:R-:W-:Y:S01]  /*cd60*/  HMMA.16816.F32 R88, R4, R14, R88 ;  /* 0x0000000e0458723c */ /* 0x000fe20000001858 */
[----:B------:R-:W2:Y:S01]  /*cd70*/  LDSM.16.MT88.4 R12, [R222+0x16000] ;  /* 0x01600000de0c783b */ /* 0x000ea20000004200 */
[----:B------:R-:W-:Y:S01]  /*cd80*/  FADD.FTZ R34, R34, R165 ;  /* 0x000000a522227221 */ /* 0x000fe20000010000 */
[----:B------:R-:W-:-:S03]  /*cd90*/  FADD.FTZ R33, R2, R33 ;  /* 0x0000002102217221 */ /* 0x000fc60000010000 */
[----:B---3--:R-:W-:Y:S01]  /*cda0*/  HMMA.16816.F32 R92, R4, R8, R92 ;  /* 0x00000008045c723c */ /* 0x008fe2000000185c */
[----:B------:R-:W3:Y:S01]  /*cdb0*/  MUFU.EX2 R184, R184 ;  /* 0x000000b800b87308 */ /* 0x000ee20000000800 */
[----:B------:R-:W-:Y:S01]  /*cdc0*/  FADD.FTZ R35, R35, R34 ;  /* 0x0000002223237221 */ /* 0x000fe20000010000 */
[----:B------:R-:W-:-:S03]  /*cdd0*/  FADD.FTZ R0, R0, R33 ;  /* 0x0000002100007221 */ /* 0x000fc60000010000 */
[C---:B------:R-:W-:Y:S01]  /*cde0*/  HMMA.16816.F32 R96, R4.reuse, R10, R96 ;  /* 0x0000000a0460723c */ /* 0x040fe20000001860 */
[----:B------:R-:W5:Y:S01]  /*cdf0*/  LDSM.16.MT88.4 R8, [R221+0x16000] ;  /* 0x01600000dd08783b */ /* 0x000f620000004200 */
[----:B------:R-:W-:Y:S01]  /*ce00*/  FADD.FTZ R32, R32, R35 ;  /* 0x0000002320207221 */ /* 0x000fe20000010000 */
[----:B------:R-:W-:Y:S01]  /*ce10*/  MUFU.EX2 R182, R182 ;  /* 0x000000b600b67308 */ /* 0x000fe20000000800 */
[----:B------:R-:W-:Y:S02]  /*ce20*/  FADD.FTZ R0, R171, R0 ;  /* 0x00000000ab007221 */ /* 0x000fe40000010000 */
[C---:B----4-:R-:W-:Y:S05]  /*ce30*/  HMMA.16816.F32 R76, R4.reuse, R16, R76 ;  /* 0x00000010044c723c */ /* 0x050fea000000184c */
[----:B------:R-:W4:Y:S01]  /*ce40*/  MUFU.EX2 R183, R183 ;  /* 0x000000b700b77308 */ /* 0x000f220000000800 */
[C---:B------:R-:W-:Y:S01]  /*ce50*/  HMMA.16816.F32 R80, R4.reuse, R18, R80 ;  /* 0x000000120450723c */ /* 0x040fe20000001850 */
[----:B------:R-:W1:Y:S05]  /*ce60*/  LDSM.16.MT88.4 R16, [R224+0x16000] ;  /* 0x01600000e010783b */ /* 0x000e6a0000004200 */
[C---:B------:R-:W-:Y:S01]  /*ce70*/  HMMA.16816.F32 R124, R4.reuse, R20, R124 ;  /* 0x00000014047c723c */ /* 0x040fe2000000187c */
[----:B------:R-:W-:Y:S05]  /*ce80*/  MUFU.EX2 R185, R185 ;  /* 0x000000b900b97308 */ /* 0x000fea0000000800 */
[C---:B------:R-:W-:Y:S01]  /*ce90*/  HMMA.16816.F32 R128, R4.reuse, R22, R128 ;  /* 0x000000160480723c */ /* 0x040fe20000001880 */
[----:B------:R-:W-:Y:S02]  /*cea0*/  LDSM.16.MT88.4 R20, [R221+0x12800] ;  /* 0x01280000dd14783b */ /* 0x000fe40000004200 */
[----:B------:R-:W4:Y:S03]  /*ceb0*/  MUFU.EX2 R194, R194 ;  /* 0x000000c200c27308 */ /* 0x000f260000000800 */
[C---:B--2---:R-:W-:Y:S05]  /*cec0*/  HMMA.16816.F32 R108, R4.reuse, R12, R108 ;  /* 0x0000000c046c723c */ /* 0x044fea000000186c */
[----:B------:R-:W-:Y:S01]  /*ced0*/  MUFU.EX2 R187, R187 ;  /* 0x000000bb00bb7308 */ /* 0x000fe20000000800 */
[C---:B------:R-:W-:Y:S01]  /*cee0*/  HMMA.16816.F32 R112, R4.reuse, R14, R112 ;  /* 0x0000000e0470723c */ /* 0x040fe20000001870 */
[----:B------:R-:W2:Y:S05]  /*cef0*/  LDSM.16.MT88.4 R12, [R224+0x10800] ;  /* 0x01080000e00c783b */ /* 0x000eaa0000004200 */
[C---:B-----5:R-:W-:Y:S01]  /*cf00*/  HMMA.16816.F32 R116, R4.reuse, R8, R116 ;  /* 0x000000080474723c */ /* 0x060fe20000001874 */
[----:B------:R-:W-:Y:S05]  /*cf10*/  MUFU.EX2 R200, R200 ;  /* 0x000000c800c87308 */ /* 0x000fea0000000800 */
[C---:B------:R-:W-:Y:S01]  /*cf20*/  HMMA.16816.F32 R120, R4.reuse, R10, R120 ;  /* 0x0000000a0478723c */ /* 0x040fe20000001878 */
[----:B------:R-:W5:Y:S02]  /*cf30*/  LDSM.16.MT88.4 R8, [R222+0x10800] ;  /* 0x01080000de08783b */ /* 0x000f640000004200 */
[----:B------:R-:W-:Y:S03]  /*cf40*/  MUFU.EX2 R189, R189 ;  /* 0x000000bd00bd7308 */ /* 0x000fe60000000800 */
[C---:B-1----:R-:W-:Y:S05]  /*cf50*/  HMMA.16816.F32 R100, R4.reuse, R16, R100 ;  /* 0x000000100464723c */ /* 0x042fea0000001864 */
[----:B------:R-:W1:Y:S01]  /*cf60*/  MUFU.EX2 R190, R190 ;  /* 0x000000be00be7308 */ /* 0x000e620000000800 */
[----:B------:R-:W-:Y:S01]  /*cf70*/  HMMA.16816.F32 R104, R4, R18, R104 ;  /* 0x000000120468723c */ /* 0x000fe20000001868 */
[----:B------:R-:W1:Y:S06]  /*cf80*/  LDSM.16.MT88.4 R16, [R221+0x10800] ;  /* 0x01080000dd10783b */ /* 0x000e6c0000004200 */
[----:B------:R-:W-:Y:S01]  /*cf90*/  F2FP.F16.F32.PACK_AB R4, R180, R3 ;  /* 0x00000003b404723e */ /* 0x000fe200000000ff */
[----:B------:R-:W-:Y:S01]  /*cfa0*/  MUFU.EX2 R188, R188 ;  /* 0x000000bc00bc7308 */ /* 0x000fe20000000800 */
[----:B---3--:R-:W-:Y:S01]  /*cfb0*/  F2FP.F16.F32.PACK_AB R5, R184, R181 ;  /* 0x000000b5b805723e */ /* 0x008fe200000000ff */
[----:B------:R-:W-:Y:S01]  /*cfc0*/  FADD.FTZ R3, R3, R32 ;  /* 0x0000002003037221 */ /* 0x000fe20000010000 */
[----:B------:R-:W-:-:S02]  /*cfd0*/  F2FP.F16.F32.PACK_AB R6, R179, R178 ;  /* 0x000000b2b306723e */ /* 0x000fc400000000ff */
[----:B----4-:R-:W-:Y:S01]  /*cfe0*/  F2FP.F16.F32.PACK_AB R7, R183, R182 ;  /* 0x000000b6b707723e */ /* 0x010fe200000000ff */
[----:B------:R-:W-:Y:S02]  /*cff0*/  FADD.FTZ R3, R180, R3 ;  /* 0x00000003b4037221 */ /* 0x000fe40000010000 */
[----:B------:R-:W3:Y:S04]  /*d000*/  MUFU.EX2 R191, R191 ;  /* 0x000000bf00bf7308 */ /* 0x000ee80000000800 */
[C---:B--2---:R-:W-:Y:S04]  /*d010*/  HMMA.16816.F32 R160, R4.reuse, R12, R160 ;  /* 0x0000000c04a0723c */ /* 0x044fe800000018a0 */
[----:B------:R-:W-:Y:S02]  /*d020*/  MUFU.EX2 R177, R177 ;  /* 0x000000b100b17308 */ /* 0x000fe40000000800 */
[C---:B------:R-:W-:Y:S01]  /*d030*/  HMMA.16816.F32 R156, R4.reuse, R14, R156 ;  /* 0x0000000e049c723c */ /* 0x040fe2000000189c */
[----:B------:R-:W2:Y:S05]  /*d040*/  LDSM.16.MT88.4 R12, [R224+0x12800] ;  /* 0x01280000e00c783b */ /* 0x000eaa0000004200 */
[C---:B-----5:R-:W-:Y:S01]  /*d050*/  HMMA.16816.F32 R152, R4.reuse, R8, R152 ;  /* 0x000000080498723c */ /* 0x060fe20000001898 */
[----:B------:R-:W4:Y:S05]  /*d060*/  MUFU.EX2 R186, R186 ;  /* 0x000000ba00ba7308 */ /* 0x000f2a0000000800 */
[C---:B------:R-:W-:Y:S01]  /*d070*/  HMMA.16816.F32 R148, R4.reuse, R10, R148 ;  /* 0x0000000a0494723c */ /* 0x040fe20000001894 */
[----:B------:R-:W5:Y:S02]  /*d080*/  LDSM.16.MT88.4 R8, [R222+0x12800] ;  /* 0x01280000de08783b */ /* 0x000f640000004200 */
[----:B------:R-:W-:Y:S03]  /*d090*/  MUFU.EX2 R173, R173 ;  /* 0x000000ad00ad7308 */ /* 0x000fe60000000800 */
[C---:B-1----:R-:W-:Y:S05]  /*d0a0*/  HMMA.16816.F32 R144, R4.reuse, R16, R144 ;  /* 0x000000100490723c */ /* 0x042fea0000001890 */
[----:B------:R-:W-:Y:S01]  /*d0b0*/  MUFU.EX2 R176, R176 ;  /* 0x000000b000b07308 */ /* 0x000fe20000000800 */
        /* <DEDUP_REMOVED lines=12> */
[----:B------:R-:W5:Y:S05]  /*d180*/  MUFU.EX2 R193, R193 ;  /* 0x000000c100c17308 */ /* 0x000f6a0000000800 */
        /* <DEDUP_REMOVED lines=28> */
[----:B------:R-:W5:Y:S05]  /*d350*/  LDSM.16.MT88.4 R24, [R220+0x11000] ;  /* 0x01100000dc18783b */ /* 0x000f6a0000004200 */
[C---:B----4-:R-:W-:Y:S06]  /*d360*/  HMMA.16816.F32 R124, R4.reuse, R20, R124 ;  /* 0x00000014047c723c */ /* 0x050fec000000187c */
[----:B------:R-:W-:Y:S01]  /*d370*/  HMMA.16816.F32 R128, R4, R22, R128 ;  /* 0x000000160480723c */ /* 0x000fe20000001880 */
[----:B------:R-:W-:Y:S06]  /*d380*/  LDSM.16.MT88.4 R20, [R224+0x13000] ;  /* 0x01300000e014783b */ /* 0x000fec0000004200 */
[----:B------:R-:W-:-:S02]  /*d390*/  F2FP.F16.F32.PACK_AB R4, R194, R185 ;  /* 0x000000b9c204723e */ /* 0x000fc400000000ff */
[----:B------:R-:W-:Y:S02]  /*d3a0*/  F2FP.F16.F32.PACK_AB R5, R190, R189 ;  /* 0x000000bdbe05723e */ /* 0x000fe400000000ff */
[----:B------:R-:W-:Y:S02]  /*d3b0*/  F2FP.F16.F32.PACK_AB R6, R200, R187 ;  /* 0x000000bbc806723e */ /* 0x000fe400000000ff */
[----:B------:R-:W-:-:S07]  /*d3c0*/  F2FP.F16.F32.PACK_AB R7, R191, R188 ;  /* 0x000000bcbf07723e */ /* 0x000fce00000000ff */
        /* <DEDUP_REMOVED lines=48> */
[----:B------:R-:W-:-:S02]  /*d6d0*/  F2FP.F16.F32.PACK_AB R4, R186, R177 ;  /* 0x000000b1ba04723e */ /* 0x000fc400000000ff */
[----:B------:R-:W-:Y:S02]  /*d6e0*/  F2FP.F16.F32.PACK_AB R5, R175, R174 ;  /* 0x000000aeaf05723e */ /* 0x000fe400000000ff */
[----:B------:R-:W-:Y:S02]  /*d6f0*/  F2FP.F16.F32.PACK_AB R6, R176, R173 ;  /* 0x000000adb006723e */ /* 0x000fe400000000ff */
[----:B------:R-:W-:-:S07]  /*d700*/  F2FP.F16.F32.PACK_AB R7, R193, R172 ;  /* 0x000000acc107723e */ /* 0x000fce00000000ff */
        /* <DEDUP_REMOVED lines=25> */
[----:B------:R-:W-:Y:S01]  /*d8a0*/  HMMA.16816.F32 R76, R4, R12, R76 ;  /* 0x0000000c044c723c */ /* 0x000fe2000000184c */
[----:B------:R-:W-:Y:S01]  /*d8b0*/  FADD.FTZ R9, R181, R0 ;  /* 0x00000000b5097221 */ /* 0x000fe20000010000 */
[----:B------:R-:W-:-:S03]  /*d8c0*/  FADD.FTZ R0, R178, R3 ;  /* 0x00000003b2007221 */ /* 0x000fc60000010000 */
[----:B------:R-:W-:Y:S01]  /*d8d0*/  FADD.FTZ R9, R184, R9 ;  /* 0x00000009b8097221 */ /* 0x000fe20000010000 */
[----:B------:R-:W-:Y:S01]  /*d8e0*/  HMMA.16816.F32 R80, R4, R14, R80 ;  /* 0x0000000e0450723c */ /* 0x000fe20000001850 */
[----:B------:R-:W2:Y:S01]  /*d8f0*/  LDSM.16.MT88.4 R12, [R221+0x17800] ;  /* 0x01780000dd0c783b */ /* 0x000ea20000004200 */
[----:B------:R-:W-:Y:S01]  /*d900*/  FADD.FTZ R0, R179, R0 ;  /* 0x00000000b3007221 */ /* 0x000fe20000010000 */
[----:B------:R-:W-:-:S03]  /*d910*/  FADD.FTZ R2, R182, R9 ;  /* 0x00000009b6027221 */ /* 0x000fc60000010000 */
        /* <DEDUP_REMOVED lines=8> */
[----:B------:R-:W-:Y:S01]  /*d9a0*/  FADD.FTZ R187, R187, R194 ;  /* 0x000000c2bbbb7221 */ /* 0x000fe20000010000 */
[----:B------:R-:W-:Y:S01]  /*d9b0*/  FADD.FTZ R188, R188, R3 ;  /* 0x00000003bcbc7221 */ /* 0x000fe20000010000 */
[----:B------:R-:W-:Y:S01]  /*d9c0*/  HMMA.16816.F32 R44, R4, R28, R44 ;  /* 0x0000001c042c723c */ /* 0x000fe2000000182c */
[----:B------:R-:W-:Y:S01]  /*d9d0*/  MOV R3, R168 ;  /* 0x000000a800037202 */ /* 0x000fe20000000f00 */
        /* <DEDUP_REMOVED lines=9> */
[----:B----4-:R-:W-:Y:S02]  /*da70*/  HMMA.16816.F32 R84, R4, R24, R84 ;  /* 0x000000180454723c */ /* 0x010fe40000001854 */
[----:B------:R-:W-:Y:S01]  /*da80*/  FADD.FTZ R2, R176, R173 ;  /* 0x000000adb0027221 */ /* 0x000fe20000010000 */
[----:B------:R-:W-:-:S03]  /*da90*/  FADD.FTZ R0, R193, R172 ;  /* 0x000000acc1007221 */ /* 0x000fc60000010000 */
[C---:B------:R-:W-:Y:S01]  /*daa0*/  HMMA.16816.F32 R88, R4.reuse, R26, R88 ;  /* 0x0000001a0458723c */ /* 0x040fe20000001858 */
[----:B------:R4:W-:Y:S04]  /*dab0*/  STL [R1+0x28], R2 ;  /* 0x0000280201007387 */ /* 0x0009e80000100800 */
[----:B------:R4:W-:Y:S01]  /*dac0*/  STL [R1+0x14], R0 ;  /* 0x0000140001007387 */ /* 0x0009e20000100800 */
[C---:B-1----:R-:W-:Y:S06]  /*dad0*/  HMMA.16816.F32 R100, R4.reuse, R16, R100 ;  /* 0x000000100464723c */ /* 0x042fec0000001864 */
[C---:B------:R-:W-:Y:S06]  /*dae0*/  HMMA.16816.F32 R104, R4.reuse, R18, R104 ;  /* 0x000000120468723c */ /* 0x040fec0000001868 */
[C---:B------:R-:W-:Y:S06]  /*daf0*/  HMMA.16816.F32 R112, R4.reuse, R10, R112 ;  /* 0x0000000a0470723c */ /* 0x040fec0000001870 */
[C---:B--2---:R-:W-:Y:S06]  /*db00*/  HMMA.16816.F32 R116, R4.reuse, R12, R116 ;  /* 0x0000000c0474723c */ /* 0x044fec0000001874 */
[C---:B------:R-:W-:Y:S06]  /*db10*/  HMMA.16816.F32 R120, R4.reuse, R14, R120 ;  /* 0x0000000e0478723c */ /* 0x040fec0000001878 */
[C---:B---3--:R-:W-:Y:S06]  /*db20*/  HMMA.16816.F32 R124, R4.reuse, R20, R124 ;  /* 0x00000014047c723c */ /* 0x048fec000000187c */
[----:B----4-:R-:W-:-:S15]  /*db30*/  HMMA.16816.F32 R128, R4, R22, R128 ;  /* 0x000000160480723c */ /* 0x010fde0000001880 */
[----:B------:R-:W-:-:S09]  /*db40*/  NOP ;  /* 0x0000000000007918 */ /* 0x000fd20000000000 */
.L_x_1514:
[----:B------:R-:W-:-:S06]  /*db50*/  UISETP.GT.AND UP0, UPT, UR20, UR14, UPT ;  /* 0x0000000e1400728c */ /* 0x000fcc000bf04270 */
[----:B------:R-:W-:-:S13]  /*db60*/  PLOP3.LUT P0, PT, PT, PT, UP0, 0x80, 0x0 ;  /* 0x000000000000781c */ /* 0x000fda0003f0f008 */
[----:B------:R-:W-:Y:S05]  /*db70*/  @!P0 BRA `(.L_x_1518) ;  /* 0x0000005400e08947 */ /* 0x000fea0003800000 */
[----:B------:R-:W1:Y:S01]  /*db80*/  S2R R5, SR_TID.X ;  /* 0x0000000000057919 */ /* 0x000e620000002100 */
[----:B------:R-:W-:Y:S01]  /*db90*/  ULDC UR4, c[0x0][0x260] ;  /* 0x0000980000047ab9 */ /* 0x000fe20000000800 */
[----:B------:R-:W-:Y:S01]  /*dba0*/  IMAD.U32 R2, RZ, RZ, UR25 ;  /* 0x00000019ff027e24 */ /* 0x000fe2000f8e00ff */
[----:B------:R-:W-:Y:S02]  /*dbb0*/  UIADD3 UR10, UR20, -0x2, URZ ;  /* 0xfffffffe140a7890 */ /* 0x000fe4000fffe03f */
[----:B------:R-:W-:Y:S01]  /*dbc0*/  UIADD3 UR22, UR20, -0x1, URZ ;  /* 0xffffffff14167890 */ /* 0x000fe2000fffe03f */
        /* <DEDUP_REMOVED lines=8> */
[----:B------:R-:W-:Y:S02]  /*dc50*/  IMAD.SHL.U32 R8, R0, 0x8, RZ ;  /* 0x0000000800087824 */ /* 0x000fe400078e00ff */
[----:B------:R-:W-:Y:S01]  /*dc60*/  IMAD.U32 R0, RZ, RZ, UR4 ;  /* 0x00000004ff007e24 */ /* 0x000fe2000f8e00ff */
[----:B------:R-:W-:Y:S02]  /*dc70*/  ULDC UR4, c[0x0][0x268] ;  /* 0x00009a0000047ab9 */ /* 0x000fe40000000800 */
[----:B------:R-:W-:-:S03]  /*dc80*/  SHF.R.S32.HI R9, RZ, 0x1f, R8 ;  /* 0x0000001fff097819 */ /* 0x000fc60000011408 */
[----:B------:R-:W-:-:S04]  /*dc90*/  IMAD.WIDE.U32 R4, R0, UR21, R8 ;  /* 0x0000001500047c25 */ /* 0x000fc8000f8e0008 */
[----:B------:R-:W-:Y:S01]  /*dca0*/  IMAD.U32 R0, RZ, RZ, UR4 ;  /* 0x00000004ff007e24 */ /* 0x000fe2000f8e00ff */
[----:B------:R-:W-:Y:S01]  /*dcb0*/  IADD3 R7, P0, R4, UR26, RZ ;  /* 0x0000001a04077c10 */ /* 0x000fe2000ff1e0ff */
[----:B------:R-:W-:Y:S02]  /*dcc0*/  ULDC UR4, c[0x0][0x2d0] ;  /* 0x0000b40000047ab9 */ /* 0x000fe40000000800 */
[----:B------:R-:W-:Y:S01]  /*dcd0*/  ISETP.GE.AND P2, PT, R8, UR4, PT ;  /* 0x0000000408007c0c */ /* 0x000fe2000bf46270 */
[----:B------:R-:W-:Y:S01]  /*dce0*/  IMAD.WIDE.U32 R8, R0, UR21, R8 ;  /* 0x0000001500087c25 */ /* 0x000fe2000f8e0008 */
[----:B------:R-:W-:Y:S01]  /*dcf0*/  IADD3.X R2, R2, UR5, R5, P0, !PT ;  /* 0x0000000502027c10 */ /* 0x000fe200087fe405 */
[----:B------:R-:W-:Y:S02]  /*dd00*/  ULDC.64 UR4, c[0x0][0x218] ;  /* 0x0000860000047ab9 */ /* 0x000fe40000000a00 */
[----:B------:R-:W-:Y:S01]  /*dd10*/  LEA R4, P1, R7, UR4, 0x1 ;  /* 0x0000000407047c11 */ /* 0x000fe2000f8208ff */
[----:B------:R-:W-:Y:S01]  /*dd20*/  IMAD.U32 R0, RZ, RZ, UR27 ;  /* 0x0000001bff007e24 */ /* 0x000fe2000f8e00ff */
[----:B------:R-:W-:-:S02]  /*dd30*/  IADD3 R5, P0, R8, UR28, RZ ;  /* 0x0000001c08057c10 */ /* 0x000fc4000ff1e0ff */
[----:B------:R-:W-:Y:S01]  /*dd40*/  LEA.HI.X R2, R7, UR5, R2, 0x1, P1 ;  /* 0x0000000507027c11 */ /* 0x000fe200088f0c02 */
[----:B------:R1:W-:Y:S01]  /*dd50*/  STL [R1+0x10], R4 ;  /* 0x0000100401007387 */ /* 0x0003e20000100800 */
[----:B------:R-:W-:Y:S01]  /*dd60*/  ULDC.64 UR4, c[0x0][0x220] ;  /* 0x0000880000047ab9 */ /* 0x000fe20000000a00 */
[----:B------:R-:W-:Y:S01]  /*dd70*/  IADD3.X R0, R0, UR35, R9, P0, !PT ;  /* 0x0000002300007c10 */ /* 0x000fe200087fe409 */
[----:B------:R-:W2:Y:S01]  /*dd80*/  @!P2 LDC.64 R238, c[0x0][0x220] ;  /* 0x00008800ffeeab82 */ /* 0x000ea20000000a00 */
[----:B------:R3:W-:Y:S01]  /*dd90*/  STL [R1+0xc], R2 ;  /* 0x00000c0201007387 */ /* 0x0007e20000100800 */
[----:B------:R-:W-:Y:S02]  /*dda0*/  SHF.R.S32.HI R9, RZ, 0x1f, R166 ;  /* 0x0000001fff097819 */ /* 0x000fe400000114a6 */
[----:B------:R-:W-:-:S04]  /*ddb0*/  IADD3 R10, P1, R166, 0x20, RZ ;  /* 0x00000020a60a7810 */ /* 0x000fc80007f3e0ff */
[----:B------:R-:W4:Y:S08]  /*ddc0*/  @!P2 LDC.64 R236, c[0x0][0x220] ;  /* 0x00008800ffecab82 */ /* 0x000f300000000a00 */
[----:B------:R-:W2:Y:S01]  /*ddd0*/  @!P2 LDC.64 R234, c[0x0][0x220] ;  /* 0x00008800ffeaab82 */ /* 0x000ea20000000a00 */
[----:B-1----:R-:W-:Y:S02]  /*dde0*/  MOV R4, R8 ;  /* 0x0000000800047202 */ /* 0x002fe40000000f00 */
[----:B------:R-:W-:-:S05]  /*ddf0*/  IADD3 R8, P3, R166, 0x10, RZ ;  /* 0x00000010a6087810 */ /* 0x000fca0007f7e0ff */
[----:B------:R-:W1:Y:S01]  /*de00*/  @!P2 LDC.64 R232, c[0x0][0x220] ;  /* 0x00008800ffe8ab82 */ /* 0x000e620000000a00 */
[C---:B---3--:R-:W-:Y:S01]  /*de10*/  LEA R2, P0, R5.reuse, UR4, 0x1 ;  /* 0x0000000405027c11 */ /* 0x048fe2000f8008ff */
[----:B------:R-:W-:Y:S01]  /*de20*/  IMAD.MOV.U32 R4, RZ, RZ, R166 ;  /* 0x000000ffff047224 */ /* 0x000fe200078e00a6 */
[----:B------:R-:W-:Y:S02]  /*de30*/  ULDC UR4, c[0x0][0x2ec] ;  /* 0x0000bb0000047ab9 */ /* 0x000fe40000000800 */
[----:B------:R-:W-:Y:S01]  /*de40*/  LEA.HI.X R0, R5, UR5, R0, 0x1, P0 ;  /* 0x0000000505007c11 */ /* 0x000fe200080f0c00 */
[----:B------:R-:W-:Y:S01]  /*de50*/  IMAD.MOV.U32 R5, RZ, RZ, R9 ;  /* 0x000000ffff057224 */ /* 0x000fe200078e0009 */
[----:B------:R3:W-:Y:S01]  /*de60*/  STL [R1+0x8], R2 ;  /* 0x0000080201007387 */ /* 0x0007e20000100800 */
[----:B------:R-:W-:Y:S01]  /*de70*/  IADD3 R6, P0, R166, 0x30, RZ ;  /* 0x00000030a6067810 */ /* 0x000fe20007f1e0ff */
[----:B------:R-:W-:Y:S02]  /*de80*/  ULDC UR5, c[0x0][0x39c] ;  /* 0x0000e70000057ab9 */ /* 0x000fe40000000800 */
[----:B------:R5:W-:Y:S04]  /*de90*/  STL [R1+0x4], R0 ;  /* 0x0000040001007387 */ /* 0x000be80000100800 */
[----:B------:R4:W-:Y:S04]  /*dea0*/  STL [R1+0x44], R9 ;  /* 0x0000440901007387 */ /* 0x0009e80000100800 */
[----:B------:R-:W-:Y:S04]  /*deb0*/  STL [R1+0x20], R10 ;  /* 0x0000200a01007387 */ /* 0x000fe80000100800 */
[----:B------:R-:W-:Y:S01]  /*dec0*/  STL [R1+0x18], R6 ;  /* 0x0000180601007387 */ /* 0x000fe20000100800 */
[----:B------:R-:W-:-:S02]  /*ded0*/  IMAD.X R7, RZ, RZ, R5, P0 ;  /* 0x000000ffff077224 */ /* 0x000fc400000e0605 */
[----:B---3--:R-:W-:Y:S02]  /*dee0*/  IMAD.MOV.U32 R2, RZ, RZ, R3 ;  /* 0x000000ffff027224 */ /* 0x008fe400078e0003 */
[----:B-----5:R-:W-:Y:S02]  /*def0*/  IMAD.MOV.U32 R0, RZ, RZ, R164 ;  /* 0x000000ffff007224 */ /* 0x020fe400078e00a4 */
[----:B----4-:R-:W-:-:S05]  /*df00*/  IMAD.X R9, RZ, RZ, R5, P3 ;  /* 0x000000ffff097224 */ /* 0x010fca00018e0605 */
[----:B------:R3:W-:Y:S04]  /*df10*/  STL.64 [R1+0x30], R8 ;  /* 0x0000300801007387 */ /* 0x0007e80000100a00 */
[----:B---3--:R3:W4:Y:S01]  /*df20*/  LDL.64 R8, [R1+0x20] ;  /* 0x0000200001087983 */ /* 0x0087220000100a00 */
[----:B------:R-:W-:Y:S01]  /*df30*/  MOV R6, R196 ;  /* 0x000000c400067202 */ /* 0x000fe20000000f00 */
[----:B----4-:R-:W-:-:S05]  /*df40*/  IMAD.X R9, RZ, RZ, R5, P1 ;  /* 0x000000ffff097224 */ /* 0x010fca00008e0605 */
[----:B------:R-:W-:Y:S04]  /*df50*/  STL [R1+0x24], R9 ;  /* 0x0000240901007387 */ /* 0x000fe80000100800 */
[----:B------:R4:W-:Y:S04]  /*df60*/  STL [R1+0x1c], R7 ;  /* 0x00001c0701007387 */ /* 0x0009e80000100800 */
[----:B------:R3:W-:Y:S01]  /*df70*/  STL.64 [R1+0x40], R4 ;  /* 0x0000400401007387 */ /* 0x0007e20000100a00 */
[----:B----4-:R-:W-:-:S05]  /*df80*/  IMAD.MOV.U32 R7, RZ, RZ, R199 ;  /* 0x000000ffff077224 */ /* 0x010fca00078e00c7 */
[----:B------:R3:W-:Y:S01]  /*df90*/  STL.64 [R1+0x38], R6 ;  /* 0x0000380601007387 */ /* 0x0007e20000100a00 */
[----:B-12---:R-:W-:Y:S05]  /*dfa0*/  BRA `(.L_x_1519) ;  /* 0x0000000400bc7947 */ /* 0x006fea0003800000 */
.L_x_1521:
        /* <DEDUP_REMOVED lines=13> */
[----:B------:R-:W-:Y:S05]  /*e080*/  IMAD.U32 R165, RZ, RZ, UR23 ;  /* 0x00000017ffa57e24 */ /* 0x000fea000f8e00ff */
[----:B------:R-:W-:Y:S02]  /*e090*/  LEA.HI.X R10, R10, R247, R165, 0x6, P0 ;  /* 0x000000f70a0a7211 */ /* 0x000fe400000f34a5 */
[C---:B--2---:R-:W-:Y:S04]  /*e0a0*/  @!P2 LEA R164, P0, R11.reuse, R4, 0x1 ;  /* 0x000000040ba4a211 */ /* 0x044fe800078008ff */
[C---:B------:R-:W-:Y:S02]  /*e0b0*/  @!P2 LEA.HI.X R165, R11.reuse, R5, R10, 0x1, P0 ;  /* 0x000000050ba5a211 */ /* 0x040fe400000f0c0a */
[----:B------:R-:W2:Y:S01]  /*e0c0*/  @!P2 LDC.64 R4, c[0x0][0x218] ;  /* 0x00008600ff04ab82 */ /* 0x000ea20000000a00 */
[----:B------:R-:W-:Y:S02]  /*e0d0*/  IADD3 R11, P0, R11, UR40, RZ ;  /* 0x000000280b0b7c10 */ /* 0x000fe4000ff1e0ff */
[----:B------:R-:W-:Y:S01]  /*e0e0*/  @!PT LDS RZ, [RZ] ;  /* 0x00000000fffff984 */ /* 0x000fe20000000800 */
[----:B------:R-:W-:Y:S01]  /*e0f0*/  @!PT LDS RZ, [RZ] ;  /* 0x00000000fffff984 */ /* 0x000fe20000000800 */
[----:B------:R-:W-:Y:S01]  /*e100*/  @!PT LDS RZ, [RZ] ;  /* 0x00000000fffff984 */ /* 0x000fe20000000800 */
[----:B------:R1:W-:Y:S02]  /*e110*/  @!P2 LDGSTS.E.BYPASS.LTC128B.128 [R242+0x8000], desc[UR32][R164.64] ;  /* 0x08000000a4f2afae */ /* 0x0003e4000b901d60 */
[----:B------:R-:W-:Y:S02]  /*e120*/  IADD3.X R10, R10, UR39, RZ, P0, !PT ;  /* 0x000000270a0a7c10 */ /* 0x000fe400087fe4ff */
[----:B------:R1:W-:Y:S01]  /*e130*/  @P6 STS.128 [R242+0xa000], RZ ;  /* 0x00a000fff2006388 */ /* 0x0003e20000000c00 */
[C---:B---3--:R-:W-:Y:S03]  /*e140*/  @!P2 LEA R8, P0, R11.reuse, R8, 0x1 ;  /* 0x000000080b08a211 */ /* 0x048fe600078008ff */
[----:B------:R-:W-:Y:S01]  /*e150*/  @!PT LDS RZ, [RZ] ;  /* 0x00000000fffff984 */ /* 0x000fe20000000800 */
[----:B------:R-:W-:Y:S01]  /*e160*/  @!PT LDS RZ, [RZ] ;  /* 0x00000000fffff984 */ /* 0x000fe20000000800 */
[----:B------:R-:W-:Y:S01]  /*e170*/  @!PT LDS RZ, [RZ] ;  /* 0x00000000fffff984 */ /* 0x000fe20000000800 */
[----:B------:R1:W-:Y:S01]  /*e180*/  @!P6 LDGSTS.E.BYPASS.LTC128B.128 [R242+0xa000], desc[UR32][R202.64+0x80] ;  /* 0x0a000080caf2efae */ /* 0x0003e2000b901d60 */
[C---:B------:R-:W-:Y:S02]  /*e190*/  @!P2 LEA.HI.X R9, R11.reuse, R9, R10, 0x1, P0 ;  /* 0x000000090b09a211 */ /* 0x040fe400000f0c0a */
[----:B------:R-:W-:Y:S01]  /*e1a0*/  IADD3 R11, P0, R11, UR40, RZ ;  /* 0x000000280b0b7c10 */ /* 0x000fe2000ff1e0ff */
[----:B------:R1:W-:Y:S03]  /*e1b0*/  @P5 STS.128 [R242+0xc000], RZ ;  /* 0x00c000fff2005388 */ /* 0x0003e60000000c00 */
[----:B------:R-:W-:Y:S01]  /*e1c0*/  IADD3.X R10, R10, UR39, RZ, P0, !PT ;  /* 0x000000270a0a7c10 */ /* 0x000fe200087fe4ff */
[----:B------:R-:W-:Y:S01]  /*e1d0*/  @!PT LDS RZ, [RZ] ;  /* 0x00000000fffff984 */ /* 0x000fe20000000800 */
[----:B------:R-:W-:Y:S01]  /*e1e0*/  @!PT LDS RZ, [RZ] ;  /* 0x00000000fffff984 */ /* 0x000fe20000000800 */
[----:B------:R-:W-:Y:S01]  /*e1f0*/  @!PT LDS RZ, [RZ] ;  /* 0x00000000fffff984 */ /* 0x000fe20000000800 */
[----:B------:R1:W-:Y:S01]  /*e200*/  @!P5 LDGSTS.E.BYPASS.LTC128B.128 [R242+0xc000], desc[UR32][R202.64+0x100] ;  /* 0x0c000100caf2dfae */ /* 0x0003e2000b901d60 */
[C---:B----4-:R-:W-:Y:S03]  /*e210*/  @!P2 LEA R6, P0, R11.reuse, R6, 0x1 ;  /* 0x000000060b06a211 */ /* 0x050fe600078008ff */
[----:B------:R1:W-:Y:S01]  /*e220*/  @P4 STS.128 [R242+0xe000], RZ ;  /* 0x00e000fff2004388 */ /* 0x0003e20000000c00 */
[C---:B------:R-:W-:Y:S02]  /*e230*/  @!P2 LEA.HI.X R7, R11.reuse, R7, R10, 0x1, P0 ;  /* 0x000000070b07a211 */ /* 0x040fe400000f0c0a */
[----:B------:R-:W-:Y:S01]  /*e240*/  IADD3 R11, P0, R11, UR40, RZ ;  /* 0x000000280b0b7c10 */ /* 0x000fe2000ff1e0ff */
[----:B------:R-:W-:Y:S01]  /*e250*/  @!PT LDS RZ, [RZ] ;  /* 0x00000000fffff984 */ /* 0x000fe20000000800 */
[----:B------:R-:W-:Y:S01]  /*e260*/  @!PT LDS RZ, [RZ] ;  /* 0x00000000fffff984 */ /* 0x000fe20000000800 */
[----:B------:R-:W-:Y:S01]  /*e270*/  @!PT LDS RZ, [RZ] ;  /* 0x00000000fffff984 */ /* 0x000fe20000000800 */
[----:B------:R1:W-:Y:S03]  /*e280*/  @!P4 LDGSTS.E.BYPASS.LTC128B.128 [R242+0xe000], desc[UR32][R202.64+0x180] ;  /* 0x0e000180caf2cfae */ /* 0x0003e6000b901d60 */
[----:B------:R-:W-:Y:S01]  /*e290*/  IADD3.X R10, R10, UR39, RZ, P0, !PT ;  /* 0x000000270a0a7c10 */ /* 0x000fe200087fe4ff */
[----:B------:R1:W-:Y:S01]  /*e2a0*/  @P2 STS.128 [R242+0x8800], RZ ;  /* 0x008800fff2002388 */ /* 0x0003e20000000c00 */
[C---:B--2---:R-:W-:Y:S03]  /*e2b0*/  @!P2 LEA R4, P0, R11.reuse, R4, 0x1 ;  /* 0x000000040b04a211 */ /* 0x044fe600078008ff */
[----:B------:R-:W-:Y:S01]  /*e2c0*/  @!PT LDS RZ, [RZ] ;  /* 0x00000000fffff984 */ /* 0x000fe20000000800 */
[----:B------:R-:W-:Y:S01]  /*e2d0*/  @!PT LDS RZ, [RZ] ;  /* 0x00000000fffff984 */ /* 0x000fe20000000800 */
[----:B------:R-:W-:Y:S01]  /*e2e0*/  @!PT LDS RZ, [RZ] ;  /* 0x00000000fffff984 */ /* 0x000fe20000000800 */
[----:B------:R1:W-:Y:S01]  /*e2f0*/  @!P2 LDGSTS.E.BYPASS.LTC128B.128 [R242+0x8800], desc[UR32][R8.64] ;  /* 0x0880000008f2afae */ /* 0x0003e2000b901d60 */
[----:B------:R-:W-:Y:S03]  /*e300*/  @!P2 LEA.HI.X R5, R11, R5, R10, 0x1, P0 ;  /* 0x000000050b05a211 */ /* 0x000fe600000f0c0a */
        /* <DEDUP_REMOVED lines=57> */
.L_x_1519:
[----:B------:R-:W2:Y:S01]  /*e6a0*/  LDL.64 R8, [R1+0x38] ;  /* 0x0000380001087983 */ /* 0x000ea20000100a00 */
[----:B------:R-:W-:Y:S01]  /*e6b0*/  UIADD3 UR21, UR20, -0x1, URZ ;  /* 0xffffffff14157890 */ /* 0x000fe2000fffe03f */
[----:B------:R-:W-:Y:S04]  /*e6c0*/  DEPBAR.LE SB0, 0x0 ;  /* 0x000080000000791a */ /* 0x000fe80000000000 */
[----:B---3--:R-:W3:Y:S01]  /*e6d0*/  LDL.64 R4, [R1+0x40] ;  /* 0x0000400001047983 */ /* 0x008ee20000100a00 */
[----:B------:R-:W-:Y:S01]  /*e6e0*/  IMAD.U32 R21, RZ, RZ, UR21 ;  /* 0x00000015ff157e24 */ /* 0x000fe2000f8e00ff */
[----:B------:R-:W-:Y:S01]  /*e6f0*/  UIADD3 UR26, UR22, -UR25, URZ ;  /* 0x80000019161a7290 */ /* 0x000fe2000fffe03f */
[----:B------:R-:W-:Y:S01]  /*e700*/  ISETP.GE.AND P6, PT, R241, UR11, PT ;  /* 0x0000000bf1007c0c */ /* 0x000fe2000bfc6270 */
[----:B------:R-:W4:Y:S01]  /*e710*/  LDL R7, [R1+0x8] ;  /* 0x0000080001077983 */ /* 0x000f220000100800 */
[----:B------:R-:W-:Y:S01]  /*e720*/  USHF.R.S32.HI UR24, URZ, 0x1f, UR21 ;  /* 0x0000001f3f187899 */ /* 0x000fe20008011415 */
[----:B------:R-:W-:Y:S01]  /*e730*/  ISETP.GE.AND P5, PT, R240, UR11, PT ;  /* 0x0000000bf0007c0c */ /* 0x000fe2000bfa6270 */
[----:B------:R-:W-:Y:S01]  /*e740*/  UIMAD UR23, UR12, UR21, URZ ;  /* 0x000000150c1772a4 */ /* 0x000fe2000f8e023f */
[----:B------:R-:W5:Y:S01]  /*e750*/  LDL R6, [R1+0x4] ;  /* 0x0000040001067983 */ /* 0x000f620000100800 */
[----:B------:R-:W-:Y:S01]  /*e760*/  IMAD.U32 R3, RZ, RZ, UR26 ;  /* 0x0000001aff037e24 */ /* 0x000fe2000f8e00ff */
[----:B------:R-:W-:Y:S02]  /*e770*/  UISETP.GT.AND UP0, UPT, UR21, UR14, UPT ;  /* 0x0000000e1500728c */ /* 0x000fe4000bf04270 */
[----:B------:R-:W5:Y:S01]  /*e780*/  LDL.64 R28, [R1+0x30] ;  /* 0x00003000011c7983 */ /* 0x000f620000100a00 */
[----:B------:R-:W-:Y:S03]  /*e790*/  UIMAD UR23, UR24, UR13, UR23 ;  /* 0x0000000d181772a4 */ /* 0x000fe6000f8e0217 */
[----:B------:R-:W5:Y:S01]  /*e7a0*/  LDL.64 R32, [R1+0x20] ;  /* 0x0000200001207983 */ /* 0x000f620000100a00 */
[----:B------:R-:W-:Y:S06]  /*e7b0*/  BAR.SYNC.DEFER_BLOCKING 0x0 ;  /* 0x0000000000007b1d */ /* 0x000fec0000010000 */
[----:B------:R-:W-:Y:S01]  /*e7c0*/  @P2 STS.128 [R242+0x10000], RZ ;  /* 0x010000fff2002388 */ /* 0x000fe20000000c00 */
[----:B--2---:R-:W-:Y:S03]  /*e7d0*/  IMAD.WIDE.U32 R34, R21, UR13, R8 ;  /* 0x0000000d15227c25 */ /* 0x004fe6000f8e0008 */
[----:B------:R-:W2:Y:S01]  /*e7e0*/  LDL.64 R8, [R1+0x18] ;  /* 0x0000180001087983 */ /* 0x000ea20000100a00 */
[----:B------:R-:W-:Y:S01]  /*e7f0*/  VIADD R22, R35, UR23 ;  /* 0x0000001723167c36 */ /* 0x000fe20008000000 */
[----:B------:R-:W-:Y:S01]  /*e800*/  IADD3 R23, P1, R34, UR29, RZ ;  /* 0x0000001d22177c10 */ /* 0x000fe2000ff3e0ff */
[----:B---3--:R-:W-:Y:S01]  /*e810*/  IMAD.MOV.U32 R24, RZ, RZ, R4 ;  /* 0x000000ffff187224 */ /* 0x008fe200078e0004 */
[C---:B------:R-:W-:Y:S01]  /*e820*/  LEA R30, P0, R3.reuse, R4, 0x6 ;  /* 0x00000004031e7211 */ /* 0x040fe200078030ff */
[----:B------:R-:W-:Y:S01]  /*e830*/  UIADD3 UR23, UR10, -UR25, URZ ;  /* 0x800000190a177290 */ /* 0x000fe2000fffe03f */
[----:B------:R-:W-:Y:S02]  /*e840*/  IADD3.X R26, R22, UR19, RZ, P1, !PT ;  /* 0x00000013161a7c10 */ /* 0x000fe40008ffe4ff */
[----:B------:R-:W-:Y:S01]  /*e850*/  LEA.HI.X.SX32 R31, R3, R5, 0x6, P0 ;  /* 0x00000005031f7211 */ /* 0x000fe200000f36ff */
[----:B------:R-:W-:Y:S01]  /*e860*/  IMAD.WIDE.U32 R178, R30, UR6, RZ ;  /* 0x000000061eb27c25 */ /* 0x000fe2000f8e00ff */
[C---:B------:R-:W-:Y:S02]  /*e870*/  @!P2 LEA R174, P0, R34.reuse, R238, 0x1 ;  /* 0x000000ee22aea211 */ /* 0x040fe400078008ff */
[----:B------:R-:W-:Y:S01]  /*e880*/  IADD3 R21, P1, R23, UR29, RZ ;  /* 0x0000001d17157c10 */ /* 0x000fe2000ff3e0ff */
[----:B------:R-:W-:Y:S01]  /*e890*/  IMAD R25, R31, UR6, RZ ;  /* 0x000000061f197c24 */ /* 0x000fe2000f8e02ff */
[----:B------:R-:W-:Y:S02]  /*e8a0*/  @!P2 LEA.HI.X R175, R34, R239, R22, 0x1, P0 ;  /* 0x000000ef22afa211 */ /* 0x000fe400000f0c16 */
[----:B----4-:R-:W-:Y:S01]  /*e8b0*/  LEA R34, P4, R178, R7, 0x1 ;  /* 0x00000007b2227211 */ /* 0x010fe200078808ff */
[----:B------:R-:W-:Y:S01]  /*e8c0*/  IMAD R25, R30, UR7, R25 ;  /* 0x000000071e197c24 */ /* 0x000fe2000f8e0219 */
[----:B------:R-:W-:Y:S01]  /*e8d0*/  IADD3.X R22, R26, UR19, RZ, P1, !PT ;  /* 0x000000131a167c10 */ /* 0x000fe20008ffe4ff */
[----:B------:R-:W-:Y:S01]  /*e8e0*/  @!PT LDS RZ, [RZ] ;  /* 0x00000000fffff984 */ /* 0x000fe20000000800 */
[----:B------:R-:W-:Y:S01]  /*e8f0*/  @!PT LDS RZ, [RZ] ;  /* 0x00000000fffff984 */ /* 0x000fe20000000800 */
[----:B------:R-:W-:Y:S01]  /*e900*/  @!PT LDS RZ, [RZ] ;  /* 0x00000000fffff984 */ /* 0x000fe20000000800 */
[----:B------:R-:W-:Y:S01]  /*e910*/  @!P2 LDGSTS.E.BYPASS.LTC128B.128 [R242+0x10000], desc[UR32][R174.64] ;  /* 0x10000000aef2afae */ /* 0x000fe2000b901d60 */
[----:B------:R-:W-:Y:S01]  /*e920*/  @!P2 IADD3 R27, P0, R21, UR29, RZ ;  /* 0x0000001d151bac10 */ /* 0x000fe2000ff1e0ff */
[----:B------:R-:W-:Y:S01]  /*e930*/  IMAD.IADD R25, R179, 0x1, R25 ;  /* 0x00000001b3197824 */ /* 0x000fe200078e0219 */
[----:B------:R-:W-:Y:S01]  /*e940*/  @!P2 LEA R170, P3, R23, R236, 0x1 ;  /* 0x000000ec17aaa211 */ /* 0x000fe200078608ff */
[----:B------:R-:W-:Y:S01]  /*e950*/  @P6 STS.128 [R242+0x12000], RZ ;  /* 0x012000fff2006388 */ /* 0x000fe20000000c00 */
[----:B------:R-:W-:Y:S02]  /*e960*/  @!P2 IADD3.X R30, R22, UR19, RZ, P0, !PT ;  /* 0x00000013161eac10 */ /* 0x000fe400087fe4ff */
[----:B-----5:R-:W-:Y:S01]  /*e970*/  LEA.HI.X R35, R178, R6, R25, 0x1, P4 ;  /* 0x00000006b2237211 */ /* 0x020fe200020f0c19 */
[----:B------:R-:W-:Y:S01]  /*e980*/  IMAD.MOV.U32 R25, RZ, RZ, R5 ;  /* 0x000000ffff197224 */ /* 0x000fe200078e0005 */
[----:B------:R-:W-:Y:S02]  /*e990*/  ISETP.GE.AND P4, PT, R231, UR11, PT ;  /* 0x0000000be7007c0c */ /* 0x000fe4000bf86270 */
[----:B------:R-:W-:Y:S01]  /*e9a0*/  @!P2 LEA R198, P0, R27, R232, 0x1 ;  /* 0x000000e81bc6a211 */ /* 0x000fe200078008ff */
[----:B------:R-:W-:Y:S01]  /*e9b0*/  @!PT LDS RZ, [RZ] ;  /* 0x00000000fffff984 */ /* 0x000fe20000000800 */
[----:B------:R-:W-:Y:S01]  /*e9c0*/  @!PT LDS RZ, [RZ] ;  /* 0x00000000fffff984 */ /* 0x000fe20000000800 */
[----:B------:R-:W-:Y:S01]  /*e9d0*/  @!PT LDS RZ, [RZ] ;  /* 0x00000000fffff984 */ /* 0x000fe20000000800 */
[----:B------:R-:W-:Y:S01]  /*e9e0*/  @!P6 LDGSTS.E.BYPASS.LTC128B.128 [R242+0x12000], desc[UR32][R34.64+0x80] ;  /* 0x1200008022f2efae */ /* 0x000fe2000b901d60 */
[----:B------:R-:W-:Y:S02]  /*e9f0*/  @!P2 LEA.HI.X R171, R23, R237, R26, 0x1, P3 ;  /* 0x000000ed17aba211 */ /* 0x000fe400018f0c1a */
[----:B------:R-:W-:Y:S01]  /*ea00*/  LEA R26, P3, R3, R28, 0x6 ;  /* 0x0000001c031a7211 */ /* 0x000fe200078630ff */
[----:B------:R-:W-:Y:S01]  /*ea10*/  @P5 STS.128 [R242+0x14000], RZ ;  /* 0x014000fff2005388 */ /* 0x000fe20000000c00 */
[----:B------:R-:W-:Y:S02]  /*ea20*/  @!P2 LEA.HI.X R199, R27, R233, R30, 0x1, P0 ;  /* 0x000000e91bc7a211 */ /* 0x000fe400000f0c1e */
[----:B------:R-:W-:Y:S01]  /*ea30*/  @!P2 LEA R202, P1, R21, R234, 0x1 ;  /* 0x000000ea15caa211 */ /* 0x000fe200078208ff */
[----:B------:R-:W-:Y:S01]  /*ea40*/  @!PT LDS RZ, [RZ] ;  /* 0x00000000fffff984 */ /* 0x000fe20000000800 */
[----:B------:R-:W-:Y:S01]  /*ea50*/  @!PT LDS RZ, [RZ] ;  /* 0x00000000fffff984 */ /* 0x000fe20000000800 */
[----:B------:R-:W-:Y:S01]  /*ea60*/  @!PT LDS RZ, [RZ] ;  /* 0x00000000fffff984 */ /* 0x000fe20000000800 */
[----:B------:R-:W-:Y:S01]  /*ea70*/  @!P5 LDGSTS.E.BYPASS.LTC128B.128 [R242+0x14000], desc[UR32][R34.64+0x100] ;  /* 0x1400010022f2dfae */ /* 0x000fe2000b901d60 */
[----:B------:R-:W-:Y:S02]  /*ea80*/  LEA.HI.X.SX32 R27, R3, R29, 0x6, P3 ;  /* 0x0000001d031b7211 */ /* 0x000fe400018f36ff */
[----:B------:R-:W-:Y:S01]  /*ea90*/  @!P2 LEA.HI.X R203, R21, R235, R22, 0x1, P1 ;  /* 0x000000eb15cba211 */ /* 0x000fe200008f0c16 */
[----:B------:R-:W-:Y:S01]  /*eaa0*/  @P4 STS.128 [R242+0x16000], RZ ;  /* 0x016000fff2004388 */ /* 0x000fe20000000c00 */
[----:B------:R-:W-:Y:S01]  /*eab0*/  LEA R30, P1, R3, R32, 0x6 ;  /* 0x00000020031e7211 */ /* 0x000fe200078230ff */
[----:B------:R-:W-:Y:S02]  /*eac0*/  IMAD R22, R27, UR6, RZ ;  /* 0x000000061b167c24 */ /* 0x000fe4000f8e02ff */
[----:B------:R-:W-:Y:S01]  /*ead0*/  @!PT LDS RZ, [RZ] ;  /* 0x00000000fffff984 */ /* 0x000fe20000000800 */
[----:B------:R-:W-:Y:S01]  /*eae0*/  @!PT LDS RZ, [RZ] ;  /* 0x00000000fffff984 */ /* 0x000fe20000000800 */
[----:B------:R-:W-:Y:S01]  /*eaf0*/  @!PT LDS RZ, [RZ] ;  /* 0x00000000fffff984 */ /* 0x000fe20000000800 */
[----:B------:R-:W-:Y:S01]  /*eb00*/  @!P4 LDGSTS.E.BYPASS.LTC128B.128 [R242+0x16000], desc[UR32][R34.64+0x180] ;  /* 0x1600018022f2cfae */ /* 0x000fe2000b901d60 */
[----:B------:R-:W-:Y:S01]  /*eb10*/  LEA.HI.X.SX32 R31, R3, R33, 0x6, P1 ;  /* 0x00000021031f7211 */ /* 0x000fe200008f36ff */
[C---:B------:R-:W-:Y:S02]  /*eb20*/  IMAD R22, R26.reuse, UR7, R22 ;  /* 0x000000071a167c24 */ /* 0x040fe4000f8e0216 */
[----:B------:R-:W-:Y:S01]  /*eb30*/  IMAD.WIDE.U32 R26, R26, UR6, RZ ;  /* 0x000000061a1a7c25 */ /* 0x000fe2000f8e00ff */
[----:B------:R-:W-:Y:S03]  /*eb40*/  @P2 STS.128 [R242+0x10800], RZ ;  /* 0x010800fff2002388 */ /* 0x000fe60000000c00 */
[----:B------:R-:W-:Y:S01]  /*eb50*/  IMAD.IADD R22, R27, 0x1, R22 ;  /* 0x000000011b167824 */ /* 0x000fe200078e0216 */
[CC--:B------:R-:W-:Y:S01]  /*eb60*/  LEA R182, P3, R26.reuse, R7.reuse, 0x1 ;  /* 0x000000071ab67211 */ /* 0x0c0fe200078608ff */
[----:B------:R-:W-:Y:S01]  /*eb70*/  @!PT LDS RZ, [RZ] ;  /* 0x00000000fffff984 */ /* 0x000fe20000000800 */
[----:B------:R-:W-:Y:S01]  /*eb80*/  @!PT LDS RZ, [RZ] ;  /* 0x00000000fffff984 */ /* 0x000fe20000000800 */
[----:B------:R-:W-:Y:S01]  /*eb90*/  @!PT LDS RZ, [RZ] ;  /* 0x00000000fffff984 */ /* 0x000fe20000000800 */
[----:B------:R1:W-:Y:S01]  /*eba0*/  @!P2 LDGSTS.E.BYPASS.LTC128B.128 [R242+0x10800], desc[UR32][R170.64] ;  /* 0x10800000aaf2afae */ /* 0x0003e2000b901d60 */
        /* <DEDUP_REMOVED lines=8> */
[----:B------:R-:W-:Y:S04]  /*ec30*/  @!P6 LDGSTS.E.BYPASS.LTC128B.128 [R242+0x12800], desc[UR32][R182.64+0x80] ;  /* 0x12800080b6f2efae */ /* 0x000fe8000b901d60 */
[----:B------:R-:W-:Y:S01]  /*ec40*/  @P5 STS.128 [R242+0x14800], RZ ;  /* 0x014800fff2005388 */ /* 0x000fe20000000c00 */
[C---:B------:R-:W-:Y:S02]  /*ec50*/  LEA R178, P1, R30.reuse, R7, 0x1 ;  /* 0x000000071eb27211 */ /* 0x040fe400078208ff */
[----:B------:R-:W-:Y:S01]  /*ec60*/  IADD3 R21, R31, R21, RZ ;  /* 0x000000151f157210 */ /* 0x000fe20007ffe0ff */
[----:B------:R-:W-:Y:S01]  /*ec70*/  @!PT LDS RZ, [RZ] ;  /* 0x00000000fffff984 */ /* 0x000fe20000000800 */
[----:B------:R-:W-:Y:S01]  /*ec80*/  @!PT LDS RZ, [RZ] ;  /* 0x00000000fffff984 */ /* 0x000fe20000000800 */
[----:B------:R-:W-:Y:S01]  /*ec90*/  @!PT LDS RZ, [RZ] ;  /* 0x00000000fffff984 */ /* 0x000fe20000000800 */
[----:B------:R-:W-:Y:S03]  /*eca0*/  @!P5 LDGSTS.E.BYPASS.LTC128B.128 [R242+0x14800], desc[UR32][R182.64+0x100] ;  /* 0x14800100b6f2dfae */ /* 0x000fe6000b901d60 */
[----:B------:R-:W-:Y:S01]  /*ecb0*/  LEA.HI.X R179, R30, R6, R21, 0x1, P1 ;  /* 0x000000061eb37211 */ /* 0x000fe200008f0c15 */
        /* <DEDUP_REMOVED lines=31> */
[C---:B--2---:R-:W-:Y:S04]  /*eeb0*/  LEA R190, P0, R3.reuse, R8, 0x6 ;  /* 0x0000000803be7211 */ /* 0x044fe800078030ff */
[----:B------:R-:W-:Y:S05]  /*eec0*/  LEA.HI.X.SX32 R191, R3, R9, 0x6, P0 ;  /* 0x0000000903bf7211 */ /* 0x000fea00000f36ff */
[----:B------:R-:W-:Y:S04]  /*eed0*/  IMAD R3, R191, UR6, RZ ;  /* 0x00000006bf037c24 */ /* 0x000fe8000f8e02ff */
[C---:B------:R-:W-:Y:S02]  /*eee0*/  IMAD R3, R190.reuse, UR7, R3 ;  /* 0x00000007be037c24 */ /* 0x040fe4000f8e0203 */
[----:B------:R-:W-:Y:S04]  /*eef0*/  IMAD.WIDE.U32 R190, R190, UR6, RZ ;  /* 0x00000006bebe7c25 */ /* 0x000fe8000f8e00ff */
[----:B------:R-:W-:Y:S01]  /*ef00*/  IMAD.IADD R3, R191, 0x1, R3 ;  /* 0x00000001bf037824 */ /* 0x000fe200078e0203 */
[C---:B------:R-:W-:Y:S04]  /*ef10*/  LEA R20, P0, R190.reuse, R7, 0x1 ;  /* 0x00000007be147211 */ /* 0x040fe800078008ff */
[----:B------:R-:W-:Y:S02]  /*ef20*/  LEA.HI.X R21, R190, R6, R3, 0x1, P0 ;  /* 0x00000006be157211 */ /* 0x000fe400000f0c03 */
[----:B------:R-:W-:Y:S03]  /*ef30*/  MOV R3, UR23 ;  /* 0x0000001700037c02 */ /* 0x000fe60008000f00 */
        /* <DEDUP_REMOVED lines=17> */
[----:B---3--:R-:W2:Y:S04]  /*f050*/  LDSM.16.M88.4 R176, [R229+0x9000] ;  /* 0x00900000e5b0783b */ /* 0x008ea80000000200 */
[----:B------:R-:W0:Y:S04]  /*f060*/  LDGDEPBAR ;  /* 0x00000000000079af */ /* 0x000e280000000000 */
[----:B------:R-:W3:Y:S04]  /*f070*/  LDSM.16.M88.4 R180, [R229+0x9800] ;  /* 0x00980000e5b4783b */ /* 0x000ee80000000200 */
[----:B------:R-:W-:Y:S04]  /*f080*/  LDSM.16.M88.4 R184, [R228] ;  /* 0x00000000e4b8783b */ /* 0x000fe80000000200 */
[----:B------:R-:W3:Y:S04]  /*f090*/  LDSM.16.M88.4 R188, [R227] ;  /* 0x00000000e3bc783b */ /* 0x000ee80000000200 */
[----:B------:R-:W3:Y:S04]  /*f0a0*/  LDSM.16.M88.4 R192, [R219] ;  /* 0x00000000dbc0783b */ /* 0x000ee80000000200 */
[----:B----4-:R-:W4:Y:S04]  /*f0b0*/  LDSM.16.M88.4 R196, [R218] ;  /* 0x00000000dac4783b */ /* 0x010f280000000200 */
[----:B------:R-:W4:Y:S01]  /*f0c0*/  LDSM.16.M88.4 R200, [R217] ;  /* 0x00000000d9c8783b */ /* 0x000f220000000200 */
[C---:B-1----:R-:W-:Y:S07]  /*f0d0*/  HMMA.16816.F32 R4, R164.reuse, R168, RZ ;  /* 0x000000a8a404723c */ /* 0x042fee00000018ff */
[----:B------:R-:W-:Y:S01]  /*f0e0*/  IMAD.MOV.U32 R168, RZ, RZ, R8 ;  /* 0x000000ffffa87224 */ /* 0x000fe200078e0008 */
[----:B------:R-:W-:Y:S02]  /*f0f0*/  MOV R169, R9 ;  /* 0x0000000900a97202 */ /* 0x000fe40000000f00 */
[C---:B------:R-:W-:Y:S06]  /*f100*/  HMMA.16816.F32 R8, R164.reuse, R170, RZ ;  /* 0x000000aaa408723c */ /* 0x040fec00000018ff */
[C---:B-----5:R-:W-:Y:S06]  /*f110*/  HMMA.16816.F32 R12, R164.reuse, R172, RZ ;  /* 0x000000aca40c723c */ /* 0x060fec00000018ff */
[C---:B------:R-:W-:Y:S01]  /*f120*/  HMMA.16816.F32 R16, R164.reuse, R174, RZ ;  /* 0x000000aea410723c */ /* 0x040fe200000018ff */
[----:B------:R-:W-:Y:S05]  /*f130*/  LDSM.16.M88.4 R172, [R223+0x8800] ;  /* 0x00880000dfac783b */ /* 0x000fea0000000200 */
[C---:B--2---:R-:W-:Y:S07]  /*f140*/  HMMA.16816.F32 R20, R164.reuse, R176, RZ ;  /* 0x000000b0a414723c */ /* 0x044fee00000018ff */
[----:B------:R-:W-:Y:S04]  /*f150*/  IMAD.MOV.U32 R176, RZ, RZ, R24 ;  /* 0x000000ffffb07224 */ /* 0x000fe800078e0018 */
[----:B------:R-:W-:Y:S02]  /*f160*/  IMAD.MOV.U32 R177, RZ, RZ, R25 ;  /* 0x000000ffffb17224 */ /* 0x000fe400078e0019 */
[C---:B------:R-:W-:Y:S07]  /*f170*/  HMMA.16816.F32 R24, R164.reuse, R178, RZ ;  /* 0x000000b2a418723c */ /* 0x040fee00000018ff */
[----:B------:R-:W-:Y:S04]  /*f180*/  IMAD.MOV.U32 R178, RZ, RZ, R28 ;  /* 0x000000ffffb27224 */ /* 0x000fe800078e001c */
[----:B------:R-:W-:Y:S02]  /*f190*/  IMAD.MOV.U32 R179, RZ, RZ, R29 ;  /* 0x000000ffffb37224 */ /* 0x000fe400078e001d */
[C---:B---3--:R-:W-:Y:S07]  /*f1a0*/  HMMA.16816.F32 R28, R164.reuse, R180, RZ ;  /* 0x000000b4a41c723c */ /* 0x048fee00000018ff */
[----:B------:R-:W-:Y:S01]  /*f1b0*/  MOV R180, R32 ;  /* 0x0000002000b47202 */ /* 0x000fe20000000f00 */
[----:B------:R-:W-:Y:S02]  /*f1c0*/  IMAD.MOV.U32 R181, RZ, RZ, R33 ;  /* 0x000000ffffb57224 */ /* 0x000fe400078e0021 */
[----:B------:R-:W-:Y:S01]  /*f1d0*/  HMMA.16816.F32 R32, R164, R182, RZ ;  /* 0x000000b6a420723c */ /* 0x000fe200000018ff */
[----:B------:R-:W-:Y:S05]  /*f1e0*/  LDSM.16.M88.4 R164, [R226] ;  /* 0x00000000e2a4783b */ /* 0x000fea0000000200 */
[C---:B------:R-:W-:Y:S01]  /*f1f0*/  HMMA.16816.F32 R4, R184.reuse, R188, R4 ;  /* 0x000000bcb804723c */ /* 0x040fe20000001804 */
[----:B------:R-:W2:Y:S04]  /*f200*/  LDL R188, [R1+0x10] ;  /* 0x0000100001bc7983 */ /* 0x000ea80000100800 */
[----:B------:R-:W3:Y:S01]  /*f210*/  LDL R189, [R1+0xc] ;  /* 0x00000c0001bd7983 */ /* 0x000ee20000100800 */
[C---:B------:R-:W-:Y:S06]  /*f220*/  HMMA.16816.F32 R8, R184.reuse, R190, R8 ;  /* 0x000000beb808723c */ /* 0x040fec0000001808 */
[C---:B------:R-:W-:Y:S05]  /*f230*/  HMMA.16816.F32 R12, R184.reuse, R192, R12 ;  /* 0x000000c0b80c723c */ /* 0x040fea000000180c */
[----:B------:R-:W-:Y:S01]  /*f240*/  IMAD.MOV.U32 R190, RZ, RZ, R176 ;  /* 0x000000ffffbe7224 */ /* 0x000fe200078e00b0 */
[C---:B------:R-:W-:Y:S05]  /*f250*/  HMMA.16816.F32 R16, R184.reuse, R194, R16 ;  /* 0x000000c2b810723c */ /* 0x040fea0000001810 */
[----:B------:R-:W-:Y:S01]  /*f260*/  IMAD.MOV.U32 R192, RZ, RZ, R168 ;  /* 0x000000ffffc07224 */ /* 0x000fe200078e00a8 */
[C---:B----4-:R-:W-:Y:S05]  /*f270*/  HMMA.16816.F32 R20, R184.reuse, R196, R20 ;  /* 0x000000c4b814723c */ /* 0x050fea0000001814 */
[----:B------:R-:W-:Y:S01]  /*f280*/  IMAD.MOV.U32 R193, RZ, RZ, R169 ;  /* 0x000000ffffc17224 */ /* 0x000fe200078e00a9 */
[C---:B------:R-:W-:Y:S01]  /*f290*/  HMMA.16816.F32 R24, R184.reuse, R198, R24 ;  /* 0x000000c6b818723c */ /* 0x040fe20000001818 */
[----:B------:R-:W1:Y:S04]  /*f2a0*/  LDSM.16.M88.4 R168, [R223+0x8000] ;  /* 0x00800000dfa8783b */ /* 0x000e680000000200 */
[----:B------:R-:W-:Y:S01]  /*f2b0*/  IMAD.MOV.U32 R194, RZ, RZ, R178 ;  /* 0x000000ffffc27224 */ /* 0x000fe200078e00b2 */
[C---:B------:R-:W-:Y:S05]  /*f2c0*/  HMMA.16816.F32 R28, R184.reuse, R200, R28 ;  /* 0x000000c8b81c723c */ /* 0x040fea000000181c */
[----:B------:R-:W-:Y:S01]  /*f2d0*/  IMAD.MOV.U32 R195, RZ, RZ, R179 ;  /* 0x000000ffffc37224 */ /* 0x000fe200078e00b3 */
[----:B------:R-:W-:Y:S01]  /*f2e0*/  HMMA.16816.F32 R32, R184, R202, R32 ;  /* 0x000000cab820723c */ /* 0x000fe20000001820 */
[----:B------:R-:W-:Y:S04]  /*f2f0*/  LDSM.16.M88.4 R184, [R216+0x1000] ;  /* 0x00100000d8b8783b */ /* 0x000fe80000000200 */
[----:B------:R-:W-:Y:S01]  /*f300*/  IMAD.MOV.U32 R191, RZ, RZ, R177 ;  /* 0x000000ffffbf7224 */ /* 0x000fe200078e00b1 */
[----:B------:R-:W-:Y:S01]  /*f310*/  MOV R201, R181 ;  /* 0x000000b500c97202 */ /* 0x000fe20000000f00 */
[----:B------:R-:W4:Y:S01]  /*f320*/  LDSM.16.M88.4 R176, [R223+0x9000] ;  /* 0x00900000dfb0783b */ /* 0x000f220000000200 */
[----:B------:R-:W-:Y:S03]  /*f330*/  IMAD.MOV.U32 R200, RZ, RZ, R180 ;  /* 0x000000ffffc87224 */ /* 0x000fe600078e00b4 */
[----:B------:R-:W5:Y:S01]  /*f340*/  LDSM.16.M88.4 R180, [R223+0x9800] ;  /* 0x00980000dfb4783b */ /* 0x000f620000000200 */
[C---:B------:R-:W-:Y:S04]  /*f350*/  LEA R198, P0, R3.reuse, R190, 0x6 ;  /* 0x000000be03c67211 */ /* 0x040fe800078030ff */
[C---:B------:R-:W-:Y:S02]  /*f360*/  LEA.HI.X.SX32 R199, R3.reuse, R191, 0x6, P0 ;  /* 0x000000bf03c77211 */ /* 0x040fe400000f36ff */
[----:B------:R-:W-:Y:S03]  /*f370*/  LEA R190, P0, R3, R194, 0x6 ;  /* 0x000000c203be7211 */ /* 0x000fe600078030ff */
[----:B------:R-:W-:Y:S01]  /*f380*/  IMAD R197, R199, UR8, RZ ;  /* 0x00000008c7c57c24 */ /* 0x000fe2000f8e02ff */
[----:B------:R-:W-:Y:S01]  /*f390*/  LEA.HI.X.SX32 R191, R3, R195, 0x6, P0 ;  /* 0x000000c303bf7211 */ /* 0x000fe200000f36ff */
[----:B------:R-:W-:Y:S01]  /*f3a0*/  IMAD.WIDE.U32 R194, R190, UR8, RZ ;  /* 0x00000008bec27c25 */ /* 0x000fe2000f8e00ff */
[C---:B-1----:R-:W-:Y:S06]  /*f3b0*/  HMMA.16816.F32 R4, R164.reuse, R168, R4 ;  /* 0x000000a8a404723c */ /* 0x042fec0000001804 */
[C---:B------:R-:W-:Y:S01]  /*f3c0*/  HMMA.16816.F32 R8, R164.reuse, R170, R8 ;  /* 0x000000aaa408723c */ /* 0x040fe20000001808 */
[----:B------:R-:W-:Y:S05]  /*f3d0*/  LDSM.16.M88.4 R168, [R225] ;  /* 0x00000000e1a8783b */ /* 0x000fea0000000200 */
[C---:B------:R-:W-:Y:S06]  /*f3e0*/  HMMA.16816.F32 R12, R164.reuse, R172, R12 ;  /* 0x000000aca40c723c */ /* 0x040fec000000180c */
[C---:B------:R-:W-:Y:S01]  /*f3f0*/  HMMA.16816.F32 R16, R164.reuse, R174, R16 ;  /* 0x000000aea410723c */ /* 0x040fe20000001810 */
[----:B------:R-:W1:Y:S05]  /*f400*/  LDSM.16.M88.4 R172, [R216] ;  /* 0x00000000d8ac783b */ /* 0x000e6a0000000200 */
[C---:B----4-:R-:W-:Y:S06]  /*f410*/  HMMA.16816.F32 R20, R164.reuse, R176, R20 ;  /* 0x000000b0a414723c */ /* 0x050fec0000001814 */
[C---:B------:R-:W-:Y:S01]  /*f420*/  HMMA.16816.F32 R24, R164.reuse, R178, R24 ;  /* 0x000000b2a418723c */ /* 0x040fe20000001818 */
[----:B------:R-:W4:Y:S05]  /*f430*/  LDSM.16.M88.4 R176, [R216+0x800] ;  /* 0x00080000d8b0783b */ /* 0x000f2a0000000200 */
[C---:B-----5:R-:W-:Y:S06]  /*f440*/  HMMA.16816.F32 R28, R164.reuse, R180, R28 ;  /* 0x000000b4a41c723c */ /* 0x060fec000000181c */
        /* <DEDUP_REMOVED lines=22> */
[C---:B----4-:R-:W-:Y:S06]  /*f5b0*/  HMMA.16816.F32 R20, R172.reuse, R184, R20 ;  /* 0x000000b8ac14723c */ /* 0x050fec0000001814 */
[C---:B------:R-:W-:Y:S01]  /*f5c0*/  HMMA.16816.F32 R24, R172.reuse, R186, R24 ;  /* 0x000000baac18723c */ /* 0x040fe20000001818 */
[----:B------:R-:W4:Y:S05]  /*f5d0*/  LDSM.16.M88.4 R184, [R213] ;  /* 0x00000000d5b8783b */ /* 0x000f2a0000000200 */
        /* <DEDUP_REMOVED lines=128> */
[C---:B------:R-:W-:Y:S06]  /*fde0*/  HMMA.16816.F32 R24, R172.reuse, R186, R24 ;  /* 0x000000baac18723c */ /* 0x040fec0000001818 */
[C---:B-----5:R-:W-:Y:S06]  /*fdf0*/  HMMA.16816.F32 R28, R172.reuse, R164, R28 ;  /* 0x000000a4ac1c723c */ /* 0x060fec000000181c */
[----:B------:R-:W-:Y:S01]  /*fe00*/  HMMA.16816.F32 R32, R172, R166, R32 ;  /* 0x000000a6ac20723c */ /* 0x000fe20000001820 */
[----:B------:R-:W4:Y:S01]  /*fe10*/  S2R R172, SR_TID.X ;  /* 0x0000000000ac7919 */ /* 0x000f220000002100 */
[----:B------:R-:W5:Y:S04]  /*fe20*/  LDSM.16.M88.4 R164, [R216+0x7000] ;  /* 0x00700000d8a4783b */ /* 0x000f680000000200 */
[C---:B-1----:R-:W-:Y:S05]  /*fe30*/  HMMA.16816.F32 R4, R168.reuse, R176, R4 ;  /* 0x000000b0a804723c */ /* 0x042fea0000001804 */
[----:B------:R-:W-:Y:S01]  /*fe40*/  IMAD.WIDE.U32 R174, R198, UR8, RZ ;  /* 0x00000008c6ae7c25 */ /* 0x000fe2000f8e00ff */
[C---:B------:R-:W-:Y:S05]  /*fe50*/  HMMA.16816.F32 R8, R168.reuse, R178, R8 ;  /* 0x000000b2a808723c */ /* 0x040fea0000001808 */
[----:B------:R-:W-:Y:S01]  /*fe60*/  LEA R202, P0, R174, R188, 0x1 ;  /* 0x000000bcaeca7211 */ /* 0x000fe200078008ff */
[----:B------:R-:W-:Y:S01]  /*fe70*/  IMAD R198, R198, UR9, R197 ;  /* 0x00000009c6c67c24 */ /* 0x000fe2000f8e02c5 */
[C---:B--2---:R-:W-:Y:S04]  /*fe80*/  HMMA.16816.F32 R12, R168.reuse, R180, R12 ;  /* 0x000000b4a80c723c */ /* 0x044fe8000000180c */
[----:B------:R-:W-:Y:S02]  /*fe90*/  IMAD.IADD R198, R175, 0x1, R198 ;  /* 0x00000001afc67824 */ /* 0x000fe400078e02c6 */
[----:B------:R-:W-:Y:S01]  /*fea0*/  IMAD R197, R191, UR8, RZ ;  /* 0x00000008bfc57c24 */ /* 0x000fe2000f8e02ff */
[C---:B------:R-:W-:Y:S04]  /*feb0*/  HMMA.16816.F32 R16, R168.reuse, R182, R16 ;  /* 0x000000b6a810723c */ /* 0x040fe80000001810 */
[----:B---3--:R-:W-:Y:S01]  /*fec0*/  LEA.HI.X R203, R174, R189, R198, 0x1, P0 ;  /* 0x000000bdaecb7211 */ /* 0x008fe200000f0cc6 */
[----:B------:R-:W-:Y:S01]  /*fed0*/  IMAD R197, R190, UR9, R197 ;  /* 0x00000009bec57c24 */ /* 0x000fe2000f8e02c5 */
[C---:B------:R-:W-:Y:S01]  /*fee0*/  LEA R174, P1, R3.reuse, R200, 0x6 ;  /* 0x000000c803ae7211 */ /* 0x040fe200078230ff */
[----:B------:R-:W-:Y:S01]  /*fef0*/  FMUL.FTZ R182, R4, UR5 ;  /* 0x0000000504b67c20 */ /* 0x000fe20008410000 */
[----:B------:R-:W-:Y:S03]  /*ff00*/  LEA R190, P0, R3, R192, 0x6 ;  /* 0x000000c003be7211 */ /* 0x000fe600078030ff */
[CC--:B------:R-:W-:Y:S01]  /*ff10*/  LEA R198, P3, R194.reuse, R188.reuse, 0x1 ;  /* 0x000000bcc2c67211 */ /* 0x0c0fe200078608ff */
[----:B------:R-:W-:Y:S01]  /*ff20*/  IMAD.IADD R197, R195, 0x1, R197 ;  /* 0x00000001c3c57824 */ /* 0x000fe200078e02c5 */
[C---:B------:R-:W-:Y:S01]  /*ff30*/  LEA.HI.X.SX32 R175, R3.reuse, R201, 0x6, P1 ;  /* 0x000000c903af7211 */ /* 0x040fe200008f36ff */
[----:B------:R-:W1:Y:S01]  /*ff40*/  MUFU.TANH R182, R182 ;  /* 0x000000b600b67308 */ /* 0x000e620000002400 */
[----:B------:R-:W-:Y:S01]  /*ff50*/  LEA.HI.X.SX32 R191, R3, R193, 0x6, P0 ;  /* 0x000000c103bf7211 */ /* 0x000fe200000f36ff */
[----:B------:R-:W-:Y:S01]  /*ff60*/  FMUL.FTZ R193, R5, UR5 ;  /* 0x0000000505c17c20 */ /* 0x000fe20008410000 */
[-C--:B------:R-:W-:Y:S01]  /*ff70*/  LEA.HI.X R199, R194, R189.reuse, R197, 0x1, P3 ;  /* 0x000000bdc2c77211 */ /* 0x080fe200018f0cc5 */
[----:B------:R-:W-:Y:S01]  /*ff80*/  IMAD R197, R175, UR8, RZ ;  /* 0x00000008afc57c24 */ /* 0x000fe2000f8e02ff */
[----:B----4-:R-:W-:Y:S01]  /*ff90*/  SHF.L.U32 R172, R172, 0x1, RZ ;  /* 0x00000001acac7819 */ /* 0x010fe200000006ff */
[----:B------:R-:W-:Y:S01]  /*ffa0*/  IMAD R3, R191, UR8, RZ ;  /* 0x00000008bf037c24 */ /* 0x000fe2000f8e02ff */
[C---:B-----5:R-:W-:Y:S03]  /*ffb0*/  HMMA.16816.F32 R20, R168.reuse, R164, R20 ;  /* 0x000000a4a814723c */ /* 0x060fe60000001814 */
[----:B------:R-:W2:Y:S01]  /*ffc0*/  MUFU.TANH R193, R193 ;  /* 0x000000c100c17308 */ /* 0x000ea20000002400 */
[----:B------:R-:W-:Y:S01]  /*ffd0*/  LOP3.LUT R172, R172, 0x6, RZ, 0xc0, !PT ;  /* 0x00000006acac7812 */ /* 0x000fe200078ec0ff */
[C---:B------:R-:W-:Y:S02]  /*ffe0*/  IMAD R197, R174.reuse, UR9, R197 ;  /* 0x00000009aec57c24 */ /* 0x040fe4000f8e02c5 */
[----:B------:R-:W-:Y:S04]  /*fff0*/  FMUL.FTZ R177, R7, UR5 ;  /* 0x0000000507b17c20 */ /* 0x000fe80008410000 */
[----:B------:R-:W-:Y:S01]  /*10000*/  IMAD.WIDE.U32 R174, R174, UR8, RZ ;  /* 0x00000008aeae7c25 */ /* 0x000fe2000f8e00ff */
[C---:B------:R-:W-:Y:S03]  /*10010*/  HMMA.16816.F32 R24, R168.reuse, R166, R24 ;  /* 0x000000a6a818723c */ /* 0x040fe60000001818 */
[C---:B------:R-:W-:Y:S01]  /*10020*/  IMAD R3, R190.reuse, UR9, R3 ;  /* 0x00000009be037c24 */ /* 0x040fe2000f8e0203 */
[----:B------:R-:W-:Y:S01]  /*10030*/  MUFU.TANH R177, R177 ;  /* 0x000000b100b17308 */ /* 0x000fe20000002400 */
[----:B------:R-:W-:Y:S01]  /*10040*/  IMAD.WIDE.U32 R194, R190, UR8, RZ ;  /* 0x00000008bec27c25 */ /* 0x000fe2000f8e00ff */
[-C--:B------:R-:W-:Y:S02]  /*10050*/  LEA R190, P1, R174, R188.reuse, 0x1 ;  /* 0x000000bcaebe7211 */ /* 0x080fe400078208ff */
[----:B------:R-:W-:Y:S03]  /*10060*/  LEA R178, P0, R194, R188, 0x1 ;  /* 0x000000bcc2b27211 */ /* 0x000fe600078008ff */
[----:B------:R-:W-:Y:S02]  /*10070*/  IMAD.IADD R197, R175, 0x1, R197 ;  /* 0x00000001afc57824 */ /* 0x000fe400078e02c5 */
[----:B------:R-:W-:Y:S01]  /*10080*/  FMUL.FTZ R181, R10, UR5 ;  /* 0x000000050ab57c20 */ /* 0x000fe20008410000 */
[----:B------:R-:W-:Y:S02]  /*10090*/  IMAD.IADD R201, R195, 0x1, R3 ;  /* 0x00000001c3c97824 */ /* 0x000fe400078e0203 */
[----:B------:R-:W-:Y:S01]  /*100a0*/  FMUL.FTZ R183, R11, UR5 ;  /* 0x000000050bb77c20 */ /* 0x000fe20008410000 */
[----:B------:R-:W-:Y:S01]  /*100b0*/  IMAD.U32 R3, RZ, RZ, UR21 ;  /* 0x00000015ff037e24 */ /* 0x000fe2000f8e00ff */
[-C--:B------:R-:W-:Y:S02]  /*100c0*/  LEA.HI.X R191, R174, R189.reuse, R197, 0x1, P1 ;  /* 0x000000bdaebf7211 */ /* 0x080fe400008f0cc5 */
[----:B------:R-:W-:Y:S01]  /*100d0*/  LEA.HI.X R179, R194, R189, R201, 0x1, P0 ;  /* 0x000000bdc2b37211 */ /* 0x000fe200000f0cc9 */
[----:B------:R-:W-:Y:S01]  /*100e0*/  IMAD R3, R3, 0x40, R172 ;  /* 0x0000004003037824 */ /* 0x000fe200078e02ac */
[----:B------:R-:W-:Y:S01]  /*100f0*/  PLOP3.LUT P0, PT, PT, PT, UP0, 0x80, 0x0 ;  /* 0x000000000000781c */ /* 0x000fe20003f0f008 */
[----:B------:R-:W3:Y:S01]  /*10100*/  LDSM.16.M88.4 R172, [R216+0x7800] ;  /* 0x00780000d8ac783b */ /* 0x000ee20000000200 */
[----:B------:R-:W-:Y:S01]  /*10110*/  FMUL.FTZ R189, R6, UR5 ;  /* 0x0000000506bd7c20 */ /* 0x000fe20008410000 */
[----:B------:R-:W-:Y:S01]  /*10120*/  IMAD.IADD R197, R252, 0x1, -R3 ;  /* 0x00000001fcc57824 */ /* 0x000fe200078e0a03 */
[----:B------:R-:W-:Y:S04]  /*10130*/  DEPBAR.LE SB0, 0x0 ;  /* 0x000080000000791a */ /* 0x000fe80000000000 */
[----:B------:R-:W-:Y:S01]  /*10140*/  IABS R197, R197 ;  /* 0x000000c500c57213 */ /* 0x000fe20000000000 */
[----:B------:R-:W-:Y:S01]  /*10150*/  BAR.SYNC.DEFER_BLOCKING 0x0 ;  /* 0x0000000000007b1d */ /* 0x000fe20000010000 */
[----:B------:R-:W-:Y:S02]  /*10160*/  VIADD R194, R3, 0x1 ;  /* 0x0000000103c27836 */ /* 0x000fe40000000000 */
[----:B------:R-:W-:Y:S01]  /*10170*/  FMUL.FTZ R201, R9, UR5 ;  /* 0x0000000509c97c20 */ /* 0x000fe20008410000 */
[----:B------:R-:W-:Y:S01]  /*10180*/  I2FP.F32.S32 R195, R197 ;  /* 0x000000c500c37245 */ /* 0x000fe20000201400 */
[----:B------:R-:W-:Y:S01]  /*10190*/  FMUL.FTZ R197, R8, UR5 ;  /* 0x0000000508c57c20 */ /* 0x000fe20008410000 */
[----:B------:R-:W-:Y:S01]  /*101a0*/  IMAD.IADD R6, R252, 0x1, -R194 ;  /* 0x00000001fc067824 */ /* 0x000fe200078e0ac2 */
[C---:B------:R-:W-:Y:S02]  /*101b0*/  ISETP.GE.AND P3, PT, R194.reuse, R251, PT ;  /* 0x000000fbc200720c */ /* 0x040fe40003f66270 */
[C---:B------:R-:W-:Y:S01]  /*101c0*/  ISETP.GE.AND P1, PT, R194.reuse, R248, PT ;  /* 0x000000f8c200720c */ /* 0x040fe20003f26270 */
[----:B-1----:R-:W-:Y:S01]  /*101d0*/  FFMA.FTZ R182, R195, -UR18, R182 ;  /* 0x80000012c3b67c23 */ /* 0x002fe200080100b6 */
[C---:B------:R-:W-:Y:S02]  /*101e0*/  IADD3 R195, R249.reuse, -R3, RZ ;  /* 0x80000003f9c37210 */ /* 0x040fe40007ffe0ff */
[C---:B------:R-:W-:Y:S02]  /*101f0*/  ISETP.GE.OR P3, PT, R194.reuse, R250, !P3 ;  /* 0x000000fac200720c */ /* 0x040fe40005f66670 */
[----:B------:R-:W-:Y:S02]  /*10200*/  IABS R5, R195 ;  /* 0x000000c300057213 */ /* 0x000fe40000000000 */
[----:B------:R-:W-:Y:S02]  /*10210*/  IABS R195, R6 ;  /* 0x0000000600c37213 */ /* 0x000fe40000000000 */
[----:B------:R-:W-:Y:S03]  /*10220*/  ISETP.GE.OR P1, PT, R194, R243, !P1 ;  /* 0x000000f3c200720c */ /* 0x000fe60004f26670 */
[----:B------:R-:W-:Y:S02]  /*10230*/  IMAD.MOV.U32 R6, RZ, RZ, R195 ;  /* 0x000000ffff067224 */ /* 0x000fe400078e00c3 */
[----:B------:R-:W-:Y:S01]  /*10240*/  IMAD.IADD R195, R249, 0x1, -R194 ;  /* 0x00000001f9c37824 */ /* 0x000fe200078e0ac2 */
[----:B------:R-:W1:Y:S01]  /*10250*/  MUFU.TANH R189, R189 ;  /* 0x000000bd00bd7308 */ /* 0x000e620000002400 */
[----:B------:R-:W-:Y:S02]  /*10260*/  I2FP.F32.S32 R194, R5 ;  /* 0x0000000500c27245 */ /* 0x000fe40000201400 */
[----:B------:R-:W-:Y:S02]  /*10270*/  I2FP.F32.S32 R6, R6 ;  /* 0x0000000600067245 */ /* 0x000fe40000201400 */
[----:B------:R-:W-:Y:S01]  /*10280*/  IABS R195, R195 ;  /* 0x000000c300c37213 */ /* 0x000fe20000000000 */
[C---:B---3--:R-:W-:Y:S05]  /*10290*/  HMMA.16816.F32 R28, R168.reuse, R172, R28 ;  /* 0x000000aca81c723c */ /* 0x048fea000000181c */
[----:B--2---:R-:W-:Y:S01]  /*102a0*/  FFMA.FTZ R193, R6, -UR18, R193 ;  /* 0x8000001206c17c23 */ /* 0x004fe200080100c1 */
[----:B------:R-:W-:Y:S05]  /*102b0*/  HMMA.16816.F32 R32, R168, R174, R32 ;  /* 0x000000aea820723c */ /* 0x000fea0000001820 */
[----:B-1----:R-:W-:Y:S02]  /*102c0*/  FFMA.FTZ R173, R194, -UR18, R189 ;  /* 0x80000012c2ad7c23 */ /* 0x002fe400080100bd */
[----:B------:R-:W-:Y:S01]  /*102d0*/  I2FP.F32.S32 R170, R195 ;  /* 0x000000c300aa7245 */ /* 0x000fe20000201400 */
[----:B------:R-:W-:Y:S05]  /*102e0*/  @!UPT UIADD3 URZ, URZ, URZ, URZ ;  /* 0x0000003f3f3ff290 */ /* 0x000fea000fffe03f */
[----:B------:R-:W-:Y:S11]  /*102f0*/  @P0 BRA `(.L_x_1521) ;  /* 0xffffffdc002c0947 */ /* 0x000ff6000383ffff */
.L_x_1520:
[C---:B------:R-:W-:Y:S01]  /*10300*/  ISETP.GE.AND P0, PT, R3.reuse, R251, PT ;  /* 0x000000fb0300720c */ /* 0x040fe20003f06270 */
[----:B------:R-:W2:Y:S01]  /*10310*/  MUFU.TANH R197, R197 ;  /* 0x000000c500c57308 */ /* 0x000ea20000002400 */
[C---:B-1----:R-:W-:Y:S01]  /*10320*/  IADD3 R5, R3.reuse, 0x8, RZ ;  /* 0x0000000803057810 */ /* 0x042fe20007ffe0ff */
[----:B------:R-:W-:Y:S01]  /*10330*/  FMUL.FTZ R7, R12, UR5 ;  /* 0x000000050c077c20 */ /* 0x000fe20008410000 */
[C---:B------:R-:W-:Y:S01]  /*10340*/  ISETP.GE.OR P0, PT, R3.reuse, R250, !P0 ;  /* 0x000000fa0300720c */ /* 0x040fe20004706670 */
[----:B------:R-:W-:Y:S01]  /*10350*/  FFMA.FTZ R177, R170, -UR18, R177 ;  /* 0x80000012aab17c23 */ /* 0x000fe200080100b1 */
[----:B------:R-:W-:Y:S01]  /*10360*/  IADD3 R4, R3, 0x9, RZ ;  /* 0x0000000903047810 */ /* 0x000fe20007ffe0ff */
[----:B------:R-:W-:Y:S01]  /*10370*/  FMUL.FTZ R189, R14, UR5 ;  /* 0x000000050ebd7c20 */ /* 0x000fe20008410000 */
[----:B------:R-:W-:Y:S03]  /*10380*/  IADD3 R8, R252, -R5, RZ ;  /* 0x80000005fc087210 */ /* 0x000fe60007ffe0ff */
[----:B------:R-:W-:Y:S01]  /*10390*/  MUFU.TANH R201, R201 ;  /* 0x000000c900c97308 */ /* 0x000fe20000002400 */
[----:B------:R-:W-:Y:S01]  /*103a0*/  FSEL R166, R182, -INF , !P0 ;  /* 0xff800000b6a67808 */ /* 0x000fe20004000000 */
[----:B------:R-:W-:Y:S01]  /*103b0*/  FMUL.FTZ R13, R13, UR5 ;  /* 0x000000050d0d7c20 */ /* 0x000fe20008410000 */
[-C--:B------:R-:W-:Y:S01]  /*103c0*/  ISETP.GE.AND P4, PT, R5, R248.reuse, PT ;  /* 0x000000f80500720c */ /* 0x080fe20003f86270 */
[----:B------:R-:W-:Y:S01]  /*103d0*/  FMUL.FTZ R15, R15, UR5 ;  /* 0x000000050f0f7c20 */ /* 0x000fe20008410000 */
[-C--:B------:R-:W-:Y:S01]  /*103e0*/  ISETP.GE.AND P6, PT, R5, R251.reuse, PT ;  /* 0x000000fb0500720c */ /* 0x080fe20003fc6270 */
[----:B------:R-:W-:Y:S01]  /*103f0*/  FMUL.FTZ R187, R16, UR5 ;  /* 0x0000000510bb7c20 */ /* 0x000fe20008410000 */
[C---:B------:R-:W-:Y:S03]  /*10400*/  ISETP.GE.AND P0, PT, R4.reuse, R248, PT ;  /* 0x000000f80400720c */ /* 0x040fe60003f06270 */
[----:B------:R-:W-:Y:S01]  /*10410*/  MUFU.TANH R181, R181 ;  /* 0x000000b500b57308 */ /* 0x000fe20000002400 */
[----:B------:R-:W-:Y:S01]  /*10420*/  ISETP.GE.AND P5, PT, R4, R251, PT ;  /* 0x000000fb0400720c */ /* 0x000fe20003fa6270 */
[----:B------:R-:W-:Y:S01]  /*10430*/  FMUL.FTZ R17, R17, UR5 ;  /* 0x0000000511117c20 */ /* 0x000fe20008410000 */
[----:B------:R-:W-:Y:S01]  /*10440*/  IABS R8, R8 ;  /* 0x0000000800087213 */ /* 0x000fe20000000000 */
[----:B------:R-:W-:Y:S01]  /*10450*/  FMUL.FTZ R19, R19, UR5 ;  /* 0x0000000513137c20 */ /* 0x000fe20008410000 */
[CC--:B------:R-:W-:Y:S01]  /*10460*/  ISETP.GE.OR P4, PT, R5.reuse, R243.reuse, !P4 ;  /* 0x000000f30500720c */ /* 0x0c0fe20006786670 */
[----:B------:R-:W-:Y:S01]  /*10470*/  FMUL.FTZ R18, R18, UR5 ;  /* 0x0000000512127c20 */ /* 0x000fe20008410000 */
[-C--:B------:R-:W-:Y:S03]  /*10480*/  ISETP.GE.OR P6, PT, R5, R250.reuse, !P6 ;  /* 0x000000fa0500720c */ /* 0x080fe600077c6670 */
[----:B------:R-:W1:Y:S01]  /*10490*/  MUFU.TANH R183, R183 ;  /* 0x000000b700b77308 */ /* 0x000e620000002400 */
[----:B------:R-:W-:Y:S01]  /*104a0*/  ISETP.GE.OR P0, PT, R4, R243, !P0 ;  /* 0x000000f30400720c */ /* 0x000fe20004706670 */
[----:B------:R-:W-:Y:S01]  /*104b0*/  FMUL.FTZ R22, R22, UR5 ;  /* 0x0000000516167c20 */ /* 0x000fe20008410000 */
[----:B------:R-:W-:Y:S01]  /*104c0*/  ISETP.GE.OR P5, PT, R4, R250, !P5 ;  /* 0x000000fa0400720c */ /* 0x000fe20006fa6670 */
[----:B------:R-:W-:Y:S01]  /*104d0*/  FMUL.FTZ R20, R20, UR5 ;  /* 0x0000000514147c20 */ /* 0x000fe20008410000 */
[-C--:B------:R-:W-:Y:S01]  /*104e0*/  IADD3 R6, R252, -R4.reuse, RZ ;  /* 0x80000004fc067210 */ /* 0x080fe20007ffe0ff */
[----:B------:R-:W-:Y:S01]  /*104f0*/  FMUL.FTZ R21, R21, UR5 ;  /* 0x0000000515157c20 */ /* 0x000fe20008410000 */
[C---:B------:R-:W-:Y:S03]  /*10500*/  IADD3 R5, R249.reuse, -R5, RZ ;  /* 0x80000005f9057210 */ /* 0x040fe60007ffe0ff */
[----:B------:R-:W3:Y:S01]  /*10510*/  MUFU.TANH R7, R7 ;  /* 0x0000000700077308 */ /* 0x000ee20000002400 */
[----:B------:R-:W-:Y:S01]  /*10520*/  IADD3 R4, R249, -R4, RZ ;  /* 0x80000004f9047210 */ /* 0x000fe20007ffe0ff */
[----:B------:R-:W-:Y:S01]  /*10530*/  FMUL.FTZ R23, R23, UR5 ;  /* 0x0000000517177c20 */ /* 0x000fe20008410000 */
[----:B------:R-:W-:Y:S01]  /*10540*/  I2FP.F32.S32 R8, R8 ;  /* 0x0000000800087245 */ /* 0x000fe20000201400 */
[----:B------:R-:W-:Y:S01]  /*10550*/  FMUL.FTZ R24, R24, UR5 ;  /* 0x0000000518187c20 */ /* 0x000fe20008410000 */
[----:B------:R-:W-:Y:S01]  /*10560*/  IABS R6, R6 ;  /* 0x0000000600067213 */ /* 0x000fe20000000000 */
[----:B------:R-:W-:Y:S01]  /*10570*/  FMUL.FTZ R25, R25, UR5 ;  /* 0x0000000519197c20 */ /* 0x000fe20008410000 */
[----:B------:R-:W-:Y:S03]  /*10580*/  FSEL R172, R193, -INF , !P3 ;  /* 0xff800000c1ac7808 */ /* 0x000fe60005800000 */
[----:B------:R-:W4:Y:S01]  /*10590*/  MUFU.TANH R190, R13 ;  /* 0x0000000d00be7308 */ /* 0x000f220000002400 */
[----:B------:R-:W-:Y:S01]  /*105a0*/  IABS R5, R5 ;  /* 0x0000000500057213 */ /* 0x000fe20000000000 */
[----:B------:R-:W-:Y:S01]  /*105b0*/  FMUL.FTZ R27, R27, UR5 ;  /* 0x000000051b1b7c20 */ /* 0x000fe20008410000 */
[----:B------:R-:W-:Y:S01]  /*105c0*/  IABS R4, R4 ;  /* 0x0000000400047213 */ /* 0x000fe20000000000 */
[----:B------:R-:W-:Y:S01]  /*105d0*/  FMUL.FTZ R28, R28, UR5 ;  /* 0x000000051c1c7c20 */ /* 0x000fe20008410000 */
[----:B------:R-:W-:Y:S01]  /*105e0*/  ISETP.GE.AND P3, PT, R3, R248, PT ;  /* 0x000000f80300720c */ /* 0x000fe20003f66270 */
[----:B------:R-:W-:Y:S01]  /*105f0*/  FMUL.FTZ R29, R29, UR5 ;  /* 0x000000051d1d7c20 */ /* 0x000fe20008410000 */
[----:B------:R-:W-:Y:S03]  /*10600*/  I2FP.F32.S32 R4, R4 ;  /* 0x0000000400047245 */ /* 0x000fe60000201400 */
[----:B------:R-:W5:Y:S01]  /*10610*/  MUFU.TANH R189, R189 ;  /* 0x000000bd00bd7308 */ /* 0x000f620000002400 */
[----:B------:R-:W-:Y:S01]  /*10620*/  ISETP.GE.OR P3, PT, R3, R243, !P3 ;  /* 0x000000f30300720c */ /* 0x000fe20005f66670 */
[----:B------:R-:W-:Y:S01]  /*10630*/  FMUL.FTZ R32, R32, UR5 ;  /* 0x0000000520207c20 */ /* 0x000fe20008410000 */
[----:B------:R-:W-:Y:S01]  /*10640*/  FSEL R12, R177, -INF , !P1 ;  /* 0xff800000b10c7808 */ /* 0x000fe20004800000 */
[----:B------:R-:W-:Y:S01]  /*10650*/  FMUL.FTZ R31, R31, UR5 ;  /* 0x000000051f1f7c20 */ /* 0x000fe20008410000 */
[----:B------:R-:W-:Y:S01]  /*10660*/  FSEL R14, R173, -INF , !P3 ;  /* 0xff800000ad0e7808 */ /* 0x000fe20005800000 */
[----:B------:R-:W-:Y:S01]  /*10670*/  FMUL.FTZ R26, R26, UR5 ;  /* 0x000000051a1a7c20 */ /* 0x000fe20008410000 */
[----:B------:R-:W-:Y:S03]  /*10680*/  FMUL.FTZ R30, R30, UR5 ;  /* 0x000000051e1e7c20 */ /* 0x000fe60008410000 */
[----:B------:R-:W5:Y:S01]  /*10690*/  MUFU.TANH R191, R15 ;  /* 0x0000000f00bf7308 */ /* 0x000f620000002400 */
[----:B------:R-:W-:Y:S01]  /*106a0*/  FMUL.FTZ R33, R33, UR5 ;  /* 0x0000000521217c20 */ /* 0x000fe20008410000 */
[----:B------:R-:W-:Y:S01]  /*106b0*/  FMUL.FTZ R34, R34, UR5 ;  /* 0x0000000522227c20 */ /* 0x000fe20008410000 */
[----:B------:R-:W-:Y:S01]  /*106c0*/  FMUL.FTZ R35, R35, UR5 ;  /* 0x0000000523237c20 */ /* 0x000fe20008410000 */
[----:B------:R-:W-:Y:S02]  /*106d0*/  UISETP.GT.AND UP0, UPT, UR21, UR14, UPT ;  /* 0x0000000e1500728c */ /* 0x000fe4000bf04270 */
[----:B------:R-:W-:Y:S04]  /*106e0*/  UIADD3 UR25, UR25, 0x1, URZ ;  /* 0x0000000119197890 */ /* 0x000fe8000fffe03f */
[----:B------:R-:W-:Y:S01]  /*106f0*/  MUFU.TANH R192, R17 ;  /* 0x0000001100c07308 */ /* 0x000fe20000002400 */
[----:B------:R-:W-:Y:S09]  /*10700*/  UIADD3 UR20, UR20, -0x1, URZ ;  /* 0xffffffff14147890 */ /* 0x000ff2000fffe03f */
[----:B------:R-:W-:Y:S10]  /*10710*/  MUFU.TANH R196, R19 ;  /* 0x0000001300c47308 */ /* 0x000ff40000002400 */
[----:B------:R-:W5:Y:S10]  /*10720*/  MUFU.TANH R187, R187 ;  /* 0x000000bb00bb7308 */ /* 0x000f740000002400 */
[----:B------:R-:W5:Y:S10]  /*10730*/  MUFU.TANH R194, R18 ;  /* 0x0000001200c27308 */ /* 0x000f740000002400 */
[----:B------:R-:W5:Y:S10]  /*10740*/  MUFU.TANH R193, R22 ;  /* 0x0000001600c17308 */ /* 0x000f740000002400 */
[----:B------:R-:W-:Y:S10]  /*10750*/  MUFU.TANH R199, R21 ;  /* 0x0000001500c77308 */ /* 0x000ff40000002400 */
        /* <DEDUP_REMOVED lines=11> */
[----:B------:R-:W-:Y:S01]  /*10810*/  MUFU.TANH R35, R35 ;  /* 0x0000002300237308 */ /* 0x000fe20000002400 */
[----:B--2---:R-:W-:Y:S01]  /*10820*/  FFMA.FTZ R197, R8, -UR18, R197 ;  /* 0x8000001208c57c23 */ /* 0x004fe200080100c5 */
[----:B------:R-:W-:Y:S01]  /*10830*/  I2FP.F32.S32 R8, R6 ;  /* 0x0000000600087245 */ /* 0x000fe20000201400 */
[----:B-1----:R-:W-:Y:S01]  /*10840*/  FFMA.FTZ R183, R4, -UR18, R183 ;  /* 0x8000001204b77c23 */ /* 0x002fe200080100b7 */
[----:B------:R-:W-:Y:S02]  /*10850*/  I2FP.F32.S32 R6, R5 ;  /* 0x0000000500067245 */ /* 0x000fe40000201400 */
[C---:B------:R-:W-:Y:S01]  /*10860*/  IADD3 R5, R3.reuse, 0x10, RZ ;  /* 0x0000001003057810 */ /* 0x040fe20007ffe0ff */
[----:B------:R-:W-:Y:S01]  /*10870*/  FFMA.FTZ R201, R8, -UR18, R201 ;  /* 0x8000001208c97c23 */ /* 0x000fe200080100c9 */
[----:B------:R-:W-:Y:S01]  /*10880*/  IADD3 R4, R3, 0x11, RZ ;  /* 0x0000001103047810 */ /* 0x000fe20007ffe0ff */
[----:B------:R-:W-:Y:S01]  /*10890*/  FFMA.FTZ R181, R6, -UR18, R181 ;  /* 0x8000001206b57c23 */ /* 0x000fe200080100b5 */
[C---:B------:R-:W-:Y:S02]  /*108a0*/  ISETP.GE.AND P3, PT, R5.reuse, R251, PT ;  /* 0x000000fb0500720c */ /* 0x040fe40003f66270 */
[-C--:B------:R-:W-:Y:S02]  /*108b0*/  ISETP.GE.AND P1, PT, R5, R248.reuse, PT ;  /* 0x000000f80500720c */ /* 0x080fe40003f26270 */
[----:B------:R-:W-:Y:S02]  /*108c0*/  IADD3 R6, R252, -R5, RZ ;  /* 0x80000005fc067210 */ /* 0x000fe40007ffe0ff */
[----:B------:R-:W-:Y:S02]  /*108d0*/  FSEL R170, R197, -INF , !P6 ;  /* 0xff800000c5aa7808 */ /* 0x000fe40007000000 */
[----:B------:R-:W-:Y:S01]  /*108e0*/  FSEL R168, R201, -INF , !P5 ;  /* 0xff800000c9a87808 */ /* 0x000fe20006800000 */
[----:B------:R1:W-:Y:S01]  /*108f0*/  MUFU.TANH R197, R24 ;  /* 0x0000001800c57308 */ /* 0x0003e20000002400 */
[C---:B------:R-:W-:Y:S02]  /*10900*/  ISETP.GE.AND P5, PT, R4.reuse, R248, PT ;  /* 0x000000f80400720c */ /* 0x040fe40003fa6270 */
[C---:B------:R-:W-:Y:S02]  /*10910*/  ISETP.GE.OR P3, PT, R5.reuse, R250, !P3 ;  /* 0x000000fa0500720c */ /* 0x040fe40005f66670 */
[----:B------:R-:W-:Y:S02]  /*10920*/  ISETP.GE.AND P6, PT, R4, R251, PT ;  /* 0x000000fb0400720c */ /* 0x000fe40003fc6270 */
[----:B------:R-:W-:Y:S03]  /*10930*/  ISETP.GE.OR P1, PT, R5, R243, !P1 ;  /* 0x000000f30500720c */ /* 0x000fe60004f26670 */
[----:B------:R-:W2:Y:S01]  /*10940*/  MUFU.TANH R201, R20 ;  /* 0x0000001400c97308 */ /* 0x000ea20000002400 */
[----:B------:R-:W-:Y:S02]  /*10950*/  IABS R6, R6 ;  /* 0x0000000600067213 */ /* 0x000fe40000000000 */
[-C--:B------:R-:W-:Y:S02]  /*10960*/  IADD3 R9, R252, -R4.reuse, RZ ;  /* 0x80000004fc097210 */ /* 0x080fe40007ffe0ff */
[C---:B------:R-:W-:Y:S02]  /*10970*/  IADD3 R5, R249.reuse, -R5, RZ ;  /* 0x80000005f9057210 */ /* 0x040fe40007ffe0ff */
[----:B------:R-:W-:Y:S02]  /*10980*/  IADD3 R8, R249, -R4, RZ ;  /* 0x80000004f9087210 */ /* 0x000fe40007ffe0ff */
[C---:B------:R-:W-:Y:S01]  /*10990*/  ISETP.GE.OR P5, PT, R4.reuse, R243, !P5 ;  /* 0x000000f30400720c */ /* 0x040fe20006fa6670 */
[----:B-1----:R-:W-:Y:S01]  /*109a0*/  LDSM.16.MT88.4 R24, [R222+0x10000] ;  /* 0x01000000de18783b */ /* 0x002fe20000004200 */
[----:B------:R-:W-:Y:S02]  /*109b0*/  ISETP.GE.OR P6, PT, R4, R250, !P6 ;  /* 0x000000fa0400720c */ /* 0x000fe400077c6670 */
[----:B------:R-:W-:Y:S02]  /*109c0*/  I2FP.F32.S32 R6, R6 ;  /* 0x0000000600067245 */ /* 0x000fe40000201400 */
[----:B------:R-:W-:Y:S02]  /*109d0*/  IABS R9, R9 ;  /* 0x0000000900097213 */ /* 0x000fe40000000000 */
[----:B------:R-:W-:Y:S01]  /*109e0*/  IABS R4, R5 ;  /* 0x0000000500047213 */ /* 0x000fe20000000000 */
[----:B---3--:R-:W-:Y:S01]  /*109f0*/  FFMA.FTZ R7, R6, -UR18, R7 ;  /* 0x8000001206077c23 */ /* 0x008fe20008010007 */
[----:B------:R-:W-:Y:S02]  /*10a00*/  IABS R5, R8 ;  /* 0x0000000800057213 */ /* 0x000fe40000000000 */
[----:B------:R-:W-:Y:S02]  /*10a10*/  I2FP.F32.S32 R9, R9 ;  /* 0x0000000900097245 */ /* 0x000fe40000201400 */
[----:B------:R-:W-:Y:S02]  /*10a20*/  I2FP.F32.S32 R4, R4 ;  /* 0x0000000400047245 */ /* 0x000fe40000201400 */
[----:B------:R-:W-:Y:S01]  /*10a30*/  I2FP.F32.S32 R6, R5 ;  /* 0x0000000500067245 */ /* 0x000fe20000201400 */
[----:B----4-:R-:W-:Y:S01]  /*10a40*/  FFMA.FTZ R190, R9, -UR18, R190 ;  /* 0x8000001209be7c23 */ /* 0x010fe200080100be */
[----:B------:R-:W-:Y:S01]  /*10a50*/  IADD3 R5, R3, 0x18, RZ ;  /* 0x0000001803057810 */ /* 0x000fe20007ffe0ff */
[----:B-----5:R-:W-:Y:S01]  /*10a60*/  FFMA.FTZ R189, R4, -UR18, R189 ;  /* 0x8000001204bd7c23 */ /* 0x020fe200080100bd */
[----:B------:R-:W-:Y:S01]  /*10a70*/  FSEL R16, R181, -INF , !P4 ;  /* 0xff800000b5107808 */ /* 0x000fe20006000000 */
[----:B------:R-:W-:Y:S01]  /*10a80*/  FFMA.FTZ R191, R6, -UR18, R191 ;  /* 0x8000001206bf7c23 */ /* 0x000fe200080100bf */
[----:B------:R-:W-:Y:S02]  /*10a90*/  FSEL R10, R183, -INF , !P0 ;  /* 0xff800000b70a7808 */ /* 0x000fe40004000000 */
[----:B------:R-:W-:Y:S02]  /*10aa0*/  IADD3 R4, R3, 0x19, RZ ;  /* 0x0000001903047810 */ /* 0x000fe40007ffe0ff */
[C---:B------:R-:W-:Y:S02]  /*10ab0*/  ISETP.GE.AND P0, PT, R5.reuse, R248, PT ;  /* 0x000000f80500720c */ /* 0x040fe40003f06270 */
[----:B------:R-:W-:Y:S02]  /*10ac0*/  ISETP.GE.AND P4, PT, R5, R251, PT ;  /* 0x000000fb0500720c */ /* 0x000fe40003f86270 */
[----:B------:R-:W-:Y:S02]  /*10ad0*/  FSEL R185, R7, -INF , !P3 ;  /* 0xff80000007b97808 */ /* 0x000fe40005800000 */
[----:B------:R-:W-:Y:S02]  /*10ae0*/  FSEL R190, R190, -INF , !P6 ;  /* 0xff800000bebe7808 */ /* 0x000fe40007000000 */
[C---:B------:R-:W-:Y:S02]  /*10af0*/  ISETP.GE.OR P0, PT, R5.reuse, R243, !P0 ;  /* 0x000000f30500720c */ /* 0x040fe40004706670 */
[----:B------:R-:W-:Y:S02]  /*10b00*/  ISETP.GE.OR P4, PT, R5, R250, !P4 ;  /* 0x000000fa0500720c */ /* 0x000fe40006786670 */
[C---:B------:R-:W-:Y:S02]  /*10b10*/  ISETP.GE.AND P3, PT, R4.reuse, R251, PT ;  /* 0x000000fb0400720c */ /* 0x040fe40003f66270 */
[----:B------:R-:W-:Y:S02]  /*10b20*/  ISETP.GE.AND P6, PT, R4, R248, PT ;  /* 0x000000f80400720c */ /* 0x000fe40003fc6270 */
[CC--:B------:R-:W-:Y:S02]  /*10b30*/  IADD3 R6, R252.reuse, -R5.reuse, RZ ;  /* 0x80000005fc067210 */ /* 0x0c0fe40007ffe0ff */
[C---:B------:R-:W-:Y:S02]  /*10b40*/  IADD3 R7, R249.reuse, -R5, RZ ;  /* 0x80000005f9077210 */ /* 0x040fe40007ffe0ff */
[-C--:B------:R-:W-:Y:S02]  /*10b50*/  IADD3 R9, R252, -R4.reuse, RZ ;  /* 0x80000004fc097210 */ /* 0x080fe40007ffe0ff */
[----:B------:R-:W-:Y:S02]  /*10b60*/  IADD3 R5, R249, -R4, RZ ;  /* 0x80000004f9057210 */ /* 0x000fe40007ffe0ff */
[C---:B------:R-:W-:Y:S02]  /*10b70*/  ISETP.GE.OR P3, PT, R4.reuse, R250, !P3 ;  /* 0x000000fa0400720c */ /* 0x040fe40005f66670 */
[----:B------:R-:W-:Y:S02]  /*10b80*/  ISETP.GE.OR P6, PT, R4, R243, !P6 ;  /* 0x000000f30400720c */ /* 0x000fe400077c6670 */
[----:B------:R-:W-:Y:S02]  /*10b90*/  IABS R4, R6 ;  /* 0x0000000600047213 */ /* 0x000fe40000000000 */
[----:B------:R-:W-:Y:S02]  /*10ba0*/  IABS R9, R9 ;  /* 0x0000000900097213 */ /* 0x000fe40000000000 */
[----:B------:R-:W-:Y:S02]  /*10bb0*/  IABS R5, R5 ;  /* 0x0000000500057213 */ /* 0x000fe40000000000 */
[----:B------:R-:W-:Y:S02]  /*10bc0*/  I2FP.F32.S32 R4, R4 ;  /* 0x0000000400047245 */ /* 0x000fe40000201400 */
[----:B------:R-:W-:Y:S02]  /*10bd0*/  I2FP.F32.S32 R9, R9 ;  /* 0x0000000900097245 */ /* 0x000fe40000201400 */
[----:B------:R-:W-:Y:S01]  /*10be0*/  I2FP.F32.S32 R5, R5 ;  /* 0x0000000500057245 */ /* 0x000fe20000201400 */
[----:B------:R-:W-:Y:S01]  /*10bf0*/  FFMA.FTZ R187, R4, -UR18, R187 ;  /* 0x8000001204bb7c23 */ /* 0x000fe200080100bb */
[----:B------:R-:W-:Y:S01]  /*10c00*/  IADD3 R4, R3, 0x21, RZ ;  /* 0x0000002103047810 */ /* 0x000fe20007ffe0ff */
[----:B------:R-:W-:Y:S01]  /*10c10*/  FFMA.FTZ R192, R9, -UR18, R192 ;  /* 0x8000001209c07c23 */ /* 0x000fe200080100c0 */
[----:B------:R-:W-:Y:S01]  /*10c20*/  IABS R7, R7 ;  /* 0x0000000700077213 */ /* 0x000fe20000000000 */
[----:B------:R-:W-:Y:S01]  /*10c30*/  FFMA.FTZ R196, R5, -UR18, R196 ;  /* 0x8000001205c47c23 */ /* 0x000fe200080100c4 */
[----:B------:R-:W-:Y:S02]  /*10c40*/  IADD3 R5, R3, 0x20, RZ ;  /* 0x0000002003057810 */ /* 0x000fe40007ffe0ff */
[----:B------:R-:W-:Y:S02]  /*10c50*/  FSEL R191, R191, -INF , !P5 ;  /* 0xff800000bfbf7808 */ /* 0x000fe40006800000 */
[----:B------:R-:W-:Y:S02]  /*10c60*/  FSEL R189, R189, -INF , !P1 ;  /* 0xff800000bdbd7808 */ /* 0x000fe40004800000 */
[----:B------:R-:W-:Y:S02]  /*10c70*/  FSEL R187, R187, -INF , !P4 ;  /* 0xff800000bbbb7808 */ /* 0x000fe40006000000 */
[----:B------:R-:W-:Y:S02]  /*10c80*/  FSEL R192, R192, -INF , !P3 ;  /* 0xff800000c0c07808 */ /* 0x000fe40005800000 */
[CC--:B------:R-:W-:Y:S02]  /*10c90*/  ISETP.GE.AND P1, PT, R5.reuse, R251.reuse, PT ;  /* 0x000000fb0500720c */ /* 0x0c0fe40003f26270 */
[-C--:B------:R-:W-:Y:S02]  /*10ca0*/  ISETP.GE.AND P5, PT, R5, R248.reuse, PT ;  /* 0x000000f80500720c */ /* 0x080fe40003fa6270 */
[C---:B------:R-:W-:Y:S02]  /*10cb0*/  ISETP.GE.AND P4, PT, R4.reuse, R251, PT ;  /* 0x000000fb0400720c */ /* 0x040fe40003f86270 */
[----:B------:R-:W-:Y:S02]  /*10cc0*/  ISETP.GE.AND P3, PT, R4, R248, PT ;  /* 0x000000f80400720c */ /* 0x000fe40003f66270 */
[----:B------:R-:W-:Y:S02]  /*10cd0*/  I2FP.F32.S32 R7, R7 ;  /* 0x0000000700077245 */ /* 0x000fe40000201400 */
[-C--:B------:R-:W-:Y:S02]  /*10ce0*/  IADD3 R9, R249, -R5.reuse, RZ ;  /* 0x80000005f9097210 */ /* 0x080fe40007ffe0ff */
[C---:B------:R-:W-:Y:S01]  /*10cf0*/  IADD3 R18, R252.reuse, -R5, RZ ;  /* 0x80000005fc127210 */ /* 0x040fe20007ffe0ff */
[----:B------:R-:W-:Y:S01]  /*10d00*/  FFMA.FTZ R194, R7, -UR18, R194 ;  /* 0x8000001207c27c23 */ /* 0x000fe200080100c2 */
[----:B------:R-:W-:Y:S02]  /*10d10*/  IADD3 R6, R3, 0x28, RZ ;  /* 0x0000002803067810 */ /* 0x000fe40007ffe0ff */
[C---:B------:R-:W-:Y:S02]  /*10d20*/  ISETP.GE.OR P1, PT, R5.reuse, R250, !P1 ;  /* 0x000000fa0500720c */ /* 0x040fe40004f26670 */
[-C--:B------:R-:W-:Y:S02]  /*10d30*/  ISETP.GE.OR P5, PT, R5, R243.reuse, !P5 ;  /* 0x000000f30500720c */ /* 0x080fe40006fa6670 */
[----:B------:R-:W-:Y:S02]  /*10d40*/  IADD3 R8, R252, -R4, RZ ;  /* 0x80000004fc087210 */ /* 0x000fe40007ffe0ff */
[C---:B------:R-:W-:Y:S02]  /*10d50*/  ISETP.GE.OR P4, PT, R4.reuse, R250, !P4 ;  /* 0x000000fa0400720c */ /* 0x040fe40006786670 */
[----:B------:R-:W-:Y:S02]  /*10d60*/  ISETP.GE.OR P3, PT, R4, R243, !P3 ;  /* 0x000000f30400720c */ /* 0x000fe40005f66670 */
[----:B------:R-:W-:Y:S02]  /*10d70*/  IADD3 R5, R249, -R4, RZ ;  /* 0x80000004f9057210 */ /* 0x000fe40007ffe0ff */
[----:B------:R-:W-:Y:S02]  /*10d80*/  IABS R4, R9 ;  /* 0x0000000900047213 */ /* 0x000fe40000000000 */
[----:B------:R-:W-:Y:S02]  /*10d90*/  IABS R18, R18 ;  /* 0x0000001200127213 */ /* 0x000fe40000000000 */
[----:B------:R-:W-:Y:S02]  /*10da0*/  IADD3 R7, R252, -R6, RZ ;  /* 0x80000006fc077210 */ /* 0x000fe40007ffe0ff */
[----:B------:R-:W-:Y:S02]  /*10db0*/  IABS R8, R8 ;  /* 0x0000000800087213 */ /* 0x000fe40000000000 */
[----:B------:R-:W-:Y:S02]  /*10dc0*/  I2FP.F32.S32 R4, R4 ;  /* 0x0000000400047245 */ /* 0x000fe40000201400 */
[----:B------:R-:W-:Y:S02]  /*10dd0*/  IABS R5, R5 ;  /* 0x0000000500057213 */ /* 0x000fe40000000000 */
[----:B------:R-:W-:Y:S01]  /*10de0*/  I2FP.F32.S32 R18, R18 ;  /* 0x0000001200127245 */ /* 0x000fe20000201400 */
[----:B------:R-:W-:Y:S01]  /*10df0*/  FFMA.FTZ R193, R4, -UR18, R193 ;  /* 0x8000001204c17c23 */ /* 0x000fe200080100c1 */
[----:B------:R-:W-:Y:S02]  /*10e00*/  IABS R7, R7 ;  /* 0x0000000700077213 */ /* 0x000fe40000000000 */
[----:B------:R-:W-:Y:S01]  /*10e10*/  I2FP.F32.S32 R8, R8 ;  /* 0x0000000800087245 */ /* 0x000fe20000201400 */
[----:B--2---:R-:W-:Y:S01]  /*10e20*/  FFMA.FTZ R201, R18, -UR18, R201 ;  /* 0x8000001212c97c23 */ /* 0x004fe200080100c9 */
[----:B------:R-:W-:Y:S02]  /*10e30*/  I2FP.F32.S32 R5, R5 ;  /* 0x0000000500057245 */ /* 0x000fe40000201400 */
[----:B------:R-:W-:Y:S01]  /*10e40*/  FSEL R194, R194, -INF , !P0 ;  /* 0xff800000c2c27808 */ /* 0x000fe20004000000 */
[----:B------:R-:W-:Y:S01]  /*10e50*/  FFMA.FTZ R199, R8, -UR18, R199 ;  /* 0x8000001208c77c23 */ /* 0x000fe200080100c7 */
[----:B------:R-:W-:Y:S01]  /*10e60*/  FSEL R196, R196, -INF , !P6 ;  /* 0xff800000c4c47808 */ /* 0x000fe20007000000 */
[----:B------:R-:W-:Y:S01]  /*10e70*/  FFMA.FTZ R202, R5, -UR18, R202 ;  /* 0x8000001205ca7c23 */ /* 0x000fe200080100ca */
[----:B------:R-:W-:Y:S02]  /*10e80*/  I2FP.F32.S32 R4, R7 ;  /* 0x0000000700047245 */ /* 0x000fe40000201400 */
[C---:B------:R-:W-:Y:S02]  /*10e90*/  ISETP.GE.AND P0, PT, R6.reuse, R251, PT ;  /* 0x000000fb0600720c */ /* 0x040fe40003f06270 */
[----:B------:R-:W-:Y:S01]  /*10ea0*/  ISETP.GE.AND P6, PT, R6, R248, PT ;  /* 0x000000f80600720c */ /* 0x000fe20003fc6270 */
[----:B------:R-:W-:Y:S01]  /*10eb0*/  FFMA.FTZ R197, R4, -UR18, R197 ;  /* 0x8000001204c57c23 */ /* 0x000fe200080100c5 */
[C---:B------:R-:W-:Y:S02]  /*10ec0*/  IADD3 R7, R3.reuse, 0x29, RZ ;  /* 0x0000002903077810 */ /* 0x040fe40007ffe0ff */
[----:B------:R-:W-:Y:S02]  /*10ed0*/  IADD3 R5, R3, 0x30, RZ ;  /* 0x0000003003057810 */ /* 0x000fe40007ffe0ff */
[C---:B------:R-:W-:Y:S02]  /*10ee0*/  ISETP.GE.OR P0, PT, R6.reuse, R250, !P0 ;  /* 0x000000fa0600720c */ /* 0x040fe40004706670 */
[----:B------:R-:W-:Y:S02]  /*10ef0*/  ISETP.GE.OR P6, PT, R6, R243, !P6 ;  /* 0x000000f30600720c */ /* 0x000fe400077c6670 */
[----:B------:R-:W-:Y:S02]  /*10f00*/  IADD3 R13, R249, -R6, RZ ;  /* 0x80000006f90d7210 */ /* 0x000fe40007ffe0ff */
[C---:B------:R-:W-:Y:S02]  /*10f10*/  IADD3 R6, R252.reuse, -R7, RZ ;  /* 0x80000007fc067210 */ /* 0x040fe40007ffe0ff */
[----:B------:R-:W-:Y:S02]  /*10f20*/  FSEL R201, R201, -INF , !P1 ;  /* 0xff800000c9c97808 */ /* 0x000fe40004800000 */
[----:B------:R-:W-:Y:S02]  /*10f30*/  FSEL R199, R199, -INF , !P4 ;  /* 0xff800000c7c77808 */ /* 0x000fe40006000000 */
[C---:B------:R-:W-:Y:S02]  /*10f40*/  ISETP.GE.AND P4, PT, R7.reuse, R248, PT ;  /* 0x000000f80700720c */ /* 0x040fe40003f86270 */
[----:B------:R-:W-:Y:S02]  /*10f50*/  ISETP.GE.AND P1, PT, R7, R251, PT ;  /* 0x000000fb0700720c */ /* 0x000fe40003f26270 */
[----:B------:R-:W-:Y:S02]  /*10f60*/  IADD3 R11, R249, -R7, RZ ;  /* 0x80000007f90b7210 */ /* 0x000fe40007ffe0ff */
[----:B------:R-:W-:Y:S02]  /*10f70*/  IADD3 R4, R3, 0x31, RZ ;  /* 0x0000003103047810 */ /* 0x000fe40007ffe0ff */
[C---:B------:R-:W-:Y:S02]  /*10f80*/  IADD3 R9, R252.reuse, -R5, RZ ;  /* 0x80000005fc097210 */ /* 0x040fe40007ffe0ff */
[----:B------:R-:W-:Y:S02]  /*10f90*/  IABS R6, R6 ;  /* 0x0000000600067213 */ /* 0x000fe40000000000 */
[C---:B------:R-:W-:Y:S02]  /*10fa0*/  ISETP.GE.OR P4, PT, R7.reuse, R243, !P4 ;  /* 0x000000f30700720c */ /* 0x040fe40006786670 */
[----:B------:R-:W-:Y:S02]  /*10fb0*/  ISETP.GE.OR P1, PT, R7, R250, !P1 ;  /* 0x000000fa0700720c */ /* 0x000fe40004f26670 */
[----:B------:R-:W-:Y:S02]  /*10fc0*/  IABS R11, R11 ;  /* 0x0000000b000b7213 */ /* 0x000fe40000000000 */
[----:B------:R-:W-:Y:S02]  /*10fd0*/  IADD3 R7, R252, -R4, RZ ;  /* 0x80000004fc077210 */ /* 0x000fe40007ffe0ff */
[----:B------:R-:W-:Y:S02]  /*10fe0*/  IABS R9, R9 ;  /* 0x0000000900097213 */ /* 0x000fe40000000000 */
[----:B------:R-:W-:Y:S02]  /*10ff0*/  I2FP.F32.S32 R6, R6 ;  /* 0x0000000600067245 */ /* 0x000fe40000201400 */
[----:B------:R-:W-:Y:S02]  /*11000*/  I2FP.F32.S32 R11, R11 ;  /* 0x0000000b000b7245 */ /* 0x000fe40000201400 */
[----:B------:R-:W-:Y:S01]  /*11010*/  IABS R7, R7 ;  /* 0x0000000700077213 */ /* 0x000fe20000000000 */
[----:B------:R-:W-:Y:S01]  /*11020*/  FFMA.FTZ R195, R6, -UR18, R195 ;  /* 0x8000001206c37c23 */ /* 0x000fe200080100c3 */
[----:B------:R-:W-:Y:S01]  /*11030*/  I2FP.F32.S32 R9, R9 ;  /* 0x0000000900097245 */ /* 0x000fe20000201400 */
[----:B------:R-:W-:Y:S01]  /*11040*/  FFMA.FTZ R198, R11, -UR18, R198 ;  /* 0x800000120bc67c23 */ /* 0x000fe200080100c6 */
[----:B------:R-:W-:Y:S02]  /*11050*/  FSEL R193, R193, -INF , !P5 ;  /* 0xff800000c1c17808 */ /* 0x000fe40006800000 */
[----:B------:R-:W-:Y:S01]  /*11060*/  FSEL R202, R202, -INF , !P3 ;  /* 0xff800000caca7808 */ /* 0x000fe20005800000 */
[----:B------:R-:W-:Y:S01]  /*11070*/  FFMA.FTZ R188, R9, -UR18, R188 ;  /* 0x8000001209bc7c23 */ /* 0x000fe200080100bc */
[C---:B------:R-:W-:Y:S02]  /*11080*/  ISETP.GE.AND P5, PT, R5.reuse, R251, PT ;  /* 0x000000fb0500720c */ /* 0x040fe40003fa6270 */
[----:B------:R-:W-:Y:S02]  /*11090*/  ISETP.GE.AND P3, PT, R5, R248, PT ;  /* 0x000000f80500720c */ /* 0x000fe40003f66270 */
[----:B------:R-:W-:Y:S02]  /*110a0*/  IADD3 R6, R3, 0x38, RZ ;  /* 0x0000003803067810 */ /* 0x000fe40007ffe0ff */
[----:B------:R-:W-:Y:S02]  /*110b0*/  I2FP.F32.S32 R7, R7 ;  /* 0x0000000700077245 */ /* 0x000fe40000201400 */
[----:B------:R-:W-:Y:S02]  /*110c0*/  FMNMX.FTZ R11, R166, R0, !PT ;  /* 0x00000000a60b7209 */ /* 0x000fe40007810000 */
[----:B------:R-:W-:Y:S01]  /*110d0*/  ISETP.GE.OR P3, PT, R5, R243, !P3 ;  /* 0x000000f30500720c */ /* 0x000fe20005f66670 */
[----:B------:R-:W-:Y:S01]  /*110e0*/  FFMA.FTZ R186, R7, -UR18, R186 ;  /* 0x8000001207ba7c23 */ /* 0x000fe200080100ba */
[----:B------:R-:W-:Y:S02]  /*110f0*/  ISETP.GE.OR P5, PT, R5, R250, !P5 ;  /* 0x000000fa0500720c */ /* 0x000fe40006fa6670 */
[C---:B------:R-:W-:Y:S02]  /*11100*/  IADD3 R9, R249.reuse, -R5, RZ ;  /* 0x80000005f9097210 */ /* 0x040fe40007ffe0ff */
[----:B------:R-:W-:Y:S02]  /*11110*/  IADD3 R5, R252, -R6, RZ ;  /* 0x80000006fc057210 */ /* 0x000fe40007ffe0ff */
[----:B------:R-:W-:Y:S02]  /*11120*/  FMNMX.FTZ R11, R172, R11, !PT ;  /* 0x0000000bac0b7209 */ /* 0x000fe40007810000 */
[----:B------:R-:W-:Y:S02]  /*11130*/  IADD3 R7, R249, -R4, RZ ;  /* 0x80000004f9077210 */ /* 0x000fe40007ffe0ff */
[----:B------:R-:W-:Y:S02]  /*11140*/  FSEL R197, R197, -INF , !P0 ;  /* 0xff800000c5c57808 */ /* 0x000fe40004000000 */
[----:B------:R-:W-:Y:S02]  /*11150*/  FSEL R195, R195, -INF , !P1 ;  /* 0xff800000c3c37808 */ /* 0x000fe40004800000 */
[----:B------:R-:W-:Y:S02]  /*11160*/  IABS R5, R5 ;  /* 0x0000000500057213 */ /* 0x000fe40000000000 */
[C---:B------:R-:W-:Y:S02]  /*11170*/  ISETP.GE.AND P0, PT, R4.reuse, R251, PT ;  /* 0x000000fb0400720c */ /* 0x040fe40003f06270 */
[----:B------:R-:W-:Y:S02]  /*11180*/  ISETP.GE.AND P1, PT, R4, R248, PT ;  /* 0x000000f80400720c */ /* 0x000fe40003f26270 */
[----:B------:R-:W-:Y:S02]  /*11190*/  FMNMX.FTZ R11, R170, R11, !PT ;  /* 0x0000000baa0b7209 */ /* 0x000fe40007810000 */
[----:B------:R-:W-:Y:S02]  /*111a0*/  IABS R7, R7 ;  /* 0x0000000700077213 */ /* 0x000fe40000000000 */
[----:B------:R-:W-:Y:S02]  /*111b0*/  I2FP.F32.S32 R5, R5 ;  /* 0x0000000500057245 */ /* 0x000fe40000201400 */
[----:B------:R-:W-:Y:S02]  /*111c0*/  IABS R13, R13 ;  /* 0x0000000d000d7213 */ /* 0x000fe40000000000 */
[C---:B------:R-:W-:Y:S01]  /*111d0*/  ISETP.GE.OR P0, PT, R4.reuse, R250, !P0 ;  /* 0x000000fa0400720c */ /* 0x040fe20004706670 */
[----:B------:R-:W-:Y:S01]  /*111e0*/  FFMA.FTZ R32, R5, -UR18, R32 ;  /* 0x8000001205207c23 */ /* 0x000fe20008010020 */
[----:B------:R-:W-:Y:S02]  /*111f0*/  ISETP.GE.OR P1, PT, R4, R243, !P1 ;  /* 0x000000f30400720c */ /* 0x000fe40004f26670 */
[----:B------:R-:W-:Y:S02]  /*11200*/  FMNMX.FTZ R4, R168, R11, !PT ;  /* 0x0000000ba8047209 */ /* 0x000fe40007810000 */
[----:B------:R-:W-:Y:S02]  /*11210*/  I2FP.F32.S32 R7, R7 ;  /* 0x0000000700077245 */ /* 0x000fe40000201400 */
[----:B------:R-:W-:Y:S02]  /*11220*/  I2FP.F32.S32 R13, R13 ;  /* 0x0000000d000d7245 */ /* 0x000fe40000201400 */
[----:B------:R-:W-:Y:S01]  /*11230*/  FMNMX.FTZ R5, R185, R4, !PT ;  /* 0x00000004b9057209 */ /* 0x000fe20007810000 */
[----:B------:R-:W-:Y:S01]  /*11240*/  FFMA.FTZ R178, R7, -UR18, R178 ;  /* 0x8000001207b27c23 */ /* 0x000fe200080100b2 */
[----:B------:R-:W-:Y:S01]  /*11250*/  FMNMX.FTZ R7, R14, R2, !PT ;  /* 0x000000020e077209 */ /* 0x000fe20007810000 */
[----:B------:R-:W-:Y:S01]  /*11260*/  FFMA.FTZ R200, R13, -UR18, R200 ;  /* 0x800000120dc87c23 */ /* 0x000fe200080100c8 */
        /* <DEDUP_REMOVED lines=11> */
[----:B------:R-:W-:Y:S02]  /*11320*/  IADD3 R5, R249, -R6, RZ ;  /* 0x80000006f9057210 */ /* 0x000fe40007ffe0ff */
[----:B------:R-:W-:Y:S02]  /*11330*/  FMNMX.FTZ R6, R10, R7, !PT ;  /* 0x000000070a067209 */ /* 0x000fe40007810000 */
[----:B------:R-:W-:Y:S02]  /*11340*/  FMNMX.FTZ R4, R201, R4, !PT ;  /* 0x00000004c9047209 */ /* 0x000fe40007810000 */
[----:B------:R-:W-:Y:S02]  /*11350*/  IADD3 R3, R3, 0x39, RZ ;  /* 0x0000003903037810 */ /* 0x000fe40007ffe0ff */
[----:B------:R-:W-:Y:S02]  /*11360*/  IABS R9, R9 ;  /* 0x0000000900097213 */ /* 0x000fe40000000000 */
[----:B------:R-:W-:Y:S02]  /*11370*/  FMNMX.FTZ R6, R189, R6, !PT ;  /* 0x00000006bd067209 */ /* 0x000fe40007810000 */
[----:B------:R-:W-:Y:S02]  /*11380*/  FMNMX.FTZ R4, R199, R4, !PT ;  /* 0x00000004c7047209 */ /* 0x000fe40007810000 */
[----:B------:R-:W-:Y:S02]  /*11390*/  I2FP.F32.S32 R9, R9 ;  /* 0x0000000900097245 */ /* 0x000fe40000201400 */
[----:B------:R-:W-:Y:S02]  /*113a0*/  IADD3 R8, R252, -R3, RZ ;  /* 0x80000003fc087210 */ /* 0x000fe40007ffe0ff */
[----:B------:R-:W-:Y:S01]  /*113b0*/  FMNMX.FTZ R7, R191, R6, !PT ;  /* 0x00000006bf077209 */ /* 0x000fe20007810000 */
[----:B------:R-:W-:Y:S01]  /*113c0*/  FFMA.FTZ R30, R9, -UR18, R30 ;  /* 0x80000012091e7c23 */ /* 0x000fe2000801001e */
[----:B------:R-:W-:Y:S02]  /*113d0*/  FMNMX.FTZ R4, R197, R4, !PT ;  /* 0x00000004c5047209 */ /* 0x000fe40007810000 */
[----:B------:R-:W-:Y:S02]  /*113e0*/  IABS R8, R8 ;  /* 0x0000000800087213 */ /* 0x000fe40000000000 */
[----:B------:R-:W-:Y:S02]  /*113f0*/  FMNMX.FTZ R7, R194, R7, !PT ;  /* 0x00000007c2077209 */ /* 0x000fe40007810000 */
[----:B------:R-:W-:Y:S02]  /*11400*/  FMNMX.FTZ R9, R195, R4, !PT ;  /* 0x00000004c3097209 */ /* 0x000fe40007810000 */
[----:B------:R-:W-:Y:S02]  /*11410*/  I2FP.F32.S32 R8, R8 ;  /* 0x0000000800087245 */ /* 0x000fe40000201400 */
[----:B------:R-:W-:Y:S02]  /*11420*/  FMNMX.FTZ R4, R196, R7, !PT ;  /* 0x00000007c4047209 */ /* 0x000fe40007810000 */
[----:B------:R-:W-:Y:S01]  /*11430*/  FSEL R186, R186, -INF , !P0 ;  /* 0xff800000baba7808 */ /* 0x000fe20004000000 */
[----:B------:R-:W-:Y:S01]  /*11440*/  FFMA.FTZ R33, R8, -UR18, R33 ;  /* 0x8000001208217c23 */ /* 0x000fe20008010021 */
[----:B------:R-:W-:Y:S02]  /*11450*/  ISETP.GE.AND P0, PT, R3, R251, PT ;  /* 0x000000fb0300720c */ /* 0x000fe40003f06270 */
[----:B------:R-:W-:Y:S02]  /*11460*/  FMNMX.FTZ R9, R188, R9, !PT ;  /* 0x00000009bc097209 */ /* 0x000fe40007810000 */
[----:B------:R-:W-:Y:S02]  /*11470*/  FMNMX.FTZ R7, R193, R4, !PT ;  /* 0x00000004c1077209 */ /* 0x000fe40007810000 */
[----:B------:R-:W-:Y:S02]  /*11480*/  FSEL R184, R32, -INF , !P6 ;  /* 0xff80000020b87808 */ /* 0x000fe40007000000 */
[----:B------:R-:W-:Y:S02]  /*11490*/  ISETP.GE.OR P0, PT, R3, R250, !P0 ;  /* 0x000000fa0300720c */ /* 0x000fe40004706670 */
[----:B------:R-:W-:Y:S02]  /*114a0*/  FMNMX.FTZ R9, R186, R9, !PT ;  /* 0x00000009ba097209 */ /* 0x000fe40007810000 */
[----:B------:R-:W-:Y:S02]  /*114b0*/  FMNMX.FTZ R7, R202, R7, !PT ;  /* 0x00000007ca077209 */ /* 0x000fe40007810000 */
[----:B------:R-:W-:Y:S02]  /*114c0*/  FSEL R182, R33, -INF , !P0 ;  /* 0xff80000021b67808 */ /* 0x000fe40004000000 */
[----:B------:R-:W-:Y:S02]  /*114d0*/  FMNMX.FTZ R9, R184, R9, !PT ;  /* 0x00000009b8097209 */ /* 0x000fe40007810000 */
[----:B------:R-:W-:Y:S02]  /*114e0*/  IABS R5, R5 ;  /* 0x0000000500057213 */ /* 0x000fe40000000000 */
[----:B------:R-:W-:Y:S02]  /*114f0*/  IADD3 R6, R249, -R3, RZ ;  /* 0x80000003f9067210 */ /* 0x000fe40007ffe0ff */
[----:B------:R-:W-:Y:S02]  /*11500*/  FSEL R198, R198, -INF , !P4 ;  /* 0xff800000c6c67808 */ /* 0x000fe40006000000 */
[----:B------:R-:W-:Y:S02]  /*11510*/  FMNMX.FTZ R7, R200, R7, !PT ;  /* 0x00000007c8077209 */ /* 0x000fe40007810000 */
[----:B------:R-:W-:Y:S02]  /*11520*/  FMNMX.FTZ R4, R182, R9, !PT ;  /* 0x00000009b6047209 */ /* 0x000fe40007810000 */
[----:B------:R-:W-:Y:S02]  /*11530*/  I2FP.F32.S32 R9, R5 ;  /* 0x0000000500097245 */ /* 0x000fe40000201400 */
[----:B------:R-:W-:Y:S01]  /*11540*/  IABS R6, R6 ;  /* 0x0000000600067213 */ /* 0x000fe20000000000 */
[----:B------:R-:W1:Y:S01]  /*11550*/  SHFL.BFLY PT, R5, R4, 0x2, 0x1f ;  /* 0x0c401f0004057f89 */ /* 0x000e6200000e0000 */
[----:B------:R-:W-:Y:S01]  /*11560*/  FMNMX.FTZ R7, R198, R7, !PT ;  /* 0x00000007c6077209 */ /* 0x000fe20007810000 */
[----:B------:R-:W-:Y:S01]  /*11570*/  FFMA.FTZ R34, R9, -UR18, R34 ;  /* 0x8000001209227c23 */ /* 0x000fe20008010022 */
[----:B------:R-:W-:Y:S02]  /*11580*/  FSEL R180, R30, -INF , !P3 ;  /* 0xff8000001eb47808 */ /* 0x000fe40005800000 */
[----:B------:R-:W-:Y:S02]  /*11590*/  I2FP.F32.S32 R6, R6 ;  /* 0x0000000600067245 */ /* 0x000fe40000201400 */
[C---:B------:R-:W-:Y:S02]  /*115a0*/  ISETP.GE.AND P6, PT, R3.reuse, R248, PT ;  /* 0x000000f80300720c */ /* 0x040fe40003fc6270 */
[----:B------:R-:W-:Y:S01]  /*115b0*/  FSEL R178, R178, -INF , !P1 ;  /* 0xff800000b2b27808 */ /* 0x000fe20004800000 */
[----:B------:R-:W-:Y:S01]  /*115c0*/  FFMA.FTZ R35, R6, -UR18, R35 ;  /* 0x8000001206237c23 */ /* 0x000fe20008010023 */
[----:B------:R-:W-:Y:S02]  /*115d0*/  FMNMX.FTZ R7, R180, R7, !PT ;  /* 0x00000007b4077209 */ /* 0x000fe40007810000 */
[----:B------:R-:W-:Y:S02]  /*115e0*/  FSEL R176, R34, -INF , !P5 ;  /* 0xff80000022b07808 */ /* 0x000fe40006800000 */
[----:B------:R-:W-:Y:S02]  /*115f0*/  ISETP.GE.OR P6, PT, R3, R243, !P6 ;  /* 0x000000f30300720c */ /* 0x000fe400077c6670 */
[----:B------:R-:W-:Y:S02]  /*11600*/  FMNMX.FTZ R7, R178, R7, !PT ;  /* 0x00000007b2077209 */ /* 0x000fe40007810000 */
[----:B------:R-:W-:Y:S02]  /*11610*/  FSEL R165, R35, -INF , !P6 ;  /* 0xff80000023a57808 */ /* 0x000fe40007000000 */
[----:B------:R-:W-:Y:S01]  /*11620*/  FMNMX.FTZ R8, R176, R7, !PT ;  /* 0x00000007b0087209 */ /* 0x000fe20007810000 */
[----:B------:R-:W-:Y:S01]  /*11630*/  LDSM.16.MT88.4 R32, [R221+0x10000] ;  /* 0x01000000dd20783b */ /* 0x000fe20000004200 */
[----:B-1----:R-:W-:Y:S02]  /*11640*/  FMNMX.FTZ R5, R4, R5, !PT ;  /* 0x0000000504057209 */ /* 0x002fe40007810000 */
[----:B------:R-:W-:Y:S05]  /*11650*/  FMNMX.FTZ R6, R165, R8, !PT ;  /* 0x00000008a5067209 */ /* 0x000fea0007810000 */
[----:B------:R-:W1:Y:S08]  /*11660*/  SHFL.BFLY PT, R164, R5, 0x1, 0x1f ;  /* 0x0c201f0005a47f89 */ /* 0x000e7000000e0000 */
[----:B------:R-:W2:Y:S01]  /*11670*/  SHFL.BFLY PT, R3, R6, 0x2, 0x1f ;  /* 0x0c401f0006037f89 */ /* 0x000ea200000e0000 */
[----:B-1----:R-:W-:Y:S02]  /*11680*/  FMNMX.FTZ R164, R5, R164, !PT ;  /* 0x000000a405a47209 */ /* 0x002fe40007810000 */
[----:B--2---:R-:W-:Y:S03]  /*11690*/  FMNMX.FTZ R4, R6, R3, !PT ;  /* 0x0000000306047209 */ /* 0x004fe60007810000 */
[C---:B------:R-:W-:Y:S01]  /*116a0*/  FMUL.FTZ R183, R164.reuse, UR4 ;  /* 0x00000004a4b77c20 */ /* 0x040fe20008410000 */
[C---:B------:R-:W-:Y:S01]  /*116b0*/  FSETP.NEU.FTZ.AND P1, PT, R164.reuse, -INF , PT ;  /* 0xff800000a400780b */ /* 0x040fe20003f3d000 */
[----:B------:R-:W1:Y:S03]  /*116c0*/  SHFL.BFLY PT, R3, R4, 0x1, 0x1f ;  /* 0x0c201f0004037f89 */ /* 0x000e6600000e0000 */
[----:B------:R-:W-:Y:S02]  /*116d0*/  FSEL R183, R183, RZ, P1 ;  /* 0x000000ffb7b77208 */ /* 0x000fe40000800000 */
[----:B------:R-:W-:Y:S03]  /*116e0*/  FSEL R5, R164, RZ, P1 ;  /* 0x000000ffa4057208 */ /* 0x000fe60000800000 */
[--C-:B------:R-:W-:Y:S01]  /*116f0*/  FFMA.FTZ R177, R166, UR4, -R183.reuse ;  /* 0x00000004a6b17c23 */ /* 0x100fe200080108b7 */
[--C-:B------:R-:W-:Y:S01]  /*11700*/  FFMA.FTZ R174, R172, UR4, -R183.reuse ;  /* 0x00000004acae7c23 */ /* 0x100fe200080108b7 */
[----:B------:R-:W-:Y:S01]  /*11710*/  FADD.FTZ R0, -R5, R0 ;  /* 0x0000000005007221 */ /* 0x000fe20000010100 */
        /* <DEDUP_REMOVED lines=14> */
[--C-:B------:R-:W-:Y:S01]  /*11800*/  FFMA.FTZ R186, R186, UR4, -R183.reuse ;  /* 0x00000004baba7c23 */ /* 0x100fe200080108b7 */
[----:B-1----:R-:W-:Y:S01]  /*11810*/  FMNMX.FTZ R3, R4, R3, !PT ;  /* 0x0000000304037209 */ /* 0x002fe20007810000 */
[--C-:B------:R-:W-:Y:S01]  /*11820*/  FFMA.FTZ R184, R184, UR4, -R183.reuse ;  /* 0x00000004b8b87c23 */ /* 0x100fe200080108b7 */
[----:B------:R-:W-:Y:S02]  /*11830*/  FFMA.FTZ R183, R182, UR4, -R183 ;  /* 0x00000004b6b77c23 */ /* 0x000fe400080108b7 */
[C---:B------:R-:W-:Y:S01]  /*11840*/  FSETP.NEU.FTZ.AND P0, PT, R3.reuse, -INF , PT ;  /* 0xff8000000300780b */ /* 0x040fe20003f1d000 */
[C---:B------:R-:W-:Y:S02]  /*11850*/  FMUL.FTZ R181, R3.reuse, UR4 ;  /* 0x0000000403b57c20 */ /* 0x040fe40008410000 */
[----:B------:R-:W-:Y:S01]  /*11860*/  MUFU.EX2 R173, R173 ;  /* 0x000000ad00ad7308 */ /* 0x000fe20000000800 */
[----:B------:R-:W-:Y:S02]  /*11870*/  FSEL R5, R3, RZ, P0 ;  /* 0x000000ff03057208 */ /* 0x000fe40000000000 */
[----:B------:R-:W-:Y:S02]  /*11880*/  FSEL R181, R181, RZ, P0 ;  /* 0x000000ffb5b57208 */ /* 0x000fe40000000000 */
[----:B------:R-:W-:Y:S01]  /*11890*/  PLOP3.LUT P0, PT, PT, PT, UP0, 0x80, 0x0 ;  /* 0x000000000000781c */ /* 0x000fe20003f0f008 */
[----:B------:R-:W-:Y:S04]  /*118a0*/  FADD.FTZ R0, -R5, R2 ;  /* 0x0000000205007221 */ /* 0x000fe80000010100 */
[----:B------:R-:W1:Y:S01]  /*118b0*/  MUFU.EX2 R172, R172 ;  /* 0x000000ac00ac7308 */ /* 0x000e620000000800 */
[--C-:B------:R-:W-:Y:S01]  /*118c0*/  FFMA.FTZ R166, R16, UR4, -R181.reuse ;  /* 0x0000000410a67c23 */ /* 0x100fe200080108b5 */
[--C-:B------:R-:W-:Y:S01]  /*118d0*/  FFMA.FTZ R179, R14, UR4, -R181.reuse ;  /* 0x000000040eb37c23 */ /* 0x100fe200080108b5 */
[----:B------:R-:W3:Y:S01]  /*118e0*/  LDSM.16.MT88.4 R16, [R224+0x10000] ;  /* 0x01000000e010783b */ /* 0x000ee20000004200 */
[--C-:B------:R-:W-:Y:S01]  /*118f0*/  FFMA.FTZ R167, R12, UR4, -R181.reuse ;  /* 0x000000040ca77c23 */ /* 0x100fe200080108b5 */
[--C-:B------:R-:W-:Y:S01]  /*11900*/  FFMA.FTZ R175, R10, UR4, -R181.reuse ;  /* 0x000000040aaf7c23 */ /* 0x100fe200080108b5 */
[----:B------:R-:W-:Y:S01]  /*11910*/  FMUL.FTZ R8, R0, UR4 ;  /* 0x0000000400087c20 */ /* 0x000fe20008410000 */
[----:B--2---:R-:W-:Y:S03]  /*11920*/  F2FP.F16.F32.PACK_AB R168, R174, R177 ;  /* 0x000000b1aea8723e */ /* 0x004fe600000000ff */
[----:B------:R-:W2:Y:S01]  /*11930*/  MUFU.EX2 R2, R6 ;  /* 0x0000000600027308 */ /* 0x000ea20000000800 */
[--C-:B------:R-:W-:Y:S01]  /*11940*/  FFMA.FTZ R203, R198, UR4, -R181.reuse ;  /* 0x00000004c6cb7c23 */ /* 0x100fe200080108b5 */
[--C-:B------:R-:W-:Y:S01]  /*11950*/  FFMA.FTZ R193, R193, UR4, -R181.reuse ;  /* 0x00000004c1c17c23 */ /* 0x100fe200080108b5 */
[----:B------:R-:W4:Y:S01]  /*11960*/  LDL.LU R198, [R1+0x14] ;  /* 0x0000140001c67983 */ /* 0x000f220000300800 */
[--C-:B------:R-:W-:Y:S01]  /*11970*/  FFMA.FTZ R202, R202, UR4, -R181.reuse ;  /* 0x00000004caca7c23 */ /* 0x100fe200080108b5 */
[--C-:B------:R-:W-:Y:S01]  /*11980*/  FFMA.FTZ R200, R200, UR4, -R181.reuse ;  /* 0x00000004c8c87c23 */ /* 0x100fe200080108b5 */
[--C-:B------:R-:W-:Y:S01]  /*11990*/  FFMA.FTZ R189, R189, UR4, -R181.reuse ;  /* 0x00000004bdbd7c23 */ /* 0x100fe200080108b5 */
[----:B------:R-:W5:Y:S03]  /*119a0*/  LDL.LU R182, [R1+0x28] ;  /* 0x0000280001b67983 */ /* 0x000f660000300800 */
[----:B------:R-:W3:Y:S01]  /*119b0*/  MUFU.EX2 R0, R8 ;  /* 0x0000000800007308 */ /* 0x000ee20000000800 */
[----:B-1----:R-:W-:Y:S01]  /*119c0*/  F2FP.F16.F32.PACK_AB R170, R172, R173 ;  /* 0x000000adacaa723e */ /* 0x002fe200000000ff */
[--C-:B------:R-:W-:Y:S01]  /*119d0*/  FFMA.FTZ R196, R196, UR4, -R181.reuse ;  /* 0x00000004c4c47c23 */ /* 0x100fe200080108b5 */
[--C-:B------:R-:W-:Y:S01]  /*119e0*/  FFMA.FTZ R180, R180, UR4, -R181.reuse ;  /* 0x00000004b4b47c23 */ /* 0x100fe200080108b5 */
[--C-:B------:R-:W-:Y:S01]  /*119f0*/  FFMA.FTZ R178, R178, UR4, -R181.reuse ;  /* 0x00000004b2b27c23 */ /* 0x100fe200080108b5 */
[--C-:B------:R-:W-:Y:S05]  /*11a00*/  FFMA.FTZ R176, R176, UR4, -R181.reuse ;  /* 0x00000004b0b07c23 */ /* 0x100fea00080108b5 */
        /* <DEDUP_REMOVED lines=10> */
[----:B------:R-:W-:Y:S01]  /*11ab0*/  FMUL.FTZ R7, R0, R163 ;  /* 0x000000a300077220 */ /* 0x000fe20000410000 */
[----:B------:R-:W-:Y:S01]  /*11ac0*/  FMUL.FTZ R8, R2, R156 ;  /* 0x0000009c02087220 */ /* 0x000fe20000410000 */
[C---:B------:R-:W-:Y:S01]  /*11ad0*/  FMUL.FTZ R10, R0.reuse, R158 ;  /* 0x0000009e000a7220 */ /* 0x040fe20000410000 */
[C---:B------:R-:W-:Y:S01]  /*11ae0*/  FMUL.FTZ R11, R0.reuse, R159 ;  /* 0x0000009f000b7220 */ /* 0x040fe20000410000 */
[----:B------:R-:W2:Y:S01]  /*11af0*/  LDSM.16.MT88.4 R160, [R220+0x10000] ;  /* 0x01000000dca0783b */ /* 0x000ea20000004200 */
[C---:B------:R-:W-:Y:S03]  /*11b00*/  FMUL.FTZ R14, R0.reuse, R154 ;  /* 0x0000009a000e7220 */ /* 0x040fe60000410000 */
[----:B------:R-:W-:Y:S01]  /*11b10*/  MUFU.EX2 R166, R166 ;  /* 0x000000a600a67308 */ /* 0x000fe20000000800 */
[C---:B------:R-:W-:Y:S01]  /*11b20*/  FMUL.FTZ R15, R0.reuse, R155 ;  /* 0x0000009b000f7220 */ /* 0x040fe20000410000 */
[C---:B------:R-:W-:Y:S01]  /*11b30*/  FMUL.FTZ R22, R0.reuse, R146 ;  /* 0x0000009200167220 */ /* 0x040fe20000410000 */
[----:B------:R-:W-:Y:S01]  /*11b40*/  FMUL.FTZ R23, R0, R147 ;  /* 0x0000009300177220 */ /* 0x000fe20000410000 */
[C---:B------:R-:W-:Y:S01]  /*11b50*/  FMUL.FTZ R28, R2.reuse, R136 ;  /* 0x00000088021c7220 */ /* 0x040fe20000410000 */
[----:B------:R-:W-:Y:S01]  /*11b60*/  FMUL.FTZ R29, R2, R137 ;  /* 0x00000089021d7220 */ /* 0x000fe20000410000 */
[----:B------:R-:W3:Y:S01]  /*11b70*/  LDSM.16.MT88.4 R152, [R224+0x12000] ;  /* 0x01200000e098783b */ /* 0x000ee20000004200 */
[C---:B------:R-:W-:Y:S03]  /*11b80*/  FMUL.FTZ R30, R0.reuse, R138 ;  /* 0x0000008a001e7220 */ /* 0x040fe60000410000 */
[----:B------:R-:W2:Y:S01]  /*11b90*/  MUFU.EX2 R175, R175 ;  /* 0x000000af00af7308 */ /* 0x000ea20000000800 */
[----:B-1----:R-:W-:Y:S01]  /*11ba0*/  F2FP.F16.F32.PACK_AB R169, R167, R179 ;  /* 0x000000b3a7a9723e */ /* 0x002fe200000000ff */
[----:B------:R-:W-:Y:S01]  /*11bb0*/  FMUL.FTZ R31, R0, R139 ;  /* 0x0000008b001f7220 */ /* 0x000fe20000410000 */
[C---:B------:R-:W-:Y:S01]  /*11bc0*/  FMUL.FTZ R36, R2.reuse, R36 ;  /* 0x0000002402247220 */ /* 0x040fe20000410000 */
[----:B------:R-:W-:Y:S01]  /*11bd0*/  FMUL.FTZ R37, R2, R37 ;  /* 0x0000002502257220 */ /* 0x000fe20000410000 */
[C---:B------:R-:W-:Y:S01]  /*11be0*/  FMUL.FTZ R38, R0.reuse, R38 ;  /* 0x0000002600267220 */ /* 0x040fe20000410000 */
[----:B------:R-:W1:Y:S01]  /*11bf0*/  LDSM.16.MT88.4 R144, [R222+0x12000] ;  /* 0x01200000de90783b */ /* 0x000e620000004200 */
[----:B------:R-:W-:Y:S01]  /*11c00*/  FMUL.FTZ R39, R0, R39 ;  /* 0x0000002700277220 */ /* 0x000fe20000410000 */
[C---:B------:R-:W-:Y:S01]  /*11c10*/  FMUL.FTZ R40, R2.reuse, R40 ;  /* 0x0000002802287220 */ /* 0x040fe20000410000 */
[----:B------:R-:W-:Y:S01]  /*11c20*/  FMUL.FTZ R41, R2, R41 ;  /* 0x0000002902297220 */ /* 0x000fe20000410000 */
[C---:B------:R-:W-:Y:S01]  /*11c30*/  FMUL.FTZ R42, R0.reuse, R42 ;  /* 0x0000002a002a7220 */ /* 0x040fe20000410000 */
[----:B------:R-:W-:Y:S01]  /*11c40*/  FMUL.FTZ R43, R0, R43 ;  /* 0x0000002b002b7220 */ /* 0x000fe20000410000 */
[C---:B------:R-:W-:Y:S01]  /*11c50*/  FMUL.FTZ R44, R2.reuse, R44 ;  /* 0x0000002c022c7220 */ /* 0x040fe20000410000 */
[----:B------:R-:W-:Y:S01]  /*11c60*/  FMUL.FTZ R45, R2, R45 ;  /* 0x0000002d022d7220 */ /* 0x000fe20000410000 */
[----:B------:R-:W1:Y:S01]  /*11c70*/  LDSM.16.MT88.4 R136, [R221+0x12000] ;  /* 0x01200000dd88783b */ /* 0x000e620000004200 */
[C---:B------:R-:W-:Y:S01]  /*11c80*/  FMUL.FTZ R46, R0.reuse, R46 ;  /* 0x0000002e002e7220 */ /* 0x040fe20000410000 */
[----:B------:R-:W-:Y:S01]  /*11c90*/  FMUL.FTZ R47, R0, R47 ;  /* 0x0000002f002f7220 */ /* 0x000fe20000410000 */
[----:B--2---:R-:W-:Y:S01]  /*11ca0*/  F2FP.F16.F32.PACK_AB R171, R175, R166 ;  /* 0x000000a6afab723e */ /* 0x004fe200000000ff */
[C---:B------:R-:W-:Y:S01]  /*11cb0*/  FMUL.FTZ R48, R2.reuse, R48 ;  /* 0x0000003002307220 */ /* 0x040fe20000410000 */
[----:B------:R-:W-:Y:S01]  /*11cc0*/  FMUL.FTZ R49, R2, R49 ;  /* 0x0000003102317220 */ /* 0x000fe20000410000 */
[C---:B------:R-:W-:Y:S01]  /*11cd0*/  FMUL.FTZ R50, R0.reuse, R50 ;  /* 0x0000003200327220 */ /* 0x040fe20000410000 */
[----:B------:R-:W-:Y:S01]  /*11ce0*/  FMUL.FTZ R51, R0, R51 ;  /* 0x0000003300337220 */ /* 0x000fe20000410000 */
[----:B------:R-:W-:Y:S01]  /*11cf0*/  LDSM.16.MT88.4 R156, [R224+0x11800] ;  /* 0x01180000e09c783b */ /* 0x000fe20000004200 */
[C---:B------:R-:W-:Y:S01]  /*11d00*/  FMUL.FTZ R52, R2.reuse, R52 ;  /* 0x0000003402347220 */ /* 0x040fe20000410000 */
[C---:B------:R-:W-:Y:S01]  /*11d10*/  HMMA.16816.F32 R4, R168.reuse, R16, R4 ;  /* 0x00000010a804723c */ /* 0x040fe20000001804 */
[----:B------:R-:W-:Y:S04]  /*11d20*/  MUFU.EX2 R201, R201 ;  /* 0x000000c900c97308 */ /* 0x000fe80000000800 */
        /* <DEDUP_REMOVED lines=34> */
[C---:B------:R-:W-:Y:S01]  /*11f50*/  FMUL.FTZ R35, R0.reuse, R135 ;  /* 0x0000008700237220 */ /* 0x040fe20000410000 */
[----:B------:R-:W-:Y:S01]  /*11f60*/  FMUL.FTZ R63, R0, R63 ;  /* 0x0000003f003f7220 */ /* 0x000fe20000410000 */
[----:B------:R-:W2:Y:S03]  /*11f70*/  LDSM.16.MT88.4 R132, [R220+0x12000] ;  /* 0x01200000dc84783b */ /* 0x000ea60000004200 */
[----:B------:R-:W-:Y:S01]  /*11f80*/  MUFU.EX2 R200, R200 ;  /* 0x000000c800c87308 */ /* 0x000fe20000000800 */
[C---:B------:R-:W-:Y:S01]  /*11f90*/  FMUL.FTZ R64, R2.reuse, R64 ;  /* 0x0000004002407220 */ /* 0x040fe20000410000 */
[----:B------:R-:W-:Y:S01]  /*11fa0*/  FMUL.FTZ R65, R2, R65 ;  /* 0x0000004102417220 */ /* 0x000fe20000410000 */
[C---:B------:R-:W-:Y:S03]  /*11fb0*/  HMMA.16816.F32 R32, R168.reuse, R162, R32 ;  /* 0x000000a2a820723c */ /* 0x040fe60000001820 */
[C---:B------:R-:W-:Y:S01]  /*11fc0*/  FMUL.FTZ R66, R0.reuse, R66 ;  /* 0x0000004200427220 */ /* 0x040fe20000410000 */
[----:B------:R-:W-:Y:S01]  /*11fd0*/  FMUL.FTZ R67, R0, R67 ;  /* 0x0000004300437220 */ /* 0x000fe20000410000 */
[C---:B------:R-:W-:Y:S01]  /*11fe0*/  FMUL.FTZ R68, R2.reuse, R68 ;  /* 0x0000004402447220 */ /* 0x040fe20000410000 */
[C---:B---3--:R-:W-:Y:S01]  /*11ff0*/  HMMA.16816.F32 R36, R168.reuse, R152, R36 ;  /* 0x00000098a824723c */ /* 0x048fe20000001824 */
[----:B------:R-:W-:Y:S04]  /*12000*/  MUFU.EX2 R203, R203 ;  /* 0x000000cb00cb7308 */ /* 0x000fe80000000800 */
[----:B------:R-:W-:Y:S01]  /*12010*/  FMUL.FTZ R69, R2, R69 ;  /* 0x0000004502457220 */ /* 0x000fe20000410000 */
[C---:B------:R-:W-:Y:S05]  /*12020*/  HMMA.16816.F32 R40, R168.reuse, R154, R40 ;  /* 0x0000009aa828723c */ /* 0x040fea0000001828 */
[----:B------:R-:W-:Y:S01]  /*12030*/  MUFU.EX2 R183, R183 ;  /* 0x000000b700b77308 */ /* 0x000fe20000000800 */
[C---:B------:R-:W-:Y:S01]  /*12040*/  FMUL.FTZ R70, R0.reuse, R70 ;  /* 0x0000004600467220 */ /* 0x040fe20000410000 */
[C---:B-1----:R-:W-:Y:S04]  /*12050*/  HMMA.16816.F32 R44, R168.reuse, R144, R44 ;  /* 0x00000090a82c723c */ /* 0x042fe8000000182c */
[----:B------:R-:W-:Y:S02]  /*12060*/  FMUL.FTZ R71, R0, R71 ;  /* 0x0000004700477220 */ /* 0x000fe40000410000 */
[C---:B------:R-:W-:Y:S01]  /*12070*/  HMMA.16816.F32 R48, R168.reuse, R146, R48 ;  /* 0x00000092a830723c */ /* 0x040fe20000001830 */
[----:B------:R-:W1:Y:S01]  /*12080*/  LDSM.16.MT88.4 R144, [R222+0x14000] ;  /* 0x01400000de90783b */ /* 0x000e620000004200 */
[----:B------:R-:W-:Y:S03]  /*12090*/  MUFU.EX2 R185, R185 ;  /* 0x000000b900b97308 */ /* 0x000fe60000000800 */
[C---:B------:R-:W-:Y:S01]  /*120a0*/  FMUL.FTZ R72, R2.reuse, R72 ;  /* 0x0000004802487220 */ /* 0x040fe20000410000 */
[C---:B------:R-:W-:Y:S06]  /*120b0*/  HMMA.16816.F32 R52, R168.reuse, R136, R52 ;  /* 0x00000088a834723c */ /* 0x040fec0000001834 */
[----:B------:R-:W3:Y:S01]  /*120c0*/  MUFU.EX2 R190, R190 ;  /* 0x000000be00be7308 */ /* 0x000ee20000000800 */
[----:B------:R-:W-:Y:S01]  /*120d0*/  FMUL.FTZ R73, R2, R73 ;  /* 0x0000004902497220 */ /* 0x000fe20000410000 */
[C---:B------:R-:W-:Y:S01]  /*120e0*/  HMMA.16816.F32 R56, R168.reuse, R138, R56 ;  /* 0x0000008aa838723c */ /* 0x040fe20000001838 */
[----:B------:R-:W3:Y:S02]  /*120f0*/  LDSM.16.MT88.4 R136, [R221+0x14000] ;  /* 0x01400000dd88783b */ /* 0x000ee40000004200 */
[C---:B------:R-:W-:Y:S03]  /*12100*/  FMUL.FTZ R74, R0.reuse, R74 ;  /* 0x0000004a004a7220 */ /* 0x040fe60000410000 */
[C---:B--2---:R-:W-:Y:S02]  /*12110*/  HMMA.16816.F32 R60, R168.reuse, R132, R60 ;  /* 0x00000084a83c723c */ /* 0x044fe4000000183c */
[----:B------:R-:W-:Y:S03]  /*12120*/  MUFU.EX2 R187, R187 ;  /* 0x000000bb00bb7308 */ /* 0x000fe60000000800 */
[----:B------:R-:W-:Y:S01]  /*12130*/  FMUL.FTZ R75, R0, R75 ;  /* 0x0000004b004b7220 */ /* 0x000fe20000410000 */
[C---:B------:R-:W-:Y:S01]  /*12140*/  HMMA.16816.F32 R64, R168.reuse, R134, R64 ;  /* 0x00000086a840723c */ /* 0x040fe20000001840 */
[----:B------:R-:W2:Y:S05]  /*12150*/  LDSM.16.MT88.4 R132, [R220+0x14000] ;  /* 0x01400000dc84783b */ /* 0x000eaa0000004200 */
[----:B------:R-:W5:Y:S01]  /*12160*/  MUFU.EX2 R192, R192 ;  /* 0x000000c000c07308 */ /* 0x000f620000000800 */
[C---:B------:R-:W-:Y:S01]  /*12170*/  FMUL.FTZ R76, R2.reuse, R76 ;  /* 0x0000004c024c7220 */ /* 0x040fe20000410000 */
[C---:B------:R-:W-:Y:S03]  /*12180*/  HMMA.16816.F32 R68, R168.reuse, R140, R68 ;  /* 0x0000008ca844723c */ /* 0x040fe60000001844 */
[----:B------:R-:W-:Y:S03]  /*12190*/  FMUL.FTZ R77, R2, R77 ;  /* 0x0000004d024d7220 */ /* 0x000fe60000410000 */
[C---:B------:R-:W-:Y:S01]  /*121a0*/  HMMA.16816.F32 R72, R168.reuse, R142, R72 ;  /* 0x0000008ea848723c */ /* 0x040fe20000001848 */
[----:B------:R-:W2:Y:S01]  /*121b0*/  LDSM.16.MT88.4 R140, [R224+0x16000] ;  /* 0x01600000e08c783b */ /* 0x000ea20000004200 */
        /* <DEDUP_REMOVED lines=8> */
[C---:B-1----:R-:W-:Y:S03]  /*12240*/  HMMA.16816.F32 R76, R168.reuse, R144, R76 ;  /* 0x00000090a84c723c */ /* 0x042fe6000000184c */
[C---:B------:R-:W-:Y:S01]  /*12250*/  FMUL.FTZ R84, R2.reuse, R84 ;  /* 0x0000005402547220 */ /* 0x040fe20000410000 */
[----:B------:R-:W-:Y:S01]  /*12260*/  FMUL.FTZ R85, R2, R85 ;  /* 0x0000005502557220 */ /* 0x000fe20000410000 */
[C---:B------:R-:W-:Y:S01]  /*12270*/  FMUL.FTZ R86, R0.reuse, R86 ;  /* 0x0000005600567220 */ /* 0x040fe20000410000 */
[C---:B------:R-:W-:Y:S01]  /*12280*/  HMMA.16816.F32 R80, R168.reuse, R146, R80 ;  /* 0x00000092a850723c */ /* 0x040fe20000001850 */
[----:B------:R-:W-:Y:S01]  /*12290*/  LDSM.16.MT88.4 R144, [R221+0x16000] ;  /* 0x01600000dd90783b */ /* 0x000fe20000004200 */
        /* <DEDUP_REMOVED lines=20> */
[C---:B--2---:R-:W-:Y:S03]  /*123e0*/  HMMA.16816.F32 R92, R168.reuse, R132, R92 ;  /* 0x00000084a85c723c */ /* 0x044fe6000000185c */
[C---:B------:R-:W-:Y:S01]  /*123f0*/  FMUL.FTZ R100, R2.reuse, R100 ;  /* 0x0000006402647220 */ /* 0x040fe20000410000 */
[----:B------:R-:W-:Y:S01]  /*12400*/  FMUL.FTZ R101, R2, R101 ;  /* 0x0000006502657220 */ /* 0x000fe20000410000 */
[C---:B------:R-:W-:Y:S01]  /*12410*/  FMUL.FTZ R102, R0.reuse, R102 ;  /* 0x0000006600667220 */ /* 0x040fe20000410000 */
[C---:B------:R-:W-:Y:S01]  /*12420*/  HMMA.16816.F32 R96, R168.reuse, R134, R96 ;  /* 0x00000086a860723c */ /* 0x040fe20000001860 */
[----:B------:R-:W2:Y:S01]  /*12430*/  LDSM.16.MT88.4 R132, [R220+0x16000] ;  /* 0x01600000dc84783b */ /* 0x000ea20000004200 */
[----:B------:R-:W-:Y:S03]  /*12440*/  MUFU.EX2 R178, R178 ;  /* 0x000000b200b27308 */ /* 0x000fe60000000800 */
[----:B------:R-:W-:Y:S01]  /*12450*/  FMUL.FTZ R103, R0, R103 ;  /* 0x0000006700677220 */ /* 0x000fe20000410000 */
[C---:B------:R-:W-:Y:S01]  /*12460*/  FMUL.FTZ R104, R2.reuse, R104 ;  /* 0x0000006802687220 */ /* 0x040fe20000410000 */
[----:B------:R-:W-:Y:S01]  /*12470*/  FMUL.FTZ R105, R2, R105 ;  /* 0x0000006902697220 */ /* 0x000fe20000410000 */
[C---:B------:R-:W-:Y:S04]  /*12480*/  FMUL.FTZ R106, R0.reuse, R106 ;  /* 0x0000006a006a7220 */ /* 0x040fe80000410000 */
[----:B------:R-:W-:Y:S01]  /*12490*/  MUFU.EX2 R176, R176 ;  /* 0x000000b000b07308 */ /* 0x000fe20000000800 */
        /* <DEDUP_REMOVED lines=26> */
[----:B------:R-:W-:Y:S01]  /*12640*/  FMUL.FTZ R126, R0, R126 ;  /* 0x0000007e007e7220 */ /* 0x000fe20000410000 */
[C---:B------:R-:W-:Y:S05]  /*12650*/  HMMA.16816.F32 R120, R168.reuse, R146, R120 ;  /* 0x00000092a878723c */ /* 0x040fea0000001878 */
[--C-:B------:R-:W-:Y:S01]  /*12660*/  FFMA.FTZ R144, R191, UR4, -R181.reuse ;  /* 0x00000004bf907c23 */ /* 0x100fe200080108b5 */
[----:B------:R-:W-:Y:S01]  /*12670*/  FFMA.FTZ R191, R194, UR4, -R181 ;  /* 0x00000004c2bf7c23 */ /* 0x000fe200080108b5 */
[----:B------:R-:W-:Y:S01]  /*12680*/  FMUL.FTZ R127, R0, R127 ;  /* 0x0000007f007f7220 */ /* 0x000fe20000410000 */
[C---:B------:R-:W-:Y:S01]  /*12690*/  FMUL.FTZ R128, R2.reuse, R128 ;  /* 0x0000008002807220 */ /* 0x040fe20000410000 */
[----:B------:R3:W4:Y:S02]  /*126a0*/  MUFU.EX2 R194, R144 ;  /* 0x0000009000c27308 */ /* 0x0007240000000800 */
[----:B------:R-:W-:Y:S01]  /*126b0*/  FMUL.FTZ R129, R2, R129 ;  /* 0x0000008102817220 */ /* 0x000fe20000410000 */
[C---:B------:R-:W-:Y:S01]  /*126c0*/  FMUL.FTZ R130, R0.reuse, R130 ;  /* 0x0000008200827220 */ /* 0x040fe20000410000 */
[----:B------:R-:W-:Y:S01]  /*126d0*/  FMUL.FTZ R131, R0, R131 ;  /* 0x0000008300837220 */ /* 0x000fe20000410000 */
[C---:B--2---:R-:W-:Y:S05]  /*126e0*/  HMMA.16816.F32 R124, R168.reuse, R132, R124 ;  /* 0x00000084a87c723c */ /* 0x044fea000000187c */
[----:B------:R-:W2:Y:S01]  /*126f0*/  MUFU.EX2 R191, R191 ;  /* 0x000000bf00bf7308 */ /* 0x000ea20000000800 */
[----:B-----5:R-:W-:Y:S01]  /*12700*/  FFMA.FTZ R177, R2, R182, R177 ;  /* 0x000000b602b17223 */ /* 0x020fe200000100b1 */
[----:B------:R-:W-:Y:S01]  /*12710*/  FFMA.FTZ R181, R165, UR4, -R181 ;  /* 0x00000004a5b57c23 */ /* 0x000fe200080108b5 */
[----:B------:R-:W-:Y:S03]  /*12720*/  HMMA.16816.F32 R128, R168, R134, R128 ;  /* 0x00000086a880723c */ /* 0x000fe60000001880 */
[----:B------:R-:W-:Y:S01]  /*12730*/  F2FP.F16.F32.PACK_AB R132, R190, R185 ;  /* 0x000000b9be84723e */ /* 0x000fe200000000ff */
[----:B---3--:R-:W3:Y:S03]  /*12740*/  LDSM.16.MT88.4 R144, [R221+0x10800] ;  /* 0x01080000dd90783b */ /* 0x008ee60000004200 */
[----:B------:R-:W-:Y:S01]  /*12750*/  F2FP.F16.F32.PACK_AB R134, R192, R187 ;  /* 0x000000bbc086723e */ /* 0x000fe200000000ff */
[----:B------:R-:W5:Y:S03]  /*12760*/  MUFU.EX2 R181, R181 ;  /* 0x000000b500b57308 */ /* 0x000f660000000800 */
[----:B----4-:R-:W-:Y:S01]  /*12770*/  F2FP.F16.F32.PACK_AB R133, R194, R189 ;  /* 0x000000bdc285723e */ /* 0x010fe200000000ff */
[----:B------:R-:W-:Y:S01]  /*12780*/  FFMA.FTZ R179, R0, R198, R179 ;  /* 0x000000c600b37223 */ /* 0x000fe200000100b3 */
[----:B------:R-:W-:Y:S01]  /*12790*/  F2FP.F16.F32.PACK_AB R168, R186, R188 ;  /* 0x000000bcbaa8723e */ /* 0x000fe200000000ff */
[----:B------:R-:W-:Y:S01]  /*127a0*/  FADD.FTZ R174, R174, R177 ;  /* 0x000000b1aeae7221 */ /* 0x000fe20000010000 */
[----:B--2---:R-:W-:Y:S01]  /*127b0*/  F2FP.F16.F32.PACK_AB R135, R196, R191 ;  /* 0x000000bfc487723e */ /* 0x004fe200000000ff */
[----:B------:R-:W-:Y:S01]  /*127c0*/  FADD.FTZ R179, R167, R179 ;  /* 0x000000b3a7b37221 */ /* 0x000fe20000010000 */
[----:B------:R-:W-:Y:S01]  /*127d0*/  F2FP.F16.F32.PACK_AB R170, R183, R184 ;  /* 0x000000b8b7aa723e */ /* 0x000fe200000000ff */
[----:B------:R-:W-:Y:S01]  /*127e0*/  FADD.FTZ R173, R173, R174 ;  /* 0x000000aeadad7221 */ /* 0x000fe20000010000 */
[----:B------:R-:W-:Y:S01]  /*127f0*/  F2FP.F16.F32.PACK_AB R169, R178, R180 ;  /* 0x000000b4b2a9723e */ /* 0x000fe200000000ff */
[----:B------:R-:W-:Y:S02]  /*12800*/  FADD.FTZ R0, R166, R179 ;  /* 0x000000b3a6007221 */ /* 0x000fe40000010000 */
[C---:B-1----:R-:W-:Y:S05]  /*12810*/  HMMA.16816.F32 R4, R132.reuse, R136, R4 ;  /* 0x000000888404723c */ /* 0x042fea0000001804 */
[----:B-----5:R-:W-:Y:S01]  /*12820*/  F2FP.F16.F32.PACK_AB R171, R181, R176 ;  /* 0x000000b0b5ab723e */ /* 0x020fe200000000ff */
        /* <DEDUP_REMOVED lines=60> */
[----:B------:R-:W-:Y:S04]  /*12bf0*/  F2FP.F16.F32.PACK_AB R132, R199, R201 ;  /* 0x000000c9c784723e */ /* 0x000fe800000000ff */
[C---:B------:R-:W-:Y:S01]  /*12c00*/  F2FP.F16.F32.PACK_AB R134, R195.reuse, R197 ;  /* 0x000000c5c386723e */ /* 0x040fe200000000ff */
[----:B------:R-:W-:Y:S01]  /*12c10*/  FADD.FTZ R195, R195, R0 ;  /* 0x00000000c3c37221 */ /* 0x000fe20000010000 */
[----:B------:R-:W-:Y:S02]  /*12c20*/  F2FP.F16.F32.PACK_AB R133, R202, R193 ;  /* 0x000000c1ca85723e */ /* 0x000fe400000000ff */
[----:B------:R-:W-:Y:S01]  /*12c30*/  F2FP.F16.F32.PACK_AB R135, R203, R200 ;  /* 0x000000c8cb87723e */ /* 0x000fe200000000ff */
[----:B------:R-:W-:Y:S04]  /*12c40*/  FADD.FTZ R195, R188, R195 ;  /* 0x000000c3bcc37221 */ /* 0x000fe80000010000 */
[----:B------:R-:W-:Y:S02]  /*12c50*/  FADD.FTZ R195, R186, R195 ;  /* 0x000000c3bac37221 */ /* 0x000fe40000010000 */
[C---:B-1----:R-:W-:Y:S03]  /*12c60*/  HMMA.16816.F32 R4, R132.reuse, R136, R4 ;  /* 0x000000888404723c */ /* 0x042fe60000001804 */
[----:B------:R-:W-:Y:S03]  /*12c70*/  FADD.FTZ R184, R184, R195 ;  /* 0x000000c3b8b87221 */ /* 0x000fe60000010000 */
[C---:B------:R-:W-:Y:S01]  /*12c80*/  HMMA.16816.F32 R8, R132.reuse, R138, R8 ;  /* 0x0000008a8408723c */ /* 0x040fe20000001808 */
[----:B------:R-:W1:Y:S04]  /*12c90*/  LDSM.16.MT88.4 R136, [R224+0x13000] ;  /* 0x01300000e088783b */ /* 0x000e680000004200 */
[----:B------:R-:W-:Y:S01]  /*12ca0*/  FADD.FTZ R2, R183, R184 ;  /* 0x000000b8b7027221 */ /* 0x000fe20000010000 */
[C---:B--2---:R-:W-:Y:S04]  /*12cb0*/  HMMA.16816.F32 R12, R132.reuse, R140, R12 ;  /* 0x0000008c840c723c */ /* 0x044fe8000000180c */
[----:B------:R2:W-:Y:S02]  /*12cc0*/  STL [R1+0x28], R2 ;  /* 0x0000280201007387 */ /* 0x0005e40000100800 */
[C---:B------:R-:W-:Y:S02]  /*12cd0*/  HMMA.16816.F32 R16, R132.reuse, R142, R16 ;  /* 0x0000008e8410723c */ /* 0x040fe40000001810 */
[----:B------:R-:W5:Y:S04]  /*12ce0*/  LDSM.16.MT88.4 R140, [R222+0x13000] ;  /* 0x01300000de8c783b */ /* 0x000f680000004200 */
[C---:B---3--:R-:W-:Y:S06]  /*12cf0*/  HMMA.16816.F32 R20, R132.reuse, R144, R20 ;  /* 0x000000908414723c */ /* 0x048fec0000001814 */
[C---:B------:R-:W-:Y:S01]  /*12d00*/  HMMA.16816.F32 R24, R132.reuse, R146, R24 ;  /* 0x000000928418723c */ /* 0x040fe20000001818 */
[----:B------:R-:W3:Y:S05]  /*12d10*/  LDSM.16.MT88.4 R144, [R221+0x13000] ;  /* 0x01300000dd90783b */ /* 0x000eea0000004200 */
[C---:B----4-:R-:W-:Y:S05]  /*12d20*/  HMMA.16816.F32 R28, R132.reuse, R148, R28 ;  /* 0x00000094841c723c */ /* 0x050fea000000181c */
[----:B--2---:R-:W-:Y:S01]  /*12d30*/  MOV R2, R3 ;  /* 0x0000000300027202 */ /* 0x004fe20000000f00 */
[C---:B------:R-:W-:Y:S01]  /*12d40*/  HMMA.16816.F32 R32, R132.reuse, R150, R32 ;  /* 0x000000968420723c */ /* 0x040fe20000001820 */
[----:B------:R-:W2:Y:S05]  /*12d50*/  LDSM.16.MT88.4 R148, [R220+0x13000] ;  /* 0x01300000dc94783b */ /* 0x000eaa0000004200 */
[C---:B-1----:R-:W-:Y:S06]  /*12d60*/  HMMA.16816.F32 R36, R132.reuse, R136, R36 ;  /* 0x000000888424723c */ /* 0x042fec0000001824 */
[C---:B------:R-:W-:Y:S01]  /*12d70*/  HMMA.16816.F32 R40, R132.reuse, R138, R40 ;  /* 0x0000008a8428723c */ /* 0x040fe20000001828 */
[----:B------:R-:W1:Y:S05]  /*12d80*/  LDSM.16.MT88.4 R136, [R224+0x15000] ;  /* 0x01500000e088783b */ /* 0x000e6a0000004200 */
[C---:B-----5:R-:W-:Y:S06]  /*12d90*/  HMMA.16816.F32 R44, R132.reuse, R140, R44 ;  /* 0x0000008c842c723c */ /* 0x060fec000000182c */
        /* <DEDUP_REMOVED lines=27> */
[C---:B------:R-:W-:Y:S06]  /*12f50*/  HMMA.16816.F32 R120, R132.reuse, R146, R120 ;  /* 0x000000928478723c */ /* 0x040fec0000001878 */
[C---:B--2---:R-:W-:Y:S06]  /*12f60*/  HMMA.16816.F32 R124, R132.reuse, R148, R124 ;  /* 0x00000094847c723c */ /* 0x044fec000000187c */
[----:B------:R-:W-:Y:S01]  /*12f70*/  HMMA.16816.F32 R128, R132, R150, R128 ;  /* 0x000000968480723c */ /* 0x000fe20000001880 */
[----:B------:R-:W2:Y:S05]  /*12f80*/  LDSM.16.MT88.4 R132, [R220+0x11800] ;  /* 0x01180000dc84783b */ /* 0x000eaa0000004200 */
[C---:B------:R-:W-:Y:S03]  /*12f90*/  HMMA.16816.F32 R160, R168.reuse, R156, R4 ;  /* 0x0000009ca8a0723c */ /* 0x040fe60000001804 */
[----:B------:R-:W3:Y:S03]  /*12fa0*/  LDSM.16.MT88.4 R4, [R224+0x13800] ;  /* 0x01380000e004783b */ /* 0x000ee60000004200 */
[C---:B------:R-:W-:Y:S05]  /*12fb0*/  HMMA.16816.F32 R156, R168.reuse, R158, R8 ;  /* 0x0000009ea89c723c */ /* 0x040fea0000001808 */
[----:B------:R-:W5:Y:S01]  /*12fc0*/  LDSM.16.MT88.4 R8, [R222+0x13800] ;  /* 0x01380000de08783b */ /* 0x000f620000004200 */
[C---:B-1----:R-:W-:Y:S06]  /*12fd0*/  HMMA.16816.F32 R152, R168.reuse, R136, R12 ;  /* 0x00000088a898723c */ /* 0x042fec000000180c */
[C---:B------:R-:W-:Y:S01]  /*12fe0*/  HMMA.16816.F32 R148, R168.reuse, R138, R16 ;  /* 0x0000008aa894723c */ /* 0x040fe20000001810 */
[----:B------:R-:W1:Y:S05]  /*12ff0*/  LDSM.16.MT88.4 R12, [R221+0x13800] ;  /* 0x01380000dd0c783b */ /* 0x000e6a0000004200 */
[C---:B----4-:R-:W-:Y:S03]  /*13000*/  HMMA.16816.F32 R144, R168.reuse, R140, R20 ;  /* 0x0000008ca890723c */ /* 0x050fe60000001814 */
[----:B------:R-:W4:Y:S03]  /*13010*/  LDSM.16.MT88.4 R16, [R220+0x13800] ;  /* 0x01380000dc10783b */ /* 0x000f260000004200 */
[C---:B------:R-:W-:Y:S06]  /*13020*/  HMMA.16816.F32 R140, R168.reuse, R142, R24 ;  /* 0x0000008ea88c723c */ /* 0x040fec0000001818 */
[C---:B--2---:R-:W-:Y:S06]  /*13030*/  HMMA.16816.F32 R136, R168.reuse, R132, R28 ;  /* 0x00000084a888723c */ /* 0x044fec000000181c */
[C---:B------:R-:W-:Y:S06]  /*13040*/  HMMA.16816.F32 R132, R168.reuse, R134, R32 ;  /* 0x00000086a884723c */ /* 0x040fec0000001820 */
[C---:B---3--:R-:W-:Y:S06]  /*13050*/  HMMA.16816.F32 R36, R168.reuse, R4, R36 ;  /* 0x00000004a824723c */ /* 0x048fec0000001824 */
[C---:B------:R-:W-:Y:S01]  /*13060*/  HMMA.16816.F32 R40, R168.reuse, R6, R40 ;  /* 0x00000006a828723c */ /* 0x040fe20000001828 */
[----:B------:R-:W2:Y:S05]  /*13070*/  LDSM.16.MT88.4 R4, [R224+0x15800] ;  /* 0x01580000e004783b */ /* 0x000eaa0000004200 */
[C---:B-----5:R-:W-:Y:S06]  /*13080*/  HMMA.16816.F32 R44, R168.reuse, R8, R44 ;  /* 0x00000008a82c723c */ /* 0x060fec000000182c */
        /* <DEDUP_REMOVED lines=33> */
[----:B------:R-:W-:Y:S05]  /*132a0*/  HMMA.16816.F32 R128, R168, R18, R128 ;  /* 0x00000012a880723c */ /* 0x000fea0000001880 */
[----:B------:R-:W-:Y:S06]  /*132b0*/  FADD.FTZ R176, R176, R5 ;  /* 0x00000005b0b07221 */ /* 0x000fec0000010000 */
[----:B------:R-:W-:Y:S05]  /*132c0*/  FADD.FTZ R0, R181, R176 ;  /* 0x000000b0b5007221 */ /* 0x000fea0000010000 */
[----:B------:R1:W-:Y:S02]  /*132d0*/  STL [R1+0x14], R0 ;  /* 0x0000140001007387 */ /* 0x0003e40000100800 */
[----:B-1----:R-:W-:Y:S01]  /*132e0*/  MOV R0, R164 ;  /* 0x000000a400007202 */ /* 0x002fe20000000f00 */
[----:B------:R-:W-:Y:S06]  /*132f0*/  @P0 BRA `(.L_x_1519) ;  /* 0xffffffb000e80947 */ /* 0x000fec000383ffff */
.L_x_1518:
        /* <DEDUP_REMOVED lines=47> */
.L_x_1522:
        /* <DEDUP_REMOVED lines=14> */
.L_x_1523:
        /* <DEDUP_REMOVED lines=358> */
.L_x_1525:
[----:B------:R-:W-:Y:S05]  /*14d30*/  BSYNC B0 ;  /* 0x0000000000007941 */ /* 0x000fea0003800000 */
.L_x_1524:
        /* <DEDUP_REMOVED lines=40> */
.L_x_1527:
[----:B------:R-:W-:Y:S05]  /*14fc0*/  BSYNC B0 ;  /* 0x0000000000007941 */ /* 0x000fea0003800000 */
.L_x_1526:
        /* <DEDUP_REMOVED lines=27> */
.L_x_1529:
[----:B------:R-:W-:Y:S05]  /*15180*/  BSYNC B0 ;  /* 0x0000000000007941 */ /* 0x000fea0003800000 */
.L_x_1528:
        /* <DEDUP_REMOVED lines=27> */
.L_x_1531:
[----:B------:R-:W-:Y:S05]  /*15340*/  BSYNC B0 ;  /* 0x0000000000007941 */ /* 0x000fea0003800000 */
.L_x_1530:
        /* <DEDUP_REMOVED lines=27> */
.L_x_1532:
        /* <DEDUP_REMOVED lines=16> */
.L_x_2414:


//--------------------- .text._ZN5flash16flash_fwd_kernelI23Flash_fwd_kernel_traitsILi256ELi128ELi64ELi8ELb0ELb0EN7cutlass6half_tE19Flash_kernel_traitsILi256ELi128ELi64ELi8ES3_EELb1ELb0ELb0ELb0ELb0ELb0ELb0ELb0EEEvNS_16Flash_fwd_paramsE --------------------------
	.section	.text._ZN5flash16flash_fwd_kernelI23Flash_fwd_kernel_traitsILi256ELi128ELi64ELi8ELb0ELb0EN7cutlass6half_tE19Flash_kernel_traitsILi256ELi128ELi64ELi8ES3_EELb1ELb0ELb0ELb0ELb0ELb0ELb0ELb0EEEvNS_16Flash_fwd_paramsE,"ax",@progbits
	.align	128
        .global         _ZN5flash16flash_fwd_kernelI23Flash_fwd_kernel_traitsILi256ELi128ELi64ELi8ELb0ELb0EN7cutlass6half_tE19Flash_kernel_traitsILi256ELi128ELi64ELi8ES3_EELb1ELb0ELb0ELb0ELb0ELb0ELb0ELb0EEEvNS_16Flash_fwd_paramsE
        .type           _ZN5flash16flash_fwd_kernelI23Flash_fwd_kernel_traitsILi256ELi128ELi64ELi8ELb0ELb0EN7cutlass6half_tE19Flash_kernel_traitsILi256ELi128ELi64ELi8ES3_EELb1ELb0ELb0ELb0ELb0ELb0ELb0ELb0EEEvNS_16Flash_fwd_paramsE,@function
        .size           _ZN5flash16flash_fwd_kernelI23Flash_fwd_kernel_traitsILi256ELi128ELi64ELi8ELb0ELb0EN7cutlass6half_tE19Flash_kernel_traitsILi256ELi128ELi64ELi8ES3_EELb1ELb0ELb0ELb0ELb0ELb0ELb0ELb0EEEvNS_16Flash_fwd_paramsE,(.L_x_2415 - _ZN5flash16flash_fwd_kernelI23Flash_fwd_kernel_traitsILi256ELi128ELi64ELi8ELb0ELb0EN7cutlass6half_tE19Flash_kernel_traitsILi256ELi128ELi64ELi8ES3_EELb1ELb0ELb0ELb0ELb0ELb0ELb0ELb0EEEvNS_16Flash_fwd_paramsE)
        .other          _ZN5flash16flash_fwd_kernelI23Flash_fwd_kernel_traitsILi256ELi128ELi64ELi8ELb0ELb0EN7cutlass6half_tE19Flash_kernel_traitsILi256ELi128ELi64ELi8ES3_EELb1ELb0ELb0ELb0ELb0ELb0ELb0ELb0EEEvNS_16Flash_fwd_paramsE,@"STO_CUDA_ENTRY STV_DEFAULT"
_ZN5flash16flash_fwd_kernelI23Flash_fwd_kernel_traitsILi256ELi128ELi64ELi8ELb0ELb0EN7cutlass6half_tE19Flash_kernel_traitsILi256ELi128ELi64ELi8ES3_EELb1ELb0ELb0ELb0ELb0ELb0ELb0ELb0EEEvNS_16Flash_fwd_paramsE:
.text._ZN5flash16flash_fwd_kernelI23Flash_fwd_kernel_traitsILi256ELi128ELi64ELi8ELb0ELb0EN7cutlass6half_tE19Flash_kernel_traitsILi256ELi128ELi64ELi8ES3_EELb1ELb0ELb0ELb0ELb0ELb0ELb0ELb0EEEvNS_16Flash_fwd_paramsE:
        /* <DEDUP_REMOVED lines=11> */
[----:B-1----:R-:W-:-:S05]  /*00b0*/  VIADD R1, R1, 0xffffffd8 ;  /* 0xffffffd801017836 */ /* 0x002fca0000000000 */
[----:B------:R-:W-:Y:S01]  /*00c0*/  S2UR UR17, SR_CTAID.X ;  /* 0x00000000001179c3 */ /* 0x000fe20000002500 */
[----:B------:R-:W4:Y:S07]  /*00d0*/  @P2 LDG.E.64 R8, desc[UR26][R8.64] ;  /* 0x0000001a08082981 */ /* 0x000f2e000c1e1b00 */
[----:B------:R-:W1:Y:S08]  /*00e0*/  S2UR UR6, SR_CTAID.Y ;  /* 0x00000000000679c3 */ /* 0x000e700000002600 */
[----:B------:R-:W5:Y:S01]  /*00f0*/  S2UR UR9, SR_CTAID.Z ;  /* 0x00000000000979c3 */ /* 0x000f620000002700 */
[----:B--2---:R-:W2:Y:S01]  /*0100*/  @P2 LDG.E.64 R4, desc[UR26][R2.64] ;  /* 0x0000001a02042981 */ /* 0x004ea2000c1e1b00 */
[----:B------:R-:W-:Y:S01]  /*0110*/  UISETP.NE.U32.AND UP2, UPT, UR10, URZ, UPT ;  /* 0x0000003f0a00728c */ /* 0x000fe2000bf45070 */
[----:B------:R-:W-:Y:S01]  /*0120*/  ULDC.U8 UR7, c[0x0][0x3c2] ;  /* 0x0000f08000077ab9 */ /* 0x000fe20000000000 */
[----:B------:R-:W-:-:S02]  /*0130*/  UMOV UR16, 0xffffffff ;  /* 0xffffffff00107882 */ /* 0x000fc40000000000 */
[----:B------:R-:W-:Y:S02]  /*0140*/  UISETP.NE.AND.EX UP2, UPT, UR11, URZ, UPT, UP2 ;  /* 0x0000003f0b00728c */ /* 0x000fe4000bf45320 */
[----:B------:R-:W2:Y:S01]  /*0150*/  @P2 LDC R0, c[0x0][0x3b0] ;  /* 0x0000ec00ff002b82 */ /* 0x000ea20000000800 */
[----:B------:R-:W-:Y:S01]  /*0160*/  ULDC.64 UR10, c[0x0][0x2f0] ;  /* 0x0000bc00000a7ab9 */ /* 0x000fe20000000a00 */
[----:B------:R-:W-:Y:S02]  /*0170*/  UISETP.NE.AND UP3, UPT, UR7, URZ, UPT ;  /* 0x0000003f0700728c */ /* 0x000fe4000bf65270 */
[----:B------:R-:W-:Y:S01]  /*0180*/  PLOP3.LUT P0, PT, PT, PT, UP2, 0x80, 0x0 ;  /* 0x000000000000781c */ /* 0x000fe20003f0f028 */
[----:B------:R-:W-:Y:S01]  /*0190*/  ULDC UR8, c[0x0][0x270] ;  /* 0x00009c0000087ab9 */ /* 0x000fe20000000800 */
[----:B-1----:R-:W-:-:S06]  /*01a0*/  UIMAD.WIDE UR10, UR6, 0x4, UR10 ;  /* 0x00000004060a78a5 */ /* 0x002fcc000f8e020a */
[----:B------:R-:W-:Y:S01]  /*01b0*/  IMAD.U32 R14, RZ, RZ, UR10 ;  /* 0x0000000aff0e7e24 */ /* 0x000fe2000f8e00ff */
[----:B-----5:R-:W-:Y:S01]  /*01c0*/  ULOP3.LUT UR4, UR9, UR17, UR6, 0xfe, !UPT ;  /* 0x0000001109047292 */ /* 0x020fe2000f8efe06 */
[----:B------:R-:W-:Y:S01]  /*01d0*/  IMAD.U32 R15, RZ, RZ, UR11 ;  /* 0x0000000bff0f7e24 */ /* 0x000fe2000f8e00ff */
[----:B------:R-:W-:-:S04]  /*01e0*/  ULDC.64 UR10, c[0x0][0x2f8] ;  /* 0x0000be00000a7ab9 */ /* 0x000fc80000000a00 */
        /* <DEDUP_REMOVED lines=8> */
[----:B------:R-:W-:Y:S01]  /*0270*/  @UP1 ULDC.64 UR12, c[0x0][0x300] ;  /* 0x0000c000000c1ab9 */ /* 0x000fe20000000a00 */
[----:B------:R-:W-:Y:S02]  /*0280*/  UIMAD.WIDE UR10, UR6, 0x4, UR10 ;  /* 0x00000004060a78a5 */ /* 0x000fe4000f8e020a */
        /* <DEDUP_REMOVED lines=10> */
[----:B------:R-:W-:Y:S02]  /*0330*/  PLOP3.LUT P2, PT, PT, PT, UP0, 0x80, 0x0 ;  /* 0x000000000000781c */ /* 0x000fe40003f4f008 */
[----:B------:R-:W-:Y:S02]  /*0340*/  PLOP3.LUT P1, PT, PT, PT, UP1, 0x80, 0x0 ;  /* 0x000000000000781c */ /* 0x000fe40003f2f018 */
[----:B------:R2:W-:Y:S04]  /*0350*/  @!P3 STG.E.64 desc[UR26][R10.64+0x8], R2 ;  /* 0x000008020a00b986 */ /* 0x0005e8000c101b1a */
[----:B------:R-:W3:Y:S04]  /*0360*/  @P0 LDG.E R5, desc[UR26][R14.64+0x4] ;  /* 0x0000041a0e050981 */ /* 0x000ee8000c1e1900 */
[----:B------:R-:W4:Y:S04]  /*0370*/  @P0 LDG.E R7, desc[UR26][R14.64] ;  /* 0x0000001a0e070981 */ /* 0x000f28000c1e1900 */
[----:B------:R-:W5:Y:S01]  /*0380*/  @P1 LDG.E R0, desc[UR26][R12.64] ;  /* 0x0000001a0c001981 */ /* 0x000f62000c1e1900 */
[----:B-1----:R-:W-:-:S02]  /*0390*/  IMAD.U32 R8, RZ, RZ, UR10 ;  /* 0x0000000aff087e24 */ /* 0x002fc4000f8e00ff */
[----:B------:R-:W-:-:S05]  /*03a0*/  IMAD.U32 R9, RZ, RZ, UR11 ;  /* 0x0000000bff097e24 */ /* 0x000fca000f8e00ff */
[----:B------:R-:W2:Y:S01]  /*03b0*/  @!P2 LDG.E R4, desc[UR26][R8.64] ;  /* 0x0000001a0804a981 */ /* 0x000ea2000c1e1900 */
[----:B------:R-:W-:Y:S01]  /*03c0*/  UIMAD UR7, UR6, UR8, UR9 ;  /* 0x00000008060772a4 */ /* 0x000fe2000f8e0209 */
[----:B------:R-:W-:Y:S01]  /*03d0*/  UMOV UR10, 0xffffffff ;  /* 0xffffffff000a7882 */ /* 0x000fe20000000000 */
[----:B------:R-:W-:Y:S01]  /*03e0*/  UMOV UR31, URZ ;  /* 0x0000003f001f7c82 */ /* 0x000fe20008000000 */
[----:B---3--:R-:W-:Y:S02]  /*03f0*/  @P0 R2UR UR18, R5 ;  /* 0x00000000051202ca */ /* 0x008fe400000e0000 */
[----:B------:R-:W-:Y:S02]  /*0400*/  SHF.R.S32.HI R5, RZ, 0x1f, R6 ;  /* 0x0000001fff057819 */ /* 0x000fe40000011406 */
[----:B----4-:R-:W-:Y:S02]  /*0410*/  @P0 R2UR UR16, R7 ;  /* 0x00000000071002ca */ /* 0x010fe400000e0000 */
[----:B------:R-:W-:-:S02]  /*0420*/  LEA.HI R81, R5, R6, RZ, 0x5 ;  /* 0x0000000605517211 */ /* 0x000fc400078f28ff */
[----:B------:R-:W-:Y:S02]  /*0430*/  ISETP.NE.U32.AND P0, PT, RZ, UR4, PT ;  /* 0x00000004ff007c0c */ /* 0x000fe4000bf05070 */
[----:B------:R-:W-:Y:S01]  /*0440*/  LOP3.LUT R7, R81, 0xffffffe0, RZ, 0xc0, !PT ;  /* 0xffffffe051077812 */ /* 0x000fe200078ec0ff */
[----:B------:R-:W-:Y:S01]  /*0450*/  USHF.L.U32 UR4, UR7, 0x5, URZ ;  /* 0x0000000507047899 */ /* 0x000fe2000800063f */
[----:B-----5:R-:W-:-:S03]  /*0460*/  @P1 R2UR UR31, R0 ;  /* 0x00000000001f12ca */ /* 0x020fc600000e0000 */
[----:B------:R-:W-:Y:S02]  /*0470*/  IMAD.IADD R0, R6, 0x1, -R7 ;  /* 0x0000000106007824 */ /* 0x000fe400078e0a07 */
[----:B------:R-:W-:Y:S01]  /*0480*/  @UP2 UIADD3 UR18, UR18, -UR16, URZ ;  /* 0x8000001012122290 */ /* 0x000fe2000fffe03f */
[----:B--2---:R-:W-:Y:S02]  /*0490*/  @!P2 R2UR UR10, R4 ;  /* 0x00000000040aa2ca */ /* 0x004fe400000e0000 */
        /* <DEDUP_REMOVED lines=14> */
.L_x_1533:
[----:B------:R-:W-:-:S05]  /*0580*/  ULDC UR11, c[0x0][0x2c8] ;  /* 0x0000b200000b7ab9 */ /* 0x000fca0000000800 */
.L_x_1534:
        /* <DEDUP_REMOVED lines=61> */
.L_x_1536:
[----:B------:R-:W-:Y:S01]  /*0960*/  ULDC UR4, c[0x0][0x278] ;  /* 0x00009e0000047ab9 */ /* 0x000fe20000000800 */
[----:B------:R-:W1:Y:S01]  /*0970*/  S2R R3, SR_CTAID.Z ;  /* 0x0000000000037919 */ /* 0x000e620000002700 */
[----:B------:R-:W-:Y:S01]  /*0980*/  IMAD.U32 R0, RZ, RZ, UR4 ;  /* 0x00000004ff007e24 */ /* 0x000fe2000f8e00ff */
[----:B------:R-:W-:Y:S01]  /*0990*/  UMOV UR32, URZ ;  /* 0x0000003f00207c82 */ /* 0x000fe20008000000 */
[----:B------:R-:W-:-:S03]  /*09a0*/  LEA.HI R7, R5, R6, RZ, 0x4 ;  /* 0x0000000605077211 */ /* 0x000fc600078f20ff */
[----:B------:R-:W-:-:S04]  /*09b0*/  IABS R0, R0 ;  /* 0x0000000000007213 */ /* 0x000fc80000000000 */
[----:B------:R-:W-:-:S13]  /*09c0*/  R2UR UR11, R0 ;  /* 0x00000000000b72ca */ /* 0x000fda00000e0000 */
[----:B------:R-:W2:Y:S01]  /*09d0*/  I2F.RP R4, UR11 ;  /* 0x0000000b00047d06 */ /* 0x000ea20008209400 */
[----:B-1----:R-:W-:-:S04]  /*09e0*/  IABS R3, R3 ;  /* 0x0000000300037213 */ /* 0x002fc80000000000 */
[----:B------:R-:W-:-:S03]  /*09f0*/  R2UR UR5, R3 ;  /* 0x00000000030572ca */ /* 0x000fc600000e0000 */
[----:B--2---:R-:W1:Y:S01]  /*0a00*/  MUFU.RCP R0, R4 ;  /* 0x0000000400007308 */ /* 0x004e620000001000 */
[CC--:B------:R-:W-:Y:S02]  /*0a10*/  LEA.HI R3, R5.reuse, R6.reuse, RZ, 0x3 ;  /* 0x0000000605037211 */ /* 0x0c0fe400078f18ff */
[----:B------:R-:W-:Y:S02]  /*0a20*/  LEA.HI R5, R5, R6, RZ, 0x6 ;  /* 0x0000000605057211 */ /* 0x000fe400078f30ff */
[----:B------:R-:W-:Y:S02]  /*0a30*/  SHF.R.S32.HI R242, RZ, 0x3, R3 ;  /* 0x00000003fff27819 */ /* 0x000fe40000011403 */
[----:B------:R-:W-:Y:S01]  /*0a40*/  LOP3.LUT R3, R3, 0xfffffff8, RZ, 0xc0, !PT ;  /* 0xfffffff803037812 */ /* 0x000fe200078ec0ff */
[----:B------:R-:W-:Y:S02]  /*0a50*/  IMAD.SHL.U32 R5, R5, 0x8, RZ ;  /* 0x0000000805057824 */ /* 0x000fe400078e00ff */
[----:B------:R-:W-:-:S02]  /*0a60*/  IMAD.SHL.U32 R11, R242, 0x40, RZ ;  /* 0x00000040f20b7824 */ /* 0x000fc400078e00ff */
[----:B------:R-:W-:-:S03]  /*0a70*/  IMAD.IADD R3, R6, 0x1, -R3 ;  /* 0x0000000106037824 */ /* 0x000fc600078e0a03 */
[----:B------:R-:W-:Y:S01]  /*0a80*/  LOP3.LUT R11, R11, 0x1c0, RZ, 0xc0, !PT ;  /* 0x000001c00b0b7812 */ /* 0x000fe200078ec0ff */
[----:B------:R-:W-:Y:S02]  /*0a90*/  IMAD.SHL.U32 R240, R3, 0x8, RZ ;  /* 0x0000000803f07824 */ /* 0x000fe400078e00ff */
[----:B-1----:R-:W-:Y:S01]  /*0aa0*/  VIADD R0, R0, 0xffffffe ;  /* 0x0ffffffe00007836 */ /* 0x002fe20000000000 */
[----:B------:R-:W-:Y:S01]  /*0ab0*/  SHF.R.U32.HI R230, RZ, 0x3, R11 ;  /* 0x00000003ffe67819 */ /* 0x000fe2000001160b */
[----:B------:R-:W-:Y:S01]  /*0ac0*/  VIADD R4, R242, 0x40 ;  /* 0x00000040f2047836 */ /* 0x000fe20000000000 */
[--C-:B------:R-:W-:Y:S02]  /*0ad0*/  LOP3.LUT R9, R11, 0x38, R240.reuse, 0xf8, !PT ;  /* 0x000000380b097812 */ /* 0x100fe400078ef8f0 */
[----:B------:R-:W-:Y:S01]  /*0ae0*/  SHF.R.S32.HI R241, RZ, 0x1f, R240 ;  /* 0x0000001ffff17819 */ /* 0x000fe200000114f0 */
[----:B------:R-:W1:Y:S01]  /*0af0*/  F2I.FTZ.U32.TRUNC.NTZ R0, R0 ;  /* 0x0000000000007305 */ /* 0x000e62000021f000 */
[----:B------:R-:W-:-:S02]  /*0b00*/  LOP3.LUT R230, R9, R230, RZ, 0x3c, !PT ;  /* 0x000000e609e67212 */ /* 0x000fc400078e3cff */
        /* <DEDUP_REMOVED lines=8> */
[----:B------:R-:W-:Y:S02]  /*0b90*/  UIMAD UR14, UR14, UR11, URZ ;  /* 0x0000000b0e0e72a4 */ /* 0x000fe4000f8e023f */
[----:B------:R-:W-:Y:S02]  /*0ba0*/  SHF.R.S32.HI R0, RZ, 0x1f, R7 ;  /* 0x0000001fff007819 */ /* 0x000fe40000011407 */
[----:B------:R-:W-:Y:S02]  /*0bb0*/  UIMAD.WIDE.U32 UR14, UR33, UR14, UR32 ;  /* 0x0000000e210e72a5 */ /* 0x000fe4000f8e0020 */
[----:B------:R-:W-:-:S02]  /*0bc0*/  LEA.HI R13, R0, R7, RZ, 0x3 ;  /* 0x00000007000d7211 */ /* 0x000fc400078f18ff */
[----:B------:R-:W-:Y:S02]  /*0bd0*/  UIMAD.WIDE.U32 UR14, UR15, UR5, URZ ;  /* 0x000000050f0e72a5 */ /* 0x000fe4000f8e003f */
[----:B------:R-:W-:-:S05]  /*0be0*/  LOP3.LUT R0, R13, 0xfffffff8, RZ, 0xc0, !PT ;  /* 0xfffffff80d007812 */ /* 0x000fca00078ec0ff */
[----:B------:R-:W-:Y:S01]  /*0bf0*/  UMOV UR19, UR15 ;  /* 0x0000000f00137c82 */ /* 0x000fe20008000000 */
[----:B------:R-:W-:Y:S01]  /*0c00*/  USHF.R.S32.HI UR15, URZ, 0x1f, UR9 ;  /* 0x0000001f3f0f7899 */ /* 0x000fe20008011409 */
[----:B------:R-:W-:Y:S01]  /*0c10*/  IMAD.IADD R0, R7, 0x1, -R0 ;  /* 0x0000000107007824 */ /* 0x000fe200078e0a00 */
        /* <DEDUP_REMOVED lines=33> */
.L_x_1537:
[----:B------:R-:W1:Y:S01]  /*0e30*/  S2UR UR4, SR_CgaCtaId ;  /* 0x00000000000479c3 */ /* 0x000e620000008800 */
[----:B------:R-:W-:Y:S01]  /*0e40*/  UIADD3 UR5, -UR7, UR18, URZ ;  /* 0x0000001207057290 */ /* 0x000fe2000fffe13f */
[----:B------:R-:W-:Y:S01]  /*0e50*/  IADD3 R8, P0, R240, UR30, RZ ;  /* 0x0000001ef0087c10 */ /* 0x000fe2000ff1e0ff */
[----:B------:R-:W-:Y:S01]  /*0e60*/  UMOV UR32, 0x400 ;  /* 0x0000040000207882 */ /* 0x000fe20000000000 */
[----:B------:R-:W-:Y:S01]  /*0e70*/  ULDC.64 UR6, c[0x0][0x258] ;  /* 0x0000960000067ab9 */ /* 0x000fe20000000a00 */
[----:B------:R-:W-:Y:S01]  /*0e80*/  SHF.R.S32.HI R243, RZ, 0x1f, R242 ;  /* 0x0000001ffff37819 */ /* 0x000fe200000114f2 */
[----:B------:R-:W-:Y:S01]  /*0e90*/  IMAD.U32 R16, RZ, RZ, UR6 ;  /* 0x00000006ff107e24 */ /* 0x000fe2000f8e00ff */
[----:B------:R-:W-:Y:S01]  /*0ea0*/  IADD3.X R9, R241, UR8, RZ, P0, !PT ;  /* 0x00000008f1097c10 */ /* 0x000fe200087fe4ff */
[----:B------:R-:W-:Y:S01]  /*0eb0*/  UIMAD UR15, UR15, UR6, URZ ;  /* 0x000000060f0f72a4 */ /* 0x000fe2000f8e023f */
[C---:B------:R-:W-:Y:S01]  /*0ec0*/  ISETP.GE.AND P1, PT, R242.reuse, UR5, PT ;  /* 0x00000005f2007c0c */ /* 0x040fe2000bf26270 */
[----:B------:R-:W-:Y:S01]  /*0ed0*/  IMAD.WIDE.U32 R26, R242, UR12, R240 ;  /* 0x0000000cf21a7c25 */ /* 0x000fe2000f8e00f0 */
[----:B------:R-:W-:Y:S01]  /*0ee0*/  LOP3.LUT R230, R230, 0xfffffe00, R5, 0xf8, !PT ;  /* 0xfffffe00e6e67812 */ /* 0x000fe200078ef805 */
[----:B------:R-:W-:Y:S01]  /*0ef0*/  UIMAD UR15, UR9, UR7, UR15 ;  /* 0x00000007090f72a4 */ /* 0x000fe2000f8e020f */
[----:B------:R-:W-:Y:S01]  /*0f00*/  BSSY B0, `(.L_x_1538) ;  /* 0x0000045000007945 */ /* 0x000fe20003800000 */
[----:B------:R-:W-:Y:S01]  /*0f10*/  IMAD.WIDE.U32 R16, R16, UR9, R8 ;  /* 0x0000000910107c25 */ /* 0x000fe2000f8e0008 */
[----:B------:R-:W-:Y:S01]  /*0f20*/  ULDC.64 UR8, c[0x0][0x260] ;  /* 0x0000980000087ab9 */ /* 0x000fe20000000a00 */
[----:B------:R-:W-:Y:S01]  /*0f30*/  ULDC.64 UR6, c[0x0][0x268] ;  /* 0x00009a0000067ab9 */ /* 0x000fe20000000a00 */
[----:B------:R-:W-:Y:S01]  /*0f40*/  UIMAD UR31, UR14, UR8, URZ ;  /* 0x000000080e1f72a4 */ /* 0x000fe2000f8e023f */
[----:B------:R-:W-:Y:S01]  /*0f50*/  IMAD.U32 R23, RZ, RZ, UR17 ;  /* 0x00000011ff177e24 */ /* 0x000fe2000f8e00ff */
[----:B------:R-:W-:Y:S01]  /*0f60*/  UIMAD UR30, UR14, UR6, URZ ;  /* 0x000000060e1e72a4 */ /* 0x000fe2000f8e023f */
[----:B------:R-:W-:Y:S01]  /*0f70*/  IMAD R7, R243, UR12, RZ ;  /* 0x0000000cf3077c24 */ /* 0x000fe2000f8e02ff */
[----:B------:R-:W-:Y:S01]  /*0f80*/  UIMAD UR9, UR19, UR9, UR31 ;  /* 0x00000009130972a4 */ /* 0x000fe2000f8e021f */
[----:B------:R-:W-:Y:S01]  /*0f90*/  VIADD R19, R17, UR15 ;  /* 0x0000000f11137c36 */ /* 0x000fe20008000000 */
[----:B------:R-:W-:Y:S01]  /*0fa0*/  UIMAD UR30, UR19, UR7, UR30 ;  /* 0x00000007131e72a4 */ /* 0x000fe2000f8e021e */
[----:B------:R-:W-:Y:S01]  /*0fb0*/  ISETP.GE.AND P5, PT, R4, UR5, PT ;  /* 0x0000000504007c0c */ /* 0x000fe2000bfa6270 */
[----:B-1----:R-:W-:Y:S01]  /*0fc0*/  ULEA UR4, UR4, UR32, 0x18 ;  /* 0x0000002004047291 */ /* 0x002fe2000f8ec03f */
[C---:B------:R-:W-:Y:S01]  /*0fd0*/  IADD3 R12, R242.reuse, 0x20, RZ ;  /* 0x00000020f20c7810 */ /* 0x040fe20007ffe0ff */
[----:B------:R-:W-:Y:S01]  /*0fe0*/  VIADD R15, R242, 0x60 ;  /* 0x00000060f20f7836 */ /* 0x000fe20000000000 */
[C---:B------:R-:W-:Y:S01]  /*0ff0*/  IADD3 R233, R240.reuse, 0x40, RZ ;  /* 0x00000040f0e97810 */ /* 0x040fe20007ffe0ff */
[C---:B------:R-:W-:Y:S01]  /*1000*/  VIADD R232, R240.reuse, 0x80 ;  /* 0x00000080f0e87836 */ /* 0x040fe20000000000 */
[----:B------:R-:W-:Y:S01]  /*1010*/  IADD3 R231, R240, 0xc0, RZ ;  /* 0x000000c0f0e77810 */ /* 0x000fe20007ffe0ff */
[----:B------:R-:W-:Y:S01]  /*1020*/  IMAD.WIDE R22, R23, 0x80, R242 ;  /* 0x0000008017167825 */ /* 0x000fe200078e02f2 */
[----:B------:R-:W-:-:S02]  /*1030*/  IADD3 R236, P0, R26, UR22, RZ ;  /* 0x000000161aec7c10 */ /* 0x000fc4000ff1e0ff */
[----:B------:R-:W-:Y:S01]  /*1040*/  MOV R165, UR6 ;  /* 0x0000000600a57c02 */ /* 0x000fe20008000f00 */
[----:B------:R-:W-:Y:S01]  /*1050*/  IMAD R7, R242, UR13, R7 ;  /* 0x0000000df2077c24 */ /* 0x000fe2000f8e0207 */
[----:B------:R-:W-:Y:S01]  /*1060*/  LEA R230, R230, UR4, 0x1 ;  /* 0x00000004e6e67c11 */ /* 0x000fe2000f8e08ff */
[----:B------:R-:W-:Y:S01]  /*1070*/  IMAD.U32 R168, RZ, RZ, UR8 ;  /* 0x00000008ffa87e24 */ /* 0x000fe2000f8e00ff */
[----:B------:R-:W-:Y:S07]  /*1080*/  @P1 BRA `(.L_x_1539) ;  /* 0x0000000000b01947 */ /* 0x000fee0003800000 */
        /* <DEDUP_REMOVED lines=44> */
.L_x_1539:
[----:B------:R-:W-:Y:S05]  /*1350*/  BSYNC B0 ;  /* 0x0000000000007941 */ /* 0x000fea0003800000 */
.L_x_1538:
[----:B------:R-:W-:Y:S01]  /*1360*/  ISETP.GE.AND P1, PT, R12, UR5, PT ;  /* 0x000000050c007c0c */ /* 0x000fe2000bf26270 */
[----:B------:R-:W-:Y:S01]  /*1370*/  IMAD.SHL.U32 R20, R3, 0x40, RZ ;  /* 0x0000004003147824 */ /* 0x000fe200078e00ff */
[----:B------:R-:W-:Y:S01]  /*1380*/  BSSY B0, `(.L_x_1540) ;  /* 0x0000038000007945 */ /* 0x000fe20003800000 */
[----:B-12---:R-:W-:Y:S01]  /*1390*/  IMAD R5, R243, UR10, RZ ;  /* 0x0000000af3057c24 */ /* 0x006fe2000f8e02ff */
[----:B------:R-:W-:Y:S01]  /*13a0*/  IADD3.X R237, R27, UR21, R7, P0, !PT ;  /* 0x000000151bed7c10 */ /* 0x000fe200087fe407 */
[C---:B------:R-:W-:Y:S01]  /*13b0*/  IMAD.WIDE.U32 R24, R242.reuse, UR10, R240 ;  /* 0x0000000af2187c25 */ /* 0x040fe2000f8e00f0 */
[----:B------:R-:W-:Y:S02]  /*13c0*/  ISETP.GE.AND P6, PT, R15, UR5, PT ;  /* 0x000000050f007c0c */ /* 0x000fe4000bfc6270 */
[C---:B------:R-:W-:Y:S01]  /*13d0*/  SHF.L.U32 R7, R242.reuse, 0x3, RZ ;  /* 0x00000003f2077819 */ /* 0x040fe200000006ff */
[----:B------:R-:W-:Y:S01]  /*13e0*/  IMAD R14, R242, UR11, R5 ;  /* 0x0000000bf20e7c24 */ /* 0x000fe2000f8e0205 */
[----:B------:R-:W-:-:S03]  /*13f0*/  LOP3.LUT R20, R20, 0x1c0, RZ, 0xc0, !PT ;  /* 0x000001c014147812 */ /* 0x000fc600078ec0ff */
[----:B------:R-:W-:Y:S06]  /*1400*/  @P1 BRA `(.L_x_1541) ;  /* 0x0000000000bc1947 */ /* 0x000fec0003800000 */
        /* <DEDUP_REMOVED lines=47> */
.L_x_1541:
[----:B------:R-:W-:Y:S05]  /*1700*/  BSYNC B0 ;  /* 0x0000000000007941 */ /* 0x000fea0003800000 */
.L_x_1540:
        /* <DEDUP_REMOVED lines=49> */
.L_x_1543:
[----:B------:R-:W-:Y:S05]  /*1a20*/  BSYNC B0 ;  /* 0x0000000000007941 */ /* 0x000fea0003800000 */
.L_x_1542:
        /* <DEDUP_REMOVED lines=48> */
.L_x_1545:
[----:B------:R-:W-:Y:S05]  /*1d30*/  BSYNC B0 ;  /* 0x0000000000007941 */ /* 0x000fea0003800000 */
.L_x_1544:
[----:B------:R-:W-:Y:S01]  /*1d40*/  ULEA.HI.SX32 UR8, UR20, 0xffffffff, 0x1a ;  /* 0xffffffff14087891 */ /* 0x000fe2000f8fd23f */
[----:B------:R-:W-:Y:S01]  /*1d50*/  IMAD.WIDE.U32 R236, R168, UR19, R236 ;  /* 0x00000013a8ec7c25 */ /* 0x000fe2000f8e00ec */
[----:B------:R-:W-:Y:S01]  /*1d60*/  USHF.L.U32 UR15, UR12, 0x6, URZ ;  /* 0x000000060c0f7899 */ /* 0x000fe2000800063f */
[----:B------:R-:W-:Y:S01]  /*1d70*/  LOP3.LUT R16, R20, 0x8, R7, 0xf8, !PT ;  /* 0x0000000814107812 */ /* 0x000fe200078ef807 */
        /* <DEDUP_REMOVED lines=9> */
[----:B------:R-:W-:Y:S01]  /*1e10*/  IADD3 R234, P0, R24, UR24, RZ ;  /* 0x0000001818ea7c10 */ /* 0x000fe2000ff1e0ff */
[----:B------:R-:W-:Y:S01]  /*1e20*/  IMAD.WIDE.U32 R18, R7, UR8, R238 ;  /* 0x0000000807127c25 */ /* 0x000fe2000f8e00ee */
[----:B------:R-:W-:Y:S01]  /*1e30*/  UIMAD UR6, UR32, UR15, UR6 ;  /* 0x0000000f200672a4 */ /* 0x000fe2000f8e0206 */
[----:B-1234-:R-:W-:Y:S01]  /*1e40*/  SHF.R.U32.HI R5, RZ, 0x3, R20 ;  /* 0x00000003ff057819 */ /* 0x01efe20000011614 */
[----:B------:R-:W-:Y:S01]  /*1e50*/  BSSY B0, `(.L_x_1546) ;  /* 0x000002f000007945 */ /* 0x000fe20003800000 */
[----:B------:R-:W-:Y:S01]  /*1e60*/  IMAD.SHL.U32 R4, R221, 0x8, RZ ;  /* 0x00000008dd047824 */ /* 0x000fe200078e00ff */
[----:B------:R-:W-:-:S02]  /*1e70*/  LOP3.LUT R17, R17, 0x1c0, RZ, 0xc0, !PT ;  /* 0x000001c011117812 */ /* 0x000fc400078ec0ff */
[----:B------:R-:W-:Y:S01]  /*1e80*/  IADD3.X R235, R25, UR23, R14, P0, !PT ;  /* 0x0000001719eb7c10 */ /* 0x000fe200087fe40e */
[----:B------:R-:W-:Y:S01]  /*1e90*/  VIADD R14, R19, UR6 ;  /* 0x00000006130e7c36 */ /* 0x000fe20008000000 */
[----:B------:R-:W-:Y:S02]  /*1ea0*/  ISETP.GE.AND P6, PT, R12, UR31, PT ;  /* 0x0000001f0c007c0c */ /* 0x000fe4000bfc6270 */
[----:B------:R-:W-:Y:S02]  /*1eb0*/  LOP3.LUT R16, R16, R5, RZ, 0x3c, !PT ;  /* 0x0000000510107212 */ /* 0x000fe400078e3cff */
[----:B------:R-:W-:Y:S01]  /*1ec0*/  LOP3.LUT R15, R17, 0x8, R4, 0xf8, !PT ;  /* 0x00000008110f7812 */ /* 0x000fe200078ef804 */
[----:B------:R-:W-:Y:S08]  /*1ed0*/  @P1 BRA `(.L_x_1547) ;  /* 0x0000000000981947 */ /* 0x000ff00003800000 */
        /* <DEDUP_REMOVED lines=38> */
.L_x_1547:
[----:B------:R-:W-:Y:S05]  /*2140*/  BSYNC B0 ;  /* 0x0000000000007941 */ /* 0x000fea0003800000 */
.L_x_1546:
[----:B------:R-:W-:Y:S01]  /*2150*/  USHF.L.U64.HI UR13, UR12, 0x5, UR13 ;  /* 0x000000050c0d7899 */ /* 0x000fe2000801020d */
[----:B------:R-:W-:Y:S01]  /*2160*/  BSSY B0, `(.L_x_1548) ;  /* 0x000002c000007945 */ /* 0x000fe20003800000 */
[----:B------:R-:W-:Y:S01]  /*2170*/  USHF.L.U32 UR12, UR12, 0x5, URZ ;  /* 0x000000050c0c7899 */ /* 0x000fe2000800063f */
[----:B------:R-:W-:Y:S02]  /*2180*/  SHF.R.U32.HI R20, RZ, 0x3, R17 ;  /* 0x00000003ff147819 */ /* 0x000fe40000011611 */
        /* <DEDUP_REMOVED lines=41> */
.L_x_1549:
[----:B------:R-:W-:Y:S05]  /*2420*/  BSYNC B0 ;  /* 0x0000000000007941 */ /* 0x000fea0003800000 */
.L_x_1548:
[----:B------:R-:W0:Y:S01]  /*2430*/  LDGDEPBAR ;  /* 0x00000000000079af */ /* 0x000e220000000000 */
[----:B------:R-:W-:Y:S01]  /*2440*/  ISETP.GE.AND P1, PT, R242, UR31, PT ;  /* 0x0000001ff2007c0c */ /* 0x000fe2000bf26270 */
[----:B------:R-:W-:Y:S01]  /*2450*/  UIMAD UR6, UR32, UR10, URZ ;  /* 0x0000000a200672a4 */ /* 0x000fe2000f8e023f */
[----:B------:R-:W-:Y:S01]  /*2460*/  IMAD.SHL.U32 R13, R13, 0x40, RZ ;  /* 0x000000400d0d7824 */ /* 0x000fe200078e00ff */
[----:B------:R-:W-:Y:S01]  /*2470*/  UIMAD.WIDE.U32 UR32, UR8, UR10, URZ ;  /* 0x0000000a082072a5 */ /* 0x000fe2000f8e003f */
[----:B-1234-:R-:W-:Y:S01]  /*2480*/  LOP3.LUT R4, R15, R20, RZ, 0x3c, !PT ;  /* 0x000000140f047212 */ /* 0x01efe200078e3cff */
[----:B------:R-:W-:Y:S01]  /*2490*/  UIMAD UR6, UR8, UR11, UR6 ;  /* 0x0000000b080672a4 */ /* 0x000fe2000f8e0206 */
[----:B------:R-:W-:Y:S01]  /*24a0*/  SHF.R.S32.HI R81, RZ, 0x5, R81 ;  /* 0x00000005ff517819 */ /* 0x000fe20000011451 */
[----:B------:R-:W-:Y:S01]  /*24b0*/  IMAD.WIDE.U32 R234, R165, UR19, R234 ;  /* 0x00000013a5ea7c25 */ /* 0x000fe2000f8e00ea */
[----:B------:R-:W-:Y:S01]  /*24c0*/  LOP3.LUT R4, R4, 0xfffffe00, R13, 0xf8, !PT ;  /* 0xfffffe0004047812 */ /* 0x000fe200078ef80d */
[----:B------:R-:W-:Y:S01]  /*24d0*/  UIADD3 UR6, UR33, UR6, URZ ;  /* 0x0000000621067290 */ /* 0x000fe2000fffe03f */
[----:B------:R-:W-:Y:S01]  /*24e0*/  BSSY B0, `(.L_x_1550) ;  /* 0x0000039000007945 */ /* 0x000fe20003800000 */
[----:B------:R-:W-:Y:S01]  /*24f0*/  IMAD.U32 R8, RZ, RZ, UR32 ;  /* 0x00000020ff087e24 */ /* 0x000fe2000f8e00ff */
[----:B------:R-:W-:Y:S01]  /*2500*/  ISETP.GE.AND P6, PT, R12, UR31, PT ;  /* 0x0000001f0c007c0c */ /* 0x000fe2000bfc6270 */
[----:B------:R-:W-:-:S02]  /*2510*/  VIADD R223, R235, UR30 ;  /* 0x0000001eebdf7c36 */ /* 0x000fc40008000000 */
[----:B------:R-:W-:Y:S01]  /*2520*/  IMAD.U32 R14, RZ, RZ, UR6 ;  /* 0x00000006ff0e7e24 */ /* 0x000fe2000f8e00ff */
[C---:B------:R-:W-:Y:S01]  /*2530*/  LEA R5, P0, R8.reuse, R234, 0x6 ;  /* 0x000000ea08057211 */ /* 0x040fe200078030ff */
        /* <DEDUP_REMOVED lines=51> */
.L_x_1551:
[----:B------:R-:W-:Y:S05]  /*2870*/  BSYNC B0 ;  /* 0x0000000000007941 */ /* 0x000fea0003800000 */
.L_x_1550:
        /* <DEDUP_REMOVED lines=49> */
.L_x_1553:
[----:B------:R-:W-:Y:S05]  /*2b90*/  BSYNC B0 ;  /* 0x0000000000007941 */ /* 0x000fea0003800000 */
.L_x_1552:
[----:B------:R-:W-:Y:S01]  /*2ba0*/  LDSM.16.M88.4 R56, [R222] ;  /* 0x00000000de38783b */ /* 0x000fe20000000200 */
[----:B------:R-:W-:Y:S01]  /*2bb0*/  R2P PR, R3, 0x6 ;  /* 0x0000000603007804 */ /* 0x000fe20000000000 */
[----:B------:R-:W-:Y:S01]  /*2bc0*/  IMAD.MOV.U32 R5, RZ, RZ, 0x10 ;  /* 0x00000010ff057424 */ /* 0x000fe200078e00ff */
[C---:B------:R-:W-:Y:S01]  /*2bd0*/  LOP3.LUT P0, RZ, R0.reuse, 0x2, RZ, 0xc0, !PT ;  /* 0x0000000200ff7812 */ /* 0x040fe2000780c0ff */
[----:B------:R-:W5:Y:S01]  /*2be0*/  LDSM.16.M88.4 R36, [R221+0x10000] ;  /* 0x01000000dd24783b */ /* 0x000f620000000200 */
[----:B------:R-:W-:Y:S01]  /*2bf0*/  VIADD R3, R221, 0x10000 ;  /* 0x00010000dd037836 */ /* 0x000fe20000000000 */
[----:B------:R-:W-:Y:S01]  /*2c00*/  UISETP.GE.AND UP0, UPT, UR25, 0x41, UPT ;  /* 0x000000411900788c */ /* 0x000fe2000bf06270 */
[----:B------:R-:W-:Y:S01]  /*2c10*/  SEL R5, R5, 0xfffffff0, !P0 ;  /* 0xfffffff005057807 */ /* 0x000fe20004000000 */
[----:B------:R-:W4:Y:S01]  /*2c20*/  LDSM.16.M88.4 R28, [R221+0x10800] ;  /* 0x01080000dd1c783b */ /* 0x000f220000000200 */
[----:B------:R-:W-:Y:S01]  /*2c30*/  VIADD R219, R221, 0x10020 ;  /* 0x00010020dddb7836 */ /* 0x000fe20000000000 */
[----:B------:R-:W-:Y:S01]  /*2c40*/  LOP3.LUT P0, RZ, R0, 0x4, RZ, 0xc0, !PT ;  /* 0x0000000400ff7812 */ /* 0x000fe2000780c0ff */
[----:B------:R-:W-:Y:S01]  /*2c50*/  IMAD.MOV.U32 R0, RZ, RZ, 0x40 ;  /* 0x00000040ff007424 */ /* 0x000fe200078e00ff */
[----:B------:R-:W4:Y:S01]  /*2c60*/  LDSM.16.M88.4 R20, [R221+0x11000] ;  /* 0x01100000dd14783b */ /* 0x000f220000000200 */
[----:B------:R-:W-:Y:S01]  /*2c70*/  IMAD R220, R5, 0x2, R222 ;  /* 0x0000000205dc7824 */ /* 0x000fe200078e02de */
[----:B------:R-:W-:Y:S01]  /*2c80*/  ULDC.U8 UR10, c[0x0][0x388] ;  /* 0x0000e200000a7ab9 */ /* 0x000fe20000000000 */
[----:B------:R-:W-:Y:S01]  /*2c90*/  @P1 VIADD R219, R3, 0xffffffe0 ;  /* 0xffffffe003db1836 */ /* 0x000fe20000000000 */
[----:B-1-3--:R-:W1:Y:S01]  /*2ca0*/  LDSM.16.M88.4 R12, [R221+0x11800] ;  /* 0x01180000dd0c783b */ /* 0x00ae620000000200 */
[----:B------:R-:W-:Y:S01]  /*2cb0*/  IMAD.MOV.U32 R3, RZ, RZ, 0x20 ;  /* 0x00000020ff037424 */ /* 0x000fe200078e00ff */
[----:B------:R-:W-:Y:S01]  /*2cc0*/  SEL R0, R0, 0xffffffc0, !P2 ;  /* 0xffffffc000007807 */ /* 0x000fe20005000000 */
[----:B------:R-:W-:Y:S01]  /*2cd0*/  IMAD.SHL.U32 R6, R6, 0x2, RZ ;  /* 0x0000000206067824 */ /* 0x000fe200078e00ff */
[----:B------:R-:W-:Y:S01]  /*2ce0*/  LDSM.16.M88.4 R48, [R220] ;  /* 0x00000000dc30783b */ /* 0x000fe20000000200 */
[----:B------:R-:W-:Y:S01]  /*2cf0*/  VIADD R211, R219, 0x800 ;  /* 0x00000800dbd37836 */ /* 0x000fe20000000000 */
[----:B------:R-:W-:Y:S01]  /*2d00*/  SEL R3, R3, 0xffffffe0, !P0 ;  /* 0xffffffe003037807 */ /* 0x000fe20004000000 */
[----:B------:R-:W-:Y:S01]  /*2d10*/  IMAD.IADD R215, R221, 0x1, R0 ;  /* 0x00000001ddd77824 */ /* 0x000fe200078e0200 */
[----:B--2---:R-:W2:Y:S01]  /*2d20*/  LDSM.16.M88.4 R8, [R219] ;  /* 0x00000000db08783b */ /* 0x004ea20000000200 */
[----:B------:R-:W-:-:S02]  /*2d30*/  IMAD.IADD R208, R0, 0x1, R219 ;  /* 0x0000000100d07824 */ /* 0x000fc400078e02db */
[C---:B------:R-:W-:Y:S01]  /*2d40*/  IMAD R218, R3.reuse, 0x2, R222 ;  /* 0x0000000203da7824 */ /* 0x040fe200078e02de */
[----:B------:R-:W3:Y:S01]  /*2d50*/  LDSM.16.M88.4 R52, [R219+0x800] ;  /* 0x00080000db34783b */ /* 0x000ee20000000200 */
[----:B------:R-:W-:Y:S02]  /*2d60*/  IMAD R217, R3, 0x2, R220 ;  /* 0x0000000203d97824 */ /* 0x000fe400078e02dc */
[C---:B------:R-:W-:Y:S01]  /*2d70*/  VIADD R210, R219.reuse, 0x1000 ;  /* 0x00001000dbd27836 */ /* 0x040fe20000000000 */
[----:B------:R-:W3:Y:S01]  /*2d80*/  LDSM.16.M88.4 R16, [R219+0x1000] ;  /* 0x00100000db10783b */ /* 0x000ee20000000200 */
[C---:B------:R-:W-:Y:S02]  /*2d90*/  VIADD R209, R219.reuse, 0x1800 ;  /* 0x00001800dbd17836 */ /* 0x040fe40000000000 */
[C---:B------:R-:W-:Y:S01]  /*2da0*/  VIADD R207, R219.reuse, 0x2000 ;  /* 0x00002000dbcf7836 */ /* 0x040fe20000000000 */
[----:B------:R-:W3:Y:S01]  /*2db0*/  LDSM.16.M88.4 R60, [R219+0x1800] ;  /* 0x00180000db3c783b */ /* 0x000ee20000000200 */
[----:B------:R-:W-:-:S02]  /*2dc0*/  VIADD R206, R219, 0x2800 ;  /* 0x00002800dbce7836 */ /* 0x000fc40000000000 */
[C---:B------:R-:W-:Y:S01]  /*2dd0*/  VIADD R205, R219.reuse, 0x3000 ;  /* 0x00003000dbcd7836 */ /* 0x040fe20000000000 */
[----:B------:R-:W-:Y:S01]  /*2de0*/  LDSM.16.M88.4 R64, [R218] ;  /* 0x00000000da40783b */ /* 0x000fe20000000200 */
[C---:B------:R-:W-:Y:S02]  /*2df0*/  VIADD R204, R219.reuse, 0x3800 ;  /* 0x00003800dbcc7836 */ /* 0x040fe40000000000 */
[C---:B------:R-:W-:Y:S01]  /*2e00*/  VIADD R203, R219.reuse, 0x4000 ;  /* 0x00004000dbcb7836 */ /* 0x040fe20000000000 */
[C---:B-----5:R-:W-:Y:S01]  /*2e10*/  HMMA.16816.F32 R40, R56.reuse, R36, RZ ;  /* 0x000000243828723c */ /* 0x060fe200000018ff */
[----:B------:R-:W5:Y:S01]  /*2e20*/  LDSM.16.M88.4 R44, [R215+0x10000] ;  /* 0x01000000d72c783b */ /* 0x000f620000000200 */
[C---:B------:R-:W-:Y:S02]  /*2e30*/  VIADD R202, R219.reuse, 0x4800 ;  /* 0x00004800dbca7836 */ /* 0x040fe40000000000 */
[C---:B------:R-:W-:Y:S01]  /*2e40*/  VIADD R201, R219.reuse, 0x5000 ;  /* 0x00005000dbc97836 */ /* 0x040fe20000000000 */
[----:B------:R-:W-:Y:S01]  /*2e50*/  LDSM.16.M88.4 R72, [R215+0x11800] ;  /* 0x01180000d748783b */ /* 0x000fe20000000200 */
[----:B------:R-:W-:Y:S01]  /*2e60*/  HMMA.16816.F32 R36, R56, R38, RZ ;  /* 0x000000263824723c */ /* 0x000fe200000018ff */
[----:B------:R-:W-:-:S02]  /*2e70*/  VIADD R200, R219, 0x5800 ;  /* 0x00005800dbc87836 */ /* 0x000fc40000000000 */
[----:B------:R-:W-:Y:S01]  /*2e80*/  LDSM.16.M88.4 R76, [R219+0x3800] ;  /* 0x00380000db4c783b */ /* 0x000fe20000000200 */
[C---:B------:R-:W-:Y:S02]  /*2e90*/  VIADD R199, R219.reuse, 0x6000 ;  /* 0x00006000dbc77836 */ /* 0x040fe40000000000 */
[C---:B----4-:R-:W-:Y:S01]  /*2ea0*/  HMMA.16816.F32 R32, R56.reuse, R28, RZ ;  /* 0x0000001c3820723c */ /* 0x050fe200000018ff */
[----:B------:R-:W0:Y:S01]  /*2eb0*/  LDGDEPBAR ;  /* 0x00000000000079af */ /* 0x000e220000000000 */
[C---:B------:R-:W-:Y:S02]  /*2ec0*/  VIADD R198, R219.reuse, 0x6800 ;  /* 0x00006800dbc67836 */ /* 0x040fe40000000000 */
[C---:B------:R-:W-:Y:S02]  /*2ed0*/  VIADD R197, R219.reuse, 0x7000 ;  /* 0x00007000dbc57836 */ /* 0x040fe40000000000 */
[----:B------:R-:W-:Y:S01]  /*2ee0*/  HMMA.16816.F32 R28, R56, R30, RZ ;  /* 0x0000001e381c723c */ /* 0x000fe200000018ff */
[----:B------:R-:W-:-:S05]  /*2ef0*/  VIADD R196, R219, 0x7800 ;  /* 0x00007800dbc47836 */ /* 0x000fca0000000000 */
        /* <DEDUP_REMOVED lines=8> */
[C---:B---3--:R-:W-:Y:S06]  /*2f80*/  HMMA.16816.F32 R32, R48.reuse, R52, R32 ;  /* 0x000000343020723c */ /* 0x048fec0000001820 */
[C---:B------:R-:W-:Y:S01]  /*2f90*/  HMMA.16816.F32 R28, R48.reuse, R54, R28 ;  /* 0x00000036301c723c */ /* 0x040fe2000000181c */
[----:B------:R-:W-:Y:S05]  /*2fa0*/  LDSM.16.M88.4 R52, [R208] ;  /* 0x00000000d034783b */ /* 0x000fea0000000200 */
[C---:B------:R-:W-:Y:S06]  /*2fb0*/  HMMA.16816.F32 R24, R48.reuse, R16, R24 ;  /* 0x000000103018723c */ /* 0x040fec0000001818 */
[C---:B------:R-:W-:Y:S01]  /*2fc0*/  HMMA.16816.F32 R20, R48.reuse, R18, R20 ;  /* 0x000000123014723c */ /* 0x040fe20000001814 */
[----:B------:R-:W3:Y:S05]  /*2fd0*/  LDSM.16.M88.4 R16, [R217] ;  /* 0x00000000d910783b */ /* 0x000eea0000000200 */
[C---:B------:R-:W-:Y:S06]  /*2fe0*/  HMMA.16816.F32 R68, R48.reuse, R60, R68 ;  /* 0x0000003c3044723c */ /* 0x040fec0000001844 */
[----:B------:R-:W-:Y:S01]  /*2ff0*/  HMMA.16816.F32 R56, R48, R62, R56 ;  /* 0x0000003e3038723c */ /* 0x000fe20000001838 */
[----:B------:R-:W4:Y:S04]  /*3000*/  LDSM.16.M88.4 R48, [R208+0x800] ;  /* 0x00080000d030783b */ /* 0x000f280000000200 */
[----:B------:R-:W-:Y:S01]  /*3010*/  LDSM.16.M88.4 R60, [R208+0x1800] ;  /* 0x00180000d03c783b */ /* 0x000fe20000000200 */
[C---:B-----5:R-:W-:Y:S06]  /*3020*/  HMMA.16816.F32 R40, R64.reuse, R44, R40 ;  /* 0x0000002c4028723c */ /* 0x060fec0000001828 */
[C---:B------:R-:W-:Y:S01]  /*3030*/  HMMA.16816.F32 R36, R64.reuse, R46, R36 ;  /* 0x0000002e4024723c */ /* 0x040fe20000001824 */
[----:B------:R-:W5:Y:S05]  /*3040*/  LDSM.16.M88.4 R44, [R208+0x1000] ;  /* 0x00100000d02c783b */ /* 0x000f6a0000000200 */
        /* <DEDUP_REMOVED lines=31> */
[----:B------:R-:W-:Y:S05]  /*3240*/  LDSM.16.M88.4 R52, [R215+0x13000] ;  /* 0x01300000d734783b */ /* 0x000fea0000000200 */
[C---:B----4-:R-:W-:Y:S06]  /*3250*/  HMMA.16816.F32 R68, R8.reuse, R48, R68 ;  /* 0x000000300844723c */ /* 0x050fec0000001844 */
[----:B------:R-:W-:Y:S01]  /*3260*/  HMMA.16816.F32 R64, R8, R50, R64 ;  /* 0x000000320840723c */ /* 0x000fe20000001840 */
[----:B------:R-:W-:Y:S04]  /*3270*/  LDSM.16.M88.4 R48, [R218+0x4000] ;  /* 0x00400000da30783b */ /* 0x000fe80000000200 */
[----:B------:R-:W2:Y:S01]  /*3280*/  LDSM.16.M88.4 R8, [R215+0x12000] ;  /* 0x01200000d708783b */ /* 0x000ea20000000200 */
        /* <DEDUP_REMOVED lines=9> */
[C---:B------:R-:W-:Y:S06]  /*3320*/  HMMA.16816.F32 R68, R72.reuse, R76, R68 ;  /* 0x0000004c4844723c */ /* 0x040fec0000001844 */
[----:B------:R-:W-:Y:S01]  /*3330*/  HMMA.16816.F32 R64, R72, R78, R64 ;  /* 0x0000004e4840723c */ /* 0x000fe20000001840 */
[----:B------:R-:W-:Y:S04]  /*3340*/  LDSM.16.M88.4 R72, [R208+0x3800] ;  /* 0x00380000d048783b */ /* 0x000fe80000000200 */
        /* <DEDUP_REMOVED lines=17> */
[C---:B---3--:R-:W-:Y:S06]  /*3460*/  HMMA.16816.F32 R32, R12.reuse, R16, R32 ;  /* 0x000000100c20723c */ /* 0x048fec0000001820 */
[C---:B------:R-:W-:Y:S01]  /*3470*/  HMMA.16816.F32 R28, R12.reuse, R18, R28 ;  /* 0x000000120c1c723c */ /* 0x040fe2000000181c */
[----:B------:R-:W-:Y:S05]  /*3480*/  LDSM.16.M88.4 R16, [R219+0x4800] ;  /* 0x00480000db10783b */ /* 0x000fea0000000200 */
[C---:B--2---:R-:W-:Y:S06]  /*3490*/  HMMA.16816.F32 R24, R12.reuse, R8, R24 ;  /* 0x000000080c18723c */ /* 0x044fec0000001818 */
        /* <DEDUP_REMOVED lines=41> */
[C---:B--2---:R-:W-:Y:S06]  /*3730*/  HMMA.16816.F32 R68, R44.reuse, R48, R68 ;  /* 0x000000302c44723c */ /* 0x044fec0000001844 */
[----:B------:R-:W-:Y:S01]  /*3740*/  HMMA.16816.F32 R64, R44, R50, R64 ;  /* 0x000000322c40723c */ /* 0x000fe20000001840 */
[----:B------:R-:W2:Y:S04]  /*3750*/  LDSM.16.M88.4 R44, [R221+0x17800] ;  /* 0x01780000dd2c783b */ /* 0x000ea80000000200 */
[----:B------:R-:W4:Y:S01]  /*3760*/  LDSM.16.M88.4 R48, [R221+0x17000] ;  /* 0x01700000dd30783b */ /* 0x000f220000000200 */
[C---:B---3--:R-:W-:Y:S06]  /*3770*/  HMMA.16816.F32 R32, R76.reuse, R12, R32 ;  /* 0x0000000c4c20723c */ /* 0x048fec0000001820 */
[C---:B------:R-:W-:Y:S01]  /*3780*/  HMMA.16816.F32 R28, R76.reuse, R14, R28 ;  /* 0x0000000e4c1c723c */ /* 0x040fe2000000181c */
[----:B------:R-:W-:Y:S05]  /*3790*/  LDSM.16.M88.4 R12, [R219+0x6000] ;  /* 0x00600000db0c783b */ /* 0x000fea0000000200 */
[C---:B------:R-:W-:Y:S06]  /*37a0*/  HMMA.16816.F32 R40, R76.reuse, R16, R40 ;  /* 0x000000104c28723c */ /* 0x040fec0000001828 */
[C---:B------:R-:W-:Y:S01]  /*37b0*/  HMMA.16816.F32 R36, R76.reuse, R18, R36 ;  /* 0x000000124c24723c */ /* 0x040fe20000001824 */
[----:B------:R-:W-:Y:S05]  /*37c0*/  LDSM.16.M88.4 R16, [R220+0xc000] ;  /* 0x00c00000dc10783b */ /* 0x000fea0000000200 */
[C---:B-----5:R-:W-:Y:S06]  /*37d0*/  HMMA.16816.F32 R24, R76.reuse, R8, R24 ;  /* 0x000000084c18723c */ /* 0x060fec0000001818 */
[C---:B------:R-:W-:Y:S01]  /*37e0*/  HMMA.16816.F32 R20, R76.reuse, R10, R20 ;  /* 0x0000000a4c14723c */ /* 0x040fe20000001814 */
[----:B------:R-:W3:Y:S05]  /*37f0*/  LDSM.16.M88.4 R8, [R219+0x6800] ;  /* 0x00680000db08783b */ /* 0x000eea0000000200 */
[C---:B------:R-:W-:Y:S06]  /*3800*/  HMMA.16816.F32 R68, R76.reuse, R72, R68 ;  /* 0x000000484c44723c */ /* 0x040fec0000001844 */
[----:B------:R-:W-:Y:S01]  /*3810*/  HMMA.16816.F32 R64, R76, R74, R64 ;  /* 0x0000004a4c40723c */ /* 0x000fe20000001840 */
[----:B------:R-:W-:Y:S05]  /*3820*/  LDSM.16.M88.4 R72, [R218+0xc000] ;  /* 0x00c00000da48783b */ /* 0x000fea0000000200 */
[C---:B-1----:R-:W-:Y:S06]  /*3830*/  HMMA.16816.F32 R32, R60.reuse, R52, R32 ;  /* 0x000000343c20723c */ /* 0x042fec0000001820 */
[C---:B------:R-:W-:Y:S01]  /*3840*/  HMMA.16816.F32 R28, R60.reuse, R54, R28 ;  /* 0x000000363c1c723c */ /* 0x040fe2000000181c */
[----:B------:R-:W1:Y:S05]  /*3850*/  LDSM.16.M88.4 R52, [R219+0x7800] ;  /* 0x00780000db34783b */ /* 0x000e6a0000000200 */
[C---:B------:R-:W-:Y:S06]  /*3860*/  HMMA.16816.F32 R40, R60.reuse, R56, R40 ;  /* 0x000000383c28723c */ /* 0x040fec0000001828 */
[C---:B------:R-:W-:Y:S01]  /*3870*/  HMMA.16816.F32 R36, R60.reuse, R58, R36 ;  /* 0x0000003a3c24723c */ /* 0x040fe20000001824 */
[----:B------:R-:W5:Y:S05]  /*3880*/  LDSM.16.M88.4 R56, [R219+0x7000] ;  /* 0x00700000db38783b */ /* 0x000f6a0000000200 */
[C---:B--2---:R-:W-:Y:S06]  /*3890*/  HMMA.16816.F32 R68, R60.reuse, R44, R68 ;  /* 0x0000002c3c44723c */ /* 0x044fec0000001844 */
[C---:B----4-:R-:W-:Y:S01]  /*38a0*/  HMMA.16816.F32 R76, R60.reuse, R48, R24 ;  /* 0x000000303c4c723c */ /* 0x050fe20000001818 */
[----:B------:R-:W2:Y:S05]  /*38b0*/  LDSM.16.M88.4 R24, [R215+0x16000] ;  /* 0x01600000d718783b */ /* 0x000eaa0000000200 */
[----:B------:R-:W-:Y:S01]  /*38c0*/  HMMA.16816.F32 R64, R60, R46, R64 ;  /* 0x0000002e3c40723c */ /* 0x000fe20000001840 */
[----:B------:R-:W-:Y:S05]  /*38d0*/  LDSM.16.M88.4 R44, [R215+0x17000] ;  /* 0x01700000d72c783b */ /* 0x000fea0000000200 */
[C---:B---3--:R-:W-:Y:S06]  /*38e0*/  HMMA.16816.F32 R32, R16.reuse, R8, R32 ;  /* 0x000000081020723c */ /* 0x048fec0000001820 */
[C---:B------:R-:W-:Y:S01]  /*38f0*/  HMMA.16816.F32 R28, R16.reuse, R10, R28 ;  /* 0x0000000a101c723c */ /* 0x040fe2000000181c */
[----:B------:R-:W3:Y:S05]  /*3900*/  LDSM.16.M88.4 R8, [R215+0x17800] ;  /* 0x01780000d708783b */ /* 0x000eea0000000200 */
[C---:B------:R-:W-:Y:S06]  /*3910*/  HMMA.16816.F32 R40, R16.reuse, R12, R40 ;  /* 0x0000000c1028723c */ /* 0x040fec0000001828 */
[----:B------:R-:W-:Y:S01]  /*3920*/  HMMA.16816.F32 R36, R16, R14, R36 ;  /* 0x0000000e1024723c */ /* 0x000fe20000001824 */
[----:B------:R-:W4:Y:S05]  /*3930*/  LDSM.16.M88.4 R12, [R215+0x16800] ;  /* 0x01680000d70c783b */ /* 0x000f2a0000000200 */
[----:B------:R-:W-:Y:S01]  /*3940*/  HMMA.16816.F32 R20, R60, R50, R20 ;  /* 0x000000323c14723c */ /* 0x000fe20000001814 */
[----:B------:R-:W-:Y:S04]  /*3950*/  LDSM.16.M88.4 R60, [R217+0xc000] ;  /* 0x00c00000d93c783b */ /* 0x000fe80000000200 */
[----:B------:R-:W4:Y:S01]  /*3960*/  LDSM.16.M88.4 R48, [R208+0x6000] ;  /* 0x00600000d030783b */ /* 0x000f220000000200 */
[C---:B-1----:R-:W-:Y:S06]  /*3970*/  HMMA.16816.F32 R68, R16.reuse, R52, R68 ;  /* 0x000000341044723c */ /* 0x042fec0000001844 */
[C---:B------:R-:W-:Y:S06]  /*3980*/  HMMA.16816.F32 R64, R16.reuse, R54, R64 ;  /* 0x000000361040723c */ /* 0x040fec0000001840 */
[C---:B-----5:R-:W-:Y:S06]  /*3990*/  HMMA.16816.F32 R76, R16.reuse, R56, R76 ;  /* 0x00000038104c723c */ /* 0x060fec000000184c */
[----:B------:R-:W-:Y:S01]  /*39a0*/  HMMA.16816.F32 R20, R16, R58, R20 ;  /* 0x0000003a1014723c */ /* 0x000fe20000001814 */
[----:B------:R-:W1:Y:S05]  /*39b0*/  LDSM.16.M88.4 R56, [R208+0x6800] ;  /* 0x00680000d038783b */ /* 0x000e6a0000000200 */
[C---:B--2---:R-:W-:Y:S06]  /*39c0*/  HMMA.16816.F32 R40, R72.reuse, R24, R40 ;  /* 0x000000184828723c */ /* 0x044fec0000001828 */
[----:B---3--:R-:W-:Y:S01]  /*39d0*/  HMMA.16816.F32 R68, R72, R8, R68 ;  /* 0x000000084844723c */ /* 0x008fe20000001844 */
[----:B------:R-:W-:-:S05]  /*39e0*/  IMAD.U32 R24, RZ, RZ, UR8 ;  /* 0x00000008ff187e24 */ /* 0x000fca000f8e00ff */
[----:B----4-:R-:W-:Y:S01]  /*39f0*/  HMMA.16816.F32 R32, R72, R12, R32 ;  /* 0x0000000c4820723c */ /* 0x010fe20000001820 */
[----:B------:R-:W-:-:S05]  /*3a00*/  LOP3.LUT R9, R6, 0x6, RZ, 0xc0, !PT ;  /* 0x0000000606097812 */ /* 0x000fca00078ec0ff */
[----:B------:R-:W-:Y:S01]  /*3a10*/  HMMA.16816.F32 R28, R72, R14, R28 ;  /* 0x0000000e481c723c */ /* 0x000fe2000000181c */
[----:B------:R-:W2:Y:S01]  /*3a20*/  LDSM.16.M88.4 R12, [R208+0x7000] ;  /* 0x00700000d00c783b */ /* 0x000ea20000000200 */
[----:B------:R-:W-:-:S04]  /*3a30*/  IMAD R24, R24, 0x40, R9 ;  /* 0x0000004018187824 */ /* 0x000fc800078e0209 */
[C---:B------:R-:W-:Y:S01]  /*3a40*/  HMMA.16816.F32 R36, R72.reuse, R26, R36 ;  /* 0x0000001a4824723c */ /* 0x040fe20000001824 */
[C---:B------:R-:W-:Y:S01]  /*3a50*/  VIADD R0, R24.reuse, 0x8 ;  /* 0x0000000818007836 */ /* 0x040fe20000000000 */
[C---:B------:R-:W-:Y:S01]  /*3a60*/  ISETP.GE.AND P1, PT, R24.reuse, UR25, PT ;  /* 0x0000001918007c0c */ /* 0x040fe2000bf26270 */
[C---:B------:R-:W-:Y:S02]  /*3a70*/  VIADD R6, R24.reuse, 0x1 ;  /* 0x0000000118067836 */ /* 0x040fe40000000000 */
[----:B------:R-:W-:Y:S01]  /*3a80*/  VIADD R16, R24, 0x9 ;  /* 0x0000000918107836 */ /* 0x000fe20000000000 */
[C---:B------:R-:W-:Y:S01]  /*3a90*/  HMMA.16816.F32 R64, R72.reuse, R10, R64 ;  /* 0x0000000a4840723c */ /* 0x040fe20000001840 */
[----:B------:R-:W3:Y:S01]  /*3aa0*/  LDSM.16.M88.4 R8, [R208+0x7800] ;  /* 0x00780000d008783b */ /* 0x000ee20000000200 */
[----:B------:R-:W-:Y:S01]  /*3ab0*/  ISETP.GE.AND P6, PT, R0, UR25, PT ;  /* 0x0000001900007c0c */ /* 0x000fe2000bfc6270 */
[----:B------:R-:W-:Y:S01]  /*3ac0*/  VIADD R0, R24, 0x11 ;  /* 0x0000001118007836 */ /* 0x000fe20000000000 */
[----:B------:R-:W-:Y:S01]  /*3ad0*/  ISETP.GE.AND P0, PT, R6, UR25, PT ;  /* 0x0000001906007c0c */ /* 0x000fe2000bf06270 */
[----:B------:R-:W-:Y:S01]  /*3ae0*/  VIADD R6, R24, 0x10 ;  /* 0x0000001018067836 */ /* 0x000fe20000000000 */
[----:B------:R-:W-:Y:S01]  /*3af0*/  HMMA.16816.F32 R76, R72, R44, R76 ;  /* 0x0000002c484c723c */ /* 0x000fe2000000184c */
[----:B------:R-:W-:Y:S01]  /*3b00*/  ISETP.GE.AND P5, PT, R16, UR25, PT ;  /* 0x0000001910007c0c */ /* 0x000fe2000bfa6270 */
[----:B------:R-:W-:Y:S01]  /*3b10*/  VIADD R16, R24, 0x28 ;  /* 0x0000002818107836 */ /* 0x000fe20000000000 */
[----:B------:R-:W-:Y:S01]  /*3b20*/  ISETP.GE.AND P3, PT, R0, UR25, PT ;  /* 0x0000001900007c0c */ /* 0x000fe2000bf66270 */
[----:B------:R-:W-:Y:S01]  /*3b30*/  VIADD R0, R24, 0x18 ;  /* 0x0000001818007836 */ /* 0x000fe20000000000 */
[----:B------:R-:W-:Y:S01]  /*3b40*/  ISETP.GE.AND P4, PT, R6, UR25, PT ;  /* 0x0000001906007c0c */ /* 0x000fe2000bf86270 */
[----:B------:R-:W-:Y:S01]  /*3b50*/  HMMA.16816.F32 R40, R60, R48, R40 ;  /* 0x000000303c28723c */ /* 0x000fe20000001828 */
[----:B------:R-:W-:Y:S01]  /*3b60*/  VIADD R6, R24, 0x19 ;  /* 0x0000001918067836 */ /* 0x000fe20000000000 */
[----:B------:R-:W-:-:S04]  /*3b70*/  DEPBAR.LE SB0, 0x0 ;  /* 0x000080000000791a */ /* 0x000fc80000000000 */
[----:B------:R-:W-:Y:S01]  /*3b80*/  HMMA.16816.F32 R36, R60, R50, R36 ;  /* 0x000000323c24723c */ /* 0x000fe20000001824 */
[----:B------:R-:W-:Y:S01]  /*3b90*/  ISETP.GE.AND P2, PT, R0, UR25, PT ;  /* 0x0000001900007c0c */ /* 0x000fe2000bf46270 */
[----:B------:R-:W-:-:S04]  /*3ba0*/  VIADD R0, R24, 0x20 ;  /* 0x0000002018007836 */ /* 0x000fc80000000000 */
[----:B-1----:R-:W-:Y:S06]  /*3bb0*/  HMMA.16816.F32 R32, R60, R56, R32 ;  /* 0x000000383c20723c */ /* 0x002fec0000001820 */
[----:B------:R-:W-:Y:S06]  /*3bc0*/  HMMA.16816.F32 R20, R72, R46, R20 ;  /* 0x0000002e4814723c */ /* 0x000fec0000001814 */
[----:B--2---:R-:W-:Y:S01]  /*3bd0*/  HMMA.16816.F32 R76, R60, R12, R76 ;  /* 0x0000000c3c4c723c */ /* 0x004fe2000000184c */
[----:B------:R-:W-:-:S02]  /*3be0*/  FSEL R47, R42, -INF , !P1 ;  /* 0xff8000002a2f7808 */ /* 0x000fc40004800000 */
[----:B------:R-:W-:Y:S02]  /*3bf0*/  FSEL R40, R40, -INF , !P1 ;  /* 0xff80000028287808 */ /* 0x000fe40004800000 */
[----:B------:R-:W-:Y:S01]  /*3c00*/  ISETP.GE.AND P1, PT, R6, UR25, PT ;  /* 0x0000001906007c0c */ /* 0x000fe2000bf26270 */
[C---:B---3--:R-:W-:Y:S01]  /*3c10*/  HMMA.16816.F32 R64, R60.reuse, R10, R64 ;  /* 0x0000000a3c40723c */ /* 0x048fe20000001840 */
[----:B------:R-:W-:Y:S01]  /*3c20*/  VIADD R6, R24, 0x21 ;  /* 0x0000002118067836 */ /* 0x000fe20000000000 */
[----:B------:R-:W-:Y:S02]  /*3c30*/  FSEL R45, R43, -INF , !P0 ;  /* 0xff8000002b2d7808 */ /* 0x000fe40004000000 */
[----:B------:R-:W-:Y:S02]  /*3c40*/  FSEL R42, R41, -INF , !P0 ;  /* 0xff800000292a7808 */ /* 0x000fe40004000000 */
[----:B------:R-:W-:Y:S01]  /*3c50*/  ISETP.GE.AND P0, PT, R0, UR25, PT ;  /* 0x0000001900007c0c */ /* 0x000fe2000bf06270 */
[----:B------:R-:W-:Y:S01]  /*3c60*/  HMMA.16816.F32 R28, R60, R58, R28 ;  /* 0x0000003a3c1c723c */ /* 0x000fe2000000181c */
[----:B------:R-:W-:Y:S01]  /*3c70*/  FSEL R41, R38, -INF , !P6 ;  /* 0xff80000026297808 */ /* 0x000fe20007000000 */
[----:B------:R-:W-:Y:S01]  /*3c80*/  VIADD R10, R24, 0x38 ;  /* 0x00000038180a7836 */ /* 0x000fe20000000000 */
[----:B------:R-:W-:-:S02]  /*3c90*/  FSEL R0, R36, -INF , !P6 ;  /* 0xff80000024007808 */ /* 0x000fc40007000000 */
[----:B------:R-:W-:Y:S01]  /*3ca0*/  ISETP.GE.AND P6, PT, R6, UR25, PT ;  /* 0x0000001906007c0c */ /* 0x000fe2000bfc6270 */
[----:B------:R-:W-:Y:S01]  /*3cb0*/  VIADD R6, R24, 0x29 ;  /* 0x0000002918067836 */ /* 0x000fe20000000000 */
[----:B------:R-:W-:Y:S01]  /*3cc0*/  FSEL R19, R34, -INF , !P4 ;  /* 0xff80000022137808 */ /* 0x000fe20006000000 */
[C---:B------:R-:W-:Y:S01]  /*3cd0*/  HMMA.16816.F32 R68, R60.reuse, R8, R68 ;  /* 0x000000083c44723c */ /* 0x040fe20000001844 */
[----:B------:R-:W-:Y:S02]  /*3ce0*/  FSEL R18, R32, -INF , !P4 ;  /* 0xff80000020127808 */ /* 0x000fe40006000000 */
[----:B------:R-:W-:Y:S01]  /*3cf0*/  ISETP.GE.AND P4, PT, R6, UR25, PT ;  /* 0x0000001906007c0c */ /* 0x000fe2000bf86270 */
[----:B------:R-:W-:Y:S01]  /*3d00*/  VIADD R6, R24, 0x30 ;  /* 0x0000003018067836 */ /* 0x000fe20000000000 */
[----:B------:R-:W-:Y:S01]  /*3d10*/  FSEL R27, R78, -INF , !P0 ;  /* 0xff8000004e1b7808 */ /* 0x000fe20004000000 */
[----:B------:R-:W-:Y:S01]  /*3d20*/  HMMA.16816.F32 R12, R60, R14, R20 ;  /* 0x0000000e3c0c723c */ /* 0x000fe20000001814 */
[----:B------:R-:W-:Y:S01]  /*3d30*/  VIADD R8, R24, 0x31 ;  /* 0x0000003118087836 */ /* 0x000fe20000000000 */
[----:B------:R-:W-:Y:S01]  /*3d40*/  FSEL R26, R76, -INF , !P0 ;  /* 0xff8000004c1a7808 */ /* 0x000fe20004000000 */
[----:B------:R-:W-:Y:S01]  /*3d50*/  VIADD R24, R24, 0x39 ;  /* 0x0000003918187836 */ /* 0x000fe20000000000 */
[----:B------:R-:W-:-:S02]  /*3d60*/  FSEL R39, R39, -INF , !P5 ;  /* 0xff80000027277808 */ /* 0x000fc40006800000 */
[----:B------:R-:W-:Y:S02]  /*3d70*/  FSEL R38, R37, -INF , !P5 ;  /* 0xff80000025267808 */ /* 0x000fe40006800000 */
[----:B------:R-:W-:Y:S02]  /*3d80*/  ISETP.GE.AND P0, PT, R24, UR25, PT ;  /* 0x0000001918007c0c */ /* 0x000fe4000bf06270 */
[----:B------:R-:W-:Y:S02]  /*3d90*/  ISETP.GE.AND P5, PT, R16, UR25, PT ;  /* 0x0000001910007c0c */ /* 0x000fe4000bfa6270 */
[----:B------:R-:W-:Y:S02]  /*3da0*/  FSEL R186, R67, -INF , !P0 ;  /* 0xff80000043ba7808 */ /* 0x000fe40004000000 */
[----:B------:R-:W-:Y:S02]  /*3db0*/  FSEL R194, R65, -INF , !P0 ;  /* 0xff80000041c27808 */ /* 0x000fe40004000000 */
[----:B------:R-:W-:-:S02]  /*3dc0*/  PLOP3.LUT P0, PT, PT, PT, UP0, 0x80, 0x0 ;  /* 0x000000000000781c */ /* 0x000fc40003f0f008 */
[----:B------:R-:W-:Y:S02]  /*3dd0*/  FSEL R17, R35, -INF , !P3 ;  /* 0xff80000023117808 */ /* 0x000fe40005800000 */
[----:B------:R-:W-:Y:S02]  /*3de0*/  FSEL R16, R33, -INF , !P3 ;  /* 0xff80000021107808 */ /* 0x000fe40005800000 */
[----:B------:R-:W-:Y:S02]  /*3df0*/  ISETP.GE.AND P3, PT, R6, UR25, PT ;  /* 0x0000001906007c0c */ /* 0x000fe4000bf66270 */
[----:B------:R-:W-:Y:S02]  /*3e00*/  FSEL R9, R30, -INF , !P2 ;  /* 0xff8000001e097808 */ /* 0x000fe40005000000 */
[----:B------:R-:W-:Y:S02]  /*3e10*/  FSEL R6, R28, -INF , !P2 ;  /* 0xff8000001c067808 */ /* 0x000fe40005000000 */
[----:B------:R-:W-:-:S02]  /*3e20*/  ISETP.GE.AND P2, PT, R8, UR25, PT ;  /* 0x0000001908007c0c */ /* 0x000fc4000bf46270 */
[----:B------:R-:W-:Y:S02]  /*3e30*/  FSEL R11, R31, -INF , !P1 ;  /* 0xff8000001f0b7808 */ /* 0x000fe40004800000 */
[----:B------:R-:W-:Y:S02]  /*3e40*/  FSEL R8, R29, -INF , !P1 ;  /* 0xff8000001d087808 */ /* 0x000fe40004800000 */
        /* <DEDUP_REMOVED lines=94> */
.L_x_1556:
[----:B------:R-:W-:Y:S05]  /*4430*/  BSYNC B0 ;  /* 0x0000000000007941 */ /* 0x000fea0003800000 */
.L_x_1555:
[----:B------:R-:W0:Y:S02]  /*4440*/  LDGDEPBAR ;  /* 0x00000000000079af */ /* 0x000e240000000000 */
.L_x_1554:
[----:B--2---:R-:W-:Y:S01]  /*4450*/  FMNMX.FTZ R15, R40, R42, !PT ;  /* 0x0000002a280f7209 */ /* 0x004fe20007810000 */
[----:B------:R-:W-:Y:S01]  /*4460*/  IMAD.U32 R14, RZ, RZ, UR17 ;  /* 0x00000011ff0e7e24 */ /* 0x000fe2000f8e00ff */
[----:B------:R-:W-:Y:S01]  /*4470*/  FMNMX.FTZ R10, R47, R45, !PT ;  /* 0x0000002d2f0a7209 */ /* 0x000fe20007810000 */
[----:B------:R-:W-:Y:S01]  /*4480*/  USHF.L.U32 UR34, UR8, 0x1, URZ ;  /* 0x0000000108227899 */ /* 0x000fe2000800063f */
[----:B------:R-:W-:Y:S01]  /*4490*/  FMNMX.FTZ R15, R0, R15, !PT ;  /* 0x0000000f000f7209 */ /* 0x000fe20007810000 */
[----:B------:R-:W-:Y:S01]  /*44a0*/  IMAD R167, R14, 0x8, R81 ;  /* 0x000000080ea77824 */ /* 0x000fe200078e0251 */
[----:B------:R-:W-:Y:S01]  /*44b0*/  FMNMX.FTZ R10, R41, R10, !PT ;  /* 0x0000000a290a7209 */ /* 0x000fe20007810000 */
[----:B------:R-:W-:Y:S01]  /*44c0*/  IMAD.WIDE.U32 R34, R164, -0x2daee0ad, RZ ;  /* 0xd2511f53a4227825 */ /* 0x000fe200078e00ff */
[----:B------:R-:W-:Y:S01]  /*44d0*/  FMNMX.FTZ R15, R38, R15, !PT ;  /* 0x0000000f260f7209 */ /* 0x000fe20007810000 */
[----:B------:R-:W-:Y:S01]  /*44e0*/  UIADD3 UR6, UR29, -0x4498517b, URZ ;  /* 0xbb67ae851d067890 */ /* 0x000fe2000fffe03f */
[----:B------:R-:W-:Y:S01]  /*44f0*/  FMNMX.FTZ R10, R39, R10, !PT ;  /* 0x0000000a270a7209 */ /* 0x000fe20007810000 */
[----:B------:R-:W-:Y:S01]  /*4500*/  IMAD.WIDE.U32 R32, R167, -0x326172a9, RZ ;  /* 0xcd9e8d57a7207825 */ /* 0x000fe200078e00ff */
        /* <DEDUP_REMOVED lines=11> */
[----:B------:R-:W-:Y:S01]  /*45c0*/  UIADD3 UR8, UR28, 0x78dde6e4, URZ ;  /* 0x78dde6e41c087890 */ /* 0x000fe2000fffe03f */
[----:B------:R-:W-:Y:S01]  /*45d0*/  FMNMX.FTZ R15, R8, R15, !PT ;  /* 0x0000000f080f7209 */ /* 0x000fe20007810000 */
[----:B------:R-:W-:Y:S01]  /*45e0*/  ULDC UR33, c[0x0][0x2ec] ;  /* 0x0000bb0000217ab9 */ /* 0x000fe20000000800 */
[----:B------:R-:W-:Y:S01]  /*45f0*/  FMNMX.FTZ R10, R11, R10, !PT ;  /* 0x0000000a0b0a7209 */ /* 0x000fe20007810000 */
[----:B------:R-:W-:Y:S01]  /*4600*/  UIADD3 UR7, UR29, -0x126145ec, URZ ;  /* 0xed9eba141d077890 */ /* 0x000fe2000fffe03f */
[----:B------:R-:W-:Y:S01]  /*4610*/  FMNMX.FTZ R15, R26, R15, !PT ;  /* 0x0000000f1a0f7209 */ /* 0x000fe20007810000 */
[----:B------:R-:W-:Y:S01]  /*4620*/  UIADD3 UR32, UR28, -0x4ab325aa, URZ ;  /* 0xb54cda561c207890 */ /* 0x000fe2000fffe03f */
[----:B------:R-:W-:Y:S01]  /*4630*/  FMNMX.FTZ R10, R27, R10, !PT ;  /* 0x0000000a1b0a7209 */ /* 0x000fe20007810000 */
[----:B------:R-:W-:Y:S01]  /*4640*/  IMAD.U32 R183, RZ, RZ, UR10 ;  /* 0x0000000affb77e24 */ /* 0x000fe2000f8e00ff */
[----:B------:R-:W-:Y:S01]  /*4650*/  FMNMX.FTZ R15, R24, R15, !PT ;  /* 0x0000000f180f7209 */ /* 0x000fe20007810000 */
[----:B------:R-:W-:Y:S01]  /*4660*/  UIADD3 UR35, UR29, 0x646e171e, URZ ;  /* 0x646e171e1d237890 */ /* 0x000fe2000fffe03f */
        /* <DEDUP_REMOVED lines=13> */
[----:B------:R-:W-:Y:S01]  /*4740*/  LOP3.LUT R166, R2, UR28, RZ, 0x3c, !PT ;  /* 0x0000001c02a67c12 */ /* 0x000fe2000f8e3cff */
[----:B-1----:R-:W1:Y:S01]  /*4750*/  SHFL.BFLY PT, R12, R15, 0x2, 0x1f ;  /* 0x0c401f000f0c7f89 */ /* 0x002e6200000e0000 */
[----:B------:R-:W-:Y:S01]  /*4760*/  LEA R216, R4, UR4, 0x1 ;  /* 0x0000000404d87c11 */ /* 0x000fe2000f8e08ff */
[----:B------:R-:W-:Y:S01]  /*4770*/  UIADD3 UR4, UR28, 0x1715609d, URZ ;  /* 0x1715609d1c047890 */ /* 0x000fe2000fffe03f */
[----:B------:R-:W-:Y:S01]  /*4780*/  LOP3.LUT R30, R33, R166, RZ, 0x3c, !PT ;  /* 0x000000a6211e7212 */ /* 0x000fe200078e3cff */
[----:B------:R-:W2:Y:S01]  /*4790*/  SHFL.BFLY PT, R10, R7, 0x2, 0x1f ;  /* 0x0c401f00070a7f89 */ /* 0x000ea200000e0000 */
[----:B------:R-:W-:Y:S01]  /*47a0*/  LEA R183, R183, UR10, 0x10 ;  /* 0x0000000ab7b77c11 */ /* 0x000fe2000f8e80ff */
[----:B------:R-:W-:Y:S02]  /*47b0*/  IMAD R214, R5, 0x2, R216 ;  /* 0x0000000205d67824 */ /* 0x000fe400078e02d8 */
[----:B------:R-:W-:Y:S01]  /*47c0*/  IMAD.WIDE.U32 R30, R30, -0x2daee0ad, RZ ;  /* 0xd2511f531e1e7825 */ /* 0x000fe200078e00ff */
[----:B------:R-:W-:Y:S03]  /*47d0*/  LDSM.16.MT88.4 R156, [R216+0x18000] ;  /* 0x01800000d89c783b */ /* 0x000fe60000004200 */
[----:B------:R-:W-:Y:S01]  /*47e0*/  IMAD R212, R3, 0x2, R214 ;  /* 0x0000000203d47824 */ /* 0x000fe200078e02d6 */
[----:B------:R-:W-:Y:S01]  /*47f0*/  LOP3.LUT R28, R31, UR6, R34, 0x96, !PT ;  /* 0x000000061f1c7c12 */ /* 0x000fe2000f8e9622 */
[----:B------:R-:W-:Y:S01]  /*4800*/  UIADD3 UR6, UR29, -0x56f99767, URZ ;  /* 0xa90668991d067890 */ /* 0x000fe2000fffe03f */
[----:B------:R-:W-:Y:S01]  /*4810*/  IMAD R213, R3, 0x2, R216 ;  /* 0x0000000203d57824 */ /* 0x000fe200078e02d8 */
[----:B------:R-:W-:Y:S02]  /*4820*/  LDSM.16.MT88.4 R64, [R216+0x1a000] ;  /* 0x01a00000d840783b */ /* 0x000fe40000004200 */
[----:B------:R-:W-:-:S02]  /*4830*/  IMAD.WIDE.U32 R28, R28, -0x326172a9, RZ ;  /* 0xcd9e8d571c1c7825 */ /* 0x000fc400078e00ff */
[----:B------:R-:W-:Y:S01]  /*4840*/  LDSM.16.MT88.4 R48, [R213+0x18000] ;  /* 0x01800000d530783b */ /* 0x000fe20000004200 */
[----:B-1----:R-:W-:Y:S01]  /*4850*/  FMNMX.FTZ R12, R15, R12, !PT ;  /* 0x0000000c0f0c7209 */ /* 0x002fe20007810000 */
[----:B------:R-:W-:Y:S02]  /*4860*/  IMAD.U32 R15, RZ, RZ, UR34 ;  /* 0x00000022ff0f7e24 */ /* 0x000fe4000f8e00ff */
[----:B------:R-:W-:Y:S01]  /*4870*/  LDSM.16.MT88.4 R56, [R212+0x18000] ;  /* 0x01800000d438783b */ /* 0x000fe20000004200 */
[----:B------:R-:W-:Y:S01]  /*4880*/  UIADD3 UR34, UR34, 0x1, URZ ;  /* 0x0000000122227890 */ /* 0x000fe2000fffe03f */
[----:B--2---:R-:W-:Y:S02]  /*4890*/  FMNMX.FTZ R10, R7, R10, !PT ;  /* 0x0000000a070a7209 */ /* 0x004fe40007810000 */
[----:B------:R-:W1:Y:S01]  /*48a0*/  SHFL.BFLY PT, R13, R12, 0x1, 0x1f ;  /* 0x0c201f000c0d7f89 */ /* 0x000e6200000e0000 */
[----:B------:R-:W-:-:S03]  /*48b0*/  LOP3.LUT R2, R35, UR29, R15, 0x96, !PT ;  /* 0x0000001d23027c12 */ /* 0x000fc6000f8e960f */
[----:B------:R-:W-:Y:S02]  /*48c0*/  LDSM.16.MT88.4 R72, [R214+0x1a000] ;  /* 0x01a00000d648783b */ /* 0x000fe40000004200 */
[----:B------:R-:W-:Y:S02]  /*48d0*/  IMAD.WIDE.U32 R36, R2, -0x326172a9, RZ ;  /* 0xcd9e8d5702247825 */ /* 0x000fe400078e00ff */
[----:B------:R-:W-:Y:S03]  /*48e0*/  LDSM.16.MT88.4 R80, [R213+0x1a000] ;  /* 0x01a00000d550783b */ /* 0x000fe60000004200 */
[----:B------:R-:W-:Y:S01]  /*48f0*/  LOP3.LUT R7, R37, UR31, R32, 0x96, !PT ;  /* 0x0000001f25077c12 */ /* 0x000fe2000f8e9620 */
[----:B------:R-:W-:Y:S01]  /*4900*/  LDSM.16.MT88.4 R88, [R212+0x1a000] ;  /* 0x01a00000d458783b */ /* 0x000fe20000004200 */
[----:B------:R-:W-:-:S03]  /*4910*/  LOP3.LUT R36, R29, UR25, R36, 0x96, !PT ;  /* 0x000000191d247c12 */ /* 0x000fc6000f8e9624 */
[----:B------:R-:W-:Y:S01]  /*4920*/  IMAD.WIDE.U32 R14, R7, -0x2daee0ad, RZ ;  /* 0xd2511f53070e7825 */ /* 0x000fe200078e00ff */
[----:B------:R-:W-:Y:S03]  /*4930*/  LDSM.16.MT88.4 R96, [R216+0x1c000] ;  /* 0x01c00000d860783b */ /* 0x000fe60000004200 */
[----:B------:R-:W-:Y:S01]  /*4940*/  IMAD.WIDE.U32 R36, R36, -0x2daee0ad, RZ ;  /* 0xd2511f5324247825 */ /* 0x000fe200078e00ff */
[----:B------:R-:W2:Y:S01]  /*4950*/  SHFL.BFLY PT, R7, R10, 0x1, 0x1f ;  /* 0x0c201f000a077f89 */ /* 0x000ea200000e0000 */
[----:B-1----:R-:W-:-:S03]  /*4960*/  FMNMX.FTZ R2, R12, R13, !PT ;  /* 0x0000000d0c027209 */ /* 0x002fc60007810000 */
[----:B------:R-:W-:Y:S01]  /*4970*/  LDSM.16.MT88.4 R104, [R214+0x1c000] ;  /* 0x01c00000d668783b */ /* 0x000fe20000004200 */
[----:B------:R-:W-:Y:S02]  /*4980*/  LOP3.LUT R12, R15, UR15, R30, 0x96, !PT ;  /* 0x0000000f0f0c7c12 */ /* 0x000fe4000f8e961e */
[----:B------:R-:W-:Y:S01]  /*4990*/  LOP3.LUT R14, R37, UR11, R14, 0x96, !PT ;  /* 0x0000000b250e7c12 */ /* 0x000fe2000f8e960e */
[C---:B------:R-:W-:Y:S01]  /*49a0*/  FMUL.FTZ R195, R2.reuse, UR33 ;  /* 0x0000002102c37c20 */ /* 0x040fe20008410000 */
[----:B------:R-:W-:Y:S01]  /*49b0*/  FSETP.NEU.FTZ.AND P1, PT, R2, -INF , PT ;  /* 0xff8000000200780b */ /* 0x000fe20003f3d000 */
[----:B------:R-:W-:Y:S01]  /*49c0*/  IMAD.WIDE.U32 R124, R12, -0x326172a9, RZ ;  /* 0xcd9e8d570c7c7825 */ /* 0x000fe200078e00ff */
[----:B------:R-:W-:Y:S02]  /*49d0*/  LDSM.16.MT88.4 R112, [R213+0x1c000] ;  /* 0x01c00000d570783b */ /* 0x000fe40000004200 */
[----:B------:R-:W-:Y:S01]  /*49e0*/  FSEL R195, R195, RZ, P1 ;  /* 0x000000ffc3c37208 */ /* 0x000fe20000800000 */
[----:B------:R-:W-:Y:S01]  /*49f0*/  IMAD.WIDE.U32 R14, R14, -0x326172a9, RZ ;  /* 0xcd9e8d570e0e7825 */ /* 0x000fe200078e00ff */
[----:B------:R-:W-:Y:S01]  /*4a00*/  LOP3.LUT R12, R125, UR14, R28, 0x96, !PT ;  /* 0x0000000e7d0c7c12 */ /* 0x000fe2000f8e961c */
[----:B------:R-:W-:Y:S02]  /*4a10*/  LDSM.16.MT88.4 R120, [R212+0x1c000] ;  /* 0x01c00000d478783b */ /* 0x000fe40000004200 */
[----:B------:R-:W-:Y:S01]  /*4a20*/  FFMA.FTZ R178, R0, UR33, -R195 ;  /* 0x0000002100b27c23 */ /* 0x000fe200080108c3 */
[----:B------:R-:W-:Y:S01]  /*4a30*/  LOP3.LUT R124, R15, UR8, R124, 0x96, !PT ;  /* 0x000000080f7c7c12 */ /* 0x000fe2000f8e967c */
[----:B------:R-:W-:-:S04]  /*4a40*/  IMAD.WIDE.U32 R12, R12, -0x2daee0ad, RZ ;  /* 0xd2511f530c0c7825 */ /* 0x000fc800078e00ff */
[--C-:B------:R-:W-:Y:S01]  /*4a50*/  FFMA.FTZ R175, R38, UR33, -R195.reuse ;  /* 0x0000002126af7c23 */ /* 0x100fe200080108c3 */
[--C-:B------:R-:W-:Y:S01]  /*4a60*/  FFMA.FTZ R182, R40, UR33, -R195.reuse ;  /* 0x0000002128b67c23 */ /* 0x100fe200080108c3 */
[--C-:B------:R-:W-:Y:S01]  /*4a70*/  FFMA.FTZ R181, R42, UR33, -R195.reuse ;  /* 0x000000212ab57c23 */ /* 0x100fe200080108c3 */
[----:B------:R-:W-:Y:S01]  /*4a80*/  IMAD.WIDE.U32 R124, R124, -0x2daee0ad, RZ ;  /* 0xd2511f537c7c7825 */ /* 0x000fe200078e00ff */
[----:B--2---:R-:W-:Y:S01]  /*4a90*/  FMNMX.FTZ R0, R10, R7, !PT ;  /* 0x000000070a007209 */ /* 0x004fe20007810000 */
[----:B------:R-:W-:Y:S01]  /*4aa0*/  MUFU.EX2 R178, R178 ;  /* 0x000000b200b27308 */ /* 0x000fe20000000800 */
[----:B------:R-:W-:Y:S01]  /*4ab0*/  LDSM.16.MT88.4 R128, [R216+0x1e000] ;  /* 0x01e00000d880783b */ /* 0x000fe20000004200 */
[----:B------:R-:W-:Y:S01]  /*4ac0*/  FFMA.FTZ R172, R6, UR33, -R195 ;  /* 0x0000002106ac7c23 */ /* 0x000fe200080108c3 */
[----:B------:R-:W-:Y:S01]  /*4ad0*/  LOP3.LUT R7, R125, UR6, R12, 0x96, !PT ;  /* 0x000000067d077c12 */ /* 0x000fe2000f8e960c */
[C---:B------:R-:W-:Y:S01]  /*4ae0*/  FMUL.FTZ R188, R0.reuse, UR33 ;  /* 0x0000002100bc7c20 */ /* 0x040fe20008410000 */
[----:B------:R-:W-:Y:S01]  /*4af0*/  LOP3.LUT R12, R13, UR7, R36, 0x96, !PT ;  /* 0x000000070d0c7c12 */ /* 0x000fe2000f8e9624 */
[----:B------:R-:W-:Y:S01]  /*4b00*/  LDSM.16.MT88.4 R136, [R214+0x1e000] ;  /* 0x01e00000d688783b */ /* 0x000fe20000004200 */
[----:B------:R-:W-:Y:S01]  /*4b10*/  FSETP.NEU.FTZ.AND P1, PT, R0, -INF , PT ;  /* 0xff8000000000780b */ /* 0x000fe20003f3d000 */
[----:B------:R-:W-:Y:S01]  /*4b20*/  IMAD.WIDE.U32 R36, R7, -0x326172a9, RZ ;  /* 0xcd9e8d5707247825 */ /* 0x000fe200078e00ff */
[----:B------:R-:W-:Y:S01]  /*4b30*/  MUFU.EX2 R175, R175 ;  /* 0x000000af00af7308 */ /* 0x000fe20000000800 */
[----:B------:R-:W-:Y:S01]  /*4b40*/  LDSM.16.MT88.4 R140, [R213+0x1e000] ;  /* 0x01e00000d58c783b */ /* 0x000fe20000004200 */
[----:B------:R-:W-:Y:S01]  /*4b50*/  FSEL R188, R188, RZ, P1 ;  /* 0x000000ffbcbc7208 */ /* 0x000fe20000800000 */
[----:B------:R-:W-:Y:S01]  /*4b60*/  IMAD.WIDE.U32 R12, R12, -0x326172a9, RZ ;  /* 0xcd9e8d570c0c7825 */ /* 0x000fe200078e00ff */
[----:B------:R-:W-:-:S03]  /*4b70*/  SHF.R.U32.HI R10, RZ, 0x10, R36 ;  /* 0x00000010ff0a7819 */ /* 0x000fc60000011624 */
[----:B------:R-:W-:Y:S01]  /*4b80*/  FFMA.FTZ R169, R8, UR33, -R195 ;  /* 0x0000002108a97c23 */ /* 0x000fe200080108c3 */
[----:B------:R-:W-:Y:S01]  /*4b90*/  SHF.R.U32.HI R15, RZ, 0x18, R36 ;  /* 0x00000018ff0f7819 */ /* 0x000fe20000011624 */
[----:B------:R-:W-:Y:S01]  /*4ba0*/  FFMA.FTZ R179, R47, UR33, -R188 ;  /* 0x000000212fb37c23 */ /* 0x000fe200080108bc */
[----:B------:R-:W-:Y:S01]  /*4bb0*/  LOP3.LUT R7, R37, UR32, R12, 0x96, !PT ;  /* 0x0000002025077c12 */ /* 0x000fe2000f8e960c */
[--C-:B------:R-:W-:Y:S01]  /*4bc0*/  FFMA.FTZ R184, R45, UR33, -R188.reuse ;  /* 0x000000212db87c23 */ /* 0x100fe200080108bc */
[----:B------:R-:W-:Y:S01]  /*4bd0*/  LOP3.LUT R10, R10, 0xff, RZ, 0xc0, !PT ;  /* 0x000000ff0a0a7812 */ /* 0x000fe200078ec0ff */
[--C-:B------:R-:W-:Y:S01]  /*4be0*/  FFMA.FTZ R180, R41, UR33, -R188.reuse ;  /* 0x0000002129b47c23 */ /* 0x100fe200080108bc */
[C---:B------:R-:W-:Y:S01]  /*4bf0*/  LOP3.LUT R5, R7.reuse, 0xffff, RZ, 0xc0, !PT ;  /* 0x0000ffff07057812 */ /* 0x040fe200078ec0ff */
[----:B------:R-:W-:Y:S01]  /*4c00*/  MUFU.EX2 R179, R179 ;  /* 0x000000b300b37308 */ /* 0x000fe20000000800 */
[----:B------:R-:W-:Y:S01]  /*4c10*/  LOP3.LUT R148, R7, 0xff, RZ, 0xc0, !PT ;  /* 0x000000ff07947812 */ /* 0x000fe200078ec0ff */
[--C-:B------:R-:W-:Y:S01]  /*4c20*/  FFMA.FTZ R177, R39, UR33, -R188.reuse ;  /* 0x0000002127b17c23 */ /* 0x100fe200080108bc */
[----:B------:R-:W-:Y:S01]  /*4c30*/  SHF.R.U32.HI R5, RZ, 0x8, R5 ;  /* 0x00000008ff057819 */ /* 0x000fe20000011605 */
[----:B------:R-:W1:Y:S01]  /*4c40*/  LDSM.16.MT88.4 R40, [R214+0x18000] ;  /* 0x01800000d628783b */ /* 0x000e620000004200 */
[----:B------:R-:W-:Y:S01]  /*4c50*/  PRMT R4, R10, 0x5410, R15 ;  /* 0x000054100a047816 */ /* 0x000fe2000000000f */
[----:B------:R-:W-:Y:S01]  /*4c60*/  FFMA.FTZ R173, R16, UR33, -R195 ;  /* 0x0000002110ad7c23 */ /* 0x000fe200080108c3 */
[----:B------:R-:W-:Y:S01]  /*4c70*/  PRMT R148, R148, 0x5410, R5 ;  /* 0x0000541094947816 */ /* 0x000fe20000000005 */
[----:B------:R-:W2:Y:S01]  /*4c80*/  MUFU.EX2 R184, R184 ;  /* 0x000000b800b87308 */ /* 0x000ea20000000800 */
[--C-:B------:R-:W-:Y:S01]  /*4c90*/  SHF.R.U32.HI R5, RZ, 0x10, R7.reuse ;  /* 0x00000010ff057819 */ /* 0x100fe20000011607 */
[--C-:B------:R-:W-:Y:S01]  /*4ca0*/  FFMA.FTZ R170, R9, UR33, -R188.reuse ;  /* 0x0000002109aa7c23 */ /* 0x100fe200080108bc */
[----:B------:R-:W-:Y:S01]  /*4cb0*/  SHF.R.U32.HI R12, RZ, 0x18, R7 ;  /* 0x00000018ff0c7819 */ /* 0x000fe20000011607 */
[----:B------:R-:W-:Y:S01]  /*4cc0*/  FFMA.FTZ R16, R11, UR33, -R188 ;  /* 0x000000210b107c23 */ /* 0x000fe200080108bc */
[----:B------:R-:W-:Y:S01]  /*4cd0*/  LOP3.LUT R5, R5, 0xff, RZ, 0xc0, !PT ;  /* 0x000000ff05057812 */ /* 0x000fe200078ec0ff */
[--C-:B------:R-:W-:Y:S01]  /*4ce0*/  FFMA.FTZ R176, R18, UR33, -R195.reuse ;  /* 0x0000002112b07c23 */ /* 0x100fe200080108c3 */
[--C-:B------:R-:W-:Y:S01]  /*4cf0*/  HSET2.LE.AND R151, R4, R183.reuse, PT ;  /* 0x000000b704977233 */ /* 0x100fe20003803000 */
[----:B------:R-:W-:Y:S01]  /*4d00*/  MUFU.EX2 R182, R182 ;  /* 0x000000b600b67308 */ /* 0x000fe20000000800 */
[----:B------:R-:W-:Y:S01]  /*4d10*/  PRMT R4, R5, 0x5410, R12 ;  /* 0x0000541005047816 */ /* 0x000fe2000000000c */
[--C-:B------:R-:W-:Y:S01]  /*4d20*/  FFMA.FTZ R174, R19, UR33, -R188.reuse ;  /* 0x0000002113ae7c23 */ /* 0x100fe200080108bc */
[C---:B------:R-:W-:Y:S01]  /*4d30*/  LOP3.LUT R31, R36.reuse, 0xffff, RZ, 0xc0, !PT ;  /* 0x0000ffff241f7812 */ /* 0x040fe200078ec0ff */
[----:B------:R-:W-:Y:S01]  /*4d40*/  FFMA.FTZ R171, R17, UR33, -R188 ;  /* 0x0000002111ab7c23 */ /* 0x000fe200080108bc */
[----:B------:R-:W-:Y:S01]  /*4d50*/  LOP3.LUT R150, R36, 0xff, RZ, 0xc0, !PT ;  /* 0x000000ff24967812 */ /* 0x000fe200078ec0ff */
[----:B------:R-:W-:Y:S01]  /*4d60*/  FFMA.FTZ R185, R26, UR33, -R195 ;  /* 0x000000211ab97c23 */ /* 0x000fe200080108c3 */
[----:B------:R-:W-:Y:S01]  /*4d70*/  SHF.R.U32.HI R31, RZ, 0x8, R31 ;  /* 0x00000008ff1f7819 */ /* 0x000fe2000001161f */
[----:B------:R-:W3:Y:S01]  /*4d80*/  MUFU.EX2 R181, R181 ;  /* 0x000000b500b57308 */ /* 0x000ee20000000800 */
[--C-:B------:R-:W-:Y:S01]  /*4d90*/  HSET2.LE.AND R149, R4, R183.reuse, PT ;  /* 0x000000b704957233 */ /* 0x100fe20003803000 */
[--C-:B------:R-:W-:Y:S01]  /*4da0*/  FFMA.FTZ R190, R24, UR33, -R195.reuse ;  /* 0x0000002118be7c23 */ /* 0x100fe200080108c3 */
[----:B--2---:R-:W-:Y:S01]  /*4db0*/  F2FP.F16.F32.PACK_AB R4, R184, R179 ;  /* 0x000000b3b804723e */ /* 0x004fe200000000ff */
[----:B------:R-:W-:Y:S01]  /*4dc0*/  FFMA.FTZ R189, R22, UR33, -R195 ;  /* 0x0000002116bd7c23 */ /* 0x000fe200080108c3 */
[----:B------:R-:W-:Y:S01]  /*4dd0*/  PRMT R150, R150, 0x5410, R31 ;  /* 0x0000541096967816 */ /* 0x000fe2000000001f */
[----:B------:R-:W-:Y:S01]  /*4de0*/  FFMA.FTZ R192, R20, UR33, -R195 ;  /* 0x0000002114c07c23 */ /* 0x000fe200080108c3 */
[----:B------:R-:W-:Y:S01]  /*4df0*/  LOP3.LUT R149, R149, R4, RZ, 0xc0, !PT ;  /* 0x0000000495957212 */ /* 0x000fe200078ec0ff */
[----:B------:R-:W-:Y:S01]  /*4e00*/  MUFU.EX2 R180, R180 ;  /* 0x000000b400b47308 */ /* 0x000fe20000000800 */
[----:B------:R-:W-:Y:S01]  /*4e10*/  LOP3.LUT R4, R13, UR4, R14, 0x96, !PT ;  /* 0x000000040d047c12 */ /* 0x000fe2000f8e960e */
[--C-:B------:R-:W-:Y:S01]  /*4e20*/  FFMA.FTZ R225, R27, UR33, -R188.reuse ;  /* 0x000000211be17c23 */ /* 0x100fe200080108bc */
[----:B------:R-:W2:Y:S01]  /*4e30*/  LDSM.16.MT88.4 R12, [R212+0x1e000] ;  /* 0x01e00000d40c783b */ /* 0x000ea20000004200 */
[--C-:B------:R-:W-:Y:S01]  /*4e40*/  HSET2.LE.AND R150, R150, R183.reuse, PT ;  /* 0x000000b796967233 */ /* 0x100fe20003803000 */
[----:B------:R-:W-:Y:S01]  /*4e50*/  FFMA.FTZ R244, R25, UR33, -R188 ;  /* 0x0000002119f47c23 */ /* 0x000fe200080108bc */
[----:B------:R-:W-:Y:S01]  /*4e60*/  F2FP.F16.F32.PACK_AB R3, R175, R178 ;  /* 0x000000b2af03723e */ /* 0x000fe200000000ff */
[----:B------:R-:W-:Y:S01]  /*4e70*/  IMAD.WIDE.U32 R4, R4, -0x2daee0ad, RZ ;  /* 0xd2511f5304047825 */ /* 0x000fe200078e00ff */
[----:B------:R-:W4:Y:S01]  /*4e80*/  MUFU.EX2 R177, R177 ;  /* 0x000000b100b17308 */ /* 0x000f220000000800 */
[----:B------:R-:W-:-:S02]  /*4e90*/  HSET2.LE.AND R148, R148, R183, PT ;  /* 0x000000b794947233 */ /* 0x000fc40003803000 */
[--C-:B------:R-:W-:Y:S01]  /*4ea0*/  FFMA.FTZ R227, R21, UR33, -R188.reuse ;  /* 0x0000002115e37c23 */ /* 0x100fe200080108bc */
[----:B------:R-:W-:Y:S01]  /*4eb0*/  LOP3.LUT R150, R150, R3, RZ, 0xc0, !PT ;  /* 0x0000000396967212 */ /* 0x000fe200078ec0ff */
[--C-:B------:R-:W-:Y:S01]  /*4ec0*/  FFMA.FTZ R23, R23, UR33, -R188.reuse ;  /* 0x0000002117177c23 */ /* 0x100fe200080108bc */
[----:B---3--:R-:W-:Y:S01]  /*4ed0*/  F2FP.F16.F32.PACK_AB R3, R181, R182 ;  /* 0x000000b6b503723e */ /* 0x008fe200000000ff */
[--C-:B------:R-:W-:Y:S01]  /*4ee0*/  FFMA.FTZ R187, R187, UR33, -R188.reuse ;  /* 0x00000021bbbb7c23 */ /* 0x100fe200080108bc */
[----:B------:R-:W-:Y:S01]  /*4ef0*/  LOP3.LUT R6, R4, 0xff, RZ, 0xc0, !PT ;  /* 0x000000ff04067812 */ /* 0x000fe200078ec0ff */
[----:B------:R-:W-:Y:S01]  /*4f00*/  MUFU.EX2 R172, R172 ;  /* 0x000000ac00ac7308 */ /* 0x000fe20000000800 */
[----:B------:R-:W-:Y:S01]  /*4f10*/  LOP3.LUT R148, R148, R3, RZ, 0xc0, !PT ;  /* 0x0000000394947212 */ /* 0x000fe200078ec0ff */
[----:B------:R-:W-:Y:S01]  /*4f20*/  FFMA.FTZ R252, R186, UR33, -R188 ;  /* 0x00000021bafc7c23 */ /* 0x000fe200080108bc */
[----:B------:R-:W-:Y:S01]  /*4f30*/  LOP3.LUT R3, R4, 0xffff, RZ, 0xc0, !PT ;  /* 0x0000ffff04037812 */ /* 0x000fe200078ec0ff */
[----:B------:R-:W-:Y:S01]  /*4f40*/  FADD.FTZ R181, R182, R181 ;  /* 0x000000b5b6b57221 */ /* 0x000fe20000010000 */
[----:B------:R-:W-:Y:S01]  /*4f50*/  LOP3.LUT R34, R5, UR35, R124, 0x96, !PT ;  /* 0x0000002305227c12 */ /* 0x000fe2000f8e967c */
[----:B------:R-:W-:Y:S01]  /*4f60*/  FADD.FTZ R179, R179, R184 ;  /* 0x000000b8b3b37221 */ /* 0x000fe20000010000 */
[----:B------:R-:W-:Y:S01]  /*4f70*/  SHF.R.U32.HI R3, RZ, 0x8, R3 ;  /* 0x00000008ff037819 */ /* 0x000fe20000011603 */
[----:B------:R-:W3:Y:S01]  /*4f80*/  MUFU.EX2 R169, R169 ;  /* 0x000000a900a97308 */ /* 0x000ee20000000800 */
[----:B----4-:R-:W-:Y:S01]  /*4f90*/  F2FP.F16.F32.PACK_AB R10, R177, R180 ;  /* 0x000000b4b10a723e */ /* 0x010fe200000000ff */
[----:B------:R-:W-:Y:S01]  /*4fa0*/  FADD.FTZ R178, R178, R181 ;  /* 0x000000b5b2b27221 */ /* 0x000fe20000010000 */
[----:B------:R-:W-:Y:S01]  /*4fb0*/  SHF.R.U32.HI R7, RZ, 0x10, R4 ;  /* 0x00000010ff077819 */ /* 0x000fe20000011604 */
[----:B------:R-:W-:Y:S01]  /*4fc0*/  FADD.FTZ R180, R180, R179 ;  /* 0x000000b3b4b47221 */ /* 0x000fe20000010000 */
[----:B------:R-:W-:Y:S01]  /*4fd0*/  LOP3.LUT R151, R151, R10, RZ, 0xc0, !PT ;  /* 0x0000000a97977212 */ /* 0x000fe200078ec0ff */
[----:B------:R-:W-:Y:S01]  /*4fe0*/  FADD.FTZ R175, R175, R178 ;  /* 0x000000b2afaf7221 */ /* 0x000fe20000010000 */
[----:B------:R-:W4:Y:S01]  /*4ff0*/  LDSM.16.MT88.4 R8, [R216+0x18800] ;  /* 0x01880000d808783b */ /* 0x000f220000004200 */
[----:B------:R-:W-:Y:S01]  /*5000*/  PRMT R6, R6, 0x5410, R3 ;  /* 0x0000541006067816 */ /* 0x000fe20000000003 */
[----:B------:R-:W-:Y:S01]  /*5010*/  MUFU.EX2 R170, R170 ;  /* 0x000000aa00aa7308 */ /* 0x000fe20000000800 */
[----:B------:R-:W-:Y:S01]  /*5020*/  LOP3.LUT R5, R34, 0xffff, RZ, 0xc0, !PT ;  /* 0x0000ffff22057812 */ /* 0x000fe200078ec0ff */
[----:B------:R-:W-:Y:S01]  /*5030*/  FADD.FTZ R177, R177, R180 ;  /* 0x000000b4b1b17221 */ /* 0x000fe20000010000 */
[----:B------:R-:W-:Y:S01]  /*5040*/  SHF.R.U32.HI R4, RZ, 0x18, R4 ;  /* 0x00000018ff047819 */ /* 0x000fe20000011604 */
[----:B------:R-:W-:Y:S01]  /*5050*/  HMMA.16816.F32 R160, R148, R156, RZ ;  /* 0x0000009c94a0723c */ /* 0x000fe200000018ff */
[----:B------:R-:W-:-:S02]  /*5060*/  LOP3.LUT R7, R7, 0xff, RZ, 0xc0, !PT ;  /* 0x000000ff07077812 */ /* 0x000fc400078ec0ff */
[----:B------:R-:W-:Y:S01]  /*5070*/  LOP3.LUT R144, R34, 0xff, RZ, 0xc0, !PT ;  /* 0x000000ff22907812 */ /* 0x000fe200078ec0ff */
[----:B------:R5:W2:Y:S01]  /*5080*/  MUFU.EX2 R3, R16 ;  /* 0x0000001000037308 */ /* 0x000aa20000000800 */
[----:B------:R-:W-:Y:S01]  /*5090*/  SHF.R.U32.HI R5, RZ, 0x8, R5 ;  /* 0x00000008ff057819 */ /* 0x000fe20000011605 */
[C---:B------:R-:W-:Y:S01]  /*50a0*/  HMMA.16816.F32 R156, R148.reuse, R158, RZ ;  /* 0x0000009e949c723c */ /* 0x040fe200000018ff */
[----:B------:R-:W-:Y:S02]  /*50b0*/  PRMT R4, R7, 0x5410, R4 ;  /* 0x0000541007047816 */ /* 0x000fe40000000004 */
[----:B------:R-:W-:Y:S02]  /*50c0*/  SHF.R.U32.HI R7, RZ, 0x10, R34 ;  /* 0x00000010ff077819 */ /* 0x000fe40000011622 */
[----:B------:R-:W-:Y:S01]  /*50d0*/  PRMT R144, R144, 0x5410, R5 ;  /* 0x0000541090907816 */ /* 0x000fe20000000005 */
[----:B------:R-:W-:Y:S01]  /*50e0*/  MUFU.EX2 R176, R176 ;  /* 0x000000b000b07308 */ /* 0x000fe20000000800 */
[----:B------:R-:W-:Y:S01]  /*50f0*/  HSET2.LE.AND R6, R6, R183, PT ;  /* 0x000000b706067233 */ /* 0x000fe20003803000 */
[----:B-1----:R-:W-:Y:S01]  /*5100*/  HMMA.16816.F32 R36, R148, R40, RZ ;  /* 0x000000289424723c */ /* 0x002fe200000018ff */
[----:B---3--:R-:W-:-:S02]  /*5110*/  F2FP.F16.F32.PACK_AB R5, R169, R172 ;  /* 0x000000aca905723e */ /* 0x008fc400000000ff */
[----:B------:R-:W-:Y:S02]  /*5120*/  SHF.R.U32.HI R34, RZ, 0x18, R34 ;  /* 0x00000018ff227819 */ /* 0x000fe40000011622 */
[----:B------:R-:W-:Y:S01]  /*5130*/  LOP3.LUT R7, R7, 0xff, RZ, 0xc0, !PT ;  /* 0x000000ff07077812 */ /* 0x000fe200078ec0ff */
[----:B------:R-:W1:Y:S01]  /*5140*/  MUFU.EX2 R173, R173 ;  /* 0x000000ad00ad7308 */ /* 0x000e620000000800 */
[----:B-----5:R-:W3:Y:S01]  /*5150*/  LDSM.16.MT88.4 R16, [R214+0x18800] ;  /* 0x01880000d610783b */ /* 0x020ee20000004200 */
[----:B------:R-:W-:Y:S01]  /*5160*/  LOP3.LUT R6, R6, R5, RZ, 0xc0, !PT ;  /* 0x0000000506067212 */ /* 0x000fe200078ec0ff */
[C---:B------:R-:W-:Y:S01]  /*5170*/  HMMA.16816.F32 R40, R148.reuse, R42, RZ ;  /* 0x0000002a9428723c */ /* 0x040fe200000018ff */
[----:B------:R-:W-:Y:S02]  /*5180*/  PRMT R34, R7, 0x5410, R34 ;  /* 0x0000541007227816 */ /* 0x000fe40000000022 */
[--C-:B------:R-:W-:Y:S02]  /*5190*/  HSET2.LE.AND R4, R4, R183.reuse, PT ;  /* 0x000000b704047233 */ /* 0x100fe40003803000 */
[----:B------:R-:W-:Y:S01]  /*51a0*/  MUFU.EX2 R174, R174 ;  /* 0x000000ae00ae7308 */ /* 0x000fe20000000800 */
[----:B------:R-:W-:Y:S01]  /*51b0*/  HSET2.LE.AND R5, R144, R183, PT ;  /* 0x000000b790057233 */ /* 0x000fe20003803000 */
[----:B------:R-:W-:Y:S01]  /*51c0*/  HMMA.16816.F32 R44, R148, R48, RZ ;  /* 0x00000030942c723c */ /* 0x000fe200000018ff */
[----:B--2---:R-:W-:-:S04]  /*51d0*/  F2FP.F16.F32.PACK_AB R7, R3, R170 ;  /* 0x000000aa0307723e */ /* 0x004fc800000000ff */
[----:B------:R-:W-:Y:S01]  /*51e0*/  LOP3.LUT R7, R4, R7, RZ, 0xc0, !PT ;  /* 0x0000000704077212 */ /* 0x000fe200078ec0ff */
[----:B------:R-:W2:Y:S01]  /*51f0*/  MUFU.EX2 R171, R171 ;  /* 0x000000ab00ab7308 */ /* 0x000ea20000000800 */
[C---:B------:R-:W-:Y:S06]  /*5200*/  HMMA.16816.F32 R144, R148.reuse, R12, RZ ;  /* 0x0000000c9490723c */ /* 0x040fec00000018ff */
[----:B------:R-:W-:Y:S01]  /*5210*/  HMMA.16816.F32 R52, R148, R56, RZ ;  /* 0x000000389434723c */ /* 0x000fe200000018ff */
[----:B-1----:R-:W-:Y:S01]  /*5220*/  F2FP.F16.F32.PACK_AB R12, R173, R176 ;  /* 0x000000b0ad0c723e */ /* 0x002fe200000000ff */
[----:B------:R-:W-:Y:S01]  /*5230*/  MUFU.EX2 R185, R185 ;  /* 0x000000b900b97308 */ /* 0x000fe20000000800 */
[----:B------:R-:W-:-:S02]  /*5240*/  FADD.FTZ R176, R176, R175 ;  /* 0x000000afb0b07221 */ /* 0x000fc40000010000 */
[----:B------:R-:W-:Y:S01]  /*5250*/  LOP3.LUT R4, R5, R12, RZ, 0xc0, !PT ;  /* 0x0000000c05047212 */ /* 0x000fe200078ec0ff */
[C---:B------:R-:W-:Y:S01]  /*5260*/  HMMA.16816.F32 R60, R148.reuse, R64, RZ ;  /* 0x00000040943c723c */ /* 0x040fe200000018ff */
[----:B------:R-:W-:Y:S01]  /*5270*/  HSET2.LE.AND R5, R34, R183, PT ;  /* 0x000000b722057233 */ /* 0x000fe20003803000 */
[----:B------:R-:W-:Y:S01]  /*5280*/  FADD.FTZ R173, R173, R176 ;  /* 0x000000b0adad7221 */ /* 0x000fe20000010000 */
[----:B--2---:R-:W-:Y:S01]  /*5290*/  F2FP.F16.F32.PACK_AB R34, R171, R174 ;  /* 0x000000aeab22723e */ /* 0x004fe200000000ff */
[----:B------:R-:W1:Y:S02]  /*52a0*/  MUFU.EX2 R190, R190 ;  /* 0x000000be00be7308 */ /* 0x000e640000000800 */
[----:B------:R-:W-:Y:S01]  /*52b0*/  HMMA.16816.F32 R68, R148, R72, RZ ;  /* 0x000000489444723c */ /* 0x000fe200000018ff */
[----:B------:R-:W-:Y:S01]  /*52c0*/  FADD.FTZ R174, R174, R177 ;  /* 0x000000b1aeae7221 */ /* 0x000fe20000010000 */
[----:B------:R-:W-:Y:S01]  /*52d0*/  LOP3.LUT R5, R5, R34, RZ, 0xc0, !PT ;  /* 0x0000002205057212 */ /* 0x000fe200078ec0ff */
[----:B------:R-:W-:-:S02]  /*52e0*/  IMAD.U32 R34, RZ, RZ, UR34 ;  /* 0x00000022ff227e24 */ /* 0x000fc4000f8e00ff */
[----:B------:R-:W-:Y:S01]  /*52f0*/  FADD.FTZ R172, R172, R173 ;  /* 0x000000adacac7221 */ /* 0x000fe20000010000 */
[----:B------:R-:W-:Y:S01]  /*5300*/  FADD.FTZ R171, R171, R174 ;  /* 0x000000aeabab7221 */ /* 0x000fe20000010000 */
[C---:B------:R-:W-:Y:S01]  /*5310*/  HMMA.16816.F32 R76, R148.reuse, R80, RZ ;  /* 0x00000050944c723c */ /* 0x040fe200000018ff */
[----:B------:R-:W-:Y:S01]  /*5320*/  MUFU.EX2 R189, R189 ;  /* 0x000000bd00bd7308 */ /* 0x000fe20000000800 */
[----:B------:R-:W-:Y:S01]  /*5330*/  LOP3.LUT R34, R35, UR29, R34, 0x96, !PT ;  /* 0x0000001d23227c12 */ /* 0x000fe2000f8e9622 */
[----:B------:R-:W-:Y:S01]  /*5340*/  FADD.FTZ R170, R170, R171 ;  /* 0x000000abaaaa7221 */ /* 0x000fe20000010000 */
[----:B------:R-:W-:Y:S02]  /*5350*/  FADD.FTZ R172, R169, R172 ;  /* 0x000000aca9ac7221 */ /* 0x000fe40000010000 */
[----:B------:R-:W-:Y:S01]  /*5360*/  HMMA.16816.F32 R84, R148, R88, RZ ;  /* 0x000000589454723c */ /* 0x000fe200000018ff */
[----:B------:R-:W-:-:S04]  /*5370*/  IMAD.WIDE.U32 R34, R34, -0x326172a9, RZ ;  /* 0xcd9e8d5722227825 */ /* 0x000fc800078e00ff */
[----:B------:R-:W-:Y:S01]  /*5380*/  FADD.FTZ R170, R3, R170 ;  /* 0x000000aa03aa7221 */ /* 0x000fe20000010000 */
[----:B------:R-:W-:Y:S01]  /*5390*/  MUFU.EX2 R192, R192 ;  /* 0x000000c000c07308 */ /* 0x000fe20000000800 */
[----:B------:R-:W-:Y:S01]  /*53a0*/  HMMA.16816.F32 R92, R148, R96, RZ ;  /* 0x00000060945c723c */ /* 0x000fe200000018ff */
[----:B------:R-:W-:Y:S02]  /*53b0*/  LOP3.LUT R32, R35, UR31, R32, 0x96, !PT ;  /* 0x0000001f23207c12 */ /* 0x000fe4000f8e9620 */
[----:B------:R-:W-:-:S04]  /*53c0*/  LOP3.LUT R26, R29, UR25, R34, 0x96, !PT ;  /* 0x000000191d1a7c12 */ /* 0x000fc8000f8e9622 */
[----:B------:R-:W-:Y:S01]  /*53d0*/  MUFU.EX2 R225, R225 ;  /* 0x000000e100e17308 */ /* 0x000fe20000000800 */
[----:B------:R-:W-:Y:S01]  /*53e0*/  HMMA.16816.F32 R100, R148, R104, RZ ;  /* 0x000000689464723c */ /* 0x000fe200000018ff */
[----:B------:R-:W-:-:S05]  /*53f0*/  IMAD.WIDE.U32 R32, R32, -0x2daee0ad, RZ ;  /* 0xd2511f5320207825 */ /* 0x000fca00078e00ff */
[C---:B------:R-:W-:Y:S01]  /*5400*/  HMMA.16816.F32 R108, R148.reuse, R112, RZ ;  /* 0x00000070946c723c */ /* 0x040fe200000018ff */
[----:B------:R-:W-:Y:S01]  /*5410*/  LOP3.LUT R30, R33, UR15, R30, 0x96, !PT ;  /* 0x0000000f211e7c12 */ /* 0x000fe2000f8e961e */
[----:B------:R-:W2:Y:S04]  /*5420*/  MUFU.EX2 R244, R244 ;  /* 0x000000f400f47308 */ /* 0x000ea80000000800 */
[----:B------:R-:W-:Y:S01]  /*5430*/  HMMA.16816.F32 R116, R148, R120, RZ ;  /* 0x000000789474723c */ /* 0x000fe200000018ff */
[----:B------:R-:W-:-:S03]  /*5440*/  IMAD.WIDE.U32 R30, R30, -0x326172a9, RZ ;  /* 0xcd9e8d571e1e7825 */ /* 0x000fc600078e00ff */
[----:B------:R-:W-:Y:S02]  /*5450*/  MUFU.EX2 R227, R227 ;  /* 0x000000e300e37308 */ /* 0x000fe40000000800 */
[----:B------:R-:W-:Y:S01]  /*5460*/  HMMA.16816.F32 R124, R148, R128, RZ ;  /* 0x00000080947c723c */ /* 0x000fe200000018ff */
[----:B------:R-:W-:-:S05]  /*5470*/  LOP3.LUT R28, R31, UR14, R28, 0x96, !PT ;  /* 0x0000000e1f1c7c12 */ /* 0x000fca000f8e961c */
[C---:B------:R-:W-:Y:S01]  /*5480*/  HMMA.16816.F32 R132, R148.reuse, R136, RZ ;  /* 0x000000889484723c */ /* 0x040fe200000018ff */
[----:B------:R-:W-:Y:S01]  /*5490*/  IMAD.WIDE.U32 R28, R28, -0x2daee0ad, RZ ;  /* 0xd2511f531c1c7825 */ /* 0x000fe200078e00ff */
[----:B------:R-:W-:Y:S04]  /*54a0*/  MUFU.EX2 R187, R187 ;  /* 0x000000bb00bb7308 */ /* 0x000fe80000000800 */
[C---:B------:R-:W-:Y:S04]  /*54b0*/  HMMA.16816.F32 R152, R148.reuse, R140, RZ ;  /* 0x0000008c9498723c */ /* 0x040fe800000018ff */
[----:B------:R-:W-:Y:S02]  /*54c0*/  MUFU.EX2 R252, R252 ;  /* 0x000000fc00fc7308 */ /* 0x000fe40000000800 */
        /* <DEDUP_REMOVED lines=55> */
[----:B------:R-:W-:Y:S01]  /*5840*/  HMMA.16816.F32 R136, R4, R18, R136 ;  /* 0x000000120488723c */ /* 0x000fe20000001888 */
[----:B------:R-:W-:-:S02]  /*5850*/  IMAD.WIDE.U32 R16, R26, -0x2daee0ad, RZ ;  /* 0xd2511f531a107825 */ /* 0x000fc400078e00ff */
[----:B------:R-:W-:Y:S03]  /*5860*/  LDSM.16.MT88.4 R24, [R216+0x1b000] ;  /* 0x01b00000d818783b */ /* 0x000fe60000004200 */
[----:B------:R-:W-:Y:S02]  /*5870*/  LOP3.LUT R248, R17, UR11, R32, 0x96, !PT ;  /* 0x0000000b11f87c12 */ /* 0x000fe4000f8e9620 */
[----:B------:R-:W-:Y:S01]  /*5880*/  LOP3.LUT R246, R29, UR7, R16, 0x96, !PT ;  /* 0x000000071df67c12 */ /* 0x000fe2000f8e9610 */
[----:B------:R-:W-:Y:S02]  /*5890*/  LDSM.16.MT88.4 R32, [R213+0x19000] ;  /* 0x01900000d520783b */ /* 0x000fe40000004200 */
[----:B------:R-:W-:-:S04]  /*58a0*/  IMAD.WIDE.U32 R248, R248, -0x326172a9, RZ ;  /* 0xcd9e8d57f8f87825 */ /* 0x000fc800078e00ff */
[----:B------:R-:W-:Y:S01]  /*58b0*/  IMAD.WIDE.U32 R246, R246, -0x326172a9, RZ ;  /* 0xcd9e8d57f6f67825 */ /* 0x000fe200078e00ff */
[----:B------:R-:W-:Y:S01]  /*58c0*/  LOP3.LUT R250, R249, UR8, R30, 0x96, !PT ;  /* 0x00000008f9fa7c12 */ /* 0x000fe2000f8e961e */
[C---:B-----5:R-:W-:Y:S02]  /*58d0*/  HMMA.16816.F32 R152, R4.reuse, R12, R152 ;  /* 0x0000000c0498723c */ /* 0x060fe40000001898 */
[----:B------:R-:W-:Y:S01]  /*58e0*/  FFMA.FTZ R249, R194, UR33, -R195 ;  /* 0x00000021c2f97c23 */ /* 0x000fe200080108c3 */
[----:B------:R-:W-:Y:S01]  /*58f0*/  FFMA.FTZ R194, R191, UR33, -R188 ;  /* 0x00000021bfc27c23 */ /* 0x000fe200080108bc */
[----:B------:R-:W-:Y:S01]  /*5900*/  LOP3.LUT R247, R247, UR4, R248, 0x96, !PT ;  /* 0x00000004f7f77c12 */ /* 0x000fe2000f8e96f8 */
[----:B------:R-:W-:Y:S01]  /*5910*/  IMAD.WIDE.U32 R250, R250, -0x2daee0ad, RZ ;  /* 0xd2511f53fafa7825 */ /* 0x000fe200078e00ff */
[----:B------:R-:W-:Y:S01]  /*5920*/  HMMA.16816.F32 R140, R4, R14, R140 ;  /* 0x0000000e048c723c */ /* 0x000fe2000000188c */
[----:B------:R-:W3:Y:S01]  /*5930*/  LDSM.16.MT88.4 R12, [R216+0x19000] ;  /* 0x01900000d80c783b */ /* 0x000ee20000004200 */
[----:B------:R-:W-:Y:S02]  /*5940*/  MUFU.EX2 R249, R249 ;  /* 0x000000f900f97308 */ /* 0x000fe40000000800 */
[----:B------:R-:W-:-:S02]  /*5950*/  LOP3.LUT R18, R251, UR6, R28, 0x96, !PT ;  /* 0x00000006fb127c12 */ /* 0x000fc4000f8e961c */
[----:B------:R-:W-:Y:S01]  /*5960*/  LDSM.16.MT88.4 R28, [R212+0x19000] ;  /* 0x01900000d41c783b */ /* 0x000fe20000004200 */
[C---:B----4-:R-:W-:Y:S02]  /*5970*/  HMMA.16816.F32 R144, R4.reuse, R8, R144 ;  /* 0x000000080490723c */ /* 0x050fe40000001890 */
[----:B------:R-:W-:Y:S01]  /*5980*/  IMAD.WIDE.U32 R18, R18, -0x326172a9, RZ ;  /* 0xcd9e8d5712127825 */ /* 0x000fe200078e00ff */
[----:B------:R-:W-:Y:S03]  /*5990*/  MUFU.EX2 R194, R194 ;  /* 0x000000c200c27308 */ /* 0x000fe60000000800 */
[----:B------:R-:W-:Y:S01]  /*59a0*/  HMMA.16816.F32 R148, R4, R10, R148 ;  /* 0x0000000a0494723c */ /* 0x000fe20000001894 */
[----:B------:R-:W4:Y:S01]  /*59b0*/  LDSM.16.MT88.4 R8, [R214+0x19000] ;  /* 0x01900000d608783b */ /* 0x000f220000004200 */
[----:B------:R-:W-:Y:S02]  /*59c0*/  LOP3.LUT R17, R19, UR32, R246, 0x96, !PT ;  /* 0x0000002013117c12 */ /* 0x000fe4000f8e96f6 */
[C---:B------:R-:W-:Y:S01]  /*59d0*/  LOP3.LUT R16, R18.reuse, 0xff, RZ, 0xc0, !PT ;  /* 0x000000ff12107812 */ /* 0x040fe200078ec0ff */
[----:B------:R5:W2:Y:S02]  /*59e0*/  MUFU.EX2 R246, R23 ;  /* 0x0000001700f67308 */ /* 0x000aa40000000800 */
[----:B------:R-:W-:-:S02]  /*59f0*/  LOP3.LUT R4, R18, 0xffff, RZ, 0xc0, !PT ;  /* 0x0000ffff12047812 */ /* 0x000fc400078ec0ff */
[--C-:B------:R-:W-:Y:S02]  /*5a00*/  SHF.R.U32.HI R7, RZ, 0x10, R18.reuse ;  /* 0x00000010ff077819 */ /* 0x100fe40000011612 */
[----:B------:R-:W-:Y:S02]  /*5a10*/  SHF.R.U32.HI R6, RZ, 0x18, R18 ;  /* 0x00000018ff067819 */ /* 0x000fe40000011612 */
[C---:B------:R-:W-:Y:S02]  /*5a20*/  LOP3.LUT R5, R17.reuse, 0xffff, RZ, 0xc0, !PT ;  /* 0x0000ffff11057812 */ /* 0x040fe400078ec0ff */
[----:B------:R-:W-:Y:S02]  /*5a30*/  SHF.R.U32.HI R18, RZ, 0x10, R17 ;  /* 0x00000010ff127819 */ /* 0x000fe40000011611 */
[----:B------:R-:W-:Y:S02]  /*5a40*/  LOP3.LUT R19, R17, 0xff, RZ, 0xc0, !PT ;  /* 0x000000ff11137812 */ /* 0x000fe400078ec0ff */
[----:B------:R-:W-:-:S02]  /*5a50*/  SHF.R.U32.HI R21, RZ, 0x8, R4 ;  /* 0x00000008ff157819 */ /* 0x000fc40000011604 */
[----:B------:R-:W-:Y:S02]  /*5a60*/  SHF.R.U32.HI R17, RZ, 0x18, R17 ;  /* 0x00000018ff117819 */ /* 0x000fe40000011611 */
[----:B------:R-:W-:Y:S02]  /*5a70*/  LOP3.LUT R7, R7, 0xff, RZ, 0xc0, !PT ;  /* 0x000000ff07077812 */ /* 0x000fe400078ec0ff */
[----:B------:R-:W-:Y:S02]  /*5a80*/  SHF.R.U32.HI R4, RZ, 0x8, R5 ;  /* 0x00000008ff047819 */ /* 0x000fe40000011605 */
[----:B------:R-:W-:Y:S02]  /*5a90*/  LOP3.LUT R18, R18, 0xff, RZ, 0xc0, !PT ;  /* 0x000000ff12127812 */ /* 0x000fe400078ec0ff */
[----:B------:R-:W-:Y:S02]  /*5aa0*/  PRMT R16, R16, 0x5410, R21 ;  /* 0x0000541010107816 */ /* 0x000fe40000000015 */
[----:B------:R-:W-:-:S02]  /*5ab0*/  PRMT R20, R7, 0x5410, R6 ;  /* 0x0000541007147816 */ /* 0x000fc40000000006 */
[----:B------:R-:W-:Y:S02]  /*5ac0*/  PRMT R4, R19, 0x5410, R4 ;  /* 0x0000541013047816 */ /* 0x000fe40000000004 */
[----:B------:R-:W-:Y:S02]  /*5ad0*/  PRMT R18, R18, 0x5410, R17 ;  /* 0x0000541012127816 */ /* 0x000fe40000000011 */
[--C-:B------:R-:W-:Y:S02]  /*5ae0*/  HSET2.LE.AND R6, R16, R183.reuse, PT ;  /* 0x000000b710067233 */ /* 0x100fe40003803000 */
[--C-:B------:R-:W-:Y:S02]  /*5af0*/  HSET2.LE.AND R7, R20, R183.reuse, PT ;  /* 0x000000b714077233 */ /* 0x100fe40003803000 */
[--C-:B------:R-:W-:Y:S01]  /*5b00*/  HSET2.LE.AND R4, R4, R183.reuse, PT ;  /* 0x000000b704047233 */ /* 0x100fe20003803000 */
[----:B-----5:R-:W5:Y:S01]  /*5b10*/  LDSM.16.MT88.4 R20, [R212+0x1b000] ;  /* 0x01b00000d414783b */ /* 0x020f620000004200 */
[----:B------:R-:W-:-:S02]  /*5b20*/  HSET2.LE.AND R5, R18, R183, PT ;  /* 0x000000b712057233 */ /* 0x000fc40003803000 */
[----:B-1----:R-:W-:Y:S01]  /*5b30*/  F2FP.F16.F32.PACK_AB R19, R190, R185 ;  /* 0x000000b9be13723e */ /* 0x002fe200000000ff */
[----:B------:R-:W-:Y:S01]  /*5b40*/  FADD.FTZ R185, R185, R172 ;  /* 0x000000acb9b97221 */ /* 0x000fe20000010000 */
[----:B--2---:R-:W-:Y:S01]  /*5b50*/  F2FP.F16.F32.PACK_AB R18, R244, R225 ;  /* 0x000000e1f412723e */ /* 0x004fe200000000ff */
[----:B------:R-:W-:Y:S01]  /*5b60*/  FADD.FTZ R225, R225, R170 ;  /* 0x000000aae1e17221 */ /* 0x000fe20000010000 */
[----:B------:R-:W-:Y:S01]  /*5b70*/  F2FP.F16.F32.PACK_AB R17, R192, R189 ;  /* 0x000000bdc011723e */ /* 0x000fe200000000ff */
[----:B------:R-:W-:Y:S01]  /*5b80*/  FADD.FTZ R190, R190, R185 ;  /* 0x000000b9bebe7221 */ /* 0x000fe20000010000 */
[----:B------:R-:W-:Y:S01]  /*5b90*/  F2FP.F16.F32.PACK_AB R16, R227, R246 ;  /* 0x000000f6e310723e */ /* 0x000fe200000000ff */
[----:B------:R-:W-:Y:S01]  /*5ba0*/  FADD.FTZ R225, R244, R225 ;  /* 0x000000e1f4e17221 */ /* 0x000fe20000010000 */
[----:B------:R-:W-:Y:S01]  /*5bb0*/  LOP3.LUT R4, R4, R19, RZ, 0xc0, !PT ;  /* 0x0000001304047212 */ /* 0x000fe200078ec0ff */
[----:B------:R-:W-:Y:S01]  /*5bc0*/  FADD.FTZ R189, R189, R190 ;  /* 0x000000bebdbd7221 */ /* 0x000fe20000010000 */
[----:B------:R-:W-:Y:S01]  /*5bd0*/  LOP3.LUT R5, R5, R18, RZ, 0xc0, !PT ;  /* 0x0000001205057212 */ /* 0x000fe200078ec0ff */
[----:B------:R-:W-:Y:S01]  /*5be0*/  FADD.FTZ R246, R246, R225 ;  /* 0x000000e1f6f67221 */ /* 0x000fe20000010000 */
[----:B------:R-:W-:Y:S01]  /*5bf0*/  LOP3.LUT R6, R6, R17, RZ, 0xc0, !PT ;  /* 0x0000001106067212 */ /* 0x000fe200078ec0ff */
[----:B------:R-:W-:Y:S01]  /*5c00*/  FADD.FTZ R189, R192, R189 ;  /* 0x000000bdc0bd7221 */ /* 0x000fe20000010000 */
[----:B------:R-:W-:Y:S01]  /*5c10*/  LOP3.LUT R7, R7, R16, RZ, 0xc0, !PT ;  /* 0x0000001007077212 */ /* 0x000fe200078ec0ff */
[----:B------:R-:W-:Y:S01]  /*5c20*/  FADD.FTZ R246, R227, R246 ;  /* 0x000000f6e3f67221 */ /* 0x000fe20000010000 */
[----:B------:R-:W1:Y:S05]  /*5c30*/  LDSM.16.MT88.4 R16, [R216+0x1d000] ;  /* 0x01d00000d810783b */ /* 0x000e6a0000004200 */
[C---:B---3--:R-:W-:Y:S06]  /*5c40*/  HMMA.16816.F32 R160, R4.reuse, R12, R160 ;  /* 0x0000000c04a0723c */ /* 0x048fec00000018a0 */
        /* <DEDUP_REMOVED lines=8> */
[C---:B-1----:R-:W-:Y:S06]  /*5cd0*/  HMMA.16816.F32 R92, R4.reuse, R16, R92 ;  /* 0x00000010045c723c */ /* 0x042fec000000185c */
[C---:B------:R-:W-:Y:S01]  /*5ce0*/  HMMA.16816.F32 R96, R4.reuse, R18, R96 ;  /* 0x000000120460723c */ /* 0x040fe20000001860 */
[----:B------:R-:W-:Y:S05]  /*5cf0*/  LDSM.16.MT88.4 R16, [R216+0x1f000] ;  /* 0x01f00000d810783b */ /* 0x000fea0000004200 */
        /* <DEDUP_REMOVED lines=9> */
[C---:B------:R-:W-:Y:S06]  /*5d90*/  HMMA.16816.F32 R60, R4.reuse, R24, R60 ;  /* 0x00000018043c723c */ /* 0x040fec000000183c */
[C---:B------:R-:W-:Y:S06]  /*5da0*/  HMMA.16816.F32 R44, R4.reuse, R32, R44 ;  /* 0x00000020042c723c */ /* 0x040fec000000182c */
[----:B-1----:R-:W-:Y:S01]  /*5db0*/  HMMA.16816.F32 R100, R4, R12, R100 ;  /* 0x0000000c0464723c */ /* 0x002fe20000001864 */
[--C-:B------:R-:W-:Y:S01]  /*5dc0*/  FFMA.FTZ R32, R228, UR33, -R195.reuse ;  /* 0x00000021e4207c23 */ /* 0x100fe200080108c3 */
[----:B------:R-:W-:-:S04]  /*5dd0*/  FFMA.FTZ R33, R226, UR33, -R195 ;  /* 0x00000021e2217c23 */ /* 0x000fc800080108c3 */
[C---:B------:R-:W-:Y:S01]  /*5de0*/  HMMA.16816.F32 R104, R4.reuse, R14, R104 ;  /* 0x0000000e0468723c */ /* 0x040fe20000001868 */
[----:B------:R-:W1:Y:S01]  /*5df0*/  LDSM.16.MT88.4 R12, [R214+0x1f000] ;  /* 0x01f00000d60c783b */ /* 0x000e620000004200 */
[----:B------:R-:W-:Y:S04]  /*5e00*/  MUFU.EX2 R32, R32 ;  /* 0x0000002000207308 */ /* 0x000fe80000000800 */
[C---:B--2---:R-:W-:Y:S04]  /*5e10*/  HMMA.16816.F32 R108, R4.reuse, R8, R108 ;  /* 0x00000008046c723c */ /* 0x044fe8000000186c */
[----:B------:R-:W-:Y:S02]  /*5e20*/  MUFU.EX2 R33, R33 ;  /* 0x0000002100217308 */ /* 0x000fe40000000800 */
[C---:B------:R-:W-:Y:S01]  /*5e30*/  HMMA.16816.F32 R112, R4.reuse, R10, R112 ;  /* 0x0000000a0470723c */ /* 0x040fe20000001870 */
[----:B------:R-:W2:Y:S05]  /*5e40*/  LDSM.16.MT88.4 R8, [R213+0x1f000] ;  /* 0x01f00000d508783b */ /* 0x000eaa0000004200 */
[C---:B------:R-:W-:Y:S06]  /*5e50*/  HMMA.16816.F32 R48, R4.reuse, R34, R48 ;  /* 0x000000220430723c */ /* 0x040fec0000001830 */
[----:B---3--:R-:W-:Y:S01]  /*5e60*/  HMMA.16816.F32 R144, R4, R20, R144 ;  /* 0x000000140490723c */ /* 0x008fe20000001890 */
[----:B------:R-:W-:Y:S01]  /*5e70*/  FFMA.FTZ R34, R224, UR33, -R195 ;  /* 0x00000021e0227c23 */ /* 0x000fe200080108c3 */
[----:B------:R-:W-:-:S04]  /*5e80*/  FFMA.FTZ R35, R193, UR33, -R188 ;  /* 0x00000021c1237c23 */ /* 0x000fc800080108bc */
[C---:B------:R-:W-:Y:S01]  /*5e90*/  HMMA.16816.F32 R52, R4.reuse, R28, R52 ;  /* 0x0000001c0434723c */ /* 0x040fe20000001834 */
[----:B------:R-:W3:Y:S05]  /*5ea0*/  MUFU.EX2 R34, R34 ;  /* 0x0000002200227308 */ /* 0x000eea0000000800 */
[C---:B------:R-:W-:Y:S03]  /*5eb0*/  HMMA.16816.F32 R64, R4.reuse, R26, R64 ;  /* 0x0000001a0440723c */ /* 0x040fe60000001840 */
[----:B------:R-:W4:Y:S03]  /*5ec0*/  MUFU.EX2 R35, R35 ;  /* 0x0000002300237308 */ /* 0x000f260000000800 */
[C---:B-1----:R-:W-:Y:S06]  /*5ed0*/  HMMA.16816.F32 R136, R4.reuse, R14, R136 ;  /* 0x0000000e0488723c */ /* 0x042fec0000001888 */
[----:B------:R-:W-:Y:S01]  /*5ee0*/  HMMA.16816.F32 R132, R4, R12, R132 ;  /* 0x0000000c0484723c */ /* 0x000fe20000001884 */
[----:B------:R-:W-:-:S05]  /*5ef0*/  IMAD.WIDE.U32 R14, R247, -0x2daee0ad, RZ ;  /* 0xd2511f53f70e7825 */ /* 0x000fca00078e00ff */
[C---:B--2---:R-:W-:Y:S01]  /*5f00*/  HMMA.16816.F32 R152, R4.reuse, R8, R152 ;  /* 0x000000080498723c */ /* 0x044fe20000001898 */
[C---:B------:R-:W-:Y:S02]  /*5f10*/  LOP3.LUT R24, R14.reuse, 0xff, RZ, 0xc0, !PT ;  /* 0x000000ff0e187812 */ /* 0x040fe400078ec0ff */
[----:B------:R-:W-:Y:S02]  /*5f20*/  LOP3.LUT R250, R15, UR35, R250, 0x96, !PT ;  /* 0x000000230ffa7c12 */ /* 0x000fe4000f8e96fa */
[----:B------:R-:W-:Y:S01]  /*5f30*/  SHF.R.U32.HI R12, RZ, 0x10, R14 ;  /* 0x00000010ff0c7819 */ /* 0x000fe2000001160e */
[C---:B------:R-:W-:Y:S01]  /*5f40*/  HMMA.16816.F32 R140, R4.reuse, R10, R140 ;  /* 0x0000000a048c723c */ /* 0x040fe2000000188c */
[----:B------:R-:W-:Y:S02]  /*5f50*/  LOP3.LUT R9, R14, 0xffff, RZ, 0xc0, !PT ;  /* 0x0000ffff0e097812 */ /* 0x000fe400078ec0ff */
[----:B------:R-:W-:Y:S02]  /*5f60*/  LOP3.LUT R21, R250, 0xffff, RZ, 0xc0, !PT ;  /* 0x0000fffffa157812 */ /* 0x000fe400078ec0ff */
[----:B------:R-:W-:Y:S01]  /*5f70*/  SHF.R.U32.HI R9, RZ, 0x8, R9 ;  /* 0x00000008ff097819 */ /* 0x000fe20000011609 */
[----:B------:R-:W-:Y:S01]  /*5f80*/  HMMA.16816.F32 R56, R4, R30, R56 ;  /* 0x0000001e0438723c */ /* 0x000fe20000001838 */
[----:B------:R-:W-:-:S02]  /*5f90*/  SHF.R.U32.HI R20, RZ, 0x10, R250 ;  /* 0x00000010ff147819 */ /* 0x000fc400000116fa */
[----:B------:R-:W-:Y:S02]  /*5fa0*/  PRMT R24, R24, 0x5410, R9 ;  /* 0x0000541018187816 */ /* 0x000fe40000000009 */
[----:B------:R-:W1:Y:S01]  /*5fb0*/  LDSM.16.MT88.4 R8, [R216+0x19800] ;  /* 0x01980000d808783b */ /* 0x000e620000004200 */
[----:B------:R-:W-:Y:S01]  /*5fc0*/  SHF.R.U32.HI R25, RZ, 0x18, R14 ;  /* 0x00000018ff197819 */ /* 0x000fe2000001160e */
[C---:B------:R-:W-:Y:S01]  /*5fd0*/  HMMA.16816.F32 R124, R4.reuse, R16, R124 ;  /* 0x00000010047c723c */ /* 0x040fe2000000187c */
[----:B------:R-:W-:Y:S02]  /*5fe0*/  LOP3.LUT R186, R250, 0xff, RZ, 0xc0, !PT ;  /* 0x000000fffaba7812 */ /* 0x000fe400078ec0ff */
[----:B------:R-:W-:Y:S02]  /*5ff0*/  SHF.R.U32.HI R26, RZ, 0x18, R250 ;  /* 0x00000018ff1a7819 */ /* 0x000fe400000116fa */
[----:B------:R-:W-:Y:S01]  /*6000*/  LOP3.LUT R28, R12, 0xff, RZ, 0xc0, !PT ;  /* 0x000000ff0c1c7812 */ /* 0x000fe200078ec0ff */
[----:B------:R-:W-:Y:S01]  /*6010*/  HMMA.16816.F32 R128, R4, R18, R128 ;  /* 0x000000120480723c */ /* 0x000fe20000001880 */
[----:B------:R-:W-:Y:S01]  /*6020*/  SHF.R.U32.HI R21, RZ, 0x8, R21 ;  /* 0x00000008ff157819 */ /* 0x000fe20000011615 */
[----:B------:R-:W2:Y:S01]  /*6030*/  LDSM.16.MT88.4 R16, [R214+0x19800] ;  /* 0x01980000d610783b */ /* 0x000ea20000004200 */
[----:B------:R-:W-:-:S02]  /*6040*/  LOP3.LUT R27, R20, 0xff, RZ, 0xc0, !PT ;  /* 0x000000ff141b7812 */ /* 0x000fc400078ec0ff */
[----:B------:R-:W-:Y:S01]  /*6050*/  PRMT R20, R28, 0x5410, R25 ;  /* 0x000054101c147816 */ /* 0x000fe20000000019 */
[----:B------:R-:W-:Y:S01]  /*6060*/  HMMA.16816.F32 R148, R4, R22, R148 ;  /* 0x000000160494723c */ /* 0x000fe20000001894 */
[----:B------:R-:W-:Y:S01]  /*6070*/  PRMT R186, R186, 0x5410, R21 ;  /* 0x00005410baba7816 */ /* 0x000fe20000000015 */
[----:B------:R-:W5:Y:S01]  /*6080*/  LDSM.16.MT88.4 R12, [R213+0x19800] ;  /* 0x01980000d50c783b */ /* 0x000f620000004200 */
[----:B------:R-:W-:Y:S02]  /*6090*/  PRMT R26, R27, 0x5410, R26 ;  /* 0x000054101b1a7816 */ /* 0x000fe4000000001a */
[----:B---3--:R-:W-:Y:S01]  /*60a0*/  F2FP.F16.F32.PACK_AB R21, R249, R34 ;  /* 0x00000022f915723e */ /* 0x008fe200000000ff */
[----:B------:R-:W3:Y:S01]  /*60b0*/  LDSM.16.MT88.4 R28, [R212+0x19800] ;  /* 0x01980000d41c783b */ /* 0x000ee20000004200 */
[--C-:B------:R-:W-:Y:S02]  /*60c0*/  HSET2.LE.AND R6, R24, R183.reuse, PT ;  /* 0x000000b718067233 */ /* 0x100fe40003803000 */
[----:B------:R-:W-:-:S02]  /*60d0*/  HSET2.LE.AND R7, R20, R183, PT ;  /* 0x000000b714077233 */ /* 0x000fc40003803000 */
[--C-:B------:R-:W-:Y:S02]  /*60e0*/  HSET2.LE.AND R4, R186, R183.reuse, PT ;  /* 0x000000b7ba047233 */ /* 0x100fe40003803000 */
[----:B------:R-:W-:Y:S02]  /*60f0*/  HSET2.LE.AND R5, R26, R183, PT ;  /* 0x000000b71a057233 */ /* 0x000fe40003803000 */
[----:B------:R-:W-:Y:S01]  /*6100*/  F2FP.F16.F32.PACK_AB R23, R33, R32 ;  /* 0x000000202117723e */ /* 0x000fe200000000ff */
[----:B------:R-:W-:Y:S01]  /*6110*/  LDSM.16.MT88.4 R24, [R216+0x1b800] ;  /* 0x01b80000d818783b */ /* 0x000fe20000004200 */
[----:B----4-:R-:W-:Y:S01]  /*6120*/  F2FP.F16.F32.PACK_AB R22, R194, R35 ;  /* 0x00000023c216723e */ /* 0x010fe200000000ff */
        /* <DEDUP_REMOVED lines=11> */
[----:B------:R-:W-:Y:S01]  /*61e0*/  LDSM.16.MT88.4 R20, [R213+0x1b800] ;  /* 0x01b80000d514783b */ /* 0x000fe20000004200 */
[----:B------:R-:W-:-:S02]  /*61f0*/  FADD.FTZ R249, R249, R34 ;  /* 0x00000022f9f97221 */ /* 0x000fc40000010000 */
[----:B------:R-:W-:Y:S02]  /*6200*/  FADD.FTZ R252, R252, R187 ;  /* 0x000000bbfcfc7221 */ /* 0x000fe40000010000 */
        /* <DEDUP_REMOVED lines=8> */
[----:B------:R-:W4:Y:S05]  /*6290*/  LDSM.16.MT88.4 R12, [R216+0x1d800] ;  /* 0x01d80000d80c783b */ /* 0x000f2a0000004200 */
[C---:B---3--:R-:W-:Y:S06]  /*62a0*/  HMMA.16816.F32 R52, R4.reuse, R28, R52 ;  /* 0x0000001c0434723c */ /* 0x048fec0000001834 */
[C---:B------:R-:W-:Y:S01]  /*62b0*/  HMMA.16816.F32 R56, R4.reuse, R30, R56 ;  /* 0x0000001e0438723c */ /* 0x040fe20000001838 */
[----:B------:R-:W-:Y:S05]  /*62c0*/  LDSM.16.MT88.4 R28, [R214+0x1d800] ;  /* 0x01d80000d61c783b */ /* 0x000fea0000004200 */
        /* <DEDUP_REMOVED lines=18> */
[C---:B------:R-:W-:Y:S06]  /*63f0*/  HMMA.16816.F32 R100, R4.reuse, R28, R100 ;  /* 0x0000001c0464723c */ /* 0x040fec0000001864 */
[C---:B------:R-:W-:Y:S06]  /*6400*/  HMMA.16816.F32 R104, R4.reuse, R30, R104 ;  /* 0x0000001e0468723c */ /* 0x040fec0000001868 */
[C---:B---3--:R-:W-:Y:S06]  /*6410*/  HMMA.16816.F32 R116, R4.reuse, R24, R116 ;  /* 0x000000180474723c */ /* 0x048fec0000001874 */
[C---:B------:R-:W-:Y:S06]  /*6420*/  HMMA.16816.F32 R120, R4.reuse, R26, R120 ;  /* 0x0000001a0478723c */ /* 0x040fec0000001878 */
[C---:B-----5:R-:W-:Y:S06]  /*6430*/  HMMA.16816.F32 R124, R4.reuse, R20, R124 ;  /* 0x00000014047c723c */ /* 0x060fec000000187c */
[C---:B------:R-:W-:Y:S06]  /*6440*/  HMMA.16816.F32 R128, R4.reuse, R22, R128 ;  /* 0x000000160480723c */ /* 0x040fec0000001880 */
[C---:B--2---:R-:W-:Y:S06]  /*6450*/  HMMA.16816.F32 R132, R4.reuse, R16, R132 ;  /* 0x000000100484723c */ /* 0x044fec0000001884 */
[C---:B------:R-:W-:Y:S06]  /*6460*/  HMMA.16816.F32 R136, R4.reuse, R18, R136 ;  /* 0x000000120488723c */ /* 0x040fec0000001888 */
[C---:B----4-:R-:W-:Y:S06]  /*6470*/  HMMA.16816.F32 R152, R4.reuse, R12, R152 ;  /* 0x0000000c0498723c */ /* 0x050fec0000001898 */
[C---:B------:R-:W-:Y:S06]  /*6480*/  HMMA.16816.F32 R140, R4.reuse, R14, R140 ;  /* 0x0000000e048c723c */ /* 0x040fec000000188c */
[C---:B-1----:R-:W-:Y:S06]  /*6490*/  HMMA.16816.F32 R144, R4.reuse, R8, R144 ;  /* 0x000000080490723c */ /* 0x042fec0000001890 */
[----:B------:R-:W-:Y:S01]  /*64a0*/  HMMA.16816.F32 R148, R4, R10, R148 ;  /* 0x0000000a0494723c */ /* 0x000fe20000001894 */
[----:B------:R-:W-:-:S08]  /*64b0*/  NOP ;  /* 0x0000000000007918 */ /* 0x000fd00000000000 */
[----:B------:R-:W-:-:S15]  /*64c0*/  @!P0 BRA `(.L_x_1557) ;  /* 0x0000004400508947 */ /* 0x000fde0003800000 */
[--C-:B------:R-:W-:Y:S01]  /*64d0*/  SHF.R.S32.HI R5, RZ, 0x1f, R240.reuse ;  /* 0x0000001fff057819 */ /* 0x100fe200000114f0 */
[----:B------:R-:W-:Y:S01]  /*64e0*/  IMAD.MOV.U32 R4, RZ, RZ, R240 ;  /* 0x000000ffff047224 */ /* 0x000fe200078e00f0 */
[----:B------:R-:W-:Y:S01]  /*64f0*/  ULDC.64 UR6, c[0x0][0x220] ;  /* 0x0000880000067ab9 */ /* 0x000fe20000000a00 */
[----:B------:R-:W-:Y:S01]  /*6500*/  IMAD.U32 R247, RZ, RZ, UR21 ;  /* 0x00000015fff77e24 */ /* 0x000fe2000f8e00ff */
[----:B------:R-:W-:Y:S01]  /*6510*/  ULDC UR4, c[0x0][0x2d0] ;  /* 0x0000b40000047ab9 */ /* 0x000fe20000000800 */
[--C-:B------:R-:W-:Y:S01]  /*6520*/  IMAD.WIDE.U32 R168, R168, UR19, R4.reuse ;  /* 0x00000013a8a87c25 */ /* 0x100fe2000f8e0004 */
[----:B------:R-:W-:Y:S01]  /*6530*/  ISETP.GE.AND P4, PT, R240, UR4, PT ;  /* 0x00000004f0007c0c */ /* 0x000fe2000bf86270 */
[----:B------:R-:W1:Y:S01]  /*6540*/  LDC.64 R228, c[0x0][0x250] ;  /* 0x00009400ffe47b82 */ /* 0x000e620000000a00 */
[----:B------:R-:W-:Y:S01]  /*6550*/  ULEA.HI.SX32 UR31, UR20, 0xfffffffd, 0x1a ;  /* 0xfffffffd141f7891 */ /* 0x000fe2000f8fd23f */
[----:B------:R-:W-:Y:S01]  /*6560*/  IMAD.WIDE.U32 R4, R165, UR19, R4 ;  /* 0x00000013a5047c25 */ /* 0x000fe2000f8e0004 */
[----:B------:R-:W-:Y:S01]  /*6570*/  IADD3 R6, P1, R168, UR22, RZ ;  /* 0x00000016a8067c10 */ /* 0x000fe2000ff3e0ff */
[----:B------:R-:W-:Y:S01]  /*6580*/  UMOV UR33, URZ ;  /* 0x0000003f00217c82 */ /* 0x000fe20008000000 */
[----:B------:R-:W-:Y:S01]  /*6590*/  ULDC UR4, c[0x0][0x2ec] ;  /* 0x0000bb0000047ab9 */ /* 0x000fe20000000800 */
[----:B------:R-:W-:Y:S01]  /*65a0*/  IMAD.U32 R245, RZ, RZ, UR23 ;  /* 0x00000017fff57e24 */ /* 0x000fe2000f8e00ff */
[----:B------:R-:W-:Y:S01]  /*65b0*/  IADD3 R4, P0, R4, UR24, RZ ;  /* 0x0000001804047c10 */ /* 0x000fe2000ff1e0ff */
[----:B------:R-:W-:Y:S01]  /*65c0*/  IMAD.WIDE.U32 R8, R167, -0x326172a9, RZ ;  /* 0xcd9e8d57a7087825 */ /* 0x000fe200078e00ff */
[----:B------:R-:W-:Y:S01]  /*65d0*/  IADD3.X R247, R247, UR9, R169, P1, !PT ;  /* 0x00000009f7f77c10 */ /* 0x000fe20008ffe4a9 */
[----:B------:R-:W-:Y:S01]  /*65e0*/  ULDC.64 UR8, c[0x0][0x218] ;  /* 0x0000860000087ab9 */ /* 0x000fe20000000a00 */
[----:B------:R-:W-:Y:S01]  /*65f0*/  IADD3.X R245, R245, UR30, R5, P0, !PT ;  /* 0x0000001ef5f57c10 */ /* 0x000fe200087fe405 */
[----:B------:R-:W-:Y:S01]  /*6600*/  IMAD.MOV.U32 R165, RZ, RZ, R0 ;  /* 0x000000ffffa57224 */ /* 0x000fe200078e0000 */
[----:B------:R-:W-:Y:S01]  /*6610*/  LEA R248, P1, R6, UR8, 0x1 ;  /* 0x0000000806f87c11 */ /* 0x000fe2000f8208ff */
[----:B------:R-:W-:Y:S01]  /*6620*/  STL.64 [R1], R8 ;  /* 0x0000000801007387 */ /* 0x000fe20000100a00 */
[----:B------:R-:W-:Y:S01]  /*6630*/  LEA R246, P0, R4, UR6, 0x1 ;  /* 0x0000000604f67c11 */ /* 0x000fe2000f8008ff */
[----:B------:R-:W2:Y:S01]  /*6640*/  @!P4 LDC.64 R226, c[0x0][0x220] ;  /* 0x00008800ffe2cb82 */ /* 0x000ea20000000a00 */
[----:B------:R-:W-:Y:S01]  /*6650*/  LEA.HI.X R247, R6, UR9, R247, 0x1, P1 ;  /* 0x0000000906f77c11 */ /* 0x000fe200088f0cf7 */
[----:B------:R-:W-:Y:S01]  /*6660*/  IMAD.MOV.U32 R3, RZ, RZ, R2 ;  /* 0x000000ffff037224 */ /* 0x000fe200078e0002 */
[----:B------:R-:W-:Y:S01]  /*6670*/  LEA.HI.X R245, R4, UR7, R245, 0x1, P0 ;  /* 0x0000000704f57c11 */ /* 0x000fe200080f0cf5 */
[----:B------:R-:W-:Y:S01]  /*6680*/  IMAD.WIDE.U32 R4, R164, -0x2daee0ad, RZ ;  /* 0xd2511f53a4047825 */ /* 0x000fe200078e00ff */
[----:B------:R-:W-:Y:S01]  /*6690*/  IADD3 R6, P0, R242, 0x20, RZ ;  /* 0x00000020f2067810 */ /* 0x000fe20007f1e0ff */
[----:B------:R-:W-:Y:S01]  /*66a0*/  ULEA.HI.SX32 UR8, UR20, 0xfffffffe, 0x1a ;  /* 0xfffffffe14087891 */ /* 0x000fe2000f8fd23f */
[----:B------:R-:W-:Y:S01]  /*66b0*/  SHF.R.S32.HI R0, RZ, 0x1f, R242 ;  /* 0x0000001fff007819 */ /* 0x000fe200000114f2 */
[----:B------:R-:W3:Y:S01]  /*66c0*/  @!P4 LDC.64 R224, c[0x0][0x220] ;  /* 0x00008800ffe0cb82 */ /* 0x000ee20000000a00 */
[----:B------:R-:W-:Y:S01]  /*66d0*/  LOP3.LUT R250, R9, R166, RZ, 0x3c, !PT ;  /* 0x000000a609fa7212 */ /* 0x000fe200078e3cff */
[----:B------:R-:W-:Y:S01]  /*66e0*/  STL [R1+0x10], R6 ;  /* 0x0000100601007387 */ /* 0x000fe20000100800 */
[----:B------:R-:W-:Y:S01]  /*66f0*/  IMAD.MOV.U32 R244, RZ, RZ, 0x7054 ;  /* 0x00007054fff47424 */ /* 0x000fe200078e00ff */
[----:B------:R-:W-:Y:S01]  /*6700*/  ULDC UR30, c[0x0][0x2d0] ;  /* 0x0000b400001e7ab9 */ /* 0x000fe20000000800 */
[----:B------:R-:W-:Y:S01]  /*6710*/  ULDC.64 UR6, c[0x0][0x248] ;  /* 0x0000920000067ab9 */ /* 0x000fe20000000a00 */
[----:B------:R4:W-:Y:S04]  /*6720*/  STL.64 [R1+0x8], R4 ;  /* 0x0000080401007387 */ /* 0x0009e80000100a00 */
[----:B----4-:R4:W5:Y:S01]  /*6730*/  LDL.64 R4, [R1+0x10] ;  /* 0x0000100001047983 */ /* 0x0109620000100a00 */
[----:B------:R-:W-:-:S04]  /*6740*/  IMAD.WIDE.U32 R250, R250, -0x2daee0ad, RZ ;  /* 0xd2511f53fafa7825 */ /* 0x000fc800078e00ff */
[----:B-----5:R-:W-:-:S05]  /*6750*/  IMAD.X R5, RZ, RZ, R0, P0 ;  /* 0x000000ffff057224 */ /* 0x020fca00000e0600 */
[----:B------:R4:W-:Y:S01]  /*6760*/  STL [R1+0x14], R5 ;  /* 0x0000140501007387 */ /* 0x0009e20000100800 */
[----:B-123--:R-:W-:Y:S05]  /*6770*/  BRA `(.L_x_1558) ;  /* 0x0000000400287947 */ /* 0x00efea0003800000 */
.L_x_1560:
        /* <DEDUP_REMOVED lines=19> */
[----:B------:R-:W-:Y:S01]  /*68b0*/  @!P4 IMAD R173, R173, UR6, RZ ;  /* 0x00000006adadcc24 */ /* 0x000fe2000f8e02ff */
[----:B------:R-:W-:Y:S01]  /*68c0*/  @!P4 LEA R164, P0, R176, R236, 0x6 ;  /* 0x000000ecb0a4c211 */ /* 0x000fe200078030ff */
[C---:B------:R-:W-:Y:S02]  /*68d0*/  @!P4 IMAD R171, R0.reuse, UR11, R171 ;  /* 0x0000000b00abcc24 */ /* 0x040fe4000f8e02ab */
[----:B------:R-:W-:Y:S02]  /*68e0*/  @!P4 IMAD R173, R0, UR9, R173 ;  /* 0x0000000900adcc24 */ /* 0x000fe4000f8e02ad */
        /* <DEDUP_REMOVED lines=51> */
.L_x_1558:
[----:B----4-:R-:W2:Y:S01]  /*6c20*/  LDL.64 R4, [R1+0x10] ;  /* 0x0000100001047983 */ /* 0x010ea20000100a00 */
        /* <DEDUP_REMOVED lines=9> */
[C---:B------:R-:W-:Y:S01]  /*6cc0*/  IMAD R166, R228.reuse, UR9, RZ ;  /* 0x00000009e4a67c24 */ /* 0x040fe2000f8e02ff */
[----:B------:R-:W-:Y:S01]  /*6cd0*/  LEA.HI.X.SX32 R19, R167, R243, 0x6, P1 ;  /* 0x000000f3a7137211 */ /* 0x000fe200008f36ff */
[----:B------:R-:W-:Y:S01]  /*6ce0*/  IMAD.WIDE.U32 R22, R228, UR32, RZ ;  /* 0x00000020e4167c25 */ /* 0x000fe2000f8e00ff */
[----:B------:R-:W-:Y:S03]  /*6cf0*/  UIADD3 UR9, UR31, -UR33, URZ ;  /* 0x800000211f097290 */ /* 0x000fe6000fffe03f */
[----:B------:R-:W-:Y:S02]  /*6d00*/  IMAD R166, R229, UR32, R166 ;  /* 0x00000020e5a67c24 */ /* 0x000fe4000f8e02a6 */
[-C--:B------:R-:W-:Y:S04]  /*6d10*/  IMAD R13, R19, R228.reuse, RZ ;  /* 0x000000e4130d7224 */ /* 0x080fe800078e02ff */
[C---:B------:R-:W-:Y:S02]  /*6d20*/  IMAD R13, R18.reuse, R229, R13 ;  /* 0x000000e5120d7224 */ /* 0x040fe400078e020d */
[----:B------:R-:W-:Y:S01]  /*6d30*/  IMAD.WIDE.U32 R18, R18, R228, RZ ;  /* 0x000000e412127225 */ /* 0x000fe200078e00ff */
[----:B------:R-:W-:Y:S02]  /*6d40*/  @P4 STS.128 [R230+0x18000], RZ ;  /* 0x018000ffe6004388 */ /* 0x000fe40000000c00 */
[----:B------:R-:W-:Y:S02]  /*6d50*/  LEA R26, P3, R18, R246, 0x1 ;  /* 0x000000f6121a7211 */ /* 0x000fe400078608ff */
[----:B--2---:R-:W-:Y:S01]  /*6d60*/  LEA R14, P0, R2, R4, 0x6 ;  /* 0x00000004020e7211 */ /* 0x004fe200078030ff */
[----:B------:R-:W-:Y:S03]  /*6d70*/  IMAD.IADD R2, R23, 0x1, R166 ;  /* 0x0000000117027824 */ /* 0x000fe600078e02a6 */
[----:B------:R-:W-:Y:S01]  /*6d80*/  LEA.HI.X.SX32 R15, R0, R5, 0x6, P0 ;  /* 0x00000005000f7211 */ /* 0x000fe200000f36ff */
[----:B------:R-:W-:Y:S01]  /*6d90*/  IMAD.WIDE.U32 R194, R14, R228, RZ ;  /* 0x000000e40ec27225 */ /* 0x000fe200078e00ff */
[C---:B------:R-:W-:Y:S03]  /*6da0*/  LEA R164, P0, R22.reuse, R234, 0x6 ;  /* 0x000000ea16a47211 */ /* 0x040fe600078030ff */
[----:B------:R-:W-:Y:S01]  /*6db0*/  IMAD R166, R15, R228, RZ ;  /* 0x000000e40fa67224 */ /* 0x000fe200078e02ff */
[----:B------:R-:W-:Y:S02]  /*6dc0*/  LEA.HI.X R2, R22, R223, R2, 0x6, P0 ;  /* 0x000000df16027211 */ /* 0x000fe400000f3402 */
[----:B------:R-:W-:Y:S01]  /*6dd0*/  LEA R167, P2, R228, R164, 0x5 ;  /* 0x000000a4e4a77211 */ /* 0x000fe200078428ff */
[----:B------:R-:W-:Y:S01]  /*6de0*/  IMAD R166, R14, R229, R166 ;  /* 0x000000e50ea67224 */ /* 0x000fe200078e02a6 */
[----:B------:R-:W-:Y:S01]  /*6df0*/  @!P4 LEA R34, P1, R164, R226, 0x1 ;  /* 0x000000e2a422c211 */ /* 0x000fe200078208ff */
[----:B------:R-:W-:Y:S01]  /*6e00*/  IMAD.IADD R14, R19, 0x1, R13 ;  /* 0x00000001130e7824 */ /* 0x000fe200078e020d */
[----:B------:R-:W-:Y:S01]  /*6e10*/  LEA.HI.X R0, R228, R2, R229, 0x5, P2 ;  /* 0x00000002e4007211 */ /* 0x000fe200010f2ce5 */
[----:B------:R-:W-:Y:S01]  /*6e20*/  IMAD.IADD R166, R195, 0x1, R166 ;  /* 0x00000001c3a67824 */ /* 0x000fe200078e02a6 */
[----:B------:R-:W-:Y:S02]  /*6e30*/  LEA R22, P2, R194, R246, 0x1 ;  /* 0x000000f6c2167211 */ /* 0x000fe400078408ff */
[----:B------:R-:W-:Y:S02]  /*6e40*/  LEA.HI.X R27, R18, R245, R14, 0x1, P3 ;  /* 0x000000f5121b7211 */ /* 0x000fe400018f0c0e */
[----:B------:R-:W-:Y:S02]  /*6e50*/  ISETP.GE.AND P3, PT, R233, UR30, PT ;  /* 0x0000001ee9007c0c */ /* 0x000fe4000bf66270 */
[----:B------:R-:W-:Y:S02]  /*6e60*/  @!P4 LEA.HI.X R35, R164, R227, R2, 0x1, P1 ;  /* 0x000000e3a423c211 */ /* 0x000fe400008f0c02 */
[----:B------:R-:W-:Y:S01]  /*6e70*/  LEA.HI.X R23, R194, R245, R166, 0x1, P2 ;  /* 0x000000f5c2177211 */ /* 0x000fe200010f0ca6 */
[----:B------:R-:W-:Y:S01]  /*6e80*/  IMAD.MOV.U32 R166, RZ, RZ, R4 ;  /* 0x000000ffffa67224 */ /* 0x000fe200078e0004 */
[----:B------:R-:W-:Y:S01]  /*6e90*/  ISETP.GE.AND P2, PT, R232, UR30, PT ;  /* 0x0000001ee8007c0c */ /* 0x000fe2000bf46270 */
[----:B------:R-:W-:Y:S01]  /*6ea0*/  @!PT LDS RZ, [RZ] ;  /* 0x00000000fffff984 */ /* 0x000fe20000000800 */
[----:B------:R-:W-:Y:S01]  /*6eb0*/  @!PT LDS RZ, [RZ] ;  /* 0x00000000fffff984 */ /* 0x000fe20000000800 */
[----:B------:R-:W-:Y:S01]  /*6ec0*/  @!PT LDS RZ, [RZ] ;  /* 0x00000000fffff984 */ /* 0x000fe20000000800 */
[----:B------:R-:W-:Y:S01]  /*6ed0*/  @!P4 LDGSTS.E.BYPASS.LTC128B.128 [R230+0x18000], desc[UR26][R34.64] ;  /* 0x1800000022e6cfae */ /* 0x000fe2000b901d5a */
[----:B------:R-:W-:Y:S02]  /*6ee0*/  ISETP.GE.AND P1, PT, R231, UR30, PT ;  /* 0x0000001ee7007c0c */ /* 0x000fe4000bf26270 */
[C---:B------:R-:W-:Y:S03]  /*6ef0*/  @!P4 LEA R30, P0, R167.reuse, R224, 0x1 ;  /* 0x000000e0a71ec211 */ /* 0x040fe600078008ff */
[----:B------:R-:W-:Y:S01]  /*6f00*/  @P3 STS.128 [R230+0x1a000], RZ ;  /* 0x01a000ffe6003388 */ /* 0x000fe20000000c00 */
[----:B------:R-:W-:Y:S01]  /*6f10*/  @!P4 LEA.HI.X R31, R167, R225, R0, 0x1, P0 ;  /* 0x000000e1a71fc211 */ /* 0x000fe200000f0c00 */
[----:B------:R-:W-:Y:S02]  /*6f20*/  IMAD.MOV.U32 R167, RZ, RZ, R5 ;  /* 0x000000ffffa77224 */ /* 0x000fe400078e0005 */
        /* <DEDUP_REMOVED lines=35> */
[----:B------:R-:W2:Y:S04]  /*7160*/  LDSM.16.M88.4 R172, [R221+0x10000] ;  /* 0x01000000ddac783b */ /* 0x000ea80000000200 */
[----:B------:R-:W3:Y:S04]  /*7170*/  LDSM.16.M88.4 R176, [R221+0x10800] ;  /* 0x01080000ddb0783b */ /* 0x000ee80000000200 */
[----:B------:R-:W1:Y:S04]  /*7180*/  LDSM.16.M88.4 R180, [R221+0x11000] ;  /* 0x01100000ddb4783b */ /* 0x000e680000000200 */
[----:B------:R-:W4:Y:S04]  /*7190*/  LDSM.16.M88.4 R184, [R221+0x11800] ;  /* 0x01180000ddb8783b */ /* 0x000f280000000200 */
[----:B------:R-:W0:Y:S04]  /*71a0*/  LDGDEPBAR ;  /* 0x00000000000079af */ /* 0x000e280000000000 */
[----:B------:R-:W-:Y:S04]  /*71b0*/  LDSM.16.M88.4 R188, [R220] ;  /* 0x00000000dcbc783b */ /* 0x000fe80000000200 */
[----:B-----5:R-:W5:Y:S01]  /*71c0*/  LDSM.16.M88.4 R192, [R219] ;  /* 0x00000000dbc0783b */ /* 0x020f620000000200 */
[C---:B--2---:R-:W-:Y:S06]  /*71d0*/  HMMA.16816.F32 R4, R168.reuse, R172, RZ ;  /* 0x000000aca804723c */ /* 0x044fec00000018ff */
[C---:B------:R-:W-:Y:S01]  /*71e0*/  HMMA.16816.F32 R8, R168.reuse, R174, RZ ;  /* 0x000000aea808723c */ /* 0x040fe200000018ff */
[----:B------:R-:W-:Y:S05]  /*71f0*/  LDSM.16.M88.4 R172, [R210] ;  /* 0x00000000d2ac783b */ /* 0x000fea0000000200 */
[C---:B---3--:R-:W-:Y:S06]  /*7200*/  HMMA.16816.F32 R12, R168.reuse, R176, RZ ;  /* 0x000000b0a80c723c */ /* 0x048fec00000018ff */
[C---:B------:R-:W-:Y:S01]  /*7210*/  HMMA.16816.F32 R16, R168.reuse, R178, RZ ;  /* 0x000000b2a810723c */ /* 0x040fe200000018ff */
[----:B------:R-:W-:Y:S05]  /*7220*/  LDSM.16.M88.4 R176, [R209] ;  /* 0x00000000d1b0783b */ /* 0x000fea0000000200 */
[C---:B-1----:R-:W-:Y:S06]  /*7230*/  HMMA.16816.F32 R20, R168.reuse, R180, RZ ;  /* 0x000000b4a814723c */ /* 0x042fec00000018ff */
[C---:B------:R-:W-:Y:S01]  /*7240*/  HMMA.16816.F32 R24, R168.reuse, R182, RZ ;  /* 0x000000b6a818723c */ /* 0x040fe200000018ff */
[----:B------:R-:W-:Y:S05]  /*7250*/  LDSM.16.M88.4 R180, [R218] ;  /* 0x00000000dab4783b */ /* 0x000fea0000000200 */
[C---:B----4-:R-:W-:Y:S06]  /*7260*/  HMMA.16816.F32 R28, R168.reuse, R184, RZ ;  /* 0x000000b8a81c723c */ /* 0x050fec00000018ff */
[----:B------:R-:W-:Y:S01]  /*7270*/  HMMA.16816.F32 R32, R168, R186, RZ ;  /* 0x000000baa820723c */ /* 0x000fe200000018ff */
[----:B------:R-:W1:Y:S04]  /*7280*/  LDSM.16.M88.4 R168, [R211] ;  /* 0x00000000d3a8783b */ /* 0x000e680000000200 */
[----:B------:R-:W2:Y:S01]  /*7290*/  LDSM.16.M88.4 R184, [R215+0x10000] ;  /* 0x01000000d7b8783b */ /* 0x000ea20000000200 */
[C---:B-----5:R-:W-:Y:S06]  /*72a0*/  HMMA.16816.F32 R4, R188.reuse, R192, R4 ;  /* 0x000000c0bc04723c */ /* 0x060fec0000001804 */
[C---:B------:R-:W-:Y:S05]  /*72b0*/  HMMA.16816.F32 R8, R188.reuse, R194, R8 ;  /* 0x000000c2bc08723c */ /* 0x040fea0000001808 */
[----:B------:R-:W-:Y:S02]  /*72c0*/  IMAD.MOV.U32 R193, RZ, RZ, R167 ;  /* 0x000000ffffc17224 */ /* 0x000fe400078e00a7 */
[----:B------:R-:W-:Y:S04]  /*72d0*/  IMAD.U32 R167, RZ, RZ, UR9 ;  /* 0x00000009ffa77e24 */ /* 0x000fe8000f8e00ff */
[----:B------:R-:W-:Y:S01]  /*72e0*/  IMAD.MOV.U32 R192, RZ, RZ, R166 ;  /* 0x000000ffffc07224 */ /* 0x000fe200078e00a6 */
[C---:B------:R-:W-:Y:S04]  /*72f0*/  LEA R194, P5, R167.reuse, R242, 0x6 ;  /* 0x000000f2a7c27211 */ /* 0x040fe800078a30ff */
[C---:B------:R-:W-:Y:S02]  /*7300*/  LEA R166, P0, R167.reuse, R192, 0x6 ;  /* 0x000000c0a7a67211 */ /* 0x040fe400078030ff */
[C---:B------:R-:W-:Y:S02]  /*7310*/  LEA.HI.X.SX32 R195, R167.reuse, R243, 0x6, P5 ;  /* 0x000000f3a7c37211 */ /* 0x040fe400028f36ff */
[----:B------:R-:W-:Y:S05]  /*7320*/  LEA.HI.X.SX32 R167, R167, R193, 0x6, P0 ;  /* 0x000000c1a7a77211 */ /* 0x000fea00000f36ff */
[----:B------:R-:W-:Y:S01]  /*7330*/  IMAD R167, R167, UR6, RZ ;  /* 0x00000006a7a77c24 */ /* 0x000fe2000f8e02ff */
        /* <DEDUP_REMOVED lines=10> */
[C---:B--2---:R-:W-:Y:S06]  /*73e0*/  HMMA.16816.F32 R4, R180.reuse, R184, R4 ;  /* 0x000000b8b404723c */ /* 0x044fec0000001804 */
[C---:B------:R-:W-:Y:S01]  /*73f0*/  HMMA.16816.F32 R8, R180.reuse, R186, R8 ;  /* 0x000000bab408723c */ /* 0x040fe20000001808 */
[----:B------:R-:W2:Y:S05]  /*7400*/  LDSM.16.M88.4 R184, [R217] ;  /* 0x00000000d9b8783b */ /* 0x000eaa0000000200 */
[C---:B-1----:R-:W-:Y:S06]  /*7410*/  HMMA.16816.F32 R12, R180.reuse, R168, R12 ;  /* 0x000000a8b40c723c */ /* 0x042fec000000180c */
[C---:B------:R-:W-:Y:S01]  /*7420*/  HMMA.16816.F32 R16, R180.reuse, R170, R16 ;  /* 0x000000aab410723c */ /* 0x040fe20000001810 */
[----:B------:R-:W1:Y:S05]  /*7430*/  LDSM.16.M88.4 R168, [R208+0x800] ;  /* 0x00080000d0a8783b */ /* 0x000e6a0000000200 */
[C---:B---3--:R-:W-:Y:S06]  /*7440*/  HMMA.16816.F32 R20, R180.reuse, R172, R20 ;  /* 0x000000acb414723c */ /* 0x048fec0000001814 */
        /* <DEDUP_REMOVED lines=21> */
[----:B------:R-:W2:Y:S05]  /*75a0*/  LDSM.16.M88.4 R188, [R207] ;  /* 0x00000000cfbc783b */ /* 0x000eaa0000000200 */
[C---:B-1----:R-:W-:Y:S06]  /*75b0*/  HMMA.16816.F32 R12, R180.reuse, R168, R12 ;  /* 0x000000a8b40c723c */ /* 0x042fec000000180c */
[C---:B------:R-:W-:Y:S01]  /*75c0*/  HMMA.16816.F32 R16, R180.reuse, R170, R16 ;  /* 0x000000aab410723c */ /* 0x040fe20000001810 */
[----:B------:R-:W1:Y:S05]  /*75d0*/  LDSM.16.M88.4 R168, [R206] ;  /* 0x00000000cea8783b */ /* 0x000e6a0000000200 */
[C---:B---3--:R-:W-:Y:S06]  /*75e0*/  HMMA.16816.F32 R20, R180.reuse, R172, R20 ;  /* 0x000000acb414723c */ /* 0x048fec0000001814 */
[C---:B------:R-:W-:Y:S01]  /*75f0*/  HMMA.16816.F32 R24, R180.reuse, R174, R24 ;  /* 0x000000aeb418723c */ /* 0x040fe20000001818 */
[----:B------:R-:W3:Y:S05]  /*7600*/  LDSM.16.M88.4 R172, [R205] ;  /* 0x00000000cdac783b */ /* 0x000eea0000000200 */
[C---:B----4-:R-:W-:Y:S06]  /*7610*/  HMMA.16816.F32 R28, R180.reuse, R176, R28 ;  /* 0x000000b0b41c723c */ /* 0x050fec000000181c */
[----:B------:R-:W-:Y:S01]  /*7620*/  HMMA.16816.F32 R32, R180, R178, R32 ;  /* 0x000000b2b420723c */ /* 0x000fe20000001820 */
[----:B------:R-:W4:Y:S04]  /*7630*/  LDSM.16.M88.4 R176, [R204] ;  /* 0x00000000ccb0783b */ /* 0x000f280000000200 */
        /* <DEDUP_REMOVED lines=129> */
[----:B------:R-:W4:Y:S01]  /*7e50*/  LDSM.16.M88.4 R176, [R208+0x7800] ;  /* 0x00780000d0b0783b */ /* 0x000f220000000200 */
[----:B------:R-:W-:Y:S04]  /*7e60*/  DEPBAR.LE SB0, 0x0 ;  /* 0x000080000000791a */ /* 0x000fe80000000000 */
[C---:B--2---:R-:W-:Y:S01]  /*7e70*/  HMMA.16816.F32 R4, R184.reuse, R188, R4 ;  /* 0x000000bcb804723c */ /* 0x044fe20000001804 */
[----:B------:R-:W-:Y:S04]  /*7e80*/  BAR.SYNC.DEFER_BLOCKING 0x0 ;  /* 0x0000000000007b1d */ /* 0x000fe80000010000 */
[C---:B------:R-:W-:Y:S01]  /*7e90*/  IMAD.WIDE.U32 R182, R166.reuse, UR6, RZ ;  /* 0x00000006a6b67c25 */ /* 0x040fe2000f8e00ff */
[C---:B------:R-:W-:Y:S05]  /*7ea0*/  HMMA.16816.F32 R8, R184.reuse, R190, R8 ;  /* 0x000000beb808723c */ /* 0x040fea0000001808 */
[----:B------:R-:W-:Y:S01]  /*7eb0*/  IMAD R166, R166, UR7, R167 ;  /* 0x00000007a6a67c24 */ /* 0x000fe2000f8e02a7 */
[C---:B-1----:R-:W-:Y:S05]  /*7ec0*/  HMMA.16816.F32 R12, R184.reuse, R168, R12 ;  /* 0x000000a8b80c723c */ /* 0x042fea000000180c */
[----:B------:R-:W-:Y:S01]  /*7ed0*/  IMAD.IADD R166, R183, 0x1, R166 ;  /* 0x00000001b7a67824 */ /* 0x000fe200078e02a6 */
[C---:B------:R-:W-:Y:S06]  /*7ee0*/  HMMA.16816.F32 R16, R184.reuse, R170, R16 ;  /* 0x000000aab810723c */ /* 0x040fec0000001810 */
[----:B------:R-:W-:Y:S01]  /*7ef0*/  FMNMX.FTZ R0, R4, R3, !PT ;  /* 0x0000000304007209 */ /* 0x000fe20007810000 */
[C---:B---3--:R-:W-:Y:S04]  /*7f00*/  HMMA.16816.F32 R20, R184.reuse, R172, R20 ;  /* 0x000000acb814723c */ /* 0x048fe80000001814 */
[----:B------:R-:W-:Y:S02]  /*7f10*/  FMNMX.FTZ R0, R5, R0, !PT ;  /* 0x0000000005007209 */ /* 0x000fe40007810000 */
[----:B------:R-:W-:Y:S01]  /*7f20*/  FMNMX.FTZ R2, R6, R165, !PT ;  /* 0x000000a506027209 */ /* 0x000fe20007810000 */
[C---:B------:R-:W-:Y:S04]  /*7f30*/  HMMA.16816.F32 R24, R184.reuse, R174, R24 ;  /* 0x000000aeb818723c */ /* 0x040fe80000001818 */
[----:B------:R-:W-:Y:S02]  /*7f40*/  FMNMX.FTZ R0, R8, R0, !PT ;  /* 0x0000000008007209 */ /* 0x000fe40007810000 */
[C---:B----4-:R-:W-:Y:S05]  /*7f50*/  HMMA.16816.F32 R28, R184.reuse, R176, R28 ;  /* 0x000000b0b81c723c */ /* 0x050fea000000181c */
[----:B------:R-:W-:Y:S01]  /*7f60*/  FMNMX.FTZ R164, R9, R0, !PT ;  /* 0x0000000009a47209 */ /* 0x000fe20007810000 */
[----:B------:R-:W-:Y:S05]  /*7f70*/  HMMA.16816.F32 R32, R184, R178, R32 ;  /* 0x000000b2b820723c */ /* 0x000fea0000001820 */
[----:B------:R-:W-:Y:S02]  /*7f80*/  FMNMX.FTZ R0, R7, R2, !PT ;  /* 0x0000000207007209 */ /* 0x000fe40007810000 */
[----:B------:R-:W-:Y:S04]  /*7f90*/  FMNMX.FTZ R2, R12, R164, !PT ;  /* 0x000000a40c027209 */ /* 0x000fe80007810000 */
[----:B------:R-:W-:Y:S01]  /*7fa0*/  FMNMX.FTZ R164, R10, R0, !PT ;  /* 0x000000000aa47209 */ /* 0x000fe20007810000 */
[----:B------:R-:W-:Y:S01]  /*7fb0*/  IMAD R0, R195, UR6, RZ ;  /* 0x00000006c3007c24 */ /* 0x000fe2000f8e02ff */
[----:B------:R-:W-:Y:S02]  /*7fc0*/  FMNMX.FTZ R193, R13, R2, !PT ;  /* 0x000000020dc17209 */ /* 0x000fe40007810000 */
[----:B------:R-:W-:Y:S01]  /*7fd0*/  FMNMX.FTZ R2, R11, R164, !PT ;  /* 0x000000a40b027209 */ /* 0x000fe20007810000 */
[----:B------:R-:W-:Y:S01]  /*7fe0*/  IMAD R0, R194, UR7, R0 ;  /* 0x00000007c2007c24 */ /* 0x000fe2000f8e0200 */
[----:B------:R-:W-:Y:S01]  /*7ff0*/  FMNMX.FTZ R164, R16, R193, !PT ;  /* 0x000000c110a47209 */ /* 0x000fe20007810000 */
[----:B------:R-:W-:Y:S01]  /*8000*/  IMAD.WIDE.U32 R194, R194, UR6, RZ ;  /* 0x00000006c2c27c25 */ /* 0x000fe2000f8e00ff */
[----:B------:R-:W-:Y:S02]  /*8010*/  FMNMX.FTZ R2, R14, R2, !PT ;  /* 0x000000020e027209 */ /* 0x000fe40007810000 */
[----:B------:R-:W-:Y:S01]  /*8020*/  FMNMX.FTZ R164, R17, R164, !PT ;  /* 0x000000a411a47209 */ /* 0x000fe20007810000 */
[----:B------:R-:W-:Y:S01]  /*8030*/  IMAD.IADD R0, R195, 0x1, R0 ;  /* 0x00000001c3007824 */ /* 0x000fe200078e0200 */
[----:B------:R-:W-:Y:S02]  /*8040*/  FMNMX.FTZ R2, R15, R2, !PT ;  /* 0x000000020f027209 */ /* 0x000fe40007810000 */
[----:B------:R-:W-:Y:S02]  /*8050*/  FMNMX.FTZ R193, R20, R164, !PT ;  /* 0x000000a414c17209 */ /* 0x000fe40007810000 */
[----:B------:R-:W-:Y:S02]  /*8060*/  FMNMX.FTZ R164, R18, R2, !PT ;  /* 0x0000000212a47209 */ /* 0x000fe40007810000 */
[----:B------:R-:W-:Y:S02]  /*8070*/  FMNMX.FTZ R2, R21, R193, !PT ;  /* 0x000000c115027209 */ /* 0x000fe40007810000 */
[----:B------:R-:W-:Y:S02]  /*8080*/  FMNMX.FTZ R167, R19, R164, !PT ;  /* 0x000000a413a77209 */ /* 0x000fe40007810000 */
[----:B------:R-:W-:Y:S02]  /*8090*/  LEA R178, P5, R194, R248, 0x1 ;  /* 0x000000f8c2b27211 */ /* 0x000fe400078a08ff */
        /* <DEDUP_REMOVED lines=16> */
.L_x_1559:
[----:B------:R2:W-:Y:S01]  /*81a0*/  STL.64 [R1+0x20], R198 ;  /* 0x000020c601007387 */ /* 0x0005e20000100a00 */
[----:B------:R-:W-:Y:S01]  /*81b0*/  FMNMX.FTZ R171, R31, R194, !PT ;  /* 0x000000c21fab7209 */ /* 0x000fe20007810000 */
[----:B------:R-:W-:Y:S01]  /*81c0*/  USHF.L.U32 UR32, UR32, 0x1, URZ ;  /* 0x0000000120207899 */ /* 0x000fe2000800063f */
[----:B-1----:R-:W-:Y:S01]  /*81d0*/  MOV R166, UR29 ;  /* 0x0000001d00a67c02 */ /* 0x002fe20008000f00 */
[----:B------:R-:W-:Y:S01]  /*81e0*/  UIADD3 UR9, UR29, -0x4498517b, URZ ;  /* 0xbb67ae851d097890 */ /* 0x000fe2000fffe03f */
[----:B------:R-:W-:Y:S01]  /*81f0*/  FMNMX.FTZ R0, R34, R171, !PT ;  /* 0x000000ab22007209 */ /* 0x000fe20007810000 */
[----:B------:R-:W1:Y:S01]  /*8200*/  SHFL.BFLY PT, R175, R2, 0x2, 0x1f ;  /* 0x0c401f0002af7f89 */ /* 0x000e6200000e0000 */
[----:B------:R-:W-:Y:S02]  /*8210*/  UIADD3 UR23, UR28, -0x61c88647, URZ ;  /* 0x9e3779b91c177890 */ /* 0x000fe4000fffe03f */
[----:B------:R-:W-:Y:S01]  /*8220*/  FMNMX.FTZ R169, R35, R0, !PT ;  /* 0x0000000023a97209 */ /* 0x000fe20007810000 */
[----:B------:R-:W-:Y:S04]  /*8230*/  UIADD3 UR22, UR28, 0x3c6ef372, URZ ;  /* 0x3c6ef3721c167890 */ /* 0x000fe8000fffe03f */
[----:B------:R-:W-:Y:S01]  /*8240*/  LDSM.16.MT88.4 R176, [R216+0x18000] ;  /* 0x01800000d8b0783b */ /* 0x000fe20000004200 */
[----:B------:R-:W-:Y:S02]  /*8250*/  UIADD3 UR21, UR29, 0x76cf5d0a, URZ ;  /* 0x76cf5d0a1d157890 */ /* 0x000fe4000fffe03f */
[----:B------:R-:W-:Y:S02]  /*8260*/  UIADD3 UR19, UR29, 0x32370b8f, URZ ;  /* 0x32370b8f1d137890 */ /* 0x000fe4000fffe03f */
[----:B------:R-:W-:Y:S02]  /*8270*/  UIADD3 UR15, UR28, 0x78dde6e4, URZ ;  /* 0x78dde6e41c0f7890 */ /* 0x000fe4000fffe03f */
[----:B------:R-:W-:Y:S01]  /*8280*/  UIADD3 UR20, UR28, -0x255992d5, URZ ;  /* 0xdaa66d2b1c147890 */ /* 0x000fe2000fffe03f */
[----:B------:R-:W3:Y:S01]  /*8290*/  SHFL.BFLY PT, R0, R169, 0x2, 0x1f ;  /* 0x0c401f00a9007f89 */ /* 0x000ee200000e0000 */
[----:B------:R-:W-:Y:S02]  /*82a0*/  UIADD3 UR14, UR29, -0x126145ec, URZ ;  /* 0xed9eba141d0e7890 */ /* 0x000fe4000fffe03f */
[----:B------:R-:W-:Y:S02]  /*82b0*/  UIADD3 UR25, UR28, -0x4ab325aa, URZ ;  /* 0xb54cda561c197890 */ /* 0x000fe4000fffe03f */
[----:B------:R-:W-:Y:S02]  /*82c0*/  UIADD3 UR11, UR28, 0x1715609d, URZ ;  /* 0x1715609d1c0b7890 */ /* 0x000fe4000fffe03f */
[----:B------:R-:W-:Y:S01]  /*82d0*/  UIADD3 UR24, UR29, 0x646e171e, URZ ;  /* 0x646e171e1d187890 */ /* 0x000fe2000fffe03f */
[----:B--2---:R-:W2:Y:S01]  /*82e0*/  LDL.64 R198, [R1+0x8] ;  /* 0x0000080001c67983 */ /* 0x004ea20000100a00 */
[----:B------:R-:W-:Y:S05]  /*82f0*/  UIADD3 UR33, UR33, 0x1, URZ ;  /* 0x0000000121217890 */ /* 0x000fea000fffe03f */
[----:B------:R4:W-:Y:S06]  /*8300*/  STL.64 [R1+0x18], R196 ;  /* 0x000018c401007387 */ /* 0x0009ec0000100a00 */
[----:B----4-:R-:W4:Y:S01]  /*8310*/  LDL.64 R196, [R1] ;  /* 0x0000000001c47983 */ /* 0x010f220000100a00 */
[----:B-1----:R-:W-:Y:S02]  /*8320*/  FMNMX.FTZ R173, R2, R175, !PT ;  /* 0x000000af02ad7209 */ /* 0x002fe40007810000 */
[----:B---3--:R-:W-:Y:S03]  /*8330*/  FMNMX.FTZ R167, R169, R0, !PT ;  /* 0x00000000a9a77209 */ /* 0x008fe60007810000 */
[----:B------:R-:W-:Y:S08]  /*8340*/  SHFL.BFLY PT, R164, R173, 0x1, 0x1f ;  /* 0x0c201f00ada47f89 */ /* 0x000ff000000e0000 */
[----:B------:R-:W1:Y:S02]  /*8350*/  SHFL.BFLY PT, R0, R167, 0x1, 0x1f ;  /* 0x0c201f00a7007f89 */ /* 0x000e6400000e0000 */
[----:B-1----:R-:W-:Y:S05]  /*8360*/  FMNMX.FTZ R0, R167, R0, !PT ;  /* 0x00000000a7007209 */ /* 0x002fea0007810000 */
[----:B------:R-:W-:Y:S01]  /*8370*/  FMUL.FTZ R189, R0, UR4 ;  /* 0x0000000400bd7c20 */ /* 0x000fe20008410000 */
[----:B--2---:R-:W-:Y:S01]  /*8380*/  LOP3.LUT R2, R199, UR32, R166, 0x96, !PT ;  /* 0x00000020c7027c12 */ /* 0x004fe2000f8e96a6 */
[----:B------:R-:W-:Y:S01]  /*8390*/  UIADD3 UR32, UR32, 0x1, URZ ;  /* 0x0000000120207890 */ /* 0x000fe2000fffe03f */
[----:B------:R-:W-:Y:S01]  /*83a0*/  LOP3.LUT R194, R251, UR9, R198, 0x96, !PT ;  /* 0x00000009fbc27c12 */ /* 0x000fe2000f8e96c6 */
[----:B------:R-:W-:Y:S02]  /*83b0*/  UIADD3 UR9, UR29, -0x56f99767, URZ ;  /* 0xa90668991d097890 */ /* 0x000fe4000fffe03f */
[----:B------:R-:W-:Y:S01]  /*83c0*/  IMAD.WIDE.U32 R168, R2, -0x326172a9, RZ ;  /* 0xcd9e8d5702a87825 */ /* 0x000fe200078e00ff */
[----:B------:R-:W-:Y:S03]  /*83d0*/  FMNMX.FTZ R2, R173, R164, !PT ;  /* 0x000000a4ad027209 */ /* 0x000fe60007810000 */
[----:B------:R-:W-:Y:S01]  /*83e0*/  IMAD.WIDE.U32 R194, R194, -0x326172a9, RZ ;  /* 0xcd9e8d57c2c27825 */ /* 0x000fe200078e00ff */
[C---:B------:R-:W-:Y:S03]  /*83f0*/  FSETP.NEU.FTZ.AND P0, PT, R2.reuse, -INF , PT ;  /* 0xff8000000200780b */ /* 0x040fe60003f1d000 */
[C---:B------:R-:W-:Y:S01]  /*8400*/  FMUL.FTZ R190, R2.reuse, UR4 ;  /* 0x0000000402be7c20 */ /* 0x040fe20008410000 */
[----:B------:R-:W-:Y:S01]  /*8410*/  FADD.FTZ R3, -R2, R3 ;  /* 0x0000000302037221 */ /* 0x000fe20000010100 */
[----:B------:R-:W-:Y:S03]  /*8420*/  LOP3.LUT R172, R195, UR22, R168, 0x96, !PT ;  /* 0x00000016c3ac7c12 */ /* 0x000fe6000f8e96a8 */
[----:B------:R-:W-:Y:S02]  /*8430*/  FSEL R190, R190, RZ, P0 ;  /* 0x000000ffbebe7208 */ /* 0x000fe40000000000 */
[----:B------:R-:W-:Y:S01]  /*8440*/  IMAD.WIDE.U32 R172, R172, -0x2daee0ad, RZ ;  /* 0xd2511f53acac7825 */ /* 0x000fe200078e00ff */
[----:B------:R-:W-:Y:S03]  /*8450*/  FSETP.NEU.FTZ.AND P0, PT, R0, -INF , PT ;  /* 0xff8000000000780b */ /* 0x000fe60003f1d000 */
[--C-:B------:R-:W-:Y:S01]  /*8460*/  FFMA.FTZ R168, R8, UR4, -R190.reuse ;  /* 0x0000000408a87c23 */ /* 0x100fe200080108be */
[--C-:B------:R-:W-:Y:S01]  /*8470*/  FFMA.FTZ R184, R5, UR4, -R190.reuse ;  /* 0x0000000405b87c23 */ /* 0x100fe200080108be */
[----:B------:R-:W-:Y:S01]  /*8480*/  FSEL R189, R189, RZ, P0 ;  /* 0x000000ffbdbd7208 */ /* 0x000fe20000000000 */
[--C-:B------:R-:W-:Y:S01]  /*8490*/  FFMA.FTZ R187, R4, UR4, -R190.reuse ;  /* 0x0000000404bb7c23 */ /* 0x100fe200080108be */
[--C-:B------:R-:W-:Y:S01]  /*84a0*/  FFMA.FTZ R191, R12, UR4, -R190.reuse ;  /* 0x000000040cbf7c23 */ /* 0x100fe200080108be */
[----:B------:R-:W-:Y:S01]  /*84b0*/  FFMA.FTZ R32, R32, UR4, -R190 ;  /* 0x0000000420207c23 */ /* 0x000fe200080108be */
[----:B------:R-:W-:Y:S01]  /*84c0*/  MUFU.EX2 R168, R168 ;  /* 0x000000a800a87308 */ /* 0x000fe20000000800 */
[--C-:B------:R-:W-:Y:S01]  /*84d0*/  FFMA.FTZ R185, R11, UR4, -R189.reuse ;  /* 0x000000040bb97c23 */ /* 0x100fe200080108bd */
[--C-:B------:R-:W-:Y:S01]  /*84e0*/  FFMA.FTZ R188, R6, UR4, -R189.reuse ;  /* 0x0000000406bc7c23 */ /* 0x100fe200080108bd */
[--C-:B------:R-:W-:Y:S01]  /*84f0*/  FFMA.FTZ R186, R7, UR4, -R189.reuse ;  /* 0x0000000407ba7c23 */ /* 0x100fe200080108bd */
[--C-:B------:R-:W-:Y:S01]  /*8500*/  FFMA.FTZ R170, R10, UR4, -R189.reuse ;  /* 0x000000040aaa7c23 */ /* 0x100fe200080108bd */
[----:B----4-:R-:W-:Y:S01]  /*8510*/  LOP3.LUT R164, R169, UR23, R196, 0x96, !PT ;  /* 0x00000017a9a47c12 */ /* 0x010fe2000f8e96c4 */
[--C-:B------:R-:W-:Y:S01]  /*8520*/  FFMA.FTZ R169, R9, UR4, -R190.reuse ;  /* 0x0000000409a97c23 */ /* 0x100fe200080108be */
[--C-:B------:R-:W-:Y:S03]  /*8530*/  FFMA.FTZ R14, R14, UR4, -R189.reuse ;  /* 0x000000040e0e7c23 */ /* 0x100fe600080108bd */
[----:B------:R-:W-:Y:S01]  /*8540*/  MUFU.EX2 R187, R187 ;  /* 0x000000bb00bb7308 */ /* 0x000fe20000000800 */
[--C-:B------:R-:W-:Y:S01]  /*8550*/  FFMA.FTZ R26, R26, UR4, -R189.reuse ;  /* 0x000000041a1a7c23 */ /* 0x100fe200080108bd */
[----:B------:R-:W-:Y:S04]  /*8560*/  IMAD.WIDE.U32 R192, R164, -0x2daee0ad, RZ ;  /* 0xd2511f53a4c07825 */ /* 0x000fe800078e00ff */
[----:B------:R-:W-:Y:S01]  /*8570*/  FFMA.FTZ R29, R29, UR4, -R190 ;  /* 0x000000041d1d7c23 */ /* 0x000fe200080108be */
[----:B------:R-:W-:Y:S03]  /*8580*/  LOP3.LUT R164, R193, UR21, R250, 0x96, !PT ;  /* 0x00000015c1a47c12 */ /* 0x000fe6000f8e96fa */
[----:B------:R-:W1:Y:S01]  /*8590*/  MUFU.EX2 R169, R169 ;  /* 0x000000a900a97308 */ /* 0x000e620000000800 */
[----:B------:R-:W-:Y:S01]  /*85a0*/  LOP3.LUT R192, R173, UR19, R192, 0x96, !PT ;  /* 0x00000013adc07c12 */ /* 0x000fe2000f8e96c0 */
[----:B------:R-:W-:Y:S04]  /*85b0*/  IMAD.WIDE.U32 R166, R164, -0x326172a9, RZ ;  /* 0xcd9e8d57a4a67825 */ /* 0x000fe800078e00ff */
[----:B------:R-:W-:Y:S01]  /*85c0*/  IMAD.WIDE.U32 R192, R192, -0x326172a9, RZ ;  /* 0xcd9e8d57c0c07825 */ /* 0x000fe200078e00ff */
[----:B------:R-:W-:Y:S03]  /*85d0*/  LOP3.LUT R8, R167, UR20, R194, 0x96, !PT ;  /* 0x00000014a7087c12 */ /* 0x000fe6000f8e96c2 */
[----:B------:R-:W2:Y:S01]  /*85e0*/  MUFU.EX2 R184, R184 ;  /* 0x000000b800b87308 */ /* 0x000ea20000000800 */
[----:B------:R-:W-:Y:S01]  /*85f0*/  LOP3.LUT R166, R193, UR15, R166, 0x96, !PT ;  /* 0x0000000fc1a67c12 */ /* 0x000fe2000f8e96a6 */
[----:B------:R-:W-:Y:S04]  /*8600*/  IMAD.WIDE.U32 R174, R8, -0x2daee0ad, RZ ;  /* 0xd2511f5308ae7825 */ /* 0x000fe800078e00ff */
[----:B------:R-:W-:Y:S01]  /*8610*/  FFMA.FTZ R193, R23, UR4, -R189 ;  /* 0x0000000417c17c23 */ /* 0x000fe200080108bd */
[----:B------:R-:W-:Y:S01]  /*8620*/  IMAD.WIDE.U32 R166, R166, -0x2daee0ad, RZ ;  /* 0xd2511f53a6a67825 */ /* 0x000fe200078e00ff */
[----:B------:R-:W-:Y:S02]  /*8630*/  LOP3.LUT R8, R175, UR14, R172, 0x96, !PT ;  /* 0x0000000eaf087c12 */ /* 0x000fe4000f8e96ac */
[----:B------:R-:W-:Y:S02]  /*8640*/  MUFU.EX2 R170, R170 ;  /* 0x000000aa00aa7308 */ /* 0x000fe40000000800 */
[----:B------:R-:W-:Y:S01]  /*8650*/  LOP3.LUT R9, R167, UR9, R174, 0x96, !PT ;  /* 0x00000009a7097c12 */ /* 0x000fe2000f8e96ae */
[----:B------:R-:W-:Y:S01]  /*8660*/  IMAD.WIDE.U32 R180, R8, -0x326172a9, RZ ;  /* 0xcd9e8d5708b47825 */ /* 0x000fe200078e00ff */
[----:B------:R-:W-:Y:S03]  /*8670*/  MOV R167, UR10 ;  /* 0x0000000a00a77c02 */ /* 0x000fe60008000f00 */
[----:B------:R-:W-:Y:S03]  /*8680*/  IMAD.WIDE.U32 R172, R9, -0x326172a9, RZ ;  /* 0xcd9e8d5709ac7825 */ /* 0x000fe600078e00ff */
[----:B------:R-:W-:Y:S01]  /*8690*/  MUFU.EX2 R185, R185 ;  /* 0x000000b900b97308 */ /* 0x000fe20000000800 */
[----:B------:R-:W-:Y:S02]  /*86a0*/  PRMT R167, R167, R244, UR10 ;  /* 0x0000000aa7a77e16 */ /* 0x000fe400080000f4 */
[--C-:B------:R-:W-:Y:S02]  /*86b0*/  SHF.R.U32.HI R5, RZ, 0x10, R172.reuse ;  /* 0x00000010ff057819 */ /* 0x100fe400000116ac */
[----:B------:R-:W-:Y:S02]  /*86c0*/  SHF.R.U32.HI R8, RZ, 0x18, R172 ;  /* 0x00000018ff087819 */ /* 0x000fe400000116ac */
[----:B------:R-:W-:Y:S03]  /*86d0*/  LOP3.LUT R5, R5, 0xff, RZ, 0xc0, !PT ;  /* 0x000000ff05057812 */ /* 0x000fe600078ec0ff */
[----:B------:R-:W-:Y:S01]  /*86e0*/  MUFU.EX2 R188, R188 ;  /* 0x000000bc00bc7308 */ /* 0x000fe20000000800 */
[----:B------:R-:W-:Y:S02]  /*86f0*/  LOP3.LUT R4, R173, UR25, R180, 0x96, !PT ;  /* 0x00000019ad047c12 */ /* 0x000fe4000f8e96b4 */
[C---:B------:R-:W-:Y:S02]  /*8700*/  LOP3.LUT R11, R172.reuse, 0xffff, RZ, 0xc0, !PT ;  /* 0x0000ffffac0b7812 */ /* 0x040fe400078ec0ff */
[----:B------:R-:W-:Y:S02]  /*8710*/  PRMT R6, R5, 0x5410, R8 ;  /* 0x0000541005067816 */ /* 0x000fe40000000008 */
[----:B------:R-:W-:Y:S03]  /*8720*/  LOP3.LUT R174, R172, 0xff, RZ, 0xc0, !PT ;  /* 0x000000ffacae7812 */ /* 0x000fe600078ec0ff */
[----:B------:R-:W-:Y:S01]  /*8730*/  MUFU.EX2 R186, R186 ;  /* 0x000000ba00ba7308 */ /* 0x000fe20000000800 */
[--C-:B------:R-:W-:Y:S02]  /*8740*/  SHF.R.U32.HI R7, RZ, 0x18, R4.reuse ;  /* 0x00000018ff077819 */ /* 0x100fe40000011604 */
[C---:B------:R-:W-:Y:S02]  /*8750*/  LOP3.LUT R9, R4.reuse, 0xffff, RZ, 0xc0, !PT ;  /* 0x0000ffff04097812 */ /* 0x040fe400078ec0ff */
[----:B------:R-:W-:Y:S02]  /*8760*/  LOP3.LUT R172, R4, 0xff, RZ, 0xc0, !PT ;  /* 0x000000ff04ac7812 */ /* 0x000fe400078ec0ff */
[----:B------:R-:W-:Y:S01]  /*8770*/  SHF.R.U32.HI R8, RZ, 0x10, R4 ;  /* 0x00000010ff087819 */ /* 0x000fe20000011604 */
[----:B------:R-:W-:Y:S01]  /*8780*/  FMUL.FTZ R4, R3, UR4 ;  /* 0x0000000403047c20 */ /* 0x000fe20008410000 */
[----:B------:R-:W-:Y:S01]  /*8790*/  FADD.FTZ R3, -R0, R165 ;  /* 0x000000a500037221 */ /* 0x000fe20000010100 */
[----:B------:R-:W-:Y:S01]  /*87a0*/  SHF.R.U32.HI R11, RZ, 0x8, R11 ;  /* 0x00000008ff0b7819 */ /* 0x000fe2000001160b */
[----:B------:R-:W-:Y:S01]  /*87b0*/  MUFU.EX2 R191, R191 ;  /* 0x000000bf00bf7308 */ /* 0x000fe20000000800 */
[----:B------:R-:W-:Y:S01]  /*87c0*/  SHF.R.U32.HI R9, RZ, 0x8, R9 ;  /* 0x00000008ff097819 */ /* 0x000fe20000011609 */
[----:B------:R-:W-:Y:S01]  /*87d0*/  FMUL.FTZ R10, R3, UR4 ;  /* 0x00000004030a7c20 */ /* 0x000fe20008410000 */
[----:B------:R-:W-:Y:S02]  /*87e0*/  PRMT R174, R174, 0x5410, R11 ;  /* 0x00005410aeae7816 */ /* 0x000fe4000000000b */
[----:B------:R-:W-:Y:S02]  /*87f0*/  LOP3.LUT R8, R8, 0xff, RZ, 0xc0, !PT ;  /* 0x000000ff08087812 */ /* 0x000fe400078ec0ff */
[----:B------:R-:W-:Y:S03]  /*8800*/  PRMT R172, R172, 0x5410, R9 ;  /* 0x00005410acac7816 */ /* 0x000fe60000000009 */
[----:B------:R3:W4:Y:S01]  /*8810*/  MUFU.EX2 R3, R10 ;  /* 0x0000000a00037308 */ /* 0x0007220000000800 */
[--C-:B------:R-:W-:Y:S02]  /*8820*/  HSET2.LE.AND R174, R174, R167.reuse, PT ;  /* 0x000000a7aeae7233 */ /* 0x100fe40003803000 */
[----:B------:R-:W-:Y:S02]  /*8830*/  MOV R11, R181 ;  /* 0x000000b5000b7202 */ /* 0x000fe40000000f00 */
[----:B-1----:R-:W-:Y:S02]  /*8840*/  F2FP.F16.F32.PACK_AB R5, R169, R168 ;  /* 0x000000a8a905723e */ /* 0x002fe400000000ff */
[----:B------:R-:W-:Y:S03]  /*8850*/  PRMT R8, R8, 0x5410, R7 ;  /* 0x0000541008087816 */ /* 0x000fe60000000007 */
[----:B------:R-:W1:Y:S01]  /*8860*/  MUFU.EX2 R164, R4 ;  /* 0x0000000400a47308 */ /* 0x000e620000000800 */
[----:B------:R-:W-:Y:S02]  /*8870*/  LOP3.LUT R174, R174, R5, RZ, 0xc0, !PT ;  /* 0x00000005aeae7212 */ /* 0x000fe400078ec0ff */
[--C-:B------:R-:W-:Y:S02]  /*8880*/  HSET2.LE.AND R172, R172, R167.reuse, PT ;  /* 0x000000a7acac7233 */ /* 0x100fe40003803000 */
[----:B--2---:R-:W-:Y:S02]  /*8890*/  F2FP.F16.F32.PACK_AB R5, R184, R187 ;  /* 0x000000bbb805723e */ /* 0x004fe400000000ff */
[--C-:B------:R-:W-:Y:S03]  /*88a0*/  HSET2.LE.AND R175, R6, R167.reuse, PT ;  /* 0x000000a706af7233 */ /* 0x100fe60003803000 */
[----:B------:R-:W-:Y:S01]  /*88b0*/  MUFU.EX2 R171, R32 ;  /* 0x0000002000ab7308 */ /* 0x000fe20000000800 */
[----:B---3--:R-:W-:Y:S01]  /*88c0*/  MOV R10, R180 ;  /* 0x000000b4000a7202 */ /* 0x008fe20000000f00 */
[C---:B----4-:R-:W-:Y:S01]  /*88d0*/  FMUL.FTZ R7, R3.reuse, R163 ;  /* 0x000000a303077220 */ /* 0x050fe20000410000 */
[----:B------:R-:W2:Y:S01]  /*88e0*/  LDSM.16.MT88.4 R180, [R214+0x18000] ;  /* 0x01800000d6b4783b */ /* 0x000ea20000004200 */
[--C-:B------:R-:W-:Y:S01]  /*88f0*/  HSET2.LE.AND R173, R8, R167.reuse, PT ;  /* 0x000000a708ad7233 */ /* 0x100fe20003803000 */
[----:B------:R-:W-:Y:S01]  /*8900*/  FMUL.FTZ R38, R3, R38 ;  /* 0x0000002603267220 */ /* 0x000fe20000410000 */
[----:B------:R-:W-:Y:S01]  /*8910*/  F2FP.F16.F32.PACK_AB R8, R185, R170 ;  /* 0x000000aab908723e */ /* 0x000fe200000000ff */
[----:B------:R-:W-:Y:S01]  /*8920*/  FMUL.FTZ R39, R3, R39 ;  /* 0x0000002703277220 */ /* 0x000fe20000410000 */
[----:B------:R-:W-:Y:S01]  /*8930*/  LOP3.LUT R172, R172, R5, RZ, 0xc0, !PT ;  /* 0x00000005acac7212 */ /* 0x000fe200078ec0ff */
[C---:B-1----:R-:W-:Y:S01]  /*8940*/  FMUL.FTZ R4, R164.reuse, R160 ;  /* 0x000000a0a4047220 */ /* 0x042fe20000410000 */
[C---:B------:R-:W-:Y:S01]  /*8950*/  FMUL.FTZ R5, R164.reuse, R161 ;  /* 0x000000a1a4057220 */ /* 0x040fe20000410000 */
[----:B------:R-:W-:Y:S01]  /*8960*/  LOP3.LUT R175, R175, R8, RZ, 0xc0, !PT ;  /* 0x00000008afaf7212 */ /* 0x000fe200078ec0ff */
[C---:B------:R-:W-:Y:S01]  /*8970*/  FMUL.FTZ R8, R164.reuse, R156 ;  /* 0x0000009ca4087220 */ /* 0x040fe20000410000 */
[----:B------:R-:W-:Y:S01]  /*8980*/  MOV R160, R10 ;  /* 0x0000000a00a07202 */ /* 0x000fe20000000f00 */
[----:B------:R-:W-:Y:S01]  /*8990*/  FMUL.FTZ R9, R164, R157 ;  /* 0x0000009da4097220 */ /* 0x000fe20000410000 */
[----:B------:R-:W-:Y:S01]  /*89a0*/  MOV R161, R11 ;  /* 0x0000000b00a17202 */ /* 0x000fe20000000f00 */
[C---:B------:R-:W-:Y:S01]  /*89b0*/  FMUL.FTZ R10, R3.reuse, R158 ;  /* 0x0000009e030a7220 */ /* 0x040fe20000410000 */
[----:B------:R-:W-:Y:S01]  /*89c0*/  FMUL.FTZ R11, R3, R159 ;  /* 0x0000009f030b7220 */ /* 0x000fe20000410000 */
[----:B------:R-:W-:Y:S01]  /*89d0*/  F2FP.F16.F32.PACK_AB R6, R186, R188 ;  /* 0x000000bcba06723e */ /* 0x000fe200000000ff */
[----:B------:R-:W1:Y:S01]  /*89e0*/  LDSM.16.MT88.4 R156, [R213+0x18000] ;  /* 0x01800000d59c783b */ /* 0x000e620000004200 */
[C---:B------:R-:W-:Y:S01]  /*89f0*/  FMUL.FTZ R36, R164.reuse, R36 ;  /* 0x00000024a4247220 */ /* 0x040fe20000410000 */
[C---:B------:R-:W-:Y:S01]  /*8a00*/  FMUL.FTZ R37, R164.reuse, R37 ;  /* 0x00000025a4257220 */ /* 0x040fe20000410000 */
[----:B------:R-:W-:Y:S01]  /*8a10*/  LOP3.LUT R173, R173, R6, RZ, 0xc0, !PT ;  /* 0x00000006adad7212 */ /* 0x000fe200078ec0ff */
[C---:B------:R-:W-:Y:S01]  /*8a20*/  FMUL.FTZ R6, R3.reuse, R162 ;  /* 0x000000a203067220 */ /* 0x040fe20000410000 */
[C---:B------:R-:W-:Y:S01]  /*8a30*/  FMUL.FTZ R40, R164.reuse, R40 ;  /* 0x00000028a4287220 */ /* 0x040fe20000410000 */
[C---:B------:R-:W-:Y:S01]  /*8a40*/  FMUL.FTZ R41, R164.reuse, R41 ;  /* 0x00000029a4297220 */ /* 0x040fe20000410000 */
[C---:B------:R-:W-:Y:S01]  /*8a50*/  FMUL.FTZ R44, R164.reuse, R44 ;  /* 0x0000002ca42c7220 */ /* 0x040fe20000410000 */
[C---:B------:R-:W-:Y:S01]  /*8a60*/  FMUL.FTZ R45, R164.reuse, R45 ;  /* 0x0000002da42d7220 */ /* 0x040fe20000410000 */
[C---:B------:R-:W-:Y:S01]  /*8a70*/  FMUL.FTZ R48, R164.reuse, R48 ;  /* 0x00000030a4307220 */ /* 0x040fe20000410000 */
[C---:B------:R-:W-:Y:S01]  /*8a80*/  FMUL.FTZ R49, R164.reuse, R49 ;  /* 0x00000031a4317220 */ /* 0x040fe20000410000 */
[C---:B------:R-:W-:Y:S01]  /*8a90*/  HMMA.16816.F32 R4, R172.reuse, R176, R4 ;  /* 0x000000b0ac04723c */ /* 0x040fe20000001804 */
[----:B------:R-:W-:Y:S04]  /*8aa0*/  MUFU.EX2 R193, R193 ;  /* 0x000000c100c17308 */ /* 0x000fe80000000800 */
[C---:B------:R-:W-:Y:S01]  /*8ab0*/  FMUL.FTZ R52, R164.reuse, R52 ;  /* 0x00000034a4347220 */ /* 0x040fe20000410000 */
[C---:B------:R-:W-:Y:S05]  /*8ac0*/  HMMA.16816.F32 R8, R172.reuse, R178, R8 ;  /* 0x000000b2ac08723c */ /* 0x040fea0000001808 */
[----:B------:R-:W-:Y:S01]  /*8ad0*/  MUFU.EX2 R29, R29 ;  /* 0x0000001d001d7308 */ /* 0x000fe20000000800 */
[C---:B------:R-:W-:Y:S01]  /*8ae0*/  FMUL.FTZ R42, R3.reuse, R42 ;  /* 0x0000002a032a7220 */ /* 0x040fe20000410000 */
[C---:B------:R-:W-:Y:S01]  /*8af0*/  FMUL.FTZ R43, R3.reuse, R43 ;  /* 0x0000002b032b7220 */ /* 0x040fe20000410000 */
[C---:B--2---:R-:W-:Y:S03]  /*8b00*/  HMMA.16816.F32 R36, R172.reuse, R180, R36 ;  /* 0x000000b4ac24723c */ /* 0x044fe60000001824 */
[----:B------:R-:W-:Y:S01]  /*8b10*/  MOV R176, R160 ;  /* 0x000000a000b07202 */ /* 0x000fe20000000f00 */
[C---:B------:R-:W-:Y:S02]  /*8b20*/  FMUL.FTZ R46, R3.reuse, R46 ;  /* 0x0000002e032e7220 */ /* 0x040fe40000410000 */
[C---:B------:R-:W-:Y:S05]  /*8b30*/  HMMA.16816.F32 R40, R172.reuse, R182, R40 ;  /* 0x000000b6ac28723c */ /* 0x040fea0000001828 */
[----:B------:R-:W-:Y:S01]  /*8b40*/  MOV R177, R161 ;  /* 0x000000a100b17202 */ /* 0x000fe20000000f00 */
[C---:B------:R-:W-:Y:S01]  /*8b50*/  FMUL.FTZ R47, R3.reuse, R47 ;  /* 0x0000002f032f7220 */ /* 0x040fe20000410000 */
[----:B------:R-:W2:Y:S01]  /*8b60*/  LDSM.16.MT88.4 R160, [R212+0x18000] ;  /* 0x01800000d4a0783b */ /* 0x000ea20000004200 */
[C---:B------:R-:W-:Y:S03]  /*8b70*/  FMUL.FTZ R50, R3.reuse, R50 ;  /* 0x0000003203327220 */ /* 0x040fe60000410000 */
[C---:B------:R-:W-:Y:S01]  /*8b80*/  FMUL.FTZ R51, R3.reuse, R51 ;  /* 0x0000003303337220 */ /* 0x040fe20000410000 */
[C---:B------:R-:W-:Y:S01]  /*8b90*/  FMUL.FTZ R53, R164.reuse, R53 ;  /* 0x00000035a4357220 */ /* 0x040fe20000410000 */
[C---:B-1----:R-:W-:Y:S03]  /*8ba0*/  HMMA.16816.F32 R44, R172.reuse, R156, R44 ;  /* 0x0000009cac2c723c */ /* 0x042fe6000000182c */
[C---:B------:R-:W-:Y:S01]  /*8bb0*/  FMUL.FTZ R56, R164.reuse, R56 ;  /* 0x00000038a4387220 */ /* 0x040fe20000410000 */
[C---:B------:R-:W-:Y:S01]  /*8bc0*/  FMUL.FTZ R57, R164.reuse, R57 ;  /* 0x00000039a4397220 */ /* 0x040fe20000410000 */
[C---:B------:R-:W-:Y:S01]  /*8bd0*/  FMUL.FTZ R60, R164.reuse, R60 ;  /* 0x0000003ca43c7220 */ /* 0x040fe20000410000 */
[C---:B------:R-:W-:Y:S01]  /*8be0*/  HMMA.16816.F32 R48, R172.reuse, R158, R48 ;  /* 0x0000009eac30723c */ /* 0x040fe20000001830 */
[----:B------:R-:W1:Y:S04]  /*8bf0*/  LDSM.16.MT88.4 R156, [R216+0x1a000] ;  /* 0x01a00000d89c783b */ /* 0x000e680000004200 */
[C---:B------:R-:W-:Y:S01]  /*8c00*/  FMUL.FTZ R54, R3.reuse, R54 ;  /* 0x0000003603367220 */ /* 0x040fe20000410000 */
[C---:B------:R-:W-:Y:S01]  /*8c10*/  FMUL.FTZ R55, R3.reuse, R55 ;  /* 0x0000003703377220 */ /* 0x040fe20000410000 */
[C---:B------:R-:W-:Y:S01]  /*8c20*/  FMUL.FTZ R58, R3.reuse, R58 ;  /* 0x0000003a033a7220 */ /* 0x040fe20000410000 */
[C---:B------:R-:W-:Y:S03]  /*8c30*/  FMUL.FTZ R59, R3.reuse, R59 ;  /* 0x0000003b033b7220 */ /* 0x040fe60000410000 */
        /* <DEDUP_REMOVED lines=17> */
[C---:B--2---:R-:W-:Y:S03]  /*8d50*/  HMMA.16816.F32 R52, R172.reuse, R160, R52 ;  /* 0x000000a0ac34723c */ /* 0x044fe60000001834 */
[C---:B------:R-:W-:Y:S01]  /*8d60*/  FMUL.FTZ R62, R3.reuse, R62 ;  /* 0x0000003e033e7220 */ /* 0x040fe20000410000 */
[C---:B------:R-:W-:Y:S01]  /*8d70*/  FMUL.FTZ R63, R3.reuse, R63 ;  /* 0x0000003f033f7220 */ /* 0x040fe20000410000 */
[C---:B------:R-:W-:Y:S01]  /*8d80*/  FMUL.FTZ R96, R164.reuse, R96 ;  /* 0x00000060a4607220 */ /* 0x040fe20000410000 */
[C---:B------:R-:W-:Y:S01]  /*8d90*/  HMMA.16816.F32 R56, R172.reuse, R162, R56 ;  /* 0x000000a2ac38723c */ /* 0x040fe20000001838 */
[----:B------:R-:W2:Y:S04]  /*8da0*/  LDSM.16.MT88.4 R160, [R214+0x1a000] ;  /* 0x01a00000d6a0783b */ /* 0x000ea80000004200 */
[C---:B------:R-:W-:Y:S01]  /*8db0*/  FMUL.FTZ R66, R3.reuse, R66 ;  /* 0x0000004203427220 */ /* 0x040fe20000410000 */
[C---:B------:R-:W-:Y:S01]  /*8dc0*/  FMUL.FTZ R67, R3.reuse, R67 ;  /* 0x0000004303437220 */ /* 0x040fe20000410000 */
[C---:B-1----:R-:W-:Y:S04]  /*8dd0*/  HMMA.16816.F32 R60, R172.reuse, R156, R60 ;  /* 0x0000009cac3c723c */ /* 0x042fe8000000183c */
[C---:B------:R-:W-:Y:S01]  /*8de0*/  FMUL.FTZ R97, R164.reuse, R97 ;  /* 0x00000061a4617220 */ /* 0x040fe20000410000 */
[C---:B------:R-:W-:Y:S01]  /*8df0*/  FMUL.FTZ R100, R164.reuse, R100 ;  /* 0x00000064a4647220 */ /* 0x040fe20000410000 */
[C---:B------:R-:W-:Y:S01]  /*8e00*/  HMMA.16816.F32 R64, R172.reuse, R158, R64 ;  /* 0x0000009eac40723c */ /* 0x040fe20000001840 */
[----:B------:R-:W1:Y:S04]  /*8e10*/  LDSM.16.MT88.4 R156, [R213+0x1a000] ;  /* 0x01a00000d59c783b */ /* 0x000e680000004200 */
[C---:B------:R-:W-:Y:S01]  /*8e20*/  FMUL.FTZ R70, R3.reuse, R70 ;  /* 0x0000004603467220 */ /* 0x040fe20000410000 */
[C---:B------:R-:W-:Y:S01]  /*8e30*/  FMUL.FTZ R71, R3.reuse, R71 ;  /* 0x0000004703477220 */ /* 0x040fe20000410000 */
[C---:B------:R-:W-:Y:S01]  /*8e40*/  FMUL.FTZ R74, R3.reuse, R74 ;  /* 0x0000004a034a7220 */ /* 0x040fe20000410000 */
[----:B------:R-:W-:Y:S03]  /*8e50*/  FMUL.FTZ R75, R3, R75 ;  /* 0x0000004b034b7220 */ /* 0x000fe60000410000 */
        /* <DEDUP_REMOVED lines=15> */
[----:B------:R-:W-:Y:S01]  /*8f50*/  LOP3.LUT R192, R177, UR11, R192, 0x96, !PT ;  /* 0x0000000bb1c07c12 */ /* 0x000fe2000f8e96c0 */
[C---:B------:R-:W-:Y:S01]  /*8f60*/  FMUL.FTZ R132, R164.reuse, R132 ;  /* 0x00000084a4847220 */ /* 0x040fe20000410000 */
[C---:B--2---:R-:W-:Y:S01]  /*8f70*/  HMMA.16816.F32 R68, R172.reuse, R160, R68 ;  /* 0x000000a0ac44723c */ /* 0x044fe20000001844 */
[----:B------:R-:W-:Y:S02]  /*8f80*/  LDSM.16.MT88.4 R176, [R212+0x1e000] ;  /* 0x01e00000d4b0783b */ /* 0x000fe40000004200 */
[C---:B------:R-:W-:Y:S01]  /*8f90*/  FMUL.FTZ R78, R3.reuse, R78 ;  /* 0x0000004e034e7220 */ /* 0x040fe20000410000 */
[C---:B------:R-:W-:Y:S01]  /*8fa0*/  FMUL.FTZ R79, R3.reuse, R79 ;  /* 0x0000004f034f7220 */ /* 0x040fe20000410000 */
[C---:B------:R-:W-:Y:S01]  /*8fb0*/  FMUL.FTZ R133, R164.reuse, R133 ;  /* 0x00000085a4857220 */ /* 0x040fe20000410000 */
[C---:B------:R-:W-:Y:S03]  /*8fc0*/  HMMA.16816.F32 R72, R172.reuse, R162, R72 ;  /* 0x000000a2ac48723c */ /* 0x040fe60000001848 */
[----:B------:R-:W2:Y:S02]  /*8fd0*/  LDSM.16.MT88.4 R160, [R212+0x1a000] ;  /* 0x01a00000d4a0783b */ /* 0x000ea40000004200 */
        /* <DEDUP_REMOVED lines=37> */
[C---:B-1----:R-:W-:Y:S05]  /*9230*/  HMMA.16816.F32 R92, R172.reuse, R156, R92 ;  /* 0x0000009cac5c723c */ /* 0x042fea000000185c */
[C---:B------:R-:W-:Y:S01]  /*9240*/  FMUL.FTZ R130, R3.reuse, R130 ;  /* 0x0000008203827220 */ /* 0x040fe20000410000 */
[C---:B------:R-:W-:Y:S01]  /*9250*/  HMMA.16816.F32 R96, R172.reuse, R158, R96 ;  /* 0x0000009eac60723c */ /* 0x040fe20000001860 */
[----:B------:R-:W1:Y:S04]  /*9260*/  LDSM.16.MT88.4 R156, [R213+0x1c000] ;  /* 0x01c00000d59c783b */ /* 0x000e680000004200 */
[C---:B------:R-:W-:Y:S01]  /*9270*/  FMUL.FTZ R131, R3.reuse, R131 ;  /* 0x0000008303837220 */ /* 0x040fe20000410000 */
[C---:B------:R-:W-:Y:S01]  /*9280*/  FMUL.FTZ R134, R3.reuse, R134 ;  /* 0x0000008603867220 */ /* 0x040fe20000410000 */
[C---:B------:R-:W-:Y:S01]  /*9290*/  FMUL.FTZ R135, R3.reuse, R135 ;  /* 0x0000008703877220 */ /* 0x040fe20000410000 */
[C---:B------:R-:W-:Y:S03]  /*92a0*/  FMUL.FTZ R138, R3.reuse, R138 ;  /* 0x0000008a038a7220 */ /* 0x040fe60000410000 */
[----:B------:R-:W-:Y:S01]  /*92b0*/  FMUL.FTZ R139, R3, R139 ;  /* 0x0000008b038b7220 */ /* 0x000fe20000410000 */
[--C-:B------:R-:W-:Y:S01]  /*92c0*/  FFMA.FTZ R180, R16, UR4, -R190.reuse ;  /* 0x0000000410b47c23 */ /* 0x100fe200080108be */
[C---:B------:R-:W-:Y:S01]  /*92d0*/  FMUL.FTZ R16, R164.reuse, R152 ;  /* 0x00000098a4107220 */ /* 0x040fe20000410000 */
[----:B------:R-:W-:Y:S01]  /*92e0*/  FFMA.FTZ R181, R17, UR4, -R190 ;  /* 0x0000000411b57c23 */ /* 0x000fe200080108be */
[----:B------:R-:W-:Y:S01]  /*92f0*/  FMUL.FTZ R17, R164, R153 ;  /* 0x00000099a4117220 */ /* 0x000fe20000410000 */
[--C-:B------:R-:W-:Y:S01]  /*9300*/  FFMA.FTZ R182, R18, UR4, -R189.reuse ;  /* 0x0000000412b67c23 */ /* 0x100fe200080108bd */
[----:B------:R-:W-:Y:S01]  /*9310*/  FMUL.FTZ R18, R3, R154 ;  /* 0x0000009a03127220 */ /* 0x000fe20000410000 */
[----:B------:R-:W-:Y:S01]  /*9320*/  FFMA.FTZ R183, R19, UR4, -R189 ;  /* 0x0000000413b77c23 */ /* 0x000fe200080108bd */
[C---:B------:R-:W-:Y:S01]  /*9330*/  FMUL.FTZ R19, R3.reuse, R155 ;  /* 0x0000009b03137220 */ /* 0x040fe20000410000 */
[C---:B------:R-:W-:Y:S01]  /*9340*/  FMUL.FTZ R142, R3.reuse, R142 ;  /* 0x0000008e038e7220 */ /* 0x040fe20000410000 */
[C---:B------:R-:W-:Y:S01]  /*9350*/  FMUL.FTZ R143, R3.reuse, R143 ;  /* 0x0000008f038f7220 */ /* 0x040fe20000410000 */
[C---:B------:R-:W-:Y:S01]  /*9360*/  FMUL.FTZ R146, R3.reuse, R146 ;  /* 0x0000009203927220 */ /* 0x040fe20000410000 */
[C---:B------:R-:W-:Y:S01]  /*9370*/  FMUL.FTZ R147, R3.reuse, R147 ;  /* 0x0000009303937220 */ /* 0x040fe20000410000 */
[----:B------:R-:W-:Y:S01]  /*9380*/  MUFU.EX2 R182, R182 ;  /* 0x000000b600b67308 */ /* 0x000fe20000000800 */
[----:B------:R-:W-:Y:S01]  /*9390*/  FFMA.FTZ R188, R3, R252, R188 ;  /* 0x000000fc03bc7223 */ /* 0x000fe200000100bc */
[----:B------:R-:W-:Y:S01]  /*93a0*/  FADD.FTZ R187, R184, R187 ;  /* 0x000000bbb8bb7221 */ /* 0x000fe20000010000 */
[C---:B--2---:R-:W-:Y:S07]  /*93b0*/  HMMA.16816.F32 R100, R172.reuse, R160, R100 ;  /* 0x000000a0ac64723c */ /* 0x044fee0000001864 */
[----:B------:R-:W-:Y:S01]  /*93c0*/  MUFU.EX2 R183, R183 ;  /* 0x000000b700b77308 */ /* 0x000fe20000000800 */
[----:B------:R-:W-:Y:S01]  /*93d0*/  FADD.FTZ R168, R168, R187 ;  /* 0x000000bba8a87221 */ /* 0x000fe20000010000 */
[C---:B------:R-:W-:Y:S01]  /*93e0*/  HMMA.16816.F32 R104, R172.reuse, R162, R104 ;  /* 0x000000a2ac68723c */ /* 0x040fe20000001868 */
[----:B------:R-:W2:Y:S07]  /*93f0*/  LDSM.16.MT88.4 R160, [R212+0x1c000] ;  /* 0x01c00000d4a0783b */ /* 0x000eae0000004200 */
[----:B------:R-:W-:Y:S01]  /*9400*/  MUFU.EX2 R180, R180 ;  /* 0x000000b400b47308 */ /* 0x000fe20000000800 */
[C---:B-1----:R-:W-:Y:S03]  /*9410*/  HMMA.16816.F32 R108, R172.reuse, R156, R108 ;  /* 0x0000009cac6c723c */ /* 0x042fe6000000186c */
[----:B------:R-:W-:Y:S03]  /*9420*/  FADD.FTZ R168, R169, R168 ;  /* 0x000000a8a9a87221 */ /* 0x000fe60000010000 */
[C---:B------:R-:W-:Y:S01]  /*9430*/  HMMA.16816.F32 R112, R172.reuse, R158, R112 ;  /* 0x0000009eac70723c */ /* 0x040fe20000001870 */
[----:B------:R-:W1:Y:S02]  /*9440*/  LDSM.16.MT88.4 R156, [R216+0x1e000] ;  /* 0x01e00000d89c783b */ /* 0x000e640000004200 */
[----:B------:R-:W3:Y:S03]  /*9450*/  MUFU.EX2 R181, R181 ;  /* 0x000000b500b57308 */ /* 0x000ee60000000800 */
[C---:B--2---:R-:W-:Y:S06]  /*9460*/  HMMA.16816.F32 R116, R172.reuse, R160, R116 ;  /* 0x000000a0ac74723c */ /* 0x044fec0000001874 */
[C---:B------:R-:W-:Y:S01]  /*9470*/  HMMA.16816.F32 R120, R172.reuse, R162, R120 ;  /* 0x000000a2ac78723c */ /* 0x040fe20000001878 */
[----:B------:R-:W2:Y:S05]  /*9480*/  LDSM.16.MT88.4 R160, [R214+0x1e000] ;  /* 0x01e00000d6a0783b */ /* 0x000eaa0000004200 */
[C---:B-1----:R-:W-:Y:S06]  /*9490*/  HMMA.16816.F32 R124, R172.reuse, R156, R124 ;  /* 0x0000009cac7c723c */ /* 0x042fec000000187c */
[C---:B------:R-:W-:Y:S01]  /*94a0*/  HMMA.16816.F32 R128, R172.reuse, R158, R128 ;  /* 0x0000009eac80723c */ /* 0x040fe20000001880 */
[----:B------:R-:W1:Y:S05]  /*94b0*/  LDSM.16.MT88.4 R156, [R213+0x1e000] ;  /* 0x01e00000d59c783b */ /* 0x000e6a0000004200 */
[C---:B--2---:R-:W-:Y:S06]  /*94c0*/  HMMA.16816.F32 R132, R172.reuse, R160, R132 ;  /* 0x000000a0ac84723c */ /* 0x044fec0000001884 */
[C---:B------:R-:W-:Y:S05]  /*94d0*/  HMMA.16816.F32 R136, R172.reuse, R162, R136 ;  /* 0x000000a2ac88723c */ /* 0x040fea0000001888 */
[----:B------:R-:W-:Y:S01]  /*94e0*/  IMAD.WIDE.U32 R160, R192, -0x2daee0ad, RZ ;  /* 0xd2511f53c0a07825 */ /* 0x000fe200078e00ff */
[C---:B-1----:R-:W-:Y:S05]  /*94f0*/  HMMA.16816.F32 R16, R172.reuse, R156, R16 ;  /* 0x0000009cac10723c */ /* 0x042fea0000001810 */
[----:B------:R-:W-:Y:S01]  /*9500*/  FFMA.FTZ R192, R13, UR4, -R190 ;  /* 0x000000040dc07c23 */ /* 0x000fe200080108be */
[C---:B------:R-:W-:Y:S05]  /*9510*/  HMMA.16816.F32 R140, R172.reuse, R158, R140 ;  /* 0x0000009eac8c723c */ /* 0x040fea000000188c */
[----:B------:R-:W-:Y:S01]  /*9520*/  LOP3.LUT R153, R160, 0xffff, RZ, 0xc0, !PT ;  /* 0x0000ffffa0997812 */ /* 0x000fe200078ec0ff */
[C---:B------:R-:W-:Y:S01]  /*9530*/  HMMA.16816.F32 R144, R172.reuse, R176, R144 ;  /* 0x000000b0ac90723c */ /* 0x040fe20000001890 */
[----:B------:R1:W-:Y:S04]  /*9540*/  MUFU.EX2 R177, R14 ;  /* 0x0000000e00b17308 */ /* 0x0003e80000000800 */
[----:B------:R-:W-:Y:S01]  /*9550*/  SHF.R.U32.HI R153, RZ, 0x8, R153 ;  /* 0x00000008ff997819 */ /* 0x000fe20000011699 */
[----:B------:R-:W-:Y:S01]  /*9560*/  FMUL.FTZ R13, R164, R149 ;  /* 0x00000095a40d7220 */ /* 0x000fe20000410000 */
[----:B------:R-:W-:Y:S04]  /*9570*/  LOP3.LUT R156, R160, 0xff, RZ, 0xc0, !PT ;  /* 0x000000ffa09c7812 */ /* 0x000fe800078ec0ff */
[----:B------:R-:W2:Y:S01]  /*9580*/  MUFU.EX2 R192, R192 ;  /* 0x000000c000c07308 */ /* 0x000ea20000000800 */
[----:B------:R-:W-:Y:S01]  /*9590*/  LOP3.LUT R166, R161, UR24, R166, 0x96, !PT ;  /* 0x00000018a1a67c12 */ /* 0x000fe2000f8e96a6 */
[----:B------:R-:W-:Y:S01]  /*95a0*/  FFMA.FTZ R161, R15, UR4, -R189 ;  /* 0x000000040fa17c23 */ /* 0x000fe200080108bd */
[----:B------:R-:W-:Y:S01]  /*95b0*/  PRMT R156, R156, 0x5410, R153 ;  /* 0x000054109c9c7816 */ /* 0x000fe20000000099 */
[C---:B------:R-:W-:Y:S01]  /*95c0*/  FMUL.FTZ R15, R3.reuse, R151 ;  /* 0x00000097030f7220 */ /* 0x040fe20000410000 */
[----:B------:R-:W4:Y:S01]  /*95d0*/  LDSM.16.MT88.4 R152, [R216+0x18800] ;  /* 0x01880000d898783b */ /* 0x000f220000004200 */
[----:B------:R-:W-:Y:S04]  /*95e0*/  SHF.R.U32.HI R12, RZ, 0x10, R160 ;  /* 0x00000010ff0c7819 */ /* 0x000fe800000116a0 */
[----:B------:R2:W2:Y:S01]  /*95f0*/  MUFU.EX2 R176, R161 ;  /* 0x000000a100b07308 */ /* 0x0004a20000000800 */
[----:B------:R-:W-:Y:S01]  /*9600*/  LOP3.LUT R163, R166, 0xffff, RZ, 0xc0, !PT ;  /* 0x0000ffffa6a37812 */ /* 0x000fe200078ec0ff */
[----:B-1----:R-:W-:Y:S01]  /*9610*/  FMUL.FTZ R14, R3, R150 ;  /* 0x00000096030e7220 */ /* 0x002fe20000410000 */
[--C-:B------:R-:W-:Y:S02]  /*9620*/  SHF.R.U32.HI R162, RZ, 0x10, R166.reuse ;  /* 0x00000010ffa27819 */ /* 0x100fe400000116a6 */
[--C-:B------:R-:W-:Y:S02]  /*9630*/  HSET2.LE.AND R156, R156, R167.reuse, PT ;  /* 0x000000a79c9c7233 */ /* 0x100fe40003803000 */
[----:B------:R-:W-:Y:S01]  /*9640*/  LOP3.LUT R159, R12, 0xff, RZ, 0xc0, !PT ;  /* 0x000000ff0c9f7812 */ /* 0x000fe200078ec0ff */
[----:B------:R-:W-:Y:S01]  /*9650*/  FMUL.FTZ R12, R164, R148 ;  /* 0x00000094a40c7220 */ /* 0x000fe20000410000 */
[----:B------:R-:W-:Y:S02]  /*9660*/  LOP3.LUT R158, R166, 0xff, RZ, 0xc0, !PT ;  /* 0x000000ffa69e7812 */ /* 0x000fe400078ec0ff */
[----:B------:R-:W-:Y:S02]  /*9670*/  SHF.R.U32.HI R157, RZ, 0x18, R166 ;  /* 0x00000018ff9d7819 */ /* 0x000fe400000116a6 */
[----:B------:R-:W-:Y:S02]  /*9680*/  SHF.R.U32.HI R163, RZ, 0x8, R163 ;  /* 0x00000008ffa37819 */ /* 0x000fe400000116a3 */
[----:B------:R-:W-:Y:S01]  /*9690*/  HMMA.16816.F32 R12, R172, R178, R12 ;  /* 0x000000b2ac0c723c */ /* 0x000fe2000000180c */
[----:B------:R-:W-:Y:S02]  /*96a0*/  LDSM.16.MT88.4 R172, [R212+0x18800] ;  /* 0x01880000d4ac783b */ /* 0x000fe40000004200 */
[----:B------:R-:W-:Y:S02]  /*96b0*/  SHF.R.U32.HI R160, RZ, 0x18, R160 ;  /* 0x00000018ffa07819 */ /* 0x000fe400000116a0 */
[----:B------:R-:W-:Y:S02]  /*96c0*/  LOP3.LUT R162, R162, 0xff, RZ, 0xc0, !PT ;  /* 0x000000ffa2a27812 */ /* 0x000fe400078ec0ff */
[----:B---3--:R-:W-:Y:S04]  /*96d0*/  F2FP.F16.F32.PACK_AB R149, R181, R180 ;  /* 0x000000b4b595723e */ /* 0x008fe800000000ff */
[----:B------:R-:W-:Y:S02]  /*96e0*/  PRMT R160, R159, 0x5410, R160 ;  /* 0x000054109fa07816 */ /* 0x000fe400000000a0 */
[----:B------:R-:W-:Y:S02]  /*96f0*/  PRMT R148, R158, 0x5410, R163 ;  /* 0x000054109e947816 */ /* 0x000fe400000000a3 */
[----:B------:R-:W-:Y:S02]  /*9700*/  PRMT R162, R162, 0x5410, R157 ;  /* 0x00005410a2a27816 */ /* 0x000fe4000000009d */
[----:B------:R-:W-:Y:S02]  /*9710*/  LOP3.LUT R150, R156, R149, RZ, 0xc0, !PT ;  /* 0x000000959c967212 */ /* 0x000fe400078ec0ff */
[----:B------:R-:W1:Y:S01]  /*9720*/  LDSM.16.MT88.4 R156, [R214+0x18800] ;  /* 0x01880000d69c783b */ /* 0x000e620000004200 */
[--C-:B------:R-:W-:Y:S02]  /*9730*/  HSET2.LE.AND R151, R160, R167.reuse, PT ;  /* 0x000000a7a0977233 */ /* 0x100fe40003803000 */
[--C-:B------:R-:W-:Y:S02]  /*9740*/  HSET2.LE.AND R148, R148, R167.reuse, PT ;  /* 0x000000a794947233 */ /* 0x100fe40003803000 */
[----:B------:R-:W-:Y:S02]  /*9750*/  F2FP.F16.F32.PACK_AB R160, R183, R182 ;  /* 0x000000b6b7a0723e */ /* 0x000fe400000000ff */
[C---:B--2---:R-:W-:Y:S01]  /*9760*/  F2FP.F16.F32.PACK_AB R161, R192.reuse, R191 ;  /* 0x000000bfc0a1723e */ /* 0x044fe200000000ff */
[----:B------:R-:W-:Y:S01]  /*9770*/  FADD.FTZ R191, R191, R168 ;  /* 0x000000a8bfbf7221 */ /* 0x000fe20000010000 */
[--C-:B------:R-:W-:Y:S02]  /*9780*/  HSET2.LE.AND R149, R162, R167.reuse, PT ;  /* 0x000000a7a2957233 */ /* 0x100fe40003803000 */
[----:B------:R-:W-:Y:S01]  /*9790*/  LOP3.LUT R151, R151, R160, RZ, 0xc0, !PT ;  /* 0x000000a097977212 */ /* 0x000fe200078ec0ff */
[----:B------:R-:W-:Y:S01]  /*97a0*/  FADD.FTZ R191, R192, R191 ;  /* 0x000000bfc0bf7221 */ /* 0x000fe20000010000 */
[----:B------:R-:W-:Y:S02]  /*97b0*/  LOP3.LUT R148, R148, R161, RZ, 0xc0, !PT ;  /* 0x000000a194947212 */ /* 0x000fe400078ec0ff */
[----:B------:R-:W2:Y:S01]  /*97c0*/  LDSM.16.MT88.4 R160, [R213+0x18800] ;  /* 0x01880000d5a0783b */ /* 0x000ea20000004200 */
[----:B------:R-:W-:Y:S01]  /*97d0*/  F2FP.F16.F32.PACK_AB R166, R176, R177 ;  /* 0x000000b1b0a6723e */ /* 0x000fe200000000ff */
[----:B------:R-:W-:Y:S01]  /*97e0*/  FADD.FTZ R180, R180, R191 ;  /* 0x000000bfb4b47221 */ /* 0x000fe20000010000 */
[----:B------:R-:W-:Y:S02]  /*97f0*/  MOV R179, R199 ;  /* 0x000000c700b37202 */ /* 0x000fe40000000f00 */
[----:B------:R-:W-:Y:S01]  /*9800*/  LOP3.LUT R149, R149, R166, RZ, 0xc0, !PT ;  /* 0x000000a695957212 */ /* 0x000fe200078ec0ff */
[----:B------:R-:W-:Y:S01]  /*9810*/  FADD.FTZ R181, R181, R180 ;  /* 0x000000b4b5b57221 */ /* 0x000fe20000010000 */
[----:B------:R-:W-:Y:S02]  /*9820*/  MOV R178, R198 ;  /* 0x000000c600b27202 */ /* 0x000fe40000000f00 */
[----:B------:R3:W5:Y:S03]  /*9830*/  LDL.LU.64 R198, [R1+0x20] ;  /* 0x0000200001c67983 */ /* 0x0007660000300a00 */
        /* <DEDUP_REMOVED lines=29> */
[----:B------:R-:W-:Y:S04]  /*9a10*/  MOV R156, UR32 ;  /* 0x00000020009c7c02 */ /* 0x000fe80008000f00 */
[----:B------:R-:W-:Y:S01]  /*9a20*/  LOP3.LUT R156, R179, UR29, R156, 0x96, !PT ;  /* 0x0000001db39c7c12 */ /* 0x000fe2000f8e969c */
[C---:B--2---:R-:W-:Y:S06]  /*9a30*/  HMMA.16816.F32 R108, R148.reuse, R160, R108 ;  /* 0x000000a0946c723c */ /* 0x044fec000000186c */
[C---:B------:R-:W-:Y:S06]  /*9a40*/  HMMA.16816.F32 R112, R148.reuse, R162, R112 ;  /* 0x000000a29470723c */ /* 0x040fec0000001870 */
[C---:B---3--:R-:W-:Y:S05]  /*9a50*/  HMMA.16816.F32 R116, R148.reuse, R172, R116 ;  /* 0x000000ac9474723c */ /* 0x048fea0000001874 */
[----:B------:R-:W-:Y:S01]  /*9a60*/  IMAD.WIDE.U32 R162, R156, -0x326172a9, RZ ;  /* 0xcd9e8d579ca27825 */ /* 0x000fe200078e00ff */
[C---:B------:R-:W-:Y:S01]  /*9a70*/  HMMA.16816.F32 R120, R148.reuse, R174, R120 ;  /* 0x000000ae9478723c */ /* 0x040fe20000001878 */
[----:B------:R-:W1:Y:S04]  /*9a80*/  LDSM.16.MT88.4 R156, [R214+0x1e800] ;  /* 0x01e80000d69c783b */ /* 0x000e680000004200 */
[----:B------:R-:W-:Y:S01]  /*9a90*/  LOP3.LUT R160, R163, UR23, R196, 0x96, !PT ;  /* 0x00000017a3a07c12 */ /* 0x000fe2000f8e96c4 */
[C---:B----4-:R-:W-:Y:S05]  /*9aa0*/  HMMA.16816.F32 R124, R148.reuse, R152, R124 ;  /* 0x00000098947c723c */ /* 0x050fea000000187c */
[----:B------:R-:W-:Y:S01]  /*9ab0*/  LOP3.LUT R172, R195, UR22, R162, 0x96, !PT ;  /* 0x00000016c3ac7c12 */ /* 0x000fe2000f8e96a2 */
[C---:B------:R-:W-:Y:S05]  /*9ac0*/  HMMA.16816.F32 R128, R148.reuse, R154, R128 ;  /* 0x0000009a9480723c */ /* 0x040fea0000001880 */
[----:B------:R-:W-:Y:S02]  /*9ad0*/  IMAD.WIDE.U32 R174, R160, -0x2daee0ad, RZ ;  /* 0xd2511f53a0ae7825 */ /* 0x000fe400078e00ff */
[----:B------:R-:W2:Y:S04]  /*9ae0*/  LDSM.16.MT88.4 R160, [R213+0x1e800] ;  /* 0x01e80000d5a0783b */ /* 0x000ea80000004200 */
[----:B------:R-:W-:Y:S01]  /*9af0*/  IMAD.WIDE.U32 R172, R172, -0x2daee0ad, RZ ;  /* 0xd2511f53acac7825 */ /* 0x000fe200078e00ff */
[----:B------:R-:W-:Y:S04]  /*9b00*/  LOP3.LUT R153, R175, UR21, R250, 0x96, !PT ;  /* 0x00000015af997c12 */ /* 0x000fe8000f8e96fa */
[----:B------:R-:W-:Y:S01]  /*9b10*/  LOP3.LUT R152, R173, UR19, R174, 0x96, !PT ;  /* 0x00000013ad987c12 */ /* 0x000fe2000f8e96ae */
[----:B------:R-:W-:Y:S04]  /*9b20*/  IMAD.WIDE.U32 R174, R153, -0x326172a9, RZ ;  /* 0xcd9e8d5799ae7825 */ /* 0x000fe800078e00ff */
[----:B------:R-:W-:Y:S01]  /*9b30*/  FFMA.FTZ R173, R25, UR4, -R190 ;  /* 0x0000000419ad7c23 */ /* 0x000fe200080108be */
[----:B------:R-:W-:Y:S01]  /*9b40*/  IMAD.WIDE.U32 R178, R152, -0x326172a9, RZ ;  /* 0xcd9e8d5798b27825 */ /* 0x000fe200078e00ff */
[----:B------:R-:W-:Y:S04]  /*9b50*/  LOP3.LUT R194, R175, UR20, R194, 0x96, !PT ;  /* 0x00000014afc27c12 */ /* 0x000fe8000f8e96c2 */
[----:B------:R-:W-:Y:S01]  /*9b60*/  MUFU.EX2 R173, R173 ;  /* 0x000000ad00ad7308 */ /* 0x000fe20000000800 */
[----:B------:R-:W-:Y:S01]  /*9b70*/  LOP3.LUT R152, R179, UR15, R174, 0x96, !PT ;  /* 0x0000000fb3987c12 */ /* 0x000fe2000f8e96ae */
[----:B------:R-:W-:Y:S01]  /*9b80*/  IMAD.WIDE.U32 R194, R194, -0x2daee0ad, RZ ;  /* 0xd2511f53c2c27825 */ /* 0x000fe200078e00ff */
[C---:B-1----:R-:W-:Y:S03]  /*9b90*/  HMMA.16816.F32 R132, R148.reuse, R156, R132 ;  /* 0x0000009c9484723c */ /* 0x042fe60000001884 */
[----:B------:R-:W-:Y:S02]  /*9ba0*/  IMAD.WIDE.U32 R196, R152, -0x2daee0ad, RZ ;  /* 0xd2511f5398c47825 */ /* 0x000fe400078e00ff */
[----:B------:R-:W1:Y:S01]  /*9bb0*/  LDSM.16.MT88.4 R152, [R212+0x1e800] ;  /* 0x01e80000d498783b */ /* 0x000e620000004200 */
[C---:B------:R-:W-:Y:S05]  /*9bc0*/  HMMA.16816.F32 R136, R148.reuse, R158, R136 ;  /* 0x0000009e9488723c */ /* 0x040fea0000001888 */
[----:B------:R-:W-:Y:S02]  /*9bd0*/  LOP3.LUT R174, R197, UR9, R194, 0x96, !PT ;  /* 0x00000009c5ae7c12 */ /* 0x000fe4000f8e96c2 */
[----:B------:R-:W-:Y:S01]  /*9be0*/  LOP3.LUT R156, R195, UR14, R172, 0x96, !PT ;  /* 0x0000000ec39c7c12 */ /* 0x000fe2000f8e96ac */
[----:B------:R-:W-:Y:S03]  /*9bf0*/  FFMA.FTZ R172, R24, UR4, -R190 ;  /* 0x0000000418ac7c23 */ /* 0x000fe600080108be */
[----:B------:R-:W-:Y:S01]  /*9c00*/  IMAD.WIDE.U32 R174, R174, -0x326172a9, RZ ;  /* 0xcd9e8d57aeae7825 */ /* 0x000fe200078e00ff */
[C---:B--2---:R-:W-:Y:S02]  /*9c10*/  HMMA.16816.F32 R16, R148.reuse, R160, R16 ;  /* 0x000000a09410723c */ /* 0x044fe40000001810 */
[----:B------:R-:W2:Y:S01]  /*9c20*/  MUFU.EX2 R172, R172 ;  /* 0x000000ac00ac7308 */ /* 0x000ea20000000800 */
[----:B------:R-:W-:Y:S01]  /*9c30*/  IMAD.WIDE.U32 R156, R156, -0x326172a9, RZ ;  /* 0xcd9e8d579c9c7825 */ /* 0x000fe200078e00ff */
[C---:B------:R-:W-:Y:S02]  /*9c40*/  LOP3.LUT R24, R174.reuse, 0xffff, RZ, 0xc0, !PT ;  /* 0x0000ffffae187812 */ /* 0x040fe400078ec0ff */
[C---:B------:R-:W-:Y:S05]  /*9c50*/  HMMA.16816.F32 R140, R148.reuse, R162, R140 ;  /* 0x000000a2948c723c */ /* 0x040fea000000188c */
[----:B------:R-:W-:Y:S02]  /*9c60*/  SHF.R.U32.HI R25, RZ, 0x8, R24 ;  /* 0x00000008ff197819 */ /* 0x000fe40000011618 */
[----:B------:R-:W-:Y:S04]  /*9c70*/  LOP3.LUT R158, R174, 0xff, RZ, 0xc0, !PT ;  /* 0x000000ffae9e7812 */ /* 0x000fe800078ec0ff */
[----:B------:R-:W-:Y:S02]  /*9c80*/  LOP3.LUT R24, R175, UR25, R156, 0x96, !PT ;  /* 0x00000019af187c12 */ /* 0x000fe4000f8e969c */
[----:B------:R3:W-:Y:S01]  /*9c90*/  MUFU.EX2 R175, R26 ;  /* 0x0000001a00af7308 */ /* 0x0007e20000000800 */
[----:B------:R-:W-:Y:S02]  /*9ca0*/  PRMT R158, R158, 0x5410, R25 ;  /* 0x000054109e9e7816 */ /* 0x000fe40000000019 */
[--C-:B------:R-:W-:Y:S02]  /*9cb0*/  SHF.R.U32.HI R25, RZ, 0x10, R174.reuse ;  /* 0x00000010ff197819 */ /* 0x100fe400000116ae */
[----:B------:R-:W-:Y:S01]  /*9cc0*/  SHF.R.U32.HI R156, RZ, 0x18, R174 ;  /* 0x00000018ff9c7819 */ /* 0x000fe200000116ae */
[----:B------:R-:W-:Y:S01]  /*9cd0*/  FFMA.FTZ R174, R27, UR4, -R189 ;  /* 0x000000041bae7c23 */ /* 0x000fe200080108bd */
[----:B------:R-:W-:Y:S01]  /*9ce0*/  LOP3.LUT R25, R25, 0xff, RZ, 0xc0, !PT ;  /* 0x000000ff19197812 */ /* 0x000fe200078ec0ff */
[C---:B-1----:R-:W-:Y:S03]  /*9cf0*/  HMMA.16816.F32 R144, R148.reuse, R152, R144 ;  /* 0x000000989490723c */ /* 0x042fe60000001890 */
[C---:B------:R-:W-:Y:S01]  /*9d00*/  LOP3.LUT R27, R24.reuse, 0xffff, RZ, 0xc0, !PT ;  /* 0x0000ffff181b7812 */ /* 0x040fe200078ec0ff */
[----:B------:R-:W1:Y:S01]  /*9d10*/  MUFU.EX2 R174, R174 ;  /* 0x000000ae00ae7308 */ /* 0x000e620000000800 */
[----:B------:R-:W-:Y:S01]  /*9d20*/  SHF.R.U32.HI R160, RZ, 0x10, R24 ;  /* 0x00000010ffa07819 */ /* 0x000fe20000011618 */
[----:B------:R-:W-:Y:S01]  /*9d30*/  HMMA.16816.F32 R12, R148, R154, R12 ;  /* 0x0000009a940c723c */ /* 0x000fe2000000180c */
[----:B------:R-:W-:Y:S04]  /*9d40*/  LDSM.16.MT88.4 R148, [R214+0x19000] ;  /* 0x01900000d694783b */ /* 0x000fe80000004200 */
[----:B------:R-:W-:Y:S02]  /*9d50*/  PRMT R156, R25, 0x5410, R156 ;  /* 0x00005410199c7816 */ /* 0x000fe4000000009c */
[----:B------:R-:W-:Y:S04]  /*9d60*/  LOP3.LUT R162, R24, 0xff, RZ, 0xc0, !PT ;  /* 0x000000ff18a27812 */ /* 0x000fe800078ec0ff */
[----:B------:R-:W-:Y:S02]  /*9d70*/  SHF.R.U32.HI R25, RZ, 0x18, R24 ;  /* 0x00000018ff197819 */ /* 0x000fe40000011618 */
[----:B------:R-:W-:Y:S02]  /*9d80*/  SHF.R.U32.HI R27, RZ, 0x8, R27 ;  /* 0x00000008ff1b7819 */ /* 0x000fe4000001161b */
[----:B------:R-:W-:Y:S02]  /*9d90*/  LOP3.LUT R160, R160, 0xff, RZ, 0xc0, !PT ;  /* 0x000000ffa0a07812 */ /* 0x000fe400078ec0ff */
[----:B------:R-:W-:Y:S02]  /*9da0*/  PRMT R162, R162, 0x5410, R27 ;  /* 0x00005410a2a27816 */ /* 0x000fe4000000001b */
[----:B------:R-:W-:Y:S02]  /*9db0*/  PRMT R160, R160, 0x5410, R25 ;  /* 0x00005410a0a07816 */ /* 0x000fe40000000019 */
[----:B---3--:R-:W3:Y:S01]  /*9dc0*/  LDSM.16.MT88.4 R24, [R216+0x19000] ;  /* 0x01900000d818783b */ /* 0x008ee20000004200 */
[----:B------:R-:W-:Y:S01]  /*9dd0*/  MOV R194, R178 ;  /* 0x000000b200c27202 */ /* 0x000fe20000000f00 */
[--C-:B------:R-:W-:Y:S01]  /*9de0*/  FFMA.FTZ R178, R20, UR4, -R190.reuse ;  /* 0x0000000414b27c23 */ /* 0x100fe200080108be */
[----:B------:R-:W-:Y:S01]  /*9df0*/  MOV R195, R179 ;  /* 0x000000b300c37202 */ /* 0x000fe20000000f00 */
[--C-:B------:R-:W-:Y:S01]  /*9e00*/  FFMA.FTZ R179, R21, UR4, -R190.reuse ;  /* 0x0000000415b37c23 */ /* 0x100fe200080108be */
[----:B------:R-:W-:Y:S01]  /*9e10*/  MOV R152, R194 ;  /* 0x000000c200987202 */ /* 0x000fe20000000f00 */
[----:B------:R-:W-:Y:S01]  /*9e20*/  FFMA.FTZ R194, R22, UR4, -R189 ;  /* 0x0000000416c27c23 */ /* 0x000fe200080108bd */
[----:B------:R-:W-:Y:S01]  /*9e30*/  MOV R20, R196 ;  /* 0x000000c400147202 */ /* 0x000fe20000000f00 */
[----:B------:R-:W-:Y:S01]  /*9e40*/  MUFU.EX2 R178, R178 ;  /* 0x000000b200b27308 */ /* 0x000fe20000000800 */
[----:B------:R-:W-:Y:S02]  /*9e50*/  MOV R21, R197 ;  /* 0x000000c500157202 */ /* 0x000fe40000000f00 */
[----:B------:R-:W-:Y:S01]  /*9e60*/  MOV R154, R20 ;  /* 0x00000014009a7202 */ /* 0x000fe20000000f00 */
[----:B------:R4:W5:Y:S01]  /*9e70*/  LDL.LU.64 R196, [R1+0x18] ;  /* 0x0000180001c47983 */ /* 0x0009620000300a00 */
[----:B------:R-:W-:Y:S02]  /*9e80*/  MOV R155, R21 ;  /* 0x00000015009b7202 */ /* 0x000fe40000000f00 */
[--C-:B------:R-:W-:Y:S03]  /*9e90*/  HSET2.LE.AND R22, R158, R167.reuse, PT ;  /* 0x000000a79e167233 */ /* 0x100fe60003803000 */
[----:B------:R-:W4:Y:S01]  /*9ea0*/  MUFU.EX2 R179, R179 ;  /* 0x000000b300b37308 */ /* 0x000f220000000800 */
[--C-:B------:R-:W-:Y:S02]  /*9eb0*/  HSET2.LE.AND R23, R156, R167.reuse, PT ;  /* 0x000000a79c177233 */ /* 0x100fe40003803000 */
[----:B--2---:R-:W-:Y:S02]  /*9ec0*/  F2FP.F16.F32.PACK_AB R21, R173, R172 ;  /* 0x000000acad15723e */ /* 0x004fe400000000ff */
[----:B-1----:R-:W-:Y:S02]  /*9ed0*/  F2FP.F16.F32.PACK_AB R20, R174, R175 ;  /* 0x000000afae14723e */ /* 0x002fe400000000ff */
[----:B------:R-:W-:Y:S03]  /*9ee0*/  MOV R153, R195 ;  /* 0x000000c300997202 */ /* 0x000fe60000000f00 */
[----:B------:R-:W1:Y:S01]  /*9ef0*/  MUFU.EX2 R194, R194 ;  /* 0x000000c200c27308 */ /* 0x000e620000000800 */
[----:B------:R-:W-:Y:S01]  /*9f00*/  LOP3.LUT R22, R22, R21, RZ, 0xc0, !PT ;  /* 0x0000001516167212 */ /* 0x000fe200078ec0ff */
[--C-:B------:R-:W-:Y:S01]  /*9f10*/  FFMA.FTZ R195, R28, UR4, -R190.reuse ;  /* 0x000000041cc37c23 */ /* 0x100fe200080108be */
[----:B------:R-:W-:Y:S01]  /*9f20*/  LOP3.LUT R23, R23, R20, RZ, 0xc0, !PT ;  /* 0x0000001417177212 */ /* 0x000fe200078ec0ff */
[----:B------:R-:W-:Y:S01]  /*9f30*/  FFMA.FTZ R190, R33, UR4, -R190 ;  /* 0x0000000421be7c23 */ /* 0x000fe200080108be */
[--C-:B------:R-:W-:Y:S02]  /*9f40*/  HSET2.LE.AND R20, R162, R167.reuse, PT ;  /* 0x000000a7a2147233 */ /* 0x100fe40003803000 */
[--C-:B------:R-:W-:Y:S03]  /*9f50*/  HSET2.LE.AND R21, R160, R167.reuse, PT ;  /* 0x000000a7a0157233 */ /* 0x100fe60003803000 */
[----:B------:R-:W2:Y:S01]  /*9f60*/  MUFU.EX2 R195, R195 ;  /* 0x000000c300c37308 */ /* 0x000ea20000000800 */
[----:B------:R-:W-:Y:S02]  /*9f70*/  MOV R159, R153 ;  /* 0x00000099009f7202 */ /* 0x000fe40000000f00 */
[----:B------:R-:W-:Y:S02]  /*9f80*/  MOV R158, R152 ;  /* 0x00000098009e7202 */ /* 0x000fe40000000f00 */
[----:B----4-:R-:W-:Y:S01]  /*9f90*/  F2FP.F16.F32.PACK_AB R153, R179, R178 ;  /* 0x000000b2b399723e */ /* 0x010fe200000000ff */
[----:B------:R-:W-:Y:S01]  /*9fa0*/  FADD.FTZ R178, R178, R181 ;  /* 0x000000b5b2b27221 */ /* 0x000fe20000010000 */
[----:B------:R-:W-:Y:S03]  /*9fb0*/  MOV R160, R154 ;  /* 0x0000009a00a07202 */ /* 0x000fe60000000f00 */
[----:B------:R-:W4:Y:S01]  /*9fc0*/  MUFU.EX2 R190, R190 ;  /* 0x000000be00be7308 */ /* 0x000f220000000800 */
[----:B-1----:R-:W-:Y:S01]  /*9fd0*/  F2FP.F16.F32.PACK_AB R152, R193, R194 ;  /* 0x000000c2c198723e */ /* 0x002fe200000000ff */
[----:B------:R-:W-:Y:S01]  /*9fe0*/  FADD.FTZ R179, R179, R178 ;  /* 0x000000b2b3b37221 */ /* 0x000fe20000010000 */
[----:B------:R-:W-:Y:S02]  /*9ff0*/  MOV R161, R155 ;  /* 0x0000009b00a17202 */ /* 0x000fe40000000f00 */
[----:B------:R-:W-:Y:S01]  /*a000*/  LOP3.LUT R20, R20, R153, RZ, 0xc0, !PT ;  /* 0x0000009914147212 */ /* 0x000fe200078ec0ff */
[----:B------:R-:W-:Y:S01]  /*a010*/  FADD.FTZ R172, R172, R179 ;  /* 0x000000b3acac7221 */ /* 0x000fe20000010000 */
[----:B------:R-:W-:Y:S02]  /*a020*/  LOP3.LUT R21, R21, R152, RZ, 0xc0, !PT ;  /* 0x0000009815157212 */ /* 0x000fe400078ec0ff */
[----:B------:R-:W1:Y:S01]  /*a030*/  LDSM.16.MT88.4 R152, [R213+0x19000] ;  /* 0x01900000d598783b */ /* 0x000e620000004200 */
[----:B------:R-:W-:Y:S01]  /*a040*/  LOP3.LUT R156, R157, UR11, R158, 0x96, !PT ;  /* 0x0000000b9d9c7c12 */ /* 0x000fe2000f8e969e */
[----:B------:R-:W-:Y:S01]  /*a050*/  FFMA.FTZ R158, R31, UR4, -R189 ;  /* 0x000000041f9e7c23 */ /* 0x000fe200080108bd */
[----:B--2---:R-:W-:Y:S01]  /*a060*/  F2FP.F16.F32.PACK_AB R3, R29, R195 ;  /* 0x000000c31d03723e */ /* 0x004fe200000000ff */
[----:B------:R-:W-:Y:S01]  /*a070*/  FADD.FTZ R172, R173, R172 ;  /* 0x000000acadac7221 */ /* 0x000fe20000010000 */
[C---:B---3--:R-:W-:Y:S01]  /*a080*/  HMMA.16816.F32 R4, R20.reuse, R24, R4 ;  /* 0x000000181404723c */ /* 0x048fe20000001804 */
[----:B------:R2:W-:Y:S04]  /*a090*/  MUFU.EX2 R31, R158 ;  /* 0x0000009e001f7308 */ /* 0x0005e80000000800 */
[----:B------:R-:W-:Y:S01]  /*a0a0*/  IMAD.WIDE.U32 R162, R156, -0x2daee0ad, RZ ;  /* 0xd2511f539ca27825 */ /* 0x000fe200078e00ff */
[C---:B------:R-:W-:Y:S01]  /*a0b0*/  HMMA.16816.F32 R8, R20.reuse, R26, R8 ;  /* 0x0000001a1408723c */ /* 0x040fe20000001808 */
[----:B------:R-:W3:Y:S04]  /*a0c0*/  LDSM.16.MT88.4 R24, [R212+0x19000] ;  /* 0x01900000d418783b */ /* 0x000ee80000004200 */
[----:B------:R-:W-:Y:S01]  /*a0d0*/  SHF.R.U32.HI R156, RZ, 0x10, R162 ;  /* 0x00000010ff9c7819 */ /* 0x000fe200000116a2 */
[C---:B------:R-:W-:Y:S05]  /*a0e0*/  HMMA.16816.F32 R36, R20.reuse, R148, R36 ;  /* 0x000000941424723c */ /* 0x040fea0000001824 */
[----:B------:R-:W-:Y:S01]  /*a0f0*/  LOP3.LUT R157, R162, 0xff, RZ, 0xc0, !PT ;  /* 0x000000ffa29d7812 */ /* 0x000fe200078ec0ff */
[C---:B------:R-:W-:Y:S01]  /*a100*/  HMMA.16816.F32 R40, R20.reuse, R150, R40 ;  /* 0x000000961428723c */ /* 0x040fe20000001828 */
[----:B------:R-:W2:Y:S04]  /*a110*/  LDSM.16.MT88.4 R148, [R216+0x1b000] ;  /* 0x01b00000d894783b */ /* 0x000ea80000004200 */
[----:B------:R-:W-:Y:S01]  /*a120*/  LOP3.LUT R161, R163, UR24, R160, 0x96, !PT ;  /* 0x00000018a3a17c12 */ /* 0x000fe2000f8e96a0 */
[----:B------:R-:W-:Y:S01]  /*a130*/  FADD.FTZ R172, R195, R172 ;  /* 0x000000acc3ac7221 */ /* 0x000fe20000010000 */
[----:B------:R-:W-:Y:S04]  /*a140*/  SHF.R.U32.HI R160, RZ, 0x18, R162 ;  /* 0x00000018ffa07819 */ /* 0x000fe800000116a2 */
[----:B------:R-:W-:Y:S01]  /*a150*/  LOP3.LUT R33, R161, 0xffff, RZ, 0xc0, !PT ;  /* 0x0000ffffa1217812 */ /* 0x000fe200078ec0ff */
[----:B------:R-:W-:Y:S03]  /*a160*/  FADD.FTZ R172, R29, R172 ;  /* 0x000000ac1dac7221 */ /* 0x000fe60000010000 */
[----:B------:R-:W-:Y:S01]  /*a170*/  SHF.R.U32.HI R33, RZ, 0x8, R33 ;  /* 0x00000008ff217819 */ /* 0x000fe20000011621 */
[----:B------:R-:W-:Y:S01]  /*a180*/  FADD.FTZ R249, R171, R172 ;  /* 0x000000acabf97221 */ /* 0x000fe20000010000 */
[C---:B-1----:R-:W-:Y:S03]  /*a190*/  HMMA.16816.F32 R44, R20.reuse, R152, R44 ;  /* 0x00000098142c723c */ /* 0x042fe6000000182c */
[----:B----4-:R-:W-:Y:S03]  /*a1a0*/  FADD.FTZ R249, R190, R249 ;  /* 0x000000f9bef97221 */ /* 0x010fe60000010000 */
        /* <DEDUP_REMOVED lines=31> */
[--C-:B------:R-:W-:Y:S01]  /*a3a0*/  FFMA.FTZ R24, R30, UR4, -R189.reuse ;  /* 0x000000041e187c23 */ /* 0x100fe200080108bd */
[C---:B--2---:R-:W-:Y:S03]  /*a3b0*/  HMMA.16816.F32 R132, R20.reuse, R148, R132 ;  /* 0x000000941484723c */ /* 0x044fe60000001884 */
[----:B------:R2:W-:Y:S02]  /*a3c0*/  MUFU.EX2 R28, R24 ;  /* 0x00000018001c7308 */ /* 0x0005e40000000800 */
[----:B------:R-:W-:Y:S01]  /*a3d0*/  LOP3.LUT R30, R162, 0xffff, RZ, 0xc0, !PT ;  /* 0x0000ffffa21e7812 */ /* 0x000fe200078ec0ff */
[C---:B------:R-:W-:Y:S05]  /*a3e0*/  HMMA.16816.F32 R136, R20.reuse, R150, R136 ;  /* 0x000000961488723c */ /* 0x040fea0000001888 */
[----:B------:R-:W-:Y:S02]  /*a3f0*/  SHF.R.U32.HI R30, RZ, 0x8, R30 ;  /* 0x00000008ff1e7819 */ /* 0x000fe4000001161e */
[----:B------:R-:W-:Y:S04]  /*a400*/  LOP3.LUT R149, R156, 0xff, RZ, 0xc0, !PT ;  /* 0x000000ff9c957812 */ /* 0x000fe800078ec0ff */
[----:B------:R-:W-:Y:S02]  /*a410*/  PRMT R30, R157, 0x5410, R30 ;  /* 0x000054109d1e7816 */ /* 0x000fe4000000001e */
[----:B------:R-:W-:Y:S01]  /*a420*/  LDSM.16.MT88.4 R156, [R216+0x19800] ;  /* 0x01980000d89c783b */ /* 0x000fe20000004200 */
[----:B------:R-:W-:Y:S01]  /*a430*/  PRMT R160, R149, 0x5410, R160 ;  /* 0x0000541095a07816 */ /* 0x000fe200000000a0 */
[--C-:B------:R-:W-:Y:S01]  /*a440*/  FFMA.FTZ R149, R34, UR4, -R189.reuse ;  /* 0x0000000422957c23 */ /* 0x100fe200080108bd */
[----:B------:R-:W-:Y:S01]  /*a450*/  FFMA.FTZ R189, R35, UR4, -R189 ;  /* 0x0000000423bd7c23 */ /* 0x000fe200080108bd */
[C---:B-1----:R-:W-:Y:S02]  /*a460*/  HMMA.16816.F32 R16, R20.reuse, R152, R16 ;  /* 0x000000981410723c */ /* 0x042fe40000001810 */
[----:B------:R-:W1:Y:S01]  /*a470*/  MUFU.EX2 R165, R149 ;  /* 0x0000009500a57308 */ /* 0x000e620000000800 */
[----:B------:R-:W-:Y:S01]  /*a480*/  LOP3.LUT R148, R161, 0xff, RZ, 0xc0, !PT ;  /* 0x000000ffa1947812 */ /* 0x000fe200078ec0ff */
[----:B--2---:R-:W2:Y:S01]  /*a490*/  LDSM.16.MT88.4 R24, [R212+0x1f000] ;  /* 0x01f00000d418783b */ /* 0x004ea20000004200 */
[----:B------:R-:W-:Y:S01]  /*a4a0*/  SHF.R.U32.HI R162, RZ, 0x10, R161 ;  /* 0x00000010ffa27819 */ /* 0x000fe200000116a1 */
[C---:B------:R-:W-:Y:S06]  /*a4b0*/  HMMA.16816.F32 R140, R20.reuse, R154, R140 ;  /* 0x0000009a148c723c */ /* 0x040fec000000188c */
[----:B------:R-:W3:Y:S01]  /*a4c0*/  MUFU.EX2 R189, R189 ;  /* 0x000000bd00bd7308 */ /* 0x000ee20000000800 */
[----:B------:R-:W-:Y:S01]  /*a4d0*/  PRMT R148, R148, 0x5410, R33 ;  /* 0x0000541094947816 */ /* 0x000fe20000000021 */
[----:B------:R-:W-:Y:S03]  /*a4e0*/  LDSM.16.MT88.4 R152, [R213+0x19800] ;  /* 0x01980000d598783b */ /* 0x000fe60000004200 */
[----:B------:R-:W-:Y:S02]  /*a4f0*/  SHF.R.U32.HI R161, RZ, 0x18, R161 ;  /* 0x00000018ffa17819 */ /* 0x000fe400000116a1 */
[----:B------:R-:W-:Y:S02]  /*a500*/  LOP3.LUT R162, R162, 0xff, RZ, 0xc0, !PT ;  /* 0x000000ffa2a27812 */ /* 0x000fe400078ec0ff */
[--C-:B------:R-:W-:Y:S01]  /*a510*/  HSET2.LE.AND R148, R148, R167.reuse, PT ;  /* 0x000000a794947233 */ /* 0x100fe20003803000 */
[----:B------:R-:W4:Y:S01]  /*a520*/  LDSM.16.MT88.4 R32, [R214+0x19800] ;  /* 0x01980000d620783b */ /* 0x000f220000004200 */
[----:B-1----:R-:W-:Y:S02]  /*a530*/  MOV R252, R165 ;  /* 0x000000a500fc7202 */ /* 0x002fe40000000f00 */
[--C-:B------:R-:W-:Y:S02]  /*a540*/  HSET2.LE.AND R150, R30, R167.reuse, PT ;  /* 0x000000a71e967233 */ /* 0x100fe40003803000 */
[--C-:B------:R-:W-:Y:S02]  /*a550*/  HSET2.LE.AND R151, R160, R167.reuse, PT ;  /* 0x000000a7a0977233 */ /* 0x100fe40003803000 */
[----:B------:R-:W-:Y:S02]  /*a560*/  PRMT R162, R162, 0x5410, R161 ;  /* 0x00005410a2a27816 */ /* 0x000fe400000000a1 */
[----:B------:R-:W-:Y:S02]  /*a570*/  LOP3.LUT R148, R148, R3, RZ, 0xc0, !PT ;  /* 0x0000000394947212 */ /* 0x000fe400078ec0ff */
[----:B------:R-:W-:Y:S02]  /*a580*/  F2FP.F16.F32.PACK_AB R30, R31, R28 ;  /* 0x0000001c1f1e723e */ /* 0x000fe400000000ff */
[----:B------:R-:W-:Y:S02]  /*a590*/  HSET2.LE.AND R149, R162, R167, PT ;  /* 0x000000a7a2957233 */ /* 0x000fe40003803000 */
[----:B------:R-:W1:Y:S01]  /*a5a0*/  LDSM.16.MT88.4 R164, [R212+0x19800] ;  /* 0x01980000d4a4783b */ /* 0x000e620000004200 */
[----:B------:R-:W-:Y:S02]  /*a5b0*/  F2FP.F16.F32.PACK_AB R3, R190, R171 ;  /* 0x000000abbe03723e */ /* 0x000fe400000000ff */
[----:B------:R-:W-:Y:S02]  /*a5c0*/  LOP3.LUT R149, R149, R30, RZ, 0xc0, !PT ;  /* 0x0000001e95957212 */ /* 0x000fe400078ec0ff */
[----:B------:R-:W-:Y:S01]  /*a5d0*/  LOP3.LUT R150, R150, R3, RZ, 0xc0, !PT ;  /* 0x0000000396967212 */ /* 0x000fe200078ec0ff */
[----:B------:R-:W-:Y:S01]  /*a5e0*/  FADD.FTZ R3, R186, R188 ;  /* 0x000000bcba037221 */ /* 0x000fe20000010000 */
[C---:B--2---:R-:W-:Y:S03]  /*a5f0*/  HMMA.16816.F32 R144, R20.reuse, R24, R144 ;  /* 0x000000181490723c */ /* 0x044fe60000001890 */
[----:B------:R-:W-:Y:S01]  /*a600*/  FADD.FTZ R170, R170, R3 ;  /* 0x00000003aaaa7221 */ /* 0x000fe20000010000 */
[----:B------:R-:W-:Y:S02]  /*a610*/  MOV R3, R2 ;  /* 0x0000000200037202 */ /* 0x000fe40000000f00 */
[----:B------:R-:W-:Y:S01]  /*a620*/  HMMA.16816.F32 R12, R20, R26, R12 ;  /* 0x0000001a140c723c */ /* 0x000fe2000000180c */
[----:B------:R-:W2:Y:S04]  /*a630*/  LDSM.16.MT88.4 R20, [R216+0x1b800] ;  /* 0x01b80000d814783b */ /* 0x000ea80000004200 */
[----:B---3--:R-:W-:Y:S01]  /*a640*/  F2FP.F16.F32.PACK_AB R24, R189, R252 ;  /* 0x000000fcbd18723e */ /* 0x008fe200000000ff */
[----:B------:R-:W-:Y:S05]  /*a650*/  FADD.FTZ R170, R185, R170 ;  /* 0x000000aab9aa7221 */ /* 0x000fea0000010000 */
[----:B------:R-:W-:Y:S01]  /*a660*/  LOP3.LUT R151, R151, R24, RZ, 0xc0, !PT ;  /* 0x0000001897977212 */ /* 0x000fe200078ec0ff */
[----:B------:R-:W-:Y:S01]  /*a670*/  FADD.FTZ R177, R177, R170 ;  /* 0x000000aab1b17221 */ /* 0x000fe20000010000 */
[----:B------:R-:W-:Y:S03]  /*a680*/  LDSM.16.MT88.4 R24, [R212+0x1b800] ;  /* 0x01b80000d418783b */ /* 0x000fe60000004200 */
[----:B------:R-:W-:Y:S02]  /*a690*/  FADD.FTZ R177, R176, R177 ;  /* 0x000000b1b0b17221 */ /* 0x000fe40000010000 */
[C---:B------:R-:W-:Y:S03]  /*a6a0*/  HMMA.16816.F32 R160, R148.reuse, R156, R4 ;  /* 0x0000009c94a0723c */ /* 0x040fe60000001804 */
[----:B------:R-:W3:Y:S02]  /*a6b0*/  LDSM.16.MT88.4 R4, [R214+0x1b800] ;  /* 0x01b80000d604783b */ /* 0x000ee40000004200 */
[----:B------:R-:W-:Y:S01]  /*a6c0*/  FADD.FTZ R182, R182, R177 ;  /* 0x000000b1b6b67221 */ /* 0x000fe20000010000 */
[C---:B------:R-:W-:Y:S05]  /*a6d0*/  HMMA.16816.F32 R156, R148.reuse, R158, R8 ;  /* 0x0000009e949c723c */ /* 0x040fea0000001808 */
[----:B------:R-:W3:Y:S01]  /*a6e0*/  LDSM.16.MT88.4 R8, [R213+0x1b800] ;  /* 0x01b80000d508783b */ /* 0x000ee20000004200 */
        /* <DEDUP_REMOVED lines=20> */
[C---:B------:R-:W-:Y:S06]  /*a830*/  HMMA.16816.F32 R76, R148.reuse, R8, R76 ;  /* 0x00000008944c723c */ /* 0x040fec000000184c */
        /* <DEDUP_REMOVED lines=8> */
[C---:B------:R-:W-:Y:S06]  /*a8c0*/  HMMA.16816.F32 R100, R148.reuse, R152, R100 ;  /* 0x000000989464723c */ /* 0x040fec0000001864 */
[C---:B------:R-:W-:Y:S06]  /*a8d0*/  HMMA.16816.F32 R104, R148.reuse, R154, R104 ;  /* 0x0000009a9468723c */ /* 0x040fec0000001868 */
[C---:B-1----:R-:W-:Y:S06]  /*a8e0*/  HMMA.16816.F32 R108, R148.reuse, R20, R108 ;  /* 0x00000014946c723c */ /* 0x042fec000000186c */
[C---:B------:R-:W-:Y:S06]  /*a8f0*/  HMMA.16816.F32 R112, R148.reuse, R22, R112 ;  /* 0x000000169470723c */ /* 0x040fec0000001870 */
[C---:B--2---:R-:W-:Y:S06]  /*a900*/  HMMA.16816.F32 R116, R148.reuse, R4, R116 ;  /* 0x000000049474723c */ /* 0x044fec0000001874 */
        /* <DEDUP_REMOVED lines=8> */
[C---:B------:R-:W-:Y:S06]  /*a990*/  HMMA.16816.F32 R136, R148.reuse, R26, R136 ;  /* 0x0000001a9488723c */ /* 0x040fec0000001888 */
[C---:B----4-:R-:W-:Y:S06]  /*a9a0*/  HMMA.16816.F32 R152, R148.reuse, R32, R16 ;  /* 0x000000209498723c */ /* 0x050fec0000001810 */
[C---:B------:R-:W-:Y:S06]  /*a9b0*/  HMMA.16816.F32 R140, R148.reuse, R34, R140 ;  /* 0x00000022948c723c */ /* 0x040fec000000188c */
[C---:B------:R-:W-:Y:S06]  /*a9c0*/  HMMA.16816.F32 R144, R148.reuse, R164, R144 ;  /* 0x000000a49490723c */ /* 0x040fec0000001890 */
[----:B------:R-:W-:Y:S05]  /*a9d0*/  HMMA.16816.F32 R148, R148, R166, R12 ;  /* 0x000000a69494723c */ /* 0x000fea000000180c */
[----:B------:R-:W-:Y:S01]  /*a9e0*/  MOV R165, R0 ;  /* 0x0000000000a57202 */ /* 0x000fe20000000f00 */
[----:B------:R-:W-:Y:S07]  /*a9f0*/  @!UPT UIADD3 URZ, URZ, URZ, URZ ;  /* 0x0000003f3f3ff290 */ /* 0x000fee000fffe03f */
[----:B------:R-:W-:Y:S11]  /*aa00*/  @P5 BRA `(.L_x_1558) ;  /* 0xffffffc000845947 */ /* 0x000ff6000383ffff */
.L_x_1557:
[----:B------:R-:W1:Y:S01]  /*aa10*/  SHFL.BFLY PT, R4, R249, 0x2, 0x1f ;  /* 0x0c401f00f9047f89 */ /* 0x000e6200000e0000 */
[----:B------:R-:W-:Y:S01]  /*aa20*/  MOV R10, 0x3f800000 ;  /* 0x3f800000000a7802 */ /* 0x000fe20000000f00 */
[----:B------:R-:W-:Y:S01]  /*aa30*/  ULDC UR4, c[0x0][0x38c] ;  /* 0x0000e30000047ab9 */ /* 0x000fe20000000800 */
[----:B------:R-:W-:Y:S01]  /*aa40*/  MOV R11, 0x3f800000 ;  /* 0x3f800000000b7802 */ /* 0x000fe20000000f00 */
[----:B------:R-:W2:Y:S01]  /*aa50*/  SHFL.BFLY PT, R3, R252, 0x2, 0x1f ;  /* 0x0c401f00fc037f89 */ /* 0x000ea200000e0000 */
[----:B------:R-:W-:Y:S01]  /*aa60*/  UMOV UR6, 0x400 ;  /* 0x0000040000067882 */ /* 0x000fe20000000000 */
[----:B------:R-:W-:Y:S01]  /*aa70*/  UISETP.NE.AND UP0, UPT, UR16, -0x1, UPT ;  /* 0xffffffff1000788c */ /* 0x000fe2000bf05270 */
[----:B-1----:R-:W-:Y:S02]  /*aa80*/  FADD.FTZ R7, R4, R249 ;  /* 0x000000f904077221 */ /* 0x002fe40000010000 */
[----:B------:R-:W1:Y:S01]  /*aa90*/  S2R R4, SR_TID.X ;  /* 0x0000000000047919 */ /* 0x000e620000002100 */
[----:B--2---:R-:W-:-:S02]  /*aaa0*/  FADD.FTZ R8, R3, R252 ;  /* 0x000000fc03087221 */ /* 0x004fc40000010000 */
[----:B------:R-:W2:Y:S04]  /*aab0*/  SHFL.BFLY PT, R6, R7, 0x1, 0x1f ;  /* 0x0c201f0007067f89 */ /* 0x000ea800000e0000 */
[----:B------:R-:W3:Y:S01]  /*aac0*/  SHFL.BFLY PT, R5, R8, 0x1, 0x1f ;  /* 0x0c201f0008057f89 */ /* 0x000ee200000e0000 */
[----:B--2---:R-:W-:Y:S01]  /*aad0*/  FADD.FTZ R6, R7, R6 ;  /* 0x0000000607067221 */ /* 0x004fe20000010000 */
[----:B---3--:R-:W-:-:S04]  /*aae0*/  FADD.FTZ R5, R8, R5 ;  /* 0x0000000508057221 */ /* 0x008fc80000010000 */
        /* <DEDUP_REMOVED lines=15> */
[----:B------:R-:W-:Y:S01]  /*abe0*/  R2P PR, R7, 0x6 ;  /* 0x0000000607007804 */ /* 0x000fe20000000000 */
[----:B-1----:R-:W-:Y:S01]  /*abf0*/  FMUL.FTZ R10, R10, UR4 ;  /* 0x000000040a0a7c20 */ /* 0x002fe20008410000 */
[----:B------:R-:W-:-:S03]  /*ac00*/  LEA R9, R8, R9, 0x9 ;  /* 0x0000000908097211 */ /* 0x000fc600078e48ff */
        /* <DEDUP_REMOVED lines=71> */
[----:B------:R-:W-:Y:S01]  /*b080*/  FMUL.FTZ R163, R11, R163 ;  /* 0x000000a30ba37220 */ /* 0x000fe20000410000 */
[----:B------:R-:W-:Y:S01]  /*b090*/  ISETP.NE.U32.AND P3, PT, R7, 0x1, PT ;  /* 0x000000010700780c */ /* 0x000fe20003f65070 */
[C---:B------:R-:W-:Y:S01]  /*b0a0*/  FMUL.FTZ R158, R11.reuse, R158 ;  /* 0x0000009e0b9e7220 */ /* 0x040fe20000410000 */
[----:B------:R-:W-:Y:S01]  /*b0b0*/  LEA.HI R10, R10, R10, RZ, 0x1d ;  /* 0x0000000a0a0a7211 */ /* 0x000fe200078fe8ff */
[C---:B------:R-:W-:Y:S01]  /*b0c0*/  FMUL.FTZ R159, R11.reuse, R159 ;  /* 0x0000009f0b9f7220 */ /* 0x040fe20000410000 */
[----:B------:R-:W-:Y:S01]  /*b0d0*/  MOV R7, 0x20 ;  /* 0x0000002000077802 */ /* 0x000fe20000000f00 */
[----:B------:R-:W-:Y:S01]  /*b0e0*/  FMUL.FTZ R38, R11, R38 ;  /* 0x000000260b267220 */ /* 0x000fe20000410000 */
[----:B------:R-:W-:Y:S01]  /*b0f0*/  LEA R9, R9, R10, 0x1 ;  /* 0x0000000a09097211 */ /* 0x000fe200078e08ff */
[----:B------:R-:W-:Y:S01]  /*b100*/  FMUL.FTZ R39, R11, R39 ;  /* 0x000000270b277220 */ /* 0x000fe20000410000 */
[----:B------:R-:W-:Y:S01]  /*b110*/  SEL R10, R7, 0xffffffe0, !P1 ;  /* 0xffffffe0070a7807 */ /* 0x000fe20004800000 */
[----:B------:R-:W-:Y:S01]  /*b120*/  FMUL.FTZ R42, R11, R42 ;  /* 0x0000002a0b2a7220 */ /* 0x000fe20000410000 */
[----:B------:R-:W-:Y:S01]  /*b130*/  LEA R9, R9, UR4, 0x1 ;  /* 0x0000000409097c11 */ /* 0x000fe2000f8e08ff */
[C---:B------:R-:W-:Y:S01]  /*b140*/  FMUL.FTZ R43, R11.reuse, R43 ;  /* 0x0000002b0b2b7220 */ /* 0x040fe20000410000 */
[----:B------:R-:W-:Y:S01]  /*b150*/  MOV R7, 0x40 ;  /* 0x0000004000077802 */ /* 0x000fe20000000f00 */
[----:B------:R-:W-:Y:S01]  /*b160*/  FMUL.FTZ R46, R11, R46 ;  /* 0x0000002e0b2e7220 */ /* 0x000fe20000410000 */
[----:B------:R-:W-:Y:S01]  /*b170*/  IADD3 R13, R9, -0x10, RZ ;  /* 0xfffffff0090d7810 */ /* 0x000fe20007ffe0ff */
[----:B------:R-:W-:Y:S01]  /*b180*/  FMUL.FTZ R47, R11, R47 ;  /* 0x0000002f0b2f7220 */ /* 0x000fe20000410000 */
[----:B------:R-:W-:Y:S01]  /*b190*/  @P3 IADD3 R13, R9, 0x10, RZ ;  /* 0x00000010090d3810 */ /* 0x000fe20007ffe0ff */
[C---:B------:R-:W-:Y:S01]  /*b1a0*/  FMUL.FTZ R50, R11.reuse, R50 ;  /* 0x000000320b327220 */ /* 0x040fe20000410000 */
[----:B------:R-:W-:Y:S01]  /*b1b0*/  FMUL.FTZ R51, R11, R51 ;  /* 0x000000330b337220 */ /* 0x000fe20000410000 */
[----:B------:R-:W-:Y:S01]  /*b1c0*/  F2FP.F16.F32.PACK_AB R160, R161, R160 ;  /* 0x000000a0a1a0723e */ /* 0x000fe200000000ff */
[----:B------:R-:W-:Y:S01]  /*b1d0*/  FMUL.FTZ R54, R11, R54 ;  /* 0x000000360b367220 */ /* 0x000fe20000410000 */
[----:B------:R-:W-:Y:S01]  /*b1e0*/  F2FP.F16.F32.PACK_AB R162, R163, R162 ;  /* 0x000000a2a3a2723e */ /* 0x000fe200000000ff */
[----:B------:R-:W-:Y:S01]  /*b1f0*/  FMUL.FTZ R55, R11, R55 ;  /* 0x000000370b377220 */ /* 0x000fe20000410000 */
[----:B------:R-:W-:Y:S01]  /*b200*/  SEL R12, R7, 0xffffffc0, !P2 ;  /* 0xffffffc0070c7807 */ /* 0x000fe20005000000 */
        /* <DEDUP_REMOVED lines=8> */
[----:B------:R-:W-:Y:S01]  /*b290*/  FMUL.FTZ R66, R11, R66 ;  /* 0x000000420b427220 */ /* 0x000fe20000410000 */
[----:B------:R-:W-:Y:S01]  /*b2a0*/  IADD3 R15, R9, R10, RZ ;  /* 0x0000000a090f7210 */ /* 0x000fe20007ffe0ff */
[----:B------:R-:W-:Y:S01]  /*b2b0*/  FMUL.FTZ R67, R11, R67 ;  /* 0x000000430b437220 */ /* 0x000fe20000410000 */
[----:B------:R-:W-:Y:S01]  /*b2c0*/  F2FP.F16.F32.PACK_AB R40, R41, R40 ;  /* 0x000000282928723e */ /* 0x000fe200000000ff */
[----:B------:R-:W-:Y:S01]  /*b2d0*/  FMUL.FTZ R70, R11, R70 ;  /* 0x000000460b467220 */ /* 0x000fe20000410000 */
        /* <DEDUP_REMOVED lines=32> */
[----:B------:R-:W-:Y:S01]  /*b4e0*/  FMUL.FTZ R87, R11, R87 ;  /* 0x000000570b577220 */ /* 0x000fe20000410000 */
        /* <DEDUP_REMOVED lines=68> */
[----:B------:R-:W-:Y:S01]  /*b930*/  PLOP3.LUT P1, PT, PT, PT, UP0, 0x80, 0x0 ;  /* 0x000000000000781c */ /* 0x000fe20003f2f008 */
        /* <DEDUP_REMOVED lines=19> */
[----:B------:R-:W-:Y:S01]  /*ba70*/  @UP0 UIMAD UR9, UR16, UR7, UR11 ;  /* 0x00000007100902a4 */ /* 0x000fe2000f8e020b */
[----:B------:R-:W-:-:S02]  /*ba80*/  F2FP.F16.F32.PACK_AB R122, R123, R122 ;  /* 0x0000007a7b7a723e */ /* 0x000fc400000000ff */
[----:B------:R1:W-:Y:S01]  /*ba90*/  STS [R23+0x4000], R88 ;  /* 0x0040005817007388 */ /* 0x0003e20000000800 */
[----:B------:R-:W-:Y:S02]  /*baa0*/  F2FP.F16.F32.PACK_AB R124, R125, R124 ;  /* 0x0000007c7d7c723e */ /* 0x000fe400000000ff */
        /* <DEDUP_REMOVED lines=22> */
[----:B------:R1:W-:Y:S04]  /*bc10*/  STS [R7+0x8000], R104 ;  /* 0x0080006807007388 */ /* 0x0003e80000000800 */
[----:B------:R1:W-:Y:S04]  /*bc20*/  STS [R7+0x8400], R106 ;  /* 0x0084006a07007388 */ /* 0x0003e80000000800 */
[----:B------:R1:W-:Y:S04]  /*bc30*/  STS [R17+0x8000], R108 ;  /* 0x0080006c11007388 */ /* 0x0003e80000000800 */
[----:B------:R1:W-:Y:S04]  /*bc40*/  STS [R17+0x8400], R110 ;  /* 0x0084006e11007388 */ /* 0x0003e80000000800 */
[----:B------:R1:W-:Y:S04]  /*bc50*/  STS [R19+0x8000], R112 ;  /* 0x0080007013007388 */ /* 0x0003e80000000800 */
[----:B------:R1:W-:Y:S04]  /*bc60*/  STS [R19+0x8400], R114 ;  /* 0x0084007213007388 */ /* 0x0003e80000000800 */
[----:B------:R1:W-:Y:S04]  /*bc70*/  STS [R21+0x8000], R116 ;  /* 0x0080007415007388 */ /* 0x0003e80000000800 */
[----:B------:R1:W-:Y:S01]  /*bc80*/  STS [R21+0x8400], R118 ;  /* 0x0084007615007388 */ /* 0x0003e20000000800 */
[----:B------:R-:W2:Y:S03]  /*bc90*/  S2R R10, SR_TID.X ;  /* 0x00000000000a7919 */ /* 0x000ea60000002100 */
        /* <DEDUP_REMOVED lines=9> */
.L_x_1561:
[----:B------:R-:W-:Y:S01]  /*bd30*/  ULDC.U8 UR6, c[0x0][0x3d9] ;  /* 0x0000f64000067ab9 */ /* 0x000fe20000000000 */
[----:B------:R-:W-:Y:S01]  /*bd40*/  STS [R23+0x8400], R122 ;  /* 0x0084007a17007388 */ /* 0x000fe20000000800 */
[----:B------:R-:W-:Y:S01]  /*bd50*/  ISETP.NE.AND P1, PT, RZ, UR6, PT ;  /* 0x00000006ff007c0c */ /* 0x000fe2000bf25270 */
[----:B------:R-:W-:Y:S01]  /*bd60*/  ULDC.U8 UR8, c[0x0][0x3d8] ;  /* 0x0000f60000087ab9 */ /* 0x000fe20000000000 */
[----:B------:R-:W3:Y:S01]  /*bd70*/  @P4 MUFU.LG2 R6, R6 ;  /* 0x0000000600064308 */ /* 0x000ee20000000c00 */
[----:B------:R-:W-:Y:S01]  /*bd80*/  STS [R9+0xc000], R124 ;  /* 0x00c0007c09007388 */ /* 0x000fe20000000800 */
[----:B------:R-:W-:Y:S01]  /*bd90*/  ISETP.NE.AND P2, PT, RZ, UR8, PT ;  /* 0x00000008ff007c0c */ /* 0x000fe2000bf45270 */
[----:B------:R-:W4:Y:S02]  /*bda0*/  S2UR UR4, SR_CTAID.X ;  /* 0x00000000000479c3 */ /* 0x000f240000002500 */
[----:B------:R-:W-:Y:S01]  /*bdb0*/  STS [R9+0xc400], R126 ;  /* 0x00c4007e09007388 */ /* 0x000fe20000000800 */
[----:B------:R-:W-:-:S03]  /*bdc0*/  ISETP.EQ.AND P2, PT, RZ, UR6, P2 ;  /* 0x00000006ff007c0c */ /* 0x000fc60009742270 */
[----:B------:R-:W-:Y:S02]  /*bdd0*/  STS [R13+0xc000], R128 ;  /* 0x00c000800d007388 */ /* 0x000fe40000000800 */
[----:B------:R-:W1:Y:S02]  /*bde0*/  @P1 LDC.64 R24, c[0x0][0x2c0] ;  /* 0x0000b000ff181b82 */ /* 0x000e640000000a00 */
[----:B------:R2:W-:Y:S04]  /*bdf0*/  STS [R13+0xc400], R130 ;  /* 0x00c400820d007388 */ /* 0x0005e80000000800 */
[----:B------:R-:W-:Y:S02]  /*be00*/  STS [R15+0xc000], R132 ;  /* 0x00c000840f007388 */ /* 0x000fe40000000800 */
[----:B------:R-:W-:-:S02]  /*be10*/  @!P2 PLOP3.LUT P6, PT, PT, PT, PT, 0x8, 0x0 ;  /* 0x000000000000a81c */ /* 0x000fc40003fce170 */
[----:B------:R-:W-:Y:S04]  /*be20*/  STS [R15+0xc400], R134 ;  /* 0x00c400860f007388 */ /* 0x000fe80000000800 */
[----:B------:R-:W-:Y:S04]  /*be30*/  STS [R7+0xc000], R136 ;  /* 0x00c0008807007388 */ /* 0x000fe80000000800 */
[----:B------:R3:W-:Y:S04]  /*be40*/  STS [R7+0xc400], R138 ;  /* 0x00c4008a07007388 */ /* 0x0007e80000000800 */
[----:B------:R-:W-:Y:S01]  /*be50*/  STS [R17+0xc000], R152 ;  /* 0x00c0009811007388 */ /* 0x000fe20000000800 */
[----:B-1----:R-:W-:-:S03]  /*be60*/  @P1 IMAD R24, R25, R24, RZ ;  /* 0x0000001819181224 */ /* 0x002fc600078e02ff */
[----:B------:R1:W-:Y:S01]  /*be70*/  STS [R17+0xc400], R154 ;  /* 0x00c4009a11007388 */ /* 0x0003e20000000800 */
[----:B--2---:R-:W-:Y:S01]  /*be80*/  SHF.R.S32.HI R13, RZ, 0x1f, R10 ;  /* 0x0000001fff0d7819 */ /* 0x004fe2000001140a */
[----:B------:R-:W2:Y:S03]  /*be90*/  S2R R11, SR_CTAID.Y ;  /* 0x00000000000b7919 */ /* 0x000ea60000002600 */
[----:B------:R-:W-:Y:S01]  /*bea0*/  LEA.HI R10, R13, R10, RZ, 0x3 ;  /* 0x0000000a0d0a7211 */ /* 0x000fe200078f18ff */
[----:B------:R-:W2:Y:S03]  /*beb0*/  S2R R9, SR_CTAID.Z ;  /* 0x0000000000097919 */ /* 0x000ea60000002700 */
[----:B------:R-:W-:Y:S01]  /*bec0*/  SHF.R.S32.HI R16, RZ, 0x3, R10 ;  /* 0x00000003ff107819 */ /* 0x000fe2000001140a */
[----:B------:R-:W-:Y:S01]  /*bed0*/  @P1 IMAD.MOV.U32 R10, RZ, RZ, 0x1 ;  /* 0x00000001ff0a1424 */ /* 0x000fe200078e00ff */
[----:B------:R-:W-:Y:S04]  /*bee0*/  STS [R19+0xc000], R140 ;  /* 0x00c0008c13007388 */ /* 0x000fe80000000800 */
[----:B------:R4:W-:Y:S01]  /*bef0*/  STS [R19+0xc400], R142 ;  /* 0x00c4008e13007388 */ /* 0x0009e20000000800 */
[----:B---3--:R-:W3:Y:S03]  /*bf00*/  @P1 LDC R7, c[0x0][0x2c0] ;  /* 0x0000b000ff071b82 */ /* 0x008ee60000000800 */
[----:B------:R-:W-:Y:S04]  /*bf10*/  STS [R21+0xc000], R144 ;  /* 0x00c0009015007388 */ /* 0x000fe80000000800 */
[----:B------:R-:W-:Y:S01]  /*bf20*/  STS [R21+0xc400], R146 ;  /* 0x00c4009215007388 */ /* 0x000fe20000000800 */
[----:B-1----:R-:W1:Y:S03]  /*bf30*/  @P4 LDC R17, c[0x0][0x2e8] ;  /* 0x0000ba00ff114b82 */ /* 0x002e660000000800 */
[----:B------:R-:W-:Y:S04]  /*bf40*/  STS [R23+0xc000], R148 ;  /* 0x00c0009417007388 */ /* 0x000fe80000000800 */
[----:B------:R2:W-:Y:S01]  /*bf50*/  STS [R23+0xc400], R150 ;  /* 0x00c4009617007388 */ /* 0x0005e20000000800 */
[----:B----4-:R-:W-:-:S02]  /*bf60*/  LOP3.LUT R19, R3, 0xffffffe0, RZ, 0xc0, !PT ;  /* 0xffffffe003137812 */ /* 0x010fc400078ec0ff */
[----:B--2---:R-:W-:Y:S01]  /*bf70*/  @!P2 CS2R R22, SRZ ;  /* 0x000000000016a805 */ /* 0x004fe2000001ff00 */
[----:B------:R-:W-:Y:S06]  /*bf80*/  @!P2 BRA `(.L_x_1562) ;  /* 0x000000000020a947 */ /* 0x000fec0003800000 */
[----:B------:R-:W2:Y:S01]  /*bf90*/  S2UR UR6, SR_CTAID.Y ;  /* 0x00000000000679c3 */ /* 0x000ea20000002600 */
[----:B------:R-:W-:Y:S01]  /*bfa0*/  ULDC UR7, c[0x0][0x2c4] ;  /* 0x0000b10000077ab9 */ /* 0x000fe20000000800 */
[----:B------:R-:W-:Y:S01]  /*bfb0*/  PLOP3.LUT P6, PT, PT, PT, PT, 0x80, 0x0 ;  /* 0x000000000000781c */ /* 0x000fe20003fcf070 */
[----:B--2---:R-:W-:-:S04]  /*bfc0*/  UIMAD UR6, UR6, UR7, URZ ;  /* 0x00000007060672a4 */ /* 0x004fc8000f8e023f */
[----:B------:R-:W-:-:S04]  /*bfd0*/  USEL UR16, UR6, UR16, !UP0 ;  /* 0x0000001006107287 */ /* 0x000fc8000c000000 */
[----:B------:R-:W-:Y:S02]  /*bfe0*/  USHF.R.S32.HI UR6, URZ, 0x1f, UR16 ;  /* 0x0000001f3f067899 */ /* 0x000fe40008011410 */
[----:B------:R-:W-:-:S04]  /*bff0*/  IMAD.U32 R22, RZ, RZ, UR16 ;  /* 0x00000010ff167e24 */ /* 0x000fc8000f8e00ff */
[----:B------:R-:W-:Y:S02]  /*c000*/  MOV R23, UR6 ;  /* 0x0000000600177c02 */ /* 0x000fe40008000f00 */
.L_x_1562:
[----:B------:R-:W-:Y:S05]  /*c010*/  @P1 BRA `(.L_x_1563) ;  /* 0x0000000000181947 */ /* 0x000fea0003800000 */
[----:B------:R-:W2:Y:S01]  /*c020*/  LDC R24, c[0x0][0x2c4] ;  /* 0x0000b100ff187b82 */ /* 0x000ea20000000800 */
[----:B------:R-:W-:Y:S02]  /*c030*/  ISETP.NE.AND P1, PT, RZ, UR8, PT ;  /* 0x00000008ff007c0c */ /* 0x000fe4000bf25270 */
[----:B---3--:R-:W-:-:S05]  /*c040*/  MOV R7, 0x1 ;  /* 0x0000000100077802 */ /* 0x008fca0000000f00 */
[----:B------:R-:W3:Y:S08]  /*c050*/  LDC R3, c[0x0][0x270] ;  /* 0x00009c00ff037b82 */ /* 0x000ef00000000800 */
[----:B--2---:R-:W3:Y:S02]  /*c060*/  @P1 LDC R24, c[0x0][0x2e4] ;  /* 0x0000b900ff181b82 */ /* 0x004ee40000000800 */
[----:B---3--:R-:W-:-:S07]  /*c070*/  IMAD R10, R24, R3, RZ ;  /* 0x00000003180a7224 */ /* 0x008fce00078e02ff */
.L_x_1563:
[----:B------:R-:W-:Y:S01]  /*c080*/  BAR.SYNC.DEFER_BLOCKING 0x0 ;  /* 0x0000000000007b1d */ /* 0x000fe20000010000 */
[----:B------:R-:W-:Y:S02]  /*c090*/  VIADD R3, R16, 0x20 ;  /* 0x0000002010037836 */ /* 0x000fe40000000000 */
[----:B------:R-:W-:Y:S01]  /*c0a0*/  @P4 FMUL.FTZ R25, R6, 0.69314718246459960938 ;  /* 0x3f31721806194820 */ /* 0x000fe20000410000 */
[----:B------:R-:W-:Y:S01]  /*c0b0*/  IMAD.IADD R19, R4, 0x1, -R19 ;  /* 0x0000000104137824 */ /* 0x000fe200078e0a13 */
[----:B------:R-:W-:Y:S01]  /*c0c0*/  ISETP.GE.AND P3, PT, R242, UR5, PT ;  /* 0x00000005f2007c0c */ /* 0x000fe2000bf66270 */
[----:B------:R-:W-:Y:S01]  /*c0d0*/  IMAD R11, R11, R10, RZ ;  /* 0x0000000a0b0b7224 */ /* 0x000fe200078e02ff */
[----:B------:R-:W-:Y:S01]  /*c0e0*/  ISETP.GE.AND P2, PT, R3, UR5, PT ;  /* 0x0000000503007c0c */ /* 0x000fe2000bf46270 */
[----:B------:R-:W2:Y:S01]  /*c0f0*/  @P0 LDC R21, c[0x0][0x2e8] ;  /* 0x0000ba00ff150b82 */ /* 0x000ea20000000800 */
[----:B------:R-:W-:Y:S01]  /*c100*/  SHF.R.S32.HI R3, RZ, 0x1f, R8 ;  /* 0x0000001fff037819 */ /* 0x000fe20000011408 */
[----:B------:R-:W4:Y:S01]  /*c110*/  @P0 MUFU.LG2 R5, R5 ;  /* 0x0000000500050308 */ /* 0x000f220000000c00 */
[----:B------:R-:W-:Y:S01]  /*c120*/  VIADD R4, R16, 0x40 ;  /* 0x0000004010047836 */ /* 0x000fe20000000000 */
[----:B------:R-:W-:Y:S01]  /*c130*/  LOP3.LUT P5, RZ, R19, 0x3, RZ, 0xc0, !PT ;  /* 0x0000000313ff7812 */ /* 0x000fe200078ac0ff */
[----:B---3--:R-:W-:Y:S01]  /*c140*/  IMAD R6, R7, UR4, RZ ;  /* 0x0000000407067c24 */ /* 0x008fe2000f8e02ff */
[----:B------:R-:W-:Y:S01]  /*c150*/  LEA.HI R3, R3, R8, RZ, 0x3 ;  /* 0x0000000803037211 */ /* 0x000fe200078f18ff */
[----:B------:R-:W-:Y:S01]  /*c160*/  IMAD.MOV.U32 R10, RZ, RZ, 0x7f800000 ;  /* 0x7f800000ff0a7424 */ /* 0x000fe200078e00ff */
[----:B------:R-:W-:Y:S01]  /*c170*/  SEL R11, R11, RZ, !P6 ;  /* 0x000000ff0b0b7207 */ /* 0x000fe20007000000 */
[----:B-1----:R-:W-:Y:S01]  /*c180*/  @P4 FFMA.FTZ R10, R2, R17, R25 ;  /* 0x00000011020a4223 */ /* 0x002fe20000010019 */
[----:B------:R-:W-:Y:S01]  /*c190*/  LOP3.LUT R3, R3, 0xffffff8, RZ, 0xc0, !PT ;  /* 0x0ffffff803037812 */ /* 0x000fe200078ec0ff */
[----:B------:R-:W-:Y:S01]  /*c1a0*/  BSSY B0, `(.L_x_1564) ;  /* 0x0000024000007945 */ /* 0x000fe20003800000 */
[----:B------:R-:W-:Y:S01]  /*c1b0*/  ISETP.GE.AND P1, PT, R4, UR5, PT ;  /* 0x0000000504007c0c */ /* 0x000fe2000bf26270 */
[----:B------:R-:W-:Y:S01]  /*c1c0*/  IMAD R11, R9, R24, R11 ;  /* 0x00000018090b7224 */ /* 0x000fe200078e020b */
[----:B------:R-:W-:Y:S01]  /*c1d0*/  SHF.R.S32.HI R4, RZ, 0x1f, R19 ;  /* 0x0000001fff047819 */ /* 0x000fe20000011413 */
[----:B------:R-:W-:Y:S01]  /*c1e0*/  IMAD.IADD R3, R8, 0x1, -R3 ;  /* 0x0000000108037824 */ /* 0x000fe200078e0a03 */
[----:B------:R1:W3:Y:S01]  /*c1f0*/  LDS.128 R12, [R230+0x3000] ;  /* 0x00300000e60c7984 */ /* 0x0002e20000000c00 */
[----:B------:R-:W-:Y:S01]  /*c200*/  IMAD.SHL.U32 R8, R6, 0x80, RZ ;  /* 0x0000008006087824 */ /* 0x000fe200078e00ff */
[----:B------:R-:W-:Y:S01]  /*c210*/  LEA.HI R4, R4, R19, RZ, 0x2 ;  /* 0x0000001304047211 */ /* 0x000fe200078f10ff */
[----:B----4-:R-:W-:Y:S01]  /*c220*/  @P0 FMUL.FTZ R5, R5, 0.69314718246459960938 ;  /* 0x3f31721805050820 */ /* 0x010fe20000410000 */
[----:B------:R-:W-:-:S02]  /*c230*/  IMAD.MOV.U32 R6, RZ, RZ, 0x7f800000 ;  /* 0x7f800000ff067424 */ /* 0x000fc400078e00ff */
[----:B------:R-:W-:Y:S01]  /*c240*/  SHF.R.S32.HI R19, RZ, 0x1f, R8 ;  /* 0x0000001fff137819 */ /* 0x000fe20000011408 */
[----:B--2---:R-:W-:Y:S01]  /*c250*/  @P0 FFMA.FTZ R6, R0, R21, R5 ;  /* 0x0000001500060223 */ /* 0x004fe20000010005 */
[----:B------:R-:W-:Y:S02]  /*c260*/  SHF.R.S32.HI R4, RZ, 0x2, R4 ;  /* 0x00000002ff047819 */ /* 0x000fe40000011404 */
[--C-:B------:R-:W-:Y:S02]  /*c270*/  IADD3 R8, P6, P4, R8, R22, R11.reuse ;  /* 0x0000001608087210 */ /* 0x100fe40007cde00b */
[----:B------:R-:W-:Y:S01]  /*c280*/  SHF.R.S32.HI R22, RZ, 0x1f, R11 ;  /* 0x0000001fff167819 */ /* 0x000fe2000001140b */
[----:B------:R-:W-:-:S03]  /*c290*/  IMAD R18, R3, 0x10, R4 ;  /* 0x0000001003127824 */ /* 0x000fc600078e0204 */
        /* <DEDUP_REMOVED lines=20> */
.L_x_1565:
[----:B------:R-:W-:Y:S05]  /*c3e0*/  BSYNC B0 ;  /* 0x0000000000007941 */ /* 0x000fea0003800000 */
.L_x_1564:
        /* <DEDUP_REMOVED lines=37> */
[----:B---3--:R2:W-:Y:S02]  /*c640*/  @!P3 STG.E.128 desc[UR26][R28.64+0x180], R4 ;  /* 0x000180041c00b986 */ /* 0x0085e4000c101d1a */
.L_x_1567:
[----:B------:R-:W-:Y:S05]  /*c650*/  BSYNC B0 ;  /* 0x0000000000007941 */ /* 0x000fea0003800000 */
.L_x_1566:
        /* <DEDUP_REMOVED lines=26> */
[----:B---3--:R2:W-:Y:S02]  /*c800*/  @!P2 STG.E.128 desc[UR26][R28.64+0x180], R4 ;  /* 0x000180041c00a986 */ /* 0x0085e4000c101d1a */
.L_x_1569:
[----:B------:R-:W-:Y:S05]  /*c810*/  BSYNC B0 ;  /* 0x0000000000007941 */ /* 0x000fea0003800000 */
.L_x_1568:
        /* <DEDUP_REMOVED lines=27> */
.L_x_1571:
[----:B------:R-:W-:Y:S05]  /*c9d0*/  BSYNC B0 ;  /* 0x0000000000007941 */ /* 0x000fea0003800000 */
.L_x_1570:
        /* <DEDUP_REMOVED lines=27> */
.L_x_1535:
        /* <DEDUP_REMOVED lines=13> */
[----:B------:R-:W-:Y:S01]  /*cc60*/  @!UP3 USHF.R.S32.HI UR20, URZ, 0x1f, UR6 ;  /* 0x0000001f3f14b899 */ /* 0x000fe20008011406 */
[--C-:B------:R-:W-:Y:S01]  /*cc70*/  SHF.R.S32.HI R13, RZ, 0x1f, R12.reuse ;  /* 0x0000001fff0d7819 */ /* 0x100fe2000001140c */
[----:B------:R-:W-:Y:S01]  /*cc80*/  @UP3 UIMAD.WIDE.U32 UR14, UR16, UR10, URZ ;  /* 0x0000000a100e32a5 */ /* 0x000fe2000f8e003f */
[----:B------:R-:W-:Y:S01]  /*cc90*/  IMAD.SHL.U32 R9, R6, 0x8, RZ ;  /* 0x0000000806097824 */ /* 0x000fe200078e00ff */
[----:B------:R-:W-:Y:S01]  /*cca0*/  @UP2 ULDC.64 UR4, c[0x0][0x2c0] ;  /* 0x0000b00000042ab9 */ /* 0x000fe20000000a00 */
[----:B------:R-:W-:Y:S01]  /*ccb0*/  UIADD3 UR18, -UR7, UR18, URZ ;  /* 0x0000001207127290 */ /* 0x000fe2000fffe13f */
[----:B------:R-:W-:Y:S01]  /*ccc0*/  VIADD R5, R12, 0x20 ;  /* 0x000000200c057836 */ /* 0x000fe20000000000 */
[----:B------:R-:W-:Y:S01]  /*ccd0*/  @UP3 UIMAD UR21, UR16, UR11, UR15 ;  /* 0x0000000b101532a4 */ /* 0x000fe2000f8e020f */
[----:B------:R-:W-:Y:S01]  /*cce0*/  BSSY B0, `(.L_x_1572) ;  /* 0x0000042000007945 */ /* 0x000fe20003800000 */
[----:B------:R-:W-:Y:S01]  /*ccf0*/  USHF.R.S32.HI UR15, URZ, 0x1f, UR9 ;  /* 0x0000001f3f0f7899 */ /* 0x000fe20008011409 */
[----:B------:R-:W-:Y:S01]  /*cd00*/  ISETP.NE.AND P3, PT, R6, RZ, PT ;  /* 0x000000ff0600720c */ /* 0x000fe20003f65270 */
[----:B------:R-:W-:Y:S01]  /*cd10*/  @UP2 UIMAD UR19, UR5, UR4, URZ ;  /* 0x00000004051322a4 */ /* 0x000fe2000f8e023f */
[C---:B------:R-:W-:Y:S01]  /*cd20*/  ISETP.GE.AND P1, PT, R12.reuse, UR18, PT ;  /* 0x000000120c007c0c */ /* 0x040fe2000bf26270 */
[----:B------:R-:W-:Y:S01]  /*cd30*/  @!UP3 ULDC.64 UR10, c[0x0][0x290] ;  /* 0x0000a400000abab9 */ /* 0x000fe20000000a00 */
[----:B------:R-:W-:Y:S01]  /*cd40*/  ULDC.64 UR4, c[0x0][0x2a0] ;  /* 0x0000a80000047ab9 */ /* 0x000fe20000000a00 */
[----:B------:R-:W-:Y:S01]  /*cd50*/  @!UP3 UIMAD UR20, UR20, UR10, URZ ;  /* 0x0000000a1414b2a4 */ /* 0x000fe2000f8e023f */
[----:B------:R-:W-:Y:S01]  /*cd60*/  IMAD.U32 R14, RZ, RZ, UR4 ;  /* 0x00000004ff0e7e24 */ /* 0x000fe2000f8e00ff */
[----:B------:R-:W-:Y:S01]  /*cd70*/  UIMAD UR15, UR15, UR4, URZ ;  /* 0x000000040f0f72a4 */ /* 0x000fe2000f8e023f */
[----:B------:R-:W-:Y:S01]  /*cd80*/  IMAD.WIDE R10, R11, 0x80, R12 ;  /* 0x000000800b0a7825 */ /* 0x000fe200078e020c */
[----:B------:R-:W-:Y:S01]  /*cd90*/  @!UP3 UIMAD.WIDE.U32 UR12, UR6, UR10, URZ ;  /* 0x0000000a060cb2a5 */ /* 0x000fe2000f8e003f */
[C---:B------:R-:W-:Y:S01]  /*cda0*/  IADD3 R8, R9.reuse, 0x40, RZ ;  /* 0x0000004009087810 */ /* 0x040fe20007ffe0ff */
[----:B------:R-:W-:Y:S01]  /*cdb0*/  UIMAD UR5, UR9, UR5, UR15 ;  /* 0x00000005090572a4 */ /* 0x000fe2000f8e020f */
[----:B------:R-:W-:Y:S01]  /*cdc0*/  VIADD R4, R12, 0x40 ;  /* 0x000000400c047836 */ /* 0x000fe20000000000 */
[----:B------:R-:W-:Y:S01]  /*cdd0*/  @!UP2 ULDC UR10, c[0x0][0x2c4] ;  /* 0x0000b100000aaab9 */ /* 0x000fe20000000800 */
[----:B------:R-:W-:Y:S01]  /*cde0*/  @UP0 ULDC UR10, c[0x0][0x2e4] ;  /* 0x0000b900000a0ab9 */ /* 0x000fe20000000800 */
[----:B------:R-:W-:Y:S01]  /*cdf0*/  UISETP.NE.OR UP0, UPT, UR16, -0x1, !UP1 ;  /* 0xffffffff1000788c */ /* 0x000fe2000cf05670 */
[C---:B------:R-:W-:Y:S01]  /*ce00*/  VIADD R7, R9.reuse, 0x80 ;  /* 0x0000008009077836 */ /* 0x040fe20000000000 */
[----:B------:R-:W-:Y:S01]  /*ce10*/  @UP2 UMOV UR15, 0x1 ;  /* 0x00000001000f2882 */ /* 0x000fe20000000000 */
[----:B------:R-:W-:Y:S01]  /*ce20*/  @!UP3 UIMAD UR11, UR6, UR11, UR20 ;  /* 0x0000000b060bb2a4 */ /* 0x000fe2000f8e0214 */
[----:B------:R-:W-:Y:S01]  /*ce30*/  VIADD R6, R9, 0xc0 ;  /* 0x000000c009067836 */ /* 0x000fe20000000000 */
[----:B------:R-:W-:-:S02]  /*ce40*/  @!UP2 UIMAD UR15, UR10, UR8, URZ ;  /* 0x000000080a0fa2a4 */ /* 0x000fc4000f8e023f */
[----:B------:R-:W-:Y:S01]  /*ce50*/  @!UP3 UIADD3 UR21, UR13, UR11, URZ ;  /* 0x0000000b0d15b290 */ /* 0x000fe2000fffe03f */
        /* <DEDUP_REMOVED lines=15> */
[----:B------:R-:W-:Y:S01]  /*cf50*/  @!UP1 UMOV UR23, URZ ;  /* 0x0000003f00179c82 */ /* 0x000fe20008000000 */
[----:B------:R-:W-:Y:S01]  /*cf60*/  @UP1 UMOV UR22, UR16 ;  /* 0x0000001000161c82 */ /* 0x000fe20008000000 */
        /* <DEDUP_REMOVED lines=25> */
.L_x_1573:
[----:B------:R-:W-:Y:S05]  /*d100*/  BSYNC B0 ;  /* 0x0000000000007941 */ /* 0x000fea0003800000 */
.L_x_1572:
        /* <DEDUP_REMOVED lines=25> */
.L_x_1575:
[----:B------:R-:W-:Y:S05]  /*d2a0*/  BSYNC B0 ;  /* 0x0000000000007941 */ /* 0x000fea0003800000 */
.L_x_1574:
        /* <DEDUP_REMOVED lines=24> */
.L_x_1577:
[----:B------:R-:W-:Y:S05]  /*d430*/  BSYNC B0 ;  /* 0x0000000000007941 */ /* 0x000fea0003800000 */
.L_x_1576:
        /* <DEDUP_REMOVED lines=27> */
.L_x_1579:
[----:B------:R-:W-:Y:S05]  /*d5f0*/  BSYNC B0 ;  /* 0x0000000000007941 */ /* 0x000fea0003800000 */
.L_x_1578:
[----:B------:R-:W-:Y:S04]  /*d600*/  BSSY B0, `(.L_x_1580) ;  /* 0x000000a000007945 */ /* 0x000fe80003800000 */
[----:B------:R-:W-:Y:S05]  /*d610*/  @P6 BRA `(.L_x_1581) ;  /* 0x0000000000206947 */ /* 0x000fea0003800000 */
[----:B-1--4-:R-:W-:Y:S01]  /*d620*/  IMAD R2, R12, UR20, RZ ;  /* 0x000000140c027c24 */ /* 0x012fe2000f8e02ff */
[----:B------:R-:W-:-:S04]  /*d630*/  ULDC.64 UR4, c[0x0][0x2b0] ;  /* 0x0000ac0000047ab9 */ /* 0x000fc80000000a00 */
[----:B------:R-:W-:-:S04]  /*d640*/  IADD3 R3, P0, R2, UR6, RZ ;  /* 0x0000000602037c10 */ /* 0x000fc8000ff1e0ff */
[----:B------:R-:W-:Y:S02]  /*d650*/  LEA.HI.X.SX32 R2, R2, UR22, 0x1, P0 ;  /* 0x0000001602027c11 */ /* 0x000fe400080f0eff */
[----:B------:R-:W-:-:S04]  /*d660*/  LEA R6, P0, R3, UR4, 0x2 ;  /* 0x0000000403067c11 */ /* 0x000fc8000f8010ff */
[----:B------:R-:W-:Y:S01]  /*d670*/  LEA.HI.X R7, R3, UR5, R2, 0x2, P0 ;  /* 0x0000000503077c11 */ /* 0x000fe200080f1402 */
[----:B------:R-:W-:-:S05]  /*d680*/  IMAD.MOV.U32 R3, RZ, RZ, 0x7f800000 ;  /* 0x7f800000ff037424 */ /* 0x000fca00078e00ff */
[----:B------:R1:W-:Y:S03]  /*d690*/  STG.E desc[UR26][R6.64], R3 ;  /* 0x0000000306007986 */ /* 0x0003e6000c10191a */
.L_x_1581:
[----:B------:R-:W-:Y:S05]  /*d6a0*/  BSYNC B0 ;  /* 0x0000000000007941 */ /* 0x000fea0003800000 */
.L_x_1580:
        /* <DEDUP_REMOVED lines=10> */
.L_x_1583:
[----:B------:R-:W-:Y:S05]  /*d750*/  BSYNC B0 ;  /* 0x0000000000007941 */ /* 0x000fea0003800000 */
.L_x_1582:
        /* <DEDUP_REMOVED lines=10> */
.L_x_1585:
[----:B------:R-:W-:Y:S05]  /*d800*/  BSYNC B0 ;  /* 0x0000000000007941 */ /* 0x000fea0003800000 */
.L_x_1584:
[----:B------:R-:W-:Y:S05]  /*d810*/  @P3 EXIT ;  /* 0x000000000000394d */ /* 0x000fea0003800000 */
[----:B------:R-:W-:Y:S01]  /*d820*/  IMAD R0, R0, UR20, RZ ;  /* 0x0000001400007c24 */ /* 0x000fe2000f8e02ff */
[----:B------:R-:W-:Y:S01]  /*d830*/  ULDC.64 UR4, c[0x0][0x2b0] ;  /* 0x0000ac0000047ab9 */ /* 0x000fe20000000a00 */
[----:B-1----:R-:W-:-:S03]  /*d840*/  IMAD.MOV.U32 R5, RZ, RZ, 0x7f800000 ;  /* 0x7f800000ff057424 */ /* 0x002fc600078e00ff */
[----:B----4-:R-:W-:-:S04]  /*d850*/  IADD3 R3, P0, R0, UR6, RZ ;  /* 0x0000000600037c10 */ /* 0x010fc8000ff1e0ff */
[----:B------:R-:W-:Y:S02]  /*d860*/  LEA.HI.X.SX32 R0, R0, UR22, 0x1, P0 ;  /* 0x0000001600007c11 */ /* 0x000fe400080f0eff */
[----:B------:R-:W-:-:S04]  /*d870*/  LEA R2, P0, R3, UR4, 0x2 ;  /* 0x0000000403027c11 */ /* 0x000fc8000f8010ff */
[----:B------:R-:W-:-:S05]  /*d880*/  LEA.HI.X R3, R3, UR5, R0, 0x2, P0 ;  /* 0x0000000503037c11 */ /* 0x000fca00080f1400 */
[----:B------:R-:W-:Y:S01]  /*d890*/  STG.E desc[UR26][R2.64], R5 ;  /* 0x0000000502007986 */ /* 0x000fe2000c10191a */
[----:B------:R-:W-:Y:S05]  /*d8a0*/  EXIT ;  /* 0x000000000000794d */ /* 0x000fea0003800000 */
.L_x_1586:
        /* <DEDUP_REMOVED lines=13> */
.L_x_2415:


//--------------------- .text._ZN5flash16flash_fwd_kernelI23Flash_fwd_kernel_traitsILi256ELi128ELi64ELi8ELb0ELb0EN7cutlass6half_tE19Flash_kernel_traitsILi256ELi128ELi64ELi8ES3_EELb1ELb0ELb1ELb0ELb0ELb0ELb0ELb0EEEvNS_16Flash_fwd_paramsE --------------------------
	.section	.text._ZN5flash16flash_fwd_kernelI23Flash_fwd_kernel_traitsILi256ELi128ELi64ELi8ELb0ELb0EN7cutlass6half_tE19Flash_kernel_traitsILi256ELi128ELi64ELi8ES3_EELb1ELb0ELb1ELb0ELb0ELb0ELb0ELb0EEEvNS_16Flash_fwd_paramsE,"ax",@progbits
	.align	128
        .global         _ZN5flash16flash_fwd_kernelI23Flash_fwd_kernel_traitsILi256ELi128ELi64ELi8ELb0ELb0EN7cutlass6half_tE19Flash_kernel_traitsILi256ELi128ELi64ELi8ES3_EELb1ELb0ELb1ELb0ELb0ELb0ELb0ELb0EEEvNS_16Flash_fwd_paramsE
        .type           _ZN5flash16flash_fwd_kernelI23Flash_fwd_kernel_traitsILi256ELi128ELi64ELi8ELb0ELb0EN7cutlass6half_tE19Flash_kernel_traitsILi256ELi128ELi64ELi8ES3_EELb1ELb0ELb1ELb0ELb0ELb0ELb0ELb0EEEvNS_16Flash_fwd_paramsE,@function
        .size           _ZN5flash16flash_fwd_kernelI23Flash_fwd_kernel_traitsILi256ELi128ELi64ELi8ELb0ELb0EN7cutlass6half_tE19Flash_kernel_traitsILi256ELi128ELi64ELi8ES3_EELb1ELb0ELb1ELb0ELb0ELb0ELb0ELb0EEEvNS_16Flash_fwd_paramsE,(.L_x_2416 - _ZN5flash16flash_fwd_kernelI23Flash_fwd_kernel_traitsILi256ELi128ELi64ELi8ELb0ELb0EN7cutlass6half_tE19Flash_kernel_traitsILi256ELi128ELi64ELi8ES3_EELb1ELb0ELb1ELb0ELb0ELb0ELb0ELb0EEEvNS_16Flash_fwd_paramsE)
        .other          _ZN5flash16flash_fwd_kernelI23Flash_fwd_kernel_traitsILi256ELi128ELi64ELi8ELb0ELb0EN7cutlass6half_tE19Flash_kernel_traitsILi256ELi128ELi64ELi8ES3_EELb1ELb0ELb1ELb0ELb0ELb0ELb0ELb0EEEvNS_16Flash_fwd_paramsE,@"STO_CUDA_ENTRY STV_DEFAULT"
_ZN5flash16flash_fwd_kernelI23Flash_fwd_kernel_traitsILi256ELi128ELi64ELi8ELb0ELb0EN7cutlass6half_tE19Flash_kernel_traitsILi256ELi128ELi64ELi8ES3_EELb1ELb0ELb1ELb0ELb0ELb0ELb0ELb0EEEvNS_16Flash_fwd_paramsE:
.text._ZN5flash16flash_fwd_kernelI23Flash_fwd_kernel_traitsILi256ELi128ELi64ELi8ELb0ELb0EN7cutlass6half_tE19Flash_kernel_traitsILi256ELi128ELi64ELi8ES3_EELb1ELb0ELb1ELb0ELb0ELb0ELb0ELb0EEEvNS_16Flash_fwd_paramsE:
        /* <DEDUP_REMOVED lines=13> */
[----:B------:R-:W-:Y:S01]  /*00d0*/  S2UR UR18, SR_CTAID.X ;  /* 0x00000000001279c3 */ /* 0x000fe20000002500 */
[----:B------:R-:W4:Y:S07]  /*00e0*/  @P2 LDG.E.64 R8, desc[UR32][R8.64] ;  /* 0x0000002008082981 */ /* 0x000f2e000c1e1b00 */
[----:B------:R-:W1:Y:S08]  /*00f0*/  S2UR UR15, SR_CTAID.Y ;  /* 0x00000000000f79c3 */ /* 0x000e700000002600 */
[----:B------:R-:W5:Y:S01]  /*0100*/  S2UR UR8, SR_CTAID.Z ;  /* 0x00000000000879c3 */ /* 0x000f620000002700 */
[----:B--2---:R-:W2:Y:S01]  /*0110*/  @P2 LDG.E.64 R4, desc[UR32][R2.64] ;  /* 0x0000002002042981 */ /* 0x004ea2000c1e1b00 */
[----:B------:R-:W-:Y:S01]  /*0120*/  UISETP.NE.U32.AND UP2, UPT, UR6, URZ, UPT ;  /* 0x0000003f0600728c */ /* 0x000fe2000bf45070 */
[----:B------:R-:W-:-:S02]  /*0130*/  UMOV UR17, 0xffffffff ;  /* 0xffffffff00117882 */ /* 0x000fc40000000000 */
[----:B------:R-:W-:Y:S01]  /*0140*/  ULDC.U8 UR6, c[0x0][0x3c2] ;  /* 0x0000f08000067ab9 */ /* 0x000fe20000000000 */
[----:B------:R-:W-:Y:S02]  /*0150*/  UISETP.NE.AND.EX UP2, UPT, UR7, URZ, UPT, UP2 ;  /* 0x0000003f0700728c */ /* 0x000fe4000bf45320 */
[----:B------:R-:W2:Y:S01]  /*0160*/  @P2 LDC R0, c[0x0][0x3b0] ;  /* 0x0000ec00ff002b82 */ /* 0x000ea20000000800 */
[----:B------:R-:W-:Y:S01]  /*0170*/  UISETP.NE.AND UP3, UPT, UR6, URZ, UPT ;  /* 0x0000003f0600728c */ /* 0x000fe2000bf65270 */
[----:B------:R-:W-:Y:S02]  /*0180*/  ULDC UR9, c[0x0][0x270] ;  /* 0x00009c0000097ab9 */ /* 0x000fe40000000800 */
[----:B------:R-:W-:Y:S01]  /*0190*/  PLOP3.LUT P0, PT, PT, PT, UP2, 0x80, 0x0 ;  /* 0x000000000000781c */ /* 0x000fe20003f0f028 */
[----:B------:R-:W-:Y:S01]  /*01a0*/  ULDC.64 UR6, c[0x0][0x2f8] ;  /* 0x0000be0000067ab9 */ /* 0x000fe20000000a00 */
[----:B-1----:R-:W-:-:S06]  /*01b0*/  UIMAD.WIDE UR10, UR15, 0x4, UR10 ;  /* 0x000000040f0a78a5 */ /* 0x002fcc000f8e020a */
[----:B------:R-:W-:Y:S01]  /*01c0*/  IMAD.U32 R14, RZ, RZ, UR10 ;  /* 0x0000000aff0e7e24 */ /* 0x000fe2000f8e00ff */
[----:B-----5:R-:W-:Y:S01]  /*01d0*/  ULOP3.LUT UR4, UR8, UR18, UR15, 0xfe, !UPT ;  /* 0x0000001208047292 */ /* 0x020fe2000f8efe0f */
[----:B------:R-:W-:-:S05]  /*01e0*/  IMAD.U32 R15, RZ, RZ, UR11 ;  /* 0x0000000bff0f7e24 */ /* 0x000fca000f8e00ff */
        /* <DEDUP_REMOVED lines=9> */
[----:B------:R-:W-:-:S02]  /*0280*/  @UP1 UIMAD.WIDE UR10, UR15, 0x4, UR10 ;  /* 0x000000040f0a18a5 */ /* 0x000fc4000f8e020a */
[----:B------:R-:W-:Y:S01]  /*0290*/  UIMAD.WIDE UR6, UR15, 0x4, UR6 ;  /* 0x000000040f0678a5 */ /* 0x000fe2000f8e0206 */
        /* <DEDUP_REMOVED lines=9> */
[----:B------:R2:W-:Y:S01]  /*0330*/  @!P3 STG.E.64 desc[UR32][R10.64+0x8], R2 ;  /* 0x000008020a00b986 */ /* 0x0005e2000c101b20 */
[----:B------:R-:W-:-:S03]  /*0340*/  IMAD.U32 R4, RZ, RZ, UR6 ;  /* 0x00000006ff047e24 */ /* 0x000fc6000f8e00ff */
[----:B------:R-:W3:Y:S01]  /*0350*/  @P0 LDG.E R9, desc[UR32][R14.64] ;  /* 0x000000200e090981 */ /* 0x000ee2000c1e1900 */
[----:B------:R-:W-:-:S03]  /*0360*/  IMAD.U32 R5, RZ, RZ, UR7 ;  /* 0x00000007ff057e24 */ /* 0x000fc6000f8e00ff */
[----:B------:R-:W4:Y:S04]  /*0370*/  @P0 LDG.E R8, desc[UR32][R14.64+0x4] ;  /* 0x000004200e080981 */ /* 0x000f28000c1e1900 */
[----:B------:R-:W5:Y:S01]  /*0380*/  @!P2 LDG.E R0, desc[UR32][R4.64] ;  /* 0x000000200400a981 */ /* 0x000f62000c1e1900 */
[----:B-1----:R-:W-:Y:S02]  /*0390*/  IMAD.U32 R12, RZ, RZ, UR10 ;  /* 0x0000000aff0c7e24 */ /* 0x002fe4000f8e00ff */
[----:B------:R-:W-:-:S05]  /*03a0*/  IMAD.U32 R13, RZ, RZ, UR11 ;  /* 0x0000000bff0d7e24 */ /* 0x000fca000f8e00ff */
[----:B------:R-:W2:Y:S01]  /*03b0*/  @P1 LDG.E R7, desc[UR32][R12.64] ;  /* 0x000000200c071981 */ /* 0x000ea2000c1e1900 */
[----:B------:R-:W-:Y:S01]  /*03c0*/  SHF.R.S32.HI R221, RZ, 0x1f, R6 ;  /* 0x0000001fffdd7819 */ /* 0x000fe20000011406 */
[----:B------:R-:W-:Y:S01]  /*03d0*/  UMOV UR6, URZ ;  /* 0x0000003f00067c82 */ /* 0x000fe20008000000 */
[----:B------:R-:W-:Y:S01]  /*03e0*/  UIMAD UR10, UR15, UR9, UR8 ;  /* 0x000000090f0a72a4 */ /* 0x000fe2000f8e0208 */
[----:B------:R-:W-:Y:S01]  /*03f0*/  UMOV UR7, 0xffffffff ;  /* 0xffffffff00077882 */ /* 0x000fe20000000000 */
[----:B---3--:R-:W-:Y:S02]  /*0400*/  @P0 R2UR UR17, R9 ;  /* 0x00000000091102ca */ /* 0x008fe400000e0000 */
[----:B------:R-:W-:Y:S02]  /*0410*/  LEA.HI R9, R221, R6, RZ, 0x5 ;  /* 0x00000006dd097211 */ /* 0x000fe400078f28ff */
[----:B----4-:R-:W-:Y:S02]  /*0420*/  @P0 R2UR UR19, R8 ;  /* 0x00000000081302ca */ /* 0x010fe400000e0000 */
[----:B------:R-:W-:-:S02]  /*0430*/  ISETP.NE.U32.AND P0, PT, RZ, UR4, PT ;  /* 0x00000004ff007c0c */ /* 0x000fc4000bf05070 */
[----:B-----5:R-:W-:Y:S01]  /*0440*/  @!P2 R2UR UR7, R0 ;  /* 0x000000000007a2ca */ /* 0x020fe200000e0000 */
[----:B------:R-:W-:Y:S01]  /*0450*/  USHF.L.U32 UR4, UR10, 0x5, URZ ;  /* 0x000000050a047899 */ /* 0x000fe2000800063f */
[----:B------:R-:W-:-:S03]  /*0460*/  ISETP.NE.AND.EX P2, PT, RZ, UR5, PT, P0 ;  /* 0x00000005ff007c0c */ /* 0x000fc6000bf45300 */
[----:B------:R-:W-:-:S04]  /*0470*/  USHF.R.S32.HI UR5, URZ, 0x1f, UR4 ;  /* 0x0000001f3f057899 */ /* 0x000fc80008011404 */
[----:B------:R-:W-:Y:S01]  /*0480*/  @UP2 UIADD3 UR19, UR19, -UR17, URZ ;  /* 0x8000001113132290 */ /* 0x000fe2000fffe03f */
[----:B--2---:R-:W-:Y:S02]  /*0490*/  @P1 R2UR UR6, R7 ;  /* 0x00000000070612ca */ /* 0x004fe400000e0000 */
[----:B------:R-:W-:-:S05]  /*04a0*/  LOP3.LUT R7, R9, 0xffffffe0, RZ, 0xc0, !PT ;  /* 0xffffffe009077812 */ /* 0x000fca00078ec0ff */
[----:B------:R-:W-:-:S05]  /*04b0*/  IMAD.IADD R14, R6, 0x1, -R7 ;  /* 0x00000001060e7824 */ /* 0x000fca00078e0a07 */
[--C-:B------:R-:W-:Y:S02]  /*04c0*/  IADD3 R8, P1, P0, R2, UR4, R14.reuse ;  /* 0x0000000402087c10 */ /* 0x100fe4000f83e00e */
[----:B------:R-:W-:Y:S01]  /*04d0*/  SHF.R.S32.HI R2, RZ, 0x1f, R14 ;  /* 0x0000001fff027819 */ /* 0x000fe2000001140e */
[----:B------:R-:W-:-:S03]  /*04e0*/  @!UP2 ULDC UR19, c[0x0][0x2c4] ;  /* 0x0000b1000013aab9 */ /* 0x000fc60000000800 */
        /* <DEDUP_REMOVED lines=9> */
.L_x_1587:
[----:B------:R-:W-:Y:S01]  /*0580*/  ULDC UR10, c[0x0][0x2c8] ;  /* 0x0000b200000a7ab9 */ /* 0x000fe20000000800 */
.L_x_1588:
        /* <DEDUP_REMOVED lines=53> */
[----:B------:R-:W-:Y:S01]  /*08e0*/  @!UP1 USHF.R.S32.HI UR11, URZ, 0x1f, UR15 ;  /* 0x0000001f3f0b9899 */ /* 0x000fe2000801140f */
[----:B------:R-:W-:Y:S01]  /*08f0*/  IMAD.IADD R6, R6, 0x1, -R3 ;  /* 0x0000000106067824 */ /* 0x000fe200078e0a03 */
[----:B------:R-:W-:Y:S01]  /*0900*/  @UP1 ULDC.64 UR6, c[0x0][0x298] ;  /* 0x0000a60000061ab9 */ /* 0x000fe20000000a00 */
[----:B------:R-:W-:Y:S01]  /*0910*/  @!UP1 ULDC.64 UR4, c[0x0][0x290] ;  /* 0x0000a40000049ab9 */ /* 0x000fe20000000a00 */
[----:B------:R-:W-:Y:S01]  /*0920*/  @UP1 UIMAD.WIDE.U32 UR12, UR17, UR6, URZ ;  /* 0x00000006110c12a5 */ /* 0x000fe2000f8e003f */
[----:B------:R-:W-:Y:S01]  /*0930*/  IMAD.SHL.U32 R9, R6, 0x8, RZ ;  /* 0x0000000806097824 */ /* 0x000fe200078e00ff */
[----:B------:R-:W-:Y:S01]  /*0940*/  @!UP1 UIMAD UR6, UR11, UR4, URZ ;  /* 0x000000040b0692a4 */ /* 0x000fe2000f8e023f */
[C---:B------:R-:W-:Y:S01]  /*0950*/  ISETP.GE.AND P1, PT, R16.reuse, UR19, PT ;  /* 0x0000001310007c0c */ /* 0x040fe2000bf26270 */
[----:B------:R-:W-:Y:S01]  /*0960*/  @!UP1 UIMAD.WIDE.U32 UR20, UR15, UR4, URZ ;  /* 0x000000040f1492a5 */ /* 0x000fe2000f8e003f */
[--C-:B------:R-:W-:Y:S01]  /*0970*/  SHF.R.S32.HI R17, RZ, 0x1f, R16.reuse ;  /* 0x0000001fff117819 */ /* 0x100fe20000011410 */
[----:B------:R-:W-:Y:S01]  /*0980*/  ULDC.U8 UR11, c[0x0][0x3d8] ;  /* 0x0000f600000b7ab9 */ /* 0x000fe20000000000 */
[----:B------:R-:W-:Y:S01]  /*0990*/  @!UP1 UIMAD UR6, UR15, UR5, UR6 ;  /* 0x000000050f0692a4 */ /* 0x000fe2000f8e0206 */
[----:B------:R-:W-:Y:S01]  /*09a0*/  VIADD R5, R16, 0x20 ;  /* 0x0000002010057836 */ /* 0x000fe20000000000 */
[----:B------:R-:W-:Y:S01]  /*09b0*/  UISETP.NE.AND UP3, UPT, UR11, URZ, UPT ;  /* 0x0000003f0b00728c */ /* 0x000fe2000bf65270 */
[----:B------:R-:W-:Y:S01]  /*09c0*/  ISETP.NE.AND P3, PT, R6, RZ, PT ;  /* 0x000000ff0600720c */ /* 0x000fe20003f65270 */
[----:B------:R-:W-:Y:S01]  /*09d0*/  UISETP.NE.AND UP0, UPT, UR11, URZ, !UP2 ;  /* 0x0000003f0b00728c */ /* 0x000fe2000d705270 */
[----:B------:R-:W-:Y:S01]  /*09e0*/  IMAD.WIDE R14, R15, 0x80, R16 ;  /* 0x000000800f0e7825 */ /* 0x000fe200078e0210 */
[----:B------:R-:W-:Y:S01]  /*09f0*/  UISETP.EQ.AND UP3, UPT, UR10, URZ, UP3 ;  /* 0x0000003f0a00728c */ /* 0x000fe20009f62270 */
[C---:B------:R-:W-:Y:S01]  /*0a00*/  IADD3 R8, R9.reuse, 0x40, RZ ;  /* 0x0000004009087810 */ /* 0x040fe20007ffe0ff */
[----:B------:R-:W-:Y:S01]  /*0a10*/  @UP1 UIMAD UR7, UR17, UR7, UR13 ;  /* 0x00000007110712a4 */ /* 0x000fe2000f8e020d */
[----:B------:R-:W-:Y:S01]  /*0a20*/  VIADD R4, R16, 0x40 ;  /* 0x0000004010047836 */ /* 0x000fe20000000000 */
[----:B------:R-:W-:Y:S01]  /*0a30*/  @UP2 ULDC.64 UR4, c[0x0][0x2c0] ;  /* 0x0000b00000042ab9 */ /* 0x000fe20000000a00 */
[----:B------:R-:W-:Y:S01]  /*0a40*/  USHF.R.S32.HI UR13, URZ, 0x1f, UR8 ;  /* 0x0000001f3f0d7899 */ /* 0x000fe20008011408 */
[C---:B------:R-:W-:Y:S01]  /*0a50*/  VIADD R7, R9.reuse, 0x80 ;  /* 0x0000008009077836 */ /* 0x040fe20000000000 */
[----:B------:R-:W-:Y:S01]  /*0a60*/  @UP2 UIMAD UR14, UR5, UR4, URZ ;  /* 0x00000004050e22a4 */ /* 0x000fe2000f8e023f */
[----:B------:R-:W-:Y:S01]  /*0a70*/  VIADD R6, R9, 0xc0 ;  /* 0x000000c009067836 */ /* 0x000fe20000000000 */
[----:B------:R-:W-:Y:S01]  /*0a80*/  @UP2 UMOV UR10, 0x1 ;  /* 0x00000001000a2882 */ /* 0x000fe20000000000 */
[----:B------:R-:W-:Y:S01]  /*0a90*/  ULDC.64 UR4, c[0x0][0x2a0] ;  /* 0x0000a80000047ab9 */ /* 0x000fe20000000a00 */
[----:B------:R-:W-:Y:S01]  /*0aa0*/  @UP1 UMOV UR16, UR12 ;  /* 0x0000000c00101c82 */ /* 0x000fe20008000000 */
[----:B------:R-:W-:Y:S01]  /*0ab0*/  UIMAD UR13, UR13, UR4, URZ ;  /* 0x000000040d0d72a4 */ /* 0x000fe2000f8e023f */
[----:B------:R-:W-:Y:S01]  /*0ac0*/  IMAD.U32 R10, RZ, RZ, UR4 ;  /* 0x00000004ff0a7e24 */ /* 0x000fe2000f8e00ff */
[----:B------:R-:W-:Y:S01]  /*0ad0*/  @UP3 ULDC UR12, c[0x0][0x2c4] ;  /* 0x0000b100000c3ab9 */ /* 0x000fe20000000800 */
[----:B------:R-:W-:Y:S01]  /*0ae0*/  @!UP2 ULDC UR4, c[0x0][0x2c4] ;  /* 0x0000b1000004aab9 */ /* 0x000fe20000000800 */
[----:B------:R-:W-:Y:S01]  /*0af0*/  @UP0 ULDC UR4, c[0x0][0x2e4] ;  /* 0x0000b90000040ab9 */ /* 0x000fe20000000800 */
[----:B------:R-:W-:-:S02]  /*0b00*/  @UP3 UIMAD UR12, UR15, UR12, URZ ;  /* 0x0000000c0f0c32a4 */ /* 0x000fc4000f8e023f */
[----:B------:R-:W-:Y:S02]  /*0b10*/  @!UP2 UIMAD UR10, UR4, UR9, URZ ;  /* 0x00000009040aa2a4 */ /* 0x000fe4000f8e023f */
[----:B------:R-:W-:Y:S01]  /*0b20*/  @!UP1 UIADD3 UR7, UR21, UR6, URZ ;  /* 0x0000000615079290 */ /* 0x000fe2000fffe03f */
[----:B------:R-:W-:Y:S01]  /*0b30*/  @!UP1 UMOV UR16, UR20 ;  /* 0x0000001400109c82 */ /* 0x000fe20008000000 */
[----:B------:R-:W-:Y:S01]  /*0b40*/  UIMAD UR10, UR15, UR10, URZ ;  /* 0x0000000a0f0a72a4 */ /* 0x000fe2000f8e023f */
[C---:B------:R-:W-:Y:S01]  /*0b50*/  IADD3 R2, P0, R9.reuse, UR16, RZ ;  /* 0x0000001009027c10 */ /* 0x040fe2000ff1e0ff */
[----:B------:R-:W-:Y:S01]  /*0b60*/  @UP3 USEL UR12, UR12, UR17, !UP1 ;  /* 0x000000110c0c3287 */ /* 0x000fe2000c800000 */
[----:B------:R-:W-:Y:S01]  /*0b70*/  @UP2 ULDC UR11, c[0x0][0x2c0] ;  /* 0x0000b000000b2ab9 */ /* 0x000fe20000000800 */
[----:B------:R-:W-:Y:S01]  /*0b80*/  USEL UR10, UR10, URZ, !UP3 ;  /* 0x0000003f0a0a7287 */ /* 0x000fe2000d800000 */
[----:B------:R-:W-:Y:S01]  /*0b90*/  LEA.HI.X.SX32 R3, R9, UR7, 0x1, P0 ;  /* 0x0000000709037c11 */ /* 0x000fe200080f0eff */
[----:B------:R-:W-:Y:S01]  /*0ba0*/  @!UP2 UMOV UR11, 0x1 ;  /* 0x00000001000ba882 */ /* 0x000fe20000000000 */
[----:B------:R-:W-:Y:S01]  /*0bb0*/  @!UP2 UMOV UR14, UR4 ;  /* 0x00000004000eac82 */ /* 0x000fe20008000000 */
[----:B------:R-:W-:Y:S01]  /*0bc0*/  UIMAD UR6, UR29, UR11, URZ ;  /* 0x0000000b1d0672a4 */ /* 0x000fe2000f8e023f */
[----:B------:R-:W-:Y:S01]  /*0bd0*/  ISETP.GE.AND P0, PT, R5, UR19, PT ;  /* 0x0000001305007c0c */ /* 0x000fe2000bf06270 */
[----:B------:R-:W-:Y:S01]  /*0be0*/  UIMAD UR14, UR8, UR14, UR10 ;  /* 0x0000000e080e72a4 */ /* 0x000fe2000f8e020a */
[----:B------:R-:W-:Y:S01]  /*0bf0*/  IMAD.WIDE.U32 R10, R10, UR8, R2 ;  /* 0x000000080a0a7c25 */ /* 0x000fe2000f8e0002 */
[----:B------:R-:W-:Y:S01]  /*0c00*/  @!UP3 UMOV UR22, URZ ;  /* 0x0000003f0016bc82 */ /* 0x000fe20008000000 */
[----:B------:R-:W-:Y:S01]  /*0c10*/  UIMAD UR5, UR8, UR5, UR13 ;  /* 0x00000005080572a4 */ /* 0x000fe2000f8e020d */
[----:B------:R-:W-:Y:S01]  /*0c20*/  @UP3 UMOV UR22, UR12 ;  /* 0x0000000c00163c82 */ /* 0x000fe20008000000 */
[----:B------:R-:W-:Y:S01]  /*0c30*/  @!UP3 UMOV UR23, URZ ;  /* 0x0000003f0017bc82 */ /* 0x000fe20008000000 */
[----:B------:R-:W-:-:S02]  /*0c40*/  USHF.R.S32.HI UR4, URZ, 0x1f, UR6 ;  /* 0x0000001f3f047899 */ /* 0x000fc40008011406 */
[----:B------:R-:W-:Y:S01]  /*0c50*/  @UP3 USHF.R.S32.HI UR23, URZ, 0x1f, UR12 ;  /* 0x0000001f3f173899 */ /* 0x000fe2000801140c */
        /* <DEDUP_REMOVED lines=23> */
.L_x_1591:
[----:B------:R-:W-:Y:S05]  /*0dd0*/  BSYNC B0 ;  /* 0x0000000000007941 */ /* 0x000fea0003800000 */
.L_x_1590:
        /* <DEDUP_REMOVED lines=25> */
.L_x_1593:
[----:B------:R-:W-:Y:S05]  /*0f70*/  BSYNC B0 ;  /* 0x0000000000007941 */ /* 0x000fea0003800000 */
.L_x_1592:
        /* <DEDUP_REMOVED lines=24> */
.L_x_1595:
[----:B------:R-:W-:Y:S05]  /*1100*/  BSYNC B0 ;  /* 0x0000000000007941 */ /* 0x000fea0003800000 */
.L_x_1594:
        /* <DEDUP_REMOVED lines=26> */
.L_x_1597:
[----:B------:R-:W-:Y:S05]  /*12b0*/  BSYNC B0 ;  /* 0x0000000000007941 */ /* 0x000fea0003800000 */
.L_x_1596:
        /* <DEDUP_REMOVED lines=10> */
.L_x_1599:
[----:B------:R-:W-:Y:S05]  /*1360*/  BSYNC B0 ;  /* 0x0000000000007941 */ /* 0x000fea0003800000 */
.L_x_1598:
        /* <DEDUP_REMOVED lines=10> */
.L_x_1601:
[----:B------:R-:W-:Y:S05]  /*1410*/  BSYNC B0 ;  /* 0x0000000000007941 */ /* 0x000fea0003800000 */
.L_x_1600:
        /* <DEDUP_REMOVED lines=10> */
.L_x_1603:
[----:B------:R-:W-:Y:S05]  /*14c0*/  BSYNC B0 ;  /* 0x0000000000007941 */ /* 0x000fea0003800000 */
.L_x_1602:
        /* <DEDUP_REMOVED lines=10> */
.L_x_1589:
        /* <DEDUP_REMOVED lines=33> */
.L_x_1604:
[----:B------:R-:W-:Y:S01]  /*1780*/  ULDC UR14, c[0x0][0x278] ;  /* 0x00009e00000e7ab9 */ /* 0x000fe20000000800 */
[----:B------:R-:W1:Y:S01]  /*1790*/  S2R R3, SR_CTAID.Z ;  /* 0x0000000000037919 */ /* 0x000e620000002700 */
[----:B------:R-:W-:Y:S01]  /*17a0*/  IMAD.U32 R0, RZ, RZ, UR14 ;  /* 0x0000000eff007e24 */ /* 0x000fe2000f8e00ff */
[----:B------:R-:W-:Y:S01]  /*17b0*/  UMOV UR36, URZ ;  /* 0x0000003f00247c82 */ /* 0x000fe20008000000 */
[----:B------:R-:W-:-:S03]  /*17c0*/  @UP0 UIADD3 UR7, UR6, UR7, URZ ;  /* 0x0000000706070290 */ /* 0x000fc6000fffe03f */
[----:B------:R-:W-:-:S04]  /*17d0*/  IABS R0, R0 ;  /* 0x0000000000007213 */ /* 0x000fc80000000000 */
[----:B------:R-:W-:-:S13]  /*17e0*/  R2UR UR4, R0 ;  /* 0x00000000000472ca */ /* 0x000fda00000e0000 */
[----:B------:R-:W2:Y:S01]  /*17f0*/  I2F.RP R4, UR4 ;  /* 0x0000000400047d06 */ /* 0x000ea20008209400 */
[----:B-1----:R-:W-:-:S04]  /*1800*/  IABS R3, R3 ;  /* 0x0000000300037213 */ /* 0x002fc80000000000 */
[----:B------:R-:W-:-:S03]  /*1810*/  R2UR UR5, R3 ;  /* 0x00000000030572ca */ /* 0x000fc600000e0000 */
[----:B--2---:R-:W1:Y:S01]  /*1820*/  MUFU.RCP R0, R4 ;  /* 0x0000000400007308 */ /* 0x004e620000001000 */
[----:B------:R-:W-:-:S04]  /*1830*/  LEA.HI R3, R221, R6, RZ, 0x3 ;  /* 0x00000006dd037211 */ /* 0x000fc800078f18ff */
[----:B------:R-:W-:Y:S02]  /*1840*/  SHF.R.S32.HI R232, RZ, 0x3, R3 ;  /* 0x00000003ffe87819 */ /* 0x000fe40000011403 */
[----:B------:R-:W-:-:S03]  /*1850*/  LOP3.LUT R3, R3, 0xfffffff8, RZ, 0xc0, !PT ;  /* 0xfffffff803037812 */ /* 0x000fc600078ec0ff */
[----:B------:R-:W-:Y:S02]  /*1860*/  IMAD.SHL.U32 R7, R232, 0x40, RZ ;  /* 0x00000040e8077824 */ /* 0x000fe400078e00ff */
[----:B------:R-:W-:-:S03]  /*1870*/  IMAD.IADD R3, R6, 0x1, -R3 ;  /* 0x0000000106037824 */ /* 0x000fc600078e0a03 */
[----:B------:R-:W-:Y:S01]  /*1880*/  LOP3.LUT R7, R7, 0x1c0, RZ, 0xc0, !PT ;  /* 0x000001c007077812 */ /* 0x000fe200078ec0ff */
[----:B------:R-:W-:Y:S02]  /*1890*/  IMAD.SHL.U32 R242, R3, 0x8, RZ ;  /* 0x0000000803f27824 */ /* 0x000fe400078e00ff */
[----:B-1----:R-:W-:Y:S01]  /*18a0*/  VIADD R0, R0, 0xffffffe ;  /* 0x0ffffffe00007836 */ /* 0x002fe20000000000 */
[----:B------:R-:W-:Y:S02]  /*18b0*/  SHF.R.U32.HI R230, RZ, 0x3, R7 ;  /* 0x00000003ffe67819 */ /* 0x000fe40000011607 */
[--C-:B------:R-:W-:Y:S02]  /*18c0*/  LOP3.LUT R5, R7, 0x38, R242.reuse, 0xf8, !PT ;  /* 0x0000003807057812 */ /* 0x100fe400078ef8f2 */
[----:B------:R-:W-:Y:S01]  /*18d0*/  SHF.R.S32.HI R243, RZ, 0x1f, R242 ;  /* 0x0000001ffff37819 */ /* 0x000fe200000114f2 */
[----:B------:R-:W1:Y:S01]  /*18e0*/  F2I.FTZ.U32.TRUNC.NTZ R0, R0 ;  /* 0x0000000000007305 */ /* 0x000e62000021f000 */
[----:B------:R-:W-:-:S02]  /*18f0*/  LOP3.LUT R230, R5, R230, RZ, 0x3c, !PT ;  /* 0x000000e605e67212 */ /* 0x000fc400078e3cff */
[----:B------:R-:W-:Y:S02]  /*1900*/  LEA.HI R5, R221, R6, RZ, 0x6 ;  /* 0x00000006dd057211 */ /* 0x000fe400078f30ff */
[----:B-1----:R-:W-:Y:S01]  /*1910*/  R2UR UR37, R0 ;  /* 0x00000000002572ca */ /* 0x002fe200000e0000 */
[----:B------:R-:W-:-:S12]  /*1920*/  VIADD R0, R232, 0x40 ;  /* 0x00000040e8007836 */ /* 0x000fd80000000000 */
[----:B------:R-:W-:-:S04]  /*1930*/  UIADD3 UR10, URZ, -UR37, URZ ;  /* 0x800000253f0a7290 */ /* 0x000fc8000fffe03f */
[----:B------:R-:W-:-:S04]  /*1940*/  UIMAD UR10, UR10, UR4, URZ ;  /* 0x000000040a0a72a4 */ /* 0x000fc8000f8e023f */
[----:B------:R-:W-:-:S04]  /*1950*/  UIMAD.WIDE.U32 UR10, UR37, UR10, UR36 ;  /* 0x0000000a250a72a5 */ /* 0x000fc8000f8e0024 */
[----:B------:R-:W-:-:S07]  /*1960*/  UIMAD.WIDE.U32 UR10, UR11, UR5, URZ ;  /* 0x000000050b0a72a5 */ /* 0x000fce000f8e003f */
[----:B------:R-:W-:Y:S02]  /*1970*/  UMOV UR22, UR11 ;  /* 0x0000000b00167c82 */ /* 0x000fe40008000000 */
[----:B------:R-:W-:-:S04]  /*1980*/  UIADD3 UR10, -UR22, URZ, URZ ;  /* 0x0000003f160a7290 */ /* 0x000fc8000fffe13f */
[----:B------:R-:W-:Y:S02]  /*1990*/  UIMAD UR10, UR4, UR10, UR5 ;  /* 0x0000000a040a72a4 */ /* 0x000fe4000f8e0205 */
[----:B------:R-:W-:Y:S02]  /*19a0*/  UIADD3 UR5, -UR29, UR19, URZ ;  /* 0x000000131d057290 */ /* 0x000fe4000fffe13f */
[----:B------:R-:W-:-:S04]  /*19b0*/  UISETP.GT.U32.AND UP1, UPT, UR4, UR10, UPT ;  /* 0x0000000a0400728c */ /* 0x000fc8000bf24070 */
[----:B------:R-:W-:Y:S01]  /*19c0*/  ISETP.GE.AND P5, PT, R0, UR5, PT ;  /* 0x0000000500007c0c */ /* 0x000fe2000bfa6270 */
[----:B------:R-:W-:-:S05]  /*19d0*/  VIADD R0, R232, 0x60 ;  /* 0x00000060e8007836 */ /* 0x000fca0000000000 */
[----:B------:R-:W-:Y:S01]  /*19e0*/  ISETP.GE.AND P6, PT, R0, UR5, PT ;  /* 0x0000000500007c0c */ /* 0x000fe2000bfc6270 */
        /* <DEDUP_REMOVED lines=10> */
[----:B------:R-:W-:-:S02]  /*1a90*/  USHF.R.S32.HI UR4, URZ, 0x1f, UR8 ;  /* 0x0000001f3f047899 */ /* 0x000fc40008011408 */
[----:B------:R-:W-:Y:S02]  /*1aa0*/  @!UP1 UIADD3 UR22, -UR22, URZ, URZ ;  /* 0x0000003f16169290 */ /* 0x000fe4000fffe13f */
[----:B------:R-:W-:Y:S01]  /*1ab0*/  @UP0 UIADD3 UR27, UR37, UR7, URZ ;  /* 0x00000007251b0290 */ /* 0x000fe2000fffe03f */
[----:B------:R-:W-:-:S04]  /*1ac0*/  @UP0 UMOV UR30, UR36 ;  /* 0x00000024001e0c82 */ /* 0x000fc80008000000 */
        /* <DEDUP_REMOVED lines=11> */
[----:B------:R-:W-:Y:S02]  /*1b80*/  UIMAD UR21, UR21, UR6, URZ ;  /* 0x00000006151572a4 */ /* 0x000fe4000f8e023f */
[----:B------:R-:W-:Y:S02]  /*1b90*/  UIMAD.WIDE.U32 UR36, UR15, UR6, UR36 ;  /* 0x000000060f2472a5 */ /* 0x000fe4000f8e0024 */
[----:B------:R-:W-:-:S04]  /*1ba0*/  UIMAD UR7, UR15, UR7, UR21 ;  /* 0x000000070f0772a4 */ /* 0x000fc8000f8e0215 */
[----:B------:R-:W-:Y:S01]  /*1bb0*/  UIADD3 UR27, UR37, UR7, URZ ;  /* 0x00000007251b7290 */ /* 0x000fe2000fffe03f */
[----:B------:R-:W-:-:S11]  /*1bc0*/  UMOV UR30, UR36 ;  /* 0x00000024001e7c82 */ /* 0x000fd60008000000 */
.L_x_1605:
[----:B------:R-:W-:Y:S01]  /*1bd0*/  ULDC.64 UR6, c[0x0][0x258] ;  /* 0x0000960000067ab9 */ /* 0x000fe20000000a00 */
[----:B------:R-:W-:Y:S01]  /*1be0*/  IADD3 R10, P0, R242, UR20, RZ ;  /* 0x00000014f20a7c10 */ /* 0x000fe2000ff1e0ff */
[----:B------:R-:W-:Y:S01]  /*1bf0*/  UIMAD UR4, UR4, UR6, URZ ;  /* 0x00000006040472a4 */ /* 0x000fe2000f8e023f */
[----:B------:R-:W-:Y:S01]  /*1c00*/  IMAD.SHL.U32 R5, R5, 0x8, RZ ;  /* 0x0000000805057824 */ /* 0x000fe200078e00ff */
[----:B------:R-:W-:Y:S01]  /*1c10*/  LEA.HI R221, R221, R6, RZ, 0x4 ;  /* 0x00000006dddd7211 */ /* 0x000fe200078f20ff */
[----:B------:R-:W-:Y:S01]  /*1c20*/  IMAD.U32 R22, RZ, RZ, UR6 ;  /* 0x00000006ff167e24 */ /* 0x000fe2000f8e00ff */
[----:B------:R-:W-:Y:S01]  /*1c30*/  UIMAD UR15, UR8, UR7, UR4 ;  /* 0x00000007080f72a4 */ /* 0x000fe2000f8e0204 */
[----:B------:R-:W-:Y:S01]  /*1c40*/  IADD3.X R11, R243, UR9, RZ, P0, !PT ;  /* 0x00000009f30b7c10 */ /* 0x000fe200087fe4ff */
[----:B------:R-:W-:Y:S01]  /*1c50*/  UMOV UR36, 0x400 ;  /* 0x0000040000247882 */ /* 0x000fe20000000000 */
[----:B------:R-:W-:Y:S01]  /*1c60*/  LOP3.LUT R230, R230, 0xfffffe00, R5, 0xf8, !PT ;  /* 0xfffffe00e6e67812 */ /* 0x000fe200078ef805 */
[----:B------:R-:W-:Y:S01]  /*1c70*/  ULDC.64 UR6, c[0x0][0x268] ;  /* 0x00009a0000067ab9 */ /* 0x000fe20000000a00 */
[----:B------:R-:W-:Y:S01]  /*1c80*/  ISETP.GE.AND P0, PT, R232, UR5, PT ;  /* 0x00000005e8007c0c */ /* 0x000fe2000bf06270 */
[----:B------:R-:W-:Y:S01]  /*1c90*/  IMAD.WIDE.U32 R22, R22, UR8, R10 ;  /* 0x0000000816167c25 */ /* 0x000fe2000f8e000a */
[----:B------:R-:W1:Y:S01]  /*1ca0*/  S2UR UR4, SR_CgaCtaId ;  /* 0x00000000000479c3 */ /* 0x000e620000008800 */
[C---:B------:R-:W-:Y:S01]  /*1cb0*/  LOP3.LUT R5, R221.reuse, 0xfffffff0, RZ, 0xc0, !PT ;  /* 0xfffffff0dd057812 */ /* 0x040fe200078ec0ff */
[----:B------:R-:W-:Y:S01]  /*1cc0*/  ULDC.64 UR8, c[0x0][0x260] ;  /* 0x0000980000087ab9 */ /* 0x000fe20000000a00 */
[----:B------:R-:W-:Y:S01]  /*1cd0*/  SHF.R.S32.HI R26, RZ, 0x4, R221 ;  /* 0x00000004ff1a7819 */ /* 0x000fe200000114dd */
[----:B------:R-:W-:Y:S01]  /*1ce0*/  UIADD3 UR21, UR23, -0x1, URZ ;  /* 0xffffffff17157890 */ /* 0x000fe2000fffe03f */
[----:B------:R-:W-:Y:S01]  /*1cf0*/  SHF.R.S32.HI R233, RZ, 0x1f, R232 ;  /* 0x0000001fffe97819 */ /* 0x000fe200000114e8 */
[----:B------:R-:W-:Y:S01]  /*1d00*/  IMAD.IADD R0, R6, 0x1, -R5 ;  /* 0x0000000106007824 */ /* 0x000fe200078e0a05 */
[----:B------:R-:W-:Y:S01]  /*1d10*/  UIMAD UR37, UR14, UR8, URZ ;  /* 0x000000080e2572a4 */ /* 0x000fe2000f8e023f */
[----:B------:R-:W-:Y:S01]  /*1d20*/  IMAD.U32 R21, RZ, RZ, UR18 ;  /* 0x00000012ff157e24 */ /* 0x000fe2000f8e00ff */
[----:B------:R-:W-:Y:S01]  /*1d30*/  LEA.HI R221, R221, R26, RZ, 0x1 ;  /* 0x0000001adddd7211 */ /* 0x000fe200078f08ff */
[----:B------:R-:W-:Y:S01]  /*1d40*/  UIMAD UR20, UR21, -0x40, UR31 ;  /* 0xffffffc0151478a4 */ /* 0x000fe2000f8e021f */
[----:B------:R-:W-:Y:S01]  /*1d50*/  SHF.R.S32.HI R17, RZ, 0x1f, R0 ;  /* 0x0000001fff117819 */ /* 0x000fe20000011400 */
[----:B------:R-:W-:Y:S01]  /*1d60*/  UIMAD UR9, UR22, UR9, UR37 ;  /* 0x00000009160972a4 */ /* 0x000fe2000f8e0225 */
[----:B------:R-:W-:Y:S01]  /*1d70*/  VIADD R25, R23, UR15 ;  /* 0x0000000f17197c36 */ /* 0x000fe20008000000 */
[----:B------:R-:W-:Y:S01]  /*1d80*/  BSSY B0, `(.L_x_1606) ;  /* 0x000003d000007945 */ /* 0x000fe20003800000 */
[----:B------:R-:W-:Y:S01]  /*1d90*/  VIADD R18, R232, 0x20 ;  /* 0x00000020e8127836 */ /* 0x000fe20000000000 */
[----:B------:R-:W-:Y:S01]  /*1da0*/  LOP3.LUT R221, R221, 0xfffffffe, RZ, 0xc0, !PT ;  /* 0xfffffffedddd7812 */ /* 0x000fe200078ec0ff */
[C---:B------:R-:W-:Y:S01]  /*1db0*/  VIADD R228, R242.reuse, 0x80 ;  /* 0x00000080f2e47836 */ /* 0x040fe20000000000 */
[----:B------:R-:W-:Y:S01]  /*1dc0*/  LEA.HI R17, R17, R0, RZ, 0x3 ;  /* 0x0000000011117211 */ /* 0x000fe200078f18ff */
[C---:B------:R-:W-:Y:S01]  /*1dd0*/  VIADD R223, R242.reuse, 0xc0 ;  /* 0x000000c0f2df7836 */ /* 0x040fe20000000000 */
[----:B------:R-:W-:Y:S01]  /*1de0*/  IADD3 R229, R242, 0x40, RZ ;  /* 0x00000040f2e57810 */ /* 0x000fe20007ffe0ff */
[----:B------:R-:W-:Y:S01]  /*1df0*/  IMAD.WIDE R20, R21, 0x80, R232 ;  /* 0x0000008015147825 */ /* 0x000fe200078e02e8 */
[----:B------:R-:W-:Y:S01]  /*1e00*/  MOV R15, UR6 ;  /* 0x00000006000f7c02 */ /* 0x000fe20008000f00 */
[----:B-1----:R-:W-:-:S02]  /*1e10*/  ULEA UR4, UR4, UR36, 0x18 ;  /* 0x0000002404047291 */ /* 0x002fc4000f8ec03f */
[----:B------:R-:W-:Y:S01]  /*1e20*/  IMAD R7, R233, UR12, RZ ;  /* 0x0000000ce9077c24 */ /* 0x000fe2000f8e02ff */
[----:B------:R-:W-:Y:S01]  /*1e30*/  UIMAD UR36, UR14, UR6, URZ ;  /* 0x000000060e2472a4 */ /* 0x000fe2000f8e023f */
[----:B------:R-:W-:-:S03]  /*1e40*/  IMAD.WIDE.U32 R30, R232, UR12, R242 ;  /* 0x0000000ce81e7c25 */ /* 0x000fc6000f8e00f2 */
[----:B------:R-:W-:Y:S01]  /*1e50*/  UIMAD UR36, UR22, UR7, UR36 ;  /* 0x00000007162472a4 */ /* 0x000fe2000f8e0224 */
[----:B------:R-:W-:Y:S01]  /*1e60*/  IMAD.U32 R16, RZ, RZ, UR8 ;  /* 0x00000008ff107e24 */ /* 0x000fe2000f8e00ff */
[----:B------:R-:W-:Y:S01]  /*1e70*/  LEA R230, R230, UR4, 0x1 ;  /* 0x00000004e6e67c11 */ /* 0x000fe2000f8e08ff */
        /* <DEDUP_REMOVED lines=45> */
.L_x_1607:
[----:B------:R-:W-:Y:S05]  /*2150*/  BSYNC B0 ;  /* 0x0000000000007941 */ /* 0x000fea0003800000 */
.L_x_1606:
[----:B------:R-:W-:Y:S01]  /*2160*/  ISETP.GE.AND P1, PT, R18, UR5, PT ;  /* 0x0000000512007c0c */ /* 0x000fe2000bf26270 */
[----:B------:R-:W-:Y:S01]  /*2170*/  IMAD R7, R232, UR13, R7 ;  /* 0x0000000de8077c24 */ /* 0x000fe2000f8e0207 */
[----:B-12---:R-:W-:Y:S01]  /*2180*/  LOP3.LUT R5, R17, 0xfffffff8, RZ, 0xc0, !PT ;  /* 0xfffffff811057812 */ /* 0x006fe200078ec0ff */
[----:B------:R-:W-:Y:S01]  /*2190*/  BSSY B0, `(.L_x_1608) ;  /* 0x0000035000007945 */ /* 0x000fe20003800000 */
[----:B------:R-:W-:Y:S01]  /*21a0*/  IADD3 R234, P0, R30, UR28, RZ ;  /* 0x0000001c1eea7c10 */ /* 0x000fe2000ff1e0ff */
[----:B------:R-:W-:Y:S02]  /*21b0*/  IMAD.IADD R221, R26, 0x1, -R221 ;  /* 0x000000011add7824 */ /* 0x000fe400078e0add */
[----:B------:R-:W-:Y:S01]  /*21c0*/  IMAD.IADD R0, R0, 0x1, -R5 ;  /* 0x0000000100007824 */ /* 0x000fe200078e0a05 */
[----:B------:R-:W-:-:S05]  /*21d0*/  IADD3.X R235, R31, UR26, R7, P0, !PT ;  /* 0x0000001a1feb7c10 */ /* 0x000fca00087fe407 */
        /* <DEDUP_REMOVED lines=48> */
.L_x_1609:
[----:B------:R-:W-:Y:S05]  /*24e0*/  BSYNC B0 ;  /* 0x0000000000007941 */ /* 0x000fea0003800000 */
.L_x_1608:
        /* <DEDUP_REMOVED lines=49> */
.L_x_1611:
[----:B------:R-:W-:Y:S05]  /*2800*/  BSYNC B0 ;  /* 0x0000000000007941 */ /* 0x000fea0003800000 */
.L_x_1610:
        /* <DEDUP_REMOVED lines=48> */
.L_x_1613:
[----:B------:R-:W-:Y:S05]  /*2b10*/  BSYNC B0 ;  /* 0x0000000000007941 */ /* 0x000fea0003800000 */
.L_x_1612:
[----:B------:R-:W-:Y:S01]  /*2b20*/  USHF.L.U32 UR39, UR12, 0x6, URZ ;  /* 0x000000060c277899 */ /* 0x000fe2000800063f */
[----:B------:R-:W-:Y:S01]  /*2b30*/  IMAD.WIDE.U32 R234, R16, UR22, R234 ;  /* 0x0000001610ea7c25 */ /* 0x000fe2000f8e00ea */
[----:B------:R-:W-:Y:S01]  /*2b40*/  USHF.L.U64.HI UR38, UR12, 0x6, UR13 ;  /* 0x000000060c267899 */ /* 0x000fe2000801020d */
[----:B------:R-:W-:Y:S01]  /*2b50*/  ISETP.GE.AND P2, PT, R232, UR20, PT ;  /* 0x00000014e8007c0c */ /* 0x000fe2000bf46270 */
[----:B------:R-:W-:Y:S01]  /*2b60*/  USHF.R.S32.HI UR41, URZ, 0x1f, UR21 ;  /* 0x0000001f3f297899 */ /* 0x000fe20008011415 */
[----:B-1234-:R-:W-:Y:S01]  /*2b70*/  IMAD R5, R233, UR10, RZ ;  /* 0x0000000ae9057c24 */ /* 0x01efe2000f8e02ff */
[----:B------:R-:W-:Y:S01]  /*2b80*/  IADD3 R241, R235, UR9, RZ ;  /* 0x00000009ebf17c10 */ /* 0x000fe2000fffe0ff */
[----:B------:R-:W-:Y:S01]  /*2b90*/  IMAD.SHL.U32 R20, R3, 0x40, RZ ;  /* 0x0000004003147824 */ /* 0x000fe200078e00ff */
[----:B------:R-:W-:Y:S01]  /*2ba0*/  UIMAD UR6, UR38, UR21, URZ ;  /* 0x00000015260672a4 */ /* 0x000fe2000f8e023f */
[----:B------:R-:W-:Y:S01]  /*2bb0*/  IMAD.U32 R7, RZ, RZ, UR39 ;  /* 0x00000027ff077e24 */ /* 0x000fe2000f8e00ff */
[----:B------:R-:W-:Y:S01]  /*2bc0*/  BSSY B0, `(.L_x_1614) ;  /* 0x0000039000007945 */ /* 0x000fe20003800000 */
[----:B------:R-:W-:Y:S01]  /*2bd0*/  IMAD.MOV.U32 R240, RZ, RZ, R234 ;  /* 0x000000fffff07224 */ /* 0x000fe200078e00ea */
[----:B------:R-:W-:Y:S01]  /*2be0*/  LOP3.LUT R20, R20, 0x1c0, RZ, 0xc0, !PT ;  /* 0x000001c014147812 */ /* 0x000fe200078ec0ff */
[C---:B------:R-:W-:Y:S01]  /*2bf0*/  IMAD R4, R232.reuse, UR11, R5 ;  /* 0x0000000be8047c24 */ /* 0x040fe2000f8e0205 */
[----:B------:R-:W-:Y:S01]  /*2c00*/  UIMAD UR6, UR41, UR39, UR6 ;  /* 0x00000027290672a4 */ /* 0x000fe2000f8e0206 */
[C---:B------:R-:W-:Y:S01]  /*2c10*/  IMAD.SHL.U32 R5, R232.reuse, 0x8, RZ ;  /* 0x00000008e8057824 */ /* 0x040fe200078e00ff */
[C---:B------:R-:W-:Y:S01]  /*2c20*/  ISETP.GE.AND P0, PT, R232.reuse, UR20, PT ;  /* 0x00000014e8007c0c */ /* 0x040fe2000bf06270 */
[----:B------:R-:W-:Y:S01]  /*2c30*/  IMAD.WIDE.U32 R10, R232, UR10, R242 ;  /* 0x0000000ae80a7c25 */ /* 0x000fe2000f8e00f2 */
[----:B------:R-:W-:-:S02]  /*2c40*/  ISETP.GE.AND P6, PT, R18, UR20, PT ;  /* 0x0000001412007c0c */ /* 0x000fc4000bfc6270 */
[----:B------:R-:W-:Y:S01]  /*2c50*/  LOP3.LUT R5, R20, 0x8, R5, 0xf8, !PT ;  /* 0x0000000814057812 */ /* 0x000fe200078ef805 */
[----:B------:R-:W-:Y:S01]  /*2c60*/  IMAD.WIDE.U32 R24, R7, UR21, R240 ;  /* 0x0000001507187c25 */ /* 0x000fe2000f8e00f0 */
[----:B------:R-:W-:Y:S02]  /*2c70*/  SHF.R.U32.HI R20, RZ, 0x3, R20 ;  /* 0x00000003ff147819 */ /* 0x000fe40000011614 */
[----:B------:R-:W-:Y:S01]  /*2c80*/  IADD3 R26, P1, R10, UR30, RZ ;  /* 0x0000001e0a1a7c10 */ /* 0x000fe2000ff3e0ff */
[----:B------:R-:W-:Y:S01]  /*2c90*/  IMAD.SHL.U32 R28, R0, 0x40, RZ ;  /* 0x00000040001c7824 */ /* 0x000fe200078e00ff */
[----:B------:R-:W-:Y:S02]  /*2ca0*/  IADD3 R22, R25, UR6, RZ ;  /* 0x0000000619167c10 */ /* 0x000fe4000fffe0ff */
[----:B------:R-:W-:Y:S02]  /*2cb0*/  LOP3.LUT R20, R5, R20, RZ, 0x3c, !PT ;  /* 0x0000001405147212 */ /* 0x000fe400078e3cff */
[----:B------:R-:W-:-:S02]  /*2cc0*/  IADD3.X R27, R11, UR27, R4, P1, !PT ;  /* 0x0000001b0b1b7c10 */ /* 0x000fc40008ffe404 */
[----:B------:R-:W-:Y:S01]  /*2cd0*/  SHF.L.U32 R19, R221, 0x3, RZ ;  /* 0x00000003dd137819 */ /* 0x000fe200000006ff */
        /* <DEDUP_REMOVED lines=39> */
.L_x_1615:
[----:B------:R-:W-:Y:S05]  /*2f50*/  BSYNC B0 ;  /* 0x0000000000007941 */ /* 0x000fea0003800000 */
.L_x_1614:
[----:B------:R-:W-:Y:S01]  /*2f60*/  USHF.L.U64.HI UR8, UR12, 0x5, UR13 ;  /* 0x000000050c087899 */ /* 0x000fe2000801020d */
[----:B------:R-:W-:Y:S01]  /*2f70*/  BSSY B0, `(.L_x_1616) ;  /* 0x000002c000007945 */ /* 0x000fe20003800000 */
[----:B------:R-:W-:Y:S01]  /*2f80*/  USHF.L.U32 UR14, UR12, 0x5, URZ ;  /* 0x000000050c0e7899 */ /* 0x000fe2000800063f */
[----:B------:R-:W-:Y:S02]  /*2f90*/  LOP3.LUT R28, R28, 0x1c0, RZ, 0xc0, !PT ;  /* 0x000001c01c1c7812 */ /* 0x000fe400078ec0ff */
        /* <DEDUP_REMOVED lines=41> */
.L_x_1617:
[----:B------:R-:W-:Y:S05]  /*3230*/  BSYNC B0 ;  /* 0x0000000000007941 */ /* 0x000fea0003800000 */
.L_x_1616:
[----:B------:R-:W0:Y:S01]  /*3240*/  LDGDEPBAR ;  /* 0x00000000000079af */ /* 0x000e220000000000 */
[----:B--23--:R-:W-:Y:S01]  /*3250*/  IMAD.WIDE.U32 R10, R15, UR22, R26 ;  /* 0x000000160f0a7c25 */ /* 0x00cfe2000f8e001a */
[----:B------:R-:W-:Y:S01]  /*3260*/  USHF.L.U64.HI UR15, UR10, 0x6, UR11 ;  /* 0x000000060a0f7899 */ /* 0x000fe2000801020b */
[----:B------:R-:W-:Y:S01]  /*3270*/  LOP3.LUT R19, R28, 0x8, R19, 0xf8, !PT ;  /* 0x000000081c137812 */ /* 0x000fe200078ef813 */
[----:B------:R-:W-:Y:S01]  /*3280*/  USHF.L.U32 UR37, UR10, 0x6, URZ ;  /* 0x000000060a257899 */ /* 0x000fe2000800063f */
[----:B------:R-:W-:Y:S01]  /*3290*/  SHF.R.U32.HI R28, RZ, 0x3, R28 ;  /* 0x00000003ff1c7819 */ /* 0x000fe2000001161c */
[----:B------:R-:W-:Y:S01]  /*32a0*/  UIMAD UR6, UR15, UR21, URZ ;  /* 0x000000150f0672a4 */ /* 0x000fe2000f8e023f */
[----:B------:R-:W-:Y:S01]  /*32b0*/  IADD3 R13, R11, UR36, RZ ;  /* 0x000000240b0d7c10 */ /* 0x000fe2000fffe0ff */
[----:B------:R-:W-:Y:S01]  /*32c0*/  IMAD.U32 R27, RZ, RZ, UR21 ;  /* 0x00000015ff1b7e24 */ /* 0x000fe2000f8e00ff */
[----:B------:R-:W-:Y:S01]  /*32d0*/  MOV R12, R10 ;  /* 0x0000000a000c7202 */ /* 0x000fe20000000f00 */
[----:B------:R-:W-:Y:S01]  /*32e0*/  IMAD.SHL.U32 R17, R17, 0x40, RZ ;  /* 0x0000004011117824 */ /* 0x000fe200078e00ff */
[----:B-1--4-:R-:W-:Y:S01]  /*32f0*/  LOP3.LUT R4, R19, R28, RZ, 0x3c, !PT ;  /* 0x0000001c13047212 */ /* 0x012fe200078e3cff */
[----:B------:R-:W-:Y:S01]  /*3300*/  UIMAD UR6, UR41, UR37, UR6 ;  /* 0x00000025290672a4 */ /* 0x000fe2000f8e0206 */
[----:B------:R-:W-:Y:S01]  /*3310*/  SHF.R.S32.HI R9, RZ, 0x5, R9 ;  /* 0x00000005ff097819 */ /* 0x000fe20000011409 */
[----:B------:R-:W-:Y:S01]  /*3320*/  IMAD.WIDE.U32 R26, R27, UR37, R12 ;  /* 0x000000251b1a7c25 */ /* 0x000fe2000f8e000c */
[----:B------:R-:W-:Y:S01]  /*3330*/  LOP3.LUT R4, R4, 0xfffffe00, R17, 0xf8, !PT ;  /* 0xfffffe0004047812 */ /* 0x000fe200078ef811 */
[----:B------:R-:W-:Y:S01]  /*3340*/  UIADD3 UR40, UR31, -UR25, -UR19 ;  /* 0x800000191f287290 */ /* 0x000fe2000fffe813 */
[----:B------:R-:W-:Y:S01]  /*3350*/  BSSY B0, `(.L_x_1618) ;  /* 0x0000032000007945 */ /* 0x000fe20003800000 */
[----:B------:R-:W-:Y:S01]  /*3360*/  ISETP.GE.AND P6, PT, R18, UR20, PT ;  /* 0x0000001412007c0c */ /* 0x000fe2000bfc6270 */
[----:B------:R-:W-:Y:S01]  /*3370*/  IMAD R221, R221, 0x200, R20 ;  /* 0x00000200dddd7824 */ /* 0x000fe200078e0214 */
[----:B------:R-:W-:Y:S01]  /*3380*/  IADD3 R24, R27, UR6, RZ ;  /* 0x000000061b187c10 */ /* 0x000fe2000fffe0ff */
[----:B------:R-:W-:Y:S01]  /*3390*/  IMAD R222, R9, 0x400, R4 ;  /* 0x0000040009de7824 */ /* 0x000fe200078e0204 */
        /* <DEDUP_REMOVED lines=45> */
.L_x_1619:
[----:B------:R-:W-:Y:S05]  /*3670*/  BSYNC B0 ;  /* 0x0000000000007941 */ /* 0x000fea0003800000 */
.L_x_1618:
[----:B------:R4:W-:Y:S01]  /*3680*/  @P6 STS.128 [R230+0x19000], RZ ;  /* 0x019000ffe6006388 */ /* 0x0009e20000000c00 */
[----:B------:R-:W-:Y:S01]  /*3690*/  UIADD3 UR6, UR31, 0x1, -UR19 ;  /* 0x000000011f067890 */ /* 0x000fe2000fffe813 */
[----:B------:R-:W-:Y:S01]  /*36a0*/  BSSY B0, `(.L_x_1620) ;  /* 0x0000032000007945 */ /* 0x000fe20003800000 */
[----:B------:R-:W-:Y:S01]  /*36b0*/  USHF.L.U64.HI UR20, UR10, 0x5, UR11 ;  /* 0x000000050a147899 */ /* 0x000fe2000801020b */
[----:B------:R4:W-:Y:S01]  /*36c0*/  @P6 STS.128 [R230+0x1b000], RZ ;  /* 0x01b000ffe6006388 */ /* 0x0009e20000000c00 */
[----:B------:R-:W-:Y:S01]  /*36d0*/  USHF.L.U32 UR25, UR10, 0x5, URZ ;  /* 0x000000050a197899 */ /* 0x000fe2000800063f */
[----:B------:R-:W-:Y:S01]  /*36e0*/  LEA R221, R221, UR4, 0x1 ;  /* 0x00000004dddd7c11 */ /* 0x000fe2000f8e08ff */
[----:B------:R-:W-:Y:S01]  /*36f0*/  UIADD3 UR24, UR6, UR24, URZ ;  /* 0x0000001806187290 */ /* 0x000fe2000fffe03f */
[----:B------:R4:W-:Y:S01]  /*3700*/  @P6 STS.128 [R230+0x1d000], RZ ;  /* 0x01d000ffe6006388 */ /* 0x0009e20000000c00 */
[----:B------:R-:W-:-:S03]  /*3710*/  LEA R222, R222, UR4, 0x1 ;  /* 0x00000004dede7c11 */ /* 0x000fc6000f8e08ff */
        /* <DEDUP_REMOVED lines=42> */
.L_x_1621:
[----:B------:R-:W-:Y:S05]  /*39c0*/  BSYNC B0 ;  /* 0x0000000000007941 */ /* 0x000fea0003800000 */
.L_x_1620:
[----:B------:R-:W-:Y:S01]  /*39d0*/  LDSM.16.M88.4 R72, [R222] ;  /* 0x00000000de48783b */ /* 0x000fe20000000200 */
[----:B------:R-:W-:Y:S01]  /*39e0*/  R2P PR, R3, 0x6 ;  /* 0x0000000603007804 */ /* 0x000fe20000000000 */
[----:B------:R-:W-:Y:S01]  /*39f0*/  IMAD.MOV.U32 R5, RZ, RZ, 0x10 ;  /* 0x00000010ff057424 */ /* 0x000fe200078e00ff */
[C---:B------:R-:W-:Y:S01]  /*3a00*/  LOP3.LUT P0, RZ, R0.reuse, 0x2, RZ, 0xc0, !PT ;  /* 0x0000000200ff7812 */ /* 0x040fe2000780c0ff */
[----:B------:R-:W5:Y:S01]  /*3a10*/  LDSM.16.M88.4 R28, [R221+0x10000] ;  /* 0x01000000dd1c783b */ /* 0x000f620000000200 */
[C---:B------:R-:W-:Y:S01]  /*3a20*/  VIADD R3, R221.reuse, 0x10000 ;  /* 0x00010000dd037836 */ /* 0x040fe20000000000 */
[----:B------:R-:W-:Y:S01]  /*3a30*/  SHF.R.S32.HI R17, RZ, 0x1f, R14 ;  /* 0x0000001fff117819 */ /* 0x000fe2000001140e */
[----:B------:R-:W-:Y:S01]  /*3a40*/  VIADD R219, R221, 0x10020 ;  /* 0x00010020dddb7836 */ /* 0x000fe20000000000 */
[----:B------:R-:W4:Y:S01]  /*3a50*/  LDSM.16.M88.4 R64, [R221+0x10800] ;  /* 0x01080000dd40783b */ /* 0x000f220000000200 */
[----:B------:R-:W-:Y:S01]  /*3a60*/  SEL R5, R5, 0xfffffff0, !P0 ;  /* 0xfffffff005057807 */ /* 0x000fe20004000000 */
[----:B------:R-:W-:Y:S01]  /*3a70*/  UISETP.GT.AND UP0, UPT, UR21, UR16, UPT ;  /* 0x000000101500728c */ /* 0x000fe2000bf04270 */
[----:B------:R-:W-:Y:S01]  /*3a80*/  LOP3.LUT P0, RZ, R0, 0x4, RZ, 0xc0, !PT ;  /* 0x0000000400ff7812 */ /* 0x000fe2000780c0ff */
[----:B------:R-:W4:Y:S01]  /*3a90*/  LDSM.16.M88.4 R56, [R221+0x11000] ;  /* 0x01100000dd38783b */ /* 0x000f220000000200 */
[----:B------:R-:W-:Y:S01]  /*3aa0*/  LEA R220, R5, R222, 0x1 ;  /* 0x000000de05dc7211 */ /* 0x000fe200078e08ff */
[----:B------:R-:W-:Y:S01]  /*3ab0*/  @P1 VIADD R219, R3, 0xffffffe0 ;  /* 0xffffffe003db1836 */ /* 0x000fe20000000000 */
[----:B------:R-:W-:Y:S01]  /*3ac0*/  LEA.HI R14, R17, R14, RZ, 0x2 ;  /* 0x0000000e110e7211 */ /* 0x000fe200078f10ff */
[----:B------:R-:W4:Y:S01]  /*3ad0*/  LDSM.16.M88.4 R76, [R221+0x11800] ;  /* 0x01180000dd4c783b */ /* 0x000f220000000200 */
[----:B------:R-:W-:Y:S01]  /*3ae0*/  IMAD.MOV.U32 R0, RZ, RZ, 0x40 ;  /* 0x00000040ff007424 */ /* 0x000fe200078e00ff */
[----:B------:R-:W4:Y:S01]  /*3af0*/  LDC.U8 R17, c[0x0][0x388] ;  /* 0x0000e200ff117b82 */ /* 0x000f220000000000 */
[----:B------:R-:W-:Y:S01]  /*3b00*/  IMAD.MOV.U32 R3, RZ, RZ, 0x20 ;  /* 0x00000020ff037424 */ /* 0x000fe200078e00ff */
[----:B------:R-:W-:Y:S01]  /*3b10*/  LDSM.16.M88.4 R36, [R220] ;  /* 0x00000000dc24783b */ /* 0x000fe20000000200 */
[----:B------:R-:W-:Y:S01]  /*3b20*/  LEA R237, R9, UR29, 0x4 ;  /* 0x0000001d09ed7c11 */ /* 0x000fe2000f8e20ff */
[----:B------:R-:W-:Y:S01]  /*3b30*/  IMAD.SHL.U32 R239, R6, 0x2, RZ ;  /* 0x0000000206ef7824 */ /* 0x000fe200078e00ff */
[----:B------:R-:W-:Y:S01]  /*3b40*/  SEL R0, R0, 0xffffffc0, !P2 ;  /* 0xffffffc000007807 */ /* 0x000fe20005000000 */
[----:B-1-3--:R-:W1:Y:S01]  /*3b50*/  LDSM.16.M88.4 R20, [R219] ;  /* 0x00000000db14783b */ /* 0x00ae620000000200 */
[----:B------:R-:W-:Y:S01]  /*3b60*/  SEL R3, R3, 0xffffffe0, !P0 ;  /* 0xffffffe003037807 */ /* 0x000fe20004000000 */
[----:B------:R-:W-:Y:S01]  /*3b70*/  UIADD3 UR41, UR34, -0x4ab325aa, URZ ;  /* 0xb54cda5622297890 */ /* 0x000fe2000fffe03f */
[----:B--2---:R-:W-:Y:S01]  /*3b80*/  SHF.R.S32.HI R18, RZ, 0x2, R14 ;  /* 0x00000002ff127819 */ /* 0x004fe2000001140e */
[----:B------:R-:W2:Y:S01]  /*3b90*/  LDSM.16.M88.4 R40, [R219+0x800] ;  /* 0x00080000db28783b */ /* 0x000ea20000000200 */
[----:B------:R-:W-:Y:S01]  /*3ba0*/  LEA R218, R3, R222, 0x1 ;  /* 0x000000de03da7211 */ /* 0x000fe200078e08ff */
[----:B------:R-:W-:Y:S01]  /*3bb0*/  IMAD.IADD R215, R221, 0x1, R0 ;  /* 0x00000001ddd77824 */ /* 0x000fe200078e0200 */
[----:B------:R-:W-:Y:S01]  /*3bc0*/  PLOP3.LUT P0, PT, PT, PT, UP0, 0x80, 0x0 ;  /* 0x000000000000781c */ /* 0x000fe20003f0f008 */
[----:B------:R-:W3:Y:S01]  /*3bd0*/  LDSM.16.M88.4 R24, [R219+0x1000] ;  /* 0x00100000db18783b */ /* 0x000ee20000000200 */
[----:B------:R-:W-:Y:S01]  /*3be0*/  IMAD R217, R3, 0x2, R220 ;  /* 0x0000000203d97824 */ /* 0x000fe200078e02dc */
[----:B------:R-:W-:Y:S01]  /*3bf0*/  MOV R231, UR31 ;  /* 0x0000001f00e77c02 */ /* 0x000fe20008000f00 */
[----:B------:R-:W-:Y:S01]  /*3c00*/  IMAD.IADD R208, R0, 0x1, R219 ;  /* 0x0000000100d07824 */ /* 0x000fe200078e02db */
[----:B------:R-:W3:Y:S01]  /*3c10*/  LDSM.16.M88.4 R84, [R219+0x1800] ;  /* 0x00180000db54783b */ /* 0x000ee20000000200 */
[----:B------:R-:W-:Y:S01]  /*3c20*/  IMAD.IADD R237, R18, 0x1, R237 ;  /* 0x0000000112ed7824 */ /* 0x000fe200078e02ed */
[----:B------:R-:W-:Y:S01]  /*3c30*/  MOV R0, UR18 ;  /* 0x0000001200007c02 */ /* 0x000fe20008000f00 */
[----:B------:R-:W-:Y:S01]  /*3c40*/  VIADD R211, R219, 0x800 ;  /* 0x00000800dbd37836 */ /* 0x000fe20000000000 */
[----:B------:R-:W-:Y:S01]  /*3c50*/  LDSM.16.M88.4 R48, [R218] ;  /* 0x00000000da30783b */ /* 0x000fe20000000200 */
[C---:B------:R-:W-:Y:S01]  /*3c60*/  VIADD R236, R237.reuse, 0x8 ;  /* 0x00000008edec7836 */ /* 0x040fe20000000000 */
[C---:B------:R-:W-:Y:S01]  /*3c70*/  VIADDMNMX R238, R237.reuse, UR40, RZ, !PT ;  /* 0x00000028edee7c46 */ /* 0x040fe2000f8001ff */
[----:B------:R-:W-:Y:S01]  /*3c80*/  IMAD R14, R0, 0x8, R9 ;  /* 0x00000008000e7824 */ /* 0x000fe200078e0209 */
[C---:B-----5:R-:W-:Y:S01]  /*3c90*/  HMMA.16816.F32 R32, R72.reuse, R28, RZ ;  /* 0x0000001c4820723c */ /* 0x060fe200000018ff */
[----:B------:R-:W5:Y:S01]  /*3ca0*/  LDSM.16.M88.4 R44, [R215+0x10000] ;  /* 0x01000000d72c783b */ /* 0x000f620000000200 */
[--C-:B------:R-:W-:Y:S01]  /*3cb0*/  VIADDMNMX R237, R237, UR24, R231.reuse, PT ;  /* 0x00000018eded7c46 */ /* 0x100fe2000b8001e7 */
[----:B------:R-:W-:Y:S01]  /*3cc0*/  VIADD R209, R219, 0x1800 ;  /* 0x00001800dbd17836 */ /* 0x000fe20000000000 */
[C---:B------:R-:W-:Y:S01]  /*3cd0*/  VIADDMNMX R231, R236.reuse, UR24, R231, PT ;  /* 0x00000018ece77c46 */ /* 0x040fe2000b8001e7 */
[----:B------:R-:W-:Y:S01]  /*3ce0*/  LDSM.16.M88.4 R80, [R215+0x11800] ;  /* 0x01180000d750783b */ /* 0x000fe20000000200 */
[C---:B------:R-:W-:Y:S01]  /*3cf0*/  HMMA.16816.F32 R28, R72.reuse, R30, RZ ;  /* 0x0000001e481c723c */ /* 0x040fe200000018ff */
[----:B------:R-:W-:Y:S01]  /*3d00*/  LOP3.LUT R239, R239, 0x6, RZ, 0xc0, !PT ;  /* 0x00000006efef7812 */ /* 0x000fe200078ec0ff */
[C---:B------:R-:W-:Y:S01]  /*3d10*/  VIADD R207, R219.reuse, 0x2000 ;  /* 0x00002000dbcf7836 */ /* 0x040fe20000000000 */
[----:B------:R-:W-:Y:S01]  /*3d20*/  LDSM.16.M88.4 R88, [R208+0x1800] ;  /* 0x00180000d058783b */ /* 0x000fe20000000200 */
[----:B------:R-:W-:Y:S01]  /*3d30*/  VIADDMNMX R236, R236, UR40, RZ, !PT ;  /* 0x00000028ecec7c46 */ /* 0x000fe2000f8001ff */
[C---:B------:R-:W-:Y:S01]  /*3d40*/  VIADD R205, R219.reuse, 0x3000 ;  /* 0x00003000dbcd7836 */ /* 0x040fe20000000000 */
[C---:B----4-:R-:W-:Y:S01]  /*3d50*/  HMMA.16816.F32 R68, R72.reuse, R64, RZ ;  /* 0x000000404844723c */ /* 0x050fe200000018ff */
[----:B------:R-:W0:Y:S01]  /*3d60*/  LDGDEPBAR ;  /* 0x00000000000079af */ /* 0x000e220000000000 */
[C---:B------:R-:W-:Y:S01]  /*3d70*/  IADD3 R210, R219.reuse, 0x1000, RZ ;  /* 0x00001000dbd27810 */ /* 0x040fe20007ffe0ff */
[C---:B------:R-:W-:Y:S01]  /*3d80*/  VIADD R204, R219.reuse, 0x3800 ;  /* 0x00003800dbcc7836 */ /* 0x040fe20000000000 */
[C---:B------:R-:W-:Y:S01]  /*3d90*/  IADD3 R206, R219.reuse, 0x2800, RZ ;  /* 0x00002800dbce7810 */ /* 0x040fe20007ffe0ff */
[C---:B------:R-:W-:Y:S01]  /*3da0*/  VIADD R202, R219.reuse, 0x4800 ;  /* 0x00004800dbca7836 */ /* 0x040fe20000000000 */
[C---:B------:R-:W-:Y:S01]  /*3db0*/  HMMA.16816.F32 R64, R72.reuse, R66, RZ ;  /* 0x000000424840723c */ /* 0x040fe200000018ff */
[C---:B------:R-:W-:Y:S01]  /*3dc0*/  IADD3 R203, R219.reuse, 0x4000, RZ ;  /* 0x00004000dbcb7810 */ /* 0x040fe20007ffe0ff */
[C---:B------:R-:W-:Y:S01]  /*3dd0*/  VIADD R201, R219.reuse, 0x5000 ;  /* 0x00005000dbc97836 */ /* 0x040fe20000000000 */
[C---:B------:R-:W-:Y:S01]  /*3de0*/  IADD3 R200, R219.reuse, 0x5800, RZ ;  /* 0x00005800dbc87810 */ /* 0x040fe20007ffe0ff */
[C---:B------:R-:W-:Y:S01]  /*3df0*/  VIADD R199, R219.reuse, 0x6000 ;  /* 0x00006000dbc77836 */ /* 0x040fe20000000000 */
[C---:B------:R-:W-:Y:S01]  /*3e00*/  IADD3 R197, R219.reuse, 0x7000, RZ ;  /* 0x00007000dbc57810 */ /* 0x040fe20007ffe0ff */
[----:B------:R-:W-:Y:S01]  /*3e10*/  HMMA.16816.F32 R60, R72, R56, RZ ;  /* 0x00000038483c723c */ /* 0x000fe200000018ff */
[----:B------:R-:W-:-:S02]  /*3e20*/  VIADD R198, R219, 0x6800 ;  /* 0x00006800dbc67836 */ /* 0x000fc40000000000 */
[----:B------:R-:W-:-:S03]  /*3e30*/  VIADD R196, R219, 0x7800 ;  /* 0x00007800dbc47836 */ /* 0x000fc60000000000 */
[C---:B------:R-:W-:Y:S06]  /*3e40*/  HMMA.16816.F32 R56, R72.reuse, R58, RZ ;  /* 0x0000003a4838723c */ /* 0x040fec00000018ff */
[C---:B------:R-:W-:Y:S06]  /*3e50*/  HMMA.16816.F32 R52, R72.reuse, R76, RZ ;  /* 0x0000004c4834723c */ /* 0x040fec00000018ff */
[----:B------:R-:W-:Y:S01]  /*3e60*/  HMMA.16816.F32 R72, R72, R78, RZ ;  /* 0x0000004e4848723c */ /* 0x000fe200000018ff */
[----:B------:R-:W4:Y:S05]  /*3e70*/  LDSM.16.M88.4 R76, [R215+0x10800] ;  /* 0x01080000d74c783b */ /* 0x000f2a0000000200 */
        /* <DEDUP_REMOVED lines=8> */
[----:B------:R-:W-:Y:S05]  /*3f00*/  LDSM.16.M88.4 R24, [R217] ;  /* 0x00000000d918783b */ /* 0x000fea0000000200 */
[C---:B------:R-:W-:Y:S06]  /*3f10*/  HMMA.16816.F32 R52, R36.reuse, R84, R52 ;  /* 0x000000542434723c */ /* 0x040fec0000001834 */
[----:B------:R-:W-:Y:S01]  /*3f20*/  HMMA.16816.F32 R72, R36, R86, R72 ;  /* 0x000000562448723c */ /* 0x000fe20000001848 */
[----:B------:R-:W2:Y:S04]  /*3f30*/  LDSM.16.M88.4 R36, [R208+0x800] ;  /* 0x00080000d024783b */ /* 0x000ea80000000200 */
[----:B------:R-:W-:Y:S01]  /*3f40*/  LDSM.16.M88.4 R84, [R221+0x12800] ;  /* 0x01280000dd54783b */ /* 0x000fe20000000200 */
[C---:B-----5:R-:W-:Y:S06]  /*3f50*/  HMMA.16816.F32 R32, R48.reuse, R44, R32 ;  /* 0x0000002c3020723c */ /* 0x060fec0000001820 */
        /* <DEDUP_REMOVED lines=34> */
[C---:B--2---:R-:W-:Y:S06]  /*4180*/  HMMA.16816.F32 R52, R20.reuse, R36, R52 ;  /* 0x000000241434723c */ /* 0x044fec0000001834 */
[----:B------:R-:W-:Y:S01]  /*4190*/  HMMA.16816.F32 R48, R20, R38, R48 ;  /* 0x000000261430723c */ /* 0x000fe20000001830 */
[----:B------:R-:W-:Y:S04]  /*41a0*/  LDSM.16.M88.4 R36, [R218+0x4000] ;  /* 0x00400000da24783b */ /* 0x000fe80000000200 */
[----:B------:R-:W2:Y:S01]  /*41b0*/  LDSM.16.M88.4 R20, [R215+0x12000] ;  /* 0x01200000d714783b */ /* 0x000ea20000000200 */
[C---:B-----5:R-:W-:Y:S06]  /*41c0*/  HMMA.16816.F32 R32, R72.reuse, R40, R32 ;  /* 0x000000284820723c */ /* 0x060fec0000001820 */
[C---:B------:R-:W-:Y:S01]  /*41d0*/  HMMA.16816.F32 R28, R72.reuse, R42, R28 ;  /* 0x0000002a481c723c */ /* 0x040fe2000000181c */
[----:B------:R-:W4:Y:S05]  /*41e0*/  LDSM.16.M88.4 R40, [R215+0x13000] ;  /* 0x01300000d728783b */ /* 0x000f2a0000000200 */
[C---:B---3--:R-:W-:Y:S06]  /*41f0*/  HMMA.16816.F32 R68, R72.reuse, R44, R68 ;  /* 0x0000002c4844723c */ /* 0x048fec0000001844 */
[C---:B------:R-:W-:Y:S01]  /*4200*/  HMMA.16816.F32 R64, R72.reuse, R46, R64 ;  /* 0x0000002e4840723c */ /* 0x040fe20000001840 */
[----:B------:R-:W-:Y:S05]  /*4210*/  LDSM.16.M88.4 R44, [R217+0x4000] ;  /* 0x00400000d92c783b */ /* 0x000fea0000000200 */
[C---:B------:R-:W-:Y:S06]  /*4220*/  HMMA.16816.F32 R60, R72.reuse, R24, R60 ;  /* 0x00000018483c723c */ /* 0x040fec000000183c */
[C---:B------:R-:W-:Y:S01]  /*4230*/  HMMA.16816.F32 R56, R72.reuse, R26, R56 ;  /* 0x0000001a4838723c */ /* 0x040fe20000001838 */
[----:B------:R-:W3:Y:S05]  /*4240*/  LDSM.16.M88.4 R24, [R208+0x2000] ;  /* 0x00200000d018783b */ /* 0x000eea0000000200 */
        /* <DEDUP_REMOVED lines=12> */
[----:B------:R-:W4:Y:S05]  /*4310*/  LDSM.16.M88.4 R40, [R221+0x14000] ;  /* 0x01400000dd28783b */ /* 0x000f2a0000000200 */
        /* <DEDUP_REMOVED lines=16> */
[----:B------:R-:W2:Y:S01]  /*4420*/  LDSM.16.M88.4 R44, [R219+0x5800] ;  /* 0x00580000db2c783b */ /* 0x000ea20000000200 */
[C---:B----4-:R-:W-:Y:S06]  /*4430*/  HMMA.16816.F32 R32, R84.reuse, R40, R32 ;  /* 0x000000285420723c */ /* 0x050fec0000001820 */
[C---:B------:R-:W-:Y:S01]  /*4440*/  HMMA.16816.F32 R28, R84.reuse, R42, R28 ;  /* 0x0000002a541c723c */ /* 0x040fe2000000181c */
[----:B------:R-:W-:Y:S05]  /*4450*/  LDSM.16.M88.4 R40, [R215+0x14800] ;  /* 0x01480000d728783b */ /* 0x000fea0000000200 */
        /* <DEDUP_REMOVED lines=17> */
[C---:B------:R-:W-:Y:S01]  /*4570*/  HMMA.16816.F32 R56, R20.reuse, R74, R56 ;  /* 0x0000004a1438723c */ /* 0x040fe20000001838 */
[----:B------:R-:W-:Y:S05]  /*4580*/  LDSM.16.M88.4 R72, [R222+0xc000] ;  /* 0x00c00000de48783b */ /* 0x000fea0000000200 */
[C---:B------:R-:W-:Y:S06]  /*4590*/  HMMA.16816.F32 R52, R20.reuse, R44, R52 ;  /* 0x0000002c1434723c */ /* 0x040fec0000001834 */
[----:B------:R-:W-:Y:S01]  /*45a0*/  HMMA.16816.F32 R48, R20, R46, R48 ;  /* 0x0000002e1430723c */ /* 0x000fe20000001830 */
[----:B------:R-:W2:Y:S04]  /*45b0*/  LDSM.16.M88.4 R20, [R217+0x8000] ;  /* 0x00800000d914783b */ /* 0x000ea80000000200 */
[----:B------:R-:W5:Y:S01]  /*45c0*/  LDSM.16.M88.4 R44, [R208+0x4800] ;  /* 0x00480000d02c783b */ /* 0x000f620000000200 */
[C---:B---3--:R-:W-:Y:S06]  /*45d0*/  HMMA.16816.F32 R32, R24.reuse, R36, R32 ;  /* 0x000000241820723c */ /* 0x048fec0000001820 */
[C---:B------:R-:W-:Y:S01]  /*45e0*/  HMMA.16816.F32 R28, R24.reuse, R38, R28 ;  /* 0x00000026181c723c */ /* 0x040fe2000000181c */
[----:B------:R-:W3:Y:S05]  /*45f0*/  LDSM.16.M88.4 R36, [R208+0x5000] ;  /* 0x00500000d024783b */ /* 0x000eea0000000200 */
[C---:B------:R-:W-:Y:S06]  /*4600*/  HMMA.16816.F32 R68, R24.reuse, R40, R68 ;  /* 0x000000281844723c */ /* 0x040fec0000001844 */
        /* <DEDUP_REMOVED lines=11> */
[----:B------:R-:W-:Y:S05]  /*46c0*/  LDSM.16.M88.4 R88, [R219+0x7800] ;  /* 0x00780000db58783b */ /* 0x000fea0000000200 */
[C---:B-----5:R-:W-:Y:S06]  /*46d0*/  HMMA.16816.F32 R68, R20.reuse, R44, R68 ;  /* 0x0000002c1444723c */ /* 0x060fec0000001844 */
        /* <DEDUP_REMOVED lines=8> */
[----:B------:R-:W5:Y:S01]  /*4760*/  LDSM.16.M88.4 R20, [R219+0x7000] ;  /* 0x00700000db14783b */ /* 0x000f620000000200 */
        /* <DEDUP_REMOVED lines=9> */
[C---:B----4-:R-:W-:Y:S06]  /*4800*/  HMMA.16816.F32 R52, R72.reuse, R76, R52 ;  /* 0x0000004c4834723c */ /* 0x050fec0000001834 */
[----:B------:R-:W-:Y:S01]  /*4810*/  HMMA.16816.F32 R48, R72, R78, R48 ;  /* 0x0000004e4830723c */ /* 0x000fe20000001830 */
[----:B------:R-:W4:Y:S04]  /*4820*/  LDSM.16.M88.4 R76, [R215+0x17000] ;  /* 0x01700000d74c783b */ /* 0x000f280000000200 */
[----:B------:R-:W4:Y:S01]  /*4830*/  LDSM.16.M88.4 R72, [R215+0x17800] ;  /* 0x01780000d748783b */ /* 0x000f220000000200 */
[C---:B--2---:R-:W-:Y:S06]  /*4840*/  HMMA.16816.F32 R32, R36.reuse, R44, R32 ;  /* 0x0000002c2420723c */ /* 0x044fec0000001820 */
[C---:B------:R-:W-:Y:S01]  /*4850*/  HMMA.16816.F32 R28, R36.reuse, R46, R28 ;  /* 0x0000002e241c723c */ /* 0x040fe2000000181c */
[----:B------:R-:W-:Y:S05]  /*4860*/  LDSM.16.M88.4 R44, [R208+0x6000] ;  /* 0x00600000d02c783b */ /* 0x000fea0000000200 */
[C---:B---3--:R-:W-:Y:S06]  /*4870*/  HMMA.16816.F32 R68, R36.reuse, R40, R68 ;  /* 0x000000282444723c */ /* 0x048fec0000001844 */
[C---:B------:R-:W-:Y:S01]  /*4880*/  HMMA.16816.F32 R64, R36.reuse, R42, R64 ;  /* 0x0000002a2440723c */ /* 0x040fe20000001840 */
[----:B------:R-:W-:Y:S05]  /*4890*/  LDSM.16.M88.4 R40, [R208+0x6800] ;  /* 0x00680000d028783b */ /* 0x000fea0000000200 */
[C---:B-----5:R-:W-:Y:S06]  /*48a0*/  HMMA.16816.F32 R60, R36.reuse, R20, R60 ;  /* 0x00000014243c723c */ /* 0x060fec000000183c */
[C---:B------:R-:W-:Y:S01]  /*48b0*/  HMMA.16816.F32 R56, R36.reuse, R22, R56 ;  /* 0x000000162438723c */ /* 0x040fe20000001838 */
[----:B------:R-:W2:Y:S05]  /*48c0*/  LDSM.16.M88.4 R20, [R217+0xc000] ;  /* 0x00c00000d914783b */ /* 0x000eaa0000000200 */
[C---:B------:R-:W-:Y:S06]  /*48d0*/  HMMA.16816.F32 R52, R36.reuse, R88, R52 ;  /* 0x000000582434723c */ /* 0x040fec0000001834 */
[----:B------:R-:W-:Y:S01]  /*48e0*/  HMMA.16816.F32 R48, R36, R90, R48 ;  /* 0x0000005a2430723c */ /* 0x000fe20000001830 */
[----:B------:R-:W3:Y:S05]  /*48f0*/  LDSM.16.M88.4 R36, [R208+0x7000] ;  /* 0x00700000d024783b */ /* 0x000eea0000000200 */
[C---:B-1----:R-:W-:Y:S06]  /*4900*/  HMMA.16816.F32 R32, R84.reuse, R24, R32 ;  /* 0x000000185420723c */ /* 0x042fec0000001820 */
[----:B------:R-:W-:Y:S01]  /*4910*/  HMMA.16816.F32 R28, R84, R26, R28 ;  /* 0x0000001a541c723c */ /* 0x000fe2000000181c */
[----:B------:R-:W1:Y:S01]  /*4920*/  LDSM.16.M88.4 R24, [R208+0x7800] ;  /* 0x00780000d018783b */ /* 0x000e620000000200 */
[----:B------:R-:W-:-:S04]  /*4930*/  DEPBAR.LE SB0, 0x0 ;  /* 0x000080000000791a */ /* 0x000fc80000000000 */
[C---:B------:R-:W-:Y:S06]  /*4940*/  HMMA.16816.F32 R68, R84.reuse, R80, R68 ;  /* 0x000000505444723c */ /* 0x040fec0000001844 */
[C---:B------:R-:W-:Y:S06]  /*4950*/  HMMA.16816.F32 R64, R84.reuse, R82, R64 ;  /* 0x000000525440723c */ /* 0x040fec0000001840 */
[C---:B----4-:R-:W-:Y:S06]  /*4960*/  HMMA.16816.F32 R60, R84.reuse, R76, R60 ;  /* 0x0000004c543c723c */ /* 0x050fec000000183c */
[C---:B------:R-:W-:Y:S06]  /*4970*/  HMMA.16816.F32 R56, R84.reuse, R78, R56 ;  /* 0x0000004e5438723c */ /* 0x040fec0000001838 */
[C---:B------:R-:W-:Y:S06]  /*4980*/  HMMA.16816.F32 R52, R84.reuse, R72, R52 ;  /* 0x000000485434723c */ /* 0x040fec0000001834 */
[----:B------:R-:W-:Y:S06]  /*4990*/  HMMA.16816.F32 R48, R84, R74, R48 ;  /* 0x0000004a5430723c */ /* 0x000fec0000001830 */
[C---:B--2---:R-:W-:Y:S06]  /*49a0*/  HMMA.16816.F32 R32, R20.reuse, R44, R32 ;  /* 0x0000002c1420723c */ /* 0x044fec0000001820 */
[C---:B------:R-:W-:Y:S06]  /*49b0*/  HMMA.16816.F32 R28, R20.reuse, R46, R28 ;  /* 0x0000002e141c723c */ /* 0x040fec000000181c */
[C---:B------:R-:W-:Y:S06]  /*49c0*/  HMMA.16816.F32 R68, R20.reuse, R40, R68 ;  /* 0x000000281444723c */ /* 0x040fec0000001844 */
[C---:B------:R-:W-:Y:S06]  /*49d0*/  HMMA.16816.F32 R64, R20.reuse, R42, R64 ;  /* 0x0000002a1440723c */ /* 0x040fec0000001840 */
[C---:B---3--:R-:W-:Y:S06]  /*49e0*/  HMMA.16816.F32 R60, R20.reuse, R36, R60 ;  /* 0x00000024143c723c */ /* 0x048fec000000183c */
[C---:B------:R-:W-:Y:S06]  /*49f0*/  HMMA.16816.F32 R56, R20.reuse, R38, R56 ;  /* 0x000000261438723c */ /* 0x040fec0000001838 */
[C---:B-1----:R-:W-:Y:S06]  /*4a00*/  HMMA.16816.F32 R52, R20.reuse, R24, R52 ;  /* 0x000000181434723c */ /* 0x042fec0000001834 */
[----:B------:R-:W-:Y:S01]  /*4a10*/  HMMA.16816.F32 R48, R20, R26, R48 ;  /* 0x0000001a1430723c */ /* 0x000fe20000001830 */
[----:B------:R-:W-:Y:S06]  /*4a20*/  BAR.SYNC.DEFER_BLOCKING 0x0 ;  /* 0x0000000000007b1d */ /* 0x000fec0000010000 */
[----:B------:R-:W-:-:S02]  /*4a30*/  NOP ;  /* 0x0000000000007918 */ /* 0x000fc40000000000 */
[----:B------:R-:W-:-:S15]  /*4a40*/  @!P0 BRA `(.L_x_1622) ;  /* 0x0000000400448947 */ /* 0x000fde0003800000 */
        /* <DEDUP_REMOVED lines=79> */
.L_x_1624:
[----:B------:R-:W-:Y:S05]  /*4f40*/  BSYNC B0 ;  /* 0x0000000000007941 */ /* 0x000fea0003800000 */
.L_x_1623:
[----:B------:R-:W0:Y:S02]  /*4f50*/  LDGDEPBAR ;  /* 0x00000000000079af */ /* 0x000e240000000000 */
.L_x_1622:
[----:B------:R-:W-:Y:S01]  /*4f60*/  IMAD.U32 R0, RZ, RZ, UR21 ;  /* 0x00000015ff007e24 */ /* 0x000fe2000f8e00ff */
[----:B------:R-:W-:Y:S01]  /*4f70*/  STL.64 [R1+0x40], R196 ;  /* 0x000040c401007387 */ /* 0x000fe20000100a00 */
[----:B------:R-:W-:Y:S01]  /*4f80*/  USHF.L.U32 UR44, UR21, 0x1, URZ ;  /* 0x00000001152c7899 */ /* 0x000fe2000800063f */
[----:B------:R-:W-:Y:S01]  /*4f90*/  IMAD.WIDE.U32 R248, R8, -0x2daee0ad, RZ ;  /* 0xd2511f5308f87825 */ /* 0x000fe200078e00ff */
[----:B------:R-:W-:Y:S01]  /*4fa0*/  UIADD3 UR6, UR35, -0x4498517b, URZ ;  /* 0xbb67ae8523067890 */ /* 0x000fe2000fffe03f */
[----:B------:R-:W-:Y:S01]  /*4fb0*/  STL.64 [R1+0x38], R12 ;  /* 0x0000380c01007387 */ /* 0x000fe20000100a00 */
[----:B------:R-:W-:Y:S01]  /*4fc0*/  UIADD3 UR7, UR34, -0x61c88647, URZ ;  /* 0x9e3779b922077890 */ /* 0x000fe2000fffe03f */
[----:B-12---:R-:W-:Y:S01]  /*4fd0*/  IMAD R7, R0, 0x40, R239 ;  /* 0x0000004000077824 */ /* 0x006fe200078e02ef */
[----:B------:R-:W-:Y:S01]  /*4fe0*/  ULDC UR38, c[0x0][0x2ec] ;  /* 0x0000bb0000267ab9 */ /* 0x000fe20000000800 */
[----:B------:R1:W-:Y:S01]  /*4ff0*/  STL.64 [R1+0x30], R10 ;  /* 0x0000300a01007387 */ /* 0x0003e20000100a00 */
[----:B------:R-:W-:Y:S01]  /*5000*/  UIADD3 UR43, UR35, 0x76cf5d0a, URZ ;  /* 0x76cf5d0a232b7890 */ /* 0x000fe2000fffe03f */
[C---:B------:R-:W-:Y:S01]  /*5010*/  VIADD R0, R7.reuse, 0x1 ;  /* 0x0000000107007836 */ /* 0x040fe20000000000 */
[C---:B------:R-:W-:Y:S01]  /*5020*/  ISETP.GE.AND P4, PT, R7.reuse, R237, PT ;  /* 0x000000ed0700720c */ /* 0x040fe20003f86270 */
[C---:B------:R-:W-:Y:S01]  /*5030*/  VIADD R6, R7.reuse, 0x8 ;  /* 0x0000000807067836 */ /* 0x040fe20000000000 */
[C---:B------:R-:W-:Y:S01]  /*5040*/  ISETP.GE.AND P1, PT, R7.reuse, R231, PT ;  /* 0x000000e70700720c */ /* 0x040fe20003f26270 */
[C---:B------:R-:W-:Y:S01]  /*5050*/  VIADD R9, R7.reuse, 0x11 ;  /* 0x0000001107097836 */ /* 0x040fe20000000000 */
[C---:B------:R-:W-:Y:S01]  /*5060*/  ISETP.GE.AND P6, PT, R0.reuse, R237, PT ;  /* 0x000000ed0000720c */ /* 0x040fe20003fc6270 */
[C---:B------:R-:W-:Y:S01]  /*5070*/  VIADD R18, R7.reuse, 0x19 ;  /* 0x0000001907127836 */ /* 0x040fe20000000000 */
[C---:B------:R-:W-:Y:S01]  /*5080*/  ISETP.GE.AND P3, PT, R0.reuse, R231, PT ;  /* 0x000000e70000720c */ /* 0x040fe20003f66270 */
[C---:B------:R-:W-:Y:S01]  /*5090*/  VIADD R19, R7.reuse, 0x21 ;  /* 0x0000002107137836 */ /* 0x040fe20000000000 */
[C---:B------:R-:W-:Y:S01]  /*50a0*/  ISETP.LT.OR P6, PT, R0.reuse, R238, P6 ;  /* 0x000000ee0000720c */ /* 0x040fe200037c1670 */
[C---:B------:R-:W-:Y:S01]  /*50b0*/  VIADD R25, R7.reuse, 0x28 ;  /* 0x0000002807197836 */ /* 0x040fe20000000000 */
[----:B------:R-:W-:Y:S01]  /*50c0*/  ISETP.LT.OR P3, PT, R0, R236, P3 ;  /* 0x000000ec0000720c */ /* 0x000fe20001f61670 */
[C---:B------:R-:W-:Y:S01]  /*50d0*/  VIADD R0, R7.reuse, 0x9 ;  /* 0x0000000907007836 */ /* 0x040fe20000000000 */
[C---:B------:R-:W-:Y:S01]  /*50e0*/  ISETP.LT.OR P4, PT, R7.reuse, R238, P4 ;  /* 0x000000ee0700720c */ /* 0x040fe20002781670 */
[C---:B------:R-:W-:Y:S01]  /*50f0*/  VIADD R23, R7.reuse, 0x29 ;  /* 0x0000002907177836 */ /* 0x040fe20000000000 */
[C---:B------:R-:W-:Y:S01]  /*5100*/  ISETP.LT.OR P1, PT, R7.reuse, R236, P1 ;  /* 0x000000ec0700720c */ /* 0x040fe20000f21670 */
[C---:B------:R-:W-:Y:S01]  /*5110*/  VIADD R21, R7.reuse, 0x30 ;  /* 0x0000003007157836 */ /* 0x040fe20000000000 */
[C---:B------:R-:W-:Y:S01]  /*5120*/  ISETP.GE.AND P5, PT, R6.reuse, R237, PT ;  /* 0x000000ed0600720c */ /* 0x040fe20003fa6270 */
[----:B------:R-:W-:Y:S01]  /*5130*/  UIADD3 UR40, UR35, 0x32370b8f, URZ ;  /* 0x32370b8f23287890 */ /* 0x000fe2000fffe03f */
[----:B------:R-:W-:Y:S01]  /*5140*/  ISETP.GE.AND P2, PT, R6, R231, PT ;  /* 0x000000e70600720c */ /* 0x000fe20003f46270 */
[----:B------:R-:W-:Y:S01]  /*5150*/  UIADD3 UR42, UR34, -0x255992d5, URZ ;  /* 0xdaa66d2b222a7890 */ /* 0x000fe2000fffe03f */
[----:B------:R-:W-:Y:S01]  /*5160*/  FSEL R44, R32, -INF , !P4 ;  /* 0xff800000202c7808 */ /* 0x000fe20006000000 */
[----:B------:R-:W-:Y:S01]  /*5170*/  UIADD3 UR39, UR34, 0x78dde6e4, URZ ;  /* 0x78dde6e422277890 */ /* 0x000fe2000fffe03f */
[----:B------:R-:W-:Y:S01]  /*5180*/  FSEL R40, R34, -INF , !P1 ;  /* 0xff80000022287808 */ /* 0x000fe20004800000 */
[----:B------:R-:W-:Y:S01]  /*5190*/  UIADD3 UR24, UR35, -0x56f99767, URZ ;  /* 0xa906689923187890 */ /* 0x000fe2000fffe03f */
[----:B------:R-:W-:Y:S01]  /*51a0*/  ISETP.GE.AND P4, PT, R0, R237, PT ;  /* 0x000000ed0000720c */ /* 0x000fe20003f86270 */
[----:B-1----:R-:W-:Y:S01]  /*51b0*/  IMAD.WIDE.U32 R10, R14, -0x326172a9, RZ ;  /* 0xcd9e8d570e0a7825 */ /* 0x002fe200078e00ff */
[----:B------:R-:W-:Y:S01]  /*51c0*/  ISETP.GE.AND P1, PT, R0, R231, PT ;  /* 0x000000e70000720c */ /* 0x000fe20003f26270 */
[----:B------:R-:W-:Y:S01]  /*51d0*/  UIADD3 UR29, UR35, -0x126145ec, URZ ;  /* 0xed9eba14231d7890 */ /* 0x000fe2000fffe03f */
[C---:B------:R-:W-:Y:S01]  /*51e0*/  ISETP.LT.OR P5, PT, R6.reuse, R238, P5 ;  /* 0x000000ee0600720c */ /* 0x040fe20002fa1670 */
[----:B------:R-:W-:Y:S01]  /*51f0*/  UIADD3 UR31, UR34, 0x1715609d, URZ ;  /* 0x1715609d221f7890 */ /* 0x000fe2000fffe03f */
[----:B------:R-:W-:Y:S01]  /*5200*/  ISETP.LT.OR P2, PT, R6, R236, P2 ;  /* 0x000000ec0600720c */ /* 0x000fe20001741670 */
[----:B------:R-:W-:Y:S01]  /*5210*/  VIADD R6, R7, 0x10 ;  /* 0x0000001007067836 */ /* 0x000fe20000000000 */
[----:B------:R-:W-:-:S02]  /*5220*/  ISETP.LT.OR P4, PT, R0, R238, P4 ;  /* 0x000000ee0000720c */ /* 0x000fc40002781670 */
[----:B------:R-:W-:Y:S02]  /*5230*/  ISETP.LT.OR P1, PT, R0, R236, P1 ;  /* 0x000000ec0000720c */ /* 0x000fe40000f21670 */
[----:B------:R-:W-:Y:S02]  /*5240*/  FSEL R0, R28, -INF , !P5 ;  /* 0xff8000001c007808 */ /* 0x000fe40006800000 */
[----:B------:R-:W-:Y:S02]  /*5250*/  FSEL R42, R30, -INF , !P2 ;  /* 0xff8000001e2a7808 */ /* 0x000fe40005000000 */
[----:B------:R-:W-:Y:S02]  /*5260*/  FSEL R32, R33, -INF , !P6 ;  /* 0xff80000021207808 */ /* 0x000fe40007000000 */
[C---:B------:R-:W-:Y:S02]  /*5270*/  ISETP.GE.AND P5, PT, R9.reuse, R237, PT ;  /* 0x000000ed0900720c */ /* 0x040fe40003fa6270 */
[----:B------:R-:W-:-:S02]  /*5280*/  ISETP.GE.AND P2, PT, R9, R231, PT ;  /* 0x000000e70900720c */ /* 0x000fc40003f46270 */
[----:B------:R-:W-:Y:S02]  /*5290*/  ISETP.GE.AND P6, PT, R6, R237, PT ;  /* 0x000000ed0600720c */ /* 0x000fe40003fc6270 */
[C---:B------:R-:W-:Y:S02]  /*52a0*/  ISETP.LT.OR P5, PT, R9.reuse, R238, P5 ;  /* 0x000000ee0900720c */ /* 0x040fe40002fa1670 */
[----:B------:R-:W-:Y:S01]  /*52b0*/  ISETP.LT.OR P2, PT, R9, R236, P2 ;  /* 0x000000ec0900720c */ /* 0x000fe20001741670 */
[----:B------:R-:W-:Y:S01]  /*52c0*/  VIADD R9, R7, 0x18 ;  /* 0x0000001807097836 */ /* 0x000fe20000000000 */
[----:B------:R-:W-:Y:S02]  /*52d0*/  FMNMX.FTZ R27, R44, R32, !PT ;  /* 0x000000202c1b7209 */ /* 0x000fe40007810000 */
[----:B------:R-:W-:Y:S02]  /*52e0*/  FSEL R36, R35, -INF , !P3 ;  /* 0xff80000023247808 */ /* 0x000fe40005800000 */
[----:B------:R-:W-:-:S02]  /*52f0*/  ISETP.GE.AND P3, PT, R6, R231, PT ;  /* 0x000000e70600720c */ /* 0x000fc40003f66270 */
[----:B------:R-:W-:Y:S02]  /*5300*/  ISETP.LT.OR P6, PT, R6, R238, P6 ;  /* 0x000000ee0600720c */ /* 0x000fe400037c1670 */
[----:B------:R-:W-:Y:S02]  /*5310*/  FSEL R34, R29, -INF , !P4 ;  /* 0xff8000001d227808 */ /* 0x000fe40006000000 */
[----:B------:R-:W-:Y:S02]  /*5320*/  FMNMX.FTZ R27, R0, R27, !PT ;  /* 0x0000001b001b7209 */ /* 0x000fe40007810000 */
[----:B------:R-:W-:Y:S02]  /*5330*/  FSEL R38, R31, -INF , !P1 ;  /* 0xff8000001f267808 */ /* 0x000fe40004800000 */
[C---:B------:R-:W-:Y:S02]  /*5340*/  ISETP.GE.AND P4, PT, R9.reuse, R237, PT ;  /* 0x000000ed0900720c */ /* 0x040fe40003f86270 */
[----:B------:R-:W-:-:S02]  /*5350*/  ISETP.GE.AND P1, PT, R9, R231, PT ;  /* 0x000000e70900720c */ /* 0x000fc40003f26270 */
[----:B------:R-:W-:Y:S02]  /*5360*/  ISETP.LT.OR P3, PT, R6, R236, P3 ;  /* 0x000000ec0600720c */ /* 0x000fe40001f61670 */
[----:B------:R-:W-:Y:S02]  /*5370*/  FSEL R6, R68, -INF , !P6 ;  /* 0xff80000044067808 */ /* 0x000fe40007000000 */
[----:B------:R-:W-:Y:S02]  /*5380*/  FMNMX.FTZ R27, R34, R27, !PT ;  /* 0x0000001b221b7209 */ /* 0x000fe40007810000 */
[C---:B------:R-:W-:Y:S02]  /*5390*/  ISETP.LT.OR P4, PT, R9.reuse, R238, P4 ;  /* 0x000000ee0900720c */ /* 0x040fe40002781670 */
[----:B------:R-:W-:Y:S01]  /*53a0*/  ISETP.LT.OR P1, PT, R9, R236, P1 ;  /* 0x000000ec0900720c */ /* 0x000fe20000f21670 */
[----:B------:R-:W-:Y:S01]  /*53b0*/  VIADD R9, R7, 0x20 ;  /* 0x0000002007097836 */ /* 0x000fe20000000000 */
[----:B------:R-:W-:-:S02]  /*53c0*/  ISETP.GE.AND P6, PT, R18, R237, PT ;  /* 0x000000ed1200720c */ /* 0x000fc40003fc6270 */
[----:B------:R-:W-:Y:S02]  /*53d0*/  FSEL R30, R69, -INF , !P5 ;  /* 0xff800000451e7808 */ /* 0x000fe40006800000 */
[----:B------:R-:W-:Y:S02]  /*53e0*/  FMNMX.FTZ R27, R6, R27, !PT ;  /* 0x0000001b061b7209 */ /* 0x000fe40007810000 */
[----:B------:R-:W-:Y:S02]  /*53f0*/  ISETP.LT.OR P6, PT, R18, R238, P6 ;  /* 0x000000ee1200720c */ /* 0x000fe400037c1670 */
[----:B------:R-:W-:Y:S02]  /*5400*/  ISETP.GE.AND P5, PT, R9, R237, PT ;  /* 0x000000ed0900720c */ /* 0x000fe40003fa6270 */
[----:B------:R-:W-:Y:S02]  /*5410*/  FSEL R28, R64, -INF , !P4 ;  /* 0xff800000401c7808 */ /* 0x000fe40006000000 */
[----:B------:R-:W-:-:S02]  /*5420*/  FMNMX.FTZ R27, R30, R27, !PT ;  /* 0x0000001b1e1b7209 */ /* 0x000fc40007810000 */
[----:B------:R-:W-:Y:S02]  /*5430*/  FSEL R24, R70, -INF , !P3 ;  /* 0xff80000046187808 */ /* 0x000fe40005800000 */
[----:B------:R-:W-:Y:S02]  /*5440*/  ISETP.GE.AND P3, PT, R18, R231, PT ;  /* 0x000000e71200720c */ /* 0x000fe40003f66270 */
[----:B------:R-:W-:Y:S02]  /*5450*/  ISETP.GE.AND P4, PT, R19, R237, PT ;  /* 0x000000ed1300720c */ /* 0x000fe40003f86270 */
[----:B------:R-:W-:Y:S02]  /*5460*/  ISETP.LT.OR P5, PT, R9, R238, P5 ;  /* 0x000000ee0900720c */ /* 0x000fe40002fa1670 */
[----:B------:R-:W-:Y:S02]  /*5470*/  FSEL R26, R65, -INF , !P6 ;  /* 0xff800000411a7808 */ /* 0x000fe40007000000 */
[----:B------:R-:W-:-:S02]  /*5480*/  FMNMX.FTZ R27, R28, R27, !PT ;  /* 0x0000001b1c1b7209 */ /* 0x000fc40007810000 */
[----:B------:R-:W-:Y:S02]  /*5490*/  ISETP.LT.OR P3, PT, R18, R236, P3 ;  /* 0x000000ec1200720c */ /* 0x000fe40001f61670 */
[----:B------:R-:W-:Y:S02]  /*54a0*/  ISETP.LT.OR P4, PT, R19, R238, P4 ;  /* 0x000000ee1300720c */ /* 0x000fe40002781670 */
[----:B------:R-:W-:Y:S02]  /*54b0*/  ISETP.GE.AND P6, PT, R25, R237, PT ;  /* 0x000000ed1900720c */ /* 0x000fe40003fc6270 */
[----:B------:R-:W-:Y:S02]  /*54c0*/  FSEL R165, R60, -INF , !P5 ;  /* 0xff8000003ca57808 */ /* 0x000fe40006800000 */
[----:B------:R-:W-:Y:S02]  /*54d0*/  FMNMX.FTZ R46, R26, R27, !PT ;  /* 0x0000001b1a2e7209 */ /* 0x000fe40007810000 */
[----:B------:R-:W-:-:S02]  /*54e0*/  FSEL R18, R66, -INF , !P1 ;  /* 0xff80000042127808 */ /* 0x000fc40004800000 */
[----:B------:R-:W-:Y:S02]  /*54f0*/  FMNMX.FTZ R27, R40, R36, !PT ;  /* 0x00000024281b7209 */ /* 0x000fe40007810000 */
[----:B------:R-:W-:Y:S02]  /*5500*/  ISETP.GE.AND P1, PT, R19, R231, PT ;  /* 0x000000e71300720c */ /* 0x000fe40003f26270 */
[----:B------:R-:W-:Y:S02]  /*5510*/  FSEL R22, R67, -INF , !P3 ;  /* 0xff80000043167808 */ /* 0x000fe40005800000 */
[----:B------:R-:W-:Y:S02]  /*5520*/  ISETP.GE.AND P3, PT, R23, R237, PT ;  /* 0x000000ed1700720c */ /* 0x000fe40003f66270 */
[----:B------:R-:W-:Y:S02]  /*5530*/  ISETP.LT.OR P6, PT, R25, R238, P6 ;  /* 0x000000ee1900720c */ /* 0x000fe400037c1670 */
[----:B------:R-:W-:-:S02]  /*5540*/  FSEL R226, R61, -INF , !P4 ;  /* 0xff8000003de27808 */ /* 0x000fc40006000000 */
[----:B------:R-:W-:Y:S02]  /*5550*/  FMNMX.FTZ R29, R165, R46, !PT ;  /* 0x0000002ea51d7209 */ /* 0x000fe40007810000 */
[----:B------:R-:W-:Y:S02]  /*5560*/  FSEL R20, R71, -INF , !P2 ;  /* 0xff80000047147808 */ /* 0x000fe40005000000 */
[----:B------:R-:W-:Y:S02]  /*5570*/  FMNMX.FTZ R27, R42, R27, !PT ;  /* 0x0000001b2a1b7209 */ /* 0x000fe40007810000 */
[----:B------:R-:W-:Y:S02]  /*5580*/  ISETP.GE.AND P2, PT, R9, R231, PT ;  /* 0x000000e70900720c */ /* 0x000fe40003f46270 */
[----:B------:R-:W-:Y:S01]  /*5590*/  ISETP.LT.OR P1, PT, R19, R236, P1 ;  /* 0x000000ec1300720c */ /* 0x000fe20000f21670 */
[----:B------:R-:W-:Y:S01]  /*55a0*/  VIADD R19, R7, 0x31 ;  /* 0x0000003107137836 */ /* 0x000fe20000000000 */
[----:B------:R-:W-:-:S02]  /*55b0*/  ISETP.GE.AND P5, PT, R21, R237, PT ;  /* 0x000000ed1500720c */ /* 0x000fc40003fa6270 */
[----:B------:R-:W-:Y:S02]  /*55c0*/  ISETP.LT.OR P3, PT, R23, R238, P3 ;  /* 0x000000ee1700720c */ /* 0x000fe40001f61670 */
[----:B------:R-:W-:Y:S02]  /*55d0*/  FSEL R250, R56, -INF , !P6 ;  /* 0xff80000038fa7808 */ /* 0x000fe40007000000 */
[----:B------:R-:W-:Y:S02]  /*55e0*/  FMNMX.FTZ R29, R226, R29, !PT ;  /* 0x0000001de21d7209 */ /* 0x000fe40007810000 */
[----:B------:R-:W-:Y:S02]  /*55f0*/  FMNMX.FTZ R27, R38, R27, !PT ;  /* 0x0000001b261b7209 */ /* 0x000fe40007810000 */
[----:B------:R-:W-:Y:S01]  /*5600*/  ISETP.LT.OR P2, PT, R9, R236, P2 ;  /* 0x000000ec0900720c */ /* 0x000fe20001741670 */
[----:B------:R-:W-:Y:S01]  /*5610*/  VIADD R9, R7, 0x38 ;  /* 0x0000003807097836 */ /* 0x000fe20000000000 */
[----:B------:R-:W-:Y:S01]  /*5620*/  ISETP.GE.AND P4, PT, R19, R237, PT ;  /* 0x000000ed1300720c */ /* 0x000fe20003f86270 */
[----:B------:R-:W-:Y:S01]  /*5630*/  VIADD R7, R7, 0x39 ;  /* 0x0000003907077836 */ /* 0x000fe20000000000 */
[----:B------:R-:W-:-:S02]  /*5640*/  FSEL R252, R57, -INF , !P3 ;  /* 0xff80000039fc7808 */ /* 0x000fc40005800000 */
[-C--:B------:R-:W-:Y:S02]  /*5650*/  ISETP.LT.OR P5, PT, R21, R238.reuse, P5 ;  /* 0x000000ee1500720c */ /* 0x080fe40002fa1670 */
[----:B------:R-:W-:Y:S02]  /*5660*/  FMNMX.FTZ R29, R250, R29, !PT ;  /* 0x0000001dfa1d7209 */ /* 0x000fe40007810000 */
[----:B------:R-:W-:Y:S02]  /*5670*/  FMNMX.FTZ R27, R24, R27, !PT ;  /* 0x0000001b181b7209 */ /* 0x000fe40007810000 */
        /* <DEDUP_REMOVED lines=13> */
[----:B------:R-:W-:Y:S02]  /*5750*/  ISETP.GE.AND P4, PT, R25, R231, PT ;  /* 0x000000e71900720c */ /* 0x000fe40003f86270 */
[----:B------:R-:W-:-:S02]  /*5760*/  FSEL R170, R62, -INF , !P2 ;  /* 0xff8000003eaa7808 */ /* 0x000fc40005000000 */
[----:B------:R-:W-:Y:S02]  /*5770*/  FMNMX.FTZ R27, R22, R27, !PT ;  /* 0x0000001b161b7209 */ /* 0x000fe40007810000 */
[----:B------:R-:W-:Y:S02]  /*5780*/  FSEL R194, R49, -INF , !P3 ;  /* 0xff80000031c27808 */ /* 0x000fe40005800000 */
[----:B------:R-:W-:Y:S02]  /*5790*/  FMNMX.FTZ R29, R224, R29, !PT ;  /* 0x0000001de01d7209 */ /* 0x000fe40007810000 */
[----:B------:R-:W-:Y:S02]  /*57a0*/  FSEL R168, R63, -INF , !P1 ;  /* 0xff8000003fa87808 */ /* 0x000fe40004800000 */
[----:B------:R-:W-:Y:S02]  /*57b0*/  ISETP.LT.OR P4, PT, R25, R236, P4 ;  /* 0x000000ec1900720c */ /* 0x000fe40002781670 */
[----:B------:R-:W-:-:S02]  /*57c0*/  ISETP.GE.AND P1, PT, R23, R231, PT ;  /* 0x000000e71700720c */ /* 0x000fc40003f26270 */
[----:B------:R-:W-:Y:S02]  /*57d0*/  FMNMX.FTZ R27, R170, R27, !PT ;  /* 0x0000001baa1b7209 */ /* 0x000fe40007810000 */
[----:B------:R-:W-:Y:S02]  /*57e0*/  FMNMX.FTZ R25, R194, R29, !PT ;  /* 0x0000001dc2197209 */ /* 0x000fe40007810000 */
[----:B------:R-:W-:Y:S02]  /*57f0*/  ISETP.GE.AND P3, PT, R21, R231, PT ;  /* 0x000000e71500720c */ /* 0x000fe40003f66270 */
[-C--:B------:R-:W-:Y:S01]  /*5800*/  ISETP.LT.OR P1, PT, R23, R236.reuse, P1 ;  /* 0x000000ec1700720c */ /* 0x080fe20000f21670 */
[----:B------:R-:W1:Y:S01]  /*5810*/  SHFL.BFLY PT, R46, R25, 0x2, 0x1f ;  /* 0x0c401f00192e7f89 */ /* 0x000e6200000e0000 */
[----:B------:R-:W-:Y:S01]  /*5820*/  FSEL R166, R58, -INF , !P4 ;  /* 0xff8000003aa67808 */ /* 0x000fe20006000000 */
[----:B------:R-:W-:Y:S01]  /*5830*/  IMAD.U32 R23, RZ, RZ, UR44 ;  /* 0x0000002cff177e24 */ /* 0x000fe2000f8e00ff */
[----:B------:R-:W-:Y:S01]  /*5840*/  FMNMX.FTZ R27, R168, R27, !PT ;  /* 0x0000001ba81b7209 */ /* 0x000fe20007810000 */
[----:B------:R-:W-:Y:S01]  /*5850*/  UIADD3 UR44, UR44, 0x1, URZ ;  /* 0x000000012c2c7890 */ /* 0x000fe2000fffe03f */
[----:B------:R-:W-:-:S02]  /*5860*/  ISETP.LT.OR P3, PT, R21, R236, P3 ;  /* 0x000000ec1500720c */ /* 0x000fc40001f61670 */
[----:B------:R-:W-:Y:S02]  /*5870*/  ISETP.GE.AND P2, PT, R19, R231, PT ;  /* 0x000000e71300720c */ /* 0x000fe40003f46270 */
[----:B------:R-:W-:Y:S02]  /*5880*/  FSEL R164, R59, -INF , !P1 ;  /* 0xff8000003ba47808 */ /* 0x000fe40004800000 */
[----:B------:R-:W-:Y:S02]  /*5890*/  FMNMX.FTZ R27, R166, R27, !PT ;  /* 0x0000001ba61b7209 */ /* 0x000fe40007810000 */
[----:B------:R-:W-:Y:S02]  /*58a0*/  ISETP.GE.AND P1, PT, R9, R231, PT ;  /* 0x000000e70900720c */ /* 0x000fe40003f26270 */
[----:B------:R-:W-:Y:S02]  /*58b0*/  ISETP.LT.OR P2, PT, R19, R236, P2 ;  /* 0x000000ec1300720c */ /* 0x000fe40001741670 */
[----:B------:R-:W-:-:S02]  /*58c0*/  FSEL R192, R54, -INF , !P3 ;  /* 0xff80000036c07808 */ /* 0x000fc40005800000 */
[----:B------:R-:W-:Y:S02]  /*58d0*/  FMNMX.FTZ R27, R164, R27, !PT ;  /* 0x0000001ba41b7209 */ /* 0x000fe40007810000 */
[-C--:B------:R-:W-:Y:S02]  /*58e0*/  ISETP.LT.OR P3, PT, R9, R236.reuse, P1 ;  /* 0x000000ec0900720c */ /* 0x080fe40000f61670 */
        /* <DEDUP_REMOVED lines=8> */
[----:B-1----:R-:W-:Y:S02]  /*5970*/  FMNMX.FTZ R19, R25, R46, !PT ;  /* 0x0000002e19137209 */ /* 0x002fe40007810000 */
[----:B------:R-:W-:-:S02]  /*5980*/  FMNMX.FTZ R21, R186, R21, !PT ;  /* 0x00000015ba157209 */ /* 0x000fc40007810000 */
[----:B------:R-:W-:Y:S02]  /*5990*/  LOP3.LUT R9, R2, UR34, RZ, 0x3c, !PT ;  /* 0x0000002202097c12 */ /* 0x000fe4000f8e3cff */
[----:B------:R-:W1:Y:S01]  /*59a0*/  SHFL.BFLY PT, R2, R19, 0x1, 0x1f ;  /* 0x0c201f0013027f89 */ /* 0x000e6200000e0000 */
[----:B------:R-:W-:Y:S02]  /*59b0*/  LOP3.LUT R23, R249, UR35, R23, 0x96, !PT ;  /* 0x00000023f9177c12 */ /* 0x000fe4000f8e9617 */
[----:B------:R-:W-:Y:S01]  /*59c0*/  LOP3.LUT R7, R11, R9, RZ, 0x3c, !PT ;  /* 0x000000090b077212 */ /* 0x000fe200078e3cff */
[----:B------:R-:W2:Y:S01]  /*59d0*/  SHFL.BFLY PT, R46, R21, 0x2, 0x1f ;  /* 0x0c401f00152e7f89 */ /* 0x000ea200000e0000 */
[----:B------:R-:W-:Y:S01]  /*59e0*/  LEA R216, R4, UR4, 0x1 ;  /* 0x0000000404d87c11 */ /* 0x000fe2000f8e08ff */
[----:B------:R-:W-:Y:S01]  /*59f0*/  IMAD.WIDE.U32 R48, R23, -0x326172a9, RZ ;  /* 0xcd9e8d5717307825 */ /* 0x000fe200078e00ff */
[----:B------:R-:W-:-:S03]  /*5a00*/  UIADD3 UR4, UR35, 0x646e171e, URZ ;  /* 0x646e171e23047890 */ /* 0x000fc6000fffe03f */
[----:B------:R-:W-:Y:S01]  /*5a10*/  IMAD.WIDE.U32 R12, R7, -0x2daee0ad, RZ ;  /* 0xd2511f53070c7825 */ /* 0x000fe200078e00ff */
[----:B------:R-:W-:Y:S03]  /*5a20*/  LDSM.16.MT88.4 R156, [R216+0x18000] ;  /* 0x01800000d89c783b */ /* 0x000fe60000004200 */
[----:B------:R-:W-:Y:S01]  /*5a30*/  IMAD R214, R5, 0x2, R216 ;  /* 0x0000000205d67824 */ /* 0x000fe200078e02d8 */
[----:B------:R-:W-:Y:S01]  /*5a40*/  LOP3.LUT R7, R13, UR6, R248, 0x96, !PT ;  /* 0x000000060d077c12 */ /* 0x000fe2000f8e96f8 */
[----:B------:R-:W-:Y:S01]  /*5a50*/  UIADD3 UR6, UR34, 0x3c6ef372, URZ ;  /* 0x3c6ef37222067890 */ /* 0x000fe2000fffe03f */
[----:B------:R-:W-:Y:S01]  /*5a60*/  PRMT R248, R17, 0x7054, R17 ;  /* 0x0000705411f87816 */ /* 0x000fe20000000011 */
[----:B------:R-:W-:Y:S01]  /*5a70*/  IMAD R213, R3, 0x2, R216 ;  /* 0x0000000203d57824 */ /* 0x000fe200078e02d8 */
[----:B------:R-:W-:Y:S01]  /*5a80*/  LDSM.16.MT88.4 R148, [R214+0x18000] ;  /* 0x01800000d694783b */ /* 0x000fe20000004200 */
[----:B------:R-:W-:Y:S01]  /*5a90*/  IMAD.WIDE.U32 R196, R7, -0x326172a9, RZ ;  /* 0xcd9e8d5707c47825 */ /* 0x000fe200078e00ff */
[----:B------:R-:W-:-:S02]  /*5aa0*/  LOP3.LUT R7, R49, UR7, R10, 0x96, !PT ;  /* 0x0000000731077c12 */ /* 0x000fc4000f8e960a */
[----:B------:R-:W-:Y:S01]  /*5ab0*/  LDSM.16.MT88.4 R140, [R213+0x18000] ;  /* 0x01800000d58c783b */ /* 0x000fe20000004200 */
[----:B-1----:R-:W-:Y:S01]  /*5ac0*/  FMNMX.FTZ R2, R19, R2, !PT ;  /* 0x0000000213027209 */ /* 0x002fe20007810000 */
[----:B------:R-:W-:Y:S01]  /*5ad0*/  IMAD R212, R3, 0x2, R214 ;  /* 0x0000000203d47824 */ /* 0x000fe200078e02d6 */
[----:B------:R-:W-:Y:S01]  /*5ae0*/  LOP3.LUT R48, R197, UR6, R48, 0x96, !PT ;  /* 0x00000006c5307c12 */ /* 0x000fe2000f8e9630 */
[----:B------:R-:W-:Y:S01]  /*5af0*/  IMAD.WIDE.U32 R104, R7, -0x2daee0ad, RZ ;  /* 0xd2511f5307687825 */ /* 0x000fe200078e00ff */
[----:B--2---:R-:W-:-:S03]  /*5b00*/  FMNMX.FTZ R46, R21, R46, !PT ;  /* 0x0000002e152e7209 */ /* 0x004fc60007810000 */
[C---:B------:R-:W-:Y:S01]  /*5b10*/  FMUL.FTZ R185, R2.reuse, UR38 ;  /* 0x0000002602b97c20 */ /* 0x040fe20008410000 */
[----:B------:R-:W-:Y:S01]  /*5b20*/  FSETP.NEU.FTZ.AND P1, PT, R2, -INF , PT ;  /* 0xff8000000200780b */ /* 0x000fe20003f3d000 */
[----:B------:R-:W-:Y:S01]  /*5b30*/  IMAD.WIDE.U32 R48, R48, -0x2daee0ad, RZ ;  /* 0xd2511f5330307825 */ /* 0x000fe200078e00ff */
[----:B------:R-:W-:Y:S01]  /*5b40*/  LOP3.LUT R19, R105, UR43, R12, 0x96, !PT ;  /* 0x0000002b69137c12 */ /* 0x000fe2000f8e960c */
[----:B------:R-:W1:Y:S01]  /*5b50*/  SHFL.BFLY PT, R7, R46, 0x1, 0x1f ;  /* 0x0c201f002e077f89 */ /* 0x000e6200000e0000 */
[----:B------:R-:W-:Y:S02]  /*5b60*/  FSEL R185, R185, RZ, P1 ;  /* 0x000000ffb9b97208 */ /* 0x000fe40000800000 */
[----:B------:R-:W-:Y:S01]  /*5b70*/  LOP3.LUT R104, R49, UR40, R104, 0x96, !PT ;  /* 0x0000002831687c12 */ /* 0x000fe2000f8e9668 */
[----:B------:R-:W-:Y:S02]  /*5b80*/  LDSM.16.MT88.4 R52, [R214+0x1a000] ;  /* 0x01a00000d634783b */ /* 0x000fe40000004200 */
[----:B------:R-:W-:Y:S01]  /*5b90*/  FFMA.FTZ R182, R44, UR38, -R185 ;  /* 0x000000262cb67c23 */ /* 0x000fe200080108b9 */
[----:B------:R-:W-:-:S04]  /*5ba0*/  IMAD.WIDE.U32 R44, R19, -0x326172a9, RZ ;  /* 0xcd9e8d57132c7825 */ /* 0x000fc800078e00ff */
[--C-:B------:R-:W-:Y:S01]  /*5bb0*/  FFMA.FTZ R179, R32, UR38, -R185.reuse ;  /* 0x0000002620b37c23 */ /* 0x100fe200080108b9 */
[--C-:B------:R-:W-:Y:S01]  /*5bc0*/  FFMA.FTZ R180, R0, UR38, -R185.reuse ;  /* 0x0000002600b47c23 */ /* 0x100fe200080108b9 */
[--C-:B------:R-:W-:Y:S01]  /*5bd0*/  FFMA.FTZ R175, R34, UR38, -R185.reuse ;  /* 0x0000002622af7c23 */ /* 0x100fe200080108b9 */
[----:B------:R-:W-:Y:S01]  /*5be0*/  IMAD.WIDE.U32 R104, R104, -0x326172a9, RZ ;  /* 0xcd9e8d5768687825 */ /* 0x000fe200078e00ff */
[----:B------:R-:W-:Y:S01]  /*5bf0*/  LOP3.LUT R19, R45, UR42, R196, 0x96, !PT ;  /* 0x0000002a2d137c12 */ /* 0x000fe2000f8e96c4 */
[----:B------:R-:W-:Y:S02]  /*5c00*/  LDSM.16.MT88.4 R60, [R213+0x1a000] ;  /* 0x01a00000d53c783b */ /* 0x000fe40000004200 */
[--C-:B------:R-:W-:Y:S01]  /*5c10*/  FFMA.FTZ R174, R6, UR38, -R185.reuse ;  /* 0x0000002606ae7c23 */ /* 0x100fe200080108b9 */
[----:B------:R-:W-:Y:S01]  /*5c20*/  MUFU.EX2 R180, R180 ;  /* 0x000000b400b47308 */ /* 0x000fe20000000800 */
[----:B------:R-:W-:Y:S01]  /*5c30*/  LOP3.LUT R32, R105, UR39, R44, 0x96, !PT ;  /* 0x0000002769207c12 */ /* 0x000fe2000f8e962c */
[----:B------:R-:W-:Y:S01]  /*5c40*/  IMAD.WIDE.U32 R44, R19, -0x2daee0ad, RZ ;  /* 0xd2511f53132c7825 */ /* 0x000fe200078e00ff */
[----:B------:R-:W-:Y:S03]  /*5c50*/  LDSM.16.MT88.4 R68, [R212+0x1a000] ;  /* 0x01a00000d444783b */ /* 0x000fe60000004200 */
[--C-:B------:R-:W-:Y:S01]  /*5c60*/  FFMA.FTZ R172, R28, UR38, -R185.reuse ;  /* 0x000000261cac7c23 */ /* 0x100fe200080108b9 */
[----:B------:R-:W-:Y:S01]  /*5c70*/  FFMA.FTZ R17, R26, UR38, -R185 ;  /* 0x000000261a117c23 */ /* 0x000fe200080108b9 */
[----:B------:R-:W-:Y:S01]  /*5c80*/  IMAD.WIDE.U32 R32, R32, -0x2daee0ad, RZ ;  /* 0xd2511f5320207825 */ /* 0x000fe200078e00ff */
[----:B------:R-:W-:Y:S01]  /*5c90*/  LOP3.LUT R35, R45, UR29, R48, 0x96, !PT ;  /* 0x0000001d2d237c12 */ /* 0x000fe2000f8e9630 */
[----:B------:R-:W-:Y:S01]  /*5ca0*/  MUFU.EX2 R175, R175 ;  /* 0x000000af00af7308 */ /* 0x000fe20000000800 */
[----:B-1----:R-:W-:Y:S01]  /*5cb0*/  FMNMX.FTZ R0, R46, R7, !PT ;  /* 0x000000072e007209 */ /* 0x002fe20007810000 */
[----:B------:R-:W-:Y:S01]  /*5cc0*/  LDSM.16.MT88.4 R76, [R216+0x1c000] ;  /* 0x01c00000d84c783b */ /* 0x000fe20000004200 */
[----:B------:R-:W-:Y:S01]  /*5cd0*/  LOP3.LUT R7, R33, UR24, R44, 0x96, !PT ;  /* 0x0000001821077c12 */ /* 0x000fe2000f8e962c */
[----:B------:R-:W-:Y:S01]  /*5ce0*/  IMAD.WIDE.U32 R34, R35, -0x326172a9, RZ ;  /* 0xcd9e8d5723227825 */ /* 0x000fe200078e00ff */
[----:B------:R-:W-:-:S03]  /*5cf0*/  FSETP.NEU.FTZ.AND P1, PT, R0, -INF , PT ;  /* 0xff8000000000780b */ /* 0x000fc60003f3d000 */
[----:B------:R-:W-:Y:S01]  /*5d00*/  FMUL.FTZ R183, R0, UR38 ;  /* 0x0000002600b77c20 */ /* 0x000fe20008410000 */
[----:B------:R-:W-:Y:S01]  /*5d10*/  LDSM.16.MT88.4 R84, [R214+0x1c000] ;  /* 0x01c00000d654783b */ /* 0x000fe20000004200 */
[----:B------:R-:W-:Y:S01]  /*5d20*/  IMAD.WIDE.U32 R44, R7, -0x326172a9, RZ ;  /* 0xcd9e8d57072c7825 */ /* 0x000fe200078e00ff */
[----:B------:R-:W-:Y:S01]  /*5d30*/  MUFU.EX2 R182, R182 ;  /* 0x000000b600b67308 */ /* 0x000fe20000000800 */
[----:B------:R-:W-:Y:S01]  /*5d40*/  LOP3.LUT R29, R35, UR31, R104, 0x96, !PT ;  /* 0x0000001f231d7c12 */ /* 0x000fe2000f8e9668 */
[----:B------:R-:W-:Y:S01]  /*5d50*/  LDSM.16.MT88.4 R92, [R213+0x1c000] ;  /* 0x01c00000d55c783b */ /* 0x000fe20000004200 */
[----:B------:R-:W-:Y:S01]  /*5d60*/  FSEL R183, R183, RZ, P1 ;  /* 0x000000ffb7b77208 */ /* 0x000fe20000800000 */
[----:B------:R-:W-:Y:S01]  /*5d70*/  FFMA.FTZ R19, R30, UR38, -R185 ;  /* 0x000000261e137c23 */ /* 0x000fe200080108b9 */
[----:B------:R-:W-:Y:S01]  /*5d80*/  LOP3.LUT R7, R44, 0xff, RZ, 0xc0, !PT ;  /* 0x000000ff2c077812 */ /* 0x000fe200078ec0ff */
[----:B------:R-:W-:Y:S01]  /*5d90*/  LDSM.16.MT88.4 R100, [R212+0x1c000] ;  /* 0x01c00000d464783b */ /* 0x000fe20000004200 */
[----:B------:R-:W-:Y:S01]  /*5da0*/  SHF.R.U32.HI R4, RZ, 0x10, R44 ;  /* 0x00000010ff047819 */ /* 0x000fe2000001162c */
[--C-:B------:R-:W-:Y:S01]  /*5db0*/  FFMA.FTZ R177, R42, UR38, -R183.reuse ;  /* 0x000000262ab17c23 */ /* 0x100fe200080108b7 */
[--C-:B------:R-:W-:Y:S01]  /*5dc0*/  FFMA.FTZ R176, R38, UR38, -R183.reuse ;  /* 0x0000002626b07c23 */ /* 0x100fe200080108b7 */
[--C-:B------:R-:W-:Y:S01]  /*5dd0*/  FFMA.FTZ R181, R40, UR38, -R183.reuse ;  /* 0x0000002628b57c23 */ /* 0x100fe200080108b7 */
[----:B------:R-:W-:Y:S01]  /*5de0*/  LOP3.LUT R40, R44, 0xffff, RZ, 0xc0, !PT ;  /* 0x0000ffff2c287812 */ /* 0x000fe200078ec0ff */
[--C-:B------:R-:W-:Y:S01]  /*5df0*/  FFMA.FTZ R184, R36, UR38, -R183.reuse ;  /* 0x0000002624b87c23 */ /* 0x100fe200080108b7 */
[----:B------:R-:W-:Y:S01]  /*5e00*/  LOP3.LUT R34, R45, UR41, R34, 0x96, !PT ;  /* 0x000000292d227c12 */ /* 0x000fe2000f8e9622 */
[----:B------:R-:W-:Y:S01]  /*5e10*/  MUFU.EX2 R177, R177 ;  /* 0x000000b100b17308 */ /* 0x000fe20000000800 */
[----:B------:R-:W-:Y:S01]  /*5e20*/  SHF.R.U32.HI R40, RZ, 0x8, R40 ;  /* 0x00000008ff287819 */ /* 0x000fe20000011628 */
[----:B------:R-:W-:Y:S01]  /*5e30*/  LDSM.16.MT88.4 R108, [R216+0x1e000] ;  /* 0x01e00000d86c783b */ /* 0x000fe20000004200 */
[----:B------:R-:W-:Y:S01]  /*5e40*/  SHF.R.U32.HI R135, RZ, 0x18, R44 ;  /* 0x00000018ff877819 */ /* 0x000fe2000001162c */
[----:B------:R-:W-:Y:S01]  /*5e50*/  IMAD.WIDE.U32 R28, R29, -0x2daee0ad, RZ ;  /* 0xd2511f531d1c7825 */ /* 0x000fe200078e00ff */
[----:B------:R-:W-:Y:S01]  /*5e60*/  PRMT R5, R7, 0x5410, R40 ;  /* 0x0000541007057816 */ /* 0x000fe20000000028 */
[----:B------:R-:W-:Y:S01]  /*5e70*/  LDSM.16.MT88.4 R44, [R216+0x1a000] ;  /* 0x01a00000d82c783b */ /* 0x000fe20000004200 */
[----:B------:R-:W-:Y:S01]  /*5e80*/  LOP3.LUT R38, R4, 0xff, RZ, 0xc0, !PT ;  /* 0x000000ff04267812 */ /* 0x000fe200078ec0ff */
[----:B------:R-:W1:Y:S01]  /*5e90*/  MUFU.EX2 R176, R176 ;  /* 0x000000b000b07308 */ /* 0x000e620000000800 */
[----:B------:R-:W-:Y:S01]  /*5ea0*/  LOP3.LUT R7, R34, 0xffff, RZ, 0xc0, !PT ;  /* 0x0000ffff22077812 */ /* 0x000fe200078ec0ff */
[----:B------:R-:W-:Y:S01]  /*5eb0*/  LDSM.16.MT88.4 R116, [R214+0x1e000] ;  /* 0x01e00000d674783b */ /* 0x000fe20000004200 */
[--C-:B------:R-:W-:Y:S01]  /*5ec0*/  SHF.R.U32.HI R133, RZ, 0x10, R34.reuse ;  /* 0x00000010ff857819 */ /* 0x100fe20000011622 */
[----:B------:R-:W-:Y:S01]  /*5ed0*/  FFMA.FTZ R173, R24, UR38, -R183 ;  /* 0x0000002618ad7c23 */ /* 0x000fe200080108b7 */
[----:B------:R-:W-:Y:S01]  /*5ee0*/  PRMT R135, R38, 0x5410, R135 ;  /* 0x0000541026877816 */ /* 0x000fe20000000087 */
[----:B------:R-:W-:Y:S01]  /*5ef0*/  LDSM.16.MT88.4 R124, [R213+0x1e000] ;  /* 0x01e00000d57c783b */ /* 0x000fe20000004200 */
[----:B------:R-:W-:Y:S01]  /*5f00*/  LOP3.LUT R4, R34, 0xff, RZ, 0xc0, !PT ;  /* 0x000000ff22047812 */ /* 0x000fe200078ec0ff */
[----:B------:R-:W-:Y:S01]  /*5f10*/  MUFU.EX2 R181, R181 ;  /* 0x000000b500b57308 */ /* 0x000fe20000000800 */
[----:B------:R-:W-:Y:S01]  /*5f20*/  SHF.R.U32.HI R7, RZ, 0x8, R7 ;  /* 0x00000008ff077819 */ /* 0x000fe20000011607 */
[----:B------:R-:W2:Y:S01]  /*5f30*/  LDSM.16.MT88.4 R36, [R212+0x18000] ;  /* 0x01800000d424783b */ /* 0x000ea20000004200 */
[----:B------:R-:W-:Y:S01]  /*5f40*/  SHF.R.U32.HI R34, RZ, 0x18, R34 ;  /* 0x00000018ff227819 */ /* 0x000fe20000011622 */
[--C-:B------:R-:W-:Y:S01]  /*5f50*/  FFMA.FTZ R18, R18, UR38, -R183.reuse ;  /* 0x0000002612127c23 */ /* 0x100fe200080108b7 */
[----:B------:R-:W-:Y:S01]  /*5f60*/  LOP3.LUT R133, R133, 0xff, RZ, 0xc0, !PT ;  /* 0x000000ff85857812 */ /* 0x000fe200078ec0ff */
[----:B------:R-:W-:Y:S01]  /*5f70*/  FFMA.FTZ R178, R20, UR38, -R183 ;  /* 0x0000002614b27c23 */ /* 0x000fe200080108b7 */
[----:B------:R-:W-:Y:S01]  /*5f80*/  PRMT R3, R4, 0x5410, R7 ;  /* 0x0000541004037816 */ /* 0x000fe20000000007 */
[----:B------:R-:W3:Y:S01]  /*5f90*/  MUFU.EX2 R184, R184 ;  /* 0x000000b800b87308 */ /* 0x000ee20000000800 */
[--C-:B------:R-:W-:Y:S01]  /*5fa0*/  HSET2.LE.AND R135, R135, R248.reuse, PT ;  /* 0x000000f887877233 */ /* 0x100fe20003803000 */
[----:B------:R-:W-:Y:S01]  /*5fb0*/  FFMA.FTZ R189, R252, UR38, -R185 ;  /* 0x00000026fcbd7c23 */ /* 0x000fe200080108b9 */
[----:B-1----:R-:W-:Y:S01]  /*5fc0*/  F2FP.F16.F32.PACK_AB R4, R176, R177 ;  /* 0x000000b1b004723e */ /* 0x002fe200000000ff */
[--C-:B------:R-:W-:Y:S01]  /*5fd0*/  FFMA.FTZ R191, R170, UR38, -R183.reuse ;  /* 0x00000026aabf7c23 */ /* 0x100fe200080108b7 */
[----:B------:R-:W-:Y:S01]  /*5fe0*/  PRMT R133, R133, 0x5410, R34 ;  /* 0x0000541085857816 */ /* 0x000fe20000000022 */
[----:B------:R-:W-:Y:S01]  /*5ff0*/  FFMA.FTZ R252, R168, UR38, -R183 ;  /* 0x00000026a8fc7c23 */ /* 0x000fe200080108b7 */
[--C-:B------:R-:W-:Y:S01]  /*6000*/  HSET2.LE.AND R134, R5, R248.reuse, PT ;  /* 0x000000f805867233 */ /* 0x100fe20003803000 */
[----:B------:R-:W1:Y:S01]  /*6010*/  MUFU.EX2 R179, R179 ;  /* 0x000000b300b37308 */ /* 0x000e620000000800 */
[----:B------:R-:W-:Y:S01]  /*6020*/  LOP3.LUT R135, R135, R4, RZ, 0xc0, !PT ;  /* 0x0000000487877212 */ /* 0x000fe200078ec0ff */
[--C-:B------:R-:W-:Y:S01]  /*6030*/  FFMA.FTZ R250, R250, UR38, -R185.reuse ;  /* 0x00000026fafa7c23 */ /* 0x100fe200080108b9 */
[----:B------:R-:W-:Y:S01]  /*6040*/  F2FP.F16.F32.PACK_AB R5, R175, R180 ;  /* 0x000000b4af05723e */ /* 0x000fe200000000ff */
[--C-:B------:R-:W-:Y:S01]  /*6050*/  FFMA.FTZ R187, R165, UR38, -R185.reuse ;  /* 0x00000026a5bb7c23 */ /* 0x100fe200080108b9 */
[----:B------:R-:W-:Y:S01]  /*6060*/  HSET2.LE.AND R133, R133, R248, PT ;  /* 0x000000f885857233 */ /* 0x000fe20003803000 */
[----:B------:R-:W-:Y:S01]  /*6070*/  FFMA.FTZ R226, R226, UR38, -R185 ;  /* 0x00000026e2e27c23 */ /* 0x000fe200080108b9 */
[----:B------:R-:W-:Y:S01]  /*6080*/  LOP3.LUT R134, R134, R5, RZ, 0xc0, !PT ;  /* 0x0000000586867212 */ /* 0x000fe200078ec0ff */
[----:B------:R-:W-:Y:S01]  /*6090*/  MUFU.EX2 R172, R172 ;  /* 0x000000ac00ac7308 */ /* 0x000fe20000000800 */
[----:B---3--:R-:W-:Y:S01]  /*60a0*/  F2FP.F16.F32.PACK_AB R4, R184, R181 ;  /* 0x000000b5b804723e */ /* 0x008fe200000000ff */
[--C-:B------:R-:W-:Y:S01]  /*60b0*/  FFMA.FTZ R193, R166, UR38, -R183.reuse ;  /* 0x00000026a6c17c23 */ /* 0x100fe200080108b7 */
[----:B------:R-:W-:Y:S01]  /*60c0*/  LOP3.LUT R26, R28, 0xffff, RZ, 0xc0, !PT ;  /* 0x0000ffff1c1a7812 */ /* 0x000fe200078ec0ff */
[----:B------:R-:W-:Y:S01]  /*60d0*/  FFMA.FTZ R195, R164, UR38, -R183 ;  /* 0x00000026a4c37c23 */ /* 0x000fe200080108b7 */
[----:B------:R-:W-:-:S02]  /*60e0*/  LOP3.LUT R133, R133, R4, RZ, 0xc0, !PT ;  /* 0x0000000485857212 */ /* 0x000fc400078ec0ff */
[----:B------:R-:W3:Y:S01]  /*60f0*/  LDSM.16.MT88.4 R4, [R212+0x1e000] ;  /* 0x01e00000d404783b */ /* 0x000ee20000004200 */
[----:B------:R-:W-:Y:S01]  /*6100*/  HSET2.LE.AND R132, R3, R248, PT ;  /* 0x000000f803847233 */ /* 0x000fe20003803000 */
[----:B------:R-:W-:Y:S01]  /*6110*/  MUFU.EX2 R17, R17 ;  /* 0x0000001100117308 */ /* 0x000fe20000000800 */
[----:B------:R-:W-:Y:S02]  /*6120*/  LOP3.LUT R21, R28, 0xff, RZ, 0xc0, !PT ;  /* 0x000000ff1c157812 */ /* 0x000fe400078ec0ff */
[----:B------:R-:W-:Y:S02]  /*6130*/  SHF.R.U32.HI R26, RZ, 0x8, R26 ;  /* 0x00000008ff1a7819 */ /* 0x000fe4000001161a */
[----:B-1----:R-:W-:Y:S02]  /*6140*/  F2FP.F16.F32.PACK_AB R3, R179, R182 ;  /* 0x000000b6b303723e */ /* 0x002fe400000000ff */
[----:B------:R-:W-:Y:S01]  /*6150*/  LOP3.LUT R23, R29, UR4, R32, 0x96, !PT ;  /* 0x000000041d177c12 */ /* 0x000fe2000f8e9620 */
[----:B------:R-:W-:Y:S01]  /*6160*/  MUFU.EX2 R18, R18 ;  /* 0x0000001200127308 */ /* 0x000fe20000000800 */
[----:B------:R-:W-:-:S02]  /*6170*/  PRMT R21, R21, 0x5410, R26 ;  /* 0x0000541015157816 */ /* 0x000fc4000000001a */
[----:B------:R-:W-:Y:S01]  /*6180*/  LOP3.LUT R132, R132, R3, RZ, 0xc0, !PT ;  /* 0x0000000384847212 */ /* 0x000fe200078ec0ff */
[----:B------:R-:W-:Y:S01]  /*6190*/  FFMA.FTZ R3, R22, UR38, -R183 ;  /* 0x0000002616037c23 */ /* 0x000fe200080108b7 */
[----:B------:R-:W-:Y:S02]  /*61a0*/  SHF.R.U32.HI R24, RZ, 0x10, R28 ;  /* 0x00000010ff187819 */ /* 0x000fe4000001161c */
[C---:B------:R-:W-:Y:S01]  /*61b0*/  LOP3.LUT R26, R23.reuse, 0xffff, RZ, 0xc0, !PT ;  /* 0x0000ffff171a7812 */ /* 0x040fe200078ec0ff */
[----:B------:R-:W-:Y:S01]  /*61c0*/  MUFU.EX2 R174, R174 ;  /* 0x000000ae00ae7308 */ /* 0x000fe20000000800 */
[----:B------:R-:W-:Y:S01]  /*61d0*/  SHF.R.U32.HI R25, RZ, 0x10, R23 ;  /* 0x00000010ff197819 */ /* 0x000fe20000011617 */
[----:B------:R-:W-:Y:S01]  /*61e0*/  HMMA.16816.F32 R160, R132, R156, RZ ;  /* 0x0000009c84a0723c */ /* 0x000fe200000018ff */
[----:B------:R-:W-:Y:S02]  /*61f0*/  LOP3.LUT R24, R24, 0xff, RZ, 0xc0, !PT ;  /* 0x000000ff18187812 */ /* 0x000fe400078ec0ff */
[----:B------:R-:W-:-:S02]  /*6200*/  LOP3.LUT R33, R23, 0xff, RZ, 0xc0, !PT ;  /* 0x000000ff17217812 */ /* 0x000fc400078ec0ff */
[----:B------:R-:W-:Y:S01]  /*6210*/  SHF.R.U32.HI R26, RZ, 0x8, R26 ;  /* 0x00000008ff1a7819 */ /* 0x000fe2000001161a */
[C---:B------:R-:W-:Y:S01]  /*6220*/  HMMA.16816.F32 R152, R132.reuse, R148, RZ ;  /* 0x000000948498723c */ /* 0x040fe200000018ff */
[----:B------:R-:W-:Y:S01]  /*6230*/  SHF.R.U32.HI R35, RZ, 0x18, R28 ;  /* 0x00000018ff237819 */ /* 0x000fe2000001161c */
[----:B------:R-:W-:Y:S01]  /*6240*/  MUFU.EX2 R3, R3 ;  /* 0x0000000300037308 */ /* 0x000fe20000000800 */
[----:B------:R-:W-:Y:S01]  /*6250*/  SHF.R.U32.HI R23, RZ, 0x18, R23 ;  /* 0x00000018ff177819 */ /* 0x000fe20000011617 */
[----:B------:R-:W1:Y:S01]  /*6260*/  LDSM.16.MT88.4 R28, [R216+0x18800] ;  /* 0x01880000d81c783b */ /* 0x000e620000004200 */
[----:B------:R-:W-:Y:S01]  /*6270*/  LOP3.LUT R22, R25, 0xff, RZ, 0xc0, !PT ;  /* 0x000000ff19167812 */ /* 0x000fe200078ec0ff */
[C---:B------:R-:W-:Y:S01]  /*6280*/  HMMA.16816.F32 R144, R132.reuse, R140, RZ ;  /* 0x0000008c8490723c */ /* 0x040fe200000018ff */
[----:B------:R-:W-:Y:S02]  /*6290*/  PRMT R35, R24, 0x5410, R35 ;  /* 0x0000541018237816 */ /* 0x000fe40000000023 */
[----:B------:R-:W-:Y:S01]  /*62a0*/  PRMT R33, R33, 0x5410, R26 ;  /* 0x0000541021217816 */ /* 0x000fe2000000001a */
[----:B------:R-:W-:Y:S01]  /*62b0*/  MUFU.EX2 R19, R19 ;  /* 0x0000001300137308 */ /* 0x000fe20000000800 */
[----:B------:R-:W4:Y:S01]  /*62c0*/  LDSM.16.MT88.4 R24, [R214+0x18800] ;  /* 0x01880000d618783b */ /* 0x000f220000004200 */
[C---:B--2---:R-:W-:Y:S06]  /*62d0*/  HMMA.16816.F32 R136, R132.reuse, R36, RZ ;  /* 0x000000248488723c */ /* 0x044fec00000018ff */
[C---:B------:R-:W-:Y:S01]  /*62e0*/  HMMA.16816.F32 R40, R132.reuse, R44, RZ ;  /* 0x0000002c8428723c */ /* 0x040fe200000018ff */
[----:B------:R-:W-:Y:S05]  /*62f0*/  MUFU.EX2 R173, R173 ;  /* 0x000000ad00ad7308 */ /* 0x000fea0000000800 */
[C---:B------:R-:W-:Y:S03]  /*6300*/  HMMA.16816.F32 R48, R132.reuse, R52, RZ ;  /* 0x000000348430723c */ /* 0x040fe600000018ff */
[----:B------:R-:W2:Y:S03]  /*6310*/  MUFU.EX2 R178, R178 ;  /* 0x000000b200b27308 */ /* 0x000ea60000000800 */
[C---:B------:R-:W-:Y:S05]  /*6320*/  HMMA.16816.F32 R56, R132.reuse, R60, RZ ;  /* 0x0000003c8438723c */ /* 0x040fea00000018ff */
[----:B------:R-:W-:Y:S01]  /*6330*/  MUFU.EX2 R191, R191 ;  /* 0x000000bf00bf7308 */ /* 0x000fe20000000800 */
[C---:B------:R-:W-:Y:S06]  /*6340*/  HMMA.16816.F32 R64, R132.reuse, R68, RZ ;  /* 0x000000448440723c */ /* 0x040fec00000018ff */
[----:B------:R-:W-:Y:S01]  /*6350*/  HMMA.16816.F32 R72, R132, R76, RZ ;  /* 0x0000004c8448723c */ /* 0x000fe200000018ff */
[----:B------:R-:W-:Y:S01]  /*6360*/  MUFU.EX2 R252, R252 ;  /* 0x000000fc00fc7308 */ /* 0x000fe20000000800 */
[----:B--2---:R-:W-:-:S04]  /*6370*/  F2FP.F16.F32.PACK_AB R32, R178, R173 ;  /* 0x000000adb220723e */ /* 0x004fc800000000ff */
        /* <DEDUP_REMOVED lines=17> */
[----:B--2---:R-:W-:-:S05]  /*6490*/  F2FP.F16.F32.PACK_AB R164, R195, R193 ;  /* 0x000000c1c3a4723e */ /* 0x004fca00000000ff */
        /* <DEDUP_REMOVED lines=10> */
[C---:B---3--:R-:W-:Y:S06]  /*6540*/  HMMA.16816.F32 R128, R132.reuse, R4, RZ ;  /* 0x000000048480723c */ /* 0x048fec00000018ff */
[----:B------:R-:W-:Y:S01]  /*6550*/  HMMA.16816.F32 R132, R132, R6, RZ ;  /* 0x000000068484723c */ /* 0x000fe200000018ff */
[----:B------:R-:W-:-:S02]  /*6560*/  PRMT R5, R22, 0x5410, R23 ;  /* 0x0000541016057816 */ /* 0x000fc40000000017 */
[----:B------:R-:W-:-:S03]  /*6570*/  F2FP.F16.F32.PACK_AB R4, R3, R18 ;  /* 0x000000120304723e */ /* 0x000fc600000000ff */
[--C-:B------:R-:W-:Y:S02]  /*6580*/  HSET2.LE.AND R5, R5, R248.reuse, PT ;  /* 0x000000f805057233 */ /* 0x100fe40003803000 */
[--C-:B------:R-:W-:Y:S02]  /*6590*/  HSET2.LE.AND R6, R21, R248.reuse, PT ;  /* 0x000000f815067233 */ /* 0x100fe40003803000 */
[----:B------:R-:W2:Y:S01]  /*65a0*/  LDSM.16.MT88.4 R20, [R213+0x18800] ;  /* 0x01880000d514783b */ /* 0x000ea20000004200 */
[----:B------:R-:W-:Y:S02]  /*65b0*/  F2FP.F16.F32.PACK_AB R7, R17, R172 ;  /* 0x000000ac1107723e */ /* 0x000fe400000000ff */
[----:B------:R-:W-:Y:S02]  /*65c0*/  LOP3.LUT R5, R5, R32, RZ, 0xc0, !PT ;  /* 0x0000002005057212 */ /* 0x000fe400078ec0ff */
[----:B------:R-:W-:Y:S02]  /*65d0*/  LOP3.LUT R6, R6, R7, RZ, 0xc0, !PT ;  /* 0x0000000706067212 */ /* 0x000fe400078ec0ff */
[----:B------:R-:W-:-:S05]  /*65e0*/  HSET2.LE.AND R7, R35, R248, PT ;  /* 0x000000f823077233 */ /* 0x000fca0003803000 */
[----:B------:R-:W-:Y:S02]  /*65f0*/  LOP3.LUT R7, R7, R4, RZ, 0xc0, !PT ;  /* 0x0000000407077212 */ /* 0x000fe400078ec0ff */
[----:B------:R-:W-:Y:S02]  /*6600*/  HSET2.LE.AND R4, R33, R248, PT ;  /* 0x000000f821047233 */ /* 0x000fe40003803000 */
[----:B------:R-:W-:-:S04]  /*6610*/  F2FP.F16.F32.PACK_AB R33, R19, R174 ;  /* 0x000000ae1321723e */ /* 0x000fc800000000ff */
[----:B------:R-:W-:Y:S02]  /*6620*/  LOP3.LUT R4, R4, R33, RZ, 0xc0, !PT ;  /* 0x0000002104047212 */ /* 0x000fe400078ec0ff */
        /* <DEDUP_REMOVED lines=23> */
[C---:B------:R-:W-:Y:S06]  /*67a0*/  HMMA.16816.F32 R76, R4.reuse, R34, R76 ;  /* 0x00000022044c723c */ /* 0x040fec000000184c */
[C---:B-1----:R-:W-:Y:S06]  /*67b0*/  HMMA.16816.F32 R80, R4.reuse, R28, R80 ;  /* 0x0000001c0450723c */ /* 0x042fec0000001850 */
[C---:B------:R-:W-:Y:S01]  /*67c0*/  HMMA.16816.F32 R84, R4.reuse, R30, R84 ;  /* 0x0000001e0454723c */ /* 0x040fe20000001854 */
[----:B------:R-:W1:Y:S05]  /*67d0*/  LDSM.16.MT88.4 R28, [R216+0x1e800] ;  /* 0x01e80000d81c783b */ /* 0x000e6a0000004200 */
[C---:B----4-:R-:W-:Y:S06]  /*67e0*/  HMMA.16816.F32 R64, R4.reuse, R24, R64 ;  /* 0x000000180440723c */ /* 0x050fec0000001840 */
[C---:B------:R-:W-:Y:S01]  /*67f0*/  HMMA.16816.F32 R68, R4.reuse, R26, R68 ;  /* 0x0000001a0444723c */ /* 0x040fe20000001844 */
[----:B------:R-:W3:Y:S05]  /*6800*/  LDSM.16.MT88.4 R24, [R212+0x1c800] ;  /* 0x01c80000d418783b */ /* 0x000eea0000004200 */
[C---:B--2---:R-:W-:Y:S06]  /*6810*/  HMMA.16816.F32 R88, R4.reuse, R20, R88 ;  /* 0x000000140458723c */ /* 0x044fec0000001858 */
[----:B------:R-:W-:Y:S01]  /*6820*/  HMMA.16816.F32 R92, R4, R22, R92 ;  /* 0x00000016045c723c */ /* 0x000fe2000000185c */
[----:B------:R-:W-:-:S05]  /*6830*/  IMAD.U32 R21, RZ, RZ, UR44 ;  /* 0x0000002cff157e24 */ /* 0x000fca000f8e00ff */
[----:B------:R-:W-:Y:S02]  /*6840*/  LOP3.LUT R249, R249, UR35, R21, 0x96, !PT ;  /* 0x00000023f9f97c12 */ /* 0x000fe4000f8e9615 */
[----:B------:R-:W2:Y:S03]  /*6850*/  LDSM.16.MT88.4 R20, [R214+0x1e800] ;  /* 0x01e80000d614783b */ /* 0x000ea60000004200 */
[----:B------:R-:W-:-:S05]  /*6860*/  IMAD.WIDE.U32 R32, R249, -0x326172a9, RZ ;  /* 0xcd9e8d57f9207825 */ /* 0x000fca00078e00ff */
[----:B------:R-:W-:Y:S01]  /*6870*/  LOP3.LUT R33, R33, UR7, R10, 0x96, !PT ;  /* 0x0000000721217c12 */ /* 0x000fe2000f8e960a */
[----:B-1----:R-:W-:Y:S01]  /*6880*/  HMMA.16816.F32 R104, R4, R28, R104 ;  /* 0x0000001c0468723c */ /* 0x002fe20000001868 */
[----:B------:R-:W-:-:S05]  /*6890*/  LOP3.LUT R32, R197, UR6, R32, 0x96, !PT ;  /* 0x00000006c5207c12 */ /* 0x000fca000f8e9620 */
[----:B------:R-:W-:Y:S01]  /*68a0*/  HMMA.16816.F32 R108, R4, R30, R108 ;  /* 0x0000001e046c723c */ /* 0x000fe2000000186c */
[----:B------:R-:W-:-:S04]  /*68b0*/  IMAD.WIDE.U32 R28, R33, -0x2daee0ad, RZ ;  /* 0xd2511f53211c7825 */ /* 0x000fc800078e00ff */
[----:B------:R-:W-:Y:S01]  /*68c0*/  IMAD.WIDE.U32 R32, R32, -0x2daee0ad, RZ ;  /* 0xd2511f5320207825 */ /* 0x000fe200078e00ff */
[----:B---3--:R-:W-:Y:S01]  /*68d0*/  HMMA.16816.F32 R96, R4, R24, R96 ;  /* 0x000000180460723c */ /* 0x008fe20000001860 */
[----:B------:R-:W-:-:S03]  /*68e0*/  LOP3.LUT R29, R29, UR43, R12, 0x96, !PT ;  /* 0x0000002b1d1d7c12 */ /* 0x000fc6000f8e960c */
[----:B------:R-:W-:Y:S02]  /*68f0*/  LOP3.LUT R28, R33, UR40, R28, 0x96, !PT ;  /* 0x00000028211c7c12 */ /* 0x000fe4000f8e961c */
[----:B------:R-:W-:Y:S01]  /*6900*/  HMMA.16816.F32 R100, R4, R26, R100 ;  /* 0x0000001a0464723c */ /* 0x000fe20000001864 */
[----:B------:R-:W1:Y:S02]  /*6910*/  LDSM.16.MT88.4 R24, [R213+0x1e800] ;  /* 0x01e80000d518783b */ /* 0x000e640000004200 */
[----:B------:R-:W-:-:S03]  /*6920*/  IMAD.WIDE.U32 R12, R28, -0x326172a9, RZ ;  /* 0xcd9e8d571c0c7825 */ /* 0x000fc600078e00ff */
[C---:B--2---:R-:W-:Y:S06]  /*6930*/  HMMA.16816.F32 R112, R4.reuse, R20, R112 ;  /* 0x000000140470723c */ /* 0x044fec0000001870 */
[----:B------:R-:W-:Y:S01]  /*6940*/  HMMA.16816.F32 R116, R4, R22, R116 ;  /* 0x000000160474723c */ /* 0x000fe20000001874 */
[----:B------:R-:W-:-:S05]  /*6950*/  IMAD.WIDE.U32 R20, R29, -0x326172a9, RZ ;  /* 0xcd9e8d571d147825 */ /* 0x000fca00078e00ff */
[----:B------:R-:W-:Y:S02]  /*6960*/  LOP3.LUT R29, R21, UR42, R196, 0x96, !PT ;  /* 0x0000002a151d7c12 */ /* 0x000fe4000f8e96c4 */
[----:B------:R-:W-:Y:S02]  /*6970*/  LOP3.LUT R28, R13, UR39, R20, 0x96, !PT ;  /* 0x000000270d1c7c12 */ /* 0x000fe4000f8e9614 */
[----:B------:R-:W2:Y:S01]  /*6980*/  LDSM.16.MT88.4 R20, [R212+0x1e800] ;  /* 0x01e80000d414783b */ /* 0x000ea20000004200 */
[----:B------:R-:W-:-:S04]  /*6990*/  IMAD.WIDE.U32 R30, R29, -0x2daee0ad, RZ ;  /* 0xd2511f531d1e7825 */ /* 0x000fc800078e00ff */
[----:B------:R-:W-:Y:S01]  /*69a0*/  IMAD.WIDE.U32 R10, R28, -0x2daee0ad, RZ ;  /* 0xd2511f531c0a7825 */ /* 0x000fe200078e00ff */
[----:B------:R-:W-:Y:S02]  /*69b0*/  LOP3.LUT R28, R31, UR29, R32, 0x96, !PT ;  /* 0x0000001d1f1c7c12 */ /* 0x000fe4000f8e9620 */
[----:B------:R-:W-:Y:S02]  /*69c0*/  LDSM.16.MT88.4 R32, [R216+0x19000] ;  /* 0x01900000d820783b */ /* 0x000fe40000004200 */
[----:B------:R-:W-:Y:S01]  /*69d0*/  LOP3.LUT R29, R11, UR24, R30, 0x96, !PT ;  /* 0x000000180b1d7c12 */ /* 0x000fe2000f8e961e */
[----:B------:R-:W-:Y:S01]  /*69e0*/  IMAD.WIDE.U32 R196, R28, -0x326172a9, RZ ;  /* 0xcd9e8d571cc47825 */ /* 0x000fe200078e00ff */
[----:B-1----:R-:W-:Y:S03]  /*69f0*/  HMMA.16816.F32 R120, R4, R24, R120 ;  /* 0x000000180478723c */ /* 0x002fe60000001878 */
[----:B------:R-:W-:-:S03]  /*6a00*/  IMAD.WIDE.U32 R30, R29, -0x326172a9, RZ ;  /* 0xcd9e8d571d1e7825 */ /* 0x000fc600078e00ff */
[----:B------:R-:W-:Y:S01]  /*6a10*/  HMMA.16816.F32 R124, R4, R26, R124 ;  /* 0x0000001a047c723c */ /* 0x000fe2000000187c */
[C---:B------:R-:W-:Y:S02]  /*6a20*/  LOP3.LUT R24, R30.reuse, 0xffff, RZ, 0xc0, !PT ;  /* 0x0000ffff1e187812 */ /* 0x040fe400078ec0ff */
[----:B------:R-:W-:Y:S02]  /*6a30*/  LOP3.LUT R167, R30, 0xff, RZ, 0xc0, !PT ;  /* 0x000000ff1ea77812 */ /* 0x000fe400078ec0ff */
[----:B------:R-:W-:Y:S02]  /*6a40*/  SHF.R.U32.HI R24, RZ, 0x8, R24 ;  /* 0x00000008ff187819 */ /* 0x000fe40000011618 */
[----:B------:R-:W-:Y:S02]  /*6a50*/  SHF.R.U32.HI R165, RZ, 0x10, R30 ;  /* 0x00000010ffa57819 */ /* 0x000fe4000001161e */
[----:B------:R-:W-:Y:S02]  /*6a60*/  PRMT R167, R167, 0x5410, R24 ;  /* 0x00005410a7a77816 */ /* 0x000fe40000000018 */
[----:B------:R-:W-:-:S02]  /*6a70*/  LOP3.LUT R24, R31, UR41, R196, 0x96, !PT ;  /* 0x000000291f187c12 */ /* 0x000fc4000f8e96c4 */
[----:B------:R-:W-:Y:S02]  /*6a80*/  LOP3.LUT R165, R165, 0xff, RZ, 0xc0, !PT ;  /* 0x000000ffa5a57812 */ /* 0x000fe400078ec0ff */
[----:B------:R-:W-:Y:S02]  /*6a90*/  LOP3.LUT R25, R24, 0xff, RZ, 0xc0, !PT ;  /* 0x000000ff18197812 */ /* 0x000fe400078ec0ff */
[----:B------:R-:W-:Y:S02]  /*6aa0*/  SHF.R.U32.HI R169, RZ, 0x18, R24 ;  /* 0x00000018ffa97819 */ /* 0x000fe40000011618 */
[----:B------:R-:W-:Y:S01]  /*6ab0*/  SHF.R.U32.HI R26, RZ, 0x18, R30 ;  /* 0x00000018ff1a7819 */ /* 0x000fe2000001161e */
[----:B--2---:R-:W-:Y:S01]  /*6ac0*/  HMMA.16816.F32 R128, R4, R20, R128 ;  /* 0x000000140480723c */ /* 0x004fe20000001880 */
[----:B------:R-:W1:Y:S02]  /*6ad0*/  LDSM.16.MT88.4 R28, [R214+0x19000] ;  /* 0x01900000d61c783b */ /* 0x000e640000004200 */
[----:B------:R-:W-:-:S03]  /*6ae0*/  PRMT R165, R165, 0x5410, R26 ;  /* 0x00005410a5a57816 */ /* 0x000fc6000000001a */
[----:B------:R-:W-:Y:S01]  /*6af0*/  HMMA.16816.F32 R132, R4, R22, R132 ;  /* 0x000000160484723c */ /* 0x000fe20000001884 */
[----:B------:R-:W-:Y:S02]  /*6b00*/  SHF.R.U32.HI R21, RZ, 0x10, R24 ;  /* 0x00000010ff157819 */ /* 0x000fe40000011618 */
[----:B------:R-:W-:Y:S02]  /*6b10*/  LOP3.LUT R20, R24, 0xffff, RZ, 0xc0, !PT ;  /* 0x0000ffff18147812 */ /* 0x000fe400078ec0ff */
[----:B------:R-:W-:Y:S02]  /*6b20*/  LOP3.LUT R24, R21, 0xff, RZ, 0xc0, !PT ;  /* 0x000000ff15187812 */ /* 0x000fe400078ec0ff */
[----:B------:R-:W-:Y:S02]  /*6b30*/  SHF.R.U32.HI R20, RZ, 0x8, R20 ;  /* 0x00000008ff147819 */ /* 0x000fe40000011614 */
[----:B------:R-:W-:Y:S02]  /*6b40*/  PRMT R169, R24, 0x5410, R169 ;  /* 0x0000541018a97816 */ /* 0x000fe400000000a9 */
[----:B------:R-:W-:-:S02]  /*6b50*/  F2FP.F16.F32.PACK_AB R6, R252, R191 ;  /* 0x000000bffc06723e */ /* 0x000fc400000000ff */
[----:B------:R-:W-:Y:S02]  /*6b60*/  PRMT R25, R25, 0x5410, R20 ;  /* 0x0000541019197816 */ /* 0x000fe40000000014 */
[--C-:B------:R-:W-:Y:S02]  /*6b70*/  HSET2.LE.AND R5, R169, R248.reuse, PT ;  /* 0x000000f8a9057233 */ /* 0x100fe40003803000 */
[----:B------:R-:W-:Y:S01]  /*6b80*/  F2FP.F16.F32.PACK_AB R7, R189, R250 ;  /* 0x000000fabd07723e */ /* 0x000fe200000000ff */
[----:B------:R-:W2:Y:S01]  /*6b90*/  LDSM.16.MT88.4 R168, [R216+0x1b000] ;  /* 0x01b00000d8a8783b */ /* 0x000ea20000004200 */
[--C-:B------:R-:W-:Y:S02]  /*6ba0*/  HSET2.LE.AND R20, R25, R248.reuse, PT ;  /* 0x000000f819147233 */ /* 0x100fe40003803000 */
[----:B------:R-:W-:Y:S01]  /*6bb0*/  LOP3.LUT R5, R5, R6, RZ, 0xc0, !PT ;  /* 0x0000000605057212 */ /* 0x000fe200078ec0ff */
[----:B------:R-:W3:Y:S01]  /*6bc0*/  LDSM.16.MT88.4 R24, [R213+0x19000] ;  /* 0x01900000d518783b */ /* 0x000ee20000004200 */
[----:B------:R-:W-:-:S02]  /*6bd0*/  HSET2.LE.AND R6, R167, R248, PT ;  /* 0x000000f8a7067233 */ /* 0x000fc40003803000 */
[----:B------:R-:W-:-:S03]  /*6be0*/  F2FP.F16.F32.PACK_AB R21, R226, R187 ;  /* 0x000000bbe215723e */ /* 0x000fc600000000ff */
[----:B------:R-:W-:Y:S02]  /*6bf0*/  LOP3.LUT R6, R6, R7, RZ, 0xc0, !PT ;  /* 0x0000000706067212 */ /* 0x000fe400078ec0ff */
[----:B------:R-:W-:Y:S02]  /*6c00*/  HSET2.LE.AND R7, R165, R248, PT ;  /* 0x000000f8a5077233 */ /* 0x000fe40003803000 */
[----:B------:R-:W-:Y:S02]  /*6c10*/  LOP3.LUT R4, R20, R21, RZ, 0xc0, !PT ;  /* 0x0000001514047212 */ /* 0x000fe400078ec0ff */
[----:B------:R-:W4:Y:S01]  /*6c20*/  LDSM.16.MT88.4 R20, [R212+0x19000] ;  /* 0x01900000d414783b */ /* 0x000f220000004200 */
[----:B------:R-:W-:-:S03]  /*6c30*/  LOP3.LUT R7, R7, R164, RZ, 0xc0, !PT ;  /* 0x000000a407077212 */ /* 0x000fc600078ec0ff */
[----:B------:R-:W4:Y:S04]  /*6c40*/  LDSM.16.MT88.4 R164, [R214+0x1b000] ;  /* 0x01b00000d6a4783b */ /* 0x000f280000004200 */
[C---:B-1----:R-:W-:Y:S06]  /*6c50*/  HMMA.16816.F32 R152, R4.reuse, R28, R152 ;  /* 0x0000001c0498723c */ /* 0x042fec0000001898 */
[C---:B------:R-:W-:Y:S01]  /*6c60*/  HMMA.16816.F32 R148, R4.reuse, R30, R148 ;  /* 0x0000001e0494723c */ /* 0x040fe20000001894 */
[----:B------:R-:W-:Y:S05]  /*6c70*/  LDSM.16.MT88.4 R28, [R214+0x1d000] ;  /* 0x01d00000d61c783b */ /* 0x000fea0000004200 */
[C---:B------:R-:W-:Y:S06]  /*6c80*/  HMMA.16816.F32 R160, R4.reuse, R32, R160 ;  /* 0x0000002004a0723c */ /* 0x040fec00000018a0 */
[C---:B--2---:R-:W-:Y:S06]  /*6c90*/  HMMA.16816.F32 R40, R4.reuse, R168, R40 ;  /* 0x000000a80428723c */ /* 0x044fec0000001828 */
[----:B---3--:R-:W-:Y:S01]  /*6ca0*/  HMMA.16816.F32 R144, R4, R24, R144 ;  /* 0x000000180490723c */ /* 0x008fe20000001890 */
[----:B------:R-:W-:-:S02]  /*6cb0*/  IMAD.MOV.U32 R168, RZ, RZ, R196 ;  /* 0x000000ffffa87224 */ /* 0x000fc400078e00c4 */
[----:B------:R-:W-:Y:S02]  /*6cc0*/  IMAD.MOV.U32 R169, RZ, RZ, R197 ;  /* 0x000000ffffa97224 */ /* 0x000fe400078e00c5 */
[----:B------:R1:W5:Y:S01]  /*6cd0*/  LDL.LU.64 R196, [R1+0x40] ;  /* 0x0000400001c47983 */ /* 0x0003620000300a00 */
[C---:B------:R-:W-:Y:S03]  /*6ce0*/  HMMA.16816.F32 R140, R4.reuse, R26, R140 ;  /* 0x0000001a048c723c */ /* 0x040fe6000000188c */
[----:B------:R-:W2:Y:S03]  /*6cf0*/  LDSM.16.MT88.4 R24, [R212+0x1b000] ;  /* 0x01b00000d418783b */ /* 0x000ea60000004200 */
[C---:B----4-:R-:W-:Y:S06]  /*6d00*/  HMMA.16816.F32 R136, R4.reuse, R20, R136 ;  /* 0x000000140488723c */ /* 0x050fec0000001888 */
[C---:B------:R-:W-:Y:S01]  /*6d10*/  HMMA.16816.F32 R36, R4.reuse, R22, R36 ;  /* 0x000000160424723c */ /* 0x040fe20000001824 */
[----:B------:R-:W3:Y:S05]  /*6d20*/  LDSM.16.MT88.4 R20, [R216+0x1d000] ;  /* 0x01d00000d814783b */ /* 0x000eea0000004200 */
[C---:B------:R-:W-:Y:S06]  /*6d30*/  HMMA.16816.F32 R44, R4.reuse, R170, R44 ;  /* 0x000000aa042c723c */ /* 0x040fec000000182c */
[----:B------:R-:W-:Y:S01]  /*6d40*/  HMMA.16816.F32 R48, R4, R164, R48 ;  /* 0x000000a40430723c */ /* 0x000fe20000001830 */
[----:B------:R-:W-:-:S02]  /*6d50*/  IMAD.MOV.U32 R170, RZ, RZ, R12 ;  /* 0x000000ffffaa7224 */ /* 0x000fc400078e000c */
[----:B------:R-:W-:Y:S02]  /*6d60*/  IMAD.MOV.U32 R171, RZ, RZ, R13 ;  /* 0x000000ffffab7224 */ /* 0x000fe400078e000d */
[----:B------:R1:W5:Y:S01]  /*6d70*/  LDL.LU.64 R12, [R1+0x38] ;  /* 0x00003800010c7983 */ /* 0x0003620000300a00 */
[C---:B------:R-:W-:Y:S01]  /*6d80*/  HMMA.16816.F32 R156, R4.reuse, R34, R156 ;  /* 0x00000022049c723c */ /* 0x040fe2000000189c */
[----:B------:R-:W-:Y:S02]  /*6d90*/  IMAD.MOV.U32 R164, RZ, RZ, R10 ;  /* 0x000000ffffa47224 */ /* 0x000fe400078e000a */
[----:B------:R-:W-:Y:S01]  /*6da0*/  IMAD.MOV.U32 R165, RZ, RZ, R11 ;  /* 0x000000ffffa57224 */ /* 0x000fe200078e000b */
[----:B------:R-:W-:Y:S04]  /*6db0*/  LDSM.16.MT88.4 R32, [R213+0x1b000] ;  /* 0x01b00000d520783b */ /* 0x000fe80000004200 */
[----:B------:R1:W5:Y:S01]  /*6dc0*/  LDL.LU.64 R10, [R1+0x30] ;  /* 0x00003000010a7983 */ /* 0x0003620000300a00 */
        /* <DEDUP_REMOVED lines=18> */
[C---:B------:R-:W-:Y:S07]  /*6ef0*/  HMMA.16816.F32 R56, R4.reuse, R32, R56 ;  /* 0x000000200438723c */ /* 0x040fee0000001838 */
[----:B------:R-:W-:Y:S01]  /*6f00*/  LOP3.LUT R32, R169, UR31, R170, 0x96, !PT ;  /* 0x0000001fa9207c12 */ /* 0x000fe2000f8e96aa */
[C---:B--2---:R-:W-:Y:S07]  /*6f10*/  HMMA.16816.F32 R112, R4.reuse, R24, R112 ;  /* 0x000000180470723c */ /* 0x044fee0000001870 */
[----:B------:R-:W-:Y:S01]  /*6f20*/  IMAD.WIDE.U32 R24, R32, -0x2daee0ad, RZ ;  /* 0xd2511f5320187825 */ /* 0x000fe200078e00ff */
[----:B---3--:R-:W-:Y:S02]  /*6f30*/  HMMA.16816.F32 R120, R4, R20, R120 ;  /* 0x000000140478723c */ /* 0x008fe40000001878 */
[----:B------:R-:W-:-:S05]  /*6f40*/  LOP3.LUT R165, R24, 0xff, RZ, 0xc0, !PT ;  /* 0x000000ff18a57812 */ /* 0x000fca00078ec0ff */
[----:B------:R-:W-:-:S04]  /*6f50*/  LOP3.LUT R20, R24, 0xffff, RZ, 0xc0, !PT ;  /* 0x0000ffff18147812 */ /* 0x000fc800078ec0ff */
[----:B------:R-:W-:Y:S01]  /*6f60*/  SHF.R.U32.HI R20, RZ, 0x8, R20 ;  /* 0x00000008ff147819 */ /* 0x000fe20000011614 */
[C---:B------:R-:W-:Y:S01]  /*6f70*/  HMMA.16816.F32 R116, R4.reuse, R26, R116 ;  /* 0x0000001a0474723c */ /* 0x040fe20000001874 */
[----:B------:R-:W-:Y:S01]  /*6f80*/  LOP3.LUT R32, R25, UR4, R164, 0x96, !PT ;  /* 0x0000000419207c12 */ /* 0x000fe2000f8e96a4 */
[--C-:B------:R-:W-:Y:S01]  /*6f90*/  FFMA.FTZ R168, R246, UR38, -R185.reuse ;  /* 0x00000026f6a87c23 */ /* 0x100fe200080108b9 */
[--C-:B------:R-:W-:Y:S01]  /*6fa0*/  SHF.R.U32.HI R164, RZ, 0x10, R24.reuse ;  /* 0x00000010ffa47819 */ /* 0x100fe20000011618 */
[--C-:B------:R-:W-:Y:S01]  /*6fb0*/  FFMA.FTZ R169, R244, UR38, -R185.reuse ;  /* 0x00000026f4a97c23 */ /* 0x100fe200080108b9 */
[----:B------:R-:W-:Y:S01]  /*6fc0*/  SHF.R.U32.HI R33, RZ, 0x18, R24 ;  /* 0x00000018ff217819 */ /* 0x000fe20000011618 */
[C---:B------:R-:W-:Y:S01]  /*6fd0*/  HMMA.16816.F32 R124, R4.reuse, R22, R124 ;  /* 0x00000016047c723c */ /* 0x040fe2000000187c */
[----:B------:R-:W-:Y:S01]  /*6fe0*/  PRMT R165, R165, 0x5410, R20 ;  /* 0x00005410a5a57816 */ /* 0x000fe20000000014 */
[----:B------:R-:W2:Y:S04]  /*6ff0*/  LDSM.16.MT88.4 R24, [R216+0x19800] ;  /* 0x01980000d818783b */ /* 0x000ea80000004200 */
[----:B------:R-:W3:Y:S01]  /*7000*/  LDSM.16.MT88.4 R20, [R214+0x19800] ;  /* 0x01980000d614783b */ /* 0x000ee20000004200 */
[----:B------:R-:W-:Y:S01]  /*7010*/  MUFU.EX2 R168, R168 ;  /* 0x000000a800a87308 */ /* 0x000fe20000000800 */
[--C-:B------:R-:W-:Y:S01]  /*7020*/  FFMA.FTZ R170, R224, UR38, -R185.reuse ;  /* 0x00000026e0aa7c23 */ /* 0x100fe200080108b9 */
[----:B------:R-:W-:Y:S01]  /*7030*/  FFMA.FTZ R249, R194, UR38, -R185 ;  /* 0x00000026c2f97c23 */ /* 0x000fe200080108b9 */
[--C-:B------:R-:W-:Y:S01]  /*7040*/  FFMA.FTZ R171, R192, UR38, -R183.reuse ;  /* 0x00000026c0ab7c23 */ /* 0x100fe200080108b7 */
[--C-:B------:R-:W-:Y:S01]  /*7050*/  FFMA.FTZ R190, R190, UR38, -R183.reuse ;  /* 0x00000026bebe7c23 */ /* 0x100fe200080108b7 */
[--C-:B------:R-:W-:Y:S01]  /*7060*/  FFMA.FTZ R186, R186, UR38, -R183.reuse ;  /* 0x00000026baba7c23 */ /* 0x100fe200080108b7 */
[----:B------:R-:W-:Y:S02]  /*7070*/  HMMA.16816.F32 R60, R4, R34, R60 ;  /* 0x00000022043c723c */ /* 0x000fe4000000183c */
[----:B------:R-:W1:Y:S01]  /*7080*/  MUFU.EX2 R169, R169 ;  /* 0x000000a900a97308 */ /* 0x000e620000000800 */
[----:B------:R-:W-:-:S04]  /*7090*/  FFMA.FTZ R188, R188, UR38, -R183 ;  /* 0x00000026bcbc7c23 */ /* 0x000fc800080108b7 */
[----:B------:R-:W-:Y:S01]  /*70a0*/  LOP3.LUT R34, R32, 0xffff, RZ, 0xc0, !PT ;  /* 0x0000ffff20227812 */ /* 0x000fe200078ec0ff */
[----:B------:R-:W-:Y:S02]  /*70b0*/  HMMA.16816.F32 R52, R4, R166, R52 ;  /* 0x000000a60434723c */ /* 0x000fe40000001834 */
[----:B------:R-:W-:Y:S01]  /*70c0*/  MUFU.EX2 R170, R170 ;  /* 0x000000aa00aa7308 */ /* 0x000fe20000000800 */
[----:B------:R-:W-:-:S03]  /*70d0*/  SHF.R.U32.HI R34, RZ, 0x8, R34 ;  /* 0x00000008ff227819 */ /* 0x000fc60000011622 */
[----:B----4-:R-:W-:Y:S01]  /*70e0*/  HMMA.16816.F32 R128, R4, R28, R128 ;  /* 0x0000001c0480723c */ /* 0x010fe20000001880 */
[----:B------:R-:W-:-:S03]  /*70f0*/  LOP3.LUT R167, R32, 0xff, RZ, 0xc0, !PT ;  /* 0x000000ff20a77812 */ /* 0x000fc600078ec0ff */
[----:B------:R-:W-:Y:S01]  /*7100*/  MUFU.EX2 R249, R249 ;  /* 0x000000f900f97308 */ /* 0x000fe20000000800 */
[----:B------:R-:W-:Y:S02]  /*7110*/  PRMT R167, R167, 0x5410, R34 ;  /* 0x00005410a7a77816 */ /* 0x000fe40000000022 */
[----:B------:R-:W-:-:S05]  /*7120*/  SHF.R.U32.HI R28, RZ, 0x10, R32 ;  /* 0x00000010ff1c7819 */ /* 0x000fca0000011620 */
[----:B------:R-:W-:Y:S01]  /*7130*/  MUFU.EX2 R171, R171 ;  /* 0x000000ab00ab7308 */ /* 0x000fe20000000800 */
[----:B------:R-:W-:-:S07]  /*7140*/  LOP3.LUT R164, R164, 0xff, RZ, 0xc0, !PT ;  /* 0x000000ffa4a47812 */ /* 0x000fce00078ec0ff */
[----:B------:R-:W4:Y:S01]  /*7150*/  MUFU.EX2 R190, R190 ;  /* 0x000000be00be7308 */ /* 0x000f220000000800 */
[----:B------:R-:W-:-:S07]  /*7160*/  SHF.R.U32.HI R185, RZ, 0x18, R32 ;  /* 0x00000018ffb97819 */ /* 0x000fce0000011620 */
[----:B------:R-:W-:Y:S01]  /*7170*/  MUFU.EX2 R183, R188 ;  /* 0x000000bc00b77308 */ /* 0x000fe20000000800 */
[----:B------:R-:W-:-:S07]  /*7180*/  LOP3.LUT R28, R28, 0xff, RZ, 0xc0, !PT ;  /* 0x000000ff1c1c7812 */ /* 0x000fce00078ec0ff */
[----:B------:R-:W2:Y:S01]  /*7190*/  MUFU.EX2 R186, R186 ;  /* 0x000000ba00ba7308 */ /* 0x000ea20000000800 */
[----:B------:R-:W-:Y:S01]  /*71a0*/  HMMA.16816.F32 R132, R4, R30, R132 ;  /* 0x0000001e0484723c */ /* 0x000fe20000001884 */
[----:B------:R-:W-:Y:S02]  /*71b0*/  PRMT R29, R164, 0x5410, R33 ;  /* 0x00005410a41d7816 */ /* 0x000fe40000000021 */
[----:B------:R-:W3:Y:S04]  /*71c0*/  LDSM.16.MT88.4 R32, [R213+0x19800] ;  /* 0x01980000d520783b */ /* 0x000ee80000004200 */
[----:B------:R-:W-:Y:S02]  /*71d0*/  HSET2.LE.AND R4, R167, R248, PT ;  /* 0x000000f8a7047233 */ /* 0x000fe40003803000 */
[----:B-1----:R-:W-:-:S02]  /*71e0*/  F2FP.F16.F32.PACK_AB R7, R169, R168 ;  /* 0x000000a8a907723e */ /* 0x002fc400000000ff */
[----:B------:R-:W-:Y:S02]  /*71f0*/  PRMT R5, R28, 0x5410, R185 ;  /* 0x000054101c057816 */ /* 0x000fe400000000b9 */
[----:B------:R-:W-:Y:S02]  /*7200*/  LOP3.LUT R4, R4, R7, RZ, 0xc0, !PT ;  /* 0x0000000704047212 */ /* 0x000fe400078ec0ff */
[--C-:B------:R-:W-:Y:S02]  /*7210*/  HSET2.LE.AND R6, R165, R248.reuse, PT ;  /* 0x000000f8a5067233 */ /* 0x100fe40003803000 */
[--C-:B------:R-:W-:Y:S02]  /*7220*/  HSET2.LE.AND R5, R5, R248.reuse, PT ;  /* 0x000000f805057233 */ /* 0x100fe40003803000 */
[----:B------:R-:W-:Y:S02]  /*7230*/  HSET2.LE.AND R7, R29, R248, PT ;  /* 0x000000f81d077233 */ /* 0x000fe40003803000 */
[----:B----4-:R-:W-:-:S02]  /*7240*/  F2FP.F16.F32.PACK_AB R28, R190, R171 ;  /* 0x000000abbe1c723e */ /* 0x010fc400000000ff */
[----:B------:R-:W-:Y:S02]  /*7250*/  F2FP.F16.F32.PACK_AB R31, R249, R170 ;  /* 0x000000aaf91f723e */ /* 0x000fe400000000ff */
[----:B--2---:R-:W-:Y:S02]  /*7260*/  F2FP.F16.F32.PACK_AB R164, R186, R183 ;  /* 0x000000b7baa4723e */ /* 0x004fe400000000ff */
[----:B------:R-:W-:Y:S02]  /*7270*/  LOP3.LUT R5, R5, R28, RZ, 0xc0, !PT ;  /* 0x0000001c05057212 */ /* 0x000fe400078ec0ff */
[----:B------:R-:W-:Y:S02]  /*7280*/  LOP3.LUT R6, R6, R31, RZ, 0xc0, !PT ;  /* 0x0000001f06067212 */ /* 0x000fe400078ec0ff */
[----:B------:R-:W-:Y:S01]  /*7290*/  LOP3.LUT R7, R7, R164, RZ, 0xc0, !PT ;  /* 0x000000a407077212 */ /* 0x000fe200078ec0ff */
[----:B------:R-:W1:Y:S04]  /*72a0*/  LDSM.16.MT88.4 R28, [R212+0x19800] ;  /* 0x01980000d41c783b */ /* 0x000e680000004200 */
[----:B------:R-:W-:Y:S02]  /*72b0*/  LDSM.16.MT88.4 R164, [R213+0x1b800] ;  /* 0x01b80000d5a4783b */ /* 0x000fe40000004200 */
        /* <DEDUP_REMOVED lines=16> */
[----:B------:R-:W-:Y:S01]  /*73c0*/  HMMA.16816.F32 R52, R4, R22, R52 ;  /* 0x000000160434723c */ /* 0x000fe20000001834 */
[----:B------:R-:W3:Y:S01]  /*73d0*/  LDSM.16.MT88.4 R20, [R213+0x1d800] ;  /* 0x01d80000d514783b */ /* 0x000ee20000004200 */
        /* <DEDUP_REMOVED lines=10> */
[----:B------:R-:W3:Y:S01]  /*7480*/  LDSM.16.MT88.4 R164, [R212+0x1d800] ;  /* 0x01d80000d4a4783b */ /* 0x000ee20000004200 */
[----:B------:R-:W-:-:S04]  /*7490*/  FADD.FTZ R19, R19, R174 ;  /* 0x000000ae13137221 */ /* 0x000fc80000010000 */
[----:B----4-:R-:W-:Y:S01]  /*74a0*/  HMMA.16816.F32 R64, R4, R32, R64 ;  /* 0x000000200440723c */ /* 0x010fe20000001840 */
[----:B------:R-:W-:-:S05]  /*74b0*/  FADD.FTZ R173, R178, R173 ;  /* 0x000000adb2ad7221 */ /* 0x000fca0000010000 */
        /* <DEDUP_REMOVED lines=32> */
[----:B------:R-:W-:-:S04]  /*76c0*/  FADD.FTZ R252, R186, R183 ;  /* 0x000000b7bafc7221 */ /* 0x000fc80000010000 */
[C---:B----4-:R-:W-:Y:S06]  /*76d0*/  HMMA.16816.F32 R104, R4.reuse, R32, R104 ;  /* 0x000000200468723c */ /* 0x050fec0000001868 */
[C---:B------:R-:W-:Y:S06]  /*76e0*/  HMMA.16816.F32 R108, R4.reuse, R34, R108 ;  /* 0x00000022046c723c */ /* 0x040fec000000186c */
[C---:B-1----:R-:W-:Y:S06]  /*76f0*/  HMMA.16816.F32 R112, R4.reuse, R28, R112 ;  /* 0x0000001c0470723c */ /* 0x042fec0000001870 */
[C---:B------:R-:W-:Y:S06]  /*7700*/  HMMA.16816.F32 R116, R4.reuse, R30, R116 ;  /* 0x0000001e0474723c */ /* 0x040fec0000001874 */
[C---:B--2---:R-:W-:Y:S06]  /*7710*/  HMMA.16816.F32 R120, R4.reuse, R24, R120 ;  /* 0x000000180478723c */ /* 0x044fec0000001878 */
[C---:B------:R-:W-:Y:S06]  /*7720*/  HMMA.16816.F32 R124, R4.reuse, R26, R124 ;  /* 0x0000001a047c723c */ /* 0x040fec000000187c */
[C---:B---3--:R-:W-:Y:S06]  /*7730*/  HMMA.16816.F32 R128, R4.reuse, R20, R128 ;  /* 0x000000140480723c */ /* 0x048fec0000001880 */
[----:B------:R-:W-:Y:S01]  /*7740*/  HMMA.16816.F32 R132, R4, R22, R132 ;  /* 0x000000160484723c */ /* 0x000fe20000001884 */
[----:B------:R-:W-:-:S08]  /*7750*/  NOP ;  /* 0x0000000000007918 */ /* 0x000fd00000000000 */
[----:B------:R-:W-:-:S15]  /*7760*/  @!P0 BRA `(.L_x_1625) ;  /* 0x0000008c00bc8947 */ /* 0x000fde0003800000 */
[----:B------:R-:W-:Y:S01]  /*7770*/  ULDC UR4, c[0x0][0x2d0] ;  /* 0x0000b40000047ab9 */ /* 0x000fe20000000800 */
[----:B------:R-:W-:Y:S01]  /*7780*/  UIADD3 UR21, UR23, -0x2, URZ ;  /* 0xfffffffe17157890 */ /* 0x000fe2000fffe03f */
[----:B------:R-:W-:Y:S01]  /*7790*/  ISETP.GE.AND P5, PT, R242, UR4, PT ;  /* 0x00000004f2007c0c */ /* 0x000fe2000bfa6270 */
[----:B-----5:R-:W-:Y:S01]  /*77a0*/  IMAD.MOV.U32 R18, RZ, RZ, R10 ;  /* 0x000000ffff127224 */ /* 0x020fe200078e000a */
        /* <DEDUP_REMOVED lines=9> */
[----:B------:R-:W-:Y:S01]  /*7840*/  UIMAD UR4, UR6, UR37, UR4 ;  /* 0x00000025060472a4 */ /* 0x000fe2000f8e0204 */
[----:B------:R-:W-:-:S06]  /*7850*/  IMAD.WIDE.U32 R28, R28, UR37, R18 ;  /* 0x000000251c1c7c25 */ /* 0x000fcc000f8e0012 */
[----:B------:R-:W-:Y:S01]  /*7860*/  BAR.SYNC.DEFER_BLOCKING 0x0 ;  /* 0x0000000000007b1d */ /* 0x000fe20000010000 */
[----:B------:R-:W-:Y:S01]  /*7870*/  UISETP.GT.AND UP0, UPT, UR21, UR16, UPT ;  /* 0x000000101500728c */ /* 0x000fe2000bf04270 */
[----:B------:R-:W-:-:S06]  /*7880*/  VIADD R26, R29, UR4 ;  /* 0x000000041d1a7c36 */ /* 0x000fcc0008000000 */
[----:B------:R-:W2:Y:S08]  /*7890*/  @!P4 LDC.64 R4, c[0x0][0x220] ;  /* 0x00008800ff04cb82 */ /* 0x000eb00000000a00 */
[----:B------:R-:W3:Y:S01]  /*78a0*/  @!P3 LDC.64 R24, c[0x0][0x220] ;  /* 0x00008800ff18bb82 */ /* 0x000ee20000000a00 */
[----:B-1----:R-:W-:-:S07]  /*78b0*/  @!P5 LEA R32, P1, R28, R6, 0x1 ;  /* 0x000000061c20d211 */ /* 0x002fce00078208ff */
[----:B------:R-:W1:Y:S01]  /*78c0*/  @!P2 LDC.64 R22, c[0x0][0x220] ;  /* 0x00008800ff16ab82 */ /* 0x000e620000000a00 */
[----:B------:R-:W-:Y:S01]  /*78d0*/  @P5 STS.128 [R230+0x18000], RZ ;  /* 0x018000ffe6005388 */ /* 0x000fe20000000c00 */
[C---:B------:R-:W-:Y:S02]  /*78e0*/  @!P5 LEA.HI.X R33, R28.reuse, R7, R26, 0x1, P1 ;  /* 0x000000071c21d211 */ /* 0x040fe400008f0c1a */
[----:B------:R-:W-:-:S04]  /*78f0*/  IADD3 R3, P1, R28, UR25, RZ ;  /* 0x000000191c037c10 */ /* 0x000fc8000ff3e0ff */
[----:B------:R-:W4:Y:S01]  /*7900*/  @!P5 LDC.64 R20, c[0x0][0x220] ;  /* 0x00008800ff14db82 */ /* 0x000f220000000a00 */
        /* <DEDUP_REMOVED lines=12> */
[----:B------:R-:W-:Y:S03]  /*79d0*/  @!P4 LDGSTS.E.BYPASS.LTC128B.128 [R230+0x1a000], desc[UR32][R30.64+0x80] ;  /* 0x1a0000801ee6cfae */ /* 0x000fe6000b901d60 */
[C---:B------:R-:W-:Y:S01]  /*79e0*/  @!P3 LEA.HI.X R25, R28.reuse, R25, R26, 0x1, P0 ;  /* 0x000000191c19b211 */ /* 0x040fe200000f0c1a */
[----:B------:R-:W-:Y:S02]  /*79f0*/  @P3 STS.128 [R230+0x1c000], RZ ;  /* 0x01c000ffe6003388 */ /* 0x000fe40000000c00 */
[----:B------:R-:W3:Y:S01]  /*7a00*/  @!P3 LDC.64 R6, c[0x0][0x220] ;  /* 0x00008800ff06bb82 */ /* 0x000ee20000000a00 */
[----:B-1----:R-:W-:Y:S01]  /*7a10*/  @!P2 LEA R34, P0, R28, R22, 0x1 ;  /* 0x000000161c22a211 */ /* 0x002fe200078008ff */
[----:B------:R-:W-:Y:S01]  /*7a20*/  @!PT LDS RZ, [RZ] ;  /* 0x00000000fffff984 */ /* 0x000fe20000000800 */
[----:B------:R-:W-:Y:S01]  /*7a30*/  @!PT LDS RZ, [RZ] ;  /* 0x00000000fffff984 */ /* 0x000fe20000000800 */
[----:B------:R-:W-:Y:S01]  /*7a40*/  @!PT LDS RZ, [RZ] ;  /* 0x00000000fffff984 */ /* 0x000fe20000000800 */
[----:B------:R-:W-:Y:S01]  /*7a50*/  @!P3 LDGSTS.E.BYPASS.LTC128B.128 [R230+0x1c000], desc[UR32][R24.64+0x100] ;  /* 0x1c00010018e6bfae */ /* 0x000fe2000b901d60 */
[----:B------:R-:W-:-:S02]  /*7a60*/  IADD3.X R22, R26, UR20, RZ, P1, !PT ;  /* 0x000000141a167c10 */ /* 0x000fc40008ffe4ff */
[----:B------:R-:W-:Y:S01]  /*7a70*/  @!P2 LEA.HI.X R35, R28, R23, R26, 0x1, P0 ;  /* 0x000000171c23a211 */ /* 0x000fe200000f0c1a */
[----:B------:R-:W-:Y:S02]  /*7a80*/  @P2 STS.128 [R230+0x1e000], RZ ;  /* 0x01e000ffe6002388 */ /* 0x000fe40000000c00 */
[----:B------:R-:W1:Y:S01]  /*7a90*/  @!P2 LDC.64 R4, c[0x0][0x220] ;  /* 0x00008800ff04ab82 */ /* 0x000e620000000a00 */
[C---:B----4-:R-:W-:Y:S01]  /*7aa0*/  @!P5 LEA R20, P1, R3.reuse, R20, 0x1 ;  /* 0x000000140314d211 */ /* 0x050fe200078208ff */
[----:B------:R-:W-:Y:S01]  /*7ab0*/  @!PT LDS RZ, [RZ] ;  /* 0x00000000fffff984 */ /* 0x000fe20000000800 */
[----:B------:R-:W-:Y:S01]  /*7ac0*/  @!PT LDS RZ, [RZ] ;  /* 0x00000000fffff984 */ /* 0x000fe20000000800 */
[----:B------:R-:W-:Y:S01]  /*7ad0*/  @!PT LDS RZ, [RZ] ;  /* 0x00000000fffff984 */ /* 0x000fe20000000800 */
[----:B------:R-:W-:Y:S03]  /*7ae0*/  @!P2 LDGSTS.E.BYPASS.LTC128B.128 [R230+0x1e000], desc[UR32][R34.64+0x180] ;  /* 0x1e00018022e6afae */ /* 0x000fe6000b901d60 */
[C---:B------:R-:W-:Y:S01]  /*7af0*/  @!P5 LEA.HI.X R21, R3.reuse, R21, R22, 0x1, P1 ;  /* 0x000000150315d211 */ /* 0x040fe200008f0c16 */
[----:B------:R-:W-:Y:S01]  /*7b00*/  @P5 STS.128 [R230+0x19000], RZ ;  /* 0x019000ffe6005388 */ /* 0x000fe20000000c00 */
[----:B--2---:R-:W-:-:S03]  /*7b10*/  @!P4 LEA R18, P6, R3, R18, 0x1 ;  /* 0x000000120312c211 */ /* 0x004fc600078c08ff */
[----:B------:R-:W-:Y:S01]  /*7b20*/  @!PT LDS RZ, [RZ] ;  /* 0x00000000fffff984 */ /* 0x000fe20000000800 */
[----:B------:R-:W-:Y:S01]  /*7b30*/  @!PT LDS RZ, [RZ] ;  /* 0x00000000fffff984 */ /* 0x000fe20000000800 */
[----:B------:R-:W-:Y:S01]  /*7b40*/  @!PT LDS RZ, [RZ] ;  /* 0x00000000fffff984 */ /* 0x000fe20000000800 */
[----:B------:R-:W-:Y:S01]  /*7b50*/  @!P5 LDGSTS.E.BYPASS.LTC128B.128 [R230+0x19000], desc[UR32][R20.64] ;  /* 0x1900000014e6dfae */ /* 0x000fe2000b901d60 */
[----:B------:R-:W-:-:S03]  /*7b60*/  @!P4 LEA.HI.X R19, R3, R19, R22, 0x1, P6 ;  /* 0x000000130313c211 */ /* 0x000fc600030f0c16 */
[----:B------:R-:W-:Y:S01]  /*7b70*/  @P4 STS.128 [R230+0x1b000], RZ ;  /* 0x01b000ffe6004388 */ /* 0x000fe20000000c00 */
[----:B---3--:R-:W-:-:S03]  /*7b80*/  @!P3 LEA R28, P1, R3, R6, 0x1 ;  /* 0x00000006031cb211 */ /* 0x008fc600078208ff */
[----:B------:R-:W-:Y:S01]  /*7b90*/  @!PT LDS RZ, [RZ] ;  /* 0x00000000fffff984 */ /* 0x000fe20000000800 */
[----:B------:R-:W-:Y:S01]  /*7ba0*/  @!PT LDS RZ, [RZ] ;  /* 0x00000000fffff984 */ /* 0x000fe20000000800 */
[----:B------:R-:W-:Y:S01]  /*7bb0*/  @!PT LDS RZ, [RZ] ;  /* 0x00000000fffff984 */ /* 0x000fe20000000800 */
[----:B------:R2:W-:Y:S01]  /*7bc0*/  @!P4 LDGSTS.E.BYPASS.LTC128B.128 [R230+0x1b000], desc[UR32][R18.64+0x80] ;  /* 0x1b00008012e6cfae */ /* 0x0005e2000b901d60 */
[----:B------:R-:W-:-:S03]  /*7bd0*/  @!P3 LEA.HI.X R29, R3, R7, R22, 0x1, P1 ;  /* 0x00000007031db211 */ /* 0x000fc600008f0c16 */
[----:B------:R-:W-:Y:S01]  /*7be0*/  @P3 STS.128 [R230+0x1d000], RZ ;  /* 0x01d000ffe6003388 */ /* 0x000fe20000000c00 */
[----:B-1----:R-:W-:-:S03]  /*7bf0*/  @!P2 LEA R168, P0, R3, R4, 0x1 ;  /* 0x0000000403a8a211 */ /* 0x002fc600078008ff */
[----:B------:R-:W-:Y:S01]  /*7c00*/  @!PT LDS RZ, [RZ] ;  /* 0x00000000fffff984 */ /* 0x000fe20000000800 */
[----:B------:R-:W-:Y:S01]  /*7c10*/  @!PT LDS RZ, [RZ] ;  /* 0x00000000fffff984 */ /* 0x000fe20000000800 */
[----:B------:R-:W-:Y:S01]  /*7c20*/  @!PT LDS RZ, [RZ] ;  /* 0x00000000fffff984 */ /* 0x000fe20000000800 */
[----:B------:R1:W-:Y:S01]  /*7c30*/  @!P3 LDGSTS.E.BYPASS.LTC128B.128 [R230+0x1d000], desc[UR32][R28.64+0x100] ;  /* 0x1d0001001ce6bfae */ /* 0x0003e2000b901d60 */
[----:B------:R-:W-:-:S03]  /*7c40*/  @!P2 LEA.HI.X R169, R3, R5, R22, 0x1, P0 ;  /* 0x0000000503a9a211 */ /* 0x000fc600000f0c16 */
[----:B------:R-:W-:Y:S04]  /*7c50*/  @P2 STS.128 [R230+0x1f000], RZ ;  /* 0x01f000ffe6002388 */ /* 0x000fe80000000c00 */
[----:B------:R-:W-:Y:S01]  /*7c60*/  @!PT LDS RZ, [RZ] ;  /* 0x00000000fffff984 */ /* 0x000fe20000000800 */
[----:B------:R-:W-:Y:S01]  /*7c70*/  @!PT LDS RZ, [RZ] ;  /* 0x00000000fffff984 */ /* 0x000fe20000000800 */
[----:B------:R-:W-:Y:S01]  /*7c80*/  @!PT LDS RZ, [RZ] ;  /* 0x00000000fffff984 */ /* 0x000fe20000000800 */
[----:B------:R3:W-:Y:S04]  /*7c90*/  @!P2 LDGSTS.E.BYPASS.LTC128B.128 [R230+0x1f000], desc[UR32][R168.64+0x180] ;  /* 0x1f000180a8e6afae */ /* 0x0007e8000b901d60 */
[----:B------:R-:W-:Y:S04]  /*7ca0*/  LDSM.16.M88.4 R164, [R222] ;  /* 0x00000000dea4783b */ /* 0x000fe80000000200 */
[----:B------:R-:W4:Y:S01]  /*7cb0*/  LDSM.16.M88.4 R4, [R221+0x10000] ;  /* 0x01000000dd04783b */ /* 0x000f220000000200 */
[----:B--2---:R-:W-:-:S03]  /*7cc0*/  IMAD.U32 R18, RZ, RZ, UR21 ;  /* 0x00000015ff127e24 */ /* 0x004fc6000f8e00ff */
[----:B------:R-:W2:Y:S01]  /*7cd0*/  LDSM.16.M88.4 R180, [R221+0x10800] ;  /* 0x01080000ddb4783b */ /* 0x000ea20000000200 */
[----:B------:R-:W-:-:S03]  /*7ce0*/  IMAD R3, R18, 0x40, R239 ;  /* 0x0000004012037824 */ /* 0x000fc600078e02ef */
[----:B------:R-:W3:Y:S01]  /*7cf0*/  LDSM.16.M88.4 R172, [R221+0x11000] ;  /* 0x01100000ddac783b */ /* 0x000ee20000000200 */
[----:B------:R-:W-:-:S03]  /*7d00*/  VIADD R17, R3, 0x1 ;  /* 0x0000000103117836 */ /* 0x000fc60000000000 */
[----:B------:R-:W3:Y:S01]  /*7d10*/  LDSM.16.M88.4 R24, [R221+0x11800] ;  /* 0x01180000dd18783b */ /* 0x000ee20000000200 */
[C---:B------:R-:W-:Y:S01]  /*7d20*/  ISETP.GE.AND P0, PT, R3.reuse, R237, PT ;  /* 0x000000ed0300720c */ /* 0x040fe20003f06270 */
[C---:B------:R-:W-:Y:S01]  /*7d30*/  VIADD R18, R3.reuse, 0x8 ;  /* 0x0000000803127836 */ /* 0x040fe20000000000 */
[C---:B------:R-:W-:Y:S01]  /*7d40*/  ISETP.GE.AND P6, PT, R3.reuse, R231, PT ;  /* 0x000000e70300720c */ /* 0x040fe20003fc6270 */
[----:B------:R-:W-:Y:S01]  /*7d50*/  LDSM.16.M88.4 R32, [R220] ;  /* 0x00000000dc20783b */ /* 0x000fe20000000200 */
[----:B------:R-:W-:Y:S02]  /*7d60*/  ISETP.LT.OR P0, PT, R3, R238, P0 ;  /* 0x000000ee0300720c */ /* 0x000fe40000701670 */
[----:B------:R-:W-:Y:S01]  /*7d70*/  ISETP.GE.AND P1, PT, R17, R237, PT ;  /* 0x000000ed1100720c */ /* 0x000fe20003f26270 */
[----:B------:R-:W3:Y:S01]  /*7d80*/  LDSM.16.M88.4 R244, [R219] ;  /* 0x00000000dbf4783b */ /* 0x000ee20000000200 */
[----:B------:R-:W-:Y:S02]  /*7d90*/  ISETP.LT.OR P6, PT, R3, R236, P6 ;  /* 0x000000ec0300720c */ /* 0x000fe400037c1670 */
[C---:B------:R-:W-:Y:S01]  /*7da0*/  ISETP.LT.OR P1, PT, R17.reuse, R238, P1 ;  /* 0x000000ee1100720c */ /* 0x040fe20000f21670 */
[----:B------:R-:W3:Y:S04]  /*7db0*/  LDSM.16.M88.4 R224, [R211] ;  /* 0x00000000d3e0783b */ /* 0x000ee80000000200 */
[----:B------:R-:W3:Y:S04]  /*7dc0*/  LDSM.16.M88.4 R192, [R210] ;  /* 0x00000000d2c0783b */ /* 0x000ee80000000200 */
[----:B------:R-:W3:Y:S04]  /*7dd0*/  LDSM.16.M88.4 R188, [R209] ;  /* 0x00000000d1bc783b */ /* 0x000ee80000000200 */
[----:B-1----:R-:W-:Y:S01]  /*7de0*/  LDSM.16.M88.4 R28, [R218] ;  /* 0x00000000da1c783b */ /* 0x002fe20000000200 */
[C---:B----4-:R-:W-:Y:S03]  /*7df0*/  HMMA.16816.F32 R20, R164.reuse, R4, RZ ;  /* 0x00000004a414723c */ /* 0x050fe600000018ff */
[----:B------:R-:W0:Y:S03]  /*7e00*/  LDGDEPBAR ;  /* 0x00000000000079af */ /* 0x000e260000000000 */
[C---:B------:R-:W-:Y:S06]  /*7e10*/  HMMA.16816.F32 R4, R164.reuse, R6, RZ ;  /* 0x00000006a404723c */ /* 0x040fec00000018ff */
[C---:B--2---:R-:W-:Y:S06]  /*7e20*/  HMMA.16816.F32 R184, R164.reuse, R180, RZ ;  /* 0x000000b4a4b8723c */ /* 0x044fec00000018ff */
[C---:B---3--:R-:W-:Y:S06]  /*7e30*/  HMMA.16816.F32 R176, R164.reuse, R172, RZ ;  /* 0x000000aca4b0723c */ /* 0x048fec00000018ff */
[C---:B------:R-:W-:Y:S06]  /*7e40*/  HMMA.16816.F32 R180, R164.reuse, R182, RZ ;  /* 0x000000b6a4b4723c */ /* 0x040fec00000018ff */
[C---:B------:R-:W-:Y:S06]  /*7e50*/  HMMA.16816.F32 R172, R164.reuse, R174, RZ ;  /* 0x000000aea4ac723c */ /* 0x040fec00000018ff */
[C---:B------:R-:W-:Y:S06]  /*7e60*/  HMMA.16816.F32 R168, R164.reuse, R24, RZ ;  /* 0x00000018a4a8723c */ /* 0x040fec00000018ff */
[----:B------:R-:W-:Y:S01]  /*7e70*/  HMMA.16816.F32 R164, R164, R26, RZ ;  /* 0x0000001aa4a4723c */ /* 0x000fe200000018ff */
[----:B------:R-:W1:Y:S05]  /*7e80*/  LDSM.16.M88.4 R24, [R215+0x10000] ;  /* 0x01000000d718783b */ /* 0x000e6a0000000200 */
[C---:B------:R-:W-:Y:S06]  /*7e90*/  HMMA.16816.F32 R20, R32.reuse, R244, R20 ;  /* 0x000000f42014723c */ /* 0x040fec0000001814 */
[C---:B------:R-:W-:Y:S01]  /*7ea0*/  HMMA.16816.F32 R4, R32.reuse, R246, R4 ;  /* 0x000000f62004723c */ /* 0x040fe20000001804 */
[----:B------:R-:W-:Y:S05]  /*7eb0*/  LDSM.16.M88.4 R244, [R208+0x800] ;  /* 0x00080000d0f4783b */ /* 0x000fea0000000200 */
[C---:B------:R-:W-:Y:S06]  /*7ec0*/  HMMA.16816.F32 R184, R32.reuse, R224, R184 ;  /* 0x000000e020b8723c */ /* 0x040fec00000018b8 */
[C---:B------:R-:W-:Y:S01]  /*7ed0*/  HMMA.16816.F32 R180, R32.reuse, R226, R180 ;  /* 0x000000e220b4723c */ /* 0x040fe200000018b4 */
[----:B------:R-:W2:Y:S05]  /*7ee0*/  LDSM.16.M88.4 R224, [R215+0x10800] ;  /* 0x01080000d7e0783b */ /* 0x000eaa0000000200 */
[C---:B------:R-:W-:Y:S06]  /*7ef0*/  HMMA.16816.F32 R176, R32.reuse, R192, R176 ;  /* 0x000000c020b0723c */ /* 0x040fec00000018b0 */
[C---:B------:R-:W-:Y:S01]  /*7f00*/  HMMA.16816.F32 R172, R32.reuse, R194, R172 ;  /* 0x000000c220ac723c */ /* 0x040fe200000018ac */
[----:B------:R-:W3:Y:S05]  /*7f10*/  LDSM.16.M88.4 R192, [R215+0x11000] ;  /* 0x01100000d7c0783b */ /* 0x000eea0000000200 */
[C---:B------:R-:W-:Y:S06]  /*7f20*/  HMMA.16816.F32 R168, R32.reuse, R188, R168 ;  /* 0x000000bc20a8723c */ /* 0x040fec00000018a8 */
[----:B------:R-:W-:Y:S01]  /*7f30*/  HMMA.16816.F32 R164, R32, R190, R164 ;  /* 0x000000be20a4723c */ /* 0x000fe200000018a4 */
[----:B------:R-:W4:Y:S04]  /*7f40*/  LDSM.16.M88.4 R188, [R215+0x11800] ;  /* 0x01180000d7bc783b */ /* 0x000f280000000200 */
[----:B------:R-:W-:Y:S01]  /*7f50*/  LDSM.16.M88.4 R32, [R217] ;  /* 0x00000000d920783b */ /* 0x000fe20000000200 */
        /* <DEDUP_REMOVED lines=22> */
[C---:B---3--:R-:W-:Y:S06]  /*80c0*/  HMMA.16816.F32 R168, R32.reuse, R192, R168 ;  /* 0x000000c020a8723c */ /* 0x048fec00000018a8 */
[----:B------:R-:W-:Y:S01]  /*80d0*/  HMMA.16816.F32 R164, R32, R194, R164 ;  /* 0x000000c220a4723c */ /* 0x000fe200000018a4 */
[----:B------:R-:W2:Y:S04]  /*80e0*/  LDSM.16.M88.4 R32, [R207] ;  /* 0x00000000cf20783b */ /* 0x000ea80000000200 */
[----:B------:R-:W-:Y:S01]  /*80f0*/  LDSM.16.M88.4 R192, [R221+0x13800] ;  /* 0x01380000ddc0783b */ /* 0x000fe20000000200 */
[C---:B-1----:R-:W-:Y:S06]  /*8100*/  HMMA.16816.F32 R184, R188.reuse, R24, R184 ;  /* 0x00000018bcb8723c */ /* 0x042fec00000018b8 */
[C---:B------:R-:W-:Y:S01]  /*8110*/  HMMA.16816.F32 R180, R188.reuse, R26, R180 ;  /* 0x0000001abcb4723c */ /* 0x040fe200000018b4 */
[----:B------:R-:W1:Y:S05]  /*8120*/  LDSM.16.M88.4 R24, [R206] ;  /* 0x00000000ce18783b */ /* 0x000e6a0000000200 */
[C---:B------:R-:W-:Y:S06]  /*8130*/  HMMA.16816.F32 R20, R188.reuse, R28, R20 ;  /* 0x0000001cbc14723c */ /* 0x040fec0000001814 */
[C---:B------:R-:W-:Y:S01]  /*8140*/  HMMA.16816.F32 R4, R188.reuse, R30, R4 ;  /* 0x0000001ebc04723c */ /* 0x040fe20000001804 */
[----:B------:R-:W3:Y:S05]  /*8150*/  LDSM.16.M88.4 R28, [R205] ;  /* 0x00000000cd1c783b */ /* 0x000eea0000000200 */
[C---:B----4-:R-:W-:Y:S06]  /*8160*/  HMMA.16816.F32 R176, R188.reuse, R244, R176 ;  /* 0x000000f4bcb0723c */ /* 0x050fec00000018b0 */
[----:B------:R-:W-:Y:S01]  /*8170*/  HMMA.16816.F32 R172, R188, R246, R172 ;  /* 0x000000f6bcac723c */ /* 0x000fe200000018ac */
[----:B------:R-:W4:Y:S05]  /*8180*/  LDSM.16.M88.4 R244, [R204] ;  /* 0x00000000ccf4783b */ /* 0x000f2a0000000200 */
[C---:B--2---:R-:W-:Y:S06]  /*8190*/  HMMA.16816.F32 R20, R224.reuse, R32, R20 ;  /* 0x00000020e014723c */ /* 0x044fec0000001814 */
[C---:B------:R-:W-:Y:S01]  /*81a0*/  HMMA.16816.F32 R4, R224.reuse, R34, R4 ;  /* 0x00000022e004723c */ /* 0x040fe20000001804 */
[----:B------:R-:W-:Y:S05]  /*81b0*/  LDSM.16.M88.4 R32, [R215+0x12800] ;  /* 0x01280000d720783b */ /* 0x000fea0000000200 */
[C---:B-1----:R-:W-:Y:S06]  /*81c0*/  HMMA.16816.F32 R184, R224.reuse, R24, R184 ;  /* 0x00000018e0b8723c */ /* 0x042fec00000018b8 */
[----:B------:R-:W-:Y:S01]  /*81d0*/  HMMA.16816.F32 R180, R224, R26, R180 ;  /* 0x0000001ae0b4723c */ /* 0x000fe200000018b4 */
[----:B------:R-:W1:Y:S05]  /*81e0*/  LDSM.16.M88.4 R24, [R218+0x4000] ;  /* 0x00400000da18783b */ /* 0x000e6a0000000200 */
[C---:B------:R-:W-:Y:S06]  /*81f0*/  HMMA.16816.F32 R168, R188.reuse, R192, R168 ;  /* 0x000000c0bca8723c */ /* 0x040fec00000018a8 */
[----:B------:R-:W-:Y:S01]  /*8200*/  HMMA.16816.F32 R164, R188, R194, R164 ;  /* 0x000000c2bca4723c */ /* 0x000fe200000018a4 */
[----:B------:R-:W2:Y:S04]  /*8210*/  LDSM.16.M88.4 R192, [R215+0x12000] ;  /* 0x01200000d7c0783b */ /* 0x000ea80000000200 */
[----:B------:R-:W2:Y:S01]  /*8220*/  LDSM.16.M88.4 R188, [R215+0x13000] ;  /* 0x01300000d7bc783b */ /* 0x000ea20000000200 */
        /* <DEDUP_REMOVED lines=16> */
[C---:B---3--:R-:W-:Y:S06]  /*8330*/  HMMA.16816.F32 R168, R24.reuse, R28, R168 ;  /* 0x0000001c18a8723c */ /* 0x048fec00000018a8 */
[----:B------:R-:W-:Y:S01]  /*8340*/  HMMA.16816.F32 R164, R24, R30, R164 ;  /* 0x0000001e18a4723c */ /* 0x000fe200000018a4 */
[----:B------:R-:W-:Y:S04]  /*8350*/  LDSM.16.M88.4 R28, [R222+0x8000] ;  /* 0x00800000de1c783b */ /* 0x000fe80000000200 */
[----:B------:R-:W3:Y:S01]  /*8360*/  LDSM.16.M88.4 R24, [R221+0x14000] ;  /* 0x01400000dd18783b */ /* 0x000ee20000000200 */
[C---:B-1----:R-:W-:Y:S06]  /*8370*/  HMMA.16816.F32 R20, R32.reuse, R244, R20 ;  /* 0x000000f42014723c */ /* 0x042fec0000001814 */
[C---:B------:R-:W-:Y:S01]  /*8380*/  HMMA.16816.F32 R4, R32.reuse, R246, R4 ;  /* 0x000000f62004723c */ /* 0x040fe20000001804 */
[----:B------:R-:W-:Y:S05]  /*8390*/  LDSM.16.M88.4 R244, [R202] ;  /* 0x00000000caf4783b */ /* 0x000fea0000000200 */
[C---:B------:R-:W-:Y:S06]  /*83a0*/  HMMA.16816.F32 R184, R32.reuse, R224, R184 ;  /* 0x000000e020b8723c */ /* 0x040fec00000018b8 */
[C---:B------:R-:W-:Y:S01]  /*83b0*/  HMMA.16816.F32 R180, R32.reuse, R226, R180 ;  /* 0x000000e220b4723c */ /* 0x040fe200000018b4 */
[----:B------:R-:W1:Y:S05]  /*83c0*/  LDSM.16.M88.4 R224, [R221+0x14800] ;  /* 0x01480000dde0783b */ /* 0x000e6a0000000200 */
[C---:B--2---:R-:W-:Y:S06]  /*83d0*/  HMMA.16816.F32 R176, R32.reuse, R192, R176 ;  /* 0x000000c020b0723c */ /* 0x044fec00000018b0 */
[C---:B------:R-:W-:Y:S01]  /*83e0*/  HMMA.16816.F32 R172, R32.reuse, R194, R172 ;  /* 0x000000c220ac723c */ /* 0x040fe200000018ac */
[----:B------:R-:W2:Y:S05]  /*83f0*/  LDSM.16.M88.4 R192, [R221+0x15000] ;  /* 0x01500000ddc0783b */ /* 0x000eaa0000000200 */
[C---:B----4-:R-:W-:Y:S06]  /*8400*/  HMMA.16816.F32 R168, R32.reuse, R188, R168 ;  /* 0x000000bc20a8723c */ /* 0x050fec00000018a8 */
[----:B------:R-:W-:Y:S01]  /*8410*/  HMMA.16816.F32 R164, R32, R190, R164 ;  /* 0x000000be20a4723c */ /* 0x000fe200000018a4 */
[----:B------:R-:W4:Y:S04]  /*8420*/  LDSM.16.M88.4 R188, [R221+0x15800] ;  /* 0x01580000ddbc783b */ /* 0x000f280000000200 */
[----:B------:R-:W-:Y:S01]  /*8430*/  LDSM.16.M88.4 R32, [R220+0x8000] ;  /* 0x00800000dc20783b */ /* 0x000fe20000000200 */
[C---:B---3--:R-:W-:Y:S06]  /*8440*/  HMMA.16816.F32 R20, R28.reuse, R24, R20 ;  /* 0x000000181c14723c */ /* 0x048fec0000001814 */
        /* <DEDUP_REMOVED lines=8> */
[C---:B----4-:R-:W-:Y:S06]  /*84d0*/  HMMA.16816.F32 R168, R28.reuse, R188, R168 ;  /* 0x000000bc1ca8723c */ /* 0x050fec00000018a8 */
[----:B------:R-:W-:Y:S01]  /*84e0*/  HMMA.16816.F32 R164, R28, R190, R164 ;  /* 0x000000be1ca4723c */ /* 0x000fe200000018a4 */
[----:B------:R-:W-:Y:S04]  /*84f0*/  LDSM.16.M88.4 R188, [R218+0x8000] ;  /* 0x00800000dabc783b */ /* 0x000fe80000000200 */
[----:B------:R-:W4:Y:S01]  /*8500*/  LDSM.16.M88.4 R28, [R215+0x14000] ;  /* 0x01400000d71c783b */ /* 0x000f220000000200 */
        /* <DEDUP_REMOVED lines=9> */
[C---:B--2---:R-:W-:Y:S06]  /*85a0*/  HMMA.16816.F32 R168, R32.reuse, R192, R168 ;  /* 0x000000c020a8723c */ /* 0x044fec00000018a8 */
[----:B------:R-:W-:Y:S01]  /*85b0*/  HMMA.16816.F32 R164, R32, R194, R164 ;  /* 0x000000c220a4723c */ /* 0x000fe200000018a4 */
[----:B------:R-:W1:Y:S04]  /*85c0*/  LDSM.16.M88.4 R192, [R215+0x15800] ;  /* 0x01580000d7c0783b */ /* 0x000e680000000200 */
[----:B------:R-:W-:Y:S01]  /*85d0*/  LDSM.16.M88.4 R32, [R208+0x5000] ;  /* 0x00500000d020783b */ /* 0x000fe20000000200 */
[C---:B----4-:R-:W-:Y:S06]  /*85e0*/  HMMA.16816.F32 R20, R188.reuse, R28, R20 ;  /* 0x0000001cbc14723c */ /* 0x050fec0000001814 */
        /* <DEDUP_REMOVED lines=14> */
[----:B------:R-:W-:Y:S05]  /*86d0*/  LDSM.16.M88.4 R28, [R221+0x16800] ;  /* 0x01680000dd1c783b */ /* 0x000fea0000000200 */
[C---:B---3--:R-:W-:Y:S06]  /*86e0*/  HMMA.16816.F32 R184, R224.reuse, R24, R184 ;  /* 0x00000018e0b8723c */ /* 0x048fec00000018b8 */
[C---:B------:R-:W-:Y:S01]  /*86f0*/  HMMA.16816.F32 R180, R224.reuse, R26, R180 ;  /* 0x0000001ae0b4723c */ /* 0x040fe200000018b4 */
[----:B------:R-:W1:Y:S05]  /*8700*/  LDSM.16.M88.4 R24, [R222+0xc000] ;  /* 0x00c00000de18783b */ /* 0x000e6a0000000200 */
[C---:B------:R-:W-:Y:S06]  /*8710*/  HMMA.16816.F32 R176, R224.reuse, R32, R176 ;  /* 0x00000020e0b0723c */ /* 0x040fec00000018b0 */
[C---:B------:R-:W-:Y:S01]  /*8720*/  HMMA.16816.F32 R172, R224.reuse, R34, R172 ;  /* 0x00000022e0ac723c */ /* 0x040fe200000018ac */
[----:B------:R-:W2:Y:S05]  /*8730*/  LDSM.16.M88.4 R32, [R221+0x17800] ;  /* 0x01780000dd20783b */ /* 0x000eaa0000000200 */
[C---:B----4-:R-:W-:Y:S06]  /*8740*/  HMMA.16816.F32 R168, R224.reuse, R244, R168 ;  /* 0x000000f4e0a8723c */ /* 0x050fec00000018a8 */
[----:B------:R-:W-:Y:S01]  /*8750*/  HMMA.16816.F32 R164, R224, R246, R164 ;  /* 0x000000f6e0a4723c */ /* 0x000fe200000018a4 */
[----:B------:R-:W-:Y:S04]  /*8760*/  LDSM.16.M88.4 R224, [R199] ;  /* 0x00000000c7e0783b */ /* 0x000fe80000000200 */
[----:B------:R-:W-:Y:S01]  /*8770*/  LDSM.16.M88.4 R244, [R218+0xc000] ;  /* 0x00c00000daf4783b */ /* 0x000fe20000000200 */
[C---:B-1----:R-:W-:Y:S06]  /*8780*/  HMMA.16816.F32 R184, R24.reuse, R28, R184 ;  /* 0x0000001c18b8723c */ /* 0x042fec00000018b8 */
[C---:B------:R-:W-:Y:S01]  /*8790*/  HMMA.16816.F32 R180, R24.reuse, R30, R180 ;  /* 0x0000001e18b4723c */ /* 0x040fe200000018b4 */
[----:B------:R-:W1:Y:S05]  /*87a0*/  LDSM.16.M88.4 R28, [R220+0xc000] ;  /* 0x00c00000dc1c783b */ /* 0x000e6a0000000200 */
[C---:B------:R-:W-:Y:S06]  /*87b0*/  HMMA.16816.F32 R20, R24.reuse, R192, R20 ;  /* 0x000000c01814723c */ /* 0x040fec0000001814 */
[C---:B------:R-:W-:Y:S01]  /*87c0*/  HMMA.16816.F32 R4, R24.reuse, R194, R4 ;  /* 0x000000c21804723c */ /* 0x040fe20000001804 */
[----:B------:R-:W3:Y:S05]  /*87d0*/  LDSM.16.M88.4 R192, [R198] ;  /* 0x00000000c6c0783b */ /* 0x000eea0000000200 */
[C---:B------:R-:W-:Y:S06]  /*87e0*/  HMMA.16816.F32 R176, R24.reuse, R188, R176 ;  /* 0x000000bc18b0723c */ /* 0x040fec00000018b0 */
[C---:B------:R-:W-:Y:S01]  /*87f0*/  HMMA.16816.F32 R172, R24.reuse, R190, R172 ;  /* 0x000000be18ac723c */ /* 0x040fe200000018ac */
[----:B------:R-:W4:Y:S05]  /*8800*/  LDSM.16.M88.4 R188, [R197] ;  /* 0x00000000c5bc783b */ /* 0x000f2a0000000200 */
[C---:B--2---:R-:W-:Y:S06]  /*8810*/  HMMA.16816.F32 R168, R24.reuse, R32, R168 ;  /* 0x0000002018a8723c */ /* 0x044fec00000018a8 */
[----:B------:R-:W-:Y:S01]  /*8820*/  HMMA.16816.F32 R164, R24, R34, R164 ;  /* 0x0000002218a4723c */ /* 0x000fe200000018a4 */
[----:B------:R-:W2:Y:S04]  /*8830*/  LDSM.16.M88.4 R32, [R196] ;  /* 0x00000000c420783b */ /* 0x000ea80000000200 */
[----:B------:R-:W2:Y:S01]  /*8840*/  LDSM.16.M88.4 R24, [R215+0x16000] ;  /* 0x01600000d718783b */ /* 0x000ea20000000200 */
[C---:B-1----:R-:W-:Y:S06]  /*8850*/  HMMA.16816.F32 R20, R28.reuse, R224, R20 ;  /* 0x000000e01c14723c */ /* 0x042fec0000001814 */
[C---:B------:R-:W-:Y:S01]  /*8860*/  HMMA.16816.F32 R4, R28.reuse, R226, R4 ;  /* 0x000000e21c04723c */ /* 0x040fe20000001804 */
[----:B------:R-:W1:Y:S05]  /*8870*/  LDSM.16.M88.4 R224, [R215+0x16800] ;  /* 0x01680000d7e0783b */ /* 0x000e6a0000000200 */
[C---:B---3--:R-:W-:Y:S06]  /*8880*/  HMMA.16816.F32 R184, R28.reuse, R192, R184 ;  /* 0x000000c01cb8723c */ /* 0x048fec00000018b8 */
[C---:B------:R-:W-:Y:S01]  /*8890*/  HMMA.16816.F32 R180, R28.reuse, R194, R180 ;  /* 0x000000c21cb4723c */ /* 0x040fe200000018b4 */
[----:B------:R-:W-:Y:S05]  /*88a0*/  LDSM.16.M88.4 R192, [R215+0x17000] ;  /* 0x01700000d7c0783b */ /* 0x000fea0000000200 */
[C---:B----4-:R-:W-:Y:S06]  /*88b0*/  HMMA.16816.F32 R176, R28.reuse, R188, R176 ;  /* 0x000000bc1cb0723c */ /* 0x050fec00000018b0 */
[C---:B------:R-:W-:Y:S01]  /*88c0*/  HMMA.16816.F32 R172, R28.reuse, R190, R172 ;  /* 0x000000be1cac723c */ /* 0x040fe200000018ac */
[----:B------:R-:W3:Y:S05]  /*88d0*/  LDSM.16.M88.4 R188, [R215+0x17800] ;  /* 0x01780000d7bc783b */ /* 0x000eea0000000200 */
[C---:B--2---:R-:W-:Y:S06]  /*88e0*/  HMMA.16816.F32 R168, R28.reuse, R32, R168 ;  /* 0x000000201ca8723c */ /* 0x044fec00000018a8 */
[----:B------:R-:W-:Y:S01]  /*88f0*/  HMMA.16816.F32 R164, R28, R34, R164 ;  /* 0x000000221ca4723c */ /* 0x000fe200000018a4 */
[----:B------:R-:W-:Y:S04]  /*8900*/  LDSM.16.M88.4 R32, [R217+0xc000] ;  /* 0x00c00000d920783b */ /* 0x000fe80000000200 */
[----:B------:R-:W2:Y:S01]  /*8910*/  LDSM.16.M88.4 R28, [R208+0x6000] ;  /* 0x00600000d01c783b */ /* 0x000ea20000000200 */
[C---:B------:R-:W-:Y:S06]  /*8920*/  HMMA.16816.F32 R20, R244.reuse, R24, R20 ;  /* 0x00000018f414723c */ /* 0x040fec0000001814 */
[C---:B------:R-:W-:Y:S01]  /*8930*/  HMMA.16816.F32 R4, R244.reuse, R26, R4 ;  /* 0x0000001af404723c */ /* 0x040fe20000001804 */
[----:B------:R-:W4:Y:S05]  /*8940*/  LDSM.16.M88.4 R24, [R208+0x6800] ;  /* 0x00680000d018783b */ /* 0x000f2a0000000200 */
[C---:B-1----:R-:W-:Y:S06]  /*8950*/  HMMA.16816.F32 R184, R244.reuse, R224, R184 ;  /* 0x000000e0f4b8723c */ /* 0x042fec00000018b8 */
[C---:B------:R-:W-:Y:S06]  /*8960*/  HMMA.16816.F32 R180, R244.reuse, R226, R180 ;  /* 0x000000e2f4b4723c */ /* 0x040fec00000018b4 */
[C---:B---3--:R-:W-:Y:S06]  /*8970*/  HMMA.16816.F32 R164, R244.reuse, R190, R164 ;  /* 0x000000bef4a4723c */ /* 0x048fec00000018a4 */
[C---:B------:R-:W-:Y:S06]  /*8980*/  HMMA.16816.F32 R168, R244.reuse, R188, R168 ;  /* 0x000000bcf4a8723c */ /* 0x040fec00000018a8 */
[----:B------:R-:W-:Y:S06]  /*8990*/  HMMA.16816.F32 R176, R244, R192, R176 ;  /* 0x000000c0f4b0723c */ /* 0x000fec00000018b0 */
[C---:B--2---:R-:W-:Y:S06]  /*89a0*/  HMMA.16816.F32 R20, R32.reuse, R28, R20 ;  /* 0x0000001c2014723c */ /* 0x044fec0000001814 */
[C---:B------:R-:W-:Y:S01]  /*89b0*/  HMMA.16816.F32 R4, R32.reuse, R30, R4 ;  /* 0x0000001e2004723c */ /* 0x040fe20000001804 */
[----:B------:R-:W1:Y:S05]  /*89c0*/  LDSM.16.M88.4 R28, [R208+0x7000] ;  /* 0x00700000d01c783b */ /* 0x000e6a0000000200 */
[----:B----4-:R-:W-:Y:S06]  /*89d0*/  HMMA.16816.F32 R184, R32, R24, R184 ;  /* 0x0000001820b8723c */ /* 0x010fec00000018b8 */
[----:B------:R-:W-:Y:S06]  /*89e0*/  HMMA.16816.F32 R172, R244, R194, R172 ;  /* 0x000000c2f4ac723c */ /* 0x000fec00000018ac */
[----:B------:R-:W-:Y:S01]  /*89f0*/  FSEL R190, R20, -INF , !P0 ;  /* 0xff80000014be7808 */ /* 0x000fe20004000000 */
[----:B------:R-:W-:Y:S01]  /*8a00*/  HMMA.16816.F32 R180, R32, R26, R180 ;  /* 0x0000001a20b4723c */ /* 0x000fe200000018b4 */
[----:B------:R-:W-:-:S02]  /*8a10*/  ISETP.GE.AND P0, PT, R17, R231, PT ;  /* 0x000000e71100720c */ /* 0x000fc40003f06270 */
[----:B------:R-:W-:Y:S02]  /*8a20*/  FSEL R188, R22, -INF , !P6 ;  /* 0xff80000016bc7808 */ /* 0x000fe40007000000 */
[----:B------:R-:W-:Y:S01]  /*8a30*/  ISETP.LT.OR P0, PT, R17, R236, P0 ;  /* 0x000000ec1100720c */ /* 0x000fe20000701670 */
[----:B------:R-:W-:Y:S01]  /*8a40*/  VIADD R17, R3, 0x9 ;  /* 0x0000000903117836 */ /* 0x000fe20000000000 */
[----:B------:R-:W-:Y:S02]  /*8a50*/  FSEL R191, R21, -INF , !P1 ;  /* 0xff80000015bf7808 */ /* 0x000fe40004800000 */
[C---:B------:R-:W-:Y:S02]  /*8a60*/  ISETP.GE.AND P6, PT, R18.reuse, R237, PT ;  /* 0x000000ed1200720c */ /* 0x040fe40003fc6270 */
[----:B------:R-:W-:Y:S02]  /*8a70*/  ISETP.GE.AND P1, PT, R18, R231, PT ;  /* 0x000000e71200720c */ /* 0x000fe40003f26270 */
[----:B------:R-:W-:-:S02]  /*8a80*/  FSEL R247, R23, -INF , !P0 ;  /* 0xff80000017f77808 */ /* 0x000fc40004000000 */
[----:B------:R-:W-:Y:S01]  /*8a90*/  ISETP.GE.AND P0, PT, R17, R237, PT ;  /* 0x000000ed1100720c */ /* 0x000fe20003f06270 */
[----:B------:R-:W2:Y:S01]  /*8aa0*/  LDSM.16.M88.4 R20, [R208+0x7800] ;  /* 0x00780000d014783b */ /* 0x000ea20000000200 */
[----:B------:R-:W-:Y:S01]  /*8ab0*/  ISETP.LT.OR P6, PT, R18, R238, P6 ;  /* 0x000000ee1200720c */ /* 0x000fe200037c1670 */
[----:B------:R-:W-:-:S04]  /*8ac0*/  DEPBAR.LE SB0, 0x0 ;  /* 0x000080000000791a */ /* 0x000fc80000000000 */
[----:B------:R-:W-:Y:S01]  /*8ad0*/  BAR.SYNC.DEFER_BLOCKING 0x0 ;  /* 0x0000000000007b1d */ /* 0x000fe20000010000 */
[----:B------:R-:W-:Y:S01]  /*8ae0*/  ISETP.LT.OR P1, PT, R18, R236, P1 ;  /* 0x000000ec1200720c */ /* 0x000fe20000f21670 */
[----:B------:R-:W-:Y:S01]  /*8af0*/  VIADD R18, R3, 0x10 ;  /* 0x0000001003127836 */ /* 0x000fe20000000000 */
[----:B------:R-:W-:Y:S01]  /*8b00*/  ISETP.LT.OR P0, PT, R17, R238, P0 ;  /* 0x000000ee1100720c */ /* 0x000fe20000701670 */
[C---:B-1----:R-:W-:Y:S01]  /*8b10*/  HMMA.16816.F32 R176, R32.reuse, R28, R176 ;  /* 0x0000001c20b0723c */ /* 0x042fe200000018b0 */
[----:B------:R-:W-:Y:S01]  /*8b20*/  FSEL R245, R4, -INF , !P6 ;  /* 0xff80000004f57808 */ /* 0x000fe20007000000 */
[C---:B------:R-:W-:Y:S01]  /*8b30*/  VIADD R4, R3.reuse, 0x18 ;  /* 0x0000001803047836 */ /* 0x040fe20000000000 */
[----:B------:R-:W-:Y:S01]  /*8b40*/  FSEL R251, R6, -INF , !P1 ;  /* 0xff80000006fb7808 */ /* 0x000fe20004800000 */
[----:B------:R-:W-:Y:S01]  /*8b50*/  VIADD R6, R3, 0x28 ;  /* 0x0000002803067836 */ /* 0x000fe20000000000 */
[----:B------:R-:W-:Y:S01]  /*8b60*/  ISETP.GE.AND P6, PT, R17, R231, PT ;  /* 0x000000e71100720c */ /* 0x000fe20003fc6270 */
[----:B------:R-:W-:Y:S01]  /*8b70*/  HMMA.16816.F32 R172, R32, R30, R172 ;  /* 0x0000001e20ac723c */ /* 0x000fe200000018ac */
[----:B------:R-:W-:-:S02]  /*8b80*/  ISETP.GE.AND P1, PT, R18, R237, PT ;  /* 0x000000ed1200720c */ /* 0x000fc40003f26270 */
[----:B------:R-:W-:Y:S01]  /*8b90*/  FSEL R246, R5, -INF , !P0 ;  /* 0xff80000005f67808 */ /* 0x000fe20004000000 */
[----:B------:R-:W-:Y:S01]  /*8ba0*/  VIADD R5, R3, 0x11 ;  /* 0x0000001103057836 */ /* 0x000fe20000000000 */
[C---:B------:R-:W-:Y:S02]  /*8bb0*/  ISETP.GE.AND P0, PT, R18.reuse, R231, PT ;  /* 0x000000e71200720c */ /* 0x040fe40003f06270 */
[----:B------:R-:W-:Y:S02]  /*8bc0*/  ISETP.LT.OR P6, PT, R17, R236, P6 ;  /* 0x000000ec1100720c */ /* 0x000fe400037c1670 */
[C---:B------:R-:W-:Y:S02]  /*8bd0*/  ISETP.LT.OR P1, PT, R18.reuse, R238, P1 ;  /* 0x000000ee1200720c */ /* 0x040fe40000f21670 */
[----:B------:R-:W-:Y:S02]  /*8be0*/  ISETP.LT.OR P0, PT, R18, R236, P0 ;  /* 0x000000ec1200720c */ /* 0x000fe40000701670 */
[----:B------:R-:W-:-:S02]  /*8bf0*/  FSEL R250, R7, -INF , !P6 ;  /* 0xff80000007fa7808 */ /* 0x000fc40007000000 */
[----:B------:R-:W-:Y:S02]  /*8c00*/  FSEL R189, R184, -INF , !P1 ;  /* 0xff800000b8bd7808 */ /* 0x000fe40004800000 */
[C---:B------:R-:W-:Y:S02]  /*8c10*/  ISETP.GE.AND P6, PT, R5.reuse, R237, PT ;  /* 0x000000ed0500720c */ /* 0x040fe40003fc6270 */
[C---:B------:R-:W-:Y:S02]  /*8c20*/  ISETP.GE.AND P1, PT, R5.reuse, R231, PT ;  /* 0x000000e70500720c */ /* 0x040fe40003f26270 */
[----:B------:R-:W-:Y:S02]  /*8c30*/  FSEL R184, R186, -INF , !P0 ;  /* 0xff800000bab87808 */ /* 0x000fe40004000000 */
[----:B------:R-:W-:Y:S01]  /*8c40*/  ISETP.GE.AND P0, PT, R4, R237, PT ;  /* 0x000000ed0400720c */ /* 0x000fe20003f06270 */
[----:B--2---:R-:W-:Y:S01]  /*8c50*/  HMMA.16816.F32 R168, R32, R20, R168 ;  /* 0x0000001420a8723c */ /* 0x004fe200000018a8 */
[----:B------:R-:W-:-:S02]  /*8c60*/  ISETP.LT.OR P6, PT, R5, R238, P6 ;  /* 0x000000ee0500720c */ /* 0x000fc400037c1670 */
[----:B------:R-:W-:Y:S01]  /*8c70*/  ISETP.LT.OR P1, PT, R5, R236, P1 ;  /* 0x000000ec0500720c */ /* 0x000fe20000f21670 */
[----:B------:R-:W-:Y:S01]  /*8c80*/  VIADD R5, R3, 0x19 ;  /* 0x0000001903057836 */ /* 0x000fe20000000000 */
[----:B------:R-:W-:Y:S01]  /*8c90*/  ISETP.LT.OR P0, PT, R4, R238, P0 ;  /* 0x000000ee0400720c */ /* 0x000fe20000701670 */
[----:B------:R-:W-:Y:S01]  /*8ca0*/  HMMA.16816.F32 R164, R32, R22, R164 ;  /* 0x0000001620a4723c */ /* 0x000fe200000018a4 */
[----:B------:R-:W-:Y:S02]  /*8cb0*/  FSEL R28, R187, -INF , !P1 ;  /* 0xff800000bb1c7808 */ /* 0x000fe40004800000 */
[----:B------:R-:W-:Y:S02]  /*8cc0*/  FSEL R29, R180, -INF , !P0 ;  /* 0xff800000b41d7808 */ /* 0x000fe40004000000 */
[----:B------:R-:W-:Y:S02]  /*8cd0*/  FSEL R185, R185, -INF , !P6 ;  /* 0xff800000b9b97808 */ /* 0x000fe40007000000 */
[----:B------:R-:W-:-:S02]  /*8ce0*/  ISETP.GE.AND P1, PT, R5, R237, PT ;  /* 0x000000ed0500720c */ /* 0x000fc40003f26270 */
[CC--:B------:R-:W-:Y:S02]  /*8cf0*/  ISETP.GE.AND P0, PT, R5.reuse, R231.reuse, PT ;  /* 0x000000e70500720c */ /* 0x0c0fe40003f06270 */
[C---:B------:R-:W-:Y:S02]  /*8d00*/  ISETP.GE.AND P6, PT, R4.reuse, R231, PT ;  /* 0x000000e70400720c */ /* 0x040fe40003fc6270 */
[C---:B------:R-:W-:Y:S02]  /*8d10*/  ISETP.LT.OR P1, PT, R5.reuse, R238, P1 ;  /* 0x000000ee0500720c */ /* 0x040fe40000f21670 */
[-C--:B------:R-:W-:Y:S01]  /*8d20*/  ISETP.LT.OR P0, PT, R5, R236.reuse, P0 ;  /* 0x000000ec0500720c */ /* 0x080fe20000701670 */
[C---:B------:R-:W-:Y:S01]  /*8d30*/  VIADD R5, R3.reuse, 0x20 ;  /* 0x0000002003057836 */ /* 0x040fe20000000000 */
[----:B------:R-:W-:Y:S01]  /*8d40*/  ISETP.LT.OR P6, PT, R4, R236, P6 ;  /* 0x000000ec0400720c */ /* 0x000fe200037c1670 */
[----:B------:R-:W-:Y:S01]  /*8d50*/  VIADD R4, R3, 0x21 ;  /* 0x0000002103047836 */ /* 0x000fe20000000000 */
[----:B------:R-:W-:-:S02]  /*8d60*/  FSEL R186, R181, -INF , !P1 ;  /* 0xff800000b5ba7808 */ /* 0x000fc40004800000 */
[----:B------:R-:W-:Y:S02]  /*8d70*/  FSEL R30, R182, -INF , !P6 ;  /* 0xff800000b61e7808 */ /* 0x000fe40007000000 */
[C---:B------:R-:W-:Y:S02]  /*8d80*/  ISETP.GE.AND P6, PT, R5.reuse, R237, PT ;  /* 0x000000ed0500720c */ /* 0x040fe40003fc6270 */
[----:B------:R-:W-:Y:S02]  /*8d90*/  ISETP.GE.AND P1, PT, R5, R231, PT ;  /* 0x000000e70500720c */ /* 0x000fe40003f26270 */
[----:B------:R-:W-:Y:S02]  /*8da0*/  FSEL R31, R183, -INF , !P0 ;  /* 0xff800000b71f7808 */ /* 0x000fe40004000000 */
[----:B------:R-:W-:Y:S02]  /*8db0*/  ISETP.GE.AND P0, PT, R4, R237, PT ;  /* 0x000000ed0400720c */ /* 0x000fe40003f06270 */
[----:B------:R-:W-:-:S02]  /*8dc0*/  ISETP.LT.OR P6, PT, R5, R238, P6 ;  /* 0x000000ee0500720c */ /* 0x000fc400037c1670 */
[----:B------:R-:W-:Y:S01]  /*8dd0*/  ISETP.LT.OR P1, PT, R5, R236, P1 ;  /* 0x000000ec0500720c */ /* 0x000fe20000f21670 */
[----:B------:R-:W-:Y:S01]  /*8de0*/  VIADD R5, R3, 0x29 ;  /* 0x0000002903057836 */ /* 0x000fe20000000000 */
[----:B------:R-:W-:Y:S02]  /*8df0*/  ISETP.LT.OR P0, PT, R4, R238, P0 ;  /* 0x000000ee0400720c */ /* 0x000fe40000701670 */
[----:B------:R-:W-:Y:S02]  /*8e00*/  FSEL R193, R176, -INF , !P6 ;  /* 0xff800000b0c17808 */ /* 0x000fe40007000000 */
[----:B------:R-:W-:Y:S02]  /*8e10*/  FSEL R224, R178, -INF , !P1 ;  /* 0xff800000b2e07808 */ /* 0x000fe40004800000 */
[----:B------:R-:W-:Y:S02]  /*8e20*/  ISETP.GE.AND P6, PT, R4, R231, PT ;  /* 0x000000e70400720c */ /* 0x000fe40003fc6270 */
[----:B------:R-:W-:-:S02]  /*8e30*/  ISETP.GE.AND P1, PT, R6, R237, PT ;  /* 0x000000ed0600720c */ /* 0x000fc40003f26270 */
[----:B------:R-:W-:Y:S02]  /*8e40*/  FSEL R195, R177, -INF , !P0 ;  /* 0xff800000b1c37808 */ /* 0x000fe40004000000 */
[----:B------:R-:W-:Y:S02]  /*8e50*/  ISETP.GE.AND P0, PT, R6, R231, PT ;  /* 0x000000e70600720c */ /* 0x000fe40003f06270 */
[----:B------:R-:W-:Y:S01]  /*8e60*/  ISETP.LT.OR P6, PT, R4, R236, P6 ;  /* 0x000000ec0400720c */ /* 0x000fe200037c1670 */
[----:B------:R-:W-:Y:S01]  /*8e70*/  VIADD R4, R3, 0x30 ;  /* 0x0000003003047836 */ /* 0x000fe20000000000 */
[C---:B------:R-:W-:Y:S02]  /*8e80*/  ISETP.LT.OR P1, PT, R6.reuse, R238, P1 ;  /* 0x000000ee0600720c */ /* 0x040fe40000f21670 */
[----:B------:R-:W-:Y:S02]  /*8e90*/  ISETP.LT.OR P0, PT, R6, R236, P0 ;  /* 0x000000ec0600720c */ /* 0x000fe40000701670 */
[----:B------:R-:W-:-:S02]  /*8ea0*/  FSEL R192, R179, -INF , !P6 ;  /* 0xff800000b3c07808 */ /* 0x000fc40007000000 */
[----:B------:R-:W-:Y:S02]  /*8eb0*/  FSEL R225, R172, -INF , !P1 ;  /* 0xff800000ace17808 */ /* 0x000fe40004800000 */
[C---:B------:R-:W-:Y:S02]  /*8ec0*/  ISETP.GE.AND P6, PT, R5.reuse, R237, PT ;  /* 0x000000ed0500720c */ /* 0x040fe40003fc6270 */
[C---:B------:R-:W-:Y:S02]  /*8ed0*/  ISETP.GE.AND P1, PT, R5.reuse, R231, PT ;  /* 0x000000e70500720c */ /* 0x040fe40003f26270 */
[----:B------:R-:W-:Y:S02]  /*8ee0*/  FSEL R194, R174, -INF , !P0 ;  /* 0xff800000aec27808 */ /* 0x000fe40004000000 */
[----:B------:R-:W-:Y:S02]  /*8ef0*/  ISETP.GE.AND P0, PT, R4, R237, PT ;  /* 0x000000ed0400720c */ /* 0x000fe40003f06270 */
[----:B------:R-:W-:-:S02]  /*8f00*/  ISETP.LT.OR P6, PT, R5, R238, P6 ;  /* 0x000000ee0500720c */ /* 0x000fc400037c1670 */
[----:B------:R-:W-:Y:S01]  /*8f10*/  ISETP.LT.OR P1, PT, R5, R236, P1 ;  /* 0x000000ec0500720c */ /* 0x000fe20000f21670 */
[----:B------:R-:W-:Y:S01]  /*8f20*/  VIADD R5, R3, 0x31 ;  /* 0x0000003103057836 */ /* 0x000fe20000000000 */
[C---:B------:R-:W-:Y:S02]  /*8f30*/  ISETP.LT.OR P0, PT, R4.reuse, R238, P0 ;  /* 0x000000ee0400720c */ /* 0x040fe40000701670 */
[----:B------:R-:W-:Y:S02]  /*8f40*/  FSEL R226, R175, -INF , !P1 ;  /* 0xff800000afe27808 */ /* 0x000fe40004800000 */
[-C--:B------:R-:W-:Y:S02]  /*8f50*/  ISETP.GE.AND P1, PT, R4, R231.reuse, PT ;  /* 0x000000e70400720c */ /* 0x080fe40003f26270 */
[----:B------:R-:W-:Y:S02]  /*8f60*/  FSEL R183, R168, -INF , !P0 ;  /* 0xff800000a8b77808 */ /* 0x000fe40004000000 */
[----:B------:R-:W-:-:S02]  /*8f70*/  ISETP.GE.AND P0, PT, R5, R231, PT ;  /* 0x000000e70500720c */ /* 0x000fc40003f06270 */
[-C--:B------:R-:W-:Y:S01]  /*8f80*/  ISETP.LT.OR P1, PT, R4, R236.reuse, P1 ;  /* 0x000000ec0400720c */ /* 0x080fe20000f21670 */
[----:B------:R-:W-:Y:S01]  /*8f90*/  VIADD R4, R3, 0x38 ;  /* 0x0000003803047836 */ /* 0x000fe20000000000 */
[----:B------:R-:W-:Y:S01]  /*8fa0*/  ISETP.LT.OR P0, PT, R5, R236, P0 ;  /* 0x000000ec0500720c */ /* 0x000fe20000701670 */
[----:B------:R-:W-:Y:S01]  /*8fb0*/  VIADD R3, R3, 0x39 ;  /* 0x0000003903037836 */ /* 0x000fe20000000000 */
[----:B------:R-:W-:Y:S02]  /*8fc0*/  FSEL R227, R173, -INF , !P6 ;  /* 0xff800000ade37808 */ /* 0x000fe40007000000 */
[----:B------:R-:W-:Y:S02]  /*8fd0*/  FSEL R178, R171, -INF , !P0 ;  /* 0xff800000abb27808 */ /* 0x000fe40004000000 */
[----:B------:R-:W-:Y:S02]  /*8fe0*/  ISETP.GE.AND P0, PT, R4, R231, PT ;  /* 0x000000e70400720c */ /* 0x000fe40003f06270 */
[----:B------:R-:W-:-:S02]  /*8ff0*/  FSEL R180, R170, -INF , !P1 ;  /* 0xff800000aab47808 */ /* 0x000fc40004800000 */
[C---:B------:R-:W-:Y:S02]  /*9000*/  ISETP.LT.OR P0, PT, R4.reuse, R236, P0 ;  /* 0x000000ec0400720c */ /* 0x040fe40000701670 */
[CC--:B------:R-:W-:Y:S02]  /*9010*/  ISETP.GE.AND P6, PT, R5.reuse, R237.reuse, PT ;  /* 0x000000ed0500720c */ /* 0x0c0fe40003fc6270 */
[----:B------:R-:W-:Y:S02]  /*9020*/  ISETP.GE.AND P1, PT, R4, R237, PT ;  /* 0x000000ed0400720c */ /* 0x000fe40003f26270 */
[----:B------:R-:W-:Y:S02]  /*9030*/  FSEL R170, R166, -INF , !P0 ;  /* 0xff800000a6aa7808 */ /* 0x000fe40004000000 */
[----:B------:R-:W-:Y:S02]  /*9040*/  PLOP3.LUT P0, PT, PT, PT, UP0, 0x80, 0x0 ;  /* 0x000000000000781c */ /* 0x000fe40003f0f008 */
[----:B------:R-:W-:-:S02]  /*9050*/  ISETP.LT.OR P6, PT, R5, R238, P6 ;  /* 0x000000ee0500720c */ /* 0x000fc400037c1670 */
[-C--:B------:R-:W-:Y:S02]  /*9060*/  ISETP.LT.OR P1, PT, R4, R238.reuse, P1 ;  /* 0x000000ee0400720c */ /* 0x080fe40000f21670 */
[----:B------:R-:W-:Y:S02]  /*9070*/  FSEL R181, R169, -INF , !P6 ;  /* 0xff800000a9b57808 */ /* 0x000fe40007000000 */
[----:B------:R-:W-:Y:S02]  /*9080*/  FSEL R179, R164, -INF , !P1 ;  /* 0xff800000a4b37808 */ /* 0x000fe40004800000 */
[C---:B------:R-:W-:Y:S02]  /*9090*/  ISETP.GE.AND P6, PT, R3.reuse, R237, PT ;  /* 0x000000ed0300720c */ /* 0x040fe40003fc6270 */
[C---:B------:R-:W-:Y:S02]  /*90a0*/  ISETP.GE.AND P1, PT, R3.reuse, R231, PT ;  /* 0x000000e70300720c */ /* 0x040fe40003f26270 */
[----:B------:R-:W-:-:S02]  /*90b0*/  ISETP.LT.OR P6, PT, R3, R238, P6 ;  /* 0x000000ee0300720c */ /* 0x000fc400037c1670 */
        /* <DEDUP_REMOVED lines=83> */
.L_x_1628:
[----:B------:R-:W-:Y:S05]  /*95f0*/  BSYNC B0 ;  /* 0x0000000000007941 */ /* 0x000fea0003800000 */
.L_x_1627:
[----:B------:R-:W0:Y:S02]  /*9600*/  LDGDEPBAR ;  /* 0x00000000000079af */ /* 0x000e240000000000 */
.L_x_1626:
[----:B-12---:R-:W-:Y:S01]  /*9610*/  FMNMX.FTZ R4, R2, R190, !PT ;  /* 0x000000be02047209 */ /* 0x006fe20007810000 */
[----:B------:R1:W-:Y:S01]  /*9620*/  STL.64 [R1+0x30], R10 ;  /* 0x0000300a01007387 */ /* 0x0003e20000100a00 */
[----:B------:R-:W-:Y:S01]  /*9630*/  MOV R23, R245 ;  /* 0x000000f500177202 */ /* 0x000fe20000000f00 */
[----:B------:R-:W-:Y:S01]  /*9640*/  USHF.L.U32 UR44, UR21, 0x1, URZ ;  /* 0x00000001152c7899 */ /* 0x000fe2000800063f */
[----:B------:R-:W-:Y:S01]  /*9650*/  FMNMX.FTZ R4, R191, R4, !PT ;  /* 0x00000004bf047209 */ /* 0x000fe20007810000 */
[----:B------:R-:W-:Y:S01]  /*9660*/  UIADD3 UR4, UR35, -0x4498517b, URZ ;  /* 0xbb67ae8523047890 */ /* 0x000fe2000fffe03f */
[----:B------:R-:W-:Y:S01]  /*9670*/  MOV R24, R247 ;  /* 0x000000f700187202 */ /* 0x000fe20000000f00 */
[----:B------:R-:W-:Y:S01]  /*9680*/  UIADD3 UR6, UR34, -0x61c88647, URZ ;  /* 0x9e3779b922067890 */ /* 0x000fe2000fffe03f */
[----:B------:R-:W-:Y:S01]  /*9690*/  FMNMX.FTZ R3, R0, R188, !PT ;  /* 0x000000bc00037209 */ /* 0x000fe20007810000 */
[----:B------:R-:W-:Y:S01]  /*96a0*/  UIADD3 UR41, UR34, 0x3c6ef372, URZ ;  /* 0x3c6ef37222297890 */ /* 0x000fe2000fffe03f */
[----:B------:R-:W-:Y:S01]  /*96b0*/  MOV R25, R246 ;  /* 0x000000f600197202 */ /* 0x000fe20000000f00 */
[----:B------:R-:W-:Y:S01]  /*96c0*/  UIADD3 UR7, UR35, 0x646e171e, URZ ;  /* 0x646e171e23077890 */ /* 0x000fe2000fffe03f */
[----:B------:R-:W-:-:S02]  /*96d0*/  FMNMX.FTZ R4, R23, R4, !PT ;  /* 0x0000000417047209 */ /* 0x000fc40007810000 */
[----:B------:R-:W-:Y:S02]  /*96e0*/  MOV R22, R251 ;  /* 0x000000fb00167202 */ /* 0x000fe40000000f00 */
[----:B------:R-:W-:Y:S02]  /*96f0*/  FMNMX.FTZ R3, R24, R3, !PT ;  /* 0x0000000318037209 */ /* 0x000fe40007810000 */
[----:B------:R-:W-:Y:S02]  /*9700*/  FMNMX.FTZ R4, R25, R4, !PT ;  /* 0x0000000419047209 */ /* 0x000fe40007810000 */
[----:B------:R-:W-:Y:S01]  /*9710*/  MOV R20, R250 ;  /* 0x000000fa00147202 */ /* 0x000fe20000000f00 */
[----:B------:R-:W-:Y:S01]  /*9720*/  IMAD.WIDE.U32 R250, R14, -0x326172a9, RZ ;  /* 0xcd9e8d570efa7825 */ /* 0x000fe200078e00ff */
[----:B------:R-:W-:Y:S02]  /*9730*/  FMNMX.FTZ R3, R22, R3, !PT ;  /* 0x0000000316037209 */ /* 0x000fe40007810000 */
[----:B------:R-:W-:-:S02]  /*9740*/  FMNMX.FTZ R4, R189, R4, !PT ;  /* 0x00000004bd047209 */ /* 0x000fc40007810000 */
[----:B------:R-:W-:Y:S02]  /*9750*/  FMNMX.FTZ R3, R20, R3, !PT ;  /* 0x0000000314037209 */ /* 0x000fe40007810000 */
[----:B------:R-:W-:Y:S01]  /*9760*/  FMNMX.FTZ R4, R185, R4, !PT ;  /* 0x00000004b9047209 */ /* 0x000fe20007810000 */
[----:B-1----:R-:W-:Y:S01]  /*9770*/  IMAD.WIDE.U32 R10, R8, -0x2daee0ad, RZ ;  /* 0xd2511f53080a7825 */ /* 0x002fe200078e00ff */
        /* <DEDUP_REMOVED lines=18> */
[----:B------:R-:W-:Y:S02]  /*98a0*/  LOP3.LUT R246, R251, R9, RZ, 0x3c, !PT ;  /* 0x00000009fbf67212 */ /* 0x000fe400078e3cff */
[----:B------:R-:W-:Y:S02]  /*98b0*/  FMNMX.FTZ R5, R178, R5, !PT ;  /* 0x00000005b2057209 */ /* 0x000fe40007810000 */
[----:B------:R-:W-:Y:S01]  /*98c0*/  FMNMX.FTZ R7, R171, R4, !PT ;  /* 0x00000004ab077209 */ /* 0x000fe20007810000 */
[----:B------:R-:W-:Y:S01]  /*98d0*/  IMAD.WIDE.U32 R246, R246, -0x2daee0ad, RZ ;  /* 0xd2511f53f6f67825 */ /* 0x000fe200078e00ff */
[----:B------:R-:W-:-:S02]  /*98e0*/  MOV R3, UR35 ;  /* 0x0000002300037c02 */ /* 0x000fc40008000f00 */
[----:B------:R-:W-:Y:S01]  /*98f0*/  FMNMX.FTZ R5, R170, R5, !PT ;  /* 0x00000005aa057209 */ /* 0x000fe20007810000 */
[----:B------:R-:W1:Y:S01]  /*9900*/  SHFL.BFLY PT, R6, R7, 0x2, 0x1f ;  /* 0x0c401f0007067f89 */ /* 0x000e6200000e0000 */
[----:B------:R-:W-:Y:S01]  /*9910*/  LOP3.LUT R3, R11, UR44, R3, 0x96, !PT ;  /* 0x0000002c0b037c12 */ /* 0x000fe2000f8e9603 */
[----:B------:R-:W-:Y:S01]  /*9920*/  UIADD3 UR44, UR44, 0x1, URZ ;  /* 0x000000012c2c7890 */ /* 0x000fe2000fffe03f */
[----:B------:R-:W-:Y:S02]  /*9930*/  FMNMX.FTZ R5, R168, R5, !PT ;  /* 0x00000005a8057209 */ /* 0x000fe40007810000 */
[----:B------:R-:W-:Y:S01]  /*9940*/  LOP3.LUT R244, R247, UR4, R10, 0x96, !PT ;  /* 0x00000004f7f47c12 */ /* 0x000fe2000f8e960a */
[----:B------:R-:W-:Y:S01]  /*9950*/  IMAD.WIDE.U32 R18, R3, -0x326172a9, RZ ;  /* 0xcd9e8d5703127825 */ /* 0x000fe200078e00ff */
[----:B------:R-:W-:Y:S01]  /*9960*/  UIADD3 UR4, UR34, -0x4ab325aa, URZ ;  /* 0xb54cda5622047890 */ /* 0x000fe2000fffe03f */
[----:B------:R-:W2:Y:S02]  /*9970*/  SHFL.BFLY PT, R4, R5, 0x2, 0x1f ;  /* 0x0c401f0005047f89 */ /* 0x000ea400000e0000 */
[----:B------:R-:W-:Y:S01]  /*9980*/  IMAD.WIDE.U32 R244, R244, -0x326172a9, RZ ;  /* 0xcd9e8d57f4f47825 */ /* 0x000fe200078e00ff */
[----:B------:R-:W-:-:S04]  /*9990*/  LOP3.LUT R17, R19, UR6, R250, 0x96, !PT ;  /* 0x0000000613117c12 */ /* 0x000fc8000f8e96fa */
[----:B------:R-:W-:Y:S01]  /*99a0*/  LOP3.LUT R3, R245, UR41, R18, 0x96, !PT ;  /* 0x00000029f5037c12 */ /* 0x000fe2000f8e9612 */
[----:B------:R-:W-:-:S04]  /*99b0*/  IMAD.WIDE.U32 R164, R17, -0x2daee0ad, RZ ;  /* 0xd2511f5311a47825 */ /* 0x000fc800078e00ff */
[----:B------:R-:W-:Y:S01]  /*99c0*/  IMAD.WIDE.U32 R34, R3, -0x2daee0ad, RZ ;  /* 0xd2511f5303227825 */ /* 0x000fe200078e00ff */
[----:B------:R-:W-:Y:S02]  /*99d0*/  LOP3.LUT R3, R165, UR43, R246, 0x96, !PT ;  /* 0x0000002ba5037c12 */ /* 0x000fe4000f8e96f6 */
[----:B-1----:R-:W-:-:S03]  /*99e0*/  FMNMX.FTZ R6, R7, R6, !PT ;  /* 0x0000000607067209 */ /* 0x002fc60007810000 */
[----:B------:R-:W-:Y:S01]  /*99f0*/  IMAD.WIDE.U32 R32, R3, -0x326172a9, RZ ;  /* 0xcd9e8d5703207825 */ /* 0x000fe200078e00ff */
[----:B------:R-:W-:Y:S01]  /*9a00*/  LOP3.LUT R164, R35, UR40, R164, 0x96, !PT ;  /* 0x0000002823a47c12 */ /* 0x000fe2000f8e96a4 */
[----:B------:R-:W1:Y:S03]  /*9a10*/  SHFL.BFLY PT, R17, R6, 0x1, 0x1f ;  /* 0x0c201f0006117f89 */ /* 0x000e6600000e0000 */
[----:B------:R-:W-:Y:S01]  /*9a20*/  LOP3.LUT R3, R33, UR42, R244, 0x96, !PT ;  /* 0x0000002a21037c12 */ /* 0x000fe2000f8e96f4 */
[----:B------:R-:W-:Y:S01]  /*9a30*/  IMAD.WIDE.U32 R164, R164, -0x326172a9, RZ ;  /* 0xcd9e8d57a4a47825 */ /* 0x000fe200078e00ff */
[----:B--2---:R-:W-:-:S03]  /*9a40*/  FMNMX.FTZ R4, R5, R4, !PT ;  /* 0x0000000405047209 */ /* 0x004fc60007810000 */
[----:B------:R-:W-:Y:S01]  /*9a50*/  IMAD.WIDE.U32 R18, R3, -0x2daee0ad, RZ ;  /* 0xd2511f5303127825 */ /* 0x000fe200078e00ff */
[----:B------:R-:W-:Y:S01]  /*9a60*/  LOP3.LUT R32, R165, UR39, R32, 0x96, !PT ;  /* 0x00000027a5207c12 */ /* 0x000fe2000f8e9620 */
[----:B------:R-:W2:Y:S03]  /*9a70*/  SHFL.BFLY PT, R3, R4, 0x1, 0x1f ;  /* 0x0c201f0004037f89 */ /* 0x000ea600000e0000 */
[----:B------:R-:W-:Y:S01]  /*9a80*/  LOP3.LUT R34, R19, UR29, R34, 0x96, !PT ;  /* 0x0000001d13227c12 */ /* 0x000fe2000f8e9622 */
[----:B------:R-:W-:-:S04]  /*9a90*/  IMAD.WIDE.U32 R32, R32, -0x2daee0ad, RZ ;  /* 0xd2511f5320207825 */ /* 0x000fc800078e00ff */
[----:B------:R-:W-:Y:S01]  /*9aa0*/  IMAD.WIDE.U32 R34, R34, -0x326172a9, RZ ;  /* 0xcd9e8d5722227825 */ /* 0x000fe200078e00ff */
[----:B------:R-:W-:-:S05]  /*9ab0*/  LOP3.LUT R18, R33, UR24, R18, 0x96, !PT ;  /* 0x0000001821127c12 */ /* 0x000fca000f8e9612 */
[----:B------:R-:W-:Y:S01]  /*9ac0*/  IMAD.WIDE.U32 R18, R18, -0x326172a9, RZ ;  /* 0xcd9e8d5712127825 */ /* 0x000fe200078e00ff */
[----:B-1----:R-:W-:Y:S02]  /*9ad0*/  FMNMX.FTZ R17, R6, R17, !PT ;  /* 0x0000001106117209 */ /* 0x002fe40007810000 */
[----:B------:R-:W-:-:S03]  /*9ae0*/  SHF.R.U32.HI R7, RZ, 0x10, R18 ;  /* 0x00000010ff077819 */ /* 0x000fc60000011612 */
[C---:B------:R-:W-:Y:S01]  /*9af0*/  FMUL.FTZ R182, R17.reuse, UR38 ;  /* 0x0000002611b67c20 */ /* 0x040fe20008410000 */
[----:B------:R-:W-:Y:S02]  /*9b00*/  FSETP.NEU.FTZ.AND P6, PT, R17, -INF , PT ;  /* 0xff8000001100780b */ /* 0x000fe40003fdd000 */
[----:B------:R-:W-:Y:S02]  /*9b10*/  LOP3.LUT R7, R7, 0xff, RZ, 0xc0, !PT ;  /* 0x000000ff07077812 */ /* 0x000fe400078ec0ff */
[----:B--2---:R-:W-:Y:S02]  /*9b20*/  FMNMX.FTZ R3, R4, R3, !PT ;  /* 0x0000000304037209 */ /* 0x004fe40007810000 */
[----:B------:R-:W-:Y:S02]  /*9b30*/  SHF.R.U32.HI R4, RZ, 0x18, R18 ;  /* 0x00000018ff047819 */ /* 0x000fe40000011612 */
[----:B------:R-:W-:Y:S01]  /*9b40*/  FSEL R182, R182, RZ, P6 ;  /* 0x000000ffb6b67208 */ /* 0x000fe20003000000 */
[----:B------:R-:W-:Y:S01]  /*9b50*/  FMUL.FTZ R169, R3, UR38 ;  /* 0x0000002603a97c20 */ /* 0x000fe20008410000 */
[----:B------:R-:W-:-:S02]  /*9b60*/  LOP3.LUT R6, R18, 0xffff, RZ, 0xc0, !PT ;  /* 0x0000ffff12067812 */ /* 0x000fc400078ec0ff */
[----:B------:R-:W-:Y:S01]  /*9b70*/  PRMT R7, R7, 0x5410, R4 ;  /* 0x0000541007077816 */ /* 0x000fe20000000004 */
[----:B------:R-:W-:Y:S01]  /*9b80*/  FFMA.FTZ R172, R23, UR38, -R182 ;  /* 0x0000002617ac7c23 */ /* 0x000fe200080108b6 */
[----:B------:R-:W-:Y:S01]  /*9b90*/  LOP3.LUT R4, R19, UR4, R34, 0x96, !PT ;  /* 0x0000000413047c12 */ /* 0x000fe2000f8e9622 */
[--C-:B------:R-:W-:Y:S01]  /*9ba0*/  FFMA.FTZ R19, R25, UR38, -R182.reuse ;  /* 0x0000002619137c23 */ /* 0x100fe200080108b6 */
[----:B------:R-:W-:Y:S01]  /*9bb0*/  FSETP.NEU.FTZ.AND P1, PT, R3, -INF , PT ;  /* 0xff8000000300780b */ /* 0x000fe20003f3d000 */
[----:B------:R-:W-:Y:S01]  /*9bc0*/  FFMA.FTZ R174, R190, UR38, -R182 ;  /* 0x00000026beae7c23 */ /* 0x000fe200080108b6 */
[----:B------:R-:W-:Y:S01]  /*9bd0*/  SHF.R.U32.HI R6, RZ, 0x8, R6 ;  /* 0x00000008ff067819 */ /* 0x000fe20000011606 */
[--C-:B------:R-:W-:Y:S01]  /*9be0*/  FFMA.FTZ R173, R191, UR38, -R182.reuse ;  /* 0x00000026bfad7c23 */ /* 0x100fe200080108b6 */
[----:B------:R-:W-:Y:S01]  /*9bf0*/  LOP3.LUT R21, R18, 0xff, RZ, 0xc0, !PT ;  /* 0x000000ff12157812 */ /* 0x000fe200078ec0ff */
[----:B------:R-:W-:Y:S01]  /*9c00*/  MUFU.EX2 R172, R172 ;  /* 0x000000ac00ac7308 */ /* 0x000fe20000000800 */
[----:B------:R-:W-:Y:S01]  /*9c10*/  LOP3.LUT R23, R4, 0xffff, RZ, 0xc0, !PT ;  /* 0x0000ffff04177812 */ /* 0x000fe200078ec0ff */
[--C-:B------:R-:W-:Y:S01]  /*9c20*/  FFMA.FTZ R187, R29, UR38, -R182.reuse ;  /* 0x000000261dbb7c23 */ /* 0x100fe200080108b6 */
[----:B------:R-:W-:Y:S01]  /*9c30*/  FSEL R169, R169, RZ, P1 ;  /* 0x000000ffa9a97208 */ /* 0x000fe20000800000 */
[----:B------:R-:W-:Y:S01]  /*9c40*/  FFMA.FTZ R191, R189, UR38, -R182 ;  /* 0x00000026bdbf7c23 */ /* 0x000fe200080108b6 */
[----:B------:R-:W-:Y:S01]  /*9c50*/  PRMT R21, R21, 0x5410, R6 ;  /* 0x0000541015157816 */ /* 0x000fe20000000006 */
[----:B------:R-:W-:Y:S01]  /*9c60*/  FFMA.FTZ R190, R185, UR38, -R182 ;  /* 0x00000026b9be7c23 */ /* 0x000fe200080108b6 */
[----:B------:R-:W-:Y:S01]  /*9c70*/  SHF.R.U32.HI R23, RZ, 0x8, R23 ;  /* 0x00000008ff177819 */ /* 0x000fe20000011617 */
[--C-:B------:R-:W-:Y:S01]  /*9c80*/  FFMA.FTZ R177, R188, UR38, -R169.reuse ;  /* 0x00000026bcb17c23 */ /* 0x100fe200080108a9 */
[----:B------:R-:W-:Y:S01]  /*9c90*/  LOP3.LUT R6, R4, 0xff, RZ, 0xc0, !PT ;  /* 0x000000ff04067812 */ /* 0x000fe200078ec0ff */
[--C-:B------:R-:W-:Y:S01]  /*9ca0*/  FFMA.FTZ R18, R24, UR38, -R169.reuse ;  /* 0x0000002618127c23 */ /* 0x100fe200080108a9 */
[----:B------:R-:W-:Y:S01]  /*9cb0*/  FSEL R27, R17, RZ, P6 ;  /* 0x000000ff111b7208 */ /* 0x000fe20003000000 */
[----:B------:R-:W-:Y:S01]  /*9cc0*/  FFMA.FTZ R175, R22, UR38, -R169 ;  /* 0x0000002616af7c23 */ /* 0x000fe200080108a9 */
[----:B------:R-:W-:Y:S01]  /*9cd0*/  FSEL R25, R3, RZ, P1 ;  /* 0x000000ff03197208 */ /* 0x000fe20000800000 */
[----:B------:R-:W-:Y:S01]  /*9ce0*/  MUFU.EX2 R177, R177 ;  /* 0x000000b100b17308 */ /* 0x000fe20000000800 */
[----:B------:R-:W-:Y:S01]  /*9cf0*/  PRMT R23, R6, 0x5410, R23 ;  /* 0x0000541006177816 */ /* 0x000fe20000000017 */
[----:B------:R-:W-:Y:S01]  /*9d00*/  FADD.FTZ R6, R2, -R27 ;  /* 0x8000001b02067221 */ /* 0x000fe20000010000 */
[--C-:B------:R-:W-:Y:S01]  /*9d10*/  SHF.R.U32.HI R5, RZ, 0x10, R4.reuse ;  /* 0x00000010ff057819 */ /* 0x100fe20000011604 */
[----:B------:R-:W-:Y:S01]  /*9d20*/  FADD.FTZ R2, R0, -R25 ;  /* 0x8000001900027221 */ /* 0x000fe20000010000 */
[--C-:B------:R-:W-:Y:S01]  /*9d30*/  FFMA.FTZ R0, R20, UR38, -R169.reuse ;  /* 0x0000002614007c23 */ /* 0x100fe200080108a9 */
[----:B------:R-:W-:Y:S01]  /*9d40*/  SHF.R.U32.HI R4, RZ, 0x18, R4 ;  /* 0x00000018ff047819 */ /* 0x000fe20000011604 */
[----:B------:R-:W-:Y:S01]  /*9d50*/  FMUL.FTZ R176, R6, UR38 ;  /* 0x0000002606b07c20 */ /* 0x000fe20008410000 */
[----:B------:R-:W1:Y:S01]  /*9d60*/  MUFU.EX2 R18, R18 ;  /* 0x0000001200127308 */ /* 0x000e620000000800 */
[----:B------:R-:W-:Y:S01]  /*9d70*/  LOP3.LUT R5, R5, 0xff, RZ, 0xc0, !PT ;  /* 0x000000ff05057812 */ /* 0x000fe200078ec0ff */
[----:B------:R-:W2:Y:S01]  /*9d80*/  LDSM.16.MT88.4 R24, [R216+0x18000] ;  /* 0x01800000d818783b */ /* 0x000ea20000004200 */
[--C-:B------:R-:W-:Y:S01]  /*9d90*/  HSET2.LE.AND R7, R7, R248.reuse, PT ;  /* 0x000000f807077233 */ /* 0x100fe20003803000 */
[----:B------:R-:W-:Y:S01]  /*9da0*/  FMUL.FTZ R2, R2, UR38 ;  /* 0x0000002602027c20 */ /* 0x000fe20008410000 */
[----:B------:R-:W-:Y:S01]  /*9db0*/  PRMT R5, R5, 0x5410, R4 ;  /* 0x0000541005057816 */ /* 0x000fe20000000004 */
[--C-:B------:R-:W-:Y:S01]  /*9dc0*/  FFMA.FTZ R189, R184, UR38, -R169.reuse ;  /* 0x00000026b8bd7c23 */ /* 0x100fe200080108a9 */
[--C-:B------:R-:W-:Y:S01]  /*9dd0*/  HSET2.LE.AND R4, R23, R248.reuse, PT ;  /* 0x000000f817047233 */ /* 0x100fe20003803000 */
[----:B------:R-:W-:Y:S01]  /*9de0*/  MUFU.EX2 R174, R174 ;  /* 0x000000ae00ae7308 */ /* 0x000fe20000000800 */
[----:B------:R-:W-:Y:S01]  /*9df0*/  LOP3.LUT R34, R35, UR31, R164, 0x96, !PT ;  /* 0x0000001f23227c12 */ /* 0x000fe2000f8e96a4 */
[--C-:B------:R-:W-:Y:S01]  /*9e00*/  FFMA.FTZ R188, R28, UR38, -R169.reuse ;  /* 0x000000261cbc7c23 */ /* 0x100fe200080108a9 */
[----:B------:R-:W-:Y:S01]  /*9e10*/  HSET2.LE.AND R5, R5, R248, PT ;  /* 0x000000f805057233 */ /* 0x000fe20003803000 */
[----:B------:R-:W-:Y:S01]  /*9e20*/  FFMA.FTZ R186, R186, UR38, -R182 ;  /* 0x00000026baba7c23 */ /* 0x000fe200080108b6 */
[----:B------:R-:W-:Y:S01]  /*9e30*/  FFMA.FTZ R185, R30, UR38, -R169 ;  /* 0x000000261eb97c23 */ /* 0x000fe200080108a9 */
[----:B------:R-:W-:-:S04]  /*9e40*/  IMAD.WIDE.U32 R34, R34, -0x2daee0ad, RZ ;  /* 0xd2511f5322227825 */ /* 0x000fc800078e00ff */
[--C-:B------:R-:W-:Y:S01]  /*9e50*/  FFMA.FTZ R184, R31, UR38, -R169.reuse ;  /* 0x000000261fb87c23 */ /* 0x100fe200080108a9 */
[----:B------:R-:W3:Y:S01]  /*9e60*/  MUFU.EX2 R173, R173 ;  /* 0x000000ad00ad7308 */ /* 0x000ee20000000800 */
[----:B-1----:R-:W-:Y:S01]  /*9e70*/  F2FP.F16.F32.PACK_AB R6, R18, R177 ;  /* 0x000000b11206723e */ /* 0x002fe200000000ff */
[----:B------:R-:W-:Y:S01]  /*9e80*/  LDSM.16.MT88.4 R164, [R212+0x18800] ;  /* 0x01880000d4a4783b */ /* 0x000fe20000004200 */
[----:B------:R-:W-:Y:S01]  /*9e90*/  LOP3.LUT R29, R34, 0xff, RZ, 0xc0, !PT ;  /* 0x000000ff221d7812 */ /* 0x000fe200078ec0ff */
[--C-:B------:R-:W-:Y:S01]  /*9ea0*/  FFMA.FTZ R195, R195, UR38, -R182.reuse ;  /* 0x00000026c3c37c23 */ /* 0x100fe200080108b6 */
[----:B------:R-:W-:Y:S01]  /*9eb0*/  LOP3.LUT R5, R5, R6, RZ, 0xc0, !PT ;  /* 0x0000000605057212 */ /* 0x000fe200078ec0ff */
[--C-:B------:R-:W-:Y:S01]  /*9ec0*/  FFMA.FTZ R194, R194, UR38, -R169.reuse ;  /* 0x00000026c2c27c23 */ /* 0x100fe200080108a9 */
[----:B------:R-:W-:Y:S01]  /*9ed0*/  HSET2.LE.AND R6, R21, R248, PT ;  /* 0x000000f815067233 */ /* 0x000fe20003803000 */
[----:B------:R-:W1:Y:S01]  /*9ee0*/  MUFU.EX2 R19, R19 ;  /* 0x0000001300137308 */ /* 0x000e620000000800 */
[----:B------:R-:W-:Y:S01]  /*9ef0*/  FFMA.FTZ R192, R192, UR38, -R169 ;  /* 0x00000026c0c07c23 */ /* 0x000fe200080108a9 */
[----:B------:R-:W-:-:S06]  /*9f00*/  FFMA.FTZ R227, R227, UR38, -R182 ;  /* 0x00000026e3e37c23 */ /* 0x000fcc00080108b6 */
[----:B------:R-:W-:Y:S01]  /*9f10*/  MUFU.EX2 R175, R175 ;  /* 0x000000af00af7308 */ /* 0x000fe20000000800 */
[----:B---3--:R-:W-:-:S04]  /*9f20*/  F2FP.F16.F32.PACK_AB R23, R173, R174 ;  /* 0x000000aead17723e */ /* 0x008fc800000000ff */
[----:B------:R-:W-:-:S03]  /*9f30*/  LOP3.LUT R4, R4, R23, RZ, 0xc0, !PT ;  /* 0x0000001704047212 */ /* 0x000fc600078ec0ff */
[----:B------:R-:W3:Y:S01]  /*9f40*/  MUFU.EX2 R0, R0 ;  /* 0x0000000000007308 */ /* 0x000ee20000000800 */
[----:B-1----:R-:W-:-:S04]  /*9f50*/  F2FP.F16.F32.PACK_AB R21, R19, R172 ;  /* 0x000000ac1315723e */ /* 0x002fc800000000ff */
[----:B------:R-:W-:-:S03]  /*9f60*/  LOP3.LUT R6, R6, R21, RZ, 0xc0, !PT ;  /* 0x0000001506067212 */ /* 0x000fc600078ec0ff */
[----:B------:R-:W1:Y:S08]  /*9f70*/  MUFU.EX2 R176, R176 ;  /* 0x000000b000b07308 */ /* 0x000e700000000800 */
[----:B------:R-:W4:Y:S01]  /*9f80*/  MUFU.EX2 R2, R2 ;  /* 0x0000000200027308 */ /* 0x000f220000000800 */
[----:B---3--:R-:W-:-:S04]  /*9f90*/  F2FP.F16.F32.PACK_AB R20, R0, R175 ;  /* 0x000000af0014723e */ /* 0x008fc800000000ff */
[----:B------:R-:W-:Y:S02]  /*9fa0*/  LOP3.LUT R7, R7, R20, RZ, 0xc0, !PT ;  /* 0x0000001407077212 */ /* 0x000fe400078ec0ff */
[----:B------:R-:W3:Y:S01]  /*9fb0*/  LDSM.16.MT88.4 R20, [R214+0x18000] ;  /* 0x01800000d614783b */ /* 0x000ee20000004200 */
        /* <DEDUP_REMOVED lines=147> */
[----:B------:R-:W-:Y:S08]  /*a8f0*/  MUFU.EX2 R188, R188 ;  /* 0x000000bc00bc7308 */ /* 0x000ff00000000800 */
[----:B------:R-:W-:Y:S01]  /*a900*/  MUFU.EX2 R191, R191 ;  /* 0x000000bf00bf7308 */ /* 0x000fe20000000800 */
[C---:B-1----:R-:W-:Y:S07]  /*a910*/  HMMA.16816.F32 R56, R4.reuse, R24, R56 ;  /* 0x000000180438723c */ /* 0x042fee0000001838 */
[----:B------:R-:W1:Y:S01]  /*a920*/  MUFU.EX2 R190, R190 ;  /* 0x000000be00be7308 */ /* 0x000e620000000800 */
[C---:B------:R-:W-:Y:S01]  /*a930*/  HMMA.16816.F32 R60, R4.reuse, R26, R60 ;  /* 0x0000001a043c723c */ /* 0x040fe2000000183c */
[----:B------:R-:W3:Y:S06]  /*a940*/  LDSM.16.MT88.4 R24, [R216+0x1c000] ;  /* 0x01c00000d818783b */ /* 0x000eec0000004200 */
[----:B------:R-:W-:Y:S08]  /*a950*/  MUFU.EX2 R187, R187 ;  /* 0x000000bb00bb7308 */ /* 0x000ff00000000800 */
[----:B------:R-:W-:Y:S01]  /*a960*/  MUFU.EX2 R186, R186 ;  /* 0x000000ba00ba7308 */ /* 0x000fe20000000800 */
[----:B--2---:R-:W-:Y:S01]  /*a970*/  HMMA.16816.F32 R64, R4, R20, R64 ;  /* 0x000000140440723c */ /* 0x004fe20000001840 */
[----:B-1----:R-:W-:-:S05]  /*a980*/  F2FP.F16.F32.PACK_AB R31, R190, R191 ;  /* 0x000000bfbe1f723e */ /* 0x002fca00000000ff */
[C---:B------:R-:W-:Y:S01]  /*a990*/  HMMA.16816.F32 R68, R4.reuse, R22, R68 ;  /* 0x000000160444723c */ /* 0x040fe20000001844 */
[----:B------:R-:W1:Y:S01]  /*a9a0*/  LDSM.16.MT88.4 R20, [R214+0x1c000] ;  /* 0x01c00000d614783b */ /* 0x000e620000004200 */
[----:B------:R-:W-:Y:S08]  /*a9b0*/  MUFU.EX2 R185, R185 ;  /* 0x000000b900b97308 */ /* 0x000ff00000000800 */
[----:B------:R-:W2:Y:S08]  /*a9c0*/  MUFU.EX2 R184, R184 ;  /* 0x000000b800b87308 */ /* 0x000eb00000000800 */
[----:B------:R-:W-:Y:S01]  /*a9d0*/  MUFU.EX2 R194, R194 ;  /* 0x000000c200c27308 */ /* 0x000fe20000000800 */
[C---:B---3--:R-:W-:Y:S06]  /*a9e0*/  HMMA.16816.F32 R72, R4.reuse, R24, R72 ;  /* 0x000000180448723c */ /* 0x048fec0000001848 */
[C---:B------:R-:W-:Y:S01]  /*a9f0*/  HMMA.16816.F32 R76, R4.reuse, R26, R76 ;  /* 0x0000001a044c723c */ /* 0x040fe2000000184c */
[----:B------:R-:W3:Y:S01]  /*aa00*/  LDSM.16.MT88.4 R24, [R213+0x1c000] ;  /* 0x01c00000d518783b */ /* 0x000ee20000004200 */
[----:B--2---:R-:W-:Y:S01]  /*aa10*/  F2FP.F16.F32.PACK_AB R28, R184, R185 ;  /* 0x000000b9b81c723e */ /* 0x004fe200000000ff */
[----:B------:R-:W-:Y:S03]  /*aa20*/  MUFU.EX2 R192, R192 ;  /* 0x000000c000c07308 */ /* 0x000fe60000000800 */
[C---:B-1----:R-:W-:Y:S06]  /*aa30*/  HMMA.16816.F32 R80, R4.reuse, R20, R80 ;  /* 0x000000140450723c */ /* 0x042fec0000001850 */
[C---:B------:R-:W-:Y:S01]  /*aa40*/  HMMA.16816.F32 R84, R4.reuse, R22, R84 ;  /* 0x000000160454723c */ /* 0x040fe20000001854 */
[----:B------:R-:W1:Y:S05]  /*aa50*/  LDSM.16.MT88.4 R20, [R212+0x1c000] ;  /* 0x01c00000d414783b */ /* 0x000e6a0000004200 */
[C---:B---3--:R-:W-:Y:S06]  /*aa60*/  HMMA.16816.F32 R88, R4.reuse, R24, R88 ;  /* 0x000000180458723c */ /* 0x048fec0000001858 */
        /* <DEDUP_REMOVED lines=15> */
[----:B------:R-:W-:Y:S07]  /*ab60*/  HMMA.16816.F32 R132, R4, R22, R132 ;  /* 0x000000160484723c */ /* 0x000fee0000001884 */
[----:B------:R-:W-:-:S02]  /*ab70*/  LOP3.LUT R4, R34, 0xffff, RZ, 0xc0, !PT ;  /* 0x0000ffff22047812 */ /* 0x000fc400078ec0ff */
[----:B------:R-:W-:Y:S02]  /*ab80*/  LOP3.LUT R5, R35, UR7, R32, 0x96, !PT ;  /* 0x0000000723057c12 */ /* 0x000fe4000f8e9620 */
[----:B------:R-:W-:Y:S02]  /*ab90*/  SHF.R.U32.HI R4, RZ, 0x8, R4 ;  /* 0x00000008ff047819 */ /* 0x000fe40000011604 */
[----:B------:R-:W-:Y:S02]  /*aba0*/  LOP3.LUT R21, R5, 0xffff, RZ, 0xc0, !PT ;  /* 0x0000ffff05157812 */ /* 0x000fe400078ec0ff */
[----:B------:R-:W-:Y:S02]  /*abb0*/  PRMT R29, R29, 0x5410, R4 ;  /* 0x000054101d1d7816 */ /* 0x000fe40000000004 */
[----:B------:R-:W-:Y:S02]  /*abc0*/  LOP3.LUT R4, R5, 0xff, RZ, 0xc0, !PT ;  /* 0x000000ff05047812 */ /* 0x000fe400078ec0ff */
[----:B------:R-:W-:-:S02]  /*abd0*/  SHF.R.U32.HI R20, RZ, 0x10, R5 ;  /* 0x00000010ff147819 */ /* 0x000fc40000011605 */
[----:B------:R-:W-:Y:S02]  /*abe0*/  SHF.R.U32.HI R21, RZ, 0x8, R21 ;  /* 0x00000008ff157819 */ /* 0x000fe40000011615 */
[----:B------:R-:W-:Y:S02]  /*abf0*/  LOP3.LUT R20, R20, 0xff, RZ, 0xc0, !PT ;  /* 0x000000ff14147812 */ /* 0x000fe400078ec0ff */
[----:B------:R-:W-:Y:S02]  /*ac00*/  PRMT R21, R4, 0x5410, R21 ;  /* 0x0000541004157816 */ /* 0x000fe40000000015 */
[----:B------:R-:W-:Y:S02]  /*ac10*/  SHF.R.U32.HI R5, RZ, 0x18, R5 ;  /* 0x00000018ff057819 */ /* 0x000fe40000011605 */
[----:B------:R-:W-:Y:S02]  /*ac20*/  SHF.R.U32.HI R6, RZ, 0x10, R34 ;  /* 0x00000010ff067819 */ /* 0x000fe40000011622 */
[----:B------:R-:W-:-:S02]  /*ac30*/  PRMT R5, R20, 0x5410, R5 ;  /* 0x0000541014057816 */ /* 0x000fc40000000005 */
[--C-:B------:R-:W-:Y:S02]  /*ac40*/  HSET2.LE.AND R4, R21, R248.reuse, PT ;  /* 0x000000f815047233 */ /* 0x100fe40003803000 */
[----:B------:R-:W1:Y:S01]  /*ac50*/  LDSM.16.MT88.4 R20, [R214+0x18800] ;  /* 0x01880000d614783b */ /* 0x000e620000004200 */
[----:B------:R-:W-:Y:S02]  /*ac60*/  SHF.R.U32.HI R7, RZ, 0x18, R34 ;  /* 0x00000018ff077819 */ /* 0x000fe40000011622 */
[----:B------:R-:W-:Y:S01]  /*ac70*/  LOP3.LUT R6, R6, 0xff, RZ, 0xc0, !PT ;  /* 0x000000ff06067812 */ /* 0x000fe200078ec0ff */
[----:B------:R-:W3:Y:S01]  /*ac80*/  LDSM.16.MT88.4 R32, [R213+0x18800] ;  /* 0x01880000d520783b */ /* 0x000ee20000004200 */
[----:B------:R-:W-:Y:S02]  /*ac90*/  HSET2.LE.AND R5, R5, R248, PT ;  /* 0x000000f805057233 */ /* 0x000fe40003803000 */
[----:B------:R-:W-:Y:S02]  /*aca0*/  PRMT R7, R6, 0x5410, R7 ;  /* 0x0000541006077816 */ /* 0x000fe40000000007 */
[----:B------:R-:W-:-:S02]  /*acb0*/  F2FP.F16.F32.PACK_AB R6, R188, R189 ;  /* 0x000000bdbc06723e */ /* 0x000fc400000000ff */
[----:B------:R-:W-:Y:S02]  /*acc0*/  LOP3.LUT R4, R4, R31, RZ, 0xc0, !PT ;  /* 0x0000001f04047212 */ /* 0x000fe400078ec0ff */
[----:B------:R-:W-:Y:S02]  /*acd0*/  LOP3.LUT R5, R5, R6, RZ, 0xc0, !PT ;  /* 0x0000000605057212 */ /* 0x000fe400078ec0ff */
[--C-:B------:R-:W-:Y:S02]  /*ace0*/  HSET2.LE.AND R6, R29, R248.reuse, PT ;  /* 0x000000f81d067233 */ /* 0x100fe40003803000 */
[----:B------:R-:W-:Y:S02]  /*acf0*/  HSET2.LE.AND R7, R7, R248, PT ;  /* 0x000000f807077233 */ /* 0x000fe40003803000 */
[----:B------:R-:W-:-:S03]  /*ad00*/  F2FP.F16.F32.PACK_AB R29, R186, R187 ;  /* 0x000000bbba1d723e */ /* 0x000fc600000000ff */
[----:B------:R-:W-:Y:S02]  /*ad10*/  LOP3.LUT R7, R7, R28, RZ, 0xc0, !PT ;  /* 0x0000001c07077212 */ /* 0x000fe400078ec0ff */
[----:B------:R-:W-:Y:S02]  /*ad20*/  LOP3.LUT R6, R6, R29, RZ, 0xc0, !PT ;  /* 0x0000001d06067212 */ /* 0x000fe400078ec0ff */
        /* <DEDUP_REMOVED lines=9> */
[----:B------:R-:W-:Y:S05]  /*adc0*/  LDSM.16.MT88.4 R32, [R216+0x1c800] ;  /* 0x01c80000d820783b */ /* 0x000fea0000004200 */
[C---:B----4-:R-:W-:Y:S06]  /*add0*/  HMMA.16816.F32 R40, R4.reuse, R28, R40 ;  /* 0x0000001c0428723c */ /* 0x050fec0000001828 */
        /* <DEDUP_REMOVED lines=16> */
[----:B------:R-:W-:-:S04]  /*aee0*/  MOV R24, UR44 ;  /* 0x0000002c00187c02 */ /* 0x000fc80008000f00 */
[----:B------:R-:W-:Y:S01]  /*aef0*/  LOP3.LUT R24, R11, UR35, R24, 0x96, !PT ;  /* 0x000000230b187c12 */ /* 0x000fe2000f8e9618 */
[C---:B-1----:R-:W-:Y:S04]  /*af00*/  HMMA.16816.F32 R88, R4.reuse, R20, R88 ;  /* 0x000000140458723c */ /* 0x042fe80000001858 */
[----:B------:R-:W-:Y:S02]  /*af10*/  IMAD.WIDE.U32 R24, R24, -0x326172a9, RZ ;  /* 0xcd9e8d5718187825 */ /* 0x000fe400078e00ff */
[----:B------:R-:W-:Y:S01]  /*af20*/  HMMA.16816.F32 R92, R4, R22, R92 ;  /* 0x00000016045c723c */ /* 0x000fe2000000185c */
[----:B------:R-:W1:Y:S02]  /*af30*/  LDSM.16.MT88.4 R20, [R213+0x1e800] ;  /* 0x01e80000d514783b */ /* 0x000e640000004200 */
[----:B------:R-:W-:-:S02]  /*af40*/  LOP3.LUT R250, R25, UR6, R250, 0x96, !PT ;  /* 0x0000000619fa7c12 */ /* 0x000fc4000f8e96fa */
[----:B------:R-:W-:Y:S01]  /*af50*/  LOP3.LUT R24, R245, UR41, R24, 0x96, !PT ;  /* 0x00000029f5187c12 */ /* 0x000fe2000f8e9618 */
[----:B------:R-:W-:Y:S01]  /*af60*/  HMMA.16816.F32 R76, R4, R34, R76 ;  /* 0x00000022044c723c */ /* 0x000fe2000000184c */
[----:B------:R-:W2:Y:S01]  /*af70*/  LDSM.16.MT88.4 R32, [R212+0x1c800] ;  /* 0x01c80000d420783b */ /* 0x000ea20000004200 */
[----:B------:R-:W-:-:S04]  /*af80*/  IMAD.WIDE.U32 R250, R250, -0x2daee0ad, RZ ;  /* 0xd2511f53fafa7825 */ /* 0x000fc800078e00ff */
[--C-:B------:R-:W-:Y:S01]  /*af90*/  FFMA.FTZ R245, R193, UR38, -R182.reuse ;  /* 0x00000026c1f57c23 */ /* 0x100fe200080108b6 */
[----:B------:R-:W-:Y:S01]  /*afa0*/  FFMA.FTZ R193, R225, UR38, -R182 ;  /* 0x00000026e1c17c23 */ /* 0x000fe200080108b6 */
[----:B------:R-:W-:Y:S01]  /*afb0*/  FFMA.FTZ R225, R226, UR38, -R169 ;  /* 0x00000026e2e17c23 */ /* 0x000fe200080108a9 */
[C---:B------:R-:W-:Y:S01]  /*afc0*/  HMMA.16816.F32 R116, R4.reuse, R26, R116 ;  /* 0x0000001a0474723c */ /* 0x040fe20000001874 */
[----:B------:R-:W-:Y:S02]  /*afd0*/  LOP3.LUT R246, R251, UR43, R246, 0x96, !PT ;  /* 0x0000002bfbf67c12 */ /* 0x000fe4000f8e96f6 */
[----:B------:R-:W-:Y:S03]  /*afe0*/  MUFU.EX2 R245, R245 ;  /* 0x000000f500f57308 */ /* 0x000fe60000000800 */
[----:B---3--:R-:W-:Y:S01]  /*aff0*/  HMMA.16816.F32 R104, R4, R28, R104 ;  /* 0x0000001c0468723c */ /* 0x008fe20000001868 */
[----:B------:R-:W-:-:S04]  /*b000*/  IMAD.WIDE.U32 R26, R24, -0x2daee0ad, RZ ;  /* 0xd2511f53181a7825 */ /* 0x000fc800078e00ff */
[----:B------:R-:W-:Y:S01]  /*b010*/  MUFU.EX2 R193, R193 ;  /* 0x000000c100c17308 */ /* 0x000fe20000000800 */
[----:B------:R-:W-:Y:S01]  /*b020*/  LOP3.LUT R24, R27, UR40, R250, 0x96, !PT ;  /* 0x000000281b187c12 */ /* 0x000fe2000f8e96fa */
[----:B------:R-:W-:Y:S01]  /*b030*/  IMAD.WIDE.U32 R250, R246, -0x326172a9, RZ ;  /* 0xcd9e8d57f6fa7825 */ /* 0x000fe200078e00ff */
[C---:B------:R-:W-:Y:S03]  /*b040*/  HMMA.16816.F32 R64, R4.reuse, R164, R64 ;  /* 0x000000a40440723c */ /* 0x040fe60000001840 */
[----:B------:R-:W-:Y:S01]  /*b050*/  IMAD.WIDE.U32 R10, R24, -0x326172a9, RZ ;  /* 0xcd9e8d57180a7825 */ /* 0x000fe200078e00ff */
[----:B------:R-:W-:Y:S01]  /*b060*/  LOP3.LUT R244, R251, UR42, R244, 0x96, !PT ;  /* 0x0000002afbf47c12 */ /* 0x000fe2000f8e96f4 */
[----:B------:R3:W4:Y:S01]  /*b070*/  MUFU.EX2 R246, R195 ;  /* 0x000000c300f67308 */ /* 0x0007220000000800 */
[----:B------:R-:W-:Y:S01]  /*b080*/  HMMA.16816.F32 R68, R4, R166, R68 ;  /* 0x000000a60444723c */ /* 0x000fe20000001844 */
[----:B------:R-:W-:Y:S01]  /*b090*/  LDSM.16.MT88.4 R164, [R216+0x19000] ;  /* 0x01900000d8a4783b */ /* 0x000fe20000004200 */
[----:B------:R-:W-:Y:S01]  /*b0a0*/  LOP3.LUT R250, R11, UR39, R250, 0x96, !PT ;  /* 0x000000270bfa7c12 */ /* 0x000fe2000f8e96fa */
[----:B------:R-:W-:-:S03]  /*b0b0*/  IMAD.WIDE.U32 R24, R244, -0x2daee0ad, RZ ;  /* 0xd2511f53f4187825 */ /* 0x000fc600078e00ff */
[C---:B------:R-:W-:Y:S01]  /*b0c0*/  HMMA.16816.F32 R108, R4.reuse, R30, R108 ;  /* 0x0000001e046c723c */ /* 0x040fe2000000186c */
[----:B------:R-:W-:Y:S01]  /*b0d0*/  IMAD.WIDE.U32 R250, R250, -0x2daee0ad, RZ ;  /* 0xd2511f53fafa7825 */ /* 0x000fe200078e00ff */
[----:B------:R-:W-:Y:S01]  /*b0e0*/  LOP3.LUT R25, R25, UR29, R26, 0x96, !PT ;  /* 0x0000001d19197c12 */ /* 0x000fe2000f8e961a */
[----:B------:R4:W4:Y:S03]  /*b0f0*/  MUFU.EX2 R244, R227 ;  /* 0x000000e300f47308 */ /* 0x0009260000000800 */
[----:B-1----:R-:W-:Y:S01]  /*b100*/  HMMA.16816.F32 R120, R4, R20, R120 ;  /* 0x000000140478723c */ /* 0x002fe20000001878 */
[----:B------:R-:W-:Y:S01]  /*b110*/  LOP3.LUT R24, R251, UR24, R24, 0x96, !PT ;  /* 0x00000018fb187c12 */ /* 0x000fe2000f8e9618 */
[----:B------:R-:W-:-:S04]  /*b120*/  IMAD.WIDE.U32 R28, R25, -0x326172a9, RZ ;  /* 0xcd9e8d57191c7825 */ /* 0x000fc800078e00ff */
[----:B---3--:R-:W-:Y:S01]  /*b130*/  FFMA.FTZ R195, R224, UR38, -R169 ;  /* 0x00000026e0c37c23 */ /* 0x008fe200080108a9 */
[----:B------:R-:W1:Y:S01]  /*b140*/  MUFU.EX2 R225, R225 ;  /* 0x000000e100e17308 */ /* 0x000e620000000800 */
[----:B------:R-:W-:Y:S01]  /*b150*/  HMMA.16816.F32 R124, R4, R22, R124 ;  /* 0x00000016047c723c */ /* 0x000fe2000000187c */
[----:B------:R-:W3:Y:S01]  /*b160*/  LDSM.16.MT88.4 R20, [R212+0x1e800] ;  /* 0x01e80000d414783b */ /* 0x000ee20000004200 */
[----:B------:R-:W-:Y:S01]  /*b170*/  IMAD.WIDE.U32 R24, R24, -0x326172a9, RZ ;  /* 0xcd9e8d5718187825 */ /* 0x000fe200078e00ff */
[----:B------:R-:W-:-:S03]  /*b180*/  MOV R226, R28 ;  /* 0x0000001c00e27202 */ /* 0x000fc60000000f00 */
[----:B--2---:R-:W-:Y:S01]  /*b190*/  HMMA.16816.F32 R96, R4, R32, R96 ;  /* 0x000000200460723c */ /* 0x004fe20000001860 */
[----:B------:R-:W2:Y:S01]  /*b1a0*/  MUFU.EX2 R195, R195 ;  /* 0x000000c300c37308 */ /* 0x000ea20000000800 */
[----:B----4-:R-:W-:-:S04]  /*b1b0*/  MOV R227, R29 ;  /* 0x0000001d00e37202 */ /* 0x010fc80000000f00 */
[C---:B------:R-:W-:Y:S01]  /*b1c0*/  HMMA.16816.F32 R100, R4.reuse, R34, R100 ;  /* 0x000000220464723c */ /* 0x040fe20000001864 */
[----:B------:R-:W-:Y:S05]  /*b1d0*/  LDSM.16.MT88.4 R32, [R214+0x19000] ;  /* 0x01900000d620783b */ /* 0x000fea0000004200 */
[C---:B---3--:R-:W-:Y:S06]  /*b1e0*/  HMMA.16816.F32 R128, R4.reuse, R20, R128 ;  /* 0x000000140480723c */ /* 0x048fec0000001880 */
[----:B------:R-:W-:Y:S07]  /*b1f0*/  HMMA.16816.F32 R132, R4, R22, R132 ;  /* 0x000000160484723c */ /* 0x000fee0000001884 */
[----:B------:R-:W-:-:S02]  /*b200*/  LOP3.LUT R4, R25, UR4, R28, 0x96, !PT ;  /* 0x0000000419047c12 */ /* 0x000fc4000f8e961c */
[----:B------:R-:W-:Y:S01]  /*b210*/  LOP3.LUT R5, R24, 0xffff, RZ, 0xc0, !PT ;  /* 0x0000ffff18057812 */ /* 0x000fe200078ec0ff */
[----:B------:R-:W-:Y:S01]  /*b220*/  LDSM.16.MT88.4 R28, [R213+0x19000] ;  /* 0x01900000d51c783b */ /* 0x000fe20000004200 */
[C---:B------:R-:W-:Y:S02]  /*b230*/  LOP3.LUT R21, R4.reuse, 0xffff, RZ, 0xc0, !PT ;  /* 0x0000ffff04157812 */ /* 0x040fe400078ec0ff */
[----:B------:R-:W-:Y:S02]  /*b240*/  LOP3.LUT R20, R4, 0xff, RZ, 0xc0, !PT ;  /* 0x000000ff04147812 */ /* 0x000fe400078ec0ff */
[----:B------:R-:W-:Y:S02]  /*b250*/  SHF.R.U32.HI R21, RZ, 0x8, R21 ;  /* 0x00000008ff157819 */ /* 0x000fe40000011615 */
[----:B------:R-:W-:Y:S02]  /*b260*/  SHF.R.U32.HI R7, RZ, 0x10, R24 ;  /* 0x00000010ff077819 */ /* 0x000fe40000011618 */
[----:B------:R-:W-:-:S02]  /*b270*/  PRMT R21, R20, 0x5410, R21 ;  /* 0x0000541014157816 */ /* 0x000fc40000000015 */
[----:B------:R-:W-:Y:S02]  /*b280*/  SHF.R.U32.HI R20, RZ, 0x10, R4 ;  /* 0x00000010ff147819 */ /* 0x000fe40000011604 */
[----:B------:R-:W-:Y:S02]  /*b290*/  LOP3.LUT R6, R24, 0xff, RZ, 0xc0, !PT ;  /* 0x000000ff18067812 */ /* 0x000fe400078ec0ff */
[----:B------:R-:W-:Y:S02]  /*b2a0*/  SHF.R.U32.HI R5, RZ, 0x8, R5 ;  /* 0x00000008ff057819 */ /* 0x000fe40000011605 */
[----:B------:R-:W-:Y:S02]  /*b2b0*/  SHF.R.U32.HI R24, RZ, 0x18, R24 ;  /* 0x00000018ff187819 */ /* 0x000fe40000011618 */
[----:B------:R-:W-:Y:S02]  /*b2c0*/  LOP3.LUT R7, R7, 0xff, RZ, 0xc0, !PT ;  /* 0x000000ff07077812 */ /* 0x000fe400078ec0ff */
[----:B------:R-:W-:-:S02]  /*b2d0*/  SHF.R.U32.HI R4, RZ, 0x18, R4 ;  /* 0x00000018ff047819 */ /* 0x000fc40000011604 */
[----:B------:R-:W-:Y:S02]  /*b2e0*/  LOP3.LUT R23, R20, 0xff, RZ, 0xc0, !PT ;  /* 0x000000ff14177812 */ /* 0x000fe400078ec0ff */
[----:B------:R-:W-:Y:S02]  /*b2f0*/  PRMT R5, R6, 0x5410, R5 ;  /* 0x0000541006057816 */ /* 0x000fe40000000005 */
[----:B------:R-:W-:Y:S02]  /*b300*/  HSET2.LE.AND R21, R21, R248, PT ;  /* 0x000000f815157233 */ /* 0x000fe40003803000 */
[----:B------:R-:W-:Y:S02]  /*b310*/  PRMT R7, R7, 0x5410, R24 ;  /* 0x0000541007077816 */ /* 0x000fe40000000018 */
[----:B------:R-:W-:Y:S01]  /*b320*/  PRMT R23, R23, 0x5410, R4 ;  /* 0x0000541017177816 */ /* 0x000fe20000000004 */
[----:B------:R-:W3:Y:S01]  /*b330*/  LDSM.16.MT88.4 R24, [R212+0x19000] ;  /* 0x01900000d418783b */ /* 0x000ee20000004200 */
[----:B------:R-:W-:-:S02]  /*b340*/  F2FP.F16.F32.PACK_AB R20, R246, R245 ;  /* 0x000000f5f614723e */ /* 0x000fc400000000ff */
[--C-:B------:R-:W-:Y:S02]  /*b350*/  HSET2.LE.AND R6, R5, R248.reuse, PT ;  /* 0x000000f805067233 */ /* 0x100fe40003803000 */
[----:B------:R-:W-:Y:S02]  /*b360*/  LOP3.LUT R4, R21, R20, RZ, 0xc0, !PT ;  /* 0x0000001415047212 */ /* 0x000fe400078ec0ff */
[--C-:B------:R-:W-:Y:S02]  /*b370*/  HSET2.LE.AND R7, R7, R248.reuse, PT ;  /* 0x000000f807077233 */ /* 0x100fe40003803000 */
[----:B------:R-:W-:Y:S02]  /*b380*/  HSET2.LE.AND R5, R23, R248, PT ;  /* 0x000000f817057233 */ /* 0x000fe40003803000 */
[----:B------:R-:W-:Y:S02]  /*b390*/  F2FP.F16.F32.PACK_AB R21, R244, R193 ;  /* 0x000000c1f415723e */ /* 0x000fe400000000ff */
[----:B-1----:R-:W-:-:S02]  /*b3a0*/  F2FP.F16.F32.PACK_AB R22, R225, R194 ;  /* 0x000000c2e116723e */ /* 0x002fc400000000ff */
[----:B--2---:R-:W-:Y:S02]  /*b3b0*/  F2FP.F16.F32.PACK_AB R20, R192, R195 ;  /* 0x000000c3c014723e */ /* 0x004fe400000000ff */
[----:B------:R-:W-:Y:S02]  /*b3c0*/  LOP3.LUT R6, R6, R21, RZ, 0xc0, !PT ;  /* 0x0000001506067212 */ /* 0x000fe400078ec0ff */
[----:B------:R-:W-:Y:S02]  /*b3d0*/  LOP3.LUT R7, R7, R22, RZ, 0xc0, !PT ;  /* 0x0000001607077212 */ /* 0x000fe400078ec0ff */
[----:B------:R-:W-:Y:S02]  /*b3e0*/  LOP3.LUT R5, R5, R20, RZ, 0xc0, !PT ;  /* 0x0000001405057212 */ /* 0x000fe400078ec0ff */
        /* <DEDUP_REMOVED lines=26> */
[----:B------:R-:W-:Y:S01]  /*b590*/  HMMA.16816.F32 R80, R4, R20, R80 ;  /* 0x000000140450723c */ /* 0x000fe20000001850 */
[----:B------:R-:W-:-:S02]  /*b5a0*/  MOV R164, R10 ;  /* 0x0000000a00a47202 */ /* 0x000fc40000000f00 */
[----:B------:R-:W-:Y:S02]  /*b5b0*/  MOV R165, R11 ;  /* 0x0000000b00a57202 */ /* 0x000fe40000000f00 */
[----:B------:R1:W5:Y:S01]  /*b5c0*/  LDL.LU.64 R10, [R1+0x30] ;  /* 0x00003000010a7983 */ /* 0x0003620000300a00 */
[C---:B------:R-:W-:Y:S03]  /*b5d0*/  HMMA.16816.F32 R84, R4.reuse, R22, R84 ;  /* 0x000000160454723c */ /* 0x040fe60000001854 */
[----:B------:R-:W1:Y:S03]  /*b5e0*/  LDSM.16.MT88.4 R20, [R213+0x1f000] ;  /* 0x01f00000d514783b */ /* 0x000e660000004200 */
[C---:B--2---:R-:W-:Y:S06]  /*b5f0*/  HMMA.16816.F32 R56, R4.reuse, R32, R56 ;  /* 0x000000200438723c */ /* 0x044fec0000001838 */
[C---:B------:R-:W-:Y:S01]  /*b600*/  HMMA.16816.F32 R60, R4.reuse, R34, R60 ;  /* 0x00000022043c723c */ /* 0x040fe2000000183c */
[----:B------:R-:W2:Y:S05]  /*b610*/  LDSM.16.MT88.4 R32, [R212+0x1d000] ;  /* 0x01d00000d420783b */ /* 0x000eaa0000004200 */
[C---:B---3--:R-:W-:Y:S06]  /*b620*/  HMMA.16816.F32 R112, R4.reuse, R24, R112 ;  /* 0x000000180470723c */ /* 0x048fec0000001870 */
[C---:B------:R-:W-:Y:S01]  /*b630*/  HMMA.16816.F32 R116, R4.reuse, R26, R116 ;  /* 0x0000001a0474723c */ /* 0x040fe20000001874 */
[----:B------:R-:W3:Y:S05]  /*b640*/  LDSM.16.MT88.4 R24, [R212+0x1f000] ;  /* 0x01f00000d418783b */ /* 0x000eea0000004200 */
[C---:B----4-:R-:W-:Y:S07]  /*b650*/  HMMA.16816.F32 R104, R4.reuse, R28, R104 ;  /* 0x0000001c0468723c */ /* 0x050fee0000001868 */
[----:B------:R-:W-:Y:S01]  /*b660*/  LOP3.LUT R28, R227, UR31, R164, 0x96, !PT ;  /* 0x0000001fe31c7c12 */ /* 0x000fe2000f8e96a4 */
[----:B------:R-:W-:Y:S07]  /*b670*/  HMMA.16816.F32 R108, R4, R30, R108 ;  /* 0x0000001e046c723c */ /* 0x000fee000000186c */
[----:B------:R-:W-:-:S04]  /*b680*/  IMAD.WIDE.U32 R30, R28, -0x2daee0ad, RZ ;  /* 0xd2511f531c1e7825 */ /* 0x000fc800078e00ff */
[--C-:B------:R-:W-:Y:S01]  /*b690*/  FFMA.FTZ R183, R183, UR38, -R182.reuse ;  /* 0x00000026b7b77c23 */ /* 0x100fe200080108b6 */
[--C-:B------:R-:W-:Y:S01]  /*b6a0*/  FFMA.FTZ R224, R181, UR38, -R182.reuse ;  /* 0x00000026b5e07c23 */ /* 0x100fe200080108b6 */
[----:B------:R-:W-:Y:S01]  /*b6b0*/  LOP3.LUT R28, R30, 0xffff, RZ, 0xc0, !PT ;  /* 0x0000ffff1e1c7812 */ /* 0x000fe200078ec0ff */
[--C-:B------:R-:W-:Y:S01]  /*b6c0*/  FFMA.FTZ R179, R179, UR38, -R182.reuse ;  /* 0x00000026b3b37c23 */ /* 0x100fe200080108b6 */
[----:B------:R-:W-:Y:S01]  /*b6d0*/  FFMA.FTZ R182, R171, UR38, -R182 ;  /* 0x00000026abb67c23 */ /* 0x000fe200080108b6 */
[--C-:B------:R-:W-:Y:S01]  /*b6e0*/  FFMA.FTZ R180, R180, UR38, -R169.reuse ;  /* 0x00000026b4b47c23 */ /* 0x100fe200080108a9 */
[----:B------:R-:W-:Y:S01]  /*b6f0*/  SHF.R.U32.HI R28, RZ, 0x8, R28 ;  /* 0x00000008ff1c7819 */ /* 0x000fe2000001161c */
[----:B------:R-:W-:Y:S01]  /*b700*/  FFMA.FTZ R181, R178, UR38, -R169 ;  /* 0x00000026b2b57c23 */ /* 0x000fe200080108a9 */
[----:B------:R-:W-:Y:S01]  /*b710*/  LOP3.LUT R171, R30, 0xff, RZ, 0xc0, !PT ;  /* 0x000000ff1eab7812 */ /* 0x000fe200078ec0ff */
[----:B-1----:R-:W-:Y:S01]  /*b720*/  HMMA.16816.F32 R120, R4, R20, R120 ;  /* 0x000000140478723c */ /* 0x002fe20000001878 */
[----:B------:R-:W-:Y:S01]  /*b730*/  LOP3.LUT R250, R31, UR7, R250, 0x96, !PT ;  /* 0x000000071ffa7c12 */ /* 0x000fe2000f8e96fa */
[----:B------:R-:W-:Y:S01]  /*b740*/  MUFU.EX2 R180, R180 ;  /* 0x000000b400b47308 */ /* 0x000fe20000000800 */
[----:B------:R-:W-:-:S02]  /*b750*/  SHF.R.U32.HI R247, RZ, 0x18, R30 ;  /* 0x00000018fff77819 */ /* 0x000fc4000001161e */
[----:B------:R-:W-:Y:S02]  /*b760*/  PRMT R171, R171, 0x5410, R28 ;  /* 0x00005410abab7816 */ /* 0x000fe4000000001c */
[----:B------:R-:W-:Y:S02]  /*b770*/  SHF.R.U32.HI R20, RZ, 0x10, R30 ;  /* 0x00000010ff147819 */ /* 0x000fe4000001161e */
[----:B------:R-:W1:Y:S01]  /*b780*/  LDSM.16.MT88.4 R28, [R213+0x19800] ;  /* 0x01980000d51c783b */ /* 0x000e620000004200 */
[----:B------:R-:W4:Y:S01]  /*b790*/  MUFU.EX2 R181, R181 ;  /* 0x000000b500b57308 */ /* 0x000f220000000800 */
[----:B------:R-:W-:Y:S01]  /*b7a0*/  SHF.R.U32.HI R251, RZ, 0x10, R250 ;  /* 0x00000010fffb7819 */ /* 0x000fe200000116fa */
[----:B------:R-:W-:Y:S01]  /*b7b0*/  HMMA.16816.F32 R124, R4, R22, R124 ;  /* 0x00000016047c723c */ /* 0x000fe2000000187c */
[----:B------:R-:W-:Y:S01]  /*b7c0*/  LOP3.LUT R21, R250, 0xff, RZ, 0xc0, !PT ;  /* 0x000000fffa157812 */ /* 0x000fe200078ec0ff */
[--C-:B------:R-:W-:Y:S01]  /*b7d0*/  FFMA.FTZ R178, R170, UR38, -R169.reuse ;  /* 0x00000026aab27c23 */ /* 0x100fe200080108a9 */
[----:B------:R-:W-:Y:S01]  /*b7e0*/  FFMA.FTZ R227, R168, UR38, -R169 ;  /* 0x00000026a8e37c23 */ /* 0x000fe200080108a9 */
[----:B------:R-:W-:-:S02]  /*b7f0*/  LOP3.LUT R251, R251, 0xff, RZ, 0xc0, !PT ;  /* 0x000000fffbfb7812 */ /* 0x000fc400078ec0ff */
[----:B------:R-:W-:Y:S01]  /*b800*/  MUFU.EX2 R179, R179 ;  /* 0x000000b300b37308 */ /* 0x000fe20000000800 */
[----:B------:R-:W-:Y:S02]  /*b810*/  LOP3.LUT R22, R250, 0xffff, RZ, 0xc0, !PT ;  /* 0x0000fffffa167812 */ /* 0x000fe400078ec0ff */
[----:B------:R-:W-:-:S05]  /*b820*/  SHF.R.U32.HI R250, RZ, 0x18, R250 ;  /* 0x00000018fffa7819 */ /* 0x000fca00000116fa */
[----:B------:R-:W1:Y:S01]  /*b830*/  MUFU.EX2 R182, R182 ;  /* 0x000000b600b67308 */ /* 0x000e620000000800 */
[----:B------:R-:W-:Y:S01]  /*b840*/  PRMT R251, R251, 0x5410, R250 ;  /* 0x00005410fbfb7816 */ /* 0x000fe200000000fa */
[C---:B------:R-:W-:Y:S06]  /*b850*/  HMMA.16816.F32 R92, R4.reuse, R166, R92 ;  /* 0x000000a6045c723c */ /* 0x040fec000000185c */
[----:B------:R-:W-:Y:S01]  /*b860*/  MUFU.EX2 R183, R183 ;  /* 0x000000b700b77308 */ /* 0x000fe20000000800 */
[C---:B--2---:R-:W-:Y:S07]  /*b870*/  HMMA.16816.F32 R96, R4.reuse, R32, R96 ;  /* 0x000000200460723c */ /* 0x044fee0000001860 */
[----:B------:R-:W-:Y:S01]  /*b880*/  MUFU.EX2 R224, R224 ;  /* 0x000000e000e07308 */ /* 0x000fe20000000800 */
[C---:B------:R-:W-:Y:S07]  /*b890*/  HMMA.16816.F32 R100, R4.reuse, R34, R100 ;  /* 0x000000220464723c */ /* 0x040fee0000001864 */
[----:B------:R-:W-:Y:S01]  /*b8a0*/  MUFU.EX2 R178, R178 ;  /* 0x000000b200b27308 */ /* 0x000fe20000000800 */
[C---:B---3--:R-:W-:Y:S07]  /*b8b0*/  HMMA.16816.F32 R128, R4.reuse, R24, R128 ;  /* 0x000000180480723c */ /* 0x048fee0000001880 */
[----:B------:R-:W2:Y:S01]  /*b8c0*/  MUFU.EX2 R227, R227 ;  /* 0x000000e300e37308 */ /* 0x000ea20000000800 */
[----:B------:R-:W-:Y:S01]  /*b8d0*/  HMMA.16816.F32 R132, R4, R26, R132 ;  /* 0x0000001a0484723c */ /* 0x000fe20000001884 */
[----:B------:R-:W-:Y:S01]  /*b8e0*/  LOP3.LUT R20, R20, 0xff, RZ, 0xc0, !PT ;  /* 0x000000ff14147812 */ /* 0x000fe200078ec0ff */
[----:B------:R-:W3:Y:S01]  /*b8f0*/  LDSM.16.MT88.4 R32, [R214+0x19800] ;  /* 0x01980000d620783b */ /* 0x000ee20000004200 */
[----:B------:R-:W-:-:S03]  /*b900*/  SHF.R.U32.HI R22, RZ, 0x8, R22 ;  /* 0x00000008ff167819 */ /* 0x000fc60000011616 */
[----:B------:R-:W-:Y:S01]  /*b910*/  LDSM.16.MT88.4 R164, [R216+0x19800] ;  /* 0x01980000d8a4783b */ /* 0x000fe20000004200 */
[--C-:B------:R-:W-:Y:S02]  /*b920*/  HSET2.LE.AND R5, R251, R248.reuse, PT ;  /* 0x000000f8fb057233 */ /* 0x100fe40003803000 */
[----:B----4-:R-:W-:Y:S01]  /*b930*/  F2FP.F16.F32.PACK_AB R6, R181, R180 ;  /* 0x000000b4b506723e */ /* 0x010fe200000000ff */
[----:B------:R-:W4:Y:S01]  /*b940*/  LDSM.16.MT88.4 R24, [R212+0x19800] ;  /* 0x01980000d418783b */ /* 0x000f220000004200 */
[----:B------:R-:W-:Y:S02]  /*b950*/  PRMT R247, R20, 0x5410, R247 ;  /* 0x0000541014f77816 */ /* 0x000fe400000000f7 */
[----:B------:R-:W-:Y:S02]  /*b960*/  LOP3.LUT R5, R5, R6, RZ, 0xc0, !PT ;  /* 0x0000000605057212 */ /* 0x000fe400078ec0ff */
[----:B------:R-:W-:Y:S02]  /*b970*/  HSET2.LE.AND R6, R171, R248, PT ;  /* 0x000000f8ab067233 */ /* 0x000fe40003803000 */
[----:B------:R-:W-:-:S02]  /*b980*/  PRMT R21, R21, 0x5410, R22 ;  /* 0x0000541015157816 */ /* 0x000fc40000000016 */
[----:B-1----:R-:W-:Y:S02]  /*b990*/  F2FP.F16.F32.PACK_AB R7, R182, R179 ;  /* 0x000000b3b607723e */ /* 0x002fe400000000ff */
[----:B--2---:R-:W-:Y:S02]  /*b9a0*/  F2FP.F16.F32.PACK_AB R168, R227, R178 ;  /* 0x000000b2e3a8723e */ /* 0x004fe400000000ff */
[----:B------:R-:W-:Y:S02]  /*b9b0*/  LOP3.LUT R6, R6, R7, RZ, 0xc0, !PT ;  /* 0x0000000706067212 */ /* 0x000fe400078ec0ff */
[--C-:B------:R-:W-:Y:S02]  /*b9c0*/  HSET2.LE.AND R20, R21, R248.reuse, PT ;  /* 0x000000f815147233 */ /* 0x100fe40003803000 */
[----:B------:R-:W-:Y:S02]  /*b9d0*/  HSET2.LE.AND R7, R247, R248, PT ;  /* 0x000000f8f7077233 */ /* 0x000fe40003803000 */
[----:B------:R-:W-:-:S03]  /*b9e0*/  F2FP.F16.F32.PACK_AB R21, R224, R183 ;  /* 0x000000b7e015723e */ /* 0x000fc600000000ff */
[----:B------:R-:W-:Y:S02]  /*b9f0*/  LOP3.LUT R7, R7, R168, RZ, 0xc0, !PT ;  /* 0x000000a807077212 */ /* 0x000fe400078ec0ff */
[----:B------:R-:W-:Y:S01]  /*ba00*/  LOP3.LUT R4, R20, R21, RZ, 0xc0, !PT ;  /* 0x0000001514047212 */ /* 0x000fe200078ec0ff */
[----:B------:R-:W-:Y:S01]  /*ba10*/  FFMA.FTZ R174, R249, R176, R174 ;  /* 0x000000b0f9ae7223 */ /* 0x000fe200000100ae */
[----:B------:R-:W1:Y:S01]  /*ba20*/  LDSM.16.MT88.4 R20, [R216+0x1b800] ;  /* 0x01b80000d814783b */ /* 0x000e620000004200 */
[----:B------:R-:W-:-:S03]  /*ba30*/  FFMA.FTZ R177, R252, R2, R177 ;  /* 0x00000002fcb17223 */ /* 0x000fc600000100b1 */
[----:B------:R-:W-:Y:S01]  /*ba40*/  LDSM.16.MT88.4 R168, [R214+0x1b800] ;  /* 0x01b80000d6a8783b */ /* 0x000fe20000004200 */
        /* <DEDUP_REMOVED lines=14> */
[----:B------:R-:W2:Y:S01]  /*bb30*/  LDSM.16.MT88.4 R28, [R212+0x1d800] ;  /* 0x01d80000d41c783b */ /* 0x000ea20000004200 */
        /* <DEDUP_REMOVED lines=10> */
[----:B------:R-:W2:Y:S01]  /*bbe0*/  LDSM.16.MT88.4 R164, [R213+0x1b800] ;  /* 0x01b80000d5a4783b */ /* 0x000ea20000004200 */
[----:B------:R-:W-:-:S04]  /*bbf0*/  FADD.FTZ R190, R190, R191 ;  /* 0x000000bfbebe7221 */ /* 0x000fc80000010000 */
[----:B---3--:R-:W-:Y:S01]  /*bc00*/  HMMA.16816.F32 R64, R4, R32, R64 ;  /* 0x000000200440723c */ /* 0x008fe20000001840 */
[----:B------:R-:W-:-:S05]  /*bc10*/  FADD.FTZ R188, R188, R189 ;  /* 0x000000bdbcbc7221 */ /* 0x000fca0000010000 */
        /* <DEDUP_REMOVED lines=32> */
[----:B------:R-:W-:Y:S01]  /*be20*/  FADD.FTZ R252, R227, R178 ;  /* 0x000000b2e3fc7221 */ /* 0x000fe20000010000 */
[----:B------:R-:W-:-:S03]  /*be30*/  MOV R0, R3 ;  /* 0x0000000300007202 */ /* 0x000fc60000000f00 */
[----:B------:R-:W-:Y:S01]  /*be40*/  HMMA.16816.F32 R56, R4, R164, R56 ;  /* 0x000000a40438723c */ /* 0x000fe20000001838 */
[----:B------:R-:W-:-:S05]  /*be50*/  MOV R2, R17 ;  /* 0x0000001100027202 */ /* 0x000fca0000000f00 */
[C---:B------:R-:W-:Y:S06]  /*be60*/  HMMA.16816.F32 R60, R4.reuse, R166, R60 ;  /* 0x000000a6043c723c */ /* 0x040fec000000183c */
[C---:B---3--:R-:W-:Y:S06]  /*be70*/  HMMA.16816.F32 R104, R4.reuse, R32, R104 ;  /* 0x000000200468723c */ /* 0x048fec0000001868 */
[C---:B------:R-:W-:Y:S06]  /*be80*/  HMMA.16816.F32 R108, R4.reuse, R34, R108 ;  /* 0x00000022046c723c */ /* 0x040fec000000186c */
[C---:B----4-:R-:W-:Y:S06]  /*be90*/  HMMA.16816.F32 R112, R4.reuse, R24, R112 ;  /* 0x000000180470723c */ /* 0x050fec0000001870 */
[C---:B------:R-:W-:Y:S06]  /*bea0*/  HMMA.16816.F32 R116, R4.reuse, R26, R116 ;  /* 0x0000001a0474723c */ /* 0x040fec0000001874 */
[C---:B-1----:R-:W-:Y:S06]  /*beb0*/  HMMA.16816.F32 R120, R4.reuse, R20, R120 ;  /* 0x000000140478723c */ /* 0x042fec0000001878 */
[C---:B------:R-:W-:Y:S06]  /*bec0*/  HMMA.16816.F32 R124, R4.reuse, R22, R124 ;  /* 0x00000016047c723c */ /* 0x040fec000000187c */
[C---:B--2---:R-:W-:Y:S06]  /*bed0*/  HMMA.16816.F32 R128, R4.reuse, R28, R128 ;  /* 0x0000001c0480723c */ /* 0x044fec0000001880 */
        /* <DEDUP_REMOVED lines=16> */
[----:B-----5:R-:W-:Y:S01]  /*bfe0*/  LEA R27, P0, R18, R10, 0x6 ;  /* 0x0000000a121b7211 */ /* 0x020fe200078030ff */
[----:B------:R-:W3:Y:S03]  /*bff0*/  @!P3 LDC.64 R24, c[0x0][0x220] ;  /* 0x00008800ff18bb82 */ /* 0x000ee60000000a00 */
[----:B------:R-:W-:Y:S01]  /*c000*/  IMAD.U32 R19, RZ, RZ, UR4 ;  /* 0x00000004ff137e24 */ /* 0x000fe2000f8e00ff */
[----:B-1----:R-:W-:-:S02]  /*c010*/  @!P5 LEA R30, P1, R27, R6, 0x1 ;  /* 0x000000061b1ed211 */ /* 0x002fc400078208ff */
[C---:B------:R-:W-:Y:S02]  /*c020*/  IADD3 R2, P6, R27.reuse, UR25, RZ ;  /* 0x000000191b027c10 */ /* 0x040fe4000ffde0ff */
        /* <DEDUP_REMOVED lines=9> */
[----:B------:R2:W-:Y:S03]  /*c0c0*/  @!P5 LDGSTS.E.BYPASS.LTC128B.128 [R230+0x18000], desc[UR32][R30.64] ;  /* 0x180000001ee6dfae */ /* 0x0005e6000b901d60 */
        /* <DEDUP_REMOVED lines=18> */
[----:B------:R-:W1:Y:S01]  /*c1f0*/  @!P2 LDC.64 R4, c[0x0][0x220] ;  /* 0x00008800ff04ab82 */ /* 0x000e620000000a00 */
[----:B----4-:R-:W-:Y:S01]  /*c200*/  @!P5 LEA R164, P1, R2, R20, 0x1 ;  /* 0x0000001402a4d211 */ /* 0x010fe200078208ff */
[----:B------:R-:W-:Y:S01]  /*c210*/  @!PT LDS RZ, [RZ] ;  /* 0x00000000fffff984 */ /* 0x000fe20000000800 */
[----:B------:R-:W-:Y:S01]  /*c220*/  @!PT LDS RZ, [RZ] ;  /* 0x00000000fffff984 */ /* 0x000fe20000000800 */
[----:B------:R-:W-:Y:S01]  /*c230*/  @!PT LDS RZ, [RZ] ;  /* 0x00000000fffff984 */ /* 0x000fe20000000800 */
[----:B------:R-:W-:Y:S01]  /*c240*/  @!P2 LDGSTS.E.BYPASS.LTC128B.128 [R230+0x1e000], desc[UR32][R22.64+0x180] ;  /* 0x1e00018016e6afae */ /* 0x000fe2000b901d60 */
[----:B------:R-:W-:-:S03]  /*c250*/  IADD3.X R20, R0, UR20, RZ, P6, !PT ;  /* 0x0000001400147c10 */ /* 0x000fc6000b7fe4ff */
[----:B------:R-:W-:Y:S01]  /*c260*/  @P5 STS.128 [R230+0x19000], RZ ;  /* 0x019000ffe6005388 */ /* 0x000fe20000000c00 */
[C---:B------:R-:W-:Y:S02]  /*c270*/  @!P5 LEA.HI.X R165, R2.reuse, R21, R20, 0x1, P1 ;  /* 0x0000001502a5d211 */ /* 0x040fe400008f0c14 */
[----:B--2---:R-:W-:-:S03]  /*c280*/  @!P4 LEA R18, P6, R2, R18, 0x1 ;  /* 0x000000120212c211 */ /* 0x004fc600078c08ff */
[----:B------:R-:W-:Y:S01]  /*c290*/  @!PT LDS RZ, [RZ] ;  /* 0x00000000fffff984 */ /* 0x000fe20000000800 */
[----:B------:R-:W-:Y:S01]  /*c2a0*/  @!PT LDS RZ, [RZ] ;  /* 0x00000000fffff984 */ /* 0x000fe20000000800 */
[----:B------:R-:W-:Y:S01]  /*c2b0*/  @!PT LDS RZ, [RZ] ;  /* 0x00000000fffff984 */ /* 0x000fe20000000800 */
[----:B------:R-:W-:Y:S01]  /*c2c0*/  @!P5 LDGSTS.E.BYPASS.LTC128B.128 [R230+0x19000], desc[UR32][R164.64] ;  /* 0x19000000a4e6dfae */ /* 0x000fe2000b901d60 */
[C-C-:B------:R-:W-:Y:S02]  /*c2d0*/  @!P4 LEA.HI.X R19, R2.reuse, R19, R20.reuse, 0x1, P6 ;  /* 0x000000130213c211 */ /* 0x140fe400030f0c14 */
[C---:B---3--:R-:W-:Y:S01]  /*c2e0*/  @!P3 LEA R30, P1, R2.reuse, R6, 0x1 ;  /* 0x00000006021eb211 */ /* 0x048fe200078208ff */
[----:B------:R-:W-:Y:S03]  /*c2f0*/  @P4 STS.128 [R230+0x1b000], RZ ;  /* 0x01b000ffe6004388 */ /* 0x000fe60000000c00 */
[C---:B------:R-:W-:Y:S01]  /*c300*/  @!P3 LEA.HI.X R31, R2.reuse, R7, R20, 0x1, P1 ;  /* 0x00000007021fb211 */ /* 0x040fe200008f0c14 */
[----:B------:R-:W-:Y:S01]  /*c310*/  @!PT LDS RZ, [RZ] ;  /* 0x00000000fffff984 */ /* 0x000fe20000000800 */
[----:B------:R-:W-:Y:S01]  /*c320*/  @!PT LDS RZ, [RZ] ;  /* 0x00000000fffff984 */ /* 0x000fe20000000800 */
[----:B------:R-:W-:Y:S01]  /*c330*/  @!PT LDS RZ, [RZ] ;  /* 0x00000000fffff984 */ /* 0x000fe20000000800 */
[----:B------:R-:W-:Y:S01]  /*c340*/  @!P4 LDGSTS.E.BYPASS.LTC128B.128 [R230+0x1b000], desc[UR32][R18.64+0x80] ;  /* 0x1b00008012e6cfae */ /* 0x000fe2000b901d60 */
[----:B-1----:R-:W-:-:S03]  /*c350*/  @!P2 LEA R184, P0, R2, R4, 0x1 ;  /* 0x0000000402b8a211 */ /* 0x002fc600078008ff */
[----:B------:R-:W-:Y:S01]  /*c360*/  @P3 STS.128 [R230+0x1d000], RZ ;  /* 0x01d000ffe6003388 */ /* 0x000fe20000000c00 */
[----:B------:R-:W-:-:S03]  /*c370*/  @!P2 LEA.HI.X R185, R2, R5, R20, 0x1, P0 ;  /* 0x0000000502b9a211 */ /* 0x000fc600000f0c14 */
[----:B------:R-:W-:Y:S01]  /*c380*/  @!PT LDS RZ, [RZ] ;  /* 0x00000000fffff984 */ /* 0x000fe20000000800 */
[----:B------:R-:W-:Y:S01]  /*c390*/  @!PT LDS RZ, [RZ] ;  /* 0x00000000fffff984 */ /* 0x000fe20000000800 */
[----:B------:R-:W-:Y:S01]  /*c3a0*/  @!PT LDS RZ, [RZ] ;  /* 0x00000000fffff984 */ /* 0x000fe20000000800 */
[----:B------:R-:W-:Y:S01]  /*c3b0*/  @!P3 LDGSTS.E.BYPASS.LTC128B.128 [R230+0x1d000], desc[UR32][R30.64+0x100] ;  /* 0x1d0001001ee6bfae */ /* 0x000fe2000b901d60 */
[----:B------:R-:W-:-:S03]  /*c3c0*/  PLOP3.LUT P0, PT, PT, PT, UP0, 0x80, 0x0 ;  /* 0x000000000000781c */ /* 0x000fc60003f0f008 */
        /* <DEDUP_REMOVED lines=8> */
[----:B------:R-:W4:Y:S04]  /*c450*/  LDSM.16.M88.4 R4, [R221+0x11000] ;  /* 0x01100000dd04783b */ /* 0x000f280000000200 */
[----:B------:R-:W-:Y:S04]  /*c460*/  LDSM.16.M88.4 R224, [R220] ;  /* 0x00000000dce0783b */ /* 0x000fe80000000200 */
[----:B------:R-:W4:Y:S04]  /*c470*/  LDSM.16.M88.4 R176, [R219] ;  /* 0x00000000dbb0783b */ /* 0x000f280000000200 */
[----:B------:R-:W4:Y:S04]  /*c480*/  LDSM.16.M88.4 R168, [R211] ;  /* 0x00000000d3a8783b */ /* 0x000f280000000200 */
[----:B------:R-:W4:Y:S04]  /*c490*/  LDSM.16.M88.4 R180, [R221+0x11800] ;  /* 0x01180000ddb4783b */ /* 0x000f280000000200 */
[----:B------:R-:W4:Y:S04]  /*c4a0*/  LDSM.16.M88.4 R172, [R210] ;  /* 0x00000000d2ac783b */ /* 0x000f280000000200 */
[----:B------:R-:W4:Y:S04]  /*c4b0*/  LDSM.16.M88.4 R244, [R209] ;  /* 0x00000000d1f4783b */ /* 0x000f280000000200 */
[----:B-1----:R-:W-:Y:S01]  /*c4c0*/  LDSM.16.M88.4 R184, [R215+0x10000] ;  /* 0x01000000d7b8783b */ /* 0x002fe20000000200 */
[C---:B--2---:R-:W-:Y:S03]  /*c4d0*/  HMMA.16816.F32 R164, R188.reuse, R32, RZ ;  /* 0x00000020bca4723c */ /* 0x044fe600000018ff */
[----:B------:R-:W0:Y:S03]  /*c4e0*/  LDGDEPBAR ;  /* 0x00000000000079af */ /* 0x000e260000000000 */
[C---:B---3--:R-:W-:Y:S06]  /*c4f0*/  HMMA.16816.F32 R28, R188.reuse, R24, RZ ;  /* 0x00000018bc1c723c */ /* 0x048fec00000018ff */
[C---:B------:R-:W-:Y:S06]  /*c500*/  HMMA.16816.F32 R32, R188.reuse, R34, RZ ;  /* 0x00000022bc20723c */ /* 0x040fec00000018ff */
[C---:B------:R-:W-:Y:S06]  /*c510*/  HMMA.16816.F32 R24, R188.reuse, R26, RZ ;  /* 0x0000001abc18723c */ /* 0x040fec00000018ff */
[C---:B----4-:R-:W-:Y:S06]  /*c520*/  HMMA.16816.F32 R20, R188.reuse, R4, RZ ;  /* 0x00000004bc14723c */ /* 0x050fec00000018ff */
[----:B------:R-:W-:Y:S06]  /*c530*/  HMMA.16816.F32 R4, R188, R6, RZ ;  /* 0x00000006bc04723c */ /* 0x000fec00000018ff */
[C---:B------:R-:W-:Y:S06]  /*c540*/  HMMA.16816.F32 R164, R224.reuse, R176, R164 ;  /* 0x000000b0e0a4723c */ /* 0x040fec00000018a4 */
[C---:B------:R-:W-:Y:S01]  /*c550*/  HMMA.16816.F32 R32, R224.reuse, R178, R32 ;  /* 0x000000b2e020723c */ /* 0x040fe20000001820 */
[----:B------:R-:W-:Y:S05]  /*c560*/  LDSM.16.M88.4 R176, [R215+0x10800] ;  /* 0x01080000d7b0783b */ /* 0x000fea0000000200 */
[C---:B------:R-:W-:Y:S06]  /*c570*/  HMMA.16816.F32 R28, R224.reuse, R168, R28 ;  /* 0x000000a8e01c723c */ /* 0x040fec000000181c */
[----:B------:R-:W-:Y:S01]  /*c580*/  HMMA.16816.F32 R24, R224, R170, R24 ;  /* 0x000000aae018723c */ /* 0x000fe20000001818 */
[----:B------:R-:W1:Y:S05]  /*c590*/  LDSM.16.M88.4 R168, [R218] ;  /* 0x00000000daa8783b */ /* 0x000e6a0000000200 */
[C---:B------:R-:W-:Y:S06]  /*c5a0*/  HMMA.16816.F32 R192, R188.reuse, R180, RZ ;  /* 0x000000b4bcc0723c */ /* 0x040fec00000018ff */
[----:B------:R-:W-:Y:S01]  /*c5b0*/  HMMA.16816.F32 R188, R188, R182, RZ ;  /* 0x000000b6bcbc723c */ /* 0x000fe200000018ff */
[----:B------:R-:W2:Y:S05]  /*c5c0*/  LDSM.16.M88.4 R180, [R215+0x11000] ;  /* 0x01100000d7b4783b */ /* 0x000eaa0000000200 */
[C---:B------:R-:W-:Y:S06]  /*c5d0*/  HMMA.16816.F32 R20, R224.reuse, R172, R20 ;  /* 0x000000ace014723c */ /* 0x040fec0000001814 */
[C---:B------:R-:W-:Y:S01]  /*c5e0*/  HMMA.16816.F32 R4, R224.reuse, R174, R4 ;  /* 0x000000aee004723c */ /* 0x040fe20000001804 */
[----:B------:R-:W3:Y:S05]  /*c5f0*/  LDSM.16.M88.4 R172, [R215+0x11800] ;  /* 0x01180000d7ac783b */ /* 0x000eea0000000200 */
[C---:B------:R-:W-:Y:S06]  /*c600*/  HMMA.16816.F32 R192, R224.reuse, R244, R192 ;  /* 0x000000f4e0c0723c */ /* 0x040fec00000018c0 */
[----:B------:R-:W-:Y:S01]  /*c610*/  HMMA.16816.F32 R188, R224, R246, R188 ;  /* 0x000000f6e0bc723c */ /* 0x000fe200000018bc */
[----:B------:R-:W-:Y:S04]  /*c620*/  LDSM.16.M88.4 R244, [R208] ;  /* 0x00000000d0f4783b */ /* 0x000fe80000000200 */
[----:B------:R-:W-:Y:S01]  /*c630*/  LDSM.16.M88.4 R224, [R208+0x800] ;  /* 0x00080000d0e0783b */ /* 0x000fe20000000200 */
[C---:B-1----:R-:W-:Y:S06]  /*c640*/  HMMA.16816.F32 R28, R168.reuse, R176, R28 ;  /* 0x000000b0a81c723c */ /* 0x042fec000000181c */
[C---:B------:R-:W-:Y:S01]  /*c650*/  HMMA.16816.F32 R24, R168.reuse, R178, R24 ;  /* 0x000000b2a818723c */ /* 0x040fe20000001818 */
[----:B------:R-:W1:Y:S05]  /*c660*/  LDSM.16.M88.4 R176, [R217] ;  /* 0x00000000d9b0783b */ /* 0x000e6a0000000200 */
        /* <DEDUP_REMOVED lines=22> */
[----:B------:R-:W-:Y:S01]  /*c7d0*/  LDSM.16.M88.4 R176, [R220+0x4000] ;  /* 0x00400000dcb0783b */ /* 0x000fe20000000200 */
[C---:B---3--:R-:W-:Y:S06]  /*c7e0*/  HMMA.16816.F32 R164, R172.reuse, R168, R164 ;  /* 0x000000a8aca4723c */ /* 0x048fec00000018a4 */
[C---:B------:R-:W-:Y:S01]  /*c7f0*/  HMMA.16816.F32 R32, R172.reuse, R170, R32 ;  /* 0x000000aaac20723c */ /* 0x040fe20000001820 */
[----:B------:R-:W3:Y:S05]  /*c800*/  LDSM.16.M88.4 R168, [R207] ;  /* 0x00000000cfa8783b */ /* 0x000eea0000000200 */
[C---:B-1----:R-:W-:Y:S06]  /*c810*/  HMMA.16816.F32 R28, R172.reuse, R224, R28 ;  /* 0x000000e0ac1c723c */ /* 0x042fec000000181c */
[C---:B------:R-:W-:Y:S01]  /*c820*/  HMMA.16816.F32 R24, R172.reuse, R226, R24 ;  /* 0x000000e2ac18723c */ /* 0x040fe20000001818 */
[----:B------:R-:W1:Y:S05]  /*c830*/  LDSM.16.M88.4 R224, [R205] ;  /* 0x00000000cde0783b */ /* 0x000e6a0000000200 */
[C---:B----4-:R-:W-:Y:S06]  /*c840*/  HMMA.16816.F32 R20, R172.reuse, R184, R20 ;  /* 0x000000b8ac14723c */ /* 0x050fec0000001814 */
[C---:B------:R-:W-:Y:S01]  /*c850*/  HMMA.16816.F32 R4, R172.reuse, R186, R4 ;  /* 0x000000baac04723c */ /* 0x040fe20000001804 */
[----:B------:R-:W4:Y:S05]  /*c860*/  LDSM.16.M88.4 R184, [R204] ;  /* 0x00000000ccb8783b */ /* 0x000f2a0000000200 */
[C---:B--2---:R-:W-:Y:S06]  /*c870*/  HMMA.16816.F32 R192, R172.reuse, R180, R192 ;  /* 0x000000b4acc0723c */ /* 0x044fec00000018c0 */
[----:B------:R-:W-:Y:S01]  /*c880*/  HMMA.16816.F32 R188, R172, R182, R188 ;  /* 0x000000b6acbc723c */ /* 0x000fe200000018bc */
[----:B------:R-:W-:Y:S04]  /*c890*/  LDSM.16.M88.4 R180, [R218+0x4000] ;  /* 0x00400000dab4783b */ /* 0x000fe80000000200 */
[----:B------:R-:W-:Y:S01]  /*c8a0*/  LDSM.16.M88.4 R172, [R215+0x12000] ;  /* 0x01200000d7ac783b */ /* 0x000fe20000000200 */
[C---:B---3--:R-:W-:Y:S06]  /*c8b0*/  HMMA.16816.F32 R164, R176.reuse, R168, R164 ;  /* 0x000000a8b0a4723c */ /* 0x048fec00000018a4 */
[C---:B------:R-:W-:Y:S01]  /*c8c0*/  HMMA.16816.F32 R32, R176.reuse, R170, R32 ;  /* 0x000000aab020723c */ /* 0x040fe20000001820 */
[----:B------:R-:W2:Y:S05]  /*c8d0*/  LDSM.16.M88.4 R168, [R215+0x12800] ;  /* 0x01280000d7a8783b */ /* 0x000eaa0000000200 */
        /* <DEDUP_REMOVED lines=22> */
[C---:B--2---:R-:W-:Y:S06]  /*ca40*/  HMMA.16816.F32 R28, R224.reuse, R168, R28 ;  /* 0x000000a8e01c723c */ /* 0x044fec000000181c */
[----:B------:R-:W-:Y:S01]  /*ca50*/  HMMA.16816.F32 R24, R224, R170, R24 ;  /* 0x000000aae018723c */ /* 0x000fe20000001818 */
[----:B------:R-:W1:Y:S05]  /*ca60*/  LDSM.16.M88.4 R168, [R222+0x8000] ;  /* 0x00800000dea8783b */ /* 0x000e6a0000000200 */
[C---:B------:R-:W-:Y:S06]  /*ca70*/  HMMA.16816.F32 R192, R180.reuse, R184, R192 ;  /* 0x000000b8b4c0723c */ /* 0x040fec00000018c0 */
[----:B------:R-:W-:Y:S01]  /*ca80*/  HMMA.16816.F32 R188, R180, R186, R188 ;  /* 0x000000bab4bc723c */ /* 0x000fe200000018bc */
[----:B------:R-:W2:Y:S04]  /*ca90*/  LDSM.16.M88.4 R184, [R221+0x14000] ;  /* 0x01400000ddb8783b */ /* 0x000ea80000000200 */
[----:B------:R-:W2:Y:S01]  /*caa0*/  LDSM.16.M88.4 R180, [R221+0x15000] ;  /* 0x01500000ddb4783b */ /* 0x000ea20000000200 */
[C---:B----4-:R-:W-:Y:S06]  /*cab0*/  HMMA.16816.F32 R20, R224.reuse, R172, R20 ;  /* 0x000000ace014723c */ /* 0x050fec0000001814 */
[C---:B------:R-:W-:Y:S01]  /*cac0*/  HMMA.16816.F32 R4, R224.reuse, R174, R4 ;  /* 0x000000aee004723c */ /* 0x040fe20000001804 */
[----:B------:R-:W4:Y:S05]  /*cad0*/  LDSM.16.M88.4 R172, [R221+0x15800] ;  /* 0x01580000ddac783b */ /* 0x000f2a0000000200 */
[C---:B---3--:R-:W-:Y:S06]  /*cae0*/  HMMA.16816.F32 R192, R224.reuse, R244, R192 ;  /* 0x000000f4e0c0723c */ /* 0x048fec00000018c0 */
[----:B------:R-:W-:Y:S01]  /*caf0*/  HMMA.16816.F32 R188, R224, R246, R188 ;  /* 0x000000f6e0bc723c */ /* 0x000fe200000018bc */
[----:B------:R-:W-:Y:S04]  /*cb00*/  LDSM.16.M88.4 R244, [R203] ;  /* 0x00000000cbf4783b */ /* 0x000fe80000000200 */
[----:B------:R-:W-:Y:S01]  /*cb10*/  LDSM.16.M88.4 R224, [R202] ;  /* 0x00000000cae0783b */ /* 0x000fe20000000200 */
[C---:B-1----:R-:W-:Y:S06]  /*cb20*/  HMMA.16816.F32 R28, R168.reuse, R176, R28 ;  /* 0x000000b0a81c723c */ /* 0x042fec000000181c */
[C---:B------:R-:W-:Y:S01]  /*cb30*/  HMMA.16816.F32 R24, R168.reuse, R178, R24 ;  /* 0x000000b2a818723c */ /* 0x040fe20000001818 */
[----:B------:R-:W1:Y:S05]  /*cb40*/  LDSM.16.M88.4 R176, [R220+0x8000] ;  /* 0x00800000dcb0783b */ /* 0x000e6a0000000200 */
[C---:B--2---:R-:W-:Y:S06]  /*cb50*/  HMMA.16816.F32 R164, R168.reuse, R184, R164 ;  /* 0x000000b8a8a4723c */ /* 0x044fec00000018a4 */
[C---:B------:R-:W-:Y:S01]  /*cb60*/  HMMA.16816.F32 R32, R168.reuse, R186, R32 ;  /* 0x000000baa820723c */ /* 0x040fe20000001820 */
[----:B------:R-:W2:Y:S05]  /*cb70*/  LDSM.16.M88.4 R184, [R201] ;  /* 0x00000000c9b8783b */ /* 0x000eaa0000000200 */
[C---:B------:R-:W-:Y:S06]  /*cb80*/  HMMA.16816.F32 R20, R168.reuse, R180, R20 ;  /* 0x000000b4a814723c */ /* 0x040fec0000001814 */
        /* <DEDUP_REMOVED lines=41> */
[C---:B--2---:R-:W-:Y:S06]  /*ce20*/  HMMA.16816.F32 R192, R176.reuse, R184, R192 ;  /* 0x000000b8b0c0723c */ /* 0x044fec00000018c0 */
[----:B------:R-:W-:Y:S01]  /*ce30*/  HMMA.16816.F32 R188, R176, R186, R188 ;  /* 0x000000bab0bc723c */ /* 0x000fe200000018bc */
[----:B------:R-:W2:Y:S04]  /*ce40*/  LDSM.16.M88.4 R184, [R221+0x17800] ;  /* 0x01780000ddb8783b */ /* 0x000ea80000000200 */
        /* <DEDUP_REMOVED lines=10> */
[C---:B--2---:R-:W-:Y:S06]  /*cef0*/  HMMA.16816.F32 R192, R180.reuse, R184, R192 ;  /* 0x000000b8b4c0723c */ /* 0x044fec00000018c0 */
[----:B------:R-:W-:Y:S01]  /*cf00*/  HMMA.16816.F32 R188, R180, R186, R188 ;  /* 0x000000bab4bc723c */ /* 0x000fe200000018bc */
[----:B------:R-:W-:Y:S04]  /*cf10*/  LDSM.16.M88.4 R184, [R218+0xc000] ;  /* 0x00c00000dab8783b */ /* 0x000fe80000000200 */
[----:B------:R-:W2:Y:S01]  /*cf20*/  LDSM.16.M88.4 R180, [R215+0x16000] ;  /* 0x01600000d7b4783b */ /* 0x000ea20000000200 */
        /* <DEDUP_REMOVED lines=18> */
[----:B------:R-:W1:Y:S05]  /*d050*/  LDSM.16.M88.4 R176, [R217+0xc000] ;  /* 0x00c00000d9b0783b */ /* 0x000e6a0000000200 */
[C---:B---3--:R-:W-:Y:S06]  /*d060*/  HMMA.16816.F32 R20, R184.reuse, R172, R20 ;  /* 0x000000acb814723c */ /* 0x048fec0000001814 */
[----:B------:R-:W-:Y:S01]  /*d070*/  HMMA.16816.F32 R4, R184, R174, R4 ;  /* 0x000000aeb804723c */ /* 0x000fe20000001804 */
[----:B------:R-:W2:Y:S01]  /*d080*/  LDSM.16.M88.4 R172, [R208+0x6000] ;  /* 0x00600000d0ac783b */ /* 0x000ea20000000200 */
[----:B------:R-:W-:-:S04]  /*d090*/  DEPBAR.LE SB0, 0x0 ;  /* 0x000080000000791a */ /* 0x000fc80000000000 */
[C---:B----4-:R-:W-:Y:S06]  /*d0a0*/  HMMA.16816.F32 R192, R184.reuse, R168, R192 ;  /* 0x000000a8b8c0723c */ /* 0x050fec00000018c0 */
[----:B------:R-:W-:Y:S06]  /*d0b0*/  HMMA.16816.F32 R188, R184, R170, R188 ;  /* 0x000000aab8bc723c */ /* 0x000fec00000018bc */
[C---:B-1----:R-:W-:Y:S06]  /*d0c0*/  HMMA.16816.F32 R28, R176.reuse, R244, R28 ;  /* 0x000000f4b01c723c */ /* 0x042fec000000181c */
[C---:B------:R-:W-:Y:S06]  /*d0d0*/  HMMA.16816.F32 R24, R176.reuse, R246, R24 ;  /* 0x000000f6b018723c */ /* 0x040fec0000001818 */
[C---:B--2---:R-:W-:Y:S06]  /*d0e0*/  HMMA.16816.F32 R164, R176.reuse, R172, R164 ;  /* 0x000000acb0a4723c */ /* 0x044fec00000018a4 */
[C---:B------:R-:W-:Y:S06]  /*d0f0*/  HMMA.16816.F32 R32, R176.reuse, R174, R32 ;  /* 0x000000aeb020723c */ /* 0x040fec0000001820 */
[C---:B------:R-:W-:Y:S06]  /*d100*/  HMMA.16816.F32 R20, R176.reuse, R224, R20 ;  /* 0x000000e0b014723c */ /* 0x040fec0000001814 */
[C---:B------:R-:W-:Y:S06]  /*d110*/  HMMA.16816.F32 R4, R176.reuse, R226, R4 ;  /* 0x000000e2b004723c */ /* 0x040fec0000001804 */
[C---:B------:R-:W-:Y:S06]  /*d120*/  HMMA.16816.F32 R192, R176.reuse, R180, R192 ;  /* 0x000000b4b0c0723c */ /* 0x040fec00000018c0 */
        /* <DEDUP_REMOVED lines=19> */
[----:B------:R-:W5:Y:S01]  /*d260*/  @!P2 LDC.64 R172, c[0x0][0x218] ;  /* 0x00008600ffacab82 */ /* 0x000f620000000a00 */
[----:B-1----:R-:W-:Y:S02]  /*d270*/  @!P5 LEA R178, P1, R0, R178, 0x1 ;  /* 0x000000b200b2d211 */ /* 0x002fe400078208ff */
[----:B------:R-:W-:-:S04]  /*d280*/  LEA.HI.X R181, R180, R241, R181, 0x6, P0 ;  /* 0x000000f1b4b57211 */ /* 0x000fc800000f34b5 */
[C---:B------:R-:W-:Y:S01]  /*d290*/  @!P5 LEA.HI.X R179, R0.reuse, R179, R181, 0x1, P1 ;  /* 0x000000b300b3d211 */ /* 0x040fe200008f0cb5 */
[----:B------:R-:W1:Y:S01]  /*d2a0*/  @!P5 LDC.64 R170, c[0x0][0x218] ;  /* 0x00008600ffaadb82 */ /* 0x000e620000000a00 */
[----:B---3--:R-:W-:-:S03]  /*d2b0*/  @!P4 LEA R176, P0, R0, R176, 0x1 ;  /* 0x000000b000b0c211 */ /* 0x008fc600078008ff */
[----:B------:R-:W-:Y:S01]  /*d2c0*/  @!PT LDS RZ, [RZ] ;  /* 0x00000000fffff984 */ /* 0x000fe20000000800 */
[----:B------:R-:W-:Y:S01]  /*d2d0*/  @!PT LDS RZ, [RZ] ;  /* 0x00000000fffff984 */ /* 0x000fe20000000800 */
[----:B------:R-:W-:Y:S01]  /*d2e0*/  @!PT LDS RZ, [RZ] ;  /* 0x00000000fffff984 */ /* 0x000fe20000000800 */
[----:B------:R2:W-:Y:S01]  /*d2f0*/  @!P5 LDGSTS.E.BYPASS.LTC128B.128 [R230+0x10000], desc[UR32][R178.64] ;  /* 0x10000000b2e6dfae */ /* 0x0005e2000b901d60 */
[C-C-:B------:R-:W-:Y:S02]  /*d300*/  @!P4 LEA.HI.X R177, R0.reuse, R177, R181.reuse, 0x1, P0 ;  /* 0x000000b100b1c211 */ /* 0x140fe400000f0cb5 */
[C---:B------:R-:W-:Y:S01]  /*d310*/  IADD3 R2, P0, R0.reuse, UR14, RZ ;  /* 0x0000000e00027c10 */ /* 0x040fe2000ff1e0ff */
[----:B------:R-:W3:Y:S01]  /*d320*/  @!P4 LDC.64 R168, c[0x0][0x218] ;  /* 0x00008600ffa8cb82 */ /* 0x000ee20000000a00 */
[C---:B----4-:R-:W-:Y:S01]  /*d330*/  @!P3 LEA R174, P6, R0.reuse, R174, 0x1 ;  /* 0x000000ae00aeb211 */ /* 0x050fe200078c08ff */
[----:B------:R2:W-:Y:S03]  /*d340*/  @P4 STS.128 [R230+0x12000], RZ ;  /* 0x012000ffe6004388 */ /* 0x0005e60000000c00 */
[C-C-:B------:R-:W-:Y:S01]  /*d350*/  @!P3 LEA.HI.X R175, R0.reuse, R175, R181.reuse, 0x1, P6 ;  /* 0x000000af00afb211 */ /* 0x140fe200030f0cb5 */
[----:B------:R-:W-:Y:S01]  /*d360*/  @!PT LDS RZ, [RZ] ;  /* 0x00000000fffff984 */ /* 0x000fe20000000800 */
[----:B------:R-:W-:Y:S01]  /*d370*/  @!PT LDS RZ, [RZ] ;  /* 0x00000000fffff984 */ /* 0x000fe20000000800 */
[----:B------:R-:W-:Y:S01]  /*d380*/  @!PT LDS RZ, [RZ] ;  /* 0x00000000fffff984 */ /* 0x000fe20000000800 */
[----:B------:R2:W-:Y:S02]  /*d390*/  @!P4 LDGSTS.E.BYPASS.LTC128B.128 [R230+0x12000], desc[UR32][R176.64+0x80] ;  /* 0x12000080b0e6cfae */ /* 0x0005e4000b901d60 */
[----:B------:R-:W4:Y:S01]  /*d3a0*/  @!P3 LDC.64 R18, c[0x0][0x218] ;  /* 0x00008600ff12bb82 */ /* 0x000f220000000a00 */
[C---:B-----5:R-:W-:Y:S01]  /*d3b0*/  @!P2 LEA R172, P1, R0.reuse, R172, 0x1 ;  /* 0x000000ac00aca211 */ /* 0x060fe200078208ff */
[----:B------:R2:W-:Y:S03]  /*d3c0*/  @P3 STS.128 [R230+0x14000], RZ ;  /* 0x014000ffe6003388 */ /* 0x0005e60000000c00 */
[----:B------:R-:W-:Y:S01]  /*d3d0*/  @!P2 LEA.HI.X R173, R0, R173, R181, 0x1, P1 ;  /* 0x000000ad00ada211 */ /* 0x000fe200008f0cb5 */
[----:B------:R-:W-:Y:S01]  /*d3e0*/  @!PT LDS RZ, [RZ] ;  /* 0x00000000fffff984 */ /* 0x000fe20000000800 */
[----:B------:R-:W-:Y:S01]  /*d3f0*/  @!PT LDS RZ, [RZ] ;  /* 0x00000000fffff984 */ /* 0x000fe20000000800 */
[----:B------:R-:W-:Y:S01]  /*d400*/  @!PT LDS RZ, [RZ] ;  /* 0x00000000fffff984 */ /* 0x000fe20000000800 */
[----:B------:R2:W-:Y:S01]  /*d410*/  @!P3 LDGSTS.E.BYPASS.LTC128B.128 [R230+0x14000], desc[UR32][R174.64+0x100] ;  /* 0x14000100aee6bfae */ /* 0x0005e2000b901d60 */
[----:B------:R-:W-:-:S02]  /*d420*/  IADD3.X R181, R181, UR8, RZ, P0, !PT ;  /* 0x00000008b5b57c10 */ /* 0x000fc400087fe4ff */
[C---:B-1----:R-:W-:Y:S01]  /*d430*/  @!P5 LEA R170, P6, R2.reuse, R170, 0x1 ;  /* 0x000000aa02aad211 */ /* 0x042fe200078c08ff */
        /* <DEDUP_REMOVED lines=34> */
.L_x_1631:
[----:B------:R-:W-:Y:S05]  /*d660*/  BSYNC B0 ;  /* 0x0000000000007941 */ /* 0x000fea0003800000 */
.L_x_1630:
[----:B------:R-:W0:Y:S02]  /*d670*/  LDGDEPBAR ;  /* 0x00000000000079af */ /* 0x000e240000000000 */
.L_x_1629:
[----:B------:R-:W-:Y:S01]  /*d680*/  IMAD.U32 R0, RZ, RZ, UR21 ;  /* 0x00000015ff007e24 */ /* 0x000fe2000f8e00ff */
[----:B------:R-:W-:Y:S01]  /*d690*/  UIADD3 UR4, UR35, -0x4498517b, URZ ;  /* 0xbb67ae8523047890 */ /* 0x000fe2000fffe03f */
[----:B------:R-:W-:Y:S01]  /*d6a0*/  IMAD.WIDE.U32 R250, R14, -0x326172a9, RZ ;  /* 0xcd9e8d570efa7825 */ /* 0x000fe200078e00ff */
[----:B------:R-:W-:Y:S02]  /*d6b0*/  USHF.L.U32 UR39, UR21, 0x1, URZ ;  /* 0x0000000115277899 */ /* 0x000fe4000800063f */
[----:B------:R-:W-:Y:S01]  /*d6c0*/  UIADD3 UR13, UR34, -0x61c88647, URZ ;  /* 0x9e3779b9220d7890 */ /* 0x000fe2000fffe03f */
[----:B------:R-:W-:Y:S01]  /*d6d0*/  IMAD R0, R0, 0x40, R239 ;  /* 0x0000004000007824 */ /* 0x000fe200078e02ef */
[----:B------:R-:W-:Y:S01]  /*d6e0*/  UIADD3 UR11, UR34, 0x3c6ef372, URZ ;  /* 0x3c6ef372220b7890 */ /* 0x000fe2000fffe03f */
[----:B------:R-:W-:Y:S01]  /*d6f0*/  IMAD.WIDE.U32 R184, R8, -0x2daee0ad, RZ ;  /* 0xd2511f5308b87825 */ /* 0x000fe200078e00ff */
[----:B------:R-:W-:Y:S02]  /*d700*/  UIADD3 UR10, UR35, 0x76cf5d0a, URZ ;  /* 0x76cf5d0a230a7890 */ /* 0x000fe4000fffe03f */
[C---:B------:R-:W-:Y:S01]  /*d710*/  ISETP.GE.AND P0, PT, R0.reuse, R237, PT ;  /* 0x000000ed0000720c */ /* 0x040fe20003f06270 */
[C---:B------:R-:W-:Y:S01]  /*d720*/  VIADD R2, R0.reuse, 0x1 ;  /* 0x0000000100027836 */ /* 0x040fe20000000000 */
[C---:B------:R-:W-:Y:S01]  /*d730*/  ISETP.GE.AND P4, PT, R0.reuse, R231, PT ;  /* 0x000000e70000720c */ /* 0x040fe20003f86270 */
[C---:B-12---:R-:W-:Y:S01]  /*d740*/  VIADD R18, R0.reuse, 0x8 ;  /* 0x0000000800127836 */ /* 0x046fe20000000000 */
[CC--:B------:R-:W-:Y:S01]  /*d750*/  ISETP.LT.OR P0, PT, R0.reuse, R238.reuse, P0 ;  /* 0x000000ee0000720c */ /* 0x0c0fe20000701670 */
[----:B------:R-:W-:Y:S01]  /*d760*/  VIADD R19, R0, 0x10 ;  /* 0x0000001000137836 */ /* 0x000fe20000000000 */
[C---:B------:R-:W-:Y:S01]  /*d770*/  ISETP.GE.AND P6, PT, R2.reuse, R237, PT ;  /* 0x000000ed0200720c */ /* 0x040fe20003fc6270 */
[----:B------:R-:W-:Y:S01]  /*d780*/  UIADD3 UR6, UR35, 0x32370b8f, URZ ;  /* 0x32370b8f23067890 */ /* 0x000fe2000fffe03f */
[C---:B------:R-:W-:Y:S01]  /*d790*/  ISETP.GE.AND P1, PT, R2.reuse, R231, PT ;  /* 0x000000e70200720c */ /* 0x040fe20003f26270 */
[----:B------:R-:W-:Y:S01]  /*d7a0*/  UIADD3 UR7, UR34, -0x255992d5, URZ ;  /* 0xdaa66d2b22077890 */ /* 0x000fe2000fffe03f */
[C---:B------:R-:W-:Y:S01]  /*d7b0*/  ISETP.LT.OR P6, PT, R2.reuse, R238, P6 ;  /* 0x000000ee0200720c */ /* 0x040fe200037c1670 */
[----:B------:R-:W-:Y:S01]  /*d7c0*/  UIADD3 UR12, UR34, 0x78dde6e4, URZ ;  /* 0x78dde6e4220c7890 */ /* 0x000fe2000fffe03f */
[----:B------:R-:W-:Y:S01]  /*d7d0*/  ISETP.LT.OR P1, PT, R2, R236, P1 ;  /* 0x000000ec0200720c */ /* 0x000fe20000f21670 */
[----:B------:R-:W-:Y:S01]  /*d7e0*/  VIADD R2, R0, 0x9 ;  /* 0x0000000900027836 */ /* 0x000fe20000000000 */
[----:B------:R-:W-:Y:S01]  /*d7f0*/  FSEL R170, R164, -INF , !P0 ;  /* 0xff800000a4aa7808 */ /* 0x000fe20004000000 */
[----:B------:R-:W-:Y:S01]  /*d800*/  UIADD3 UR23, UR35, 0x646e171e, URZ ;  /* 0x646e171e23177890 */ /* 0x000fe2000fffe03f */
[----:B------:R-:W-:-:S02]  /*d810*/  ISETP.GE.AND P3, PT, R18, R237, PT ;  /* 0x000000ed1200720c */ /* 0x000fc40003f66270 */
[C---:B------:R-:W-:Y:S02]  /*d820*/  ISETP.GE.AND P5, PT, R2.reuse, R237, PT ;  /* 0x000000ed0200720c */ /* 0x040fe40003fa6270 */
[-C--:B------:R-:W-:Y:S02]  /*d830*/  ISETP.GE.AND P0, PT, R2, R231.reuse, PT ;  /* 0x000000e70200720c */ /* 0x080fe40003f06270 */
[----:B------:R-:W-:Y:S02]  /*d840*/  ISETP.GE.AND P2, PT, R18, R231, PT ;  /* 0x000000e71200720c */ /* 0x000fe40003f46270 */
[C---:B------:R-:W-:Y:S02]  /*d850*/  ISETP.LT.OR P5, PT, R2.reuse, R238, P5 ;  /* 0x000000ee0200720c */ /* 0x040fe40002fa1670 */
[----:B------:R-:W-:Y:S01]  /*d860*/  ISETP.LT.OR P0, PT, R2, R236, P0 ;  /* 0x000000ec0200720c */ /* 0x000fe20000701670 */
[----:B------:R-:W-:Y:S01]  /*d870*/  VIADD R2, R0, 0x11 ;  /* 0x0000001100027836 */ /* 0x000fe20000000000 */
[----:B------:R-:W-:-:S02]  /*d880*/  ISETP.LT.OR P3, PT, R18, R238, P3 ;  /* 0x000000ee1200720c */ /* 0x000fc40001f61670 */
[----:B------:R-:W-:Y:S02]  /*d890*/  ISETP.LT.OR P2, PT, R18, R236, P2 ;  /* 0x000000ec1200720c */ /* 0x000fe40001741670 */
[----:B------:R-:W-:Y:S02]  /*d8a0*/  FSEL R18, R165, -INF , !P6 ;  /* 0xff800000a5127808 */ /* 0x000fe40007000000 */
[----:B------:R-:W-:Y:S01]  /*d8b0*/  FSEL R176, R32, -INF , !P3 ;  /* 0xff80000020b07808 */ /* 0x000fe20005800000 */
[----:B------:R-:W-:Y:S01]  /*d8c0*/  VIADD R32, R0, 0x18 ;  /* 0x0000001800207836 */ /* 0x000fe20000000000 */
[----:B------:R-:W-:Y:S02]  /*d8d0*/  FSEL R173, R167, -INF , !P1 ;  /* 0xff800000a7ad7808 */ /* 0x000fe40004800000 */
[C---:B------:R-:W-:Y:S02]  /*d8e0*/  ISETP.GE.AND P6, PT, R2.reuse, R237, PT ;  /* 0x000000ed0200720c */ /* 0x040fe40003fc6270 */
[----:B------:R-:W-:-:S02]  /*d8f0*/  ISETP.GE.AND P3, PT, R2, R231, PT ;  /* 0x000000e70200720c */ /* 0x000fc40003f66270 */
[C---:B------:R-:W-:Y:S02]  /*d900*/  ISETP.GE.AND P1, PT, R19.reuse, R237, PT ;  /* 0x000000ed1300720c */ /* 0x040fe40003f26270 */
[C---:B------:R-:W-:Y:S02]  /*d910*/  ISETP.LT.OR P6, PT, R2.reuse, R238, P6 ;  /* 0x000000ee0200720c */ /* 0x040fe400037c1670 */
[-C--:B------:R-:W-:Y:S01]  /*d920*/  ISETP.LT.OR P3, PT, R2, R236.reuse, P3 ;  /* 0x000000ec0200720c */ /* 0x080fe20001f61670 */
[C---:B------:R-:W-:Y:S01]  /*d930*/  VIADD R2, R0.reuse, 0x19 ;  /* 0x0000001900027836 */ /* 0x040fe20000000000 */
[----:B------:R-:W-:Y:S02]  /*d940*/  ISETP.LT.OR P4, PT, R0, R236, P4 ;  /* 0x000000ec0000720c */ /* 0x000fe40002781670 */
[----:B------:R-:W-:Y:S02]  /*d950*/  ISETP.LT.OR P1, PT, R19, R238, P1 ;  /* 0x000000ee1300720c */ /* 0x000fe40000f21670 */
[----:B------:R-:W-:-:S02]  /*d960*/  FSEL R171, R166, -INF , !P4 ;  /* 0xff800000a6ab7808 */ /* 0x000fc40006000000 */
[----:B------:R-:W-:Y:S02]  /*d970*/  FSEL R168, R33, -INF , !P5 ;  /* 0xff80000021a87808 */ /* 0x000fe40006800000 */
[----:B------:R-:W-:Y:S02]  /*d980*/  FSEL R28, R28, -INF , !P1 ;  /* 0xff8000001c1c7808 */ /* 0x000fe40004800000 */
[C---:B------:R-:W-:Y:S02]  /*d990*/  ISETP.GE.AND P4, PT, R19.reuse, R231, PT ;  /* 0x000000e71300720c */ /* 0x040fe40003f86270 */
[C---:B------:R-:W-:Y:S02]  /*d9a0*/  ISETP.GE.AND P5, PT, R2.reuse, R237, PT ;  /* 0x000000ed0200720c */ /* 0x040fe40003fa6270 */
[----:B------:R-:W-:Y:S02]  /*d9b0*/  ISETP.GE.AND P1, PT, R2, R231, PT ;  /* 0x000000e70200720c */ /* 0x000fe40003f26270 */
[----:B------:R-:W-:-:S02]  /*d9c0*/  ISETP.LT.OR P4, PT, R19, R236, P4 ;  /* 0x000000ec1300720c */ /* 0x000fc40002781670 */
[C---:B------:R-:W-:Y:S02]  /*d9d0*/  ISETP.LT.OR P5, PT, R2.reuse, R238, P5 ;  /* 0x000000ee0200720c */ /* 0x040fe40002fa1670 */
[----:B------:R-:W-:Y:S01]  /*d9e0*/  ISETP.LT.OR P1, PT, R2, R236, P1 ;  /* 0x000000ec0200720c */ /* 0x000fe20000f21670 */
[----:B------:R-:W-:Y:S01]  /*d9f0*/  VIADD R2, R0, 0x21 ;  /* 0x0000002100027836 */ /* 0x000fe20000000000 */
[----:B------:R-:W-:Y:S02]  /*da00*/  FSEL R187, R35, -INF , !P0 ;  /* 0xff80000023bb7808 */ /* 0x000fe40004000000 */
[----:B------:R-:W-:Y:S02]  /*da10*/  ISETP.GE.AND P0, PT, R32, R237, PT ;  /* 0x000000ed2000720c */ /* 0x000fe40003f06270 */
[----:B------:R-:W-:Y:S01]  /*da20*/  FSEL R19, R34, -INF , !P2 ;  /* 0xff80000022137808 */ /* 0x000fe20005000000 */
[----:B------:R-:W-:Y:S01]  /*da30*/  VIADD R34, R0, 0x20 ;  /* 0x0000002000227836 */ /* 0x000fe20000000000 */
[----:B------:R-:W-:-:S02]  /*da40*/  FSEL R33, R30, -INF , !P4 ;  /* 0xff8000001e217808 */ /* 0x000fc40006000000 */
[C---:B------:R-:W-:Y:S02]  /*da50*/  ISETP.GE.AND P2, PT, R32.reuse, R231, PT ;  /* 0x000000e72000720c */ /* 0x040fe40003f46270 */
[----:B------:R-:W-:Y:S02]  /*da60*/  FSEL R30, R29, -INF , !P6 ;  /* 0xff8000001d1e7808 */ /* 0x000fe40007000000 */
[----:B------:R-:W-:Y:S02]  /*da70*/  ISETP.LT.OR P0, PT, R32, R238, P0 ;  /* 0x000000ee2000720c */ /* 0x000fe40000701670 */
[----:B------:R-:W-:Y:S02]  /*da80*/  ISETP.GE.AND P6, PT, R2, R237, PT ;  /* 0x000000ed0200720c */ /* 0x000fe40003fc6270 */
[----:B------:R-:W-:Y:S02]  /*da90*/  ISETP.LT.OR P2, PT, R32, R236, P2 ;  /* 0x000000ec2000720c */ /* 0x000fe40001741670 */
[----:B------:R-:W-:Y:S01]  /*daa0*/  FSEL R32, R24, -INF , !P0 ;  /* 0xff80000018207808 */ /* 0x000fe20004000000 */
[----:B------:R-:W-:Y:S01]  /*dab0*/  VIADD R24, R0, 0x28 ;  /* 0x0000002800187836 */ /* 0x000fe20000000000 */
[----:B------:R-:W-:-:S02]  /*dac0*/  ISETP.LT.OR P6, PT, R2, R238, P6 ;  /* 0x000000ee0200720c */ /* 0x000fc400037c1670 */
[----:B------:R-:W-:Y:S02]  /*dad0*/  ISETP.GE.AND P0, PT, R2, R231, PT ;  /* 0x000000e70200720c */ /* 0x000fe40003f06270 */
[----:B------:R-:W-:Y:S02]  /*dae0*/  ISETP.GE.AND P4, PT, R34, R237, PT ;  /* 0x000000ed2200720c */ /* 0x000fe40003f86270 */
[----:B------:R-:W-:Y:S02]  /*daf0*/  FSEL R244, R21, -INF , !P6 ;  /* 0xff80000015f47808 */ /* 0x000fe40007000000 */
[----:B------:R-:W-:Y:S01]  /*db00*/  ISETP.LT.OR P0, PT, R2, R236, P0 ;  /* 0x000000ec0200720c */ /* 0x000fe20000701670 */
[----:B------:R-:W-:Y:S01]  /*db10*/  VIADD R2, R0, 0x29 ;  /* 0x0000002900027836 */ /* 0x000fe20000000000 */
[----:B------:R-:W-:Y:S02]  /*db20*/  FMNMX.FTZ R21, R17, R170, !PT ;  /* 0x000000aa11157209 */ /* 0x000fe40007810000 */
[----:B------:R-:W-:-:S02]  /*db30*/  ISETP.LT.OR P4, PT, R34, R238, P4 ;  /* 0x000000ee2200720c */ /* 0x000fc40002781670 */
[----:B------:R-:W-:Y:S02]  /*db40*/  FSEL R29, R26, -INF , !P2 ;  /* 0xff8000001a1d7808 */ /* 0x000fe40005000000 */
[----:B------:R-:W-:Y:S02]  /*db50*/  ISETP.GE.AND P2, PT, R24, R237, PT ;  /* 0x000000ed1800720c */ /* 0x000fe40003f46270 */
[----:B------:R-:W-:Y:S02]  /*db60*/  FMNMX.FTZ R21, R18, R21, !PT ;  /* 0x0000001512157209 */ /* 0x000fe40007810000 */
[----:B------:R-:W-:Y:S02]  /*db70*/  FSEL R35, R27, -INF , !P1 ;  /* 0xff8000001b237808 */ /* 0x000fe40004800000 */
[----:B------:R-:W-:Y:S01]  /*db80*/  FSEL R224, R20, -INF , !P4 ;  /* 0xff80000014e07808 */ /* 0x000fe20006000000 */
[----:B------:R-:W-:Y:S01]  /*db90*/  VIADD R20, R0, 0x31 ;  /* 0x0000003100147836 */ /* 0x000fe20000000000 */
[----:B------:R-:W-:-:S02]  /*dba0*/  FSEL R31, R31, -INF , !P3 ;  /* 0xff8000001f1f7808 */ /* 0x000fc40005800000 */
[C---:B------:R-:W-:Y:S02]  /*dbb0*/  ISETP.GE.AND P1, PT, R2.reuse, R237, PT ;  /* 0x000000ed0200720c */ /* 0x040fe40003f26270 */
[-C--:B------:R-:W-:Y:S02]  /*dbc0*/  ISETP.GE.AND P4, PT, R2, R231.reuse, PT ;  /* 0x000000e70200720c */ /* 0x080fe40003f86270 */
[-C--:B------:R-:W-:Y:S02]  /*dbd0*/  ISETP.LT.OR P2, PT, R24, R238.reuse, P2 ;  /* 0x000000ee1800720c */ /* 0x080fe40001741670 */
[----:B------:R-:W-:Y:S02]  /*dbe0*/  ISETP.GE.AND P3, PT, R34, R231, PT ;  /* 0x000000e72200720c */ /* 0x000fe40003f66270 */
[----:B------:R-:W-:Y:S02]  /*dbf0*/  FMNMX.FTZ R21, R176, R21, !PT ;  /* 0x00000015b0157209 */ /* 0x000fe40007810000 */
[----:B------:R-:W-:-:S02]  /*dc00*/  ISETP.LT.OR P1, PT, R2, R238, P1 ;  /* 0x000000ee0200720c */ /* 0x000fc40000f21670 */
[-C--:B------:R-:W-:Y:S01]  /*dc10*/  ISETP.LT.OR P4, PT, R2, R236.reuse, P4 ;  /* 0x000000ec0200720c */ /* 0x080fe20002781670 */
[----:B------:R-:W-:Y:S01]  /*dc20*/  VIADD R2, R0, 0x30 ;  /* 0x0000003000027836 */ /* 0x000fe20000000000 */
[----:B------:R-:W-:Y:S02]  /*dc30*/  FSEL R246, R4, -INF , !P2 ;  /* 0xff80000004f67808 */ /* 0x000fe40005000000 */
[----:B------:R-:W-:Y:S02]  /*dc40*/  ISETP.LT.OR P3, PT, R34, R236, P3 ;  /* 0x000000ec2200720c */ /* 0x000fe40001f61670 */
[----:B------:R-:W-:Y:S02]  /*dc50*/  FMNMX.FTZ R4, R3, R171, !PT ;  /* 0x000000ab03047209 */ /* 0x000fe40007810000 */
[----:B------:R-:W-:Y:S02]  /*dc60*/  FMNMX.FTZ R21, R168, R21, !PT ;  /* 0x00000015a8157209 */ /* 0x000fe40007810000 */
[----:B------:R-:W-:-:S02]  /*dc70*/  FSEL R225, R22, -INF , !P3 ;  /* 0xff80000016e17808 */ /* 0x000fc40005800000 */
[----:B------:R-:W-:Y:S02]  /*dc80*/  FSEL R227, R23, -INF , !P0 ;  /* 0xff80000017e37808 */ /* 0x000fe40004000000 */
[----:B------:R-:W-:Y:S02]  /*dc90*/  FMNMX.FTZ R4, R173, R4, !PT ;  /* 0x00000004ad047209 */ /* 0x000fe40007810000 */
[----:B------:R-:W-:Y:S02]  /*dca0*/  FSEL R34, R25, -INF , !P5 ;  /* 0xff80000019227808 */ /* 0x000fe40006800000 */
[C---:B------:R-:W-:Y:S02]  /*dcb0*/  ISETP.GE.AND P0, PT, R2.reuse, R237, PT ;  /* 0x000000ed0200720c */ /* 0x040fe40003f06270 */
[----:B------:R-:W-:Y:S02]  /*dcc0*/  ISETP.GE.AND P3, PT, R2, R231, PT ;  /* 0x000000e70200720c */ /* 0x000fe40003f66270 */
[----:B------:R-:W-:-:S02]  /*dcd0*/  FMNMX.FTZ R21, R28, R21, !PT ;  /* 0x000000151c157209 */ /* 0x000fc40007810000 */
[----:B------:R-:W-:Y:S02]  /*dce0*/  ISETP.GE.AND P5, PT, R24, R231, PT ;  /* 0x000000e71800720c */ /* 0x000fe40003fa6270 */
[----:B------:R-:W-:Y:S02]  /*dcf0*/  FMNMX.FTZ R4, R19, R4, !PT ;  /* 0x0000000413047209 */ /* 0x000fe40007810000 */
[C---:B------:R-:W-:Y:S02]  /*dd00*/  ISETP.LT.OR P0, PT, R2.reuse, R238, P0 ;  /* 0x000000ee0200720c */ /* 0x040fe40000701670 */
[-C--:B------:R-:W-:Y:S01]  /*dd10*/  ISETP.LT.OR P3, PT, R2, R236.reuse, P3 ;  /* 0x000000ec0200720c */ /* 0x080fe20001f61670 */
[----:B------:R-:W-:Y:S01]  /*dd20*/  VIADD R2, R0, 0x38 ;  /* 0x0000003800027836 */ /* 0x000fe20000000000 */
[----:B------:R-:W-:Y:S01]  /*dd30*/  FMNMX.FTZ R21, R30, R21, !PT ;  /* 0x000000151e157209 */ /* 0x000fe20007810000 */
[----:B------:R-:W-:Y:S01]  /*dd40*/  VIADD R0, R0, 0x39 ;  /* 0x0000003900007836 */ /* 0x000fe20000000000 */
[----:B------:R-:W-:-:S02]  /*dd50*/  ISETP.LT.OR P5, PT, R24, R236, P5 ;  /* 0x000000ec1800720c */ /* 0x000fc40002fa1670 */
[----:B------:R-:W-:Y:S01]  /*dd60*/  FMNMX.FTZ R4, R187, R4, !PT ;  /* 0x00000004bb047209 */ /* 0x000fe20007810000 */
[----:B------:R-:W-:Y:S01]  /*dd70*/  LDSM.16.MT88.4 R24, [R216+0x18000] ;  /* 0x01800000d818783b */ /* 0x000fe20000004200 */
        /* <DEDUP_REMOVED lines=14> */
[----:B------:R-:W-:Y:S02]  /*de60*/  ISETP.GE.AND P6, PT, R20, R237, PT ;  /* 0x000000ed1400720c */ /* 0x000fe40003fc6270 */
[----:B------:R-:W-:Y:S02]  /*de70*/  FMNMX.FTZ R5, R246, R5, !PT ;  /* 0x00000005f6057209 */ /* 0x000fe40007810000 */
[----:B------:R-:W-:-:S02]  /*de80*/  FMNMX.FTZ R2, R225, R2, !PT ;  /* 0x00000002e1027209 */ /* 0x000fc40007810000 */
[----:B------:R-:W-:Y:S02]  /*de90*/  ISETP.LT.OR P6, PT, R20, R238, P6 ;  /* 0x000000ee1400720c */ /* 0x000fe400037c1670 */
[----:B------:R-:W-:Y:S02]  /*dea0*/  FSEL R178, R192, -INF , !P0 ;  /* 0xff800000c0b27808 */ /* 0x000fe40004000000 */
[----:B------:R-:W-:Y:S02]  /*deb0*/  FMNMX.FTZ R5, R226, R5, !PT ;  /* 0x00000005e2057209 */ /* 0x000fe40007810000 */
[----:B------:R-:W-:Y:S02]  /*dec0*/  FSEL R247, R7, -INF , !P4 ;  /* 0xff80000007f77808 */ /* 0x000fe40006000000 */
[C---:B------:R-:W-:Y:S02]  /*ded0*/  ISETP.GE.AND P4, PT, R0.reuse, R237, PT ;  /* 0x000000ed0000720c */ /* 0x040fe40003f86270 */
[----:B------:R-:W-:-:S02]  /*dee0*/  ISETP.GE.AND P0, PT, R0, R231, PT ;  /* 0x000000e70000720c */ /* 0x000fc40003f06270 */
[----:B------:R-:W-:Y:S02]  /*def0*/  FMNMX.FTZ R2, R227, R2, !PT ;  /* 0x00000002e3027209 */ /* 0x000fe40007810000 */
[----:B------:R-:W-:Y:S02]  /*df00*/  FSEL R180, R193, -INF , !P6 ;  /* 0xff800000c1b47808 */ /* 0x000fe40007000000 */
[----:B------:R-:W-:Y:S02]  /*df10*/  FMNMX.FTZ R5, R178, R5, !PT ;  /* 0x00000005b2057209 */ /* 0x000fe40007810000 */
[----:B------:R-:W-:Y:S02]  /*df20*/  ISETP.GE.AND P2, PT, R20, R231, PT ;  /* 0x000000e71400720c */ /* 0x000fe40003f46270 */
[C---:B------:R-:W-:Y:S02]  /*df30*/  ISETP.LT.OR P4, PT, R0.reuse, R238, P4 ;  /* 0x000000ee0000720c */ /* 0x040fe40002781670 */
[----:B------:R-:W-:-:S02]  /*df40*/  ISETP.LT.OR P0, PT, R0, R236, P0 ;  /* 0x000000ec0000720c */ /* 0x000fc40000701670 */
[----:B------:R-:W-:Y:S02]  /*df50*/  FMNMX.FTZ R2, R245, R2, !PT ;  /* 0x00000002f5027209 */ /* 0x000fe40007810000 */
[----:B------:R-:W-:Y:S02]  /*df60*/  FSEL R181, R188, -INF , !P5 ;  /* 0xff800000bcb57808 */ /* 0x000fe40006800000 */
[----:B------:R-:W-:Y:S02]  /*df70*/  FMNMX.FTZ R0, R180, R5, !PT ;  /* 0x00000005b4007209 */ /* 0x000fe40007810000 */
[----:B------:R-:W-:Y:S02]  /*df80*/  ISETP.LT.OR P2, PT, R20, R236, P2 ;  /* 0x000000ec1400720c */ /* 0x000fe40001741670 */
[----:B------:R-:W-:Y:S02]  /*df90*/  FSEL R179, R194, -INF , !P3 ;  /* 0xff800000c2b37808 */ /* 0x000fe40005800000 */
[----:B------:R-:W-:-:S02]  /*dfa0*/  FMNMX.FTZ R2, R247, R2, !PT ;  /* 0x00000002f7027209 */ /* 0x000fc40007810000 */
[----:B------:R-:W-:Y:S02]  /*dfb0*/  FSEL R182, R189, -INF , !P4 ;  /* 0xff800000bdb67808 */ /* 0x000fe40006000000 */
[----:B------:R-:W-:Y:S01]  /*dfc0*/  FMNMX.FTZ R7, R181, R0, !PT ;  /* 0x00000000b5077209 */ /* 0x000fe20007810000 */
[----:B------:R-:W-:Y:S01]  /*dfd0*/  IMAD.U32 R0, RZ, RZ, UR35 ;  /* 0x00000023ff007e24 */ /* 0x000fe2000f8e00ff */
[----:B------:R-:W-:Y:S02]  /*dfe0*/  LOP3.LUT R192, R251, R9, RZ, 0x3c, !PT ;  /* 0x00000009fbc07212 */ /* 0x000fe400078e3cff */
[----:B------:R-:W-:Y:S02]  /*dff0*/  FSEL R174, R195, -INF , !P2 ;  /* 0xff800000c3ae7808 */ /* 0x000fe40005000000 */
[----:B------:R-:W-:Y:S01]  /*e000*/  FMNMX.FTZ R5, R179, R2, !PT ;  /* 0x00000002b3057209 */ /* 0x000fe20007810000 */
[----:B------:R-:W-:Y:S01]  /*e010*/  IMAD.WIDE.U32 R192, R192, -0x2daee0ad, RZ ;  /* 0xd2511f53c0c07825 */ /* 0x000fe200078e00ff */
[----:B------:R-:W-:-:S02]  /*e020*/  FMNMX.FTZ R7, R182, R7, !PT ;  /* 0x00000007b6077209 */ /* 0x000fc40007810000 */
[----:B------:R-:W-:Y:S02]  /*e030*/  FSEL R175, R190, -INF , !P1 ;  /* 0xff800000beaf7808 */ /* 0x000fe40004800000 */
[----:B------:R-:W-:Y:S01]  /*e040*/  FMNMX.FTZ R4, R174, R5, !PT ;  /* 0x00000005ae047209 */ /* 0x000fe20007810000 */
[----:B------:R-:W1:Y:S01]  /*e050*/  SHFL.BFLY PT, R2, R7, 0x2, 0x1f ;  /* 0x0c401f0007027f89 */ /* 0x000e6200000e0000 */
[----:B------:R-:W-:Y:S01]  /*e060*/  LOP3.LUT R0, R185, UR39, R0, 0x96, !PT ;  /* 0x00000027b9007c12 */ /* 0x000fe2000f8e9600 */
[----:B------:R-:W-:Y:S01]  /*e070*/  UIADD3 UR39, UR39, 0x1, URZ ;  /* 0x0000000127277890 */ /* 0x000fe2000fffe03f */
[----:B------:R-:W-:Y:S01]  /*e080*/  LOP3.LUT R194, R193, UR4, R184, 0x96, !PT ;  /* 0x00000004c1c27c12 */ /* 0x000fe2000f8e96b8 */
[----:B------:R-:W-:Y:S01]  /*e090*/  UIADD3 UR4, UR34, -0x4ab325aa, URZ ;  /* 0xb54cda5622047890 */ /* 0x000fe2000fffe03f */
[----:B------:R-:W-:Y:S01]  /*e0a0*/  FSEL R177, R191, -INF , !P0 ;  /* 0xff800000bfb17808 */ /* 0x000fe20004000000 */
[----:B------:R-:W-:Y:S01]  /*e0b0*/  IMAD.WIDE.U32 R20, R0, -0x326172a9, RZ ;  /* 0xcd9e8d5700147825 */ /* 0x000fe200078e00ff */
[----:B------:R-:W-:-:S03]  /*e0c0*/  FMNMX.FTZ R4, R175, R4, !PT ;  /* 0x00000004af047209 */ /* 0x000fc60007810000 */
[----:B------:R-:W-:Y:S01]  /*e0d0*/  IMAD.WIDE.U32 R194, R194, -0x326172a9, RZ ;  /* 0xcd9e8d57c2c27825 */ /* 0x000fe200078e00ff */
[----:B------:R-:W-:Y:S02]  /*e0e0*/  FMNMX.FTZ R4, R177, R4, !PT ;  /* 0x00000004b1047209 */ /* 0x000fe40007810000 */
[----:B------:R-:W-:Y:S02]  /*e0f0*/  LOP3.LUT R6, R21, UR13, R250, 0x96, !PT ;  /* 0x0000000d15067c12 */ /* 0x000fe4000f8e96fa */
[----:B------:R-:W-:Y:S01]  /*e100*/  LOP3.LUT R0, R195, UR11, R20, 0x96, !PT ;  /* 0x0000000bc3007c12 */ /* 0x000fe2000f8e9614 */
[----:B------:R-:W2:Y:S02]  /*e110*/  SHFL.BFLY PT, R5, R4, 0x2, 0x1f ;  /* 0x0c401f0004057f89 */ /* 0x000ea400000e0000 */
[----:B------:R-:W-:-:S04]  /*e120*/  IMAD.WIDE.U32 R184, R6, -0x2daee0ad, RZ ;  /* 0xd2511f5306b87825 */ /* 0x000fc800078e00ff */
[----:B------:R-:W-:Y:S01]  /*e130*/  IMAD.WIDE.U32 R166, R0, -0x2daee0ad, RZ ;  /* 0xd2511f5300a67825 */ /* 0x000fe200078e00ff */
[----:B------:R-:W-:Y:S02]  /*e140*/  LOP3.LUT R0, R185, UR10, R192, 0x96, !PT ;  /* 0x0000000ab9007c12 */ /* 0x000fe4000f8e96c0 */
[----:B-1----:R-:W-:Y:S02]  /*e150*/  FMNMX.FTZ R7, R7, R2, !PT ;  /* 0x0000000207077209 */ /* 0x002fe40007810000 */
[----:B------:R-:W-:Y:S01]  /*e160*/  LOP3.LUT R184, R167, UR6, R184, 0x96, !PT ;  /* 0x00000006a7b87c12 */ /* 0x000fe2000f8e96b8 */
[----:B------:R-:W-:Y:S02]  /*e170*/  IMAD.WIDE.U32 R164, R0, -0x326172a9, RZ ;  /* 0xcd9e8d5700a47825 */ /* 0x000fe400078e00ff */
[----:B------:R-:W1:Y:S02]  /*e180*/  SHFL.BFLY PT, R2, R7, 0x1, 0x1f ;  /* 0x0c201f0007027f89 */ /* 0x000e6400000e0000 */
[----:B------:R-:W-:Y:S01]  /*e190*/  IMAD.WIDE.U32 R184, R184, -0x326172a9, RZ ;  /* 0xcd9e8d57b8b87825 */ /* 0x000fe200078e00ff */
[----:B------:R-:W-:-:S04]  /*e1a0*/  LOP3.LUT R0, R165, UR7, R194, 0x96, !PT ;  /* 0x00000007a5007c12 */ /* 0x000fc8000f8e96c2 */
        /* <DEDUP_REMOVED lines=9> */
[----:B-1----:R-:W-:Y:S02]  /*e240*/  FMNMX.FTZ R2, R7, R2, !PT ;  /* 0x0000000207027209 */ /* 0x002fe40007810000 */
[C---:B------:R-:W-:Y:S02]  /*e250*/  LOP3.LUT R4, R20.reuse, 0xffff, RZ, 0xc0, !PT ;  /* 0x0000ffff14047812 */ /* 0x040fe400078ec0ff */
[----:B------:R-:W-:Y:S01]  /*e260*/  LOP3.LUT R23, R20, 0xff, RZ, 0xc0, !PT ;  /* 0x000000ff14177812 */ /* 0x000fe200078ec0ff */
[C---:B------:R-:W-:Y:S01]  /*e270*/  FMUL.FTZ R183, R2.reuse, UR38 ;  /* 0x0000002602b77c20 */ /* 0x040fe20008410000 */
[----:B------:R-:W-:Y:S02]  /*e280*/  SHF.R.U32.HI R4, RZ, 0x8, R4 ;  /* 0x00000008ff047819 */ /* 0x000fe40000011604 */
[----:B------:R-:W-:Y:S02]  /*e290*/  SHF.R.U32.HI R7, RZ, 0x10, R20 ;  /* 0x00000010ff077819 */ /* 0x000fe40000011614 */
[----:B------:R-:W-:-:S02]  /*e2a0*/  FSETP.NEU.FTZ.AND P1, PT, R2, -INF , PT ;  /* 0xff8000000200780b */ /* 0x000fc40003f3d000 */
[----:B------:R-:W-:Y:S02]  /*e2b0*/  PRMT R23, R23, 0x5410, R4 ;  /* 0x0000541017177816 */ /* 0x000fe40000000004 */
[----:B------:R-:W-:Y:S02]  /*e2c0*/  LOP3.LUT R7, R7, 0xff, RZ, 0xc0, !PT ;  /* 0x000000ff07077812 */ /* 0x000fe400078ec0ff */
[----:B------:R-:W-:Y:S02]  /*e2d0*/  SHF.R.U32.HI R4, RZ, 0x18, R20 ;  /* 0x00000018ff047819 */ /* 0x000fe40000011614 */
[----:B------:R-:W-:Y:S02]  /*e2e0*/  FSEL R183, R183, RZ, P1 ;  /* 0x000000ffb7b77208 */ /* 0x000fe40000800000 */
[----:B--2---:R-:W-:Y:S02]  /*e2f0*/  FMNMX.FTZ R0, R5, R0, !PT ;  /* 0x0000000005007209 */ /* 0x004fe40007810000 */
[----:B------:R-:W-:Y:S01]  /*e300*/  PRMT R7, R7, 0x5410, R4 ;  /* 0x0000541007077816 */ /* 0x000fe20000000004 */
[--C-:B------:R-:W-:Y:S01]  /*e310*/  FFMA.FTZ R169, R176, UR38, -R183.reuse ;  /* 0x00000026b0a97c23 */ /* 0x100fe200080108b7 */
[----:B------:R-:W-:Y:S01]  /*e320*/  LOP3.LUT R4, R21, UR4, R166, 0x96, !PT ;  /* 0x0000000415047c12 */ /* 0x000fe2000f8e96a6 */
[C---:B------:R-:W-:Y:S01]  /*e330*/  FMUL.FTZ R176, R0.reuse, UR38 ;  /* 0x0000002600b07c20 */ /* 0x040fe20008410000 */
[----:B------:R-:W-:Y:S01]  /*e340*/  FSETP.NEU.FTZ.AND P0, PT, R0, -INF , PT ;  /* 0xff8000000000780b */ /* 0x000fe20003f1d000 */
[--C-:B------:R-:W-:Y:S01]  /*e350*/  FFMA.FTZ R172, R170, UR38, -R183.reuse ;  /* 0x00000026aaac7c23 */ /* 0x100fe200080108b7 */
[--C-:B------:R-:W-:Y:S01]  /*e360*/  SHF.R.U32.HI R5, RZ, 0x10, R4.reuse ;  /* 0x00000010ff057819 */ /* 0x100fe20000011604 */
[--C-:B------:R-:W-:Y:S01]  /*e370*/  FFMA.FTZ R170, R18, UR38, -R183.reuse ;  /* 0x0000002612aa7c23 */ /* 0x100fe200080108b7 */
[----:B------:R-:W-:Y:S01]  /*e380*/  LOP3.LUT R21, R4, 0xffff, RZ, 0xc0, !PT ;  /* 0x0000ffff04157812 */ /* 0x000fe200078ec0ff */
[--C-:B------:R-:W-:Y:S01]  /*e390*/  FFMA.FTZ R168, R168, UR38, -R183.reuse ;  /* 0x00000026a8a87c23 */ /* 0x100fe200080108b7 */
[----:B------:R-:W-:Y:S01]  /*e3a0*/  LOP3.LUT R6, R4, 0xff, RZ, 0xc0, !PT ;  /* 0x000000ff04067812 */ /* 0x000fe200078ec0ff */
[----:B------:R-:W-:Y:S01]  /*e3b0*/  MUFU.EX2 R169, R169 ;  /* 0x000000a900a97308 */ /* 0x000fe20000000800 */
[----:B------:R-:W-:Y:S01]  /*e3c0*/  SHF.R.U32.HI R4, RZ, 0x18, R4 ;  /* 0x00000018ff047819 */ /* 0x000fe20000011604 */
[--C-:B------:R-:W-:Y:S01]  /*e3d0*/  FFMA.FTZ R188, R32, UR38, -R183.reuse ;  /* 0x0000002620bc7c23 */ /* 0x100fe200080108b7 */
[----:B------:R-:W-:Y:S01]  /*e3e0*/  LOP3.LUT R5, R5, 0xff, RZ, 0xc0, !PT ;  /* 0x000000ff05057812 */ /* 0x000fe200078ec0ff */
[--C-:B------:R-:W-:Y:S01]  /*e3f0*/  FFMA.FTZ R185, R34, UR38, -R183.reuse ;  /* 0x0000002622b97c23 */ /* 0x100fe200080108b7 */
[----:B------:R-:W-:Y:S01]  /*e400*/  FSEL R176, R176, RZ, P0 ;  /* 0x000000ffb0b07208 */ /* 0x000fe20000000000 */
[----:B------:R-:W-:Y:S01]  /*e410*/  FFMA.FTZ R190, R28, UR38, -R183 ;  /* 0x000000261cbe7c23 */ /* 0x000fe200080108b7 */
[----:B------:R-:W-:Y:S01]  /*e420*/  PRMT R5, R5, 0x5410, R4 ;  /* 0x0000541005057816 */ /* 0x000fe20000000004 */
[----:B------:R-:W1:Y:S01]  /*e430*/  MUFU.EX2 R168, R168 ;  /* 0x000000a800a87308 */ /* 0x000e620000000800 */
[----:B------:R-:W-:Y:S01]  /*e440*/  FSEL R4, R0, RZ, P0 ;  /* 0x000000ff00047208 */ /* 0x000fe20000000000 */
[--C-:B------:R-:W-:Y:S01]  /*e450*/  FFMA.FTZ R19, R19, UR38, -R176.reuse ;  /* 0x0000002613137c23 */ /* 0x100fe200080108b0 */
[--C-:B------:R-:W-:Y:S01]  /*e460*/  FFMA.FTZ R18, R187, UR38, -R176.reuse ;  /* 0x00000026bb127c23 */ /* 0x100fe200080108b0 */
[----:B------:R-:W-:Y:S01]  /*e470*/  FSEL R20, R2, RZ, P1 ;  /* 0x000000ff02147208 */ /* 0x000fe20000800000 */
[----:B------:R-:W-:Y:S01]  /*e480*/  FFMA.FTZ R171, R171, UR38, -R176 ;  /* 0x00000026abab7c23 */ /* 0x000fe200080108b0 */
[----:B------:R-:W-:Y:S01]  /*e490*/  FADD.FTZ R4, R3, -R4 ;  /* 0x8000000403047221 */ /* 0x000fe20000010000 */
[----:B------:R-:W-:Y:S01]  /*e4a0*/  FFMA.FTZ R3, R173, UR38, -R176 ;  /* 0x00000026ad037c23 */ /* 0x000fe200080108b0 */
[----:B------:R-:W-:Y:S01]  /*e4b0*/  MUFU.EX2 R19, R19 ;  /* 0x0000001300137308 */ /* 0x000fe20000000800 */
[----:B------:R-:W-:Y:S01]  /*e4c0*/  FADD.FTZ R20, R17, -R20 ;  /* 0x8000001411147221 */ /* 0x000fe20000010000 */
[----:B------:R-:W-:Y:S01]  /*e4d0*/  SHF.R.U32.HI R21, RZ, 0x8, R21 ;  /* 0x00000008ff157819 */ /* 0x000fe20000011615 */
[--C-:B------:R-:W-:Y:S01]  /*e4e0*/  FFMA.FTZ R187, R29, UR38, -R176.reuse ;  /* 0x000000261dbb7c23 */ /* 0x100fe200080108b0 */
[--C-:B------:R-:W-:Y:S01]  /*e4f0*/  HSET2.LE.AND R7, R7, R248.reuse, PT ;  /* 0x000000f807077233 */ /* 0x100fe20003803000 */
[----:B------:R-:W-:Y:S01]  /*e500*/  FMUL.FTZ R173, R20, UR38 ;  /* 0x0000002614ad7c20 */ /* 0x000fe20008410000 */
[----:B------:R-:W-:Y:S01]  /*e510*/  PRMT R21, R6, 0x5410, R21 ;  /* 0x0000541006157816 */ /* 0x000fe20000000015 */
[--C-:B------:R-:W-:Y:S01]  /*e520*/  FFMA.FTZ R189, R30, UR38, -R183.reuse ;  /* 0x000000261ebd7c23 */ /* 0x100fe200080108b7 */
[----:B------:R-:W2:Y:S01]  /*e530*/  MUFU.EX2 R18, R18 ;  /* 0x0000001200127308 */ /* 0x000ea20000000800 */
[--C-:B------:R-:W-:Y:S01]  /*e540*/  HSET2.LE.AND R6, R23, R248.reuse, PT ;  /* 0x000000f817067233 */ /* 0x100fe20003803000 */
[--C-:B------:R-:W-:Y:S01]  /*e550*/  FFMA.FTZ R191, R33, UR38, -R176.reuse ;  /* 0x0000002621bf7c23 */ /* 0x100fe200080108b0 */
[----:B-1----:R-:W-:Y:S01]  /*e560*/  F2FP.F16.F32.PACK_AB R23, R168, R169 ;  /* 0x000000a9a817723e */ /* 0x002fe200000000ff */
[----:B------:R-:W-:Y:S01]  /*e570*/  FFMA.FTZ R186, R31, UR38, -R176 ;  /* 0x000000261fba7c23 */ /* 0x000fe200080108b0 */
[--C-:B------:R-:W-:Y:S01]  /*e580*/  HSET2.LE.AND R21, R21, R248.reuse, PT ;  /* 0x000000f815157233 */ /* 0x100fe20003803000 */
[----:B------:R-:W-:Y:S01]  /*e590*/  LDSM.16.MT88.4 R28, [R216+0x18800] ;  /* 0x01880000d81c783b */ /* 0x000fe20000004200 */
[----:B------:R-:W-:Y:S01]  /*e5a0*/  HSET2.LE.AND R5, R5, R248, PT ;  /* 0x000000f805057233 */ /* 0x000fe20003803000 */
[----:B------:R1:W-:Y:S01]  /*e5b0*/  MUFU.EX2 R17, R171 ;  /* 0x000000ab00117308 */ /* 0x0003e20000000800 */
[----:B------:R-:W-:Y:S01]  /*e5c0*/  LOP3.LUT R6, R6, R23, RZ, 0xc0, !PT ;  /* 0x0000001706067212 */ /* 0x000fe200078ec0ff */
[--C-:B------:R-:W-:Y:S01]  /*e5d0*/  FFMA.FTZ R193, R246, UR38, -R183.reuse ;  /* 0x00000026f6c17c23 */ /* 0x100fe200080108b7 */
[----:B------:R-:W-:Y:S01]  /*e5e0*/  LOP3.LUT R166, R167, UR31, R184, 0x96, !PT ;  /* 0x0000001fa7a67c12 */ /* 0x000fe2000f8e96b8 */
[--C-:B------:R-:W-:Y:S01]  /*e5f0*/  FFMA.FTZ R184, R35, UR38, -R176.reuse ;  /* 0x0000002623b87c23 */ /* 0x100fe200080108b0 */
[----:B------:R-:W-:Y:S01]  /*e600*/  FFMA.FTZ R178, R178, UR38, -R183 ;  /* 0x00000026b2b27c23 */ /* 0x000fe200080108b7 */
[--C-:B------:R-:W-:Y:S01]  /*e610*/  FFMA.FTZ R179, R179, UR38, -R176.reuse ;  /* 0x00000026b3b37c23 */ /* 0x100fe200080108b0 */
[----:B------:R-:W-:Y:S01]  /*e620*/  FFMA.FTZ R174, R174, UR38, -R176 ;  /* 0x00000026aeae7c23 */ /* 0x000fe200080108b0 */
[----:B------:R-:W3:Y:S01]  /*e630*/  MUFU.EX2 R3, R3 ;  /* 0x0000000300037308 */ /* 0x000ee20000000800 */
[----:B--2---:R-:W-:Y:S01]  /*e640*/  F2FP.F16.F32.PACK_AB R20, R18, R19 ;  /* 0x000000131214723e */ /* 0x004fe200000000ff */
[----:B------:R-:W-:-:S03]  /*e650*/  IMAD.WIDE.U32 R166, R166, -0x2daee0ad, RZ ;  /* 0xd2511f53a6a67825 */ /* 0x000fc600078e00ff */
[----:B------:R-:W-:-:S03]  /*e660*/  LOP3.LUT R7, R7, R20, RZ, 0xc0, !PT ;  /* 0x0000001407077212 */ /* 0x000fc600078ec0ff */
[----:B------:R-:W-:Y:S01]  /*e670*/  MUFU.EX2 R172, R172 ;  /* 0x000000ac00ac7308 */ /* 0x000fe20000000800 */
[----:B-1----:R-:W-:-:S07]  /*e680*/  FMUL.FTZ R171, R4, UR38 ;  /* 0x0000002604ab7c20 */ /* 0x002fce0008410000 */
[----:B------:R-:W1:Y:S01]  /*e690*/  MUFU.EX2 R170, R170 ;  /* 0x000000aa00aa7308 */ /* 0x000e620000000800 */
[----:B---3--:R-:W-:-:S04]  /*e6a0*/  F2FP.F16.F32.PACK_AB R20, R3, R17 ;  /* 0x000000110314723e */ /* 0x008fc800000000ff */
[----:B------:R-:W-:-:S03]  /*e6b0*/  LOP3.LUT R5, R5, R20, RZ, 0xc0, !PT ;  /* 0x0000001405057212 */ /* 0x000fc600078ec0ff */
[----:B------:R-:W2:Y:S08]  /*e6c0*/  MUFU.EX2 R173, R173 ;  /* 0x000000ad00ad7308 */ /* 0x000eb00000000800 */
[----:B------:R-:W3:Y:S01]  /*e6d0*/  MUFU.EX2 R171, R171 ;  /* 0x000000ab00ab7308 */ /* 0x000ee20000000800 */
[----:B-1----:R-:W-:-:S04]  /*e6e0*/  F2FP.F16.F32.PACK_AB R4, R170, R172 ;  /* 0x000000acaa04723e */ /* 0x002fc800000000ff */
[----:B------:R-:W-:Y:S02]  /*e6f0*/  LOP3.LUT R4, R21, R4, RZ, 0xc0, !PT ;  /* 0x0000000415047212 */ /* 0x000fe400078ec0ff */
[----:B------:R-:W1:Y:S01]  /*e700*/  LDSM.16.MT88.4 R20, [R214+0x18000] ;  /* 0x01800000d614783b */ /* 0x000e620000004200 */
        /* <DEDUP_REMOVED lines=141> */
[-C--:B------:R-:W-:Y:S01]  /*efe0*/  FMUL.FTZ R130, R130, R171.reuse ;  /* 0x000000ab82827220 */ /* 0x080fe20000410000 */
[----:B------:R-:W-:Y:S01]  /*eff0*/  FMUL.FTZ R131, R131, R171 ;  /* 0x000000ab83837220 */ /* 0x000fe20000410000 */
[-C--:B------:R-:W-:Y:S01]  /*f000*/  FMUL.FTZ R132, R132, R173.reuse ;  /* 0x000000ad84847220 */ /* 0x080fe20000410000 */
[----:B------:R-:W-:Y:S01]  /*f010*/  FMUL.FTZ R133, R133, R173 ;  /* 0x000000ad85857220 */ /* 0x000fe20000410000 */
[-C--:B------:R-:W-:Y:S01]  /*f020*/  FMUL.FTZ R134, R134, R171.reuse ;  /* 0x000000ab86867220 */ /* 0x080fe20000410000 */
[----:B------:R-:W-:Y:S01]  /*f030*/  FMUL.FTZ R135, R135, R171 ;  /* 0x000000ab87877220 */ /* 0x000fe20000410000 */
[----:B------:R-:W-:Y:S01]  /*f040*/  MUFU.EX2 R185, R185 ;  /* 0x000000b900b97308 */ /* 0x000fe20000000800 */
[----:B------:R-:W-:Y:S01]  /*f050*/  FFMA.FTZ R173, R249, R173, R172 ;  /* 0x000000adf9ad7223 */ /* 0x000fe200000100ac */
[----:B------:R-:W-:-:S03]  /*f060*/  FFMA.FTZ R252, R252, R171, R17 ;  /* 0x000000abfcfc7223 */ /* 0x000fc60000010011 */
[----:B------:R-:W-:Y:S01]  /*f070*/  FADD.FTZ R170, R170, R173 ;  /* 0x000000adaaaa7221 */ /* 0x000fe20000010000 */
[----:B------:R-:W-:Y:S02]  /*f080*/  FADD.FTZ R252, R3, R252 ;  /* 0x000000fc03fc7221 */ /* 0x000fe40000010000 */
[----:B------:R-:W-:Y:S01]  /*f090*/  MUFU.EX2 R187, R187 ;  /* 0x000000bb00bb7308 */ /* 0x000fe20000000800 */
[----:B------:R-:W-:Y:S01]  /*f0a0*/  FADD.FTZ R169, R169, R170 ;  /* 0x000000aaa9a97221 */ /* 0x000fe20000010000 */
[----:B------:R-:W-:Y:S01]  /*f0b0*/  FADD.FTZ R19, R19, R252 ;  /* 0x000000fc13137221 */ /* 0x000fe20000010000 */
[C---:B--2---:R-:W-:Y:S02]  /*f0c0*/  HMMA.16816.F32 R56, R4.reuse, R24, R56 ;  /* 0x000000180438723c */ /* 0x044fe40000001838 */
[----:B------:R-:W-:Y:S01]  /*f0d0*/  FADD.FTZ R169, R168, R169 ;  /* 0x000000a9a8a97221 */ /* 0x000fe20000010000 */
[----:B------:R-:W-:Y:S02]  /*f0e0*/  FADD.FTZ R18, R18, R19 ;  /* 0x0000001312127221 */ /* 0x000fe40000010000 */
[----:B------:R-:W-:Y:S01]  /*f0f0*/  MUFU.EX2 R184, R184 ;  /* 0x000000b800b87308 */ /* 0x000fe20000000800 */
[C---:B------:R-:W-:Y:S01]  /*f100*/  HMMA.16816.F32 R60, R4.reuse, R26, R60 ;  /* 0x0000001a043c723c */ /* 0x040fe2000000183c */
[----:B------:R-:W2:Y:S06]  /*f110*/  LDSM.16.MT88.4 R24, [R216+0x1c000] ;  /* 0x01c00000d818783b */ /* 0x000eac0000004200 */
[----:B------:R-:W-:Y:S08]  /*f120*/  MUFU.EX2 R190, R190 ;  /* 0x000000be00be7308 */ /* 0x000ff00000000800 */
[----:B------:R-:W-:Y:S01]  /*f130*/  MUFU.EX2 R189, R189 ;  /* 0x000000bd00bd7308 */ /* 0x000fe20000000800 */
[C---:B-1----:R-:W-:Y:S06]  /*f140*/  HMMA.16816.F32 R64, R4.reuse, R20, R64 ;  /* 0x000000140440723c */ /* 0x042fec0000001840 */
[C---:B------:R-:W-:Y:S01]  /*f150*/  HMMA.16816.F32 R68, R4.reuse, R22, R68 ;  /* 0x000000160444723c */ /* 0x040fe20000001844 */
[----:B------:R-:W1:Y:S01]  /*f160*/  LDSM.16.MT88.4 R20, [R214+0x1c000] ;  /* 0x01c00000d614783b */ /* 0x000e620000004200 */
[----:B------:R-:W-:Y:S08]  /*f170*/  MUFU.EX2 R191, R191 ;  /* 0x000000bf00bf7308 */ /* 0x000ff00000000800 */
[----:B------:R-:W3:Y:S08]  /*f180*/  MUFU.EX2 R186, R186 ;  /* 0x000000ba00ba7308 */ /* 0x000ef00000000800 */
[----:B------:R-:W-:Y:S01]  /*f190*/  MUFU.EX2 R193, R193 ;  /* 0x000000c100c17308 */ /* 0x000fe20000000800 */
[C---:B--2---:R-:W-:Y:S06]  /*f1a0*/  HMMA.16816.F32 R72, R4.reuse, R24, R72 ;  /* 0x000000180448723c */ /* 0x044fec0000001848 */
[----:B------:R-:W-:Y:S01]  /*f1b0*/  HMMA.16816.F32 R76, R4, R26, R76 ;  /* 0x0000001a044c723c */ /* 0x000fe2000000184c */
[----:B------:R-:W2:Y:S01]  /*f1c0*/  LDSM.16.MT88.4 R24, [R213+0x1c000] ;  /* 0x01c00000d518783b */ /* 0x000ea20000004200 */
[----:B---3--:R-:W-:Y:S01]  /*f1d0*/  F2FP.F16.F32.PACK_AB R32, R186, R191 ;  /* 0x000000bfba20723e */ /* 0x008fe200000000ff */
[----:B------:R-:W-:Y:S01]  /*f1e0*/  MUFU.EX2 R178, R178 ;  /* 0x000000b200b27308 */ /* 0x000fe20000000800 */
[----:B------:R-:W-:-:S04]  /*f1f0*/  FADD.FTZ R191, R191, R18 ;  /* 0x00000012bfbf7221 */ /* 0x000fc80000010000 */
[----:B------:R-:W-:-:S03]  /*f200*/  FADD.FTZ R186, R186, R191 ;  /* 0x000000bfbaba7221 */ /* 0x000fc60000010000 */
[----:B------:R-:W-:Y:S01]  /*f210*/  MUFU.EX2 R179, R179 ;  /* 0x000000b300b37308 */ /* 0x000fe20000000800 */
[C---:B-1----:R-:W-:Y:S07]  /*f220*/  HMMA.16816.F32 R80, R4.reuse, R20, R80 ;  /* 0x000000140450723c */ /* 0x042fee0000001850 */
[----:B------:R-:W-:Y:S01]  /*f230*/  MUFU.EX2 R174, R174 ;  /* 0x000000ae00ae7308 */ /* 0x000fe20000000800 */
        /* <DEDUP_REMOVED lines=15> */
[C---:B------:R-:W-:Y:S06]  /*f330*/  HMMA.16816.F32 R124, R4.reuse, R26, R124 ;  /* 0x0000001a047c723c */ /* 0x040fec000000187c */
[C---:B-1----:R-:W-:Y:S06]  /*f340*/  HMMA.16816.F32 R128, R4.reuse, R20, R128 ;  /* 0x000000140480723c */ /* 0x042fec0000001880 */
[----:B------:R-:W-:Y:S01]  /*f350*/  HMMA.16816.F32 R132, R4, R22, R132 ;  /* 0x000000160484723c */ /* 0x000fe20000001884 */
[----:B------:R-:W-:-:S02]  /*f360*/  LOP3.LUT R21, R166, 0xff, RZ, 0xc0, !PT ;  /* 0x000000ffa6157812 */ /* 0x000fc400078ec0ff */
[----:B------:R-:W-:-:S04]  /*f370*/  SHF.R.U32.HI R20, RZ, 0x18, R166 ;  /* 0x00000018ff147819 */ /* 0x000fc800000116a6 */
[----:B------:R-:W-:Y:S02]  /*f380*/  LOP3.LUT R6, R166, 0xffff, RZ, 0xc0, !PT ;  /* 0x0000ffffa6067812 */ /* 0x000fe400078ec0ff */
[----:B------:R-:W-:Y:S02]  /*f390*/  LOP3.LUT R4, R167, UR23, R164, 0x96, !PT ;  /* 0x00000017a7047c12 */ /* 0x000fe4000f8e96a4 */
[----:B------:R-:W-:Y:S02]  /*f3a0*/  SHF.R.U32.HI R6, RZ, 0x8, R6 ;  /* 0x00000008ff067819 */ /* 0x000fe40000011606 */
[C---:B------:R-:W-:Y:S02]  /*f3b0*/  LOP3.LUT R25, R4.reuse, 0xff, RZ, 0xc0, !PT ;  /* 0x000000ff04197812 */ /* 0x040fe400078ec0ff */
[----:B------:R-:W-:Y:S02]  /*f3c0*/  PRMT R21, R21, 0x5410, R6 ;  /* 0x0000541015157816 */ /* 0x000fe40000000006 */
[----:B------:R-:W-:-:S02]  /*f3d0*/  LOP3.LUT R6, R4, 0xffff, RZ, 0xc0, !PT ;  /* 0x0000ffff04067812 */ /* 0x000fc400078ec0ff */
[----:B------:R-:W-:Y:S02]  /*f3e0*/  SHF.R.U32.HI R7, RZ, 0x10, R166 ;  /* 0x00000010ff077819 */ /* 0x000fe400000116a6 */
[----:B------:R-:W-:Y:S01]  /*f3f0*/  SHF.R.U32.HI R6, RZ, 0x8, R6 ;  /* 0x00000008ff067819 */ /* 0x000fe20000011606 */
[----:B------:R-:W-:Y:S01]  /*f400*/  LDSM.16.MT88.4 R164, [R212+0x1c800] ;  /* 0x01c80000d4a4783b */ /* 0x000fe20000004200 */
[----:B------:R-:W-:Y:S02]  /*f410*/  LOP3.LUT R7, R7, 0xff, RZ, 0xc0, !PT ;  /* 0x000000ff07077812 */ /* 0x000fe400078ec0ff */
[----:B------:R-:W-:Y:S02]  /*f420*/  PRMT R25, R25, 0x5410, R6 ;  /* 0x0000541019197816 */ /* 0x000fe40000000006 */
[----:B------:R-:W-:Y:S02]  /*f430*/  HSET2.LE.AND R6, R21, R248, PT ;  /* 0x000000f815067233 */ /* 0x000fe40003803000 */
[----:B------:R-:W-:-:S02]  /*f440*/  F2FP.F16.F32.PACK_AB R21, R185, R188 ;  /* 0x000000bcb915723e */ /* 0x000fc400000000ff */
[----:B------:R-:W-:Y:S02]  /*f450*/  PRMT R7, R7, 0x5410, R20 ;  /* 0x0000541007077816 */ /* 0x000fe40000000014 */
[----:B------:R-:W-:Y:S02]  /*f460*/  LOP3.LUT R6, R6, R21, RZ, 0xc0, !PT ;  /* 0x0000001506067212 */ /* 0x000fe400078ec0ff */
[----:B------:R-:W1:Y:S01]  /*f470*/  LDSM.16.MT88.4 R20, [R214+0x18800] ;  /* 0x01880000d614783b */ /* 0x000e620000004200 */
[--C-:B------:R-:W-:Y:S02]  /*f480*/  SHF.R.U32.HI R5, RZ, 0x10, R4.reuse ;  /* 0x00000010ff057819 */ /* 0x100fe40000011604 */
[----:B------:R-:W-:Y:S02]  /*f490*/  SHF.R.U32.HI R4, RZ, 0x18, R4 ;  /* 0x00000018ff047819 */ /* 0x000fe40000011604 */
[----:B------:R-:W-:Y:S02]  /*f4a0*/  LOP3.LUT R5, R5, 0xff, RZ, 0xc0, !PT ;  /* 0x000000ff05057812 */ /* 0x000fe400078ec0ff */
[----:B------:R-:W-:-:S02]  /*f4b0*/  HSET2.LE.AND R7, R7, R248, PT ;  /* 0x000000f807077233 */ /* 0x000fc40003803000 */
[----:B------:R-:W-:Y:S02]  /*f4c0*/  PRMT R5, R5, 0x5410, R4 ;  /* 0x0000541005057816 */ /* 0x000fe40000000004 */
[C---:B------:R-:W-:Y:S01]  /*f4d0*/  F2FP.F16.F32.PACK_AB R4, R184.reuse, R187 ;  /* 0x000000bbb804723e */ /* 0x040fe200000000ff */
[----:B------:R-:W-:Y:S02]  /*f4e0*/  FADD.FTZ R187, R187, R186 ;  /* 0x000000babbbb7221 */ /* 0x000fe40000010000 */
[--C-:B------:R-:W-:Y:S02]  /*f4f0*/  HSET2.LE.AND R5, R5, R248.reuse, PT ;  /* 0x000000f805057233 */ /* 0x100fe40003803000 */
[----:B------:R-:W-:Y:S01]  /*f500*/  LOP3.LUT R7, R7, R4, RZ, 0xc0, !PT ;  /* 0x0000000407077212 */ /* 0x000fe200078ec0ff */
[----:B------:R-:W-:Y:S01]  /*f510*/  FADD.FTZ R187, R184, R187 ;  /* 0x000000bbb8bb7221 */ /* 0x000fe20000010000 */
[----:B------:R-:W-:Y:S02]  /*f520*/  HSET2.LE.AND R4, R25, R248, PT ;  /* 0x000000f819047233 */ /* 0x000fe40003803000 */
[----:B------:R-:W-:Y:S01]  /*f530*/  F2FP.F16.F32.PACK_AB R25, R189, R190 ;  /* 0x000000bebd19723e */ /* 0x000fe200000000ff */
[----:B------:R-:W-:Y:S01]  /*f540*/  FADD.FTZ R190, R190, R169 ;  /* 0x000000a9bebe7221 */ /* 0x000fe20000010000 */
[----:B------:R-:W-:-:S02]  /*f550*/  LOP3.LUT R5, R5, R32, RZ, 0xc0, !PT ;  /* 0x0000002005057212 */ /* 0x000fc400078ec0ff */
[----:B------:R-:W-:Y:S01]  /*f560*/  LOP3.LUT R4, R4, R25, RZ, 0xc0, !PT ;  /* 0x0000001904047212 */ /* 0x000fe200078ec0ff */
[----:B------:R-:W2:Y:S01]  /*f570*/  LDSM.16.MT88.4 R32, [R213+0x1c800] ;  /* 0x01c80000d520783b */ /* 0x000ea20000004200 */
[----:B------:R-:W-:-:S03]  /*f580*/  FADD.FTZ R189, R189, R190 ;  /* 0x000000bebdbd7221 */ /* 0x000fc60000010000 */
[----:B------:R-:W3:Y:S01]  /*f590*/  LDSM.16.MT88.4 R24, [R213+0x18800] ;  /* 0x01880000d518783b */ /* 0x000ee20000004200 */
[----:B------:R-:W-:Y:S01]  /*f5a0*/  FADD.FTZ R188, R188, R189 ;  /* 0x000000bdbcbc7221 */ /* 0x000fe20000010000 */
[----:B------:R-:W-:Y:S03]  /*f5b0*/  HMMA.16816.F32 R160, R4, R28, R160 ;  /* 0x0000001c04a0723c */ /* 0x000fe600000018a0 */
[----:B------:R-:W-:-:S03]  /*f5c0*/  FADD.FTZ R188, R185, R188 ;  /* 0x000000bcb9bc7221 */ /* 0x000fc60000010000 */
[C---:B------:R-:W-:Y:S01]  /*f5d0*/  HMMA.16816.F32 R156, R4.reuse, R30, R156 ;  /* 0x0000001e049c723c */ /* 0x040fe2000000189c */
[----:B------:R-:W4:Y:S05]  /*f5e0*/  LDSM.16.MT88.4 R28, [R216+0x1a800] ;  /* 0x01a80000d81c783b */ /* 0x000f2a0000004200 */
[C---:B-1----:R-:W-:Y:S06]  /*f5f0*/  HMMA.16816.F32 R152, R4.reuse, R20, R152 ;  /* 0x000000140498723c */ /* 0x042fec0000001898 */
[C---:B------:R-:W-:Y:S01]  /*f600*/  HMMA.16816.F32 R148, R4.reuse, R22, R148 ;  /* 0x000000160494723c */ /* 0x040fe20000001894 */
[----:B------:R-:W1:Y:S05]  /*f610*/  LDSM.16.MT88.4 R20, [R212+0x18800] ;  /* 0x01880000d414783b */ /* 0x000e6a0000004200 */
[C---:B------:R-:W-:Y:S06]  /*f620*/  HMMA.16816.F32 R96, R4.reuse, R164, R96 ;  /* 0x000000a40460723c */ /* 0x040fec0000001860 */
[C---:B------:R-:W-:Y:S06]  /*f630*/  HMMA.16816.F32 R100, R4.reuse, R166, R100 ;  /* 0x000000a60464723c */ /* 0x040fec0000001864 */
[C---:B--2---:R-:W-:Y:S06]  /*f640*/  HMMA.16816.F32 R88, R4.reuse, R32, R88 ;  /* 0x000000200458723c */ /* 0x044fec0000001858 */
[----:B---3--:R-:W-:Y:S01]  /*f650*/  HMMA.16816.F32 R144, R4, R24, R144 ;  /* 0x000000180490723c */ /* 0x008fe20000001890 */
[----:B------:R-:W-:-:S05]  /*f660*/  IMAD.WIDE.U32 R32, R8, -0x2daee0ad, RZ ;  /* 0xd2511f5308207825 */ /* 0x000fca00078e00ff */
[C---:B------:R-:W-:Y:S01]  /*f670*/  HMMA.16816.F32 R140, R4.reuse, R26, R140 ;  /* 0x0000001a048c723c */ /* 0x040fe2000000188c */
[----:B------:R-:W2:Y:S05]  /*f680*/  LDSM.16.MT88.4 R24, [R214+0x1a800] ;  /* 0x01a80000d618783b */ /* 0x000eaa0000004200 */
[C---:B----4-:R-:W-:Y:S06]  /*f690*/  HMMA.16816.F32 R40, R4.reuse, R28, R40 ;  /* 0x0000001c0428723c */ /* 0x050fec0000001828 */
[C---:B-1----:R-:W-:Y:S06]  /*f6a0*/  HMMA.16816.F32 R136, R4.reuse, R20, R136 ;  /* 0x000000140488723c */ /* 0x042fec0000001888 */
[C---:B------:R-:W-:Y:S01]  /*f6b0*/  HMMA.16816.F32 R36, R4.reuse, R22, R36 ;  /* 0x000000160424723c */ /* 0x040fe20000001824 */
[----:B------:R-:W1:Y:S05]  /*f6c0*/  LDSM.16.MT88.4 R20, [R213+0x1a800] ;  /* 0x01a80000d514783b */ /* 0x000e6a0000004200 */
[C---:B------:R-:W-:Y:S01]  /*f6d0*/  HMMA.16816.F32 R44, R4.reuse, R30, R44 ;  /* 0x0000001e042c723c */ /* 0x040fe2000000182c */
[----:B------:R-:W3:Y:S05]  /*f6e0*/  LDSM.16.MT88.4 R28, [R212+0x1a800] ;  /* 0x01a80000d41c783b */ /* 0x000eea0000004200 */
[C---:B------:R-:W-:Y:S06]  /*f6f0*/  HMMA.16816.F32 R92, R4.reuse, R34, R92 ;  /* 0x00000022045c723c */ /* 0x040fec000000185c */
        /* <DEDUP_REMOVED lines=16> */
[C---:B------:R-:W-:Y:S06]  /*f800*/  HMMA.16816.F32 R108, R4.reuse, R30, R108 ;  /* 0x0000001e046c723c */ /* 0x040fec000000186c */
[C---:B--2---:R-:W-:Y:S06]  /*f810*/  HMMA.16816.F32 R112, R4.reuse, R24, R112 ;  /* 0x000000180470723c */ /* 0x044fec0000001870 */
[----:B------:R-:W-:Y:S01]  /*f820*/  HMMA.16816.F32 R116, R4, R26, R116 ;  /* 0x0000001a0474723c */ /* 0x000fe20000001874 */
[----:B------:R-:W-:-:S05]  /*f830*/  IMAD.U32 R24, RZ, RZ, UR39 ;  /* 0x00000027ff187e24 */ /* 0x000fca000f8e00ff */
[----:B------:R-:W-:Y:S02]  /*f840*/  LOP3.LUT R24, R33, UR35, R24, 0x96, !PT ;  /* 0x0000002321187c12 */ /* 0x000fe4000f8e9618 */
[----:B------:R-:W-:Y:S03]  /*f850*/  LDSM.16.MT88.4 R32, [R216+0x19000] ;  /* 0x01900000d820783b */ /* 0x000fe60000004200 */
[----:B------:R-:W-:Y:S01]  /*f860*/  IMAD.WIDE.U32 R24, R24, -0x326172a9, RZ ;  /* 0xcd9e8d5718187825 */ /* 0x000fe200078e00ff */
[----:B-1----:R-:W-:Y:S04]  /*f870*/  HMMA.16816.F32 R120, R4, R20, R120 ;  /* 0x000000140478723c */ /* 0x002fe80000001878 */
[----:B------:R-:W-:-:S02]  /*f880*/  LOP3.LUT R250, R25, UR13, R250, 0x96, !PT ;  /* 0x0000000d19fa7c12 */ /* 0x000fc4000f8e96fa */
[----:B------:R-:W-:Y:S01]  /*f890*/  HMMA.16816.F32 R124, R4, R22, R124 ;  /* 0x00000016047c723c */ /* 0x000fe2000000187c */
[----:B------:R-:W1:Y:S01]  /*f8a0*/  LDSM.16.MT88.4 R20, [R212+0x1e800] ;  /* 0x01e80000d414783b */ /* 0x000e620000004200 */
[----:B------:R-:W-:Y:S01]  /*f8b0*/  LOP3.LUT R24, R195, UR11, R24, 0x96, !PT ;  /* 0x0000000bc3187c12 */ /* 0x000fe2000f8e9618 */
[----:B------:R-:W-:-:S04]  /*f8c0*/  IMAD.WIDE.U32 R250, R250, -0x2daee0ad, RZ ;  /* 0xd2511f53fafa7825 */ /* 0x000fc800078e00ff */
[----:B------:R-:W-:Y:S01]  /*f8d0*/  FFMA.FTZ R195, R224, UR38, -R183 ;  /* 0x00000026e0c37c23 */ /* 0x000fe200080108b7 */
[----:B------:R-:W-:Y:S01]  /*f8e0*/  FFMA.FTZ R224, R247, UR38, -R176 ;  /* 0x00000026f7e07c23 */ /* 0x000fe200080108b0 */
[----:B------:R-:W-:Y:S01]  /*f8f0*/  IMAD.WIDE.U32 R26, R24, -0x2daee0ad, RZ ;  /* 0xd2511f53181a7825 */ /* 0x000fe200078e00ff */
[----:B------:R-:W-:-:S03]  /*f900*/  LOP3.LUT R192, R251, UR10, R192, 0x96, !PT ;  /* 0x0000000afbc07c12 */ /* 0x000fc6000f8e96c0 */
[----:B------:R-:W-:Y:S01]  /*f910*/  MUFU.EX2 R195, R195 ;  /* 0x000000c300c37308 */ /* 0x000fe20000000800 */
[----:B------:R-:W-:Y:S01]  /*f920*/  LOP3.LUT R24, R27, UR6, R250, 0x96, !PT ;  /* 0x000000061b187c12 */ /* 0x000fe2000f8e96fa */
[----:B------:R-:W-:-:S04]  /*f930*/  IMAD.WIDE.U32 R250, R192, -0x326172a9, RZ ;  /* 0xcd9e8d57c0fa7825 */ /* 0x000fc800078e00ff */
[----:B------:R-:W-:Y:S01]  /*f940*/  FFMA.FTZ R192, R244, UR38, -R183 ;  /* 0x00000026f4c07c23 */ /* 0x000fe200080108b7 */
[----:B------:R-:W-:Y:S01]  /*f950*/  IMAD.WIDE.U32 R28, R24, -0x326172a9, RZ ;  /* 0xcd9e8d57181c7825 */ /* 0x000fe200078e00ff */
[----:B------:R-:W-:Y:S01]  /*f960*/  LOP3.LUT R194, R251, UR7, R194, 0x96, !PT ;  /* 0x00000007fbc27c12 */ /* 0x000fe2000f8e96c2 */
[----:B------:R-:W-:Y:S02]  /*f970*/  MUFU.EX2 R224, R224 ;  /* 0x000000e000e07308 */ /* 0x000fe40000000800 */
[----:B------:R-:W-:Y:S01]  /*f980*/  IMAD.MOV.U32 R244, RZ, RZ, R28 ;  /* 0x000000fffff47224 */ /* 0x000fe200078e001c */
[----:B------:R-:W-:Y:S01]  /*f990*/  LOP3.LUT R250, R29, UR12, R250, 0x96, !PT ;  /* 0x0000000c1dfa7c12 */ /* 0x000fe2000f8e96fa */
[----:B------:R-:W-:-:S04]  /*f9a0*/  IMAD.WIDE.U32 R24, R194, -0x2daee0ad, RZ ;  /* 0xd2511f53c2187825 */ /* 0x000fc800078e00ff */
[----:B------:R-:W-:Y:S01]  /*f9b0*/  FFMA.FTZ R194, R226, UR38, -R183 ;  /* 0x00000026e2c27c23 */ /* 0x000fe200080108b7 */
[--C-:B------:R-:W-:Y:S01]  /*f9c0*/  FFMA.FTZ R226, R225, UR38, -R176.reuse ;  /* 0x00000026e1e27c23 */ /* 0x100fe200080108b0 */
[----:B------:R-:W-:Y:S01]  /*f9d0*/  FFMA.FTZ R225, R227, UR38, -R176 ;  /* 0x00000026e3e17c23 */ /* 0x000fe200080108b0 */
[----:B------:R-:W-:Y:S01]  /*f9e0*/  IMAD.WIDE.U32 R250, R250, -0x2daee0ad, RZ ;  /* 0xd2511f53fafa7825 */ /* 0x000fe200078e00ff */
[----:B------:R-:W-:Y:S01]  /*f9f0*/  LOP3.LUT R25, R25, UR29, R26, 0x96, !PT ;  /* 0x0000001d19197c12 */ /* 0x000fe2000f8e961a */
[----:B------:R-:W2:Y:S02]  /*fa00*/  MUFU.EX2 R192, R192 ;  /* 0x000000c000c07308 */ /* 0x000ea40000000800 */
[----:B------:R-:W-:Y:S01]  /*fa10*/  FFMA.FTZ R227, R245, UR38, -R176 ;  /* 0x00000026f5e37c23 */ /* 0x000fe200080108b0 */
[----:B------:R-:W-:Y:S01]  /*fa20*/  IMAD.MOV.U32 R245, RZ, RZ, R29 ;  /* 0x000000fffff57224 */ /* 0x000fe200078e001d */
[----:B------:R-:W-:Y:S01]  /*fa30*/  LOP3.LUT R24, R251, UR24, R24, 0x96, !PT ;  /* 0x00000018fb187c12 */ /* 0x000fe2000f8e9618 */
[----:B------:R-:W-:-:S04]  /*fa40*/  IMAD.WIDE.U32 R30, R25, -0x326172a9, RZ ;  /* 0xcd9e8d57191e7825 */ /* 0x000fc800078e00ff */
[----:B------:R-:W-:Y:S01]  /*fa50*/  IMAD.WIDE.U32 R24, R24, -0x326172a9, RZ ;  /* 0xcd9e8d5718187825 */ /* 0x000fe200078e00ff */
[----:B------:R-:W-:Y:S01]  /*fa60*/  MUFU.EX2 R226, R226 ;  /* 0x000000e200e27308 */ /* 0x000fe20000000800 */
[----:B-1----:R-:W-:Y:S01]  /*fa70*/  HMMA.16816.F32 R128, R4, R20, R128 ;  /* 0x000000140480723c */ /* 0x002fe20000001880 */
[----:B------:R-:W-:Y:S01]  /*fa80*/  LOP3.LUT R165, R24, 0xff, RZ, 0xc0, !PT ;  /* 0x000000ff18a57812 */ /* 0x000fe200078ec0ff */
[----:B------:R-:W-:Y:S02]  /*fa90*/  IMAD.MOV.U32 R246, RZ, RZ, R30 ;  /* 0x000000fffff67224 */ /* 0x000fe400078e001e */
[----:B------:R-:W-:-:S03]  /*faa0*/  IMAD.MOV.U32 R247, RZ, RZ, R31 ;  /* 0x000000fffff77224 */ /* 0x000fc600078e001f */
[----:B------:R-:W1:Y:S01]  /*fab0*/  MUFU.EX2 R225, R225 ;  /* 0x000000e100e17308 */ /* 0x000e620000000800 */
[----:B------:R-:W-:Y:S01]  /*fac0*/  HMMA.16816.F32 R132, R4, R22, R132 ;  /* 0x000000160484723c */ /* 0x000fe20000001884 */
[----:B------:R-:W-:Y:S02]  /*fad0*/  LOP3.LUT R20, R24, 0xffff, RZ, 0xc0, !PT ;  /* 0x0000ffff18147812 */ /* 0x000fe400078ec0ff */
[C---:B--2---:R-:W-:Y:S01]  /*fae0*/  F2FP.F16.F32.PACK_AB R21, R192.reuse, R195 ;  /* 0x000000c3c015723e */ /* 0x044fe200000000ff */
[----:B------:R-:W-:Y:S01]  /*faf0*/  FADD.FTZ R195, R195, R188 ;  /* 0x000000bcc3c37221 */ /* 0x000fe20000010000 */
[----:B------:R-:W-:Y:S02]  /*fb00*/  SHF.R.U32.HI R20, RZ, 0x8, R20 ;  /* 0x00000008ff147819 */ /* 0x000fe40000011614 */
[----:B------:R-:W-:Y:S01]  /*fb10*/  LOP3.LUT R5, R25, UR4, R30, 0x96, !PT ;  /* 0x0000000419057c12 */ /* 0x000fe2000f8e961e */
[----:B------:R-:W2:Y:S01]  /*fb20*/  MUFU.EX2 R194, R194 ;  /* 0x000000c200c27308 */ /* 0x000ea20000000800 */
[----:B------:R-:W-:Y:S01]  /*fb30*/  SHF.R.U32.HI R6, RZ, 0x10, R24 ;  /* 0x00000010ff067819 */ /* 0x000fe20000011618 */
[----:B------:R-:W-:Y:S01]  /*fb40*/  LDSM.16.MT88.4 R28, [R214+0x19000] ;  /* 0x01900000d61c783b */ /* 0x000fe20000004200 */
[C---:B------:R-:W-:Y:S01]  /*fb50*/  LOP3.LUT R7, R5.reuse, 0xffff, RZ, 0xc0, !PT ;  /* 0x0000ffff05077812 */ /* 0x040fe200078ec0ff */
[----:B------:R-:W-:Y:S01]  /*fb60*/  FADD.FTZ R192, R192, R195 ;  /* 0x000000c3c0c07221 */ /* 0x000fe20000010000 */
[----:B------:R-:W-:-:S02]  /*fb70*/  LOP3.LUT R4, R5, 0xff, RZ, 0xc0, !PT ;  /* 0x000000ff05047812 */ /* 0x000fc400078ec0ff */
[----:B------:R-:W-:Y:S01]  /*fb80*/  SHF.R.U32.HI R7, RZ, 0x8, R7 ;  /* 0x00000008ff077819 */ /* 0x000fe20000011607 */
[----:B------:R-:W3:Y:S01]  /*fb90*/  MUFU.EX2 R227, R227 ;  /* 0x000000e300e37308 */ /* 0x000ee20000000800 */
[----:B------:R-:W-:Y:S02]  /*fba0*/  SHF.R.U32.HI R24, RZ, 0x18, R24 ;  /* 0x00000018ff187819 */ /* 0x000fe40000011618 */
[----:B------:R-:W-:Y:S02]  /*fbb0*/  PRMT R7, R4, 0x5410, R7 ;  /* 0x0000541004077816 */ /* 0x000fe40000000007 */
[----:B------:R-:W-:Y:S02]  /*fbc0*/  SHF.R.U32.HI R4, RZ, 0x10, R5 ;  /* 0x00000010ff047819 */ /* 0x000fe40000011605 */
[----:B------:R-:W-:Y:S02]  /*fbd0*/  LOP3.LUT R23, R6, 0xff, RZ, 0xc0, !PT ;  /* 0x000000ff06177812 */ /* 0x000fe400078ec0ff */
[----:B------:R-:W-:-:S02]  /*fbe0*/  LOP3.LUT R6, R4, 0xff, RZ, 0xc0, !PT ;  /* 0x000000ff04067812 */ /* 0x000fc400078ec0ff */
[----:B------:R-:W-:Y:S02]  /*fbf0*/  HSET2.LE.AND R4, R7, R248, PT ;  /* 0x000000f807047233 */ /* 0x000fe40003803000 */
[----:B------:R-:W-:Y:S02]  /*fc00*/  PRMT R7, R23, 0x5410, R24 ;  /* 0x0000541017077816 */ /* 0x000fe40000000018 */
[----:B------:R-:W4:Y:S01]  /*fc10*/  LDSM.16.MT88.4 R24, [R213+0x19000] ;  /* 0x01900000d518783b */ /* 0x000f220000004200 */
[----:B------:R-:W-:Y:S02]  /*fc20*/  SHF.R.U32.HI R5, RZ, 0x18, R5 ;  /* 0x00000018ff057819 */ /* 0x000fe40000011605 */
[----:B------:R-:W-:Y:S02]  /*fc30*/  PRMT R165, R165, 0x5410, R20 ;  /* 0x00005410a5a57816 */ /* 0x000fe40000000014 */
[----:B------:R-:W-:Y:S02]  /*fc40*/  PRMT R5, R6, 0x5410, R5 ;  /* 0x0000541006057816 */ /* 0x000fe40000000005 */
[----:B------:R-:W-:-:S02]  /*fc50*/  LOP3.LUT R4, R4, R21, RZ, 0xc0, !PT ;  /* 0x0000001504047212 */ /* 0x000fc400078ec0ff */
[----:B------:R-:W5:Y:S01]  /*fc60*/  LDSM.16.MT88.4 R20, [R212+0x19000] ;  /* 0x01900000d414783b */ /* 0x000f620000004200 */
[--C-:B------:R-:W-:Y:S02]  /*fc70*/  HSET2.LE.AND R5, R5, R248.reuse, PT ;  /* 0x000000f805057233 */ /* 0x100fe40003803000 */
[----:B-1----:R-:W-:Y:S01]  /*fc80*/  F2FP.F16.F32.PACK_AB R6, R225, R226 ;  /* 0x000000e2e106723e */ /* 0x002fe200000000ff */
[----:B------:R-:W-:Y:S01]  /*fc90*/  FADD.FTZ R226, R226, R187 ;  /* 0x000000bbe2e27221 */ /* 0x000fe20000010000 */
[--C-:B------:R-:W-:Y:S02]  /*fca0*/  HSET2.LE.AND R7, R7, R248.reuse, PT ;  /* 0x000000f807077233 */ /* 0x100fe40003803000 */
[----:B------:R-:W-:Y:S01]  /*fcb0*/  LOP3.LUT R5, R5, R6, RZ, 0xc0, !PT ;  /* 0x0000000605057212 */ /* 0x000fe200078ec0ff */
[----:B------:R-:W-:Y:S01]  /*fcc0*/  FADD.FTZ R226, R225, R226 ;  /* 0x000000e2e1e27221 */ /* 0x000fe20000010000 */
[----:B------:R-:W-:Y:S02]  /*fcd0*/  HSET2.LE.AND R6, R165, R248, PT ;  /* 0x000000f8a5067233 */ /* 0x000fe40003803000 */
[----:B--2---:R-:W-:Y:S01]  /*fce0*/  F2FP.F16.F32.PACK_AB R165, R194, R193 ;  /* 0x000000c1c2a5723e */ /* 0x004fe200000000ff */
[----:B------:R-:W-:Y:S01]  /*fcf0*/  FADD.FTZ R193, R193, R192 ;  /* 0x000000c0c1c17221 */ /* 0x000fe20000010000 */
[----:B---3--:R-:W-:Y:S01]  /*fd00*/  F2FP.F16.F32.PACK_AB R164, R224, R227 ;  /* 0x000000e3e0a4723e */ /* 0x008fe200000000ff */
[----:B------:R-:W-:Y:S01]  /*fd10*/  FADD.FTZ R227, R227, R226 ;  /* 0x000000e2e3e37221 */ /* 0x000fe20000010000 */
[----:B------:R-:W-:Y:S01]  /*fd20*/  LOP3.LUT R6, R6, R165, RZ, 0xc0, !PT ;  /* 0x000000a506067212 */ /* 0x000fe200078ec0ff */
[----:B------:R-:W-:Y:S01]  /*fd30*/  FADD.FTZ R193, R194, R193 ;  /* 0x000000c1c2c17221 */ /* 0x000fe20000010000 */
[----:B------:R-:W-:Y:S01]  /*fd40*/  LOP3.LUT R7, R7, R164, RZ, 0xc0, !PT ;  /* 0x000000a407077212 */ /* 0x000fe200078ec0ff */
[----:B------:R-:W-:Y:S01]  /*fd50*/  FADD.FTZ R224, R224, R227 ;  /* 0x000000e3e0e07221 */ /* 0x000fe20000010000 */
[----:B------:R-:W1:Y:S05]  /*fd60*/  LDSM.16.MT88.4 R164, [R216+0x1b000] ;  /* 0x01b00000d8a4783b */ /* 0x000e6a0000004200 */
        /* <DEDUP_REMOVED lines=35> */
[----:B------:R-:W-:-:S02]  /*ffa0*/  IMAD.MOV.U32 R164, RZ, RZ, R244 ;  /* 0x000000ffffa47224 */ /* 0x000fc400078e00f4 */
[----:B------:R-:W-:Y:S02]  /*ffb0*/  IMAD.MOV.U32 R165, RZ, RZ, R245 ;  /* 0x000000ffffa57224 */ /* 0x000fe400078e00f5 */
[--C-:B------:R-:W-:Y:S01]  /*ffc0*/  FFMA.FTZ R245, R180, UR38, -R183.reuse ;  /* 0x00000026b4f57c23 */ /* 0x100fe200080108b7 */
[--C-:B------:R-:W-:Y:S01]  /*ffd0*/  FFMA.FTZ R180, R181, UR38, -R183.reuse ;  /* 0x00000026b5b47c23 */ /* 0x100fe200080108b7 */
[----:B---3--:R-:W-:Y:S01]  /*ffe0*/  HMMA.16816.F32 R88, R4, R32, R88 ;  /* 0x000000200458723c */ /* 0x008fe20000001858 */
[----:B------:R-:W-:-:S03]  /*fff0*/  FFMA.FTZ R181, R182, UR38, -R183 ;  /* 0x00000026b6b57c23 */ /* 0x000fc600080108b7 */
[----:B------:R-:W3:Y:S02]  /*10000*/  MUFU.EX2 R245, R245 ;  /* 0x000000f500f57308 */ /* 0x000ee40000000800 */
[C---:B------:R-:W-:Y:S01]  /*10010*/  HMMA.16816.F32 R92, R4.reuse, R34, R92 ;  /* 0x00000022045c723c */ /* 0x040fe2000000185c */
[----:B------:R-:W-:Y:S05]  /*10020*/  LDSM.16.MT88.4 R32, [R212+0x19800] ;  /* 0x01980000d420783b */ /* 0x000fea0000004200 */
[C---:B-1----:R-:W-:Y:S01]  /*10030*/  HMMA.16816.F32 R120, R4.reuse, R24, R120 ;  /* 0x000000180478723c */ /* 0x042fe20000001878 */
[----:B------:R-:W-:Y:S05]  /*10040*/  MUFU.EX2 R180, R180 ;  /* 0x000000b400b47308 */ /* 0x000fea0000000800 */
[----:B------:R-:W-:Y:S01]  /*10050*/  HMMA.16816.F32 R124, R4, R26, R124 ;  /* 0x0000001a047c723c */ /* 0x000fe2000000187c */
[----:B------:R-:W-:-:S02]  /*10060*/  LOP3.LUT R24, R247, UR31, R164, 0x96, !PT ;  /* 0x0000001ff7187c12 */ /* 0x000fc4000f8e96a4 */
[----:B------:R-:W1:Y:S01]  /*10070*/  MUFU.EX2 R181, R181 ;  /* 0x000000b500b57308 */ /* 0x000e620000000800 */
[----:B------:R-:W-:Y:S02]  /*10080*/  LDSM.16.MT88.4 R164, [R214+0x19800] ;  /* 0x01980000d6a4783b */ /* 0x000fe40000004200 */
[----:B------:R-:W-:Y:S01]  /*10090*/  IMAD.WIDE.U32 R24, R24, -0x2daee0ad, RZ ;  /* 0xd2511f5318187825 */ /* 0x000fe200078e00ff */
[C---:B------:R-:W-:Y:S03]  /*100a0*/  HMMA.16816.F32 R96, R4.reuse, R28, R96 ;  /* 0x0000001c0460723c */ /* 0x040fe60000001860 */
[--C-:B------:R-:W-:Y:S01]  /*100b0*/  FFMA.FTZ R26, R175, UR38, -R176.reuse ;  /* 0x00000026af1a7c23 */ /* 0x100fe200080108b0 */
[----:B------:R-:W-:Y:S01]  /*100c0*/  FFMA.FTZ R175, R177, UR38, -R176 ;  /* 0x00000026b1af7c23 */ /* 0x000fe200080108b0 */
[----:B------:R-:W-:Y:S02]  /*100d0*/  LOP3.LUT R250, R25, UR23, R250, 0x96, !PT ;  /* 0x0000001719fa7c12 */ /* 0x000fe4000f8e96fa */
[----:B------:R4:W-:Y:S01]  /*100e0*/  MUFU.EX2 R176, R26 ;  /* 0x0000001a00b07308 */ /* 0x0009e20000000800 */
[----:B------:R-:W-:Y:S01]  /*100f0*/  HMMA.16816.F32 R100, R4, R30, R100 ;  /* 0x0000001e0464723c */ /* 0x000fe20000001864 */
[----:B---3--:R-:W-:Y:S01]  /*10100*/  F2FP.F16.F32.PACK_AB R29, R245, R178 ;  /* 0x000000b2f51d723e */ /* 0x008fe200000000ff */
[----:B------:R-:W-:Y:S01]  /*10110*/  FADD.FTZ R178, R178, R193 ;  /* 0x000000c1b2b27221 */ /* 0x000fe20000010000 */
[----:B------:R-:W-:-:S03]  /*10120*/  LOP3.LUT R27, R250, 0xffff, RZ, 0xc0, !PT ;  /* 0x0000fffffa1b7812 */ /* 0x000fc600078ec0ff */
[----:B--2---:R-:W-:Y:S01]  /*10130*/  HMMA.16816.F32 R128, R4, R20, R128 ;  /* 0x000000140480723c */ /* 0x004fe20000001880 */
[----:B------:R-:W-:Y:S01]  /*10140*/  SHF.R.U32.HI R27, RZ, 0x8, R27 ;  /* 0x00000008ff1b7819 */ /* 0x000fe2000001161b */
[----:B------:R-:W2:Y:S01]  /*10150*/  MUFU.EX2 R175, R175 ;  /* 0x000000af00af7308 */ /* 0x000ea20000000800 */
[----:B------:R-:W-:-:S03]  /*10160*/  FADD.FTZ R245, R245, R178 ;  /* 0x000000b2f5f57221 */ /* 0x000fc60000010000 */
[----:B------:R-:W-:Y:S01]  /*10170*/  HMMA.16816.F32 R132, R4, R22, R132 ;  /* 0x000000160484723c */ /* 0x000fe20000001884 */
[----:B------:R-:W3:Y:S06]  /*10180*/  LDSM.16.MT88.4 R20, [R216+0x19800] ;  /* 0x01980000d814783b */ /* 0x000eec0000004200 */
[----:B------:R-:W-:Y:S02]  /*10190*/  LOP3.LUT R6, R250, 0xff, RZ, 0xc0, !PT ;  /* 0x000000fffa067812 */ /* 0x000fe400078ec0ff */
[----:B------:R-:W-:Y:S02]  /*101a0*/  LOP3.LUT R4, R24, 0xffff, RZ, 0xc0, !PT ;  /* 0x0000ffff18047812 */ /* 0x000fe400078ec0ff */
[----:B------:R-:W-:-:S02]  /*101b0*/  PRMT R27, R6, 0x5410, R27 ;  /* 0x00005410061b7816 */ /* 0x000fc4000000001b */
[----:B----4-:R-:W-:Y:S02]  /*101c0*/  SHF.R.U32.HI R26, RZ, 0x8, R4 ;  /* 0x00000008ff1a7819 */ /* 0x010fe40000011604 */
[--C-:B------:R-:W-:Y:S02]  /*101d0*/  SHF.R.U32.HI R25, RZ, 0x10, R250.reuse ;  /* 0x00000010ff197819 */ /* 0x100fe400000116fa */
[----:B------:R-:W-:Y:S02]  /*101e0*/  HSET2.LE.AND R4, R27, R248, PT ;  /* 0x000000f81b047233 */ /* 0x000fe40003803000 */
[----:B------:R-:W-:Y:S02]  /*101f0*/  SHF.R.U32.HI R250, RZ, 0x18, R250 ;  /* 0x00000018fffa7819 */ /* 0x000fe400000116fa */
[----:B------:R-:W-:Y:S02]  /*10200*/  LOP3.LUT R25, R25, 0xff, RZ, 0xc0, !PT ;  /* 0x000000ff19197812 */ /* 0x000fe400078ec0ff */
[----:B------:R-:W-:-:S02]  /*10210*/  LOP3.LUT R4, R4, R29, RZ, 0xc0, !PT ;  /* 0x0000001d04047212 */ /* 0x000fc400078ec0ff */
[----:B------:R-:W4:Y:S01]  /*10220*/  LDSM.16.MT88.4 R28, [R213+0x19800] ;  /* 0x01980000d51c783b */ /* 0x000f220000004200 */
[----:B------:R-:W-:Y:S02]  /*10230*/  SHF.R.U32.HI R7, RZ, 0x10, R24 ;  /* 0x00000010ff077819 */ /* 0x000fe40000011618 */
[----:B------:R-:W-:Y:S02]  /*10240*/  PRMT R25, R25, 0x5410, R250 ;  /* 0x0000541019197816 */ /* 0x000fe400000000fa */
[----:B------:R-:W-:Y:S02]  /*10250*/  LOP3.LUT R5, R24, 0xff, RZ, 0xc0, !PT ;  /* 0x000000ff18057812 */ /* 0x000fe400078ec0ff */
[----:B------:R-:W-:Y:S02]  /*10260*/  SHF.R.U32.HI R24, RZ, 0x18, R24 ;  /* 0x00000018ff187819 */ /* 0x000fe40000011618 */
[----:B------:R-:W-:Y:S02]  /*10270*/  LOP3.LUT R7, R7, 0xff, RZ, 0xc0, !PT ;  /* 0x000000ff07077812 */ /* 0x000fe400078ec0ff */
[----:B------:R-:W-:-:S02]  /*10280*/  HSET2.LE.AND R6, R25, R248, PT ;  /* 0x000000f819067233 */ /* 0x000fc40003803000 */
[C---:B------:R-:W-:Y:S01]  /*10290*/  F2FP.F16.F32.PACK_AB R27, R174.reuse, R179 ;  /* 0x000000b3ae1b723e */ /* 0x040fe200000000ff */
[----:B------:R-:W-:Y:S01]  /*102a0*/  FADD.FTZ R179, R179, R224 ;  /* 0x000000e0b3b37221 */ /* 0x000fe20000010000 */
[----:B------:R-:W-:Y:S02]  /*102b0*/  PRMT R25, R5, 0x5410, R26 ;  /* 0x0000541005197816 */ /* 0x000fe4000000001a */
[----:B------:R-:W-:Y:S01]  /*102c0*/  PRMT R7, R7, 0x5410, R24 ;  /* 0x0000541007077816 */ /* 0x000fe20000000018 */
[----:B------:R-:W-:Y:S01]  /*102d0*/  FADD.FTZ R179, R174, R179 ;  /* 0x000000b3aeb37221 */ /* 0x000fe20000010000 */
[----:B------:R-:W-:Y:S02]  /*102e0*/  LOP3.LUT R5, R6, R27, RZ, 0xc0, !PT ;  /* 0x0000001b06057212 */ /* 0x000fe400078ec0ff */
[--C-:B------:R-:W-:Y:S02]  /*102f0*/  HSET2.LE.AND R6, R25, R248.reuse, PT ;  /* 0x000000f819067233 */ /* 0x100fe40003803000 */
[----:B------:R-:W-:-:S02]  /*10300*/  HSET2.LE.AND R7, R7, R248, PT ;  /* 0x000000f807077233 */ /* 0x000fc40003803000 */
[----:B-1----:R-:W-:Y:S01]  /*10310*/  F2FP.F16.F32.PACK_AB R25, R181, R180 ;  /* 0x000000b4b519723e */ /* 0x002fe200000000ff */
[----:B------:R-:W-:Y:S01]  /*10320*/  FADD.FTZ R180, R180, R245 ;  /* 0x000000f5b4b47221 */ /* 0x000fe20000010000 */
[----:B--2---:R-:W-:Y:S01]  /*10330*/  F2FP.F16.F32.PACK_AB R24, R175, R176 ;  /* 0x000000b0af18723e */ /* 0x004fe200000000ff */
        /* <DEDUP_REMOVED lines=48> */
[----:B------:R-:W-:-:S15]  /*10640*/  HMMA.16816.F32 R132, R4, R30, R132 ;  /* 0x0000001e0484723c */ /* 0x000fde0000001884 */
[----:B------:R-:W-:-:S09]  /*10650*/  NOP ;  /* 0x0000000000007918 */ /* 0x000fd20000000000 */
.L_x_1625:
[----:B------:R-:W-:-:S06]  /*10660*/  UISETP.GT.AND UP0, UPT, UR21, UR16, UPT ;  /* 0x000000101500728c */ /* 0x000fcc000bf04270 */
[----:B------:R-:W-:-:S13]  /*10670*/  PLOP3.LUT P0, PT, PT, PT, UP0, 0x80, 0x0 ;  /* 0x000000000000781c */ /* 0x000fda0003f0f008 */
[----:B------:R-:W-:Y:S05]  /*10680*/  @!P0 BRA `(.L_x_1632) ;  /* 0x0000004c00a88947 */ /* 0x000fea0003800000 */
[----:B------:R-:W1:Y:S01]  /*10690*/  S2R R3, SR_TID.X ;  /* 0x0000000000037919 */ /* 0x000e620000002100 */
[--C-:B------:R-:W-:Y:S01]  /*106a0*/  SHF.R.S32.HI R5, RZ, 0x1f, R242.reuse ;  /* 0x0000001fff057819 */ /* 0x100fe200000114f2 */
[----:B------:R-:W-:Y:S01]  /*106b0*/  IMAD.MOV.U32 R4, RZ, RZ, R242 ;  /* 0x000000ffff047224 */ /* 0x000fe200078e00f2 */
[----:B------:R-:W-:Y:S01]  /*106c0*/  ULDC.64 UR10, c[0x0][0x220] ;  /* 0x00008800000a7ab9 */ /* 0x000fe20000000a00 */
[----:B------:R-:W-:Y:S01]  /*106d0*/  IMAD.U32 R244, RZ, RZ, UR27 ;  /* 0x0000001bfff47e24 */ /* 0x000fe2000f8e00ff */
[----:B------:R-:W-:Y:S01]  /*106e0*/  ULDC.64 UR6, c[0x0][0x218] ;  /* 0x0000860000067ab9 */ /* 0x000fe20000000a00 */
[--C-:B------:R-:W-:Y:S01]  /*106f0*/  IMAD.WIDE.U32 R18, R16, UR22, R4.reuse ;  /* 0x0000001610127c25 */ /* 0x100fe2000f8e0004 */
[----:B------:R-:W-:Y:S01]  /*10700*/  ULDC UR4, c[0x0][0x2d0] ;  /* 0x0000b40000047ab9 */ /* 0x000fe20000000800 */
[----:B------:R-:W-:Y:S01]  /*10710*/  UMOV UR23, URZ ;  /* 0x0000003f00177c82 */ /* 0x000fe20008000000 */
[----:B------:R-:W-:Y:S01]  /*10720*/  ISETP.GE.AND P2, PT, R242, UR4, PT ;  /* 0x00000004f2007c0c */ /* 0x000fe2000bf46270 */
[----:B------:R-:W-:Y:S01]  /*10730*/  IMAD.WIDE.U32 R16, R15, UR22, R4 ;  /* 0x000000160f107c25 */ /* 0x000fe2000f8e0004 */
[----:B------:R-:W-:Y:S01]  /*10740*/  IADD3 R7, P1, R18, UR28, RZ ;  /* 0x0000001c12077c10 */ /* 0x000fe2000ff3e0ff */
[----:B------:R-:W-:-:S02]  /*10750*/  UIADD3 UR22, UR21, -0x1, URZ ;  /* 0xffffffff15167890 */ /* 0x000fc4000fffe03f */
[----:B------:R-:W-:Y:S01]  /*10760*/  IMAD.U32 R246, RZ, RZ, UR26 ;  /* 0x0000001afff67e24 */ /* 0x000fe2000f8e00ff */
[----:B------:R-:W-:Y:S01]  /*10770*/  IADD3 R5, P0, R16, UR30, RZ ;  /* 0x0000001e10057c10 */ /* 0x000fe2000ff1e0ff */
[----:B------:R-:W-:Y:S01]  /*10780*/  IMAD.MOV.U32 R164, RZ, RZ, R0 ;  /* 0x000000ffffa47224 */ /* 0x000fe200078e0000 */
[----:B------:R-:W-:Y:S01]  /*10790*/  ULDC UR12, c[0x0][0x2d0] ;  /* 0x0000b400000c7ab9 */ /* 0x000fe20000000800 */
[----:B------:R-:W-:Y:S01]  /*107a0*/  IMAD.WIDE.U32 R20, R14, -0x326172a9, RZ ;  /* 0xcd9e8d570e147825 */ /* 0x000fe200078e00ff */
[----:B------:R-:W-:Y:S01]  /*107b0*/  IADD3.X R244, R244, UR36, R17, P0, !PT ;  /* 0x00000024f4f47c10 */ /* 0x000fe200087fe411 */
[----:B------:R-:W-:Y:S01]  /*107c0*/  ULDC UR4, c[0x0][0x2ec] ;  /* 0x0000bb0000047ab9 */ /* 0x000fe20000000800 */
[C---:B------:R-:W-:Y:S01]  /*107d0*/  LEA R245, P0, R5.reuse, UR10, 0x1 ;  /* 0x0000000a05f57c11 */ /* 0x040fe2000f8008ff */
[----:B------:R-:W2:Y:S01]  /*107e0*/  @!P2 LDC.64 R226, c[0x0][0x220] ;  /* 0x00008800ffe2ab82 */ /* 0x000ea20000000a00 */
[----:B------:R-:W-:Y:S01]  /*107f0*/  IADD3.X R246, R246, UR9, R19, P1, !PT ;  /* 0x00000009f6f67c10 */ /* 0x000fe20008ffe413 */
[----:B------:R-:W-:Y:S01]  /*10800*/  STL.64 [R1], R20 ;  /* 0x0000001401007387 */ /* 0x000fe20000100a00 */
[----:B------:R-:W-:Y:S01]  /*10810*/  LEA.HI.X R244, R5, UR11, R244, 0x1, P0 ;  /* 0x0000000b05f47c11 */ /* 0x000fe200080f0cf4 */
[----:B------:R-:W-:Y:S01]  /*10820*/  UIADD3 UR9, UR21, -0x2, URZ ;  /* 0xfffffffe15097890 */ /* 0x000fe2000fffe03f */
[----:B------:R-:W-:Y:S01]  /*10830*/  LEA R247, P1, R7, UR6, 0x1 ;  /* 0x0000000607f77c11 */ /* 0x000fe2000f8208ff */
[----:B------:R-:W-:Y:S01]  /*10840*/  ULDC.64 UR10, c[0x0][0x248] ;  /* 0x00009200000a7ab9 */ /* 0x000fe20000000a00 */
[----:B------:R-:W-:Y:S01]  /*10850*/  LOP3.LUT R250, R21, R9, RZ, 0x3c, !PT ;  /* 0x0000000915fa7212 */ /* 0x000fe200078e3cff */
[----:B------:R-:W3:Y:S01]  /*10860*/  @!P2 LDC.64 R224, c[0x0][0x220] ;  /* 0x00008800ffe0ab82 */ /* 0x000ee20000000a00 */
[----:B------:R-:W-:Y:S01]  /*10870*/  LEA.HI.X R246, R7, UR7, R246, 0x1, P1 ;  /* 0x0000000707f67c11 */ /* 0x000fe200088f0cf6 */
[----:B------:R-:W-:Y:S01]  /*10880*/  IMAD.WIDE.U32 R6, R8, -0x2daee0ad, RZ ;  /* 0xd2511f5308067825 */ /* 0x000fe200078e00ff */
[----:B-1----:R-:W-:Y:S01]  /*10890*/  SHF.R.S32.HI R4, RZ, 0x1f, R3 ;  /* 0x0000001fff047819 */ /* 0x002fe20000011403 */
[----:B------:R-:W-:-:S02]  /*108a0*/  ULDC.64 UR6, c[0x0][0x250] ;  /* 0x0000940000067ab9 */ /* 0x000fc40000000a00 */
[----:B------:R-:W-:Y:S01]  /*108b0*/  IMAD.WIDE.U32 R250, R250, -0x2daee0ad, RZ ;  /* 0xd2511f53fafa7825 */ /* 0x000fe200078e00ff */
[----:B------:R-:W-:-:S04]  /*108c0*/  LEA.HI R3, R4, R3, RZ, 0x3 ;  /* 0x0000000304037211 */ /* 0x000fc800078f18ff */
[----:B------:R-:W-:Y:S01]  /*108d0*/  SHF.R.S32.HI R0, RZ, 0x3, R3 ;  /* 0x00000003ff007819 */ /* 0x000fe20000011403 */
[----:B------:R-:W-:-:S03]  /*108e0*/  IMAD.MOV.U32 R3, RZ, RZ, R2 ;  /* 0x000000ffff037224 */ /* 0x000fc600078e0002 */
[----:B------:R-:W-:Y:S02]  /*108f0*/  IADD3 R4, P0, R0, 0x20, RZ ;  /* 0x0000002000047810 */ /* 0x000fe40007f1e0ff */
[----:B------:R-:W-:-:S03]  /*10900*/  SHF.R.S32.HI R0, RZ, 0x1f, R0 ;  /* 0x0000001fff007819 */ /* 0x000fc60000011400 */
[----:B------:R1:W-:Y:S02]  /*10910*/  STL [R1+0x18], R4 ;  /* 0x0000180401007387 */ /* 0x0003e40000100800 */
[----:B------:R-:W-:Y:S02]  /*10920*/  IMAD.X R5, RZ, RZ, R0, P0 ;  /* 0x000000ffff057224 */ /* 0x000fe400000e0600 */
[----:B------:R-:W-:Y:S04]  /*10930*/  STL.64 [R1+0x8], R6 ;  /* 0x0000080601007387 */ /* 0x000fe80000100a00 */
[----:B------:R4:W-:Y:S01]  /*10940*/  STL [R1+0x1c], R5 ;  /* 0x00001c0501007387 */ /* 0x0009e20000100800 */
[----:B-1---5:R-:W-:Y:S02]  /*10950*/  IMAD.MOV.U32 R4, RZ, RZ, R10 ;  /* 0x000000ffff047224 */ /* 0x022fe400078e000a */
[----:B----4-:R-:W-:-:S05]  /*10960*/  IMAD.MOV.U32 R5, RZ, RZ, R13 ;  /* 0x000000ffff057224 */ /* 0x010fca00078e000d */
[----:B------:R1:W-:Y:S01]  /*10970*/  STL.64 [R1+0x10], R4 ;  /* 0x0000100401007387 */ /* 0x0003e20000100a00 */
[----:B--23--:R-:W-:Y:S05]  /*10980*/  BRA `(.L_x_1633) ;  /* 0x0000000000fc7947 */ /* 0x00cfea0003800000 */
.L_x_1635:
[----:B------:R-:W2:Y:S01]  /*10990*/  LDL.LU.64 R168, [R1+0x28] ;  /* 0x0000280001a87983 */ /* 0x000ea20000300a00 */
[----:B------:R-:W1:Y:S01]  /*109a0*/  @!P2 LDC.64 R6, c[0x0][0x218] ;  /* 0x00008600ff06ab82 */ /* 0x000e620000000a00 */
[----:B------:R-:W-:Y:S02]  /*109b0*/  UIADD3 UR26, UR21, -0x2, URZ ;  /* 0xfffffffe151a7890 */ /* 0x000fe4000fffe03f */
[----:B------:R-:W3:Y:S02]  /*109c0*/  LDL.LU.64 R16, [R1+0x20] ;  /* 0x0000200001107983 */ /* 0x000ee40000300a00 */
        /* <DEDUP_REMOVED lines=8> */
[----:B------:R-:W-:Y:S02]  /*10a50*/  UIADD3 UR21, UR39, UR21, URZ ;  /* 0x0000001527157290 */ /* 0x000fe4000fffe03f */
[C---:B------:R-:W-:Y:S04]  /*10a60*/  LEA R8, P0, R12.reuse, R234, 0x6 ;  /* 0x000000ea0c087211 */ /* 0x040fe800078030ff */
[----:B------:R-:W-:Y:S05]  /*10a70*/  IMAD.U32 R13, RZ, RZ, UR21 ;  /* 0x00000015ff0d7e24 */ /* 0x000fea000f8e00ff */
[----:B------:R-:W-:Y:S02]  /*10a80*/  LEA.HI.X R13, R12, R241, R13, 0x6, P0 ;  /* 0x000000f10c0d7211 */ /* 0x000fe400000f340d */
        /* <DEDUP_REMOVED lines=34> */
[----:B---3--:R4:W-:Y:S04]  /*10cb0*/  @!P4 LDGSTS.E.BYPASS.LTC128B.128 [R230+0x13000], desc[UR32][R16.64+0x80] ;  /* 0x1300008010e6cfae */ /* 0x0089e8000b901d60 */
        /* <DEDUP_REMOVED lines=12> */
.L_x_1633:
[----:B-1----:R-:W2:Y:S01]  /*10d80*/  LDL.64 R4, [R1+0x18] ;  /* 0x0000180001047983 */ /* 0x002ea20000100a00 */
[----:B------:R-:W-:Y:S01]  /*10d90*/  UIADD3 UR28, UR22, -UR23, URZ ;  /* 0x80000017161c7290 */ /* 0x000fe2000fffe03f */
[----:B------:R-:W-:Y:S04]  /*10da0*/  DEPBAR.LE SB0, 0x0 ;  /* 0x000080000000791a */ /* 0x000fe80000000000 */
[----:B------:R-:W3:Y:S01]  /*10db0*/  LDL.64 R6, [R1+0x10] ;  /* 0x0000100001067983 */ /* 0x000ee20000100a00 */
[----:B------:R-:W-:Y:S01]  /*10dc0*/  IMAD.U32 R165, RZ, RZ, UR28 ;  /* 0x0000001cffa57e24 */ /* 0x000fe2000f8e00ff */
[----:B------:R-:W-:Y:S01]  /*10dd0*/  UIADD3 UR13, UR21, -0x1, URZ ;  /* 0xffffffff150d7890 */ /* 0x000fe2000fffe03f */
[----:B------:R-:W-:Y:S01]  /*10de0*/  BAR.SYNC.DEFER_BLOCKING 0x0 ;  /* 0x0000000000007b1d */ /* 0x000fe20000010000 */
[----:B------:R-:W-:Y:S02]  /*10df0*/  ISETP.GE.AND P4, PT, R229, UR12, PT ;  /* 0x0000000ce5007c0c */ /* 0x000fe4000bf86270 */
[----:B------:R-:W-:Y:S01]  /*10e00*/  USHF.R.S32.HI UR27, URZ, 0x1f, UR13 ;  /* 0x0000001f3f1b7899 */ /* 0x000fe2000801140d */
[C---:B------:R-:W-:Y:S01]  /*10e10*/  LEA R18, P1, R165.reuse, R232, 0x6 ;  /* 0x000000e8a5127211 */ /* 0x040fe200078230ff */
[----:B------:R-:W-:Y:S01]  /*10e20*/  UIMAD UR26, UR15, UR13, URZ ;  /* 0x0000000d0f1a72a4 */ /* 0x000fe2000f8e023f */
[----:B------:R-:W-:Y:S01]  /*10e30*/  IMAD.U32 R0, RZ, RZ, UR13 ;  /* 0x0000000dff007e24 */ /* 0x000fe2000f8e00ff */
[----:B------:R-:W-:Y:S01]  /*10e40*/  UISETP.GT.AND UP0, UPT, UR13, UR16, UPT ;  /* 0x000000100d00728c */ /* 0x000fe2000bf04270 */
[C---:B------:R-:W-:Y:S01]  /*10e50*/  LEA.HI.X.SX32 R19, R165.reuse, R233, 0x6, P1 ;  /* 0x000000e9a5137211 */ /* 0x040fe200008f36ff */
[----:B------:R-:W-:Y:S01]  /*10e60*/  UIMAD UR26, UR27, UR37, UR26 ;  /* 0x000000251b1a72a4 */ /* 0x000fe2000f8e021a */
[----:B------:R-:W-:Y:S01]  /*10e70*/  @P2 STS.128 [R230+0x18000], RZ ;  /* 0x018000ffe6002388 */ /* 0x000fe20000000c00 */
[----:B---3--:R-:W-:Y:S01]  /*10e80*/  IMAD.WIDE.U32 R26, R0, UR37, R6 ;  /* 0x00000025001a7c25 */ /* 0x008fe2000f8e0006 */
[----:B--2---:R-:W-:Y:S03]  /*10e90*/  LEA R22, P0, R165, R4, 0x6 ;  /* 0x00000004a5167211 */ /* 0x004fe600078030ff */
[----:B------:R-:W-:Y:S01]  /*10ea0*/  VIADD R0, R27, UR26 ;  /* 0x0000001a1b007c36 */ /* 0x000fe20008000000 */
[----:B------:R-:W-:Y:S01]  /*10eb0*/  LEA.HI.X.SX32 R23, R165, R5, 0x6, P0 ;  /* 0x00000005a5177211 */ /* 0x000fe200000f36ff */
[----:B------:R-:W-:Y:S01]  /*10ec0*/  IMAD R165, R19, UR6, RZ ;  /* 0x0000000613a57c24 */ /* 0x000fe2000f8e02ff */
[C---:B------:R-:W-:Y:S01]  /*10ed0*/  @!P2 LEA R14, P1, R26.reuse, R226, 0x1 ;  /* 0x000000e21a0ea211 */ /* 0x040fe200078208ff */
[----:B------:R-:W-:Y:S01]  /*10ee0*/  UIADD3 UR26, UR9, -UR23, URZ ;  /* 0x80000017091a7290 */ /* 0x000fe2000fffe03f */
[----:B------:R-:W-:Y:S01]  /*10ef0*/  @!P2 IADD3 R166, P0, R26, UR25, RZ ;  /* 0x000000191aa6ac10 */ /* 0x000fe2000ff1e0ff */
[----:B------:R-:W-:Y:S01]  /*10f00*/  IMAD R165, R18, UR7, R165 ;  /* 0x0000000712a57c24 */ /* 0x000fe2000f8e02a5 */
[----:B------:R-:W-:Y:S01]  /*10f10*/  @!P2 LEA.HI.X R15, R26, R227, R0, 0x1, P1 ;  /* 0x000000e31a0fa211 */ /* 0x000fe200008f0c00 */
[----:B------:R-:W-:Y:S01]  /*10f20*/  IMAD.WIDE.U32 R18, R18, UR6, RZ ;  /* 0x0000000612127c25 */ /* 0x000fe2000f8e00ff */
[----:B------:R-:W-:Y:S02]  /*10f30*/  @!P2 LEA R30, P1, R166, R224, 0x1 ;  /* 0x000000e0a61ea211 */ /* 0x000fe400078208ff */
[----:B------:R-:W-:Y:S01]  /*10f40*/  @!P2 IADD3.X R0, R0, UR20, RZ, P0, !PT ;  /* 0x000000140000ac10 */ /* 0x000fe200087fe4ff */
[----:B------:R-:W-:Y:S01]  /*10f50*/  IMAD.IADD R165, R19, 0x1, R165 ;  /* 0x0000000113a57824 */ /* 0x000fe200078e02a5 */
[----:B------:R-:W-:Y:S01]  /*10f60*/  LEA R26, P3, R18, R245, 0x1 ;  /* 0x000000f5121a7211 */ /* 0x000fe200078608ff */
[----:B------:R-:W-:Y:S01]  /*10f70*/  @!PT LDS RZ, [RZ] ;  /* 0x00000000fffff984 */ /* 0x000fe20000000800 */
[----:B------:R-:W-:Y:S01]  /*10f80*/  @!PT LDS RZ, [RZ] ;  /* 0x00000000fffff984 */ /* 0x000fe20000000800 */
[----:B------:R-:W-:Y:S01]  /*10f90*/  @!PT LDS RZ, [RZ] ;  /* 0x00000000fffff984 */ /* 0x000fe20000000800 */
[----:B------:R1:W-:Y:S01]  /*10fa0*/  @!P2 LDGSTS.E.BYPASS.LTC128B.128 [R230+0x18000], desc[UR32][R14.64] ;  /* 0x180000000ee6afae */ /* 0x0003e2000b901d60 */
[----:B------:R-:W-:Y:S01]  /*10fb0*/  @!P2 LEA.HI.X R31, R166, R225, R0, 0x1, P1 ;  /* 0x000000e1a61fa211 */ /* 0x000fe200008f0c00 */
[----:B------:R-:W-:Y:S01]  /*10fc0*/  IMAD R2, R23, UR6, RZ ;  /* 0x0000000617027c24 */ /* 0x000fe2000f8e02ff */
[-C--:B------:R-:W-:Y:S02]  /*10fd0*/  LEA.HI.X R27, R18, R244.reuse, R165, 0x1, P3 ;  /* 0x000000f4121b7211 */ /* 0x080fe400018f0ca5 */
[----:B------:R-:W-:Y:S01]  /*10fe0*/  @P4 STS.128 [R230+0x1a000], RZ ;  /* 0x01a000ffe6004388 */ /* 0x000fe20000000c00 */
[----:B------:R-:W-:Y:S01]  /*10ff0*/  ISETP.GE.AND P3, PT, R228, UR12, PT ;  /* 0x0000000ce4007c0c */ /* 0x000fe2000bf66270 */
[C---:B------:R-:W-:Y:S01]  /*11000*/  IMAD R2, R22.reuse, UR7, R2 ;  /* 0x0000000716027c24 */ /* 0x040fe2000f8e0202 */
[----:B------:R-:W-:Y:S02]  /*11010*/  ISETP.GE.AND P1, PT, R223, UR12, PT ;  /* 0x0000000cdf007c0c */ /* 0x000fe4000bf26270 */
[----:B------:R-:W-:Y:S01]  /*11020*/  @!PT LDS RZ, [RZ] ;  /* 0x00000000fffff984 */ /* 0x000fe20000000800 */
[----:B------:R-:W-:Y:S01]  /*11030*/  @!PT LDS RZ, [RZ] ;  /* 0x00000000fffff984 */ /* 0x000fe20000000800 */
[----:B------:R-:W-:Y:S01]  /*11040*/  @!PT LDS RZ, [RZ] ;  /* 0x00000000fffff984 */ /* 0x000fe20000000800 */
[----:B------:R-:W-:Y:S01]  /*11050*/  @!P4 LDGSTS.E.BYPASS.LTC128B.128 [R230+0x1a000], desc[UR32][R26.64+0x80] ;  /* 0x1a0000801ae6cfae */ /* 0x000fe2000b901d60 */
[----:B------:R-:W-:Y:S04]  /*11060*/  IMAD.WIDE.U32 R22, R22, UR6, RZ ;  /* 0x0000000616167c25 */ /* 0x000fe8000f8e00ff */
[----:B------:R-:W-:Y:S01]  /*11070*/  IMAD.IADD R167, R23, 0x1, R2 ;  /* 0x0000000117a77824 */ /* 0x000fe200078e0202 */
[C---:B------:R-:W-:Y:S01]  /*11080*/  LEA R34, P0, R22.reuse, R245, 0x1 ;  /* 0x000000f516227211 */ /* 0x040fe200078008ff */
[----:B------:R-:W-:Y:S02]  /*11090*/  IMAD.MOV.U32 R166, RZ, RZ, R4 ;  /* 0x000000ffffa67224 */ /* 0x000fe400078e0004 */
[----:B------:R-:W-:Y:S01]  /*110a0*/  IMAD.U32 R165, RZ, RZ, UR26 ;  /* 0x0000001affa57e24 */ /* 0x000fe2000f8e00ff */
[----:B------:R-:W-:Y:S01]  /*110b0*/  @P3 STS.128 [R230+0x1c000], RZ ;  /* 0x01c000ffe6003388 */ /* 0x000fe20000000c00 */
[----:B------:R-:W-:Y:S01]  /*110c0*/  LEA.HI.X R35, R22, R244, R167, 0x1, P0 ;  /* 0x000000f416237211 */ /* 0x000fe200000f0ca7 */
[----:B------:R-:W-:Y:S03]  /*110d0*/  IMAD.MOV.U32 R167, RZ, RZ, R5 ;  /* 0x000000ffffa77224 */ /* 0x000fe600078e0005 */
[----:B------:R-:W-:Y:S01]  /*110e0*/  @!PT LDS RZ, [RZ] ;  /* 0x00000000fffff984 */ /* 0x000fe20000000800 */
[----:B------:R-:W-:Y:S01]  /*110f0*/  @!PT LDS RZ, [RZ] ;  /* 0x00000000fffff984 */ /* 0x000fe20000000800 */
[----:B------:R-:W-:Y:S01]  /*11100*/  @!PT LDS RZ, [RZ] ;  /* 0x00000000fffff984 */ /* 0x000fe20000000800 */
[----:B------:R-:W-:Y:S01]  /*11110*/  @!P3 LDGSTS.E.BYPASS.LTC128B.128 [R230+0x1c000], desc[UR32][R26.64+0x100] ;  /* 0x1c0001001ae6bfae */ /* 0x000fe2000b901d60 */
[----:B------:R-:W-:Y:S04]  /*11120*/  IMAD.U32 R0, RZ, RZ, UR13 ;  /* 0x0000000dff007e24 */ /* 0x000fe8000f8e00ff */
[----:B------:R-:W-:Y:S01]  /*11130*/  @P1 STS.128 [R230+0x1e000], RZ ;  /* 0x01e000ffe6001388 */ /* 0x000fe20000000c00 */
[----:B------:R-:W-:Y:S04]  /*11140*/  IMAD R0, R0, 0x40, R239 ;  /* 0x0000004000007824 */ /* 0x000fe800078e02ef */
[----:B------:R-:W-:Y:S01]  /*11150*/  @!PT LDS RZ, [RZ] ;  /* 0x00000000fffff984 */ /* 0x000fe20000000800 */
[----:B------:R-:W-:Y:S01]  /*11160*/  @!PT LDS RZ, [RZ] ;  /* 0x00000000fffff984 */ /* 0x000fe20000000800 */
[----:B------:R-:W-:Y:S01]  /*11170*/  @!PT LDS RZ, [RZ] ;  /* 0x00000000fffff984 */ /* 0x000fe20000000800 */
[----:B------:R2:W-:Y:S01]  /*11180*/  @!P1 LDGSTS.E.BYPASS.LTC128B.128 [R230+0x1e000], desc[UR32][R26.64+0x180] ;  /* 0x1e0001801ae69fae */ /* 0x0005e2000b901d60 */
[C---:B------:R-:W-:Y:S04]  /*11190*/  ISETP.GE.AND P6, PT, R0.reuse, R238, PT ;  /* 0x000000ee0000720c */ /* 0x040fe80003fc6270 */
[----:B------:R-:W-:Y:S01]  /*111a0*/  @P2 STS.128 [R230+0x19000], RZ ;  /* 0x019000ffe6002388 */ /* 0x000fe20000000c00 */
[C---:B------:R-:W-:Y:S04]  /*111b0*/  ISETP.GE.OR P6, PT, R0.reuse, R237, !P6 ;  /* 0x000000ed0000720c */ /* 0x040fe800077c6670 */
        /* <DEDUP_REMOVED lines=20> */
[----:B------:R-:W5:Y:S05]  /*11300*/  LDSM.16.M88.4 R172, [R221+0x10000] ;  /* 0x01000000ddac783b */ /* 0x000f6a0000000200 */
[----:B------:R-:W1:Y:S05]  /*11310*/  LDSM.16.M88.4 R176, [R221+0x10800] ;  /* 0x01080000ddb0783b */ /* 0x000e6a0000000200 */
[----:B------:R-:W2:Y:S05]  /*11320*/  LDSM.16.M88.4 R180, [R221+0x11000] ;  /* 0x01100000ddb4783b */ /* 0x000eaa0000000200 */
[----:B------:R-:W3:Y:S05]  /*11330*/  LDSM.16.M88.4 R184, [R221+0x11800] ;  /* 0x01180000ddb8783b */ /* 0x000eea0000000200 */
[----:B------:R-:W0:Y:S05]  /*11340*/  LDGDEPBAR ;  /* 0x00000000000079af */ /* 0x000e2a0000000000 */
[----:B------:R-:W-:Y:S05]  /*11350*/  LDSM.16.M88.4 R188, [R220] ;  /* 0x00000000dcbc783b */ /* 0x000fea0000000200 */
[----:B------:R-:W4:Y:S01]  /*11360*/  LDSM.16.M88.4 R192, [R219] ;  /* 0x00000000dbc0783b */ /* 0x000f220000000200 */
[C---:B-----5:R-:W-:Y:S06]  /*11370*/  HMMA.16816.F32 R4, R168.reuse, R172, RZ ;  /* 0x000000aca804723c */ /* 0x060fec00000018ff */
[C---:B------:R-:W-:Y:S01]  /*11380*/  HMMA.16816.F32 R8, R168.reuse, R174, RZ ;  /* 0x000000aea808723c */ /* 0x040fe200000018ff */
[----:B------:R-:W-:Y:S05]  /*11390*/  LDSM.16.M88.4 R172, [R210] ;  /* 0x00000000d2ac783b */ /* 0x000fea0000000200 */
[C---:B-1----:R-:W-:Y:S06]  /*113a0*/  HMMA.16816.F32 R12, R168.reuse, R176, RZ ;  /* 0x000000b0a80c723c */ /* 0x042fec00000018ff */
[C---:B------:R-:W-:Y:S01]  /*113b0*/  HMMA.16816.F32 R16, R168.reuse, R178, RZ ;  /* 0x000000b2a810723c */ /* 0x040fe200000018ff */
[----:B------:R-:W-:Y:S05]  /*113c0*/  LDSM.16.M88.4 R176, [R209] ;  /* 0x00000000d1b0783b */ /* 0x000fea0000000200 */
[C---:B--2---:R-:W-:Y:S06]  /*113d0*/  HMMA.16816.F32 R20, R168.reuse, R180, RZ ;  /* 0x000000b4a814723c */ /* 0x044fec00000018ff */
[C---:B------:R-:W-:Y:S01]  /*113e0*/  HMMA.16816.F32 R24, R168.reuse, R182, RZ ;  /* 0x000000b6a818723c */ /* 0x040fe200000018ff */
[----:B------:R-:W-:Y:S05]  /*113f0*/  LDSM.16.M88.4 R180, [R218] ;  /* 0x00000000dab4783b */ /* 0x000fea0000000200 */
[C---:B---3--:R-:W-:Y:S06]  /*11400*/  HMMA.16816.F32 R28, R168.reuse, R184, RZ ;  /* 0x000000b8a81c723c */ /* 0x048fec00000018ff */
[----:B----4-:R-:W-:Y:S01]  /*11410*/  HMMA.16816.F32 R32, R168, R186, RZ ;  /* 0x000000baa820723c */ /* 0x010fe200000018ff */
[----:B------:R-:W1:Y:S05]  /*11420*/  LDSM.16.M88.4 R168, [R211] ;  /* 0x00000000d3a8783b */ /* 0x000e6a0000000200 */
[C---:B------:R-:W-:Y:S01]  /*11430*/  HMMA.16816.F32 R4, R188.reuse, R192, R4 ;  /* 0x000000c0bc04723c */ /* 0x040fe20000001804 */
[----:B------:R-:W2:Y:S05]  /*11440*/  LDSM.16.M88.4 R184, [R215+0x10000] ;  /* 0x01000000d7b8783b */ /* 0x000eaa0000000200 */
[C---:B------:R-:W-:Y:S05]  /*11450*/  HMMA.16816.F32 R8, R188.reuse, R194, R8 ;  /* 0x000000c2bc08723c */ /* 0x040fea0000001808 */
[----:B------:R-:W-:Y:S02]  /*11460*/  IMAD.MOV.U32 R192, RZ, RZ, R166 ;  /* 0x000000ffffc07224 */ /* 0x000fe400078e00a6 */
[C---:B------:R-:W-:Y:S01]  /*11470*/  LEA R194, P5, R165.reuse, R232, 0x6 ;  /* 0x000000e8a5c27211 */ /* 0x040fe200078a30ff */
[----:B------:R-:W-:Y:S03]  /*11480*/  IMAD.MOV.U32 R193, RZ, RZ, R167 ;  /* 0x000000ffffc17224 */ /* 0x000fe600078e00a7 */
[C---:B------:R-:W-:Y:S02]  /*11490*/  LEA R166, P0, R165.reuse, R192, 0x6 ;  /* 0x000000c0a5a67211 */ /* 0x040fe400078030ff */
[C---:B------:R-:W-:Y:S02]  /*114a0*/  LEA.HI.X.SX32 R195, R165.reuse, R233, 0x6, P5 ;  /* 0x000000e9a5c37211 */ /* 0x040fe400028f36ff */
[----:B------:R-:W-:Y:S01]  /*114b0*/  LEA.HI.X.SX32 R167, R165, R193, 0x6, P0 ;  /* 0x000000c1a5a77211 */ /* 0x000fe200000f36ff */
[----:B------:R-:W-:Y:S02]  /*114c0*/  VIADD R193, R0, 0x9 ;  /* 0x0000000900c17836 */ /* 0x000fe40000000000 */
[----:B------:R-:W-:Y:S02]  /*114d0*/  IMAD R165, R195, UR10, RZ ;  /* 0x0000000ac3a57c24 */ /* 0x000fe4000f8e02ff */
[----:B------:R-:W-:Y:S02]  /*114e0*/  IMAD R2, R167, UR10, RZ ;  /* 0x0000000aa7027c24 */ /* 0x000fe4000f8e02ff */
[C---:B------:R-:W-:Y:S02]  /*114f0*/  IMAD R165, R194.reuse, UR11, R165 ;  /* 0x0000000bc2a57c24 */ /* 0x040fe4000f8e02a5 */
[----:B------:R-:W-:Y:S04]  /*11500*/  IMAD.WIDE.U32 R194, R194, UR10, RZ ;  /* 0x0000000ac2c27c25 */ /* 0x000fe8000f8e00ff */
[----:B------:R-:W-:Y:S01]  /*11510*/  IMAD.IADD R165, R195, 0x1, R165 ;  /* 0x00000001c3a57824 */ /* 0x000fe200078e02a5 */
[C---:B-1----:R-:W-:Y:S03]  /*11520*/  HMMA.16816.F32 R12, R188.reuse, R168, R12 ;  /* 0x000000a8bc0c723c */ /* 0x042fe6000000180c */
[C---:B------:R-:W-:Y:S02]  /*11530*/  IMAD R2, R166.reuse, UR11, R2 ;  /* 0x0000000ba6027c24 */ /* 0x040fe4000f8e0202 */
[----:B------:R-:W-:Y:S01]  /*11540*/  IMAD.WIDE.U32 R166, R166, UR10, RZ ;  /* 0x0000000aa6a67c25 */ /* 0x000fe2000f8e00ff */
[C---:B------:R-:W-:Y:S01]  /*11550*/  HMMA.16816.F32 R16, R188.reuse, R170, R16 ;  /* 0x000000aabc10723c */ /* 0x040fe20000001810 */
[----:B------:R-:W1:Y:S04]  /*11560*/  LDSM.16.M88.4 R168, [R215+0x10800] ;  /* 0x01080000d7a8783b */ /* 0x000e680000000200 */
[----:B------:R-:W-:Y:S01]  /*11570*/  IMAD.IADD R167, R167, 0x1, R2 ;  /* 0x00000001a7a77824 */ /* 0x000fe200078e0202 */
[C---:B------:R-:W-:Y:S05]  /*11580*/  HMMA.16816.F32 R20, R188.reuse, R172, R20 ;  /* 0x000000acbc14723c */ /* 0x040fea0000001814 */
[----:B------:R-:W-:Y:S01]  /*11590*/  VIADD R2, R0, 0x8 ;  /* 0x0000000800027836 */ /* 0x000fe20000000000 */
[C---:B------:R-:W-:Y:S01]  /*115a0*/  HMMA.16816.F32 R24, R188.reuse, R174, R24 ;  /* 0x000000aebc18723c */ /* 0x040fe20000001818 */
[----:B------:R-:W3:Y:S05]  /*115b0*/  LDSM.16.M88.4 R172, [R215+0x11000] ;  /* 0x01100000d7ac783b */ /* 0x000eea0000000200 */
[C---:B------:R-:W-:Y:S06]  /*115c0*/  HMMA.16816.F32 R28, R188.reuse, R176, R28 ;  /* 0x000000b0bc1c723c */ /* 0x040fec000000181c */
[----:B------:R-:W-:Y:S01]  /*115d0*/  HMMA.16816.F32 R32, R188, R178, R32 ;  /* 0x000000b2bc20723c */ /* 0x000fe20000001820 */
[----:B------:R-:W4:Y:S05]  /*115e0*/  LDSM.16.M88.4 R176, [R215+0x11800] ;  /* 0x01180000d7b0783b */ /* 0x000f2a0000000200 */
[C---:B--2---:R-:W-:Y:S01]  /*115f0*/  HMMA.16816.F32 R4, R180.reuse, R184, R4 ;  /* 0x000000b8b404723c */ /* 0x044fe20000001804 */
[----:B------:R-:W-:Y:S05]  /*11600*/  LDSM.16.M88.4 R188, [R208] ;  /* 0x00000000d0bc783b */ /* 0x000fea0000000200 */
        /* <DEDUP_REMOVED lines=10> */
[----:B------:R-:W4:Y:S05]  /*116b0*/  LDSM.16.M88.4 R176, [R208+0x1800] ;  /* 0x00180000d0b0783b */ /* 0x000f2a0000000200 */
[C---:B--2---:R-:W-:Y:S01]  /*116c0*/  HMMA.16816.F32 R4, R184.reuse, R188, R4 ;  /* 0x000000bcb804723c */ /* 0x044fe20000001804 */
[----:B------:R-:W-:Y:S05]  /*116d0*/  LDSM.16.M88.4 R180, [R222+0x4000] ;  /* 0x00400000deb4783b */ /* 0x000fea0000000200 */
        /* <DEDUP_REMOVED lines=23> */
[----:B------:R-:W4:Y:S05]  /*11850*/  LDSM.16.M88.4 R176, [R204] ;  /* 0x00000000ccb0783b */ /* 0x000f2a0000000200 */
        /* <DEDUP_REMOVED lines=125> */
[C---:B------:R-:W-:Y:S05]  /*12030*/  HMMA.16816.F32 R24, R180.reuse, R174, R24 ;  /* 0x000000aeb418723c */ /* 0x040fea0000001818 */
[-C--:B------:R-:W-:Y:S01]  /*12040*/  LEA R172, P0, R166, R247.reuse, 0x1 ;  /* 0x000000f7a6ac7211 */ /* 0x080fe200078008ff */
[C---:B----4-:R-:W-:Y:S05]  /*12050*/  HMMA.16816.F32 R28, R180.reuse, R176, R28 ;  /* 0x000000b0b41c723c */ /* 0x050fea000000181c */
[C---:B------:R-:W-:Y:S01]  /*12060*/  LEA R174, P5, R194.reuse, R247, 0x1 ;  /* 0x000000f7c2ae7211 */ /* 0x040fe200078a08ff */
[----:B------:R-:W-:Y:S05]  /*12070*/  HMMA.16816.F32 R32, R180, R178, R32 ;  /* 0x000000b2b420723c */ /* 0x000fea0000001820 */
[-C--:B------:R-:W-:Y:S01]  /*12080*/  LEA.HI.X R175, R194, R246.reuse, R165, 0x1, P5 ;  /* 0x000000f6c2af7211 */ /* 0x080fe200028f0ca5 */
[C---:B--2---:R-:W-:Y:S04]  /*12090*/  HMMA.16816.F32 R4, R184.reuse, R188, R4 ;  /* 0x000000bcb804723c */ /* 0x044fe80000001804 */
[----:B------:R-:W-:Y:S01]  /*120a0*/  STL.64 [R1+0x28], R174 ;  /* 0x000028ae01007387 */ /* 0x000fe20000100a00 */
[----:B------:R-:W-:Y:S01]  /*120b0*/  LEA.HI.X R173, R166, R246, R167, 0x1, P0 ;  /* 0x000000f6a6ad7211 */ /* 0x000fe200000f0ca7 */
[C---:B------:R-:W-:Y:S04]  /*120c0*/  HMMA.16816.F32 R8, R184.reuse, R190, R8 ;  /* 0x000000beb808723c */ /* 0x040fe80000001808 */
[----:B------:R-:W-:Y:S01]  /*120d0*/  STL.64 [R1+0x20], R172 ;  /* 0x000020ac01007387 */ /* 0x000fe20000100a00 */
[C---:B------:R-:W-:Y:S01]  /*120e0*/  VIADD R165, R0.reuse, 0x1 ;  /* 0x0000000100a57836 */ /* 0x040fe20000000000 */
[C---:B-1----:R-:W-:Y:S03]  /*120f0*/  HMMA.16816.F32 R12, R184.reuse, R168, R12 ;  /* 0x000000a8b80c723c */ /* 0x042fe6000000180c */
[----:B------:R-:W1:Y:S01]  /*12100*/  LDSM.16.M88.4 R172, [R208+0x7000] ;  /* 0x00700000d0ac783b */ /* 0x000e620000000200 */
[C---:B------:R-:W-:Y:S01]  /*12110*/  ISETP.GE.AND P5, PT, R165.reuse, R238, PT ;  /* 0x000000eea500720c */ /* 0x040fe20003fa6270 */
[----:B------:R-:W-:Y:S01]  /*12120*/  VIADD R194, R0, 0x11 ;  /* 0x0000001100c27836 */ /* 0x000fe20000000000 */
[CC--:B------:R-:W-:Y:S01]  /*12130*/  ISETP.GE.AND P0, PT, R165.reuse, R236.reuse, PT ;  /* 0x000000eca500720c */ /* 0x0c0fe20003f06270 */
[C---:B------:R-:W-:Y:S01]  /*12140*/  HMMA.16816.F32 R16, R184.reuse, R170, R16 ;  /* 0x000000aab810723c */ /* 0x040fe20000001810 */
[----:B------:R-:W2:Y:S01]  /*12150*/  LDSM.16.M88.4 R168, [R208+0x7800] ;  /* 0x00780000d0a8783b */ /* 0x000ea20000000200 */
[----:B------:R-:W-:Y:S04]  /*12160*/  DEPBAR.LE SB0, 0x0 ;  /* 0x000080000000791a */ /* 0x000fe80000000000 */
[----:B------:R-:W-:Y:S01]  /*12170*/  BAR.SYNC.DEFER_BLOCKING 0x0 ;  /* 0x0000000000007b1d */ /* 0x000fe20000010000 */
[C---:B------:R-:W-:Y:S02]  /*12180*/  ISETP.GE.OR P5, PT, R165.reuse, R237, !P5 ;  /* 0x000000eda500720c */ /* 0x040fe40006fa6670 */
[-C--:B------:R-:W-:Y:S02]  /*12190*/  ISETP.GE.OR P0, PT, R165, R231.reuse, !P0 ;  /* 0x000000e7a500720c */ /* 0x080fe40004706670 */
[----:B------:R-:W-:Y:S02]  /*121a0*/  FSEL R167, R4, -INF , !P6 ;  /* 0xff80000004a77808 */ /* 0x000fe40007000000 */
[----:B------:R-:W-:Y:S02]  /*121b0*/  ISETP.GE.AND P6, PT, R0, R236, PT ;  /* 0x000000ec0000720c */ /* 0x000fe40003fc6270 */
[----:B------:R-:W-:Y:S02]  /*121c0*/  FSEL R165, R5, -INF , !P5 ;  /* 0xff80000005a57808 */ /* 0x000fe40006800000 */
[----:B------:R-:W-:Y:S02]  /*121d0*/  ISETP.GE.AND P5, PT, R2, R238, PT ;  /* 0x000000ee0200720c */ /* 0x000fe40003fa6270 */
[----:B------:R-:W-:Y:S02]  /*121e0*/  ISETP.GE.OR P6, PT, R0, R231, !P6 ;  /* 0x000000e70000720c */ /* 0x000fe400077c6670 */
[----:B------:R-:W-:Y:S02]  /*121f0*/  ISETP.GE.OR P5, PT, R2, R237, !P5 ;  /* 0x000000ed0200720c */ /* 0x000fe40006fa6670 */
[----:B------:R-:W-:Y:S02]  /*12200*/  FSEL R6, R6, -INF , !P6 ;  /* 0xff80000006067808 */ /* 0x000fe40007000000 */
[----:B------:R-:W-:Y:S02]  /*12210*/  FSEL R166, R7, -INF , !P0 ;  /* 0xff80000007a67808 */ /* 0x000fe40004000000 */
[----:B------:R-:W-:Y:S02]  /*12220*/  ISETP.GE.AND P6, PT, R2, R236, PT ;  /* 0x000000ec0200720c */ /* 0x000fe40003fc6270 */
[----:B------:R-:W-:Y:S02]  /*12230*/  FSEL R181, R8, -INF , !P5 ;  /* 0xff80000008b57808 */ /* 0x000fe40006800000 */
[C---:B------:R-:W-:Y:S02]  /*12240*/  ISETP.GE.AND P0, PT, R193.reuse, R238, PT ;  /* 0x000000eec100720c */ /* 0x040fe40003f06270 */
[C---:B------:R-:W-:Y:S02]  /*12250*/  ISETP.GE.AND P5, PT, R193.reuse, R236, PT ;  /* 0x000000ecc100720c */ /* 0x040fe40003fa6270 */
[----:B------:R-:W-:Y:S01]  /*12260*/  ISETP.GE.OR P6, PT, R2, R231, !P6 ;  /* 0x000000e70200720c */ /* 0x000fe200077c6670 */
[C---:B-1----:R-:W-:Y:S05]  /*12270*/  HMMA.16816.F32 R20, R184.reuse, R172, R20 ;  /* 0x000000acb814723c */ /* 0x042fea0000001814 */
[C---:B------:R-:W-:Y:S01]  /*12280*/  ISETP.GE.OR P0, PT, R193.reuse, R237, !P0 ;  /* 0x000000edc100720c */ /* 0x040fe20004706670 */
[C---:B------:R-:W-:Y:S01]  /*12290*/  VIADD R2, R0.reuse, 0x10 ;  /* 0x0000001000027836 */ /* 0x040fe20000000000 */
[----:B------:R-:W-:Y:S01]  /*122a0*/  ISETP.GE.OR P5, PT, R193, R231, !P5 ;  /* 0x000000e7c100720c */ /* 0x000fe20006fa6670 */
[----:B------:R-:W-:Y:S01]  /*122b0*/  VIADD R193, R0, 0x18 ;  /* 0x0000001800c17836 */ /* 0x000fe20000000000 */
[C---:B------:R-:W-:Y:S03]  /*122c0*/  HMMA.16816.F32 R24, R184.reuse, R174, R24 ;  /* 0x000000aeb818723c */ /* 0x040fe60000001818 */
[----:B------:R-:W-:Y:S02]  /*122d0*/  FSEL R182, R9, -INF , !P0 ;  /* 0xff80000009b67808 */ /* 0x000fe40004000000 */
[----:B------:R-:W-:Y:S01]  /*122e0*/  FSEL R11, R11, -INF , !P5 ;  /* 0xff8000000b0b7808 */ /* 0x000fe20006800000 */
[C---:B--2---:R-:W-:Y:S03]  /*122f0*/  HMMA.16816.F32 R28, R184.reuse, R168, R28 ;  /* 0x000000a8b81c723c */ /* 0x044fe6000000181c */
[-C--:B------:R-:W-:Y:S02]  /*12300*/  ISETP.GE.AND P0, PT, R2, R238.reuse, PT ;  /* 0x000000ee0200720c */ /* 0x080fe40003f06270 */
[----:B------:R-:W-:Y:S01]  /*12310*/  ISETP.GE.AND P5, PT, R194, R238, PT ;  /* 0x000000eec200720c */ /* 0x000fe20003fa6270 */
[----:B------:R-:W-:Y:S03]  /*12320*/  HMMA.16816.F32 R32, R184, R170, R32 ;  /* 0x000000aab820723c */ /* 0x000fe60000001820 */
[-C--:B------:R-:W-:Y:S02]  /*12330*/  ISETP.GE.OR P0, PT, R2, R237.reuse, !P0 ;  /* 0x000000ed0200720c */ /* 0x080fe40004706670 */
[----:B------:R-:W-:Y:S02]  /*12340*/  ISETP.GE.OR P5, PT, R194, R237, !P5 ;  /* 0x000000edc200720c */ /* 0x000fe40006fa6670 */
[----:B------:R-:W-:Y:S02]  /*12350*/  FSEL R9, R10, -INF , !P6 ;  /* 0xff8000000a097808 */ /* 0x000fe40007000000 */
[-C--:B------:R-:W-:Y:S02]  /*12360*/  ISETP.GE.AND P6, PT, R2, R236.reuse, PT ;  /* 0x000000ec0200720c */ /* 0x080fe40003fc6270 */
[----:B------:R-:W-:Y:S02]  /*12370*/  FSEL R192, R12, -INF , !P0 ;  /* 0xff8000000cc07808 */ /* 0x000fe40004000000 */
[----:B------:R-:W-:Y:S01]  /*12380*/  FSEL R195, R13, -INF , !P5 ;  /* 0xff8000000dc37808 */ /* 0x000fe20006800000 */
[----:B------:R-:W-:Y:S01]  /*12390*/  VIADD R13, R0, 0x28 ;  /* 0x00000028000d7836 */ /* 0x000fe20000000000 */
[----:B------:R-:W-:Y:S02]  /*123a0*/  ISETP.GE.AND P0, PT, R194, R236, PT ;  /* 0x000000ecc200720c */ /* 0x000fe40003f06270 */
[CC--:B------:R-:W-:Y:S02]  /*123b0*/  ISETP.GE.AND P5, PT, R193.reuse, R238.reuse, PT ;  /* 0x000000eec100720c */ /* 0x0c0fe40003fa6270 */
[-C--:B------:R-:W-:Y:S01]  /*123c0*/  ISETP.GE.OR P6, PT, R2, R231.reuse, !P6 ;  /* 0x000000e70200720c */ /* 0x080fe200077c6670 */
[----:B------:R-:W-:Y:S01]  /*123d0*/  VIADD R2, R0, 0x19 ;  /* 0x0000001900027836 */ /* 0x000fe20000000000 */
[----:B------:R-:W-:Y:S02]  /*123e0*/  ISETP.GE.OR P0, PT, R194, R231, !P0 ;  /* 0x000000e7c200720c */ /* 0x000fe40004706670 */
[-C--:B------:R-:W-:Y:S02]  /*123f0*/  ISETP.GE.OR P5, PT, R193, R237.reuse, !P5 ;  /* 0x000000edc100720c */ /* 0x080fe40006fa6670 */
[----:B------:R-:W-:Y:S02]  /*12400*/  FSEL R180, R15, -INF , !P0 ;  /* 0xff8000000fb47808 */ /* 0x000fe40004000000 */
[----:B------:R-:W-:Y:S02]  /*12410*/  FSEL R189, R16, -INF , !P5 ;  /* 0xff80000010bd7808 */ /* 0x000fe40006800000 */
[C---:B------:R-:W-:Y:S02]  /*12420*/  ISETP.GE.AND P0, PT, R2.reuse, R238, PT ;  /* 0x000000ee0200720c */ /* 0x040fe40003f06270 */
[CC--:B------:R-:W-:Y:S02]  /*12430*/  ISETP.GE.AND P5, PT, R2.reuse, R236.reuse, PT ;  /* 0x000000ec0200720c */ /* 0x0c0fe40003fa6270 */
[C---:B------:R-:W-:Y:S02]  /*12440*/  ISETP.GE.OR P0, PT, R2.reuse, R237, !P0 ;  /* 0x000000ed0200720c */ /* 0x040fe40004706670 */
[-C--:B------:R-:W-:Y:S01]  /*12450*/  ISETP.GE.OR P5, PT, R2, R231.reuse, !P5 ;  /* 0x000000e70200720c */ /* 0x080fe20006fa6670 */
[----:B------:R-:W-:Y:S01]  /*12460*/  VIADD R2, R0, 0x20 ;  /* 0x0000002000027836 */ /* 0x000fe20000000000 */
[----:B------:R-:W-:Y:S01]  /*12470*/  FSEL R183, R14, -INF , !P6 ;  /* 0xff8000000eb77808 */ /* 0x000fe20007000000 */
[----:B------:R-:W-:Y:S01]  /*12480*/  VIADD R14, R0, 0x21 ;  /* 0x00000021000e7836 */ /* 0x000fe20000000000 */
[----:B------:R-:W-:Y:S02]  /*12490*/  ISETP.GE.AND P6, PT, R193, R236, PT ;  /* 0x000000ecc100720c */ /* 0x000fe40003fc6270 */
[----:B------:R-:W-:Y:S02]  /*124a0*/  FSEL R188, R17, -INF , !P0 ;  /* 0xff80000011bc7808 */ /* 0x000fe40004000000 */
[CC--:B------:R-:W-:Y:S02]  /*124b0*/  ISETP.GE.AND P0, PT, R2.reuse, R238.reuse, PT ;  /* 0x000000ee0200720c */ /* 0x0c0fe40003f06270 */
[----:B------:R-:W-:Y:S02]  /*124c0*/  ISETP.GE.OR P6, PT, R193, R231, !P6 ;  /* 0x000000e7c100720c */ /* 0x000fe400077c6670 */
[-C--:B------:R-:W-:Y:S02]  /*124d0*/  ISETP.GE.OR P0, PT, R2, R237.reuse, !P0 ;  /* 0x000000ed0200720c */ /* 0x080fe40004706670 */
[----:B------:R-:W-:Y:S02]  /*124e0*/  FSEL R190, R18, -INF , !P6 ;  /* 0xff80000012be7808 */ /* 0x000fe40007000000 */
[----:B------:R-:W-:Y:S02]  /*124f0*/  FSEL R191, R19, -INF , !P5 ;  /* 0xff80000013bf7808 */ /* 0x000fe40006800000 */
[----:B------:R-:W-:Y:S02]  /*12500*/  ISETP.GE.AND P5, PT, R14, R238, PT ;  /* 0x000000ee0e00720c */ /* 0x000fe40003fa6270 */
[-C--:B------:R-:W-:Y:S02]  /*12510*/  ISETP.GE.AND P6, PT, R2, R236.reuse, PT ;  /* 0x000000ec0200720c */ /* 0x080fe40003fc6270 */
[----:B------:R-:W-:Y:S02]  /*12520*/  FSEL R178, R20, -INF , !P0 ;  /* 0xff80000014b27808 */ /* 0x000fe40004000000 */
[C---:B------:R-:W-:Y:S02]  /*12530*/  ISETP.GE.AND P0, PT, R14.reuse, R236, PT ;  /* 0x000000ec0e00720c */ /* 0x040fe40003f06270 */
[----:B------:R-:W-:Y:S02]  /*12540*/  ISETP.GE.OR P5, PT, R14, R237, !P5 ;  /* 0x000000ed0e00720c */ /* 0x000fe40006fa6670 */
[-C--:B------:R-:W-:Y:S01]  /*12550*/  ISETP.GE.OR P6, PT, R2, R231.reuse, !P6 ;  /* 0x000000e70200720c */ /* 0x080fe200077c6670 */
[----:B------:R-:W-:Y:S01]  /*12560*/  VIADD R2, R0, 0x29 ;  /* 0x0000002900027836 */ /* 0x000fe20000000000 */
[----:B------:R-:W-:Y:S01]  /*12570*/  ISETP.GE.OR P0, PT, R14, R231, !P0 ;  /* 0x000000e70e00720c */ /* 0x000fe20004706670 */
[----:B------:R-:W-:Y:S01]  /*12580*/  VIADD R14, R0, 0x30 ;  /* 0x00000030000e7836 */ /* 0x000fe20000000000 */
[----:B------:R-:W-:Y:S01]  /*12590*/  FSEL R177, R21, -INF , !P5 ;  /* 0xff80000015b17808 */ /* 0x000fe20006800000 */
[----:B------:R-:W-:Y:S01]  /*125a0*/  IMAD.MOV.U32 R21, RZ, RZ, R6 ;  /* 0x000000ffff157224 */ /* 0x000fe200078e0006 */
[-C--:B------:R-:W-:Y:S02]  /*125b0*/  ISETP.GE.AND P5, PT, R13, R238.reuse, PT ;  /* 0x000000ee0d00720c */ /* 0x080fe40003fa6270 */
[----:B------:R-:W-:Y:S02]  /*125c0*/  FSEL R175, R23, -INF , !P0 ;  /* 0xff80000017af7808 */ /* 0x000fe40004000000 */
[C---:B------:R-:W-:Y:S02]  /*125d0*/  ISETP.GE.AND P0, PT, R2.reuse, R238, PT ;  /* 0x000000ee0200720c */ /* 0x040fe40003f06270 */
[-C--:B------:R-:W-:Y:S02]  /*125e0*/  ISETP.GE.OR P5, PT, R13, R237.reuse, !P5 ;  /* 0x000000ed0d00720c */ /* 0x080fe40006fa6670 */
[----:B------:R-:W-:Y:S02]  /*125f0*/  ISETP.GE.OR P0, PT, R2, R237, !P0 ;  /* 0x000000ed0200720c */ /* 0x000fe40004706670 */
[----:B------:R-:W-:Y:S02]  /*12600*/  FSEL R20, R24, -INF , !P5 ;  /* 0xff80000018147808 */ /* 0x000fe40006800000 */
[----:B------:R-:W-:Y:S02]  /*12610*/  ISETP.GE.AND P5, PT, R2, R236, PT ;  /* 0x000000ec0200720c */ /* 0x000fe40003fa6270 */
[----:B------:R-:W-:Y:S02]  /*12620*/  FSEL R4, R25, -INF , !P0 ;  /* 0xff80000019047808 */ /* 0x000fe40004000000 */
[----:B------:R-:W-:Y:S02]  /*12630*/  FMNMX.FTZ R18, R167, R3, !PT ;  /* 0x00000003a7127209 */ /* 0x000fe40007810000 */
[----:B------:R-:W-:Y:S02]  /*12640*/  ISETP.GE.AND P0, PT, R14, R238, PT ;  /* 0x000000ee0e00720c */ /* 0x000fe40003f06270 */
[----:B------:R-:W-:Y:S02]  /*12650*/  FSEL R179, R22, -INF , !P6 ;  /* 0xff80000016b37808 */ /* 0x000fe40007000000 */
[----:B------:R-:W-:Y:S02]  /*12660*/  ISETP.GE.AND P6, PT, R13, R236, PT ;  /* 0x000000ec0d00720c */ /* 0x000fe40003fc6270 */
[----:B------:R-:W-:Y:S01]  /*12670*/  ISETP.GE.OR P5, PT, R2, R231, !P5 ;  /* 0x000000e70200720c */ /* 0x000fe20006fa6670 */
[----:B------:R-:W-:Y:S01]  /*12680*/  VIADD R2, R0, 0x31 ;  /* 0x0000003100027836 */ /* 0x000fe20000000000 */
[----:B------:R-:W-:Y:S02]  /*12690*/  FMNMX.FTZ R18, R165, R18, !PT ;  /* 0x00000012a5127209 */ /* 0x000fe40007810000 */
[----:B------:R-:W-:Y:S02]  /*126a0*/  ISETP.GE.OR P0, PT, R14, R237, !P0 ;  /* 0x000000ed0e00720c */ /* 0x000fe40004706670 */
[----:B------:R-:W-:Y:S02]  /*126b0*/  ISETP.GE.OR P6, PT, R13, R231, !P6 ;  /* 0x000000e70d00720c */ /* 0x000fe400077c6670 */
[----:B------:R-:W-:Y:S02]  /*126c0*/  FMNMX.FTZ R13, R181, R18, !PT ;  /* 0x00000012b50d7209 */ /* 0x000fe40007810000 */
[----:B------:R-:W-:Y:S02]  /*126d0*/  FSEL R176, R27, -INF , !P5 ;  /* 0xff8000001bb07808 */ /* 0x000fe40006800000 */
[----:B------:R-:W-:Y:S01]  /*126e0*/  FSEL R193, R28, -INF , !P0 ;  /* 0xff8000001cc17808 */ /* 0x000fe20004000000 */
[----:B------:R-:W-:Y:S01]  /*126f0*/  IMAD.MOV.U32 R28, RZ, RZ, R195 ;  /* 0x000000ffff1c7224 */ /* 0x000fe200078e00c3 */
        /* <DEDUP_REMOVED lines=8> */
[----:B------:R-:W-:Y:S02]  /*12780*/  FMNMX.FTZ R13, R192, R13, !PT ;  /* 0x0000000dc00d7209 */ /* 0x000fe40007810000 */
[----:B------:R-:W-:Y:S01]  /*12790*/  ISETP.GE.AND P6, PT, R14, R236, PT ;  /* 0x000000ec0e00720c */ /* 0x000fe20003fc6270 */
[----:B------:R-:W-:Y:S01]  /*127a0*/  IMAD.MOV.U32 R171, RZ, RZ, R5 ;  /* 0x000000ffffab7224 */ /* 0x000fe200078e0005 */
[----:B------:R-:W-:Y:S02]  /*127b0*/  FMNMX.FTZ R2, R9, R2, !PT ;  /* 0x0000000209027209 */ /* 0x000fe40007810000 */
[----:B------:R-:W-:Y:S02]  /*127c0*/  FMNMX.FTZ R18, R28, R13, !PT ;  /* 0x0000000d1c127209 */ /* 0x000fe40007810000 */
[----:B------:R-:W-:Y:S01]  /*127d0*/  ISETP.GE.OR P6, PT, R14, R231, !P6 ;  /* 0x000000e70e00720c */ /* 0x000fe200077c6670 */
[C---:B------:R-:W-:Y:S01]  /*127e0*/  VIADD R14, R0.reuse, 0x38 ;  /* 0x00000038000e7836 */ /* 0x040fe20000000000 */
[----:B------:R-:W-:Y:S01]  /*127f0*/  FSEL R194, R29, -INF , !P5 ;  /* 0xff8000001dc27808 */ /* 0x000fe20006800000 */
[----:B------:R-:W-:Y:S01]  /*12800*/  IMAD.MOV.U32 R29, RZ, RZ, R183 ;  /* 0x000000ffff1d7224 */ /* 0x000fe200078e00b7 */
[----:B------:R-:W-:Y:S01]  /*12810*/  FMNMX.FTZ R2, R11, R2, !PT ;  /* 0x000000020b027209 */ /* 0x000fe20007810000 */
[----:B------:R-:W-:Y:S01]  /*12820*/  VIADD R0, R0, 0x39 ;  /* 0x0000003900007836 */ /* 0x000fe20000000000 */
[----:B------:R-:W-:Y:S02]  /*12830*/  FMNMX.FTZ R13, R189, R18, !PT ;  /* 0x00000012bd0d7209 */ /* 0x000fe40007810000 */
        /* <DEDUP_REMOVED lines=10> */
[----:B------:R-:W-:Y:S01]  /*128e0*/  FSEL R195, R31, -INF , !P0 ;  /* 0xff8000001fc37808 */ /* 0x000fe20004000000 */
[----:B------:R-:W-:Y:S01]  /*128f0*/  IMAD.MOV.U32 R31, RZ, RZ, R4 ;  /* 0x000000ffff1f7224 */ /* 0x000fe200078e0004 */
[----:B------:R-:W-:Y:S02]  /*12900*/  FMNMX.FTZ R2, R190, R2, !PT ;  /* 0x00000002be027209 */ /* 0x000fe40007810000 */
[----:B------:R-:W-:Y:S02]  /*12910*/  FMNMX.FTZ R13, R177, R14, !PT ;  /* 0x0000000eb10d7209 */ /* 0x000fe40007810000 */
[----:B------:R-:W-:Y:S02]  /*12920*/  ISETP.GE.AND P0, PT, R0, R238, PT ;  /* 0x000000ee0000720c */ /* 0x000fe40003f06270 */
[----:B------:R-:W-:Y:S02]  /*12930*/  FMNMX.FTZ R2, R191, R2, !PT ;  /* 0x00000002bf027209 */ /* 0x000fe40007810000 */
[----:B------:R-:W-:Y:S02]  /*12940*/  FMNMX.FTZ R13, R20, R13, !PT ;  /* 0x0000000d140d7209 */ /* 0x000fe40007810000 */
[----:B------:R-:W-:Y:S02]  /*12950*/  ISETP.GE.OR P0, PT, R0, R237, !P0 ;  /* 0x000000ed0000720c */ /* 0x000fe40004706670 */
[----:B------:R-:W-:Y:S02]  /*12960*/  FSEL R187, R32, -INF , !P5 ;  /* 0xff80000020bb7808 */ /* 0x000fe40006800000 */
[C---:B------:R-:W-:Y:S02]  /*12970*/  ISETP.GE.AND P5, PT, R0.reuse, R236, PT ;  /* 0x000000ec0000720c */ /* 0x040fe40003fa6270 */
[----:B------:R-:W-:Y:S02]  /*12980*/  FMNMX.FTZ R2, R179, R2, !PT ;  /* 0x00000002b3027209 */ /* 0x000fe40007810000 */
[----:B------:R-:W-:Y:S02]  /*12990*/  FMNMX.FTZ R14, R31, R13, !PT ;  /* 0x0000000d1f0e7209 */ /* 0x000fe40007810000 */
[----:B------:R-:W-:Y:S02]  /*129a0*/  FSEL R186, R33, -INF , !P0 ;  /* 0xff80000021ba7808 */ /* 0x000fe40004000000 */
[----:B------:R-:W-:Y:S02]  /*129b0*/  PLOP3.LUT P0, PT, PT, PT, UP0, 0x80, 0x0 ;  /* 0x000000000000781c */ /* 0x000fe40003f0f008 */
        /* <DEDUP_REMOVED lines=10> */
.L_x_1634:
[----:B------:R-:W2:Y:S01]  /*12a60*/  LDL.64 R18, [R1+0x8] ;  /* 0x0000080001127983 */ /* 0x000ea20000100a00 */
[----:B----4-:R-:W-:Y:S01]  /*12a70*/  FSEL R169, R34, -INF , !P6 ;  /* 0xff80000022a97808 */ /* 0x010fe20007000000 */
[----:B------:R-:W-:Y:S01]  /*12a80*/  USHF.L.U32 UR40, UR13, 0x1, URZ ;  /* 0x000000010d287899 */ /* 0x000fe2000800063f */
[----:B------:R-:W-:Y:S01]  /*12a90*/  FMNMX.FTZ R0, R195, R0, !PT ;  /* 0x00000000c3007209 */ /* 0x000fe20007810000 */
[----:B------:R-:W-:Y:S01]  /*12aa0*/  UIADD3 UR21, UR35, -0x4498517b, URZ ;  /* 0xbb67ae8523157890 */ /* 0x000fe2000fffe03f */
[----:B------:R-:W-:Y:S01]  /*12ab0*/  FSEL R35, R35, -INF , !P5 ;  /* 0xff80000023237808 */ /* 0x000fe20006800000 */
[----:B------:R-:W3:Y:S01]  /*12ac0*/  LDL.64 R26, [R1] ;  /* 0x00000000011a7983 */ /* 0x000ee20000100a00 */
[----:B------:R-:W-:Y:S01]  /*12ad0*/  FMNMX.FTZ R0, R169, R0, !PT ;  /* 0x00000000a9007209 */ /* 0x000fe20007810000 */
[----:B------:R-:W-:Y:S01]  /*12ae0*/  UIADD3 UR39, UR34, 0x3c6ef372, URZ ;  /* 0x3c6ef37222277890 */ /* 0x000fe2000fffe03f */
[----:B------:R-:W-:Y:S01]  /*12af0*/  MOV R6, UR35 ;  /* 0x0000002300067c02 */ /* 0x000fe20008000f00 */
[----:B------:R-:W-:Y:S01]  /*12b00*/  UIADD3 UR38, UR34, -0x61c88647, URZ ;  /* 0x9e3779b922267890 */ /* 0x000fe2000fffe03f */
[----:B------:R-:W-:Y:S01]  /*12b10*/  FMNMX.FTZ R7, R35, R0, !PT ;  /* 0x0000000023077209 */ /* 0x000fe20007810000 */
[----:B------:R-:W1:Y:S01]  /*12b20*/  SHFL.BFLY PT, R5, R2, 0x2, 0x1f ;  /* 0x0c401f0002057f89 */ /* 0x000e6200000e0000 */
[----:B------:R-:W-:Y:S01]  /*12b30*/  UIADD3 UR36, UR35, 0x76cf5d0a, URZ ;  /* 0x76cf5d0a23247890 */ /* 0x000fe2000fffe03f */
[----:B------:R-:W-:Y:S01]  /*12b40*/  MOV R34, R20 ;  /* 0x0000001400227202 */ /* 0x000fe20000000f00 */
[----:B------:R-:W-:Y:S05]  /*12b50*/  UIADD3 UR27, UR35, 0x32370b8f, URZ ;  /* 0x32370b8f231b7890 */ /* 0x000fea000fffe03f */
[----:B------:R-:W4:Y:S01]  /*12b60*/  SHFL.BFLY PT, R0, R7, 0x2, 0x1f ;  /* 0x0c401f0007007f89 */ /* 0x000f2200000e0000 */
[----:B------:R-:W-:Y:S02]  /*12b70*/  UIADD3 UR30, UR34, -0x255992d5, URZ ;  /* 0xdaa66d2b221e7890 */ /* 0x000fe4000fffe03f */
[----:B------:R-:W-:Y:S02]  /*12b80*/  UIADD3 UR26, UR34, 0x78dde6e4, URZ ;  /* 0x78dde6e4221a7890 */ /* 0x000fe4000fffe03f */
[----:B------:R-:W-:Y:S02]  /*12b90*/  UIADD3 UR28, UR34, -0x4ab325aa, URZ ;  /* 0xb54cda56221c7890 */ /* 0x000fe4000fffe03f */
[----:B------:R-:W-:Y:S02]  /*12ba0*/  UISETP.GT.AND UP0, UPT, UR13, UR16, UPT ;  /* 0x000000100d00728c */ /* 0x000fe4000bf04270 */
[----:B------:R-:W-:Y:S01]  /*12bb0*/  UIADD3 UR23, UR23, 0x1, URZ ;  /* 0x0000000117177890 */ /* 0x000fe2000fffe03f */
[----:B-1----:R-:W-:Y:S02]  /*12bc0*/  FMNMX.FTZ R13, R2, R5, !PT ;  /* 0x00000005020d7209 */ /* 0x002fe40007810000 */
[----:B----4-:R-:W-:Y:S03]  /*12bd0*/  FMNMX.FTZ R5, R7, R0, !PT ;  /* 0x0000000007057209 */ /* 0x010fe60007810000 */
[----:B------:R-:W-:Y:S08]  /*12be0*/  SHFL.BFLY PT, R4, R13, 0x1, 0x1f ;  /* 0x0c201f000d047f89 */ /* 0x000ff000000e0000 */
[----:B------:R-:W1:Y:S02]  /*12bf0*/  SHFL.BFLY PT, R0, R5, 0x1, 0x1f ;  /* 0x0c201f0005007f89 */ /* 0x000e6400000e0000 */
[----:B-1----:R-:W-:Y:S04]  /*12c00*/  FMNMX.FTZ R0, R5, R0, !PT ;  /* 0x0000000005007209 */ /* 0x002fe80007810000 */
[C---:B------:R-:W-:Y:S01]  /*12c10*/  FSETP.NEU.FTZ.AND P0, PT, R0.reuse, -INF , PT ;  /* 0xff8000000000780b */ /* 0x040fe20003f1d000 */
[----:B------:R-:W-:Y:S05]  /*12c20*/  FMUL.FTZ R170, R0, UR4 ;  /* 0x0000000400aa7c20 */ /* 0x000fea0008410000 */
[----:B------:R-:W-:Y:S05]  /*12c30*/  FSEL R170, R170, RZ, P0 ;  /* 0x000000ffaaaa7208 */ /* 0x000fea0000000000 */
[--C-:B------:R-:W-:Y:S01]  /*12c40*/  FFMA.FTZ R180, R11, UR4, -R170.reuse ;  /* 0x000000040bb47c23 */ /* 0x100fe200080108aa */
[--C-:B------:R-:W-:Y:S01]  /*12c50*/  FFMA.FTZ R168, R21, UR4, -R170.reuse ;  /* 0x0000000415a87c23 */ /* 0x100fe200080108aa */
[--C-:B------:R-:W-:Y:S01]  /*12c60*/  FFMA.FTZ R185, R166, UR4, -R170.reuse ;  /* 0x00000004a6b97c23 */ /* 0x100fe200080108aa */
[----:B------:R-:W-:Y:S01]  /*12c70*/  LDSM.16.MT88.4 R20, [R214+0x18000] ;  /* 0x01800000d614783b */ /* 0x000fe20000004200 */
[--C-:B------:R-:W-:Y:S01]  /*12c80*/  FFMA.FTZ R190, R190, UR4, -R170.reuse ;  /* 0x00000004bebe7c23 */ /* 0x100fe200080108aa */
[--C-:B------:R-:W-:Y:S01]  /*12c90*/  FFMA.FTZ R191, R191, UR4, -R170.reuse ;  /* 0x00000004bfbf7c23 */ /* 0x100fe200080108aa */
[----:B------:R-:W-:Y:S01]  /*12ca0*/  MUFU.EX2 R180, R180 ;  /* 0x000000b400b47308 */ /* 0x000fe20000000800 */
[--C-:B------:R-:W-:Y:S01]  /*12cb0*/  FFMA.FTZ R169, R169, UR4, -R170.reuse ;  /* 0x00000004a9a97c23 */ /* 0x100fe200080108aa */
[--C-:B------:R-:W-:Y:S01]  /*12cc0*/  FFMA.FTZ R176, R176, UR4, -R170.reuse ;  /* 0x00000004b0b07c23 */ /* 0x100fe200080108aa */
[--C-:B------:R-:W-:Y:S01]  /*12cd0*/  FFMA.FTZ R179, R179, UR4, -R170.reuse ;  /* 0x00000004b3b37c23 */ /* 0x100fe200080108aa */
[--C-:B------:R-:W-:Y:S01]  /*12ce0*/  FFMA.FTZ R175, R175, UR4, -R170.reuse ;  /* 0x00000004afaf7c23 */ /* 0x100fe200080108aa */
[----:B------:R-:W-:Y:S05]  /*12cf0*/  FFMA.FTZ R195, R195, UR4, -R170 ;  /* 0x00000004c3c37c23 */ /* 0x000fea00080108aa */
[----:B------:R-:W-:Y:S10]  /*12d00*/  MUFU.EX2 R168, R168 ;  /* 0x000000a800a87308 */ /* 0x000ff40000000800 */
[----:B------:R-:W-:Y:S10]  /*12d10*/  MUFU.EX2 R185, R185 ;  /* 0x000000b900b97308 */ /* 0x000ff40000000800 */
[----:B------:R-:W-:Y:S10]  /*12d20*/  MUFU.EX2 R190, R190 ;  /* 0x000000be00be7308 */ /* 0x000ff40000000800 */
[----:B------:R-:W-:Y:S10]  /*12d30*/  MUFU.EX2 R191, R191 ;  /* 0x000000bf00bf7308 */ /* 0x000ff40000000800 */
[----:B------:R-:W-:Y:S01]  /*12d40*/  MUFU.EX2 R195, R195 ;  /* 0x000000c300c37308 */ /* 0x000fe20000000800 */
[----:B--2---:R-:W-:Y:S01]  /*12d50*/  LOP3.LUT R6, R19, UR40, R6, 0x96, !PT ;  /* 0x0000002813067c12 */ /* 0x004fe2000f8e9606 */
[----:B------:R-:W-:Y:S01]  /*12d60*/  UIADD3 UR40, UR40, 0x1, URZ ;  /* 0x0000000128287890 */ /* 0x000fe2000fffe03f */
[----:B------:R-:W-:Y:S01]  /*12d70*/  LOP3.LUT R2, R251, UR21, R18, 0x96, !PT ;  /* 0x00000015fb027c12 */ /* 0x000fe2000f8e9612 */
[----:B------:R-:W-:Y:S02]  /*12d80*/  UIADD3 UR21, UR35, 0x646e171e, URZ ;  /* 0x646e171e23157890 */ /* 0x000fe4000fffe03f */
[----:B------:R-:W-:Y:S04]  /*12d90*/  IMAD.WIDE.U32 R6, R6, -0x326172a9, RZ ;  /* 0xcd9e8d5706067825 */ /* 0x000fe800078e00ff */
[----:B------:R-:W-:Y:S01]  /*12da0*/  IMAD.WIDE.U32 R14, R2, -0x326172a9, RZ ;  /* 0xcd9e8d57020e7825 */ /* 0x000fe200078e00ff */
[----:B------:R-:W-:Y:S02]  /*12db0*/  FMNMX.FTZ R2, R13, R4, !PT ;  /* 0x000000040d027209 */ /* 0x000fe40007810000 */
[----:B---3--:R-:W-:Y:S02]  /*12dc0*/  LOP3.LUT R4, R7, UR38, R26, 0x96, !PT ;  /* 0x0000002607047c12 */ /* 0x008fe4000f8e961a */
[----:B------:R-:W-:Y:S01]  /*12dd0*/  LOP3.LUT R6, R15, UR39, R6, 0x96, !PT ;  /* 0x000000270f067c12 */ /* 0x000fe2000f8e9606 */
[C---:B------:R-:W-:Y:S01]  /*12de0*/  FMUL.FTZ R174, R2.reuse, UR4 ;  /* 0x0000000402ae7c20 */ /* 0x040fe20008410000 */
[----:B------:R-:W-:Y:S01]  /*12df0*/  FSETP.NEU.FTZ.AND P1, PT, R2, -INF , PT ;  /* 0xff8000000200780b */ /* 0x000fe20003f3d000 */
[----:B------:R-:W-:Y:S01]  /*12e00*/  IMAD.WIDE.U32 R12, R4, -0x2daee0ad, RZ ;  /* 0xd2511f53040c7825 */ /* 0x000fe200078e00ff */
[----:B------:R-:W-:Y:S02]  /*12e10*/  MOV R11, R15 ;  /* 0x0000000f000b7202 */ /* 0x000fe40000000f00 */
[----:B------:R-:W-:Y:S01]  /*12e20*/  FSEL R174, R174, RZ, P1 ;  /* 0x000000ffaeae7208 */ /* 0x000fe20000800000 */
[----:B------:R-:W-:Y:S01]  /*12e30*/  IMAD.WIDE.U32 R6, R6, -0x2daee0ad, RZ ;  /* 0xd2511f5306067825 */ /* 0x000fe200078e00ff */
[----:B------:R-:W-:Y:S03]  /*12e40*/  LOP3.LUT R5, R13, UR36, R250, 0x96, !PT ;  /* 0x000000240d057c12 */ /* 0x000fe6000f8e96fa */
[----:B------:R-:W-:Y:S01]  /*12e50*/  FFMA.FTZ R183, R181, UR4, -R174 ;  /* 0x00000004b5b77c23 */ /* 0x000fe200080108ae */
[----:B------:R-:W-:Y:S01]  /*12e60*/  LOP3.LUT R4, R7, UR27, R12, 0x96, !PT ;  /* 0x0000001b07047c12 */ /* 0x000fe2000f8e960c */
[----:B------:R-:W-:Y:S04]  /*12e70*/  IMAD.WIDE.U32 R12, R5, -0x326172a9, RZ ;  /* 0xcd9e8d57050c7825 */ /* 0x000fe800078e00ff */
[----:B------:R-:W-:Y:S01]  /*12e80*/  FFMA.FTZ R181, R9, UR4, -R170 ;  /* 0x0000000409b57c23 */ /* 0x000fe200080108aa */
[----:B------:R-:W-:Y:S01]  /*12e90*/  FFMA.FTZ R172, R167, UR4, -R174 ;  /* 0x00000004a7ac7c23 */ /* 0x000fe200080108ae */
[----:B------:R-:W-:Y:S01]  /*12ea0*/  IMAD.WIDE.U32 R24, R4, -0x326172a9, RZ ;  /* 0xcd9e8d5704187825 */ /* 0x000fe200078e00ff */
[----:B------:R-:W-:Y:S01]  /*12eb0*/  LOP3.LUT R4, R13, UR30, R14, 0x96, !PT ;  /* 0x0000001e0d047c12 */ /* 0x000fe2000f8e960e */
[----:B------:R-:W-:Y:S02]  /*12ec0*/  MUFU.EX2 R183, R183 ;  /* 0x000000b700b77308 */ /* 0x000fe40000000800 */
[--C-:B------:R-:W-:Y:S01]  /*12ed0*/  FFMA.FTZ R184, R165, UR4, -R174.reuse ;  /* 0x00000004a5b87c23 */ /* 0x100fe200080108ae */
[----:B------:R-:W-:Y:S01]  /*12ee0*/  FFMA.FTZ R182, R182, UR4, -R174 ;  /* 0x00000004b6b67c23 */ /* 0x000fe200080108ae */
[----:B------:R-:W-:Y:S01]  /*12ef0*/  LOP3.LUT R33, R25, UR26, R12, 0x96, !PT ;  /* 0x0000001a19217c12 */ /* 0x000fe2000f8e960c */
[----:B------:R-:W-:Y:S04]  /*12f00*/  IMAD.WIDE.U32 R4, R4, -0x2daee0ad, RZ ;  /* 0xd2511f5304047825 */ /* 0x000fe800078e00ff */
[--C-:B------:R-:W-:Y:S01]  /*12f10*/  FFMA.FTZ R189, R189, UR4, -R174.reuse ;  /* 0x00000004bdbd7c23 */ /* 0x100fe200080108ae */
        /* <DEDUP_REMOVED lines=11> */
[----:B------:R-:W-:Y:S01]  /*12fd0*/  FSEL R4, R2, RZ, P1 ;  /* 0x000000ff02047208 */ /* 0x000fe20000800000 */
[----:B------:R-:W-:Y:S01]  /*12fe0*/  MUFU.EX2 R184, R184 ;  /* 0x000000b800b87308 */ /* 0x000fe20000000800 */
[----:B------:R-:W-:Y:S03]  /*12ff0*/  LOP3.LUT R10, R6, 0xffff, RZ, 0xc0, !PT ;  /* 0x0000ffff060a7812 */ /* 0x000fe600078ec0ff */
[----:B------:R-:W-:Y:S01]  /*13000*/  FADD.FTZ R4, -R4, R3 ;  /* 0x0000000304047221 */ /* 0x000fe20000010100 */
[----:B------:R-:W-:Y:S02]  /*13010*/  LOP3.LUT R5, R6, 0xff, RZ, 0xc0, !PT ;  /* 0x000000ff06057812 */ /* 0x000fe400078ec0ff */
[----:B------:R-:W-:Y:S01]  /*13020*/  SHF.R.U32.HI R10, RZ, 0x8, R10 ;  /* 0x00000008ff0a7819 */ /* 0x000fe2000001160a */
[----:B------:R-:W-:Y:S01]  /*13030*/  FMUL.FTZ R4, R4, UR4 ;  /* 0x0000000404047c20 */ /* 0x000fe20008410000 */
[----:B------:R-:W-:Y:S01]  /*13040*/  FSEL R3, R0, RZ, P0 ;  /* 0x000000ff00037208 */ /* 0x000fe20000000000 */
[----:B------:R-:W-:Y:S01]  /*13050*/  MUFU.EX2 R181, R181 ;  /* 0x000000b500b57308 */ /* 0x000fe20000000800 */
[----:B------:R-:W-:Y:S02]  /*13060*/  PRMT R5, R5, 0x5410, R10 ;  /* 0x0000541005057816 */ /* 0x000fe4000000000a */
[----:B------:R-:W-:Y:S01]  /*13070*/  MOV R10, R14 ;  /* 0x0000000e000a7202 */ /* 0x000fe20000000f00 */
[----:B------:R-:W-:Y:S01]  /*13080*/  FADD.FTZ R3, -R3, R164 ;  /* 0x000000a403037221 */ /* 0x000fe20000010100 */
[----:B------:R-:W1:Y:S01]  /*13090*/  LDSM.16.MT88.4 R12, [R216+0x18000] ;  /* 0x01800000d80c783b */ /* 0x000e620000004200 */
[--C-:B------:R-:W-:Y:S02]  /*130a0*/  SHF.R.U32.HI R8, RZ, 0x10, R6.reuse ;  /* 0x00000010ff087819 */ /* 0x100fe40000011606 */
[----:B------:R-:W-:Y:S02]  /*130b0*/  SHF.R.U32.HI R167, RZ, 0x18, R6 ;  /* 0x00000018ffa77819 */ /* 0x000fe40000011606 */
[----:B------:R-:W2:Y:S01]  /*130c0*/  MUFU.EX2 R33, R4 ;  /* 0x0000000400217308 */ /* 0x000ea20000000800 */
[----:B------:R-:W-:Y:S02]  /*130d0*/  LOP3.LUT R8, R8, 0xff, RZ, 0xc0, !PT ;  /* 0x000000ff08087812 */ /* 0x000fe400078ec0ff */
[----:B------:R-:W-:Y:S02]  /*130e0*/  LOP3.LUT R6, R7, UR28, R16, 0x96, !PT ;  /* 0x0000001c07067c12 */ /* 0x000fe4000f8e9610 */
[--C-:B------:R-:W-:Y:S01]  /*130f0*/  HSET2.LE.AND R166, R5, R248.reuse, PT ;  /* 0x000000f805a67233 */ /* 0x100fe20003803000 */
[----:B------:R-:W-:Y:S01]  /*13100*/  FMUL.FTZ R5, R3, UR4 ;  /* 0x0000000403057c20 */ /* 0x000fe20008410000 */
[----:B------:R-:W-:Y:S03]  /*13110*/  PRMT R167, R8, 0x5410, R167 ;  /* 0x0000541008a77816 */ /* 0x000fe600000000a7 */
[----:B------:R-:W-:Y:S01]  /*13120*/  MUFU.EX2 R182, R182 ;  /* 0x000000b600b67308 */ /* 0x000fe20000000800 */
[C---:B------:R-:W-:Y:S02]  /*13130*/  LOP3.LUT R8, R6.reuse, 0xffff, RZ, 0xc0, !PT ;  /* 0x0000ffff06087812 */ /* 0x040fe400078ec0ff */
[----:B------:R-:W-:Y:S02]  /*13140*/  SHF.R.U32.HI R9, RZ, 0x10, R6 ;  /* 0x00000010ff097819 */ /* 0x000fe40000011606 */
[----:B------:R-:W-:Y:S02]  /*13150*/  LOP3.LUT R7, R6, 0xff, RZ, 0xc0, !PT ;  /* 0x000000ff06077812 */ /* 0x000fe400078ec0ff */
[----:B------:R-:W-:Y:S03]  /*13160*/  SHF.R.U32.HI R8, RZ, 0x8, R8 ;  /* 0x00000008ff087819 */ /* 0x000fe60000011608 */
[----:B------:R3:W4:Y:S01]  /*13170*/  MUFU.EX2 R3, R5 ;  /* 0x0000000500037308 */ /* 0x0007220000000800 */
[----:B------:R-:W-:Y:S01]  /*13180*/  SHF.R.U32.HI R6, RZ, 0x18, R6 ;  /* 0x00000018ff067819 */ /* 0x000fe20000011606 */
[----:B--2---:R-:W-:Y:S01]  /*13190*/  FMUL.FTZ R36, R33, R36 ;  /* 0x0000002421247220 */ /* 0x004fe20000410000 */
[----:B------:R-:W-:Y:S01]  /*131a0*/  LOP3.LUT R9, R9, 0xff, RZ, 0xc0, !PT ;  /* 0x000000ff09097812 */ /* 0x000fe200078ec0ff */
[----:B------:R-:W-:Y:S01]  /*131b0*/  FMUL.FTZ R37, R33, R37 ;  /* 0x0000002521257220 */ /* 0x000fe20000410000 */
[----:B------:R-:W-:Y:S01]  /*131c0*/  PRMT R7, R7, 0x5410, R8 ;  /* 0x0000541007077816 */ /* 0x000fe20000000008 */
[----:B------:R-:W-:Y:S01]  /*131d0*/  FMUL.FTZ R8, R33, R156 ;  /* 0x0000009c21087220 */ /* 0x000fe20000410000 */
[----:B------:R-:W-:Y:S01]  /*131e0*/  PRMT R9, R9, 0x5410, R6 ;  /* 0x0000541009097816 */ /* 0x000fe20000000006 */
[C---:B------:R-:W-:Y:S01]  /*131f0*/  FMUL.FTZ R40, R33.reuse, R40 ;  /* 0x0000002821287220 */ /* 0x040fe20000410000 */
[--C-:B------:R-:W-:Y:S01]  /*13200*/  HSET2.LE.AND R167, R167, R248.reuse, PT ;  /* 0x000000f8a7a77233 */ /* 0x100fe20003803000 */
[C---:B------:R-:W-:Y:S01]  /*13210*/  FMUL.FTZ R41, R33.reuse, R41 ;  /* 0x0000002921297220 */ /* 0x040fe20000410000 */
[--C-:B------:R-:W-:Y:S01]  /*13220*/  HSET2.LE.AND R164, R7, R248.reuse, PT ;  /* 0x000000f807a47233 */ /* 0x100fe20003803000 */
[C---:B------:R-:W-:Y:S01]  /*13230*/  FMUL.FTZ R44, R33.reuse, R44 ;  /* 0x0000002c212c7220 */ /* 0x040fe20000410000 */
[--C-:B------:R-:W-:Y:S01]  /*13240*/  HSET2.LE.AND R165, R9, R248.reuse, PT ;  /* 0x000000f809a57233 */ /* 0x100fe20003803000 */
[C---:B------:R-:W-:Y:S01]  /*13250*/  FMUL.FTZ R45, R33.reuse, R45 ;  /* 0x0000002d212d7220 */ /* 0x040fe20000410000 */
[----:B------:R-:W-:Y:S01]  /*13260*/  F2FP.F16.F32.PACK_AB R7, R184, R172 ;  /* 0x000000acb807723e */ /* 0x000fe200000000ff */
[----:B------:R-:W-:Y:S01]  /*13270*/  FMUL.FTZ R48, R33, R48 ;  /* 0x0000003021307220 */ /* 0x000fe20000410000 */
[----:B------:R-:W-:Y:S01]  /*13280*/  F2FP.F16.F32.PACK_AB R4, R185, R168 ;  /* 0x000000a8b904723e */ /* 0x000fe200000000ff */
[----:B---3--:R-:W-:Y:S01]  /*13290*/  FMUL.FTZ R5, R33, R161 ;  /* 0x000000a121057220 */ /* 0x008fe20000410000 */
[----:B------:R-:W-:Y:S01]  /*132a0*/  F2FP.F16.F32.PACK_AB R6, R180, R181 ;  /* 0x000000b5b406723e */ /* 0x000fe200000000ff */
[C---:B----4-:R-:W-:Y:S01]  /*132b0*/  FMUL.FTZ R38, R3.reuse, R38 ;  /* 0x0000002603267220 */ /* 0x050fe20000410000 */
[----:B------:R-:W-:Y:S01]  /*132c0*/  F2FP.F16.F32.PACK_AB R9, R182, R183 ;  /* 0x000000b7b609723e */ /* 0x000fe200000000ff */
[----:B------:R-:W-:Y:S01]  /*132d0*/  FMUL.FTZ R39, R3, R39 ;  /* 0x0000002703277220 */ /* 0x000fe20000410000 */
[----:B------:R-:W-:Y:S01]  /*132e0*/  LOP3.LUT R167, R167, R6, RZ, 0xc0, !PT ;  /* 0x00000006a7a77212 */ /* 0x000fe200078ec0ff */
[C---:B------:R-:W-:Y:S01]  /*132f0*/  FMUL.FTZ R6, R3.reuse, R162 ;  /* 0x000000a203067220 */ /* 0x040fe20000410000 */
[----:B------:R-:W-:Y:S01]  /*13300*/  LOP3.LUT R164, R164, R7, RZ, 0xc0, !PT ;  /* 0x00000007a4a47212 */ /* 0x000fe200078ec0ff */
[----:B------:R-:W-:Y:S01]  /*13310*/  FMUL.FTZ R7, R3, R163 ;  /* 0x000000a303077220 */ /* 0x000fe20000410000 */
[----:B------:R-:W-:Y:S01]  /*13320*/  LOP3.LUT R165, R165, R4, RZ, 0xc0, !PT ;  /* 0x00000004a5a57212 */ /* 0x000fe200078ec0ff */
[C---:B------:R-:W-:Y:S01]  /*13330*/  FMUL.FTZ R4, R33.reuse, R160 ;  /* 0x000000a021047220 */ /* 0x040fe20000410000 */
[----:B------:R-:W-:Y:S01]  /*13340*/  LOP3.LUT R166, R166, R9, RZ, 0xc0, !PT ;  /* 0x00000009a6a67212 */ /* 0x000fe200078ec0ff */
[C---:B------:R-:W-:Y:S01]  /*13350*/  FMUL.FTZ R9, R33.reuse, R157 ;  /* 0x0000009d21097220 */ /* 0x040fe20000410000 */
[----:B------:R-:W-:Y:S01]  /*13360*/  MOV R161, R34 ;  /* 0x0000002200a17202 */ /* 0x000fe20000000f00 */
[----:B------:R-:W-:Y:S01]  /*13370*/  FFMA.FTZ R249, R33, R249, R172 ;  /* 0x000000f921f97223 */ /* 0x000fe200000100ac */
[----:B------:R-:W-:Y:S01]  /*13380*/  MOV R160, R31 ;  /* 0x0000001f00a07202 */ /* 0x000fe20000000f00 */
[C---:B------:R-:W-:Y:S01]  /*13390*/  FFMA.FTZ R252, R3.reuse, R252, R168 ;  /* 0x000000fc03fc7223 */ /* 0x040fe200000100a8 */
[----:B------:R-:W-:Y:S01]  /*133a0*/  MOV R156, R30 ;  /* 0x0000001e009c7202 */ /* 0x000fe20000000f00 */
[C---:B-1----:R-:W-:Y:S01]  /*133b0*/  HMMA.16816.F32 R4, R164.reuse, R12, R4 ;  /* 0x0000000ca404723c */ /* 0x042fe20000001804 */
[----:B------:R-:W-:Y:S01]  /*133c0*/  MUFU.EX2 R189, R189 ;  /* 0x000000bd00bd7308 */ /* 0x000fe20000000800 */
[----:B------:R-:W-:Y:S03]  /*133d0*/  PLOP3.LUT P0, PT, PT, PT, UP0, 0x80, 0x0 ;  /* 0x000000000000781c */ /* 0x000fe60003f0f008 */
[----:B------:R-:W-:Y:S01]  /*133e0*/  MOV R34, R29 ;  /* 0x0000001d00227202 */ /* 0x000fe20000000f00 */
[----:B------:R-:W-:Y:S01]  /*133f0*/  FMUL.FTZ R42, R3, R42 ;  /* 0x0000002a032a7220 */ /* 0x000fe20000410000 */
[----:B------:R-:W-:Y:S01]  /*13400*/  MOV R157, R28 ;  /* 0x0000001c009d7202 */ /* 0x000fe20000000f00 */
[----:B------:R-:W-:Y:S01]  /*13410*/  FMUL.FTZ R12, R33, R152 ;  /* 0x00000098210c7220 */ /* 0x000fe20000410000 */
[----:B------:R-:W1:Y:S02]  /*13420*/  LDSM.16.MT88.4 R28, [R213+0x18000] ;  /* 0x01800000d51c783b */ /* 0x000e640000004200 */
[----:B------:R-:W2:Y:S01]  /*13430*/  MUFU.EX2 R188, R188 ;  /* 0x000000bc00bc7308 */ /* 0x000ea20000000800 */
[----:B------:R-:W-:Y:S01]  /*13440*/  MOV R162, R10 ;  /* 0x0000000a00a27202 */ /* 0x000fe20000000f00 */
[C---:B------:R-:W-:Y:S01]  /*13450*/  FMUL.FTZ R10, R3.reuse, R158 ;  /* 0x0000009e030a7220 */ /* 0x040fe20000410000 */
[----:B------:R-:W-:Y:S01]  /*13460*/  MOV R163, R11 ;  /* 0x0000000b00a37202 */ /* 0x000fe20000000f00 */
[C---:B------:R-:W-:Y:S01]  /*13470*/  FMUL.FTZ R11, R3.reuse, R159 ;  /* 0x0000009f030b7220 */ /* 0x040fe20000410000 */
[----:B------:R-:W-:Y:S01]  /*13480*/  MOV R159, R27 ;  /* 0x0000001b009f7202 */ /* 0x000fe20000000f00 */
[----:B------:R-:W-:Y:S01]  /*13490*/  FMUL.FTZ R27, R3, R143 ;  /* 0x0000008f031b7220 */ /* 0x000fe20000410000 */
[----:B------:R-:W-:Y:S01]  /*134a0*/  FMUL.FTZ R13, R33, R153 ;  /* 0x00000099210d7220 */ /* 0x000fe20000410000 */
[----:B------:R-:W-:Y:S01]  /*134b0*/  MOV R152, R18 ;  /* 0x0000001200987202 */ /* 0x000fe20000000f00 */
[C---:B------:R-:W-:Y:S01]  /*134c0*/  FMUL.FTZ R18, R3.reuse, R150 ;  /* 0x0000009603127220 */ /* 0x040fe20000410000 */
[----:B------:R-:W-:Y:S01]  /*134d0*/  MOV R153, R19 ;  /* 0x0000001300997202 */ /* 0x000fe20000000f00 */
[C---:B------:R-:W-:Y:S01]  /*134e0*/  HMMA.16816.F32 R8, R164.reuse, R14, R8 ;  /* 0x0000000ea408723c */ /* 0x040fe20000001808 */
[----:B------:R-:W-:Y:S02]  /*134f0*/  MUFU.EX2 R192, R192 ;  /* 0x000000c000c07308 */ /* 0x000fe40000000800 */
[C---:B------:R-:W-:Y:S01]  /*13500*/  FMUL.FTZ R19, R3.reuse, R151 ;  /* 0x0000009703137220 */ /* 0x040fe20000410000 */
[----:B------:R-:W-:Y:S01]  /*13510*/  MOV R158, R26 ;  /* 0x0000001a009e7202 */ /* 0x000fe20000000f00 */
[C---:B------:R-:W-:Y:S01]  /*13520*/  FMUL.FTZ R26, R3.reuse, R142 ;  /* 0x0000008e031a7220 */ /* 0x040fe20000410000 */
[C---:B------:R-:W-:Y:S01]  /*13530*/  FMUL.FTZ R43, R3.reuse, R43 ;  /* 0x0000002b032b7220 */ /* 0x040fe20000410000 */
[C---:B------:R-:W-:Y:S01]  /*13540*/  FMUL.FTZ R14, R3.reuse, R154 ;  /* 0x0000009a030e7220 */ /* 0x040fe20000410000 */
[----:B------:R-:W-:Y:S03]  /*13550*/  FMUL.FTZ R15, R3, R155 ;  /* 0x0000009b030f7220 */ /* 0x000fe60000410000 */
[----:B------:R-:W-:Y:S01]  /*13560*/  MUFU.EX2 R187, R187 ;  /* 0x000000bb00bb7308 */ /* 0x000fe20000000800 */
[----:B------:R-:W-:Y:S01]  /*13570*/  MOV R154, R16 ;  /* 0x00000010009a7202 */ /* 0x000fe20000000f00 */
[C---:B------:R-:W-:Y:S01]  /*13580*/  FMUL.FTZ R16, R33.reuse, R148 ;  /* 0x0000009421107220 */ /* 0x040fe20000410000 */
[----:B------:R-:W-:Y:S01]  /*13590*/  MOV R155, R17 ;  /* 0x00000011009b7202 */ /* 0x000fe20000000f00 */
[----:B------:R-:W-:Y:S01]  /*135a0*/  FMUL.FTZ R17, R33, R149 ;  /* 0x0000009521117220 */ /* 0x000fe20000410000 */
[C---:B------:R-:W-:Y:S01]  /*135b0*/  HMMA.16816.F32 R12, R164.reuse, R20, R12 ;  /* 0x00000014a40c723c */ /* 0x040fe2000000180c */
[----:B------:R-:W3:Y:S02]  /*135c0*/  LDSM.16.MT88.4 R148, [R212+0x18000] ;  /* 0x01800000d494783b */ /* 0x000ee40000004200 */
[----:B------:R-:W-:Y:S01]  /*135d0*/  MOV R154, R152 ;  /* 0x00000098009a7202 */ /* 0x000fe20000000f00 */
[C---:B------:R-:W-:Y:S01]  /*135e0*/  FMUL.FTZ R46, R3.reuse, R46 ;  /* 0x0000002e032e7220 */ /* 0x040fe20000410000 */
[----:B------:R-:W-:Y:S01]  /*135f0*/  FMUL.FTZ R47, R3, R47 ;  /* 0x0000002f032f7220 */ /* 0x000fe20000410000 */
[C---:B------:R-:W-:Y:S05]  /*13600*/  HMMA.16816.F32 R16, R164.reuse, R22, R16 ;  /* 0x00000016a410723c */ /* 0x040fea0000001810 */
[C---:B------:R-:W-:Y:S01]  /*13610*/  FMUL.FTZ R20, R33.reuse, R144 ;  /* 0x0000009021147220 */ /* 0x040fe20000410000 */
[C---:B------:R-:W-:Y:S01]  /*13620*/  FMUL.FTZ R21, R33.reuse, R145 ;  /* 0x0000009121157220 */ /* 0x040fe20000410000 */
[----:B------:R-:W-:Y:S01]  /*13630*/  MOV R144, R24 ;  /* 0x0000001800907202 */ /* 0x000fe20000000f00 */
[C---:B------:R-:W-:Y:S03]  /*13640*/  FMUL.FTZ R24, R33.reuse, R140 ;  /* 0x0000008c21187220 */ /* 0x040fe60000410000 */
[----:B------:R-:W-:Y:S01]  /*13650*/  MOV R145, R25 ;  /* 0x0000001900917202 */ /* 0x000fe20000000f00 */
[----:B------:R-:W-:Y:S01]  /*13660*/  FMUL.FTZ R25, R33, R141 ;  /* 0x0000008d21197220 */ /* 0x000fe20000410000 */
[C---:B------:R-:W-:Y:S01]  /*13670*/  FMUL.FTZ R22, R3.reuse, R146 ;  /* 0x0000009203167220 */ /* 0x040fe20000410000 */
[----:B------:R-:W4:Y:S01]  /*13680*/  LDSM.16.MT88.4 R140, [R216+0x1a000] ;  /* 0x01a00000d88c783b */ /* 0x000f220000004200 */
[----:B------:R-:W-:Y:S01]  /*13690*/  FMUL.FTZ R23, R3, R147 ;  /* 0x0000009303177220 */ /* 0x000fe20000410000 */
        /* <DEDUP_REMOVED lines=9> */
[C---:B------:R-:W-:Y:S01]  /*13730*/  FMUL.FTZ R57, R33.reuse, R57 ;  /* 0x0000003921397220 */ /* 0x040fe20000410000 */
[C---:B------:R-:W-:Y:S05]  /*13740*/  HMMA.16816.F32 R24, R164.reuse, R30, R24 ;  /* 0x0000001ea418723c */ /* 0x040fea0000001818 */
[C---:B------:R-:W-:Y:S01]  /*13750*/  FMUL.FTZ R28, R33.reuse, R136 ;  /* 0x00000088211c7220 */ /* 0x040fe20000410000 */
[----:B------:R-:W-:Y:S01]  /*13760*/  FMUL.FTZ R29, R33, R137 ;  /* 0x00000089211d7220 */ /* 0x000fe20000410000 */
[C---:B------:R-:W-:Y:S01]  /*13770*/  FMUL.FTZ R30, R3.reuse, R138 ;  /* 0x0000008a031e7220 */ /* 0x040fe20000410000 */
[C---:B------:R-:W-:Y:S02]  /*13780*/  FMUL.FTZ R31, R3.reuse, R139 ;  /* 0x0000008b031f7220 */ /* 0x040fe40000410000 */
[----:B------:R-:W1:Y:S01]  /*13790*/  LDSM.16.MT88.4 R136, [R214+0x1a000] ;  /* 0x01a00000d688783b */ /* 0x000e620000004200 */
        /* <DEDUP_REMOVED lines=8> */
[C---:B------:R-:W-:Y:S05]  /*13820*/  HMMA.16816.F32 R36, R164.reuse, R150, R36 ;  /* 0x00000096a424723c */ /* 0x040fea0000001824 */
[----:B------:R-:W-:Y:S01]  /*13830*/  FMUL.FTZ R65, R33, R65 ;  /* 0x0000004121417220 */ /* 0x000fe20000410000 */
[C---:B----4-:R-:W-:Y:S05]  /*13840*/  HMMA.16816.F32 R40, R164.reuse, R140, R40 ;  /* 0x0000008ca428723c */ /* 0x050fea0000001828 */
[----:B------:R-:W-:Y:S01]  /*13850*/  LOP3.LUT R150, R155, UR31, R144, 0x96, !PT ;  /* 0x0000001f9b967c12 */ /* 0x000fe2000f8e9690 */
[C---:B------:R-:W-:Y:S01]  /*13860*/  HMMA.16816.F32 R44, R164.reuse, R142, R44 ;  /* 0x0000008ea42c723c */ /* 0x040fe2000000182c */
[----:B------:R-:W3:Y:S04]  /*13870*/  LDSM.16.MT88.4 R140, [R213+0x1a000] ;  /* 0x01a00000d58c783b */ /* 0x000ee80000004200 */
[C---:B------:R-:W-:Y:S01]  /*13880*/  FMUL.FTZ R66, R3.reuse, R66 ;  /* 0x0000004203427220 */ /* 0x040fe20000410000 */
[----:B------:R-:W-:Y:S01]  /*13890*/  FMUL.FTZ R67, R3, R67 ;  /* 0x0000004303437220 */ /* 0x000fe20000410000 */
[C---:B------:R-:W-:Y:S01]  /*138a0*/  FMUL.FTZ R68, R33.reuse, R68 ;  /* 0x0000004421447220 */ /* 0x040fe20000410000 */
[----:B------:R-:W-:Y:S01]  /*138b0*/  FMUL.FTZ R69, R33, R69 ;  /* 0x0000004521457220 */ /* 0x000fe20000410000 */
[----:B------:R-:W-:Y:S02]  /*138c0*/  LDSM.16.MT88.4 R144, [R214+0x1e000] ;  /* 0x01e00000d690783b */ /* 0x000fe40000004200 */
        /* <DEDUP_REMOVED lines=49> */
[----:B------:R-:W-:Y:S01]  /*13be0*/  IMAD.WIDE.U32 R150, R150, -0x2daee0ad, RZ ;  /* 0xd2511f5396967825 */ /* 0x000fe200078e00ff */
[----:B------:R-:W-:Y:S03]  /*13bf0*/  MOV R155, R153 ;  /* 0x00000099009b7202 */ /* 0x000fe60000000f00 */
[C---:B------:R-:W-:Y:S01]  /*13c00*/  FMUL.FTZ R116, R33.reuse, R116 ;  /* 0x0000007421747220 */ /* 0x040fe20000410000 */
[----:B------:R-:W-:Y:S01]  /*13c10*/  FMUL.FTZ R117, R33, R117 ;  /* 0x0000007521757220 */ /* 0x000fe20000410000 */
[----:B------:R-:W-:Y:S01]  /*13c20*/  LOP3.LUT R148, R151, UR21, R32, 0x96, !PT ;  /* 0x0000001597947c12 */ /* 0x000fe2000f8e9620 */
[C---:B------:R-:W-:Y:S01]  /*13c30*/  FMUL.FTZ R118, R3.reuse, R118 ;  /* 0x0000007603767220 */ /* 0x040fe20000410000 */
[C---:B---3--:R-:W-:Y:S03]  /*13c40*/  HMMA.16816.F32 R72, R164.reuse, R140, R72 ;  /* 0x0000008ca448723c */ /* 0x048fe60000001848 */
[----:B------:R-:W-:Y:S01]  /*13c50*/  FMUL.FTZ R119, R3, R119 ;  /* 0x0000007703777220 */ /* 0x000fe20000410000 */
[C---:B------:R-:W-:Y:S01]  /*13c60*/  FMUL.FTZ R120, R33.reuse, R120 ;  /* 0x0000007821787220 */ /* 0x040fe20000410000 */
[C---:B------:R-:W-:Y:S01]  /*13c70*/  FMUL.FTZ R121, R33.reuse, R121 ;  /* 0x0000007921797220 */ /* 0x040fe20000410000 */
[C---:B------:R-:W-:Y:S01]  /*13c80*/  HMMA.16816.F32 R76, R164.reuse, R142, R76 ;  /* 0x0000008ea44c723c */ /* 0x040fe2000000184c */
[----:B------:R-:W3:Y:S04]  /*13c90*/  LDSM.16.MT88.4 R140, [R213+0x1c000] ;  /* 0x01c00000d58c783b */ /* 0x000ee80000004200 */
[C---:B------:R-:W-:Y:S01]  /*13ca0*/  FMUL.FTZ R124, R33.reuse, R124 ;  /* 0x0000007c217c7220 */ /* 0x040fe20000410000 */
[C---:B------:R-:W-:Y:S01]  /*13cb0*/  FMUL.FTZ R125, R33.reuse, R125 ;  /* 0x0000007d217d7220 */ /* 0x040fe20000410000 */
[----:B------:R-:W-:Y:S01]  /*13cc0*/  MOV R152, R157 ;  /* 0x0000009d00987202 */ /* 0x000fe20000000f00 */
[C---:B------:R-:W-:Y:S03]  /*13cd0*/  FMUL.FTZ R128, R33.reuse, R128 ;  /* 0x0000008021807220 */ /* 0x040fe60000410000 */
[----:B------:R-:W-:Y:S01]  /*13ce0*/  LOP3.LUT R153, R148, 0xff, RZ, 0xc0, !PT ;  /* 0x000000ff94997812 */ /* 0x000fe200078ec0ff */
[----:B------:R-:W-:Y:S01]  /*13cf0*/  FFMA.FTZ R149, R152, UR4, -R174 ;  /* 0x0000000498957c23 */ /* 0x000fe200080108ae */
[C---:B------:R-:W-:Y:S01]  /*13d00*/  FMUL.FTZ R129, R33.reuse, R129 ;  /* 0x0000008121817220 */ /* 0x040fe20000410000 */
[----:B------:R-:W-:Y:S01]  /*13d10*/  SHF.R.U32.HI R157, RZ, 0x10, R148 ;  /* 0x00000010ff9d7819 */ /* 0x000fe20000011694 */
[C---:B------:R-:W-:Y:S01]  /*13d20*/  FMUL.FTZ R132, R33.reuse, R132 ;  /* 0x0000008421847220 */ /* 0x040fe20000410000 */
[----:B------:R-:W4:Y:S01]  /*13d30*/  MUFU.EX2 R32, R149 ;  /* 0x0000009500207308 */ /* 0x000f220000000800 */
[C---:B-1----:R-:W-:Y:S03]  /*13d40*/  HMMA.16816.F32 R80, R164.reuse, R136, R80 ;  /* 0x00000088a450723c */ /* 0x042fe60000001850 */
[----:B------:R-:W-:Y:S01]  /*13d50*/  FMUL.FTZ R133, R33, R133 ;  /* 0x0000008521857220 */ /* 0x000fe20000410000 */
[C---:B------:R-:W-:Y:S01]  /*13d60*/  FMUL.FTZ R134, R3.reuse, R134 ;  /* 0x0000008603867220 */ /* 0x040fe20000410000 */
[----:B------:R-:W-:Y:S01]  /*13d70*/  FMUL.FTZ R135, R3, R135 ;  /* 0x0000008703877220 */ /* 0x000fe20000410000 */
[C---:B------:R-:W-:Y:S01]  /*13d80*/  HMMA.16816.F32 R84, R164.reuse, R138, R84 ;  /* 0x0000008aa454723c */ /* 0x040fe20000001854 */
[----:B------:R-:W1:Y:S04]  /*13d90*/  LDSM.16.MT88.4 R136, [R212+0x1c000] ;  /* 0x01c00000d488783b */ /* 0x000e680000004200 */
[----:B------:R-:W-:Y:S01]  /*13da0*/  LOP3.LUT R157, R157, 0xff, RZ, 0xc0, !PT ;  /* 0x000000ff9d9d7812 */ /* 0x000fe200078ec0ff */
[----:B------:R-:W-:Y:S01]  /*13db0*/  FFMA.FTZ R152, R156, UR4, -R170 ;  /* 0x000000049c987c23 */ /* 0x000fe200080108aa */
        /* <DEDUP_REMOVED lines=9> */
[C---:B---3--:R-:W-:Y:S03]  /*13e50*/  HMMA.16816.F32 R88, R164.reuse, R140, R88 ;  /* 0x0000008ca458723c */ /* 0x048fe60000001858 */
[C---:B------:R-:W-:Y:S01]  /*13e60*/  FMUL.FTZ R127, R3.reuse, R127 ;  /* 0x0000007f037f7220 */ /* 0x040fe20000410000 */
[C---:B------:R-:W-:Y:S01]  /*13e70*/  FMUL.FTZ R130, R3.reuse, R130 ;  /* 0x0000008203827220 */ /* 0x040fe20000410000 */
[----:B------:R-:W-:Y:S01]  /*13e80*/  FMUL.FTZ R131, R3, R131 ;  /* 0x0000008303837220 */ /* 0x000fe20000410000 */
[C---:B------:R-:W-:Y:S01]  /*13e90*/  HMMA.16816.F32 R92, R164.reuse, R142, R92 ;  /* 0x0000008ea45c723c */ /* 0x040fe2000000185c */
[----:B------:R-:W3:Y:S04]  /*13ea0*/  LDSM.16.MT88.4 R140, [R216+0x1e000] ;  /* 0x01e00000d88c783b */ /* 0x000ee80000004200 */
[----:B------:R-:W-:Y:S01]  /*13eb0*/  FADD.FTZ R184, R184, R249 ;  /* 0x000000f9b8b87221 */ /* 0x000fe20000010000 */
[----:B------:R-:W-:Y:S05]  /*13ec0*/  FADD.FTZ R252, R185, R252 ;  /* 0x000000fcb9fc7221 */ /* 0x000fea0000010000 */
[----:B------:R-:W-:Y:S04]  /*13ed0*/  FADD.FTZ R181, R181, R252 ;  /* 0x000000fcb5b57221 */ /* 0x000fe80000010000 */
[----:B------:R-:W-:Y:S01]  /*13ee0*/  FADD.FTZ R181, R180, R181 ;  /* 0x000000b5b4b57221 */ /* 0x000fe20000010000 */
[C---:B-1----:R-:W-:Y:S06]  /*13ef0*/  HMMA.16816.F32 R96, R164.reuse, R136, R96 ;  /* 0x00000088a460723c */ /* 0x042fec0000001860 */
[C---:B------:R-:W-:Y:S01]  /*13f00*/  HMMA.16816.F32 R100, R164.reuse, R138, R100 ;  /* 0x0000008aa464723c */ /* 0x040fe20000001864 */
[----:B------:R-:W1:Y:S05]  /*13f10*/  LDSM.16.MT88.4 R136, [R213+0x1e000] ;  /* 0x01e00000d588783b */ /* 0x000e6a0000004200 */
[C---:B---3--:R-:W-:Y:S06]  /*13f20*/  HMMA.16816.F32 R104, R164.reuse, R140, R104 ;  /* 0x0000008ca468723c */ /* 0x048fec0000001868 */
[C---:B------:R-:W-:Y:S05]  /*13f30*/  HMMA.16816.F32 R108, R164.reuse, R142, R108 ;  /* 0x0000008ea46c723c */ /* 0x040fea000000186c */
[C---:B------:R-:W-:Y:S01]  /*13f40*/  LOP3.LUT R140, R150.reuse, 0xff, RZ, 0xc0, !PT ;  /* 0x000000ff968c7812 */ /* 0x040fe200078ec0ff */
[C---:B------:R-:W-:Y:S05]  /*13f50*/  HMMA.16816.F32 R112, R164.reuse, R144, R112 ;  /* 0x00000090a470723c */ /* 0x040fea0000001870 */
[----:B------:R-:W-:Y:S01]  /*13f60*/  LOP3.LUT R141, R150, 0xffff, RZ, 0xc0, !PT ;  /* 0x0000ffff968d7812 */ /* 0x000fe200078ec0ff */
[C---:B------:R-:W-:Y:S05]  /*13f70*/  HMMA.16816.F32 R116, R164.reuse, R146, R116 ;  /* 0x00000092a474723c */ /* 0x040fea0000001874 */
[----:B------:R-:W-:Y:S01]  /*13f80*/  MOV R142, R154 ;  /* 0x0000009a008e7202 */ /* 0x000fe20000000f00 */
[C---:B-1----:R-:W-:Y:S05]  /*13f90*/  HMMA.16816.F32 R120, R164.reuse, R136, R120 ;  /* 0x00000088a478723c */ /* 0x042fea0000001878 */
[----:B------:R-:W-:Y:S01]  /*13fa0*/  MOV R143, R155 ;  /* 0x0000009b008f7202 */ /* 0x000fe20000000f00 */
[C---:B------:R-:W-:Y:S05]  /*13fb0*/  HMMA.16816.F32 R124, R164.reuse, R138, R124 ;  /* 0x0000008aa47c723c */ /* 0x040fea000000187c */
[----:B------:R-:W-:Y:S01]  /*13fc0*/  SHF.R.U32.HI R141, RZ, 0x8, R141 ;  /* 0x00000008ff8d7819 */ /* 0x000fe2000001168d */
[----:B------:R-:W-:Y:S01]  /*13fd0*/  FFMA.FTZ R136, R34, UR4, -R170 ;  /* 0x0000000422887c23 */ /* 0x000fe200080108aa */
[--C-:B------:R-:W-:Y:S03]  /*13fe0*/  SHF.R.U32.HI R144, RZ, 0x10, R150.reuse ;  /* 0x00000010ff907819 */ /* 0x100fe60000011696 */
[----:B------:R1:W-:Y:S01]  /*13ff0*/  MUFU.EX2 R34, R136 ;  /* 0x0000008800227308 */ /* 0x0003e20000000800 */
[----:B------:R-:W-:Y:S02]  /*14000*/  SHF.R.U32.HI R155, RZ, 0x18, R150 ;  /* 0x00000018ff9b7819 */ /* 0x000fe40000011696 */
[----:B------:R-:W-:Y:S02]  /*14010*/  MOV R150, R142 ;  /* 0x0000008e00967202 */ /* 0x000fe40000000f00 */
[----:B------:R-:W-:Y:S02]  /*14020*/  MOV R151, R143 ;  /* 0x0000008f00977202 */ /* 0x000fe40000000f00 */
[----:B------:R-:W-:Y:S02]  /*14030*/  PRMT R145, R140, 0x5410, R141 ;  /* 0x000054108c917816 */ /* 0x000fe4000000008d */
[----:B------:R-:W3:Y:S01]  /*14040*/  LDSM.16.MT88.4 R140, [R212+0x1e000] ;  /* 0x01e00000d48c783b */ /* 0x000ee20000004200 */
[----:B------:R-:W-:Y:S02]  /*14050*/  LOP3.LUT R146, R148, 0xffff, RZ, 0xc0, !PT ;  /* 0x0000ffff94927812 */ /* 0x000fe400078ec0ff */
[----:B------:R-:W-:Y:S02]  /*14060*/  LOP3.LUT R144, R144, 0xff, RZ, 0xc0, !PT ;  /* 0x000000ff90907812 */ /* 0x000fe400078ec0ff */
[----:B------:R-:W-:Y:S02]  /*14070*/  SHF.R.U32.HI R146, RZ, 0x8, R146 ;  /* 0x00000008ff927819 */ /* 0x000fe40000011692 */
[----:B------:R-:W-:Y:S02]  /*14080*/  PRMT R155, R144, 0x5410, R155 ;  /* 0x00005410909b7816 */ /* 0x000fe4000000009b */
[----:B------:R-:W-:Y:S02]  /*14090*/  PRMT R153, R153, 0x5410, R146 ;  /* 0x0000541099997816 */ /* 0x000fe40000000092 */
[--C-:B------:R-:W-:Y:S02]  /*140a0*/  HSET2.LE.AND R138, R145, R248.reuse, PT ;  /* 0x000000f8918a7233 */ /* 0x100fe40003803000 */
[----:B------:R-:W5:Y:S01]  /*140b0*/  LDSM.16.MT88.4 R144, [R216+0x18800] ;  /* 0x01880000d890783b */ /* 0x000f620000004200 */
[----:B------:R-:W-:Y:S02]  /*140c0*/  SHF.R.U32.HI R148, RZ, 0x18, R148 ;  /* 0x00000018ff947819 */ /* 0x000fe40000011694 */
[----:B-1----:R-:W-:Y:S02]  /*140d0*/  MOV R136, R150 ;  /* 0x0000009600887202 */ /* 0x002fe40000000f00 */
[----:B------:R-:W-:Y:S02]  /*140e0*/  PRMT R157, R157, 0x5410, R148 ;  /* 0x000054109d9d7816 */ /* 0x000fe40000000094 */
[--C-:B------:R-:W-:Y:S02]  /*140f0*/  HSET2.LE.AND R139, R155, R248.reuse, PT ;  /* 0x000000f89b8b7233 */ /* 0x100fe40003803000 */
[----:B--2---:R-:W-:Y:S04]  /*14100*/  F2FP.F16.F32.PACK_AB R137, R188, R189 ;  /* 0x000000bdbc89723e */ /* 0x004fe800000000ff */
[----:B------:R-:W-:Y:S02]  /*14110*/  LOP3.LUT R138, R138, R137, RZ, 0xc0, !PT ;  /* 0x000000898a8a7212 */ /* 0x000fe400078ec0ff */
[----:B------:R-:W-:Y:S02]  /*14120*/  MOV R137, R151 ;  /* 0x0000009700897202 */ /* 0x000fe40000000f00 */
[----:B------:R-:W1:Y:S01]  /*14130*/  LDSM.16.MT88.4 R148, [R214+0x18800] ;  /* 0x01880000d694783b */ /* 0x000e620000004200 */
[C---:B---3--:R-:W-:Y:S06]  /*14140*/  HMMA.16816.F32 R128, R164.reuse, R140, R128 ;  /* 0x0000008ca480723c */ /* 0x048fec0000001880 */
[----:B------:R-:W-:Y:S05]  /*14150*/  HMMA.16816.F32 R132, R164, R142, R132 ;  /* 0x0000008ea484723c */ /* 0x000fea0000001884 */
[----:B------:R-:W-:Y:S02]  /*14160*/  MOV R140, R158 ;  /* 0x0000009e008c7202 */ /* 0x000fe40000000f00 */
[----:B------:R-:W2:Y:S01]  /*14170*/  MUFU.EX2 R158, R152 ;  /* 0x00000098009e7308 */ /* 0x000ea20000000800 */
[----:B------:R-:W-:Y:S03]  /*14180*/  MOV R141, R159 ;  /* 0x0000009f008d7202 */ /* 0x000fe60000000f00 */
[----:B------:R-:W-:Y:S02]  /*14190*/  MOV R166, R140 ;  /* 0x0000008c00a67202 */ /* 0x000fe40000000f00 */
[----:B------:R-:W-:Y:S02]  /*141a0*/  F2FP.F16.F32.PACK_AB R140, R191, R190 ;  /* 0x000000bebf8c723e */ /* 0x000fe400000000ff */
[----:B------:R-:W-:Y:S02]  /*141b0*/  MOV R167, R141 ;  /* 0x0000008d00a77202 */ /* 0x000fe40000000f00 */
[----:B------:R-:W-:Y:S02]  /*141c0*/  LOP3.LUT R139, R139, R140, RZ, 0xc0, !PT ;  /* 0x0000008c8b8b7212 */ /* 0x000fe400078ec0ff */
[----:B------:R-:W3:Y:S01]  /*141d0*/  LDSM.16.MT88.4 R140, [R213+0x18800] ;  /* 0x01880000d58c783b */ /* 0x000ee20000004200 */
[----:B------:R-:W-:Y:S02]  /*141e0*/  MOV R164, R136 ;  /* 0x0000008800a47202 */ /* 0x000fe40000000f00 */
[----:B------:R-:W-:Y:S02]  /*141f0*/  MOV R165, R137 ;  /* 0x0000008900a57202 */ /* 0x000fe40000000f00 */
[--C-:B------:R-:W-:Y:S02]  /*14200*/  HSET2.LE.AND R136, R153, R248.reuse, PT ;  /* 0x000000f899887233 */ /* 0x100fe40003803000 */
[--C-:B------:R-:W-:Y:S01]  /*14210*/  HSET2.LE.AND R137, R157, R248.reuse, PT ;  /* 0x000000f89d897233 */ /* 0x100fe20003803000 */
[----:B------:R1:W-:Y:S01]  /*14220*/  MUFU.EX2 R164, R175 ;  /* 0x000000af00a47308 */ /* 0x0003e20000000800 */
[----:B----4-:R-:W-:Y:S02]  /*14230*/  F2FP.F16.F32.PACK_AB R153, R32, R192 ;  /* 0x000000c02099723e */ /* 0x010fe400000000ff */
[----:B--2---:R-:W-:Y:S02]  /*14240*/  F2FP.F16.F32.PACK_AB R152, R158, R34 ;  /* 0x000000229e98723e */ /* 0x004fe400000000ff */
[----:B------:R-:W-:Y:S02]  /*14250*/  LOP3.LUT R136, R136, R153, RZ, 0xc0, !PT ;  /* 0x0000009988887212 */ /* 0x000fe400078ec0ff */
[----:B------:R-:W-:Y:S02]  /*14260*/  LOP3.LUT R137, R137, R152, RZ, 0xc0, !PT ;  /* 0x0000009889897212 */ /* 0x000fe400078ec0ff */
[----:B------:R-:W2:Y:S05]  /*14270*/  LDSM.16.MT88.4 R152, [R212+0x18800] ;  /* 0x01880000d498783b */ /* 0x000eaa0000004200 */
[C---:B-----5:R-:W-:Y:S05]  /*14280*/  HMMA.16816.F32 R4, R136.reuse, R144, R4 ;  /* 0x000000908804723c */ /* 0x060fea0000001804 */
[----:B-1----:R-:W-:Y:S01]  /*14290*/  MOV R175, R158 ;  /* 0x0000009e00af7202 */ /* 0x002fe20000000f00 */
        /* <DEDUP_REMOVED lines=31> */
[----:B------:R-:W-:Y:S04]  /*14490*/  MOV R140, UR40 ;  /* 0x00000028008c7c02 */ /* 0x000fe80008000f00 */
[----:B------:R-:W-:Y:S01]  /*144a0*/  LOP3.LUT R140, R165, UR35, R140, 0x96, !PT ;  /* 0x00000023a58c7c12 */ /* 0x000fe2000f8e968c */
[C---:B--2---:R-:W-:Y:S05]  /*144b0*/  HMMA.16816.F32 R96, R136.reuse, R152, R96 ;  /* 0x000000988860723c */ /* 0x044fea0000001860 */
[----:B------:R-:W-:Y:S01]  /*144c0*/  IMAD.WIDE.U32 R156, R140, -0x326172a9, RZ ;  /* 0xcd9e8d578c9c7825 */ /* 0x000fe200078e00ff */
[C---:B------:R-:W-:Y:S05]  /*144d0*/  HMMA.16816.F32 R100, R136.reuse, R154, R100 ;  /* 0x0000009a8864723c */ /* 0x040fea0000001864 */
[----:B------:R-:W-:Y:S01]  /*144e0*/  LOP3.LUT R140, R157, UR38, R166, 0x96, !PT ;  /* 0x000000269d8c7c12 */ /* 0x000fe2000f8e96a6 */
[C---:B-1----:R-:W-:Y:S01]  /*144f0*/  HMMA.16816.F32 R104, R136.reuse, R144, R104 ;  /* 0x000000908868723c */ /* 0x042fe20000001868 */
[----:B------:R-:W-:Y:S04]  /*14500*/  MUFU.EX2 R166, R169 ;  /* 0x000000a900a67308 */ /* 0x000fe80000000800 */
[----:B------:R-:W-:Y:S01]  /*14510*/  LOP3.LUT R156, R163, UR39, R156, 0x96, !PT ;  /* 0x00000027a39c7c12 */ /* 0x000fe2000f8e969c */
[C---:B------:R-:W-:Y:S05]  /*14520*/  HMMA.16816.F32 R108, R136.reuse, R146, R108 ;  /* 0x00000092886c723c */ /* 0x040fea000000186c */
[----:B------:R-:W-:Y:S01]  /*14530*/  MUFU.EX2 R163, R178 ;  /* 0x000000b200a37308 */ /* 0x000fe20000000800 */
[----:B------:R-:W-:Y:S01]  /*14540*/  IMAD.WIDE.U32 R140, R140, -0x2daee0ad, RZ ;  /* 0xd2511f538c8c7825 */ /* 0x000fe200078e00ff */
[C---:B----4-:R-:W-:Y:S04]  /*14550*/  HMMA.16816.F32 R112, R136.reuse, R148, R112 ;  /* 0x000000948870723c */ /* 0x050fe80000001870 */
[----:B------:R-:W-:Y:S02]  /*14560*/  IMAD.WIDE.U32 R156, R156, -0x2daee0ad, RZ ;  /* 0xd2511f539c9c7825 */ /* 0x000fe400078e00ff */
[C---:B------:R-:W-:Y:S02]  /*14570*/  HMMA.16816.F32 R116, R136.reuse, R150, R116 ;  /* 0x000000968874723c */ /* 0x040fe40000001874 */
[----:B------:R-:W-:Y:S03]  /*14580*/  MUFU.EX2 R178, R177 ;  /* 0x000000b100b27308 */ /* 0x000fe60000000800 */
[----:B------:R-:W-:Y:S01]  /*14590*/  LOP3.LUT R144, R141, UR36, R250, 0x96, !PT ;  /* 0x000000248d907c12 */ /* 0x000fe2000f8e96fa */
[----:B------:R-:W-:Y:S01]  /*145a0*/  FFMA.FTZ R148, R171, UR4, -R170 ;  /* 0x00000004ab947c23 */ /* 0x000fe200080108aa */
[----:B------:R-:W-:Y:S01]  /*145b0*/  LOP3.LUT R152, R157, UR27, R140, 0x96, !PT ;  /* 0x0000001b9d987c12 */ /* 0x000fe2000f8e968c */
[--C-:B------:R-:W-:Y:S01]  /*145c0*/  FFMA.FTZ R157, R161, UR4, -R174.reuse ;  /* 0x00000004a19d7c23 */ /* 0x100fe200080108ae */
[----:B------:R-:W1:Y:S02]  /*145d0*/  LDSM.16.MT88.4 R140, [R213+0x1e800] ;  /* 0x01e80000d58c783b */ /* 0x000e640000004200 */
[----:B------:R-:W-:Y:S04]  /*145e0*/  IMAD.WIDE.U32 R144, R144, -0x326172a9, RZ ;  /* 0xcd9e8d5790907825 */ /* 0x000fe800078e00ff */
[----:B------:R-:W-:Y:S02]  /*145f0*/  FFMA.FTZ R149, R160, UR4, -R174 ;  /* 0x00000004a0957c23 */ /* 0x000fe400080108ae */
[----:B------:R-:W-:Y:S01]  /*14600*/  MUFU.EX2 R160, R148 ;  /* 0x0000009400a07308 */ /* 0x000fe20000000800 */
[----:B------:R-:W-:Y:S01]  /*14610*/  IMAD.WIDE.U32 R152, R152, -0x326172a9, RZ ;  /* 0xcd9e8d5798987825 */ /* 0x000fe200078e00ff */
[----:B------:R-:W-:Y:S04]  /*14620*/  LOP3.LUT R155, R145, UR30, R162, 0x96, !PT ;  /* 0x0000001e919b7c12 */ /* 0x000fe8000f8e96a2 */
[----:B------:R-:W-:Y:S01]  /*14630*/  LOP3.LUT R154, R153, UR26, R144, 0x96, !PT ;  /* 0x0000001a999a7c12 */ /* 0x000fe2000f8e9690 */
[----:B------:R-:W-:Y:S01]  /*14640*/  IMAD.WIDE.U32 R150, R155, -0x2daee0ad, RZ ;  /* 0xd2511f539b967825 */ /* 0x000fe200078e00ff */
[----:B------:R-:W2:Y:S02]  /*14650*/  LDSM.16.MT88.4 R144, [R212+0x1e800] ;  /* 0x01e80000d490783b */ /* 0x000ea40000004200 */
[----:B------:R3:W-:Y:S01]  /*14660*/  MUFU.EX2 R162, R157 ;  /* 0x0000009d00a27308 */ /* 0x0007e20000000800 */
[----:B------:R-:W-:Y:S01]  /*14670*/  IMAD.WIDE.U32 R154, R154, -0x2daee0ad, RZ ;  /* 0xd2511f539a9a7825 */ /* 0x000fe200078e00ff */
[----:B------:R-:W-:Y:S08]  /*14680*/  LOP3.LUT R156, R151, UR29, R156, 0x96, !PT ;  /* 0x0000001d979c7c12 */ /* 0x000ff0000f8e969c */
[----:B------:R-:W-:Y:S10]  /*14690*/  MUFU.EX2 R161, R149 ;  /* 0x0000009500a17308 */ /* 0x000ff40000000800 */
[----:B------:R-:W4:Y:S01]  /*146a0*/  MUFU.EX2 R153, R176 ;  /* 0x000000b000997308 */ /* 0x000f220000000800 */
[----:B---3--:R-:W-:Y:S05]  /*146b0*/  IMAD.WIDE.U32 R156, R156, -0x326172a9, RZ ;  /* 0xcd9e8d579c9c7825 */ /* 0x008fea00078e00ff */
[----:B------:R-:W-:Y:S04]  /*146c0*/  LOP3.LUT R152, R157, UR31, R152, 0x96, !PT ;  /* 0x0000001f9d987c12 */ /* 0x000fe8000f8e9698 */
[----:B------:R-:W3:Y:S01]  /*146d0*/  MUFU.EX2 R176, R179 ;  /* 0x000000b300b07308 */ /* 0x000ee20000000800 */
[C---:B-1----:R-:W-:Y:S06]  /*146e0*/  HMMA.16816.F32 R120, R136.reuse, R140, R120 ;  /* 0x0000008c8878723c */ /* 0x042fec0000001878 */
[C---:B------:R-:W-:Y:S05]  /*146f0*/  HMMA.16816.F32 R124, R136.reuse, R142, R124 ;  /* 0x0000008e887c723c */ /* 0x040fea000000187c */
[----:B------:R-:W-:Y:S01]  /*14700*/  LOP3.LUT R140, R155, UR24, R150, 0x96, !PT ;  /* 0x000000189b8c7c12 */ /* 0x000fe2000f8e9696 */
[C---:B--2---:R-:W-:Y:S05]  /*14710*/  HMMA.16816.F32 R128, R136.reuse, R144, R128 ;  /* 0x000000908880723c */ /* 0x044fea0000001880 */
[----:B------:R-:W-:Y:S01]  /*14720*/  IMAD.WIDE.U32 R142, R140, -0x326172a9, RZ ;  /* 0xcd9e8d578c8e7825 */ /* 0x000fe200078e00ff */
[----:B----4-:R-:W-:Y:S01]  /*14730*/  MOV R177, R153 ;  /* 0x0000009900b17202 */ /* 0x010fe20000000f00 */
[----:B------:R-:W-:Y:S04]  /*14740*/  HMMA.16816.F32 R132, R136, R146, R132 ;  /* 0x000000928884723c */ /* 0x000fe80000001884 */
[C---:B------:R-:W-:Y:S02]  /*14750*/  LOP3.LUT R140, R142.reuse, 0xffff, RZ, 0xc0, !PT ;  /* 0x0000ffff8e8c7812 */ /* 0x040fe400078ec0ff */
[----:B------:R-:W-:Y:S02]  /*14760*/  LOP3.LUT R151, R142, 0xff, RZ, 0xc0, !PT ;  /* 0x000000ff8e977812 */ /* 0x000fe400078ec0ff */
[----:B------:R-:W-:Y:S03]  /*14770*/  SHF.R.U32.HI R140, RZ, 0x8, R140 ;  /* 0x00000008ff8c7819 */ /* 0x000fe6000001168c */
[--C-:B------:R-:W-:Y:S02]  /*14780*/  SHF.R.U32.HI R149, RZ, 0x10, R142.reuse ;  /* 0x00000010ff957819 */ /* 0x100fe4000001168e */
[----:B------:R-:W-:Y:S02]  /*14790*/  SHF.R.U32.HI R148, RZ, 0x18, R142 ;  /* 0x00000018ff947819 */ /* 0x000fe4000001168e */
[----:B------:R-:W-:Y:S01]  /*147a0*/  LOP3.LUT R144, R143, UR28, R156, 0x96, !PT ;  /* 0x0000001c8f907c12 */ /* 0x000fe2000f8e969c */
[----:B------:R-:W-:Y:S01]  /*147b0*/  IMAD.WIDE.U32 R156, R152, -0x2daee0ad, RZ ;  /* 0xd2511f53989c7825 */ /* 0x000fe200078e00ff */
[----:B------:R-:W-:Y:S02]  /*147c0*/  PRMT R151, R151, 0x5410, R140 ;  /* 0x0000541097977816 */ /* 0x000fe4000000008c */
[----:B------:R-:W1:Y:S01]  /*147d0*/  LDSM.16.MT88.4 R140, [R216+0x19000] ;  /* 0x01900000d88c783b */ /* 0x000e620000004200 */
[C---:B------:R-:W-:Y:S02]  /*147e0*/  LOP3.LUT R138, R144.reuse, 0xffff, RZ, 0xc0, !PT ;  /* 0x0000ffff908a7812 */ /* 0x040fe400078ec0ff */
[----:B------:R-:W-:Y:S02]  /*147f0*/  LOP3.LUT R149, R149, 0xff, RZ, 0xc0, !PT ;  /* 0x000000ff95957812 */ /* 0x000fe400078ec0ff */
[----:B------:R-:W-:Y:S02]  /*14800*/  SHF.R.U32.HI R136, RZ, 0x10, R144 ;  /* 0x00000010ff887819 */ /* 0x000fe40000011690 */
[----:B------:R-:W-:Y:S02]  /*14810*/  LOP3.LUT R155, R144, 0xff, RZ, 0xc0, !PT ;  /* 0x000000ff909b7812 */ /* 0x000fe400078ec0ff */
[----:B------:R-:W-:Y:S02]  /*14820*/  PRMT R149, R149, 0x5410, R148 ;  /* 0x0000541095957816 */ /* 0x000fe40000000094 */
[----:B------:R-:W-:Y:S02]  /*14830*/  SHF.R.U32.HI R138, RZ, 0x8, R138 ;  /* 0x00000008ff8a7819 */ /* 0x000fe4000001168a */
[----:B------:R-:W-:Y:S02]  /*14840*/  SHF.R.U32.HI R153, RZ, 0x18, R144 ;  /* 0x00000018ff997819 */ /* 0x000fe40000011690 */
[----:B------:R-:W-:Y:S01]  /*14850*/  LOP3.LUT R136, R136, 0xff, RZ, 0xc0, !PT ;  /* 0x000000ff88887812 */ /* 0x000fe200078ec0ff */
[----:B------:R-:W2:Y:S01]  /*14860*/  LDSM.16.MT88.4 R144, [R214+0x19000] ;  /* 0x01900000d690783b */ /* 0x000ea20000004200 */
[----:B------:R-:W-:Y:S02]  /*14870*/  PRMT R155, R155, 0x5410, R138 ;  /* 0x000054109b9b7816 */ /* 0x000fe4000000008a */
[--C-:B------:R-:W-:Y:S02]  /*14880*/  HSET2.LE.AND R138, R151, R248.reuse, PT ;  /* 0x000000f8978a7233 */ /* 0x100fe40003803000 */
[----:B------:R-:W-:Y:S02]  /*14890*/  PRMT R153, R136, 0x5410, R153 ;  /* 0x0000541088997816 */ /* 0x000fe40000000099 */
[--C-:B------:R-:W-:Y:S02]  /*148a0*/  HSET2.LE.AND R139, R149, R248.reuse, PT ;  /* 0x000000f8958b7233 */ /* 0x100fe40003803000 */
[----:B------:R-:W-:Y:S02]  /*148b0*/  F2FP.F16.F32.PACK_AB R136, R177, R160 ;  /* 0x000000a0b188723e */ /* 0x000fe400000000ff */
[----:B------:R-:W-:Y:S02]  /*148c0*/  F2FP.F16.F32.PACK_AB R137, R161, R162 ;  /* 0x000000a2a189723e */ /* 0x000fe400000000ff */
[----:B------:R-:W-:Y:S02]  /*148d0*/  LOP3.LUT R139, R139, R136, RZ, 0xc0, !PT ;  /* 0x000000888b8b7212 */ /* 0x000fe400078ec0ff */
[----:B------:R-:W-:Y:S02]  /*148e0*/  LOP3.LUT R138, R138, R137, RZ, 0xc0, !PT ;  /* 0x000000898a8a7212 */ /* 0x000fe400078ec0ff */
[--C-:B------:R-:W-:Y:S02]  /*148f0*/  HSET2.LE.AND R136, R155, R248.reuse, PT ;  /* 0x000000f89b887233 */ /* 0x100fe40003803000 */
[--C-:B------:R-:W-:Y:S01]  /*14900*/  HSET2.LE.AND R137, R153, R248.reuse, PT ;  /* 0x000000f899897233 */ /* 0x100fe20003803000 */
[--C-:B------:R-:W-:Y:S01]  /*14910*/  FFMA.FTZ R153, R193, UR4, -R174.reuse ;  /* 0x00000004c1997c23 */ /* 0x100fe200080108ae */
[----:B------:R-:W-:Y:S01]  /*14920*/  F2FP.F16.F32.PACK_AB R149, R178, R163 ;  /* 0x000000a3b295723e */ /* 0x000fe200000000ff */
[----:B------:R-:W-:Y:S01]  /*14930*/  FFMA.FTZ R193, R194, UR4, -R174 ;  /* 0x00000004c2c17c23 */ /* 0x000fe200080108ae */
[----:B---3--:R-:W-:Y:S01]  /*14940*/  F2FP.F16.F32.PACK_AB R148, R164, R176 ;  /* 0x000000b0a494723e */ /* 0x008fe200000000ff */
[----:B------:R3:W-:Y:S01]  /*14950*/  MUFU.EX2 R179, R153 ;  /* 0x0000009900b37308 */ /* 0x0007e20000000800 */
[----:B------:R-:W-:Y:S01]  /*14960*/  LOP3.LUT R136, R136, R149, RZ, 0xc0, !PT ;  /* 0x0000009588887212 */ /* 0x000fe200078ec0ff */
[--C-:B------:R-:W-:Y:S01]  /*14970*/  FFMA.FTZ R194, R173, UR4, -R170.reuse ;  /* 0x00000004adc27c23 */ /* 0x100fe200080108aa */
[----:B------:R-:W-:Y:S01]  /*14980*/  LOP3.LUT R137, R137, R148, RZ, 0xc0, !PT ;  /* 0x0000009489897212 */ /* 0x000fe200078ec0ff */
[----:B------:R-:W-:Y:S01]  /*14990*/  FFMA.FTZ R170, R35, UR4, -R170 ;  /* 0x0000000423aa7c23 */ /* 0x000fe200080108aa */
[----:B------:R-:W4:Y:S01]  /*149a0*/  LDSM.16.MT88.4 R148, [R213+0x19000] ;  /* 0x01900000d594783b */ /* 0x000f220000004200 */
[----:B------:R-:W-:Y:S01]  /*149b0*/  LOP3.LUT R154, R157, UR21, R154, 0x96, !PT ;  /* 0x000000159d9a7c12 */ /* 0x000fe2000f8e969a */
[----:B------:R-:W-:Y:S01]  /*149c0*/  FFMA.FTZ R174, R186, UR4, -R174 ;  /* 0x00000004baae7c23 */ /* 0x000fe200080108ae */
[--C-:B------:R-:W-:Y:S02]  /*149d0*/  SHF.R.U32.HI R152, RZ, 0x10, R156.reuse ;  /* 0x00000010ff987819 */ /* 0x100fe4000001169c */
[----:B------:R5:W-:Y:S01]  /*149e0*/  MUFU.EX2 R35, R170 ;  /* 0x000000aa00237308 */ /* 0x000be20000000800 */
[C---:B-1----:R-:W-:Y:S01]  /*149f0*/  HMMA.16816.F32 R4, R136.reuse, R140, R4 ;  /* 0x0000008c8804723c */ /* 0x042fe20000001804 */
[----:B------:R-:W-:Y:S02]  /*14a00*/  UMOV UR21, UR13 ;  /* 0x0000000d00157c82 */ /* 0x000fe40008000000 */
[----:B------:R-:W-:Y:S02]  /*14a10*/  SHF.R.U32.HI R167, RZ, 0x18, R156 ;  /* 0x00000018ffa77819 */ /* 0x000fe4000001169c */
[----:B------:R-:W-:Y:S01]  /*14a20*/  LOP3.LUT R152, R152, 0xff, RZ, 0xc0, !PT ;  /* 0x000000ff98987812 */ /* 0x000fe200078ec0ff */
[C---:B------:R-:W-:Y:S01]  /*14a30*/  HMMA.16816.F32 R8, R136.reuse, R142, R8 ;  /* 0x0000008e8808723c */ /* 0x040fe20000001808 */
[----:B------:R-:W1:Y:S02]  /*14a40*/  LDSM.16.MT88.4 R140, [R212+0x19000] ;  /* 0x01900000d48c783b */ /* 0x000e640000004200 */
[----:B------:R-:W4:Y:S02]  /*14a50*/  MUFU.EX2 R186, R174 ;  /* 0x000000ae00ba7308 */ /* 0x000f240000000800 */
[----:B---3--:R-:W-:Y:S01]  /*14a60*/  LOP3.LUT R153, R156, 0xff, RZ, 0xc0, !PT ;  /* 0x000000ff9c997812 */ /* 0x008fe200078ec0ff */
[C---:B--2---:R-:W-:Y:S03]  /*14a70*/  HMMA.16816.F32 R12, R136.reuse, R144, R12 ;  /* 0x00000090880c723c */ /* 0x044fe6000000180c */
[----:B-----5:R-:W-:Y:S04]  /*14a80*/  LDSM.16.MT88.4 R168, [R213+0x19800] ;  /* 0x01980000d5a8783b */ /* 0x020fe80000004200 */
[----:B------:R-:W2:Y:S01]  /*14a90*/  MUFU.EX2 R193, R193 ;  /* 0x000000c100c17308 */ /* 0x000ea20000000800 */
[C---:B------:R-:W-:Y:S03]  /*14aa0*/  HMMA.16816.F32 R16, R136.reuse, R146, R16 ;  /* 0x000000928810723c */ /* 0x040fe60000001810 */
[----:B------:R-:W-:Y:S01]  /*14ab0*/  PRMT R167, R152, 0x5410, R167 ;  /* 0x0000541098a77816 */ /* 0x000fe200000000a7 */
[----:B------:R-:W3:Y:S01]  /*14ac0*/  LDSM.16.MT88.4 R144, [R216+0x1b000] ;  /* 0x01b00000d890783b */ /* 0x000ee20000004200 */
[----:B----4-:R-:W-:Y:S04]  /*14ad0*/  F2FP.F16.F32.PACK_AB R3, R186, R187 ;  /* 0x000000bbba03723e */ /* 0x010fe800000000ff */
[----:B------:R-:W4:Y:S02]  /*14ae0*/  MUFU.EX2 R194, R194 ;  /* 0x000000c200c27308 */ /* 0x000f240000000800 */
[----:B------:R-:W-:Y:S02]  /*14af0*/  SHF.R.U32.HI R165, RZ, 0x10, R154 ;  /* 0x00000010ffa57819 */ /* 0x000fe4000001169a */
[--C-:B------:R-:W-:Y:S02]  /*14b00*/  HSET2.LE.AND R167, R167, R248.reuse, PT ;  /* 0x000000f8a7a77233 */ /* 0x100fe40003803000 */
[----:B------:R-:W-:Y:S01]  /*14b10*/  LOP3.LUT R165, R165, 0xff, RZ, 0xc0, !PT ;  /* 0x000000ffa5a57812 */ /* 0x000fe200078ec0ff */
[C---:B------:R-:W-:Y:S03]  /*14b20*/  HMMA.16816.F32 R20, R136.reuse, R148, R20 ;  /* 0x000000948814723c */ /* 0x040fe60000001814 */
[----:B--2---:R-:W-:Y:S03]  /*14b30*/  F2FP.F16.F32.PACK_AB R33, R193, R179 ;  /* 0x000000b3c121723e */ /* 0x004fe600000000ff */
        /* <DEDUP_REMOVED lines=30> */
[C---:B------:R-:W-:Y:S05]  /*14d20*/  HMMA.16816.F32 R108, R136.reuse, R142, R108 ;  /* 0x0000008e886c723c */ /* 0x040fea000000186c */
[----:B------:R-:W-:Y:S02]  /*14d30*/  LOP3.LUT R140, R156, 0xffff, RZ, 0xc0, !PT ;  /* 0x0000ffff9c8c7812 */ /* 0x000fe400078ec0ff */
[----:B------:R-:W-:Y:S01]  /*14d40*/  LDSM.16.MT88.4 R156, [R216+0x19800] ;  /* 0x01980000d89c783b */ /* 0x000fe20000004200 */
[C---:B---3--:R-:W-:Y:S03]  /*14d50*/  HMMA.16816.F32 R112, R136.reuse, R144, R112 ;  /* 0x000000908870723c */ /* 0x048fe60000001870 */
[----:B------:R-:W-:Y:S03]  /*14d60*/  SHF.R.U32.HI R140, RZ, 0x8, R140 ;  /* 0x00000008ff8c7819 */ /* 0x000fe6000001168c */
[C---:B------:R-:W-:Y:S05]  /*14d70*/  HMMA.16816.F32 R116, R136.reuse, R146, R116 ;  /* 0x000000928874723c */ /* 0x040fea0000001874 */
[----:B------:R-:W-:Y:S02]  /*14d80*/  PRMT R153, R153, 0x5410, R140 ;  /* 0x0000541099997816 */ /* 0x000fe4000000008c */
[----:B------:R-:W1:Y:S01]  /*14d90*/  LDSM.16.MT88.4 R140, [R212+0x1f000] ;  /* 0x01f00000d48c783b */ /* 0x000e620000004200 */
[C---:B------:R-:W-:Y:S03]  /*14da0*/  LOP3.LUT R144, R154.reuse, 0xffff, RZ, 0xc0, !PT ;  /* 0x0000ffff9a907812 */ /* 0x040fe600078ec0ff */
[----:B------:R-:W-:Y:S01]  /*14db0*/  LOP3.LUT R145, R154, 0xff, RZ, 0xc0, !PT ;  /* 0x000000ff9a917812 */ /* 0x000fe200078ec0ff */
[C---:B--2---:R-:W-:Y:S03]  /*14dc0*/  HMMA.16816.F32 R120, R136.reuse, R148, R120 ;  /* 0x000000948878723c */ /* 0x044fe60000001878 */
[----:B------:R-:W-:Y:S02]  /*14dd0*/  SHF.R.U32.HI R144, RZ, 0x8, R144 ;  /* 0x00000008ff907819 */ /* 0x000fe40000011690 */
[----:B------:R-:W-:Y:S01]  /*14de0*/  SHF.R.U32.HI R154, RZ, 0x18, R154 ;  /* 0x00000018ff9a7819 */ /* 0x000fe2000001169a */
[C---:B------:R-:W-:Y:S05]  /*14df0*/  HMMA.16816.F32 R124, R136.reuse, R150, R124 ;  /* 0x00000096887c723c */ /* 0x040fea000000187c */
[----:B------:R-:W-:Y:S02]  /*14e00*/  PRMT R145, R145, 0x5410, R144 ;  /* 0x0000541091917816 */ /* 0x000fe40000000090 */
[----:B------:R-:W-:Y:S04]  /*14e10*/  MOV R149, R164 ;  /* 0x000000a400957202 */ /* 0x000fe80000000f00 */
[--C-:B------:R-:W-:Y:S02]  /*14e20*/  HSET2.LE.AND R164, R145, R248.reuse, PT ;  /* 0x000000f891a47233 */ /* 0x100fe40003803000 */
[----:B------:R-:W2:Y:S01]  /*14e30*/  LDSM.16.MT88.4 R144, [R214+0x19800] ;  /* 0x01980000d690783b */ /* 0x000ea20000004200 */
[----:B------:R-:W-:Y:S02]  /*14e40*/  PRMT R165, R165, 0x5410, R154 ;  /* 0x00005410a5a57816 */ /* 0x000fe4000000009a */
[----:B------:R-:W-:Y:S02]  /*14e50*/  LOP3.LUT R164, R164, R33, RZ, 0xc0, !PT ;  /* 0x00000021a4a47212 */ /* 0x000fe400078ec0ff */
[----:B----4-:R-:W-:Y:S02]  /*14e60*/  F2FP.F16.F32.PACK_AB R148, R195, R194 ;  /* 0x000000c2c394723e */ /* 0x010fe400000000ff */
[--C-:B------:R-:W-:Y:S02]  /*14e70*/  HSET2.LE.AND R165, R165, R248.reuse, PT ;  /* 0x000000f8a5a57233 */ /* 0x100fe40003803000 */
[----:B------:R-:W-:Y:S02]  /*14e80*/  MOV R33, R166 ;  /* 0x000000a600217202 */ /* 0x000fe40000000f00 */
[----:B------:R-:W-:Y:S02]  /*14e90*/  HSET2.LE.AND R166, R153, R248, PT ;  /* 0x000000f899a67233 */ /* 0x000fe40003803000 */
[----:B------:R-:W-:Y:S02]  /*14ea0*/  LOP3.LUT R165, R165, R148, RZ, 0xc0, !PT ;  /* 0x00000094a5a57212 */ /* 0x000fe400078ec0ff */
[----:B------:R-:W-:Y:S01]  /*14eb0*/  F2FP.F16.F32.PACK_AB R148, R35, R33 ;  /* 0x000000212394723e */ /* 0x000fe200000000ff */
[C---:B-1----:R-:W-:Y:S03]  /*14ec0*/  HMMA.16816.F32 R128, R136.reuse, R140, R128 ;  /* 0x0000008c8880723c */ /* 0x042fe60000001880 */
[----:B------:R-:W-:Y:S02]  /*14ed0*/  LOP3.LUT R166, R166, R3, RZ, 0xc0, !PT ;  /* 0x00000003a6a67212 */ /* 0x000fe400078ec0ff */
[----:B------:R-:W-:Y:S01]  /*14ee0*/  MOV R3, R175 ;  /* 0x000000af00037202 */ /* 0x000fe20000000f00 */
[----:B------:R-:W-:Y:S01]  /*14ef0*/  HMMA.16816.F32 R132, R136, R142, R132 ;  /* 0x0000008e8884723c */ /* 0x000fe20000001884 */
[----:B------:R-:W1:Y:S04]  /*14f00*/  LDSM.16.MT88.4 R172, [R212+0x19800] ;  /* 0x01980000d4ac783b */ /* 0x000e680000004200 */
[----:B------:R-:W-:Y:S02]  /*14f10*/  LOP3.LUT R167, R167, R148, RZ, 0xc0, !PT ;  /* 0x00000094a7a77212 */ /* 0x000fe400078ec0ff */
[----:B------:R-:W-:Y:S04]  /*14f20*/  MOV R142, R163 ;  /* 0x000000a3008e7202 */ /* 0x000fe80000000f00 */
[----:B------:R-:W-:Y:S02]  /*14f30*/  MOV R143, R162 ;  /* 0x000000a2008f7202 */ /* 0x000fe40000000f00 */
[----:B------:R-:W-:Y:S02]  /*14f40*/  MOV R138, R161 ;  /* 0x000000a1008a7202 */ /* 0x000fe40000000f00 */
[----:B------:R-:W-:Y:S02]  /*14f50*/  MOV R139, R160 ;  /* 0x000000a0008b7202 */ /* 0x000fe40000000f00 */
[C---:B------:R-:W-:Y:S01]  /*14f60*/  HMMA.16816.F32 R160, R164.reuse, R156, R4 ;  /* 0x0000009ca4a0723c */ /* 0x040fe20000001804 */
[----:B------:R-:W-:Y:S04]  /*14f70*/  LDSM.16.MT88.4 R4, [R214+0x1b800] ;  /* 0x01b80000d604783b */ /* 0x000fe80000004200 */
[----:B------:R-:W-:Y:S01]  /*14f80*/  MOV R140, R179 ;  /* 0x000000b3008c7202 */ /* 0x000fe20000000f00 */
[C---:B------:R-:W-:Y:S03]  /*14f90*/  HMMA.16816.F32 R156, R164.reuse, R158, R8 ;  /* 0x0000009ea49c723c */ /* 0x040fe60000001808 */
[----:B------:R-:W-:Y:S02]  /*14fa0*/  LDSM.16.MT88.4 R8, [R213+0x1b800] ;  /* 0x01b80000d508783b */ /* 0x000fe40000004200 */
[----:B------:R-:W-:Y:S01]  /*14fb0*/  MOV R141, R177 ;  /* 0x000000b1008d7202 */ /* 0x000fe20000000f00 */
[C---:B--2---:R-:W-:Y:S05]  /*14fc0*/  HMMA.16816.F32 R152, R164.reuse, R144, R12 ;  /* 0x00000090a498723c */ /* 0x044fea000000180c */
[----:B------:R-:W-:Y:S02]  /*14fd0*/  MOV R136, R178 ;  /* 0x000000b200887202 */ /* 0x000fe40000000f00 */
        /* <DEDUP_REMOVED lines=9> */
[C---:B------:R-:W-:Y:S01]  /*15070*/  HMMA.16816.F32 R140, R164.reuse, R170, R24 ;  /* 0x000000aaa48c723c */ /* 0x040fe20000001818 */
[----:B------:R-:W-:Y:S02]  /*15080*/  LDSM.16.MT88.4 R24, [R216+0x1f800] ;  /* 0x01f80000d818783b */ /* 0x000fe40000004200 */
[----:B------:R-:W-:Y:S02]  /*15090*/  MOV R17, R136 ;  /* 0x0000008800117202 */ /* 0x000fe40000000f00 */
[----:B------:R-:W-:Y:S02]  /*150a0*/  MOV R18, R137 ;  /* 0x0000008900127202 */ /* 0x000fe40000000f00 */
[----:B------:R-:W-:Y:S04]  /*150b0*/  MOV R171, R138 ;  /* 0x0000008a00ab7202 */ /* 0x000fe80000000f00 */
[----:B------:R-:W-:Y:S02]  /*150c0*/  MOV R170, R139 ;  /* 0x0000008b00aa7202 */ /* 0x000fe40000000f00 */
[C---:B-1----:R-:W-:Y:S03]  /*150d0*/  HMMA.16816.F32 R136, R164.reuse, R172, R28 ;  /* 0x000000aca488723c */ /* 0x042fe6000000181c */
[----:B------:R-:W-:Y:S02]  /*150e0*/  MOV R16, R15 ;  /* 0x0000000f00107202 */ /* 0x000fe40000000f00 */
[----:B------:R-:W1:Y:S01]  /*150f0*/  LDSM.16.MT88.4 R12, [R212+0x1b800] ;  /* 0x01b80000d40c783b */ /* 0x000e620000004200 */
[C---:B------:R-:W-:Y:S05]  /*15100*/  HMMA.16816.F32 R36, R164.reuse, R174, R36 ;  /* 0x000000aea424723c */ /* 0x040fea0000001824 */
[----:B------:R-:W-:Y:S01]  /*15110*/  MOV R30, R16 ;  /* 0x00000010001e7202 */ /* 0x000fe20000000f00 */
[C---:B--2---:R-:W-:Y:S05]  /*15120*/  HMMA.16816.F32 R40, R164.reuse, R176, R40 ;  /* 0x000000b0a428723c */ /* 0x044fea0000001828 */
[----:B------:R-:W-:Y:S01]  /*15130*/  MOV R29, R17 ;  /* 0x00000011001d7202 */ /* 0x000fe20000000f00 */
[C---:B------:R-:W-:Y:S05]  /*15140*/  HMMA.16816.F32 R44, R164.reuse, R178, R44 ;  /* 0x000000b2a42c723c */ /* 0x040fea000000182c */
[----:B------:R-:W-:Y:S01]  /*15150*/  MOV R28, R18 ;  /* 0x00000012001c7202 */ /* 0x000fe20000000f00 */
[C---:B------:R-:W-:Y:S05]  /*15160*/  HMMA.16816.F32 R48, R164.reuse, R4, R48 ;  /* 0x00000004a430723c */ /* 0x040fea0000001830 */
[----:B------:R-:W-:Y:S01]  /*15170*/  MOV R173, R19 ;  /* 0x0000001300ad7202 */ /* 0x000fe20000000f00 */
[C---:B------:R-:W-:Y:S01]  /*15180*/  HMMA.16816.F32 R52, R164.reuse, R6, R52 ;  /* 0x00000006a434723c */ /* 0x040fe20000001834 */
[----:B------:R-:W2:Y:S04]  /*15190*/  LDSM.16.MT88.4 R16, [R216+0x1d800] ;  /* 0x01d80000d810783b */ /* 0x000ea80000004200 */
[----:B------:R-:W-:Y:S01]  /*151a0*/  MOV R31, R23 ;  /* 0x00000017001f7202 */ /* 0x000fe20000000f00 */
[C---:B------:R-:W-:Y:S03]  /*151b0*/  HMMA.16816.F32 R56, R164.reuse, R8, R56 ;  /* 0x00000008a438723c */ /* 0x040fe60000001838 */
[----:B------:R-:W3:Y:S02]  /*151c0*/  LDSM.16.MT88.4 R20, [R214+0x1d800] ;  /* 0x01d80000d614783b */ /* 0x000ee40000004200 */
[----:B------:R-:W-:Y:S01]  /*151d0*/  MOV R172, R3 ;  /* 0x0000000300ac7202 */ /* 0x000fe20000000f00 */
[C---:B------:R-:W-:Y:S05]  /*151e0*/  HMMA.16816.F32 R60, R164.reuse, R10, R60 ;  /* 0x0000000aa43c723c */ /* 0x040fea000000183c */
[----:B------:R-:W4:Y:S01]  /*151f0*/  LDSM.16.MT88.4 R4, [R213+0x1d800] ;  /* 0x01d80000d504783b */ /* 0x000f220000004200 */
[C---:B-1----:R-:W-:Y:S05]  /*15200*/  HMMA.16816.F32 R64, R164.reuse, R12, R64 ;  /* 0x0000000ca440723c */ /* 0x042fea0000001840 */
[----:B------:R-:W-:Y:S01]  /*15210*/  FADD.FTZ R3, R183, R184 ;  /* 0x000000b8b7037221 */ /* 0x000fe20000010000 */
[C---:B------:R-:W-:Y:S01]  /*15220*/  HMMA.16816.F32 R68, R164.reuse, R14, R68 ;  /* 0x0000000ea444723c */ /* 0x040fe20000001844 */
[----:B------:R-:W1:Y:S04]  /*15230*/  LDSM.16.MT88.4 R8, [R212+0x1d800] ;  /* 0x01d80000d408783b */ /* 0x000e680000004200 */
[----:B------:R-:W-:Y:S04]  /*15240*/  FADD.FTZ R3, R182, R3 ;  /* 0x00000003b6037221 */ /* 0x000fe80000010000 */
[----:B------:R-:W5:Y:S02]  /*15250*/  LDSM.16.MT88.4 R12, [R214+0x1f800] ;  /* 0x01f80000d60c783b */ /* 0x000f640000004200 */
[----:B------:R-:W-:Y:S01]  /*15260*/  FADD.FTZ R3, R192, R3 ;  /* 0x00000003c0037221 */ /* 0x000fe20000010000 */
[C---:B--2---:R-:W-:Y:S06]  /*15270*/  HMMA.16816.F32 R72, R164.reuse, R16, R72 ;  /* 0x00000010a448723c */ /* 0x044fec0000001848 */
[C---:B------:R-:W-:Y:S01]  /*15280*/  HMMA.16816.F32 R76, R164.reuse, R18, R76 ;  /* 0x00000012a44c723c */ /* 0x040fe2000000184c */
[----:B------:R-:W2:Y:S05]  /*15290*/  LDSM.16.MT88.4 R16, [R213+0x1f800] ;  /* 0x01f80000d510783b */ /* 0x000eaa0000004200 */
[C---:B---3--:R-:W-:Y:S06]  /*152a0*/  HMMA.16816.F32 R80, R164.reuse, R20, R80 ;  /* 0x00000014a450723c */ /* 0x048fec0000001850 */
[C---:B------:R-:W-:Y:S06]  /*152b0*/  HMMA.16816.F32 R84, R164.reuse, R22, R84 ;  /* 0x00000016a454723c */ /* 0x040fec0000001854 */
[C---:B----4-:R-:W-:Y:S06]  /*152c0*/  HMMA.16816.F32 R88, R164.reuse, R4, R88 ;  /* 0x00000004a458723c */ /* 0x050fec0000001858 */
[C---:B------:R-:W-:Y:S01]  /*152d0*/  HMMA.16816.F32 R92, R164.reuse, R6, R92 ;  /* 0x00000006a45c723c */ /* 0x040fe2000000185c */
[----:B------:R-:W3:Y:S05]  /*152e0*/  LDSM.16.MT88.4 R4, [R212+0x1f800] ;  /* 0x01f80000d404783b */ /* 0x000eea0000004200 */
[C---:B-1----:R-:W-:Y:S06]  /*152f0*/  HMMA.16816.F32 R96, R164.reuse, R8, R96 ;  /* 0x00000008a460723c */ /* 0x042fec0000001860 */
        /* <DEDUP_REMOVED lines=15> */
[C---:B---3--:R-:W-:Y:S04]  /*153f0*/  HMMA.16816.F32 R128, R164.reuse, R4, R128 ;  /* 0x00000004a480723c */ /* 0x048fe80000001880 */
[----:B------:R-:W-:Y:S01]  /*15400*/  FADD.FTZ R191, R28, R191 ;  /* 0x000000bf1cbf7221 */ /* 0x000fe20000010000 */
[----:B------:R-:W-:Y:S01]  /*15410*/  FADD.FTZ R3, R29, R3 ;  /* 0x000000031d037221 */ /* 0x000fe20000010000 */
[----:B------:R-:W-:Y:S05]  /*15420*/  HMMA.16816.F32 R132, R164, R6, R132 ;  /* 0x00000006a484723c */ /* 0x000fea0000001884 */
[----:B------:R-:W-:Y:S01]  /*15430*/  FADD.FTZ R8, R30, R191 ;  /* 0x000000bf1e087221 */ /* 0x000fe20000010000 */
[----:B------:R-:W-:Y:S01]  /*15440*/  FADD.FTZ R3, R31, R3 ;  /* 0x000000031f037221 */ /* 0x000fe20000010000 */
[----:B------:R-:W-:Y:S04]  /*15450*/  MOV R164, R0 ;  /* 0x0000000000a47202 */ /* 0x000fe80000000f00 */
        /* <DEDUP_REMOVED lines=10> */
[----:B------:R-:W-:Y:S03]  /*15500*/  FADD.FTZ R249, R186, R187 ;  /* 0x000000bbbaf97221 */ /* 0x000fe60000010000 */
[----:B------:R-:W-:Y:S01]  /*15510*/  FADD.FTZ R252, R35, R194 ;  /* 0x000000c223fc7221 */ /* 0x000fe20000010000 */
[----:B------:R-:W-:Y:S06]  /*15520*/  @P0 BRA `(.L_x_1633) ;  /* 0xffffffb800140947 */ /* 0x000fec000383ffff */
.L_x_1632:
[----:B------:R-:W1:Y:S01]  /*15530*/  SHFL.BFLY PT, R4, R249, 0x2, 0x1f ;  /* 0x0c401f00f9047f89 */ /* 0x000e6200000e0000 */
[----:B-----5:R-:W-:Y:S01]  /*15540*/  MOV R10, 0x3f800000 ;  /* 0x3f800000000a7802 */ /* 0x020fe20000000f00 */
        /* <DEDUP_REMOVED lines=15> */
[----:B------:R-:W-:-:S04]  /*15640*/  LEA.HI R9, R3, R4, RZ, 0x2 ;  /* 0x0000000403097211 */ /* 0x000fc800078f10ff */
[--C-:B------:R-:W-:Y:S02]  /*15650*/  SHF.R.S32.HI R8, RZ, 0x2, R9.reuse ;  /* 0x00000002ff087819 */ /* 0x100fe40000011409 */
        /* <DEDUP_REMOVED lines=8> */
[----:B------:R-:W-:Y:S02]  /*156e0*/  LEA.HI R8, R3, R4, RZ, 0x5 ;  /* 0x0000000403087211 */ /* 0x000fe400078f28ff */
[C---:B------:R-:W-:Y:S01]  /*156f0*/  SHF.L.U32 R12, R7.reuse, 0x6, RZ ;  /* 0x00000006070c7819 */ /* 0x040fe200000006ff */
[----:B-1----:R-:W-:Y:S01]  /*15700*/  FMUL.FTZ R10, R10, UR4 ;  /* 0x000000040a0a7c20 */ /* 0x002fe20008410000 */
[----:B------:R-:W-:Y:S02]  /*15710*/  R2P PR, R7, 0x6 ;  /* 0x0000000607007804 */ /* 0x000fe40000000000 */
[----:B------:R-:W-:Y:S01]  /*15720*/  LOP3.LUT R12, R12, 0x1c0, RZ, 0xc0, !PT ;  /* 0x000001c00c0c7812 */ /* 0x000fe200078ec0ff */
        /* <DEDUP_REMOVED lines=66> */
[----:B------:R-:W-:Y:S01]  /*15b50*/  SHF.R.S32.HI R10, RZ, 0x5, R8 ;  /* 0x00000005ff0a7819 */ /* 0x000fe20000011408 */
[----:B-1----:R-:W-:Y:S01]  /*15b60*/  ULEA UR4, UR4, UR6, 0x18 ;  /* 0x0000000604047291 */ /* 0x002fe2000f8ec03f */
[----:B------:R-:W-:Y:S01]  /*15b70*/  LOP3.LUT R7, R7, 0x1, RZ, 0xc0, !PT ;  /* 0x0000000107077812 */ /* 0x000fe200078ec0ff */
[C---:B------:R-:W-:Y:S01]  /*15b80*/  FMUL.FTZ R162, R11.reuse, R162 ;  /* 0x000000a20ba27220 */ /* 0x040fe20000410000 */
[----:B------:R-:W-:Y:S01]  /*15b90*/  LEA R9, R10, R9, 0x9 ;  /* 0x000000090a097211 */ /* 0x000fe200078e48ff */
[C---:B------:R-:W-:Y:S01]  /*15ba0*/  FMUL.FTZ R163, R11.reuse, R163 ;  /* 0x000000a30ba37220 */ /* 0x040fe20000410000 */
[----:B------:R-:W-:Y:S01]  /*15bb0*/  LEA.HI R12, R12, R12, RZ, 0x1d ;  /* 0x0000000c0c0c7211 */ /* 0x000fe200078fe8ff */
[----:B------:R-:W-:Y:S01]  /*15bc0*/  FMUL.FTZ R158, R11, R158 ;  /* 0x0000009e0b9e7220 */ /* 0x000fe20000410000 */
[----:B------:R-:W-:Y:S01]  /*15bd0*/  ISETP.NE.U32.AND P4, PT, R7, 0x1, PT ;  /* 0x000000010700780c */ /* 0x000fe20003f85070 */
[----:B------:R-:W-:Y:S01]  /*15be0*/  FMUL.FTZ R159, R11, R159 ;  /* 0x0000009f0b9f7220 */ /* 0x000fe20000410000 */
[----:B------:R-:W-:Y:S01]  /*15bf0*/  LEA R9, R9, R12, 0x1 ;  /* 0x0000000c09097211 */ /* 0x000fe200078e08ff */
[C---:B------:R-:W-:Y:S01]  /*15c00*/  FMUL.FTZ R154, R11.reuse, R154 ;  /* 0x0000009a0b9a7220 */ /* 0x040fe20000410000 */
[----:B------:R-:W-:Y:S01]  /*15c10*/  MOV R7, 0x20 ;  /* 0x0000002000077802 */ /* 0x000fe20000000f00 */
[----:B------:R-:W-:Y:S01]  /*15c20*/  FMUL.FTZ R155, R11, R155 ;  /* 0x0000009b0b9b7220 */ /* 0x000fe20000410000 */
[----:B------:R-:W-:Y:S01]  /*15c30*/  LEA R9, R9, UR4, 0x1 ;  /* 0x0000000409097c11 */ /* 0x000fe2000f8e08ff */
[----:B------:R-:W-:Y:S01]  /*15c40*/  FMUL.FTZ R150, R11, R150 ;  /* 0x000000960b967220 */ /* 0x000fe20000410000 */
[----:B------:R-:W-:Y:S01]  /*15c50*/  SEL R12, R7, 0xffffffe0, !P1 ;  /* 0xffffffe0070c7807 */ /* 0x000fe20004800000 */
        /* <DEDUP_REMOVED lines=181> */
[----:B------:R-:W-:Y:S05]  /*167b0*/  @P1 BRA `(.L_x_1636) ;  /* 0x00000000001c1947 */ /* 0x000fea0003800000 */
[----:B------:R-:W2:Y:S01]  /*167c0*/  S2UR UR8, SR_CTAID.Y ;  /* 0x00000000000879c3 */ /* 0x000ea20000002600 */
[----:B------:R-:W-:Y:S01]  /*167d0*/  ULDC.64 UR6, c[0x0][0x290] ;  /* 0x0000a40000067ab9 */ /* 0x000fe20000000a00 */
[----:B--2---:R-:W-:Y:S02]  /*167e0*/  USHF.R.S32.HI UR4, URZ, 0x1f, UR8 ;  /* 0x0000001f3f047899 */ /* 0x004fe40008011408 */
[----:B------:R-:W-:Y:S02]  /*167f0*/  UIMAD.WIDE.U32 UR12, UR8, UR6, URZ ;  /* 0x00000006080c72a5 */ /* 0x000fe4000f8e003f */
[----:B------:R-:W-:-:S04]  /*16800*/  UIMAD UR4, UR4, UR6, URZ ;  /* 0x00000006040472a4 */ /* 0x000fc8000f8e023f */
[----:B------:R-:W-:-:S04]  /*16810*/  UIMAD UR4, UR8, UR7, UR4 ;  /* 0x00000007080472a4 */ /* 0x000fc8000f8e0204 */
[----:B------:R-:W-:-:S12]  /*16820*/  UIADD3 UR8, UR13, UR4, URZ ;  /* 0x000000040d087290 */ /* 0x000fd8000fffe03f */
.L_x_1636:
[----:B------:R-:W2:Y:S01]  /*16830*/  S2R R11, SR_TID.X ;  /* 0x00000000000b7919 */ /* 0x000ea20000002100 */
[----:B------:R-:W-:Y:S01]  /*16840*/  ULDC.U8 UR4, c[0x0][0x3d9] ;  /* 0x0000f64000047ab9 */ /* 0x000fe20000000000 */
[----:B------:R-:W3:Y:S01]  /*16850*/  S2UR UR6, SR_CTAID.X ;  /* 0x00000000000679c3 */ /* 0x000ee20000002500 */
[----:B------:R-:W-:Y:S01]  /*16860*/  ISETP.NE.AND P2, PT, RZ, UR4, PT ;  /* 0x00000004ff007c0c */ /* 0x000fe2000bf45270 */
[----:B------:R-:W-:Y:S01]  /*16870*/  STS [R23+0x8000], R100 ;  /* 0x0080006417007388 */ /* 0x000fe20000000800 */
[----:B------:R-:W-:Y:S01]  /*16880*/  ULDC.U8 UR10, c[0x0][0x3d8] ;  /* 0x0000f600000a7ab9 */ /* 0x000fe20000000000 */
[----:B------:R-:W4:Y:S01]  /*16890*/  @P3 MUFU.LG2 R6, R6 ;  /* 0x0000000600063308 */ /* 0x000f220000000c00 */
[----:B------:R-:W-:Y:S01]  /*168a0*/  ISETP.NE.AND P1, PT, RZ, UR10, PT ;  /* 0x0000000aff007c0c */ /* 0x000fe2000bf25270 */
[----:B------:R-:W-:Y:S01]  /*168b0*/  STS [R23+0x8400], R102 ;  /* 0x0084006617007388 */ /* 0x000fe20000000800 */
[----:B------:R-:W-:Y:S02]  /*168c0*/  LEA.HI R3, R3, R4, RZ, 0x3 ;  /* 0x0000000403037211 */ /* 0x000fe400078f18ff */
[----:B------:R-:W-:Y:S01]  /*168d0*/  ISETP.EQ.AND P1, PT, RZ, UR4, P1 ;  /* 0x00000004ff007c0c */ /* 0x000fe20008f22270 */
[----:B------:R-:W-:Y:S04]  /*168e0*/  STS [R9+0xc000], R104 ;  /* 0x00c0006809007388 */ /* 0x000fe80000000800 */
[----:B------:R-:W-:Y:S01]  /*168f0*/  STS [R9+0xc400], R106 ;  /* 0x00c4006a09007388 */ /* 0x000fe20000000800 */
[----:B------:R-:W5:Y:S03]  /*16900*/  @P2 LDC.64 R24, c[0x0][0x2c0] ;  /* 0x0000b000ff182b82 */ /* 0x000f660000000a00 */
[----:B------:R-:W-:Y:S04]  /*16910*/  STS [R13+0xc000], R108 ;  /* 0x00c0006c0d007388 */ /* 0x000fe80000000800 */
[----:B------:R1:W-:Y:S01]  /*16920*/  STS [R13+0xc400], R110 ;  /* 0x00c4006e0d007388 */ /* 0x0003e20000000800 */
[----:B------:R-:W-:Y:S01]  /*16930*/  @!P1 PLOP3.LUT P5, PT, PT, PT, PT, 0x8, 0x0 ;  /* 0x000000000000981c */ /* 0x000fe20003fae170 */
[----:B---3--:R-:W-:-:S02]  /*16940*/  UIMAD UR4, UR6, -0x80, UR19 ;  /* 0xffffff80060478a4 */ /* 0x008fc4000f8e0213 */
[----:B------:R-:W-:Y:S04]  /*16950*/  STS [R15+0xc000], R112 ;  /* 0x00c000700f007388 */ /* 0x000fe80000000800 */
[----:B------:R-:W-:Y:S04]  /*16960*/  STS [R15+0xc400], R114 ;  /* 0x00c400720f007388 */ /* 0x000fe80000000800 */
[----:B------:R-:W-:Y:S04]  /*16970*/  STS [R7+0xc000], R116 ;  /* 0x00c0007407007388 */ /* 0x000fe80000000800 */
[----:B------:R3:W-:Y:S01]  /*16980*/  STS [R7+0xc400], R118 ;  /* 0x00c4007607007388 */ /* 0x0007e20000000800 */
[----:B-----5:R-:W-:-:S03]  /*16990*/  @P2 IMAD R24, R25, R24, RZ ;  /* 0x0000001819182224 */ /* 0x020fc600078e02ff */
[----:B------:R-:W-:Y:S04]  /*169a0*/  STS [R17+0xc000], R120 ;  /* 0x00c0007811007388 */ /* 0x000fe80000000800 */
[----:B------:R5:W-:Y:S01]  /*169b0*/  STS [R17+0xc400], R122 ;  /* 0x00c4007a11007388 */ /* 0x000be20000000800 */
[----:B-1----:R-:W-:Y:S02]  /*169c0*/  LOP3.LUT R13, R8, 0xffffffe0, RZ, 0xc0, !PT ;  /* 0xffffffe0080d7812 */ /* 0x002fe400078ec0ff */
[----:B--2---:R-:W-:Y:S01]  /*169d0*/  SHF.R.S32.HI R8, RZ, 0x1f, R11 ;  /* 0x0000001fff087819 */ /* 0x004fe2000001140b */
[----:B------:R-:W1:Y:S02]  /*169e0*/  S2R R16, SR_CTAID.Y ;  /* 0x0000000000107919 */ /* 0x000e640000002600 */
[----:B------:R-:W-:Y:S01]  /*169f0*/  IMAD.IADD R4, R4, 0x1, -R13 ;  /* 0x0000000104047824 */ /* 0x000fe200078e0a0d */
[CC--:B------:R-:W-:Y:S01]  /*16a00*/  LEA.HI R18, R8.reuse, R11.reuse, RZ, 0x5 ;  /* 0x0000000b08127211 */ /* 0x0c0fe200078f28ff */
[----:B------:R-:W2:Y:S01]  /*16a10*/  S2R R9, SR_CTAID.Z ;  /* 0x0000000000097919 */ /* 0x000ea20000002700 */
[----:B------:R-:W-:-:S02]  /*16a20*/  LEA.HI R8, R8, R11, RZ, 0x3 ;  /* 0x0000000b08087211 */ /* 0x000fc400078f18ff */
[----:B------:R-:W-:Y:S01]  /*16a30*/  LOP3.LUT R18, R18, 0xffffffe0, RZ, 0xc0, !PT ;  /* 0xffffffe012127812 */ /* 0x000fe200078ec0ff */
[----:B------:R-:W-:Y:S04]  /*16a40*/  STS [R19+0xc000], R124 ;  /* 0x00c0007c13007388 */ /* 0x000fe80000000800 */
[----:B------:R4:W-:Y:S01]  /*16a50*/  STS [R19+0xc400], R126 ;  /* 0x00c4007e13007388 */ /* 0x0009e20000000800 */
[----:B---3--:R-:W3:Y:S03]  /*16a60*/  @P2 LDC R7, c[0x0][0x2c0] ;  /* 0x0000b000ff072b82 */ /* 0x008ee60000000800 */
[----:B------:R-:W-:Y:S04]  /*16a70*/  STS [R21+0xc000], R128 ;  /* 0x00c0008015007388 */ /* 0x000fe80000000800 */
[----:B------:R1:W-:Y:S01]  /*16a80*/  STS [R21+0xc400], R130 ;  /* 0x00c4008215007388 */ /* 0x0003e20000000800 */
[----:B-----5:R-:W2:Y:S03]  /*16a90*/  @P3 LDC R17, c[0x0][0x2e8] ;  /* 0x0000ba00ff113b82 */ /* 0x020ea60000000800 */
[----:B------:R-:W-:Y:S04]  /*16aa0*/  STS [R23+0xc000], R132 ;  /* 0x00c0008417007388 */ /* 0x000fe80000000800 */
[----:B------:R5:W-:Y:S01]  /*16ab0*/  STS [R23+0xc400], R134 ;  /* 0x00c4008617007388 */ /* 0x000be20000000800 */
[----:B----4-:R-:W-:Y:S01]  /*16ac0*/  SHF.R.S32.HI R19, RZ, 0x3, R3 ;  /* 0x00000003ff137819 */ /* 0x010fe20000011403 */
[----:B-1----:R-:W-:Y:S01]  /*16ad0*/  @P2 IMAD.MOV.U32 R21, RZ, RZ, 0x1 ;  /* 0x00000001ff152424 */ /* 0x002fe200078e00ff */
[----:B-----5:R-:W-:Y:S01]  /*16ae0*/  @!P1 CS2R R22, SRZ ;  /* 0x0000000000169805 */ /* 0x020fe2000001ff00 */
[----:B------:R-:W-:Y:S06]  /*16af0*/  @!P1 BRA `(.L_x_1637) ;  /* 0x00000000001c9947 */ /* 0x000fec0003800000 */
[----:B------:R-:W1:Y:S01]  /*16b00*/  S2UR UR9, SR_CTAID.Y ;  /* 0x00000000000979c3 */ /* 0x000e620000002600 */
[----:B------:R-:W-:Y:S01]  /*16b10*/  ULDC UR7, c[0x0][0x2c4] ;  /* 0x0000b10000077ab9 */ /* 0x000fe20000000800 */
[----:B------:R-:W-:Y:S01]  /*16b20*/  PLOP3.LUT P5, PT, PT, PT, PT, 0x80, 0x0 ;  /* 0x000000000000781c */ /* 0x000fe20003faf070 */
[----:B-1----:R-:W-:-:S04]  /*16b30*/  @!UP0 UIMAD UR17, UR9, UR7, URZ ;  /* 0x00000007091182a4 */ /* 0x002fc8000f8e023f */
[----:B------:R-:W-:Y:S02]  /*16b40*/  USHF.R.S32.HI UR7, URZ, 0x1f, UR17 ;  /* 0x0000001f3f077899 */ /* 0x000fe40008011411 */
[----:B------:R-:W-:-:S04]  /*16b50*/  IMAD.U32 R22, RZ, RZ, UR17 ;  /* 0x00000011ff167e24 */ /* 0x000fc8000f8e00ff */
[----:B------:R-:W-:Y:S02]  /*16b60*/  MOV R23, UR7 ;  /* 0x0000000700177c02 */ /* 0x000fe40008000f00 */
.L_x_1637:
[----:B------:R-:W-:Y:S05]  /*16b70*/  @P2 BRA `(.L_x_1638) ;  /* 0x0000000000182947 */ /* 0x000fea0003800000 */
[----:B------:R-:W1:Y:S01]  /*16b80*/  LDC R24, c[0x0][0x2c4] ;  /* 0x0000b100ff187b82 */ /* 0x000e620000000800 */
[----:B------:R-:W-:Y:S02]  /*16b90*/  ISETP.NE.AND P1, PT, RZ, UR10, PT ;  /* 0x0000000aff007c0c */ /* 0x000fe4000bf25270 */
[----:B---3--:R-:W-:-:S05]  /*16ba0*/  MOV R7, 0x1 ;  /* 0x0000000100077802 */ /* 0x008fca0000000f00 */
[----:B------:R-:W3:Y:S08]  /*16bb0*/  LDC R21, c[0x0][0x270] ;  /* 0x00009c00ff157b82 */ /* 0x000ef00000000800 */
[----:B-1----:R-:W3:Y:S02]  /*16bc0*/  @P1 LDC R24, c[0x0][0x2e4] ;  /* 0x0000b900ff181b82 */ /* 0x002ee40000000800 */
[----:B---3--:R-:W-:-:S07]  /*16bd0*/  IMAD R21, R24, R21, RZ ;  /* 0x0000001518157224 */ /* 0x008fce00078e02ff */
.L_x_1638:
[----:B------:R-:W-:Y:S01]  /*16be0*/  BAR.SYNC.DEFER_BLOCKING 0x0 ;  /* 0x0000000000007b1d */ /* 0x000fe20000010000 */
[----:B------:R-:W-:Y:S01]  /*16bf0*/  ISETP.GE.AND P2, PT, R19, UR4, PT ;  /* 0x0000000413007c0c */ /* 0x000fe2000bf46270 */
[----:B------:R-:W-:Y:S01]  /*16c00*/  IMAD.IADD R18, R11, 0x1, -R18 ;  /* 0x000000010b127824 */ /* 0x000fe200078e0a12 */
[----:B------:R-:W-:Y:S01]  /*16c10*/  LEA.HI.SX32 R3, R3, 0x20, 0x1d ;  /* 0x0000002003037811 */ /* 0x000fe200078feaff */
[----:B------:R-:W-:Y:S01]  /*16c20*/  IMAD R16, R16, R21, RZ ;  /* 0x0000001510107224 */ /* 0x000fe200078e02ff */
[----:B------:R-:W-:-:S03]  /*16c30*/  SHF.R.S32.HI R20, RZ, 0x3, R8 ;  /* 0x00000003ff147819 */ /* 0x000fc60000011408 */
[----:B------:R-:W1:Y:S01]  /*16c40*/  @P0 LDC R19, c[0x0][0x2e8] ;  /* 0x0000ba00ff130b82 */ /* 0x000e620000000800 */
[----:B------:R-:W4:Y:S01]  /*16c50*/  @P0 MUFU.LG2 R5, R5 ;  /* 0x0000000500050308 */ /* 0x000f220000000c00 */
[----:B------:R-:W-:Y:S01]  /*16c60*/  ISETP.GE.AND P6, PT, R3, UR4, PT ;  /* 0x0000000403007c0c */ /* 0x000fe2000bfc6270 */
[----:B------:R-:W-:Y:S01]  /*16c70*/  @P3 FMUL.FTZ R25, R6, 0.69314718246459960938 ;  /* 0x3f31721806193820 */ /* 0x000fe20000410000 */
[----:B------:R-:W-:Y:S01]  /*16c80*/  SHF.R.S32.HI R11, RZ, 0x1f, R10 ;  /* 0x0000001fff0b7819 */ /* 0x000fe2000001140a */
[----:B------:R-:W-:Y:S01]  /*16c90*/  VIADD R3, R20, 0x40 ;  /* 0x0000004014037836 */ /* 0x000fe20000000000 */
[----:B------:R-:W-:Y:S01]  /*16ca0*/  LOP3.LUT P4, RZ, R4, 0x3, RZ, 0xc0, !PT ;  /* 0x0000000304ff7812 */ /* 0x000fe2000788c0ff */
[----:B---3--:R-:W-:Y:S01]  /*16cb0*/  IMAD R4, R7, UR6, RZ ;  /* 0x0000000607047c24 */ /* 0x008fe2000f8e02ff */
[----:B------:R-:W-:Y:S01]  /*16cc0*/  LEA.HI R11, R11, R10, RZ, 0x3 ;  /* 0x0000000a0b0b7211 */ /* 0x000fe200078f18ff */
[----:B------:R-:W-:Y:S01]  /*16cd0*/  IMAD.MOV.U32 R8, RZ, RZ, 0x7f800000 ;  /* 0x7f800000ff087424 */ /* 0x000fe200078e00ff */
[----:B------:R-:W-:Y:S01]  /*16ce0*/  SEL R16, R16, RZ, !P5 ;  /* 0x000000ff10107207 */ /* 0x000fe20006800000 */
[----:B--2---:R-:W-:Y:S01]  /*16cf0*/  @P3 FFMA.FTZ R8, R2, R17, R25 ;  /* 0x0000001102083223 */ /* 0x004fe20000010019 */
[----:B------:R-:W-:Y:S01]  /*16d00*/  ISETP.GE.AND P1, PT, R3, UR5, PT ;  /* 0x0000000503007c0c */ /* 0x000fe2000bf26270 */
[----:B------:R-:W-:Y:S01]  /*16d10*/  IMAD.SHL.U32 R4, R4, 0x80, RZ ;  /* 0x0000008004047824 */ /* 0x000fe200078e00ff */
[----:B------:R-:W-:Y:S01]  /*16d20*/  SHF.R.S32.HI R3, RZ, 0x1f, R18 ;  /* 0x0000001fff037819 */ /* 0x000fe20000011412 */
[----:B------:R-:W-:Y:S01]  /*16d30*/  IMAD R17, R9, R24, R16 ;  /* 0x0000001809117224 */ /* 0x000fe200078e0210 */
[----:B------:R-:W-:Y:S01]  /*16d40*/  LOP3.LUT R11, R11, 0xffffff8, RZ, 0xc0, !PT ;  /* 0x0ffffff80b0b7812 */ /* 0x000fe200078ec0ff */
[----:B------:R-:W-:Y:S01]  /*16d50*/  BSSY B0, `(.L_x_1639) ;  /* 0x0000020000007945 */ /* 0x000fe20003800000 */
[----:B------:R2:W3:Y:S01]  /*16d60*/  LDS.128 R12, [R230+0x3000] ;  /* 0x00300000e60c7984 */ /* 0x0004e20000000c00 */
[----:B------:R-:W-:Y:S01]  /*16d70*/  LEA.HI R3, R3, R18, RZ, 0x2 ;  /* 0x0000001203037211 */ /* 0x000fe200078f10ff */
[----:B----4-:R-:W-:Y:S01]  /*16d80*/  @P0 FMUL.FTZ R5, R5, 0.69314718246459960938 ;  /* 0x3f31721805050820 */ /* 0x010fe20000410000 */
[----:B------:R-:W-:Y:S01]  /*16d90*/  IMAD.IADD R11, R10, 0x1, -R11 ;  /* 0x000000010a0b7824 */ /* 0x000fe200078e0a0b */
[----:B------:R-:W-:Y:S01]  /*16da0*/  IADD3 R10, P5, P3, R4, R22, R17 ;  /* 0x00000016040a7210 */ /* 0x000fe20007bbe011 */
[----:B------:R-:W-:Y:S01]  /*16db0*/  IMAD.MOV.U32 R6, RZ, RZ, 0x7f800000 ;  /* 0x7f800000ff067424 */ /* 0x000fe200078e00ff */
[----:B------:R-:W-:Y:S01]  /*16dc0*/  SHF.R.S32.HI R16, RZ, 0x2, R3 ;  /* 0x00000002ff107819 */ /* 0x000fe20000011403 */
[----:B-1----:R-:W-:Y:S01]  /*16dd0*/  @P0 FFMA.FTZ R6, R0, R19, R5 ;  /* 0x0000001300060223 */ /* 0x002fe20000010005 */
[----:B------:R-:W-:-:S02]  /*16de0*/  SHF.R.S32.HI R3, RZ, 0x1f, R4 ;  /* 0x0000001fff037819 */ /* 0x000fc40000011404 */
        /* <DEDUP_REMOVED lines=22> */
.L_x_1640:
[----:B------:R-:W-:Y:S05]  /*16f50*/  BSYNC B0 ;  /* 0x0000000000007941 */ /* 0x000fea0003800000 */
.L_x_1639:
[----:B-1----:R-:W-:Y:S01]  /*16f60*/  SHF.R.S32.HI R2, RZ, 0x1f, R242 ;  /* 0x0000001fff027819 */ /* 0x002fe200000114f2 */
[----:B------:R-:W-:Y:S01]  /*16f70*/  ULDC.64 UR6, c[0x0][0x2a0] ;  /* 0x0000a80000067ab9 */ /* 0x000fe20000000a00 */
[----:B------:R-:W-:Y:S01]  /*16f80*/  IADD3 R24, P0, R242, UR12, RZ ;  /* 0x0000000cf2187c10 */ /* 0x000fe2000ff1e0ff */
[----:B------:R-:W-:Y:S01]  /*16f90*/  IMAD.U32 R3, RZ, RZ, UR18 ;  /* 0x00000012ff037e24 */ /* 0x000fe2000f8e00ff */
[----:B------:R-:W-:Y:S01]  /*16fa0*/  SHF.R.S32.HI R4, RZ, 0x1f, R9 ;  /* 0x0000001fff047819 */ /* 0x000fe20000011409 */
[----:B------:R1:W2:Y:S01]  /*16fb0*/  LDS.128 R16, [R230+0x4000] ;  /* 0x00400000e6107984 */ /* 0x0002a20000000c00 */
[----:B------:R-:W-:Y:S01]  /*16fc0*/  IADD3 R0, R20, 0x60, RZ ;  /* 0x0000006014007810 */ /* 0x000fe20007ffe0ff */
[----:B------:R-:W-:Y:S01]  /*16fd0*/  BSSY B0, `(.L_x_1641) ;  /* 0x000001f000007945 */ /* 0x000fe20003800000 */
[----:B------:R-:W-:Y:S02]  /*16fe0*/  IADD3.X R25, R2, UR8, RZ, P0, !PT ;  /* 0x0000000802197c10 */ /* 0x000fe400087fe4ff */
[----:B------:R-:W-:-:S02]  /*16ff0*/  SHF.R.S32.HI R21, RZ, 0x1f, R20 ;  /* 0x0000001fff157819 */ /* 0x000fc40000011414 */
[----:B------:R-:W-:Y:S01]  /*17000*/  ISETP.GE.AND P0, PT, R0, UR5, PT ;  /* 0x0000000500007c0c */ /* 0x000fe2000bf06270 */
[----:B------:R-:W-:Y:S02]  /*17010*/  IMAD R0, R4, UR6, RZ ;  /* 0x0000000604007c24 */ /* 0x000fe4000f8e02ff */
[----:B------:R-:W-:Y:S01]  /*17020*/  IMAD.WIDE R2, R3, 0x80, R20 ;  /* 0x0000008003027825 */ /* 0x000fe200078e0214 */
[----:B------:R1:W4:Y:S03]  /*17030*/  LDS.128 R4, [R230+0xc000] ;  /* 0x00c00000e6047984 */ /* 0x0003260000000c00 */
[C---:B------:R-:W-:Y:S01]  /*17040*/  IMAD R27, R9.reuse, UR7, R0 ;  /* 0x00000007091b7c24 */ /* 0x040fe2000f8e0200 */
[----:B------:R1:W1:Y:S01]  /*17050*/  LDS.128 R20, [R230] ;  /* 0x00000000e6147984 */ /* 0x0002620000000c00 */
[----:B------:R-:W-:-:S03]  /*17060*/  IMAD.WIDE.U32 R24, R9, UR6, R24 ;  /* 0x0000000609187c25 */ /* 0x000fc6000f8e0018 */
[----:B------:R1:W1:Y:S01]  /*17070*/  LDS.128 R8, [R230+0x8000] ;  /* 0x00800000e6087984 */ /* 0x0002620000000c00 */
        /* <DEDUP_REMOVED lines=17> */
[----:B--2---:R1:W-:Y:S04]  /*17190*/  @!P4 STG.E.128 desc[UR32][R28.64+0x80], R16 ;  /* 0x000080101c00c986 */ /* 0x0043e8000c101d20 */
[----:B------:R1:W-:Y:S04]  /*171a0*/  @!P3 STG.E.128 desc[UR32][R28.64+0x100], R8 ;  /* 0x000100081c00b986 */ /* 0x0003e8000c101d20 */
[----:B----4-:R1:W-:Y:S02]  /*171b0*/  @!P2 STG.E.128 desc[UR32][R28.64+0x180], R4 ;  /* 0x000180041c00a986 */ /* 0x0103e4000c101d20 */
.L_x_1642:
[----:B------:R-:W-:Y:S05]  /*171c0*/  BSYNC B0 ;  /* 0x0000000000007941 */ /* 0x000fea0003800000 */
.L_x_1641:
[----:B-1----:R1:W1:Y:S01]  /*171d0*/  LDS.128 R20, [R230+0x1000] ;  /* 0x00100000e6147984 */ /* 0x0022620000000c00 */
[----:B------:R-:W-:Y:S03]  /*171e0*/  BSSY B0, `(.L_x_1643) ;  /* 0x000001a000007945 */ /* 0x000fe60003800000 */
[----:B--2---:R2:W1:Y:S04]  /*171f0*/  LDS.128 R16, [R230+0x5000] ;  /* 0x00500000e6107984 */ /* 0x0044680000000c00 */
[----:B------:R2:W1:Y:S04]  /*17200*/  LDS.128 R8, [R230+0x9000] ;  /* 0x00900000e6087984 */ /* 0x0004680000000c00 */
[----:B----4-:R2:W4:Y:S01]  /*17210*/  LDS.128 R4, [R230+0xd000] ;  /* 0x00d00000e6047984 */ /* 0x0105220000000c00 */
        /* <DEDUP_REMOVED lines=22> */
.L_x_1644:
[----:B------:R-:W-:Y:S05]  /*17380*/  BSYNC B0 ;  /* 0x0000000000007941 */ /* 0x000fea0003800000 */
.L_x_1643:
        /* <DEDUP_REMOVED lines=27> */
.L_x_1646:
[----:B------:R-:W-:Y:S05]  /*17540*/  BSYNC B0 ;  /* 0x0000000000007941 */ /* 0x000fea0003800000 */
.L_x_1645:
[----:B-1----:R1:W1:Y:S04]  /*17550*/  LDS.128 R8, [R230+0x7000] ;  /* 0x00700000e6087984 */ /* 0x0022680000000c00 */
        /* <DEDUP_REMOVED lines=21> */
[----:B-1----:R3:W-:Y:S04]  /*176b0*/  @!P2 STG.E.128 desc[UR32][R2.64+0x80], R8 ;  /* 0x000080080200a986 */ /* 0x0027e8000c101d20 */
[----:B------:R3:W-:Y:S02]  /*176c0*/  @!P1 STG.E.128 desc[UR32][R2.64+0x100], R4 ;  /* 0x0001000402009986 */ /* 0x0007e4000c101d20 */
[----:B------:R-:W-:Y:S05]  /*176d0*/  @P0 EXIT ;  /* 0x000000000000094d */ /* 0x000fea0003800000 */
[----:B------:R-:W-:Y:S01]  /*176e0*/  STG.E.128 desc[UR32][R2.64+0x180], R16 ;  /* 0x0001801002007986 */ /* 0x000fe2000c101d20 */
[----:B------:R-:W-:Y:S05]  /*176f0*/  EXIT ;  /* 0x000000000000794d */ /* 0x000fea0003800000 */
.L_x_1647:
        /* <DEDUP_REMOVED lines=16> */
.L_x_2416:


//--------------------- .text._ZN5flash16flash_fwd_kernelI23Flash_fwd_kernel_traitsILi256ELi128ELi64ELi8ELb0ELb0EN7cutlass6half_tE19Flash_kernel_traitsILi256ELi128ELi64ELi8ES3_EELb1ELb0ELb0ELb0ELb0ELb1ELb0ELb0EEEvNS_16Flash_fwd_paramsE --------------------------
	.section	.text._ZN5flash16flash_fwd_kernelI23Flash_fwd_kernel_traitsILi256ELi128ELi64ELi8ELb0ELb0EN7cutlass6half_tE19Flash_kernel_traitsILi256ELi128ELi64ELi8ES3_EELb1ELb0ELb0ELb0ELb0ELb1ELb0ELb0EEEvNS_16Flash_fwd_paramsE,"ax",@progbits
	.align	128
        .global         _ZN5flash16flash_fwd_kernelI23Flash_fwd_kernel_traitsILi256ELi128ELi64ELi8ELb0ELb0EN7cutlass6half_tE19Flash_kernel_traitsILi256ELi128ELi64ELi8ES3_EELb1ELb0ELb0ELb0ELb0ELb1ELb0ELb0EEEvNS_16Flash_fwd_paramsE
        .type           _ZN5flash16flash_fwd_kernelI23Flash_fwd_kernel_traitsILi256ELi128ELi64ELi8ELb0ELb0EN7cutlass6half_tE19Flash_kernel_traitsILi256ELi128ELi64ELi8ES3_EELb1ELb0ELb0ELb0ELb0ELb1ELb0ELb0EEEvNS_16Flash_fwd_paramsE,@function
        .size           _ZN5flash16flash_fwd_kernelI23Flash_fwd_kernel_traitsILi256ELi128ELi64ELi8ELb0ELb0EN7cutlass6half_tE19Flash_kernel_traitsILi256ELi128ELi64ELi8ES3_EELb1ELb0ELb0ELb0ELb0ELb1ELb0ELb0EEEvNS_16Flash_fwd_paramsE,(.L_x_2417 - _ZN5flash16flash_fwd_kernelI23Flash_fwd_kernel_traitsILi256ELi128ELi64ELi8ELb0ELb0EN7cutlass6half_tE19Flash_kernel_traitsILi256ELi128ELi64ELi8ES3_EELb1ELb0ELb0ELb0ELb0ELb1ELb0ELb0EEEvNS_16Flash_fwd_paramsE)
        .other          _ZN5flash16flash_fwd_kernelI23Flash_fwd_kernel_traitsILi256ELi128ELi64ELi8ELb0ELb0EN7cutlass6half_tE19Flash_kernel_traitsILi256ELi128ELi64ELi8ES3_EELb1ELb0ELb0ELb0ELb0ELb1ELb0ELb0EEEvNS_16Flash_fwd_paramsE,@"STO_CUDA_ENTRY STV_DEFAULT"
_ZN5flash16flash_fwd_kernelI23Flash_fwd_kernel_traitsILi256ELi128ELi64ELi8ELb0ELb0EN7cutlass6half_tE19Flash_kernel_traitsILi256ELi128ELi64ELi8ES3_EELb1ELb0ELb0ELb0ELb0ELb1ELb0ELb0EEEvNS_16Flash_fwd_paramsE:
.text._ZN5flash16flash_fwd_kernelI23Flash_fwd_kernel_traitsILi256ELi128ELi64ELi8ELb0ELb0EN7cutlass6half_tE19Flash_kernel_traitsILi256ELi128ELi64ELi8ES3_EELb1ELb0ELb0ELb0ELb0ELb1ELb0ELb0EEEvNS_16Flash_fwd_paramsE:
        /* <DEDUP_REMOVED lines=11> */
[----:B------:R-:W-:-:S05]  /*00b0*/  ULDC.64 UR10, c[0x0][0x2f0] ;  /* 0x0000bc00000a7ab9 */ /* 0x000fca0000000a00 */
[----:B------:R-:W4:Y:S01]  /*00c0*/  @P2 LDG.E.64 R6, desc[UR30][R6.64] ;  /* 0x0000001e06062981 */ /* 0x000f22000c1e1b00 */
[----:B------:R-:W-:Y:S01]  /*00d0*/  S2UR UR27, SR_CTAID.X ;  /* 0x00000000001b79c3 */ /* 0x000fe20000002500 */
[----:B-1----:R-:W-:-:S07]  /*00e0*/  @P2 IMAD.MOV.U32 R2, RZ, RZ, R165 ;  /* 0x000000ffff022224 */ /* 0x002fce00078e00a5 */
[----:B------:R-:W1:Y:S01]  /*00f0*/  S2UR UR14, SR_CTAID.Y ;  /* 0x00000000000e79c3 */ /* 0x000e620000002600 */
[----:B--2---:R-:W-:-:S07]  /*0100*/  @P2 IMAD.MOV.U32 R3, RZ, RZ, R78 ;  /* 0x000000ffff032224 */ /* 0x004fce00078e004e */
[----:B------:R-:W2:Y:S01]  /*0110*/  S2UR UR9, SR_CTAID.Z ;  /* 0x00000000000979c3 */ /* 0x000ea20000002700 */
[----:B------:R5:W4:Y:S01]  /*0120*/  @P2 LDG.E.64 R4, desc[UR30][R2.64] ;  /* 0x0000001e02042981 */ /* 0x000b22000c1e1b00 */
[----:B------:R-:W-:-:S06]  /*0130*/  UISETP.NE.U32.AND UP2, UPT, UR6, URZ, UPT ;  /* 0x0000003f0600728c */ /* 0x000fcc000bf45070 */
[----:B------:R-:W4:Y:S01]  /*0140*/  @P2 LDC R0, c[0x0][0x3b0] ;  /* 0x0000ec00ff002b82 */ /* 0x000f220000000800 */
[----:B------:R-:W-:Y:S01]  /*0150*/  UISETP.NE.AND.EX UP2, UPT, UR7, URZ, UPT, UP2 ;  /* 0x0000003f0700728c */ /* 0x000fe2000bf45320 */
[----:B------:R-:W-:Y:S02]  /*0160*/  ULDC.U8 UR6, c[0x0][0x3c2] ;  /* 0x0000f08000067ab9 */ /* 0x000fe40000000000 */
[----:B------:R-:W-:-:S03]  /*0170*/  UISETP.NE.AND UP3, UPT, UR6, URZ, UPT ;  /* 0x0000003f0600728c */ /* 0x000fc6000bf65270 */
[----:B------:R-:W-:Y:S01]  /*0180*/  PLOP3.LUT P0, PT, PT, PT, UP2, 0x80, 0x0 ;  /* 0x000000000000781c */ /* 0x000fe20003f0f028 */
[----:B-1----:R-:W-:Y:S01]  /*0190*/  UIMAD.WIDE UR10, UR14, 0x4, UR10 ;  /* 0x000000040e0a78a5 */ /* 0x002fe2000f8e020a */
[----:B------:R-:W-:Y:S01]  /*01a0*/  ULDC.64 UR6, c[0x0][0x2f8] ;  /* 0x0000be0000067ab9 */ /* 0x000fe20000000a00 */
        /* <DEDUP_REMOVED lines=9> */
[----:B------:R-:W-:Y:S01]  /*0240*/  UIMAD.WIDE UR6, UR14, 0x4, UR6 ;  /* 0x000000040e0678a5 */ /* 0x000fe2000f8e0206 */
[----:B----4-:R-:W-:Y:S02]  /*0250*/  @P2 R2UR UR34, R6 ;  /* 0x00000000062222ca */ /* 0x010fe400000e0000 */
        /* <DEDUP_REMOVED lines=9> */
[----:B------:R-:W-:Y:S02]  /*02f0*/  @UP1 ULDC.64 UR10, c[0x0][0x300] ;  /* 0x0000c000000a1ab9 */ /* 0x000fe40000000a00 */
[----:B------:R-:W-:Y:S01]  /*0300*/  @UP1 UIMAD.WIDE UR10, UR14, 0x4, UR10 ;  /* 0x000000040e0a18a5 */ /* 0x000fe2000f8e020a */
[----:B------:R-:W-:Y:S01]  /*0310*/  PLOP3.LUT P2, PT, PT, PT, UP0, 0x80, 0x0 ;  /* 0x000000000000781c */ /* 0x000fe20003f4f008 */
[----:B-1----:R-:W-:Y:S02]  /*0320*/  @!P3 IMAD.MOV.U32 R6, RZ, RZ, R165 ;  /* 0x000000ffff06b224 */ /* 0x002fe400078e00a5 */
[----:B------:R-:W-:-:S05]  /*0330*/  @!P3 IMAD.MOV.U32 R7, RZ, RZ, R78 ;  /* 0x000000ffff07b224 */ /* 0x000fca00078e004e */
[----:B------:R1:W-:Y:S04]  /*0340*/  @!P3 STG.E.64 desc[UR30][R2.64+0x8], R6 ;  /* 0x000008060200b986 */ /* 0x0003e8000c101b1e */
[----:B------:R-:W2:Y:S04]  /*0350*/  @P0 LDG.E R0, desc[UR30][R4.64+0x4] ;  /* 0x0000041e04000981 */ /* 0x000ea8000c1e1900 */
[----:B-1----:R1:W3:Y:S01]  /*0360*/  @P0 LDG.E R6, desc[UR30][R4.64] ;  /* 0x0000001e04060981 */ /* 0x0022e2000c1e1900 */
[----:B------:R-:W-:Y:S01]  /*0370*/  IMAD.U32 R2, RZ, RZ, UR6 ;  /* 0x00000006ff027e24 */ /* 0x000fe2000f8e00ff */
[----:B------:R-:W-:Y:S01]  /*0380*/  UMOV UR26, 0xffffffff ;  /* 0xffffffff001a7882 */ /* 0x000fe20000000000 */
[----:B------:R-:W-:Y:S01]  /*0390*/  IMAD.U32 R3, RZ, RZ, UR7 ;  /* 0x00000007ff037e24 */ /* 0x000fe2000f8e00ff */
[----:B------:R-:W-:Y:S01]  /*03a0*/  ULDC UR6, c[0x0][0x270] ;  /* 0x00009c0000067ab9 */ /* 0x000fe20000000800 */
[----:B-1----:R-:W-:-:S02]  /*03b0*/  IMAD.U32 R4, RZ, RZ, UR10 ;  /* 0x0000000aff047e24 */ /* 0x002fc4000f8e00ff */
[----:B------:R-:W-:-:S05]  /*03c0*/  IMAD.U32 R5, RZ, RZ, UR11 ;  /* 0x0000000bff057e24 */ /* 0x000fca000f8e00ff */
[----:B------:R-:W4:Y:S04]  /*03d0*/  @P1 LDG.E R4, desc[UR30][R4.64] ;  /* 0x0000001e04041981 */ /* 0x000f28000c1e1900 */
[----:B------:R-:W5:Y:S01]  /*03e0*/  @!P2 LDG.E R5, desc[UR30][R2.64] ;  /* 0x0000001e0205a981 */ /* 0x000f62000c1e1900 */
[----:B------:R-:W-:Y:S01]  /*03f0*/  UMOV UR15, URZ ;  /* 0x0000003f000f7c82 */ /* 0x000fe20008000000 */
[----:B------:R-:W-:Y:S01]  /*0400*/  UIMAD UR7, UR14, UR6, UR9 ;  /* 0x000000060e0772a4 */ /* 0x000fe2000f8e0209 */
[----:B------:R-:W-:Y:S01]  /*0410*/  UMOV UR8, 0xffffffff ;  /* 0xffffffff00087882 */ /* 0x000fe20000000000 */
[----:B--2---:R-:W-:Y:S02]  /*0420*/  @P0 R2UR UR28, R0 ;  /* 0x00000000001c02ca */ /* 0x004fe400000e0000 */
[----:B------:R-:W-:-:S04]  /*0430*/  SHF.R.S32.HI R0, RZ, 0x1f, R80 ;  /* 0x0000001fff007819 */ /* 0x000fc80000011450 */
[----:B------:R-:W-:Y:S02]  /*0440*/  LEA.HI R79, R0, R80, RZ, 0x5 ;  /* 0x00000050004f7211 */ /* 0x000fe400078f28ff */
[----:B---3--:R-:W-:Y:S02]  /*0450*/  @P0 R2UR UR26, R6 ;  /* 0x00000000061a02ca */ /* 0x008fe400000e0000 */
[----:B------:R-:W-:Y:S01]  /*0460*/  ISETP.NE.U32.AND P0, PT, RZ, UR4, PT ;  /* 0x00000004ff007c0c */ /* 0x000fe2000bf05070 */
[----:B------:R-:W-:-:S10]  /*0470*/  USHF.L.U32 UR4, UR7, 0x5, URZ ;  /* 0x0000000507047899 */ /* 0x000fd4000800063f */
[----:B------:R-:W-:Y:S01]  /*0480*/  @UP2 UIADD3 UR28, UR28, -UR26, URZ ;  /* 0x8000001a1c1c2290 */ /* 0x000fe2000fffe03f */
[----:B----4-:R-:W-:Y:S02]  /*0490*/  @P1 R2UR UR15, R4 ;  /* 0x00000000040f12ca */ /* 0x010fe400000e0000 */
[----:B------:R-:W-:-:S05]  /*04a0*/  LOP3.LUT R4, R79, 0xffffffe0, RZ, 0xc0, !PT ;  /* 0xffffffe04f047812 */ /* 0x000fca00078ec0ff */
[----:B------:R-:W-:Y:S01]  /*04b0*/  IMAD.IADD R4, R80, 0x1, -R4 ;  /* 0x0000000150047824 */ /* 0x000fe200078e0a04 */
[----:B------:R-:W-:Y:S01]  /*04c0*/  @!UP2 ULDC UR28, c[0x0][0x2c4] ;  /* 0x0000b100001caab9 */ /* 0x000fe20000000800 */
[----:B-----5:R-:W-:Y:S02]  /*04d0*/  @!P2 R2UR UR8, R5 ;  /* 0x000000000508a2ca */ /* 0x020fe400000e0000 */
[----:B------:R-:W-:Y:S01]  /*04e0*/  ISETP.NE.AND.EX P2, PT, RZ, UR5, PT, P0 ;  /* 0x00000005ff007c0c */ /* 0x000fe2000bf45300 */
[----:B------:R-:W-:Y:S01]  /*04f0*/  USHF.R.S32.HI UR5, URZ, 0x1f, UR4 ;  /* 0x0000001f3f057899 */ /* 0x000fe20008011404 */
[--C-:B------:R-:W-:Y:S02]  /*0500*/  IADD3 R165, P1, P0, R165, UR4, R4.reuse ;  /* 0x00000004a5a57c10 */ /* 0x100fe4000f83e004 */
[----:B------:R-:W-:-:S04]  /*0510*/  SHF.R.S32.HI R4, RZ, 0x1f, R4 ;  /* 0x0000001fff047819 */ /* 0x000fc80000011404 */
        /* <DEDUP_REMOVED lines=9> */
.L_x_1648:
[----:B------:R-:W-:-:S05]  /*05b0*/  ULDC UR7, c[0x0][0x2c8] ;  /* 0x0000b20000077ab9 */ /* 0x000fca0000000800 */
.L_x_1649:
        /* <DEDUP_REMOVED lines=30> */
[CC--:B------:R-:W-:Y:S01]  /*07a0*/  LEA.HI R5, R0.reuse, R80.reuse, RZ, 0x3 ;  /* 0x0000005000057211 */ /* 0x0c0fe200078f18ff */
[----:B------:R-:W-:Y:S01]  /*07b0*/  UIADD3 UR22, -UR22, UR28, URZ ;  /* 0x0000001c16167290 */ /* 0x000fe2000fffe13f */
[----:B------:R-:W-:Y:S01]  /*07c0*/  IMAD.U32 R30, RZ, RZ, UR27 ;  /* 0x0000001bff1e7e24 */ /* 0x000fe2000f8e00ff */
[CC--:B------:R-:W-:Y:S02]  /*07d0*/  LEA.HI R16, R0.reuse, R80.reuse, RZ, 0x6 ;  /* 0x0000005000107211 */ /* 0x0c0fe400078f30ff */
[----:B------:R-:W-:Y:S02]  /*07e0*/  SHF.R.S32.HI R18, RZ, 0x3, R5 ;  /* 0x00000003ff127819 */ /* 0x000fe40000011405 */
[----:B------:R-:W-:Y:S01]  /*07f0*/  LEA.HI R0, R0, R80, RZ, 0x4 ;  /* 0x0000005000007211 */ /* 0x000fe200078f20ff */
[----:B------:R-:W-:Y:S01]  /*0800*/  IMAD.SHL.U32 R16, R16, 0x8, RZ ;  /* 0x0000000810107824 */ /* 0x000fe200078e00ff */
[C---:B------:R-:W-:Y:S01]  /*0810*/  ISETP.GE.AND P4, PT, R18.reuse, UR22, PT ;  /* 0x0000001612007c0c */ /* 0x040fe2000bf86270 */
[----:B------:R-:W-:Y:S01]  /*0820*/  @UP0 ULDC.64 UR4, c[0x0][0x240] ;  /* 0x0000900000040ab9 */ /* 0x000fe20000000a00 */
[----:B------:R-:W-:Y:S01]  /*0830*/  SHF.R.S32.HI R19, RZ, 0x1f, R18 ;  /* 0x0000001fff137819 */ /* 0x000fe20000011412 */
[----:B------:R-:W-:Y:S01]  /*0840*/  @UP0 UIMAD.WIDE.U32 UR6, UR26, UR4, URZ ;  /* 0x000000041a0602a5 */ /* 0x000fe2000f8e003f */
[----:B------:R-:W-:Y:S01]  /*0850*/  IMAD.SHL.U32 R12, R18, 0x40, RZ ;  /* 0x00000040120c7824 */ /* 0x000fe200078e00ff */
[----:B------:R-:W-:-:S02]  /*0860*/  SHF.R.S32.HI R233, RZ, 0x4, R0 ;  /* 0x00000004ffe97819 */ /* 0x000fc40000011400 */
[----:B------:R-:W-:Y:S01]  /*0870*/  @UP0 UIMAD UR10, UR26, UR5, UR7 ;  /* 0x000000051a0a02a4 */ /* 0x000fe2000f8e0207 */
[----:B------:R-:W-:Y:S01]  /*0880*/  IMAD.WIDE R30, R30, 0x80, R18 ;  /* 0x000000801e1e7825 */ /* 0x000fe200078e0212 */
[----:B------:R-:W-:Y:S01]  /*0890*/  @!UP0 USHF.R.S32.HI UR7, URZ, 0x1f, UR14 ;  /* 0x0000001f3f078899 */ /* 0x000fe2000801140e */
[----:B------:R-:W-:Y:S01]  /*08a0*/  LOP3.LUT R12, R12, 0x1c0, RZ, 0xc0, !PT ;  /* 0x000001c00c0c7812 */ /* 0x000fe200078ec0ff */
[----:B------:R-:W-:Y:S01]  /*08b0*/  @!UP0 ULDC.64 UR4, c[0x0][0x228] ;  /* 0x00008a0000048ab9 */ /* 0x000fe20000000a00 */
[----:B-1----:R-:W-:Y:S01]  /*08c0*/  IABS R2, R8 ;  /* 0x0000000800027213 */ /* 0x002fe20000000000 */
[----:B------:R-:W-:Y:S02]  /*08d0*/  @!UP0 UIMAD UR7, UR7, UR4, URZ ;  /* 0x00000004070782a4 */ /* 0x000fe4000f8e023f */
[----:B------:R-:W-:Y:S01]  /*08e0*/  @!UP0 UIMAD.WIDE.U32 UR16, UR14, UR4, URZ ;  /* 0x000000040e1082a5 */ /* 0x000fe2000f8e003f */
[----:B------:R-:W1:Y:S01]  /*08f0*/  I2F.RP R6, R2 ;  /* 0x0000000200067306 */ /* 0x000e620000209400 */
[----:B------:R-:W-:-:S02]  /*0900*/  @!UP0 UIMAD UR7, UR14, UR5, UR7 ;  /* 0x000000050e0782a4 */ /* 0x000fc4000f8e0207 */
[----:B------:R-:W-:Y:S01]  /*0910*/  USHF.R.S32.HI UR4, URZ, 0x1f, UR9 ;  /* 0x0000001f3f047899 */ /* 0x000fe20008011409 */
[----:B--2---:R-:W-:Y:S01]  /*0920*/  IABS R3, R3 ;  /* 0x0000000300037213 */ /* 0x004fe20000000000 */
[----:B------:R-:W-:Y:S01]  /*0930*/  @!UP0 UIADD3 UR10, UR17, UR7, URZ ;  /* 0x00000007110a8290 */ /* 0x000fe2000fffe03f */
[----:B------:R-:W-:Y:S01]  /*0940*/  @!UP0 UMOV UR6, UR16 ;  /* 0x0000001000068c82 */ /* 0x000fe20008000000 */
[----:B------:R-:W-:Y:S02]  /*0950*/  ULEA.HI.SX32 UR5, UR38, 0xffffffff, 0x1a ;  /* 0xffffffff26057891 */ /* 0x000fe4000f8fd23f */
[----:B------:R-:W-:Y:S02]  /*0960*/  UISETP.NE.AND UP0, UPT, UR8, -0x1, UPT ;  /* 0xffffffff0800788c */ /* 0x000fe4000bf05270 */
[----:B------:R-:W-:Y:S01]  /*0970*/  UIMAD UR13, UR5, -0x40, UR12 ;  /* 0xffffffc0050d78a4 */ /* 0x000fe2000f8e020c */
[----:B-1----:R-:W1:Y:S05]  /*0980*/  MUFU.RCP R6, R6 ;  /* 0x0000000600067308 */ /* 0x002e6a0000001000 */
[----:B------:R-:W-:-:S03]  /*0990*/  ISETP.GE.AND P6, PT, R18, UR13, PT ;  /* 0x0000000d12007c0c */ /* 0x000fc6000bfc6270 */
[----:B------:R-:W-:Y:S01]  /*09a0*/  @UP0 UIADD3 UR16, UR15, UR8, URZ ;  /* 0x000000080f100290 */ /* 0x000fe2000fffe03f */
[----:B-1----:R-:W-:-:S04]  /*09b0*/  VIADD R6, R6, 0xffffffe ;  /* 0x0ffffffe06067836 */ /* 0x002fc80000000000 */
[----:B------:R-:W1:Y:S02]  /*09c0*/  F2I.FTZ.U32.TRUNC.NTZ R7, R6 ;  /* 0x0000000600077305 */ /* 0x000e64000021f000 */
[----:B-1----:R-:W-:Y:S02]  /*09d0*/  IMAD.MOV R4, RZ, RZ, -R7 ;  /* 0x000000ffff047224 */ /* 0x002fe400078e0a07 */
[----:B------:R-:W-:Y:S02]  /*09e0*/  IMAD.MOV.U32 R6, RZ, RZ, RZ ;  /* 0x000000ffff067224 */ /* 0x000fe400078e00ff */
[----:B------:R-:W-:-:S04]  /*09f0*/  IMAD R4, R4, R2, RZ ;  /* 0x0000000204047224 */ /* 0x000fc800078e02ff */
[----:B------:R-:W-:-:S04]  /*0a00*/  IMAD.HI.U32 R6, R7, R4, R6 ;  /* 0x0000000407067227 */ /* 0x000fc800078e0006 */
[----:B------:R-:W-:-:S04]  /*0a10*/  IMAD.MOV.U32 R4, RZ, RZ, R3 ;  /* 0x000000ffff047224 */ /* 0x000fc800078e0003 */
[----:B------:R-:W-:Y:S01]  /*0a20*/  IMAD.HI.U32 R235, R6, R4, RZ ;  /* 0x0000000406eb7227 */ /* 0x000fe200078e00ff */
[----:B------:R-:W-:-:S03]  /*0a30*/  LOP3.LUT R6, R8, UR9, RZ, 0x3c, !PT ;  /* 0x0000000908067c12 */ /* 0x000fc6000f8e3cff */
[----:B------:R-:W-:-:S04]  /*0a40*/  IMAD.MOV R3, RZ, RZ, -R235 ;  /* 0x000000ffff037224 */ /* 0x000fc800078e0aeb */
[----:B------:R-:W-:Y:S02]  /*0a50*/  IMAD R3, R2, R3, R4 ;  /* 0x0000000302037224 */ /* 0x000fe400078e0204 */
[----:B------:R-:W-:-:S03]  /*0a60*/  VIADD R4, R18, 0x40 ;  /* 0x0000004012047836 */ /* 0x000fc60000000000 */
[----:B------:R-:W-:Y:S02]  /*0a70*/  ISETP.GT.U32.AND P1, PT, R2, R3, PT ;  /* 0x000000030200720c */ /* 0x000fe40003f24070 */
[----:B------:R-:W-:Y:S02]  /*0a80*/  ISETP.GE.AND P2, PT, R4, UR22, PT ;  /* 0x0000001604007c0c */ /* 0x000fe4000bf46270 */
[----:B------:R-:W-:Y:S01]  /*0a90*/  LOP3.LUT R4, R5, 0xfffffff8, RZ, 0xc0, !PT ;  /* 0xfffffff805047812 */ /* 0x000fe200078ec0ff */
[----:B------:R-:W-:-:S04]  /*0aa0*/  VIADD R5, R18, 0x20 ;  /* 0x0000002012057836 */ /* 0x000fc80000000000 */
[----:B------:R-:W-:Y:S01]  /*0ab0*/  IMAD.IADD R4, R80, 0x1, -R4 ;  /* 0x0000000150047824 */ /* 0x000fe200078e0a04 */
[----:B------:R-:W-:-:S03]  /*0ac0*/  ISETP.GE.AND P3, PT, R5, UR22, PT ;  /* 0x0000001605007c0c */ /* 0x000fc6000bf66270 */
[----:B------:R-:W-:Y:S02]  /*0ad0*/  @!P1 IMAD.IADD R3, R3, 0x1, -R2 ;  /* 0x0000000103039824 */ /* 0x000fe400078e0a02 */
[----:B------:R-:W-:Y:S02]  /*0ae0*/  IMAD.SHL.U32 R26, R4, 0x8, RZ ;  /* 0x00000008041a7824 */ /* 0x000fe400078e00ff */
[----:B------:R-:W-:Y:S01]  /*0af0*/  @!P1 VIADD R235, R235, 0x1 ;  /* 0x00000001ebeb9836 */ /* 0x000fe20000000000 */
[----:B------:R-:W-:Y:S02]  /*0b00*/  ISETP.GE.U32.AND P5, PT, R3, R2, PT ;  /* 0x000000020300720c */ /* 0x000fe40003fa6070 */
[--C-:B------:R-:W-:Y:S01]  /*0b10*/  SHF.R.S32.HI R27, RZ, 0x1f, R26.reuse ;  /* 0x0000001fff1b7819 */ /* 0x100fe2000001141a */
[----:B------:R-:W1:Y:S01]  /*0b20*/  @!P4 LDC.64 R2, c[0x0][0x240] ;  /* 0x00009000ff02cb82 */ /* 0x000e620000000a00 */
[----:B------:R-:W-:Y:S01]  /*0b30*/  IADD3 R10, P0, R26, UR6, RZ ;  /* 0x000000061a0a7c10 */ /* 0x000fe2000ff1e0ff */
[----:B------:R-:W-:Y:S01]  /*0b40*/  ULDC.64 UR6, c[0x0][0x258] ;  /* 0x0000960000067ab9 */ /* 0x000fe20000000a00 */
[----:B------:R-:W-:Y:S01]  /*0b50*/  ISETP.NE.AND P1, PT, R8, RZ, PT ;  /* 0x000000ff0800720c */ /* 0x000fe20003f25270 */
[----:B------:R-:W-:Y:S01]  /*0b60*/  IMAD.U32 R24, RZ, RZ, UR6 ;  /* 0x00000006ff187e24 */ /* 0x000fe2000f8e00ff */
[----:B------:R-:W-:Y:S01]  /*0b70*/  IADD3.X R11, R27, UR10, RZ, P0, !PT ;  /* 0x0000000a1b0b7c10 */ /* 0x000fe200087fe4ff */
[----:B------:R-:W-:Y:S01]  /*0b80*/  UIMAD UR4, UR4, UR6, URZ ;  /* 0x00000006040472a4 */ /* 0x000fe2000f8e023f */
[----:B------:R-:W-:Y:S01]  /*0b90*/  ISETP.GE.AND P0, PT, R6, RZ, PT ;  /* 0x000000ff0600720c */ /* 0x000fe20003f06270 */
[----:B------:R-:W2:Y:S01]  /*0ba0*/  @!P3 LDC.64 R28, c[0x0][0x210] ;  /* 0x00008400ff1cbb82 */ /* 0x000ea20000000a00 */
[----:B------:R-:W-:Y:S01]  /*0bb0*/  LOP3.LUT R13, R12, 0x38, R26, 0xf8, !PT ;  /* 0x000000380c0d7812 */ /* 0x000fe200078ef81a */
[----:B------:R-:W-:Y:S01]  /*0bc0*/  IMAD.WIDE.U32 R24, R24, UR9, R10 ;  /* 0x0000000918187c25 */ /* 0x000fe2000f8e000a */
[----:B------:R-:W-:Y:S01]  /*0bd0*/  UIMAD UR4, UR9, UR7, UR4 ;  /* 0x00000007090472a4 */ /* 0x000fe2000f8e0204 */
[----:B------:R-:W-:Y:S01]  /*0be0*/  SHF.R.U32.HI R12, RZ, 0x3, R12 ;  /* 0x00000003ff0c7819 */ /* 0x000fe2000001160c */
[----:B------:R-:W3:Y:S01]  /*0bf0*/  @!P3 S2R R17, SR_CgaCtaId ;  /* 0x000000000011b919 */ /* 0x000ee20000008800 */
[----:B------:R-:W-:Y:S01]  /*0c00*/  @P5 VIADD R235, R235, 0x1 ;  /* 0x00000001ebeb5836 */ /* 0x000fe20000000000 */
[----:B------:R-:W-:Y:S01]  /*0c10*/  ISETP.GE.AND P5, PT, R5, UR13, PT ;  /* 0x0000000d05007c0c */ /* 0x000fe2000bfa6270 */
[----:B------:R-:W4:Y:S01]  /*0c20*/  @!P4 LDC.64 R10, c[0x0][0x210] ;  /* 0x00008400ff0acb82 */ /* 0x000f220000000a00 */
[----:B------:R-:W-:Y:S01]  /*0c30*/  VIADD R9, R25, UR4 ;  /* 0x0000000419097c36 */ /* 0x000fe20008000000 */
[----:B------:R-:W-:Y:S01]  /*0c40*/  LOP3.LUT R12, R13, R12, RZ, 0x3c, !PT ;  /* 0x0000000c0d0c7212 */ /* 0x000fe200078e3cff */
[----:B------:R-:W-:Y:S01]  /*0c50*/  UMOV UR4, 0x400 ;  /* 0x0000040000047882 */ /* 0x000fe20000000000 */
[----:B------:R-:W-:Y:S01]  /*0c60*/  @!P0 IMAD.MOV R235, RZ, RZ, -R235 ;  /* 0x000000ffffeb8224 */ /* 0x000fe200078e0aeb */
[----:B------:R-:W-:Y:S01]  /*0c70*/  @!P1 LOP3.LUT R235, RZ, R8, RZ, 0x33, !PT ;  /* 0x00000008ffeb9212 */ /* 0x000fe200078e33ff */
[----:B------:R-:W-:Y:S01]  /*0c80*/  @!P4 IMAD.MOV.U32 R8, RZ, RZ, R24 ;  /* 0x000000ffff08c224 */ /* 0x000fe200078e0018 */
[----:B------:R-:W5:Y:S01]  /*0c90*/  @!P6 S2R R13, SR_CgaCtaId ;  /* 0x00000000000de919 */ /* 0x000f620000008800 */
[----:B------:R-:W3:Y:S01]  /*0ca0*/  @!P3 LDC.64 R6, c[0x0][0x240] ;  /* 0x00009000ff06bb82 */ /* 0x000ee20000000a00 */
[-C--:B-1----:R-:W-:Y:S01]  /*0cb0*/  @!P4 IMAD R14, R31, R2.reuse, RZ ;  /* 0x000000021f0ec224 */ /* 0x082fe200078e02ff */
[----:B------:R-:W-:Y:S01]  /*0cc0*/  @UP0 UIADD3 UR10, UR15, UR8, URZ ;  /* 0x000000080f0a0290 */ /* 0x000fe2000fffe03f */
[C---:B------:R-:W-:Y:S01]  /*0cd0*/  @!P4 IMAD.WIDE.U32 R20, R30.reuse, R2, R8 ;  /* 0x000000021e14c225 */ /* 0x040fe200078e0008 */
[----:B------:R-:W-:Y:S01]  /*0ce0*/  @!P3 IADD3 R2, P0, R30, 0x20, RZ ;  /* 0x000000201e02b810 */ /* 0x000fe20007f1e0ff */
[----:B------:R-:W-:-:S02]  /*0cf0*/  @UP0 ULDC.64 UR8, c[0x0][0x248] ;  /* 0x0000920000080ab9 */ /* 0x000fc40000000a00 */
[----:B------:R-:W-:Y:S01]  /*0d00*/  @!P4 IMAD R14, R30, R3, R14 ;  /* 0x000000031e0ec224 */ /* 0x000fe200078e020e */
[----:B------:R-:W1:Y:S01]  /*0d10*/  S2UR UR6, SR_CgaCtaId ;  /* 0x00000000000679c3 */ /* 0x000e620000008800 */
[----:B------:R-:W-:Y:S01]  /*0d20*/  @!P3 IMAD.X R15, RZ, RZ, R31, P0 ;  /* 0x000000ffff0fb224 */ /* 0x000fe200000e061f */
[----:B------:R-:W-:Y:S01]  /*0d30*/  @UP0 UIMAD.WIDE.U32 UR18, UR16, UR8, URZ ;  /* 0x00000008101202a5 */ /* 0x000fe2000f8e003f */
[----:B------:R-:W-:Y:S01]  /*0d40*/  @!P4 IMAD.IADD R14, R21, 0x1, R14 ;  /* 0x00000001150ec824 */ /* 0x000fe200078e020e */
[----:B------:R-:W-:Y:S01]  /*0d50*/  @UP0 UIMAD UR16, UR16, UR9, URZ ;  /* 0x00000009101002a4 */ /* 0x000fe2000f8e023f */
[----:B------:R-:W-:Y:S02]  /*0d60*/  @!P3 IMAD.MOV.U32 R21, RZ, RZ, R9 ;  /* 0x000000ffff15b224 */ /* 0x000fe400078e0009 */
[----:B------:R-:W-:Y:S01]  /*0d70*/  VIADD R3, R18, 0x60 ;  /* 0x0000006012037836 */ /* 0x000fe20000000000 */
[----:B----4-:R-:W-:Y:S01]  /*0d80*/  @!P4 LEA R10, P0, R20, R10, 0x1 ;  /* 0x0000000a140ac211 */ /* 0x010fe200078008ff */
[----:B------:R-:W-:-:S03]  /*0d90*/  @UP0 UIADD3 UR16, UR19, UR16, URZ ;  /* 0x0000001013100290 */ /* 0x000fc6000fffe03f */
[----:B------:R-:W-:Y:S01]  /*0da0*/  @!P4 LEA.HI.X R11, R20, R11, R14, 0x1, P0 ;  /* 0x0000000b140bc211 */ /* 0x000fe200000f0c0e */
[----:B------:R-:W-:Y:S01]  /*0db0*/  @!P3 IMAD.MOV.U32 R20, RZ, RZ, R24 ;  /* 0x000000ffff14b224 */ /* 0x000fe200078e0018 */
[----:B------:R-:W-:Y:S01]  /*0dc0*/  ISETP.GE.AND P1, PT, R3, UR22, PT ;  /* 0x0000001603007c0c */ /* 0x000fe2000bf26270 */
[-C--:B---3--:R-:W-:Y:S01]  /*0dd0*/  @!P3 IMAD R15, R15, R6.reuse, RZ ;  /* 0x000000060f0fb224 */ /* 0x088fe200078e02ff */
[----:B------:R-:W-:Y:S01]  /*0de0*/  LOP3.LUT R3, R12, 0xfffffe00, R16, 0xf8, !PT ;  /* 0xfffffe000c037812 */ /* 0x000fe200078ef810 */
[----:B------:R-:W-:Y:S01]  /*0df0*/  @!P3 IMAD.WIDE.U32 R20, R2, R6, R20 ;  /* 0x000000060214b225 */ /* 0x000fe200078e0014 */
[----:B------:R-:W3:Y:S01]  /*0e00*/  @!P5 S2R R12, SR_CgaCtaId ;  /* 0x00000000000cd919 */ /* 0x000ee20000008800 */
[----:B------:R-:W-:Y:S02]  /*0e10*/  LOP3.LUT R6, R0, 0xfffffff0, RZ, 0xc0, !PT ;  /* 0xfffffff000067812 */ /* 0x000fe400078ec0ff */
[----:B------:R-:W-:Y:S01]  /*0e20*/  @!P3 IMAD R7, R2, R7, R15 ;  /* 0x000000070207b224 */ /* 0x000fe200078e020f */
[----:B--2---:R-:W-:Y:S01]  /*0e30*/  @!P3 LEA R28, P0, R20, R28, 0x1 ;  /* 0x0000001c141cb211 */ /* 0x004fe200078008ff */
[----:B------:R-:W2:Y:S01]  /*0e40*/  @!P2 S2R R15, SR_CgaCtaId ;  /* 0x00000000000fa919 */ /* 0x000ea20000008800 */
[----:B-1----:R-:W-:Y:S01]  /*0e50*/  ULEA UR4, UR6, UR4, 0x18 ;  /* 0x0000000406047291 */ /* 0x002fe2000f8ec03f */
[----:B------:R-:W-:Y:S01]  /*0e60*/  @!P3 IMAD.IADD R7, R21, 0x1, R7 ;  /* 0x000000011507b824 */ /* 0x000fe200078e0207 */
[----:B------:R-:W-:Y:S01]  /*0e70*/  LEA.HI R2, R0, R233, RZ, 0x1 ;  /* 0x000000e900027211 */ /* 0x000fe200078f08ff */
[----:B------:R-:W1:Y:S01]  /*0e80*/  @!P1 S2R R14, SR_CgaCtaId ;  /* 0x00000000000e9919 */ /* 0x000e620000008800 */
[----:B------:R-:W-:Y:S01]  /*0e90*/  @UP0 ULDC.64 UR6, c[0x0][0x250] ;  /* 0x0000940000060ab9 */ /* 0x000fe20000000a00 */
[----:B------:R-:W-:Y:S01]  /*0ea0*/  IMAD.IADD R6, R80, 0x1, -R6 ;  /* 0x0000000150067824 */ /* 0x000fe200078e0a06 */
[----:B------:R-:W-:Y:S01]  /*0eb0*/  @!P3 LEA.HI.X R29, R20, R29, R7, 0x1, P0 ;  /* 0x0000001d141db211 */ /* 0x000fe200000f0c07 */
[----:B------:R-:W-:Y:S01]  /*0ec0*/  @UP0 UIMAD.WIDE.U32 UR20, UR10, UR6, URZ ;  /* 0x000000060a1402a5 */ /* 0x000fe2000f8e003f */
[----:B------:R-:W-:Y:S01]  /*0ed0*/  @!P2 IADD3 R20, P0, R30, 0x40, RZ ;  /* 0x000000401e14a810 */ /* 0x000fe20007f1e0ff */
[----:B------:R-:W-:Y:S01]  /*0ee0*/  @UP0 UIMAD UR10, UR10, UR7, URZ ;  /* 0x000000070a0a02a4 */ /* 0x000fe2000f8e023f */
[----:B------:R-:W-:-:S02]  /*0ef0*/  LEA R236, R3, UR4, 0x1 ;  /* 0x0000000403ec7c11 */ /* 0x000fc4000f8e08ff */
[----:B------:R-:W-:Y:S01]  /*0f00*/  LOP3.LUT R2, R2, 0xfffffffe, RZ, 0xc0, !PT ;  /* 0xfffffffe02027812 */ /* 0x000fe200078ec0ff */
[--C-:B------:R-:W-:Y:S01]  /*0f10*/  @!P2 IMAD.X R23, RZ, RZ, R31.reuse, P0 ;  /* 0x000000ffff17a224 */ /* 0x100fe200000e061f */
[----:B------:R-:W-:Y:S01]  /*0f20*/  @!P1 IADD3 R16, P0, R30, 0x60, RZ ;  /* 0x000000601e109810 */ /* 0x000fe20007f1e0ff */
[----:B------:R-:W-:Y:S01]  /*0f30*/  @!PT LDS RZ, [RZ] ;  /* 0x00000000fffff984 */ /* 0x000fe20000000800 */
[----:B------:R-:W-:Y:S01]  /*0f40*/  @!PT LDS RZ, [RZ] ;  /* 0x00000000fffff984 */ /* 0x000fe20000000800 */
[----:B------:R-:W-:Y:S01]  /*0f50*/  @!PT LDS RZ, [RZ] ;  /* 0x00000000fffff984 */ /* 0x000fe20000000800 */
[----:B------:R4:W-:Y:S01]  /*0f60*/  @!P4 LDGSTS.E.BYPASS.LTC128B.128 [R236], desc[UR30][R10.64] ;  /* 0x000000000aeccfae */ /* 0x0009e2000b901d5e */
[----:B------:R-:W-:Y:S01]  /*0f70*/  @!P2 MOV R0, 0x400 ;  /* 0x000004000000a802 */ /* 0x000fe20000000f00 */
[----:B------:R-:W-:Y:S01]  /*0f80*/  IMAD.IADD R233, R233, 0x1, -R2 ;  /* 0x00000001e9e97824 */ /* 0x000fe200078e0a02 */
[----:B------:R-:W-:Y:S01]  /*0f90*/  @!P3 MOV R2, 0x400 ;  /* 0x000004000002b802 */ /* 0x000fe20000000f00 */
[----:B------:R-:W-:Y:S01]  /*0fa0*/  @!P1 IMAD.X R21, RZ, RZ, R31, P0 ;  /* 0x000000ffff159224 */ /* 0x000fe200000e061f */
[----:B------:R-:W-:Y:S01]  /*0fb0*/  PLOP3.LUT P0, PT, PT, PT, UP0, 0x80, 0x0 ;  /* 0x000000000000781c */ /* 0x000fe20003f0f008 */
[----:B------:R4:W-:Y:S01]  /*0fc0*/  @!P4 LDGSTS.E.BYPASS.LTC128B.128 [R236+0x4000], desc[UR30][R10.64+0x80] ;  /* 0x040000800aeccfae */ /* 0x0009e2000b901d5e */
[----:B------:R-:W-:Y:S01]  /*0fd0*/  @UP0 UIADD3 UR17, UR21, UR10, URZ ;  /* 0x0000000a15110290 */ /* 0x000fe2000fffe03f */
[----:B------:R-:W-:-:S02]  /*0fe0*/  @!P3 LEA R17, R17, R2, 0x18 ;  /* 0x000000021111b211 */ /* 0x000fc400078ec0ff */
[----:B------:R4:W-:Y:S04]  /*0ff0*/  @!P4 LDGSTS.E.BYPASS.LTC128B.128 [R236+0x8000], desc[UR30][R10.64+0x100] ;  /* 0x080001000aeccfae */ /* 0x0009e8000b901d5e */
[----:B------:R4:W-:Y:S01]  /*1000*/  @!P4 LDGSTS.E.BYPASS.LTC128B.128 [R236+0xc000], desc[UR30][R10.64+0x180] ;  /* 0x0c0001800aeccfae */ /* 0x0009e2000b901d5e */
[----:B------:R-:W-:Y:S02]  /*1010*/  ISETP.GE.AND P4, PT, R5, UR13, PT ;  /* 0x0000000d05007c0c */ /* 0x000fe4000bf86270 */
[----:B------:R-:W-:Y:S02]  /*1020*/  @!P6 MOV R5, 0x400 ;  /* 0x000004000005e802 */ /* 0x000fe40000000f00 */
[----:B--2---:R-:W-:Y:S02]  /*1030*/  @!P2 LEA R15, R15, R0, 0x18 ;  /* 0x000000000f0fa211 */ /* 0x004fe400078ec0ff */
[----:B-----5:R-:W-:-:S02]  /*1040*/  @!P6 LEA R13, R13, R5, 0x18 ;  /* 0x000000050d0de211 */ /* 0x020fc400078ec0ff */
[----:B------:R-:W-:-:S04]  /*1050*/  SHF.R.S32.HI R5, RZ, 0x1f, R6 ;  /* 0x0000001fff057819 */ /* 0x000fc80000011406 */
[----:B------:R-:W-:Y:S01]  /*1060*/  LEA.HI R5, R5, R6, RZ, 0x3 ;  /* 0x0000000605057211 */ /* 0x000fe200078f18ff */
[----:B-1-3--:R-:W-:Y:S06]  /*1070*/  @P0 BRA `(.L_x_1651) ;  /* 0x0000000000340947 */ /* 0x00afec0003800000 */
        /* <DEDUP_REMOVED lines=13> */
.L_x_1651:
        /* <DEDUP_REMOVED lines=13> */
.L_x_1652:
[----:B------:R-:W-:Y:S01]  /*1220*/  IMAD R2, R19, UR8, RZ ;  /* 0x0000000813027c24 */ /* 0x000fe2000f8e02ff */
[----:B------:R-:W-:Y:S01]  /*1230*/  @!P5 MOV R7, 0x400 ;  /* 0x000004000007d802 */ /* 0x000fe20000000f00 */
[C---:B----4-:R-:W-:Y:S01]  /*1240*/  IMAD.WIDE.U32 R10, R18.reuse, UR8, R26 ;  /* 0x00000008120a7c25 */ /* 0x050fe2000f8e001a */
        /* <DEDUP_REMOVED lines=17> */
[----:B------:R-:W2:Y:S01]  /*1360*/  @!P1 LDC.64 R10, c[0x0][0x240] ;  /* 0x00009000ff0a9b82 */ /* 0x000ea20000000a00 */
[C---:B------:R-:W-:Y:S01]  /*1370*/  @!P2 IMAD R15, R3.reuse, 0x2, R15 ;  /* 0x00000002030fa824 */ /* 0x040fe200078e020f */
[----:B------:R-:W-:Y:S01]  /*1380*/  USHF.L.U32 UR25, UR8, 0x6, URZ ;  /* 0x0000000608197899 */ /* 0x000fe2000800063f */
[----:B------:R-:W-:Y:S01]  /*1390*/  @!P1 IMAD R14, R3, 0x2, R14 ;  /* 0x00000002030e9824 */ /* 0x000fe200078e020e */
[----:B------:R-:W-:Y:S01]  /*13a0*/  IADD3.X R239, R27, UR17, R2, P0, !PT ;  /* 0x000000111bef7c10 */ /* 0x000fe200087fe402 */
[C---:B------:R-:W-:Y:S01]  /*13b0*/  @!P6 IMAD R13, R3.reuse, 0x2, R13 ;  /* 0x00000002030de824 */ /* 0x040fe200078e020d */
[----:B------:R-:W-:Y:S01]  /*13c0*/  UIMAD UR14, UR24, UR5, URZ ;  /* 0x00000005180e72a4 */ /* 0x000fe2000f8e023f */
[----:B------:R-:W-:Y:S01]  /*13d0*/  @!P5 IMAD R12, R3, 0x2, R12 ;  /* 0x00000002030cd824 */ /* 0x000fe200078e020c */
[----:B------:R-:W-:Y:S01]  /*13e0*/  @!PT LDS RZ, [RZ] ;  /* 0x00000000fffff984 */ /* 0x000fe20000000800 */
[----:B------:R-:W-:Y:S01]  /*13f0*/  @!PT LDS RZ, [RZ] ;  /* 0x00000000fffff984 */ /* 0x000fe20000000800 */
[----:B------:R-:W-:Y:S01]  /*1400*/  @!PT LDS RZ, [RZ] ;  /* 0x00000000fffff984 */ /* 0x000fe20000000800 */
[----:B------:R-:W-:Y:S01]  /*1410*/  @!P3 LDGSTS.E.BYPASS.LTC128B.128 [R17+0x1000], desc[UR30][R28.64] ;  /* 0x010000001c11bfae */ /* 0x000fe2000b901d5e */
[----:B------:R-:W3:Y:S01]  /*1420*/  @!P2 LDC.64 R2, c[0x0][0x210] ;  /* 0x00008400ff02ab82 */ /* 0x000ee20000000a00 */
[--C-:B------:R-:W-:Y:S01]  /*1430*/  @!P2 IMAD.MOV.U32 R27, RZ, RZ, R9.reuse ;  /* 0x000000ffff1ba224 */ /* 0x100fe200078e0009 */
[----:B------:R-:W-:Y:S01]  /*1440*/  UIMAD.WIDE.U32 UR16, UR5, UR6, URZ ;  /* 0x00000006051072a5 */ /* 0x000fe2000f8e003f */
[----:B------:R-:W-:Y:S01]  /*1450*/  @!P1 IMAD.MOV.U32 R25, RZ, RZ, R9 ;  /* 0x000000ffff199224 */ /* 0x000fe200078e0009 */
[----:B------:R-:W-:Y:S01]  /*1460*/  @!P3 LDGSTS.E.BYPASS.LTC128B.128 [R17+0x5000], desc[UR30][R28.64+0x80] ;  /* 0x050000801c11bfae */ /* 0x000fe2000b901d5e */
[----:B------:R-:W-:Y:S01]  /*1470*/  @!P2 IMAD.MOV.U32 R26, RZ, RZ, R24 ;  /* 0x000000ffff1aa224 */ /* 0x000fe200078e0018 */
[----:B------:R-:W-:Y:S01]  /*1480*/  SHF.R.S32.HI R79, RZ, 0x5, R79 ;  /* 0x00000005ff4f7819 */ /* 0x000fe2000001144f */
[-C--:B-1----:R-:W-:Y:S01]  /*1490*/  @!P2 IMAD R19, R23, R6.reuse, RZ ;  /* 0x000000061713a224 */ /* 0x082fe200078e02ff */
[----:B------:R-:W1:Y:S01]  /*14a0*/  @!P1 LDC.64 R8, c[0x0][0x210] ;  /* 0x00008400ff089b82 */ /* 0x000e620000000a00 */
[----:B------:R-:W-:Y:S01]  /*14b0*/  @!P2 IMAD.WIDE.U32 R26, R20, R6, R26 ;  /* 0x00000006141aa225 */ /* 0x000fe200078e001a */
[----:B------:R-:W-:Y:S01]  /*14c0*/  @!P3 LDGSTS.E.BYPASS.LTC128B.128 [R17+0x9000], desc[UR30][R28.64+0x100] ;  /* 0x090001001c11bfae */ /* 0x000fe2000b901d5e */
[----:B------:R-:W-:-:S02]  /*14d0*/  UISETP.GE.AND UP0, UPT, UR12, 0x41, UPT ;  /* 0x000000410c00788c */ /* 0x000fc4000bf06270 */
[----:B------:R-:W-:Y:S01]  /*14e0*/  @!P2 IMAD R19, R20, R7, R19 ;  /* 0x000000071413a224 */ /* 0x000fe200078e0213 */
[----:B------:R4:W-:Y:S01]  /*14f0*/  @!P3 LDGSTS.E.BYPASS.LTC128B.128 [R17+0xd000], desc[UR30][R28.64+0x180] ;  /* 0x0d0001801c11bfae */ /* 0x0009e2000b901d5e */
[----:B--2---:R-:W-:Y:S01]  /*1500*/  @!P1 IMAD R21, R21, R10, RZ ;  /* 0x0000000a15159224 */ /* 0x004fe200078e02ff */
[----:B------:R-:W2:Y:S01]  /*1510*/  @!P6 LDC.64 R6, c[0x0][0x218] ;  /* 0x00008600ff06eb82 */ /* 0x000ea20000000a00 */
[----:B------:R-:W-:Y:S02]  /*1520*/  @!P2 IMAD.IADD R19, R27, 0x1, R19 ;  /* 0x000000011b13a824 */ /* 0x000fe400078e0213 */
[----:B------:R-:W-:Y:S02]  /*1530*/  IMAD R242, R22, UR10, RZ ;  /* 0x0000000a16f27c24 */ /* 0x000fe4000f8e02ff */
[----:B------:R-:W-:Y:S02]  /*1540*/  @!P1 IMAD R11, R16, R11, R21 ;  /* 0x0000000b100b9224 */ /* 0x000fe400078e0215 */
[----:B------:R-:W-:Y:S01]  /*1550*/  IMAD.WIDE.U32 R240, R235, UR10, R240 ;  /* 0x0000000aebf07c25 */ /* 0x000fe2000f8e00f0 */
[----:B---3--:R-:W-:-:S03]  /*1560*/  @!P2 LEA R20, P0, R26, R2, 0x1 ;  /* 0x000000021a14a211 */ /* 0x008fc600078008ff */
[C---:B------:R-:W-:Y:S01]  /*1570*/  IMAD R242, R235.reuse, UR11, R242 ;  /* 0x0000000bebf27c24 */ /* 0x040fe2000f8e02f2 */
[----:B------:R-:W-:Y:S01]  /*1580*/  @!P2 LEA.HI.X R21, R26, R3, R19, 0x1, P0 ;  /* 0x000000031a15a211 */ /* 0x000fe200000f0c13 */
[----:B------:R-:W-:Y:S01]  /*1590*/  ULDC.64 UR10, c[0x0][0x268] ;  /* 0x00009a00000a7ab9 */ /* 0x000fe20000000a00 */
[----:B------:R-:W3:Y:S01]  /*15a0*/  @!P5 LDC.64 R2, c[0x0][0x218] ;  /* 0x00008600ff02db82 */ /* 0x000ee20000000a00 */
[----:B------:R-:W-:Y:S02]  /*15b0*/  IMAD R22, R22, UR10, RZ ;  /* 0x0000000a16167c24 */ /* 0x000fe4000f8e02ff */
[----:B------:R-:W-:Y:S01]  /*15c0*/  @!P1 IMAD.WIDE.U32 R24, R16, R10, R24 ;  /* 0x0000000a10189225 */ /* 0x000fe200078e0018 */
[----:B------:R-:W-:Y:S03]  /*15d0*/  @!P2 LDGSTS.E.BYPASS.LTC128B.128 [R15+0x2000], desc[UR30][R20.64] ;  /* 0x02000000140fafae */ /* 0x000fe6000b901d5e */
[C---:B------:R-:W-:Y:S01]  /*15e0*/  IMAD.WIDE.U32 R238, R235.reuse, UR10, R238 ;  /* 0x0000000aebee7c25 */ /* 0x040fe2000f8e00ee */
[----:B-1----:R-:W-:Y:S01]  /*15f0*/  @!P1 LEA R10, P0, R24, R8, 0x1 ;  /* 0x00000008180a9211 */ /* 0x002fe200078008ff */
[----:B------:R-:W-:Y:S01]  /*1600*/  USHF.L.U64.HI UR10, UR8, 0x5, UR9 ;  /* 0x00000005080a7899 */ /* 0x000fe20008010209 */
[----:B------:R-:W-:Y:S01]  /*1610*/  @!P2 LDGSTS.E.BYPASS.LTC128B.128 [R15+0x6000], desc[UR30][R20.64+0x80] ;  /* 0x06000080140fafae */ /* 0x000fe2000b901d5e */
[----:B------:R-:W-:Y:S01]  /*1620*/  IMAD R235, R235, UR11, R22 ;  /* 0x0000000bebeb7c24 */ /* 0x000fe2000f8e0216 */
[----:B------:R-:W-:Y:S01]  /*1630*/  USHF.R.S32.HI UR11, URZ, 0x1f, UR5 ;  /* 0x0000001f3f0b7899 */ /* 0x000fe20008011405 */
[----:B------:R-:W-:Y:S01]  /*1640*/  IMAD.IADD R243, R241, 0x1, R242 ;  /* 0x00000001f1f37824 */ /* 0x000fe200078e02f2 */
[----:B------:R-:W-:Y:S01]  /*1650*/  @!P2 LDGSTS.E.BYPASS.LTC128B.128 [R15+0xa000], desc[UR30][R20.64+0x100] ;  /* 0x0a000100140fafae */ /* 0x000fe2000b901d5e */
[----:B------:R-:W-:Y:S01]  /*1660*/  IMAD.U32 R8, RZ, RZ, UR5 ;  /* 0x00000005ff087e24 */ /* 0x000fe2000f8e00ff */
[----:B------:R-:W-:Y:S01]  /*1670*/  UIMAD UR9, UR11, UR25, UR14 ;  /* 0x000000190b0972a4 */ /* 0x000fe2000f8e020e */
[----:B------:R-:W-:Y:S01]  /*1680*/  IMAD.MOV.U32 R242, RZ, RZ, R240 ;  /* 0x000000fffff27224 */ /* 0x000fe200078e00f0 */
[----:B------:R-:W-:Y:S01]  /*1690*/  USHF.L.U32 UR14, UR8, 0x5, URZ ;  /* 0x00000005080e7899 */ /* 0x000fe2000800063f */
[----:B------:R-:W-:Y:S01]  /*16a0*/  @!P1 IMAD.IADD R11, R25, 0x1, R11 ;  /* 0x00000001190b9824 */ /* 0x000fe200078e020b */
[----:B------:R1:W-:Y:S01]  /*16b0*/  @!P2 LDGSTS.E.BYPASS.LTC128B.128 [R15+0xe000], desc[UR30][R20.64+0x180] ;  /* 0x0e000180140fafae */ /* 0x0003e2000b901d5e */
[----:B----4-:R-:W-:Y:S01]  /*16c0*/  IMAD.WIDE.U32 R16, R8, UR25, R242 ;  /* 0x0000001908107c25 */ /* 0x010fe2000f8e00f2 */
[----:B------:R-:W-:-:S02]  /*16d0*/  UIMAD UR8, UR11, UR6, URZ ;  /* 0x000000060b0872a4 */ /* 0x000fc4000f8e023f */
[----:B------:R-:W-:Y:S01]  /*16e0*/  @!P1 LEA.HI.X R11, R24, R9, R11, 0x1, P0 ;  /* 0x00000009180b9211 */ /* 0x000fe200000f0c0b */
[----:B------:R-:W-:Y:S01]  /*16f0*/  VIADD R8, R17, UR9 ;  /* 0x0000000911087c36 */ /* 0x000fe20008000000 */
[----:B--2---:R-:W-:Y:S01]  /*1700*/  @!P6 LEA R22, P0, R16, R6, 0x1 ;  /* 0x000000061016e211 */ /* 0x004fe200078008ff */
[----:B------:R-:W-:Y:S01]  /*1710*/  IMAD.SHL.U32 R76, R0, 0x40, RZ ;  /* 0x00000040004c7824 */ /* 0x000fe200078e00ff */
[C---:B------:R-:W-:Y:S01]  /*1720*/  @!P5 IADD3 R6, P2, R16.reuse, UR14, RZ ;  /* 0x0000000e1006dc10 */ /* 0x040fe2000ff5e0ff */
[----:B------:R-:W-:Y:S01]  /*1730*/  @!P1 LDGSTS.E.BYPASS.LTC128B.128 [R14+0x3000], desc[UR30][R10.64] ;  /* 0x030000000a0e9fae */ /* 0x000fe2000b901d5e */
[----:B------:R-:W-:Y:S01]  /*1740*/  @!P6 LEA.HI.X R23, R16, R7, R8, 0x1, P0 ;  /* 0x000000071017e211 */ /* 0x000fe200000f0c08 */
[----:B------:R-:W-:Y:S01]  /*1750*/  UIMAD UR8, UR5, UR7, UR8 ;  /* 0x00000007050872a4 */ /* 0x000fe2000f8e0208 */
[----:B------:R-:W-:Y:S01]  /*1760*/  @!P5 IADD3.X R8, R8, UR10, RZ, P2, !PT ;  /* 0x0000000a0808dc10 */ /* 0x000fe200097fe4ff */
[----:B------:R-:W-:Y:S01]  /*1770*/  @!P1 LDGSTS.E.BYPASS.LTC128B.128 [R14+0x7000], desc[UR30][R10.64+0x80] ;  /* 0x070000800a0e9fae */ /* 0x000fe2000b901d5e */
[----:B---3--:R-:W-:Y:S01]  /*1780*/  @!P5 LEA R2, P0, R6, R2, 0x1 ;  /* 0x000000020602d211 */ /* 0x008fe200078008ff */
[----:B------:R-:W-:Y:S01]  /*1790*/  UIADD3 UR8, UR17, UR8, URZ ;  /* 0x0000000811087290 */ /* 0x000fe2000fffe03f */
[----:B------:R-:W-:Y:S01]  /*17a0*/  LOP3.LUT R76, R76, 0x1c0, RZ, 0xc0, !PT ;  /* 0x000001c04c4c7812 */ /* 0x000fe200078ec0ff */
[----:B------:R-:W-:Y:S01]  /*17b0*/  @!P1 LDGSTS.E.BYPASS.LTC128B.128 [R14+0xb000], desc[UR30][R10.64+0x100] ;  /* 0x0b0001000a0e9fae */ /* 0x000fe2000b901d5e */
[----:B------:R-:W-:Y:S01]  /*17c0*/  @!P5 LEA.HI.X R3, R6, R3, R8, 0x1, P0 ;  /* 0x000000030603d211 */ /* 0x000fe200000f0c08 */
[----:B------:R-:W-:Y:S01]  /*17d0*/  IMAD.IADD R235, R239, 0x1, R235 ;  /* 0x00000001efeb7824 */ /* 0x000fe200078e02eb */
[----:B------:R-:W-:Y:S01]  /*17e0*/  ISETP.GE.AND P0, PT, R18, UR13, PT ;  /* 0x0000000d12007c0c */ /* 0x000fe2000bf06270 */
[----:B------:R2:W-:Y:S01]  /*17f0*/  @!P1 LDGSTS.E.BYPASS.LTC128B.128 [R14+0xf000], desc[UR30][R10.64+0x180] ;  /* 0x0f0001800a0e9fae */ /* 0x0005e2000b901d5e */
[----:B------:R-:W-:-:S02]  /*1800*/  IMAD.U32 R9, RZ, RZ, UR8 ;  /* 0x00000008ff097e24 */ /* 0x000fc4000f8e00ff */
[----:B------:R-:W-:Y:S01]  /*1810*/  IMAD.SHL.U32 R77, R5, 0x40, RZ ;  /* 0x00000040054d7824 */ /* 0x000fe200078e00ff */
[----:B------:R-:W-:Y:S01]  /*1820*/  @!P6 LDGSTS.E.BYPASS.LTC128B.128 [R13+0x10000], desc[UR30][R22.64] ;  /* 0x10000000160defae */ /* 0x000fe2000b901d5e */
[----:B-1----:R-:W-:-:S03]  /*1830*/  IMAD.U32 R15, RZ, RZ, UR17 ;  /* 0x00000011ff0f7e24 */ /* 0x002fc6000f8e00ff */
[----:B------:R-:W-:Y:S01]  /*1840*/  @!P6 LDGSTS.E.BYPASS.LTC128B.128 [R13+0x12000], desc[UR30][R22.64+0x80] ;  /* 0x12000080160defae */ /* 0x000fe2000b901d5e */
[----:B------:R-:W-:-:S03]  /*1850*/  LOP3.LUT R77, R77, 0xfffffe00, RZ, 0xc0, !PT ;  /* 0xfffffe004d4d7812 */ /* 0x000fc600078ec0ff */
[----:B------:R-:W-:Y:S01]  /*1860*/  @!P6 LDGSTS.E.BYPASS.LTC128B.128 [R13+0x14000], desc[UR30][R22.64+0x100] ;  /* 0x14000100160defae */ /* 0x000fe2000b901d5e */
[----:B------:R-:W1:Y:S01]  /*1870*/  @!P0 LDC.64 R6, c[0x0][0x220] ;  /* 0x00008800ff068b82 */ /* 0x000e620000000a00 */
[----:B------:R-:W-:Y:S02]  /*1880*/  IMAD R234, R79, 0x400, R77 ;  /* 0x000004004fea7824 */ /* 0x000fe400078e024d */
[----:B------:R3:W-:Y:S04]  /*1890*/  @!P6 LDGSTS.E.BYPASS.LTC128B.128 [R13+0x16000], desc[UR30][R22.64+0x180] ;  /* 0x16000180160defae */ /* 0x0007e8000b901d5e */
[----:B------:R-:W-:Y:S04]  /*18a0*/  @!P5 LDGSTS.E.BYPASS.LTC128B.128 [R12+0x11000], desc[UR30][R2.64] ;  /* 0x11000000020cdfae */ /* 0x000fe8000b901d5e */
[----:B------:R-:W-:Y:S01]  /*18b0*/  @!P5 LDGSTS.E.BYPASS.LTC128B.128 [R12+0x13000], desc[UR30][R2.64+0x80] ;  /* 0x13000080020cdfae */ /* 0x000fe2000b901d5e */
[----:B--2---:R-:W-:-:S03]  /*18c0*/  IMAD.SHL.U32 R10, R4, 0x40, RZ ;  /* 0x00000040040a7824 */ /* 0x004fc600078e00ff */
[----:B------:R-:W-:Y:S01]  /*18d0*/  @!P5 LDGSTS.E.BYPASS.LTC128B.128 [R12+0x15000], desc[UR30][R2.64+0x100] ;  /* 0x15000100020cdfae */ /* 0x000fe2000b901d5e */
[----:B------:R-:W-:Y:S02]  /*18e0*/  IMAD.SHL.U32 R11, R233, 0x8, RZ ;  /* 0x00000008e90b7824 */ /* 0x000fe400078e00ff */
[----:B------:R-:W-:Y:S01]  /*18f0*/  IMAD.U32 R14, RZ, RZ, UR16 ;  /* 0x00000010ff0e7e24 */ /* 0x000fe2000f8e00ff */
[----:B------:R2:W-:Y:S01]  /*1900*/  @!P5 LDGSTS.E.BYPASS.LTC128B.128 [R12+0x17000], desc[UR30][R2.64+0x180] ;  /* 0x17000180020cdfae */ /* 0x0005e2000b901d5e */
[----:B------:R-:W-:Y:S02]  /*1910*/  LOP3.LUT R10, R10, 0x1c0, RZ, 0xc0, !PT ;  /* 0x000001c00a0a7812 */ /* 0x000fe400078ec0ff */
[----:B------:R-:W-:Y:S01]  /*1920*/  LOP3.LUT R11, R76, 0x8, R11, 0xf8, !PT ;  /* 0x000000084c0b7812 */ /* 0x000fe200078ef80b */
[----:B------:R-:W0:Y:S01]  /*1930*/  LDGDEPBAR ;  /* 0x00000000000079af */ /* 0x000e220000000000 */
[----:B------:R-:W-:Y:S02]  /*1940*/  SHF.R.U32.HI R76, RZ, 0x3, R76 ;  /* 0x00000003ff4c7819 */ /* 0x000fe4000001164c */
[----:B------:R-:W-:-:S02]  /*1950*/  LEA R8, P1, R14, R238, 0x6 ;  /* 0x000000ee0e087211 */ /* 0x000fc400078230ff */
[----:B------:R-:W-:Y:S01]  /*1960*/  LOP3.LUT R76, R11, R76, RZ, 0x3c, !PT ;  /* 0x0000004c0b4c7212 */ /* 0x000fe200078e3cff */
[----:B------:R-:W-:Y:S01]  /*1970*/  IMAD.U32 R11, RZ, RZ, UR7 ;  /* 0x00000007ff0b7e24 */ /* 0x000fe2000f8e00ff */
[----:B------:R-:W-:Y:S01]  /*1980*/  LEA.HI.X R9, R14, R235, R9, 0x6, P1 ;  /* 0x000000eb0e097211 */ /* 0x000fe200008f3409 */
[----:B---3--:R-:W-:Y:S01]  /*1990*/  IMAD.U32 R13, RZ, RZ, UR6 ;  /* 0x00000006ff0d7e24 */ /* 0x008fe2000f8e00ff */
[----:B-1----:R-:W-:Y:S01]  /*19a0*/  @!P0 LEA R6, P2, R8, R6, 0x1 ;  /* 0x0000000608068211 */ /* 0x002fe200078408ff */
[----:B------:R-:W-:-:S03]  /*19b0*/  IMAD.IADD R234, R76, 0x1, R234 ;  /* 0x000000014cea7824 */ /* 0x000fc600078e02ea */
[----:B------:R-:W-:Y:S02]  /*19c0*/  @!P4 LEA R5, P1, R13, R8, 0x5 ;  /* 0x000000080d05c211 */ /* 0x000fe400078228ff */
[----:B------:R-:W-:Y:S02]  /*19d0*/  @!P0 LEA.HI.X R7, R8, R7, R9, 0x1, P2 ;  /* 0x0000000708078211 */ /* 0x000fe400010f0c09 */
[----:B------:R-:W-:Y:S01]  /*19e0*/  LEA R234, R234, UR4, 0x1 ;  /* 0x00000004eaea7c11 */ /* 0x000fe2000f8e08ff */
[----:B--2---:R-:W1:Y:S01]  /*19f0*/  @!P4 LDC.64 R2, c[0x0][0x220] ;  /* 0x00008800ff02cb82 */ /* 0x004e620000000a00 */
[----:B------:R-:W-:-:S07]  /*1a00*/  DEPBAR.LE SB0, 0x0 ;  /* 0x000080000000791a */ /* 0x000fce0000000000 */
[----:B------:R-:W-:Y:S01]  /*1a10*/  BAR.SYNC.DEFER_BLOCKING 0x0 ;  /* 0x0000000000007b1d */ /* 0x000fe20000010000 */
[----:B------:R-:W-:-:S05]  /*1a20*/  IMAD.SHL.U32 R12, R18, 0x8, RZ ;  /* 0x00000008120c7824 */ /* 0x000fca00078e00ff */
[----:B------:R-:W-:Y:S02]  /*1a30*/  LOP3.LUT R12, R10, 0x8, R12, 0xf8, !PT ;  /* 0x000000080a0c7812 */ /* 0x000fe400078ef80c */
[----:B------:R-:W-:-:S04]  /*1a40*/  SHF.R.U32.HI R10, RZ, 0x3, R10 ;  /* 0x00000003ff0a7819 */ /* 0x000fc8000001160a */
[----:B------:R-:W-:Y:S01]  /*1a50*/  LOP3.LUT R10, R12, R10, RZ, 0x3c, !PT ;  /* 0x0000000a0c0a7212 */ /* 0x000fe200078e3cff */
[----:B------:R-:W-:-:S04]  /*1a60*/  IMAD.U32 R12, RZ, RZ, UR6 ;  /* 0x00000006ff0c7e24 */ /* 0x000fc8000f8e00ff */
[----:B------:R-:W-:Y:S01]  /*1a70*/  IMAD R233, R233, 0x200, R10 ;  /* 0x00000200e9e97824 */ /* 0x000fe200078e020a */
[----:B------:R-:W-:Y:S02]  /*1a80*/  @!P4 LEA.HI.X R11, R12, R9, R11, 0x5, P1 ;  /* 0x000000090c0bc211 */ /* 0x000fe400008f2c0b */
[----:B-1----:R-:W-:Y:S01]  /*1a90*/  @!P4 LEA R8, P1, R5, R2, 0x1 ;  /* 0x000000020508c211 */ /* 0x002fe200078208ff */
[----:B------:R-:W-:Y:S01]  /*1aa0*/  IMAD.MOV.U32 R2, RZ, RZ, 0x10 ;  /* 0x00000010ff027424 */ /* 0x000fe200078e00ff */
[----:B------:R-:W-:Y:S01]  /*1ab0*/  LEA R233, R233, UR4, 0x1 ;  /* 0x00000004e9e97c11 */ /* 0x000fe2000f8e08ff */
[----:B------:R-:W-:Y:S01]  /*1ac0*/  @P0 STS.128 [R236+0x18000], RZ ;  /* 0x018000ffec000388 */ /* 0x000fe20000000c00 */
[----:B------:R-:W-:Y:S02]  /*1ad0*/  @!P4 LEA.HI.X R9, R5, R3, R11, 0x1, P1 ;  /* 0x000000030509c211 */ /* 0x000fe400008f0c0b */
[----:B------:R-:W-:Y:S01]  /*1ae0*/  R2P PR, R0, 0x6 ;  /* 0x0000000600007804 */ /* 0x000fe20000000000 */
[----:B------:R-:W-:Y:S01]  /*1af0*/  @P0 STS.128 [R236+0x1a000], RZ ;  /* 0x01a000ffec000388 */ /* 0x000fe20000000c00 */
[----:B------:R-:W-:-:S02]  /*1b00*/  IMAD.MOV.U32 R0, RZ, RZ, 0x20 ;  /* 0x00000020ff007424 */ /* 0x000fc400078e00ff */
[C---:B------:R-:W-:Y:S01]  /*1b10*/  VIADD R3, R233.reuse, 0x10000 ;  /* 0x00010000e9037836 */ /* 0x040fe20000000000 */
[----:B------:R-:W-:Y:S01]  /*1b20*/  @P0 STS.128 [R236+0x1c000], RZ ;  /* 0x01c000ffec000388 */ /* 0x000fe20000000c00 */
[----:B------:R-:W-:Y:S01]  /*1b30*/  SEL R2, R2, 0xfffffff0, !P1 ;  /* 0xfffffff002027807 */ /* 0x000fe20004800000 */
[----:B------:R-:W-:Y:S01]  /*1b40*/  VIADD R231, R233, 0x10020 ;  /* 0x00010020e9e77836 */ /* 0x000fe20000000000 */
[----:B------:R-:W-:Y:S01]  /*1b50*/  SEL R0, R0, 0xffffffe0, !P2 ;  /* 0xffffffe000007807 */ /* 0x000fe20005000000 */
[----:B------:R-:W-:Y:S01]  /*1b60*/  @P0 STS.128 [R236+0x1e000], RZ ;  /* 0x01e000ffec000388 */ /* 0x000fe20000000c00 */
[----:B------:R-:W-:Y:S01]  /*1b70*/  R2P PR, R4, 0x6 ;  /* 0x0000000604007804 */ /* 0x000fe20000000000 */
[--C-:B------:R-:W-:Y:S02]  /*1b80*/  IMAD R232, R2, 0x2, R234.reuse ;  /* 0x0000000202e87824 */ /* 0x100fe400078e02ea */
[----:B------:R-:W-:Y:S01]  /*1b90*/  @!PT LDS RZ, [RZ] ;  /* 0x00000000fffff984 */ /* 0x000fe20000000800 */
[----:B------:R-:W-:Y:S01]  /*1ba0*/  @!PT LDS RZ, [RZ] ;  /* 0x00000000fffff984 */ /* 0x000fe20000000800 */
[----:B------:R-:W-:Y:S01]  /*1bb0*/  @!PT LDS RZ, [RZ] ;  /* 0x00000000fffff984 */ /* 0x000fe20000000800 */
[----:B------:R-:W-:Y:S01]  /*1bc0*/  @!P0 LDGSTS.E.BYPASS.LTC128B.128 [R236+0x18000], desc[UR30][R6.64] ;  /* 0x1800000006ec8fae */ /* 0x000fe2000b901d5e */
[----:B------:R-:W-:-:S02]  /*1bd0*/  IMAD R230, R0, 0x2, R234 ;  /* 0x0000000200e67824 */ /* 0x000fc400078e02ea */
[----:B------:R-:W-:Y:S01]  /*1be0*/  IMAD R229, R0, 0x2, R232 ;  /* 0x0000000200e57824 */ /* 0x000fe200078e02e8 */
[----:B------:R-:W-:Y:S04]  /*1bf0*/  @!P0 LDGSTS.E.BYPASS.LTC128B.128 [R236+0x1a000], desc[UR30][R6.64+0x80] ;  /* 0x1a00008006ec8fae */ /* 0x000fe8000b901d5e */
[----:B------:R-:W-:Y:S02]  /*1c00*/  @!P0 LDGSTS.E.BYPASS.LTC128B.128 [R236+0x1c000], desc[UR30][R6.64+0x100] ;  /* 0x1c00010006ec8fae */ /* 0x000fe4000b901d5e */
[----:B------:R-:W-:Y:S02]  /*1c10*/  @P1 VIADD R231, R3, 0xffffffe0 ;  /* 0xffffffe003e71836 */ /* 0x000fe40000000000 */
[----:B------:R1:W-:Y:S01]  /*1c20*/  @!P0 LDGSTS.E.BYPASS.LTC128B.128 [R236+0x1e000], desc[UR30][R6.64+0x180] ;  /* 0x1e00018006ec8fae */ /* 0x0003e2000b901d5e */
[----:B------:R-:W-:-:S03]  /*1c30*/  IMAD.MOV.U32 R3, RZ, RZ, 0x40 ;  /* 0x00000040ff037424 */ /* 0x000fc600078e00ff */
[----:B------:R-:W-:Y:S02]  /*1c40*/  @P4 STS.128 [R236+0x19000], RZ ;  /* 0x019000ffec004388 */ /* 0x000fe40000000c00 */
[----:B------:R-:W-:Y:S02]  /*1c50*/  SEL R3, R3, 0xffffffc0, !P2 ;  /* 0xffffffc003037807 */ /* 0x000fe40005000000 */
[----:B------:R-:W-:Y:S03]  /*1c60*/  @P4 STS.128 [R236+0x1b000], RZ ;  /* 0x01b000ffec004388 */ /* 0x000fe60000000c00 */
[----:B------:R-:W-:Y:S01]  /*1c70*/  IMAD.IADD R227, R233, 0x1, R3 ;  /* 0x00000001e9e37824 */ /* 0x000fe200078e0203 */
[----:B------:R-:W-:Y:S01]  /*1c80*/  @P4 STS.128 [R236+0x1d000], RZ ;  /* 0x01d000ffec004388 */ /* 0x000fe20000000c00 */
[----:B------:R-:W-:Y:S02]  /*1c90*/  IMAD.IADD R220, R3, 0x1, R231 ;  /* 0x0000000103dc7824 */ /* 0x000fe400078e02e7 */
[----:B------:R-:W-:Y:S01]  /*1ca0*/  IMAD.U32 R3, RZ, RZ, UR5 ;  /* 0x00000005ff037e24 */ /* 0x000fe2000f8e00ff */
        /* <DEDUP_REMOVED lines=287> */
[----:B------:R-:W-:Y:S01]  /*2ea0*/  ULEA.HI.SX32 UR9, UR38, 0xfffffffe, 0x1a ;  /* 0xfffffffe26097891 */ /* 0x000fe2000f8fd23f */
[----:B------:R-:W-:Y:S01]  /*2eb0*/  MOV R14, UR14 ;  /* 0x0000000e000e7c02 */ /* 0x000fe20008000f00 */
[----:B------:R-:W-:Y:S02]  /*2ec0*/  IMAD.U32 R13, RZ, RZ, UR10 ;  /* 0x0000000aff0d7e24 */ /* 0x000fe4000f8e00ff */
[----:B------:R-:W-:Y:S02]  /*2ed0*/  USHF.R.S32.HI UR8, URZ, 0x1f, UR9 ;  /* 0x0000001f3f087899 */ /* 0x000fe40008011409 */
[----:B------:R-:W-:Y:S01]  /*2ee0*/  UIMAD UR11, UR24, UR9, URZ ;  /* 0x00000009180b72a4 */ /* 0x000fe2000f8e023f */
[----:B------:R-:W-:-:S03]  /*2ef0*/  IMAD.U32 R18, RZ, RZ, UR9 ;  /* 0x00000009ff127e24 */ /* 0x000fc6000f8e00ff */
[----:B------:R-:W-:Y:S01]  /*2f00*/  UIMAD UR11, UR8, UR25, UR11 ;  /* 0x00000019080b72a4 */ /* 0x000fe2000f8e020b */
[----:B------:R-:W-:Y:S02]  /*2f10*/  IMAD.WIDE.U32 R18, R18, UR25, R242 ;  /* 0x0000001912127c25 */ /* 0x000fe4000f8e00f2 */
        /* <DEDUP_REMOVED lines=18> */
.L_x_1653:
        /* <DEDUP_REMOVED lines=75> */
[----:B------:R-:W-:Y:S01]  /*34f0*/  IMAD.WIDE.U32 R14, R3, -0x326172a9, RZ ;  /* 0xcd9e8d57030e7825 */ /* 0x000fe200078e00ff */
[----:B------:R-:W-:Y:S03]  /*3500*/  LDSM.16.MT88.4 R48, [R225+0x18000] ;  /* 0x01800000e130783b */ /* 0x000fe60000004200 */
[----:B------:R-:W-:Y:S01]  /*3510*/  IMAD R224, R0, 0x2, R226 ;  /* 0x0000000200e07824 */ /* 0x000fe200078e02e2 */
[----:B------:R-:W-:Y:S01]  /*3520*/  LOP3.LUT R3, R15, UR21, R214, 0x96, !PT ;  /* 0x000000150f037c12 */ /* 0x000fe2000f8e96d6 */
[----:B------:R-:W-:Y:S01]  /*3530*/  LDSM.16.MT88.4 R64, [R228+0x1a000] ;  /* 0x01a00000e440783b */ /* 0x000fe20000004200 */
[----:B------:R-:W-:Y:S02]  /*3540*/  LOP3.LUT R14, R211, UR19, R14, 0x96, !PT ;  /* 0x00000013d30e7c12 */ /* 0x000fe4000f8e960e */
[----:B---3--:R-:W-:Y:S01]  /*3550*/  FMNMX.FTZ R11, R12, R11, !PT ;  /* 0x0000000b0c0b7209 */ /* 0x008fe20007810000 */
[----:B-1----:R-:W-:Y:S01]  /*3560*/  IMAD.WIDE.U32 R18, R3, -0x2daee0ad, RZ ;  /* 0xd2511f5303127825 */ /* 0x002fe200078e00ff */
        /* <DEDUP_REMOVED lines=456> */
[----:B------:R-:W-:Y:S01]  /*51f0*/  USHF.L.U64.HI UR32, UR6, 0x6, UR7 ;  /* 0x0000000606207899 */ /* 0x000fe20008010207 */
[----:B------:R-:W-:Y:S01]  /*5200*/  MOV R2, R164 ;  /* 0x000000a400027202 */ /* 0x000fe20000000f00 */
[----:B------:R-:W-:Y:S01]  /*5210*/  IMAD.WIDE.U32 R250, R165, -0x2daee0ad, RZ ;  /* 0xd2511f53a5fa7825 */ /* 0x000fe200078e00ff */
[----:B------:R-:W-:Y:S01]  /*5220*/  LOP3.LUT R244, R249, R166, RZ, 0x3c, !PT ;  /* 0x000000a6f9f47212 */ /* 0x000fe200078e3cff */
[----:B------:R-:W-:Y:S01]  /*5230*/  USHF.L.U32 UR36, UR6, 0x6, URZ ;  /* 0x0000000606247899 */ /* 0x000fe2000800063f */
[----:B------:R-:W-:Y:S01]  /*5240*/  MOV R237, 0x7054 ;  /* 0x0000705400ed7802 */ /* 0x000fe20000000f00 */
[----:B------:R-:W-:Y:S02]  /*5250*/  ULEA.HI.SX32 UR38, UR38, 0xfffffffe, 0x1a ;  /* 0xfffffffe26267891 */ /* 0x000fe4000f8fd23f */
[----:B------:R-:W-:Y:S01]  /*5260*/  IMAD.WIDE.U32 R244, R244, -0x2daee0ad, RZ ;  /* 0xd2511f53f4f47825 */ /* 0x000fe200078e00ff */
[----:B------:R-:W-:Y:S01]  /*5270*/  ULDC UR4, c[0x0][0x2ec] ;  /* 0x0000bb0000047ab9 */ /* 0x000fe20000000800 */
[----:B------:R-:W-:Y:S01]  /*5280*/  ULDC.64 UR12, c[0x0][0x250] ;  /* 0x00009400000c7ab9 */ /* 0x000fe20000000a00 */
[----:B------:R-:W-:Y:S01]  /*5290*/  ULDC.64 UR6, c[0x0][0x218] ;  /* 0x0000860000067ab9 */ /* 0x000fe20000000a00 */
[----:B------:R-:W-:Y:S01]  /*52a0*/  ULDC.64 UR8, c[0x0][0x248] ;  /* 0x0000920000087ab9 */ /* 0x000fe20000000a00 */
[----:B------:R-:W-:Y:S01]  /*52b0*/  ULDC.64 UR10, c[0x0][0x220] ;  /* 0x00008800000a7ab9 */ /* 0x000fe20000000a00 */
[----:B------:R-:W-:Y:S05]  /*52c0*/  BRA `(.L_x_1655) ;  /* 0x0000000000707947 */ /* 0x000fea0003800000 */
.L_x_1657:
        /* <DEDUP_REMOVED lines=28> */
.L_x_1655:
        /* <DEDUP_REMOVED lines=29> */
[----:B------:R-:W1:Y:S04]  /*5660*/  LDSM.16.M88.4 R8, [R233+0x10000] ;  /* 0x01000000e908783b */ /* 0x000e680000000200 */
[----:B------:R-:W2:Y:S04]  /*5670*/  LDSM.16.M88.4 R16, [R233+0x10800] ;  /* 0x01080000e910783b */ /* 0x000ea80000000200 */
[----:B------:R-:W3:Y:S04]  /*5680*/  LDSM.16.M88.4 R24, [R233+0x11000] ;  /* 0x01100000e918783b */ /* 0x000ee80000000200 */
[----:B------:R-:W4:Y:S04]  /*5690*/  LDSM.16.M88.4 R164, [R233+0x11800] ;  /* 0x01180000e9a4783b */ /* 0x000f280000000200 */
[----:B------:R-:W0:Y:S04]  /*56a0*/  LDGDEPBAR ;  /* 0x00000000000079af */ /* 0x000e280000000000 */
[----:B------:R-:W-:Y:S04]  /*56b0*/  LDSM.16.M88.4 R168, [R232] ;  /* 0x00000000e8a8783b */ /* 0x000fe80000000200 */
[----:B------:R-:W5:Y:S04]  /*56c0*/  LDSM.16.M88.4 R172, [R231] ;  /* 0x00000000e7ac783b */ /* 0x000f680000000200 */
[----:B------:R-:W5:Y:S04]  /*56d0*/  LDSM.16.M88.4 R176, [R223] ;  /* 0x00000000dfb0783b */ /* 0x000f680000000200 */
[----:B------:R-:W5:Y:S04]  /*56e0*/  LDSM.16.M88.4 R180, [R222] ;  /* 0x00000000deb4783b */ /* 0x000f680000000200 */
[----:B------:R-:W5:Y:S01]  /*56f0*/  LDSM.16.M88.4 R184, [R221] ;  /* 0x00000000ddb8783b */ /* 0x000f620000000200 */
[C---:B-1----:R-:W-:Y:S03]  /*5700*/  HMMA.16816.F32 R4, R32.reuse, R8, RZ ;  /* 0x000000082004723c */ /* 0x042fe600000018ff */
[----:B------:R-:W-:Y:S04]  /*5710*/  LDSM.16.M88.4 R188, [R230] ;  /* 0x00000000e6bc783b */ /* 0x000fe80000000200 */
[----:B------:R-:W1:Y:S01]  /*5720*/  LDSM.16.M88.4 R192, [R227+0x10000] ;  /* 0x01000000e3c0783b */ /* 0x000e620000000200 */
[C---:B------:R-:W-:Y:S03]  /*5730*/  HMMA.16816.F32 R8, R32.reuse, R10, RZ ;  /* 0x0000000a2008723c */ /* 0x040fe600000018ff */
[----:B------:R-:W1:Y:S03]  /*5740*/  LDSM.16.M88.4 R196, [R227+0x10800] ;  /* 0x01080000e3c4783b */ /* 0x000e660000000200 */
[C---:B--2---:R-:W-:Y:S01]  /*5750*/  HMMA.16816.F32 R12, R32.reuse, R16, RZ ;  /* 0x00000010200c723c */ /* 0x044fe200000018ff */
[----:B------:R-:W-:Y:S04]  /*5760*/  LDSM.16.M88.4 R200, [R229] ;  /* 0x00000000e5c8783b */ /* 0x000fe80000000200 */
[----:B------:R-:W-:Y:S01]  /*5770*/  LDSM.16.M88.4 R204, [R220] ;  /* 0x00000000dccc783b */ /* 0x000fe20000000200 */
[C---:B------:R-:W-:Y:S06]  /*5780*/  HMMA.16816.F32 R16, R32.reuse, R18, RZ ;  /* 0x000000122010723c */ /* 0x040fec00000018ff */
[C---:B---3--:R-:W-:Y:S06]  /*5790*/  HMMA.16816.F32 R20, R32.reuse, R24, RZ ;  /* 0x000000182014723c */ /* 0x048fec00000018ff */
[C---:B------:R-:W-:Y:S06]  /*57a0*/  HMMA.16816.F32 R24, R32.reuse, R26, RZ ;  /* 0x0000001a2018723c */ /* 0x040fec00000018ff */
[C---:B----4-:R-:W-:Y:S06]  /*57b0*/  HMMA.16816.F32 R28, R32.reuse, R164, RZ ;  /* 0x000000a4201c723c */ /* 0x050fec00000018ff */
[----:B------:R-:W-:Y:S01]  /*57c0*/  HMMA.16816.F32 R32, R32, R166, RZ ;  /* 0x000000a62020723c */ /* 0x000fe200000018ff */
[----:B------:R-:W2:Y:S05]  /*57d0*/  LDSM.16.M88.4 R164, [R227+0x11000] ;  /* 0x01100000e3a4783b */ /* 0x000eaa0000000200 */
        /* <DEDUP_REMOVED lines=166> */
[C---:B-1----:R-:W-:Y:S06]  /*6240*/  HMMA.16816.F32 R4, R188.reuse, R196, R4 ;  /* 0x000000c4bc04723c */ /* 0x042fec0000001804 */
[C---:B------:R-:W-:Y:S06]  /*6250*/  HMMA.16816.F32 R8, R188.reuse, R198, R8 ;  /* 0x000000c6bc08723c */ /* 0x040fec0000001808 */
[C---:B--2---:R-:W-:Y:S06]  /*6260*/  HMMA.16816.F32 R12, R188.reuse, R164, R12 ;  /* 0x000000a4bc0c723c */ /* 0x044fec000000180c */
        /* <DEDUP_REMOVED lines=47> */
.L_x_1656:
[----:B------:R-:W2:Y:S01]  /*6560*/  SHFL.BFLY PT, R166, R164, 0x2, 0x1f ;  /* 0x0c401f00a4a67f89 */ /* 0x000ea200000e0000 */
        /* <DEDUP_REMOVED lines=16> */
[----:B------:R-:W3:Y:S01]  /*6670*/  SHFL.BFLY PT, R165, R3, 0x2, 0x1f ;  /* 0x0c401f0003a57f89 */ /* 0x000ee200000e0000 */
[----:B------:R-:W-:Y:S07]  /*6680*/  IMAD.WIDE.U32 R198, R167, -0x326172a9, RZ ;  /* 0xcd9e8d57a7c67825 */ /* 0x000fee00078e00ff */
[----:B------:R-:W-:Y:S01]  /*6690*/  LDSM.16.MT88.4 R180, [R225+0x18000] ;  /* 0x01800000e1b4783b */ /* 0x000fe20000004200 */
[----:B------:R-:W-:Y:S02]  /*66a0*/  LOP3.LUT R167, R199, UR21, R248, 0x96, !PT ;  /* 0x00000015c7a77c12 */ /* 0x000fe4000f8e96f8 */
[----:B------:R-:W-:Y:S03]  /*66b0*/  LOP3.LUT R198, R207, UR19, R198, 0x96, !PT ;  /* 0x00000013cfc67c12 */ /* 0x000fe6000f8e96c6 */
[----:B------:R-:W-:Y:S04]  /*66c0*/  IMAD.WIDE.U32 R186, R167, -0x2daee0ad, RZ ;  /* 0xd2511f53a7ba7825 */ /* 0x000fe800078e00ff */
[----:B------:R-:W-:Y:S05]  /*66d0*/  IMAD.WIDE.U32 R198, R198, -0x2daee0ad, RZ ;  /* 0xd2511f53c6c67825 */ /* 0x000fea00078e00ff */
[----:B------:R-:W-:Y:S02]  /*66e0*/  LOP3.LUT R186, R199, UR16, R186, 0x96, !PT ;  /* 0x00000010c7ba7c12 */ /* 0x000fe4000f8e96ba */
[----:B--2---:R-:W-:Y:S02]  /*66f0*/  FMNMX.FTZ R166, R164, R166, !PT ;  /* 0x000000a6a4a67209 */ /* 0x004fe40007810000 */
[----:B---3--:R-:W-:Y:S03]  /*6700*/  FMNMX.FTZ R165, R3, R165, !PT ;  /* 0x000000a503a57209 */ /* 0x008fe60007810000 */
[----:B------:R-:W2:Y:S08]  /*6710*/  SHFL.BFLY PT, R164, R166, 0x1, 0x1f ;  /* 0x0c201f00a6a47f89 */ /* 0x000eb000000e0000 */
[----:B------:R-:W3:Y:S01]  /*6720*/  SHFL.BFLY PT, R3, R165, 0x1, 0x1f ;  /* 0x0c201f00a5037f89 */ /* 0x000ee200000e0000 */
[----:B--2---:R-:W-:Y:S02]  /*6730*/  FMNMX.FTZ R164, R166, R164, !PT ;  /* 0x000000a4a6a47209 */ /* 0x004fe40007810000 */
[----:B------:R-:W-:Y:S01]  /*6740*/  LOP3.LUT R166, R187, UR18, R244, 0x96, !PT ;  /* 0x00000012bba67c12 */ /* 0x000fe2000f8e96f4 */
[----:B------:R-:W-:Y:S01]  /*6750*/  IMAD.WIDE.U32 R186, R186, -0x326172a9, RZ ;  /* 0xcd9e8d57baba7825 */ /* 0x000fe200078e00ff */
[C---:B------:R-:W-:Y:S03]  /*6760*/  FSETP.NEU.FTZ.AND P1, PT, R164.reuse, -INF , PT ;  /* 0xff800000a400780b */ /* 0x040fe60003f3d000 */
[----:B------:R-:W-:Y:S01]  /*6770*/  FMUL.FTZ R197, R164, UR4 ;  /* 0x00000004a4c57c20 */ /* 0x000fe20008410000 */
[----:B------:R-:W-:Y:S01]  /*6780*/  IMAD.WIDE.U32 R184, R166, -0x326172a9, RZ ;  /* 0xcd9e8d57a6b87825 */ /* 0x000fe200078e00ff */
[----:B---3--:R-:W-:Y:S03]  /*6790*/  FMNMX.FTZ R3, R165, R3, !PT ;  /* 0x00000003a5037209 */ /* 0x008fe60007810000 */
        /* <DEDUP_REMOVED lines=10> */
[----:B-1----:R-:W-:Y:S04]  /*6840*/  IMAD.WIDE.U32 R168, R8, -0x2daee0ad, RZ ;  /* 0xd2511f5308a87825 */ /* 0x002fe800078e00ff */
        /* <DEDUP_REMOVED lines=564> */
.L_x_1654:
        /* <DEDUP_REMOVED lines=305> */
.L_x_1658:
        /* <DEDUP_REMOVED lines=49> */
.L_x_1659:
[----:B------:R-:W-:Y:S05]  /*a1b0*/  @P0 BRA `(.L_x_1660) ;  /* 0x0000000000180947 */ /* 0x000fea0003800000 */
[----:B------:R-:W3:Y:S01]  /*a1c0*/  LDC R14, c[0x0][0x2c4] ;  /* 0x0000b100ff0e7b82 */ /* 0x000ee20000000800 */
[----:B------:R-:W-:Y:S02]  /*a1d0*/  ISETP.NE.AND P0, PT, RZ, UR7, PT ;  /* 0x00000007ff007c0c */ /* 0x000fe4000bf05270 */
[----:B--2---:R-:W-:-:S05]  /*a1e0*/  MOV R12, 0x1 ;  /* 0x00000001000c7802 */ /* 0x004fca0000000f00 */
[----:B------:R-:W2:Y:S08]  /*a1f0*/  LDC R19, c[0x0][0x270] ;  /* 0x00009c00ff137b82 */ /* 0x000eb00000000800 */
[----:B---3--:R-:W2:Y:S02]  /*a200*/  @P0 LDC R14, c[0x0][0x2e4] ;  /* 0x0000b900ff0e0b82 */ /* 0x008ea40000000800 */
[----:B--2---:R-:W-:-:S07]  /*a210*/  IMAD R19, R14, R19, RZ ;  /* 0x000000130e137224 */ /* 0x004fce00078e02ff */
.L_x_1660:
        /* <DEDUP_REMOVED lines=56> */
.L_x_1662:
[----:B------:R-:W-:Y:S05]  /*a5a0*/  BSYNC B0 ;  /* 0x0000000000007941 */ /* 0x000fea0003800000 */
.L_x_1661:
        /* <DEDUP_REMOVED lines=32> */
.L_x_1664:
[----:B------:R-:W-:Y:S05]  /*a7b0*/  BSYNC B0 ;  /* 0x0000000000007941 */ /* 0x000fea0003800000 */
.L_x_1663:
        /* <DEDUP_REMOVED lines=22> */
.L_x_1666:
[----:B------:R-:W-:Y:S05]  /*a920*/  BSYNC B0 ;  /* 0x0000000000007941 */ /* 0x000fea0003800000 */
.L_x_1665:
        /* <DEDUP_REMOVED lines=22> */
.L_x_1668:
[----:B------:R-:W-:Y:S05]  /*aa90*/  BSYNC B0 ;  /* 0x0000000000007941 */ /* 0x000fea0003800000 */
.L_x_1667:
        /* <DEDUP_REMOVED lines=21> */
.L_x_1650:
        /* <DEDUP_REMOVED lines=12> */
[C---:B------:R-:W-:Y:S01]  /*acb0*/  ISETP.GE.AND P4, PT, R8.reuse, UR28, PT ;  /* 0x0000001c08007c0c */ /* 0x040fe2000bf86270 */
[----:B------:R-:W-:Y:S01]  /*acc0*/  @UP3 ULDC.64 UR4, c[0x0][0x2c0] ;  /* 0x0000b00000043ab9 */ /* 0x000fe20000000a00 */
[----:B------:R-:W-:Y:S01]  /*acd0*/  @UP0 ULDC.64 UR10, c[0x0][0x298] ;  /* 0x0000a600000a0ab9 */ /* 0x000fe20000000a00 */
[----:B------:R-:W-:Y:S01]  /*ace0*/  @UP3 UIMAD UR8, UR5, UR4, URZ ;  /* 0x00000004050832a4 */ /* 0x000fe2000f8e023f */
[----:B------:R-:W-:Y:S01]  /*acf0*/  IMAD.SHL.U32 R3, R3, 0x8, RZ ;  /* 0x0000000803037824 */ /* 0x000fe200078e00ff */
[----:B------:R-:W-:Y:S01]  /*ad00*/  @UP0 UIMAD.WIDE.U32 UR12, UR26, UR10, URZ ;  /* 0x0000000a1a0c02a5 */ /* 0x000fe2000f8e003f */
[----:B------:R-:W-:Y:S01]  /*ad10*/  SHF.R.S32.HI R9, RZ, 0x1f, R8 ;  /* 0x0000001fff097819 */ /* 0x000fe20000011408 */
[----:B------:R-:W-:Y:S01]  /*ad20*/  @!UP0 ULDC.64 UR4, c[0x0][0x290] ;  /* 0x0000a40000048ab9 */ /* 0x000fe20000000a00 */
[----:B------:R-:W-:Y:S01]  /*ad30*/  USHF.R.S32.HI UR10, URZ, 0x1f, UR9 ;  /* 0x0000001f3f0a7899 */ /* 0x000fe20008011409 */
[C---:B------:R-:W-:Y:S01]  /*ad40*/  VIADD R5, R8.reuse, 0x20 ;  /* 0x0000002008057836 */ /* 0x040fe20000000000 */
[----:B------:R-:W-:Y:S01]  /*ad50*/  @!UP0 UIMAD UR15, UR15, UR4, URZ ;  /* 0x000000040f0f82a4 */ /* 0x000fe2000f8e023f */
[C---:B------:R-:W-:Y:S01]  /*ad60*/  VIADD R4, R8.reuse, 0x40 ;  /* 0x0000004008047836 */ /* 0x040fe20000000000 */
[----:B------:R-:W-:Y:S01]  /*ad70*/  @!UP0 UIMAD.WIDE.U32 UR16, UR14, UR4, URZ ;  /* 0x000000040e1082a5 */ /* 0x000fe2000f8e003f */
[C---:B------:R-:W-:Y:S01]  /*ad80*/  VIADD R0, R8.reuse, 0x60 ;  /* 0x0000006008007836 */ /* 0x040fe20000000000 */
[----:B------:R-:W-:Y:S01]  /*ad90*/  @!UP0 UIMAD UR15, UR14, UR5, UR15 ;  /* 0x000000050e0f82a4 */ /* 0x000fe2000f8e020f */
[----:B------:R-:W-:Y:S01]  /*ada0*/  ISETP.GE.OR P6, PT, R8, UR28, P3 ;  /* 0x0000001c08007c0c */ /* 0x000fe20009fc6670 */
[----:B------:R-:W-:Y:S01]  /*adb0*/  @UP0 UIMAD UR11, UR26, UR11, UR13 ;  /* 0x0000000b1a0b02a4 */ /* 0x000fe2000f8e020d */
[----:B------:R-:W-:Y:S01]  /*adc0*/  ISETP.GE.AND P2, PT, R4, UR28, PT ;  /* 0x0000001c04007c0c */ /* 0x000fe2000bf46270 */
[----:B------:R-:W-:Y:S01]  /*add0*/  @!UP0 UIADD3 UR11, UR17, UR15, URZ ;  /* 0x0000000f110b8290 */ /* 0x000fe2000fffe03f */
[----:B------:R-:W-:Y:S01]  /*ade0*/  ISETP.GE.AND P1, PT, R0, UR28, PT ;  /* 0x0000001c00007c0c */ /* 0x000fe2000bf26270 */
[----:B------:R-:W-:Y:S01]  /*adf0*/  ULDC.U8 UR13, c[0x0][0x3d8] ;  /* 0x0000f600000d7ab9 */ /* 0x000fe20000000000 */
[----:B------:R-:W-:Y:S01]  /*ae00*/  @!UP0 UMOV UR12, UR16 ;  /* 0x00000010000c8c82 */ /* 0x000fe20008000000 */
[----:B------:R-:W-:Y:S01]  /*ae10*/  UISETP.NE.AND UP0, UPT, UR13, URZ, !UP3 ;  /* 0x0000003f0d00728c */ /* 0x000fe2000df05270 */
[----:B------:R-:W-:Y:S01]  /*ae20*/  IADD3 R2, P0, R3, UR12, RZ ;  /* 0x0000000c03027c10 */ /* 0x000fe2000ff1e0ff */
[----:B------:R-:W-:Y:S01]  /*ae30*/  UISETP.NE.AND UP2, UPT, UR13, URZ, UPT ;  /* 0x0000003f0d00728c */ /* 0x000fe2000bf45270 */
[----:B------:R-:W-:Y:S01]  /*ae40*/  ISETP.GE.OR P5, PT, R5, UR28, P3 ;  /* 0x0000001c05007c0c */ /* 0x000fe20009fa6670 */
[----:B------:R-:W-:Y:S01]  /*ae50*/  ULDC.64 UR4, c[0x0][0x2a0] ;  /* 0x0000a80000047ab9 */ /* 0x000fe20000000a00 */
[----:B------:R-:W-:Y:S01]  /*ae60*/  LEA.HI.X.SX32 R3, R3, UR11, 0x1, P0 ;  /* 0x0000000b03037c11 */ /* 0x000fe200080f0eff */
[----:B------:R-:W-:Y:S01]  /*ae70*/  UISETP.EQ.AND UP2, UPT, UR7, URZ, UP2 ;  /* 0x0000003f0700728c */ /* 0x000fe20009742270 */
[----:B------:R-:W-:Y:S01]  /*ae80*/  IMAD.U32 R10, RZ, RZ, UR4 ;  /* 0x00000004ff0a7e24 */ /* 0x000fe2000f8e00ff */
[----:B------:R-:W-:Y:S01]  /*ae90*/  UIMAD UR10, UR10, UR4, URZ ;  /* 0x000000040a0a72a4 */ /* 0x000fe2000f8e023f */
[----:B------:R-:W-:Y:S01]  /*aea0*/  ISETP.GE.AND P0, PT, R5, UR28, PT ;  /* 0x0000001c05007c0c */ /* 0x000fe2000bf06270 */
[----:B------:R-:W-:Y:S01]  /*aeb0*/  @!UP3 ULDC UR7, c[0x0][0x2c4] ;  /* 0x0000b1000007bab9 */ /* 0x000fe20000000800 */
[----:B------:R-:W-:Y:S01]  /*aec0*/  UISETP.NE.OR UP1, UPT, UR26, -0x1, !UP2 ;  /* 0xffffffff1a00788c */ /* 0x000fe2000d725670 */
[----:B------:R-:W-:Y:S01]  /*aed0*/  IMAD.WIDE.U32 R10, R10, UR9, R2 ;  /* 0x000000090a0a7c25 */ /* 0x000fe2000f8e0002 */
[----:B------:R-:W-:Y:S01]  /*aee0*/  @UP0 ULDC UR7, c[0x0][0x2e4] ;  /* 0x0000b90000070ab9 */ /* 0x000fe20000000800 */
[----:B------:R-:W-:Y:S01]  /*aef0*/  @UP3 UMOV UR11, 0x1 ;  /* 0x00000001000b3882 */ /* 0x000fe20000000000 */
[----:B------:R-:W-:Y:S01]  /*af00*/  @!UP3 UIMAD UR11, UR7, UR6, URZ ;  /* 0x00000006070bb2a4 */ /* 0x000fe2000f8e023f */
[----:B------:R-:W-:Y:S01]  /*af10*/  IMAD.WIDE R6, R6, 0x80, R8 ;  /* 0x0000008006067825 */ /* 0x000fe200078e0208 */
[----:B------:R-:W-:-:S02]  /*af20*/  UIMAD UR5, UR9, UR5, UR10 ;  /* 0x00000005090572a4 */ /* 0x000fc4000f8e020a */
[----:B------:R-:W-:Y:S01]  /*af30*/  UIMAD UR11, UR14, UR11, URZ ;  /* 0x0000000b0e0b72a4 */ /* 0x000fe2000f8e023f */
[----:B------:R-:W-:Y:S01]  /*af40*/  @UP2 ULDC UR10, c[0x0][0x2c4] ;  /* 0x0000b100000a2ab9 */ /* 0x000fe20000000800 */
[----:B------:R-:W-:Y:S01]  /*af50*/  @UP3 ULDC UR4, c[0x0][0x2c0] ;  /* 0x0000b00000043ab9 */ /* 0x000fe20000000800 */
[----:B------:R-:W-:Y:S01]  /*af60*/  @!UP1 UIMAD UR26, UR14, UR10, URZ ;  /* 0x0000000a0e1a92a4 */ /* 0x000fe2000f8e023f */
[----:B------:R-:W-:Y:S01]  /*af70*/  VIADD R13, R11, UR5 ;  /* 0x000000050b0d7c36 */ /* 0x000fe20008000000 */
[----:B------:R-:W-:Y:S01]  /*af80*/  USEL UR11, UR11, URZ, !UP2 ;  /* 0x0000003f0b0b7287 */ /* 0x000fe2000d000000 */
[----:B------:R-:W-:Y:S01]  /*af90*/  @!UP3 UMOV UR8, UR7 ;  /* 0x000000070008bc82 */ /* 0x000fe20008000000 */
[----:B------:R-:W-:Y:S02]  /*afa0*/  @!UP3 UMOV UR4, 0x1 ;  /* 0x000000010004b882 */ /* 0x000fe40000000000 */
[----:B------:R-:W-:Y:S02]  /*afb0*/  UIMAD UR9, UR9, UR8, UR11 ;  /* 0x00000008090972a4 */ /* 0x000fe4000f8e020b */
[----:B------:R-:W-:Y:S01]  /*afc0*/  UIMAD UR22, UR22, UR4, URZ ;  /* 0x00000004161672a4 */ /* 0x000fe2000f8e023f */
[----:B------:R-:W-:Y:S01]  /*afd0*/  @!UP2 UMOV UR12, URZ ;  /* 0x0000003f000cac82 */ /* 0x000fe20008000000 */
[----:B------:R-:W-:Y:S01]  /*afe0*/  @UP2 UMOV UR12, UR26 ;  /* 0x0000001a000c2c82 */ /* 0x000fe20008000000 */
[----:B------:R-:W-:Y:S01]  /*aff0*/  @!UP2 UMOV UR13, URZ ;  /* 0x0000003f000dac82 */ /* 0x000fe20008000000 */
[----:B------:R-:W-:-:S02]  /*b000*/  USHF.R.S32.HI UR6, URZ, 0x1f, UR9 ;  /* 0x0000001f3f067899 */ /* 0x000fc40008011409 */
[----:B------:R-:W-:Y:S02]  /*b010*/  @UP2 USHF.R.S32.HI UR13, URZ, 0x1f, UR26 ;  /* 0x0000001f3f0d2899 */ /* 0x000fe4000801141a */
        /* <DEDUP_REMOVED lines=17> */
.L_x_1670:
[----:B------:R-:W-:Y:S05]  /*b130*/  BSYNC B0 ;  /* 0x0000000000007941 */ /* 0x000fea0003800000 */
.L_x_1669:
        /* <DEDUP_REMOVED lines=20> */
.L_x_1672:
[----:B------:R-:W-:Y:S05]  /*b280*/  BSYNC B0 ;  /* 0x0000000000007941 */ /* 0x000fea0003800000 */
.L_x_1671:
        /* <DEDUP_REMOVED lines=18> */
.L_x_1674:
[----:B------:R-:W-:Y:S05]  /*b3b0*/  BSYNC B0 ;  /* 0x0000000000007941 */ /* 0x000fea0003800000 */
.L_x_1673:
        /* <DEDUP_REMOVED lines=18> */
.L_x_1676:
[----:B------:R-:W-:Y:S05]  /*b4e0*/  BSYNC B0 ;  /* 0x0000000000007941 */ /* 0x000fea0003800000 */
.L_x_1675:
        /* <DEDUP_REMOVED lines=10> */
.L_x_1678:
[----:B------:R-:W-:Y:S05]  /*b590*/  BSYNC B0 ;  /* 0x0000000000007941 */ /* 0x000fea0003800000 */
.L_x_1677:
        /* <DEDUP_REMOVED lines=10> */
.L_x_1680:
[----:B------:R-:W-:Y:S05]  /*b640*/  BSYNC B0 ;  /* 0x0000000000007941 */ /* 0x000fea0003800000 */
.L_x_1679:
        /* <DEDUP_REMOVED lines=10> */
.L_x_1682:
[----:B------:R-:W-:Y:S05]  /*b6f0*/  BSYNC B0 ;  /* 0x0000000000007941 */ /* 0x000fea0003800000 */
.L_x_1681:
        /* <DEDUP_REMOVED lines=10> */
.L_x_1683:
        /* <DEDUP_REMOVED lines=14> */
.L_x_2417:


//--------------------- .text._ZN5flash16flash_fwd_kernelI23Flash_fwd_kernel_traitsILi256ELi128ELi64ELi8ELb0ELb0EN7cutlass6half_tE19Flash_kernel_traitsILi256ELi128ELi64ELi8ES3_EELb0ELb0ELb0ELb0ELb0ELb1ELb1ELb0EEEvNS_16Flash_fwd_paramsE --------------------------
	.section	.text._ZN5flash16flash_fwd_kernelI23Flash_fwd_kernel_traitsILi256ELi128ELi64ELi8ELb0ELb0EN7cutlass6half_tE19Flash_kernel_traitsILi256ELi128ELi64ELi8ES3_EELb0ELb0ELb0ELb0ELb0ELb1ELb1ELb0EEEvNS_16Flash_fwd_paramsE,"ax",@progbits
	.align	128
        .global         _ZN5flash16flash_fwd_kernelI23Flash_fwd_kernel_traitsILi256ELi128ELi64ELi8ELb0ELb0EN7cutlass6half_tE19Flash_kernel_traitsILi256ELi128ELi64ELi8ES3_EELb0ELb0ELb0ELb0ELb0ELb1ELb1ELb0EEEvNS_16Flash_fwd_paramsE
        .type           _ZN5flash16flash_fwd_kernelI23Flash_fwd_kernel_traitsILi256ELi128ELi64ELi8ELb0ELb0EN7cutlass6half_tE19Flash_kernel_traitsILi256ELi128ELi64ELi8ES3_EELb0ELb0ELb0ELb0ELb0ELb1ELb1ELb0EEEvNS_16Flash_fwd_paramsE,@function
        .size           _ZN5flash16flash_fwd_kernelI23Flash_fwd_kernel_traitsILi256ELi128ELi64ELi8ELb0ELb0EN7cutlass6half_tE19Flash_kernel_traitsILi256ELi128ELi64ELi8ES3_EELb0ELb0ELb0ELb0ELb0ELb1ELb1ELb0EEEvNS_16Flash_fwd_paramsE,(.L_x_2418 - _ZN5flash16flash_fwd_kernelI23Flash_fwd_kernel_traitsILi256ELi128ELi64ELi8ELb0ELb0EN7cutlass6half_tE19Flash_kernel_traitsILi256ELi128ELi64ELi8ES3_EELb0ELb0ELb0ELb0ELb0ELb1ELb1ELb0EEEvNS_16Flash_fwd_paramsE)
        .other          _ZN5flash16flash_fwd_kernelI23Flash_fwd_kernel_traitsILi256ELi128ELi64ELi8ELb0ELb0EN7cutlass6half_tE19Flash_kernel_traitsILi256ELi128ELi64ELi8ES3_EELb0ELb0ELb0ELb0ELb0ELb1ELb1ELb0EEEvNS_16Flash_fwd_paramsE,@"STO_CUDA_ENTRY STV_DEFAULT"
_ZN5flash16flash_fwd_kernelI23Flash_fwd_kernel_traitsILi256ELi128ELi64ELi8ELb0ELb0EN7cutlass6half_tE19Flash_kernel_traitsILi256ELi128ELi64ELi8ES3_EELb0ELb0ELb0ELb0ELb0ELb1ELb1ELb0EEEvNS_16Flash_fwd_paramsE:
.text._ZN5flash16flash_fwd_kernelI23Flash_fwd_kernel_traitsILi256ELi128ELi64ELi8ELb0ELb0EN7cutlass6half_tE19Flash_kernel_traitsILi256ELi128ELi64ELi8ES3_EELb0ELb0ELb0ELb0ELb0ELb1ELb1ELb0EEEvNS_16Flash_fwd_paramsE:
        /* <DEDUP_REMOVED lines=55> */
.L_x_1684:
[----:B------:R-:W-:-:S05]  /*0370*/  ULDC UR7, c[0x0][0x2c8] ;  /* 0x0000b20000077ab9 */ /* 0x000fca0000000800 */
.L_x_1685:
        /* <DEDUP_REMOVED lines=76> */
[----:B------:R-:W-:Y:S02]  /*0840*/  VIADD R8, R32, 0x20 ;  /* 0x0000002020087836 */ /* 0x000fe40000000000 */
[----:B------:R-:W1:Y:S01]  /*0850*/  @!P6 LDC.64 R6, c[0x0][0x240] ;  /* 0x00009000ff06eb82 */ /* 0x000e620000000a00 */
[----:B------:R-:W-:Y:S01]  /*0860*/  ISETP.GT.U32.AND P4, PT, R9, R14, PT ;  /* 0x0000000e0900720c */ /* 0x000fe20003f84070 */
[----:B------:R-:W-:Y:S01]  /*0870*/  IMAD.SHL.U32 R30, R0, 0x8, RZ ;  /* 0x00000008001e7824 */ /* 0x000fe200078e00ff */
[----:B------:R-:W-:Y:S01]  /*0880*/  ISETP.GE.AND P3, PT, R8, UR5, PT ;  /* 0x0000000508007c0c */ /* 0x000fe2000bf66270 */
[----:B------:R-:W2:Y:S01]  /*0890*/  @!P5 S2R R13, SR_CgaCtaId ;  /* 0x00000000000dd919 */ /* 0x000ea20000008800 */
[----:B------:R-:W-:-:S02]  /*08a0*/  IMAD.WIDE R16, R17, 0x80, R32 ;  /* 0x0000008011107825 */ /* 0x000fc400078e0220 */
[----:B------:R-:W-:Y:S01]  /*08b0*/  SHF.R.S32.HI R31, RZ, 0x1f, R30 ;  /* 0x0000001fff1f7819 */ /* 0x000fe2000001141e */
[----:B------:R-:W3:Y:S01]  /*08c0*/  @!P6 LDC.64 R4, c[0x0][0x210] ;  /* 0x00008400ff04eb82 */ /* 0x000ee20000000a00 */
[----:B------:R-:W-:Y:S01]  /*08d0*/  IADD3 R10, P0, R30, UR10, RZ ;  /* 0x0000000a1e0a7c10 */ /* 0x000fe2000ff1e0ff */
[----:B------:R-:W-:Y:S01]  /*08e0*/  @UP0 ULDC.64 UR10, c[0x0][0x248] ;  /* 0x00009200000a0ab9 */ /* 0x000fe20000000a00 */
[----:B------:R-:W-:Y:S02]  /*08f0*/  IMAD.SHL.U32 R241, R0, 0x40, RZ ;  /* 0x0000004000f17824 */ /* 0x000fe400078e00ff */
[----:B------:R-:W-:Y:S01]  /*0900*/  IADD3.X R11, R31, UR4, RZ, P0, !PT ;  /* 0x000000041f0b7c10 */ /* 0x000fe200087fe4ff */
[----:B------:R-:W-:Y:S02]  /*0910*/  @!P4 IMAD.IADD R14, R14, 0x1, -R9 ;  /* 0x000000010e0ec824 */ /* 0x000fe400078e0a09 */
[----:B------:R-:W-:Y:S01]  /*0920*/  @!P4 VIADD R2, R2, 0x1 ;  /* 0x000000010202c836 */ /* 0x000fe20000000000 */
[----:B------:R-:W4:Y:S01]  /*0930*/  S2UR UR4, SR_CgaCtaId ;  /* 0x00000000000479c3 */ /* 0x000f220000008800 */
[----:B------:R-:W-:Y:S01]  /*0940*/  IMAD.WIDE.U32 R20, R20, UR8, R10 ;  /* 0x0000000814147c25 */ /* 0x000fe2000f8e000a */
[----:B------:R-:W-:-:S02]  /*0950*/  ISETP.GE.U32.AND P0, PT, R14, R9, PT ;  /* 0x000000090e00720c */ /* 0x000fc40003f06070 */
[----:B------:R-:W-:Y:S01]  /*0960*/  @!P3 MOV R24, 0x400 ;  /* 0x000004000018b802 */ /* 0x000fe20000000f00 */
[C---:B------:R-:W-:Y:S01]  /*0970*/  VIADD R9, R32.reuse, 0x60 ;  /* 0x0000006020097836 */ /* 0x040fe20000000000 */
[----:B------:R-:W-:Y:S01]  /*0980*/  LOP3.LUT R241, R241, 0x1c0, RZ, 0xc0, !PT ;  /* 0x000001c0f1f17812 */ /* 0x000fe200078ec0ff */
[----:B------:R-:W-:Y:S02]  /*0990*/  VIADD R11, R32, 0x40 ;  /* 0x00000040200b7836 */ /* 0x000fe40000000000 */
[----:B-1----:R-:W-:Y:S01]  /*09a0*/  @!P6 IMAD R10, R17, R6, RZ ;  /* 0x00000006110ae224 */ /* 0x002fe200078e02ff */
[----:B------:R-:W-:Y:S01]  /*09b0*/  ISETP.GE.AND P1, PT, R9, UR5, PT ;  /* 0x0000000509007c0c */ /* 0x000fe2000bf26270 */
[----:B------:R-:W-:Y:S01]  /*09c0*/  VIADD R23, R21, UR7 ;  /* 0x0000000715177c36 */ /* 0x000fe20008000000 */
[----:B------:R-:W1:Y:S01]  /*09d0*/  @!P3 S2R R9, SR_CgaCtaId ;  /* 0x000000000009b919 */ /* 0x000e620000008800 */
[----:B------:R-:W-:Y:S01]  /*09e0*/  @!P6 IMAD.MOV.U32 R22, RZ, RZ, R20 ;  /* 0x000000ffff16e224 */ /* 0x000fe200078e0014 */
[----:B------:R-:W-:Y:S01]  /*09f0*/  ISETP.GE.AND P2, PT, R11, UR5, PT ;  /* 0x000000050b007c0c */ /* 0x000fe2000bf46270 */
[----:B------:R-:W-:-:S02]  /*0a00*/  @!P6 IMAD R10, R16, R7, R10 ;  /* 0x00000007100ae224 */ /* 0x000fc400078e020a */
[----:B------:R-:W-:Y:S02]  /*0a10*/  @!P6 IMAD.WIDE.U32 R14, R16, R6, R22 ;  /* 0x00000006100ee225 */ /* 0x000fe400078e0016 */
[----:B------:R-:W5:Y:S02]  /*0a20*/  @!P3 LDC.64 R6, c[0x0][0x240] ;  /* 0x00009000ff06bb82 */ /* 0x000f640000000a00 */
[----:B------:R-:W-:Y:S01]  /*0a30*/  @!P6 IMAD.IADD R10, R15, 0x1, R10 ;  /* 0x000000010f0ae824 */ /* 0x000fe200078e020a */
[----:B---3--:R-:W-:Y:S01]  /*0a40*/  @!P6 LEA R34, P4, R14, R4, 0x1 ;  /* 0x000000040e22e211 */ /* 0x008fe200078808ff */
[----:B------:R-:W-:Y:S01]  /*0a50*/  @P0 VIADD R2, R2, 0x1 ;  /* 0x0000000102020836 */ /* 0x000fe20000000000 */
[----:B------:R-:W-:Y:S01]  /*0a60*/  @!P5 MOV R4, 0x400 ;  /* 0x000004000004d802 */ /* 0x000fe20000000f00 */
[----:B------:R-:W3:Y:S01]  /*0a70*/  @!P1 S2R R27, SR_CgaCtaId ;  /* 0x00000000001b9919 */ /* 0x000ee20000008800 */
[----:B------:R-:W-:Y:S01]  /*0a80*/  @!P6 LEA.HI.X R35, R14, R5, R10, 0x1, P4 ;  /* 0x000000050e23e211 */ /* 0x000fe200020f0c0a */
[----:B------:R-:W-:Y:S01]  /*0a90*/  IMAD.SHL.U32 R5, R32, 0x40, RZ ;  /* 0x0000004020057824 */ /* 0x000fe200078e00ff */
[----:B------:R-:W-:Y:S01]  /*0aa0*/  @!P3 IADD3 R11, P0, R16, 0x20, RZ ;  /* 0x00000020100bb810 */ /* 0x000fe20007f1e0ff */
[----:B------:R-:W3:Y:S01]  /*0ab0*/  @!P2 S2R R29, SR_CgaCtaId ;  /* 0x00000000001da919 */ /* 0x000ee20000008800 */
[----:B------:R-:W-:Y:S01]  /*0ac0*/  ISETP.GE.AND P4, PT, R8, UR14, PT ;  /* 0x0000000e08007c0c */ /* 0x000fe2000bf86270 */
[----:B----4-:R-:W-:Y:S01]  /*0ad0*/  ULEA UR4, UR4, UR6, 0x18 ;  /* 0x0000000604047291 */ /* 0x010fe2000f8ec03f */
[----:B------:R-:W-:Y:S01]  /*0ae0*/  LOP3.LUT R5, R5, 0x1c0, RZ, 0xc0, !PT ;  /* 0x000001c005057812 */ /* 0x000fe200078ec0ff */
[----:B------:R-:W-:Y:S01]  /*0af0*/  @!P3 IMAD.X R37, RZ, RZ, R17, P0 ;  /* 0x000000ffff25b224 */ /* 0x000fe200000e0611 */
[----:B--2---:R-:W-:Y:S01]  /*0b00*/  @!P5 LEA R13, R13, R4, 0x18 ;  /* 0x000000040d0dd211 */ /* 0x004fe200078ec0ff */
[----:B------:R-:W-:Y:S01]  /*0b10*/  @UP0 UIMAD.WIDE.U32 UR6, UR23, UR10, URZ ;  /* 0x0000000a170602a5 */ /* 0x000fe2000f8e003f */
[----:B------:R-:W-:Y:S01]  /*0b20*/  LOP3.LUT R39, R5, 0x38, R30, 0xf8, !PT ;  /* 0x0000003805277812 */ /* 0x000fe200078ef81e */
[----:B------:R-:W-:Y:S01]  /*0b30*/  @UP0 UIMAD UR23, UR23, UR11, URZ ;  /* 0x0000000b171702a4 */ /* 0x000fe2000f8e023f */
[----:B------:R-:W-:Y:S01]  /*0b40*/  SHF.R.U32.HI R18, RZ, 0x3, R5 ;  /* 0x00000003ff127819 */ /* 0x000fe20000011605 */
[----:B------:R-:W-:Y:S01]  /*0b50*/  IMAD.SHL.U32 R26, R32, 0x8, RZ ;  /* 0x00000008201a7824 */ /* 0x000fe200078e00ff */
[----:B------:R-:W2:Y:S01]  /*0b60*/  @!P3 LDC.64 R4, c[0x0][0x210] ;  /* 0x00008400ff04bb82 */ /* 0x000ea20000000a00 */
[----:B------:R-:W-:Y:S01]  /*0b70*/  ISETP.GE.AND P0, PT, R8, UR14, PT ;  /* 0x0000000e08007c0c */ /* 0x000fe2000bf06270 */
[----:B------:R-:W-:Y:S01]  /*0b80*/  @UP0 UIADD3 UR23, UR7, UR23, URZ ;  /* 0x0000001707170290 */ /* 0x000fe2000fffe03f */
[----:B------:R-:W-:Y:S01]  /*0b90*/  LOP3.LUT R18, R39, R18, RZ, 0x3c, !PT ;  /* 0x0000001227127212 */ /* 0x000fe200078e3cff */
[----:B-----5:R-:W-:Y:S01]  /*0ba0*/  @!P3 IMAD R14, R37, R6, RZ ;  /* 0x00000006250eb224 */ /* 0x020fe200078e02ff */
[----:B-1----:R-:W-:Y:S01]  /*0bb0*/  @!P3 LEA R9, R9, R24, 0x18 ;  /* 0x000000180909b211 */ /* 0x002fe200078ec0ff */
[----:B------:R-:W-:Y:S01]  /*0bc0*/  @!P3 IMAD.MOV.U32 R24, RZ, RZ, R20 ;  /* 0x000000ffff18b224 */ /* 0x000fe200078e0014 */
[----:B------:R-:W-:Y:S01]  /*0bd0*/  LOP3.LUT R18, R18, 0xfffffe00, R25, 0xf8, !PT ;  /* 0xfffffe0012127812 */ /* 0x000fe200078ef819 */
[----:B------:R-:W-:Y:S01]  /*0be0*/  @!P3 IMAD.MOV.U32 R25, RZ, RZ, R23 ;  /* 0x000000ffff19b224 */ /* 0x000fe200078e0017 */
[----:B------:R-:W-:Y:S01]  /*0bf0*/  LEA.HI R8, R12, R3, RZ, 0x4 ;  /* 0x000000030c087211 */ /* 0x000fe200078f20ff */
[C---:B------:R-:W-:Y:S01]  /*0c00*/  @!P3 IMAD R7, R11.reuse, R7, R14 ;  /* 0x000000070b07b224 */ /* 0x040fe200078e020e */
[----:B------:R-:W-:Y:S01]  /*0c10*/  LEA R244, R18, UR4, 0x1 ;  /* 0x0000000412f47c11 */ /* 0x000fe2000f8e08ff */
[----:B------:R-:W-:Y:S01]  /*0c20*/  @!P3 IMAD.WIDE.U32 R24, R11, R6, R24 ;  /* 0x000000060b18b225 */ /* 0x000fe200078e0018 */
[----:B------:R-:W-:Y:S01]  /*0c30*/  SHF.R.S32.HI R15, RZ, 0x4, R8 ;  /* 0x00000004ff0f7819 */ /* 0x000fe20000011408 */
[----:B------:R-:W1:Y:S01]  /*0c40*/  @!P4 S2R R11, SR_CgaCtaId ;  /* 0x00000000000bc919 */ /* 0x000e620000008800 */
[----:B------:R-:W-:Y:S01]  /*0c50*/  @!P2 MOV R6, 0x400 ;  /* 0x000004000006a802 */ /* 0x000fe20000000f00 */
[----:B------:R-:W-:Y:S01]  /*0c60*/  @!P3 IMAD.IADD R14, R25, 0x1, R7 ;  /* 0x00000001190eb824 */ /* 0x000fe200078e0207 */
[C---:B------:R-:W-:Y:S01]  /*0c70*/  LEA.HI R10, R8.reuse, R15, RZ, 0x1 ;  /* 0x0000000f080a7211 */ /* 0x040fe200078f08ff */
[----:B------:R-:W-:Y:S01]  /*0c80*/  @!PT LDS RZ, [RZ] ;  /* 0x00000000fffff984 */ /* 0x000fe20000000800 */
[----:B------:R-:W-:Y:S01]  /*0c90*/  @!PT LDS RZ, [RZ] ;  /* 0x00000000fffff984 */ /* 0x000fe20000000800 */
[----:B------:R-:W-:Y:S01]  /*0ca0*/  @!PT LDS RZ, [RZ] ;  /* 0x00000000fffff984 */ /* 0x000fe20000000800 */
[----:B------:R-:W-:Y:S01]  /*0cb0*/  @!P6 LDGSTS.E.BYPASS.LTC128B.128 [R244], desc[UR18][R34.64] ;  /* 0x0000000022f4efae */ /* 0x000fe2000b901d52 */
[----:B------:R-:W-:Y:S01]  /*0cc0*/  LOP3.LUT R8, R8, 0xfffffff0, RZ, 0xc0, !PT ;  /* 0xfffffff008087812 */ /* 0x000fe200078ec0ff */
[----:B------:R-:W-:Y:S01]  /*0cd0*/  @!P3 IMAD R7, R18, 0x2, R9 ;  /* 0x000000021207b824 */ /* 0x000fe200078e0209 */
[----:B---3--:R-:W-:Y:S01]  /*0ce0*/  @!P2 LEA R29, R29, R6, 0x18 ;  /* 0x000000061d1da211 */ /* 0x008fe200078ec0ff */
[----:B------:R-:W-:Y:S01]  /*0cf0*/  @!P6 LDGSTS.E.BYPASS.LTC128B.128 [R244+0x4000], desc[UR18][R34.64+0x80] ;  /* 0x0400008022f4efae */ /* 0x000fe2000b901d52 */
[----:B------:R-:W-:Y:S01]  /*0d00*/  LOP3.LUT R6, R19, UR8, RZ, 0x3c, !PT ;  /* 0x0000000813067c12 */ /* 0x000fe2000f8e3cff */
[----:B------:R-:W-:Y:S01]  /*0d10*/  IMAD.IADD R8, R3, 0x1, -R8 ;  /* 0x0000000103087824 */ /* 0x000fe200078e0a08 */
[----:B------:R-:W-:Y:S01]  /*0d20*/  LOP3.LUT R10, R10, 0xfffffffe, RZ, 0xc0, !PT ;  /* 0xfffffffe0a0a7812 */ /* 0x000fe200078ec0ff */
[----:B------:R-:W-:Y:S01]  /*0d30*/  @!P6 LDGSTS.E.BYPASS.LTC128B.128 [R244+0x8000], desc[UR18][R34.64+0x100] ;  /* 0x0800010022f4efae */ /* 0x000fe2000b901d52 */
[----:B------:R-:W-:Y:S01]  /*0d40*/  @UP0 ULDC.64 UR8, c[0x0][0x250] ;  /* 0x0000940000080ab9 */ /* 0x000fe20000000a00 */
[----:B------:R-:W-:Y:S01]  /*0d50*/  @UP0 UMOV UR24, UR6 ;  /* 0x0000000600180c82 */ /* 0x000fe20008000000 */
[----:B------:R-:W-:Y:S01]  /*0d60*/  SHF.R.S32.HI R9, RZ, 0x1f, R8 ;  /* 0x0000001fff097819 */ /* 0x000fe20000011408 */
[----:B------:R-:W-:Y:S01]  /*0d70*/  @!P6 LDGSTS.E.BYPASS.LTC128B.128 [R244+0xc000], desc[UR18][R34.64+0x180] ;  /* 0x0c00018022f4efae */ /* 0x000fe2000b901d52 */
[C---:B--2---:R-:W-:Y:S01]  /*0d80*/  @!P3 LEA R36, P6, R24.reuse, R4, 0x1 ;  /* 0x000000041824b211 */ /* 0x044fe200078c08ff */
[----:B------:R-:W-:Y:S01]  /*0d90*/  IMAD.IADD R10, R15, 0x1, -R10 ;  /* 0x000000010f0a7824 */ /* 0x000fe200078e0a0a */
[----:B------:R-:W-:Y:S01]  /*0da0*/  @!P1 MOV R4, 0x400 ;  /* 0x0000040000049802 */ /* 0x000fe20000000f00 */
[----:B------:R-:W-:Y:S01]  /*0db0*/  @UP0 UIMAD.WIDE.U32 UR26, UR25, UR8, URZ ;  /* 0x00000008191a02a5 */ /* 0x000fe2000f8e003f */
[----:B------:R-:W-:Y:S01]  /*0dc0*/  @!P3 LEA.HI.X R37, R24, R5, R14, 0x1, P6 ;  /* 0x000000051825b211 */ /* 0x000fe200030f0c0e */
[----:B------:R-:W-:Y:S01]  /*0dd0*/  @UP0 UIMAD UR25, UR25, UR9, URZ ;  /* 0x00000009191902a4 */ /* 0x000fe2000f8e023f */
[----:B------:R-:W-:Y:S01]  /*0de0*/  ISETP.GE.AND P6, PT, R6, RZ, PT ;  /* 0x000000ff0600720c */ /* 0x000fe20003fc6270 */
[----:B------:R-:W2:Y:S01]  /*0df0*/  @!P2 LDC.64 R14, c[0x0][0x240] ;  /* 0x00009000ff0eab82 */ /* 0x000ea20000000a00 */
[----:B------:R-:W-:Y:S01]  /*0e00*/  LEA.HI R9, R9, R8, RZ, 0x3 ;  /* 0x0000000809097211 */ /* 0x000fe200078f18ff */
[----:B------:R-:W-:Y:S01]  /*0e10*/  @!P3 LDGSTS.E.BYPASS.LTC128B.128 [R7+0x1000], desc[UR18][R36.64] ;  /* 0x010000002407bfae */ /* 0x000fe2000b901d52 */
[----:B------:R-:W-:Y:S01]  /*0e20*/  @!P1 LEA R27, R27, R4, 0x18 ;  /* 0x000000041b1b9211 */ /* 0x000fe200078ec0ff */
[----:B------:R-:W-:Y:S01]  /*0e30*/  @UP0 UIADD3 UR25, UR27, UR25, URZ ;  /* 0x000000191b190290 */ /* 0x000fe2000fffe03f */
        /* <DEDUP_REMOVED lines=36> */
.L_x_1687:
        /* <DEDUP_REMOVED lines=15> */
.L_x_1688:
        /* <DEDUP_REMOVED lines=93> */
[----:B------:R-:W-:Y:S01]  /*1740*/  IMAD.U32 R14, RZ, RZ, UR6 ;  /* 0x00000006ff0e7e24 */ /* 0x000fe2000f8e00ff */
[----:B------:R-:W-:Y:S01]  /*1750*/  ULDC UR6, c[0x0][0x39c] ;  /* 0x0000e70000067ab9 */ /* 0x000fe20000000800 */
        /* <DEDUP_REMOVED lines=19> */
[----:B-1----:R-:W-:Y:S02]  /*1890*/  @!P0 LEA R14, P4, R9, R4, 0x1 ;  /* 0x00000004090e8211 */ /* 0x002fe400078808ff */
[----:B------:R-:W-:Y:S01]  /*18a0*/  LOP3.LUT R3, R3, 0x6, RZ, 0xc0, !PT ;  /* 0x0000000603037812 */ /* 0x000fe200078ec0ff */
[----:B------:R-:W-:Y:S01]  /*18b0*/  IMAD.IADD R242, R2, 0x1, R11 ;  /* 0x0000000102f27824 */ /* 0x000fe200078e020b */
[----:B------:R-:W-:Y:S01]  /*18c0*/  @!P0 LEA.HI.X R15, R9, R5, R12, 0x1, P4 ;  /* 0x00000005090f8211 */ /* 0x000fe200020f0c0c */
[----:B------:R-:W-:Y:S01]  /*18d0*/  IMAD.MOV.U32 R5, RZ, RZ, 0x20 ;  /* 0x00000020ff057424 */ /* 0x000fe200078e00ff */
[----:B------:R-:W-:Y:S02]  /*18e0*/  R2P PR, R8, 0x6 ;  /* 0x0000000608007804 */ /* 0x000fe40000000000 */
[----:B------:R-:W-:-:S03]  /*18f0*/  LEA R242, R242, UR4, 0x1 ;  /* 0x00000004f2f27c11 */ /* 0x000fc6000f8e08ff */
[----:B------:R-:W-:-:S05]  /*1900*/  SEL R5, R5, 0xffffffe0, !P2 ;  /* 0xffffffe005057807 */ /* 0x000fca0005000000 */
[----:B------:R-:W-:Y:S01]  /*1910*/  IMAD R238, R5, 0x2, R242 ;  /* 0x0000000205ee7824 */ /* 0x000fe200078e02f2 */
        /* <DEDUP_REMOVED lines=28> */
[----:B------:R-:W2:Y:S03]  /*1ae0*/  LDSM.16.M88.4 R20, [R241+0x10000] ;  /* 0x01000000f114783b */ /* 0x000ea60000000200 */
[----:B------:R-:W-:Y:S01]  /*1af0*/  IMAD R237, R5, 0x2, R240 ;  /* 0x0000000205ed7824 */ /* 0x000fe200078e02f0 */
[----:B------:R-:W-:Y:S04]  /*1b00*/  LDSM.16.M88.4 R36, [R240] ;  /* 0x00000000f024783b */ /* 0x000fe80000000200 */
[----:B------:R-:W-:Y:S01]  /*1b10*/  @P1 VIADD R239, R0, 0xffffffe0 ;  /* 0xffffffe000ef1836 */ /* 0x000fe20000000000 */
[----:B------:R-:W3:Y:S01]  /*1b20*/  LDSM.16.M88.4 R44, [R241+0x10800] ;  /* 0x01080000f12c783b */ /* 0x000ee20000000200 */
[----:B------:R-:W-:-:S03]  /*1b30*/  IMAD.MOV.U32 R0, RZ, RZ, 0x40 ;  /* 0x00000040ff007424 */ /* 0x000fc600078e00ff */
[----:B------:R-:W-:Y:S02]  /*1b40*/  LDSM.16.M88.4 R68, [R239] ;  /* 0x00000000ef44783b */ /* 0x000fe40000000200 */
[----:B------:R-:W-:Y:S02]  /*1b50*/  SEL R0, R0, 0xffffffc0, !P2 ;  /* 0xffffffc000007807 */ /* 0x000fe40005000000 */
[----:B------:R-:W4:Y:S03]  /*1b60*/  LDSM.16.M88.4 R56, [R241+0x11000] ;  /* 0x01100000f138783b */ /* 0x000f260000000200 */
[----:B------:R-:W-:Y:S01]  /*1b70*/  IMAD.IADD R235, R241, 0x1, R0 ;  /* 0x00000001f1eb7824 */ /* 0x000fe200078e0200 */
[----:B------:R-:W-:Y:S01]  /*1b80*/  LDSM.16.M88.4 R76, [R238] ;  /* 0x00000000ee4c783b */ /* 0x000fe20000000200 */
[----:B------:R-:W-:-:S03]  /*1b90*/  IMAD.IADD R228, R0, 0x1, R239 ;  /* 0x0000000100e47824 */ /* 0x000fc600078e02ef */
        /* <DEDUP_REMOVED lines=23> */
[----:B------:R-:W-:Y:S01]  /*1d10*/  HMMA.16816.F32 R20, R36, R70, R20 ;  /* 0x000000462414723c */ /* 0x000fe20000001814 */
[----:B------:R-:W-:Y:S05]  /*1d20*/  LDSM.16.M88.4 R68, [R241+0x12000] ;  /* 0x01200000f144783b */ /* 0x000fea0000000200 */
[----:B------:R-:W-:Y:S01]  /*1d30*/  HMMA.16816.F32 R52, R52, R42, RZ ;  /* 0x0000002a3434723c */ /* 0x000fe200000018ff */
        /* <DEDUP_REMOVED lines=8> */
[----:B------:R-:W-:Y:S06]  /*1dc0*/  HMMA.16816.F32 R80, R36, R64, R80 ;  /* 0x000000402450723c */ /* 0x000fec0000001850 */
[----:B------:R-:W-:Y:S01]  /*1dd0*/  HMMA.16816.F32 R20, R76, R90, R20 ;  /* 0x0000005a4c14723c */ /* 0x000fe20000001814 */
[----:B------:R-:W-:Y:S05]  /*1de0*/  LDSM.16.M88.4 R88, [R239+0x2000] ;  /* 0x00200000ef58783b */ /* 0x000fea0000000200 */
[----:B------:R-:W-:Y:S01]  /*1df0*/  HMMA.16816.F32 R36, R36, R66, R52 ;  /* 0x000000422424723c */ /* 0x000fe20000001834 */
[----:B------:R-:W-:Y:S04]  /*1e00*/  LDSM.16.M88.4 R64, [R228+0x1800] ;  /* 0x00180000e440783b */ /* 0x000fe80000000200 */
[----:B------:R-:W-:Y:S01]  /*1e10*/  LDSM.16.M88.4 R52, [R241+0x13000] ;  /* 0x01300000f134783b */ /* 0x000fe20000000200 */
[C---:B---3--:R-:W-:Y:S06]  /*1e20*/  HMMA.16816.F32 R32, R76.reuse, R16, R32 ;  /* 0x000000104c20723c */ /* 0x048fec0000001820 */
[C---:B------:R-:W-:Y:S01]  /*1e30*/  HMMA.16816.F32 R44, R76.reuse, R18, R44 ;  /* 0x000000124c2c723c */ /* 0x040fe2000000182c */
[----:B------:R-:W-:Y:S05]  /*1e40*/  LDSM.16.M88.4 R16, [R241+0x12800] ;  /* 0x01280000f110783b */ /* 0x000fea0000000200 */
[C---:B------:R-:W-:Y:S06]  /*1e50*/  HMMA.16816.F32 R60, R76.reuse, R28, R60 ;  /* 0x0000001c4c3c723c */ /* 0x040fec000000183c */
[----:B------:R-:W-:Y:S01]  /*1e60*/  HMMA.16816.F32 R56, R76, R30, R56 ;  /* 0x0000001e4c38723c */ /* 0x000fe20000001838 */
[----:B------:R-:W2:Y:S05]  /*1e70*/  LDSM.16.M88.4 R28, [R240+0x4000] ;  /* 0x00400000f01c783b */ /* 0x000eaa0000000200 */
[----:B-1----:R-:W-:Y:S06]  /*1e80*/  HMMA.16816.F32 R8, R48, R68, R8 ;  /* 0x000000443008723c */ /* 0x002fec0000001808 */
[----:B------:R-:W-:Y:S06]  /*1e90*/  HMMA.16816.F32 R80, R76, R72, R80 ;  /* 0x000000484c50723c */ /* 0x000fec0000001850 */
[----:B------:R-:W-:Y:S01]  /*1ea0*/  HMMA.16816.F32 R20, R24, R86, R20 ;  /* 0x000000561814723c */ /* 0x000fe20000001814 */
[----:B------:R-:W-:Y:S05]  /*1eb0*/  LDSM.16.M88.4 R84, [R241+0x13800] ;  /* 0x01380000f154783b */ /* 0x000fea0000000200 */
[----:B------:R-:W-:Y:S01]  /*1ec0*/  HMMA.16816.F32 R76, R76, R74, R36 ;  /* 0x0000004a4c4c723c */ /* 0x000fe20000001824 */
[----:B------:R-:W-:Y:S04]  /*1ed0*/  LDSM.16.M88.4 R72, [R235+0x12000] ;  /* 0x01200000eb48783b */ /* 0x000fe80000000200 */
[----:B------:R-:W-:Y:S01]  /*1ee0*/  LDSM.16.M88.4 R36, [R239+0x2800] ;  /* 0x00280000ef24783b */ /* 0x000fe20000000200 */
[C---:B------:R-:W-:Y:S06]  /*1ef0*/  HMMA.16816.F32 R32, R24.reuse, R12, R32 ;  /* 0x0000000c1820723c */ /* 0x040fec0000001820 */
[C---:B------:R-:W-:Y:S01]  /*1f00*/  HMMA.16816.F32 R44, R24.reuse, R14, R44 ;  /* 0x0000000e182c723c */ /* 0x040fe2000000182c */
[----:B------:R-:W-:Y:S05]  /*1f10*/  LDSM.16.M88.4 R12, [R239+0x3000] ;  /* 0x00300000ef0c783b */ /* 0x000fea0000000200 */
[C---:B------:R-:W-:Y:S06]  /*1f20*/  HMMA.16816.F32 R60, R24.reuse, R40, R60 ;  /* 0x00000028183c723c */ /* 0x040fec000000183c */
[----:B------:R-:W-:Y:S01]  /*1f30*/  HMMA.16816.F32 R56, R24, R42, R56 ;  /* 0x0000002a1838723c */ /* 0x000fe20000001838 */
[----:B------:R-:W1:Y:S05]  /*1f40*/  LDSM.16.M88.4 R40, [R238+0x4000] ;  /* 0x00400000ee28783b */ /* 0x000e6a0000000200 */
[----:B--2---:R-:W-:Y:S06]  /*1f50*/  HMMA.16816.F32 R8, R28, R88, R8 ;  /* 0x000000581c08723c */ /* 0x004fec0000001808 */
        /* <DEDUP_REMOVED lines=11> */
[----:B------:R-:W2:Y:S05]  /*2010*/  LDSM.16.M88.4 R52, [R228+0x2000] ;  /* 0x00200000e434783b */ /* 0x000eaa0000000200 */
[----:B-1----:R-:W-:Y:S06]  /*2020*/  HMMA.16816.F32 R8, R40, R72, R8 ;  /* 0x000000482808723c */ /* 0x002fec0000001808 */
        /* <DEDUP_REMOVED lines=17> */
[----:B------:R-:W2:Y:S04]  /*2140*/  LDSM.16.M88.4 R28, [R228+0x2800] ;  /* 0x00280000e41c783b */ /* 0x000ea80000000200 */
[----:B------:R-:W-:Y:S01]  /*2150*/  LDSM.16.M88.4 R64, [R239+0x4800] ;  /* 0x00480000ef40783b */ /* 0x000fe20000000200 */
        /* <DEDUP_REMOVED lines=19> */
[----:B------:R-:W-:Y:S01]  /*2290*/  HMMA.16816.F32 R20, R88, R18, R20 ;  /* 0x000000125814723c */ /* 0x000fe20000001814 */
[----:B------:R-:W-:Y:S05]  /*22a0*/  LDSM.16.M88.4 R16, [R241+0x15800] ;  /* 0x01580000f110783b */ /* 0x000fea0000000200 */
[C---:B------:R-:W-:Y:S06]  /*22b0*/  HMMA.16816.F32 R80, R40.reuse, R48, R80 ;  /* 0x000000302850723c */ /* 0x040fec0000001850 */
[----:B------:R-:W-:Y:S01]  /*22c0*/  HMMA.16816.F32 R76, R40, R50, R76 ;  /* 0x00000032284c723c */ /* 0x000fe2000000184c */
[----:B------:R-:W2:Y:S04]  /*22d0*/  LDSM.16.M88.4 R48, [R235+0x14800] ;  /* 0x01480000eb30783b */ /* 0x000ea80000000200 */
[----:B------:R-:W-:Y:S01]  /*22e0*/  LDSM.16.M88.4 R40, [R242+0xc000] ;  /* 0x00c00000f228783b */ /* 0x000fe20000000200 */
[C---:B----4-:R-:W-:Y:S06]  /*22f0*/  HMMA.16816.F32 R60, R68.reuse, R24, R60 ;  /* 0x00000018443c723c */ /* 0x050fec000000183c */
[----:B------:R-:W-:Y:S01]  /*2300*/  HMMA.16816.F32 R56, R68, R26, R56 ;  /* 0x0000001a4438723c */ /* 0x000fe20000001838 */
[----:B------:R-:W3:Y:S05]  /*2310*/  LDSM.16.M88.4 R24, [R241+0x16000] ;  /* 0x01600000f118783b */ /* 0x000eea0000000200 */
[----:B------:R-:W-:Y:S06]  /*2320*/  HMMA.16816.F32 R32, R88, R64, R32 ;  /* 0x000000405820723c */ /* 0x000fec0000001820 */
[----:B-1----:R-:W-:Y:S06]  /*2330*/  HMMA.16816.F32 R8, R52, R36, R8 ;  /* 0x000000243408723c */ /* 0x002fec0000001808 */
[----:B------:R-:W-:Y:S01]  /*2340*/  HMMA.16816.F32 R44, R88, R66, R44 ;  /* 0x00000042582c723c */ /* 0x000fe2000000182c */
[----:B------:R-:W-:Y:S05]  /*2350*/  LDSM.16.M88.4 R64, [R235+0x15800] ;  /* 0x01580000eb40783b */ /* 0x000fea0000000200 */
[----:B------:R-:W-:Y:S01]  /*2360*/  HMMA.16816.F32 R20, R72, R94, R20 ;  /* 0x0000005e4814723c */ /* 0x000fe20000001814 */
        /* <DEDUP_REMOVED lines=8> */
[----:B--2---:R-:W-:Y:S06]  /*23f0*/  HMMA.16816.F32 R32, R72, R48, R32 ;  /* 0x000000304820723c */ /* 0x004fec0000001820 */
[----:B---3--:R-:W-:Y:S06]  /*2400*/  HMMA.16816.F32 R8, R40, R24, R8 ;  /* 0x000000182808723c */ /* 0x008fec0000001808 */
[----:B------:R-:W-:Y:S01]  /*2410*/  HMMA.16816.F32 R44, R72, R50, R44 ;  /* 0x00000032482c723c */ /* 0x000fe2000000182c */
[----:B------:R-:W-:Y:S05]  /*2420*/  LDSM.16.M88.4 R48, [R228+0x5000] ;  /* 0x00500000e430783b */ /* 0x000fea0000000200 */
[----:B------:R-:W-:Y:S01]  /*2430*/  HMMA.16816.F32 R20, R52, R38, R20 ;  /* 0x000000263414723c */ /* 0x000fe20000001814 */
[----:B------:R-:W2:Y:S05]  /*2440*/  LDSM.16.M88.4 R36, [R241+0x16800] ;  /* 0x01680000f124783b */ /* 0x000eaa0000000200 */
[C---:B------:R-:W-:Y:S06]  /*2450*/  HMMA.16816.F32 R80, R12.reuse, R16, R80 ;  /* 0x000000100c50723c */ /* 0x040fec0000001850 */
        /* <DEDUP_REMOVED lines=35> */
[----:B------:R-:W-:Y:S01]  /*2690*/  FMUL.FTZ R4, R9, UR6 ;  /* 0x0000000609047c20 */ /* 0x000fe20008410000 */
[----:B------:R-:W-:-:S02]  /*26a0*/  FMUL.FTZ R6, R10, UR6 ;  /* 0x000000060a067c20 */ /* 0x000fc40008410000 */
[----:B--2---:R-:W-:Y:S02]  /*26b0*/  HMMA.16816.F32 R80, R52, R36, R80 ;  /* 0x000000243450723c */ /* 0x004fe40000001850 */
[----:B------:R-:W-:Y:S04]  /*26c0*/  MUFU.TANH R0, R0 ;  /* 0x0000000000007308 */ /* 0x000fe80000002400 */
[C---:B------:R-:W-:Y:S01]  /*26d0*/  HMMA.16816.F32 R60, R40.reuse, R88, R60 ;  /* 0x00000058283c723c */ /* 0x040fe2000000183c */
[----:B------:R-:W-:Y:S02]  /*26e0*/  FMUL.FTZ R36, R11, UR6 ;  /* 0x000000060b247c20 */ /* 0x000fe40008410000 */
[----:B------:R-:W2:Y:S01]  /*26f0*/  LDSM.16.M88.4 R8, [R239+0x7800] ;  /* 0x00780000ef08783b */ /* 0x000ea20000000200 */
[----:B------:R-:W-:Y:S02]  /*2700*/  MUFU.TANH R4, R4 ;  /* 0x0000000400047308 */ /* 0x000fe40000002400 */
[----:B------:R-:W-:Y:S06]  /*2710*/  HMMA.16816.F32 R68, R40, R90, R68 ;  /* 0x0000005a2844723c */ /* 0x000fec0000001844 */
[----:B------:R-:W-:Y:S01]  /*2720*/  HMMA.16816.F32 R20, R84, R46, R20 ;  /* 0x0000002e5414723c */ /* 0x000fe20000001814 */
[----:B------:R-:W4:Y:S01]  /*2730*/  LDSM.16.M88.4 R44, [R235+0x17000] ;  /* 0x01700000eb2c783b */ /* 0x000f220000000200 */
[----:B------:R-:W5:Y:S04]  /*2740*/  MUFU.TANH R36, R36 ;  /* 0x0000002400247308 */ /* 0x000f680000002400 */
[----:B------:R-:W-:Y:S04]  /*2750*/  HMMA.16816.F32 R76, R52, R38, R76 ;  /* 0x00000026344c723c */ /* 0x000fe8000000184c */
[----:B------:R-:W-:Y:S02]  /*2760*/  MUFU.TANH R6, R6 ;  /* 0x0000000600067308 */ /* 0x000fe40000002400 */
[----:B-1----:R-:W-:Y:S06]  /*2770*/  HMMA.16816.F32 R80, R40, R24, R80 ;  /* 0x000000182850723c */ /* 0x002fec0000001850 */
[C---:B---3--:R-:W-:Y:S06]  /*2780*/  HMMA.16816.F32 R60, R28.reuse, R12, R60 ;  /* 0x0000000c1c3c723c */ /* 0x048fec000000183c */
[----:B------:R-:W-:Y:S01]  /*2790*/  HMMA.16816.F32 R68, R28, R14, R68 ;  /* 0x0000000e1c44723c */ /* 0x000fe20000001844 */
[----:B------:R-:W1:Y:S01]  /*27a0*/  LDSM.16.M88.4 R12, [R235+0x17800] ;  /* 0x01780000eb0c783b */ /* 0x000e620000000200 */
[----:B------:R-:W-:Y:S01]  /*27b0*/  FMUL.FTZ R20, R20, UR6 ;  /* 0x0000000614147c20 */ /* 0x000fe20008410000 */
[----:B------:R-:W-:Y:S01]  /*27c0*/  FMUL.FTZ R21, R21, UR6 ;  /* 0x0000000615157c20 */ /* 0x000fe20008410000 */
[----:B------:R-:W-:Y:S01]  /*27d0*/  FMUL.FTZ R22, R22, UR6 ;  /* 0x0000000616167c20 */ /* 0x000fe20008410000 */
[----:B------:R-:W-:Y:S01]  /*27e0*/  FMUL.FTZ R23, R23, UR6 ;  /* 0x0000000617177c20 */ /* 0x000fe20008410000 */
[C---:B------:R-:W-:Y:S01]  /*27f0*/  HMMA.16816.F32 R32, R16.reuse, R56, R32 ;  /* 0x000000381020723c */ /* 0x040fe20000001820 */
[----:B------:R-:W-:Y:S05]  /*2800*/  MUFU.TANH R37, R20 ;  /* 0x0000001400257308 */ /* 0x000fea0000002400 */
[----:B------:R-:W-:Y:S01]  /*2810*/  HMMA.16816.F32 R96, R16, R58, R96 ;  /* 0x0000003a1060723c */ /* 0x000fe20000001860 */
[----:B------:R-:W3:Y:S02]  /*2820*/  LDSM.16.M88.4 R56, [R228+0x7000] ;  /* 0x00700000e438783b */ /* 0x000ee40000000200 */
[----:B------:R-:W5:Y:S03]  /*2830*/  MUFU.TANH R24, R22 ;  /* 0x0000001600187308 */ /* 0x000f660000002400 */
[----:B------:R-:W-:Y:S05]  /*2840*/  HMMA.16816.F32 R76, R40, R26, R76 ;  /* 0x0000001a284c723c */ /* 0x000fea000000184c */
[----:B------:R-:W5:Y:S01]  /*2850*/  MUFU.TANH R25, R23 ;  /* 0x0000001700197308 */ /* 0x000f620000002400 */
[----:B--2---:R-:W-:Y:S06]  /*2860*/  HMMA.16816.F32 R80, R28, R8, R80 ;  /* 0x000000081c50723c */ /* 0x004fec0000001850 */
[----:B----4-:R-:W-:Y:S06]  /*2870*/  HMMA.16816.F32 R60, R16, R44, R60 ;  /* 0x0000002c103c723c */ /* 0x010fec000000183c */
[----:B------:R-:W-:Y:S01]  /*2880*/  HMMA.16816.F32 R32, R84, R48, R32 ;  /* 0x000000305420723c */ /* 0x000fe20000001820 */
[----:B------:R2:W4:Y:S05]  /*2890*/  MUFU.TANH R48, R21 ;  /* 0x0000001500307308 */ /* 0x00052a0000002400 */
[----:B------:R-:W-:Y:S06]  /*28a0*/  HMMA.16816.F32 R76, R28, R10, R76 ;  /* 0x0000000a1c4c723c */ /* 0x000fec000000184c */
[C---:B------:R-:W-:Y:S01]  /*28b0*/  HMMA.16816.F32 R68, R16.reuse, R46, R68 ;  /* 0x0000002e1044723c */ /* 0x040fe20000001844 */
[----:B--2---:R-:W2:Y:S05]  /*28c0*/  LDSM.16.M88.4 R20, [R228+0x7800] ;  /* 0x00780000e414783b */ /* 0x004eaa0000000200 */
[----:B-1----:R-:W-:Y:S01]  /*28d0*/  HMMA.16816.F32 R80, R16, R12, R80 ;  /* 0x0000000c1050723c */ /* 0x002fe20000001850 */
[----:B------:R-:W-:-:S05]  /*28e0*/  DEPBAR.LE SB0, 0x0 ;  /* 0x000080000000791a */ /* 0x000fca0000000000 */
[----:B------:R-:W-:Y:S01]  /*28f0*/  FMUL.FTZ R32, R32, UR6 ;  /* 0x0000000620207c20 */ /* 0x000fe20008410000 */
[C---:B------:R-:W-:Y:S01]  /*2900*/  HMMA.16816.F32 R96, R84.reuse, R50, R96 ;  /* 0x000000325460723c */ /* 0x040fe20000001860 */
[----:B------:R-:W-:Y:S02]  /*2910*/  IMAD.U32 R12, RZ, RZ, UR13 ;  /* 0x0000000dff0c7e24 */ /* 0x000fe4000f8e00ff */
[----:B------:R-:W-:Y:S01]  /*2920*/  FMUL.FTZ R34, R34, UR6 ;  /* 0x0000000622227c20 */ /* 0x000fe20008410000 */
[----:B------:R-:W-:Y:S01]  /*2930*/  FMUL.FTZ R33, R33, UR6 ;  /* 0x0000000621217c20 */ /* 0x000fe20008410000 */
[----:B------:R-:W-:Y:S01]  /*2940*/  FMUL.FTZ R8, R35, UR6 ;  /* 0x0000000623087c20 */ /* 0x000fe20008410000 */
[----:B------:R-:W-:Y:S01]  /*2950*/  IMAD R3, R12, 0x40, R3 ;  /* 0x000000400c037824 */ /* 0x000fe200078e0203 */
[----:B---3--:R-:W-:Y:S01]  /*2960*/  HMMA.16816.F32 R60, R84, R56, R60 ;  /* 0x00000038543c723c */ /* 0x008fe2000000183c */
[----:B------:R-:W-:Y:S02]  /*2970*/  MUFU.TANH R32, R32 ;  /* 0x0000002000207308 */ /* 0x000fe40000002400 */
[C---:B------:R-:W-:Y:S01]  /*2980*/  VIADD R11, R3.reuse, 0x1 ;  /* 0x00000001030b7836 */ /* 0x040fe20000000000 */
[C---:B------:R-:W-:Y:S01]  /*2990*/  ISETP.GE.AND P2, PT, R3.reuse, UR21, PT ;  /* 0x0000001503007c0c */ /* 0x040fe2000bf46270 */
[C---:B------:R-:W-:Y:S01]  /*29a0*/  VIADD R10, R3.reuse, 0x8 ;  /* 0x00000008030a7836 */ /* 0x040fe20000000000 */
[----:B------:R-:W-:Y:S01]  /*29b0*/  HMMA.16816.F32 R76, R16, R14, R76 ;  /* 0x0000000e104c723c */ /* 0x000fe2000000184c */
[----:B------:R-:W-:Y:S01]  /*29c0*/  VIADD R12, R3, 0x9 ;  /* 0x00000009030c7836 */ /* 0x000fe20000000000 */
[----:B------:R-:W-:Y:S01]  /*29d0*/  ISETP.GE.AND P1, PT, R11, UR21, PT ;  /* 0x000000150b007c0c */ /* 0x000fe2000bf26270 */
[----:B------:R-:W1:Y:S01]  /*29e0*/  MUFU.TANH R34, R34 ;  /* 0x0000002200227308 */ /* 0x000e620000002400 */
[----:B------:R-:W-:Y:S01]  /*29f0*/  ISETP.GE.AND P0, PT, R10, UR21, PT ;  /* 0x000000150a007c0c */ /* 0x000fe2000bf06270 */
[C---:B------:R-:W-:Y:S01]  /*2a00*/  VIADD R10, R3.reuse, 0x11 ;  /* 0x00000011030a7836 */ /* 0x040fe20000000000 */
[----:B-----5:R-:W-:Y:S01]  /*2a10*/  FSEL R36, R36, -INF , !P1 ;  /* 0xff80000024247808 */ /* 0x020fe20004800000 */
[C---:B------:R-:W-:Y:S01]  /*2a20*/  HMMA.16816.F32 R68, R84.reuse, R58, R68 ;  /* 0x0000003a5444723c */ /* 0x040fe20000001844 */
[----:B------:R-:W-:Y:S01]  /*2a30*/  FSEL R19, R0, -INF , !P2 ;  /* 0xff80000000137808 */ /* 0x000fe20005000000 */
[C---:B------:R-:W-:Y:S01]  /*2a40*/  VIADD R0, R3.reuse, 0x20 ;  /* 0x0000002003007836 */ /* 0x040fe20000000000 */
[----:B------:R-:W-:Y:S01]  /*2a50*/  FSEL R17, R4, -INF , !P1 ;  /* 0xff80000004117808 */ /* 0x000fe20004800000 */
[----:B------:R-:W-:Y:S01]  /*2a60*/  MUFU.TANH R33, R33 ;  /* 0x0000002100217308 */ /* 0x000fe20000002400 */
[----:B------:R-:W-:Y:S01]  /*2a70*/  FSEL R24, R24, -INF , !P0 ;  /* 0xff80000018187808 */ /* 0x000fe20004000000 */
[----:B------:R-:W-:Y:S01]  /*2a80*/  FMUL.FTZ R9, R96, UR6 ;  /* 0x0000000660097c20 */ /* 0x000fe20008410000 */
[----:B------:R-:W-:Y:S01]  /*2a90*/  ISETP.GE.AND P1, PT, R0, UR21, PT ;  /* 0x0000001500007c0c */ /* 0x000fe2000bf26270 */
[----:B------:R-:W-:Y:S01]  /*2aa0*/  VIADD R0, R3, 0x21 ;  /* 0x0000002103007836 */ /* 0x000fe20000000000 */
[----:B------:R-:W-:Y:S01]  /*2ab0*/  FSEL R37, R37, -INF , !P0 ;  /* 0xff80000025257808 */ /* 0x000fe20004000000 */
[C---:B------:R-:W-:Y:S01]  /*2ac0*/  VIADD R11, R3.reuse, 0x10 ;  /* 0x00000010030b7836 */ /* 0x040fe20000000000 */
[----:B------:R-:W-:Y:S01]  /*2ad0*/  ISETP.GE.AND P6, PT, R12, UR21, PT ;  /* 0x000000150c007c0c */ /* 0x000fe2000bfc6270 */
[----:B------:R-:W3:Y:S01]  /*2ae0*/  MUFU.TANH R8, R8 ;  /* 0x0000000800087308 */ /* 0x000ee20000002400 */
[----:B------:R-:W-:Y:S01]  /*2af0*/  ISETP.GE.AND P0, PT, R0, UR21, PT ;  /* 0x0000001500007c0c */ /* 0x000fe2000bf06270 */
[----:B------:R-:W-:Y:S01]  /*2b00*/  VIADD R0, R3, 0x28 ;  /* 0x0000002803007836 */ /* 0x000fe20000000000 */
[C---:B--2---:R-:W-:Y:S01]  /*2b10*/  HMMA.16816.F32 R80, R84.reuse, R20, R80 ;  /* 0x000000145450723c */ /* 0x044fe20000001850 */
[----:B------:R-:W-:Y:S01]  /*2b20*/  FMUL.FTZ R60, R60, UR6 ;  /* 0x000000063c3c7c20 */ /* 0x000fe20008410000 */
[----:B------:R-:W-:Y:S01]  /*2b30*/  FMUL.FTZ R62, R62, UR6 ;  /* 0x000000063e3e7c20 */ /* 0x000fe20008410000 */
[----:B------:R-:W-:Y:S01]  /*2b40*/  FMUL.FTZ R35, R97, UR6 ;  /* 0x0000000661237c20 */ /* 0x000fe20008410000 */
[----:B------:R-:W-:Y:S01]  /*2b50*/  ISETP.GE.AND P4, PT, R10, UR21, PT ;  /* 0x000000150a007c0c */ /* 0x000fe2000bf86270 */
[----:B------:R-:W-:Y:S01]  /*2b60*/  VIADD R10, R3, 0x18 ;  /* 0x00000018030a7836 */ /* 0x000fe20000000000 */
[----:B------:R-:W-:Y:S01]  /*2b70*/  FSEL R4, R25, -INF , !P6 ;  /* 0xff80000019047808 */ /* 0x000fe20007000000 */
[----:B------:R-:W2:Y:S01]  /*2b80*/  MUFU.TANH R9, R9 ;  /* 0x0000000900097308 */ /* 0x000ea20000002400 */
[----:B----4-:R-:W-:Y:S01]  /*2b90*/  FSEL R21, R48, -INF , !P6 ;  /* 0xff80000030157808 */ /* 0x010fe20007000000 */
[----:B------:R-:W-:Y:S01]  /*2ba0*/  HMMA.16816.F32 R76, R84, R22, R76 ;  /* 0x00000016544c723c */ /* 0x000fe2000000184c */
[----:B------:R-:W-:Y:S01]  /*2bb0*/  ISETP.GE.AND P6, PT, R0, UR21, PT ;  /* 0x0000001500007c0c */ /* 0x000fe2000bfc6270 */
[----:B------:R-:W-:Y:S01]  /*2bc0*/  VIADD R0, R3, 0x29 ;  /* 0x0000002903007836 */ /* 0x000fe20000000000 */
[----:B------:R-:W-:Y:S01]  /*2bd0*/  ISETP.GE.AND P5, PT, R11, UR21, PT ;  /* 0x000000150b007c0c */ /* 0x000fe2000bfa6270 */
[----:B------:R-:W-:Y:S01]  /*2be0*/  FMUL.FTZ R61, R61, UR6 ;  /* 0x000000063d3d7c20 */ /* 0x000fe20008410000 */
[----:B------:R-:W-:Y:S01]  /*2bf0*/  FMNMX.FTZ R14, R19, R17, !PT ;  /* 0x00000011130e7209 */ /* 0x000fe20007810000 */
[----:B------:R-:W-:Y:S01]  /*2c00*/  MUFU.TANH R203, R60 ;  /* 0x0000003c00cb7308 */ /* 0x000fe20000002400 */
[----:B------:R-:W-:Y:S01]  /*2c10*/  ISETP.GE.AND P3, PT, R10, UR21, PT ;  /* 0x000000150a007c0c */ /* 0x000fe2000bf66270 */
[----:B------:R-:W-:Y:S01]  /*2c20*/  VIADD R10, R3, 0x19 ;  /* 0x00000019030a7836 */ /* 0x000fe20000000000 */
[----:B-1----:R-:W-:Y:S01]  /*2c30*/  FSEL R12, R34, -INF , !P5 ;  /* 0xff800000220c7808 */ /* 0x002fe20006800000 */
[----:B------:R-:W-:Y:S01]  /*2c40*/  FMUL.FTZ R68, R68, UR6 ;  /* 0x0000000644447c20 */ /* 0x000fe20008410000 */
[----:B------:R-:W-:Y:S01]  /*2c50*/  FSEL R15, R32, -INF , !P5 ;  /* 0xff800000200f7808 */ /* 0x000fe20006800000 */
[----:B------:R-:W-:Y:S01]  /*2c60*/  FMUL.FTZ R38, R98, UR6 ;  /* 0x0000000662267c20 */ /* 0x000fe20008410000 */
[----:B------:R-:W-:Y:S01]  /*2c70*/  FMNMX.FTZ R14, R37, R14, !PT ;  /* 0x0000000e250e7209 */ /* 0x000fe20007810000 */
[----:B------:R-:W1:Y:S01]  /*2c80*/  MUFU.TANH R198, R62 ;  /* 0x0000003e00c67308 */ /* 0x000e620000002400 */
[----:B------:R-:W-:Y:S01]  /*2c90*/  ISETP.GE.AND P5, PT, R0, UR21, PT ;  /* 0x0000001500007c0c */ /* 0x000fe2000bfa6270 */
[C---:B------:R-:W-:Y:S01]  /*2ca0*/  VIADD R0, R3.reuse, 0x30 ;  /* 0x0000003003007836 */ /* 0x040fe20000000000 */
[----:B------:R-:W-:Y:S01]  /*2cb0*/  FSEL R6, R6, -INF , !P2 ;  /* 0xff80000006067808 */ /* 0x000fe20005000000 */
[----:B------:R-:W-:Y:S01]  /*2cc0*/  VIADD R16, R3, 0x38 ;  /* 0x0000003803107836 */ /* 0x000fe20000000000 */
[----:B------:R-:W-:Y:S01]  /*2cd0*/  FMNMX.FTZ R14, R21, R14, !PT ;  /* 0x0000000e150e7209 */ /* 0x000fe20007810000 */
[----:B------:R-:W-:Y:S01]  /*2ce0*/  FMUL.FTZ R69, R69, UR6 ;  /* 0x0000000645457c20 */ /* 0x000fe20008410000 */
[----:B------:R-:W-:Y:S01]  /*2cf0*/  ISETP.GE.AND P2, PT, R10, UR21, PT ;  /* 0x000000150a007c0c */ /* 0x000fe2000bf46270 */
[----:B------:R-:W4:Y:S01]  /*2d00*/  MUFU.TANH R35, R35 ;  /* 0x0000002300237308 */ /* 0x000f220000002400 */
[----:B---3--:R-:W-:Y:S01]  /*2d10*/  FSEL R10, R8, -INF , !P4 ;  /* 0xff800000080a7808 */ /* 0x008fe20006000000 */
[----:B------:R-:W-:Y:S01]  /*2d20*/  FMUL.FTZ R26, R99, UR6 ;  /* 0x00000006631a7c20 */ /* 0x000fe20008410000 */
[----:B------:R-:W-:Y:S01]  /*2d30*/  FSEL R13, R33, -INF , !P4 ;  /* 0xff800000210d7808 */ /* 0x000fe20006000000 */
[----:B------:R-:W-:Y:S01]  /*2d40*/  FMUL.FTZ R63, R63, UR6 ;  /* 0x000000063f3f7c20 */ /* 0x000fe20008410000 */
[----:B------:R-:W-:Y:S01]  /*2d50*/  ISETP.GE.AND P4, PT, R0, UR21, PT ;  /* 0x0000001500007c0c */ /* 0x000fe2000bf86270 */
[----:B------:R-:W-:Y:S01]  /*2d60*/  VIADD R0, R3, 0x31 ;  /* 0x0000003103007836 */ /* 0x000fe20000000000 */
[----:B------:R-:W-:Y:S01]  /*2d70*/  FMNMX.FTZ R14, R15, R14, !PT ;  /* 0x0000000e0f0e7209 */ /* 0x000fe20007810000 */
[----:B------:R-:W3:Y:S01]  /*2d80*/  MUFU.TANH R197, R61 ;  /* 0x0000003d00c57308 */ /* 0x000ee20000002400 */
[----:B------:R-:W-:Y:S01]  /*2d90*/  VIADD R3, R3, 0x39 ;  /* 0x0000003903037836 */ /* 0x000fe20000000000 */
[----:B--2---:R-:W-:Y:S01]  /*2da0*/  FSEL R11, R9, -INF , !P3 ;  /* 0xff800000090b7808 */ /* 0x004fe20005800000 */
[----:B------:R-:W-:Y:S01]  /*2db0*/  FMUL.FTZ R80, R80, UR6 ;  /* 0x0000000650507c20 */ /* 0x000fe20008410000 */
[----:B------:R-:W-:Y:S01]  /*2dc0*/  FMNMX.FTZ R14, R13, R14, !PT ;  /* 0x0000000e0d0e7209 */ /* 0x000fe20007810000 */
[----:B------:R-:W-:Y:S01]  /*2dd0*/  FMUL.FTZ R81, R81, UR6 ;  /* 0x0000000651517c20 */ /* 0x000fe20008410000 */
[----:B-1----:R-:W-:Y:S01]  /*2de0*/  FSEL R198, R198, -INF , !P1 ;  /* 0xff800000c6c67808 */ /* 0x002fe20004800000 */
[----:B------:R-:W-:Y:S01]  /*2df0*/  FMUL.FTZ R76, R76, UR6 ;  /* 0x000000064c4c7c20 */ /* 0x000fe20008410000 */
[----:B------:R-:W1:Y:S01]  /*2e00*/  MUFU.TANH R201, R68 ;  /* 0x0000004400c97308 */ /* 0x000e620000002400 */
[----:B------:R-:W-:Y:S01]  /*2e10*/  FSEL R203, R203, -INF , !P1 ;  /* 0xff800000cbcb7808 */ /* 0x000fe20004800000 */
[----:B------:R-:W-:Y:S01]  /*2e20*/  FMUL.FTZ R70, R70, UR6 ;  /* 0x0000000646467c20 */ /* 0x000fe20008410000 */
[----:B------:R-:W-:Y:S01]  /*2e30*/  ISETP.GE.AND P1, PT, R3, UR21, PT ;  /* 0x0000001503007c0c */ /* 0x000fe2000bf26270 */
[----:B------:R-:W-:Y:S01]  /*2e40*/  FMUL.FTZ R77, R77, UR6 ;  /* 0x000000064d4d7c20 */ /* 0x000fe20008410000 */
[----:B------:R-:W-:Y:S01]  /*2e50*/  FMNMX.FTZ R3, R6, R36, !PT ;  /* 0x0000002406037209 */ /* 0x000fe20007810000 */
[----:B------:R-:W-:Y:S01]  /*2e60*/  FMUL.FTZ R71, R71, UR6 ;  /* 0x0000000647477c20 */ /* 0x000fe20008410000 */
[----:B----4-:R-:W-:Y:S01]  /*2e70*/  FSEL R9, R35, -INF , !P2 ;  /* 0xff80000023097808 */ /* 0x010fe20005000000 */
[----:B------:R-:W2:Y:S01]  /*2e80*/  MUFU.TANH R38, R38 ;  /* 0x0000002600267308 */ /* 0x000ea20000002400 */
[----:B------:R-:W-:Y:S01]  /*2e90*/  FMNMX.FTZ R14, R11, R14, !PT ;  /* 0x0000000e0b0e7209 */ /* 0x000fe20007810000 */
[----:B------:R-:W-:Y:S01]  /*2ea0*/  FMUL.FTZ R82, R82, UR6 ;  /* 0x0000000652527c20 */ /* 0x000fe20008410000 */
[----:B------:R-:W-:Y:S01]  /*2eb0*/  FMNMX.FTZ R3, R24, R3, !PT ;  /* 0x0000000318037209 */ /* 0x000fe20007810000 */
[----:B------:R-:W-:Y:S01]  /*2ec0*/  FMUL.FTZ R83, R83, UR6 ;  /* 0x0000000653537c20 */ /* 0x000fe20008410000 */
[----:B------:R-:W-:Y:S01]  /*2ed0*/  FMNMX.FTZ R14, R9, R14, !PT ;  /* 0x0000000e090e7209 */ /* 0x000fe20007810000 */
[----:B------:R-:W-:Y:S01]  /*2ee0*/  FMUL.FTZ R78, R78, UR6 ;  /* 0x000000064e4e7c20 */ /* 0x000fe20008410000 */
[----:B------:R-:W-:Y:S01]  /*2ef0*/  FMNMX.FTZ R3, R4, R3, !PT ;  /* 0x0000000304037209 */ /* 0x000fe20007810000 */
[----:B------:R-:W4:Y:S01]  /*2f00*/  MUFU.TANH R199, R69 ;  /* 0x0000004500c77308 */ /* 0x000f220000002400 */
[----:B---3--:R-:W-:Y:S01]  /*2f10*/  FSEL R197, R197, -INF , !P0 ;  /* 0xff800000c5c57808 */ /* 0x008fe20004000000 */
[----:B------:R-:W-:Y:S01]  /*2f20*/  FMUL.FTZ R79, R79, UR6 ;  /* 0x000000064f4f7c20 */ /* 0x000fe20008410000 */
[----:B------:R-:W-:-:S02]  /*2f30*/  FMNMX.FTZ R14, R203, R14, !PT ;  /* 0x0000000ecb0e7209 */ /* 0x000fc40007810000 */
[----:B------:R-:W-:Y:S02]  /*2f40*/  FMNMX.FTZ R3, R12, R3, !PT ;  /* 0x000000030c037209 */ /* 0x000fe40007810000 */
[----:B-1----:R-:W-:Y:S01]  /*2f50*/  FSEL R201, R201, -INF , !P6 ;  /* 0xff800000c9c97808 */ /* 0x002fe20007000000 */
[----:B------:R-:W1:Y:S01]  /*2f60*/  MUFU.TANH R26, R26 ;  /* 0x0000001a001a7308 */ /* 0x000e620000002400 */
[----:B------:R-:W-:Y:S02]  /*2f70*/  FMNMX.FTZ R14, R197, R14, !PT ;  /* 0x0000000ec50e7209 */ /* 0x000fe40007810000 */
[----:B--2---:R-:W-:Y:S02]  /*2f80*/  FSEL R8, R38, -INF , !P3 ;  /* 0xff80000026087808 */ /* 0x004fe40005800000 */
[----:B------:R-:W-:Y:S02]  /*2f90*/  FMNMX.FTZ R3, R10, R3, !PT ;  /* 0x000000030a037209 */ /* 0x000fe40007810000 */
[----:B------:R-:W-:Y:S01]  /*2fa0*/  FMNMX.FTZ R14, R201, R14, !PT ;  /* 0x0000000ec90e7209 */ /* 0x000fe20007810000 */
[----:B------:R-:W2:Y:S01]  /*2fb0*/  MUFU.TANH R214, R63 ;  /* 0x0000003f00d67308 */ /* 0x000ea20000002400 */
[----:B----4-:R-:W-:-:S02]  /*2fc0*/  FSEL R199, R199, -INF , !P5 ;  /* 0xff800000c7c77808 */ /* 0x010fc40006800000 */
[----:B------:R-:W-:Y:S02]  /*2fd0*/  ISETP.GE.AND P3, PT, R0, UR21, PT ;  /* 0x0000001500007c0c */ /* 0x000fe4000bf66270 */
[----:B------:R-:W-:Y:S02]  /*2fe0*/  FMNMX.FTZ R3, R8, R3, !PT ;  /* 0x0000000308037209 */ /* 0x000fe40007810000 */
[----:B------:R-:W-:Y:S01]  /*2ff0*/  FMNMX.FTZ R14, R199, R14, !PT ;  /* 0x0000000ec70e7209 */ /* 0x000fe20007810000 */
[----:B------:R-:W3:Y:S01]  /*3000*/  MUFU.TANH R213, R80 ;  /* 0x0000005000d57308 */ /* 0x000ee20000002400 */
[----:B-1----:R-:W-:Y:S02]  /*3010*/  FSEL R0, R26, -INF , !P2 ;  /* 0xff8000001a007808 */ /* 0x002fe40005000000 */
[----:B------:R-:W-:Y:S02]  /*3020*/  ISETP.GE.AND P2, PT, R16, UR21, PT ;  /* 0x0000001510007c0c */ /* 0x000fe4000bf46270 */
[----:B------:R-:W-:-:S03]  /*3030*/  FMNMX.FTZ R3, R0, R3, !PT ;  /* 0x0000000300037209 */ /* 0x000fc60007810000 */
[----:B------:R-:W1:Y:S01]  /*3040*/  MUFU.TANH R211, R81 ;  /* 0x0000005100d37308 */ /* 0x000e620000002400 */
[----:B--2---:R-:W-:Y:S02]  /*3050*/  FSEL R214, R214, -INF , !P0 ;  /* 0xff800000d6d67808 */ /* 0x004fe40004000000 */
[----:B------:R-:W-:Y:S02]  /*3060*/  PLOP3.LUT P0, PT, PT, PT, UP0, 0x80, 0x0 ;  /* 0x000000000000781c */ /* 0x000fe40003f0f008 */
[----:B------:R-:W-:-:S03]  /*3070*/  FMNMX.FTZ R3, R198, R3, !PT ;  /* 0x00000003c6037209 */ /* 0x000fc60007810000 */
[----:B------:R-:W2:Y:S01]  /*3080*/  MUFU.TANH R209, R76 ;  /* 0x0000004c00d17308 */ /* 0x000ea20000002400 */
[----:B---3--:R-:W-:Y:S02]  /*3090*/  FSEL R213, R213, -INF , !P4 ;  /* 0xff800000d5d57808 */ /* 0x008fe40006000000 */
[----:B------:R-:W-:Y:S02]  /*30a0*/  FMNMX.FTZ R3, R214, R3, !PT ;  /* 0x00000003d6037209 */ /* 0x000fe40007810000 */
[----:B------:R-:W-:-:S03]  /*30b0*/  FMNMX.FTZ R14, R213, R14, !PT ;  /* 0x0000000ed50e7209 */ /* 0x000fc60007810000 */
[----:B------:R-:W3:Y:S01]  /*30c0*/  MUFU.TANH R200, R70 ;  /* 0x0000004600c87308 */ /* 0x000ee20000002400 */
[----:B-1----:R-:W-:-:S04]  /*30d0*/  FSEL R211, R211, -INF , !P3 ;  /* 0xff800000d3d37808 */ /* 0x002fc80005800000 */
[----:B------:R-:W-:-:S03]  /*30e0*/  FMNMX.FTZ R14, R211, R14, !PT ;  /* 0x0000000ed30e7209 */ /* 0x000fc60007810000 */
[----:B------:R-:W1:Y:S01]  /*30f0*/  MUFU.TANH R207, R77 ;  /* 0x0000004d00cf7308 */ /* 0x000e620000002400 */
[----:B--2---:R-:W-:-:S04]  /*3100*/  FSEL R209, R209, -INF , !P2 ;  /* 0xff800000d1d17808 */ /* 0x004fc80005000000 */
[----:B------:R-:W-:-:S03]  /*3110*/  FMNMX.FTZ R14, R209, R14, !PT ;  /* 0x0000000ed10e7209 */ /* 0x000fc60007810000 */
[----:B------:R-:W2:Y:S01]  /*3120*/  MUFU.TANH R212, R71 ;  /* 0x0000004700d47308 */ /* 0x000ea20000002400 */
[----:B---3--:R-:W-:-:S04]  /*3130*/  FSEL R200, R200, -INF , !P6 ;  /* 0xff800000c8c87808 */ /* 0x008fc80007000000 */
[----:B------:R-:W-:-:S03]  /*3140*/  FMNMX.FTZ R23, R200, R3, !PT ;  /* 0x00000003c8177209 */ /* 0x000fc60007810000 */
[----:B------:R3:W4:Y:S01]  /*3150*/  MUFU.TANH R208, R82 ;  /* 0x0000005200d07308 */ /* 0x0007220000002400 */
[----:B-1----:R-:W-:-:S04]  /*3160*/  FSEL R207, R207, -INF , !P1 ;  /* 0xff800000cfcf7808 */ /* 0x002fc80004800000 */
[----:B------:R-:W-:-:S03]  /*3170*/  FMNMX.FTZ R3, R207, R14, !PT ;  /* 0x0000000ecf037209 */ /* 0x000fc60007810000 */
[----:B------:R3:W1:Y:S01]  /*3180*/  MUFU.TANH R206, R83 ;  /* 0x0000005300ce7308 */ /* 0x0006620000002400 */
[----:B--2---:R-:W-:-:S07]  /*3190*/  FSEL R212, R212, -INF , !P5 ;  /* 0xff800000d4d47808 */ /* 0x004fce0006800000 */
[----:B------:R3:W2:Y:S08]  /*31a0*/  MUFU.TANH R204, R78 ;  /* 0x0000004e00cc7308 */ /* 0x0006b00000002400 */
[----:B------:R3:W1:Y:S01]  /*31b0*/  MUFU.TANH R202, R79 ;  /* 0x0000004f00ca7308 */ /* 0x0006620000002400 */
[----:B------:R-:W-:Y:S06]  /*31c0*/  BAR.SYNC.DEFER_BLOCKING 0x0 ;  /* 0x0000000000007b1d */ /* 0x000fec0000010000 */
[----:B----4-:R-:W-:Y:S05]  /*31d0*/  @!P0 BRA `(.L_x_1689) ;  /* 0x0000000000688947 */ /* 0x010fea0003800000 */
        /* <DEDUP_REMOVED lines=26> */
.L_x_1689:
[----:B------:R-:W-:Y:S01]  /*3380*/  FSEL R208, R208, -INF , !P4 ;  /* 0xff800000d0d07808 */ /* 0x000fe20006000000 */
[----:B------:R-:W5:Y:S01]  /*3390*/  SHFL.BFLY PT, R14, R3, 0x2, 0x1f ;  /* 0x0c401f00030e7f89 */ /* 0x000f6200000e0000 */
[----:B------:R-:W-:Y:S01]  /*33a0*/  FMNMX.FTZ R23, R212, R23, !PT ;  /* 0x00000017d4177209 */ /* 0x000fe20007810000 */
[----:B------:R-:W-:Y:S01]  /*33b0*/  ULDC UR6, c[0x0][0x2ec] ;  /* 0x0000bb0000067ab9 */ /* 0x000fe20000000800 */
[----:B-1----:R-:W-:Y:S02]  /*33c0*/  FSEL R206, R206, -INF , !P3 ;  /* 0xff800000cece7808 */ /* 0x002fe40005800000 */
[----:B------:R-:W-:Y:S02]  /*33d0*/  FMNMX.FTZ R23, R208, R23, !PT ;  /* 0x00000017d0177209 */ /* 0x000fe40007810000 */
[----:B--2---:R-:W-:Y:S02]  /*33e0*/  FSEL R204, R204, -INF , !P2 ;  /* 0xff800000cccc7808 */ /* 0x004fe40005000000 */
[----:B------:R-:W-:-:S02]  /*33f0*/  FMNMX.FTZ R23, R206, R23, !PT ;  /* 0x00000017ce177209 */ /* 0x000fc40007810000 */
[----:B------:R-:W-:Y:S02]  /*3400*/  FSEL R202, R202, -INF , !P1 ;  /* 0xff800000caca7808 */ /* 0x000fe40004800000 */
[----:B------:R-:W-:Y:S02]  /*3410*/  FMNMX.FTZ R23, R204, R23, !PT ;  /* 0x00000017cc177209 */ /* 0x000fe40007810000 */
[----:B------:R-:W-:Y:S02]  /*3420*/  IADD3 R236, R105, R2, RZ ;  /* 0x0000000269ec7210 */ /* 0x000fe40007ffe0ff */
[----:B------:R-:W-:Y:S02]  /*3430*/  FMNMX.FTZ R25, R202, R23, !PT ;  /* 0x00000017ca197209 */ /* 0x000fe40007810000 */
[----:B------:R-:W-:Y:S02]  /*3440*/  LEA R236, R236, UR4, 0x1 ;  /* 0x00000004ecec7c11 */ /* 0x000fe4000f8e08ff */
[----:B------:R-:W-:Y:S01]  /*3450*/  IADD3 R231, R239, 0x800, RZ ;  /* 0x00000800efe77810 */ /* 0x000fe20007ffe0ff */
[----:B------:R-:W1:Y:S01]  /*3460*/  SHFL.BFLY PT, R16, R25, 0x2, 0x1f ;  /* 0x0c401f0019107f89 */ /* 0x000e6200000e0000 */
[----:B------:R-:W-:-:S02]  /*3470*/  LEA R233, R5, R236, 0x1 ;  /* 0x000000ec05e97211 */ /* 0x000fc400078e08ff */
[----:B-----5:R-:W-:Y:S01]  /*3480*/  FMNMX.FTZ R23, R3, R14, !PT ;  /* 0x0000000e03177209 */ /* 0x020fe20007810000 */
        /* <DEDUP_REMOVED lines=12> */
[----:B---3--:R-:W-:Y:S01]  /*3550*/  LDSM.16.MT88.4 R80, [R234+0x1c000] ;  /* 0x01c00000ea50783b */ /* 0x008fe20000004200 */
        /* <DEDUP_REMOVED lines=9> */
[----:B--2---:R-:W-:Y:S02]  /*35f0*/  FMNMX.FTZ R164, R23, R164, !PT ;  /* 0x000000a417a47209 */ /* 0x004fe40007810000 */
[C---:B------:R-:W-:Y:S01]  /*3600*/  IADD3 R218, R239.reuse, 0x6800, RZ ;  /* 0x00006800efda7810 */ /* 0x040fe20007ffe0ff */
[----:B------:R-:W2:Y:S01]  /*3610*/  LDSM.16.MT88.4 R40, [R236+0x1a000] ;  /* 0x01a00000ec28783b */ /* 0x000ea20000004200 */
[C---:B------:R-:W-:Y:S01]  /*3620*/  FSETP.NEU.FTZ.AND P1, PT, R164.reuse, -INF , PT ;  /* 0xff800000a400780b */ /* 0x040fe20003f3d000 */
[----:B------:R-:W-:Y:S01]  /*3630*/  FMUL.FTZ R210, R164, UR6 ;  /* 0x00000006a4d27c20 */ /* 0x000fe20008410000 */
[C---:B------:R-:W-:Y:S01]  /*3640*/  IADD3 R217, R239.reuse, 0x7000, RZ ;  /* 0x00007000efd97810 */ /* 0x040fe20007ffe0ff */
[----:B------:R-:W3:Y:S01]  /*3650*/  LDSM.16.MT88.4 R48, [R234+0x1a000] ;  /* 0x01a00000ea30783b */ /* 0x000ee20000004200 */
[----:B------:R-:W-:-:S02]  /*3660*/  IADD3 R216, R239, 0x7800, RZ ;  /* 0x00007800efd87810 */ /* 0x000fc40007ffe0ff */
[----:B------:R-:W-:Y:S01]  /*3670*/  FSEL R210, R210, RZ, P1 ;  /* 0x000000ffd2d27208 */ /* 0x000fe20000800000 */
[----:B------:R-:W5:Y:S04]  /*3680*/  LDSM.16.MT88.4 R64, [R232+0x1a000] ;  /* 0x01a00000e840783b */ /* 0x000f680000004200 */
        /* <DEDUP_REMOVED lines=15> */
[----:B------:R-:W4:Y:S01]  /*3780*/  MUFU.EX2 R192, R192 ;  /* 0x000000c000c07308 */ /* 0x000f220000000800 */
[--C-:B------:R-:W-:Y:S01]  /*3790*/  FFMA.FTZ R194, R203, UR6, -R210.reuse ;  /* 0x00000006cbc27c23 */ /* 0x100fe200080108d2 */
[--C-:B------:R-:W-:Y:S01]  /*37a0*/  FFMA.FTZ R196, R201, UR6, -R210.reuse ;  /* 0x00000006c9c47c23 */ /* 0x100fe200080108d2 */
[----:B------:R-:W-:Y:S01]  /*37b0*/  FSEL R205, R205, RZ, P1 ;  /* 0x000000ffcdcd7208 */ /* 0x000fe20000800000 */
[----:B------:R-:W1:Y:S01]  /*37c0*/  LDSM.16.MT88.4 R104, [R236+0x1e000] ;  /* 0x01e00000ec68783b */ /* 0x000e620000004200 */
[--C-:B------:R-:W-:Y:S01]  /*37d0*/  FFMA.FTZ R197, R197, UR6, -R210.reuse ;  /* 0x00000006c5c57c23 */ /* 0x100fe200080108d2 */
[----:B------:R-:W-:-:S02]  /*37e0*/  FFMA.FTZ R199, R199, UR6, -R210 ;  /* 0x00000006c7c77c23 */ /* 0x000fc400080108d2 */
        /* <DEDUP_REMOVED lines=10> */
[----:B----4-:R-:W-:Y:S01]  /*3890*/  F2FP.F16.F32.PACK_AB R128, R192, R195 ;  /* 0x000000c3c080723e */ /* 0x010fe200000000ff */
[--C-:B------:R-:W-:Y:S01]  /*38a0*/  FFMA.FTZ R0, R0, UR6, -R205.reuse ;  /* 0x0000000600007c23 */ /* 0x100fe200080108cd */
[----:B------:R-:W4:Y:S01]  /*38b0*/  LDSM.16.MT88.4 R4, [R232+0x1e000] ;  /* 0x01e00000e804783b */ /* 0x000f220000004200 */
[----:B------:R-:W2:Y:S01]  /*38c0*/  MUFU.EX2 R186, R186 ;  /* 0x000000ba00ba7308 */ /* 0x000ea20000000800 */
[--C-:B------:R-:W-:Y:S01]  /*38d0*/  FFMA.FTZ R198, R198, UR6, -R205.reuse ;  /* 0x00000006c6c67c23 */ /* 0x100fe200080108cd */
[--C-:B------:R-:W-:Y:S01]  /*38e0*/  FFMA.FTZ R201, R214, UR6, -R205.reuse ;  /* 0x00000006d6c97c23 */ /* 0x100fe200080108cd */
[----:B------:R-:W4:Y:S01]  /*38f0*/  LDSM.16.MT88.4 R12, [R233+0x18800] ;  /* 0x01880000e90c783b */ /* 0x000f220000004200 */
[--C-:B------:R-:W-:Y:S01]  /*3900*/  FFMA.FTZ R200, R200, UR6, -R205.reuse ;  /* 0x00000006c8c87c23 */ /* 0x100fe200080108cd */
[--C-:B------:R-:W-:Y:S01]  /*3910*/  FFMA.FTZ R203, R212, UR6, -R205.reuse ;  /* 0x00000006d4cb7c23 */ /* 0x100fe200080108cd */
[----:B------:R-:W-:Y:S01]  /*3920*/  FFMA.FTZ R245, R202, UR6, -R205 ;  /* 0x00000006caf57c23 */ /* 0x000fe200080108cd */
[----:B------:R-:W4:Y:S01]  /*3930*/  LDSM.16.MT88.4 R20, [R233+0x1a800] ;  /* 0x01a80000e914783b */ /* 0x000f220000004200 */
[----:B------:R-:W-:Y:S01]  /*3940*/  MUFU.EX2 R189, R189 ;  /* 0x000000bd00bd7308 */ /* 0x000fe20000000800 */
[----:B------:R-:W-:-:S02]  /*3950*/  FADD.FTZ R192, R195, R192 ;  /* 0x000000c0c3c07221 */ /* 0x000fc40000010000 */
[----:B------:R-:W4:Y:S04]  /*3960*/  LDSM.16.MT88.4 R8, [R234+0x1c800] ;  /* 0x01c80000ea08783b */ /* 0x000f280000004200 */
[----:B------:R-:W4:Y:S01]  /*3970*/  LDSM.16.MT88.4 R16, [R233+0x1c800] ;  /* 0x01c80000e910783b */ /* 0x000f220000004200 */
        /* <DEDUP_REMOVED lines=38> */
[C---:B------:R-:W-:Y:S05]  /*3be0*/  HMMA.16816.F32 R44, R128.reuse, R48, RZ ;  /* 0x00000030802c723c */ /* 0x040fea00000018ff */
[----:B------:R-:W-:Y:S01]  /*3bf0*/  MUFU.EX2 R196, R196 ;  /* 0x000000c400c47308 */ /* 0x000fe20000000800 */
[C---:B-----5:R-:W-:Y:S06]  /*3c00*/  HMMA.16816.F32 R60, R128.reuse, R64, RZ ;  /* 0x00000040803c723c */ /* 0x060fec00000018ff */
[C---:B------:R-:W-:Y:S01]  /*3c10*/  HMMA.16816.F32 R68, R128.reuse, R72, RZ ;  /* 0x000000488044723c */ /* 0x040fe200000018ff */
        /* <DEDUP_REMOVED lines=161> */
[----:B-----5:R-:W-:Y:S01]  /*4630*/  F2FP.F16.F32.PACK_AB R6, R179, R178 ;  /* 0x000000b2b306723e */ /* 0x020fe200000000ff */
        /* <DEDUP_REMOVED lines=53> */
[----:B------:R-:W-:Y:S01]  /*4990*/  ULDC UR23, c[0x0][0x39c] ;  /* 0x0000e70000177ab9 */ /* 0x000fe20000000800 */
[----:B------:R-:W-:Y:S01]  /*49a0*/  ULDC UR4, c[0x0][0x2ec] ;  /* 0x0000bb0000047ab9 */ /* 0x000fe20000000800 */
[----:B------:R-:W-:Y:S01]  /*49b0*/  ULDC.64 UR12, c[0x0][0x250] ;  /* 0x00009400000c7ab9 */ /* 0x000fe20000000a00 */
[----:B------:R-:W-:Y:S01]  /*49c0*/  ULDC.64 UR6, c[0x0][0x218] ;  /* 0x0000860000067ab9 */ /* 0x000fe20000000a00 */
[----:B------:R-:W-:Y:S01]  /*49d0*/  ULDC.64 UR8, c[0x0][0x248] ;  /* 0x0000920000087ab9 */ /* 0x000fe20000000a00 */
[----:B------:R-:W-:Y:S01]  /*49e0*/  ULDC.64 UR10, c[0x0][0x220] ;  /* 0x00008800000a7ab9 */ /* 0x000fe20000000a00 */
[----:B------:R-:W-:Y:S05]  /*49f0*/  BRA `(.L_x_1691) ;  /* 0x0000000000707947 */ /* 0x000fea0003800000 */
.L_x_1693:
        /* <DEDUP_REMOVED lines=28> */
.L_x_1691:
        /* <DEDUP_REMOVED lines=20> */
[----:B------:R-:W-:Y:S04]  /*4d00*/  ISETP.LT.AND P0, PT, RZ, UR26, PT ;  /* 0x0000001aff007c0c */ /* 0x000fe8000bf01270 */
[----:B------:R-:W-:Y:S05]  /*4d10*/  LDGSTS.E.BYPASS.LTC128B.128 [R244+0x1a000], desc[UR18][R164.64+0x80] ;  /* 0x1a000080a4f47fae */ /* 0x000fea000b901d52 */
[----:B------:R-:W-:Y:S05]  /*4d20*/  LDGSTS.E.BYPASS.LTC128B.128 [R244+0x1c000], desc[UR18][R164.64+0x100] ;  /* 0x1c000100a4f47fae */ /* 0x000fea000b901d52 */
[----:B------:R-:W-:Y:S05]  /*4d30*/  LDGSTS.E.BYPASS.LTC128B.128 [R244+0x1e000], desc[UR18][R164.64+0x180] ;  /* 0x1e000180a4f47fae */ /* 0x000fea000b901d52 */
[----:B------:R-:W-:Y:S05]  /*4d40*/  LDGSTS.E.BYPASS.LTC128B.128 [R244+0x19000], desc[UR18][R10.64] ;  /* 0x190000000af47fae */ /* 0x000fea000b901d52 */
[----:B------:R-:W-:Y:S05]  /*4d50*/  LDGSTS.E.BYPASS.LTC128B.128 [R244+0x1b000], desc[UR18][R10.64+0x80] ;  /* 0x1b0000800af47fae */ /* 0x000fea000b901d52 */
[----:B------:R-:W-:Y:S05]  /*4d60*/  LDGSTS.E.BYPASS.LTC128B.128 [R244+0x1d000], desc[UR18][R10.64+0x100] ;  /* 0x1d0001000af47fae */ /* 0x000fea000b901d52 */
[----:B------:R1:W-:Y:S05]  /*4d70*/  LDGSTS.E.BYPASS.LTC128B.128 [R244+0x1f000], desc[UR18][R10.64+0x180] ;  /* 0x1f0001800af47fae */ /* 0x0003ea000b901d52 */
[----:B------:R-:W-:Y:S05]  /*4d80*/  LDSM.16.M88.4 R168, [R242] ;  /* 0x00000000f2a8783b */ /* 0x000fea0000000200 */
[----:B------:R-:W2:Y:S05]  /*4d90*/  LDSM.16.M88.4 R172, [R241+0x10000] ;  /* 0x01000000f1ac783b */ /* 0x000eaa0000000200 */
[----:B------:R-:W3:Y:S05]  /*4da0*/  LDSM.16.M88.4 R176, [R241+0x10800] ;  /* 0x01080000f1b0783b */ /* 0x000eea0000000200 */
[----:B------:R-:W4:Y:S05]  /*4db0*/  LDSM.16.M88.4 R180, [R241+0x11000] ;  /* 0x01100000f1b4783b */ /* 0x000f2a0000000200 */
[----:B------:R-:W5:Y:S05]  /*4dc0*/  LDSM.16.M88.4 R184, [R241+0x11800] ;  /* 0x01180000f1b8783b */ /* 0x000f6a0000000200 */
[----:B------:R-:W0:Y:S05]  /*4dd0*/  LDGDEPBAR ;  /* 0x00000000000079af */ /* 0x000e2a0000000000 */
[----:B------:R-:W-:Y:S05]  /*4de0*/  LDSM.16.M88.4 R188, [R240] ;  /* 0x00000000f0bc783b */ /* 0x000fea0000000200 */
[----:B------:R-:W5:Y:S05]  /*4df0*/  LDSM.16.M88.4 R192, [R239] ;  /* 0x00000000efc0783b */ /* 0x000f6a0000000200 */
[----:B------:R-:W5:Y:S05]  /*4e00*/  LDSM.16.M88.4 R196, [R231] ;  /* 0x00000000e7c4783b */ /* 0x000f6a0000000200 */
[----:B------:R-:W5:Y:S01]  /*4e10*/  LDSM.16.M88.4 R200, [R230] ;  /* 0x00000000e6c8783b */ /* 0x000f620000000200 */
[C---:B--2---:R-:W-:Y:S04]  /*4e20*/  HMMA.16816.F32 R4, R168.reuse, R172, RZ ;  /* 0x000000aca804723c */ /* 0x044fe800000018ff */
[----:B------:R-:W2:Y:S02]  /*4e30*/  LDSM.16.M88.4 R204, [R229] ;  /* 0x00000000e5cc783b */ /* 0x000ea40000000200 */
[C---:B-1----:R-:W-:Y:S03]  /*4e40*/  HMMA.16816.F32 R8, R168.reuse, R174, RZ ;  /* 0x000000aea808723c */ /* 0x042fe600000018ff */
[----:B------:R-:W-:Y:S03]  /*4e50*/  LDSM.16.M88.4 R208, [R238] ;  /* 0x00000000eed0783b */ /* 0x000fe60000000200 */
[C---:B---3--:R-:W-:Y:S02]  /*4e60*/  HMMA.16816.F32 R12, R168.reuse, R176, RZ ;  /* 0x000000b0a80c723c */ /* 0x048fe400000018ff */
[----:B------:R-:W1:Y:S04]  /*4e70*/  LDSM.16.M88.4 R212, [R235+0x10000] ;  /* 0x01000000ebd4783b */ /* 0x000e680000000200 */
[C---:B------:R-:W-:Y:S01]  /*4e80*/  HMMA.16816.F32 R16, R168.reuse, R178, RZ ;  /* 0x000000b2a810723c */ /* 0x040fe200000018ff */
[----:B------:R-:W-:Y:S05]  /*4e90*/  LDSM.16.M88.4 R172, [R235+0x11000] ;  /* 0x01100000ebac783b */ /* 0x000fea0000000200 */
[C---:B----4-:R-:W-:Y:S01]  /*4ea0*/  HMMA.16816.F32 R20, R168.reuse, R180, RZ ;  /* 0x000000b4a814723c */ /* 0x050fe200000018ff */
[----:B------:R-:W-:Y:S05]  /*4eb0*/  LDSM.16.M88.4 R176, [R235+0x11800] ;  /* 0x01180000ebb0783b */ /* 0x000fea0000000200 */
[C---:B------:R-:W-:Y:S01]  /*4ec0*/  HMMA.16816.F32 R24, R168.reuse, R182, RZ ;  /* 0x000000b6a818723c */ /* 0x040fe200000018ff */
[----:B------:R-:W-:Y:S05]  /*4ed0*/  LDSM.16.M88.4 R180, [R237] ;  /* 0x00000000edb4783b */ /* 0x000fea0000000200 */
[C---:B-----5:R-:W-:Y:S06]  /*4ee0*/  HMMA.16816.F32 R28, R168.reuse, R184, RZ ;  /* 0x000000b8a81c723c */ /* 0x060fec00000018ff */
[----:B------:R-:W-:Y:S01]  /*4ef0*/  HMMA.16816.F32 R32, R168, R186, RZ ;  /* 0x000000baa820723c */ /* 0x000fe200000018ff */
[----:B------:R-:W3:Y:S05]  /*4f00*/  LDSM.16.M88.4 R168, [R235+0x10800] ;  /* 0x01080000eba8783b */ /* 0x000eea0000000200 */
        /* <DEDUP_REMOVED lines=16> */
[----:B------:R-:W-:Y:S05]  /*5010*/  LDSM.16.M88.4 R212, [R227] ;  /* 0x00000000e3d4783b */ /* 0x000fea0000000200 */
        /* <DEDUP_REMOVED lines=13> */
[C---:B--2---:R-:W-:Y:S06]  /*50f0*/  HMMA.16816.F32 R12, R180.reuse, R188, R12 ;  /* 0x000000bcb40c723c */ /* 0x044fec000000180c */
[C---:B------:R-:W-:Y:S01]  /*5100*/  HMMA.16816.F32 R16, R180.reuse, R190, R16 ;  /* 0x000000beb410723c */ /* 0x040fe20000001810 */
[----:B------:R-:W-:Y:S05]  /*5110*/  LDSM.16.M88.4 R188, [R224] ;  /* 0x00000000e0bc783b */ /* 0x000fea0000000200 */
[C---:B------:R-:W-:Y:S06]  /*5120*/  HMMA.16816.F32 R20, R180.reuse, R192, R20 ;  /* 0x000000c0b414723c */ /* 0x040fec0000001814 */
[C---:B------:R-:W-:Y:S01]  /*5130*/  HMMA.16816.F32 R24, R180.reuse, R194, R24 ;  /* 0x000000c2b418723c */ /* 0x040fe20000001818 */
[----:B------:R-:W-:Y:S05]  /*5140*/  LDSM.16.M88.4 R192, [R238+0x4000] ;  /* 0x00400000eec0783b */ /* 0x000fea0000000200 */
[C---:B------:R-:W-:Y:S06]  /*5150*/  HMMA.16816.F32 R28, R180.reuse, R196, R28 ;  /* 0x000000c4b41c723c */ /* 0x040fec000000181c */
[----:B------:R-:W-:Y:S01]  /*5160*/  HMMA.16816.F32 R32, R180, R198, R32 ;  /* 0x000000c6b420723c */ /* 0x000fe20000001820 */
[----:B------:R-:W2:Y:S05]  /*5170*/  LDSM.16.M88.4 R180, [R226] ;  /* 0x00000000e2b4783b */ /* 0x000eaa0000000200 */
[C---:B-1----:R-:W-:Y:S01]  /*5180*/  HMMA.16816.F32 R4, R200.reuse, R204, R4 ;  /* 0x000000ccc804723c */ /* 0x042fe20000001804 */
[----:B------:R-:W1:Y:S05]  /*5190*/  LDSM.16.M88.4 R196, [R235+0x12000] ;  /* 0x01200000ebc4783b */ /* 0x000e6a0000000200 */
[C---:B------:R-:W-:Y:S01]  /*51a0*/  HMMA.16816.F32 R8, R200.reuse, R206, R8 ;  /* 0x000000cec808723c */ /* 0x040fe20000001808 */
[----:B------:R-:W-:Y:S05]  /*51b0*/  LDSM.16.M88.4 R204, [R228+0x2000] ;  /* 0x00200000e4cc783b */ /* 0x000fea0000000200 */
        /* <DEDUP_REMOVED lines=13> */
[C---:B--2---:R-:W-:Y:S06]  /*5290*/  HMMA.16816.F32 R12, R208.reuse, R180, R12 ;  /* 0x000000b4d00c723c */ /* 0x044fec000000180c */
[C---:B------:R-:W-:Y:S01]  /*52a0*/  HMMA.16816.F32 R16, R208.reuse, R182, R16 ;  /* 0x000000b6d010723c */ /* 0x040fe20000001810 */
[----:B------:R-:W2:Y:S05]  /*52b0*/  LDSM.16.M88.4 R180, [R228+0x2800] ;  /* 0x00280000e4b4783b */ /* 0x000eaa0000000200 */
[C---:B------:R-:W-:Y:S06]  /*52c0*/  HMMA.16816.F32 R20, R208.reuse, R184, R20 ;  /* 0x000000b8d014723c */ /* 0x040fec0000001814 */
[C---:B------:R-:W-:Y:S01]  /*52d0*/  HMMA.16816.F32 R24, R208.reuse, R186, R24 ;  /* 0x000000bad018723c */ /* 0x040fe20000001818 */
[----:B------:R-:W2:Y:S05]  /*52e0*/  LDSM.16.M88.4 R184, [R228+0x3000] ;  /* 0x00300000e4b8783b */ /* 0x000eaa0000000200 */
[C---:B------:R-:W-:Y:S06]  /*52f0*/  HMMA.16816.F32 R28, R208.reuse, R188, R28 ;  /* 0x000000bcd01c723c */ /* 0x040fec000000181c */
        /* <DEDUP_REMOVED lines=21> */
[----:B------:R-:W2:Y:S05]  /*5450*/  LDSM.16.M88.4 R180, [R222] ;  /* 0x00000000deb4783b */ /* 0x000eaa0000000200 */
[C---:B------:R-:W-:Y:S06]  /*5460*/  HMMA.16816.F32 R20, R200.reuse, R184, R20 ;  /* 0x000000b8c814723c */ /* 0x040fec0000001814 */
[C---:B------:R-:W-:Y:S01]  /*5470*/  HMMA.16816.F32 R24, R200.reuse, R186, R24 ;  /* 0x000000bac818723c */ /* 0x040fe20000001818 */
[----:B------:R-:W2:Y:S05]  /*5480*/  LDSM.16.M88.4 R184, [R221] ;  /* 0x00000000ddb8783b */ /* 0x000eaa0000000200 */
        /* <DEDUP_REMOVED lines=71> */
[C---:B--2---:R-:W-:Y:S06]  /*5900*/  HMMA.16816.F32 R12, R200.reuse, R180, R12 ;  /* 0x000000b4c80c723c */ /* 0x044fec000000180c */
[C---:B------:R-:W-:Y:S06]  /*5910*/  HMMA.16816.F32 R16, R200.reuse, R182, R16 ;  /* 0x000000b6c810723c */ /* 0x040fec0000001810 */
[C---:B------:R-:W-:Y:S06]  /*5920*/  HMMA.16816.F32 R20, R200.reuse, R184, R20 ;  /* 0x000000b8c814723c */ /* 0x040fec0000001814 */
[C---:B------:R-:W-:Y:S06]  /*5930*/  HMMA.16816.F32 R24, R200.reuse, R186, R24 ;  /* 0x000000bac818723c */ /* 0x040fec0000001818 */
[C---:B------:R-:W-:Y:S06]  /*5940*/  HMMA.16816.F32 R28, R200.reuse, R188, R28 ;  /* 0x000000bcc81c723c */ /* 0x040fec000000181c */
[----:B------:R-:W-:Y:S06]  /*5950*/  HMMA.16816.F32 R32, R200, R190, R32 ;  /* 0x000000bec820723c */ /* 0x000fec0000001820 */
[C---:B-1----:R-:W-:Y:S06]  /*5960*/  HMMA.16816.F32 R4, R208.reuse, R212, R4 ;  /* 0x000000d4d004723c */ /* 0x042fec0000001804 */
[C---:B------:R-:W-:Y:S06]  /*5970*/  HMMA.16816.F32 R8, R208.reuse, R214, R8 ;  /* 0x000000d6d008723c */ /* 0x040fec0000001808 */
[C---:B---3--:R-:W-:Y:S06]  /*5980*/  HMMA.16816.F32 R12, R208.reuse, R168, R12 ;  /* 0x000000a8d00c723c */ /* 0x048fec000000180c */
        /* <DEDUP_REMOVED lines=114> */
.L_x_1692:
        /* <DEDUP_REMOVED lines=459> */
.L_x_1690:
        /* <DEDUP_REMOVED lines=277> */
.L_x_1694:
        /* <DEDUP_REMOVED lines=24> */
.L_x_1695:
        /* <DEDUP_REMOVED lines=114> */
.L_x_1697:
[----:B------:R-:W-:Y:S05]  /*9750*/  BSYNC B0 ;  /* 0x0000000000007941 */ /* 0x000fea0003800000 */
.L_x_1696:
        /* <DEDUP_REMOVED lines=32> */
.L_x_1699:
[----:B------:R-:W-:Y:S05]  /*9960*/  BSYNC B0 ;  /* 0x0000000000007941 */ /* 0x000fea0003800000 */
.L_x_1698:
        /* <DEDUP_REMOVED lines=22> */
.L_x_1701:
[----:B------:R-:W-:Y:S05]  /*9ad0*/  BSYNC B0 ;  /* 0x0000000000007941 */ /* 0x000fea0003800000 */
.L_x_1700:
        /* <DEDUP_REMOVED lines=22> */
.L_x_1703:
[----:B------:R-:W-:Y:S05]  /*9c40*/  BSYNC B0 ;  /* 0x0000000000007941 */ /* 0x000fea0003800000 */
.L_x_1702:
        /* <DEDUP_REMOVED lines=21> */
.L_x_1686:
        /* <DEDUP_REMOVED lines=86> */
.L_x_1705:
[----:B------:R-:W-:Y:S05]  /*a300*/  BSYNC B0 ;  /* 0x0000000000007941 */ /* 0x000fea0003800000 */
.L_x_1704:
        /* <DEDUP_REMOVED lines=20> */
.L_x_1707:
[----:B------:R-:W-:Y:S05]  /*a450*/  BSYNC B0 ;  /* 0x0000000000007941 */ /* 0x000fea0003800000 */
.L_x_1706:
        /* <DEDUP_REMOVED lines=18> */
.L_x_1709:
[----:B------:R-:W-:Y:S05]  /*a580*/  BSYNC B0 ;  /* 0x0000000000007941 */ /* 0x000fea0003800000 */
.L_x_1708:
        /* <DEDUP_REMOVED lines=18> */
.L_x_1711:
[----:B------:R-:W-:Y:S05]  /*a6b0*/  BSYNC B0 ;  /* 0x0000000000007941 */ /* 0x000fea0003800000 */
.L_x_1710:
        /* <DEDUP_REMOVED lines=10> */
.L_x_1713:
[----:B------:R-:W-:Y:S05]  /*a760*/  BSYNC B0 ;  /* 0x0000000000007941 */ /* 0x000fea0003800000 */
.L_x_1712:
        /* <DEDUP_REMOVED lines=10> */
.L_x_1715:
[----:B------:R-:W-:Y:S05]  /*a810*/  BSYNC B0 ;  /* 0x0000000000007941 */ /* 0x000fea0003800000 */
.L_x_1714:
        /* <DEDUP_REMOVED lines=10> */
.L_x_1717:
[----:B------:R-:W-:Y:S05]  /*a8c0*/  BSYNC B0 ;  /* 0x0000000000007941 */ /* 0x000fea0003800000 */
.L_x_1716:
        /* <DEDUP_REMOVED lines=10> */
.L_x_1718:
        /* <DEDUP_REMOVED lines=9> */
.L_x_2418:


//--------------------- .text._ZN5flash16flash_fwd_kernelI23Flash_fwd_kernel_traitsILi256ELi128ELi64ELi8ELb0ELb0EN7cutlass6half_tE19Flash_kernel_traitsILi256ELi128ELi64ELi8ES3_EELb1ELb0ELb0ELb1ELb0ELb0ELb0ELb0EEEvNS_16Flash_fwd_paramsE --------------------------
	.section	.text._ZN5flash16flash_fwd_kernelI23Flash_fwd_kernel_traitsILi256ELi128ELi64ELi8ELb0ELb0EN7cutlass6half_tE19Flash_kernel_traitsILi256ELi128ELi64ELi8ES3_EELb1ELb0ELb0ELb1ELb0ELb0ELb0ELb0EEEvNS_16Flash_fwd_paramsE,"ax",@progbits
	.align	128
        .global         _ZN5flash16flash_fwd_kernelI23Flash_fwd_kernel_traitsILi256ELi128ELi64ELi8ELb0ELb0EN7cutlass6half_tE19Flash_kernel_traitsILi256ELi128ELi64ELi8ES3_EELb1ELb0ELb0ELb1ELb0ELb0ELb0ELb0EEEvNS_16Flash_fwd_paramsE
        .type           _ZN5flash16flash_fwd_kernelI23Flash_fwd_kernel_traitsILi256ELi128ELi64ELi8ELb0ELb0EN7cutlass6half_tE19Flash_kernel_traitsILi256ELi128ELi64ELi8ES3_EELb1ELb0ELb0ELb1ELb0ELb0ELb0ELb0EEEvNS_16Flash_fwd_paramsE,@function
        .size           _ZN5flash16flash_fwd_kernelI23Flash_fwd_kernel_traitsILi256ELi128ELi64ELi8ELb0ELb0EN7cutlass6half_tE19Flash_kernel_traitsILi256ELi128ELi64ELi8ES3_EELb1ELb0ELb0ELb1ELb0ELb0ELb0ELb0EEEvNS_16Flash_fwd_paramsE,(.L_x_2419 - _ZN5flash16flash_fwd_kernelI23Flash_fwd_kernel_traitsILi256ELi128ELi64ELi8ELb0ELb0EN7cutlass6half_tE19Flash_kernel_traitsILi256ELi128ELi64ELi8ES3_EELb1ELb0ELb0ELb1ELb0ELb0ELb0ELb0EEEvNS_16Flash_fwd_paramsE)
        .other          _ZN5flash16flash_fwd_kernelI23Flash_fwd_kernel_traitsILi256ELi128ELi64ELi8ELb0ELb0EN7cutlass6half_tE19Flash_kernel_traitsILi256ELi128ELi64ELi8ES3_EELb1ELb0ELb0ELb1ELb0ELb0ELb0ELb0EEEvNS_16Flash_fwd_paramsE,@"STO_CUDA_ENTRY STV_DEFAULT"
_ZN5flash16flash_fwd_kernelI23Flash_fwd_kernel_traitsILi256ELi128ELi64ELi8ELb0ELb0EN7cutlass6half_tE19Flash_kernel_traitsILi256ELi128ELi64ELi8ES3_EELb1ELb0ELb0ELb1ELb0ELb0ELb0ELb0EEEvNS_16Flash_fwd_paramsE:
.text._ZN5flash16flash_fwd_kernelI23Flash_fwd_kernel_traitsILi256ELi128ELi64ELi8ELb0ELb0EN7cutlass6half_tE19Flash_kernel_traitsILi256ELi128ELi64ELi8ES3_EELb1ELb0ELb0ELb1ELb0ELb0ELb0ELb0EEEvNS_16Flash_fwd_paramsE:
        /* <DEDUP_REMOVED lines=13> */
[----:B------:R-:W5:Y:S01]  /*00d0*/  @P2 LDG.E.64 R8, desc[UR28][R8.64] ;  /* 0x0000001c08082981 */ /* 0x000f62000c1e1b00 */
[----:B------:R-:W-:Y:S01]  /*00e0*/  S2UR UR18, SR_CTAID.X ;  /* 0x00000000001279c3 */ /* 0x000fe20000002500 */
[----:B--2---:R-:W-:-:S07]  /*00f0*/  @P2 IMAD.MOV.U32 R4, RZ, RZ, R168 ;  /* 0x000000ffff042224 */ /* 0x004fce00078e00a8 */
[----:B------:R-:W1:Y:S01]  /*0100*/  S2UR UR31, SR_CTAID.Y ;  /* 0x00000000001f79c3 */ /* 0x000e620000002600 */
[----:B---3--:R-:W-:-:S07]  /*0110*/  @P2 IMAD.MOV.U32 R5, RZ, RZ, R2 ;  /* 0x000000ffff052224 */ /* 0x008fce00078e0002 */
[----:B------:R-:W2:Y:S01]  /*0120*/  S2UR UR30, SR_CTAID.Z ;  /* 0x00000000001e79c3 */ /* 0x000ea20000002700 */
[----:B------:R3:W5:Y:S01]  /*0130*/  @P2 LDG.E.64 R6, desc[UR28][R4.64] ;  /* 0x0000001c04062981 */ /* 0x000762000c1e1b00 */
[----:B------:R-:W-:-:S06]  /*0140*/  UISETP.NE.U32.AND UP2, UPT, UR6, URZ, UPT ;  /* 0x0000003f0600728c */ /* 0x000fcc000bf45070 */
[----:B------:R-:W5:Y:S01]  /*0150*/  @P2 LDC R0, c[0x0][0x3b0] ;  /* 0x0000ec00ff002b82 */ /* 0x000f620000000800 */
[----:B------:R-:W-:Y:S01]  /*0160*/  UISETP.NE.AND.EX UP2, UPT, UR7, URZ, UPT, UP2 ;  /* 0x0000003f0700728c */ /* 0x000fe2000bf45320 */
[----:B------:R-:W-:Y:S02]  /*0170*/  ULDC.U8 UR6, c[0x0][0x3c2] ;  /* 0x0000f08000067ab9 */ /* 0x000fe40000000000 */
[----:B------:R-:W-:-:S03]  /*0180*/  UISETP.NE.AND UP3, UPT, UR6, URZ, UPT ;  /* 0x0000003f0600728c */ /* 0x000fc6000bf65270 */
[----:B------:R-:W-:Y:S01]  /*0190*/  PLOP3.LUT P0, PT, PT, PT, UP2, 0x80, 0x0 ;  /* 0x000000000000781c */ /* 0x000fe20003f0f028 */
[----:B-1----:R-:W-:Y:S01]  /*01a0*/  UIMAD.WIDE UR8, UR31, 0x4, UR8 ;  /* 0x000000041f0878a5 */ /* 0x002fe2000f8e0208 */
[----:B------:R-:W-:Y:S01]  /*01b0*/  ULDC.64 UR6, c[0x0][0x2f8] ;  /* 0x0000be0000067ab9 */ /* 0x000fe20000000a00 */
[----:B--2---:R-:W-:-:S06]  /*01c0*/  ULOP3.LUT UR4, UR30, UR18, UR31, 0xfe, !UPT ;  /* 0x000000121e047292 */ /* 0x004fcc000f8efe1f */
[----:B----4-:R-:W-:Y:S01]  /*01d0*/  LOP3.LUT P3, RZ, R84, UR4, RZ, 0xfc, !PT ;  /* 0x0000000454ff7c12 */ /* 0x010fe2000f86fcff */
[----:B------:R-:W-:Y:S02]  /*01e0*/  ULDC.64 UR4, c[0x0][0x300] ;  /* 0x0000c00000047ab9 */ /* 0x000fe40000000a00 */
[----:B------:R-:W-:-:S04]  /*01f0*/  UISETP.NE.U32.AND UP1, UPT, UR4, URZ, UPT ;  /* 0x0000003f0400728c */ /* 0x000fc8000bf25070 */
[----:B------:R-:W-:-:S03]  /*0200*/  UISETP.NE.AND.EX UP1, UPT, UR5, URZ, UPT, UP1 ;  /* 0x0000003f0500728c */ /* 0x000fc6000bf25310 */
[----:B------:R-:W-:Y:S02]  /*0210*/  ULDC.64 UR4, c[0x0][0x2f8] ;  /* 0x0000be0000047ab9 */ /* 0x000fe40000000a00 */
[----:B------:R-:W-:Y:S01]  /*0220*/  UISETP.EQ.U32.AND UP0, UPT, UR4, URZ, UPT ;  /* 0x0000003f0400728c */ /* 0x000fe2000bf02070 */
[----:B---3--:R-:W1:Y:S03]  /*0230*/  @!P3 LDC.64 R4, c[0x0][0x3b8] ;  /* 0x0000ee00ff04bb82 */ /* 0x008e660000000a00 */
[----:B------:R-:W-:Y:S02]  /*0240*/  UISETP.EQ.OR.EX UP0, UPT, UR5, URZ, !UP3, UP0 ;  /* 0x0000003f0500728c */ /* 0x000fe4000df02700 */
[----:B------:R-:W-:Y:S01]  /*0250*/  UIMAD.WIDE UR6, UR31, 0x4, UR6 ;  /* 0x000000041f0678a5 */ /* 0x000fe2000f8e0206 */
[----:B-----5:R-:W-:Y:S02]  /*0260*/  @P2 R2UR UR32, R8 ;  /* 0x00000000082022ca */ /* 0x020fe400000e0000 */
[----:B------:R-:W-:-:S11]  /*0270*/  @P2 R2UR UR33, R9 ;  /* 0x00000000092122ca */ /* 0x000fd600000e0000 */
[----:B------:R-:W-:Y:S02]  /*0280*/  IMAD.U32 R8, RZ, RZ, UR32 ;  /* 0x00000020ff087e24 */ /* 0x000fe4000f8e00ff */
[----:B------:R-:W-:-:S05]  /*0290*/  IMAD.U32 R9, RZ, RZ, UR33 ;  /* 0x00000021ff097e24 */ /* 0x000fca000f8e00ff */
[----:B-1----:R1:W-:Y:S01]  /*02a0*/  @!P3 STG.E.64 desc[UR28][R4.64], R8 ;  /* 0x000000080400b986 */ /* 0x0023e2000c101b1c */
[----:B------:R-:W-:-:S05]  /*02b0*/  @P2 IADD3 R168, P1, R6, R0, RZ ;  /* 0x0000000006a82210 */ /* 0x000fca0007f3e0ff */
[----:B------:R-:W-:Y:S01]  /*02c0*/  @P2 IMAD.X R2, RZ, RZ, R7, P1 ;  /* 0x000000ffff022224 */ /* 0x000fe200008e0607 */
[----:B------:R-:W-:Y:S01]  /*02d0*/  PLOP3.LUT P1, PT, PT, PT, UP1, 0x80, 0x0 ;  /* 0x000000000000781c */ /* 0x000fe20003f2f018 */
[----:B------:R-:W-:Y:S02]  /*02e0*/  @!P3 IMAD.MOV.U32 R6, RZ, RZ, R168 ;  /* 0x000000ffff06b224 */ /* 0x000fe400078e00a8 */
[----:B------:R-:W-:Y:S01]  /*02f0*/  @!P3 IMAD.MOV.U32 R7, RZ, RZ, R2 ;  /* 0x000000ffff07b224 */ /* 0x000fe200078e0002 */
[----:B------:R-:W-:-:S04]  /*0300*/  PLOP3.LUT P2, PT, PT, PT, UP0, 0x80, 0x0 ;  /* 0x000000000000781c */ /* 0x000fc80003f4f008 */
[----:B------:R2:W-:Y:S01]  /*0310*/  @!P3 STG.E.64 desc[UR28][R4.64+0x8], R6 ;  /* 0x000008060400b986 */ /* 0x0005e2000c101b1c */
[----:B-1----:R-:W-:Y:S02]  /*0320*/  IMAD.U32 R8, RZ, RZ, UR8 ;  /* 0x00000008ff087e24 */ /* 0x002fe4000f8e00ff */
[----:B------:R-:W-:Y:S01]  /*0330*/  IMAD.U32 R9, RZ, RZ, UR9 ;  /* 0x00000009ff097e24 */ /* 0x000fe2000f8e00ff */
[----:B------:R-:W-:Y:S02]  /*0340*/  @UP1 ULDC.64 UR8, c[0x0][0x300] ;  /* 0x0000c00000081ab9 */ /* 0x000fe40000000a00 */
[----:B------:R-:W-:Y:S02]  /*0350*/  @UP1 UIMAD.WIDE UR8, UR31, 0x4, UR8 ;  /* 0x000000041f0818a5 */ /* 0x000fe4000f8e0208 */
[----:B------:R-:W3:Y:S04]  /*0360*/  @P0 LDG.E R0, desc[UR28][R8.64+0x4] ;  /* 0x0000041c08000981 */ /* 0x000ee8000c1e1900 */
[----:B--2---:R-:W-:Y:S01]  /*0370*/  IMAD.U32 R4, RZ, RZ, UR8 ;  /* 0x00000008ff047e24 */ /* 0x004fe2000f8e00ff */
[----:B------:R-:W2:Y:S01]  /*0380*/  @P0 LDG.E R7, desc[UR28][R8.64] ;  /* 0x0000001c08070981 */ /* 0x000ea2000c1e1900 */
[----:B------:R-:W-:Y:S01]  /*0390*/  IMAD.U32 R5, RZ, RZ, UR9 ;  /* 0x00000009ff057e24 */ /* 0x000fe2000f8e00ff */
[----:B------:R-:W-:Y:S01]  /*03a0*/  UMOV UR17, 0xffffffff ;  /* 0xffffffff00117882 */ /* 0x000fe20000000000 */
[----:B------:R-:W-:-:S03]  /*03b0*/  ULDC UR9, c[0x0][0x270] ;  /* 0x00009c0000097ab9 */ /* 0x000fc60000000800 */
[----:B------:R1:W4:Y:S02]  /*03c0*/  @P1 LDG.E R6, desc[UR28][R4.64] ;  /* 0x0000001c04061981 */ /* 0x000324000c1e1900 */
[----:B-1----:R-:W-:Y:S02]  /*03d0*/  IMAD.U32 R4, RZ, RZ, UR6 ;  /* 0x00000006ff047e24 */ /* 0x002fe4000f8e00ff */
[----:B------:R-:W-:-:S05]  /*03e0*/  IMAD.U32 R5, RZ, RZ, UR7 ;  /* 0x00000007ff057e24 */ /* 0x000fca000f8e00ff */
[----:B------:R-:W5:Y:S01]  /*03f0*/  @!P2 LDG.E R3, desc[UR28][R4.64] ;  /* 0x0000001c0403a981 */ /* 0x000f62000c1e1900 */
[----:B------:R-:W-:Y:S01]  /*0400*/  UIMAD UR7, UR31, UR9, UR30 ;  /* 0x000000091f0772a4 */ /* 0x000fe2000f8e021e */
[----:B------:R-:W-:Y:S01]  /*0410*/  UMOV UR6, 0xffffffff ;  /* 0xffffffff00067882 */ /* 0x000fe20000000000 */
[----:B------:R-:W-:Y:S01]  /*0420*/  UMOV UR8, URZ ;  /* 0x0000003f00087c82 */ /* 0x000fe20008000000 */
[----:B---3--:R-:W-:Y:S02]  /*0430*/  @P0 R2UR UR19, R0 ;  /* 0x00000000001302ca */ /* 0x008fe400000e0000 */
[----:B------:R-:W-:-:S04]  /*0440*/  SHF.R.S32.HI R0, RZ, 0x1f, R84 ;  /* 0x0000001fff007819 */ /* 0x000fc80000011454 */
[----:B------:R-:W-:Y:S02]  /*0450*/  LEA.HI R13, R0, R84, RZ, 0x5 ;  /* 0x00000054000d7211 */ /* 0x000fe400078f28ff */
[----:B--2---:R-:W-:Y:S02]  /*0460*/  @P0 R2UR UR17, R7 ;  /* 0x00000000071102ca */ /* 0x004fe400000e0000 */
[----:B------:R-:W-:Y:S02]  /*0470*/  ISETP.NE.U32.AND P0, PT, RZ, UR4, PT ;  /* 0x00000004ff007c0c */ /* 0x000fe4000bf05070 */
[----:B------:R-:W-:Y:S01]  /*0480*/  LOP3.LUT R85, R13, 0xffffffe0, RZ, 0xc0, !PT ;  /* 0xffffffe00d557812 */ /* 0x000fe200078ec0ff */
[----:B------:R-:W-:-:S04]  /*0490*/  USHF.L.U32 UR4, UR7, 0x5, URZ ;  /* 0x0000000507047899 */ /* 0x000fc8000800063f */
[----:B------:R-:W-:Y:S01]  /*04a0*/  IMAD.IADD R85, R84, 0x1, -R85 ;  /* 0x0000000154557824 */ /* 0x000fe200078e0a55 */
[----:B----4-:R-:W-:-:S03]  /*04b0*/  @P1 R2UR UR8, R6 ;  /* 0x00000000060812ca */ /* 0x010fc600000e0000 */
[----:B------:R-:W-:-:S07]  /*04c0*/  @UP2 UIADD3 UR19, UR19, -UR17, URZ ;  /* 0x8000001113132290 */ /* 0x000fce000fffe03f */
        /* <DEDUP_REMOVED lines=15> */
.L_x_1719:
[----:B------:R-:W-:-:S05]  /*05c0*/  ULDC UR7, c[0x0][0x2c8] ;  /* 0x0000b20000077ab9 */ /* 0x000fca0000000800 */
.L_x_1720:
        /* <DEDUP_REMOVED lines=60> */
.L_x_1722:
[----:B------:R-:W-:Y:S01]  /*0990*/  ULDC UR4, c[0x0][0x278] ;  /* 0x00009e0000047ab9 */ /* 0x000fe20000000800 */
[----:B------:R-:W1:Y:S01]  /*09a0*/  S2R R4, SR_CTAID.Z ;  /* 0x0000000000047919 */ /* 0x000e620000002700 */
[----:B------:R-:W-:Y:S01]  /*09b0*/  IMAD.U32 R3, RZ, RZ, UR4 ;  /* 0x00000004ff037e24 */ /* 0x000fe2000f8e00ff */
[----:B------:R-:W-:Y:S01]  /*09c0*/  UMOV UR14, URZ ;  /* 0x0000003f000e7c82 */ /* 0x000fe20008000000 */
[CC--:B------:R-:W-:Y:S01]  /*09d0*/  LEA.HI R236, R0.reuse, R84.reuse, RZ, 0x3 ;  /* 0x0000005400ec7211 */ /* 0x0c0fe200078f18ff */
[----:B------:R-:W-:Y:S01]  /*09e0*/  UIADD3 UR16, -UR25, UR19, URZ ;  /* 0x0000001319107290 */ /* 0x000fe2000fffe13f */
[----:B------:R-:W-:Y:S02]  /*09f0*/  LEA.HI R5, R0, R84, RZ, 0x6 ;  /* 0x0000005400057211 */ /* 0x000fe400078f30ff */
[----:B------:R-:W-:-:S03]  /*0a00*/  IABS R3, R3 ;  /* 0x0000000300037213 */ /* 0x000fc60000000000 */
[----:B------:R-:W-:Y:S01]  /*0a10*/  IMAD.SHL.U32 R5, R5, 0x8, RZ ;  /* 0x0000000805057824 */ /* 0x000fe200078e00ff */
[----:B------:R-:W-:-:S13]  /*0a20*/  R2UR UR7, R3 ;  /* 0x00000000030772ca */ /* 0x000fda00000e0000 */
[----:B------:R-:W2:Y:S01]  /*0a30*/  I2F.RP R3, UR7 ;  /* 0x0000000700037d06 */ /* 0x000ea20008209400 */
[----:B-1----:R-:W-:-:S04]  /*0a40*/  IABS R4, R4 ;  /* 0x0000000400047213 */ /* 0x002fc80000000000 */
[----:B------:R-:W-:-:S03]  /*0a50*/  R2UR UR5, R4 ;  /* 0x00000000040572ca */ /* 0x000fc600000e0000 */
[----:B--2---:R-:W1:Y:S02]  /*0a60*/  MUFU.RCP R3, R3 ;  /* 0x0000000300037308 */ /* 0x004e640000001000 */
[----:B-1----:R-:W-:-:S06]  /*0a70*/  VIADD R3, R3, 0xffffffe ;  /* 0x0ffffffe03037836 */ /* 0x002fcc0000000000 */
[----:B------:R-:W1:Y:S02]  /*0a80*/  F2I.FTZ.U32.TRUNC.NTZ R3, R3 ;  /* 0x0000000300037305 */ /* 0x000e64000021f000 */
[----:B-1----:R-:W-:Y:S02]  /*0a90*/  R2UR UR15, R3 ;  /* 0x00000000030f72ca */ /* 0x002fe400000e0000 */
[----:B------:R-:W-:Y:S02]  /*0aa0*/  LOP3.LUT R3, R236, 0xfffffff8, RZ, 0xc0, !PT ;  /* 0xfffffff8ec037812 */ /* 0x000fe400078ec0ff */
[----:B------:R-:W-:-:S03]  /*0ab0*/  SHF.R.S32.HI R236, RZ, 0x3, R236 ;  /* 0x00000003ffec7819 */ /* 0x000fc600000114ec */
[----:B------:R-:W-:Y:S02]  /*0ac0*/  IMAD.IADD R3, R84, 0x1, -R3 ;  /* 0x0000000154037824 */ /* 0x000fe400078e0a03 */
[C---:B------:R-:W-:Y:S02]  /*0ad0*/  IMAD.SHL.U32 R223, R236.reuse, 0x40, RZ ;  /* 0x00000040ecdf7824 */ /* 0x040fe400078e00ff */
[----:B------:R-:W-:Y:S02]  /*0ae0*/  VIADD R4, R236, 0x40 ;  /* 0x00000040ec047836 */ /* 0x000fe40000000000 */
[----:B------:R-:W-:Y:S01]  /*0af0*/  UIADD3 UR9, URZ, -UR15, URZ ;  /* 0x8000000f3f097290 */ /* 0x000fe2000fffe03f */
[----:B------:R-:W-:Y:S01]  /*0b00*/  IMAD.SHL.U32 R234, R3, 0x8, RZ ;  /* 0x0000000803ea7824 */ /* 0x000fe200078e00ff */
[----:B------:R-:W-:Y:S02]  /*0b10*/  LOP3.LUT R223, R223, 0x1c0, RZ, 0xc0, !PT ;  /* 0x000001c0dfdf7812 */ /* 0x000fe400078ec0ff */
[----:B------:R-:W-:Y:S01]  /*0b20*/  UIMAD UR9, UR9, UR7, URZ ;  /* 0x00000007090972a4 */ /* 0x000fe2000f8e023f */
[----:B------:R-:W-:-:S02]  /*0b30*/  ISETP.GE.AND P5, PT, R4, UR16, PT ;  /* 0x0000001004007c0c */ /* 0x000fc4000bfa6270 */
[--C-:B------:R-:W-:Y:S01]  /*0b40*/  LOP3.LUT R4, R223, 0x38, R234.reuse, 0xf8, !PT ;  /* 0x00000038df047812 */ /* 0x100fe200078ef8ea */
[----:B------:R-:W-:Y:S01]  /*0b50*/  UIMAD.WIDE.U32 UR14, UR15, UR9, UR14 ;  /* 0x000000090f0e72a5 */ /* 0x000fe2000f8e000e */
[----:B------:R-:W-:Y:S02]  /*0b60*/  SHF.R.U32.HI R223, RZ, 0x3, R223 ;  /* 0x00000003ffdf7819 */ /* 0x000fe400000116df */
[----:B------:R-:W-:Y:S02]  /*0b70*/  SHF.R.S32.HI R235, RZ, 0x1f, R234 ;  /* 0x0000001fffeb7819 */ /* 0x000fe400000114ea */
[----:B------:R-:W-:Y:S02]  /*0b80*/  LOP3.LUT R223, R4, R223, RZ, 0x3c, !PT ;  /* 0x000000df04df7212 */ /* 0x000fe400078e3cff */
[----:B------:R-:W-:Y:S02]  /*0b90*/  UMOV UR9, UR15 ;  /* 0x0000000f00097c82 */ /* 0x000fe40008000000 */
[----:B------:R-:W-:-:S07]  /*0ba0*/  UIMAD.WIDE.U32 UR14, UR9, UR5, URZ ;  /* 0x00000005090e72a5 */ /* 0x000fce000f8e003f */
[----:B------:R-:W-:Y:S02]  /*0bb0*/  UMOV UR20, UR15 ;  /* 0x0000000f00147c82 */ /* 0x000fe40008000000 */
[----:B------:R-:W-:-:S04]  /*0bc0*/  UIADD3 UR9, -UR20, URZ, URZ ;  /* 0x0000003f14097290 */ /* 0x000fc8000fffe13f */
[----:B------:R-:W-:Y:S02]  /*0bd0*/  UIMAD UR5, UR7, UR9, UR5 ;  /* 0x00000009070572a4 */ /* 0x000fe4000f8e0205 */
[----:B------:R-:W-:Y:S02]  /*0be0*/  @UP0 UIADD3 UR9, UR8, UR6, URZ ;  /* 0x0000000608090290 */ /* 0x000fe4000fffe03f */
        /* <DEDUP_REMOVED lines=13> */
[----:B------:R-:W-:Y:S02]  /*0cc0*/  USHF.R.S32.HI UR5, URZ, 0x1f, UR30 ;  /* 0x0000001f3f057899 */ /* 0x000fe4000801141e */
[----:B------:R-:W-:-:S04]  /*0cd0*/  @UP0 UIADD3 UR23, UR15, UR9, URZ ;  /* 0x000000090f170290 */ /* 0x000fc8000fffe03f */
        /* <DEDUP_REMOVED lines=16> */
.L_x_1723:
[----:B------:R-:W1:Y:S01]  /*0de0*/  S2UR UR4, SR_CgaCtaId ;  /* 0x00000000000479c3 */ /* 0x000e620000008800 */
[----:B------:R-:W-:Y:S01]  /*0df0*/  IADD3 R6, P0, R234, UR34, RZ ;  /* 0x00000022ea067c10 */ /* 0x000fe2000ff1e0ff */
[----:B------:R-:W-:Y:S01]  /*0e00*/  ULDC.64 UR8, c[0x0][0x258] ;  /* 0x0000960000087ab9 */ /* 0x000fe20000000a00 */
[----:B------:R-:W-:Y:S01]  /*0e10*/  UMOV UR35, 0x400 ;  /* 0x0000040000237882 */ /* 0x000fe20000000000 */
[----:B------:R-:W-:Y:S01]  /*0e20*/  UIMAD UR15, UR5, UR8, URZ ;  /* 0x00000008050f72a4 */ /* 0x000fe2000f8e023f */
[----:B------:R-:W-:Y:S01]  /*0e30*/  IADD3.X R7, R235, UR10, RZ, P0, !PT ;  /* 0x0000000aeb077c10 */ /* 0x000fe200087fe4ff */
[----:B------:R-:W-:Y:S01]  /*0e40*/  IMAD.U32 R10, RZ, RZ, UR8 ;  /* 0x00000008ff0a7e24 */ /* 0x000fe2000f8e00ff */
[C---:B------:R-:W-:Y:S01]  /*0e50*/  ISETP.GE.AND P0, PT, R236.reuse, UR16, PT ;  /* 0x00000010ec007c0c */ /* 0x040fe2000bf06270 */
[----:B------:R-:W-:Y:S01]  /*0e60*/  UIMAD UR15, UR30, UR9, UR15 ;  /* 0x000000091e0f72a4 */ /* 0x000fe2000f8e020f */
[----:B------:R-:W-:Y:S01]  /*0e70*/  VIADD R4, R236, 0x60 ;  /* 0x00000060ec047836 */ /* 0x000fe20000000000 */
[----:B------:R-:W-:Y:S01]  /*0e80*/  ULDC.64 UR10, c[0x0][0x260] ;  /* 0x00009800000a7ab9 */ /* 0x000fe20000000a00 */
[----:B------:R-:W-:Y:S01]  /*0e90*/  ULDC.64 UR8, c[0x0][0x268] ;  /* 0x00009a0000087ab9 */ /* 0x000fe20000000a00 */
[----:B------:R-:W-:Y:S01]  /*0ea0*/  UIMAD UR34, UR14, UR10, URZ ;  /* 0x0000000a0e2272a4 */ /* 0x000fe2000f8e023f */
[----:B------:R-:W-:Y:S01]  /*0eb0*/  IMAD.WIDE.U32 R10, R10, UR30, R6 ;  /* 0x0000001e0a0a7c25 */ /* 0x000fe2000f8e0006 */
[----:B------:R-:W-:Y:S01]  /*0ec0*/  UIMAD UR14, UR14, UR8, URZ ;  /* 0x000000080e0e72a4 */ /* 0x000fe2000f8e023f */
[--C-:B------:R-:W-:Y:S01]  /*0ed0*/  SHF.R.S32.HI R237, RZ, 0x1f, R236.reuse ;  /* 0x0000001fffed7819 */ /* 0x100fe200000114ec */
[----:B------:R-:W-:Y:S01]  /*0ee0*/  UIMAD UR11, UR20, UR11, UR34 ;  /* 0x0000000b140b72a4 */ /* 0x000fe2000f8e0222 */
[----:B------:R-:W-:Y:S01]  /*0ef0*/  MOV R20, UR18 ;  /* 0x0000001200147c02 */ /* 0x000fe20008000f00 */
[----:B------:R-:W-:Y:S01]  /*0f00*/  UIMAD UR34, UR20, UR9, UR14 ;  /* 0x00000009142272a4 */ /* 0x000fe2000f8e020e */
[----:B------:R-:W-:Y:S01]  /*0f10*/  LOP3.LUT R223, R223, 0xfffffe00, R5, 0xf8, !PT ;  /* 0xfffffe00dfdf7812 */ /* 0x000fe200078ef805 */
[----:B------:R-:W-:Y:S01]  /*0f20*/  VIADD R19, R11, UR15 ;  /* 0x0000000f0b137c36 */ /* 0x000fe20008000000 */
[----:B------:R-:W-:Y:S01]  /*0f30*/  BSSY B0, `(.L_x_1724) ;  /* 0x000003a000007945 */ /* 0x000fe20003800000 */
[----:B------:R-:W-:Y:S01]  /*0f40*/  ISETP.GE.AND P6, PT, R4, UR16, PT ;  /* 0x0000001004007c0c */ /* 0x000fe2000bfc6270 */
[----:B------:R-:W-:Y:S01]  /*0f50*/  VIADD R12, R236, 0x20 ;  /* 0x00000020ec0c7836 */ /* 0x000fe20000000000 */
[----:B-1----:R-:W-:Y:S01]  /*0f60*/  ULEA UR4, UR4, UR35, 0x18 ;  /* 0x0000002304047291 */ /* 0x002fe2000f8ec03f */
        /* <DEDUP_REMOVED lines=54> */
.L_x_1725:
[----:B------:R-:W-:Y:S05]  /*12d0*/  BSYNC B0 ;  /* 0x0000000000007941 */ /* 0x000fea0003800000 */
.L_x_1724:
        /* <DEDUP_REMOVED lines=56> */
.L_x_1727:
[----:B------:R-:W-:Y:S05]  /*1660*/  BSYNC B0 ;  /* 0x0000000000007941 */ /* 0x000fea0003800000 */
.L_x_1726:
        /* <DEDUP_REMOVED lines=49> */
.L_x_1729:
[----:B------:R-:W-:Y:S05]  /*1980*/  BSYNC B0 ;  /* 0x0000000000007941 */ /* 0x000fea0003800000 */
.L_x_1728:
        /* <DEDUP_REMOVED lines=50> */
.L_x_1731:
[----:B------:R-:W-:Y:S05]  /*1cb0*/  BSYNC B0 ;  /* 0x0000000000007941 */ /* 0x000fea0003800000 */
.L_x_1730:
        /* <DEDUP_REMOVED lines=53> */
.L_x_1733:
[----:B------:R-:W-:Y:S05]  /*2010*/  BSYNC B0 ;  /* 0x0000000000007941 */ /* 0x000fea0003800000 */
.L_x_1732:
        /* <DEDUP_REMOVED lines=44> */
.L_x_1735:
[----:B------:R-:W-:Y:S05]  /*22e0*/  BSYNC B0 ;  /* 0x0000000000007941 */ /* 0x000fea0003800000 */
.L_x_1734:
        /* <DEDUP_REMOVED lines=10> */
[----:B------:R-:W-:Y:S01]  /*2390*/  LEA.HI R0, R0, R84, RZ, 0x4 ;  /* 0x0000005400007211 */ /* 0x000fe200078f20ff */
[----:B------:R-:W-:Y:S01]  /*23a0*/  @UP1 UIMAD.WIDE.U32 UR40, UR31, UR8, UR40 ;  /* 0x000000081f2812a5 */ /* 0x000fe2000f8e0028 */
[----:B------:R-:W-:-:S04]  /*23b0*/  DEPBAR.LE SB0, 0x0 ;  /* 0x000080000000791a */ /* 0x000fc80000000000 */
[----:B------:R-:W-:Y:S02]  /*23c0*/  @UP1 UIMAD UR9, UR31, UR9, UR39 ;  /* 0x000000091f0912a4 */ /* 0x000fe4000f8e0227 */
[----:B------:R-:W-:Y:S02]  /*23d0*/  @UP1 ULEA UR12, UP0, UR40, UR12, 0x2 ;  /* 0x0000000c280c1291 */ /* 0x000fe4000f80103f */
[----:B------:R-:W-:Y:S01]  /*23e0*/  @UP1 UIADD3 UR9, UR41, UR9, URZ ;  /* 0x0000000929091290 */ /* 0x000fe2000fffe03f */
[----:B------:R-:W-:-:S03]  /*23f0*/  @UP1 ULDC UR5, c[0x0][0x2e8] ;  /* 0x0000ba0000051ab9 */ /* 0x000fc60000000800 */
[----:B------:R-:W-:Y:S01]  /*2400*/  @UP1 ULEA.HI.X UR13, UR40, UR13, UR9, 0x2, UP0 ;  /* 0x0000000d280d1291 */ /* 0x000fe200080f1409 */
[----:B-1234-:R-:W-:-:S05]  /*2410*/  IMAD.U32 R4, RZ, RZ, UR12 ;  /* 0x0000000cff047e24 */ /* 0x01efca000f8e00ff */
[----:B------:R-:W-:-:S05]  /*2420*/  IMAD.U32 R5, RZ, RZ, UR13 ;  /* 0x0000000dff057e24 */ /* 0x000fca000f8e00ff */
[----:B------:R1:W2:Y:S01]  /*2430*/  @P0 LDG.E R4, desc[UR28][R4.64] ;  /* 0x0000001c04040981 */ /* 0x0002a2000c1e1900 */
[----:B------:R-:W-:Y:S01]  /*2440*/  LOP3.LUT R7, R0, 0xfffffff0, RZ, 0xc0, !PT ;  /* 0xfffffff000077812 */ /* 0x000fe200078ec0ff */
[----:B------:R-:W-:Y:S01]  /*2450*/  IMAD.SHL.U32 R8, R3, 0x40, RZ ;  /* 0x0000004003087824 */ /* 0x000fe200078e00ff */
[----:B------:R-:W-:Y:S01]  /*2460*/  ISETP.GE.AND P2, PT, R236, UR37, PT ;  /* 0x00000025ec007c0c */ /* 0x000fe2000bf46270 */
[----:B------:R-:W-:Y:S01]  /*2470*/  BAR.SYNC.DEFER_BLOCKING 0x0 ;  /* 0x0000000000007b1d */ /* 0x000fe20000010000 */
[----:B------:R-:W-:Y:S01]  /*2480*/  UIMAD.WIDE.U32 UR8, UR14, UR6, URZ ;  /* 0x000000060e0872a5 */ /* 0x000fe2000f8e003f */
[----:B------:R-:W-:Y:S01]  /*2490*/  IMAD.IADD R7, R84, 0x1, -R7 ;  /* 0x0000000154077824 */ /* 0x000fe200078e0a07 */
[----:B------:R-:W-:Y:S02]  /*24a0*/  LOP3.LUT R8, R8, 0x1c0, RZ, 0xc0, !PT ;  /* 0x000001c008087812 */ /* 0x000fe400078ec0ff */
[----:B------:R-:W-:Y:S01]  /*24b0*/  IADD3 R228, P1, R16, UR26, RZ ;  /* 0x0000001a10e47c10 */ /* 0x000fe2000ff3e0ff */
[----:B------:R-:W-:Y:S01]  /*24c0*/  BSSY B0, `(.L_x_1736) ;  /* 0x0000056000007945 */ /* 0x000fe20003800000 */
[----:B------:R-:W-:-:S02]  /*24d0*/  SHF.R.S32.HI R11, RZ, 0x1f, R7 ;  /* 0x0000001fff0b7819 */ /* 0x000fc40000011407 */
[----:B------:R-:W-:Y:S02]  /*24e0*/  IADD3.X R229, R17, UR23, R14, P1, !PT ;  /* 0x0000001711e57c10 */ /* 0x000fe40008ffe40e */
[----:B------:R-:W-:Y:S02]  /*24f0*/  LEA.HI R11, R11, R7, RZ, 0x3 ;  /* 0x000000070b0b7211 */ /* 0x000fe400078f18ff */
[----:B------:R-:W-:Y:S01]  /*2500*/  ISETP.GE.AND P6, PT, R12, UR37, PT ;  /* 0x000000250c007c0c */ /* 0x000fe2000bfc6270 */
[----:B------:R-:W-:-:S04]  /*2510*/  IMAD.WIDE.U32 R228, R164, UR20, R228 ;  /* 0x00000014a4e47c25 */ /* 0x000fc8000f8e00e4 */
[----:B------:R-:W-:Y:S01]  /*2520*/  VIADD R222, R229, UR34 ;  /* 0x00000022e5de7c36 */ /* 0x000fe20008000000 */
[----:B-1----:R-:W-:Y:S01]  /*2530*/  SHF.R.S32.HI R5, RZ, 0x4, R0 ;  /* 0x00000004ff057819 */ /* 0x002fe20000011400 */
[----:B------:R1:W-:Y:S03]  /*2540*/  @P2 STS.128 [R223+0x18000], RZ ;  /* 0x018000ffdf002388 */ /* 0x0003e60000000c00 */
[----:B------:R-:W-:Y:S02]  /*2550*/  LEA.HI R214, R0, R5, RZ, 0x1 ;  /* 0x0000000500d67211 */ /* 0x000fe400078f08ff */
[C---:B------:R-:W-:Y:S01]  /*2560*/  LOP3.LUT R0, R11.reuse, 0xfffffff8, RZ, 0xc0, !PT ;  /* 0xfffffff80b007812 */ /* 0x040fe200078ec0ff */
[----:B------:R1:W-:Y:S01]  /*2570*/  @P2 STS.128 [R223+0x1a000], RZ ;  /* 0x01a000ffdf002388 */ /* 0x0003e20000000c00 */
[----:B------:R-:W-:Y:S01]  /*2580*/  LOP3.LUT R214, R214, 0xfffffffe, RZ, 0xc0, !PT ;  /* 0xfffffffed6d67812 */ /* 0x000fe200078ec0ff */
[----:B------:R-:W-:-:S02]  /*2590*/  IMAD.SHL.U32 R11, R11, 0x40, RZ ;  /* 0x000000400b0b7824 */ /* 0x000fc400078e00ff */
[----:B------:R-:W-:Y:S01]  /*25a0*/  IMAD.IADD R0, R7, 0x1, -R0 ;  /* 0x0000000107007824 */ /* 0x000fe200078e0a00 */
[----:B------:R1:W-:Y:S01]  /*25b0*/  @P2 STS.128 [R223+0x1c000], RZ ;  /* 0x01c000ffdf002388 */ /* 0x0003e20000000c00 */
[----:B------:R-:W2:Y:S01]  /*25c0*/  @P0 MUFU.RCP R7, UR5 ;  /* 0x0000000500070d08 */ /* 0x000ea20008001000 */
[----:B------:R-:W-:Y:S01]  /*25d0*/  IMAD.IADD R214, R5, 0x1, -R214 ;  /* 0x0000000105d67824 */ /* 0x000fe200078e0ad6 */
[----:B------:R-:W-:Y:S01]  /*25e0*/  UIMAD UR5, UR38, UR6, URZ ;  /* 0x00000006260572a4 */ /* 0x000fe2000f8e023f */
[----:B------:R-:W-:Y:S01]  /*25f0*/  IMAD.SHL.U32 R5, R236, 0x8, RZ ;  /* 0x00000008ec057824 */ /* 0x000fe200078e00ff */
[----:B------:R1:W-:Y:S01]  /*2600*/  @P2 STS.128 [R223+0x1e000], RZ ;  /* 0x01e000ffdf002388 */ /* 0x0003e20000000c00 */
[----:B------:R-:W-:Y:S01]  /*2610*/  IMAD.SHL.U32 R9, R0, 0x40, RZ ;  /* 0x0000004000097824 */ /* 0x000fe200078e00ff */
[----:B------:R-:W-:Y:S01]  /*2620*/  UIMAD UR5, UR14, UR7, UR5 ;  /* 0x000000070e0572a4 */ /* 0x000fe2000f8e0205 */
[----:B------:R-:W-:Y:S01]  /*2630*/  IMAD.SHL.U32 R10, R214, 0x8, RZ ;  /* 0x00000008d60a7824 */ /* 0x000fe200078e00ff */
[----:B------:R-:W-:-:S02]  /*2640*/  LOP3.LUT R5, R8, 0x8, R5, 0xf8, !PT ;  /* 0x0000000808057812 */ /* 0x000fc400078ef805 */
[----:B------:R-:W-:Y:S01]  /*2650*/  LOP3.LUT R9, R9, 0x1c0, RZ, 0xc0, !PT ;  /* 0x000001c009097812 */ /* 0x000fe200078ec0ff */
[----:B------:R-:W-:Y:S01]  /*2660*/  UIADD3 UR5, UR9, UR5, URZ ;  /* 0x0000000509057290 */ /* 0x000fe2000fffe03f */
[----:B------:R-:W-:Y:S02]  /*2670*/  SHF.R.U32.HI R8, RZ, 0x3, R8 ;  /* 0x00000003ff087819 */ /* 0x000fe40000011608 */
[----:B------:R-:W-:Y:S02]  /*2680*/  LOP3.LUT R10, R9, 0x8, R10, 0xf8, !PT ;  /* 0x00000008090a7812 */ /* 0x000fe400078ef80a */
[----:B------:R-:W-:Y:S01]  /*2690*/  SHF.R.U32.HI R9, RZ, 0x3, R9 ;  /* 0x00000003ff097819 */ /* 0x000fe20000011609 */
[----:B------:R-:W-:Y:S01]  /*26a0*/  IMAD.U32 R14, RZ, RZ, UR5 ;  /* 0x00000005ff0e7e24 */ /* 0x000fe2000f8e00ff */
[----:B------:R-:W-:Y:S01]  /*26b0*/  LOP3.LUT R5, R5, R8, RZ, 0x3c, !PT ;  /* 0x0000000805057212 */ /* 0x000fe200078e3cff */
[----:B------:R-:W-:Y:S01]  /*26c0*/  UMOV UR5, URZ ;  /* 0x0000003f00057c82 */ /* 0x000fe20008000000 */
[----:B------:R-:W-:Y:S01]  /*26d0*/  LOP3.LUT R9, R10, R9, RZ, 0x3c, !PT ;  /* 0x000000090a097212 */ /* 0x000fe200078e3cff */
[----:B------:R-:W-:-:S02]  /*26e0*/  IMAD.U32 R10, RZ, RZ, UR8 ;  /* 0x00000008ff0a7e24 */ /* 0x000fc4000f8e00ff */
[----:B------:R-:W-:Y:S01]  /*26f0*/  IMAD R214, R214, 0x200, R5 ;  /* 0x00000200d6d67824 */ /* 0x000fe200078e0205 */
[----:B------:R-:W-:Y:S01]  /*2700*/  LOP3.LUT R5, R9, 0xfffffe00, R11, 0xf8, !PT ;  /* 0xfffffe0009057812 */ /* 0x000fe200078ef80b */
[----:B------:R-:W-:-:S03]  /*2710*/  IMAD.U32 R11, RZ, RZ, UR9 ;  /* 0x00000009ff0b7e24 */ /* 0x000fc6000f8e00ff */
[----:B------:R-:W-:Y:S01]  /*2720*/  LEA R214, R214, UR4, 0x1 ;  /* 0x00000004d6d67c11 */ /* 0x000fe2000f8e08ff */
[----:B--2---:R-:W-:Y:S01]  /*2730*/  @P0 FMUL.FTZ R8, R4, R7 ;  /* 0x0000000704080220 */ /* 0x004fe20000410000 */
[----:B------:R-:W-:Y:S02]  /*2740*/  SHF.R.S32.HI R7, RZ, 0x5, R13 ;  /* 0x00000005ff077819 */ /* 0x000fe4000001140d */
[----:B------:R-:W-:Y:S02]  /*2750*/  LEA R4, P1, R10, R228, 0x6 ;  /* 0x000000e40a047211 */ /* 0x000fe400078230ff */
[----:B------:R-:W-:Y:S01]  /*2760*/  @P0 R2UR UR8, R8 ;  /* 0x00000000080802ca */ /* 0x000fe200000e0000 */
[----:B------:R-:W-:Y:S01]  /*2770*/  IMAD R215, R7, 0x400, R5 ;  /* 0x0000040007d77824 */ /* 0x000fe200078e0205 */
[----:B------:R-:W-:-:S04]  /*2780*/  LEA.HI.X R14, R10, R222, R14, 0x6, P1 ;  /* 0x000000de0a0e7211 */ /* 0x000fc800008f340e */
[----:B------:R-:W-:-:S07]  /*2790*/  LEA R215, R215, UR4, 0x1 ;  /* 0x00000004d7d77c11 */ /* 0x000fce000f8e08ff */
        /* <DEDUP_REMOVED lines=40> */
.L_x_1737:
[----:B------:R-:W-:Y:S05]  /*2a20*/  BSYNC B0 ;  /* 0x0000000000007941 */ /* 0x000fea0003800000 */
.L_x_1736:
        /* <DEDUP_REMOVED lines=49> */
.L_x_1739:
[----:B------:R-:W-:Y:S05]  /*2d40*/  BSYNC B0 ;  /* 0x0000000000007941 */ /* 0x000fea0003800000 */
.L_x_1738:
[----:B------:R-:W-:Y:S01]  /*2d50*/  LDSM.16.M88.4 R36, [R215] ;  /* 0x00000000d724783b */ /* 0x000fe20000000200 */
[----:B------:R-:W-:Y:S01]  /*2d60*/  R2P PR, R3, 0x6 ;  /* 0x0000000603007804 */ /* 0x000fe20000000000 */
[----:B------:R-:W-:Y:S01]  /*2d70*/  IMAD.MOV.U32 R4, RZ, RZ, 0x10 ;  /* 0x00000010ff047424 */ /* 0x000fe200078e00ff */
[----:B------:R-:W-:Y:S01]  /*2d80*/  LOP3.LUT P0, RZ, R0, 0x2, RZ, 0xc0, !PT ;  /* 0x0000000200ff7812 */ /* 0x000fe2000780c0ff */
[----:B--2-4-:R-:W2:Y:S01]  /*2d90*/  LDSM.16.M88.4 R12, [R214+0x10000] ;  /* 0x01000000d60c783b */ /* 0x014ea20000000200 */
[----:B------:R-:W-:Y:S01]  /*2da0*/  VIADD R3, R214, 0x10000 ;  /* 0x00010000d6037836 */ /* 0x000fe20000000000 */
[----:B------:R-:W-:Y:S01]  /*2db0*/  UISETP.GE.AND UP0, UPT, UR27, 0x41, UPT ;  /* 0x000000411b00788c */ /* 0x000fe2000bf06270 */
[----:B------:R-:W-:Y:S01]  /*2dc0*/  SEL R4, R4, 0xfffffff0, !P0 ;  /* 0xfffffff004047807 */ /* 0x000fe20004000000 */
[----:B------:R-:W1:Y:S01]  /*2dd0*/  LDSM.16.M88.4 R76, [R214+0x10800] ;  /* 0x01080000d64c783b */ /* 0x000e620000000200 */
[----:B------:R-:W-:Y:S01]  /*2de0*/  VIADD R212, R214, 0x10020 ;  /* 0x00010020d6d47836 */ /* 0x000fe20000000000 */
[----:B------:R-:W-:Y:S01]  /*2df0*/  LOP3.LUT P0, RZ, R0, 0x4, RZ, 0xc0, !PT ;  /* 0x0000000400ff7812 */ /* 0x000fe2000780c0ff */
[----:B------:R-:W-:Y:S01]  /*2e00*/  IMAD.MOV.U32 R0, RZ, RZ, 0x40 ;  /* 0x00000040ff007424 */ /* 0x000fe200078e00ff */
[----:B------:R-:W4:Y:S01]  /*2e10*/  LDSM.16.M88.4 R44, [R214+0x11000] ;  /* 0x01100000d62c783b */ /* 0x000f220000000200 */
[----:B------:R-:W-:Y:S01]  /*2e20*/  IMAD R213, R4, 0x2, R215 ;  /* 0x0000000204d57824 */ /* 0x000fe200078e02d7 */
[----:B------:R-:W-:Y:S01]  /*2e30*/  ULDC.U8 UR8, c[0x0][0x388] ;  /* 0x0000e20000087ab9 */ /* 0x000fe20000000000 */
[----:B------:R-:W-:Y:S01]  /*2e40*/  @P1 VIADD R212, R3, 0xffffffe0 ;  /* 0xffffffe003d41836 */ /* 0x000fe20000000000 */
[----:B------:R-:W-:Y:S01]  /*2e50*/  LDSM.16.M88.4 R68, [R214+0x11800] ;  /* 0x01180000d644783b */ /* 0x000fe20000000200 */
        /* <DEDUP_REMOVED lines=9> */
[----:B------:R-:W-:Y:S01]  /*2ef0*/  SHF.R.S32.HI R0, RZ, 0x1f, R85 ;  /* 0x0000001fff007819 */ /* 0x000fe20000011455 */
[C---:B------:R-:W-:Y:S01]  /*2f00*/  IMAD R211, R3.reuse, 0x2, R215 ;  /* 0x0000000203d37824 */ /* 0x040fe200078e02d7 */
[----:B------:R-:W3:Y:S01]  /*2f10*/  LDSM.16.M88.4 R64, [R212+0x800] ;  /* 0x00080000d440783b */ /* 0x000ee20000000200 */
[----:B------:R-:W-:Y:S01]  /*2f20*/  IMAD R210, R3, 0x2, R213 ;  /* 0x0000000203d27824 */ /* 0x000fe200078e02d5 */
[----:B------:R-:W-:Y:S01]  /*2f30*/  LEA.HI R85, R0, R85, RZ, 0x2 ;  /* 0x0000005500557211 */ /* 0x000fe200078f10ff */
[----:B------:R-:W-:Y:S01]  /*2f40*/  IMAD.U32 R0, RZ, RZ, UR14 ;  /* 0x0000000eff007e24 */ /* 0x000fe2000f8e00ff */
[----:B------:R-:W3:Y:S01]  /*2f50*/  LDSM.16.M88.4 R56, [R212+0x1000] ;  /* 0x00100000d438783b */ /* 0x000ee20000000200 */
[C---:B------:R-:W-:Y:S01]  /*2f60*/  VIADD R203, R212.reuse, 0x1000 ;  /* 0x00001000d4cb7836 */ /* 0x040fe20000000000 */
[----:B------:R-:W-:Y:S01]  /*2f70*/  SHF.R.S32.HI R85, RZ, 0x2, R85 ;  /* 0x00000002ff557819 */ /* 0x000fe20000011455 */
[C---:B------:R-:W-:Y:S01]  /*2f80*/  VIADD R202, R212.reuse, 0x1800 ;  /* 0x00001800d4ca7836 */ /* 0x040fe20000000000 */
[----:B------:R-:W-:Y:S01]  /*2f90*/  LDSM.16.M88.4 R32, [R211] ;  /* 0x00000000d320783b */ /* 0x000fe20000000200 */
[----:B------:R-:W-:-:S02]  /*2fa0*/  VIADD R200, R212, 0x2000 ;  /* 0x00002000d4c87836 */ /* 0x000fc40000000000 */
[----:B------:R-:W-:Y:S01]  /*2fb0*/  IMAD R85, R7, 0x10, R85 ;  /* 0x0000001007557824 */ /* 0x000fe200078e0255 */
[----:B------:R-:W3:Y:S01]  /*2fc0*/  LDSM.16.M88.4 R28, [R208+0x10000] ;  /* 0x01000000d01c783b */ /* 0x000ee20000000200 */
[C---:B------:R-:W-:Y:S02]  /*2fd0*/  VIADD R199, R212.reuse, 0x2800 ;  /* 0x00002800d4c77836 */ /* 0x040fe40000000000 */
[----:B------:R-:W-:Y:S01]  /*2fe0*/  VIADD R172, R85, UR25 ;  /* 0x0000001955ac7c36 */ /* 0x000fe20008000000 */
[C---:B--2---:R-:W-:Y:S01]  /*2ff0*/  HMMA.16816.F32 R16, R36.reuse, R12, RZ ;  /* 0x0000000c2410723c */ /* 0x044fe200000018ff */
[----:B------:R-:W2:Y:S01]  /*3000*/  LDSM.16.M88.4 R52, [R212+0x1800] ;  /* 0x00180000d434783b */ /* 0x000ea20000000200 */
[C---:B------:R-:W-:Y:S02]  /*3010*/  VIADD R198, R212.reuse, 0x3000 ;  /* 0x00003000d4c67836 */ /* 0x040fe40000000000 */
[C---:B------:R-:W-:Y:S01]  /*3020*/  VIADD R197, R212.reuse, 0x3800 ;  /* 0x00003800d4c57836 */ /* 0x040fe20000000000 */
[----:B------:R-:W2:Y:S01]  /*3030*/  LDSM.16.M88.4 R24, [R208+0x10800] ;  /* 0x01080000d018783b */ /* 0x000ea20000000200 */
[----:B------:R-:W-:Y:S01]  /*3040*/  HMMA.16816.F32 R12, R36, R14, RZ ;  /* 0x0000000e240c723c */ /* 0x000fe200000018ff */
[----:B------:R-:W-:-:S02]  /*3050*/  VIADD R196, R212, 0x4000 ;  /* 0x00004000d4c47836 */ /* 0x000fc40000000000 */
[----:B------:R-:W-:Y:S01]  /*3060*/  LDSM.16.M88.4 R72, [R210] ;  /* 0x00000000d248783b */ /* 0x000fe20000000200 */
[C---:B------:R-:W-:Y:S02]  /*3070*/  VIADD R195, R212.reuse, 0x4800 ;  /* 0x00004800d4c37836 */ /* 0x040fe40000000000 */
[C---:B-1----:R-:W-:Y:S01]  /*3080*/  HMMA.16816.F32 R8, R36.reuse, R76, RZ ;  /* 0x0000004c2408723c */ /* 0x042fe200000018ff */
[----:B------:R-:W-:Y:S01]  /*3090*/  LDSM.16.M88.4 R80, [R208+0x11800] ;  /* 0x01180000d050783b */ /* 0x000fe20000000200 */
[C---:B------:R-:W-:Y:S02]  /*30a0*/  VIADD R194, R212.reuse, 0x5000 ;  /* 0x00005000d4c27836 */ /* 0x040fe40000000000 */
[C---:B------:R-:W-:Y:S01]  /*30b0*/  VIADD R193, R212.reuse, 0x5800 ;  /* 0x00005800d4c17836 */ /* 0x040fe20000000000 */
[----:B------:R-:W0:Y:S01]  /*30c0*/  LDGDEPBAR ;  /* 0x00000000000079af */ /* 0x000e220000000000 */
[----:B----4-:R-:W-:Y:S01]  /*30d0*/  HMMA.16816.F32 R48, R36, R44, RZ ;  /* 0x0000002c2430723c */ /* 0x010fe200000018ff */
[----:B------:R-:W-:-:S02]  /*30e0*/  VIADD R192, R212, 0x6000 ;  /* 0x00006000d4c07836 */ /* 0x000fc40000000000 */
[C---:B------:R-:W-:Y:S02]  /*30f0*/  VIADD R167, R212.reuse, 0x6800 ;  /* 0x00006800d4a77836 */ /* 0x040fe40000000000 */
[C---:B------:R-:W-:Y:S01]  /*3100*/  VIADD R166, R212.reuse, 0x7000 ;  /* 0x00007000d4a67836 */ /* 0x040fe20000000000 */
[----:B------:R-:W-:Y:S01]  /*3110*/  HMMA.16816.F32 R44, R36, R46, RZ ;  /* 0x0000002e242c723c */ /* 0x000fe200000018ff */
[----:B------:R-:W-:-:S05]  /*3120*/  VIADD R165, R212, 0x7800 ;  /* 0x00007800d4a57836 */ /* 0x000fca0000000000 */
[C---:B-----5:R-:W-:Y:S06]  /*3130*/  HMMA.16816.F32 R16, R60.reuse, R20, R16 ;  /* 0x000000143c10723c */ /* 0x060fec0000001810 */
[----:B------:R-:W-:Y:S01]  /*3140*/  HMMA.16816.F32 R12, R60, R22, R12 ;  /* 0x000000163c0c723c */ /* 0x000fe2000000180c */
[----:B------:R-:W1:Y:S05]  /*3150*/  LDSM.16.M88.4 R20, [R208+0x11000] ;  /* 0x01100000d014783b */ /* 0x000e6a0000000200 */
[C---:B------:R-:W-:Y:S06]  /*3160*/  HMMA.16816.F32 R76, R36.reuse, R78, RZ ;  /* 0x0000004e244c723c */ /* 0x040fec00000018ff */
[C---:B------:R-:W-:Y:S06]  /*3170*/  HMMA.16816.F32 R40, R36.reuse, R68, RZ ;  /* 0x000000442428723c */ /* 0x040fec00000018ff */
[----:B------:R-:W-:Y:S01]  /*3180*/  HMMA.16816.F32 R36, R36, R70, RZ ;  /* 0x000000462424723c */ /* 0x000fe200000018ff */
[----:B------:R-:W4:Y:S05]  /*3190*/  LDSM.16.M88.4 R68, [R201] ;  /* 0x00000000c944783b */ /* 0x000f2a0000000200 */
[C---:B---3--:R-:W-:Y:S06]  /*31a0*/  HMMA.16816.F32 R8, R60.reuse, R64, R8 ;  /* 0x000000403c08723c */ /* 0x048fec0000001808 */
[C---:B------:R-:W-:Y:S06]  /*31b0*/  HMMA.16816.F32 R48, R60.reuse, R56, R48 ;  /* 0x000000383c30723c */ /* 0x040fec0000001830 */
[----:B------:R-:W-:Y:S06]  /*31c0*/  HMMA.16816.F32 R44, R60, R58, R44 ;  /* 0x0000003a3c2c723c */ /* 0x000fec000000182c */
[C---:B------:R-:W-:Y:S06]  /*31d0*/  HMMA.16816.F32 R16, R32.reuse, R28, R16 ;  /* 0x0000001c2010723c */ /* 0x040fec0000001810 */
[----:B------:R-:W-:Y:S01]  /*31e0*/  HMMA.16816.F32 R12, R32, R30, R12 ;  /* 0x0000001e200c723c */ /* 0x000fe2000000180c */
[----:B------:R-:W3:Y:S05]  /*31f0*/  LDSM.16.M88.4 R28, [R201+0x1000] ;  /* 0x00100000c91c783b */ /* 0x000eea0000000200 */
[C---:B------:R-:W-:Y:S01]  /*3200*/  HMMA.16816.F32 R76, R60.reuse, R66, R76 ;  /* 0x000000423c4c723c */ /* 0x040fe2000000184c */
[----:B------:R-:W5:Y:S05]  /*3210*/  LDSM.16.M88.4 R64, [R201+0x800] ;  /* 0x00080000c940783b */ /* 0x000f6a0000000200 */
[C---:B--2---:R-:W-:Y:S06]  /*3220*/  HMMA.16816.F32 R40, R60.reuse, R52, R40 ;  /* 0x000000343c28723c */ /* 0x044fec0000001828 */
[----:B------:R-:W-:Y:S01]  /*3230*/  HMMA.16816.F32 R36, R60, R54, R36 ;  /* 0x000000363c24723c */ /* 0x000fe20000001824 */
[----:B------:R-:W-:Y:S04]  /*3240*/  LDSM.16.M88.4 R52, [R215+0x4000] ;  /* 0x00400000d734783b */ /* 0x000fe80000000200 */
[----:B------:R-:W-:Y:S01]  /*3250*/  LDSM.16.M88.4 R60, [R201+0x1800] ;  /* 0x00180000c93c783b */ /* 0x000fe20000000200 */
[C---:B------:R-:W-:Y:S03]  /*3260*/  HMMA.16816.F32 R56, R32.reuse, R24, R8 ;  /* 0x000000182038723c */ /* 0x040fe60000001808 */
[----:B------:R-:W2:Y:S03]  /*3270*/  LDSM.16.M88.4 R8, [R214+0x12000] ;  /* 0x01200000d608783b */ /* 0x000ea60000000200 */
[C---:B-1----:R-:W-:Y:S06]  /*3280*/  HMMA.16816.F32 R48, R32.reuse, R20, R48 ;  /* 0x000000142030723c */ /* 0x042fec0000001830 */
[----:B------:R-:W-:Y:S01]  /*3290*/  HMMA.16816.F32 R44, R32, R22, R44 ;  /* 0x00000016202c723c */ /* 0x000fe2000000182c */
[----:B------:R-:W1:Y:S05]  /*32a0*/  LDSM.16.M88.4 R20, [R214+0x13000] ;  /* 0x01300000d614783b */ /* 0x000e6a0000000200 */
[C---:B----4-:R-:W-:Y:S06]  /*32b0*/  HMMA.16816.F32 R16, R72.reuse, R68, R16 ;  /* 0x000000444810723c */ /* 0x050fec0000001810 */
[----:B------:R-:W-:Y:S06]  /*32c0*/  HMMA.16816.F32 R12, R72, R70, R12 ;  /* 0x00000046480c723c */ /* 0x000fec000000180c */
        /* <DEDUP_REMOVED lines=8> */
[----:B------:R-:W-:Y:S05]  /*3350*/  LDSM.16.M88.4 R28, [R208+0x12000] ;  /* 0x01200000d01c783b */ /* 0x000fea0000000200 */
[----:B-----5:R-:W-:Y:S01]  /*3360*/  HMMA.16816.F32 R68, R72, R64, R56 ;  /* 0x000000404844723c */ /* 0x020fe20000001838 */
[----:B------:R-:W-:Y:S05]  /*3370*/  LDSM.16.M88.4 R56, [R213+0x4000] ;  /* 0x00400000d538783b */ /* 0x000fea0000000200 */
[C---:B--2---:R-:W-:Y:S06]  /*3380*/  HMMA.16816.F32 R16, R52.reuse, R8, R16 ;  /* 0x000000083410723c */ /* 0x044fec0000001810 */
[----:B------:R-:W-:Y:S01]  /*3390*/  HMMA.16816.F32 R12, R52, R10, R12 ;  /* 0x0000000a340c723c */ /* 0x000fe2000000180c */
[----:B------:R-:W2:Y:S05]  /*33a0*/  LDSM.16.M88.4 R8, [R212+0x3000] ;  /* 0x00300000d408783b */ /* 0x000eaa0000000200 */
        /* <DEDUP_REMOVED lines=20> */
[C---:B---3--:R-:W-:Y:S06]  /*34f0*/  HMMA.16816.F32 R68, R56.reuse, R64, R68 ;  /* 0x000000403844723c */ /* 0x048fec0000001844 */
[C---:B------:R-:W-:Y:S01]  /*3500*/  HMMA.16816.F32 R12, R56.reuse, R34, R12 ;  /* 0x00000022380c723c */ /* 0x040fe2000000180c */
[----:B------:R-:W3:Y:S05]  /*3510*/  LDSM.16.M88.4 R32, [R201+0x2000] ;  /* 0x00200000c920783b */ /* 0x000eea0000000200 */
        /* <DEDUP_REMOVED lines=9> */
[C---:B------:R-:W-:Y:S06]  /*35b0*/  HMMA.16816.F32 R16, R60.reuse, R28, R16 ;  /* 0x0000001c3c10723c */ /* 0x040fec0000001810 */
[C---:B----4-:R-:W-:Y:S06]  /*35c0*/  HMMA.16816.F32 R68, R60.reuse, R24, R68 ;  /* 0x000000183c44723c */ /* 0x050fec0000001844 */
[C---:B------:R-:W-:Y:S01]  /*35d0*/  HMMA.16816.F32 R12, R60.reuse, R30, R12 ;  /* 0x0000001e3c0c723c */ /* 0x040fe2000000180c */
[----:B------:R-:W4:Y:S05]  /*35e0*/  LDSM.16.M88.4 R28, [R214+0x14000] ;  /* 0x01400000d61c783b */ /* 0x000f2a0000000200 */
        /* <DEDUP_REMOVED lines=10> */
[C---:B------:R-:W-:Y:S06]  /*3690*/  HMMA.16816.F32 R68, R52.reuse, R64, R68 ;  /* 0x000000403444723c */ /* 0x040fec0000001844 */
        /* <DEDUP_REMOVED lines=11> */
[C---:B----4-:R-:W-:Y:S06]  /*3750*/  HMMA.16816.F32 R16, R56.reuse, R28, R16 ;  /* 0x0000001c3810723c */ /* 0x050fec0000001810 */
[C---:B------:R-:W-:Y:S06]  /*3760*/  HMMA.16816.F32 R68, R56.reuse, R24, R68 ;  /* 0x000000183844723c */ /* 0x040fec0000001844 */
        /* <DEDUP_REMOVED lines=62> */
[----:B------:R-:W-:Y:S05]  /*3b50*/  LDSM.16.M88.4 R8, [R201+0x7000] ;  /* 0x00700000c908783b */ /* 0x000fea0000000200 */
[C---:B---3--:R-:W-:Y:S06]  /*3b60*/  HMMA.16816.F32 R16, R52.reuse, R32, R16 ;  /* 0x000000203410723c */ /* 0x048fec0000001810 */
[C---:B------:R-:W-:Y:S06]  /*3b70*/  HMMA.16816.F32 R68, R52.reuse, R64, R68 ;  /* 0x000000403444723c */ /* 0x040fec0000001844 */
[C---:B------:R-:W-:Y:S01]  /*3b80*/  HMMA.16816.F32 R12, R52.reuse, R34, R12 ;  /* 0x00000022340c723c */ /* 0x040fe2000000180c */
[----:B------:R-:W2:Y:S05]  /*3b90*/  LDSM.16.M88.4 R32, [R210+0xc000] ;  /* 0x00c00000d220783b */ /* 0x000eaa0000000200 */
[C---:B------:R-:W-:Y:S01]  /*3ba0*/  HMMA.16816.F32 R76, R52.reuse, R66, R76 ;  /* 0x00000042344c723c */ /* 0x040fe2000000184c */
[----:B------:R-:W3:Y:S05]  /*3bb0*/  LDSM.16.M88.4 R64, [R201+0x6000] ;  /* 0x00600000c940783b */ /* 0x000eea0000000200 */
[----:B-----5:R-:W-:Y:S06]  /*3bc0*/  HMMA.16816.F32 R40, R52, R72, R40 ;  /* 0x000000483428723c */ /* 0x020fec0000001828 */
[C---:B-1----:R-:W-:Y:S06]  /*3bd0*/  HMMA.16816.F32 R48, R56.reuse, R20, R48 ;  /* 0x000000143830723c */ /* 0x042fec0000001830 */
[----:B------:R-:W-:Y:S01]  /*3be0*/  HMMA.16816.F32 R44, R56, R22, R44 ;  /* 0x00000016382c723c */ /* 0x000fe2000000182c */
[----:B------:R-:W1:Y:S01]  /*3bf0*/  LDSM.16.M88.4 R20, [R201+0x7800] ;  /* 0x00780000c914783b */ /* 0x000e620000000200 */
[----:B------:R-:W-:-:S04]  /*3c00*/  DEPBAR.LE SB0, 0x0 ;  /* 0x000080000000791a */ /* 0x000fc80000000000 */
[C---:B----4-:R-:W-:Y:S06]  /*3c10*/  HMMA.16816.F32 R16, R56.reuse, R28, R16 ;  /* 0x0000001c3810723c */ /* 0x050fec0000001810 */
[----:B------:R-:W-:Y:S06]  /*3c20*/  HMMA.16816.F32 R68, R56, R24, R68 ;  /* 0x000000183844723c */ /* 0x000fec0000001844 */
[----:B------:R-:W-:Y:S06]  /*3c30*/  HMMA.16816.F32 R36, R52, R74, R36 ;  /* 0x0000004a3424723c */ /* 0x000fec0000001824 */
[----:B------:R-:W-:Y:S06]  /*3c40*/  HMMA.16816.F32 R40, R56, R80, R40 ;  /* 0x000000503828723c */ /* 0x000fec0000001828 */
[C---:B--2---:R-:W-:Y:S06]  /*3c50*/  HMMA.16816.F32 R48, R32.reuse, R8, R48 ;  /* 0x000000082030723c */ /* 0x044fec0000001830 */
[----:B---3--:R-:W-:Y:S01]  /*3c60*/  HMMA.16816.F32 R16, R32, R64, R16 ;  /* 0x000000402010723c */ /* 0x008fe20000001810 */
[----:B------:R-:W-:Y:S01]  /*3c70*/  IMAD.U32 R9, RZ, RZ, UR27 ;  /* 0x0000001bff097e24 */ /* 0x000fe2000f8e00ff */
[----:B------:R-:W-:-:S04]  /*3c80*/  LOP3.LUT R8, R84, 0x6, RZ, 0xc0, !PT ;  /* 0x0000000654087812 */ /* 0x000fc800078ec0ff */
[----:B------:R-:W-:Y:S01]  /*3c90*/  HMMA.16816.F32 R68, R32, R60, R68 ;  /* 0x0000003c2044723c */ /* 0x000fe20000001844 */
[----:B------:R-:W-:Y:S01]  /*3ca0*/  IADD3 R9, R9, -UR19, R172 ;  /* 0x8000001309097c10 */ /* 0x000fe2000fffe0ac */
[----:B------:R-:W-:-:S04]  /*3cb0*/  IMAD R8, R0, 0x40, R8 ;  /* 0x0000004000087824 */ /* 0x000fc800078e0208 */
[----:B------:R-:W-:Y:S01]  /*3cc0*/  HMMA.16816.F32 R12, R56, R30, R12 ;  /* 0x0000001e380c723c */ /* 0x000fe2000000180c */
[C---:B------:R-:W-:Y:S01]  /*3cd0*/  VIADD R25, R8.reuse, 0x11 ;  /* 0x0000001108197836 */ /* 0x040fe20000000000 */
[C---:B------:R-:W-:Y:S01]  /*3ce0*/  ISETP.GE.AND P2, PT, R8.reuse, UR27, PT ;  /* 0x0000001b08007c0c */ /* 0x040fe2000bf46270 */
[----:B------:R-:W-:-:S03]  /*3cf0*/  VIADD R0, R8, 0x9 ;  /* 0x0000000908007836 */ /* 0x000fc60000000000 */
[C---:B------:R-:W-:Y:S01]  /*3d00*/  HMMA.16816.F32 R76, R56.reuse, R26, R76 ;  /* 0x0000001a384c723c */ /* 0x040fe2000000184c */
[----:B------:R-:W-:Y:S01]  /*3d10*/  IMAD.IADD R54, R9, 0x1, -R0 ;  /* 0x0000000109367824 */ /* 0x000fe200078e0a00 */
[----:B------:R-:W-:Y:S01]  /*3d20*/  ISETP.GE.AND P6, PT, R0, UR27, PT ;  /* 0x0000001b00007c0c */ /* 0x000fe2000bfc6270 */
[C---:B------:R-:W-:Y:S01]  /*3d30*/  VIADD R30, R8.reuse, 0x30 ;  /* 0x00000030081e7836 */ /* 0x040fe20000000000 */
[----:B------:R-:W-:Y:S02]  /*3d40*/  ISETP.GE.AND P4, PT, R25, UR27, PT ;  /* 0x0000001b19007c0c */ /* 0x000fe4000bf86270 */
[----:B------:R-:W-:Y:S01]  /*3d50*/  HMMA.16816.F32 R36, R56, R82, R36 ;  /* 0x000000523824723c */ /* 0x000fe20000001824 */
[----:B------:R-:W-:Y:S01]  /*3d60*/  VIADD R26, R8, 0x10 ;  /* 0x00000010081a7836 */ /* 0x000fe20000000000 */
[----:B------:R-:W-:-:S03]  /*3d70*/  IABS R54, R54 ;  /* 0x0000003600367213 */ /* 0x000fc60000000000 */
[C---:B------:R-:W-:Y:S01]  /*3d80*/  IMAD.IADD R27, R9.reuse, 0x1, -R26 ;  /* 0x00000001091b7824 */ /* 0x040fe200078e0a1a */
[C---:B-1----:R-:W-:Y:S01]  /*3d90*/  HMMA.16816.F32 R40, R32.reuse, R20, R40 ;  /* 0x000000142028723c */ /* 0x042fe20000001828 */
[C---:B------:R-:W-:Y:S01]  /*3da0*/  IMAD.IADD R56, R9.reuse, 0x1, -R8 ;  /* 0x0000000109387824 */ /* 0x040fe200078e0a08 */
[----:B------:R-:W-:Y:S01]  /*3db0*/  ISETP.GE.AND P5, PT, R26, UR27, PT ;  /* 0x0000001b1a007c0c */ /* 0x000fe2000bfa6270 */
[C---:B------:R-:W-:Y:S01]  /*3dc0*/  VIADD R57, R8.reuse, 0x31 ;  /* 0x0000003108397836 */ /* 0x040fe20000000000 */
[----:B------:R-:W-:Y:S01]  /*3dd0*/  IABS R27, R27 ;  /* 0x0000001b001b7213 */ /* 0x000fe20000000000 */
[C---:B------:R-:W-:Y:S01]  /*3de0*/  VIADD R59, R8.reuse, 0x38 ;  /* 0x00000038083b7836 */ /* 0x040fe20000000000 */
[----:B------:R-:W-:Y:S01]  /*3df0*/  IABS R56, R56 ;  /* 0x0000003800387213 */ /* 0x000fe20000000000 */
[----:B------:R-:W-:Y:S01]  /*3e00*/  IMAD.IADD R21, R9, 0x1, -R25 ;  /* 0x0000000109157824 */ /* 0x000fe200078e0a19 */
[C---:B------:R-:W-:Y:S01]  /*3e10*/  HMMA.16816.F32 R44, R32.reuse, R10, R44 ;  /* 0x0000000a202c723c */ /* 0x040fe2000000182c */
[----:B------:R-:W-:Y:S01]  /*3e20*/  I2FP.F32.S32 R27, R27 ;  /* 0x0000001b001b7245 */ /* 0x000fe20000201400 */
[C---:B------:R-:W-:Y:S01]  /*3e30*/  VIADD R20, R8.reuse, 0x19 ;  /* 0x0000001908147836 */ /* 0x040fe20000000000 */
[----:B------:R-:W-:Y:S01]  /*3e40*/  I2FP.F32.S32 R56, R56 ;  /* 0x0000003800387245 */ /* 0x000fe20000201400 */
[C---:B------:R-:W-:Y:S01]  /*3e50*/  VIADD R58, R8.reuse, 0x39 ;  /* 0x00000039083a7836 */ /* 0x040fe20000000000 */
[----:B------:R-:W-:Y:S01]  /*3e60*/  IABS R21, R21 ;  /* 0x0000001500157213 */ /* 0x000fe20000000000 */
[----:B------:R-:W-:Y:S01]  /*3e70*/  HMMA.16816.F32 R12, R32, R66, R12 ;  /* 0x00000042200c723c */ /* 0x000fe2000000180c */
[----:B------:R-:W-:-:S02]  /*3e80*/  VIADD R11, R8, 0x1 ;  /* 0x00000001080b7836 */ /* 0x000fc40000000000 */
[----:B------:R-:W-:Y:S01]  /*3e90*/  FFMA.FTZ R56, R56, -UR5, R16 ;  /* 0x8000000538387c23 */ /* 0x000fe20008010010 */
[----:B------:R-:W-:Y:S01]  /*3ea0*/  I2FP.F32.S32 R21, R21 ;  /* 0x0000001500157245 */ /* 0x000fe20000201400 */
[----:B------:R-:W-:Y:S02]  /*3eb0*/  VIADD R16, R9, 0x8 ;  /* 0x0000000809107836 */ /* 0x000fe40000000000 */
[----:B------:R-:W-:Y:S01]  /*3ec0*/  FFMA.FTZ R68, R27, -UR5, R68 ;  /* 0x800000051b447c23 */ /* 0x000fe20008010044 */
[----:B------:R-:W-:Y:S01]  /*3ed0*/  IMAD.IADD R24, R9, 0x1, -R11 ;  /* 0x0000000109187824 */ /* 0x000fe200078e0a0b */
[----:B------:R-:W-:Y:S01]  /*3ee0*/  ISETP.GE.AND P1, PT, R11, UR27, PT ;  /* 0x0000001b0b007c0c */ /* 0x000fe2000bf26270 */
[----:B------:R-:W-:Y:S01]  /*3ef0*/  FFMA.FTZ R69, R21, -UR5, R69 ;  /* 0x8000000515457c23 */ /* 0x000fe20008010045 */
[----:B------:R-:W-:Y:S01]  /*3f00*/  VIADD R21, R8, 0x20 ;  /* 0x0000002008157836 */ /* 0x000fe20000000000 */
[----:B------:R-:W-:Y:S01]  /*3f10*/  I2FP.F32.S32 R54, R54 ;  /* 0x0000003600367245 */ /* 0x000fe20000201400 */
[C---:B------:R-:W-:Y:S01]  /*3f20*/  IMAD.IADD R11, R16.reuse, 0x1, -R11 ;  /* 0x00000001100b7824 */ /* 0x040fe200078e0a0b */
[----:B------:R-:W-:Y:S01]  /*3f30*/  IABS R24, R24 ;  /* 0x0000001800187213 */ /* 0x000fe20000000000 */
[C---:B------:R-:W-:Y:S01]  /*3f40*/  IMAD.IADD R29, R9.reuse, 0x1, -R21 ;  /* 0x00000001091d7824 */ /* 0x040fe200078e0a15 */
[----:B------:R-:W-:Y:S01]  /*3f50*/  HMMA.16816.F32 R76, R32, R62, R76 ;  /* 0x0000003e204c723c */ /* 0x000fe2000000184c */
[----:B------:R-:W-:Y:S01]  /*3f60*/  IMAD.IADD R28, R16, 0x1, -R0 ;  /* 0x00000001101c7824 */ /* 0x000fe200078e0a00 */
[----:B------:R-:W-:Y:S01]  /*3f70*/  IABS R11, R11 ;  /* 0x0000000b000b7213 */ /* 0x000fe20000000000 */
[----:B------:R-:W-:Y:S01]  /*3f80*/  VIADD R10, R8, 0x8 ;  /* 0x00000008080a7836 */ /* 0x000fe20000000000 */
[----:B------:R-:W-:Y:S01]  /*3f90*/  I2FP.F32.S32 R24, R24 ;  /* 0x0000001800187245 */ /* 0x000fe20000201400 */
[----:B------:R-:W-:Y:S01]  /*3fa0*/  IMAD.IADD R27, R16, 0x1, -R8 ;  /* 0x00000001101b7824 */ /* 0x000fe200078e0a08 */
        /* <DEDUP_REMOVED lines=8> */
[----:B------:R-:W-:Y:S01]  /*4030*/  ISETP.GE.AND P0, PT, R10, UR27, PT ;  /* 0x0000001b0a007c0c */ /* 0x000fe2000bf06270 */
[----:B------:R-:W-:-:S02]  /*4040*/  IMAD.IADD R10, R16, 0x1, -R10 ;  /* 0x00000001100a7824 */ /* 0x000fc400078e0a0a */
[----:B------:R-:W-:Y:S01]  /*4050*/  FFMA.FTZ R31, R0, -UR5, R48 ;  /* 0x80000005001f7c23 */ /* 0x000fe20008010030 */
[----:B------:R-:W-:Y:S01]  /*4060*/  FSEL R0, R17, -INF , !P1 ;  /* 0xff80000011007808 */ /* 0x000fe20004800000 */
[----:B------:R-:W-:Y:S01]  /*4070*/  VIADD R24, R8, 0x18 ;  /* 0x0000001808187836 */ /* 0x000fe20000000000 */
[----:B------:R-:W-:Y:S01]  /*4080*/  FSEL R52, R11, -INF , !P1 ;  /* 0xff8000000b347808 */ /* 0x000fe20004800000 */
[----:B------:R-:W-:Y:S01]  /*4090*/  IMAD.IADD R25, R16, 0x1, -R25 ;  /* 0x0000000110197824 */ /* 0x000fe200078e0a19 */
[----:B------:R-:W-:Y:S01]  /*40a0*/  I2FP.F32.S32 R27, R27 ;  /* 0x0000001b001b7245 */ /* 0x000fe20000201400 */
[----:B------:R-:W-:Y:S01]  /*40b0*/  FFMA.FTZ R54, R54, -UR5, R13 ;  /* 0x8000000536367c23 */ /* 0x000fe2000801000d */
[----:B------:R-:W-:Y:S01]  /*40c0*/  ISETP.GE.AND P1, PT, R21, UR27, PT ;  /* 0x0000001b15007c0c */ /* 0x000fe2000bf26270 */
[----:B------:R-:W-:Y:S01]  /*40d0*/  IMAD.IADD R21, R16, 0x1, -R21 ;  /* 0x0000000110157824 */ /* 0x000fe200078e0a15 */
[----:B------:R-:W-:Y:S01]  /*40e0*/  IABS R55, R55 ;  /* 0x0000003700377213 */ /* 0x000fe20000000000 */
[----:B------:R-:W-:Y:S01]  /*40f0*/  FFMA.FTZ R18, R27, -UR5, R18 ;  /* 0x800000051b127c23 */ /* 0x000fe20008010012 */
[----:B------:R-:W-:Y:S01]  /*4100*/  IABS R10, R10 ;  /* 0x0000000a000a7213 */ /* 0x000fe20000000000 */
[C---:B------:R-:W-:Y:S01]  /*4110*/  IMAD.IADD R13, R9.reuse, 0x1, -R24 ;  /* 0x00000001090d7824 */ /* 0x040fe200078e0a18 */
[----:B------:R-:W-:Y:S01]  /*4120*/  IABS R26, R26 ;  /* 0x0000001a001a7213 */ /* 0x000fe20000000000 */
[----:B------:R-:W-:Y:S01]  /*4130*/  VIADD R29, R8, 0x29 ;  /* 0x00000029081d7836 */ /* 0x000fe20000000000 */
[----:B------:R-:W-:Y:S01]  /*4140*/  I2FP.F32.S32 R55, R55 ;  /* 0x0000003700377245 */ /* 0x000fe20000201400 */
[----:B------:R-:W-:Y:S01]  /*4150*/  IMAD.IADD R19, R9, 0x1, -R30 ;  /* 0x0000000109137824 */ /* 0x000fe200078e0a1e */
[----:B------:R-:W-:Y:S01]  /*4160*/  I2FP.F32.S32 R10, R10 ;  /* 0x0000000a000a7245 */ /* 0x000fe20000201400 */
[----:B------:R-:W-:Y:S01]  /*4170*/  HMMA.16816.F32 R36, R32, R22, R36 ;  /* 0x000000162024723c */ /* 0x000fe20000001824 */
[----:B------:R-:W-:Y:S01]  /*4180*/  ISETP.GE.AND P3, PT, R24, UR27, PT ;  /* 0x0000001b18007c0c */ /* 0x000fe2000bf66270 */
[----:B------:R-:W-:Y:S01]  /*4190*/  IMAD.IADD R24, R16, 0x1, -R24 ;  /* 0x0000000110187824 */ /* 0x000fe200078e0a18 */
[----:B------:R-:W-:Y:S01]  /*41a0*/  IABS R25, R25 ;  /* 0x0000001900197213 */ /* 0x000fe20000000000 */
[----:B------:R-:W-:Y:S01]  /*41b0*/  FFMA.FTZ R55, R55, -UR5, R12 ;  /* 0x8000000537377c23 */ /* 0x000fe2000801000c */
[----:B------:R-:W-:Y:S01]  /*41c0*/  IABS R21, R21 ;  /* 0x0000001500157213 */ /* 0x000fe20000000000 */
[C---:B------:R-:W-:Y:S01]  /*41d0*/  IMAD.IADD R12, R9.reuse, 0x1, -R20 ;  /* 0x00000001090c7824 */ /* 0x040fe200078e0a14 */
[----:B------:R-:W-:Y:S01]  /*41e0*/  I2FP.F32.S32 R26, R26 ;  /* 0x0000001a001a7245 */ /* 0x000fe20000201400 */
[----:B------:R-:W-:Y:S01]  /*41f0*/  FFMA.FTZ R14, R10, -UR5, R14 ;  /* 0x800000050a0e7c23 */ /* 0x000fe2000801000e */
[----:B------:R-:W-:Y:S01]  /*4200*/  FSEL R56, R56, -INF , !P2 ;  /* 0xff80000038387808 */ /* 0x000fe20005000000 */
[C---:B------:R-:W-:Y:S01]  /*4210*/  IMAD.IADD R17, R9.reuse, 0x1, -R59 ;  /* 0x0000000109117824 */ /* 0x040fe200078e0a3b */
[----:B------:R-:W-:Y:S01]  /*4220*/  FSEL R53, R18, -INF , !P2 ;  /* 0xff80000012357808 */ /* 0x000fe20005000000 */
[----:B------:R-:W-:Y:S01]  /*4230*/  FFMA.FTZ R70, R26, -UR5, R70 ;  /* 0x800000051a467c23 */ /* 0x000fe20008010046 */
[----:B------:R-:W-:Y:S01]  /*4240*/  I2FP.F32.S32 R25, R25 ;  /* 0x0000001900197245 */ /* 0x000fe20000201400 */
[----:B------:R-:W-:Y:S01]  /*4250*/  VIADD R26, R8, 0x21 ;  /* 0x00000021081a7836 */ /* 0x000fe20000000000 */
[----:B------:R-:W-:Y:S01]  /*4260*/  I2FP.F32.S32 R21, R21 ;  /* 0x0000001500157245 */ /* 0x000fe20000201400 */
[----:B------:R-:W-:Y:S01]  /*4270*/  IMAD.IADD R18, R9, 0x1, -R57 ;  /* 0x0000000109127824 */ /* 0x000fe200078e0a39 */
[----:B------:R-:W-:Y:S01]  /*4280*/  ISETP.GE.AND P2, PT, R20, UR27, PT ;  /* 0x0000001b14007c0c */ /* 0x000fe2000bf46270 */
[----:B------:R-:W-:Y:S01]  /*4290*/  IMAD.IADD R20, R16, 0x1, -R20 ;  /* 0x0000000110147824 */ /* 0x000fe200078e0a14 */
[----:B------:R-:W-:Y:S01]  /*42a0*/  IABS R24, R24 ;  /* 0x0000001800187213 */ /* 0x000fe20000000000 */
[----:B------:R-:W-:Y:S01]  /*42b0*/  FFMA.FTZ R71, R25, -UR5, R71 ;  /* 0x8000000519477c23 */ /* 0x000fe20008010047 */
[----:B------:R-:W-:Y:S01]  /*42c0*/  FFMA.FTZ R27, R21, -UR5, R50 ;  /* 0x80000005151b7c23 */ /* 0x000fe20008010032 */
[----:B------:R-:W-:Y:S01]  /*42d0*/  IABS R28, R28 ;  /* 0x0000001c001c7213 */ /* 0x000fe20000000000 */
[----:B------:R-:W-:Y:S01]  /*42e0*/  VIADD R25, R8, 0x28 ;  /* 0x0000002808197836 */ /* 0x000fe20000000000 */
[----:B------:R-:W-:Y:S01]  /*42f0*/  I2FP.F32.S32 R11, R24 ;  /* 0x00000018000b7245 */ /* 0x000fe20000201400 */
[----:B------:R-:W-:Y:S01]  /*4300*/  IMAD.IADD R24, R9, 0x1, -R26 ;  /* 0x0000000109187824 */ /* 0x000fe200078e0a1a */
[----:B------:R-:W-:Y:S01]  /*4310*/  FSEL R55, R55, -INF , !P0 ;  /* 0xff80000037377808 */ /* 0x000fe20004000000 */
[----:B------:R-:W-:Y:S01]  /*4320*/  IMAD.IADD R21, R9, 0x1, -R25 ;  /* 0x0000000109157824 */ /* 0x000fe200078e0a19 */
[----:B------:R-:W-:Y:S01]  /*4330*/  FSEL R50, R14, -INF , !P0 ;  /* 0xff8000000e327808 */ /* 0x000fe20004000000 */
[----:B------:R-:W-:Y:S01]  /*4340*/  FFMA.FTZ R11, R11, -UR5, R78 ;  /* 0x800000050b0b7c23 */ /* 0x000fe2000801004e */
[----:B------:R-:W-:-:S02]  /*4350*/  IABS R13, R13 ;  /* 0x0000000d000d7213 */ /* 0x000fc40000000000 */
[----:B------:R-:W-:Y:S02]  /*4360*/  IABS R12, R12 ;  /* 0x0000000c000c7213 */ /* 0x000fe40000000000 */
[----:B------:R-:W-:Y:S02]  /*4370*/  IABS R20, R20 ;  /* 0x0000001400147213 */ /* 0x000fe40000000000 */
[----:B------:R-:W-:Y:S01]  /*4380*/  ISETP.GE.AND P0, PT, R26, UR27, PT ;  /* 0x0000001b1a007c0c */ /* 0x000fe2000bf06270 */
[----:B------:R-:W-:Y:S01]  /*4390*/  IMAD.IADD R26, R16, 0x1, -R26 ;  /* 0x00000001101a7824 */ /* 0x000fe200078e0a1a */
[----:B------:R-:W-:Y:S02]  /*43a0*/  I2FP.F32.S32 R28, R28 ;  /* 0x0000001c001c7245 */ /* 0x000fe40000201400 */
[----:B------:R-:W-:Y:S02]  /*43b0*/  FSEL R14, R69, -INF , !P4 ;  /* 0xff800000450e7808 */ /* 0x000fe40006000000 */
[----:B------:R-:W-:Y:S01]  /*43c0*/  FSEL R8, R71, -INF , !P4 ;  /* 0xff80000047087808 */ /* 0x000fe20006000000 */
[----:B------:R-:W-:Y:S01]  /*43d0*/  FFMA.FTZ R15, R28, -UR5, R15 ;  /* 0x800000051c0f7c23 */ /* 0x000fe2000801000f */
[----:B------:R-:W-:Y:S01]  /*43e0*/  I2FP.F32.S32 R13, R13 ;  /* 0x0000000d000d7245 */ /* 0x000fe20000201400 */
[----:B------:R-:W-:Y:S01]  /*43f0*/  IMAD.IADD R28, R9, 0x1, -R58 ;  /* 0x00000001091c7824 */ /* 0x000fe200078e0a3a */
[----:B------:R-:W-:-:S02]  /*4400*/  I2FP.F32.S32 R12, R12 ;  /* 0x0000000c000c7245 */ /* 0x000fc40000201400 */
[----:B------:R-:W-:Y:S01]  /*4410*/  I2FP.F32.S32 R10, R20 ;  /* 0x00000014000a7245 */ /* 0x000fe20000201400 */
[----:B------:R-:W-:Y:S01]  /*4420*/  FFMA.FTZ R13, R13, -UR5, R76 ;  /* 0x800000050d0d7c23 */ /* 0x000fe2000801004c */
[----:B------:R-:W-:Y:S01]  /*4430*/  ISETP.GE.AND P4, PT, R30, UR27, PT ;  /* 0x0000001b1e007c0c */ /* 0x000fe2000bf86270 */
[----:B------:R-:W-:Y:S01]  /*4440*/  IMAD.IADD R30, R16, 0x1, -R30 ;  /* 0x00000001101e7824 */ /* 0x000fe200078e0a1e */
[----:B------:R-:W-:Y:S01]  /*4450*/  IABS R24, R24 ;  /* 0x0000001800187213 */ /* 0x000fe20000000000 */
[----:B------:R-:W-:Y:S01]  /*4460*/  FFMA.FTZ R12, R12, -UR5, R77 ;  /* 0x800000050c0c7c23 */ /* 0x000fe2000801004d */
[----:B------:R-:W-:Y:S01]  /*4470*/  IABS R26, R26 ;  /* 0x0000001a001a7213 */ /* 0x000fe20000000000 */
[----:B------:R-:W-:Y:S01]  /*4480*/  FFMA.FTZ R10, R10, -UR5, R79 ;  /* 0x800000050a0a7c23 */ /* 0x000fe2000801004f */
[----:B------:R-:W-:Y:S01]  /*4490*/  I2FP.F32.S32 R24, R24 ;  /* 0x0000001800187245 */ /* 0x000fe20000201400 */
[----:B------:R-:W-:Y:S01]  /*44a0*/  IMAD.IADD R20, R9, 0x1, -R29 ;  /* 0x0000000109147824 */ /* 0x000fe200078e0a1d */
[----:B------:R-:W-:-:S02]  /*44b0*/  I2FP.F32.S32 R26, R26 ;  /* 0x0000001a001a7245 */ /* 0x000fc40000201400 */
[----:B------:R-:W-:Y:S01]  /*44c0*/  IABS R30, R30 ;  /* 0x0000001e001e7213 */ /* 0x000fe20000000000 */
[----:B------:R-:W-:Y:S01]  /*44d0*/  FFMA.FTZ R49, R24, -UR5, R49 ;  /* 0x8000000518317c23 */ /* 0x000fe20008010031 */
[----:B------:R-:W-:Y:S01]  /*44e0*/  FSEL R48, R15, -INF , !P6 ;  /* 0xff8000000f307808 */ /* 0x000fe20007000000 */
[----:B------:R-:W-:Y:S01]  /*44f0*/  FFMA.FTZ R26, R26, -UR5, R51 ;  /* 0x800000051a1a7c23 */ /* 0x000fe20008010033 */
[----:B------:R-:W-:Y:S02]  /*4500*/  FSEL R54, R54, -INF , !P6 ;  /* 0xff80000036367808 */ /* 0x000fe40007000000 */
[----:B------:R-:W-:Y:S02]  /*4510*/  FSEL R15, R68, -INF , !P5 ;  /* 0xff800000440f7808 */ /* 0x000fe40006800000 */
[----:B------:R-:W-:Y:S02]  /*4520*/  FSEL R9, R70, -INF , !P5 ;  /* 0xff80000046097808 */ /* 0x000fe40006800000 */
[----:B------:R-:W-:-:S02]  /*4530*/  FSEL R13, R13, -INF , !P3 ;  /* 0xff8000000d0d7808 */ /* 0x000fc40005800000 */
[----:B------:R-:W-:Y:S02]  /*4540*/  FSEL R11, R11, -INF , !P3 ;  /* 0xff8000000b0b7808 */ /* 0x000fe40005800000 */
[----:B------:R-:W-:Y:S02]  /*4550*/  FSEL R12, R12, -INF , !P2 ;  /* 0xff8000000c0c7808 */ /* 0x000fe40005000000 */
[----:B------:R-:W-:Y:S02]  /*4560*/  FSEL R10, R10, -INF , !P2 ;  /* 0xff8000000a0a7808 */ /* 0x000fe40005000000 */
[----:B------:R-:W-:Y:S02]  /*4570*/  I2FP.F32.S32 R30, R30 ;  /* 0x0000001e001e7245 */ /* 0x000fe40000201400 */
[----:B------:R-:W-:Y:S01]  /*4580*/  ISETP.GE.AND P6, PT, R25, UR27, PT ;  /* 0x0000001b19007c0c */ /* 0x000fe2000bfc6270 */
[C---:B------:R-:W-:Y:S01]  /*4590*/  IMAD.IADD R25, R16.reuse, 0x1, -R25 ;  /* 0x0000000110197824 */ /* 0x040fe200078e0a19 */
[----:B------:R-:W-:Y:S01]  /*45a0*/  ISETP.GE.AND P5, PT, R29, UR27, PT ;  /* 0x0000001b1d007c0c */ /* 0x000fe2000bfa6270 */
[C---:B------:R-:W-:Y:S01]  /*45b0*/  IMAD.IADD R29, R16.reuse, 0x1, -R29 ;  /* 0x00000001101d7824 */ /* 0x040fe200078e0a1d */
[----:B------:R-:W-:Y:S01]  /*45c0*/  ISETP.GE.AND P3, PT, R57, UR27, PT ;  /* 0x0000001b39007c0c */ /* 0x000fe2000bf66270 */
[C---:B------:R-:W-:Y:S01]  /*45d0*/  IMAD.IADD R57, R16.reuse, 0x1, -R57 ;  /* 0x0000000110397824 */ /* 0x040fe200078e0a39 */
[----:B------:R-:W-:Y:S01]  /*45e0*/  ISETP.GE.AND P2, PT, R59, UR27, PT ;  /* 0x0000001b3b007c0c */ /* 0x000fe2000bf46270 */
[----:B------:R-:W-:-:S02]  /*45f0*/  IMAD.IADD R59, R16, 0x1, -R59 ;  /* 0x00000001103b7824 */ /* 0x000fc400078e0a3b */
[----:B------:R-:W-:Y:S01]  /*4600*/  FFMA.FTZ R42, R30, -UR5, R42 ;  /* 0x800000051e2a7c23 */ /* 0x000fe2000801002a */
[----:B------:R-:W-:Y:S01]  /*4610*/  IMAD.IADD R16, R16, 0x1, -R58 ;  /* 0x0000000110107824 */ /* 0x000fe200078e0a3a */
[----:B------:R-:W-:Y:S02]  /*4620*/  FSEL R30, R49, -INF , !P0 ;  /* 0xff800000311e7808 */ /* 0x000fe40004000000 */
[----:B------:R-:W-:Y:S02]  /*4630*/  FSEL R26, R26, -INF , !P0 ;  /* 0xff8000001a1a7808 */ /* 0x000fe40004000000 */
[----:B------:R-:W-:Y:S02]  /*4640*/  PLOP3.LUT P0, PT, PT, PT, UP0, 0x80, 0x0 ;  /* 0x000000000000781c */ /* 0x000fe40003f0f008 */
        /* <DEDUP_REMOVED lines=129> */
.L_x_1742:
[----:B------:R-:W-:Y:S05]  /*4e60*/  BSYNC B0 ;  /* 0x0000000000007941 */ /* 0x000fea0003800000 */
.L_x_1741:
[----:B------:R-:W0:Y:S02]  /*4e70*/  LDGDEPBAR ;  /* 0x00000000000079af */ /* 0x000e240000000000 */
.L_x_1740:
[----:B------:R-:W-:Y:S01]  /*4e80*/  FMNMX.FTZ R6, R56, R0, !PT ;  /* 0x0000000038067209 */ /* 0x000fe20007810000 */
[----:B------:R-:W-:Y:S01]  /*4e90*/  IMAD.U32 R170, RZ, RZ, UR18 ;  /* 0x00000012ffaa7e24 */ /* 0x000fe2000f8e00ff */
[----:B-12---:R-:W-:Y:S01]  /*4ea0*/  FMNMX.FTZ R17, R53, R52, !PT ;  /* 0x0000003435117209 */ /* 0x006fe20007810000 */
        /* <DEDUP_REMOVED lines=45> */
[----:B------:R-:W1:Y:S01]  /*5180*/  SHFL.BFLY PT, R16, R6, 0x2, 0x1f ;  /* 0x0c401f0006107f89 */ /* 0x000e6200000e0000 */
[----:B------:R-:W-:Y:S01]  /*5190*/  LEA R209, R5, UR4, 0x1 ;  /* 0x0000000405d17c11 */ /* 0x000fe2000f8e08ff */
[----:B------:R-:W-:Y:S01]  /*51a0*/  UIADD3 UR4, UR33, 0x646e171e, URZ ;  /* 0x646e171e21047890 */ /* 0x000fe2000fffe03f */
[----:B------:R-:W-:Y:S01]  /*51b0*/  LOP3.LUT R34, R241, R169, RZ, 0x3c, !PT ;  /* 0x000000a9f1227212 */ /* 0x000fe200078e3cff */
[----:B------:R-:W2:Y:S01]  /*51c0*/  SHFL.BFLY PT, R7, R17, 0x2, 0x1f ;  /* 0x0c401f0011077f89 */ /* 0x000ea200000e0000 */
[----:B------:R-:W-:Y:S01]  /*51d0*/  LEA R188, R188, UR8, 0x10 ;  /* 0x00000008bcbc7c11 */ /* 0x000fe2000f8e80ff */
[--C-:B------:R-:W-:Y:S02]  /*51e0*/  IMAD R207, R4, 0x2, R209.reuse ;  /* 0x0000000204cf7824 */ /* 0x100fe400078e02d1 */
        /* <DEDUP_REMOVED lines=15> */
[----:B------:R-:W-:Y:S02]  /*52e0*/  LOP3.LUT R6, R243, UR33, R6, 0x96, !PT ;  /* 0x00000021f3067c12 */ /* 0x000fe4000f8e9606 */
[----:B------:R-:W-:Y:S01]  /*52f0*/  IMAD.U32 R242, RZ, RZ, UR31 ;  /* 0x0000001ffff27e24 */ /* 0x000fe2000f8e00ff */
[----:B------:R-:W-:Y:S02]  /*5300*/  LDSM.16.MT88.4 R80, [R206+0x1a000] ;  /* 0x01a00000ce50783b */ /* 0x000fe40000004200 */
[----:B------:R-:W-:-:S02]  /*5310*/  IMAD.WIDE.U32 R18, R6, -0x326172a9, RZ ;  /* 0xcd9e8d5706127825 */ /* 0x000fc400078e00ff */
[----:B------:R-:W-:Y:S01]  /*5320*/  LDSM.16.MT88.4 R88, [R205+0x1a000] ;  /* 0x01a00000cd58783b */ /* 0x000fe20000004200 */
[----:B------:R-:W-:Y:S02]  /*5330*/  LOP3.LUT R242, R243, UR33, R242, 0x96, !PT ;  /* 0x00000021f3f27c12 */ /* 0x000fe4000f8e96f2 */
[----:B------:R-:W-:Y:S01]  /*5340*/  LOP3.LUT R6, R19, UR21, R240, 0x96, !PT ;  /* 0x0000001513067c12 */ /* 0x000fe2000f8e96f0 */
[----:B------:R-:W-:Y:S01]  /*5350*/  LDSM.16.MT88.4 R96, [R209+0x1c000] ;  /* 0x01c00000d160783b */ /* 0x000fe20000004200 */
[----:B------:R-:W-:Y:S01]  /*5360*/  LOP3.LUT R18, R33, UR15, R18, 0x96, !PT ;  /* 0x0000000f21127c12 */ /* 0x000fe2000f8e9612 */
[----:B------:R-:W-:Y:S02]  /*5370*/  IMAD.WIDE.U32 R242, R242, -0x326172a9, RZ ;  /* 0xcd9e8d57f2f27825 */ /* 0x000fe400078e00ff */
[----:B------:R-:W-:Y:S02]  /*5380*/  LDSM.16.MT88.4 R104, [R207+0x1c000] ;  /* 0x01c00000cf68783b */ /* 0x000fe40000004200 */
[----:B------:R-:W-:Y:S01]  /*5390*/  IMAD.WIDE.U32 R20, R6, -0x2daee0ad, RZ ;  /* 0xd2511f5306147825 */ /* 0x000fe200078e00ff */
[----:B------:R-:W-:Y:S01]  /*53a0*/  LOP3.LUT R240, R243, UR21, R240, 0x96, !PT ;  /* 0x00000015f3f07c12 */ /* 0x000fe2000f8e96f0 */
[----:B------:R-:W2:Y:S02]  /*53b0*/  SHFL.BFLY PT, R6, R7, 0x1, 0x1f ;  /* 0x0c201f0007067f89 */ /* 0x000ea400000e0000 */
[----:B------:R-:W-:Y:S01]  /*53c0*/  IMAD.WIDE.U32 R18, R18, -0x2daee0ad, RZ ;  /* 0xd2511f5312127825 */ /* 0x000fe200078e00ff */
[----:B-1----:R-:W-:Y:S01]  /*53d0*/  FMNMX.FTZ R2, R16, R2, !PT ;  /* 0x0000000210027209 */ /* 0x002fe20007810000 */
[----:B------:R-:W-:Y:S01]  /*53e0*/  LDSM.16.MT88.4 R112, [R206+0x1c000] ;  /* 0x01c00000ce70783b */ /* 0x000fe20000004200 */
[----:B------:R-:W-:Y:S01]  /*53f0*/  LOP3.LUT R16, R21, UR14, R34, 0x96, !PT ;  /* 0x0000000e15107c12 */ /* 0x000fe2000f8e9622 */
[----:B------:R-:W-:Y:S01]  /*5400*/  IMAD.WIDE.U32 R240, R240, -0x2daee0ad, RZ ;  /* 0xd2511f53f0f07825 */ /* 0x000fe200078e00ff */
[----:B------:R-:W-:-:S03]  /*5410*/  FSETP.NEU.FTZ.AND P1, PT, R2, -INF , PT ;  /* 0xff8000000200780b */ /* 0x000fc60003f3d000 */
[----:B------:R-:W-:Y:S01]  /*5420*/  FMUL.FTZ R221, R2, UR30 ;  /* 0x0000001e02dd7c20 */ /* 0x000fe20008410000 */
[----:B------:R-:W-:Y:S01]  /*5430*/  LOP3.LUT R20, R19, UR12, R20, 0x96, !PT ;  /* 0x0000000c13147c12 */ /* 0x000fe2000f8e9614 */
[----:B------:R-:W-:Y:S01]  /*5440*/  IMAD.WIDE.U32 R16, R16, -0x326172a9, RZ ;  /* 0xcd9e8d5710107825 */ /* 0x000fe200078e00ff */
[----:B------:R-:W-:Y:S01]  /*5450*/  LDSM.16.MT88.4 R120, [R205+0x1c000] ;  /* 0x01c00000cd78783b */ /* 0x000fe20000004200 */
[----:B------:R-:W-:Y:S02]  /*5460*/  LOP3.LUT R34, R241, UR14, R34, 0x96, !PT ;  /* 0x0000000ef1227c12 */ /* 0x000fe4000f8e9622 */
[----:B------:R-:W-:Y:S01]  /*5470*/  FSEL R221, R221, RZ, P1 ;  /* 0x000000ffdddd7208 */ /* 0x000fe20000800000 */
[----:B------:R-:W-:Y:S01]  /*5480*/  IMAD.WIDE.U32 R20, R20, -0x326172a9, RZ ;  /* 0xcd9e8d5714147825 */ /* 0x000fe200078e00ff */
[----:B------:R-:W-:Y:S03]  /*5490*/  LDSM.16.MT88.4 R128, [R209+0x1e000] ;  /* 0x01e00000d180783b */ /* 0x000fe60000004200 */
[--C-:B------:R-:W-:Y:S01]  /*54a0*/  FFMA.FTZ R185, R0, UR30, -R221.reuse ;  /* 0x0000001e00b97c23 */ /* 0x100fe200080108dd */
[----:B------:R-:W-:Y:S01]  /*54b0*/  LOP3.LUT R0, R17, UR13, R32, 0x96, !PT ;  /* 0x0000000d11007c12 */ /* 0x000fe2000f8e9620 */
[--C-:B------:R-:W-:Y:S01]  /*54c0*/  FFMA.FTZ R182, R55, UR30, -R221.reuse ;  /* 0x0000001e37b67c23 */ /* 0x100fe200080108dd */
[----:B------:R-:W-:Y:S01]  /*54d0*/  LOP3.LUT R16, R21, UR7, R16, 0x96, !PT ;  /* 0x0000000715107c12 */ /* 0x000fe2000f8e9610 */
[--C-:B------:R-:W-:Y:S01]  /*54e0*/  FFMA.FTZ R180, R54, UR30, -R221.reuse ;  /* 0x0000001e36b47c23 */ /* 0x100fe200080108dd */
[----:B------:R-:W-:Y:S01]  /*54f0*/  FFMA.FTZ R186, R56, UR30, -R221 ;  /* 0x0000001e38ba7c23 */ /* 0x000fe200080108dd */
[----:B------:R-:W-:Y:S01]  /*5500*/  IMAD.WIDE.U32 R22, R0, -0x2daee0ad, RZ ;  /* 0xd2511f5300167825 */ /* 0x000fe200078e00ff */
[----:B--2---:R-:W-:Y:S01]  /*5510*/  FMNMX.FTZ R0, R7, R6, !PT ;  /* 0x0000000607007209 */ /* 0x004fe20007810000 */
[----:B------:R-:W-:Y:S01]  /*5520*/  MUFU.EX2 R182, R182 ;  /* 0x000000b600b67308 */ /* 0x000fe20000000800 */
[----:B------:R-:W-:Y:S01]  /*5530*/  LDSM.16.MT88.4 R56, [R205+0x18000] ;  /* 0x01800000cd38783b */ /* 0x000fe20000004200 */
[----:B------:R-:W-:Y:S01]  /*5540*/  IMAD.WIDE.U32 R16, R16, -0x2daee0ad, RZ ;  /* 0xd2511f5310107825 */ /* 0x000fe200078e00ff */
[----:B------:R-:W-:-:S03]  /*5550*/  FSETP.NEU.FTZ.AND P1, PT, R0, -INF , PT ;  /* 0xff8000000000780b */ /* 0x000fc60003f3d000 */
[----:B------:R-:W-:Y:S01]  /*5560*/  FMUL.FTZ R191, R0, UR30 ;  /* 0x0000001e00bf7c20 */ /* 0x000fe20008410000 */
[----:B------:R-:W-:Y:S01]  /*5570*/  LOP3.LUT R18, R23, UR6, R18, 0x96, !PT ;  /* 0x0000000617127c12 */ /* 0x000fe2000f8e9612 */
[----:B------:R-:W-:Y:S01]  /*5580*/  LDSM.16.MT88.4 R136, [R207+0x1e000] ;  /* 0x01e00000cf88783b */ /* 0x000fe20000004200 */
[----:B------:R-:W-:Y:S01]  /*5590*/  LOP3.LUT R6, R17, UR9, R22, 0x96, !PT ;  /* 0x0000000911067c12 */ /* 0x000fe2000f8e9616 */
[----:B------:R-:W1:Y:S01]  /*55a0*/  MUFU.EX2 R180, R180 ;  /* 0x000000b400b47308 */ /* 0x000e620000000800 */
[----:B------:R-:W-:Y:S01]  /*55b0*/  FSEL R191, R191, RZ, P1 ;  /* 0x000000ffbfbf7208 */ /* 0x000fe20000800000 */
[----:B------:R-:W-:Y:S01]  /*55c0*/  IMAD.WIDE.U32 R18, R18, -0x326172a9, RZ ;  /* 0xcd9e8d5712127825 */ /* 0x000fe200078e00ff */
[----:B------:R-:W-:Y:S03]  /*55d0*/  LDSM.16.MT88.4 R144, [R206+0x1e000] ;  /* 0x01e00000ce90783b */ /* 0x000fe60000004200 */
[--C-:B------:R-:W-:Y:S01]  /*55e0*/  FFMA.FTZ R177, R14, UR30, -R221.reuse ;  /* 0x0000001e0eb17c23 */ /* 0x100fe200080108dd */
[----:B------:R-:W-:Y:S01]  /*55f0*/  FFMA.FTZ R175, R13, UR30, -R221 ;  /* 0x0000001e0daf7c23 */ /* 0x000fe200080108dd */
[----:B------:R-:W-:-:S04]  /*5600*/  IMAD.WIDE.U32 R22, R6, -0x326172a9, RZ ;  /* 0xcd9e8d5706167825 */ /* 0x000fc800078e00ff */
[--C-:B------:R-:W-:Y:S01]  /*5610*/  FFMA.FTZ R183, R50, UR30, -R191.reuse ;  /* 0x0000001e32b77c23 */ /* 0x100fe200080108bf */
[--C-:B------:R-:W-:Y:S01]  /*5620*/  FFMA.FTZ R181, R48, UR30, -R191.reuse ;  /* 0x0000001e30b57c23 */ /* 0x100fe200080108bf */
[----:B------:R-:W-:Y:S01]  /*5630*/  MUFU.EX2 R186, R186 ;  /* 0x000000ba00ba7308 */ /* 0x000fe20000000800 */
[--C-:B------:R-:W-:Y:S01]  /*5640*/  FFMA.FTZ R184, R53, UR30, -R191.reuse ;  /* 0x0000001e35b87c23 */ /* 0x100fe200080108bf */
[----:B------:R-:W-:Y:S01]  /*5650*/  LOP3.LUT R7, R22, 0xffff, RZ, 0xc0, !PT ;  /* 0x0000ffff16077812 */ /* 0x000fe200078ec0ff */
[----:B------:R-:W-:Y:S01]  /*5660*/  FFMA.FTZ R187, R52, UR30, -R191 ;  /* 0x0000001e34bb7c23 */ /* 0x000fe200080108bf */
[----:B------:R-:W-:Y:S01]  /*5670*/  LOP3.LUT R6, R23, UR25, R18, 0x96, !PT ;  /* 0x0000001917067c12 */ /* 0x000fe2000f8e9612 */
[----:B------:R-:W2:Y:S01]  /*5680*/  LDSM.16.MT88.4 R48, [R206+0x18000] ;  /* 0x01800000ce30783b */ /* 0x000ea20000004200 */
[----:B------:R-:W-:Y:S01]  /*5690*/  LOP3.LUT R17, R22, 0xff, RZ, 0xc0, !PT ;  /* 0x000000ff16117812 */ /* 0x000fe200078ec0ff */
[----:B------:R-:W-:Y:S01]  /*56a0*/  FFMA.FTZ R173, R12, UR30, -R221 ;  /* 0x0000001e0cad7c23 */ /* 0x000fe200080108dd */
[----:B------:R-:W-:Y:S01]  /*56b0*/  MUFU.EX2 R185, R185 ;  /* 0x000000b900b97308 */ /* 0x000fe20000000800 */
[----:B------:R-:W-:Y:S01]  /*56c0*/  SHF.R.U32.HI R18, RZ, 0x8, R7 ;  /* 0x00000008ff127819 */ /* 0x000fe20000011607 */
[----:B------:R-:W-:Y:S01]  /*56d0*/  FFMA.FTZ R179, R15, UR30, -R221 ;  /* 0x0000001e0fb37c23 */ /* 0x000fe200080108dd */
[----:B------:R-:W-:Y:S01]  /*56e0*/  SHF.R.U32.HI R7, RZ, 0x10, R22 ;  /* 0x00000010ff077819 */ /* 0x000fe20000011616 */
[--C-:B------:R-:W-:Y:S01]  /*56f0*/  FFMA.FTZ R174, R11, UR30, -R191.reuse ;  /* 0x0000001e0bae7c23 */ /* 0x100fe200080108bf */
[----:B------:R-:W-:Y:S01]  /*5700*/  LOP3.LUT R4, R6, 0xffff, RZ, 0xc0, !PT ;  /* 0x0000ffff06047812 */ /* 0x000fe200078ec0ff */
[--C-:B------:R-:W-:Y:S01]  /*5710*/  FFMA.FTZ R178, R9, UR30, -R191.reuse ;  /* 0x0000001e09b27c23 */ /* 0x100fe200080108bf */
[----:B------:R-:W-:Y:S01]  /*5720*/  PRMT R5, R17, 0x5410, R18 ;  /* 0x0000541011057816 */ /* 0x000fe20000000012 */
[----:B------:R-:W-:Y:S01]  /*5730*/  MUFU.EX2 R183, R183 ;  /* 0x000000b700b77308 */ /* 0x000fe20000000800 */
[----:B------:R-:W-:Y:S01]  /*5740*/  SHF.R.U32.HI R151, RZ, 0x18, R22 ;  /* 0x00000018ff977819 */ /* 0x000fe20000011616 */
[----:B------:R-:W-:Y:S01]  /*5750*/  FFMA.FTZ R176, R8, UR30, -R191 ;  /* 0x0000001e08b07c23 */ /* 0x000fe200080108bf */
[----:B------:R-:W-:Y:S01]  /*5760*/  LOP3.LUT R3, R7, 0xff, RZ, 0xc0, !PT ;  /* 0x000000ff07037812 */ /* 0x000fe200078ec0ff */
[----:B------:R-:W-:Y:S01]  /*5770*/  IMAD.WIDE.U32 R34, R34, -0x326172a9, RZ ;  /* 0xcd9e8d5722227825 */ /* 0x000fe200078e00ff */
[----:B------:R-:W-:-:S03]  /*5780*/  LOP3.LUT R148, R6, 0xff, RZ, 0xc0, !PT ;  /* 0x000000ff06947812 */ /* 0x000fc600078ec0ff */
[----:B------:R-:W-:Y:S01]  /*5790*/  FFMA.FTZ R245, R26, UR30, -R191 ;  /* 0x0000001e1af57c23 */ /* 0x000fe200080108bf */
[----:B------:R-:W-:Y:S01]  /*57a0*/  SHF.R.U32.HI R4, RZ, 0x8, R4 ;  /* 0x00000008ff047819 */ /* 0x000fe20000011604 */
[----:B------:R-:W3:Y:S01]  /*57b0*/  MUFU.EX2 R181, R181 ;  /* 0x000000b500b57308 */ /* 0x000ee20000000800 */
[--C-:B------:R-:W-:Y:S01]  /*57c0*/  HSET2.LE.AND R5, R5, R188.reuse, PT ;  /* 0x000000bc05057233 */ /* 0x100fe20003803000 */
[--C-:B------:R-:W-:Y:S01]  /*57d0*/  FFMA.FTZ R218, R31, UR30, -R221.reuse ;  /* 0x0000001e1fda7c23 */ /* 0x100fe200080108dd */
[----:B-1----:R-:W-:Y:S01]  /*57e0*/  F2FP.F16.F32.PACK_AB R150, R180, R182 ;  /* 0x000000b6b496723e */ /* 0x002fe200000000ff */
[----:B------:R-:W-:Y:S01]  /*57f0*/  FFMA.FTZ R216, R30, UR30, -R221 ;  /* 0x0000001e1ed87c23 */ /* 0x000fe200080108dd */
[----:B------:R-:W-:Y:S01]  /*5800*/  PRMT R151, R3, 0x5410, R151 ;  /* 0x0000541003977816 */ /* 0x000fe20000000097 */
[----:B------:R-:W-:Y:S01]  /*5810*/  FFMA.FTZ R241, R28, UR30, -R221 ;  /* 0x0000001e1cf17c23 */ /* 0x000fe200080108dd */
[----:B------:R-:W-:Y:S01]  /*5820*/  PRMT R148, R148, 0x5410, R4 ;  /* 0x0000541094947816 */ /* 0x000fe20000000004 */
[----:B------:R-:W-:Y:S01]  /*5830*/  MUFU.EX2 R184, R184 ;  /* 0x000000b800b87308 */ /* 0x000fe20000000800 */
[--C-:B------:R-:W-:Y:S01]  /*5840*/  SHF.R.U32.HI R149, RZ, 0x10, R6.reuse ;  /* 0x00000010ff957819 */ /* 0x100fe20000011606 */
[--C-:B------:R-:W-:Y:S01]  /*5850*/  FFMA.FTZ R244, R25, UR30, -R191.reuse ;  /* 0x0000001e19f47c23 */ /* 0x100fe200080108bf */
[----:B------:R-:W-:Y:S01]  /*5860*/  LOP3.LUT R150, R5, R150, RZ, 0xc0, !PT ;  /* 0x0000009605967212 */ /* 0x000fe200078ec0ff */
[--C-:B------:R-:W-:Y:S01]  /*5870*/  FFMA.FTZ R243, R24, UR30, -R191.reuse ;  /* 0x0000001e18f37c23 */ /* 0x100fe200080108bf */
[----:B------:R-:W-:Y:S01]  /*5880*/  SHF.R.U32.HI R6, RZ, 0x18, R6 ;  /* 0x00000018ff067819 */ /* 0x000fe20000011606 */
[--C-:B------:R-:W-:Y:S01]  /*5890*/  FFMA.FTZ R219, R219, UR30, -R191.reuse ;  /* 0x0000001edbdb7c23 */ /* 0x100fe200080108bf */
[--C-:B------:R-:W-:Y:S01]  /*58a0*/  HSET2.LE.AND R151, R151, R188.reuse, PT ;  /* 0x000000bc97977233 */ /* 0x100fe20003803000 */
[----:B------:R-:W1:Y:S01]  /*58b0*/  MUFU.EX2 R187, R187 ;  /* 0x000000bb00bb7308 */ /* 0x000e620000000800 */
[----:B------:R-:W-:Y:S01]  /*58c0*/  HSET2.LE.AND R148, R148, R188, PT ;  /* 0x000000bc94947233 */ /* 0x000fe20003803000 */
[--C-:B------:R-:W-:Y:S01]  /*58d0*/  FFMA.FTZ R217, R217, UR30, -R191.reuse ;  /* 0x0000001ed9d97c23 */ /* 0x100fe200080108bf */
[----:B---3--:R-:W-:Y:S01]  /*58e0*/  F2FP.F16.F32.PACK_AB R5, R181, R183 ;  /* 0x000000b7b505723e */ /* 0x008fe200000000ff */
[--C-:B------:R-:W-:Y:S01]  /*58f0*/  FFMA.FTZ R252, R189, UR30, -R191.reuse ;  /* 0x0000001ebdfc7c23 */ /* 0x100fe200080108bf */
[----:B------:R-:W-:Y:S01]  /*5900*/  F2FP.F16.F32.PACK_AB R4, R185, R186 ;  /* 0x000000bab904723e */ /* 0x000fe200000000ff */
[----:B------:R-:W-:Y:S01]  /*5910*/  FFMA.FTZ R190, R190, UR30, -R191 ;  /* 0x0000001ebebe7c23 */ /* 0x000fe200080108bf */
[----:B------:R-:W-:Y:S01]  /*5920*/  LOP3.LUT R149, R149, 0xff, RZ, 0xc0, !PT ;  /* 0x000000ff95957812 */ /* 0x000fe200078ec0ff */
[----:B------:R-:W-:Y:S01]  /*5930*/  MUFU.EX2 R175, R175 ;  /* 0x000000af00af7308 */ /* 0x000fe20000000800 */
[----:B------:R-:W-:Y:S01]  /*5940*/  LOP3.LUT R151, R151, R5, RZ, 0xc0, !PT ;  /* 0x0000000597977212 */ /* 0x000fe200078ec0ff */
[----:B------:R-:W-:Y:S01]  /*5950*/  FADD.FTZ R185, R186, R185 ;  /* 0x000000b9bab97221 */ /* 0x000fe20000010000 */
[----:B------:R-:W-:-:S02]  /*5960*/  PRMT R149, R149, 0x5410, R6 ;  /* 0x0000541095957816 */ /* 0x000fc40000000006 */
[----:B------:R-:W-:Y:S01]  /*5970*/  LOP3.LUT R148, R148, R4, RZ, 0xc0, !PT ;  /* 0x0000000494947212 */ /* 0x000fe200078ec0ff */
[----:B------:R-:W-:Y:S01]  /*5980*/  FADD.FTZ R185, R182, R185 ;  /* 0x000000b9b6b97221 */ /* 0x000fe20000010000 */
[----:B------:R-:W3:Y:S01]  /*5990*/  LDSM.16.MT88.4 R4, [R205+0x1e000] ;  /* 0x01e00000cd04783b */ /* 0x000ee20000004200 */
[----:B------:R-:W-:Y:S01]  /*59a0*/  LOP3.LUT R18, R19, UR10, R20, 0x96, !PT ;  /* 0x0000000a13127c12 */ /* 0x000fe2000f8e9614 */
[----:B------:R-:W4:Y:S01]  /*59b0*/  MUFU.EX2 R173, R173 ;  /* 0x000000ad00ad7308 */ /* 0x000f220000000800 */
[----:B------:R-:W-:Y:S01]  /*59c0*/  HSET2.LE.AND R149, R149, R188, PT ;  /* 0x000000bc95957233 */ /* 0x000fe20003803000 */
[----:B------:R-:W-:Y:S01]  /*59d0*/  FADD.FTZ R185, R180, R185 ;  /* 0x000000b9b4b97221 */ /* 0x000fe20000010000 */
[----:B-1----:R-:W-:Y:S01]  /*59e0*/  F2FP.F16.F32.PACK_AB R3, R187, R184 ;  /* 0x000000b8bb03723e */ /* 0x002fe200000000ff */
[----:B------:R-:W-:Y:S01]  /*59f0*/  IMAD.WIDE.U32 R18, R18, -0x2daee0ad, RZ ;  /* 0xd2511f5312127825 */ /* 0x000fe200078e00ff */
[----:B------:R-:W-:-:S03]  /*5a00*/  LOP3.LUT R32, R35, UR13, R32, 0x96, !PT ;  /* 0x0000000d23207c12 */ /* 0x000fc6000f8e9620 */
[----:B------:R-:W-:Y:S01]  /*5a10*/  FADD.FTZ R184, R184, R187 ;  /* 0x000000bbb8b87221 */ /* 0x000fe20000010000 */
[----:B------:R-:W-:Y:S01]  /*5a20*/  LOP3.LUT R149, R149, R3, RZ, 0xc0, !PT ;  /* 0x0000000395957212 */ /* 0x000fe200078ec0ff */
[----:B------:R-:W1:Y:S01]  /*5a30*/  MUFU.EX2 R179, R179 ;  /* 0x000000b300b37308 */ /* 0x000e620000000800 */
[C---:B------:R-:W-:Y:S01]  /*5a40*/  LOP3.LUT R14, R18.reuse, 0xffff, RZ, 0xc0, !PT ;  /* 0x0000ffff120e7812 */ /* 0x040fe200078ec0ff */
[----:B------:R-:W-:Y:S01]  /*5a50*/  FADD.FTZ R184, R183, R184 ;  /* 0x000000b8b7b87221 */ /* 0x000fe20000010000 */
[----:B------:R-:W-:Y:S02]  /*5a60*/  LOP3.LUT R3, R18, 0xff, RZ, 0xc0, !PT ;  /* 0x000000ff12037812 */ /* 0x000fe400078ec0ff */
[----:B------:R-:W-:Y:S01]  /*5a70*/  SHF.R.U32.HI R14, RZ, 0x8, R14 ;  /* 0x00000008ff0e7819 */ /* 0x000fe2000001160e */
[C---:B------:R-:W-:Y:S01]  /*5a80*/  HMMA.16816.F32 R160, R148.reuse, R156, RZ ;  /* 0x0000009c94a0723c */ /* 0x040fe200000018ff */
[----:B------:R-:W-:Y:S01]  /*5a90*/  LOP3.LUT R11, R19, UR4, R16, 0x96, !PT ;  /* 0x00000004130b7c12 */ /* 0x000fe2000f8e9610 */
[----:B------:R-:W5:Y:S01]  /*5aa0*/  MUFU.EX2 R177, R177 ;  /* 0x000000b100b17308 */ /* 0x000f620000000800 */
[----:B------:R-:W-:Y:S01]  /*5ab0*/  SHF.R.U32.HI R12, RZ, 0x10, R18 ;  /* 0x00000010ff0c7819 */ /* 0x000fe20000011612 */
[----:B------:R-:W-:Y:S01]  /*5ac0*/  FADD.FTZ R184, R181, R184 ;  /* 0x000000b8b5b87221 */ /* 0x000fe20000010000 */
[----:B------:R-:W-:Y:S01]  /*5ad0*/  SHF.R.U32.HI R13, RZ, 0x18, R18 ;  /* 0x00000018ff0d7819 */ /* 0x000fe20000011612 */
[C---:B------:R-:W-:Y:S01]  /*5ae0*/  HMMA.16816.F32 R36, R148.reuse, R40, RZ ;  /* 0x000000289424723c */ /* 0x040fe200000018ff */
[----:B------:R-:W-:Y:S01]  /*5af0*/  LOP3.LUT R12, R12, 0xff, RZ, 0xc0, !PT ;  /* 0x000000ff0c0c7812 */ /* 0x000fe200078ec0ff */
[----:B------:R-:W-:Y:S01]  /*5b00*/  LDSM.16.MT88.4 R16, [R207+0x18800] ;  /* 0x01880000cf10783b */ /* 0x000fe20000004200 */
[----:B------:R-:W-:Y:S01]  /*5b10*/  SHF.R.U32.HI R9, RZ, 0x10, R11 ;  /* 0x00000010ff097819 */ /* 0x000fe2000001160b */
[----:B------:R-:W-:Y:S01]  /*5b20*/  MUFU.EX2 R174, R174 ;  /* 0x000000ae00ae7308 */ /* 0x000fe20000000800 */
[----:B----4-:R-:W-:Y:S01]  /*5b30*/  F2FP.F16.F32.PACK_AB R8, R173, R175 ;  /* 0x000000afad08723e */ /* 0x010fe200000000ff */
[----:B--2---:R-:W-:Y:S01]  /*5b40*/  HMMA.16816.F32 R44, R148, R48, RZ ;  /* 0x00000030942c723c */ /* 0x004fe200000018ff */
[----:B------:R-:W-:Y:S01]  /*5b50*/  LOP3.LUT R9, R9, 0xff, RZ, 0xc0, !PT ;  /* 0x000000ff09097812 */ /* 0x000fe200078ec0ff */
[----:B-1----:R-:W-:-:S04]  /*5b60*/  FADD.FTZ R185, R179, R185 ;  /* 0x000000b9b3b97221 */ /* 0x002fc80000010000 */
[----:B------:R-:W-:Y:S01]  /*5b70*/  HMMA.16816.F32 R52, R148, R56, RZ ;  /* 0x000000389434723c */ /* 0x000fe200000018ff */
[----:B------:R-:W1:Y:S01]  /*5b80*/  MUFU.EX2 R178, R178 ;  /* 0x000000b200b27308 */ /* 0x000e620000000800 */
[----:B-----5:R-:W-:-:S04]  /*5b90*/  FADD.FTZ R185, R177, R185 ;  /* 0x000000b9b1b97221 */ /* 0x020fc80000010000 */
[C---:B---3--:R-:W-:Y:S01]  /*5ba0*/  HMMA.16816.F32 R152, R148.reuse, R4, RZ ;  /* 0x000000049498723c */ /* 0x048fe200000018ff */
[----:B------:R-:W-:Y:S02]  /*5bb0*/  FADD.FTZ R185, R175, R185 ;  /* 0x000000b9afb97221 */ /* 0x000fe40000010000 */
[----:B------:R-:W2:Y:S02]  /*5bc0*/  MUFU.EX2 R176, R176 ;  /* 0x000000b000b07308 */ /* 0x000ea40000000800 */
[----:B------:R-:W-:Y:S01]  /*5bd0*/  FADD.FTZ R185, R173, R185 ;  /* 0x000000b9adb97221 */ /* 0x000fe20000010000 */
[C---:B------:R-:W-:Y:S01]  /*5be0*/  HMMA.16816.F32 R60, R148.reuse, R64, RZ ;  /* 0x00000040943c723c */ /* 0x040fe200000018ff */
[----:B------:R-:W-:Y:S01]  /*5bf0*/  PRMT R5, R3, 0x5410, R14 ;  /* 0x0000541003057816 */ /* 0x000fe2000000000e */
[----:B------:R-:W-:Y:S01]  /*5c00*/  FFMA.FTZ R3, R10, UR30, -R191 ;  /* 0x0000001e0a037c23 */ /* 0x000fe200080108bf */
[----:B------:R-:W-:Y:S02]  /*5c10*/  LOP3.LUT R10, R11, 0xffff, RZ, 0xc0, !PT ;  /* 0x0000ffff0b0a7812 */ /* 0x000fe400078ec0ff */
[----:B------:R-:W-:Y:S01]  /*5c20*/  PRMT R4, R12, 0x5410, R13 ;  /* 0x000054100c047816 */ /* 0x000fe2000000000d */
[----:B------:R-:W-:Y:S01]  /*5c30*/  HMMA.16816.F32 R68, R148, R72, RZ ;  /* 0x000000489444723c */ /* 0x000fe200000018ff */
[----:B------:R-:W3:Y:S01]  /*5c40*/  LDSM.16.MT88.4 R12, [R209+0x18800] ;  /* 0x01880000d10c783b */ /* 0x000ee20000004200 */
[----:B------:R-:W4:Y:S01]  /*5c50*/  MUFU.EX2 R3, R3 ;  /* 0x0000000300037308 */ /* 0x000f220000000800 */
[----:B-1----:R-:W-:Y:S01]  /*5c60*/  FADD.FTZ R184, R178, R184 ;  /* 0x000000b8b2b87221 */ /* 0x002fe20000010000 */
[----:B------:R-:W-:-:S02]  /*5c70*/  HSET2.LE.AND R4, R4, R188, PT ;  /* 0x000000bc04047233 */ /* 0x000fc40003803000 */
[C---:B------:R-:W-:Y:S01]  /*5c80*/  HMMA.16816.F32 R76, R148.reuse, R80, RZ ;  /* 0x00000050944c723c */ /* 0x040fe200000018ff */
[C---:B--2---:R-:W-:Y:S01]  /*5c90*/  F2FP.F16.F32.PACK_AB R20, R176.reuse, R178 ;  /* 0x000000b2b014723e */ /* 0x044fe200000000ff */
[----:B------:R-:W-:Y:S02]  /*5ca0*/  FADD.FTZ R184, R176, R184 ;  /* 0x000000b8b0b87221 */ /* 0x000fe40000010000 */
[----:B------:R-:W-:Y:S02]  /*5cb0*/  MUFU.EX2 R245, R245 ;  /* 0x000000f500f57308 */ /* 0x000fe40000000800 */
[----:B------:R-:W-:Y:S01]  /*5cc0*/  HMMA.16816.F32 R84, R148, R88, RZ ;  /* 0x000000589454723c */ /* 0x000fe200000018ff */
[----:B------:R-:W-:-:S05]  /*5cd0*/  FADD.FTZ R184, R174, R184 ;  /* 0x000000b8aeb87221 */ /* 0x000fca0000010000 */
[----:B------:R-:W-:Y:S01]  /*5ce0*/  HMMA.16816.F32 R92, R148, R96, RZ ;  /* 0x00000060945c723c */ /* 0x000fe200000018ff */
[----:B------:R-:W-:Y:S01]  /*5cf0*/  MUFU.EX2 R218, R218 ;  /* 0x000000da00da7308 */ /* 0x000fe20000000800 */
[----:B----4-:R-:W-:-:S04]  /*5d00*/  FADD.FTZ R184, R3, R184 ;  /* 0x000000b803b87221 */ /* 0x010fc80000010000 */
        /* <DEDUP_REMOVED lines=29> */
[----:B------:R-:W-:Y:S07]  /*5ee0*/  HMMA.16816.F32 R148, R148, R6, RZ ;  /* 0x000000069494723c */ /* 0x000fee00000018ff */
[----:B------:R-:W-:-:S02]  /*5ef0*/  LOP3.LUT R7, R11, 0xff, RZ, 0xc0, !PT ;  /* 0x000000ff0b077812 */ /* 0x000fc400078ec0ff */
[----:B------:R-:W-:Y:S02]  /*5f00*/  SHF.R.U32.HI R6, RZ, 0x8, R10 ;  /* 0x00000008ff067819 */ /* 0x000fe4000001160a */
[----:B------:R-:W-:Y:S02]  /*5f10*/  SHF.R.U32.HI R11, RZ, 0x18, R11 ;  /* 0x00000018ff0b7819 */ /* 0x000fe4000001160b */
[----:B------:R-:W-:Y:S02]  /*5f20*/  PRMT R7, R7, 0x5410, R6 ;  /* 0x0000541007077816 */ /* 0x000fe40000000006 */
[----:B------:R-:W-:Y:S02]  /*5f30*/  HSET2.LE.AND R6, R5, R188, PT ;  /* 0x000000bc05067233 */ /* 0x000fe40003803000 */
[----:B------:R-:W-:Y:S02]  /*5f40*/  PRMT R5, R9, 0x5410, R11 ;  /* 0x0000541009057816 */ /* 0x000fe4000000000b */
[----:B------:R-:W-:-:S02]  /*5f50*/  F2FP.F16.F32.PACK_AB R9, R177, R179 ;  /* 0x000000b3b109723e */ /* 0x000fc400000000ff */
[----:B------:R-:W-:Y:S02]  /*5f60*/  LOP3.LUT R6, R6, R8, RZ, 0xc0, !PT ;  /* 0x0000000806067212 */ /* 0x000fe400078ec0ff */
[--C-:B------:R-:W-:Y:S02]  /*5f70*/  HSET2.LE.AND R8, R7, R188.reuse, PT ;  /* 0x000000bc07087233 */ /* 0x100fe40003803000 */
[----:B------:R-:W-:Y:S02]  /*5f80*/  F2FP.F16.F32.PACK_AB R7, R3, R174 ;  /* 0x000000ae0307723e */ /* 0x000fe400000000ff */
[----:B------:R-:W-:Y:S02]  /*5f90*/  HSET2.LE.AND R5, R5, R188, PT ;  /* 0x000000bc05057233 */ /* 0x000fe40003803000 */
[----:B------:R-:W-:Y:S02]  /*5fa0*/  LOP3.LUT R7, R4, R7, RZ, 0xc0, !PT ;  /* 0x0000000704077212 */ /* 0x000fe400078ec0ff */
[----:B------:R-:W-:-:S02]  /*5fb0*/  LOP3.LUT R4, R8, R9, RZ, 0xc0, !PT ;  /* 0x0000000908047212 */ /* 0x000fc400078ec0ff */
[----:B------:R-:W1:Y:S01]  /*5fc0*/  LDSM.16.MT88.4 R8, [R206+0x18800] ;  /* 0x01880000ce08783b */ /* 0x000e620000004200 */
[----:B------:R-:W-:-:S03]  /*5fd0*/  LOP3.LUT R5, R5, R20, RZ, 0xc0, !PT ;  /* 0x0000001405057212 */ /* 0x000fc600078ec0ff */
[----:B------:R-:W2:Y:S04]  /*5fe0*/  LDSM.16.MT88.4 R20, [R209+0x1a800] ;  /* 0x01a80000d114783b */ /* 0x000ea80000004200 */
        /* <DEDUP_REMOVED lines=10> */
[C---:B---3--:R-:W-:Y:S06]  /*6090*/  HMMA.16816.F32 R52, R4.reuse, R12, R52 ;  /* 0x0000000c0434723c */ /* 0x048fec0000001834 */
        /* <DEDUP_REMOVED lines=14> */
[----:B----4-:R-:W-:Y:S01]  /*6180*/  HMMA.16816.F32 R108, R4, R16, R108 ;  /* 0x00000010046c723c */ /* 0x010fe2000000186c */
[----:B------:R-:W-:Y:S01]  /*6190*/  LOP3.LUT R20, R33, UR15, R242, 0x96, !PT ;  /* 0x0000000f21147c12 */ /* 0x000fe2000f8e96f2 */
[----:B------:R-:W-:-:S04]  /*61a0*/  IMAD.WIDE.U32 R32, R32, -0x2daee0ad, RZ ;  /* 0xd2511f5320207825 */ /* 0x000fc800078e00ff */
[----:B------:R-:W-:Y:S02]  /*61b0*/  FFMA.FTZ R242, R27, UR30, -R191 ;  /* 0x0000001e1bf27c23 */ /* 0x000fe400080108bf */
[----:B------:R-:W-:Y:S01]  /*61c0*/  LDSM.16.MT88.4 R24, [R209+0x1b000] ;  /* 0x01b00000d118783b */ /* 0x000fe20000004200 */
[C---:B------:R-:W-:Y:S01]  /*61d0*/  HMMA.16816.F32 R112, R4.reuse, R18, R112 ;  /* 0x000000120470723c */ /* 0x040fe20000001870 */
[----:B------:R-:W-:Y:S02]  /*61e0*/  IMAD.WIDE.U32 R20, R20, -0x2daee0ad, RZ ;  /* 0xd2511f5314147825 */ /* 0x000fe400078e00ff */
[----:B------:R-:W3:Y:S01]  /*61f0*/  LDSM.16.MT88.4 R16, [R207+0x1e800] ;  /* 0x01e80000cf10783b */ /* 0x000ee20000004200 */
[----:B------:R-:W4:Y:S02]  /*6200*/  MUFU.EX2 R242, R242 ;  /* 0x000000f200f27308 */ /* 0x000f240000000800 */
[C---:B-1----:R-:W-:Y:S01]  /*6210*/  HMMA.16816.F32 R92, R4.reuse, R8, R92 ;  /* 0x00000008045c723c */ /* 0x042fe2000000185c */
[----:B------:R-:W-:Y:S01]  /*6220*/  LOP3.LUT R248, R21, UR12, R240, 0x96, !PT ;  /* 0x0000000c15f87c12 */ /* 0x000fe2000f8e96f0 */
[----:B------:R-:W-:Y:S01]  /*6230*/  FFMA.FTZ R240, R29, UR30, -R221 ;  /* 0x0000001e1df07c23 */ /* 0x000fe200080108dd */
[----:B------:R-:W-:Y:S01]  /*6240*/  LOP3.LUT R250, R33, UR6, R20, 0x96, !PT ;  /* 0x0000000621fa7c12 */ /* 0x000fe2000f8e9614 */
[----:B------:R-:W-:Y:S02]  /*6250*/  LDSM.16.MT88.4 R28, [R205+0x19000] ;  /* 0x01900000cd1c783b */ /* 0x000fe40000004200 */
[C---:B------:R-:W-:Y:S01]  /*6260*/  HMMA.16816.F32 R96, R4.reuse, R10, R96 ;  /* 0x0000000a0460723c */ /* 0x040fe20000001860 */
[----:B------:R-:W-:Y:S01]  /*6270*/  IMAD.WIDE.U32 R248, R248, -0x326172a9, RZ ;  /* 0xcd9e8d57f8f87825 */ /* 0x000fe200078e00ff */
[----:B------:R-:W1:Y:S01]  /*6280*/  LDSM.16.MT88.4 R8, [R209+0x1e800] ;  /* 0x01e80000d108783b */ /* 0x000e620000004200 */
[----:B------:R-:W5:Y:S02]  /*6290*/  MUFU.EX2 R240, R240 ;  /* 0x000000f000f07308 */ /* 0x000f640000000800 */
[----:B------:R-:W-:Y:S01]  /*62a0*/  IMAD.WIDE.U32 R250, R250, -0x326172a9, RZ ;  /* 0xcd9e8d57fafa7825 */ /* 0x000fe200078e00ff */
[----:B------:R-:W-:Y:S01]  /*62b0*/  LOP3.LUT R246, R249, UR7, R34, 0x96, !PT ;  /* 0x00000007f9f67c12 */ /* 0x000fe2000f8e9622 */
[----:B------:R-:W-:Y:S01]  /*62c0*/  HMMA.16816.F32 R104, R4, R22, R104 ;  /* 0x000000160468723c */ /* 0x000fe20000001868 */
[----:B------:R-:W-:Y:S03]  /*62d0*/  LDSM.16.MT88.4 R20, [R207+0x1b000] ;  /* 0x01b00000cf14783b */ /* 0x000fe60000004200 */
[----:B------:R-:W-:-:S02]  /*62e0*/  IMAD.WIDE.U32 R246, R246, -0x2daee0ad, RZ ;  /* 0xd2511f53f6f67825 */ /* 0x000fc400078e00ff */
        /* <DEDUP_REMOVED lines=8> */
[C---:B--2---:R-:W-:Y:S06]  /*6370*/  HMMA.16816.F32 R140, R4.reuse, R12, R140 ;  /* 0x0000000c048c723c */ /* 0x044fec000000188c */
[----:B------:R-:W-:Y:S01]  /*6380*/  HMMA.16816.F32 R144, R4, R14, R144 ;  /* 0x0000000e0490723c */ /* 0x000fe20000001890 */
[----:B------:R-:W-:-:S02]  /*6390*/  LOP3.LUT R12, R247, UR9, R32, 0x96, !PT ;  /* 0x00000009f70c7c12 */ /* 0x000fc4000f8e9620 */
[----:B------:R-:W-:Y:S03]  /*63a0*/  LDSM.16.MT88.4 R32, [R206+0x19000] ;  /* 0x01900000ce20783b */ /* 0x000fe60000004200 */
[----:B------:R-:W-:-:S03]  /*63b0*/  IMAD.WIDE.U32 R12, R12, -0x326172a9, RZ ;  /* 0xcd9e8d570c0c7825 */ /* 0x000fc600078e00ff */
[----:B------:R-:W-:Y:S02]  /*63c0*/  LOP3.LUT R18, R12, 0xff, RZ, 0xc0, !PT ;  /* 0x000000ff0c127812 */ /* 0x000fe400078ec0ff */
[--C-:B------:R-:W-:Y:S02]  /*63d0*/  SHF.R.U32.HI R17, RZ, 0x10, R12.reuse ;  /* 0x00000010ff117819 */ /* 0x100fe4000001160c */
[----:B------:R-:W-:Y:S02]  /*63e0*/  SHF.R.U32.HI R16, RZ, 0x18, R12 ;  /* 0x00000018ff107819 */ /* 0x000fe4000001160c */
[----:B------:R-:W-:-:S04]  /*63f0*/  LOP3.LUT R17, R17, 0xff, RZ, 0xc0, !PT ;  /* 0x000000ff11117812 */ /* 0x000fc800078ec0ff */
[----:B------:R-:W-:Y:S01]  /*6400*/  PRMT R16, R17, 0x5410, R16 ;  /* 0x0000541011107816 */ /* 0x000fe20000000010 */
[C---:B-1----:R-:W-:Y:S06]  /*6410*/  HMMA.16816.F32 R152, R4.reuse, R8, R152 ;  /* 0x000000080498723c */ /* 0x042fec0000001898 */
[----:B------:R-:W-:Y:S01]  /*6420*/  HMMA.16816.F32 R148, R4, R10, R148 ;  /* 0x0000000a0494723c */ /* 0x000fe20000001894 */
[----:B------:R-:W-:Y:S02]  /*6430*/  LOP3.LUT R9, R13, UR25, R250, 0x96, !PT ;  /* 0x000000190d097c12 */ /* 0x000fe4000f8e96fa */
[----:B------:R-:W-:-:S02]  /*6440*/  LOP3.LUT R8, R12, 0xffff, RZ, 0xc0, !PT ;  /* 0x0000ffff0c087812 */ /* 0x000fc400078ec0ff */
[----:B------:R-:W-:Y:S02]  /*6450*/  LDSM.16.MT88.4 R12, [R209+0x19000] ;  /* 0x01900000d10c783b */ /* 0x000fe40000004200 */
[C---:B------:R-:W-:Y:S02]  /*6460*/  LOP3.LUT R4, R9.reuse, 0xffff, RZ, 0xc0, !PT ;  /* 0x0000ffff09047812 */ /* 0x040fe400078ec0ff */
[----:B------:R-:W-:Y:S02]  /*6470*/  LOP3.LUT R6, R9, 0xff, RZ, 0xc0, !PT ;  /* 0x000000ff09067812 */ /* 0x000fe400078ec0ff */
[--C-:B------:R-:W-:Y:S02]  /*6480*/  SHF.R.U32.HI R5, RZ, 0x10, R9.reuse ;  /* 0x00000010ff057819 */ /* 0x100fe40000011609 */
[----:B------:R-:W-:Y:S02]  /*6490*/  SHF.R.U32.HI R7, RZ, 0x18, R9 ;  /* 0x00000018ff077819 */ /* 0x000fe40000011609 */
[----:B------:R-:W-:-:S02]  /*64a0*/  SHF.R.U32.HI R19, RZ, 0x8, R8 ;  /* 0x00000008ff137819 */ /* 0x000fc40000011608 */
[----:B------:R-:W1:Y:S01]  /*64b0*/  LDSM.16.MT88.4 R8, [R207+0x19000] ;  /* 0x01900000cf08783b */ /* 0x000e620000004200 */
[----:B------:R-:W-:Y:S02]  /*64c0*/  LOP3.LUT R5, R5, 0xff, RZ, 0xc0, !PT ;  /* 0x000000ff05057812 */ /* 0x000fe400078ec0ff */
[----:B------:R-:W-:Y:S02]  /*64d0*/  SHF.R.U32.HI R4, RZ, 0x8, R4 ;  /* 0x00000008ff047819 */ /* 0x000fe40000011604 */
[----:B------:R-:W-:Y:S02]  /*64e0*/  PRMT R5, R5, 0x5410, R7 ;  /* 0x0000541005057816 */ /* 0x000fe40000000007 */
[----:B------:R-:W-:Y:S02]  /*64f0*/  PRMT R4, R6, 0x5410, R4 ;  /* 0x0000541006047816 */ /* 0x000fe40000000004 */
[----:B------:R-:W-:Y:S02]  /*6500*/  PRMT R18, R18, 0x5410, R19 ;  /* 0x0000541012127816 */ /* 0x000fe40000000013 */
[----:B------:R-:W-:-:S02]  /*6510*/  HSET2.LE.AND R5, R5, R188, PT ;  /* 0x000000bc05057233 */ /* 0x000fc40003803000 */
[--C-:B------:R-:W-:Y:S02]  /*6520*/  HSET2.LE.AND R4, R4, R188.reuse, PT ;  /* 0x000000bc04047233 */ /* 0x100fe40003803000 */
        /* <DEDUP_REMOVED lines=8> */
[----:B------:R-:W-:-:S02]  /*65b0*/  HSET2.LE.AND R6, R18, R188, PT ;  /* 0x000000bc12067233 */ /* 0x000fc40003803000 */
[----:B-----5:R-:W-:Y:S01]  /*65c0*/  F2FP.F16.F32.PACK_AB R7, R241, R240 ;  /* 0x000000f0f107723e */ /* 0x020fe200000000ff */
[----:B------:R-:W-:-:S03]  /*65d0*/  FADD.FTZ R240, R240, R218 ;  /* 0x000000daf0f07221 */ /* 0x000fc60000010000 */
[----:B------:R-:W-:Y:S01]  /*65e0*/  LOP3.LUT R6, R6, R7, RZ, 0xc0, !PT ;  /* 0x0000000706067212 */ /* 0x000fe200078ec0ff */
[----:B------:R-:W-:Y:S01]  /*65f0*/  FADD.FTZ R240, R241, R240 ;  /* 0x000000f0f1f07221 */ /* 0x000fe20000010000 */
[----:B------:R-:W-:Y:S02]  /*6600*/  HSET2.LE.AND R7, R16, R188, PT ;  /* 0x000000bc10077233 */ /* 0x000fe40003803000 */
[----:B------:R-:W-:Y:S01]  /*6610*/  F2FP.F16.F32.PACK_AB R16, R243, R244 ;  /* 0x000000f4f310723e */ /* 0x000fe200000000ff */
[----:B------:R-:W-:-:S03]  /*6620*/  FADD.FTZ R244, R244, R242 ;  /* 0x000000f2f4f47221 */ /* 0x000fc60000010000 */
[----:B------:R-:W-:Y:S01]  /*6630*/  LOP3.LUT R7, R7, R16, RZ, 0xc0, !PT ;  /* 0x0000001007077212 */ /* 0x000fe200078ec0ff */
[----:B------:R-:W-:Y:S01]  /*6640*/  FADD.FTZ R244, R243, R244 ;  /* 0x000000f4f3f47221 */ /* 0x000fe20000010000 */
[----:B------:R-:W2:Y:S03]  /*6650*/  LDSM.16.MT88.4 R16, [R206+0x1b000] ;  /* 0x01b00000ce10783b */ /* 0x000ea60000004200 */
[----:B------:R-:W-:Y:S02]  /*6660*/  FADD.FTZ R244, R219, R244 ;  /* 0x000000f4dbf47221 */ /* 0x000fe40000010000 */
[----:B-1----:R-:W-:Y:S02]  /*6670*/  HMMA.16816.F32 R36, R4, R8, R36 ;  /* 0x000000080424723c */ /* 0x002fe40000001824 */
[----:B------:R-:W-:-:S04]  /*6680*/  FADD.FTZ R244, R217, R244 ;  /* 0x000000f4d9f47221 */ /* 0x000fc80000010000 */
[----:B------:R-:W-:Y:S01]  /*6690*/  HMMA.16816.F32 R40, R4, R10, R40 ;  /* 0x0000000a0428723c */ /* 0x000fe20000001828 */
[----:B------:R-:W1:Y:S01]  /*66a0*/  LDSM.16.MT88.4 R8, [R205+0x1b000] ;  /* 0x01b00000cd08783b */ /* 0x000e620000004200 */
[----:B------:R-:W-:-:S04]  /*66b0*/  FADD.FTZ R244, R189, R244 ;  /* 0x000000f4bdf47221 */ /* 0x000fc80000010000 */
        /* <DEDUP_REMOVED lines=17> */
[----:B--2---:R-:W-:Y:S01]  /*67d0*/  HMMA.16816.F32 R108, R4, R16, R108 ;  /* 0x00000010046c723c */ /* 0x004fe2000000186c */
[--C-:B------:R-:W-:Y:S01]  /*67e0*/  FFMA.FTZ R32, R239, UR30, -R221.reuse ;  /* 0x0000001eef207c23 */ /* 0x100fe200080108dd */
[----:B------:R-:W-:-:S04]  /*67f0*/  FFMA.FTZ R33, R238, UR30, -R221 ;  /* 0x0000001eee217c23 */ /* 0x000fc800080108dd */
[C---:B------:R-:W-:Y:S01]  /*6800*/  HMMA.16816.F32 R112, R4.reuse, R18, R112 ;  /* 0x000000120470723c */ /* 0x040fe20000001870 */
[----:B------:R-:W2:Y:S01]  /*6810*/  LDSM.16.MT88.4 R16, [R207+0x1f000] ;  /* 0x01f00000cf10783b */ /* 0x000ea20000004200 */
[----:B------:R-:W4:Y:S04]  /*6820*/  MUFU.EX2 R32, R32 ;  /* 0x0000002000207308 */ /* 0x000f280000000800 */
[C---:B-1----:R-:W-:Y:S04]  /*6830*/  HMMA.16816.F32 R116, R4.reuse, R8, R116 ;  /* 0x000000080474723c */ /* 0x042fe80000001874 */
[----:B------:R-:W1:Y:S02]  /*6840*/  MUFU.EX2 R33, R33 ;  /* 0x0000002100217308 */ /* 0x000e640000000800 */
[C---:B------:R-:W-:Y:S01]  /*6850*/  HMMA.16816.F32 R120, R4.reuse, R10, R120 ;  /* 0x0000000a0478723c */ /* 0x040fe20000001878 */
[----:B------:R-:W5:Y:S05]  /*6860*/  LDSM.16.MT88.4 R8, [R206+0x1f000] ;  /* 0x01f00000ce08783b */ /* 0x000f6a0000004200 */
[----:B---3--:R-:W-:Y:S01]  /*6870*/  HMMA.16816.F32 R124, R4, R12, R124 ;  /* 0x0000000c047c723c */ /* 0x008fe2000000187c */
[----:B----4-:R-:W-:-:S05]  /*6880*/  FADD.FTZ R240, R32, R240 ;  /* 0x000000f020f07221 */ /* 0x010fca0000010000 */
[----:B------:R-:W-:Y:S01]  /*6890*/  HMMA.16816.F32 R128, R4, R14, R128 ;  /* 0x0000000e0480723c */ /* 0x000fe20000001880 */
[----:B------:R-:W3:Y:S01]  /*68a0*/  LDSM.16.MT88.4 R12, [R205+0x1f000] ;  /* 0x01f00000cd0c783b */ /* 0x000ee20000004200 */
[----:B-1----:R-:W-:-:S04]  /*68b0*/  FADD.FTZ R240, R33, R240 ;  /* 0x000000f021f07221 */ /* 0x002fc80000010000 */
[C---:B------:R-:W-:Y:S06]  /*68c0*/  HMMA.16816.F32 R48, R4.reuse, R34, R48 ;  /* 0x000000220430723c */ /* 0x040fec0000001830 */
[----:B------:R-:W-:Y:S01]  /*68d0*/  HMMA.16816.F32 R104, R4, R22, R104 ;  /* 0x000000160468723c */ /* 0x000fe20000001868 */
[--C-:B------:R-:W-:Y:S01]  /*68e0*/  FFMA.FTZ R34, R227, UR30, -R221.reuse ;  /* 0x0000001ee3227c23 */ /* 0x100fe200080108dd */
[----:B------:R-:W-:-:S04]  /*68f0*/  FFMA.FTZ R35, R220, UR30, -R221 ;  /* 0x0000001edc237c23 */ /* 0x000fc800080108dd */
[C---:B--2---:R-:W-:Y:S01]  /*6900*/  HMMA.16816.F32 R132, R4.reuse, R16, R132 ;  /* 0x000000100484723c */ /* 0x044fe20000001884 */
[----:B------:R-:W1:Y:S05]  /*6910*/  MUFU.EX2 R34, R34 ;  /* 0x0000002200227308 */ /* 0x000e6a0000000800 */
[C---:B------:R-:W-:Y:S01]  /*6920*/  HMMA.16816.F32 R60, R4.reuse, R24, R60 ;  /* 0x00000018043c723c */ /* 0x040fe2000000183c */
[----:B------:R-:W-:Y:S02]  /*6930*/  LOP3.LUT R16, R251, UR10, R248, 0x96, !PT ;  /* 0x0000000afb107c12 */ /* 0x000fe4000f8e96f8 */
[----:B------:R-:W2:Y:S03]  /*6940*/  MUFU.EX2 R35, R35 ;  /* 0x0000002300237308 */ /* 0x000ea60000000800 */
[----:B------:R-:W-:Y:S01]  /*6950*/  IMAD.WIDE.U32 R16, R16, -0x2daee0ad, RZ ;  /* 0xd2511f5310107825 */ /* 0x000fe200078e00ff */
[----:B-----5:R-:W-:Y:S02]  /*6960*/  HMMA.16816.F32 R140, R4, R8, R140 ;  /* 0x00000008048c723c */ /* 0x020fe4000000188c */
[----:B------:R-:W-:Y:S01]  /*6970*/  LOP3.LUT R20, R16, 0xff, RZ, 0xc0, !PT ;  /* 0x000000ff10147812 */ /* 0x000fe200078ec0ff */
[----:B-1----:R-:W-:-:S03]  /*6980*/  FADD.FTZ R240, R34, R240 ;  /* 0x000000f022f07221 */ /* 0x002fc60000010000 */
[C---:B------:R-:W-:Y:S01]  /*6990*/  HMMA.16816.F32 R144, R4.reuse, R10, R144 ;  /* 0x0000000a0490723c */ /* 0x040fe20000001890 */
[----:B------:R-:W-:Y:S02]  /*69a0*/  LOP3.LUT R8, R16, 0xffff, RZ, 0xc0, !PT ;  /* 0x0000ffff10087812 */ /* 0x000fe400078ec0ff */
[----:B------:R-:W-:Y:S02]  /*69b0*/  LOP3.LUT R246, R17, UR4, R246, 0x96, !PT ;  /* 0x0000000411f67c12 */ /* 0x000fe4000f8e96f6 */
[----:B------:R-:W-:Y:S01]  /*69c0*/  SHF.R.U32.HI R8, RZ, 0x8, R8 ;  /* 0x00000008ff087819 */ /* 0x000fe20000011608 */
[C---:B---3--:R-:W-:Y:S01]  /*69d0*/  HMMA.16816.F32 R152, R4.reuse, R12, R152 ;  /* 0x0000000c0498723c */ /* 0x048fe20000001898 */
[----:B------:R-:W-:Y:S01]  /*69e0*/  SHF.R.U32.HI R22, RZ, 0x10, R16 ;  /* 0x00000010ff167819 */ /* 0x000fe20000011610 */
[----:B--2---:R-:W-:Y:S01]  /*69f0*/  FADD.FTZ R243, R35, R240 ;  /* 0x000000f023f37221 */ /* 0x004fe20000010000 */
[----:B------:R-:W-:Y:S02]  /*6a00*/  PRMT R20, R20, 0x5410, R8 ;  /* 0x0000541014147816 */ /* 0x000fe40000000008 */
[----:B------:R-:W1:Y:S01]  /*6a10*/  LDSM.16.MT88.4 R8, [R209+0x19800] ;  /* 0x01980000d108783b */ /* 0x000e620000004200 */
[----:B------:R-:W-:Y:S01]  /*6a20*/  SHF.R.U32.HI R24, RZ, 0x10, R246 ;  /* 0x00000010ff187819 */ /* 0x000fe200000116f6 */
[----:B------:R-:W-:Y:S01]  /*6a30*/  HMMA.16816.F32 R52, R4, R28, R52 ;  /* 0x0000001c0434723c */ /* 0x000fe20000001834 */
[----:B------:R-:W-:-:S02]  /*6a40*/  LOP3.LUT R12, R246, 0xffff, RZ, 0xc0, !PT ;  /* 0x0000fffff60c7812 */ /* 0x000fc400078ec0ff */
[----:B------:R-:W-:Y:S02]  /*6a50*/  LOP3.LUT R23, R246, 0xff, RZ, 0xc0, !PT ;  /* 0x000000fff6177812 */ /* 0x000fe400078ec0ff */
[----:B------:R-:W-:Y:S01]  /*6a60*/  LOP3.LUT R13, R22, 0xff, RZ, 0xc0, !PT ;  /* 0x000000ff160d7812 */ /* 0x000fe200078ec0ff */
[C---:B------:R-:W-:Y:S01]  /*6a70*/  HMMA.16816.F32 R56, R4.reuse, R30, R56 ;  /* 0x0000001e0438723c */ /* 0x040fe20000001838 */
[----:B------:R-:W-:Y:S01]  /*6a80*/  SHF.R.U32.HI R246, RZ, 0x18, R246 ;  /* 0x00000018fff67819 */ /* 0x000fe200000116f6 */
[----:B------:R-:W-:Y:S01]  /*6a90*/  LDSM.16.MT88.4 R28, [R206+0x19800] ;  /* 0x01980000ce1c783b */ /* 0x000fe20000004200 */
[----:B------:R-:W-:Y:S02]  /*6aa0*/  LOP3.LUT R22, R24, 0xff, RZ, 0xc0, !PT ;  /* 0x000000ff18167812 */ /* 0x000fe400078ec0ff */
[----:B------:R-:W-:Y:S01]  /*6ab0*/  SHF.R.U32.HI R21, RZ, 0x18, R16 ;  /* 0x00000018ff157819 */ /* 0x000fe20000011610 */
[----:B------:R-:W-:Y:S01]  /*6ac0*/  HMMA.16816.F32 R64, R4, R26, R64 ;  /* 0x0000001a0440723c */ /* 0x000fe20000001840 */
[----:B------:R-:W-:Y:S01]  /*6ad0*/  PRMT R22, R22, 0x5410, R246 ;  /* 0x0000541016167816 */ /* 0x000fe200000000f6 */
[----:B------:R-:W-:Y:S01]  /*6ae0*/  LDSM.16.MT88.4 R24, [R209+0x1b800] ;  /* 0x01b80000d118783b */ /* 0x000fe20000004200 */
[----:B------:R-:W-:-:S02]  /*6af0*/  SHF.R.U32.HI R12, RZ, 0x8, R12 ;  /* 0x00000008ff0c7819 */ /* 0x000fc4000001160c */
[----:B------:R-:W-:Y:S01]  /*6b00*/  PRMT R21, R13, 0x5410, R21 ;  /* 0x000054100d157816 */ /* 0x000fe20000000015 */
[C---:B------:R-:W-:Y:S01]  /*6b10*/  HMMA.16816.F32 R136, R4.reuse, R18, R136 ;  /* 0x000000120488723c */ /* 0x040fe20000001888 */
[----:B------:R-:W-:Y:S01]  /*6b20*/  PRMT R23, R23, 0x5410, R12 ;  /* 0x0000541017177816 */ /* 0x000fe2000000000c */
[----:B------:R-:W2:Y:S04]  /*6b30*/  LDSM.16.MT88.4 R16, [R207+0x19800] ;  /* 0x01980000cf10783b */ /* 0x000ea80000004200 */
[----:B------:R-:W-:Y:S01]  /*6b40*/  HMMA.16816.F32 R148, R4, R14, R148 ;  /* 0x0000000e0494723c */ /* 0x000fe20000001894 */
[----:B------:R-:W3:Y:S06]  /*6b50*/  LDSM.16.MT88.4 R12, [R205+0x19800] ;  /* 0x01980000cd0c783b */ /* 0x000eec0000004200 */
[----:B------:R-:W-:-:S02]  /*6b60*/  HSET2.LE.AND R6, R20, R188, PT ;  /* 0x000000bc14067233 */ /* 0x000fc40003803000 */
[--C-:B------:R-:W-:Y:S02]  /*6b70*/  HSET2.LE.AND R5, R22, R188.reuse, PT ;  /* 0x000000bc16057233 */ /* 0x100fe40003803000 */
[----:B------:R-:W-:Y:S02]  /*6b80*/  F2FP.F16.F32.PACK_AB R20, R217, R219 ;  /* 0x000000dbd914723e */ /* 0x000fe400000000ff */
[--C-:B------:R-:W-:Y:S02]  /*6b90*/  HSET2.LE.AND R4, R23, R188.reuse, PT ;  /* 0x000000bc17047233 */ /* 0x100fe40003803000 */
[----:B------:R-:W-:Y:S02]  /*6ba0*/  HSET2.LE.AND R7, R21, R188, PT ;  /* 0x000000bc15077233 */ /* 0x000fe40003803000 */
[----:B------:R-:W-:Y:S02]  /*6bb0*/  LOP3.LUT R5, R5, R20, RZ, 0xc0, !PT ;  /* 0x0000001405057212 */ /* 0x000fe400078ec0ff */
[----:B------:R-:W-:-:S02]  /*6bc0*/  F2FP.F16.F32.PACK_AB R22, R33, R32 ;  /* 0x000000202116723e */ /* 0x000fc400000000ff */
[----:B------:R-:W-:Y:S02]  /*6bd0*/  F2FP.F16.F32.PACK_AB R21, R35, R34 ;  /* 0x000000222315723e */ /* 0x000fe400000000ff */
[C---:B------:R-:W-:Y:S01]  /*6be0*/  F2FP.F16.F32.PACK_AB R20, R252.reuse, R189 ;  /* 0x000000bdfc14723e */ /* 0x040fe200000000ff */
[----:B------:R-:W-:Y:S01]  /*6bf0*/  FADD.FTZ R252, R252, R244 ;  /* 0x000000f4fcfc7221 */ /* 0x000fe20000010000 */
[----:B------:R-:W-:Y:S02]  /*6c00*/  LOP3.LUT R4, R4, R22, RZ, 0xc0, !PT ;  /* 0x0000001604047212 */ /* 0x000fe400078ec0ff */
[----:B------:R-:W-:Y:S02]  /*6c10*/  LOP3.LUT R6, R6, R21, RZ, 0xc0, !PT ;  /* 0x0000001506067212 */ /* 0x000fe400078ec0ff */
[----:B------:R-:W-:Y:S02]  /*6c20*/  LOP3.LUT R7, R7, R20, RZ, 0xc0, !PT ;  /* 0x0000001407077212 */ /* 0x000fe400078ec0ff */
        /* <DEDUP_REMOVED lines=51> */
[----:B------:R-:W2:Y:S01]  /*6f60*/  LDC.64 R220, c[0x0][0x250] ;  /* 0x00009400ffdc7b82 */ /* 0x000ea20000000a00 */
[--C-:B------:R-:W-:Y:S01]  /*6f70*/  IMAD.WIDE.U32 R8, R171, UR20, R6.reuse ;  /* 0x00000014ab087c25 */ /* 0x100fe2000f8e0006 */
[----:B------:R-:W-:Y:S01]  /*6f80*/  ULDC.64 UR6, c[0x0][0x218] ;  /* 0x0000860000067ab9 */ /* 0x000fe20000000a00 */
[----:B------:R-:W-:Y:S02]  /*6f90*/  ULDC UR25, c[0x0][0x2d0] ;  /* 0x0000b40000197ab9 */ /* 0x000fe40000000800 */
[----:B------:R-:W-:Y:S01]  /*6fa0*/  IMAD.WIDE.U32 R6, R164, UR20, R6 ;  /* 0x00000014a4067c25 */ /* 0x000fe2000f8e0006 */
[----:B------:R-:W-:-:S03]  /*6fb0*/  IADD3 R240, P0, R8, UR24, RZ ;  /* 0x0000001808f07c10 */ /* 0x000fc6000ff1e0ff */
[----:B------:R-:W-:Y:S01]  /*6fc0*/  IMAD.U32 R238, RZ, RZ, UR23 ;  /* 0x00000017ffee7e24 */ /* 0x000fe2000f8e00ff */
[----:B------:R-:W-:Y:S01]  /*6fd0*/  IADD3.X R4, R4, UR11, R9, P0, !PT ;  /* 0x0000000b04047c10 */ /* 0x000fe200087fe409 */
[----:B------:R-:W3:Y:S01]  /*6fe0*/  @!P4 LDC.64 R218, c[0x0][0x220] ;  /* 0x00008800ffdacb82 */ /* 0x000ee20000000a00 */
[----:B------:R-:W-:Y:S01]  /*6ff0*/  LEA R241, P1, R240, UR6, 0x1 ;  /* 0x00000006f0f17c11 */ /* 0x000fe2000f8208ff */
[----:B------:R-:W-:Y:S01]  /*7000*/  IMAD.U32 R242, RZ, RZ, UR27 ;  /* 0x0000001bfff27e24 */ /* 0x000fe2000f8e00ff */
[----:B------:R-:W-:Y:S01]  /*7010*/  UIADD3 UR27, UR27, 0x3f, URZ ;  /* 0x0000003f1b1b7890 */ /* 0x000fe2000fffe03f */
[----:B------:R-:W-:Y:S01]  /*7020*/  IMAD.WIDE.U32 R246, R170, -0x326172a9, RZ ;  /* 0xcd9e8d57aaf67825 */ /* 0x000fe200078e00ff */
[----:B------:R-:W-:Y:S01]  /*7030*/  LEA.HI.X R240, R240, UR7, R4, 0x1, P1 ;  /* 0x00000007f0f07c11 */ /* 0x000fe200088f0c04 */
[----:B------:R-:W-:Y:S01]  /*7040*/  ULDC.64 UR6, c[0x0][0x220] ;  /* 0x0000880000067ab9 */ /* 0x000fe20000000a00 */
[----:B------:R-:W-:Y:S01]  /*7050*/  USHF.R.S32.HI UR4, URZ, 0x1f, UR27 ;  /* 0x0000001f3f047899 */ /* 0x000fe2000801141b */
[----:B------:R-:W4:Y:S01]  /*7060*/  @!P4 LDC.64 R216, c[0x0][0x220] ;  /* 0x00008800ffd8cb82 */ /* 0x000f220000000a00 */
[----:B------:R-:W-:Y:S01]  /*7070*/  IMAD.MOV.U32 R164, RZ, RZ, R0 ;  /* 0x000000ffffa47224 */ /* 0x000fe200078e0000 */
[----:B------:R-:W-:Y:S01]  /*7080*/  SHF.R.S32.HI R0, RZ, 0x1f, R236 ;  /* 0x0000001fff007819 */ /* 0x000fe200000114ec */
[----:B------:R-:W-:Y:S01]  /*7090*/  ULEA.HI UR27, UR4, UR27, URZ, 0x6 ;  /* 0x0000001b041b7291 */ /* 0x000fe2000f8f303f */
[----:B------:R-:W-:Y:S01]  /*70a0*/  LOP3.LUT R244, R247, R169, RZ, 0x3c, !PT ;  /* 0x000000a9f7f47212 */ /* 0x000fe200078e3cff */
[----:B------:R-:W-:Y:S01]  /*70b0*/  IMAD.WIDE.U32 R248, R168, -0x2daee0ad, RZ ;  /* 0xd2511f53a8f87825 */ /* 0x000fe200078e00ff */
[----:B------:R-:W-:Y:S01]  /*70c0*/  UMOV UR11, URZ ;  /* 0x0000003f000b7c82 */ /* 0x000fe20008000000 */
[----:B-1----:R-:W-:Y:S01]  /*70d0*/  LOP3.LUT R3, R3, 0x3, RZ, 0xc0, !PT ;  /* 0x0000000303037812 */ /* 0x002fe200078ec0ff */
[----:B------:R-:W-:Y:S01]  /*70e0*/  ULDC UR4, c[0x0][0x2ec] ;  /* 0x0000bb0000047ab9 */ /* 0x000fe20000000800 */
[----:B------:R-:W-:-:S02]  /*70f0*/  IMAD.MOV.U32 R227, RZ, RZ, 0x7054 ;  /* 0x00007054ffe37424 */ /* 0x000fc400078e00ff */
[----:B------:R-:W-:-:S04]  /*7100*/  IMAD.WIDE.U32 R244, R244, -0x2daee0ad, RZ ;  /* 0xd2511f53f4f47825 */ /* 0x000fc800078e00ff */
[----:B------:R-:W-:Y:S01]  /*7110*/  IMAD R172, R3, -0x2, R172 ;  /* 0xfffffffe03ac7824 */ /* 0x000fe200078e02ac */
[----:B------:R-:W-:Y:S01]  /*7120*/  IADD3 R3, P0, R6, UR26, RZ ;  /* 0x0000001a06037c10 */ /* 0x000fe2000ff1e0ff */
[----:B------:R-:W-:Y:S02]  /*7130*/  ULEA.HI.SX32 UR26, UR27, 0xfffffffe, 0x1a ;  /* 0xfffffffe1b1a7891 */ /* 0x000fe4000f8fd23f */
[----:B------:R-:W-:Y:S01]  /*7140*/  ULEA.HI.SX32 UR27, UR27, 0xfffffffd, 0x1a ;  /* 0xfffffffd1b1b7891 */ /* 0x000fe2000f8fd23f */
[----:B------:R-:W-:Y:S02]  /*7150*/  IADD3.X R238, R238, UR34, R7, P0, !PT ;  /* 0x00000022eeee7c10 */ /* 0x000fe400087fe407 */
[C---:B------:R-:W-:Y:S02]  /*7160*/  LEA R239, P0, R3.reuse, UR6, 0x1 ;  /* 0x0000000603ef7c11 */ /* 0x040fe4000f8008ff */
[----:B------:R-:W-:Y:S02]  /*7170*/  IADD3 R242, R242, -UR19, R172 ;  /* 0x80000013f2f27c10 */ /* 0x000fe4000fffe0ac */
[----:B------:R-:W-:Y:S01]  /*7180*/  LEA.HI.X R238, R3, UR7, R238, 0x1, P0 ;  /* 0x0000000703ee7c11 */ /* 0x000fe200080f0cee */
[----:B------:R-:W-:Y:S01]  /*7190*/  IMAD.MOV.U32 R3, RZ, RZ, R2 ;  /* 0x000000ffff037224 */ /* 0x000fe200078e0002 */
[----:B------:R-:W-:Y:S01]  /*71a0*/  IADD3 R250, P0, R236, 0x20, RZ ;  /* 0x00000020ecfa7810 */ /* 0x000fe20007f1e0ff */
[----:B------:R-:W-:-:S04]  /*71b0*/  ULDC.64 UR6, c[0x0][0x248] ;  /* 0x0000920000067ab9 */ /* 0x000fc80000000a00 */
[----:B------:R-:W-:Y:S01]  /*71c0*/  IMAD.X R251, RZ, RZ, R0, P0 ;  /* 0x000000fffffb7224 */ /* 0x000fe200000e0600 */
[----:B--2---:R-:W-:Y:S07]  /*71d0*/  BRA `(.L_x_1744) ;  /* 0x0000000400287947 */ /* 0x004fee0003800000 */
.L_x_1746:
        /* <DEDUP_REMOVED lines=26> */
[C---:B--2---:R-:W-:Y:S02]  /*7380*/  @!P4 LEA R170, P6, R175.reuse, R170, 0x1 ;  /* 0x000000aaafaac211 */ /* 0x044fe400078c08ff */
        /* <DEDUP_REMOVED lines=47> */
.L_x_1744:
        /* <DEDUP_REMOVED lines=9> */
[----:B------:R-:W-:Y:S01]  /*7710*/  IMAD R6, R220, UR12, RZ ;  /* 0x0000000cdc067c24 */ /* 0x000fe2000f8e02ff */
        /* <DEDUP_REMOVED lines=11> */
[----:B---3--:R-:W-:Y:S01]  /*77d0*/  @!P4 LEA R16, P1, R5, R218, 0x1 ;  /* 0x000000da0510c211 */ /* 0x008fe200078208ff */
[----:B------:R-:W-:Y:S01]  /*77e0*/  IMAD.IADD R4, R11, 0x1, R6 ;  /* 0x000000010b047824 */ /* 0x000fe200078e0206 */
[----:B------:R-:W-:Y:S01]  /*77f0*/  LEA R12, P3, R8, R239, 0x1 ;  /* 0x000000ef080c7211 */ /* 0x000fe200078608ff */
[----:B------:R-:W-:Y:S01]  /*7800*/  IMAD R6, R19, R220, RZ ;  /* 0x000000dc13067224 */ /* 0x000fe200078e02ff */
[----:B------:R-:W-:Y:S01]  /*7810*/  @P4 STS.128 [R223+0x18000], RZ ;  /* 0x018000ffdf004388 */ /* 0x000fe20000000c00 */
[----:B------:R-:W-:Y:S01]  /*7820*/  IMAD.IADD R7, R9, 0x1, R7 ;  /* 0x0000000109077824 */ /* 0x000fe200078e0207 */
[----:B------:R-:W-:Y:S01]  /*7830*/  LEA.HI.X R4, R10, R222, R4, 0x6, P0 ;  /* 0x000000de0a047211 */ /* 0x000fe200000f3404 */
[----:B------:R-:W-:Y:S01]  /*7840*/  IMAD R6, R18, R221, R6 ;  /* 0x000000dd12067224 */ /* 0x000fe200078e0206 */
[----:B----4-:R-:W-:Y:S01]  /*7850*/  @!P4 LEA R14, P0, R2, R216, 0x1 ;  /* 0x000000d8020ec211 */ /* 0x010fe200078008ff */
[----:B------:R-:W-:Y:S01]  /*7860*/  IMAD.WIDE.U32 R18, R18, R220, RZ ;  /* 0x000000dc12127225 */ /* 0x000fe200078e00ff */
[----:B------:R-:W-:Y:S02]  /*7870*/  LEA.HI.X R13, R8, R238, R7, 0x1, P3 ;  /* 0x000000ee080d7211 */ /* 0x000fe400018f0c07 */
[----:B------:R-:W-:Y:S01]  /*7880*/  ISETP.GE.AND P3, PT, R226, UR25, PT ;  /* 0x00000019e2007c0c */ /* 0x000fe2000bf66270 */
[----:B------:R-:W-:Y:S01]  /*7890*/  IMAD.IADD R6, R19, 0x1, R6 ;  /* 0x0000000113067824 */ /* 0x000fe200078e0206 */
[----:B------:R-:W-:Y:S02]  /*78a0*/  LEA.HI.X R0, R220, R4, R221, 0x5, P2 ;  /* 0x00000004dc007211 */ /* 0x000fe400010f2cdd */
[C---:B------:R-:W-:Y:S02]  /*78b0*/  LEA R10, P2, R18.reuse, R239, 0x1 ;  /* 0x000000ef120a7211 */ /* 0x040fe400078408ff */
        /* <DEDUP_REMOVED lines=8> */
[----:B------:R-:W-:Y:S02]  /*7940*/  @!P4 LEA.HI.X R15, R2, R217, R0, 0x1, P0 ;  /* 0x000000d9020fc211 */ /* 0x000fe400000f0c00 */
[----:B------:R-:W-:Y:S01]  /*7950*/  @P3 STS.128 [R223+0x1a000], RZ ;  /* 0x01a000ffdf003388 */ /* 0x000fe20000000c00 */
[----:B------:R-:W-:Y:S02]  /*7960*/  IMAD.U32 R0, RZ, RZ, UR12 ;  /* 0x0000000cff007e24 */ /* 0x000fe4000f8e00ff */
[----:B------:R-:W-:Y:S02]  /*7970*/  IMAD.U32 R2, RZ, RZ, UR30 ;  /* 0x0000001eff027e24 */ /* 0x000fe4000f8e00ff */
        /* <DEDUP_REMOVED lines=35> */
[----:B-1----:R-:W-:Y:S05]  /*7bb0*/  LDSM.16.M88.4 R16, [R214+0x10800] ;  /* 0x01080000d610783b */ /* 0x002fea0000000200 */
[----:B------:R-:W-:Y:S05]  /*7bc0*/  LDSM.16.M88.4 R24, [R214+0x11000] ;  /* 0x01100000d618783b */ /* 0x000fea0000000200 */
[----:B------:R-:W-:Y:S05]  /*7bd0*/  LDSM.16.M88.4 R168, [R214+0x11800] ;  /* 0x01180000d6a8783b */ /* 0x000fea0000000200 */
[----:B------:R-:W-:Y:S05]  /*7be0*/  LDSM.16.M88.4 R172, [R213] ;  /* 0x00000000d5ac783b */ /* 0x000fea0000000200 */
[----:B--2---:R-:W1:Y:S05]  /*7bf0*/  LDSM.16.M88.4 R8, [R214+0x10000] ;  /* 0x01000000d608783b */ /* 0x004e6a0000000200 */
[----:B------:R-:W0:Y:S05]  /*7c00*/  LDGDEPBAR ;  /* 0x00000000000079af */ /* 0x000e2a0000000000 */
[----:B------:R-:W2:Y:S05]  /*7c10*/  LDSM.16.M88.4 R176, [R212] ;  /* 0x00000000d4b0783b */ /* 0x000eaa0000000200 */
[----:B------:R-:W3:Y:S05]  /*7c20*/  LDSM.16.M88.4 R180, [R204] ;  /* 0x00000000ccb4783b */ /* 0x000eea0000000200 */
[----:B------:R-:W4:Y:S05]  /*7c30*/  LDSM.16.M88.4 R184, [R203] ;  /* 0x00000000cbb8783b */ /* 0x000f2a0000000200 */
        /* <DEDUP_REMOVED lines=10> */
[C---:B--2---:R-:W-:Y:S06]  /*7ce0*/  HMMA.16816.F32 R4, R172.reuse, R176, R4 ;  /* 0x000000b0ac04723c */ /* 0x044fec0000001804 */
[C---:B------:R-:W-:Y:S01]  /*7cf0*/  HMMA.16816.F32 R8, R172.reuse, R178, R8 ;  /* 0x000000b2ac08723c */ /* 0x040fe20000001808 */
[----:B------:R-:W2:Y:S05]  /*7d00*/  LDSM.16.M88.4 R176, [R211] ;  /* 0x00000000d3b0783b */ /* 0x000eaa0000000200 */
        /* <DEDUP_REMOVED lines=8> */
[----:B------:R-:W1:Y:S05]  /*7d90*/  LDSM.16.M88.4 R168, [R208+0x11800] ;  /* 0x01180000d0a8783b */ /* 0x000e6a0000000200 */
[C---:B--2---:R-:W-:Y:S01]  /*7da0*/  HMMA.16816.F32 R4, R176.reuse, R188, R4 ;  /* 0x000000bcb004723c */ /* 0x044fe20000001804 */
[----:B------:R-:W-:Y:S05]  /*7db0*/  LDSM.16.M88.4 R172, [R210] ;  /* 0x00000000d2ac783b */ /* 0x000fea0000000200 */
        /* <DEDUP_REMOVED lines=12> */
[----:B------:R-:W-:Y:S05]  /*7e80*/  LDSM.16.M88.4 R176, [R215+0x4000] ;  /* 0x00400000d7b0783b */ /* 0x000fea0000000200 */
        /* <DEDUP_REMOVED lines=14> */
[----:B------:R-:W2:Y:S05]  /*7f70*/  LDSM.16.M88.4 R188, [R200] ;  /* 0x00000000c8bc783b */ /* 0x000eaa0000000200 */
[C---:B---3--:R-:W-:Y:S06]  /*7f80*/  HMMA.16816.F32 R12, R176.reuse, R180, R12 ;  /* 0x000000b4b00c723c */ /* 0x048fec000000180c */
[C---:B------:R-:W-:Y:S01]  /*7f90*/  HMMA.16816.F32 R16, R176.reuse, R182, R16 ;  /* 0x000000b6b010723c */ /* 0x040fe20000001810 */
[----:B------:R-:W3:Y:S05]  /*7fa0*/  LDSM.16.M88.4 R180, [R199] ;  /* 0x00000000c7b4783b */ /* 0x000eea0000000200 */
[C---:B----4-:R-:W-:Y:S06]  /*7fb0*/  HMMA.16816.F32 R20, R176.reuse, R184, R20 ;  /* 0x000000b8b014723c */ /* 0x050fec0000001814 */
[C---:B------:R-:W-:Y:S01]  /*7fc0*/  HMMA.16816.F32 R24, R176.reuse, R186, R24 ;  /* 0x000000bab018723c */ /* 0x040fe20000001818 */
[----:B------:R-:W4:Y:S05]  /*7fd0*/  LDSM.16.M88.4 R184, [R198] ;  /* 0x00000000c6b8783b */ /* 0x000f2a0000000200 */
[C---:B-1----:R-:W-:Y:S06]  /*7fe0*/  HMMA.16816.F32 R28, R176.reuse, R168, R28 ;  /* 0x000000a8b01c723c */ /* 0x042fec000000181c */
[----:B------:R-:W-:Y:S01]  /*7ff0*/  HMMA.16816.F32 R32, R176, R170, R32 ;  /* 0x000000aab020723c */ /* 0x000fe20000001820 */
[----:B------:R-:W1:Y:S05]  /*8000*/  LDSM.16.M88.4 R168, [R197] ;  /* 0x00000000c5a8783b */ /* 0x000e6a0000000200 */
        /* <DEDUP_REMOVED lines=94> */
[----:B-----5:R-:W2:Y:S05]  /*85f0*/  LDSM.16.M88.4 R188, [R192] ;  /* 0x00000000c0bc783b */ /* 0x020eaa0000000200 */
        /* <DEDUP_REMOVED lines=30> */
[C---:B------:R-:W-:Y:S05]  /*87e0*/  HMMA.16816.F32 R24, R176.reuse, R186, R24 ;  /* 0x000000bab018723c */ /* 0x040fea0000001818 */
[C---:B------:R-:W-:Y:S01]  /*87f0*/  LEA R184, P5, R0.reuse, R236, 0x6 ;  /* 0x000000ec00b87211 */ /* 0x040fe200078a30ff */
[C---:B-1----:R-:W-:Y:S05]  /*8800*/  HMMA.16816.F32 R28, R176.reuse, R168, R28 ;  /* 0x000000a8b01c723c */ /* 0x042fea000000181c */
[C---:B------:R-:W-:Y:S01]  /*8810*/  LEA R186, P0, R0.reuse, R250, 0x6 ;  /* 0x000000fa00ba7211 */ /* 0x040fe200078030ff */
[----:B------:R-:W-:Y:S05]  /*8820*/  HMMA.16816.F32 R32, R176, R170, R32 ;  /* 0x000000aab020723c */ /* 0x000fea0000001820 */
[C---:B------:R-:W-:Y:S01]  /*8830*/  LEA.HI.X.SX32 R185, R0.reuse, R237, 0x6, P5 ;  /* 0x000000ed00b97211 */ /* 0x040fe200028f36ff */
[C---:B--2---:R-:W-:Y:S05]  /*8840*/  HMMA.16816.F32 R4, R172.reuse, R188, R4 ;  /* 0x000000bcac04723c */ /* 0x044fea0000001804 */
[----:B------:R-:W-:Y:S01]  /*8850*/  LEA.HI.X.SX32 R187, R0, R251, 0x6, P0 ;  /* 0x000000fb00bb7211 */ /* 0x000fe200000f36ff */
[----:B------:R-:W-:Y:S01]  /*8860*/  IMAD.WIDE.U32 R170, R186, UR6, RZ ;  /* 0x00000006baaa7c25 */ /* 0x000fe2000f8e00ff */
[C---:B------:R-:W-:Y:S04]  /*8870*/  HMMA.16816.F32 R8, R172.reuse, R190, R8 ;  /* 0x000000beac08723c */ /* 0x040fe80000001808 */
[----:B------:R-:W-:Y:S02]  /*8880*/  IMAD R168, R185, UR6, RZ ;  /* 0x00000006b9a87c24 */ /* 0x000fe4000f8e02ff */
[----:B------:R-:W-:Y:S01]  /*8890*/  IMAD R169, R187, UR6, RZ ;  /* 0x00000006bba97c24 */ /* 0x000fe2000f8e02ff */
[C---:B---3--:R-:W-:Y:S04]  /*88a0*/  HMMA.16816.F32 R12, R172.reuse, R180, R12 ;  /* 0x000000b4ac0c723c */ /* 0x048fe8000000180c */
[C---:B------:R-:W-:Y:S02]  /*88b0*/  IMAD R168, R184.reuse, UR7, R168 ;  /* 0x00000007b8a87c24 */ /* 0x040fe4000f8e02a8 */
[----:B------:R-:W-:Y:S01]  /*88c0*/  IMAD.WIDE.U32 R184, R184, UR6, RZ ;  /* 0x00000006b8b87c25 */ /* 0x000fe2000f8e00ff */
[C---:B------:R-:W-:Y:S04]  /*88d0*/  HMMA.16816.F32 R16, R172.reuse, R182, R16 ;  /* 0x000000b6ac10723c */ /* 0x040fe80000001810 */
[-C--:B------:R-:W-:Y:S01]  /*88e0*/  LEA R178, P0, R184, R241.reuse, 0x1 ;  /* 0x000000f1b8b27211 */ /* 0x080fe200078008ff */
[----:B------:R-:W-:Y:S02]  /*88f0*/  IMAD.IADD R168, R185, 0x1, R168 ;  /* 0x00000001b9a87824 */ /* 0x000fe400078e02a8 */
[----:B------:R-:W-:Y:S04]  /*8900*/  IMAD R169, R186, UR7, R169 ;  /* 0x00000007baa97c24 */ /* 0x000fe8000f8e02a9 */
[-C--:B------:R-:W-:Y:S01]  /*8910*/  LEA.HI.X R179, R184, R240.reuse, R168, 0x1, P0 ;  /* 0x000000f0b8b37211 */ /* 0x080fe200000f0ca8 */
[----:B------:R-:W-:Y:S01]  /*8920*/  IMAD.IADD R169, R171, 0x1, R169 ;  /* 0x00000001aba97824 */ /* 0x000fe200078e02a9 */
[----:B------:R-:W-:Y:S01]  /*8930*/  LEA R176, P0, R170, R241, 0x1 ;  /* 0x000000f1aab07211 */ /* 0x000fe200078008ff */
[----:B------:R-:W-:Y:S03]  /*8940*/  IMAD R0, R2, -0x40, R242 ;  /* 0xffffffc002007824 */ /* 0x000fe600078e02f2 */
[----:B------:R-:W-:Y:S01]  /*8950*/  LEA.HI.X R177, R170, R240, R169, 0x1, P0 ;  /* 0x000000f0aab17211 */ /* 0x000fe200000f0ca9 */
[C---:B------:R-:W-:Y:S01]  /*8960*/  VIADD R186, R0.reuse, 0xffffffff ;  /* 0xffffffff00ba7836 */ /* 0x040fe20000000000 */
[----:B------:R-:W1:Y:S01]  /*8970*/  LDSM.16.M88.4 R168, [R201+0x7000] ;  /* 0x00700000c9a8783b */ /* 0x000e620000000200 */
[C---:B------:R-:W-:Y:S02]  /*8980*/  VIADD R2, R0.reuse, 0x8 ;  /* 0x0000000800027836 */ /* 0x040fe40000000000 */
[----:B------:R-:W-:Y:S01]  /*8990*/  VIADD R184, R0, 0xfffffff0 ;  /* 0xfffffff000b87836 */ /* 0x000fe20000000000 */
[----:B------:R-:W-:Y:S01]  /*89a0*/  ISETP.GE.AND P6, PT, R186, RZ, PT ;  /* 0x000000ffba00720c */ /* 0x000fe20003fc6270 */
[----:B------:R-:W-:Y:S01]  /*89b0*/  VIADD R188, R0, 0xfffffff8 ;  /* 0xfffffff800bc7836 */ /* 0x000fe20000000000 */
[----:B------:R-:W-:Y:S01]  /*89c0*/  ISETP.GE.AND P5, PT, R2, RZ, PT ;  /* 0x000000ff0200720c */ /* 0x000fe20003fa6270 */
[C---:B------:R-:W-:Y:S02]  /*89d0*/  VIADD R187, R0.reuse, 0xfffffff7 ;  /* 0xfffffff700bb7836 */ /* 0x040fe40000000000 */
[----:B------:R-:W-:Y:S01]  /*89e0*/  VIADD R189, R0, 0xffffffe7 ;  /* 0xffffffe700bd7836 */ /* 0x000fe20000000000 */
[----:B------:R-:W-:Y:S01]  /*89f0*/  ISETP.GE.AND P0, PT, R188, RZ, PT ;  /* 0x000000ffbc00720c */ /* 0x000fe20003f06270 */
[C---:B------:R-:W-:Y:S02]  /*8a00*/  VIADD R185, R0.reuse, 0xffffffef ;  /* 0xffffffef00b97836 */ /* 0x040fe40000000000 */
[C---:B------:R-:W-:Y:S02]  /*8a10*/  VIADD R190, R0.reuse, 0xffffffe8 ;  /* 0xffffffe800be7836 */ /* 0x040fe40000000000 */
[C---:B------:R-:W-:Y:S02]  /*8a20*/  VIADD R183, R0.reuse, 0xffffffe0 ;  /* 0xffffffe000b77836 */ /* 0x040fe40000000000 */
[C---:B------:R-:W-:Y:S01]  /*8a30*/  @!P6 IADD3 R186, -R0.reuse, 0x1, RZ ;  /* 0x0000000100bae810 */ /* 0x040fe20007ffe1ff */
[----:B------:R-:W-:Y:S01]  /*8a40*/  VIADD R182, R0, 0xffffffdf ;  /* 0xffffffdf00b67836 */ /* 0x000fe20000000000 */
[----:B------:R-:W-:Y:S01]  /*8a50*/  ISETP.GE.AND P6, PT, R184, RZ, PT ;  /* 0x000000ffb800720c */ /* 0x000fe20003fc6270 */
[C---:B------:R-:W-:Y:S01]  /*8a60*/  VIADD R181, R0.reuse, 0xffffffd0 ;  /* 0xffffffd000b57836 */ /* 0x040fe20000000000 */
[C---:B------:R-:W-:Y:S01]  /*8a70*/  @!P5 IADD3 R2, -R0.reuse, -0x8, RZ ;  /* 0xfffffff80002d810 */ /* 0x040fe20007ffe1ff */
[C---:B------:R-:W-:Y:S01]  /*8a80*/  VIADD R191, R0.reuse, 0x7 ;  /* 0x0000000700bf7836 */ /* 0x040fe20000000000 */
[----:B------:R-:W-:Y:S02]  /*8a90*/  ISETP.GE.AND P5, PT, R187, RZ, PT ;  /* 0x000000ffbb00720c */ /* 0x000fe40003fa6270 */
[----:B------:R-:W-:Y:S02]  /*8aa0*/  I2FP.F32.S32 R2, R2 ;  /* 0x0000000200027245 */ /* 0x000fe40000201400 */
[----:B------:R-:W-:Y:S02]  /*8ab0*/  @!P0 IADD3 R188, -R0, 0x8, RZ ;  /* 0x0000000800bc8810 */ /* 0x000fe40007ffe1ff */
[----:B------:R-:W-:Y:S01]  /*8ac0*/  ISETP.GE.AND P0, PT, R185, RZ, PT ;  /* 0x000000ffb900720c */ /* 0x000fe20003f06270 */
[----:B------:R-:W-:Y:S01]  /*8ad0*/  FFMA.FTZ R6, R2, -UR5, R6 ;  /* 0x8000000502067c23 */ /* 0x000fe20008010006 */
[----:B------:R-:W-:Y:S02]  /*8ae0*/  IABS R2, R0 ;  /* 0x0000000000027213 */ /* 0x000fe40000000000 */
[C---:B------:R-:W-:Y:S02]  /*8af0*/  @!P6 IADD3 R184, -R0.reuse, 0x10, RZ ;  /* 0x0000001000b8e810 */ /* 0x040fe40007ffe1ff */
[----:B------:R-:W-:Y:S01]  /*8b00*/  ISETP.GE.AND P6, PT, R189, RZ, PT ;  /* 0x000000ffbd00720c */ /* 0x000fe20003fc6270 */
[----:B------:R-:W-:Y:S01]  /*8b10*/  IMAD.MOV.U32 R180, RZ, RZ, R2 ;  /* 0x000000ffffb47224 */ /* 0x000fe200078e0002 */
[C---:B------:R-:W-:Y:S01]  /*8b20*/  @!P5 IADD3 R187, -R0.reuse, 0x9, RZ ;  /* 0x0000000900bbd810 */ /* 0x040fe20007ffe1ff */
[----:B------:R-:W-:Y:S01]  /*8b30*/  VIADD R2, R0, 0xffffffd8 ;  /* 0xffffffd800027836 */ /* 0x000fe20000000000 */
[----:B------:R-:W-:Y:S01]  /*8b40*/  ISETP.GE.AND P5, PT, R190, RZ, PT ;  /* 0x000000ffbe00720c */ /* 0x000fe20003fa6270 */
[C---:B-1----:R-:W-:Y:S03]  /*8b50*/  HMMA.16816.F32 R20, R172.reuse, R168, R20 ;  /* 0x000000a8ac14723c */ /* 0x042fe60000001814 */
[C---:B------:R-:W-:Y:S02]  /*8b60*/  @!P0 IADD3 R185, -R0.reuse, 0x11, RZ ;  /* 0x0000001100b98810 */ /* 0x040fe40007ffe1ff */
[----:B------:R-:W-:Y:S01]  /*8b70*/  I2FP.F32.S32 R180, R180 ;  /* 0x000000b400b47245 */ /* 0x000fe20000201400 */
[C---:B------:R-:W-:Y:S01]  /*8b80*/  HMMA.16816.F32 R24, R172.reuse, R170, R24 ;  /* 0x000000aaac18723c */ /* 0x040fe20000001818 */
[----:B------:R-:W1:Y:S01]  /*8b90*/  LDSM.16.M88.4 R168, [R201+0x7800] ;  /* 0x00780000c9a8783b */ /* 0x000e620000000200 */
[----:B------:R-:W-:Y:S04]  /*8ba0*/  DEPBAR.LE SB0, 0x0 ;  /* 0x000080000000791a */ /* 0x000fe80000000000 */
[----:B------:R-:W-:Y:S01]  /*8bb0*/  @!P6 IADD3 R189, -R0, 0x19, RZ ;  /* 0x0000001900bde810 */ /* 0x000fe20007ffe1ff */
[----:B------:R-:W-:Y:S01]  /*8bc0*/  BAR.SYNC.DEFER_BLOCKING 0x0 ;  /* 0x0000000000007b1d */ /* 0x000fe20000010000 */
[----:B------:R-:W-:Y:S02]  /*8bd0*/  ISETP.GE.AND P6, PT, R2, RZ, PT ;  /* 0x000000ff0200720c */ /* 0x000fe40003fc6270 */
[----:B------:R-:W-:Y:S01]  /*8be0*/  ISETP.GE.AND P0, PT, R183, RZ, PT ;  /* 0x000000ffb700720c */ /* 0x000fe20003f06270 */
[----:B------:R-:W-:Y:S01]  /*8bf0*/  FFMA.FTZ R4, R180, -UR5, R4 ;  /* 0x80000005b4047c23 */ /* 0x000fe20008010004 */
[----:B------:R-:W-:Y:S01]  /*8c00*/  @!P5 IADD3 R190, -R0, 0x18, RZ ;  /* 0x0000001800bed810 */ /* 0x000fe20007ffe1ff */
[----:B------:R-:W-:Y:S01]  /*8c10*/  FFMA.FTZ R10, R180, -UR5, R10 ;  /* 0x80000005b40a7c23 */ /* 0x000fe2000801000a */
[----:B------:R-:W-:Y:S01]  /*8c20*/  ISETP.GE.AND P5, PT, R182, RZ, PT ;  /* 0x000000ffb600720c */ /* 0x000fe20003fa6270 */
[----:B------:R-:W-:Y:S01]  /*8c30*/  VIADD R180, R0, 0xffffffcf ;  /* 0xffffffcf00b47836 */ /* 0x000fe20000000000 */
[----:B------:R-:W-:Y:S02]  /*8c40*/  I2FP.F32.S32 R186, R186 ;  /* 0x000000ba00ba7245 */ /* 0x000fe40000201400 */
[----:B------:R-:W-:Y:S02]  /*8c50*/  I2FP.F32.S32 R188, R188 ;  /* 0x000000bc00bc7245 */ /* 0x000fe40000201400 */
[----:B------:R-:W-:Y:S01]  /*8c60*/  I2FP.F32.S32 R187, R187 ;  /* 0x000000bb00bb7245 */ /* 0x000fe20000201400 */
[----:B------:R-:W-:Y:S01]  /*8c70*/  FFMA.FTZ R5, R186, -UR5, R5 ;  /* 0x80000005ba057c23 */ /* 0x000fe20008010005 */
[----:B------:R-:W-:Y:S01]  /*8c80*/  @!P6 IADD3 R2, -R0, 0x28, RZ ;  /* 0x000000280002e810 */ /* 0x000fe20007ffe1ff */
[----:B------:R-:W-:Y:S01]  /*8c90*/  FFMA.FTZ R11, R186, -UR5, R11 ;  /* 0x80000005ba0b7c23 */ /* 0x000fe2000801000b */
[----:B------:R-:W-:Y:S01]  /*8ca0*/  ISETP.GE.AND P6, PT, R180, RZ, PT ;  /* 0x000000ffb400720c */ /* 0x000fe20003fc6270 */
[C---:B------:R-:W-:Y:S01]  /*8cb0*/  VIADD R186, R0.reuse, 0xffffffd7 ;  /* 0xffffffd700ba7836 */ /* 0x040fe20000000000 */
[----:B------:R-:W-:Y:S01]  /*8cc0*/  @!P0 IADD3 R183, -R0, 0x20, RZ ;  /* 0x0000002000b78810 */ /* 0x000fe20007ffe1ff */
[----:B------:R-:W-:Y:S01]  /*8cd0*/  FFMA.FTZ R8, R188, -UR5, R8 ;  /* 0x80000005bc087c23 */ /* 0x000fe20008010008 */
[----:B------:R-:W-:Y:S01]  /*8ce0*/  @!P5 IADD3 R182, -R0, 0x21, RZ ;  /* 0x0000002100b6d810 */ /* 0x000fe20007ffe1ff */
[----:B------:R-:W-:Y:S01]  /*8cf0*/  FFMA.FTZ R9, R187, -UR5, R9 ;  /* 0x80000005bb097c23 */ /* 0x000fe20008010009 */
[----:B------:R-:W-:Y:S01]  /*8d00*/  ISETP.GE.AND P0, PT, R186, RZ, PT ;  /* 0x000000ffba00720c */ /* 0x000fe20003f06270 */
[----:B------:R-:W-:Y:S01]  /*8d10*/  FFMA.FTZ R14, R188, -UR5, R14 ;  /* 0x80000005bc0e7c23 */ /* 0x000fe2000801000e */
[----:B------:R-:W-:Y:S01]  /*8d20*/  ISETP.GE.AND P5, PT, R181, RZ, PT ;  /* 0x000000ffb500720c */ /* 0x000fe20003fa6270 */
[----:B------:R-:W-:Y:S01]  /*8d30*/  FFMA.FTZ R15, R187, -UR5, R15 ;  /* 0x80000005bb0f7c23 */ /* 0x000fe2000801000f */
[----:B------:R-:W-:Y:S01]  /*8d40*/  I2FP.F32.S32 R184, R184 ;  /* 0x000000b800b87245 */ /* 0x000fe20000201400 */
[C---:B------:R-:W-:Y:S01]  /*8d50*/  VIADD R188, R0.reuse, 0xffffffc8 ;  /* 0xffffffc800bc7836 */ /* 0x040fe20000000000 */
[----:B------:R-:W-:Y:S01]  /*8d60*/  I2FP.F32.S32 R185, R185 ;  /* 0x000000b900b97245 */ /* 0x000fe20000201400 */
[C---:B------:R-:W-:Y:S01]  /*8d70*/  VIADD R187, R0.reuse, 0xffffffc7 ;  /* 0xffffffc700bb7836 */ /* 0x040fe20000000000 */
[----:B------:R-:W-:Y:S01]  /*8d80*/  @!P6 IADD3 R180, -R0, 0x31, RZ ;  /* 0x0000003100b4e810 */ /* 0x000fe20007ffe1ff */
[----:B------:R-:W-:Y:S01]  /*8d90*/  FFMA.FTZ R12, R184, -UR5, R12 ;  /* 0x80000005b80c7c23 */ /* 0x000fe2000801000c */
[----:B------:R-:W-:Y:S01]  /*8da0*/  ISETP.GE.AND P6, PT, R191, RZ, PT ;  /* 0x000000ffbf00720c */ /* 0x000fe20003fc6270 */
[C---:B-1----:R-:W-:Y:S05]  /*8db0*/  HMMA.16816.F32 R28, R172.reuse, R168, R28 ;  /* 0x000000a8ac1c723c */ /* 0x042fea000000181c */
[----:B------:R-:W-:Y:S01]  /*8dc0*/  @!P0 IADD3 R186, -R0, 0x29, RZ ;  /* 0x0000002900ba8810 */ /* 0x000fe20007ffe1ff */
[----:B------:R-:W-:Y:S01]  /*8dd0*/  FFMA.FTZ R18, R184, -UR5, R18 ;  /* 0x80000005b8127c23 */ /* 0x000fe20008010012 */
[----:B------:R-:W-:Y:S01]  /*8de0*/  @!P5 IADD3 R181, -R0, 0x30, RZ ;  /* 0x0000003000b5d810 */ /* 0x000fe20007ffe1ff */
[----:B------:R-:W-:Y:S01]  /*8df0*/  FFMA.FTZ R13, R185, -UR5, R13 ;  /* 0x80000005b90d7c23 */ /* 0x000fe2000801000d */
[----:B------:R-:W-:Y:S01]  /*8e00*/  ISETP.GE.AND P0, PT, R188, RZ, PT ;  /* 0x000000ffbc00720c */ /* 0x000fe20003f06270 */
[----:B------:R-:W-:Y:S03]  /*8e10*/  HMMA.16816.F32 R32, R172, R170, R32 ;  /* 0x000000aaac20723c */ /* 0x000fe60000001820 */
[----:B------:R-:W-:Y:S01]  /*8e20*/  ISETP.GE.AND P5, PT, R187, RZ, PT ;  /* 0x000000ffbb00720c */ /* 0x000fe20003fa6270 */
[----:B------:R-:W-:Y:S01]  /*8e30*/  FFMA.FTZ R19, R185, -UR5, R19 ;  /* 0x80000005b9137c23 */ /* 0x000fe20008010013 */
[----:B------:R-:W-:Y:S02]  /*8e40*/  @!P6 IADD3 R191, -R0, -0x7, RZ ;  /* 0xfffffff900bfe810 */ /* 0x000fe40007ffe1ff */
[----:B------:R-:W-:Y:S04]  /*8e50*/  FMNMX.FTZ R184, R4, R3, !PT ;  /* 0x0000000304b87209 */ /* 0x000fe80007810000 */
[----:B------:R-:W-:Y:S02]  /*8e60*/  FMNMX.FTZ R184, R5, R184, !PT ;  /* 0x000000b805b87209 */ /* 0x000fe40007810000 */
[----:B------:R-:W-:Y:S02]  /*8e70*/  @!P0 IADD3 R188, -R0, 0x38, RZ ;  /* 0x0000003800bc8810 */ /* 0x000fe40007ffe1ff */
[----:B------:R-:W-:Y:S02]  /*8e80*/  FMNMX.FTZ R184, R8, R184, !PT ;  /* 0x000000b808b87209 */ /* 0x000fe40007810000 */
[----:B------:R-:W-:Y:S02]  /*8e90*/  @!P5 IADD3 R187, -R0, 0x39, RZ ;  /* 0x0000003900bbd810 */ /* 0x000fe40007ffe1ff */
[----:B------:R-:W-:Y:S02]  /*8ea0*/  I2FP.F32.S32 R0, R191 ;  /* 0x000000bf00007245 */ /* 0x000fe40000201400 */
[----:B------:R-:W-:Y:S02]  /*8eb0*/  FMNMX.FTZ R184, R9, R184, !PT ;  /* 0x000000b809b87209 */ /* 0x000fe40007810000 */
[----:B------:R-:W-:Y:S01]  /*8ec0*/  I2FP.F32.S32 R190, R190 ;  /* 0x000000be00be7245 */ /* 0x000fe20000201400 */
[----:B------:R-:W-:Y:S01]  /*8ed0*/  FFMA.FTZ R7, R0, -UR5, R7 ;  /* 0x8000000500077c23 */ /* 0x000fe20008010007 */
        /* <DEDUP_REMOVED lines=13> */
[----:B------:R-:W-:Y:S01]  /*8fb0*/  I2FP.F32.S32 R2, R2 ;  /* 0x0000000200027245 */ /* 0x000fe20000201400 */
        /* <DEDUP_REMOVED lines=42> */
[----:B------:R-:W-:Y:S06]  /*9260*/  @P5 BRA `(.L_x_1746) ;  /* 0xffffffdc00dc5947 */ /* 0x000fec000383ffff */
.L_x_1745:
[----:B------:R-:W2:Y:S01]  /*9270*/  SHFL.BFLY PT, R2, R0, 0x2, 0x1f ;  /* 0x0c401f0000027f89 */ /* 0x000ea200000e0000 */
[----:B------:R-:W-:Y:S01]  /*9280*/  USHF.L.U32 UR30, UR30, 0x1, URZ ;  /* 0x000000011e1e7899 */ /* 0x000fe2000800063f */
[----:B-1----:R-:W-:Y:S01]  /*9290*/  MOV R170, UR33 ;  /* 0x0000002100aa7c02 */ /* 0x002fe20008000f00 */
[----:B------:R-:W-:Y:S05]  /*92a0*/  UIADD3 UR12, UR33, -0x4498517b, URZ ;  /* 0xbb67ae85210c7890 */ /* 0x000fea000fffe03f */
[----:B------:R-:W1:Y:S01]  /*92b0*/  SHFL.BFLY PT, R168, R172, 0x2, 0x1f ;  /* 0x0c401f00aca87f89 */ /* 0x000e6200000e0000 */
[----:B------:R-:W-:Y:S01]  /*92c0*/  UIADD3 UR22, UR32, -0x61c88647, URZ ;  /* 0x9e3779b920167890 */ /* 0x000fe2000fffe03f */
[----:B------:R-:W-:Y:S01]  /*92d0*/  MOV R188, UR8 ;  /* 0x0000000800bc7c02 */ /* 0x000fe20008000f00 */
[----:B------:R-:W-:Y:S05]  /*92e0*/  UIADD3 UR21, UR32, 0x3c6ef372, URZ ;  /* 0x3c6ef37220157890 */ /* 0x000fea000fffe03f */
[----:B------:R-:W-:Y:S01]  /*92f0*/  STL [R1+0xc], R192 ;  /* 0x00000cc001007387 */ /* 0x000fe20000100800 */
[----:B------:R-:W-:Y:S01]  /*9300*/  LOP3.LUT R170, R249, UR30, R170, 0x96, !PT ;  /* 0x0000001ef9aa7c12 */ /* 0x000fe2000f8e96aa */
[----:B------:R-:W-:Y:S01]  /*9310*/  UIADD3 UR20, UR33, 0x76cf5d0a, URZ ;  /* 0x76cf5d0a21147890 */ /* 0x000fe2000fffe03f */
[----:B------:R-:W-:Y:S01]  /*9320*/  LOP3.LUT R169, R245, UR12, R248, 0x96, !PT ;  /* 0x0000000cf5a97c12 */ /* 0x000fe2000f8e96f8 */
[----:B------:R-:W-:Y:S01]  /*9330*/  STL [R1+0x8], R167 ;  /* 0x000008a701007387 */ /* 0x000fe20000100800 */
[----:B------:R-:W-:Y:S01]  /*9340*/  UIADD3 UR14, UR33, 0x32370b8f, URZ ;  /* 0x32370b8f210e7890 */ /* 0x000fe2000fffe03f */
[----:B------:R-:W-:Y:S01]  /*9350*/  IMAD.WIDE.U32 R170, R170, -0x326172a9, RZ ;  /* 0xcd9e8d57aaaa7825 */ /* 0x000fe200078e00ff */
[----:B------:R-:W-:Y:S01]  /*9360*/  UIADD3 UR15, UR32, -0x255992d5, URZ ;  /* 0xdaa66d2b200f7890 */ /* 0x000fe2000fffe03f */
[----:B------:R3:W-:Y:S01]  /*9370*/  STL [R1+0x4], R166 ;  /* 0x000004a601007387 */ /* 0x0007e20000100800 */
[----:B------:R-:W-:Y:S01]  /*9380*/  UIADD3 UR13, UR32, 0x78dde6e4, URZ ;  /* 0x78dde6e4200d7890 */ /* 0x000fe2000fffe03f */
[----:B------:R-:W-:Y:S01]  /*9390*/  PRMT R188, R188, R227, UR8 ;  /* 0x00000008bcbc7e16 */ /* 0x000fe200080000e3 */
[----:B------:R-:W-:Y:S01]  /*93a0*/  UIADD3 UR12, UR33, -0x126145ec, URZ ;  /* 0xed9eba14210c7890 */ /* 0x000fe2000fffe03f */
[----:B------:R-:W-:Y:S01]  /*93b0*/  LDSM.16.MT88.4 R176, [R207+0x18000] ;  /* 0x01800000cfb0783b */ /* 0x000fe20000004200 */
[----:B------:R-:W-:Y:S02]  /*93c0*/  UIADD3 UR24, UR32, -0x4ab325aa, URZ ;  /* 0xb54cda5620187890 */ /* 0x000fe4000fffe03f */
[----:B------:R-:W-:Y:S02]  /*93d0*/  UIADD3 UR23, UR33, 0x646e171e, URZ ;  /* 0x646e171e21177890 */ /* 0x000fe4000fffe03f */
[----:B------:R-:W-:Y:S02]  /*93e0*/  UIADD3 UR30, UR30, 0x1, URZ ;  /* 0x000000011e1e7890 */ /* 0x000fe4000fffe03f */
[----:B------:R-:W-:Y:S01]  /*93f0*/  UIADD3 UR11, UR11, 0x1, URZ ;  /* 0x000000010b0b7890 */ /* 0x000fe2000fffe03f */
[----:B------:R-:W-:Y:S01]  /*9400*/  STL [R1], R165 ;  /* 0x000000a501007387 */ /* 0x000fe20000100800 */
[----:B---3--:R-:W-:Y:S05]  /*9410*/  IMAD.WIDE.U32 R166, R169, -0x326172a9, RZ ;  /* 0xcd9e8d57a9a67825 */ /* 0x008fea00078e00ff */
[----:B------:R-:W-:Y:S02]  /*9420*/  LOP3.LUT R170, R167, UR21, R170, 0x96, !PT ;  /* 0x00000015a7aa7c12 */ /* 0x000fe4000f8e96aa */
[----:B--2---:R-:W-:Y:S02]  /*9430*/  FMNMX.FTZ R2, R0, R2, !PT ;  /* 0x0000000200027209 */ /* 0x004fe40007810000 */
[----:B-1----:R-:W-:Y:S03]  /*9440*/  FMNMX.FTZ R172, R172, R168, !PT ;  /* 0x000000a8acac7209 */ /* 0x002fe60007810000 */
[----:B------:R-:W1:Y:S08]  /*9450*/  SHFL.BFLY PT, R0, R2, 0x1, 0x1f ;  /* 0x0c201f0002007f89 */ /* 0x000e7000000e0000 */
[----:B------:R-:W2:Y:S01]  /*9460*/  SHFL.BFLY PT, R168, R172, 0x1, 0x1f ;  /* 0x0c201f00aca87f89 */ /* 0x000ea200000e0000 */
[----:B-1----:R-:W-:Y:S02]  /*9470*/  FMNMX.FTZ R0, R2, R0, !PT ;  /* 0x0000000002007209 */ /* 0x002fe40007810000 */
[----:B--2---:R-:W-:Y:S03]  /*9480*/  FMNMX.FTZ R2, R172, R168, !PT ;  /* 0x000000a8ac027209 */ /* 0x004fe60007810000 */
[----:B------:R-:W-:Y:S01]  /*9490*/  FMUL.FTZ R189, R0, UR4 ;  /* 0x0000000400bd7c20 */ /* 0x000fe20008410000 */
[----:B------:R-:W-:Y:S01]  /*94a0*/  LOP3.LUT R168, R171, UR22, R246, 0x96, !PT ;  /* 0x00000016aba87c12 */ /* 0x000fe2000f8e96f6 */
[----:B------:R-:W-:Y:S01]  /*94b0*/  IMAD.WIDE.U32 R170, R170, -0x2daee0ad, RZ ;  /* 0xd2511f53aaaa7825 */ /* 0x000fe200078e00ff */
[C---:B------:R-:W-:Y:S03]  /*94c0*/  FSETP.NEU.FTZ.AND P0, PT, R2.reuse, -INF , PT ;  /* 0xff8000000200780b */ /* 0x040fe60003f1d000 */
[----:B------:R-:W-:Y:S01]  /*94d0*/  FMUL.FTZ R190, R2, UR4 ;  /* 0x0000000402be7c20 */ /* 0x000fe20008410000 */
[----:B------:R-:W-:Y:S04]  /*94e0*/  IMAD.WIDE.U32 R168, R168, -0x2daee0ad, RZ ;  /* 0xd2511f53a8a87825 */ /* 0x000fe800078e00ff */
[----:B------:R-:W-:Y:S01]  /*94f0*/  FADD.FTZ R164, -R0, R164 ;  /* 0x000000a400a47221 */ /* 0x000fe20000010100 */
[----:B------:R-:W-:Y:S01]  /*9500*/  FADD.FTZ R3, -R2, R3 ;  /* 0x0000000302037221 */ /* 0x000fe20000010100 */
[----:B------:R-:W-:Y:S02]  /*9510*/  FSEL R190, R190, RZ, P0 ;  /* 0x000000ffbebe7208 */ /* 0x000fe40000000000 */
[----:B------:R-:W-:Y:S01]  /*9520*/  FMUL.FTZ R164, R164, UR4 ;  /* 0x00000004a4a47c20 */ /* 0x000fe20008410000 */
[----:B------:R-:W-:Y:S01]  /*9530*/  LOP3.LUT R169, R169, UR20, R244, 0x96, !PT ;  /* 0x00000014a9a97c12 */ /* 0x000fe2000f8e96f4 */
[----:B------:R-:W-:Y:S01]  /*9540*/  FMUL.FTZ R3, R3, UR4 ;  /* 0x0000000403037c20 */ /* 0x000fe20008410000 */
[----:B------:R-:W-:Y:S01]  /*9550*/  LOP3.LUT R168, R171, UR14, R168, 0x96, !PT ;  /* 0x0000000eaba87c12 */ /* 0x000fe2000f8e96a8 */
[--C-:B------:R-:W-:Y:S01]  /*9560*/  FFMA.FTZ R183, R8, UR4, -R190.reuse ;  /* 0x0000000408b77c23 */ /* 0x100fe200080108be */
[--C-:B------:R-:W-:Y:S01]  /*9570*/  FFMA.FTZ R182, R9, UR4, -R190.reuse ;  /* 0x0000000409b67c23 */ /* 0x100fe200080108be */
[----:B------:R-:W-:Y:S01]  /*9580*/  IMAD.WIDE.U32 R172, R169, -0x326172a9, RZ ;  /* 0xcd9e8d57a9ac7825 */ /* 0x000fe200078e00ff */
[----:B------:R-:W-:Y:S01]  /*9590*/  FSETP.NEU.FTZ.AND P0, PT, R0, -INF , PT ;  /* 0xff8000000000780b */ /* 0x000fe20003f1d000 */
[----:B------:R-:W1:Y:S02]  /*95a0*/  MUFU.EX2 R164, R164 ;  /* 0x000000a400a47308 */ /* 0x000e640000000800 */
[----:B------:R-:W-:Y:S01]  /*95b0*/  FFMA.FTZ R186, R4, UR4, -R190 ;  /* 0x0000000404ba7c23 */ /* 0x000fe200080108be */
[----:B------:R-:W-:Y:S01]  /*95c0*/  IMAD.WIDE.U32 R168, R168, -0x326172a9, RZ ;  /* 0xcd9e8d57a8a87825 */ /* 0x000fe200078e00ff */
[----:B------:R-:W-:Y:S02]  /*95d0*/  LOP3.LUT R8, R173, UR15, R166, 0x96, !PT ;  /* 0x0000000fad087c12 */ /* 0x000fe4000f8e96a6 */
[----:B------:R-:W-:Y:S01]  /*95e0*/  FSEL R189, R189, RZ, P0 ;  /* 0x000000ffbdbd7208 */ /* 0x000fe20000000000 */
[----:B------:R-:W-:Y:S01]  /*95f0*/  FFMA.FTZ R184, R5, UR4, -R190 ;  /* 0x0000000405b87c23 */ /* 0x000fe200080108be */
[----:B------:R-:W-:Y:S01]  /*9600*/  LOP3.LUT R9, R169, UR13, R172, 0x96, !PT ;  /* 0x0000000da9097c12 */ /* 0x000fe2000f8e96ac */
[----:B------:R-:W-:Y:S01]  /*9610*/  IMAD.WIDE.U32 R172, R8, -0x2daee0ad, RZ ;  /* 0xd2511f5308ac7825 */ /* 0x000fe200078e00ff */
[----:B------:R-:W-:Y:S03]  /*9620*/  MUFU.EX2 R183, R183 ;  /* 0x000000b700b77308 */ /* 0x000fe60000000800 */
[--C-:B------:R-:W-:Y:S01]  /*9630*/  FFMA.FTZ R181, R10, UR4, -R189.reuse ;  /* 0x000000040ab57c23 */ /* 0x100fe200080108bd */
[----:B------:R-:W-:Y:S01]  /*9640*/  IMAD.WIDE.U32 R174, R9, -0x2daee0ad, RZ ;  /* 0xd2511f5309ae7825 */ /* 0x000fe200078e00ff */
[----:B------:R-:W-:Y:S03]  /*9650*/  LOP3.LUT R4, R173, UR12, R170, 0x96, !PT ;  /* 0x0000000cad047c12 */ /* 0x000fe6000f8e96aa */
[--C-:B------:R-:W-:Y:S01]  /*9660*/  FFMA.FTZ R180, R11, UR4, -R189.reuse ;  /* 0x000000040bb47c23 */ /* 0x100fe200080108bd */
[--C-:B------:R-:W-:Y:S01]  /*9670*/  FFMA.FTZ R187, R6, UR4, -R189.reuse ;  /* 0x0000000406bb7c23 */ /* 0x100fe200080108bd */
[----:B------:R-:W-:Y:S01]  /*9680*/  LOP3.LUT R8, R175, UR9, R172, 0x96, !PT ;  /* 0x00000009af087c12 */ /* 0x000fe2000f8e96ac */
[----:B------:R-:W-:Y:S01]  /*9690*/  IMAD.WIDE.U32 R10, R4, -0x326172a9, RZ ;  /* 0xcd9e8d57040a7825 */ /* 0x000fe200078e00ff */
[----:B------:R-:W-:Y:S01]  /*96a0*/  MOV R9, R175 ;  /* 0x000000af00097202 */ /* 0x000fe20000000f00 */
[----:B------:R-:W2:Y:S02]  /*96b0*/  MUFU.EX2 R182, R182 ;  /* 0x000000b600b67308 */ /* 0x000ea40000000800 */
[----:B------:R-:W-:Y:S01]  /*96c0*/  FFMA.FTZ R185, R7, UR4, -R189 ;  /* 0x0000000407b97c23 */ /* 0x000fe200080108bd */
[----:B------:R-:W-:Y:S01]  /*96d0*/  IMAD.WIDE.U32 R172, R8, -0x326172a9, RZ ;  /* 0xcd9e8d5708ac7825 */ /* 0x000fe200078e00ff */
[----:B------:R-:W-:Y:S03]  /*96e0*/  LOP3.LUT R191, R11, UR10, R168, 0x96, !PT ;  /* 0x0000000a0bbf7c12 */ /* 0x000fe6000f8e96a8 */
[C---:B-1----:R-:W-:Y:S01]  /*96f0*/  FMUL.FTZ R11, R164.reuse, R159 ;  /* 0x0000009fa40b7220 */ /* 0x042fe20000410000 */
[----:B------:R-:W-:Y:S01]  /*9700*/  FMUL.FTZ R38, R164, R38 ;  /* 0x00000026a4267220 */ /* 0x000fe20000410000 */
[----:B------:R-:W-:Y:S01]  /*9710*/  LOP3.LUT R8, R172, 0xffff, RZ, 0xc0, !PT ;  /* 0x0000ffffac087812 */ /* 0x000fe200078ec0ff */
[----:B------:R-:W-:Y:S01]  /*9720*/  MUFU.EX2 R181, R181 ;  /* 0x000000b500b57308 */ /* 0x000fe20000000800 */
[----:B------:R-:W-:Y:S01]  /*9730*/  SHF.R.U32.HI R171, RZ, 0x10, R172 ;  /* 0x00000010ffab7819 */ /* 0x000fe200000116ac */
[C---:B------:R-:W-:Y:S01]  /*9740*/  FMUL.FTZ R39, R164.reuse, R39 ;  /* 0x00000027a4277220 */ /* 0x040fe20000410000 */
[----:B------:R-:W-:Y:S01]  /*9750*/  SHF.R.U32.HI R5, RZ, 0x8, R8 ;  /* 0x00000008ff057819 */ /* 0x000fe20000011608 */
[----:B------:R-:W-:Y:S01]  /*9760*/  FMUL.FTZ R42, R164, R42 ;  /* 0x0000002aa42a7220 */ /* 0x000fe20000410000 */
[----:B------:R-:W-:Y:S01]  /*9770*/  LOP3.LUT R170, R172, 0xff, RZ, 0xc0, !PT ;  /* 0x000000ffacaa7812 */ /* 0x000fe200078ec0ff */
[C---:B------:R-:W-:Y:S01]  /*9780*/  FMUL.FTZ R43, R164.reuse, R43 ;  /* 0x0000002ba42b7220 */ /* 0x040fe20000410000 */
[----:B------:R-:W-:Y:S03]  /*9790*/  SHF.R.U32.HI R4, RZ, 0x18, R172 ;  /* 0x00000018ff047819 */ /* 0x000fe600000116ac */
[----:B------:R-:W1:Y:S01]  /*97a0*/  MUFU.EX2 R180, R180 ;  /* 0x000000b400b47308 */ /* 0x000e620000000800 */
[----:B------:R-:W-:Y:S01]  /*97b0*/  MOV R8, R174 ;  /* 0x000000ae00087202 */ /* 0x000fe20000000f00 */
[C---:B------:R-:W-:Y:S01]  /*97c0*/  FMUL.FTZ R46, R164.reuse, R46 ;  /* 0x0000002ea42e7220 */ /* 0x040fe20000410000 */
[----:B------:R-:W-:Y:S01]  /*97d0*/  LOP3.LUT R169, R173, UR24, R10, 0x96, !PT ;  /* 0x00000018ada97c12 */ /* 0x000fe2000f8e960a */
[C---:B------:R-:W-:Y:S01]  /*97e0*/  FMUL.FTZ R10, R164.reuse, R158 ;  /* 0x0000009ea40a7220 */ /* 0x040fe20000410000 */
[----:B------:R-:W3:Y:S01]  /*97f0*/  LDSM.16.MT88.4 R172, [R209+0x18000] ;  /* 0x01800000d1ac783b */ /* 0x000ee20000004200 */
[----:B------:R-:W-:Y:S01]  /*9800*/  LOP3.LUT R171, R171, 0xff, RZ, 0xc0, !PT ;  /* 0x000000ffabab7812 */ /* 0x000fe200078ec0ff */
[C---:B------:R-:W-:Y:S03]  /*9810*/  FMUL.FTZ R47, R164.reuse, R47 ;  /* 0x0000002fa42f7220 */ /* 0x040fe60000410000 */
[----:B------:R-:W-:Y:S01]  /*9820*/  MUFU.EX2 R186, R186 ;  /* 0x000000ba00ba7308 */ /* 0x000fe20000000800 */
[C---:B------:R-:W-:Y:S01]  /*9830*/  LOP3.LUT R7, R169.reuse, 0xffff, RZ, 0xc0, !PT ;  /* 0x0000ffffa9077812 */ /* 0x040fe200078ec0ff */
[C---:B------:R-:W-:Y:S01]  /*9840*/  FMUL.FTZ R50, R164.reuse, R50 ;  /* 0x00000032a4327220 */ /* 0x040fe20000410000 */
[----:B------:R-:W-:Y:S01]  /*9850*/  SHF.R.U32.HI R6, RZ, 0x10, R169 ;  /* 0x00000010ff067819 */ /* 0x000fe200000116a9 */
[C---:B------:R-:W-:Y:S01]  /*9860*/  FMUL.FTZ R51, R164.reuse, R51 ;  /* 0x00000033a4337220 */ /* 0x040fe20000410000 */
[----:B------:R-:W-:Y:S01]  /*9870*/  LOP3.LUT R168, R169, 0xff, RZ, 0xc0, !PT ;  /* 0x000000ffa9a87812 */ /* 0x000fe200078ec0ff */
[----:B------:R-:W-:Y:S01]  /*9880*/  FMUL.FTZ R54, R164, R54 ;  /* 0x00000036a4367220 */ /* 0x000fe20000410000 */
[----:B------:R-:W-:Y:S03]  /*9890*/  PRMT R170, R170, 0x5410, R5 ;  /* 0x00005410aaaa7816 */ /* 0x000fe60000000005 */
[----:B------:R-:W4:Y:S01]  /*98a0*/  MUFU.EX2 R184, R184 ;  /* 0x000000b800b87308 */ /* 0x000f220000000800 */
[----:B------:R-:W-:Y:S01]  /*98b0*/  PRMT R171, R171, 0x5410, R4 ;  /* 0x00005410abab7816 */ /* 0x000fe20000000004 */
[C---:B------:R-:W-:Y:S01]  /*98c0*/  FMUL.FTZ R55, R164.reuse, R55 ;  /* 0x00000037a4377220 */ /* 0x040fe20000410000 */
[----:B------:R-:W-:Y:S01]  /*98d0*/  SHF.R.U32.HI R7, RZ, 0x8, R7 ;  /* 0x00000008ff077819 */ /* 0x000fe20000011607 */
[----:B------:R-:W-:Y:S01]  /*98e0*/  FMUL.FTZ R58, R164, R58 ;  /* 0x0000003aa43a7220 */ /* 0x000fe20000410000 */
[----:B------:R-:W-:Y:S01]  /*98f0*/  LOP3.LUT R6, R6, 0xff, RZ, 0xc0, !PT ;  /* 0x000000ff06067812 */ /* 0x000fe200078ec0ff */
[----:B------:R-:W-:Y:S01]  /*9900*/  FMUL.FTZ R59, R164, R59 ;  /* 0x0000003ba43b7220 */ /* 0x000fe20000410000 */
[----:B------:R-:W-:Y:S03]  /*9910*/  SHF.R.U32.HI R169, RZ, 0x18, R169 ;  /* 0x00000018ffa97819 */ /* 0x000fe600000116a9 */
[----:B------:R-:W-:Y:S01]  /*9920*/  MUFU.EX2 R187, R187 ;  /* 0x000000bb00bb7308 */ /* 0x000fe20000000800 */
[----:B------:R-:W-:Y:S01]  /*9930*/  PRMT R168, R168, 0x5410, R7 ;  /* 0x00005410a8a87816 */ /* 0x000fe20000000007 */
[----:B------:R-:W-:Y:S01]  /*9940*/  FMUL.FTZ R7, R164, R163 ;  /* 0x000000a3a4077220 */ /* 0x000fe20000410000 */
[----:B------:R-:W-:Y:S01]  /*9950*/  PRMT R169, R6, 0x5410, R169 ;  /* 0x0000541006a97816 */ /* 0x000fe200000000a9 */
[C---:B------:R-:W-:Y:S01]  /*9960*/  FMUL.FTZ R6, R164.reuse, R162 ;  /* 0x000000a2a4067220 */ /* 0x040fe20000410000 */
[--C-:B------:R-:W-:Y:S01]  /*9970*/  HSET2.LE.AND R170, R170, R188.reuse, PT ;  /* 0x000000bcaaaa7233 */ /* 0x100fe20003803000 */
[----:B------:R-:W-:Y:S01]  /*9980*/  FMUL.FTZ R62, R164, R62 ;  /* 0x0000003ea43e7220 */ /* 0x000fe20000410000 */
[--C-:B------:R-:W-:Y:S03]  /*9990*/  HSET2.LE.AND R171, R171, R188.reuse, PT ;  /* 0x000000bcabab7233 */ /* 0x100fe60003803000 */
[----:B------:R-:W3:Y:S01]  /*99a0*/  MUFU.EX2 R185, R185 ;  /* 0x000000b900b97308 */ /* 0x000ee20000000800 */
[----:B--2---:R-:W-:Y:S01]  /*99b0*/  F2FP.F16.F32.PACK_AB R5, R182, R183 ;  /* 0x000000b7b605723e */ /* 0x004fe200000000ff */
[----:B------:R-:W-:Y:S01]  /*99c0*/  FMUL.FTZ R63, R164, R63 ;  /* 0x0000003fa43f7220 */ /* 0x000fe20000410000 */
[----:B-1----:R-:W-:Y:S01]  /*99d0*/  F2FP.F16.F32.PACK_AB R4, R180, R181 ;  /* 0x000000b5b404723e */ /* 0x002fe200000000ff */
[----:B------:R-:W-:Y:S01]  /*99e0*/  FMUL.FTZ R66, R164, R66 ;  /* 0x00000042a4427220 */ /* 0x000fe20000410000 */
[----:B------:R-:W-:Y:S01]  /*99f0*/  LOP3.LUT R170, R170, R5, RZ, 0xc0, !PT ;  /* 0x00000005aaaa7212 */ /* 0x000fe200078ec0ff */
[C---:B------:R-:W-:Y:S01]  /*9a00*/  FMUL.FTZ R67, R164.reuse, R67 ;  /* 0x00000043a4437220 */ /* 0x040fe20000410000 */
[----:B------:R-:W-:Y:S03]  /*9a10*/  LOP3.LUT R171, R171, R4, RZ, 0xc0, !PT ;  /* 0x00000004abab7212 */ /* 0x000fe600078ec0ff */
[----:B------:R-:W1:Y:S01]  /*9a20*/  MUFU.EX2 R3, R3 ;  /* 0x0000000300037308 */ /* 0x000e620000000800 */
[--C-:B------:R-:W-:Y:S01]  /*9a30*/  HSET2.LE.AND R168, R168, R188.reuse, PT ;  /* 0x000000bca8a87233 */ /* 0x100fe20003803000 */
[C---:B------:R-:W-:Y:S01]  /*9a40*/  FMUL.FTZ R70, R164.reuse, R70 ;  /* 0x00000046a4467220 */ /* 0x040fe20000410000 */
[--C-:B------:R-:W-:Y:S01]  /*9a50*/  HSET2.LE.AND R169, R169, R188.reuse, PT ;  /* 0x000000bca9a97233 */ /* 0x100fe20003803000 */
[----:B------:R-:W-:Y:S01]  /*9a60*/  FMUL.FTZ R71, R164, R71 ;  /* 0x00000047a4477220 */ /* 0x000fe20000410000 */
[----:B----4-:R-:W-:Y:S01]  /*9a70*/  F2FP.F16.F32.PACK_AB R5, R184, R186 ;  /* 0x000000bab805723e */ /* 0x010fe200000000ff */
[C---:B------:R-:W-:Y:S01]  /*9a80*/  FMUL.FTZ R74, R164.reuse, R74 ;  /* 0x0000004aa44a7220 */ /* 0x040fe20000410000 */
[C---:B------:R-:W-:Y:S01]  /*9a90*/  FMUL.FTZ R75, R164.reuse, R75 ;  /* 0x0000004ba44b7220 */ /* 0x040fe20000410000 */
[C---:B------:R-:W-:Y:S01]  /*9aa0*/  FMUL.FTZ R78, R164.reuse, R78 ;  /* 0x0000004ea44e7220 */ /* 0x040fe20000410000 */
[----:B---3--:R-:W-:Y:S01]  /*9ab0*/  F2FP.F16.F32.PACK_AB R4, R185, R187 ;  /* 0x000000bbb904723e */ /* 0x008fe200000000ff */
[----:B------:R-:W-:Y:S01]  /*9ac0*/  FMUL.FTZ R79, R164, R79 ;  /* 0x0000004fa44f7220 */ /* 0x000fe20000410000 */
[----:B------:R-:W-:Y:S01]  /*9ad0*/  LOP3.LUT R168, R168, R5, RZ, 0xc0, !PT ;  /* 0x00000005a8a87212 */ /* 0x000fe200078ec0ff */
[C---:B------:R-:W-:Y:S01]  /*9ae0*/  FMUL.FTZ R82, R164.reuse, R82 ;  /* 0x00000052a4527220 */ /* 0x040fe20000410000 */
[----:B------:R-:W-:Y:S01]  /*9af0*/  LOP3.LUT R169, R169, R4, RZ, 0xc0, !PT ;  /* 0x00000004a9a97212 */ /* 0x000fe200078ec0ff */
[C---:B------:R-:W-:Y:S01]  /*9b00*/  FMUL.FTZ R83, R164.reuse, R83 ;  /* 0x00000053a4537220 */ /* 0x040fe20000410000 */
[C---:B------:R-:W-:Y:S01]  /*9b10*/  FMUL.FTZ R86, R164.reuse, R86 ;  /* 0x00000056a4567220 */ /* 0x040fe20000410000 */
[----:B------:R-:W-:Y:S01]  /*9b20*/  FMUL.FTZ R87, R164, R87 ;  /* 0x00000057a4577220 */ /* 0x000fe20000410000 */
[C---:B-1----:R-:W-:Y:S01]  /*9b30*/  FMUL.FTZ R4, R3.reuse, R160 ;  /* 0x000000a003047220 */ /* 0x042fe20000410000 */
[C---:B------:R-:W-:Y:S01]  /*9b40*/  FMUL.FTZ R5, R3.reuse, R161 ;  /* 0x000000a103057220 */ /* 0x040fe20000410000 */
[--C-:B------:R-:W-:Y:S01]  /*9b50*/  FFMA.FTZ R34, R34, UR4, -R189.reuse ;  /* 0x0000000422227c23 */ /* 0x100fe200080108bd */
[----:B------:R-:W1:Y:S01]  /*9b60*/  LDSM.16.MT88.4 R160, [R206+0x18000] ;  /* 0x01800000cea0783b */ /* 0x000e620000004200 */
[C---:B------:R-:W-:Y:S01]  /*9b70*/  FMUL.FTZ R44, R3.reuse, R44 ;  /* 0x0000002c032c7220 */ /* 0x040fe20000410000 */
[C---:B------:R-:W-:Y:S01]  /*9b80*/  FMUL.FTZ R45, R3.reuse, R45 ;  /* 0x0000002d032d7220 */ /* 0x040fe20000410000 */
[----:B------:R-:W-:Y:S01]  /*9b90*/  MUFU.EX2 R227, R34 ;  /* 0x0000002200e37308 */ /* 0x000fe20000000800 */
[C---:B------:R-:W-:Y:S01]  /*9ba0*/  FMUL.FTZ R48, R3.reuse, R48 ;  /* 0x0000003003307220 */ /* 0x040fe20000410000 */
[C---:B------:R-:W-:Y:S05]  /*9bb0*/  HMMA.16816.F32 R4, R168.reuse, R172, R4 ;  /* 0x000000aca804723c */ /* 0x040fea0000001804 */
[C---:B------:R-:W-:Y:S01]  /*9bc0*/  FMUL.FTZ R36, R3.reuse, R36 ;  /* 0x0000002403247220 */ /* 0x040fe20000410000 */
[C---:B------:R-:W-:Y:S01]  /*9bd0*/  FMUL.FTZ R37, R3.reuse, R37 ;  /* 0x0000002503257220 */ /* 0x040fe20000410000 */
[----:B------:R-:W-:Y:S01]  /*9be0*/  MOV R172, R8 ;  /* 0x0000000800ac7202 */ /* 0x000fe20000000f00 */
[C---:B------:R-:W-:Y:S03]  /*9bf0*/  FMUL.FTZ R8, R3.reuse, R156 ;  /* 0x0000009c03087220 */ /* 0x040fe60000410000 */
[----:B------:R-:W-:Y:S01]  /*9c00*/  MOV R173, R9 ;  /* 0x0000000900ad7202 */ /* 0x000fe20000000f00 */
[C---:B------:R-:W-:Y:S01]  /*9c10*/  FMUL.FTZ R9, R3.reuse, R157 ;  /* 0x0000009d03097220 */ /* 0x040fe20000410000 */
[C---:B------:R-:W-:Y:S01]  /*9c20*/  FMUL.FTZ R49, R3.reuse, R49 ;  /* 0x0000003103317220 */ /* 0x040fe20000410000 */
[----:B------:R-:W2:Y:S01]  /*9c30*/  LDSM.16.MT88.4 R156, [R205+0x18000] ;  /* 0x01800000cd9c783b */ /* 0x000ea20000004200 */
[C---:B------:R-:W-:Y:S01]  /*9c40*/  FMUL.FTZ R52, R3.reuse, R52 ;  /* 0x0000003403347220 */ /* 0x040fe20000410000 */
[C---:B------:R-:W-:Y:S01]  /*9c50*/  FMUL.FTZ R53, R3.reuse, R53 ;  /* 0x0000003503357220 */ /* 0x040fe20000410000 */
[C---:B------:R-:W-:Y:S01]  /*9c60*/  FMUL.FTZ R56, R3.reuse, R56 ;  /* 0x0000003803387220 */ /* 0x040fe20000410000 */
[C---:B------:R-:W-:Y:S01]  /*9c70*/  FMUL.FTZ R57, R3.reuse, R57 ;  /* 0x0000003903397220 */ /* 0x040fe20000410000 */
[C---:B------:R-:W-:Y:S03]  /*9c80*/  HMMA.16816.F32 R8, R168.reuse, R174, R8 ;  /* 0x000000aea808723c */ /* 0x040fe60000001808 */
[C---:B------:R-:W-:Y:S01]  /*9c90*/  FMUL.FTZ R60, R3.reuse, R60 ;  /* 0x0000003c033c7220 */ /* 0x040fe20000410000 */
[C---:B------:R-:W-:Y:S01]  /*9ca0*/  FMUL.FTZ R61, R3.reuse, R61 ;  /* 0x0000003d033d7220 */ /* 0x040fe20000410000 */
        /* <DEDUP_REMOVED lines=8> */
[C---:B------:R-:W-:Y:S01]  /*9d30*/  HMMA.16816.F32 R40, R168.reuse, R178, R40 ;  /* 0x000000b2a828723c */ /* 0x040fe20000001828 */
[----:B------:R-:W3:Y:S02]  /*9d40*/  LDSM.16.MT88.4 R172, [R209+0x1a000] ;  /* 0x01a00000d1ac783b */ /* 0x000ee40000004200 */
[C---:B------:R-:W-:Y:S01]  /*9d50*/  FMUL.FTZ R69, R3.reuse, R69 ;  /* 0x0000004503457220 */ /* 0x040fe20000410000 */
[C---:B------:R-:W-:Y:S01]  /*9d60*/  FMUL.FTZ R72, R3.reuse, R72 ;  /* 0x0000004803487220 */ /* 0x040fe20000410000 */
[C---:B------:R-:W-:Y:S01]  /*9d70*/  FMUL.FTZ R73, R3.reuse, R73 ;  /* 0x0000004903497220 */ /* 0x040fe20000410000 */
[C---:B-1----:R-:W-:Y:S05]  /*9d80*/  HMMA.16816.F32 R44, R168.reuse, R160, R44 ;  /* 0x000000a0a82c723c */ /* 0x042fea000000182c */
[C---:B------:R-:W-:Y:S01]  /*9d90*/  FMUL.FTZ R76, R3.reuse, R76 ;  /* 0x0000004c034c7220 */ /* 0x040fe20000410000 */
[C---:B------:R-:W-:Y:S01]  /*9da0*/  HMMA.16816.F32 R48, R168.reuse, R162, R48 ;  /* 0x000000a2a830723c */ /* 0x040fe20000001830 */
[----:B------:R-:W1:Y:S04]  /*9db0*/  LDSM.16.MT88.4 R160, [R207+0x1a000] ;  /* 0x01a00000cfa0783b */ /* 0x000e680000004200 */
[C---:B------:R-:W-:Y:S01]  /*9dc0*/  FMUL.FTZ R77, R3.reuse, R77 ;  /* 0x0000004d034d7220 */ /* 0x040fe20000410000 */
[C---:B--2---:R-:W-:Y:S05]  /*9dd0*/  HMMA.16816.F32 R52, R168.reuse, R156, R52 ;  /* 0x0000009ca834723c */ /* 0x044fea0000001834 */
[C---:B------:R-:W-:Y:S01]  /*9de0*/  FMUL.FTZ R80, R3.reuse, R80 ;  /* 0x0000005003507220 */ /* 0x040fe20000410000 */
[C---:B------:R-:W-:Y:S01]  /*9df0*/  HMMA.16816.F32 R56, R168.reuse, R158, R56 ;  /* 0x0000009ea838723c */ /* 0x040fe20000001838 */
[----:B------:R-:W2:Y:S04]  /*9e00*/  LDSM.16.MT88.4 R156, [R206+0x1a000] ;  /* 0x01a00000ce9c783b */ /* 0x000ea80000004200 */
        /* <DEDUP_REMOVED lines=13> */
[C---:B------:R-:W-:Y:S01]  /*9ee0*/  FMUL.FTZ R99, R164.reuse, R99 ;  /* 0x00000063a4637220 */ /* 0x040fe20000410000 */
[C---:B------:R-:W-:Y:S01]  /*9ef0*/  HMMA.16816.F32 R64, R168.reuse, R174, R64 ;  /* 0x000000aea840723c */ /* 0x040fe20000001840 */
[----:B------:R-:W3:Y:S04]  /*9f00*/  LDSM.16.MT88.4 R172, [R205+0x1a000] ;  /* 0x01a00000cdac783b */ /* 0x000ee80000004200 */
        /* <DEDUP_REMOVED lines=47> */
[----:B------:R-:W-:Y:S01]  /*a200*/  FMUL.FTZ R131, R164, R131 ;  /* 0x00000083a4837220 */ /* 0x000fe20000410000 */
[C---:B------:R-:W-:Y:S01]  /*a210*/  FMUL.FTZ R128, R3.reuse, R128 ;  /* 0x0000008003807220 */ /* 0x040fe20000410000 */
[----:B------:R-:W-:Y:S01]  /*a220*/  FMUL.FTZ R129, R3, R129 ;  /* 0x0000008103817220 */ /* 0x000fe20000410000 */
[C---:B------:R-:W-:Y:S01]  /*a230*/  HMMA.16816.F32 R112, R168.reuse, R174, R112 ;  /* 0x000000aea870723c */ /* 0x040fe20000001870 */
[----:B------:R-:W3:Y:S04]  /*a240*/  LDSM.16.MT88.4 R172, [R207+0x1e000] ;  /* 0x01e00000cfac783b */ /* 0x000ee80000004200 */
[--C-:B------:R-:W-:Y:S01]  /*a250*/  FFMA.FTZ R18, R18, UR4, -R189.reuse ;  /* 0x0000000412127c23 */ /* 0x100fe200080108bd */
[C---:B-1----:R-:W-:Y:S05]  /*a260*/  HMMA.16816.F32 R116, R168.reuse, R160, R116 ;  /* 0x000000a0a874723c */ /* 0x042fea0000001874 */
[----:B------:R-:W-:Y:S01]  /*a270*/  IMAD.WIDE.U32 R178, R191, -0x2daee0ad, RZ ;  /* 0xd2511f53bfb27825 */ /* 0x000fe200078e00ff */
[C---:B------:R-:W-:Y:S01]  /*a280*/  HMMA.16816.F32 R120, R168.reuse, R162, R120 ;  /* 0x000000a2a878723c */ /* 0x040fe20000001878 */
[----:B------:R-:W1:Y:S04]  /*a290*/  LDSM.16.MT88.4 R160, [R206+0x1e000] ;  /* 0x01e00000cea0783b */ /* 0x000e680000004200 */
[--C-:B------:R-:W-:Y:S01]  /*a2a0*/  FFMA.FTZ R32, R32, UR4, -R190.reuse ;  /* 0x0000000420207c23 */ /* 0x100fe200080108be */
        /* <DEDUP_REMOVED lines=8> */
[----:B------:R-:W-:Y:S01]  /*a330*/  FMUL.FTZ R139, R164, R139 ;  /* 0x0000008ba48b7220 */ /* 0x000fe20000410000 */
[C---:B------:R-:W-:Y:S01]  /*a340*/  FMUL.FTZ R136, R3.reuse, R136 ;  /* 0x0000008803887220 */ /* 0x040fe20000410000 */
[----:B------:R-:W-:Y:S01]  /*a350*/  FMUL.FTZ R137, R3, R137 ;  /* 0x0000008903897220 */ /* 0x000fe20000410000 */
[--C-:B------:R-:W-:Y:S01]  /*a360*/  FFMA.FTZ R31, R31, UR4, -R189.reuse ;  /* 0x000000041f1f7c23 */ /* 0x100fe200080108bd */
[--C-:B------:R-:W-:Y:S01]  /*a370*/  FFMA.FTZ R28, R28, UR4, -R190.reuse ;  /* 0x000000041c1c7c23 */ /* 0x100fe200080108be */
[--C-:B------:R-:W-:Y:S01]  /*a380*/  FFMA.FTZ R29, R29, UR4, -R190.reuse ;  /* 0x000000041d1d7c23 */ /* 0x100fe200080108be */
[C---:B---3--:R-:W-:Y:S03]  /*a390*/  HMMA.16816.F32 R132, R168.reuse, R172, R132 ;  /* 0x000000aca884723c */ /* 0x048fe60000001884 */
[--C-:B------:R-:W-:Y:S01]  /*a3a0*/  FFMA.FTZ R16, R16, UR4, -R190.reuse ;  /* 0x0000000410107c23 */ /* 0x100fe200080108be */
[----:B------:R-:W-:Y:S01]  /*a3b0*/  MUFU.EX2 R165, R29 ;  /* 0x0000001d00a57308 */ /* 0x000fe20000000800 */
[C---:B------:R-:W-:Y:S01]  /*a3c0*/  FMUL.FTZ R142, R164.reuse, R142 ;  /* 0x0000008ea48e7220 */ /* 0x040fe20000410000 */
[C---:B------:R-:W-:Y:S05]  /*a3d0*/  HMMA.16816.F32 R136, R168.reuse, R174, R136 ;  /* 0x000000aea888723c */ /* 0x040fea0000001888 */
[C---:B------:R-:W-:Y:S03]  /*a3e0*/  FMUL.FTZ R143, R164.reuse, R143 ;  /* 0x0000008fa48f7220 */ /* 0x040fe60000410000 */
[----:B------:R3:W-:Y:S03]  /*a3f0*/  MUFU.EX2 R173, R16 ;  /* 0x0000001000ad7308 */ /* 0x0007e60000000800 */
[C---:B------:R-:W-:Y:S01]  /*a400*/  FMUL.FTZ R140, R3.reuse, R140 ;  /* 0x0000008c038c7220 */ /* 0x040fe20000410000 */
[----:B------:R-:W-:Y:S01]  /*a410*/  FMUL.FTZ R141, R3, R141 ;  /* 0x0000008d038d7220 */ /* 0x000fe20000410000 */
[--C-:B------:R-:W-:Y:S01]  /*a420*/  FFMA.FTZ R172, R17, UR4, -R190.reuse ;  /* 0x0000000411ac7c23 */ /* 0x100fe200080108be */
[----:B------:R-:W-:Y:S01]  /*a430*/  MOV R17, R177 ;  /* 0x000000b100117202 */ /* 0x000fe20000000f00 */
[C---:B------:R-:W-:Y:S03]  /*a440*/  FMUL.FTZ R146, R164.reuse, R146 ;  /* 0x00000092a4927220 */ /* 0x040fe60000410000 */
[----:B------:R4:W-:Y:S01]  /*a450*/  MUFU.EX2 R174, R18 ;  /* 0x0000001200ae7308 */ /* 0x0009e20000000800 */
[C---:B-1----:R-:W-:Y:S03]  /*a460*/  HMMA.16816.F32 R140, R168.reuse, R160, R140 ;  /* 0x000000a0a88c723c */ /* 0x042fe6000000188c */
[C---:B------:R-:W-:Y:S01]  /*a470*/  FMUL.FTZ R147, R164.reuse, R147 ;  /* 0x00000093a4937220 */ /* 0x040fe20000410000 */
[C---:B------:R-:W-:Y:S01]  /*a480*/  FMUL.FTZ R144, R3.reuse, R144 ;  /* 0x0000009003907220 */ /* 0x040fe20000410000 */
[----:B------:R-:W-:Y:S01]  /*a490*/  FMUL.FTZ R145, R3, R145 ;  /* 0x0000009103917220 */ /* 0x000fe20000410000 */
[----:B------:R-:W-:Y:S01]  /*a4a0*/  FFMA.FTZ R175, R19, UR4, -R189 ;  /* 0x0000000413af7c23 */ /* 0x000fe200080108bd */
[----:B------:R-:W-:Y:S01]  /*a4b0*/  FMUL.FTZ R19, R164, R155 ;  /* 0x0000009ba4137220 */ /* 0x000fe20000410000 */
[----:B---3--:R-:W-:Y:S01]  /*a4c0*/  MOV R16, R176 ;  /* 0x000000b000107202 */ /* 0x008fe20000000f00 */
[----:B------:R-:W-:Y:S02]  /*a4d0*/  MUFU.EX2 R172, R172 ;  /* 0x000000ac00ac7308 */ /* 0x000fe40000000800 */
[----:B------:R-:W-:Y:S01]  /*a4e0*/  MOV R155, R17 ;  /* 0x00000011009b7202 */ /* 0x000fe20000000f00 */
[C---:B------:R-:W-:Y:S03]  /*a4f0*/  HMMA.16816.F32 R144, R168.reuse, R162, R144 ;  /* 0x000000a2a890723c */ /* 0x040fe60000001890 */
[--C-:B------:R-:W-:Y:S01]  /*a500*/  FFMA.FTZ R177, R12, UR4, -R190.reuse ;  /* 0x000000040cb17c23 */ /* 0x100fe200080108be */
[----:B----4-:R-:W-:Y:S01]  /*a510*/  FMUL.FTZ R18, R164, R154 ;  /* 0x0000009aa4127220 */ /* 0x010fe20000410000 */
[----:B------:R-:W-:Y:S01]  /*a520*/  MOV R154, R16 ;  /* 0x00000010009a7202 */ /* 0x000fe20000000f00 */
[C---:B------:R-:W-:Y:S01]  /*a530*/  FMUL.FTZ R16, R3.reuse, R152 ;  /* 0x0000009803107220 */ /* 0x040fe20000410000 */
[----:B------:R-:W-:Y:S01]  /*a540*/  FMUL.FTZ R17, R3, R153 ;  /* 0x0000009903117220 */ /* 0x000fe20000410000 */
[----:B------:R-:W-:Y:S01]  /*a550*/  FFMA.FTZ R176, R13, UR4, -R190 ;  /* 0x000000040db07c23 */ /* 0x000fe200080108be */
[----:B------:R-:W-:Y:S02]  /*a560*/  MUFU.EX2 R175, R175 ;  /* 0x000000af00af7308 */ /* 0x000fe40000000800 */
[----:B------:R-:W-:Y:S01]  /*a570*/  LOP3.LUT R12, R179, UR23, R154, 0x96, !PT ;  /* 0x00000017b30c7c12 */ /* 0x000fe2000f8e969a */
[----:B------:R-:W-:Y:S01]  /*a580*/  FFMA.FTZ R20, R20, UR4, -R190 ;  /* 0x0000000414147c23 */ /* 0x000fe200080108be */
[----:B------:R-:W1:Y:S01]  /*a590*/  LDSM.16.MT88.4 R152, [R209+0x18800] ;  /* 0x01880000d198783b */ /* 0x000e620000004200 */
[C---:B--2---:R-:W-:Y:S03]  /*a5a0*/  HMMA.16816.F32 R16, R168.reuse, R156, R16 ;  /* 0x0000009ca810723c */ /* 0x044fe60000001810 */
[--C-:B------:R-:W-:Y:S02]  /*a5b0*/  SHF.R.U32.HI R13, RZ, 0x10, R178.reuse ;  /* 0x00000010ff0d7819 */ /* 0x100fe400000116b2 */
[----:B------:R-:W-:Y:S01]  /*a5c0*/  MUFU.EX2 R177, R177 ;  /* 0x000000b100b17308 */ /* 0x000fe20000000800 */
[----:B------:R-:W-:Y:S01]  /*a5d0*/  SHF.R.U32.HI R161, RZ, 0x18, R178 ;  /* 0x00000018ffa17819 */ /* 0x000fe200000116b2 */
[----:B------:R-:W-:Y:S01]  /*a5e0*/  FFMA.FTZ R187, R164, R252, R187 ;  /* 0x000000fca4bb7223 */ /* 0x000fe200000100bb */
[----:B------:R-:W-:Y:S03]  /*a5f0*/  LOP3.LUT R162, R178, 0xffff, RZ, 0xc0, !PT ;  /* 0x0000ffffb2a27812 */ /* 0x000fe600078ec0ff */
[--C-:B------:R-:W-:Y:S01]  /*a600*/  FFMA.FTZ R179, R14, UR4, -R189.reuse ;  /* 0x000000040eb37c23 */ /* 0x100fe200080108bd */
[----:B------:R-:W-:Y:S01]  /*a610*/  LOP3.LUT R160, R178, 0xff, RZ, 0xc0, !PT ;  /* 0x000000ffb2a07812 */ /* 0x000fe200078ec0ff */
[----:B------:R-:W-:Y:S01]  /*a620*/  FFMA.FTZ R178, R15, UR4, -R189 ;  /* 0x000000040fb27c23 */ /* 0x000fe200080108bd */
[----:B------:R-:W-:Y:S01]  /*a630*/  SHF.R.U32.HI R162, RZ, 0x8, R162 ;  /* 0x00000008ffa27819 */ /* 0x000fe200000116a2 */
[----:B------:R-:W-:Y:S01]  /*a640*/  MUFU.EX2 R176, R176 ;  /* 0x000000b000b07308 */ /* 0x000fe20000000800 */
[----:B------:R-:W-:Y:S01]  /*a650*/  LOP3.LUT R156, R13, 0xff, RZ, 0xc0, !PT ;  /* 0x000000ff0d9c7812 */ /* 0x000fe200078ec0ff */
[----:B------:R-:W-:Y:S01]  /*a660*/  FMUL.FTZ R14, R164, R150 ;  /* 0x00000096a40e7220 */ /* 0x000fe20000410000 */
[----:B------:R-:W-:Y:S01]  /*a670*/  PRMT R160, R160, 0x5410, R162 ;  /* 0x00005410a0a07816 */ /* 0x000fe200000000a2 */
[----:B------:R-:W-:Y:S01]  /*a680*/  FMUL.FTZ R15, R164, R151 ;  /* 0x00000097a40f7220 */ /* 0x000fe20000410000 */
[--C-:B------:R-:W-:Y:S01]  /*a690*/  SHF.R.U32.HI R157, RZ, 0x10, R12.reuse ;  /* 0x00000010ff9d7819 */ /* 0x100fe2000001160c */
[C---:B------:R-:W-:Y:S01]  /*a6a0*/  FMUL.FTZ R13, R3.reuse, R149 ;  /* 0x00000095030d7220 */ /* 0x040fe20000410000 */
[C---:B------:R-:W-:Y:S03]  /*a6b0*/  LOP3.LUT R162, R12.reuse, 0xff, RZ, 0xc0, !PT ;  /* 0x000000ff0ca27812 */ /* 0x040fe600078ec0ff */
[----:B------:R-:W2:Y:S01]  /*a6c0*/  MUFU.EX2 R179, R179 ;  /* 0x000000b300b37308 */ /* 0x000ea20000000800 */
[----:B------:R-:W-:Y:S01]  /*a6d0*/  SHF.R.U32.HI R163, RZ, 0x18, R12 ;  /* 0x00000018ffa37819 */ /* 0x000fe2000001160c */
[C---:B------:R-:W-:Y:S01]  /*a6e0*/  FFMA.FTZ R186, R3.reuse, R243, R186 ;  /* 0x000000f303ba7223 */ /* 0x040fe200000100ba */
[----:B------:R-:W-:Y:S01]  /*a6f0*/  LOP3.LUT R191, R12, 0xffff, RZ, 0xc0, !PT ;  /* 0x0000ffff0cbf7812 */ /* 0x000fe200078ec0ff */
[----:B------:R-:W-:Y:S01]  /*a700*/  FMUL.FTZ R12, R3, R148 ;  /* 0x00000094030c7220 */ /* 0x000fe20000410000 */
[----:B------:R-:W-:Y:S01]  /*a710*/  LOP3.LUT R149, R157, 0xff, RZ, 0xc0, !PT ;  /* 0x000000ff9d957812 */ /* 0x000fe200078ec0ff */
[----:B------:R-:W-:Y:S01]  /*a720*/  FADD.FTZ R187, R185, R187 ;  /* 0x000000bbb9bb7221 */ /* 0x000fe20000010000 */
[----:B------:R-:W-:Y:S03]  /*a730*/  SHF.R.U32.HI R191, RZ, 0x8, R191 ;  /* 0x00000008ffbf7819 */ /* 0x000fe600000116bf */
[----:B------:R-:W3:Y:S01]  /*a740*/  MUFU.EX2 R178, R178 ;  /* 0x000000b200b27308 */ /* 0x000ee20000000800 */
[----:B------:R-:W-:Y:S01]  /*a750*/  PRMT R151, R156, 0x5410, R161 ;  /* 0x000054109c977816 */ /* 0x000fe200000000a1 */
[----:B------:R-:W-:Y:S01]  /*a760*/  FADD.FTZ R187, R181, R187 ;  /* 0x000000bbb5bb7221 */ /* 0x000fe20000010000 */
[----:B------:R-:W-:Y:S01]  /*a770*/  HMMA.16816.F32 R12, R168, R158, R12 ;  /* 0x0000009ea80c723c */ /* 0x000fe2000000180c */
[----:B------:R-:W4:Y:S02]  /*a780*/  LDSM.16.MT88.4 R156, [R207+0x18800] ;  /* 0x01880000cf9c783b */ /* 0x000f240000004200 */
[----:B------:R-:W-:Y:S01]  /*a790*/  PRMT R148, R162, 0x5410, R191 ;  /* 0x00005410a2947816 */ /* 0x000fe200000000bf */
[----:B------:R-:W-:Y:S01]  /*a7a0*/  FFMA.FTZ R191, R21, UR4, -R190 ;  /* 0x0000000415bf7c23 */ /* 0x000fe200080108be */
[----:B------:R-:W-:Y:S01]  /*a7b0*/  PRMT R149, R149, 0x5410, R163 ;  /* 0x0000541095957816 */ /* 0x000fe200000000a3 */
[----:B------:R-:W-:Y:S01]  /*a7c0*/  FFMA.FTZ R21, R22, UR4, -R189 ;  /* 0x0000000416157c23 */ /* 0x000fe200080108bd */
[--C-:B------:R-:W-:Y:S01]  /*a7d0*/  HSET2.LE.AND R150, R160, R188.reuse, PT ;  /* 0x000000bca0967233 */ /* 0x100fe20003803000 */
[----:B------:R-:W-:Y:S02]  /*a7e0*/  FADD.FTZ R187, R180, R187 ;  /* 0x000000bbb4bb7221 */ /* 0x000fe40000010000 */
[----:B------:R-:W-:Y:S01]  /*a7f0*/  MUFU.EX2 R191, R191 ;  /* 0x000000bf00bf7308 */ /* 0x000fe20000000800 */
[--C-:B------:R-:W-:Y:S01]  /*a800*/  HSET2.LE.AND R151, R151, R188.reuse, PT ;  /* 0x000000bc97977233 */ /* 0x100fe20003803000 */
[----:B--2---:R-:W-:Y:S01]  /*a810*/  FADD.FTZ R187, R179, R187 ;  /* 0x000000bbb3bb7221 */ /* 0x004fe20000010000 */
[--C-:B------:R-:W-:Y:S01]  /*a820*/  HSET2.LE.AND R148, R148, R188.reuse, PT ;  /* 0x000000bc94947233 */ /* 0x100fe20003803000 */
[----:B------:R-:W-:Y:S01]  /*a830*/  FADD.FTZ R186, R184, R186 ;  /* 0x000000bab8ba7221 */ /* 0x000fe20000010000 */
[--C-:B------:R-:W-:Y:S01]  /*a840*/  HSET2.LE.AND R149, R149, R188.reuse, PT ;  /* 0x000000bc95957233 */ /* 0x100fe20003803000 */
[----:B---3--:R-:W-:Y:S01]  /*a850*/  FADD.FTZ R187, R178, R187 ;  /* 0x000000bbb2bb7221 */ /* 0x008fe20000010000 */
        /* <DEDUP_REMOVED lines=8> */
[----:B------:R-:W-:Y:S01]  /*a8e0*/  LOP3.LUT R150, R150, R163, RZ, 0xc0, !PT ;  /* 0x000000a396967212 */ /* 0x000fe200078ec0ff */
[----:B------:R-:W-:Y:S01]  /*a8f0*/  FADD.FTZ R186, R177, R186 ;  /* 0x000000bab1ba7221 */ /* 0x000fe20000010000 */
[----:B------:R-:W-:Y:S02]  /*a900*/  LOP3.LUT R151, R151, R162, RZ, 0xc0, !PT ;  /* 0x000000a297977212 */ /* 0x000fe400078ec0ff */
[----:B------:R-:W-:Y:S01]  /*a910*/  LOP3.LUT R148, R148, R161, RZ, 0xc0, !PT ;  /* 0x000000a194947212 */ /* 0x000fe200078ec0ff */
[----:B------:R-:W-:Y:S01]  /*a920*/  FADD.FTZ R186, R176, R186 ;  /* 0x000000bab0ba7221 */ /* 0x000fe20000010000 */
[----:B------:R-:W-:Y:S02]  /*a930*/  LOP3.LUT R149, R149, R160, RZ, 0xc0, !PT ;  /* 0x000000a095957212 */ /* 0x000fe400078ec0ff */
[----:B------:R-:W2:Y:S01]  /*a940*/  LDSM.16.MT88.4 R160, [R206+0x18800] ;  /* 0x01880000cea0783b */ /* 0x000ea20000004200 */
[----:B------:R-:W-:Y:S01]  /*a950*/  MOV R168, UR30 ;  /* 0x0000001e00a87c02 */ /* 0x000fe20008000f00 */
[----:B------:R-:W-:Y:S03]  /*a960*/  FADD.FTZ R186, R173, R186 ;  /* 0x000000baadba7221 */ /* 0x000fe60000010000 */
[C---:B-1----:R-:W-:Y:S05]  /*a970*/  HMMA.16816.F32 R4, R148.reuse, R152, R4 ;  /* 0x000000989404723c */ /* 0x042fea0000001804 */
[----:B------:R-:W-:Y:S01]  /*a980*/  LOP3.LUT R168, R249, UR33, R168, 0x96, !PT ;  /* 0x00000021f9a87c12 */ /* 0x000fe2000f8e96a8 */
[C---:B------:R-:W-:Y:S01]  /*a990*/  HMMA.16816.F32 R8, R148.reuse, R154, R8 ;  /* 0x0000009a9408723c */ /* 0x040fe20000001808 */
[----:B------:R-:W1:Y:S04]  /*a9a0*/  LDSM.16.MT88.4 R152, [R205+0x18800] ;  /* 0x01880000cd98783b */ /* 0x000e680000004200 */
[----:B------:R-:W-:Y:S01]  /*a9b0*/  IMAD.WIDE.U32 R168, R168, -0x326172a9, RZ ;  /* 0xcd9e8d57a8a87825 */ /* 0x000fe200078e00ff */
[C---:B----4-:R-:W-:Y:S05]  /*a9c0*/  HMMA.16816.F32 R36, R148.reuse, R156, R36 ;  /* 0x0000009c9424723c */ /* 0x050fea0000001824 */
[----:B------:R-:W-:Y:S01]  /*a9d0*/  FADD.FTZ R186, R172, R186 ;  /* 0x000000baacba7221 */ /* 0x000fe20000010000 */
        /* <DEDUP_REMOVED lines=30> */
[C---:B------:R-:W-:Y:S05]  /*abc0*/  HMMA.16816.F32 R120, R148.reuse, R162, R120 ;  /* 0x000000a29478723c */ /* 0x040fea0000001878 */
[----:B------:R-:W-:Y:S01]  /*abd0*/  LOP3.LUT R160, R169, UR22, R246, 0x96, !PT ;  /* 0x00000016a9a07c12 */ /* 0x000fe2000f8e96f6 */
[C---:B-1----:R-:W-:Y:S06]  /*abe0*/  HMMA.16816.F32 R124, R148.reuse, R152, R124 ;  /* 0x00000098947c723c */ /* 0x042fec000000187c */
[C---:B------:R-:W-:Y:S05]  /*abf0*/  HMMA.16816.F32 R128, R148.reuse, R154, R128 ;  /* 0x0000009a9480723c */ /* 0x040fea0000001880 */
[----:B------:R-:W-:Y:S01]  /*ac00*/  LOP3.LUT R152, R167, UR21, R168, 0x96, !PT ;  /* 0x00000015a7987c12 */ /* 0x000fe2000f8e96a8 */
[C---:B---3--:R-:W-:Y:S05]  /*ac10*/  HMMA.16816.F32 R132, R148.reuse, R156, R132 ;  /* 0x0000009c9484723c */ /* 0x048fea0000001884 */
[----:B------:R-:W-:Y:S01]  /*ac20*/  IMAD.WIDE.U32 R168, R160, -0x2daee0ad, RZ ;  /* 0xd2511f53a0a87825 */ /* 0x000fe200078e00ff */
[C---:B------:R-:W-:Y:S01]  /*ac30*/  HMMA.16816.F32 R136, R148.reuse, R158, R136 ;  /* 0x0000009e9488723c */ /* 0x040fe20000001888 */
[----:B------:R-:W1:Y:S04]  /*ac40*/  LDSM.16.MT88.4 R160, [R206+0x1e800] ;  /* 0x01e80000cea0783b */ /* 0x000e680000004200 */
[----:B------:R-:W-:Y:S01]  /*ac50*/  IMAD.WIDE.U32 R154, R152, -0x2daee0ad, RZ ;  /* 0xd2511f53989a7825 */ /* 0x000fe200078e00ff */
[----:B------:R-:W-:Y:S05]  /*ac60*/  LOP3.LUT R153, R169, UR20, R244, 0x96, !PT ;  /* 0x00000014a9997c12 */ /* 0x000fea000f8e96f4 */
[----:B------:R-:W-:Y:S01]  /*ac70*/  LOP3.LUT R152, R155, UR14, R168, 0x96, !PT ;  /* 0x0000000e9b987c12 */ /* 0x000fe2000f8e96a8 */
[----:B------:R-:W-:Y:S04]  /*ac80*/  IMAD.WIDE.U32 R168, R153, -0x326172a9, RZ ;  /* 0xcd9e8d5799a87825 */ /* 0x000fe800078e00ff */
[----:B------:R-:W-:Y:S01]  /*ac90*/  IMAD.WIDE.U32 R170, R152, -0x326172a9, RZ ;  /* 0xcd9e8d5798aa7825 */ /* 0x000fe200078e00ff */
[----:B------:R-:W-:Y:S04]  /*aca0*/  LOP3.LUT R153, R169, UR15, R166, 0x96, !PT ;  /* 0x0000000fa9997c12 */ /* 0x000fe8000f8e96a6 */
[----:B------:R-:W-:Y:S01]  /*acb0*/  LOP3.LUT R152, R171, UR13, R168, 0x96, !PT ;  /* 0x0000000dab987c12 */ /* 0x000fe2000f8e96a8 */
[----:B------:R-:W-:Y:S04]  /*acc0*/  IMAD.WIDE.U32 R168, R153, -0x2daee0ad, RZ ;  /* 0xd2511f5399a87825 */ /* 0x000fe800078e00ff */
[----:B------:R-:W-:Y:S01]  /*acd0*/  IMAD.WIDE.U32 R156, R152, -0x2daee0ad, RZ ;  /* 0xd2511f53989c7825 */ /* 0x000fe200078e00ff */
[----:B------:R-:W-:Y:S03]  /*ace0*/  LOP3.LUT R153, R169, UR12, R154, 0x96, !PT ;  /* 0x0000000ca9997c12 */ /* 0x000fe6000f8e969a */
[--C-:B------:R-:W-:Y:S01]  /*acf0*/  FFMA.FTZ R169, R27, UR4, -R189.reuse ;  /* 0x000000041ba97c23 */ /* 0x100fe200080108bd */
[----:B------:R-:W-:Y:S01]  /*ad00*/  LOP3.LUT R152, R157, UR9, R168, 0x96, !PT ;  /* 0x000000099d987c12 */ /* 0x000fe2000f8e96a8 */
[----:B------:R-:W-:Y:S04]  /*ad10*/  IMAD.WIDE.U32 R166, R153, -0x326172a9, RZ ;  /* 0xcd9e8d5799a67825 */ /* 0x000fe800078e00ff */
[----:B------:R-:W-:Y:S01]  /*ad20*/  FFMA.FTZ R168, R25, UR4, -R190 ;  /* 0x0000000419a87c23 */ /* 0x000fe200080108be */
[----:B------:R-:W-:Y:S01]  /*ad30*/  MUFU.EX2 R169, R169 ;  /* 0x000000a900a97308 */ /* 0x000fe20000000800 */
[----:B------:R-:W-:Y:S01]  /*ad40*/  IMAD.WIDE.U32 R154, R152, -0x326172a9, RZ ;  /* 0xcd9e8d57989a7825 */ /* 0x000fe200078e00ff */
[C---:B-1----:R-:W-:Y:S08]  /*ad50*/  HMMA.16816.F32 R140, R148.reuse, R160, R140 ;  /* 0x000000a0948c723c */ /* 0x042ff0000000188c */
[----:B------:R-:W-:Y:S03]  /*ad60*/  MUFU.EX2 R168, R168 ;  /* 0x000000a800a87308 */ /* 0x000fe60000000800 */
[C---:B------:R-:W-:Y:S02]  /*ad70*/  LOP3.LUT R157, R154.reuse, 0xffff, RZ, 0xc0, !PT ;  /* 0x0000ffff9a9d7812 */ /* 0x040fe400078ec0ff */
[--C-:B------:R-:W-:Y:S01]  /*ad80*/  SHF.R.U32.HI R159, RZ, 0x18, R154.reuse ;  /* 0x00000018ff9f7819 */ /* 0x100fe2000001169a */
[C---:B------:R-:W-:Y:S03]  /*ad90*/  HMMA.16816.F32 R144, R148.reuse, R162, R144 ;  /* 0x000000a29490723c */ /* 0x040fe60000001890 */
[----:B------:R-:W-:Y:S02]  /*ada0*/  SHF.R.U32.HI R161, RZ, 0x10, R154 ;  /* 0x00000010ffa17819 */ /* 0x000fe4000001169a */
[----:B------:R-:W-:Y:S02]  /*adb0*/  LOP3.LUT R160, R154, 0xff, RZ, 0xc0, !PT ;  /* 0x000000ff9aa07812 */ /* 0x000fe400078ec0ff */
[----:B------:R-:W-:Y:S02]  /*adc0*/  LOP3.LUT R158, R155, UR24, R166, 0x96, !PT ;  /* 0x000000189b9e7c12 */ /* 0x000fe4000f8e96a6 */
[----:B------:R-:W1:Y:S02]  /*add0*/  LDSM.16.MT88.4 R152, [R205+0x1e800] ;  /* 0x01e80000cd98783b */ /* 0x000e640000004200 */
[----:B------:R-:W-:Y:S01]  /*ade0*/  MOV R163, R171 ;  /* 0x000000ab00a37202 */ /* 0x000fe20000000f00 */
[----:B------:R-:W-:Y:S01]  /*adf0*/  FFMA.FTZ R171, R26, UR4, -R189 ;  /* 0x000000041aab7c23 */ /* 0x000fe200080108bd */
[----:B------:R-:W-:Y:S01]  /*ae00*/  MOV R162, R170 ;  /* 0x000000aa00a27202 */ /* 0x000fe20000000f00 */
[--C-:B------:R-:W-:Y:S01]  /*ae10*/  FFMA.FTZ R170, R24, UR4, -R190.reuse ;  /* 0x0000000418aa7c23 */ /* 0x100fe200080108be */
[----:B------:R-:W-:Y:S01]  /*ae20*/  MOV R25, R163 ;  /* 0x000000a300197202 */ /* 0x000fe20000000f00 */
[----:B------:R-:W-:Y:S01]  /*ae30*/  MUFU.EX2 R166, R31 ;  /* 0x0000001f00a67308 */ /* 0x000fe20000000800 */
[----:B------:R-:W-:Y:S01]  /*ae40*/  MOV R24, R162 ;  /* 0x000000a200187202 */ /* 0x000fe20000000f00 */
[----:B------:R-:W-:Y:S01]  /*ae50*/  FFMA.FTZ R190, R33, UR4, -R190 ;  /* 0x0000000421be7c23 */ /* 0x000fe200080108be */
[----:B------:R-:W-:Y:S04]  /*ae60*/  LOP3.LUT R161, R161, 0xff, RZ, 0xc0, !PT ;  /* 0x000000ffa1a17812 */ /* 0x000fe800078ec0ff */
[----:B------:R-:W-:Y:S03]  /*ae70*/  PRMT R159, R161, 0x5410, R159 ;  /* 0x00005410a19f7816 */ /* 0x000fe6000000009f */
[----:B------:R2:W3:Y:S10]  /*ae80*/  MUFU.EX2 R163, R20 ;  /* 0x0000001400a37308 */ /* 0x0004f40000000800 */
[----:B------:R4:W-:Y:S10]  /*ae90*/  MUFU.EX2 R162, R21 ;  /* 0x0000001500a27308 */ /* 0x0009f40000000800 */
[----:B------:R-:W1:Y:S01]  /*aea0*/  MUFU.EX2 R170, R170 ;  /* 0x000000aa00aa7308 */ /* 0x000e620000000800 */
[----:B--2---:R-:W-:Y:S02]  /*aeb0*/  SHF.R.U32.HI R20, RZ, 0x8, R157 ;  /* 0x00000008ff147819 */ /* 0x004fe4000001169d */
[----:B------:R-:W-:Y:S02]  /*aec0*/  LOP3.LUT R157, R167, UR10, R24, 0x96, !PT ;  /* 0x0000000aa79d7c12 */ /* 0x000fe4000f8e9618 */
[----:B------:R-:W2:Y:S01]  /*aed0*/  LDSM.16.MT88.4 R24, [R209+0x19000] ;  /* 0x01900000d118783b */ /* 0x000ea20000004200 */
[----:B---3--:R-:W-:Y:S04]  /*aee0*/  MOV R164, R163 ;  /* 0x000000a300a47202 */ /* 0x008fe80000000f00 */
[----:B------:R-:W3:Y:S01]  /*aef0*/  MUFU.EX2 R167, R28 ;  /* 0x0000001c00a77308 */ /* 0x000ee20000000800 */
[----:B----4-:R-:W-:Y:S01]  /*af00*/  SHF.R.U32.HI R21, RZ, 0x18, R158 ;  /* 0x00000018ff157819 */ /* 0x010fe2000001169e */
[C---:B-1----:R-:W-:Y:S03]  /*af10*/  HMMA.16816.F32 R16, R148.reuse, R152, R16 ;  /* 0x000000989410723c */ /* 0x042fe60000001810 */
[----:B------:R-:W-:Y:S01]  /*af20*/  PRMT R22, R160, 0x5410, R20 ;  /* 0x00005410a0167816 */ /* 0x000fe20000000014 */
[----:B------:R-:W-:Y:S01]  /*af30*/  FADD.FTZ R186, R164, R186 ;  /* 0x000000baa4ba7221 */ /* 0x000fe20000010000 */
[C---:B------:R-:W-:Y:S01]  /*af40*/  LOP3.LUT R20, R158.reuse, 0xffff, RZ, 0xc0, !PT ;  /* 0x0000ffff9e147812 */ /* 0x040fe200078ec0ff */
[----:B------:R-:W-:Y:S01]  /*af50*/  HMMA.16816.F32 R12, R148, R154, R12 ;  /* 0x0000009a940c723c */ /* 0x000fe2000000180c */
[----:B------:R-:W1:Y:S01]  /*af60*/  LDSM.16.MT88.4 R148, [R207+0x19000] ;  /* 0x01900000cf94783b */ /* 0x000e620000004200 */
[----:B------:R-:W4:Y:S03]  /*af70*/  MUFU.EX2 R171, R171 ;  /* 0x000000ab00ab7308 */ /* 0x000f260000000800 */
[----:B------:R-:W-:Y:S01]  /*af80*/  FFMA.FTZ R153, R23, UR4, -R189 ;  /* 0x0000000417997c23 */ /* 0x000fe200080108bd */
[----:B------:R-:W-:Y:S01]  /*af90*/  SHF.R.U32.HI R23, RZ, 0x10, R158 ;  /* 0x00000010ff177819 */ /* 0x000fe2000001169e */
[----:B------:R-:W-:Y:S01]  /*afa0*/  FADD.FTZ R186, R191, R186 ;  /* 0x000000babfba7221 */ /* 0x000fe20000010000 */
[----:B------:R-:W-:Y:S04]  /*afb0*/  LOP3.LUT R152, R158, 0xff, RZ, 0xc0, !PT ;  /* 0x000000ff9e987812 */ /* 0x000fe800078ec0ff */
[----:B------:R2:W2:Y:S01]  /*afc0*/  MUFU.EX2 R160, R153 ;  /* 0x0000009900a07308 */ /* 0x0004a20000000800 */
[----:B------:R-:W-:Y:S01]  /*afd0*/  SHF.R.U32.HI R20, RZ, 0x8, R20 ;  /* 0x00000008ff147819 */ /* 0x000fe20000011614 */
[----:B------:R-:W-:Y:S01]  /*afe0*/  FADD.FTZ R186, R170, R186 ;  /* 0x000000baaaba7221 */ /* 0x000fe20000010000 */
[----:B------:R-:W-:Y:S02]  /*aff0*/  LOP3.LUT R23, R23, 0xff, RZ, 0xc0, !PT ;  /* 0x000000ff17177812 */ /* 0x000fe400078ec0ff */
[----:B------:R-:W-:Y:S01]  /*b000*/  PRMT R20, R152, 0x5410, R20 ;  /* 0x0000541098147816 */ /* 0x000fe20000000014 */
[C---:B------:R-:W-:Y:S01]  /*b010*/  FADD.FTZ R186, R168.reuse, R186 ;  /* 0x000000baa8ba7221 */ /* 0x040fe20000010000 */
[----:B------:R-:W-:Y:S03]  /*b020*/  PRMT R21, R23, 0x5410, R21 ;  /* 0x0000541017157816 */ /* 0x000fe60000000015 */
[----:B------:R1:W-:Y:S01]  /*b030*/  MUFU.EX2 R161, R32 ;  /* 0x0000002000a17308 */ /* 0x0003e20000000800 */
[--C-:B------:R-:W-:Y:S01]  /*b040*/  HSET2.LE.AND R22, R22, R188.reuse, PT ;  /* 0x000000bc16167233 */ /* 0x100fe20003803000 */
[----:B---3--:R-:W-:Y:S01]  /*b050*/  FADD.FTZ R186, R167, R186 ;  /* 0x000000baa7ba7221 */ /* 0x008fe20000010000 */
[--C-:B------:R-:W-:Y:S01]  /*b060*/  HSET2.LE.AND R23, R159, R188.reuse, PT ;  /* 0x000000bc9f177233 */ /* 0x100fe20003803000 */
[----:B------:R-:W-:Y:S01]  /*b070*/  IMAD.WIDE.U32 R158, R157, -0x2daee0ad, RZ ;  /* 0xd2511f539d9e7825 */ /* 0x000fe200078e00ff */
[--C-:B------:R-:W-:Y:S02]  /*b080*/  HSET2.LE.AND R20, R20, R188.reuse, PT ;  /* 0x000000bc14147233 */ /* 0x100fe40003803000 */
[--C-:B------:R-:W-:Y:S01]  /*b090*/  HSET2.LE.AND R21, R21, R188.reuse, PT ;  /* 0x000000bc15157233 */ /* 0x100fe20003803000 */
[----:B------:R-:W-:Y:S01]  /*b0a0*/  FADD.FTZ R186, R165, R186 ;  /* 0x000000baa5ba7221 */ /* 0x000fe20000010000 */
[----:B------:R-:W-:Y:S01]  /*b0b0*/  F2FP.F16.F32.PACK_AB R155, R168, R170 ;  /* 0x000000aaa89b723e */ /* 0x000fe200000000ff */
[----:B------:R-:W-:Y:S01]  /*b0c0*/  MUFU.EX2 R190, R190 ;  /* 0x000000be00be7308 */ /* 0x000fe20000000800 */
[----:B----4-:R-:W-:Y:S02]  /*b0d0*/  F2FP.F16.F32.PACK_AB R154, R169, R171 ;  /* 0x000000aba99a723e */ /* 0x010fe400000000ff */
[----:B--2---:R-:W-:Y:S02]  /*b0e0*/  F2FP.F16.F32.PACK_AB R153, R191, R163 ;  /* 0x000000a3bf99723e */ /* 0x004fe400000000ff */
[----:B------:R-:W-:Y:S02]  /*b0f0*/  F2FP.F16.F32.PACK_AB R152, R160, R162 ;  /* 0x000000a2a098723e */ /* 0x000fe400000000ff */
[----:B------:R-:W-:Y:S02]  /*b100*/  LOP3.LUT R22, R22, R155, RZ, 0xc0, !PT ;  /* 0x0000009b16167212 */ /* 0x000fe400078ec0ff */
[----:B------:R-:W-:Y:S02]  /*b110*/  LOP3.LUT R23, R23, R154, RZ, 0xc0, !PT ;  /* 0x0000009a17177212 */ /* 0x000fe400078ec0ff */
[----:B------:R-:W-:Y:S02]  /*b120*/  LOP3.LUT R20, R20, R153, RZ, 0xc0, !PT ;  /* 0x0000009914147212 */ /* 0x000fe400078ec0ff */
[----:B------:R-:W-:Y:S02]  /*b130*/  LOP3.LUT R21, R21, R152, RZ, 0xc0, !PT ;  /* 0x0000009815157212 */ /* 0x000fe400078ec0ff */
[----:B------:R-:W2:Y:S01]  /*b140*/  LDSM.16.MT88.4 R152, [R206+0x19000] ;  /* 0x01900000ce98783b */ /* 0x000ea20000004200 */
[----:B------:R-:W-:Y:S02]  /*b150*/  LOP3.LUT R156, R159, UR23, R156, 0x96, !PT ;  /* 0x000000179f9c7c12 */ /* 0x000fe4000f8e969c */
[----:B------:R-:W-:Y:S02]  /*b160*/  F2FP.F16.F32.PACK_AB R33, R165, R167 ;  /* 0x000000a7a521723e */ /* 0x000fe400000000ff */
[C---:B------:R-:W-:Y:S05]  /*b170*/  HMMA.16816.F32 R4, R20.reuse, R24, R4 ;  /* 0x000000181404723c */ /* 0x040fea0000001804 */
[----:B-1----:R-:W-:Y:S01]  /*b180*/  LOP3.LUT R32, R156, 0xffff, RZ, 0xc0, !PT ;  /* 0x0000ffff9c207812 */ /* 0x002fe200078ec0ff */
[C---:B------:R-:W-:Y:S01]  /*b190*/  HMMA.16816.F32 R8, R20.reuse, R26, R8 ;  /* 0x0000001a1408723c */ /* 0x040fe20000001808 */
[----:B------:R-:W1:Y:S04]  /*b1a0*/  LDSM.16.MT88.4 R24, [R205+0x19000] ;  /* 0x01900000cd18783b */ /* 0x000e680000004200 */
[C---:B------:R-:W-:Y:S01]  /*b1b0*/  LOP3.LUT R157, R158.reuse, 0xffff, RZ, 0xc0, !PT ;  /* 0x0000ffff9e9d7812 */ /* 0x040fe200078ec0ff */
[C---:B------:R-:W-:Y:S05]  /*b1c0*/  HMMA.16816.F32 R36, R20.reuse, R148, R36 ;  /* 0x000000941424723c */ /* 0x040fea0000001824 */
[----:B------:R-:W-:Y:S01]  /*b1d0*/  SHF.R.U32.HI R28, RZ, 0x18, R158 ;  /* 0x00000018ff1c7819 */ /* 0x000fe2000001169e */
[C---:B------:R-:W-:Y:S01]  /*b1e0*/  HMMA.16816.F32 R40, R20.reuse, R150, R40 ;  /* 0x000000961428723c */ /* 0x040fe20000001828 */
[----:B------:R-:W3:Y:S04]  /*b1f0*/  LDSM.16.MT88.4 R148, [R209+0x1b000] ;  /* 0x01b00000d194783b */ /* 0x000ee80000004200 */
[----:B------:R-:W-:Y:S02]  /*b200*/  LOP3.LUT R29, R158, 0xff, RZ, 0xc0, !PT ;  /* 0x000000ff9e1d7812 */ /* 0x000fe400078ec0ff */
[----:B------:R-:W-:Y:S04]  /*b210*/  SHF.R.U32.HI R157, RZ, 0x8, R157 ;  /* 0x00000008ff9d7819 */ /* 0x000fe8000001169d */
[----:B------:R-:W-:Y:S02]  /*b220*/  PRMT R29, R29, 0x5410, R157 ;  /* 0x000054101d1d7816 */ /* 0x000fe4000000009d */
[----:B------:R-:W-:Y:S02]  /*b230*/  SHF.R.U32.HI R31, RZ, 0x18, R156 ;  /* 0x00000018ff1f7819 */ /* 0x000fe4000001169c */
[----:B------:R-:W-:Y:S01]  /*b240*/  MOV R243, R162 ;  /* 0x000000a200f37202 */ /* 0x000fe20000000f00 */
[C---:B--2---:R-:W-:Y:S03]  /*b250*/  HMMA.16816.F32 R44, R20.reuse, R152, R44 ;  /* 0x00000098142c723c */ /* 0x044fe6000000182c */
[----:B------:R-:W-:Y:S01]  /*b260*/  MOV R252, R160 ;  /* 0x000000a000fc7202 */ /* 0x000fe20000000f00 */
[----:B------:R-:W-:Y:S01]  /*b270*/  FADD.FTZ R187, R243, R187 ;  /* 0x000000bbf3bb7221 */ /* 0x000fe20000010000 */
[----:B------:R-:W-:Y:S01]  /*b280*/  SHF.R.U32.HI R32, RZ, 0x8, R32 ;  /* 0x00000008ff207819 */ /* 0x000fe20000011620 */
[C---:B------:R-:W-:Y:S01]  /*b290*/  HMMA.16816.F32 R48, R20.reuse, R154, R48 ;  /* 0x0000009a1430723c */ /* 0x040fe20000001830 */
[----:B------:R-:W2:Y:S04]  /*b2a0*/  LDSM.16.MT88.4 R152, [R207+0x1b000] ;  /* 0x01b00000cf98783b */ /* 0x000ea80000004200 */
[----:B------:R-:W-:Y:S01]  /*b2b0*/  FADD.FTZ R187, R252, R187 ;  /* 0x000000bbfcbb7221 */ /* 0x000fe20000010000 */
[C---:B-1----:R-:W-:Y:S05]  /*b2c0*/  HMMA.16816.F32 R52, R20.reuse, R24, R52 ;  /* 0x000000181434723c */ /* 0x042fea0000001834 */
[----:B------:R-:W-:Y:S01]  /*b2d0*/  FADD.FTZ R187, R171, R187 ;  /* 0x000000bbabbb7221 */ /* 0x000fe20000010000 */
[C---:B------:R-:W-:Y:S01]  /*b2e0*/  HMMA.16816.F32 R56, R20.reuse, R26, R56 ;  /* 0x0000001a1438723c */ /* 0x040fe20000001838 */
[----:B------:R-:W1:Y:S04]  /*b2f0*/  LDSM.16.MT88.4 R24, [R206+0x1b000] ;  /* 0x01b00000ce18783b */ /* 0x000e680000004200 */
[----:B------:R-:W-:Y:S01]  /*b300*/  FADD.FTZ R187, R169, R187 ;  /* 0x000000bba9bb7221 */ /* 0x000fe20000010000 */
[C---:B---3--:R-:W-:Y:S05]  /*b310*/  HMMA.16816.F32 R60, R20.reuse, R148, R60 ;  /* 0x00000094143c723c */ /* 0x048fea000000183c */
[----:B------:R-:W-:Y:S01]  /*b320*/  MOV R164, R0 ;  /* 0x0000000000a47202 */ /* 0x000fe20000000f00 */
        /* <DEDUP_REMOVED lines=22> */
[--C-:B------:R-:W-:Y:S01]  /*b490*/  FFMA.FTZ R152, R30, UR4, -R189.reuse ;  /* 0x000000041e987c23 */ /* 0x100fe200080108bd */
[C---:B-1----:R-:W-:Y:S03]  /*b4a0*/  HMMA.16816.F32 R124, R20.reuse, R24, R124 ;  /* 0x00000018147c723c */ /* 0x042fe6000000187c */
[----:B------:R1:W2:Y:S02]  /*b4b0*/  MUFU.EX2 R192, R152 ;  /* 0x0000009800c07308 */ /* 0x0002a40000000800 */
[----:B------:R-:W-:Y:S01]  /*b4c0*/  SHF.R.U32.HI R30, RZ, 0x10, R158 ;  /* 0x00000010ff1e7819 */ /* 0x000fe2000001169e */
[C---:B------:R-:W-:Y:S01]  /*b4d0*/  HMMA.16816.F32 R128, R20.reuse, R26, R128 ;  /* 0x0000001a1480723c */ /* 0x040fe20000001880 */
[----:B------:R-:W-:Y:S04]  /*b4e0*/  LDSM.16.MT88.4 R24, [R205+0x1f000] ;  /* 0x01f00000cd18783b */ /* 0x000fe80000004200 */
[----:B------:R-:W-:Y:S01]  /*b4f0*/  FFMA.FTZ R189, R35, UR4, -R189 ;  /* 0x0000000423bd7c23 */ /* 0x000fe200080108bd */
[C---:B---3--:R-:W-:Y:S05]  /*b500*/  HMMA.16816.F32 R132, R20.reuse, R148, R132 ;  /* 0x000000941484723c */ /* 0x048fea0000001884 */
[----:B------:R-:W-:Y:S01]  /*b510*/  LOP3.LUT R30, R30, 0xff, RZ, 0xc0, !PT ;  /* 0x000000ff1e1e7812 */ /* 0x000fe200078ec0ff */
[C---:B------:R-:W-:Y:S01]  /*b520*/  HMMA.16816.F32 R136, R20.reuse, R150, R136 ;  /* 0x000000961488723c */ /* 0x040fe20000001888 */
[----:B------:R-:W3:Y:S01]  /*b530*/  MUFU.EX2 R189, R189 ;  /* 0x000000bd00bd7308 */ /* 0x000ee20000000800 */
[----:B-1----:R-:W1:Y:S03]  /*b540*/  LDSM.16.MT88.4 R152, [R206+0x1f000] ;  /* 0x01f00000ce98783b */ /* 0x002e660000004200 */
[----:B------:R-:W-:Y:S01]  /*b550*/  LOP3.LUT R148, R156, 0xff, RZ, 0xc0, !PT ;  /* 0x000000ff9c947812 */ /* 0x000fe200078ec0ff */
[----:B--2---:R-:W-:Y:S01]  /*b560*/  FADD.FTZ R187, R192, R187 ;  /* 0x000000bbc0bb7221 */ /* 0x004fe20000010000 */
[----:B------:R-:W-:Y:S04]  /*b570*/  PRMT R28, R30, 0x5410, R28 ;  /* 0x000054101e1c7816 */ /* 0x000fe8000000001c */
[----:B------:R-:W-:Y:S01]  /*b580*/  PRMT R148, R148, 0x5410, R32 ;  /* 0x0000541094947816 */ /* 0x000fe20000000020 */
[C---:B------:R-:W-:Y:S01]  /*b590*/  FADD.FTZ R187, R166.reuse, R187 ;  /* 0x000000bba6bb7221 */ /* 0x040fe20000010000 */
[----:B------:R-:W-:Y:S02]  /*b5a0*/  F2FP.F16.F32.PACK_AB R32, R166, R192 ;  /* 0x000000c0a620723e */ /* 0x000fe400000000ff */
[----:B------:R2:W5:Y:S01]  /*b5b0*/  LDL.LU R192, [R1+0xc] ;  /* 0x00000c0001c07983 */ /* 0x0005620000300800 */
[----:B------:R-:W-:Y:S01]  /*b5c0*/  SHF.R.U32.HI R30, RZ, 0x10, R156 ;  /* 0x00000010ff1e7819 */ /* 0x000fe2000001169c */
[----:B------:R-:W-:Y:S01]  /*b5d0*/  FADD.FTZ R187, R227, R187 ;  /* 0x000000bbe3bb7221 */ /* 0x000fe20000010000 */
[--C-:B------:R-:W-:Y:S01]  /*b5e0*/  HSET2.LE.AND R150, R29, R188.reuse, PT ;  /* 0x000000bc1d967233 */ /* 0x100fe20003803000 */
[----:B------:R2:W5:Y:S01]  /*b5f0*/  LDL.LU R167, [R1+0x8] ;  /* 0x0000080001a77983 */ /* 0x0005620000300800 */
[----:B------:R-:W-:Y:S01]  /*b600*/  LOP3.LUT R30, R30, 0xff, RZ, 0xc0, !PT ;  /* 0x000000ff1e1e7812 */ /* 0x000fe200078ec0ff */
[C---:B---3--:R-:W-:Y:S01]  /*b610*/  FADD.FTZ R252, R189.reuse, R187 ;  /* 0x000000bbbdfc7221 */ /* 0x048fe20000010000 */
[--C-:B------:R-:W-:Y:S01]  /*b620*/  HSET2.LE.AND R151, R28, R188.reuse, PT ;  /* 0x000000bc1c977233 */ /* 0x100fe20003803000 */
[----:B------:R2:W5:Y:S01]  /*b630*/  LDL.LU R166, [R1+0x4] ;  /* 0x0000040001a67983 */ /* 0x0005620000300800 */
[----:B------:R-:W-:Y:S02]  /*b640*/  PRMT R30, R30, 0x5410, R31 ;  /* 0x000054101e1e7816 */ /* 0x000fe4000000001f */
[--C-:B------:R-:W-:Y:S01]  /*b650*/  HSET2.LE.AND R148, R148, R188.reuse, PT ;  /* 0x000000bc94947233 */ /* 0x100fe20003803000 */
[----:B------:R2:W5:Y:S01]  /*b660*/  LDL.LU R165, [R1] ;  /* 0x0000000001a57983 */ /* 0x0005620000300800 */
[----:B------:R-:W-:Y:S02]  /*b670*/  F2FP.F16.F32.PACK_AB R3, R189, R227 ;  /* 0x000000e3bd03723e */ /* 0x000fe400000000ff */
[----:B------:R-:W-:Y:S01]  /*b680*/  HSET2.LE.AND R149, R30, R188, PT ;  /* 0x000000bc1e957233 */ /* 0x000fe20003803000 */
[----:B------:R-:W3:Y:S01]  /*b690*/  LDSM.16.MT88.4 R156, [R209+0x19800] ;  /* 0x01980000d19c783b */ /* 0x000ee20000004200 */
[----:B------:R-:W-:Y:S02]  /*b6a0*/  LOP3.LUT R148, R148, R33, RZ, 0xc0, !PT ;  /* 0x0000002194947212 */ /* 0x000fe400078ec0ff */
[----:B------:R-:W-:Y:S02]  /*b6b0*/  MOV R188, R161 ;  /* 0x000000a100bc7202 */ /* 0x000fe40000000f00 */
[----:B------:R-:W-:Y:S02]  /*b6c0*/  LOP3.LUT R149, R149, R32, RZ, 0xc0, !PT ;  /* 0x0000002095957212 */ /* 0x000fe400078ec0ff */
[----:B------:R-:W-:Y:S01]  /*b6d0*/  LOP3.LUT R151, R151, R3, RZ, 0xc0, !PT ;  /* 0x0000000397977212 */ /* 0x000fe200078ec0ff */
[----:B------:R-:W4:Y:S01]  /*b6e0*/  LDSM.16.MT88.4 R28, [R207+0x19800] ;  /* 0x01980000cf1c783b */ /* 0x000f220000004200 */
[----:B------:R-:W-:Y:S01]  /*b6f0*/  MOV R227, 0x7054 ;  /* 0x0000705400e37802 */ /* 0x000fe20000000f00 */
[----:B------:R-:W-:Y:S01]  /*b700*/  FADD.FTZ R186, R188, R186 ;  /* 0x000000babcba7221 */ /* 0x000fe20000010000 */
[C---:B-1----:R-:W-:Y:S03]  /*b710*/  HMMA.16816.F32 R140, R20.reuse, R152, R140 ;  /* 0x00000098148c723c */ /* 0x042fe6000000188c */
[C---:B------:R-:W-:Y:S01]  /*b720*/  FADD.FTZ R243, R190.reuse, R186 ;  /* 0x000000babef37221 */ /* 0x040fe20000010000 */
[----:B------:R-:W-:Y:S01]  /*b730*/  MOV R3, R2 ;  /* 0x0000000200037202 */ /* 0x000fe20000000f00 */
[----:B------:R-:W1:Y:S01]  /*b740*/  LDSM.16.MT88.4 R32, [R206+0x19800] ;  /* 0x01980000ce20783b */ /* 0x000e620000004200 */
[C---:B------:R-:W-:Y:S05]  /*b750*/  HMMA.16816.F32 R144, R20.reuse, R154, R144 ;  /* 0x0000009a1490723c */ /* 0x040fea0000001890 */
[----:B------:R-:W-:Y:S01]  /*b760*/  F2FP.F16.F32.PACK_AB R152, R190, R188 ;  /* 0x000000bcbe98723e */ /* 0x000fe200000000ff */
[C---:B------:R-:W-:Y:S05]  /*b770*/  HMMA.16816.F32 R16, R20.reuse, R24, R16 ;  /* 0x000000181410723c */ /* 0x040fea0000001810 */
[----:B------:R-:W-:Y:S01]  /*b780*/  LOP3.LUT R150, R150, R152, RZ, 0xc0, !PT ;  /* 0x0000009896967212 */ /* 0x000fe200078ec0ff */
[----:B------:R-:W-:Y:S01]  /*b790*/  HMMA.16816.F32 R12, R20, R26, R12 ;  /* 0x0000001a140c723c */ /* 0x000fe2000000180c */
[----:B------:R-:W2:Y:S08]  /*b7a0*/  LDSM.16.MT88.4 R152, [R205+0x19800] ;  /* 0x01980000cd98783b */ /* 0x000eb00000004200 */
[----:B------:R-:W2:Y:S01]  /*b7b0*/  LDSM.16.MT88.4 R20, [R209+0x1b800] ;  /* 0x01b80000d114783b */ /* 0x000ea20000004200 */
[C---:B---3--:R-:W-:Y:S06]  /*b7c0*/  HMMA.16816.F32 R160, R148.reuse, R156, R4 ;  /* 0x0000009c94a0723c */ /* 0x048fec0000001804 */
[C---:B------:R-:W-:Y:S01]  /*b7d0*/  HMMA.16816.F32 R156, R148.reuse, R158, R8 ;  /* 0x0000009e949c723c */ /* 0x040fe20000001808 */
[----:B------:R-:W3:Y:S05]  /*b7e0*/  LDSM.16.MT88.4 R4, [R207+0x1b800] ;  /* 0x01b80000cf04783b */ /* 0x000eea0000004200 */
[C---:B----4-:R-:W-:Y:S03]  /*b7f0*/  HMMA.16816.F32 R36, R148.reuse, R28, R36 ;  /* 0x0000001c9424723c */ /* 0x050fe60000001824 */
[----:B------:R-:W4:Y:S03]  /*b800*/  LDSM.16.MT88.4 R8, [R206+0x1b800] ;  /* 0x01b80000ce08783b */ /* 0x000f260000004200 */
[C---:B------:R-:W-:Y:S05]  /*b810*/  HMMA.16816.F32 R40, R148.reuse, R30, R40 ;  /* 0x0000001e9428723c */ /* 0x040fea0000001828 */
[----:B------:R-:W4:Y:S01]  /*b820*/  LDSM.16.MT88.4 R24, [R205+0x1b800] ;  /* 0x01b80000cd18783b */ /* 0x000f220000004200 */
[C---:B-1----:R-:W-:Y:S06]  /*b830*/  HMMA.16816.F32 R44, R148.reuse, R32, R44 ;  /* 0x00000020942c723c */ /* 0x042fec000000182c */
[C---:B------:R-:W-:Y:S01]  /*b840*/  HMMA.16816.F32 R48, R148.reuse, R34, R48 ;  /* 0x000000229430723c */ /* 0x040fe20000001830 */
[----:B------:R-:W1:Y:S05]  /*b850*/  LDSM.16.MT88.4 R28, [R209+0x1d800] ;  /* 0x01d80000d11c783b */ /* 0x000e6a0000004200 */
[C---:B--2---:R-:W-:Y:S03]  /*b860*/  HMMA.16816.F32 R52, R148.reuse, R152, R52 ;  /* 0x000000989434723c */ /* 0x044fe60000001834 */
[----:B------:R-:W2:Y:S03]  /*b870*/  LDSM.16.MT88.4 R32, [R207+0x1d800] ;  /* 0x01d80000cf20783b */ /* 0x000ea60000004200 */
[C---:B------:R-:W-:Y:S06]  /*b880*/  HMMA.16816.F32 R56, R148.reuse, R154, R56 ;  /* 0x0000009a9438723c */ /* 0x040fec0000001838 */
        /* <DEDUP_REMOVED lines=27> */
[C---:B------:R-:W-:Y:S06]  /*ba40*/  HMMA.16816.F32 R144, R148.reuse, R30, R144 ;  /* 0x0000001e9490723c */ /* 0x040fec0000001890 */
[C---:B--2---:R-:W-:Y:S06]  /*ba50*/  HMMA.16816.F32 R152, R148.reuse, R32, R16 ;  /* 0x000000209498723c */ /* 0x044fec0000001810 */
[----:B------:R-:W-:Y:S01]  /*ba60*/  HMMA.16816.F32 R148, R148, R34, R12 ;  /* 0x000000229494723c */ /* 0x000fe2000000180c */
[----:B------:R-:W-:Y:S11]  /*ba70*/  @!UPT UIADD3 URZ, URZ, URZ, URZ ;  /* 0x0000003f3f3ff290 */ /* 0x000ff6000fffe03f */
[----:B------:R-:W-:Y:S01]  /*ba80*/  @!UPT UIADD3 URZ, URZ, URZ, URZ ;  /* 0x0000003f3f3ff290 */ /* 0x000fe2000fffe03f */
[----:B------:R-:W-:Y:S11]  /*ba90*/  @P5 BRA `(.L_x_1744) ;  /* 0xffffffb800f85947 */ /* 0x000ff6000383ffff */
.L_x_1743:
        /* <DEDUP_REMOVED lines=66> */
[C---:B------:R-:W-:Y:S01]  /*bec0*/  FMUL.FTZ R49, R10.reuse, R49 ;  /* 0x000000310a317220 */ /* 0x040fe20000410000 */
[C---:B------:R-:W-:Y:S01]  /*bed0*/  FMUL.FTZ R50, R11.reuse, R50 ;  /* 0x000000320b327220 */ /* 0x040fe20000410000 */
[----:B------:R-:W-:Y:S01]  /*bee0*/  FMUL.FTZ R51, R11, R51 ;  /* 0x000000330b337220 */ /* 0x000fe20000410000 */
[----:B------:R-:W-:Y:S01]  /*bef0*/  F2FP.F16.F32.PACK_AB R160, R161, R160 ;  /* 0x000000a0a1a0723e */ /* 0x000fe200000000ff */
[C---:B------:R-:W-:Y:S01]  /*bf00*/  FMUL.FTZ R52, R10.reuse, R52 ;  /* 0x000000340a347220 */ /* 0x040fe20000410000 */
[----:B------:R-:W-:Y:S01]  /*bf10*/  LEA R9, R9, UR4, 0x1 ;  /* 0x0000000409097c11 */ /* 0x000fe2000f8e08ff */
[C---:B------:R-:W-:Y:S01]  /*bf20*/  FMUL.FTZ R53, R10.reuse, R53 ;  /* 0x000000350a357220 */ /* 0x040fe20000410000 */
[----:B------:R-:W-:Y:S01]  /*bf30*/  F2FP.F16.F32.PACK_AB R162, R163, R162 ;  /* 0x000000a2a3a2723e */ /* 0x000fe200000000ff */
[----:B------:R-:W-:Y:S01]  /*bf40*/  FMUL.FTZ R54, R11, R54 ;  /* 0x000000360b367220 */ /* 0x000fe20000410000 */
[----:B------:R-:W-:Y:S01]  /*bf50*/  IADD3 R12, R9, -0x10, RZ ;  /* 0xfffffff0090c7810 */ /* 0x000fe20007ffe0ff */
[----:B------:R-:W-:Y:S01]  /*bf60*/  FMUL.FTZ R55, R11, R55 ;  /* 0x000000370b377220 */ /* 0x000fe20000410000 */
[----:B------:R-:W-:Y:S01]  /*bf70*/  @P3 IADD3 R12, R9, 0x10, RZ ;  /* 0x00000010090c3810 */ /* 0x000fe20007ffe0ff */
[C---:B------:R-:W-:Y:S01]  /*bf80*/  FMUL.FTZ R56, R10.reuse, R56 ;  /* 0x000000380a387220 */ /* 0x040fe20000410000 */
[----:B------:R-:W-:Y:S01]  /*bf90*/  SEL R13, R13, 0xffffffc0, !P2 ;  /* 0xffffffc00d0d7807 */ /* 0x000fe20005000000 */
[C---:B------:R-:W-:Y:S01]  /*bfa0*/  FMUL.FTZ R57, R10.reuse, R57 ;  /* 0x000000390a397220 */ /* 0x040fe20000410000 */
[----:B------:R-:W-:Y:S01]  /*bfb0*/  F2FP.F16.F32.PACK_AB R156, R157, R156 ;  /* 0x0000009c9d9c723e */ /* 0x000fe200000000ff */
[----:B------:R-:W-:Y:S01]  /*bfc0*/  FMUL.FTZ R58, R11, R58 ;  /* 0x0000003a0b3a7220 */ /* 0x000fe20000410000 */
[----:B------:R-:W-:Y:S01]  /*bfd0*/  F2FP.F16.F32.PACK_AB R158, R159, R158 ;  /* 0x0000009e9f9e723e */ /* 0x000fe200000000ff */
[----:B------:R-:W-:Y:S01]  /*bfe0*/  FMUL.FTZ R59, R11, R59 ;  /* 0x0000003b0b3b7220 */ /* 0x000fe20000410000 */
[----:B------:R-:W-:Y:S01]  /*bff0*/  F2FP.F16.F32.PACK_AB R36, R37, R36 ;  /* 0x000000242524723e */ /* 0x000fe200000000ff */
[C---:B------:R-:W-:Y:S01]  /*c000*/  FMUL.FTZ R60, R10.reuse, R60 ;  /* 0x0000003c0a3c7220 */ /* 0x040fe20000410000 */
[----:B------:R-:W-:Y:S01]  /*c010*/  F2FP.F16.F32.PACK_AB R38, R39, R38 ;  /* 0x000000262726723e */ /* 0x000fe200000000ff */
[C---:B------:R-:W-:Y:S01]  /*c020*/  FMUL.FTZ R61, R10.reuse, R61 ;  /* 0x0000003d0a3d7220 */ /* 0x040fe20000410000 */
[----:B------:R-:W-:Y:S01]  /*c030*/  IADD3 R14, R9, R7, RZ ;  /* 0x00000007090e7210 */ /* 0x000fe20007ffe0ff */
[C---:B------:R-:W-:Y:S01]  /*c040*/  FMUL.FTZ R62, R11.reuse, R62 ;  /* 0x0000003e0b3e7220 */ /* 0x040fe20000410000 */
        /* <DEDUP_REMOVED lines=21> */
[C---:B------:R-:W-:Y:S01]  /*c1a0*/  FMUL.FTZ R73, R10.reuse, R73 ;  /* 0x000000490a497220 */ /* 0x040fe20000410000 */
        /* <DEDUP_REMOVED lines=24> */
[C---:B------:R-:W-:Y:S01]  /*c330*/  FMUL.FTZ R85, R10.reuse, R85 ;  /* 0x000000550a557220 */ /* 0x040fe20000410000 */
[----:B------:R1:W-:Y:S01]  /*c340*/  STS [R7+0x400], R42 ;  /* 0x0004002a07007388 */ /* 0x0003e20000000800 */
        /* <DEDUP_REMOVED lines=35> */
[----:B------:R1:W-:Y:S01]  /*c580*/  STS [R9+0x4000], R60 ;  /* 0x0040003c09007388 */ /* 0x0003e20000000800 */
        /* <DEDUP_REMOVED lines=45> */
[C---:B------:R-:W-:Y:S01]  /*c860*/  FMUL.FTZ R124, R10.reuse, R124 ;  /* 0x0000007c0a7c7220 */ /* 0x040fe20000410000 */
        /* <DEDUP_REMOVED lines=85> */
.L_x_1747:
        /* <DEDUP_REMOVED lines=8> */
[----:B------:R-:W-:Y:S01]  /*ce40*/  SHF.R.S32.HI R20, RZ, 0x1f, R18 ;  /* 0x0000001fff147819 */ /* 0x000fe20000011412 */
[----:B------:R1:W-:Y:S01]  /*ce50*/  STS [R9+0xc400], R126 ;  /* 0x00c4007e09007388 */ /* 0x0003e20000000800 */
[----:B------:R-:W-:-:S03]  /*ce60*/  ISETP.EQ.AND P2, PT, RZ, UR5, P2 ;  /* 0x00000005ff007c0c */ /* 0x000fc60009742270 */
[----:B------:R-:W-:Y:S02]  /*ce70*/  STS [R12+0xc000], R128 ;  /* 0x00c000800c007388 */ /* 0x000fe40000000800 */
[----:B------:R-:W4:Y:S02]  /*ce80*/  @P1 LDC.64 R10, c[0x0][0x2c0] ;  /* 0x0000b000ff0a1b82 */ /* 0x000f240000000a00 */
[----:B------:R2:W-:Y:S04]  /*ce90*/  STS [R12+0xc400], R130 ;  /* 0x00c400820c007388 */ /* 0x0005e80000000800 */
[----:B------:R-:W-:Y:S02]  /*cea0*/  STS [R14+0xc000], R132 ;  /* 0x00c000840e007388 */ /* 0x000fe40000000800 */
[----:B------:R-:W-:-:S02]  /*ceb0*/  @!P2 PLOP3.LUT P6, PT, PT, PT, PT, 0x8, 0x0 ;  /* 0x000000000000a81c */ /* 0x000fc40003fce170 */
[----:B------:R-:W-:Y:S01]  /*cec0*/  @!P2 CS2R R22, SRZ ;  /* 0x000000000016a805 */ /* 0x000fe2000001ff00 */
[----:B------:R-:W-:Y:S04]  /*ced0*/  STS [R14+0xc400], R134 ;  /* 0x00c400860e007388 */ /* 0x000fe80000000800 */
[----:B------:R-:W-:Y:S04]  /*cee0*/  STS [R7+0xc000], R136 ;  /* 0x00c0008807007388 */ /* 0x000fe80000000800 */
[----:B------:R3:W-:Y:S01]  /*cef0*/  STS [R7+0xc400], R138 ;  /* 0x00c4008a07007388 */ /* 0x0007e20000000800 */
[----:B-1----:R-:W1:Y:S03]  /*cf00*/  @P1 LDC R9, c[0x0][0x2c0] ;  /* 0x0000b000ff091b82 */ /* 0x002e660000000800 */
[----:B------:R-:W-:Y:S01]  /*cf10*/  STS [R15+0xc000], R140 ;  /* 0x00c0008c0f007388 */ /* 0x000fe20000000800 */
[----:B----4-:R-:W-:-:S03]  /*cf20*/  @P1 IMAD R11, R11, R10, RZ ;  /* 0x0000000a0b0b1224 */ /* 0x010fc600078e02ff */
[----:B------:R-:W-:Y:S01]  /*cf30*/  STS [R15+0xc400], R142 ;  /* 0x00c4008e0f007388 */ /* 0x000fe20000000800 */
[----:B--2---:R-:W-:Y:S01]  /*cf40*/  LOP3.LUT R12, R3, 0xffffffe0, RZ, 0xc0, !PT ;  /* 0xffffffe0030c7812 */ /* 0x004fe200078ec0ff */
[----:B------:R-:W-:Y:S01]  /*cf50*/  @P1 IMAD.MOV.U32 R10, RZ, RZ, 0x1 ;  /* 0x00000001ff0a1424 */ /* 0x000fe200078e00ff */
[CC--:B------:R-:W-:Y:S01]  /*cf60*/  LEA.HI R3, R20.reuse, R18.reuse, RZ, 0x5 ;  /* 0x0000001214037211 */ /* 0x0c0fe200078f28ff */
[----:B------:R-:W-:Y:S01]  /*cf70*/  STS [R16+0xc000], R144 ;  /* 0x00c0009010007388 */ /* 0x000fe20000000800 */
[----:B------:R-:W-:Y:S01]  /*cf80*/  LEA.HI R20, R20, R18, RZ, 0x3 ;  /* 0x0000001214147211 */ /* 0x000fe200078f18ff */
[----:B------:R-:W-:Y:S01]  /*cf90*/  IMAD.IADD R4, R4, 0x1, -R12 ;  /* 0x0000000104047824 */ /* 0x000fe200078e0a0c */
[----:B------:R-:W-:Y:S01]  /*cfa0*/  LOP3.LUT R3, R3, 0xffffffe0, RZ, 0xc0, !PT ;  /* 0xffffffe003037812 */ /* 0x000fe200078ec0ff */
[----:B------:R2:W-:Y:S04]  /*cfb0*/  STS [R16+0xc400], R146 ;  /* 0x00c4009210007388 */ /* 0x0005e80000000800 */
[----:B------:R4:W-:Y:S04]  /*cfc0*/  STS [R17+0xc000], R152 ;  /* 0x00c0009811007388 */ /* 0x0009e80000000800 */
[----:B------:R4:W-:Y:S01]  /*cfd0*/  STS [R17+0xc400], R154 ;  /* 0x00c4009a11007388 */ /* 0x0009e20000000800 */
[----:B---3--:R-:W3:Y:S01]  /*cfe0*/  S2R R7, SR_CTAID.Y ;  /* 0x0000000000077919 */ /* 0x008ee20000002600 */
[----:B------:R-:W1:Y:S02]  /*cff0*/  S2R R24, SR_CTAID.Z ;  /* 0x0000000000187919 */ /* 0x000e640000002700 */
[----:B------:R4:W-:Y:S04]  /*d000*/  STS [R13+0xc000], R148 ;  /* 0x00c000940d007388 */ /* 0x0009e80000000800 */
[----:B------:R4:W-:Y:S01]  /*d010*/  STS [R13+0xc400], R150 ;  /* 0x00c400960d007388 */ /* 0x0009e20000000800 */
[----:B--2---:R-:W2:Y:S01]  /*d020*/  @P4 LDC R16, c[0x0][0x2e8] ;  /* 0x0000ba00ff104b82 */ /* 0x004ea20000000800 */
[----:B------:R-:W-:Y:S05]  /*d030*/  @!P2 BRA `(.L_x_1748) ;  /* 0x000000000020a947 */ /* 0x000fea0003800000 */
        /* <DEDUP_REMOVED lines=8> */
.L_x_1748:
[----:B------:R-:W-:Y:S05]  /*d0c0*/  @P1 BRA `(.L_x_1749) ;  /* 0x0000000000181947 */ /* 0x000fea0003800000 */
[----:B------:R-:W3:Y:S01]  /*d0d0*/  LDC R11, c[0x0][0x2c4] ;  /* 0x0000b100ff0b7b82 */ /* 0x000ee20000000800 */
[----:B------:R-:W-:Y:S02]  /*d0e0*/  ISETP.NE.AND P1, PT, RZ, UR7, PT ;  /* 0x00000007ff007c0c */ /* 0x000fe4000bf25270 */
[----:B-1----:R-:W-:-:S05]  /*d0f0*/  MOV R9, 0x1 ;  /* 0x0000000100097802 */ /* 0x002fca0000000f00 */
[----:B------:R-:W1:Y:S08]  /*d100*/  LDC R10, c[0x0][0x270] ;  /* 0x00009c00ff0a7b82 */ /* 0x000e700000000800 */
[----:B---3--:R-:W1:Y:S02]  /*d110*/  @P1 LDC R11, c[0x0][0x2e4] ;  /* 0x0000b900ff0b1b82 */ /* 0x008e640000000800 */
[----:B-1----:R-:W-:-:S07]  /*d120*/  IMAD R10, R11, R10, RZ ;  /* 0x0000000a0b0a7224 */ /* 0x002fce00078e02ff */
.L_x_1749:
[----:B------:R-:W-:Y:S01]  /*d130*/  BAR.SYNC.DEFER_BLOCKING 0x0 ;  /* 0x0000000000007b1d */ /* 0x000fe20000010000 */
[----:B------:R-:W-:Y:S01]  /*d140*/  SHF.R.S32.HI R20, RZ, 0x3, R20 ;  /* 0x00000003ff147819 */ /* 0x000fe20000011414 */
[----:B------:R-:W-:Y:S01]  /*d150*/  IMAD.IADD R3, R18, 0x1, -R3 ;  /* 0x0000000112037824 */ /* 0x000fe200078e0a03 */
[----:B------:R-:W-:Y:S01]  /*d160*/  LOP3.LUT P5, RZ, R4, 0x3, RZ, 0xc0, !PT ;  /* 0x0000000304ff7812 */ /* 0x000fe200078ac0ff */
[----:B---3--:R-:W-:Y:S01]  /*d170*/  IMAD R10, R7, R10, RZ ;  /* 0x0000000a070a7224 */ /* 0x008fe200078e02ff */
[----:B------:R-:W-:Y:S01]  /*d180*/  SHF.R.S32.HI R18, RZ, 0x1f, R8 ;  /* 0x0000001fff127819 */ /* 0x000fe20000011408 */
[----:B------:R3:W3:Y:S01]  /*d190*/  @P0 MUFU.LG2 R19, R5 ;  /* 0x0000000500130308 */ /* 0x0006e20000000c00 */
[----:B----4-:R-:W-:Y:S02]  /*d1a0*/  VIADD R17, R20, 0x20 ;  /* 0x0000002014117836 */ /* 0x010fe40000000000 */
[----:B------:R-:W-:Y:S01]  /*d1b0*/  @P4 FMUL.FTZ R6, R6, 0.69314718246459960938 ;  /* 0x3f31721806064820 */ /* 0x000fe20000410000 */
[----:B------:R-:W-:Y:S01]  /*d1c0*/  VIADD R4, R20, 0x40 ;  /* 0x0000004014047836 */ /* 0x000fe20000000000 */
[----:B------:R-:W-:Y:S01]  /*d1d0*/  LEA.HI R18, R18, R8, RZ, 0x3 ;  /* 0x0000000812127211 */ /* 0x000fe200078f18ff */
[----:B------:R-:W-:Y:S01]  /*d1e0*/  IMAD.MOV.U32 R7, RZ, RZ, 0x7f800000 ;  /* 0x7f800000ff077424 */ /* 0x000fe200078e00ff */
[----:B------:R-:W-:Y:S01]  /*d1f0*/  ISETP.GE.AND P2, PT, R17, UR16, PT ;  /* 0x0000001011007c0c */ /* 0x000fe2000bf46270 */
[----:B--2---:R-:W-:Y:S01]  /*d200*/  @P4 FFMA.FTZ R7, R2, R16, R6 ;  /* 0x0000001002074223 */ /* 0x004fe20000010006 */
[----:B------:R-:W-:Y:S01]  /*d210*/  SEL R17, R10, RZ, !P6 ;  /* 0x000000ff0a117207 */ /* 0x000fe20007000000 */
[----:B-1----:R-:W-:Y:S01]  /*d220*/  IMAD R10, R9, UR4, RZ ;  /* 0x00000004090a7c24 */ /* 0x002fe2000f8e02ff */
[----:B------:R-:W-:Y:S01]  /*d230*/  ISETP.GE.AND P1, PT, R4, UR16, PT ;  /* 0x0000001004007c0c */ /* 0x000fe2000bf26270 */
[----:B------:R-:W-:Y:S01]  /*d240*/  BSSY B0, `(.L_x_1750) ;  /* 0x0000026000007945 */ /* 0x000fe20003800000 */
[----:B------:R-:W-:Y:S01]  /*d250*/  SHF.R.S32.HI R4, RZ, 0x1f, R3 ;  /* 0x0000001fff047819 */ /* 0x000fe20000011403 */
[----:B------:R-:W-:Y:S01]  /*d260*/  IMAD R17, R24, R11, R17 ;  /* 0x0000000b18117224 */ /* 0x000fe200078e0211 */
[----:B------:R-:W-:Y:S01]  /*d270*/  LOP3.LUT R18, R18, 0xffffff8, RZ, 0xc0, !PT ;  /* 0x0ffffff812127812 */ /* 0x000fe200078ec0ff */
[----:B------:R-:W-:Y:S01]  /*d280*/  IMAD.SHL.U32 R10, R10, 0x80, RZ ;  /* 0x000000800a0a7824 */ /* 0x000fe200078e00ff */
[----:B------:R-:W-:Y:S01]  /*d290*/  LEA.HI R4, R4, R3, RZ, 0x2 ;  /* 0x0000000304047211 */ /* 0x000fe200078f10ff */
[----:B---3--:R-:W1:Y:S01]  /*d2a0*/  @P0 LDC R5, c[0x0][0x2e8] ;  /* 0x0000ba00ff050b82 */ /* 0x008e620000000800 */
[----:B------:R2:W3:Y:S01]  /*d2b0*/  LDS.128 R12, [R223+0x3000] ;  /* 0x00300000df0c7984 */ /* 0x0004e20000000c00 */
[----:B------:R-:W-:Y:S01]  /*d2c0*/  IMAD.IADD R18, R8, 0x1, -R18 ;  /* 0x0000000108127824 */ /* 0x000fe200078e0a12 */
[----:B------:R-:W-:Y:S01]  /*d2d0*/  SHF.R.S32.HI R4, RZ, 0x2, R4 ;  /* 0x00000002ff047819 */ /* 0x000fe20000011404 */
[----:B------:R-:W-:Y:S01]  /*d2e0*/  @P0 FMUL.FTZ R19, R19, 0.69314718246459960938 ;  /* 0x3f31721813130820 */ /* 0x000fe20000410000 */
[--C-:B------:R-:W-:Y:S01]  /*d2f0*/  IADD3 R8, P6, P4, R10, R22, R17.reuse ;  /* 0x000000160a087210 */ /* 0x100fe20007cde011 */
[----:B------:R-:W-:Y:S01]  /*d300*/  IMAD.MOV.U32 R6, RZ, RZ, 0x7f800000 ;  /* 0x7f800000ff067424 */ /* 0x000fe200078e00ff */
[----:B------:R-:W-:Y:S01]  /*d310*/  SHF.R.S32.HI R2, RZ, 0x1f, R10 ;  /* 0x0000001fff027819 */ /* 0x000fe2000001140a */
[----:B------:R-:W-:Y:S01]  /*d320*/  IMAD R18, R18, 0x10, R4 ;  /* 0x0000001012127824 */ /* 0x000fe200078e0204 */
[----:B------:R-:W-:-:S02]  /*d330*/  SHF.R.S32.HI R17, RZ, 0x1f, R17 ;  /* 0x0000001fff117819 */ /* 0x000fc40000011411 */
[----:B------:R-:W-:Y:S02]  /*d340*/  ISETP.GE.AND P3, PT, R236, UR16, PT ;  /* 0x00000010ec007c0c */ /* 0x000fe4000bf66270 */
[----:B------:R-:W-:Y:S01]  /*d350*/  IADD3.X R17, R2, R23, R17, P6, P4 ;  /* 0x0000001702117210 */ /* 0x000fe200037e8411 */
[----:B-1----:R-:W-:Y:S01]  /*d360*/  @P0 FFMA.FTZ R6, R0, R5, R19 ;  /* 0x0000000500060223 */ /* 0x002fe20000010013 */
[----:B--23--:R-:W-:Y:S09]  /*d370*/  @P5 BRA `(.L_x_1751) ;  /* 0x0000000000485947 */ /* 0x00cff20003800000 */
        /* <DEDUP_REMOVED lines=18> */
.L_x_1751:
[----:B------:R-:W-:Y:S05]  /*d4a0*/  BSYNC B0 ;  /* 0x0000000000007941 */ /* 0x000fea0003800000 */
.L_x_1750:
[----:B-1----:R-:W-:Y:S01]  /*d4b0*/  SHF.R.S32.HI R4, RZ, 0x1f, R24 ;  /* 0x0000001fff047819 */ /* 0x002fe20000011418 */
[----:B------:R-:W-:Y:S01]  /*d4c0*/  ULDC.64 UR4, c[0x0][0x2a0] ;  /* 0x0000a80000047ab9 */ /* 0x000fe20000000a00 */
[----:B------:R-:W-:Y:S01]  /*d4d0*/  SHF.R.S32.HI R3, RZ, 0x1f, R234 ;  /* 0x0000001fff037819 */ /* 0x000fe200000114ea */
[----:B------:R-:W-:Y:S01]  /*d4e0*/  IMAD.U32 R2, RZ, RZ, UR18 ;  /* 0x00000012ff027e24 */ /* 0x000fe2000f8e00ff */
[----:B------:R-:W-:Y:S01]  /*d4f0*/  IADD3 R6, P0, R234, UR10, RZ ;  /* 0x0000000aea067c10 */ /* 0x000fe2000ff1e0ff */
[----:B------:R-:W-:Y:S01]  /*d500*/  IMAD R4, R4, UR4, RZ ;  /* 0x0000000404047c24 */ /* 0x000fe2000f8e02ff */
[----:B------:R-:W-:Y:S01]  /*d510*/  SHF.R.S32.HI R21, RZ, 0x1f, R20 ;  /* 0x0000001fff157819 */ /* 0x000fe20000011414 */
[----:B------:R1:W2:Y:S01]  /*d520*/  LDS.128 R16, [R223+0x4000] ;  /* 0x00400000df107984 */ /* 0x0002a20000000c00 */
        /* <DEDUP_REMOVED lines=8> */
[----:B------:R1:W4:Y:S03]  /*d5b0*/  LDS.128 R20, [R223] ;  /* 0x00000000df147984 */ /* 0x0003260000000c00 */
        /* <DEDUP_REMOVED lines=17> */
[----:B----4-:R4:W-:Y:S04]  /*d6d0*/  @!P6 STG.E.128 desc[UR28][R30.64], R20 ;  /* 0x000000141e00e986 */ /* 0x0109e8000c101d1c */
[----:B--2---:R4:W-:Y:S04]  /*d6e0*/  @!P5 STG.E.128 desc[UR28][R30.64+0x80], R16 ;  /* 0x000080101e00d986 */ /* 0x0049e8000c101d1c */
[----:B---3--:R4:W-:Y:S04]  /*d6f0*/  @!P4 STG.E.128 desc[UR28][R30.64+0x100], R8 ;  /* 0x000100081e00c986 */ /* 0x0089e8000c101d1c */
[----:B-1----:R4:W-:Y:S02]  /*d700*/  @!P3 STG.E.128 desc[UR28][R30.64+0x180], R4 ;  /* 0x000180041e00b986 */ /* 0x0029e4000c101d1c */
.L_x_1753:
[----:B------:R-:W-:Y:S05]  /*d710*/  BSYNC B0 ;  /* 0x0000000000007941 */ /* 0x000fea0003800000 */
.L_x_1752:
[----:B----4-:R4:W4:Y:S01]  /*d720*/  LDS.128 R20, [R223+0x1000] ;  /* 0x00100000df147984 */ /* 0x0109220000000c00 */
[----:B------:R-:W-:Y:S03]  /*d730*/  BSSY B0, `(.L_x_1754) ;  /* 0x000001a000007945 */ /* 0x000fe60003800000 */
[----:B--2---:R2:W2:Y:S04]  /*d740*/  LDS.128 R16, [R223+0x5000] ;  /* 0x00500000df107984 */ /* 0x0044a80000000c00 */
        /* <DEDUP_REMOVED lines=20> */
[----:B----4-:R4:W-:Y:S04]  /*d890*/  @!P5 STG.E.128 desc[UR28][R28.64], R20 ;  /* 0x000000141c00d986 */ /* 0x0109e8000c101d1c */
[----:B--2---:R4:W-:Y:S04]  /*d8a0*/  @!P4 STG.E.128 desc[UR28][R28.64+0x80], R16 ;  /* 0x000080101c00c986 */ /* 0x0049e8000c101d1c */
[----:B------:R4:W-:Y:S04]  /*d8b0*/  @!P3 STG.E.128 desc[UR28][R28.64+0x100], R8 ;  /* 0x000100081c00b986 */ /* 0x0009e8000c101d1c */
[----:B-1----:R4:W-:Y:S02]  /*d8c0*/  @!P2 STG.E.128 desc[UR28][R28.64+0x180], R4 ;  /* 0x000180041c00a986 */ /* 0x0029e4000c101d1c */
.L_x_1755:
[----:B------:R-:W-:Y:S05]  /*d8d0*/  BSYNC B0 ;  /* 0x0000000000007941 */ /* 0x000fea0003800000 */
.L_x_1754:
[----:B----4-:R4:W3:Y:S01]  /*d8e0*/  LDS.128 R20, [R223+0x2000] ;  /* 0x00200000df147984 */ /* 0x0108e20000000c00 */
[----:B------:R-:W-:Y:S03]  /*d8f0*/  BSSY B0, `(.L_x_1756) ;  /* 0x000001a000007945 */ /* 0x000fe60003800000 */
[----:B--2---:R4:W2:Y:S04]  /*d900*/  LDS.128 R16, [R223+0x6000] ;  /* 0x00600000df107984 */ /* 0x0048a80000000c00 */
[----:B------:R4:W2:Y:S04]  /*d910*/  LDS.128 R8, [R223+0xa000] ;  /* 0x00a00000df087984 */ /* 0x0008a80000000c00 */
        /* <DEDUP_REMOVED lines=19> */
[----:B---3--:R3:W-:Y:S04]  /*da50*/  @!P4 STG.E.128 desc[UR28][R28.64], R20 ;  /* 0x000000141c00c986 */ /* 0x0087e8000c101d1c */
[----:B--2---:R3:W-:Y:S04]  /*da60*/  @!P3 STG.E.128 desc[UR28][R28.64+0x80], R16 ;  /* 0x000080101c00b986 */ /* 0x0047e8000c101d1c */
[----:B------:R3:W-:Y:S04]  /*da70*/  @!P2 STG.E.128 desc[UR28][R28.64+0x100], R8 ;  /* 0x000100081c00a986 */ /* 0x0007e8000c101d1c */
[----:B-1----:R3:W-:Y:S02]  /*da80*/  @!P1 STG.E.128 desc[UR28][R28.64+0x180], R4 ;  /* 0x000180041c009986 */ /* 0x0027e4000c101d1c */
.L_x_1757:
[----:B------:R-:W-:Y:S05]  /*da90*/  BSYNC B0 ;  /* 0x0000000000007941 */ /* 0x000fea0003800000 */
.L_x_1756:
[----:B--23--:R2:W3:Y:S04]  /*daa0*/  LDS.128 R8, [R223+0x7000] ;  /* 0x00700000df087984 */ /* 0x00c4e80000000c00 */
        /* <DEDUP_REMOVED lines=21> */
[----:B---3--:R2:W-:Y:S04]  /*dc00*/  @!P2 STG.E.128 desc[UR28][R22.64+0x80], R8 ;  /* 0x000080081600a986 */ /* 0x0085e8000c101d1c */
[----:B-1----:R2:W-:Y:S02]  /*dc10*/  @!P1 STG.E.128 desc[UR28][R22.64+0x100], R4 ;  /* 0x0001000416009986 */ /* 0x0025e4000c101d1c */
[----:B------:R-:W-:Y:S05]  /*dc20*/  @P0 EXIT ;  /* 0x000000000000094d */ /* 0x000fea0003800000 */
[----:B------:R-:W-:Y:S01]  /*dc30*/  STG.E.128 desc[UR28][R22.64+0x180], R16 ;  /* 0x0001801016007986 */ /* 0x000fe2000c101d1c */
[----:B------:R-:W-:Y:S05]  /*dc40*/  EXIT ;  /* 0x000000000000794d */ /* 0x000fea0003800000 */
.L_x_1721:
[----:B------:R-:W1:Y:S01]  /*dc50*/  S2R R9, SR_TID.X ;  /* 0x0000000000097919 */ /* 0x000e620000002100 */
        /* <DEDUP_REMOVED lines=19> */
[----:B-1----:R-:W-:Y:S01]  /*dd90*/  LEA.HI R0, R0, R9, RZ, 0x3 ;  /* 0x0000000900007211 */ /* 0x002fe200078f18ff */
        /* <DEDUP_REMOVED lines=25> */
[C---:B------:R-:W-:Y:S01]  /*df30*/  LEA.HI.X.SX32 R3, R9.reuse, UR7, 0x1, P0 ;  /* 0x0000000709037c11 */ /* 0x040fe200080f0eff */
        /* <DEDUP_REMOVED lines=41> */
.L_x_1759:
[----:B------:R-:W-:Y:S05]  /*e1d0*/  BSYNC B0 ;  /* 0x0000000000007941 */ /* 0x000fea0003800000 */
.L_x_1758:
        /* <DEDUP_REMOVED lines=25> */
.L_x_1761:
[----:B------:R-:W-:Y:S05]  /*e370*/  BSYNC B0 ;  /* 0x0000000000007941 */ /* 0x000fea0003800000 */
.L_x_1760:
        /* <DEDUP_REMOVED lines=24> */
.L_x_1763:
[----:B------:R-:W-:Y:S05]  /*e500*/  BSYNC B0 ;  /* 0x0000000000007941 */ /* 0x000fea0003800000 */
.L_x_1762:
        /* <DEDUP_REMOVED lines=27> */
.L_x_1765:
[----:B------:R-:W-:Y:S05]  /*e6c0*/  BSYNC B0 ;  /* 0x0000000000007941 */ /* 0x000fea0003800000 */
.L_x_1764:
        /* <DEDUP_REMOVED lines=10> */
.L_x_1767:
[----:B------:R-:W-:Y:S05]  /*e770*/  BSYNC B0 ;  /* 0x0000000000007941 */ /* 0x000fea0003800000 */
.L_x_1766:
        /* <DEDUP_REMOVED lines=10> */
.L_x_1769:
[----:B------:R-:W-:Y:S05]  /*e820*/  BSYNC B0 ;  /* 0x0000000000007941 */ /* 0x000fea0003800000 */
.L_x_1768:
        /* <DEDUP_REMOVED lines=10> */
.L_x_1771:
[----:B------:R-:W-:Y:S05]  /*e8d0*/  BSYNC B0 ;  /* 0x0000000000007941 */ /* 0x000fea0003800000 */
.L_x_1770:
        /* <DEDUP_REMOVED lines=10> */
.L_x_1772:
        /* <DEDUP_REMOVED lines=16> */
.L_x_2419:


//--------------------- .text._ZN5flash16flash_fwd_kernelI23Flash_fwd_kernel_traitsILi256ELi128ELi64ELi8ELb0ELb0EN7cutlass6half_tE19Flash_kernel_traitsILi256ELi128ELi64ELi8ES3_EELb1ELb0ELb0ELb0ELb0ELb0ELb0ELb1EEEvNS_16Flash_fwd_paramsE --------------------------
	.section	.text._ZN5flash16flash_fwd_kernelI23Flash_fwd_kernel_traitsILi256ELi128ELi64ELi8ELb0ELb0EN7cutlass6half_tE19Flash_kernel_traitsILi256ELi128ELi64ELi8ES3_EELb1ELb0ELb0ELb0ELb0ELb0ELb0ELb1EEEvNS_16Flash_fwd_paramsE,"ax",@progbits
	.align	128
        .global         _ZN5flash16flash_fwd_kernelI23Flash_fwd_kernel_traitsILi256ELi128ELi64ELi8ELb0ELb0EN7cutlass6half_tE19Flash_kernel_traitsILi256ELi128ELi64ELi8ES3_EELb1ELb0ELb0ELb0ELb0ELb0ELb0ELb1EEEvNS_16Flash_fwd_paramsE
        .type           _ZN5flash16flash_fwd_kernelI23Flash_fwd_kernel_traitsILi256ELi128ELi64ELi8ELb0ELb0EN7cutlass6half_tE19Flash_kernel_traitsILi256ELi128ELi64ELi8ES3_EELb1ELb0ELb0ELb0ELb0ELb0ELb0ELb1EEEvNS_16Flash_fwd_paramsE,@function
        .size           _ZN5flash16flash_fwd_kernelI23Flash_fwd_kernel_traitsILi256ELi128ELi64ELi8ELb0ELb0EN7cutlass6half_tE19Flash_kernel_traitsILi256ELi128ELi64ELi8ES3_EELb1ELb0ELb0ELb0ELb0ELb0ELb0ELb1EEEvNS_16Flash_fwd_paramsE,(.L_x_2420 - _ZN5flash16flash_fwd_kernelI23Flash_fwd_kernel_traitsILi256ELi128ELi64ELi8ELb0ELb0EN7cutlass6half_tE19Flash_kernel_traitsILi256ELi128ELi64ELi8ES3_EELb1ELb0ELb0ELb0ELb0ELb0ELb0ELb1EEEvNS_16Flash_fwd_paramsE)
        .other          _ZN5flash16flash_fwd_kernelI23Flash_fwd_kernel_traitsILi256ELi128ELi64ELi8ELb0ELb0EN7cutlass6half_tE19Flash_kernel_traitsILi256ELi128ELi64ELi8ES3_EELb1ELb0ELb0ELb0ELb0ELb0ELb0ELb1EEEvNS_16Flash_fwd_paramsE,@"STO_CUDA_ENTRY STV_DEFAULT"
_ZN5flash16flash_fwd_kernelI23Flash_fwd_kernel_traitsILi256ELi128ELi64ELi8ELb0ELb0EN7cutlass6half_tE19Flash_kernel_traitsILi256ELi128ELi64ELi8ES3_EELb1ELb0ELb0ELb0ELb0ELb0ELb0ELb1EEEvNS_16Flash_fwd_paramsE:
.text._ZN5flash16flash_fwd_kernelI23Flash_fwd_kernel_traitsILi256ELi128ELi64ELi8ELb0ELb0EN7cutlass6half_tE19Flash_kernel_traitsILi256ELi128ELi64ELi8ES3_EELb1ELb0ELb0ELb0ELb0ELb0ELb0ELb1EEEvNS_16Flash_fwd_paramsE:
        /* <DEDUP_REMOVED lines=84> */
.L_x_1773:
[----:B------:R-:W-:-:S05]  /*0540*/  ULDC UR4, c[0x0][0x2c8] ;  /* 0x0000b20000047ab9 */ /* 0x000fca0000000800 */
.L_x_1774:
        /* <DEDUP_REMOVED lines=35> */
[----:B------:R-:W-:Y:S01]  /*0780*/  @UP1 ULDC.64 UR8, c[0x0][0x240] ;  /* 0x0000900000081ab9 */ /* 0x000fe20000000a00 */
[----:B------:R-:W-:Y:S01]  /*0790*/  @!UP1 USHF.R.S32.HI UR4, URZ, 0x1f, UR19 ;  /* 0x0000001f3f049899 */ /* 0x000fe20008011413 */
[----:B------:R-:W-:Y:S01]  /*07a0*/  SHF.R.S32.HI R0, RZ, 0x1f, R6 ;  /* 0x0000001fff007819 */ /* 0x000fe20000011406 */
[----:B------:R-:W-:-:S02]  /*07b0*/  @UP1 UIMAD.WIDE.U32 UR36, UR16, UR8, URZ ;  /* 0x00000008102412a5 */ /* 0x000fc4000f8e003f */
[----:B------:R-:W-:Y:S02]  /*07c0*/  @UP0 UIADD3 UR24, UR20, UR10, URZ ;  /* 0x0000000a14180290 */ /* 0x000fe4000fffe03f */
[----:B------:R-:W-:Y:S01]  /*07d0*/  @UP1 UIMAD UR8, UR16, UR9, UR37 ;  /* 0x00000009100812a4 */ /* 0x000fe2000f8e0225 */
[----:B------:R-:W-:Y:S02]  /*07e0*/  @!UP1 ULDC.64 UR6, c[0x0][0x228] ;  /* 0x00008a0000069ab9 */ /* 0x000fe40000000a00 */
[----:B------:R-:W-:Y:S01]  /*07f0*/  ULDC UR9, c[0x0][0x270] ;  /* 0x00009c0000097ab9 */ /* 0x000fe20000000800 */
[----:B------:R-:W-:Y:S01]  /*0800*/  @UP0 ULDC.64 UR12, c[0x0][0x248] ;  /* 0x00009200000c0ab9 */ /* 0x000fe20000000a00 */
[----:B------:R-:W-:Y:S02]  /*0810*/  UIMAD UR9, UR19, UR9, UR15 ;  /* 0x00000009130972a4 */ /* 0x000fe4000f8e020f */
[----:B------:R-:W-:Y:S02]  /*0820*/  @!UP1 UIMAD UR4, UR4, UR6, URZ ;  /* 0x00000006040492a4 */ /* 0x000fe4000f8e023f */
[----:B------:R-:W-:-:S02]  /*0830*/  UIMAD UR35, UR9, UR35, UR34 ;  /* 0x00000023092372a4 */ /* 0x000fc4000f8e0222 */
[----:B------:R-:W-:Y:S02]  /*0840*/  USHF.L.U32 UR9, UR9, 0x5, URZ ;  /* 0x0000000509097899 */ /* 0x000fe4000800063f */
[----:B------:R-:W-:Y:S02]  /*0850*/  @!UP1 UIMAD.WIDE.U32 UR28, UR19, UR6, URZ ;  /* 0x00000006131c92a5 */ /* 0x000fe4000f8e003f */
[----:B------:R-:W-:Y:S02]  /*0860*/  @UP0 UIMAD.WIDE.U32 UR38, UR24, UR12, URZ ;  /* 0x0000000c182602a5 */ /* 0x000fe4000f8e003f */
[----:B------:R-:W-:Y:S01]  /*0870*/  IADD3 R116, P2, P1, R9, UR9, R6 ;  /* 0x0000000909747c10 */ /* 0x000fe2000f95e006 */
[----:B------:R-:W-:Y:S02]  /*0880*/  USHF.R.S32.HI UR6, URZ, 0x1f, UR9 ;  /* 0x0000001f3f067899 */ /* 0x000fe40008011409 */
[----:B------:R-:W-:Y:S02]  /*0890*/  @!UP1 UIMAD UR7, UR19, UR7, UR4 ;  /* 0x00000007130792a4 */ /* 0x000fe4000f8e0204 */
[----:B------:R1:W-:Y:S01]  /*08a0*/  STL [R1+0xb4], R116 ;  /* 0x0000b47401007387 */ /* 0x0003e20000100800 */
[----:B------:R-:W-:Y:S01]  /*08b0*/  @UP0 UIMAD UR24, UR24, UR13, URZ ;  /* 0x0000000d181802a4 */ /* 0x000fe2000f8e023f */
[----:B------:R-:W-:Y:S01]  /*08c0*/  IADD3.X R252, R8, UR6, R0, P2, P1 ;  /* 0x0000000608fc7c10 */ /* 0x000fe200097e2400 */
[----:B------:R-:W-:Y:S01]  /*08d0*/  @UP1 UMOV UR4, UR36 ;  /* 0x0000002400041c82 */ /* 0x000fe20008000000 */
[----:B------:R-:W-:-:S02]  /*08e0*/  UIMAD UR35, UR35, UR23, URZ ;  /* 0x00000017232372a4 */ /* 0x000fc4000f8e023f */
        /* <DEDUP_REMOVED lines=18> */
.L_x_1776:
[----:B------:R-:W-:Y:S01]  /*0a10*/  ULDC UR6, c[0x0][0x278] ;  /* 0x00009e0000067ab9 */ /* 0x000fe20000000800 */
[----:B------:R-:W2:Y:S01]  /*0a20*/  S2R R2, SR_CTAID.Z ;  /* 0x0000000000027919 */ /* 0x000ea20000002700 */
[----:B------:R-:W-:Y:S01]  /*0a30*/  IMAD.U32 R0, RZ, RZ, UR6 ;  /* 0x00000006ff007e24 */ /* 0x000fe2000f8e00ff */
[----:B------:R-:W-:Y:S01]  /*0a40*/  UMOV UR28, URZ ;  /* 0x0000003f001c7c82 */ /* 0x000fe20008000000 */
[----:B------:R-:W-:Y:S02]  /*0a50*/  LEA.HI R9, R10, R101, RZ, 0x4 ;  /* 0x000000650a097211 */ /* 0x000fe400078f20ff */
[----:B------:R-:W-:Y:S02]  /*0a60*/  SHF.R.S32.HI R113, RZ, 0x5, R4 ;  /* 0x00000005ff717819 */ /* 0x000fe40000011404 */
[----:B------:R-:W-:Y:S02]  /*0a70*/  IABS R0, R0 ;  /* 0x0000000000007213 */ /* 0x000fe40000000000 */
[----:B------:R-:W-:-:S02]  /*0a80*/  SHF.R.S32.HI R7, RZ, 0x4, R9 ;  /* 0x00000004ff077819 */ /* 0x000fc40000011409 */
[----:B------:R-:W-:Y:S02]  /*0a90*/  R2UR UR9, R0 ;  /* 0x00000000000972ca */ /* 0x000fe400000e0000 */
[----:B------:R-:W-:Y:S02]  /*0aa0*/  SHF.R.S32.HI R4, RZ, 0x1f, R4 ;  /* 0x0000001fff047819 */ /* 0x000fe40000011404 */
[----:B------:R-:W-:Y:S02]  /*0ab0*/  LEA.HI R3, R9, R7, RZ, 0x1 ;  /* 0x0000000709037211 */ /* 0x000fe400078f08ff */
[----:B------:R-:W-:Y:S02]  /*0ac0*/  SHF.R.S32.HI R8, RZ, 0x1f, R6 ;  /* 0x0000001fff087819 */ /* 0x000fe40000011406 */
[----:B------:R-:W-:-:S05]  /*0ad0*/  LOP3.LUT R3, R3, 0xfffffffe, RZ, 0xc0, !PT ;  /* 0xfffffffe03037812 */ /* 0x000fca00078ec0ff */
[----:B------:R-:W3:Y:S01]  /*0ae0*/  I2F.RP R0, UR9 ;  /* 0x0000000900007d06 */ /* 0x000ee20008209400 */
[----:B------:R-:W-:Y:S01]  /*0af0*/  IMAD.IADD R29, R7, 0x1, -R3 ;  /* 0x00000001071d7824 */ /* 0x000fe200078e0a03 */
[----:B------:R-:W-:-:S06]  /*0b00*/  LOP3.LUT R3, R9, 0xfffffff0, RZ, 0xc0, !PT ;  /* 0xfffffff009037812 */ /* 0x000fcc00078ec0ff */
[----:B---3--:R-:W3:Y:S02]  /*0b10*/  MUFU.RCP R0, R0 ;  /* 0x0000000000007308 */ /* 0x008ee40000001000 */
[----:B---3--:R-:W-:-:S06]  /*0b20*/  VIADD R0, R0, 0xffffffe ;  /* 0x0ffffffe00007836 */ /* 0x008fcc0000000000 */
[----:B------:R-:W3:Y:S02]  /*0b30*/  F2I.FTZ.U32.TRUNC.NTZ R0, R0 ;  /* 0x0000000000007305 */ /* 0x000ee4000021f000 */
[----:B---3--:R-:W-:Y:S02]  /*0b40*/  R2UR UR29, R0 ;  /* 0x00000000001d72ca */ /* 0x008fe400000e0000 */
[----:B--2---:R-:W-:-:S04]  /*0b50*/  IABS R0, R2 ;  /* 0x0000000200007213 */ /* 0x004fc80000000000 */
[----:B------:R-:W-:Y:S02]  /*0b60*/  R2UR UR7, R0 ;  /* 0x00000000000772ca */ /* 0x000fe400000e0000 */
[----:B------:R-:W-:-:S04]  /*0b70*/  LEA.HI R0, R10, R101, RZ, 0x3 ;  /* 0x000000650a007211 */ /* 0x000fc800078f18ff */
[----:B------:R-:W-:Y:S01]  /*0b80*/  LOP3.LUT R2, R0, 0xfffffff8, RZ, 0xc0, !PT ;  /* 0xfffffff800027812 */ /* 0x000fe200078ec0ff */
[----:B------:R-:W-:Y:S01]  /*0b90*/  UIADD3 UR11, URZ, -UR29, URZ ;  /* 0x8000001d3f0b7290 */ /* 0x000fe2000fffe03f */
[----:B------:R-:W-:-:S03]  /*0ba0*/  SHF.R.S32.HI R240, RZ, 0x3, R0 ;  /* 0x00000003fff07819 */ /* 0x000fc60000011400 */
[----:B------:R-:W-:Y:S01]  /*0bb0*/  UIMAD UR11, UR11, UR9, URZ ;  /* 0x000000090b0b72a4 */ /* 0x000fe2000f8e023f */
[----:B------:R-:W-:Y:S01]  /*0bc0*/  IMAD.IADD R28, R101, 0x1, -R2 ;  /* 0x00000001651c7824 */ /* 0x000fe200078e0a02 */
[----:B------:R-:W-:Y:S01]  /*0bd0*/  LEA.HI R2, R4, R113, RZ, 0x3 ;  /* 0x0000007104027211 */ /* 0x000fe200078f18ff */
[----:B------:R-:W-:Y:S01]  /*0be0*/  IMAD.SHL.U32 R0, R240, 0x40, RZ ;  /* 0x00000040f0007824 */ /* 0x000fe200078e00ff */
[----:B------:R-:W-:Y:S01]  /*0bf0*/  UIMAD.WIDE.U32 UR28, UR29, UR11, UR28 ;  /* 0x0000000b1d1c72a5 */ /* 0x000fe2000f8e001c */
[----:B------:R-:W-:Y:S01]  /*0c00*/  IMAD.SHL.U32 R40, R28, 0x8, RZ ;  /* 0x000000081c287824 */ /* 0x000fe200078e00ff */
[----:B------:R-:W-:Y:S02]  /*0c10*/  LOP3.LUT R2, R2, 0xffffff8, RZ, 0xc0, !PT ;  /* 0x0ffffff802027812 */ /* 0x000fe400078ec0ff */
[----:B------:R-:W-:Y:S02]  /*0c20*/  LOP3.LUT R0, R0, 0x1c0, RZ, 0xc0, !PT ;  /* 0x000001c000007812 */ /* 0x000fe400078ec0ff */
[--C-:B------:R-:W-:Y:S01]  /*0c30*/  SHF.R.S32.HI R41, RZ, 0x1f, R40.reuse ;  /* 0x0000001fff297819 */ /* 0x100fe20000011428 */
[----:B------:R-:W-:Y:S01]  /*0c40*/  UMOV UR11, UR29 ;  /* 0x0000001d000b7c82 */ /* 0x000fe20008000000 */
[----:B------:R-:W-:Y:S01]  /*0c50*/  LOP3.LUT R5, R0, 0x38, R40, 0xf8, !PT ;  /* 0x0000003800057812 */ /* 0x000fe200078ef828 */
[----:B------:R-:W-:Y:S01]  /*0c60*/  UIMAD.WIDE.U32 UR28, UR11, UR7, URZ ;  /* 0x000000070b1c72a5 */ /* 0x000fe2000f8e003f */
[----:B------:R-:W-:-:S02]  /*0c70*/  SHF.R.U32.HI R4, RZ, 0x3, R0 ;  /* 0x00000003ff047819 */ /* 0x000fc40000011600 */
[----:B------:R-:W-:Y:S02]  /*0c80*/  LEA.HI R0, R8, R6, RZ, 0x2 ;  /* 0x0000000608007211 */ /* 0x000fe400078f10ff */
[----:B------:R-:W-:Y:S01]  /*0c90*/  LOP3.LUT R207, R5, R4, RZ, 0x3c, !PT ;  /* 0x0000000405cf7212 */ /* 0x000fe200078e3cff */
[----:B------:R-:W-:Y:S01]  /*0ca0*/  IMAD.IADD R5, R113, 0x1, -R2 ;  /* 0x0000000171057824 */ /* 0x000fe200078e0a02 */
[----:B------:R-:W-:Y:S01]  /*0cb0*/  UMOV UR21, UR29 ;  /* 0x0000001d00157c82 */ /* 0x000fe20008000000 */
[----:B------:R-:W-:Y:S01]  /*0cc0*/  SHF.R.S32.HI R4, RZ, 0x2, R0 ;  /* 0x00000002ff047819 */ /* 0x000fe20000011400 */
[----:B------:R-:W-:Y:S01]  /*0cd0*/  UIADD3 UR11, -UR21, URZ, URZ ;  /* 0x0000003f150b7290 */ /* 0x000fe2000fffe13f */
[----:B------:R-:W-:Y:S01]  /*0ce0*/  LOP3.LUT R2, R0, 0x7ffffffc, RZ, 0xc0, !PT ;  /* 0x7ffffffc00027812 */ /* 0x000fe200078ec0ff */
[----:B------:R-:W-:Y:S02]  /*0cf0*/  IMAD.IADD R0, R101, 0x1, -R3 ;  /* 0x0000000165007824 */ /* 0x000fe400078e0a03 */
[----:B------:R-:W-:Y:S01]  /*0d00*/  UIMAD UR7, UR9, UR11, UR7 ;  /* 0x0000000b090772a4 */ /* 0x000fe2000f8e0207 */
[----:B------:R-:W-:Y:S01]  /*0d10*/  IMAD R5, R5, 0x10, R4 ;  /* 0x0000001005057824 */ /* 0x000fe200078e0204 */
[----:B------:R-:W-:Y:S01]  /*0d20*/  LEA.HI R4, R10, R101, RZ, 0x6 ;  /* 0x000000650a047211 */ /* 0x000fe200078f30ff */
[----:B------:R-:W-:Y:S01]  /*0d30*/  IMAD.IADD R2, R6, 0x1, -R2 ;  /* 0x0000000106027824 */ /* 0x000fe200078e0a02 */
[----:B------:R-:W-:Y:S01]  /*0d40*/  UISETP.GT.U32.AND UP1, UPT, UR9, UR7, UPT ;  /* 0x000000070900728c */ /* 0x000fe2000bf24070 */
[----:B------:R-:W-:-:S02]  /*0d50*/  SHF.R.S32.HI R3, RZ, 0x1f, R0 ;  /* 0x0000001fff037819 */ /* 0x000fc40000011400 */
[----:B------:R-:W-:Y:S02]  /*0d60*/  IMAD.SHL.U32 R4, R4, 0x8, RZ ;  /* 0x0000000804047824 */ /* 0x000fe400078e00ff */
[----:B------:R-:W-:Y:S01]  /*0d70*/  LEA.HI R27, R3, R0, RZ, 0x3 ;  /* 0x00000000031b7211 */ /* 0x000fe200078f18ff */
[----:B------:R-:W-:Y:S02]  /*0d80*/  IMAD.SHL.U32 R2, R2, 0x2, RZ ;  /* 0x0000000202027824 */ /* 0x000fe400078e00ff */
[----:B------:R-:W-:Y:S02]  /*0d90*/  LOP3.LUT R207, R207, 0xfffffe00, R4, 0xf8, !PT ;  /* 0xfffffe00cfcf7812 */ /* 0x000fe400078ef804 */
[----:B------:R-:W-:Y:S01]  /*0da0*/  LOP3.LUT R3, R27, 0xfffffff8, RZ, 0xc0, !PT ;  /* 0xfffffff81b037812 */ /* 0x000fe200078ec0ff */
[----:B------:R-:W-:Y:S01]  /*0db0*/  @!UP1 UIADD3 UR7, UR7, -UR9, URZ ;  /* 0x8000000907079290 */ /* 0x000fe2000fffe03f */
[----:B------:R-:W-:Y:S01]  /*0dc0*/  IMAD R43, R5, UR23, R2 ;  /* 0x00000017052b7c24 */ /* 0x000fe2000f8e0202 */
[----:B------:R-:W-:Y:S01]  /*0dd0*/  @!UP1 UIADD3 UR21, UR21, 0x1, URZ ;  /* 0x0000000115159890 */ /* 0x000fe2000fffe03f */
[----:B------:R-:W-:Y:S01]  /*0de0*/  VIADD R5, R240, 0x40 ;  /* 0x00000040f0057836 */ /* 0x000fe20000000000 */
[----:B------:R-:W-:Y:S01]  /*0df0*/  UISETP.GE.U32.AND UP2, UPT, UR7, UR9, UPT ;  /* 0x000000090700728c */ /* 0x000fe2000bf46070 */
[----:B------:R-:W-:Y:S01]  /*0e00*/  IMAD.IADD R42, R0, 0x1, -R3 ;  /* 0x00000001002a7824 */ /* 0x000fe200078e0a03 */
[----:B------:R-:W-:-:S02]  /*0e10*/  ULOP3.LUT UR9, UR15, UR6, URZ, 0x3c, !UPT ;  /* 0x000000060f097292 */ /* 0x000fc4000f8e3c3f */
[----:B------:R-:W-:Y:S02]  /*0e20*/  @UP0 UIADD3 UR7, UR20, UR10, URZ ;  /* 0x0000000a14070290 */ /* 0x000fe4000fffe03f */
[----:B------:R-:W-:Y:S01]  /*0e30*/  UISETP.GE.AND UP1, UPT, UR9, URZ, UPT ;  /* 0x0000003f0900728c */ /* 0x000fe2000bf26270 */
[----:B------:R-:W-:Y:S01]  /*0e40*/  @UP0 ULDC.64 UR10, c[0x0][0x250] ;  /* 0x00009400000a0ab9 */ /* 0x000fe20000000a00 */
[----:B------:R-:W-:-:S03]  /*0e50*/  USHF.R.S32.HI UR9, URZ, 0x1f, UR15 ;  /* 0x0000001f3f097899 */ /* 0x000fc6000801140f */
[----:B------:R-:W-:Y:S02]  /*0e60*/  @UP2 UIADD3 UR21, UR21, 0x1, URZ ;  /* 0x0000000115152890 */ /* 0x000fe4000fffe03f */
[----:B------:R-:W-:Y:S02]  /*0e70*/  UISETP.NE.AND UP2, UPT, UR6, URZ, UPT ;  /* 0x0000003f0600728c */ /* 0x000fe4000bf45270 */
[----:B------:R-:W-:Y:S02]  /*0e80*/  @UP0 UIMAD.WIDE.U32 UR28, UR7, UR10, URZ ;  /* 0x0000000a071c02a5 */ /* 0x000fe4000f8e003f */
[----:B------:R-:W-:Y:S02]  /*0e90*/  @!UP1 UIADD3 UR21, -UR21, URZ, URZ ;  /* 0x0000003f15159290 */ /* 0x000fe4000fffe13f */
[----:B------:R-:W-:-:S04]  /*0ea0*/  @UP0 UIMAD UR7, UR7, UR11, URZ ;  /* 0x0000000b070702a4 */ /* 0x000fc8000f8e023f */
[----:B------:R-:W-:Y:S02]  /*0eb0*/  @UP0 UIADD3 UR25, UR29, UR7, URZ ;  /* 0x000000071d190290 */ /* 0x000fe4000fffe03f */
        /* <DEDUP_REMOVED lines=15> */
.L_x_1777:
[C---:B------:R-:W-:Y:S01]  /*0fb0*/  IADD3 R2, P0, R40.reuse, UR4, RZ ;  /* 0x0000000428027c10 */ /* 0x040fe2000ff1e0ff */
[----:B------:R-:W-:Y:S01]  /*0fc0*/  ULDC.64 UR6, c[0x0][0x258] ;  /* 0x0000960000067ab9 */ /* 0x000fe20000000a00 */
[----:B------:R-:W2:Y:S01]  /*0fd0*/  S2UR UR4, SR_CgaCtaId ;  /* 0x00000000000479c3 */ /* 0x000ea20000008800 */
[----:B------:R-:W-:Y:S01]  /*0fe0*/  UIMAD UR9, UR9, UR6, URZ ;  /* 0x00000006090972a4 */ /* 0x000fe2000f8e023f */
[----:B------:R-:W-:Y:S01]  /*0ff0*/  IADD3.X R3, R41, UR8, RZ, P0, !PT ;  /* 0x0000000829037c10 */ /* 0x000fe200087fe4ff */
[----:B------:R-:W-:Y:S01]  /*1000*/  IMAD.U32 R0, RZ, RZ, UR6 ;  /* 0x00000006ff007e24 */ /* 0x000fe2000f8e00ff */
[C---:B------:R-:W-:Y:S01]  /*1010*/  IADD3 R119, R40.reuse, 0x40, RZ ;  /* 0x0000004028777810 */ /* 0x040fe20007ffe0ff */
[C---:B------:R-:W-:Y:S01]  /*1020*/  VIADD R118, R40.reuse, 0x80 ;  /* 0x0000008028767836 */ /* 0x040fe20000000000 */
[----:B------:R-:W-:Y:S01]  /*1030*/  IADD3 R117, R40, 0xc0, RZ ;  /* 0x000000c028757810 */ /* 0x000fe20007ffe0ff */
[----:B------:R-:W-:Y:S01]  /*1040*/  IMAD.WIDE.U32 R16, R0, UR15, R2 ;  /* 0x0000000f00107c25 */ /* 0x000fe2000f8e0002 */
[----:B------:R-:W-:Y:S01]  /*1050*/  UIMAD UR15, UR15, UR7, UR9 ;  /* 0x000000070f0f72a4 */ /* 0x000fe2000f8e0209 */
[----:B------:R3:W-:Y:S01]  /*1060*/  STL [R1+0x80], R119 ;  /* 0x0000807701007387 */ /* 0x0007e20000100800 */
[----:B------:R-:W-:Y:S01]  /*1070*/  UIADD3 UR34, -UR34, UR18, URZ ;  /* 0x0000001222227290 */ /* 0x000fe2000fffe13f */
[C---:B------:R-:W-:Y:S01]  /*1080*/  VIADD R4, R240.reuse, 0x60 ;  /* 0x00000060f0047836 */ /* 0x040fe20000000000 */
[----:B------:R-:W-:Y:S01]  /*1090*/  ULDC.64 UR8, c[0x0][0x260] ;  /* 0x0000980000087ab9 */ /* 0x000fe20000000a00 */
[----:B------:R-:W-:Y:S01]  /*10a0*/  ULDC.64 UR6, c[0x0][0x268] ;  /* 0x00009a0000067ab9 */ /* 0x000fe20000000a00 */
[----:B------:R-:W-:Y:S01]  /*10b0*/  IMAD.U32 R31, RZ, RZ, UR8 ;  /* 0x00000008ff1f7e24 */ /* 0x000fe2000f8e00ff */
[----:B------:R-:W-:Y:S01]  /*10c0*/  MOV R30, UR6 ;  /* 0x00000006001e7c02 */ /* 0x000fe20008000f00 */
[----:B------:R3:W-:Y:S01]  /*10d0*/  STL [R1+0x7c], R118 ;  /* 0x00007c7601007387 */ /* 0x0007e20000100800 */
[C---:B------:R-:W-:Y:S01]  /*10e0*/  ISETP.GE.AND P0, PT, R240.reuse, UR34, PT ;  /* 0x00000022f0007c0c */ /* 0x040fe2000bf06270 */
[----:B------:R-:W-:Y:S01]  /*10f0*/  UMOV UR36, 0x400 ;  /* 0x0000040000247882 */ /* 0x000fe20000000000 */
[----:B------:R-:W-:Y:S01]  /*1100*/  UIMAD UR29, UR14, UR8, URZ ;  /* 0x000000080e1d72a4 */ /* 0x000fe2000f8e023f */
[----:B------:R3:W-:Y:S01]  /*1110*/  STL [R1+0x84], R117 ;  /* 0x0000847501007387 */ /* 0x0007e20000100800 */
[----:B------:R-:W-:Y:S01]  /*1120*/  UIADD3 UR20, UR22, -0x1, URZ ;  /* 0xffffffff16147890 */ /* 0x000fe2000fffe03f */
[--C-:B------:R-:W-:Y:S01]  /*1130*/  SHF.R.S32.HI R241, RZ, 0x1f, R240.reuse ;  /* 0x0000001ffff17819 */ /* 0x100fe200000114f0 */
[----:B------:R-:W-:Y:S01]  /*1140*/  UIMAD UR14, UR14, UR6, URZ ;  /* 0x000000060e0e72a4 */ /* 0x000fe2000f8e023f */
[----:B------:R3:W-:Y:S01]  /*1150*/  STL [R1+0xb8], R31 ;  /* 0x0000b81f01007387 */ /* 0x0007e20000100800 */
[----:B--2---:R-:W-:Y:S01]  /*1160*/  ULEA UR4, UR4, UR36, 0x18 ;  /* 0x0000002404047291 */ /* 0x004fe2000f8ec03f */
[----:B------:R-:W-:Y:S01]  /*1170*/  MOV R0, UR17 ;  /* 0x0000001100007c02 */ /* 0x000fe20008000f00 */
[----:B------:R-:W-:Y:S01]  /*1180*/  UIMAD UR9, UR21, UR9, UR29 ;  /* 0x00000009150972a4 */ /* 0x000fe2000f8e021d */
[----:B------:R3:W-:Y:S01]  /*1190*/  STL [R1+0xbc], R30 ;  /* 0x0000bc1e01007387 */ /* 0x0007e20000100800 */
[----:B------:R-:W-:Y:S01]  /*11a0*/  USHF.R.S32.HI UR19, URZ, 0x1f, UR20 ;  /* 0x0000001f3f137899 */ /* 0x000fe20008011414 */
[----:B------:R-:W-:Y:S01]  /*11b0*/  VIADD R15, R17, UR15 ;  /* 0x0000000f110f7c36 */ /* 0x000fe20008000000 */
[----:B------:R-:W-:Y:S01]  /*11c0*/  UIMAD UR29, UR21, UR7, UR14 ;  /* 0x00000007151d72a4 */ /* 0x000fe2000f8e020e */
[----:B------:R-:W-:Y:S01]  /*11d0*/  BSSY B0, `(.L_x_1778) ;  /* 0x0000035000007945 */ /* 0x000fe20003800000 */
[----:B------:R-:W-:Y:S01]  /*11e0*/  ISETP.GE.AND P5, PT, R5, UR34, PT ;  /* 0x0000002205007c0c */ /* 0x000fe2000bfa6270 */
[----:B------:R-:W-:Y:S01]  /*11f0*/  VIADD R24, R240, 0x20 ;  /* 0x00000020f0187836 */ /* 0x000fe20000000000 */
[----:B------:R-:W-:Y:S01]  /*1200*/  ISETP.GE.AND P6, PT, R4, UR34, PT ;  /* 0x0000002204007c0c */ /* 0x000fe2000bfc6270 */
[----:B------:R-:W-:Y:S01]  /*1210*/  IMAD.WIDE R12, R0, 0x80, R240 ;  /* 0x00000080000c7825 */ /* 0x000fe200078e02f0 */
[----:B------:R-:W-:-:S03]  /*1220*/  LEA R207, R207, UR4, 0x1 ;  /* 0x00000004cfcf7c11 */ /* 0x000fc6000f8e08ff */
[----:B------:R-:W-:Y:S02]  /*1230*/  IMAD R18, R241, UR12, RZ ;  /* 0x0000000cf1127c24 */ /* 0x000fe4000f8e02ff */
        /* <DEDUP_REMOVED lines=46> */
.L_x_1779:
[----:B------:R-:W-:Y:S05]  /*1520*/  BSYNC B0 ;  /* 0x0000000000007941 */ /* 0x000fea0003800000 */
.L_x_1778:
[----:B------:R-:W-:Y:S01]  /*1530*/  ISETP.GE.AND P1, PT, R24, UR34, PT ;  /* 0x0000002218007c0c */ /* 0x000fe2000bf26270 */
[----:B------:R-:W-:Y:S01]  /*1540*/  ULEA UR6, UR22, UR35, 0x6 ;  /* 0x0000002316067291 */ /* 0x000fe2000f8e303f */
[----:B--2-4-:R-:W-:Y:S01]  /*1550*/  IMAD R2, R240, UR13, R18 ;  /* 0x0000000df0027c24 */ /* 0x014fe2000f8e0212 */
[----:B------:R-:W-:Y:S01]  /*1560*/  IADD3 R20, P0, R10, UR26, RZ ;  /* 0x0000001a0a147c10 */ /* 0x000fe2000ff1e0ff */
[----:B------:R-:W-:Y:S01]  /*1570*/  IMAD R0, R241, UR10, RZ ;  /* 0x0000000af1007c24 */ /* 0x000fe2000f8e02ff */
[----:B------:R-:W-:Y:S01]  /*1580*/  UIADD3 UR6, UR6, -0x40, URZ ;  /* 0xffffffc006067890 */ /* 0x000fe2000fffe03f */
[----:B------:R-:W-:Y:S01]  /*1590*/  BSSY B0, `(.L_x_1780) ;  /* 0x0000037000007945 */ /* 0x000fe20003800000 */
[----:B------:R-:W-:Y:S01]  /*15a0*/  IADD3.X R21, R11, UR24, R2, P0, !PT ;  /* 0x000000180b157c10 */ /* 0x000fe200087fe402 */
[----:B------:R-:W-:Y:S01]  /*15b0*/  IMAD.WIDE.U32 R22, R240, UR10, R40 ;  /* 0x0000000af0167c25 */ /* 0x000fe2000f8e0028 */
[----:B------:R-:W-:Y:S02]  /*15c0*/  SHF.L.U32 R25, R42, 0x6, RZ ;  /* 0x000000062a197819 */ /* 0x000fe400000006ff */
[----:B------:R-:W-:Y:S01]  /*15d0*/  IADD3 R152, P0, R43, UR6, RZ ;  /* 0x000000062b987c10 */ /* 0x000fe2000ff1e0ff */
[----:B------:R-:W-:Y:S01]  /*15e0*/  IMAD R26, R240, UR11, R0 ;  /* 0x0000000bf01a7c24 */ /* 0x000fe2000f8e0200 */
[----:B------:R-:W-:Y:S01]  /*15f0*/  MOV R100, UR6 ;  /* 0x0000000600647c02 */ /* 0x000fe20008000f00 */
[----:B------:R-:W-:Y:S10]  /*1600*/  @P1 BRA `(.L_x_1781) ;  /* 0x0000000000bc1947 */ /* 0x000ff40003800000 */
        /* <DEDUP_REMOVED lines=47> */
.L_x_1781:
[----:B------:R-:W-:Y:S05]  /*1900*/  BSYNC B0 ;  /* 0x0000000000007941 */ /* 0x000fea0003800000 */
.L_x_1780:
        /* <DEDUP_REMOVED lines=49> */
.L_x_1783:
[----:B------:R-:W-:Y:S05]  /*1c20*/  BSYNC B0 ;  /* 0x0000000000007941 */ /* 0x000fea0003800000 */
.L_x_1782:
        /* <DEDUP_REMOVED lines=49> */
.L_x_1785:
[----:B------:R-:W-:Y:S05]  /*1f40*/  BSYNC B0 ;  /* 0x0000000000007941 */ /* 0x000fea0003800000 */
.L_x_1784:
[----:B--2-4-:R-:W-:Y:S01]  /*1f50*/  IMAD.WIDE.U32 R6, R31, UR21, R20 ;  /* 0x000000151f067c25 */ /* 0x014fe2000f8e0014 */
[----:B------:R-:W-:Y:S01]  /*1f60*/  UIMAD UR15, UR20, -0x40, UR27 ;  /* 0xffffffc0140f78a4 */ /* 0x000fe2000f8e021b */
[----:B------:R-:W-:Y:S01]  /*1f70*/  LOP3.LUT R0, R25, 0x1c0, RZ, 0xc0, !PT ;  /* 0x000001c019007812 */ /* 0x000fe200078ec0ff */
[----:B------:R-:W-:Y:S01]  /*1f80*/  USHF.L.U32 UR14, UR12, 0x6, URZ ;  /* 0x000000060c0e7899 */ /* 0x000fe2000800063f */
[----:B------:R-:W-:Y:S01]  /*1f90*/  VIADD R115, R7, UR9 ;  /* 0x0000000907737c36 */ /* 0x000fe20008000000 */
[----:B------:R2:W-:Y:S01]  /*1fa0*/  STL.64 [R1+0xa8], R6 ;  /* 0x0000a80601007387 */ /* 0x0005e20000100a00 */
[----:B------:R-:W-:Y:S01]  /*1fb0*/  IMAD.MOV.U32 R114, RZ, RZ, R6 ;  /* 0x000000ffff727224 */ /* 0x000fe200078e0006 */
[----:B------:R-:W-:Y:S01]  /*1fc0*/  USHF.L.U64.HI UR8, UR12, 0x6, UR13 ;  /* 0x000000060c087899 */ /* 0x000fe2000801020d */
[----:B------:R-:W-:Y:S01]  /*1fd0*/  ISETP.GE.AND P2, PT, R240, UR15, PT ;  /* 0x0000000ff0007c0c */ /* 0x000fe2000bf46270 */
[----:B-1----:R-:W-:Y:S01]  /*1fe0*/  IMAD.SHL.U32 R2, R29, 0x8, RZ ;  /* 0x000000081d027824 */ /* 0x002fe200078e00ff */
[----:B------:R-:W-:Y:S01]  /*1ff0*/  IADD3 R10, P1, R22, UR28, RZ ;  /* 0x0000001c160a7c10 */ /* 0x000fe2000ff3e0ff */
[----:B------:R2:W-:Y:S01]  /*2000*/  STL.64 [R1+0x98], R114 ;  /* 0x0000987201007387 */ /* 0x0005e20000100a00 */
[----:B------:R-:W-:Y:S01]  /*2010*/  UIMAD UR6, UR8, UR20, URZ ;  /* 0x00000014080672a4 */ /* 0x000fe2000f8e023f */
[----:B------:R-:W-:Y:S01]  /*2020*/  IMAD.U32 R112, RZ, RZ, UR14 ;  /* 0x0000000eff707e24 */ /* 0x000fe2000f8e00ff */
[----:B------:R-:W-:Y:S01]  /*2030*/  LOP3.LUT R4, R0, 0x8, R2, 0xf8, !PT ;  /* 0x0000000800047812 */ /* 0x000fe200078ef802 */
[----:B------:R-:W-:Y:S01]  /*2040*/  BSSY B0, `(.L_x_1786) ;  /* 0x000002f000007945 */ /* 0x000fe20003800000 */
[----:B------:R-:W-:Y:S01]  /*2050*/  UIMAD UR6, UR19, UR14, UR6 ;  /* 0x0000000e130672a4 */ /* 0x000fe2000f8e0206 */
[----:B------:R-:W-:Y:S01]  /*2060*/  SHF.R.U32.HI R0, RZ, 0x3, R0 ;  /* 0x00000003ff007819 */ /* 0x000fe20000011600 */
[----:B------:R-:W-:Y:S01]  /*2070*/  IMAD.WIDE.U32 R2, R112, UR20, R114 ;  /* 0x0000001470027c25 */ /* 0x000fe2000f8e0072 */
[----:B------:R-:W-:-:S02]  /*2080*/  ISETP.GE.AND P6, PT, R24, UR15, PT ;  /* 0x0000000f18007c0c */ /* 0x000fc4000bfc6270 */
[----:B------:R-:W-:Y:S01]  /*2090*/  LOP3.LUT R13, R4, R0, RZ, 0x3c, !PT ;  /* 0x00000000040d7212 */ /* 0x000fe200078e3cff */
[----:B------:R-:W-:Y:S01]  /*20a0*/  VIADD R0, R3, UR6 ;  /* 0x0000000603007c36 */ /* 0x000fe20008000000 */
[----:B------:R-:W-:Y:S01]  /*20b0*/  IADD3.X R11, R23, UR25, R26, P1, !PT ;  /* 0x00000019170b7c10 */ /* 0x000fe20008ffe41a */
[----:B------:R-:W-:Y:S08]  /*20c0*/  @P2 BRA `(.L_x_1787) ;  /* 0x0000000000982947 */ /* 0x000ff00003800000 */
[----:B------:R-:W-:Y:S02]  /*20d0*/  ULDC UR6, c[0x0][0x2d0] ;  /* 0x0000b40000067ab9 */ /* 0x000fe40000000800 */
[----:B------:R-:W-:Y:S02]  /*20e0*/  ISETP.GE.AND P4, PT, R119, UR6, PT ;  /* 0x0000000677007c0c */ /* 0x000fe4000bf86270 */
[----:B------:R-:W-:Y:S02]  /*20f0*/  ISETP.GE.AND P5, PT, R40, UR6, PT ;  /* 0x0000000628007c0c */ /* 0x000fe4000bfa6270 */
[----:B------:R-:W-:-:S09]  /*2100*/  ISETP.GE.AND P3, PT, R118, UR6, PT ;  /* 0x0000000676007c0c */ /* 0x000fd2000bf66270 */
[----:B--2---:R-:W1:Y:S02]  /*2110*/  @!P4 LDC.64 R6, c[0x0][0x218] ;  /* 0x00008600ff06cb82 */ /* 0x004e640000000a00 */
[----:B------:R4:W-:Y:S06]  /*2120*/  @P5 STS.128 [R207+0x10000], RZ ;  /* 0x010000ffcf005388 */ /* 0x0009ec0000000c00 */
[----:B------:R-:W2:Y:S08]  /*2130*/  @!P5 LDC.64 R8, c[0x0][0x218] ;  /* 0x00008600ff08db82 */ /* 0x000eb00000000a00 */
[----:B------:R-:W5:Y:S01]  /*2140*/  @!P3 LDC.64 R4, c[0x0][0x218] ;  /* 0x00008600ff04bb82 */ /* 0x000f620000000a00 */
[----:B-1----:R-:W-:-:S04]  /*2150*/  @!P4 LEA R6, P1, R2, R6, 0x1 ;  /* 0x000000060206c211 */ /* 0x002fc800078208ff */
[C---:B------:R-:W-:Y:S02]  /*2160*/  @!P4 LEA.HI.X R7, R2.reuse, R7, R0, 0x1, P1 ;  /* 0x000000070207c211 */ /* 0x040fe400008f0c00 */
[----:B------:R-:W-:Y:S02]  /*2170*/  ISETP.GE.AND P1, PT, R117, UR6, PT ;  /* 0x0000000675007c0c */ /* 0x000fe4000bf26270 */
        /* <DEDUP_REMOVED lines=27> */
.L_x_1787:
[----:B------:R-:W-:Y:S05]  /*2330*/  BSYNC B0 ;  /* 0x0000000000007941 */ /* 0x000fea0003800000 */
.L_x_1786:
[----:B------:R-:W-:Y:S01]  /*2340*/  USHF.L.U64.HI UR13, UR12, 0x5, UR13 ;  /* 0x000000050c0d7899 */ /* 0x000fe2000801020d */
[----:B------:R-:W-:Y:S01]  /*2350*/  BSSY B0, `(.L_x_1788) ;  /* 0x000002c000007945 */ /* 0x000fe20003800000 */
[----:B------:R-:W-:Y:S01]  /*2360*/  USHF.L.U32 UR12, UR12, 0x5, URZ ;  /* 0x000000050c0c7899 */ /* 0x000fe2000800063f */
[----:B------:R-:W-:Y:S02]  /*2370*/  SHF.L.U32 R12, R28, 0x6, RZ ;  /* 0x000000061c0c7819 */ /* 0x000fe400000006ff */
[----:B------:R-:W-:Y:S09]  /*2380*/  @P6 BRA `(.L_x_1789) ;  /* 0x0000000000a06947 */ /* 0x000ff20003800000 */
        /* <DEDUP_REMOVED lines=8> */
[----:B--2---:R-:W2:Y:S08]  /*2410*/  @!P5 LDC.64 R6, c[0x0][0x218] ;  /* 0x00008600ff06db82 */ /* 0x004eb00000000a00 */
[----:B-1----:R-:W1:Y:S01]  /*2420*/  @!P3 LDC.64 R4, c[0x0][0x218] ;  /* 0x00008600ff04bb82 */ /* 0x002e620000000a00 */
[----:B----4-:R-:W-:-:S04]  /*2430*/  @!P6 LEA R8, P1, R2, R8, 0x1 ;  /* 0x000000080208e211 */ /* 0x010fc800078208ff */
        /* <DEDUP_REMOVED lines=29> */
.L_x_1789:
[----:B------:R-:W-:Y:S05]  /*2610*/  BSYNC B0 ;  /* 0x0000000000007941 */ /* 0x000fea0003800000 */
.L_x_1788:
[----:B------:R-:W0:Y:S01]  /*2620*/  LDGDEPBAR ;  /* 0x00000000000079af */ /* 0x000e220000000000 */
[----:B------:R-:W-:Y:S01]  /*2630*/  ISETP.GE.AND P2, PT, R240, UR15, PT ;  /* 0x0000000ff0007c0c */ /* 0x000fe2000bf46270 */
[----:B---34-:R-:W-:Y:S01]  /*2640*/  IMAD.WIDE.U32 R8, R30, UR21, R10 ;  /* 0x000000151e087c25 */ /* 0x018fe2000f8e000a */
[----:B-1----:R-:W-:Y:S01]  /*2650*/  LOP3.LUT R4, R12, 0x1c0, RZ, 0xc0, !PT ;  /* 0x000001c00c047812 */ /* 0x002fe200078ec0ff */
[----:B------:R-:W-:Y:S01]  /*2660*/  UIMAD UR6, UR19, UR10, URZ ;  /* 0x0000000a130672a4 */ /* 0x000fe2000f8e023f */
[----:B------:R-:W-:Y:S01]  /*2670*/  BSSY B0, `(.L_x_1790) ;  /* 0x0000044000007945 */ /* 0x000fe20003800000 */
[----:B--2---:R-:W-:Y:S01]  /*2680*/  VIADD R7, R9, UR29 ;  /* 0x0000001d09077c36 */ /* 0x004fe20008000000 */
[----:B------:R1:W-:Y:S01]  /*2690*/  STL.64 [R1+0xa0], R8 ;  /* 0x0000a00801007387 */ /* 0x0003e20000100a00 */
[----:B------:R-:W-:Y:S01]  /*26a0*/  IMAD.SHL.U32 R0, R240, 0x8, RZ ;  /* 0x00000008f0007824 */ /* 0x000fe200078e00ff */
[----:B------:R-:W-:Y:S01]  /*26b0*/  UIMAD.WIDE.U32 UR34, UR20, UR10, URZ ;  /* 0x0000000a142272a5 */ /* 0x000fe2000f8e003f */
[----:B------:R-:W-:Y:S01]  /*26c0*/  IMAD.SHL.U32 R3, R27, 0x40, RZ ;  /* 0x000000401b037824 */ /* 0x000fe200078e00ff */
[----:B------:R1:W-:Y:S01]  /*26d0*/  STL [R1+0xb0], R7 ;  /* 0x0000b00701007387 */ /* 0x0003e20000100800 */
[----:B------:R-:W-:Y:S01]  /*26e0*/  UIMAD UR6, UR20, UR11, UR6 ;  /* 0x0000000b140672a4 */ /* 0x000fe2000f8e0206 */
[----:B------:R-:W-:-:S02]  /*26f0*/  LOP3.LUT R2, R4, 0x8, R0, 0xf8, !PT ;  /* 0x0000000804027812 */ /* 0x000fc400078ef800 */
[----:B------:R-:W-:Y:S01]  /*2700*/  SHF.R.U32.HI R0, RZ, 0x3, R4 ;  /* 0x00000003ff007819 */ /* 0x000fe20000011604 */
[----:B------:R-:W-:Y:S01]  /*2710*/  UIADD3 UR6, UR35, UR6, URZ ;  /* 0x0000000623067290 */ /* 0x000fe2000fffe03f */
[----:B------:R-:W-:Y:S01]  /*2720*/  IMAD.U32 R5, RZ, RZ, UR35 ;  /* 0x00000023ff057e24 */ /* 0x000fe2000f8e00ff */
[----:B------:R-:W-:Y:S01]  /*2730*/  LOP3.LUT R5, R13, 0xfffffe00, R3, 0xf8, !PT ;  /* 0xfffffe000d057812 */ /* 0x000fe200078ef803 */
[----:B------:R-:W-:Y:S01]  /*2740*/  IMAD.U32 R4, RZ, RZ, UR34 ;  /* 0x00000022ff047e24 */ /* 0x000fe2000f8e00ff */
[----:B------:R-:W-:Y:S02]  /*2750*/  LOP3.LUT R0, R2, R0, RZ, 0x3c, !PT ;  /* 0x0000000002007212 */ /* 0x000fe400078e3cff */
[----:B------:R-:W-:Y:S01]  /*2760*/  IMAD.U32 R6, RZ, RZ, UR6 ;  /* 0x00000006ff067e24 */ /* 0x000fe2000f8e00ff */
[----:B------:R-:W-:Y:S01]  /*2770*/  ISETP.GE.AND P6, PT, R24, UR15, PT ;  /* 0x0000000f18007c0c */ /* 0x000fe2000bfc6270 */
[----:B------:R-:W-:-:S04]  /*2780*/  DEPBAR.LE SB0, 0x0 ;  /* 0x000080000000791a */ /* 0x000fc80000000000 */
[----:B------:R-:W-:Y:S01]  /*2790*/  BAR.SYNC.DEFER_BLOCKING 0x0 ;  /* 0x0000000000007b1d */ /* 0x000fe20000010000 */
[----:B------:R-:W-:Y:S01]  /*27a0*/  IMAD R0, R29, 0x200, R0 ;  /* 0x000002001d007824 */ /* 0x000fe200078e0200 */
[----:B------:R-:W-:Y:S01]  /*27b0*/  LEA R3, P1, R4, R8, 0x6 ;  /* 0x0000000804037211 */ /* 0x000fe200078230ff */
[----:B------:R-:W-:-:S03]  /*27c0*/  IMAD R2, R113, 0x400, R5 ;  /* 0x0000040071027824 */ /* 0x000fc600078e0205 */
[----:B------:R-:W-:Y:S02]  /*27d0*/  LEA.HI.X R4, R4, R7, R6, 0x6, P1 ;  /* 0x0000000704047211 */ /* 0x000fe400008f3406 */
[----:B------:R-:W-:Y:S02]  /*27e0*/  LEA R178, R0, UR4, 0x1 ;  /* 0x0000000400b27c11 */ /* 0x000fe4000f8e08ff */
[----:B------:R-:W-:Y:S01]  /*27f0*/  LEA R187, R2, UR4, 0x1 ;  /* 0x0000000402bb7c11 */ /* 0x000fe2000f8e08ff */
        /* <DEDUP_REMOVED lines=9> */
[----:B-1----:R-:W1:Y:S02]  /*2890*/  @!P4 LDC.64 R8, c[0x0][0x220] ;  /* 0x00008800ff08cb82 */ /* 0x002e640000000a00 */
[----:B------:R2:W-:Y:S06]  /*28a0*/  @P5 STS.128 [R207+0x18000], RZ ;  /* 0x018000ffcf005388 */ /* 0x0005ec0000000c00 */
        /* <DEDUP_REMOVED lines=32> */
.L_x_1791:
[----:B------:R-:W-:Y:S05]  /*2ab0*/  BSYNC B0 ;  /* 0x0000000000007941 */ /* 0x000fea0003800000 */
.L_x_1790:
[----:B------:R4:W-:Y:S01]  /*2ac0*/  @P6 STS.128 [R207+0x19000], RZ ;  /* 0x019000ffcf006388 */ /* 0x0009e20000000c00 */
[----:B------:R-:W-:Y:S03]  /*2ad0*/  BSSY B0, `(.L_x_1792) ;  /* 0x0000030000007945 */ /* 0x000fe60003800000 */
[----:B------:R4:W-:Y:S04]  /*2ae0*/  @P6 STS.128 [R207+0x1b000], RZ ;  /* 0x01b000ffcf006388 */ /* 0x0009e80000000c00 */
        /* <DEDUP_REMOVED lines=12> */
[----:B--2---:R-:W2:Y:S01]  /*2bb0*/  @!P6 LDC.64 R10, c[0x0][0x220] ;  /* 0x00008800ff0aeb82 */ /* 0x004ea20000000a00 */
[----:B------:R2:W-:Y:S07]  /*2bc0*/  @P6 STS.128 [R207+0x19000], RZ ;  /* 0x019000ffcf006388 */ /* 0x0005ee0000000c00 */
[----:B-1----:R-:W1:Y:S08]  /*2bd0*/  @!P5 LDC.64 R8, c[0x0][0x220] ;  /* 0x00008800ff08db82 */ /* 0x002e700000000a00 */
[----:B---3--:R-:W3:Y:S01]  /*2be0*/  @!P3 LDC.64 R6, c[0x0][0x220] ;  /* 0x00008800ff06bb82 */ /* 0x008ee20000000a00 */
        /* <DEDUP_REMOVED lines=30> */
.L_x_1793:
[----:B------:R-:W-:Y:S05]  /*2dd0*/  BSYNC B0 ;  /* 0x0000000000007941 */ /* 0x000fea0003800000 */
.L_x_1792:
[----:B-12---:R-:W-:Y:S01]  /*2de0*/  LDSM.16.M88.4 R8, [R187] ;  /* 0x00000000bb08783b */ /* 0x006fe20000000200 */
        /* <DEDUP_REMOVED lines=10> */
[----:B------:R-:W5:Y:S01]  /*2e90*/  LDSM.16.M88.4 R24, [R178+0x11000] ;  /* 0x01100000b218783b */ /* 0x000f620000000200 */
[----:B------:R-:W-:-:S02]  /*2ea0*/  IMAD R188, R4, 0x2, R187 ;  /* 0x0000000204bc7824 */ /* 0x000fc400078e02bb */
[----:B------:R-:W-:Y:S01]  /*2eb0*/  @P1 VIADD R191, R0, 0xffffffe0 ;  /* 0xffffffe000bf1836 */ /* 0x000fe20000000000 */
[----:B------:R-:W4:Y:S01]  /*2ec0*/  LDSM.16.M88.4 R44, [R178+0x11800] ;  /* 0x01180000b22c783b */ /* 0x000f220000000200 */
[----:B------:R-:W-:Y:S01]  /*2ed0*/  IMAD.MOV.U32 R0, RZ, RZ, 0x40 ;  /* 0x00000040ff007424 */ /* 0x000fe200078e00ff */
[----:B------:R-:W-:Y:S01]  /*2ee0*/  LOP3.LUT P1, RZ, R42, 0x4, RZ, 0xc0, !PT ;  /* 0x000000042aff7812 */ /* 0x000fe2000782c0ff */
[----:B------:R-:W-:Y:S01]  /*2ef0*/  IMAD.SHL.U32 R3, R101, 0x2, RZ ;  /* 0x0000000265037824 */ /* 0x000fe200078e00ff */
[----:B------:R-:W-:Y:S01]  /*2f00*/  LDSM.16.M88.4 R12, [R188] ;  /* 0x00000000bc0c783b */ /* 0x000fe20000000200 */
[C---:B------:R-:W-:Y:S01]  /*2f10*/  VIADD R206, R191.reuse, 0x800 ;  /* 0x00000800bfce7836 */ /* 0x040fe20000000000 */
[----:B------:R-:W-:Y:S01]  /*2f20*/  SEL R2, R2, 0xffffffe0, !P1 ;  /* 0xffffffe002027807 */ /* 0x000fe20004800000 */
[C---:B------:R-:W-:Y:S01]  /*2f30*/  VIADD R205, R191.reuse, 0x1000 ;  /* 0x00001000bfcd7836 */ /* 0x040fe20000000000 */
[----:B------:R-:W4:Y:S01]  /*2f40*/  LDSM.16.M88.4 R52, [R191] ;  /* 0x00000000bf34783b */ /* 0x000f220000000200 */
[----:B------:R-:W-:Y:S01]  /*2f50*/  SEL R0, R0, 0xffffffc0, !P2 ;  /* 0xffffffc000007807 */ /* 0x000fe20005000000 */
[----:B------:R-:W-:Y:S01]  /*2f60*/  VIADD R204, R191, 0x1800 ;  /* 0x00001800bfcc7836 */ /* 0x000fe20000000000 */
[----:B------:R-:W-:Y:S01]  /*2f70*/  LOP3.LUT R3, R3, 0x6, RZ, 0xc0, !PT ;  /* 0x0000000603037812 */ /* 0x000fe200078ec0ff */
[----:B------:R-:W4:Y:S01]  /*2f80*/  LDSM.16.M88.4 R36, [R191+0x800] ;  /* 0x00080000bf24783b */ /* 0x000f220000000200 */
[----:B------:R-:W-:-:S02]  /*2f90*/  IMAD R190, R2, 0x2, R187 ;  /* 0x0000000202be7824 */ /* 0x000fc400078e02bb */
[----:B------:R-:W-:Y:S01]  /*2fa0*/  IMAD.IADD R184, R178, 0x1, R0 ;  /* 0x00000001b2b87824 */ /* 0x000fe200078e0200 */
[----:B------:R-:W4:Y:S01]  /*2fb0*/  LDSM.16.M88.4 R60, [R191+0x1000] ;  /* 0x00100000bf3c783b */ /* 0x000f220000000200 */
[----:B------:R-:W-:Y:S02]  /*2fc0*/  IMAD R189, R2, 0x2, R188 ;  /* 0x0000000202bd7824 */ /* 0x000fe400078e02bc */
[----:B------:R-:W-:Y:S01]  /*2fd0*/  IMAD.IADD R183, R0, 0x1, R191 ;  /* 0x0000000100b77824 */ /* 0x000fe200078e02bf */
[----:B------:R-:W4:Y:S01]  /*2fe0*/  LDSM.16.M88.4 R84, [R191+0x1800] ;  /* 0x00180000bf54783b */ /* 0x000f220000000200 */
        /* <DEDUP_REMOVED lines=8> */
[C---:B---3--:R-:W-:Y:S01]  /*3070*/  VIADD R7, R0.reuse, 0x1 ;  /* 0x0000000100077836 */ /* 0x048fe20000000000 */
        /* <DEDUP_REMOVED lines=13> */
[----:B-----5:R-:W-:Y:S01]  /*3150*/  HMMA.16816.F32 R16, R8, R24, RZ ;  /* 0x000000180810723c */ /* 0x020fe200000018ff */
[----:B------:R-:W-:Y:S01]  /*3160*/  ISETP.GE.AND P5, PT, R7, UR27, PT ;  /* 0x0000001b07007c0c */ /* 0x000fe2000bfa6270 */
[----:B------:R-:W-:Y:S01]  /*3170*/  VIADD R7, R0, 0x10 ;  /* 0x0000001000077836 */ /* 0x000fe20000000000 */
[----:B------:R-:W-:Y:S01]  /*3180*/  ISETP.GE.AND P4, PT, R6, UR27, PT ;  /* 0x0000001b06007c0c */ /* 0x000fe2000bf86270 */
[----:B------:R-:W-:-:S02]  /*3190*/  VIADD R6, R0, 0x11 ;  /* 0x0000001100067836 */ /* 0x000fc40000000000 */
[C---:B------:R-:W-:Y:S01]  /*31a0*/  HMMA.16816.F32 R24, R8.reuse, R26, RZ ;  /* 0x0000001a0818723c */ /* 0x040fe200000018ff */
[----:B------:R-:W-:Y:S01]  /*31b0*/  ISETP.GE.AND P2, PT, R7, UR27, PT ;  /* 0x0000001b07007c0c */ /* 0x000fe2000bf46270 */
[C---:B------:R-:W-:Y:S01]  /*31c0*/  VIADD R200, R191.reuse, 0x3800 ;  /* 0x00003800bfc87836 */ /* 0x040fe20000000000 */
        /* <DEDUP_REMOVED lines=14> */
[----:B------:R-:W-:Y:S01]  /*32b0*/  HMMA.16816.F32 R64, R12, R52, R48 ;  /* 0x000000340c40723c */ /* 0x000fe20000001830 */
        /* <DEDUP_REMOVED lines=180> */
[----:B------:R-:W-:Y:S02]  /*3e00*/  FSEL R43, R19, -INF , !P5 ;  /* 0xff800000132b7808 */ /* 0x000fe40006800000 */
[----:B------:R-:W-:Y:S01]  /*3e10*/  FSEL R38, R17, -INF , !P5 ;  /* 0xff80000011267808 */ /* 0x000fe20006800000 */
[----:B------:R-:W-:Y:S01]  /*3e20*/  HMMA.16816.F32 R12, R8, R82, R48 ;  /* 0x00000052080c723c */ /* 0x000fe20000001830 */
[----:B------:R-:W-:Y:S01]  /*3e30*/  ISETP.GE.AND P5, PT, R6, UR27, PT ;  /* 0x0000001b06007c0c */ /* 0x000fe2000bfa6270 */
[----:B------:R-:W-:-:S04]  /*3e40*/  VIADD R6, R0, 0x28 ;  /* 0x0000002800067836 */ /* 0x000fc80000000000 */
[C---:B----4-:R-:W-:Y:S01]  /*3e50*/  HMMA.16816.F32 R20, R8.reuse, R84, R52 ;  /* 0x000000540814723c */ /* 0x050fe20000001834 */
[----:B------:R-:W-:Y:S02]  /*3e60*/  FSEL R48, R18, -INF , !P0 ;  /* 0xff80000012307808 */ /* 0x000fe40004000000 */
[----:B------:R-:W-:Y:S01]  /*3e70*/  ISETP.GE.AND P0, PT, R3, UR27, PT ;  /* 0x0000001b03007c0c */ /* 0x000fe2000bf06270 */
[----:B------:R-:W-:Y:S02]  /*3e80*/  VIADD R3, R0, 0x21 ;  /* 0x0000002100037836 */ /* 0x000fe40000000000 */
[C---:B------:R-:W-:Y:S06]  /*3e90*/  HMMA.16816.F32 R28, R8.reuse, R86, R56 ;  /* 0x00000056081c723c */ /* 0x040fec0000001838 */
[C---:B-1----:R-:W-:Y:S06]  /*3ea0*/  HMMA.16816.F32 R24, R8.reuse, R68, R60 ;  /* 0x000000440818723c */ /* 0x042fec000000183c */
[----:B------:R-:W-:Y:S01]  /*3eb0*/  FSEL R50, R14, -INF , !P4 ;  /* 0xff8000000e327808 */ /* 0x000fe20006000000 */
[----:B------:R-:W-:Y:S01]  /*3ec0*/  HMMA.16816.F32 R16, R8, R70, R64 ;  /* 0x000000460810723c */ /* 0x000fe20000001840 */
[----:B------:R-:W-:-:S02]  /*3ed0*/  FSEL R42, R12, -INF , !P4 ;  /* 0xff8000000c2a7808 */ /* 0x000fc40006000000 */
[----:B------:R-:W-:Y:S02]  /*3ee0*/  FSEL R49, R15, -INF , !P3 ;  /* 0xff8000000f317808 */ /* 0x000fe40005800000 */
        /* <DEDUP_REMOVED lines=121> */
.L_x_1796:
[----:B------:R-:W-:Y:S05]  /*4680*/  BSYNC B0 ;  /* 0x0000000000007941 */ /* 0x000fea0003800000 */
.L_x_1795:
[----:B------:R-:W0:Y:S02]  /*4690*/  LDGDEPBAR ;  /* 0x00000000000079af */ /* 0x000e240000000000 */
.L_x_1794:
[----:B------:R-:W-:Y:S01]  /*46a0*/  FMNMX.FTZ R0, R39, R38, !PT ;  /* 0x0000002627007209 */ /* 0x000fe20007810000 */
[----:B------:R-:W-:Y:S01]  /*46b0*/  USHF.L.U32 UR35, UR20, 0x1, URZ ;  /* 0x0000000114237899 */ /* 0x000fe2000800063f */
[----:B------:R-:W-:Y:S01]  /*46c0*/  IMAD.WIDE.U32 R98, R116, -0x2daee0ad, RZ ;  /* 0xd2511f5374627825 */ /* 0x000fe200078e00ff */
[----:B------:R-:W-:Y:S01]  /*46d0*/  UIADD3 UR20, UR32, -0x61c88647, URZ ;  /* 0x9e3779b920147890 */ /* 0x000fe2000fffe03f */
[----:B------:R-:W-:Y:S01]  /*46e0*/  FMNMX.FTZ R0, R42, R0, !PT ;  /* 0x000000002a007209 */ /* 0x000fe20007810000 */
[----:B------:R-:W-:Y:S01]  /*46f0*/  ULOP3.LUT UR6, UR35, UR33, URZ, 0x3c, !UPT ;  /* 0x0000002123067292 */ /* 0x000fe2000f8e3c3f */
[----:B------:R-:W-:Y:S01]  /*4700*/  LOP3.LUT R252, R252, UR32, RZ, 0x3c, !PT ;  /* 0x00000020fcfc7c12 */ /* 0x000fe2000f8e3cff */
[----:B------:R-:W-:Y:S01]  /*4710*/  UIADD3 UR15, UR33, 0x76cf5d0a, URZ ;  /* 0x76cf5d0a210f7890 */ /* 0x000fe2000fffe03f */
[----:B------:R-:W-:Y:S01]  /*4720*/  FMNMX.FTZ R0, R36, R0, !PT ;  /* 0x0000000024007209 */ /* 0x000fe20007810000 */
[----:B------:R-:W-:Y:S01]  /*4730*/  UIADD3 UR19, UR32, 0x3c6ef372, URZ ;  /* 0x3c6ef37220137890 */ /* 0x000fe2000fffe03f */
[----:B------:R-:W-:Y:S01]  /*4740*/  STL [R1+0xe4], R193 ;  /* 0x0000e4c101007387 */ /* 0x000fe20000100800 */
[----:B------:R-:W-:Y:S01]  /*4750*/  UIADD3 UR14, UR32, -0x255992d5, URZ ;  /* 0xdaa66d2b200e7890 */ /* 0x000fe2000fffe03f */
[----:B------:R-:W-:Y:S01]  /*4760*/  FMNMX.FTZ R0, R37, R0, !PT ;  /* 0x0000000025007209 */ /* 0x000fe20007810000 */
[----:B------:R-:W-:Y:S01]  /*4770*/  ULDC UR36, c[0x0][0x2ec] ;  /* 0x0000bb0000247ab9 */ /* 0x000fe20000000800 */
[----:B------:R-:W-:Y:S01]  /*4780*/  UIADD3 UR11, UR33, 0x32370b8f, URZ ;  /* 0x32370b8f210b7890 */ /* 0x000fe2000fffe03f */
[----:B------:R-:W-:Y:S01]  /*4790*/  STL [R1+0xe0], R192 ;  /* 0x0000e0c001007387 */ /* 0x000fe20000100800 */
[----:B------:R-:W-:Y:S01]  /*47a0*/  FMNMX.FTZ R0, R22, R0, !PT ;  /* 0x0000000016007209 */ /* 0x000fe20007810000 */
[----:B------:R-:W-:Y:S01]  /*47b0*/  UIADD3 UR8, UR33, -0x126145ec, URZ ;  /* 0xed9eba1421087890 */ /* 0x000fe2000fffe03f */
[----:B------:R-:W-:Y:S01]  /*47c0*/  LEA R179, R5, UR4, 0x1 ;  /* 0x0000000405b37c11 */ /* 0x000fe2000f8e08ff */
[----:B------:R-:W-:Y:S01]  /*47d0*/  UIADD3 UR7, UR32, 0x1715609d, URZ ;  /* 0x1715609d20077890 */ /* 0x000fe2000fffe03f */
[----:B------:R-:W-:Y:S01]  /*47e0*/  FMNMX.FTZ R0, R28, R0, !PT ;  /* 0x000000001c007209 */ /* 0x000fe20007810000 */
[----:B------:R-:W-:Y:S01]  /*47f0*/  UIADD3 UR10, UR32, 0x78dde6e4, URZ ;  /* 0x78dde6e4200a7890 */ /* 0x000fe2000fffe03f */
[----:B------:R-:W-:Y:S01]  /*4800*/  STL [R1+0xdc], R191 ;  /* 0x0000dcbf01007387 */ /* 0x000fe20000100800 */
[----:B------:R-:W-:Y:S01]  /*4810*/  UIADD3 UR27, UR33, 0x646e171e, URZ ;  /* 0x646e171e211b7890 */ /* 0x000fe2000fffe03f */
[----:B------:R-:W-:Y:S01]  /*4820*/  FMNMX.FTZ R0, R29, R0, !PT ;  /* 0x000000001d007209 */ /* 0x000fe20007810000 */
[----:B------:R-:W-:Y:S01]  /*4830*/  UIADD3 UR34, UR32, -0x4ab325aa, URZ ;  /* 0xb54cda5620227890 */ /* 0x000fe2000fffe03f */
[----:B------:R-:W-:Y:S01]  /*4840*/  STL [R1+0xd8], R190 ;  /* 0x0000d8be01007387 */ /* 0x000fe20000100800 */
[--C-:B------:R-:W-:Y:S01]  /*4850*/  IMAD R180, R4, 0x2, R179.reuse ;  /* 0x0000000204b47824 */ /* 0x100fe200078e02b3 */
[----:B------:R-:W-:Y:S01]  /*4860*/  FMNMX.FTZ R0, R100, R0, !PT ;  /* 0x0000000064007209 */ /* 0x000fe20007810000 */
[C---:B------:R-:W-:Y:S01]  /*4870*/  IMAD R182, R2.reuse, 0x2, R179 ;  /* 0x0000000202b67824 */ /* 0x040fe200078e02b3 */
[----:B------:R-:W-:Y:S01]  /*4880*/  STL [R1+0xd4], R189 ;  /* 0x0000d4bd01007387 */ /* 0x000fe20000100800 */
[----:B------:R-:W-:Y:S01]  /*4890*/  IMAD R181, R2, 0x2, R180 ;  /* 0x0000000202b57824 */ /* 0x000fe200078e02b4 */
[----:B------:R-:W-:Y:S01]  /*48a0*/  FMNMX.FTZ R0, R101, R0, !PT ;  /* 0x0000000065007209 */ /* 0x000fe20007810000 */
[----:B------:R-:W-:Y:S01]  /*48b0*/  UIADD3 UR4, UR35, 0x1, URZ ;  /* 0x0000000123047890 */ /* 0x000fe2000fffe03f */
[----:B------:R-:W-:Y:S02]  /*48c0*/  LDSM.16.MT88.4 R52, [R180+0x18000] ;  /* 0x01800000b434783b */ /* 0x000fe40000004200 */
[----:B------:R-:W-:Y:S01]  /*48d0*/  FMNMX.FTZ R0, R104, R0, !PT ;  /* 0x0000000068007209 */ /* 0x000fe20007810000 */
[----:B------:R-:W-:Y:S01]  /*48e0*/  ULOP3.LUT UR4, UR4, UR33, URZ, 0x3c, !UPT ;  /* 0x0000002104047292 */ /* 0x000fe2000f8e3c3f */
[----:B------:R-:W-:Y:S02]  /*48f0*/  LDSM.16.MT88.4 R84, [R180+0x1a000] ;  /* 0x01a00000b454783b */ /* 0x000fe40000004200 */
[----:B------:R-:W-:-:S02]  /*4900*/  FMNMX.FTZ R0, R105, R0, !PT ;  /* 0x0000000069007209 */ /* 0x000fc40007810000 */
[----:B------:R-:W-:Y:S02]  /*4910*/  LDSM.16.MT88.4 R44, [R182+0x18000] ;  /* 0x01800000b62c783b */ /* 0x000fe40000004200 */
[----:B------:R-:W-:Y:S02]  /*4920*/  FMNMX.FTZ R0, R108, R0, !PT ;  /* 0x000000006c007209 */ /* 0x000fe40007810000 */
[----:B------:R-:W-:Y:S02]  /*4930*/  LDSM.16.MT88.4 R80, [R179+0x1a000] ;  /* 0x01a00000b350783b */ /* 0x000fe40000004200 */
[----:B------:R-:W-:Y:S02]  /*4940*/  FMNMX.FTZ R3, R109, R0, !PT ;  /* 0x000000006d037209 */ /* 0x000fe40007810000 */
[----:B------:R-:W-:Y:S01]  /*4950*/  FMNMX.FTZ R0, R48, R43, !PT ;  /* 0x0000002b30007209 */ /* 0x000fe20007810000 */
[----:B------:R-:W-:Y:S01]  /*4960*/  LDSM.16.MT88.4 R72, [R182+0x18800] ;  /* 0x01880000b648783b */ /* 0x000fe20000004200 */
[----:B-12---:R-:W-:-:S02]  /*4970*/  FMNMX.FTZ R6, R140, R3, !PT ;  /* 0x000000038c067209 */ /* 0x006fc40007810000 */
[----:B------:R-:W-:Y:S01]  /*4980*/  FMNMX.FTZ R3, R50, R0, !PT ;  /* 0x0000000032037209 */ /* 0x000fe20007810000 */
[----:B------:R-:W-:Y:S01]  /*4990*/  STL [R1+0xd0], R188 ;  /* 0x0000d0bc01007387 */ /* 0x000fe20000100800 */
[----:B------:R-:W-:Y:S02]  /*49a0*/  FMNMX.FTZ R0, R134, R6, !PT ;  /* 0x0000000686007209 */ /* 0x000fe40007810000 */
[----:B------:R-:W-:Y:S01]  /*49b0*/  FMNMX.FTZ R3, R49, R3, !PT ;  /* 0x0000000331037209 */ /* 0x000fe20007810000 */
[----:B------:R-:W-:Y:S03]  /*49c0*/  LDSM.16.MT88.4 R68, [R181+0x18800] ;  /* 0x01880000b544783b */ /* 0x000fe60000004200 */
[----:B------:R-:W-:Y:S01]  /*49d0*/  FMNMX.FTZ R3, R51, R3, !PT ;  /* 0x0000000333037209 */ /* 0x000fe20007810000 */
[----:B------:R-:W1:Y:S03]  /*49e0*/  SHFL.BFLY PT, R6, R0, 0x2, 0x1f ;  /* 0x0c401f0000067f89 */ /* 0x000e6600000e0000 */
[----:B------:R-:W-:Y:S01]  /*49f0*/  FMNMX.FTZ R3, R33, R3, !PT ;  /* 0x0000000321037209 */ /* 0x000fe20007810000 */
[----:B------:R-:W-:Y:S03]  /*4a00*/  STL [R1+0xcc], R187 ;  /* 0x0000ccbb01007387 */ /* 0x000fe60000100800 */
[----:B------:R-:W-:Y:S01]  /*4a10*/  FMNMX.FTZ R3, R57, R3, !PT ;  /* 0x0000000339037209 */ /* 0x000fe20007810000 */
[----:B------:R-:W-:Y:S03]  /*4a20*/  STL [R1+0xc8], R184 ;  /* 0x0000c8b801007387 */ /* 0x000fe60000100800 */
[----:B------:R-:W-:Y:S01]  /*4a30*/  FMNMX.FTZ R3, R32, R3, !PT ;  /* 0x0000000320037209 */ /* 0x000fe20007810000 */
[----:B------:R-:W-:Y:S03]  /*4a40*/  STL [R1+0xc4], R183 ;  /* 0x0000c4b701007387 */ /* 0x000fe60000100800 */
[----:B------:R-:W-:Y:S01]  /*4a50*/  FMNMX.FTZ R3, R102, R3, !PT ;  /* 0x0000000366037209 */ /* 0x000fe20007810000 */
[----:B------:R-:W-:Y:S03]  /*4a60*/  STL [R1+0xc0], R178 ;  /* 0x0000c0b201007387 */ /* 0x000fe60000100800 */
[----:B------:R-:W-:Y:S01]  /*4a70*/  FMNMX.FTZ R3, R103, R3, !PT ;  /* 0x0000000367037209 */ /* 0x000fe20007810000 */
[----:B------:R-:W-:Y:S03]  /*4a80*/  LDSM.16.MT88.4 R76, [R182+0x1a000] ;  /* 0x01a00000b64c783b */ /* 0x000fe60000004200 */
[----:B------:R-:W-:Y:S01]  /*4a90*/  FMNMX.FTZ R3, R107, R3, !PT ;  /* 0x000000036b037209 */ /* 0x000fe20007810000 */
[----:B------:R-:W-:Y:S01]  /*4aa0*/  LDSM.16.MT88.4 R88, [R182+0x1a800] ;  /* 0x01a80000b658783b */ /* 0x000fe20000004200 */
[----:B-1----:R-:W-:Y:S01]  /*4ab0*/  FMNMX.FTZ R0, R0, R6, !PT ;  /* 0x0000000600007209 */ /* 0x002fe20007810000 */
[----:B------:R-:W-:Y:S01]  /*4ac0*/  IMAD.U32 R6, RZ, RZ, UR17 ;  /* 0x00000011ff067e24 */ /* 0x000fe2000f8e00ff */
[----:B------:R-:W-:-:S03]  /*4ad0*/  FMNMX.FTZ R3, R106, R3, !PT ;  /* 0x000000036a037209 */ /* 0x000fc60007810000 */
[----:B------:R-:W-:Y:S01]  /*4ae0*/  IMAD R243, R6, 0x8, R113 ;  /* 0x0000000806f37824 */ /* 0x000fe200078e0271 */
[----:B------:R-:W-:Y:S01]  /*4af0*/  LOP3.LUT R6, R99, UR6, RZ, 0x3c, !PT ;  /* 0x0000000663067c12 */ /* 0x000fe2000f8e3cff */
[----:B------:R-:W1:Y:S01]  /*4b00*/  SHFL.BFLY PT, R132, R0, 0x1, 0x1f ;  /* 0x0c201f0000847f89 */ /* 0x000e6200000e0000 */
[----:B------:R-:W-:Y:S01]  /*4b10*/  FMNMX.FTZ R3, R110, R3, !PT ;  /* 0x000000036e037209 */ /* 0x000fe20007810000 */
[----:B------:R-:W-:Y:S01]  /*4b20*/  IMAD.WIDE.U32 R94, R243, -0x326172a9, RZ ;  /* 0xcd9e8d57f35e7825 */ /* 0x000fe200078e00ff */
[----:B------:R-:W-:Y:S02]  /*4b30*/  UIADD3 UR6, UR33, -0x4498517b, URZ ;  /* 0xbb67ae8521067890 */ /* 0x000fe4000fffe03f */
[----:B------:R-:W-:Y:S01]  /*4b40*/  FMNMX.FTZ R3, R111, R3, !PT ;  /* 0x000000036f037209 */ /* 0x000fe20007810000 */
[----:B------:R-:W-:Y:S01]  /*4b50*/  IMAD.WIDE.U32 R6, R6, -0x326172a9, RZ ;  /* 0xcd9e8d5706067825 */ /* 0x000fe200078e00ff */
[----:B------:R-:W-:Y:S02]  /*4b60*/  LOP3.LUT R8, R95, R252, RZ, 0x3c, !PT ;  /* 0x000000fc5f087212 */ /* 0x000fe400078e3cff */
[----:B------:R-:W-:-:S02]  /*4b70*/  FMNMX.FTZ R3, R142, R3, !PT ;  /* 0x000000038e037209 */ /* 0x000fc40007810000 */
[----:B------:R-:W-:Y:S01]  /*4b80*/  LOP3.LUT R12, R7, UR20, R94, 0x96, !PT ;  /* 0x00000014070c7c12 */ /* 0x000fe2000f8e965e */
[----:B------:R-:W-:Y:S01]  /*4b90*/  IMAD.WIDE.U32 R92, R8, -0x2daee0ad, RZ ;  /* 0xd2511f53085c7825 */ /* 0x000fe200078e00ff */
[----:B------:R-:W-:-:S03]  /*4ba0*/  FMNMX.FTZ R3, R141, R3, !PT ;  /* 0x000000038d037209 */ /* 0x000fc60007810000 */
[----:B------:R-:W-:Y:S01]  /*4bb0*/  IMAD.WIDE.U32 R12, R12, -0x2daee0ad, RZ ;  /* 0xd2511f530c0c7825 */ /* 0x000fe200078e00ff */
[----:B------:R-:W-:Y:S01]  /*4bc0*/  LOP3.LUT R7, R93, UR6, R98, 0x96, !PT ;  /* 0x000000065d077c12 */ /* 0x000fe2000f8e9662 */
[----:B------:R-:W2:Y:S01]  /*4bd0*/  SHFL.BFLY PT, R16, R3, 0x2, 0x1f ;  /* 0x0c401f0003107f89 */ /* 0x000ea200000e0000 */
[----:B------:R-:W-:Y:S02]  /*4be0*/  UIADD3 UR6, UR33, -0x56f99767, URZ ;  /* 0xa906689921067890 */ /* 0x000fe4000fffe03f */
        /* <DEDUP_REMOVED lines=15> */
[----:B--2---:R-:W-:Y:S01]  /*4ce0*/  FMNMX.FTZ R3, R3, R16, !PT ;  /* 0x0000001003037209 */ /* 0x004fe20007810000 */
[----:B------:R-:W-:-:S04]  /*4cf0*/  IMAD.WIDE.U32 R8, R9, -0x326172a9, RZ ;  /* 0xcd9e8d5709087825 */ /* 0x000fc800078e00ff */
[----:B------:R-:W-:Y:S01]  /*4d00*/  IMAD.WIDE.U32 R96, R7, -0x326172a9, RZ ;  /* 0xcd9e8d5707607825 */ /* 0x000fe200078e00ff */
[----:B------:R-:W2:Y:S03]  /*4d10*/  SHFL.BFLY PT, R11, R3, 0x1, 0x1f ;  /* 0x0c201f00030b7f89 */ /* 0x000ea600000e0000 */
[----:B------:R-:W-:Y:S01]  /*4d20*/  FFMA.FTZ R7, R37, UR36, -R6 ;  /* 0x0000002425077c23 */ /* 0x000fe20008010806 */
[----:B------:R-:W-:-:S03]  /*4d30*/  LOP3.LUT R18, R97, UR7, R8, 0x96, !PT ;  /* 0x0000000761127c12 */ /* 0x000fc6000f8e9608 */
[----:B------:R3:W-:Y:S01]  /*4d40*/  MUFU.EX2 R239, R7 ;  /* 0x0000000700ef7308 */ /* 0x0007e20000000800 */
[----:B------:R-:W-:Y:S01]  /*4d50*/  LOP3.LUT R8, R9, UR10, R14, 0x96, !PT ;  /* 0x0000000a09087c12 */ /* 0x000fe2000f8e960e */
[----:B------:R-:W-:-:S04]  /*4d60*/  IMAD.WIDE.U32 R18, R18, -0x2daee0ad, RZ ;  /* 0xd2511f5312127825 */ /* 0x000fc800078e00ff */
[----:B-1----:R-:W-:Y:S01]  /*4d70*/  FFMA.FTZ R0, R38, UR36, -R6 ;  /* 0x0000002426007c23 */ /* 0x002fe20008010806 */
[----:B------:R-:W-:-:S03]  /*4d80*/  IMAD.WIDE.U32 R62, R8, -0x2daee0ad, RZ ;  /* 0xd2511f53083e7825 */ /* 0x000fc600078e00ff */
[----:B------:R1:W4:Y:S01]  /*4d90*/  MUFU.EX2 R98, R0 ;  /* 0x0000000000627308 */ /* 0x0003220000000800 */
[----:B------:R-:W-:Y:S02]  /*4da0*/  LOP3.LUT R8, R18, 0xff, RZ, 0xc0, !PT ;  /* 0x000000ff12087812 */ /* 0x000fe400078ec0ff */
[----:B------:R-:W-:Y:S02]  /*4db0*/  SHF.R.U32.HI R13, RZ, 0x18, R18 ;  /* 0x00000018ff0d7819 */ /* 0x000fe40000011612 */
[----:B------:R-:W-:Y:S01]  /*4dc0*/  LOP3.LUT R16, R63, UR6, R10, 0x96, !PT ;  /* 0x000000063f107c12 */ /* 0x000fe2000f8e960a */
[--C-:B------:R-:W-:Y:S01]  /*4dd0*/  FFMA.FTZ R10, R29, UR36, -R6.reuse ;  /* 0x000000241d0a7c23 */ /* 0x100fe20008010806 */
[----:B---3--:R-:W-:Y:S01]  /*4de0*/  FFMA.FTZ R7, R28, UR36, -R6 ;  /* 0x000000241c077c23 */ /* 0x008fe20008010806 */
[----:B--2---:R-:W-:Y:S02]  /*4df0*/  FMNMX.FTZ R3, R3, R11, !PT ;  /* 0x0000000b03037209 */ /* 0x004fe40007810000 */
[----:B------:R-:W-:Y:S01]  /*4e00*/  IMAD.WIDE.U32 R16, R16, -0x326172a9, RZ ;  /* 0xcd9e8d5710107825 */ /* 0x000fe200078e00ff */
[----:B------:R2:W-:Y:S01]  /*4e10*/  MUFU.EX2 R118, R7 ;  /* 0x0000000700767308 */ /* 0x0005e20000000800 */
[----:B------:R-:W3:Y:S01]  /*4e20*/  LDSM.16.MT88.4 R28, [R179+0x18000] ;  /* 0x01800000b31c783b */ /* 0x000ee20000004200 */
[----:B------:R-:W-:-:S02]  /*4e30*/  FSETP.NEU.FTZ.AND P1, PT, R3, -INF , PT ;  /* 0xff8000000300780b */ /* 0x000fc40003f3d000 */
[----:B------:R-:W-:Y:S01]  /*4e40*/  LOP3.LUT R12, R16, 0xff, RZ, 0xc0, !PT ;  /* 0x000000ff100c7812 */ /* 0x000fe200078ec0ff */
[----:B-1----:R-:W-:Y:S01]  /*4e50*/  FFMA.FTZ R0, R42, UR36, -R6 ;  /* 0x000000242a007c23 */ /* 0x002fe20008010806 */
[----:B------:R-:W-:Y:S02]  /*4e60*/  SHF.R.U32.HI R14, RZ, 0x18, R16 ;  /* 0x00000018ff0e7819 */ /* 0x000fe40000011610 */
[----:B------:R-:W-:Y:S01]  /*4e70*/  MUFU.EX2 R215, R10 ;  /* 0x0000000a00d77308 */ /* 0x000fe20000000800 */
[----:B----4-:R-:W-:-:S04]  /*4e80*/  F2FP.F16.F32.PACK_AB R5, R98, R145 ;  /* 0x000000916205723e */ /* 0x010fc800000000ff */
[C---:B------:R-:W-:Y:S02]  /*4e90*/  PRMT R236, R5.reuse, 0x7610, R236 ;  /* 0x0000761005ec7816 */ /* 0x040fe400000000ec */
[----:B------:R-:W-:Y:S01]  /*4ea0*/  PRMT R235, R5, 0x7632, R235 ;  /* 0x0000763205eb7816 */ /* 0x000fe200000000eb */
[----:B------:R1:W-:Y:S01]  /*4eb0*/  MUFU.EX2 R146, R0 ;  /* 0x0000000000927308 */ /* 0x0003e20000000800 */
[----:B--2---:R-:W-:Y:S01]  /*4ec0*/  FMUL.FTZ R7, R3, UR36 ;  /* 0x0000002403077c20 */ /* 0x004fe20008410000 */
[----:B-1----:R-:W-:Y:S02]  /*4ed0*/  FFMA.FTZ R0, R36, UR36, -R6 ;  /* 0x0000002424007c23 */ /* 0x002fe40008010806 */
[----:B------:R-:W1:Y:S04]  /*4ee0*/  LDSM.16.MT88.4 R36, [R180+0x18800] ;  /* 0x01880000b424783b */ /* 0x000e680000004200 */
[----:B------:R2:W-:Y:S02]  /*4ef0*/  MUFU.EX2 R147, R0 ;  /* 0x0000000000937308 */ /* 0x0005e40000000800 */
[----:B--2---:R-:W-:-:S04]  /*4f00*/  LOP3.LUT R0, R18, 0xffff, RZ, 0xc0, !PT ;  /* 0x0000ffff12007812 */ /* 0x004fc800078ec0ff */
[----:B------:R-:W-:-:S04]  /*4f10*/  SHF.R.U32.HI R0, RZ, 0x8, R0 ;  /* 0x00000008ff007819 */ /* 0x000fc80000011600 */
[----:B------:R-:W-:Y:S01]  /*4f20*/  PRMT R58, R8, 0x5410, R0 ;  /* 0x00005410083a7816 */ /* 0x000fe20000000000 */
[----:B------:R-:W-:Y:S01]  /*4f30*/  FFMA.FTZ R0, R22, UR36, -R6 ;  /* 0x0000002416007c23 */ /* 0x000fe20008010806 */
[----:B------:R-:W-:-:S03]  /*4f40*/  SHF.R.U32.HI R8, RZ, 0x10, R16 ;  /* 0x00000010ff087819 */ /* 0x000fc60000011610 */
[----:B------:R2:W4:Y:S01]  /*4f50*/  MUFU.EX2 R189, R0 ;  /* 0x0000000000bd7308 */ /* 0x0005220000000800 */
[----:B------:R-:W-:-:S04]  /*4f60*/  LOP3.LUT R8, R8, 0xff, RZ, 0xc0, !PT ;  /* 0x000000ff08087812 */ /* 0x000fc800078ec0ff */
[----:B------:R-:W-:Y:S02]  /*4f70*/  PRMT R23, R8, 0x5410, R14 ;  /* 0x0000541008177816 */ /* 0x000fe4000000000e */
[----:B------:R-:W-:-:S04]  /*4f80*/  LOP3.LUT R8, R17, UR34, R96, 0x96, !PT ;  /* 0x0000002211087c12 */ /* 0x000fc8000f8e9660 */
[----:B------:R-:W-:Y:S02]  /*4f90*/  LOP3.LUT R20, R8, 0xff, RZ, 0xc0, !PT ;  /* 0x000000ff08147812 */ /* 0x000fe400078ec0ff */
[----:B------:R-:W-:Y:S02]  /*4fa0*/  SHF.R.U32.HI R14, RZ, 0x18, R8 ;  /* 0x00000018ff0e7819 */ /* 0x000fe40000011608 */
[----:B--2---:R-:W-:-:S04]  /*4fb0*/  SHF.R.U32.HI R0, RZ, 0x10, R18 ;  /* 0x00000010ff007819 */ /* 0x004fc80000011612 */
        /* <DEDUP_REMOVED lines=14> */
[----:B------:R-:W-:Y:S01]  /*50a0*/  LOP3.LUT R11, R8, 0xffff, RZ, 0xc0, !PT ;  /* 0x0000ffff080b7812 */ /* 0x000fe200078ec0ff */
[----:B------:R-:W1:Y:S01]  /*50b0*/  LDSM.16.MT88.4 R40, [R179+0x18800] ;  /* 0x01880000b328783b */ /* 0x000e620000004200 */
[----:B------:R-:W-:-:S03]  /*50c0*/  SHF.R.U32.HI R13, RZ, 0x10, R8 ;  /* 0x00000010ff0d7819 */ /* 0x000fc60000011608 */
[----:B------:R3:W4:Y:S08]  /*50d0*/  MUFU.EX2 R95, R10 ;  /* 0x0000000a005f7308 */ /* 0x0007300000000800 */
[----:B------:R4:W-:Y:S01]  /*50e0*/  MUFU.EX2 R190, R4 ;  /* 0x0000000400be7308 */ /* 0x0009e20000000800 */
[----:B--2---:R-:W-:Y:S02]  /*50f0*/  LOP3.LUT R9, R7, 0xffff, RZ, 0xc0, !PT ;  /* 0x0000ffff07097812 */ /* 0x004fe400078ec0ff */
[----:B------:R-:W-:-:S02]  /*5100*/  LOP3.LUT R7, R12, 0xff, RZ, 0xc0, !PT ;  /* 0x000000ff0c077812 */ /* 0x000fc400078ec0ff */
[----:B------:R-:W-:Y:S02]  /*5110*/  SHF.R.U32.HI R8, RZ, 0x8, R9 ;  /* 0x00000008ff087819 */ /* 0x000fe40000011609 */
[----:B------:R-:W-:Y:S01]  /*5120*/  PRMT R15, R7, 0x5410, R15 ;  /* 0x00005410070f7816 */ /* 0x000fe2000000000f */
[--C-:B------:R-:W-:Y:S01]  /*5130*/  FFMA.FTZ R7, R49, UR36, -R0.reuse ;  /* 0x0000002431077c23 */ /* 0x100fe20008010800 */
[----:B---3--:R-:W-:Y:S01]  /*5140*/  FFMA.FTZ R10, R50, UR36, -R0 ;  /* 0x00000024320a7c23 */ /* 0x008fe20008010800 */
[----:B------:R-:W-:Y:S02]  /*5150*/  SHF.R.U32.HI R9, RZ, 0x8, R11 ;  /* 0x00000008ff097819 */ /* 0x000fe4000001160b */
[----:B------:R2:W-:Y:S01]  /*5160*/  MUFU.EX2 R63, R7 ;  /* 0x00000007003f7308 */ /* 0x0005e20000000800 */
[----:B------:R-:W-:Y:S02]  /*5170*/  PRMT R21, R21, 0x5410, R8 ;  /* 0x0000541015157816 */ /* 0x000fe40000000008 */
[----:B------:R-:W-:-:S02]  /*5180*/  PRMT R9, R20, 0x5410, R9 ;  /* 0x0000541014097816 */ /* 0x000fc40000000009 */
[----:B----4-:R-:W-:Y:S02]  /*5190*/  F2FP.F16.F32.PACK_AB R8, R189, R239 ;  /* 0x000000efbd08723e */ /* 0x010fe400000000ff */
[----:B------:R-:W-:Y:S01]  /*51a0*/  F2FP.F16.F32.PACK_AB R4, R147, R146 ;  /* 0x000000929304723e */ /* 0x000fe200000000ff */
[----:B------:R-:W3:Y:S01]  /*51b0*/  MUFU.EX2 R93, R10 ;  /* 0x0000000a005d7308 */ /* 0x000ee20000000800 */
[C---:B------:R-:W-:Y:S02]  /*51c0*/  PRMT R238, R8.reuse, 0x7610, R238 ;  /* 0x0000761008ee7816 */ /* 0x040fe400000000ee */
[----:B------:R-:W-:Y:S01]  /*51d0*/  PRMT R237, R8, 0x7632, R237 ;  /* 0x0000763208ed7816 */ /* 0x000fe200000000ed */
[----:B------:R-:W-:Y:S01]  /*51e0*/  FFMA.FTZ R8, R57, UR36, -R0 ;  /* 0x0000002439087c23 */ /* 0x000fe20008010800 */
[----:B------:R-:W-:Y:S02]  /*51f0*/  F2FP.F16.F32.PACK_AB R5, R95, R97 ;  /* 0x000000615f05723e */ /* 0x000fe400000000ff */
[C---:B------:R-:W-:Y:S01]  /*5200*/  PRMT R230, R4.reuse, 0x7610, R230 ;  /* 0x0000761004e67816 */ /* 0x040fe200000000e6 */
[----:B------:R4:W-:Y:S01]  /*5210*/  MUFU.EX2 R120, R8 ;  /* 0x0000000800787308 */ /* 0x0009e20000000800 */
[----:B--2---:R-:W-:Y:S01]  /*5220*/  FFMA.FTZ R7, R51, UR36, -R0 ;  /* 0x0000002433077c23 */ /* 0x004fe20008010800 */
[----:B------:R-:W-:Y:S01]  /*5230*/  PRMT R229, R4, 0x7632, R229 ;  /* 0x0000763204e57816 */ /* 0x000fe200000000e5 */
[----:B------:R-:W2:Y:S01]  /*5240*/  LDSM.16.MT88.4 R48, [R181+0x18000] ;  /* 0x01800000b530783b */ /* 0x000ea20000004200 */
[----:B------:R-:W-:-:S02]  /*5250*/  LOP3.LUT R11, R13, 0xff, RZ, 0xc0, !PT ;  /* 0x000000ff0d0b7812 */ /* 0x000fc400078ec0ff */
[C---:B------:R-:W-:Y:S02]  /*5260*/  PRMT R234, R5.reuse, 0x7610, R234 ;  /* 0x0000761005ea7816 */ /* 0x040fe400000000ea */
[----:B------:R1:W1:Y:S01]  /*5270*/  MUFU.EX2 R242, R7 ;  /* 0x0000000700f27308 */ /* 0x0002620000000800 */
[----:B------:R-:W-:Y:S02]  /*5280*/  PRMT R233, R5, 0x7632, R233 ;  /* 0x0000763205e97816 */ /* 0x000fe400000000e9 */
[----:B------:R-:W-:Y:S02]  /*5290*/  PRMT R11, R11, 0x5410, R14 ;  /* 0x000054100b0b7816 */ /* 0x000fe4000000000e */
[----:B---3--:R-:W-:Y:S02]  /*52a0*/  F2FP.F16.F32.PACK_AB R5, R63, R93 ;  /* 0x0000005d3f05723e */ /* 0x008fe400000000ff */
[----:B----4-:R-:W-:Y:S02]  /*52b0*/  PRMT R8, R236, 0x5410, R235 ;  /* 0x00005410ec087816 */ /* 0x010fe400000000eb */
[----:B------:R-:W-:-:S02]  /*52c0*/  PRMT R232, R5, 0x7610, R232 ;  /* 0x0000761005e87816 */ /* 0x000fc400000000e8 */
[----:B------:R-:W-:Y:S01]  /*52d0*/  PRMT R231, R5, 0x7632, R231 ;  /* 0x0000763205e77816 */ /* 0x000fe200000000e7 */
[----:B-1----:R-:W-:Y:S01]  /*52e0*/  IMAD.U32 R7, RZ, RZ, UR5 ;  /* 0x00000005ff077e24 */ /* 0x002fe2000f8e00ff */
[----:B------:R-:W-:-:S04]  /*52f0*/  F2FP.F16.F32.PACK_AB R12, R190, R242 ;  /* 0x000000f2be0c723e */ /* 0x000fc800000000ff */
[----:B------:R-:W-:Y:S02]  /*5300*/  LEA R7, R7, UR5, 0x10 ;  /* 0x0000000507077c11 */ /* 0x000fe4000f8e80ff */
[C---:B------:R-:W-:Y:S02]  /*5310*/  PRMT R228, R12.reuse, 0x7610, R228 ;  /* 0x000076100ce47816 */ /* 0x040fe400000000e4 */
[----:B------:R-:W-:Y:S02]  /*5320*/  PRMT R227, R12, 0x7632, R227 ;  /* 0x000076320ce37816 */ /* 0x000fe400000000e3 */
[--C-:B------:R-:W-:Y:S01]  /*5330*/  HSET2.LE.AND R4, R9, R7.reuse, PT ;  /* 0x0000000709047233 */ /* 0x100fe20003803000 */
[----:B------:R-:W-:Y:S01]  /*5340*/  FFMA.FTZ R9, R32, UR36, -R0 ;  /* 0x0000002420097c23 */ /* 0x000fe20008010800 */
[--C-:B------:R-:W-:Y:S02]  /*5350*/  HSET2.LE.AND R5, R11, R7.reuse, PT ;  /* 0x000000070b057233 */ /* 0x100fe40003803000 */
[----:B------:R-:W-:Y:S01]  /*5360*/  HSET2.LE.AND R10, R22, R7, PT ;  /* 0x00000007160a7233 */ /* 0x000fe20003803000 */
[----:B------:R1:W3:Y:S01]  /*5370*/  MUFU.EX2 R214, R9 ;  /* 0x0000000900d67308 */ /* 0x0002e20000000800 */
[----:B------:R-:W-:-:S02]  /*5380*/  LOP3.LUT R8, R4, R8, RZ, 0xc0, !PT ;  /* 0x0000000804087212 */ /* 0x000fc400078ec0ff */
[----:B------:R-:W-:-:S04]  /*5390*/  PRMT R4, R234, 0x5410, R233 ;  /* 0x00005410ea047816 */ /* 0x000fc800000000e9 */
[----:B-1----:R-:W-:Y:S02]  /*53a0*/  LOP3.LUT R9, R5, R4, RZ, 0xc0, !PT ;  /* 0x0000000405097212 */ /* 0x002fe400078ec0ff */
        /* <DEDUP_REMOVED lines=26> */
[----:B------:R-:W-:Y:S01]  /*5550*/  HMMA.16816.F32 R56, R8, R44, RZ ;  /* 0x0000002c0838723c */ /* 0x000fe200000018ff */
[----:B------:R-:W-:-:S04]  /*5560*/  PRMT R2, R224, 0x5410, R186 ;  /* 0x00005410e0027816 */ /* 0x000fc800000000ba */
[----:B------:R-:W-:Y:S01]  /*5570*/  LOP3.LUT R15, R4, R2, RZ, 0xc0, !PT ;  /* 0x00000002040f7212 */ /* 0x000fe200078ec0ff */
[----:B------:R-:W-:Y:S06]  /*5580*/  HMMA.16816.F32 R44, R8, R46, RZ ;  /* 0x0000002e082c723c */ /* 0x000fec00000018ff */
[C---:B------:R-:W-:Y:S06]  /*5590*/  HMMA.16816.F32 R20, R12.reuse, R38, R20 ;  /* 0x000000260c14723c */ /* 0x040fec0000001814 */
[C---:B------:R-:W-:Y:S06]  /*55a0*/  HMMA.16816.F32 R164, R12.reuse, R40, R32 ;  /* 0x000000280ca4723c */ /* 0x040fec0000001820 */
[C---:B------:R-:W-:Y:S06]  /*55b0*/  HMMA.16816.F32 R156, R12.reuse, R42, R28 ;  /* 0x0000002a0c9c723c */ /* 0x040fec000000181c */
[----:B------:R-:W-:Y:S06]  /*55c0*/  HMMA.16816.F32 R64, R12, R36, R24 ;  /* 0x000000240c40723c */ /* 0x000fec0000001818 */
[----:B--2---:R-:W-:Y:S01]  /*55d0*/  HMMA.16816.F32 R40, R8, R48, RZ ;  /* 0x000000300828723c */ /* 0x004fe200000018ff */
        /* <DEDUP_REMOVED lines=12> */
[----:B------:R-:W-:-:S02]  /*56a0*/  IMAD.MOV.U32 R178, RZ, RZ, R66 ;  /* 0x000000ffffb27224 */ /* 0x000fc400078e0042 */
[----:B------:R-:W2:Y:S03]  /*56b0*/  LDSM.16.MT88.4 R64, [R181+0x1a000] ;  /* 0x01a00000b540783b */ /* 0x000ea60000004200 */
[----:B------:R-:W-:Y:S01]  /*56c0*/  HMMA.16816.F32 R28, R8, R82, RZ ;  /* 0x00000052081c723c */ /* 0x000fe200000018ff */
[----:B------:R-:W3:Y:S05]  /*56d0*/  LDSM.16.MT88.4 R80, [R179+0x1c000] ;  /* 0x01c00000b350783b */ /* 0x000eea0000004200 */
[C---:B------:R-:W-:Y:S01]  /*56e0*/  HMMA.16816.F32 R148, R12.reuse, R72, R56 ;  /* 0x000000480c94723c */ /* 0x040fe20000001838 */
[----:B------:R-:W4:Y:S05]  /*56f0*/  LDSM.16.MT88.4 R56, [R181+0x1a800] ;  /* 0x01a80000b538783b */ /* 0x000f2a0000004200 */
[C---:B------:R-:W-:Y:S01]  /*5700*/  HMMA.16816.F32 R136, R12.reuse, R74, R44 ;  /* 0x0000004a0c88723c */ /* 0x040fe2000000182c */
[----:B------:R-:W4:Y:S05]  /*5710*/  LDSM.16.MT88.4 R72, [R180+0x1c000] ;  /* 0x01c00000b448783b */ /* 0x000f2a0000004200 */
[C---:B-1----:R-:W-:Y:S06]  /*5720*/  HMMA.16816.F32 R24, R12.reuse, R48, R24 ;  /* 0x000000300c18723c */ /* 0x042fec0000001818 */
[C---:B------:R-:W-:Y:S01]  /*5730*/  HMMA.16816.F32 R20, R12.reuse, R50, R20 ;  /* 0x000000320c14723c */ /* 0x040fe20000001814 */
[----:B------:R-:W-:Y:S05]  /*5740*/  LDSM.16.MT88.4 R48, [R180+0x1c800] ;  /* 0x01c80000b430783b */ /* 0x000fea0000004200 */
[C---:B------:R-:W-:Y:S06]  /*5750*/  HMMA.16816.F32 R32, R12.reuse, R52, R32 ;  /* 0x000000340c20723c */ /* 0x040fec0000001820 */
[----:B------:R-:W-:Y:S01]  /*5760*/  HMMA.16816.F32 R40, R12, R68, R40 ;  /* 0x000000440c28723c */ /* 0x000fe20000001828 */
[----:B------:R-:W-:-:S02]  /*5770*/  IMAD.MOV.U32 R53, RZ, RZ, R4 ;  /* 0x000000ffff357224 */ /* 0x000fc400078e0004 */
[----:B------:R-:W-:Y:S02]  /*5780*/  IMAD.MOV.U32 R52, RZ, RZ, R2 ;  /* 0x000000ffff347224 */ /* 0x000fe400078e0002 */
[----:B------:R-:W-:Y:S01]  /*5790*/  IMAD.MOV.U32 R213, RZ, RZ, R139 ;  /* 0x000000ffffd57224 */ /* 0x000fe200078e008b */
[C---:B------:R-:W-:Y:S01]  /*57a0*/  HMMA.16816.F32 R36, R12.reuse, R70, R36 ;  /* 0x000000460c24723c */ /* 0x040fe20000001824 */
[----:B------:R-:W1:Y:S01]  /*57b0*/  LDSM.16.MT88.4 R68, [R179+0x1c800] ;  /* 0x01c80000b344783b */ /* 0x000e620000004200 */
[----:B------:R-:W-:Y:S02]  /*57c0*/  IMAD.MOV.U32 R2, RZ, RZ, R25 ;  /* 0x000000ffff027224 */ /* 0x000fe400078e0019 */
[----:B------:R-:W-:Y:S02]  /*57d0*/  IMAD.MOV.U32 R160, RZ, RZ, R27 ;  /* 0x000000ffffa07224 */ /* 0x000fe400078e001b */
[----:B------:R-:W-:Y:S01]  /*57e0*/  HMMA.16816.F32 R28, R12, R54, R28 ;  /* 0x000000360c1c723c */ /* 0x000fe2000000181c */
[----:B------:R-:W-:-:S02]  /*57f0*/  IMAD.MOV.U32 R155, RZ, RZ, R26 ;  /* 0x000000ffff9b7224 */ /* 0x000fc400078e001a */
[----:B------:R-:W-:Y:S02]  /*5800*/  IMAD.MOV.U32 R154, RZ, RZ, R24 ;  /* 0x000000ffff9a7224 */ /* 0x000fe400078e0018 */
[----:B------:R-:W-:Y:S01]  /*5810*/  IMAD.MOV.U32 R5, RZ, RZ, R23 ;  /* 0x000000ffff057224 */ /* 0x000fe200078e0017 */
[C---:B--2---:R-:W-:Y:S01]  /*5820*/  HMMA.16816.F32 R24, R8.reuse, R64, RZ ;  /* 0x000000400818723c */ /* 0x044fe200000018ff */
[----:B------:R-:W-:Y:S02]  /*5830*/  IMAD.MOV.U32 R55, RZ, RZ, R21 ;  /* 0x000000ffff377224 */ /* 0x000fe400078e0015 */
[----:B------:R-:W-:Y:S02]  /*5840*/  IMAD.MOV.U32 R54, RZ, RZ, R22 ;  /* 0x000000ffff367224 */ /* 0x000fe400078e0016 */
[----:B------:R-:W-:Y:S01]  /*5850*/  IMAD.MOV.U32 R4, RZ, RZ, R20 ;  /* 0x000000ffff047224 */ /* 0x000fe200078e0014 */
[----:B------:R-:W-:Y:S01]  /*5860*/  HMMA.16816.F32 R44, R8, R76, RZ ;  /* 0x0000004c082c723c */ /* 0x000fe200000018ff */
[----:B------:R-:W-:-:S02]  /*5870*/  IMAD.MOV.U32 R117, RZ, RZ, R34 ;  /* 0x000000ffff757224 */ /* 0x000fc400078e0022 */
[----:B------:R-:W-:Y:S02]  /*5880*/  IMAD.MOV.U32 R116, RZ, RZ, R32 ;  /* 0x000000ffff747224 */ /* 0x000fe400078e0020 */
[----:B------:R-:W-:Y:S01]  /*5890*/  IMAD.MOV.U32 R209, RZ, RZ, R33 ;  /* 0x000000ffffd17224 */ /* 0x000fe200078e0021 */
[C---:B------:R-:W-:Y:S01]  /*58a0*/  HMMA.16816.F32 R20, R8.reuse, R66, RZ ;  /* 0x000000420814723c */ /* 0x040fe200000018ff */
[----:B------:R-:W-:Y:S02]  /*58b0*/  IMAD.MOV.U32 R208, RZ, RZ, R35 ;  /* 0x000000ffffd07224 */ /* 0x000fe400078e0023 */
[----:B------:R-:W-:Y:S02]  /*58c0*/  IMAD.MOV.U32 R161, RZ, RZ, R40 ;  /* 0x000000ffffa17224 */ /* 0x000fe400078e0028 */
[----:B------:R-:W-:Y:S01]  /*58d0*/  IMAD.MOV.U32 R193, RZ, RZ, R41 ;  /* 0x000000ffffc17224 */ /* 0x000fe200078e0029 */
[----:B---3--:R-:W-:Y:S01]  /*58e0*/  HMMA.16816.F32 R32, R8, R80, RZ ;  /* 0x000000500820723c */ /* 0x008fe200000018ff */
[----:B------:R-:W-:-:S02]  /*58f0*/  IMAD.MOV.U32 R192, RZ, RZ, R42 ;  /* 0x000000ffffc07224 */ /* 0x000fc400078e002a */
[----:B------:R-:W-:Y:S02]  /*5900*/  IMAD.MOV.U32 R191, RZ, RZ, R43 ;  /* 0x000000ffffbf7224 */ /* 0x000fe400078e002b */
[----:B------:R-:W2:Y:S01]  /*5910*/  LDSM.16.MT88.4 R40, [R182+0x1c000] ;  /* 0x01c00000b628783b */ /* 0x000ea20000004200 */
[----:B------:R-:W-:Y:S01]  /*5920*/  IMAD.MOV.U32 R212, RZ, RZ, R136 ;  /* 0x000000ffffd47224 */ /* 0x000fe200078e0088 */
[C---:B----4-:R-:W-:Y:S01]  /*5930*/  HMMA.16816.F32 R216, R12.reuse, R56, R24 ;  /* 0x000000380cd8723c */ /* 0x050fe20000001818 */
[----:B------:R-:W-:Y:S02]  /*5940*/  IMAD.MOV.U32 R163, RZ, RZ, R137 ;  /* 0x000000ffffa37224 */ /* 0x000fe400078e0089 */
[----:B------:R-:W-:Y:S02]  /*5950*/  IMAD.MOV.U32 R162, RZ, RZ, R138 ;  /* 0x000000ffffa27224 */ /* 0x000fe400078e008a */
[----:B------:R-:W-:Y:S01]  /*5960*/  IMAD.MOV.U32 R139, RZ, RZ, R29 ;  /* 0x000000ffff8b7224 */ /* 0x000fe200078e001d */
[----:B------:R-:W-:Y:S01]  /*5970*/  HMMA.16816.F32 R84, R12, R88, R44 ;  /* 0x000000580c54723c */ /* 0x000fe2000000182c */
[----:B------:R-:W-:Y:S01]  /*5980*/  IMAD.MOV.U32 R138, RZ, RZ, R30 ;  /* 0x000000ffff8a7224 */ /* 0x000fe200078e001e */
[----:B------:R-:W3:Y:S01]  /*5990*/  LDSM.16.MT88.4 R44, [R182+0x1c800] ;  /* 0x01c80000b62c783b */ /* 0x000ee20000004200 */
[----:B------:R-:W-:-:S02]  /*59a0*/  IMAD.MOV.U32 R137, RZ, RZ, R31 ;  /* 0x000000ffff897224 */ /* 0x000fc400078e001f */
[----:B------:R-:W-:Y:S01]  /*59b0*/  IMAD.MOV.U32 R136, RZ, RZ, R28 ;  /* 0x000000ffff887224 */ /* 0x000fe200078e001c */
[----:B------:R-:W-:Y:S01]  /*59c0*/  HMMA.16816.F32 R248, R12, R58, R20 ;  /* 0x0000003a0cf8723c */ /* 0x000fe20000001814 */
[----:B------:R-:W-:Y:S02]  /*59d0*/  IMAD.MOV.U32 R67, RZ, RZ, R5 ;  /* 0x000000ffff437224 */ /* 0x000fe400078e0005 */
[----:B------:R-:W-:Y:S02]  /*59e0*/  IMAD.MOV.U32 R64, RZ, RZ, R4 ;  /* 0x000000ffff407224 */ /* 0x000fe400078e0004 */
[----:B------:R-:W-:Y:S01]  /*59f0*/  IMAD.MOV.U32 R76, RZ, RZ, R39 ;  /* 0x000000ffff4c7224 */ /* 0x000fe200078e0027 */
[----:B------:R-:W-:Y:S01]  /*5a00*/  HMMA.16816.F32 R28, R8, R78, RZ ;  /* 0x0000004e081c723c */ /* 0x000fe200000018ff */
[----:B------:R-:W-:Y:S02]  /*5a10*/  IMAD.MOV.U32 R119, RZ, RZ, R38 ;  /* 0x000000ffff777224 */ /* 0x000fe400078e0026 */
[----:B------:R-:W-:-:S02]  /*5a20*/  IMAD.MOV.U32 R211, RZ, RZ, R37 ;  /* 0x000000ffffd37224 */ /* 0x000fc400078e0025 */
[----:B------:R-:W-:Y:S01]  /*5a30*/  IMAD.MOV.U32 R210, RZ, RZ, R36 ;  /* 0x000000ffffd27224 */ /* 0x000fe200078e0024 */
[----:B------:R-:W-:Y:S01]  /*5a40*/  HMMA.16816.F32 R20, R8, R72, RZ ;  /* 0x000000480814723c */ /* 0x000fe200000018ff */
[----:B------:R-:W-:Y:S02]  /*5a50*/  IMAD.MOV.U32 R24, RZ, RZ, R217 ;  /* 0x000000ffff187224 */ /* 0x000fe400078e00d9 */
[----:B------:R-:W-:Y:S02]  /*5a60*/  IMAD.MOV.U32 R57, RZ, RZ, R216 ;  /* 0x000000ffff397224 */ /* 0x000fe400078e00d8 */
[----:B------:R-:W-:Y:S01]  /*5a70*/  IMAD.MOV.U32 R187, RZ, RZ, R218 ;  /* 0x000000ffffbb7224 */ /* 0x000fe200078e00da */
[----:B-1----:R-:W-:Y:S01]  /*5a80*/  HMMA.16816.F32 R244, R12, R68, R32 ;  /* 0x000000440cf4723c */ /* 0x002fe20000001820 */
[----:B------:R-:W-:Y:S02]  /*5a90*/  IMAD.MOV.U32 R184, RZ, RZ, R219 ;  /* 0x000000ffffb87224 */ /* 0x000fe400078e00db */
[----:B------:R-:W-:-:S02]  /*5aa0*/  IMAD.MOV.U32 R58, RZ, RZ, R24 ;  /* 0x000000ffff3a7224 */ /* 0x000fc400078e0018 */
[----:B------:R-:W-:Y:S01]  /*5ab0*/  IMAD.MOV.U32 R80, RZ, RZ, R215 ;  /* 0x000000ffff507224 */ /* 0x000fe200078e00d7 */
[----:B------:R-:W-:Y:S01]  /*5ac0*/  HMMA.16816.F32 R36, R8, R82, RZ ;  /* 0x000000520824723c */ /* 0x000fe200000018ff */
[----:B------:R-:W-:Y:S01]  /*5ad0*/  IMAD.MOV.U32 R69, RZ, RZ, R2 ;  /* 0x000000ffff457224 */ /* 0x000fe200078e0002 */
[----:B------:R-:W-:Y:S01]  /*5ae0*/  LOP3.LUT R2, R99, UR4, RZ, 0x3c, !PT ;  /* 0x0000000463027c12 */ /* 0x000fe2000f8e3cff */
[----:B------:R-:W-:Y:S02]  /*5af0*/  IMAD.MOV.U32 R81, RZ, RZ, R214 ;  /* 0x000000ffff517224 */ /* 0x000fe400078e00d6 */
[----:B------:R-:W-:Y:S01]  /*5b00*/  IMAD.MOV.U32 R79, RZ, RZ, R213 ;  /* 0x000000ffff4f7224 */ /* 0x000fe200078e00d5 */
[----:B------:R-:W-:Y:S01]  /*5b10*/  HMMA.16816.F32 R88, R12, R90, R28 ;  /* 0x0000005a0c58723c */ /* 0x000fe2000000181c */
[----:B------:R-:W-:-:S04]  /*5b20*/  IMAD.WIDE.U32 R4, R2, -0x326172a9, RZ ;  /* 0xcd9e8d5702047825 */ /* 0x000fc800078e00ff */
[----:B------:R-:W-:Y:S01]  /*5b30*/  IMAD.MOV.U32 R82, RZ, RZ, R76 ;  /* 0x000000ffff527224 */ /* 0x000fe200078e004c */
[----:B------:R-:W-:Y:S01]  /*5b40*/  LOP3.LUT R5, R5, UR20, R94, 0x96, !PT ;  /* 0x0000001405057c12 */ /* 0x000fe2000f8e965e */
[----:B------:R-:W-:Y:S01]  /*5b50*/  HMMA.16816.F32 R28, R8, R74, RZ ;  /* 0x0000004a081c723c */ /* 0x000fe200000018ff */
[----:B------:R-:W-:Y:S01]  /*5b60*/  LOP3.LUT R2, R61, UR19, R4, 0x96, !PT ;  /* 0x000000133d027c12 */ /* 0x000fe2000f8e9604 */
[----:B------:R-:W-:Y:S02]  /*5b70*/  IMAD.MOV.U32 R76, RZ, RZ, R212 ;  /* 0x000000ffff4c7224 */ /* 0x000fe400078e00d4 */
[----:B------:R-:W-:Y:S02]  /*5b80*/  IMAD.WIDE.U32 R4, R5, -0x2daee0ad, RZ ;  /* 0xd2511f5305047825 */ /* 0x000fe400078e00ff */
[----:B------:R-:W-:Y:S02]  /*5b90*/  HMMA.16816.F32 R216, R12, R48, R20 ;  /* 0x000000300cd8723c */ /* 0x000fe40000001814 */
[----:B------:R-:W-:-:S02]  /*5ba0*/  IMAD.MOV.U32 R74, RZ, RZ, R163 ;  /* 0x000000ffff4a7224 */ /* 0x000fc400078e00a3 */
[----:B------:R-:W-:Y:S02]  /*5bb0*/  IMAD.MOV.U32 R78, RZ, RZ, R162 ;  /* 0x000000ffff4e7224 */ /* 0x000fe400078e00a2 */
[----:B--2---:R-:W-:Y:S01]  /*5bc0*/  HMMA.16816.F32 R32, R8, R40, RZ ;  /* 0x000000280820723c */ /* 0x004fe200000018ff */
[----:B------:R-:W-:Y:S01]  /*5bd0*/  IMAD.WIDE.U32 R20, R2, -0x2daee0ad, RZ ;  /* 0xd2511f5302147825 */ /* 0x000fe200078e00ff */
[----:B------:R-:W-:Y:S02]  /*5be0*/  LOP3.LUT R2, R5, UR15, R92, 0x96, !PT ;  /* 0x0000000f05027c12 */ /* 0x000fe4000f8e965c */
[----:B------:R-:W-:Y:S01]  /*5bf0*/  SHF.R.U32.HI R49, RZ, 0x10, R18 ;  /* 0x00000010ff317819 */ /* 0x000fe20000011612 */
[----:B------:R-:W-:Y:S01]  /*5c00*/  IMAD.MOV.U32 R77, RZ, RZ, R161 ;  /* 0x000000ffff4d7224 */ /* 0x000fe200078e00a1 */
[----:B------:R-:W-:Y:S01]  /*5c10*/  LOP3.LUT R24, R21, UR11, R4, 0x96, !PT ;  /* 0x0000000b15187c12 */ /* 0x000fe2000f8e9604 */
[----:B------:R-:W-:Y:S01]  /*5c20*/  IMAD.WIDE.U32 R22, R2, -0x326172a9, RZ ;  /* 0xcd9e8d5702167825 */ /* 0x000fe200078e00ff */
[----:B------:R-:W-:Y:S01]  /*5c30*/  HMMA.16816.F32 R220, R12, R70, R36 ;  /* 0x000000460cdc723c */ /* 0x000fe20000001824 */
[----:B------:R-:W-:-:S02]  /*5c40*/  LOP3.LUT R40, R16, 0xffff, RZ, 0xc0, !PT ;  /* 0x0000ffff10287812 */ /* 0x000fc400078ec0ff */
[----:B------:R-:W-:Y:S01]  /*5c50*/  IMAD.WIDE.U32 R24, R24, -0x326172a9, RZ ;  /* 0xcd9e8d5718187825 */ /* 0x000fe200078e00ff */
[----:B------:R-:W-:Y:S02]  /*5c60*/  LOP3.LUT R23, R23, UR14, R60, 0x96, !PT ;  /* 0x0000000e17177c12 */ /* 0x000fe4000f8e963c */
[----:B------:R-:W-:Y:S01]  /*5c70*/  HMMA.16816.F32 R36, R8, R42, RZ ;  /* 0x0000002a0824723c */ /* 0x000fe200000018ff */
[----:B------:R-:W-:Y:S01]  /*5c80*/  IMAD.MOV.U32 R99, RZ, RZ, R160 ;  /* 0x000000ffff637224 */ /* 0x000fe200078e00a0 */
[----:B------:R-:W-:Y:S01]  /*5c90*/  LOP3.LUT R2, R25, UR10, R22, 0x96, !PT ;  /* 0x0000000a19027c12 */ /* 0x000fe2000f8e9616 */
[----:B------:R-:W-:Y:S01]  /*5ca0*/  IMAD.WIDE.U32 R22, R23, -0x2daee0ad, RZ ;  /* 0xd2511f5317167825 */ /* 0x000fe200078e00ff */
[----:B------:R-:W-:Y:S02]  /*5cb0*/  LOP3.LUT R25, R19, UR27, R62, 0x96, !PT ;  /* 0x0000001b13197c12 */ /* 0x000fe4000f8e963e */
[----:B------:R-:W-:Y:S01]  /*5cc0*/  HMMA.16816.F32 R212, R12, R50, R28 ;  /* 0x000000320cd4723c */ /* 0x000fe2000000181c */
[----:B------:R-:W-:-:S04]  /*5cd0*/  IMAD.WIDE.U32 R26, R2, -0x2daee0ad, RZ ;  /* 0xd2511f53021a7825 */ /* 0x000fc800078e00ff */
[----:B------:R-:W-:Y:S01]  /*5ce0*/  IMAD.MOV.U32 R71, RZ, RZ, R155 ;  /* 0x000000ffff477224 */ /* 0x000fe200078e009b */
[----:B------:R-:W-:Y:S01]  /*5cf0*/  LOP3.LUT R2, R27, UR6, R22, 0x96, !PT ;  /* 0x000000061b027c12 */ /* 0x000fe2000f8e9616 */
[----:B---3--:R-:W-:Y:S01]  /*5d00*/  HMMA.16816.F32 R160, R12, R44, R32 ;  /* 0x0000002c0ca0723c */ /* 0x008fe20000001820 */
[----:B------:R-:W-:Y:S01]  /*5d10*/  LOP3.LUT R29, R21, UR11, R4, 0x96, !PT ;  /* 0x0000000b151d7c12 */ /* 0x000fe2000f8e9604 */
[----:B------:R-:W-:Y:S01]  /*5d20*/  IMAD.MOV.U32 R68, RZ, RZ, R154 ;  /* 0x000000ffff447224 */ /* 0x000fe200078e009a */
[----:B------:R-:W-:Y:S01]  /*5d30*/  LOP3.LUT R4, R23, UR8, R20, 0x96, !PT ;  /* 0x0000000817047c12 */ /* 0x000fe2000f8e9614 */
[----:B------:R-:W-:Y:S01]  /*5d40*/  IMAD.MOV.U32 R72, RZ, RZ, R153 ;  /* 0x000000ffff487224 */ /* 0x000fe200078e0099 */
[C---:B------:R-:W-:Y:S01]  /*5d50*/  LOP3.LUT R21, R18.reuse, 0xff, RZ, 0xc0, !PT ;  /* 0x000000ff12157812 */ /* 0x040fe200078ec0ff */
[----:B------:R-:W-:Y:S01]  /*5d60*/  IMAD.WIDE.U32 R22, R29, -0x326172a9, RZ ;  /* 0xcd9e8d571d167825 */ /* 0x000fe200078e00ff */
[----:B------:R-:W-:Y:S02]  /*5d70*/  LOP3.LUT R51, R18, 0xffff, RZ, 0xc0, !PT ;  /* 0x0000ffff12337812 */ /* 0x000fe400078ec0ff */
[----:B------:R-:W-:Y:S01]  /*5d80*/  SHF.R.U32.HI R27, RZ, 0x18, R18 ;  /* 0x00000018ff1b7819 */ /* 0x000fe20000011612 */
[----:B------:R-:W-:Y:S01]  /*5d90*/  IMAD.WIDE.U32 R18, R4, -0x326172a9, RZ ;  /* 0xcd9e8d5704127825 */ /* 0x000fe200078e00ff */
[----:B------:R-:W-:-:S02]  /*5da0*/  LOP3.LUT R30, R5, UR15, R92, 0x96, !PT ;  /* 0x0000000f051e7c12 */ /* 0x000fc4000f8e965c */
[----:B------:R-:W-:Y:S01]  /*5db0*/  LOP3.LUT R28, R17, UR34, R96, 0x96, !PT ;  /* 0x00000022111c7c12 */ /* 0x000fe2000f8e9660 */
[----:B------:R-:W-:Y:S01]  /*5dc0*/  IMAD.WIDE.U32 R4, R2, -0x326172a9, RZ ;  /* 0xcd9e8d5702047825 */ /* 0x000fe200078e00ff */
[----:B------:R-:W-:Y:S02]  /*5dd0*/  LOP3.LUT R19, R19, UR7, R24, 0x96, !PT ;  /* 0x0000000713137c12 */ /* 0x000fe4000f8e9618 */
[----:B------:R-:W-:Y:S01]  /*5de0*/  LOP3.LUT R34, R16, 0xff, RZ, 0xc0, !PT ;  /* 0x000000ff10227812 */ /* 0x000fe200078ec0ff */
[----:B------:R-:W-:Y:S01]  /*5df0*/  IMAD.MOV.U32 R73, RZ, RZ, R152 ;  /* 0x000000ffff497224 */ /* 0x000fe200078e0098 */
[----:B------:R-:W-:Y:S01]  /*5e00*/  LOP3.LUT R18, R5, UR34, R18, 0x96, !PT ;  /* 0x0000002205127c12 */ /* 0x000fe2000f8e9612 */
[----:B------:R-:W-:Y:S01]  /*5e10*/  HMMA.16816.F32 R152, R12, R46, R36 ;  /* 0x0000002e0c98723c */ /* 0x000fe20000001824 */
        /* <DEDUP_REMOVED lines=8> */
[----:B------:R-:W-:-:S02]  /*5ea0*/  SHF.R.U32.HI R39, RZ, 0x10, R16 ;  /* 0x00000010ff277819 */ /* 0x000fc40000011610 */
[----:B------:R-:W-:Y:S01]  /*5eb0*/  SHF.R.U32.HI R45, RZ, 0x18, R16 ;  /* 0x00000018ff2d7819 */ /* 0x000fe20000011610 */
[----:B------:R-:W-:Y:S01]  /*5ec0*/  IMAD.MOV.U32 R96, RZ, RZ, R123 ;  /* 0x000000ffff607224 */ /* 0x000fe200078e007b */
[----:B------:R-:W-:Y:S01]  /*5ed0*/  LOP3.LUT R5, R5, UR14, R60, 0x96, !PT ;  /* 0x0000000e05057c12 */ /* 0x000fe2000f8e963c */
[----:B------:R-:W-:Y:S01]  /*5ee0*/  IMAD.MOV.U32 R61, RZ, RZ, R139 ;  /* 0x000000ffff3d7224 */ /* 0x000fe200078e008b */
[----:B------:R-:W-:Y:S01]  /*5ef0*/  LOP3.LUT R2, R23, UR10, R4, 0x96, !PT ;  /* 0x0000000a17027c12 */ /* 0x000fe2000f8e9604 */
[----:B------:R-:W-:Y:S01]  /*5f00*/  IMAD.MOV.U32 R60, RZ, RZ, R136 ;  /* 0x000000ffff3c7224 */ /* 0x000fe200078e0088 */
[----:B------:R-:W-:Y:S01]  /*5f10*/  ISETP.LE.U32.AND P2, PT, R21, UR5, PT ;  /* 0x0000000515007c0c */ /* 0x000fe2000bf43070 */
[----:B------:R-:W-:Y:S01]  /*5f20*/  IMAD.WIDE.U32 R16, R5, -0x2daee0ad, RZ ;  /* 0xd2511f5305107825 */ /* 0x000fe200078e00ff */
[----:B------:R-:W-:Y:S02]  /*5f30*/  ISETP.LE.U32.AND P6, PT, R24, UR5, PT ;  /* 0x0000000518007c0c */ /* 0x000fe4000bfc3070 */
[----:B------:R-:W-:Y:S01]  /*5f40*/  ISETP.LE.U32.AND P5, PT, R27, UR5, PT ;  /* 0x000000051b007c0c */ /* 0x000fe2000bfa3070 */
[----:B------:R-:W-:Y:S01]  /*5f50*/  IMAD.WIDE.U32 R4, R19, -0x2daee0ad, RZ ;  /* 0xd2511f5313047825 */ /* 0x000fe200078e00ff */
[----:B------:R-:W-:-:S03]  /*5f60*/  LOP3.LUT R17, R17, UR8, R20, 0x96, !PT ;  /* 0x0000000811117c12 */ /* 0x000fc6000f8e9614 */
[----:B------:R-:W-:Y:S01]  /*5f70*/  IMAD.WIDE.U32 R20, R2, -0x2daee0ad, RZ ;  /* 0xd2511f5302147825 */ /* 0x000fe200078e00ff */
[----:B------:R-:W-:Y:S02]  /*5f80*/  LOP3.LUT R2, R5, UR27, R26, 0x96, !PT ;  /* 0x0000001b05027c12 */ /* 0x000fe4000f8e961a */
[C---:B------:R-:W-:Y:S01]  /*5f90*/  LOP3.LUT R42, R4.reuse, 0xff, RZ, 0xc0, !PT ;  /* 0x000000ff042a7812 */ /* 0x040fe200078ec0ff */
[----:B------:R-:W-:Y:S01]  /*5fa0*/  @!P2 HADD2 R133, -R226.H0_H0, -RZ.H0_H0 ;  /* 0xa00000ffe285a230 */ /* 0x000fe20000000900 */
[----:B------:R-:W-:Y:S01]  /*5fb0*/  LOP3.LUT R19, R21, UR6, R16, 0x96, !PT ;  /* 0x0000000615137c12 */ /* 0x000fe2000f8e9610 */
[----:B------:R-:W-:Y:S01]  /*5fc0*/  IMAD.WIDE.U32 R16, R17, -0x326172a9, RZ ;  /* 0xcd9e8d5711107825 */ /* 0x000fe200078e00ff */
[----:B------:R-:W-:Y:S02]  /*5fd0*/  LOP3.LUT R50, R4, 0xffff, RZ, 0xc0, !PT ;  /* 0x0000ffff04327812 */ /* 0x000fe400078ec0ff */
[--C-:B------:R-:W-:Y:S02]  /*5fe0*/  SHF.R.U32.HI R46, RZ, 0x10, R4.reuse ;  /* 0x00000010ff2e7819 */ /* 0x100fe40000011604 */
[----:B------:R-:W-:Y:S01]  /*5ff0*/  SHF.R.U32.HI R36, RZ, 0x18, R4 ;  /* 0x00000018ff247819 */ /* 0x000fe20000011604 */
[----:B------:R-:W-:Y:S01]  /*6000*/  IMAD.WIDE.U32 R4, R19, -0x326172a9, RZ ;  /* 0xcd9e8d5713047825 */ /* 0x000fe200078e00ff */
[----:B------:R-:W-:Y:S01]  /*6010*/  LOP3.LUT R17, R17, UR7, R22, 0x96, !PT ;  /* 0x0000000711117c12 */ /* 0x000fe2000f8e9616 */
[----:B------:R-:W-:Y:S01]  /*6020*/  ULDC.64 UR6, c[0x0][0x2a8] ;  /* 0x0000aa0000067ab9 */ /* 0x000fe20000000a00 */
[----:B------:R-:W-:-:S02]  /*6030*/  @!P2 PRMT R226, R133, 0x5410, RZ ;  /* 0x0000541085e2a816 */ /* 0x000fc400000000ff */
[----:B------:R-:W-:Y:S01]  /*6040*/  LOP3.LUT R29, R5, UR34, R16, 0x96, !PT ;  /* 0x00000022051d7c12 */ /* 0x000fe2000f8e9610 */
[----:B------:R-:W-:Y:S01]  /*6050*/  FFMA.FTZ R16, R100, UR36, -R6 ;  /* 0x0000002464107c23 */ /* 0x000fe20008010806 */
[C---:B------:R-:W-:Y:S02]  /*6060*/  LOP3.LUT R37, R4.reuse, 0xffff, RZ, 0xc0, !PT ;  /* 0x0000ffff04257812 */ /* 0x040fe400078ec0ff */
[----:B------:R-:W-:Y:S01]  /*6070*/  LOP3.LUT R44, R4, 0xff, RZ, 0xc0, !PT ;  /* 0x000000ff042c7812 */ /* 0x000fe200078ec0ff */
[----:B------:R-:W-:Y:S01]  /*6080*/  MUFU.EX2 R59, R16 ;  /* 0x00000010003b7308 */ /* 0x000fe20000000800 */
[--C-:B------:R-:W-:Y:S02]  /*6090*/  SHF.R.U32.HI R41, RZ, 0x10, R4.reuse ;  /* 0x00000010ff297819 */ /* 0x100fe40000011604 */
        /* <DEDUP_REMOVED lines=30> */
[----:B------:R-:W-:Y:S01]  /*6280*/  ISETP.LE.U32.AND P4, PT, R4, UR5, PT ;  /* 0x0000000504007c0c */ /* 0x000fe2000bf83070 */
[----:B------:R-:W-:Y:S02]  /*6290*/  IMAD.MOV.U32 R75, RZ, RZ, R57 ;  /* 0x000000ffff4b7224 */ /* 0x000fe400078e0039 */
[----:B--2---:R-:W-:Y:S01]  /*62a0*/  FFMA.FTZ R5, R103, UR36, -R0 ;  /* 0x0000002467057c23 */ /* 0x004fe20008010800 */
[----:B------:R-:W-:Y:S01]  /*62b0*/  @!P1 PRMT R177, R100, 0x5410, RZ ;  /* 0x0000541064b19816 */ /* 0x000fe200000000ff */
[----:B-1----:R-:W-:Y:S01]  /*62c0*/  HMMA.16816.F32 R16, R8, R20, RZ ;  /* 0x000000140810723c */ /* 0x002fe200000018ff */
[----:B------:R-:W-:Y:S01]  /*62d0*/  ISETP.LE.U32.AND P1, PT, R31, UR5, PT ;  /* 0x000000051f007c0c */ /* 0x000fe2000bf23070 */
        /* <DEDUP_REMOVED lines=13> */
[----:B------:R-:W-:Y:S02]  /*63b0*/  IMAD.MOV.U32 R103, RZ, RZ, R53 ;  /* 0x000000ffff677224 */ /* 0x000fe400078e0035 */
[----:B-1----:R-:W-:-:S04]  /*63c0*/  FFMA.FTZ R5, R107, UR36, -R0 ;  /* 0x000000246b057c23 */ /* 0x002fc80008010800 */
[----:B------:R1:W4:Y:S01]  /*63d0*/  MUFU.EX2 R70, R5 ;  /* 0x0000000500467308 */ /* 0x0003220000000800 */
[----:B--2---:R-:W-:-:S04]  /*63e0*/  LOP3.LUT R4, R32, 0xff, RZ, 0xc0, !PT ;  /* 0x000000ff20047812 */ /* 0x004fc800078ec0ff */
[----:B------:R-:W-:Y:S02]  /*63f0*/  ISETP.LE.U32.AND P3, PT, R4, UR5, PT ;  /* 0x0000000504007c0c */ /* 0x000fe4000bf63070 */
[----:B------:R-:W-:-:S04]  /*6400*/  SHF.R.U32.HI R4, RZ, 0x8, R33 ;  /* 0x00000008ff047819 */ /* 0x000fc80000011621 */
[----:B------:R-:W-:Y:S01]  /*6410*/  LOP3.LUT R4, R4, 0xffff, RZ, 0xc0, !PT ;  /* 0x0000ffff04047812 */ /* 0x000fe200078ec0ff */
[----:B-1----:R-:W-:-:S03]  /*6420*/  FFMA.FTZ R5, R106, UR36, -R0 ;  /* 0x000000246a057c23 */ /* 0x002fc60008010800 */
[----:B------:R-:W-:Y:S02]  /*6430*/  ISETP.LE.U32.AND P4, PT, R4, UR5, PT ;  /* 0x0000000504007c0c */ /* 0x000fe4000bf83070 */
[----:B---3--:R-:W-:Y:S01]  /*6440*/  F2FP.F16.F32.PACK_AB R4, R100, R94 ;  /* 0x0000005e6404723e */ /* 0x008fe200000000ff */
[----:B------:R1:W2:Y:S03]  /*6450*/  MUFU.EX2 R102, R5 ;  /* 0x0000000500667308 */ /* 0x0002a60000000800 */
        /* <DEDUP_REMOVED lines=8> */
[----:B----4-:R-:W-:Y:S01]  /*64e0*/  IMAD.MOV.U32 R104, RZ, RZ, R70 ;  /* 0x000000ffff687224 */ /* 0x010fe200078e0046 */
[----:B------:R-:W-:Y:S01]  /*64f0*/  ISETP.LE.U32.AND P6, PT, R4, UR5, PT ;  /* 0x0000000504007c0c */ /* 0x000fe2000bfc3070 */
[----:B------:R-:W-:Y:S02]  /*6500*/  IMAD.MOV.U32 R70, RZ, RZ, R71 ;  /* 0x000000ffff467224 */ /* 0x000fe400078e0047 */
[----:B-1----:R-:W-:Y:S01]  /*6510*/  FFMA.FTZ R5, R109, UR36, -R6 ;  /* 0x000000246d057c23 */ /* 0x002fe20008010806 */
[----:B------:R-:W-:Y:S01]  /*6520*/  @!P4 PRMT R173, R105, 0x5410, RZ ;  /* 0x0000541069adc816 */ /* 0x000fe200000000ff */
[----:B------:R-:W-:Y:S01]  /*6530*/  IMAD.MOV.U32 R105, RZ, RZ, R183 ;  /* 0x000000ffff697224 */ /* 0x000fe200078e00b7 */
[----:B--2---:R-:W-:Y:S01]  /*6540*/  F2FP.F16.F32.PACK_AB R4, R102, R104 ;  /* 0x000000686604723e */ /* 0x004fe200000000ff */
[----:B------:R1:W-:Y:S01]  /*6550*/  MUFU.EX2 R183, R5 ;  /* 0x0000000500b77308 */ /* 0x0003e20000000800 */
[----:B------:R-:W-:-:S02]  /*6560*/  IMAD.MOV.U32 R71, RZ, RZ, R99 ;  /* 0x000000ffff477224 */ /* 0x000fc400078e0063 */
[C---:B------:R-:W-:Y:S01]  /*6570*/  PRMT R172, R4.reuse, 0x7632, R172 ;  /* 0x0000763204ac7816 */ /* 0x040fe200000000ac */
[----:B------:R-:W-:Y:S01]  /*6580*/  IMAD.MOV.U32 R99, RZ, RZ, R74 ;  /* 0x000000ffff637224 */ /* 0x000fe200078e004a */
[----:B------:R-:W-:Y:S01]  /*6590*/  PRMT R171, R4, 0x7610, R171 ;  /* 0x0000761004ab7816 */ /* 0x000fe200000000ab */
[----:B------:R-:W-:Y:S01]  /*65a0*/  FFMA.FTZ R4, R108, UR36, -R6 ;  /* 0x000000246c047c23 */ /* 0x000fe20008010806 */
[----:B------:R-:W-:Y:S02]  /*65b0*/  IMAD.MOV.U32 R74, RZ, RZ, R52 ;  /* 0x000000ffff4a7224 */ /* 0x000fe400078e0034 */
[----:B------:R-:W-:Y:S01]  /*65c0*/  @!P1 HADD2 R106, -R172.H0_H0, -RZ.H0_H0 ;  /* 0xa00000ffac6a9230 */ /* 0x000fe20000000900 */
[----:B------:R-:W-:Y:S01]  /*65d0*/  PRMT R57, R171, 0x5410, R172 ;  /* 0x00005410ab397816 */ /* 0x000fe200000000ac */
[----:B------:R-:W-:-:S03]  /*65e0*/  @!P3 HADD2 R107, -R171.H0_H0, -RZ.H0_H0 ;  /* 0xa00000ffab6bb230 */ /* 0x000fc60000000900 */
[----:B------:R-:W-:Y:S02]  /*65f0*/  @!P1 PRMT R172, R106, 0x5410, RZ ;  /* 0x000054106aac9816 */ /* 0x000fe400000000ff */
[----:B------:R2:W3:Y:S01]  /*6600*/  MUFU.EX2 R106, R4 ;  /* 0x00000004006a7308 */ /* 0x0004e20000000800 */
[----:B------:R-:W-:Y:S02]  /*6610*/  @!P3 PRMT R171, R107, 0x5410, RZ ;  /* 0x000054106babb816 */ /* 0x000fe400000000ff */
[----:B-1----:R-:W-:Y:S01]  /*6620*/  SHF.R.U32.HI R5, RZ, 0x8, R37 ;  /* 0x00000008ff057819 */ /* 0x002fe20000011625 */
[----:B------:R-:W-:Y:S01]  /*6630*/  IMAD.MOV.U32 R37, RZ, RZ, R99 ;  /* 0x000000ffff257224 */ /* 0x000fe200078e0063 */
        /* <DEDUP_REMOVED lines=26> */
[----:B------:R-:W-:Y:S01]  /*67e0*/  ISETP.LE.U32.AND P3, PT, R2, UR5, PT ;  /* 0x0000000502007c0c */ /* 0x000fe2000bf63070 */
[----:B------:R-:W-:Y:S01]  /*67f0*/  IMAD.MOV.U32 R83, RZ, RZ, R119 ;  /* 0x000000ffff537224 */ /* 0x000fe200078e0077 */
[----:B------:R-:W-:Y:S01]  /*6800*/  LOP3.LUT R2, R25, 0xff, RZ, 0xc0, !PT ;  /* 0x000000ff19027812 */ /* 0x000fe200078ec0ff */
[----:B------:R-:W-:-:S03]  /*6810*/  IMAD.MOV.U32 R80, RZ, RZ, R117 ;  /* 0x000000ffff507224 */ /* 0x000fc600078e0075 */
        /* <DEDUP_REMOVED lines=20> */
[----:B------:R-:W-:Y:S01]  /*6960*/  @!P1 PRMT R238, R112, 0x5410, RZ ;  /* 0x0000541070ee9816 */ /* 0x000fe200000000ff */
[----:B------:R-:W-:Y:S01]  /*6970*/  IMAD.MOV.U32 R112, RZ, RZ, R75 ;  /* 0x000000ffff707224 */ /* 0x000fe200078e004b */
[----:B------:R-:W-:Y:S01]  /*6980*/  LOP3.LUT R2, R2, 0xff, RZ, 0xc0, !PT ;  /* 0x000000ff02027812 */ /* 0x000fe200078ec0ff */
[----:B------:R-:W-:Y:S01]  /*6990*/  IMAD.MOV.U32 R58, RZ, RZ, R81 ;  /* 0x000000ffff3a7224 */ /* 0x000fe200078e0051 */
[----:B------:R-:W-:Y:S01]  /*69a0*/  SHF.R.U32.HI R4, RZ, 0x8, R40 ;  /* 0x00000008ff047819 */ /* 0x000fe20000011628 */
[----:B------:R-:W-:Y:S01]  /*69b0*/  IMAD.MOV.U32 R75, RZ, RZ, R118 ;  /* 0x000000ffff4b7224 */ /* 0x000fe200078e0076 */
[----:B------:R-:W-:Y:S01]  /*69c0*/  ISETP.LE.U32.AND P6, PT, R2, UR5, PT ;  /* 0x0000000502007c0c */ /* 0x000fe2000bfc3070 */
[----:B------:R-:W-:Y:S01]  /*69d0*/  IMAD.MOV.U32 R81, RZ, RZ, R116 ;  /* 0x000000ffff517224 */ /* 0x000fe200078e0074 */
[----:B------:R-:W-:Y:S01]  /*69e0*/  LOP3.LUT R2, R28, 0xffff, RZ, 0xc0, !PT ;  /* 0x0000ffff1c027812 */ /* 0x000fe200078ec0ff */
[----:B------:R-:W-:-:S02]  /*69f0*/  @!P4 HADD2 R115, -R227.H0_H0, -RZ.H0_H0 ;  /* 0xa00000ffe373c230 */ /* 0x000fc40000000900 */
[----:B------:R-:W-:Y:S01]  /*6a00*/  IMAD.MOV.U32 R40, RZ, RZ, R210 ;  /* 0x000000ffff287224 */ /* 0x000fe200078e00d2 */
[----:B------:R-:W-:Y:S02]  /*6a10*/  SHF.R.U32.HI R2, RZ, 0x8, R2 ;  /* 0x00000008ff027819 */ /* 0x000fe40000011602 */
[----:B------:R-:W-:Y:S01]  /*6a20*/  @!P4 PRMT R227, R115, 0x5410, RZ ;  /* 0x0000541073e3c816 */ /* 0x000fe200000000ff */
[----:B------:R-:W-:Y:S01]  /*6a30*/  IMAD.MOV.U32 R115, RZ, RZ, R74 ;  /* 0x000000ffff737224 */ /* 0x000fe200078e004a */
[----:B------:R-:W-:Y:S01]  /*6a40*/  LOP3.LUT R2, R2, 0xffff, RZ, 0xc0, !PT ;  /* 0x0000ffff02027812 */ /* 0x000fe200078ec0ff */
[----:B------:R-:W-:Y:S02]  /*6a50*/  IMAD.MOV.U32 R74, RZ, RZ, R120 ;  /* 0x000000ffff4a7224 */ /* 0x000fe400078e0078 */
[----:B------:R-:W-:Y:S01]  /*6a60*/  @!P6 HADD2 R114, -R228.H0_H0, -RZ.H0_H0 ;  /* 0xa00000ffe472e230 */ /* 0x000fe20000000900 */
[----:B------:R-:W-:Y:S02]  /*6a70*/  ISETP.LE.U32.AND P1, PT, R2, UR5, PT ;  /* 0x0000000502007c0c */ /* 0x000fe4000bf23070 */
[----:B------:R-:W-:-:S02]  /*6a80*/  LOP3.LUT R2, R28, 0xff, RZ, 0xc0, !PT ;  /* 0x000000ff1c027812 */ /* 0x000fc400078ec0ff */
[----:B------:R-:W-:Y:S01]  /*6a90*/  @!P6 PRMT R228, R114, 0x5410, RZ ;  /* 0x0000541072e4e816 */ /* 0x000fe200000000ff */
[----:B------:R-:W-:Y:S01]  /*6aa0*/  IMAD.MOV.U32 R114, RZ, RZ, R122 ;  /* 0x000000ffff727224 */ /* 0x000fe200078e007a */
[----:B------:R-:W-:Y:S02]  /*6ab0*/  ISETP.LE.U32.AND P3, PT, R2, UR5, PT ;  /* 0x0000000502007c0c */ /* 0x000fe4000bf63070 */
[----:B------:R-:W-:Y:S02]  /*6ac0*/  SHF.R.U32.HI R2, RZ, 0x10, R28 ;  /* 0x00000010ff027819 */ /* 0x000fe4000001161c */
[----:B------:R-:W-:Y:S02]  /*6ad0*/  ISETP.LE.U32.AND P6, PT, R34, UR5, PT ;  /* 0x0000000522007c0c */ /* 0x000fe4000bfc3070 */
[----:B------:R-:W-:Y:S01]  /*6ae0*/  LOP3.LUT R2, R2, 0xff, RZ, 0xc0, !PT ;  /* 0x000000ff02027812 */ /* 0x000fe200078ec0ff */
[----:B------:R-:W-:Y:S01]  /*6af0*/  @!P1 HADD2 R124, -R235.H0_H0, -RZ.H0_H0 ;  /* 0xa00000ffeb7c9230 */ /* 0x000fe20000000900 */
[----:B------:R-:W-:-:S02]  /*6b00*/  PRMT R34, R44, 0x5410, R5 ;  /* 0x000054102c227816 */ /* 0x000fc40000000005 */
[----:B------:R-:W-:Y:S01]  /*6b10*/  ISETP.LE.U32.AND P4, PT, R2, UR5, PT ;  /* 0x0000000502007c0c */ /* 0x000fe2000bf83070 */
[----:B-1----:R-:W-:Y:S01]  /*6b20*/  HMMA.16816.F32 R116, R12, R24, R16 ;  /* 0x000000180c74723c */ /* 0x002fe20000001810 */
[----:B------:R-:W-:Y:S01]  /*6b30*/  SHF.R.U32.HI R2, RZ, 0x18, R28 ;  /* 0x00000018ff027819 */ /* 0x000fe2000001161c */
[----:B------:R-:W-:Y:S01]  /*6b40*/  @!P3 HADD2 R125, -R236.H0_H0, -RZ.H0_H0 ;  /* 0xa00000ffec7db230 */ /* 0x000fe20000000900 */
[----:B------:R-:W-:-:S03]  /*6b50*/  @!P1 PRMT R235, R124, 0x5410, RZ ;  /* 0x000054107ceb9816 */ /* 0x000fc600000000ff */
[----:B------:R-:W-:Y:S01]  /*6b60*/  HMMA.16816.F32 R16, R8, R22, RZ ;  /* 0x000000160810723c */ /* 0x000fe200000018ff */
[----:B------:R-:W1:Y:S01]  /*6b70*/  LDSM.16.MT88.4 R20, [R179+0x1e000] ;  /* 0x01e00000b314783b */ /* 0x000e620000004200 */
[----:B------:R-:W-:Y:S01]  /*6b80*/  @!P3 PRMT R236, R125, 0x5410, RZ ;  /* 0x000054107decb816 */ /* 0x000fe200000000ff */
[----:B------:R-:W-:Y:S01]  /*6b90*/  @!P6 HADD2 R129, -R230.H0_H0, -RZ.H0_H0 ;  /* 0xa00000ffe681e230 */ /* 0x000fe20000000900 */
[----:B------:R-:W-:Y:S02]  /*6ba0*/  ISETP.LE.U32.AND P3, PT, R2, UR5, PT ;  /* 0x0000000502007c0c */ /* 0x000fe4000bf63070 */
[----:B------:R-:W-:Y:S01]  /*6bb0*/  @!P4 HADD2 R126, -R234.H0_H0, -RZ.H0_H0 ;  /* 0xa00000ffea7ec230 */ /* 0x000fe20000000900 */
[----:B------:R-:W-:Y:S01]  /*6bc0*/  LOP3.LUT R2, R39, 0xff, RZ, 0xc0, !PT ;  /* 0x000000ff27027812 */ /* 0x000fe200078ec0ff */
[----:B------:R-:W-:Y:S01]  /*6bd0*/  IMAD.MOV.U32 R39, RZ, RZ, R82 ;  /* 0x000000ffff277224 */ /* 0x000fe200078e0052 */
[----:B------:R-:W-:Y:S01]  /*6be0*/  @!P6 PRMT R230, R129, 0x5410, RZ ;  /* 0x0000541081e6e816 */ /* 0x000fe200000000ff */
[----:B------:R-:W-:Y:S01]  /*6bf0*/  IMAD.MOV.U32 R129, RZ, RZ, R211 ;  /* 0x000000ffff817224 */ /* 0x000fe200078e00d3 */
[----:B------:R-:W-:-:S02]  /*6c00*/  @!P4 PRMT R234, R126, 0x5410, RZ ;  /* 0x000054107eeac816 */ /* 0x000fc400000000ff */
[----:B------:R-:W-:Y:S02]  /*6c10*/  ISETP.LE.U32.AND P1, PT, R2, UR5, PT ;  /* 0x0000000502007c0c */ /* 0x000fe4000bf23070 */
[----:B------:R-:W-:Y:S02]  /*6c20*/  LOP3.LUT R2, R4, 0xffff, RZ, 0xc0, !PT ;  /* 0x0000ffff04027812 */ /* 0x000fe400078ec0ff */
[----:B------:R-:W-:Y:S01]  /*6c30*/  @!P3 HADD2 R127, -R233.H0_H0, -RZ.H0_H0 ;  /* 0xa00000ffe97fb230 */ /* 0x000fe20000000900 */
[----:B------:R-:W-:Y:S01]  /*6c40*/  LOP3.LUT R4, R41, 0xff, RZ, 0xc0, !PT ;  /* 0x000000ff29047812 */ /* 0x000fe200078ec0ff */
[----:B------:R-:W-:Y:S01]  /*6c50*/  IMAD.MOV.U32 R41, RZ, RZ, R129 ;  /* 0x000000ffff297224 */ /* 0x000fe200078e0081 */
[----:B------:R-:W-:Y:S01]  /*6c60*/  ISETP.LE.U32.AND P4, PT, R2, UR5, PT ;  /* 0x0000000502007c0c */ /* 0x000fe2000bf83070 */
[----:B------:R-:W-:Y:S01]  /*6c70*/  IMAD.MOV.U32 R129, RZ, RZ, R110 ;  /* 0x000000ffff817224 */ /* 0x000fe200078e006e */
[----:B------:R-:W-:Y:S02]  /*6c80*/  @!P3 PRMT R233, R127, 0x5410, RZ ;  /* 0x000054107fe9b816 */ /* 0x000fe400000000ff */
[----:B------:R-:W-:Y:S01]  /*6c90*/  HMMA.16816.F32 R120, R12, R26, R16 ;  /* 0x0000001a0c78723c */ /* 0x000fe20000001810 */
[----:B------:R-:W2:Y:S01]  /*6ca0*/  LDSM.16.MT88.4 R24, [R179+0x1e800] ;  /* 0x01e80000b318783b */ /* 0x000ea20000004200 */
[----:B------:R-:W-:Y:S01]  /*6cb0*/  ISETP.LE.U32.AND P3, PT, R45, UR5, PT ;  /* 0x000000052d007c0c */ /* 0x000fe2000bf63070 */
[----:B------:R-:W-:Y:S01]  /*6cc0*/  IMAD.MOV.U32 R45, RZ, RZ, R209 ;  /* 0x000000ffff2d7224 */ /* 0x000fe200078e00d1 */
[----:B------:R-:W-:Y:S01]  /*6cd0*/  LOP3.LUT R2, R49, 0xff, RZ, 0xc0, !PT ;  /* 0x000000ff31027812 */ /* 0x000fe200078ec0ff */
[----:B------:R-:W-:-:S02]  /*6ce0*/  @!P1 HADD2 R130, -R232.H0_H0, -RZ.H0_H0 ;  /* 0xa00000ffe8829230 */ /* 0x000fc40000000900 */
[----:B------:R-:W-:Y:S01]  /*6cf0*/  IMAD.MOV.U32 R49, RZ, RZ, R83 ;  /* 0x000000ffff317224 */ /* 0x000fe200078e0053 */
[----:B------:R-:W-:Y:S01]  /*6d00*/  ISETP.LE.U32.AND P6, PT, R2, UR5, PT ;  /* 0x0000000502007c0c */ /* 0x000fe2000bfc3070 */
[----:B------:R-:W-:Y:S01]  /*6d10*/  @!P4 HADD2 R128, -R229.H0_H0, -RZ.H0_H0 ;  /* 0xa00000ffe580c230 */ /* 0x000fe20000000900 */
[----:B------:R-:W-:Y:S01]  /*6d20*/  SHF.R.U32.HI R2, RZ, 0x8, R51 ;  /* 0x00000008ff027819 */ /* 0x000fe20000011633 */
[----:B------:R-:W-:Y:S01]  /*6d30*/  IMAD.MOV.U32 R51, RZ, RZ, R137 ;  /* 0x000000ffff337224 */ /* 0x000fe200078e0089 */
[----:B------:R-:W-:Y:S01]  /*6d40*/  @!P1 PRMT R232, R130, 0x5410, RZ ;  /* 0x0000541082e89816 */ /* 0x000fe200000000ff */
[----:B------:R-:W-:Y:S01]  /*6d50*/  IMAD.MOV.U32 R130, RZ, RZ, R81 ;  /* 0x000000ffff827224 */ /* 0x000fe200078e0051 */
[----:B------:R-:W-:Y:S01]  /*6d60*/  @!P4 PRMT R229, R128, 0x5410, RZ ;  /* 0x0000541080e5c816 */ /* 0x000fe200000000ff */
[----:B------:R-:W-:Y:S02]  /*6d70*/  IMAD.MOV.U32 R128, RZ, RZ, R208 ;  /* 0x000000ffff807224 */ /* 0x000fe400078e00d0 */
[----:B------:R-:W-:Y:S01]  /*6d80*/  @!P3 HADD2 R131, -R231.H0_H0, -RZ.H0_H0 ;  /* 0xa00000ffe783b230 */ /* 0x000fe20000000900 */
[----:B-1----:R-:W-:Y:S01]  /*6d90*/  HMMA.16816.F32 R16, R8, R20, RZ ;  /* 0x000000140810723c */ /* 0x002fe200000018ff */
[----:B------:R-:W-:Y:S01]  /*6da0*/  LOP3.LUT R2, R2, 0xffff, RZ, 0xc0, !PT ;  /* 0x0000ffff02027812 */ /* 0x000fe200078ec0ff */
        /* <DEDUP_REMOVED lines=9> */
[----:B------:R-:W-:Y:S01]  /*6e40*/  ISETP.LE.U32.AND P4, PT, R42, UR5, PT ;  /* 0x000000052a007c0c */ /* 0x000fe2000bf83070 */
[----:B------:R-:W-:Y:S01]  /*6e50*/  IMAD.MOV.U32 R42, RZ, RZ, R80 ;  /* 0x000000ffff2a7224 */ /* 0x000fe200078e0050 */
[----:B------:R-:W-:-:S02]  /*6e60*/  ISETP.LE.U32.AND P2, PT, R2, UR5, PT ;  /* 0x0000000502007c0c */ /* 0x000fc4000bf43070 */
[----:B------:R-:W-:Y:S01]  /*6e70*/  SHF.R.U32.HI R2, RZ, 0x8, R35 ;  /* 0x00000008ff027819 */ /* 0x000fe20000011623 */
[----:B------:R-:W-:Y:S01]  /*6e80*/  IMAD.MOV.U32 R46, RZ, RZ, R42 ;  /* 0x000000ffff2e7224 */ /* 0x000fe200078e002a */
[----:B------:R-:W-:Y:S01]  /*6e90*/  PRMT R35, R4, 0x5410, R43 ;  /* 0x0000541004237816 */ /* 0x000fe2000000002b */
[----:B------:R-:W-:Y:S01]  /*6ea0*/  IMAD.MOV.U32 R43, RZ, RZ, R39 ;  /* 0x000000ffff2b7224 */ /* 0x000fe200078e0027 */
[----:B------:R-:W-:Y:S01]  /*6eb0*/  PRMT R36, R38, 0x5410, R2 ;  /* 0x0000541026247816 */ /* 0x000fe20000000002 */
[----:B------:R-:W-:Y:S01]  /*6ec0*/  @!P3 HADD2 R143, -R225.H0_H0, -RZ.H0_H0 ;  /* 0xa00000ffe18fb230 */ /* 0x000fe20000000900 */
[----:B------:R-:W-:Y:S01]  /*6ed0*/  LOP3.LUT R2, R48, 0xff, RZ, 0xc0, !PT ;  /* 0x000000ff30027812 */ /* 0x000fe200078ec0ff */
[----:B------:R-:W-:Y:S01]  /*6ee0*/  IMAD.MOV.U32 R39, RZ, RZ, R79 ;  /* 0x000000ffff277224 */ /* 0x000fe200078e004f */
[----:B------:R-:W-:Y:S01]  /*6ef0*/  SHF.R.U32.HI R4, RZ, 0x10, R29 ;  /* 0x00000010ff047819 */ /* 0x000fe2000001161d */
[----:B--2---:R-:W-:Y:S01]  /*6f00*/  HMMA.16816.F32 R124, R12, R24, R16 ;  /* 0x000000180c7c723c */ /* 0x004fe20000001810 */
[----:B------:R-:W-:Y:S01]  /*6f10*/  PRMT R33, R2, 0x5410, R47 ;  /* 0x0000541002217816 */ /* 0x000fe2000000002f */
[----:B------:R-:W-:Y:S01]  /*6f20*/  IMAD.MOV.U32 R38, RZ, RZ, R76 ;  /* 0x000000ffff267224 */ /* 0x000fe200078e004c */
[----:B------:R-:W-:Y:S01]  /*6f30*/  SHF.R.U32.HI R2, RZ, 0x8, R50 ;  /* 0x00000008ff027819 */ /* 0x000fe20000011632 */
[----:B------:R-:W-:Y:S01]  /*6f40*/  IMAD.MOV.U32 R47, RZ, RZ, R128 ;  /* 0x000000ffff2f7224 */ /* 0x000fe200078e0080 */
[----:B------:R-:W-:Y:S01]  /*6f50*/  @!P3 PRMT R225, R143, 0x5410, RZ ;  /* 0x000054108fe1b816 */ /* 0x000fe200000000ff */
[----:B------:R-:W-:Y:S01]  /*6f60*/  HMMA.16816.F32 R16, R8, R22, RZ ;  /* 0x000000160810723c */ /* 0x000fe200000018ff */
[----:B------:R-:W1:Y:S01]  /*6f70*/  LDSM.16.MT88.4 R20, [R180+0x1e000] ;  /* 0x01e00000b414783b */ /* 0x000e620000004200 */
[----:B------:R-:W-:Y:S01]  /*6f80*/  LOP3.LUT R2, R2, 0xffff, RZ, 0xc0, !PT ;  /* 0x0000ffff02027812 */ /* 0x000fe200078ec0ff */
[----:B------:R-:W-:-:S02]  /*6f90*/  IMAD.MOV.U32 R128, RZ, RZ, R115 ;  /* 0x000000ffff807224 */ /* 0x000fc400078e0073 */
[----:B------:R-:W-:Y:S01]  /*6fa0*/  IMAD.MOV.U32 R115, RZ, RZ, R105 ;  /* 0x000000ffff737224 */ /* 0x000fe200078e0069 */
[----:B------:R-:W-:Y:S01]  /*6fb0*/  ISETP.LE.U32.AND P3, PT, R2, UR5, PT ;  /* 0x0000000502007c0c */ /* 0x000fe2000bf63070 */
[----:B------:R-:W-:Y:S01]  /*6fc0*/  IMAD.MOV.U32 R105, RZ, RZ, R101 ;  /* 0x000000ffff697224 */ /* 0x000fe200078e0065 */
[----:B------:R-:W-:Y:S01]  /*6fd0*/  LOP3.LUT R2, R29, 0xffff, RZ, 0xc0, !PT ;  /* 0x0000ffff1d027812 */ /* 0x000fe200078ec0ff */
[----:B------:R-:W-:-:S03]  /*6fe0*/  IMAD.MOV.U32 R42, RZ, RZ, R49 ;  /* 0x000000ffff2a7224 */ /* 0x000fc600078e0031 */
[----:B------:R-:W-:Y:S02]  /*6ff0*/  SHF.R.U32.HI R5, RZ, 0x8, R2 ;  /* 0x00000008ff057819 */ /* 0x000fe40000011602 */
[----:B------:R-:W-:Y:S02]  /*7000*/  LOP3.LUT R2, R4, 0xff, RZ, 0xc0, !PT ;  /* 0x000000ff04027812 */ /* 0x000fe400078ec0ff */
[----:B------:R-:W-:-:S08]  /*7010*/  SHF.R.U32.HI R4, RZ, 0x10, R30 ;  /* 0x00000010ff047819 */ /* 0x000fd0000001161e */
[----:B------:R-:W-:Y:S01]  /*7020*/  HMMA.16816.F32 R208, R12, R26, R16 ;  /* 0x0000001a0cd0723c */ /* 0x000fe20000001810 */
[----:B------:R-:W2:Y:S05]  /*7030*/  LDSM.16.MT88.4 R24, [R180+0x1e800] ;  /* 0x01e80000b418783b */ /* 0x000eaa0000004200 */
[----:B-1----:R-:W-:-:S15]  /*7040*/  HMMA.16816.F32 R16, R8, R20, RZ ;  /* 0x000000140810723c */ /* 0x002fde00000018ff */
[----:B------:R-:W-:-:S09]  /*7050*/  NOP ;  /* 0x0000000000007918 */ /* 0x000fd20000000000 */
[----:B--2---:R-:W-:Y:S06]  /*7060*/  HMMA.16816.F32 R136, R12, R24, R16 ;  /* 0x000000180c88723c */ /* 0x004fec0000001810 */
[----:B------:R-:W-:Y:S01]  /*7070*/  HMMA.16816.F32 R16, R8, R22, RZ ;  /* 0x000000160810723c */ /* 0x000fe200000018ff */
[----:B------:R-:W1:-:S15]  /*7080*/  LDSM.16.MT88.4 R20, [R182+0x1e000] ;  /* 0x01e00000b614783b */ /* 0x000e5e0000004200 */
[----:B------:R-:W-:-:S08]  /*7090*/  NOP ;  /* 0x0000000000007918 */ /* 0x000fd00000000000 */
[----:B------:R-:W-:Y:S01]  /*70a0*/  HMMA.16816.F32 R80, R12, R26, R16 ;  /* 0x0000001a0c50723c */ /* 0x000fe20000001810 */
[----:B------:R-:W2:Y:S06]  /*70b0*/  LDSM.16.MT88.4 R24, [R182+0x1e800] ;  /* 0x01e80000b618783b */ /* 0x000eac0000004200 */
[----:B------:R-:W-:Y:S01]  /*70c0*/  SHF.R.U32.HI R16, RZ, 0x18, R29 ;  /* 0x00000018ff107819 */ /* 0x000fe2000001161d */
[----:B------:R-:W-:Y:S01]  /*70d0*/  FADD.FTZ R18, R145, R98 ;  /* 0x0000006291127221 */ /* 0x000fe20000010000 */
[----:B------:R-:W-:Y:S01]  /*70e0*/  LOP3.LUT R17, R29, 0xff, RZ, 0xc0, !PT ;  /* 0x000000ff1d117812 */ /* 0x000fe200078ec0ff */
[----:B------:R-:W-:Y:S01]  /*70f0*/  IMAD.MOV.U32 R145, RZ, RZ, R193 ;  /* 0x000000ffff917224 */ /* 0x000fe200078e00c1 */
[----:B------:R-:W-:Y:S01]  /*7100*/  PRMT R29, R2, 0x5410, R16 ;  /* 0x00005410021d7816 */ /* 0x000fe20000000010 */
[----:B------:R-:W-:Y:S01]  /*7110*/  IMAD.MOV.U32 R98, RZ, RZ, R192 ;  /* 0x000000ffff627224 */ /* 0x000fe200078e00c0 */
[----:B------:R-:W-:Y:S01]  /*7120*/  LOP3.LUT R2, R30, 0xffff, RZ, 0xc0, !PT ;  /* 0x0000ffff1e027812 */ /* 0x000fe200078ec0ff */
[----:B------:R-:W-:Y:S01]  /*7130*/  IMAD.MOV.U32 R143, RZ, RZ, R191 ;  /* 0x000000ffff8f7224 */ /* 0x000fe200078e00bf */
[----:B------:R-:W-:Y:S01]  /*7140*/  PRMT R31, R17, 0x5410, R5 ;  /* 0x00005410111f7816 */ /* 0x000fe20000000005 */
[----:B------:R-:W-:Y:S01]  /*7150*/  IMAD.MOV.U32 R92, RZ, RZ, R190 ;  /* 0x000000ffff5c7224 */ /* 0x000fe200078e00be */
[----:B------:R-:W-:Y:S01]  /*7160*/  SHF.R.U32.HI R5, RZ, 0x8, R2 ;  /* 0x00000008ff057819 */ /* 0x000fe20000011602 */
[----:B------:R3:W5:Y:S01]  /*7170*/  LDL.LU R193, [R1+0xe4] ;  /* 0x0000e40001c17983 */ /* 0x0007620000300800 */
[----:B------:R-:W-:-:S02]  /*7180*/  SHF.R.U32.HI R16, RZ, 0x18, R30 ;  /* 0x00000018ff107819 */ /* 0x000fc4000001161e */
[----:B------:R-:W-:Y:S01]  /*7190*/  LOP3.LUT R2, R4, 0xff, RZ, 0xc0, !PT ;  /* 0x000000ff04027812 */ /* 0x000fe200078ec0ff */
[----:B------:R-:W-:Y:S01]  /*71a0*/  FFMA.FTZ R4, R140, UR36, -R6 ;  /* 0x000000248c047c23 */ /* 0x000fe20008010806 */
[----:B------:R-:W-:Y:S01]  /*71b0*/  LOP3.LUT R17, R30, 0xff, RZ, 0xc0, !PT ;  /* 0x000000ff1e117812 */ /* 0x000fe200078ec0ff */
[----:B------:R3:W5:Y:S01]  /*71c0*/  LDL.LU R192, [R1+0xe0] ;  /* 0x0000e00001c07983 */ /* 0x0007620000300800 */
[----:B------:R-:W-:Y:S01]  /*71d0*/  PRMT R32, R2, 0x5410, R16 ;  /* 0x0000541002207816 */ /* 0x000fe20000000010 */
[----:B------:R-:W-:Y:S01]  /*71e0*/  FADD.FTZ R16, R146, R18 ;  /* 0x0000001292107221 */ /* 0x000fe20000010000 */
[----:B------:R-:W-:Y:S01]  /*71f0*/  PRMT R30, R17, 0x5410, R5 ;  /* 0x00005410111e7816 */ /* 0x000fe20000000005 */
[----:B------:R-:W-:Y:S01]  /*7200*/  FADD.FTZ R2, R97, R95 ;  /* 0x0000005f61027221 */ /* 0x000fe20000010000 */
[----:B------:R-:W-:Y:S02]  /*7210*/  IMAD.MOV.U32 R95, RZ, RZ, R77 ;  /* 0x000000ffff5f7224 */ /* 0x000fe400078e004d */
[----:B------:R-:W-:Y:S01]  /*7220*/  FADD.FTZ R28, R147, R16 ;  /* 0x00000010931c7221 */ /* 0x000fe20000010000 */
[----:B------:R-:W-:Y:S01]  /*7230*/  MUFU.EX2 R99, R4 ;  /* 0x0000000400637308 */ /* 0x000fe20000000800 */
[----:B-1----:R-:W-:Y:S01]  /*7240*/  HMMA.16816.F32 R16, R8, R20, RZ ;  /* 0x000000140810723c */ /* 0x002fe200000018ff */
[----:B------:R-:W-:Y:S01]  /*7250*/  FADD.FTZ R5, R93, R2 ;  /* 0x000000025d057221 */ /* 0x000fe20000010000 */
[----:B------:R-:W-:Y:S01]  /*7260*/  FFMA.FTZ R2, R134, UR36, -R6 ;  /* 0x0000002486027c23 */ /* 0x000fe20008010806 */
[----:B------:R-:W-:Y:S01]  /*7270*/  @!P5 HADD2 R140, -R186.H0_H0, -RZ.H0_H0 ;  /* 0xa00000ffba8cd230 */ /* 0x000fe20000000900 */
[----:B------:R3:W5:Y:S01]  /*7280*/  LDL.LU R191, [R1+0xdc] ;  /* 0x0000dc0001bf7983 */ /* 0x0007620000300800 */
[----:B------:R-:W-:Y:S01]  /*7290*/  FADD.FTZ R5, R63, R5 ;  /* 0x000000053f057221 */ /* 0x000fe20000010000 */
[----:B------:R-:W-:Y:S01]  /*72a0*/  IMAD.MOV.U32 R63, RZ, RZ, R51 ;  /* 0x000000ffff3f7224 */ /* 0x000fe200078e0033 */
[----:B------:R-:W1:-:S15]  /*72b0*/  MUFU.EX2 R101, R2 ;  /* 0x0000000200657308 */ /* 0x000e5e0000000800 */
[----:B------:R-:W-:-:S02]  /*72c0*/  NOP ;  /* 0x0000000000007918 */ /* 0x000fc40000000000 */
[----:B--2---:R-:W-:Y:S01]  /*72d0*/  HMMA.16816.F32 R76, R12, R24, R16 ;  /* 0x000000180c4c723c */ /* 0x004fe20000001810 */
[--C-:B------:R-:W-:Y:S01]  /*72e0*/  FFMA.FTZ R20, R142, UR36, -R0.reuse ;  /* 0x000000248e147c23 */ /* 0x100fe20008010800 */
[----:B------:R-:W-:Y:S01]  /*72f0*/  FFMA.FTZ R6, R141, UR36, -R0 ;  /* 0x000000248d067c23 */ /* 0x000fe20008010800 */
[----:B------:R-:W-:Y:S01]  /*7300*/  FADD.FTZ R239, R239, R28 ;  /* 0x0000001cefef7221 */ /* 0x000fe20000010000 */
[----:B------:R-:W-:Y:S01]  /*7310*/  @!P5 PRMT R186, R140, 0x5410, RZ ;  /* 0x000054108cbad816 */ /* 0x000fe200000000ff */
[----:B------:R3:W5:Y:S01]  /*7320*/  LDL.LU R190, [R1+0xd8] ;  /* 0x0000d80001be7983 */ /* 0x0007620000300800 */
[----:B------:R-:W-:Y:S01]  /*7330*/  HMMA.16816.F32 R16, R8, R22, RZ ;  /* 0x000000160810723c */ /* 0x000fe200000018ff */
[----:B-1----:R-:W-:Y:S02]  /*7340*/  F2FP.F16.F32.PACK_AB R0, R101, R99 ;  /* 0x000000636500723e */ /* 0x002fe400000000ff */
[----:B------:R-:W-:Y:S01]  /*7350*/  HSET2.LE.AND R2, R29, R7, PT ;  /* 0x000000071d027233 */ /* 0x000fe20003803000 */
[----:B------:R-:W-:Y:S01]  /*7360*/  FADD.FTZ R242, R242, R5 ;  /* 0x00000005f2f27221 */ /* 0x000fe20000010000 */
[C---:B------:R-:W-:Y:S01]  /*7370*/  PRMT R133, R0.reuse, 0x7632, R133 ;  /* 0x0000763200857816 */ /* 0x040fe20000000085 */
[----:B------:R-:W-:Y:S01]  /*7380*/  @!P6 HADD2 R141, -R224.H0_H0, -RZ.H0_H0 ;  /* 0xa00000ffe08de230 */ /* 0x000fe20000000900 */
[----:B------:R-:W-:Y:S01]  /*7390*/  PRMT R134, R0, 0x7610, R134 ;  /* 0x0000761000867816 */ /* 0x000fe20000000086 */
[----:B------:R-:W-:Y:S01]  /*73a0*/  IMAD.MOV.U32 R140, RZ, RZ, R95 ;  /* 0x000000ffff8c7224 */ /* 0x000fe200078e005f */
[----:B------:R3:W5:Y:S01]  /*73b0*/  LDL.LU R189, [R1+0xd4] ;  /* 0x0000d40001bd7983 */ /* 0x0007620000300800 */
[----:B------:R-:W-:-:S14]  /*73c0*/  @!P3 HADD2 R142, -R133.H0_H0, -RZ.H0_H0 ;  /* 0xa00000ff858eb230 */ /* 0x000fdc0000000900 */
[----:B------:R-:W-:Y:S01]  /*73d0*/  HMMA.16816.F32 R48, R12, R26, R16 ;  /* 0x0000001a0c30723c */ /* 0x000fe20000001810 */
[----:B------:R-:W1:Y:S01]  /*73e0*/  LDSM.16.MT88.4 R16, [R181+0x1e000] ;  /* 0x01e00000b510783b */ /* 0x000e620000004200 */
[----:B------:R-:W-:Y:S02]  /*73f0*/  PRMT R21, R134, 0x5410, R133 ;  /* 0x0000541086157816 */ /* 0x000fe40000000085 */
[----:B------:R-:W-:Y:S01]  /*7400*/  @!P3 PRMT R133, R142, 0x5410, RZ ;  /* 0x000054108e85b816 */ /* 0x000fe200000000ff */
[----:B------:R-:W-:Y:S02]  /*7410*/  IMAD.MOV.U32 R142, RZ, RZ, R98 ;  /* 0x000000ffff8e7224 */ /* 0x000fe400078e0062 */
[----:B------:R-:W-:Y:S02]  /*7420*/  IMAD.MOV.U32 R98, RZ, RZ, R38 ;  /* 0x000000ffff627224 */ /* 0x000fe400078e0026 */
[----:B------:R-:W-:Y:S02]  /*7430*/  IMAD.MOV.U32 R38, RZ, RZ, R131 ;  /* 0x000000ffff267224 */ /* 0x000fe400078e0083 */
[----:B------:R-:W-:-:S02]  /*7440*/  IMAD.MOV.U32 R131, RZ, RZ, R130 ;  /* 0x000000ffff837224 */ /* 0x000fc400078e0082 */
[----:B------:R-:W-:Y:S02]  /*7450*/  IMAD.MOV.U32 R130, RZ, RZ, R128 ;  /* 0x000000ffff827224 */ /* 0x000fe400078e0080 */
[----:B------:R-:W-:Y:S01]  /*7460*/  IMAD.MOV.U32 R128, RZ, RZ, R129 ;  /* 0x000000ffff807224 */ /* 0x000fe200078e0081 */
[----:B------:R-:W-:Y:S01]  /*7470*/  HSET2.LE.AND R0, R31, R7, PT ;  /* 0x000000071f007233 */ /* 0x000fe20003803000 */
[----:B------:R-:W-:Y:S01]  /*7480*/  IMAD.MOV.U32 R129, RZ, RZ, R115 ;  /* 0x000000ffff817224 */ /* 0x000fe200078e0073 */
[----:B------:R2:W-:Y:S01]  /*7490*/  MUFU.EX2 R31, R6 ;  /* 0x00000006001f7308 */ /* 0x0005e20000000800 */
[----:B------:R-:W-:Y:S02]  /*74a0*/  IMAD.MOV.U32 R115, RZ, RZ, R96 ;  /* 0x000000ffff737224 */ /* 0x000fe400078e0060 */
[----:B------:R-:W-:-:S05]  /*74b0*/  LOP3.LUT R4, R0, R56, RZ, 0xc0, !PT ;  /* 0x0000003800047212 */ /* 0x000fca00078ec0ff */
[----:B------:R-:W4:Y:S01]  /*74c0*/  MUFU.EX2 R96, R20 ;  /* 0x0000001400607308 */ /* 0x000f220000000800 */
[----:B------:R-:W-:Y:S02]  /*74d0*/  HSET2.LE.AND R0, R34, R7, PT ;  /* 0x0000000722007233 */ /* 0x000fe40003803000 */
[----:B------:R-:W-:-:S03]  /*74e0*/  LOP3.LUT R5, R2, R54, RZ, 0xc0, !PT ;  /* 0x0000003602057212 */ /* 0x000fc600078ec0ff */
[----:B--2---:R-:W-:Y:S02]  /*74f0*/  LOP3.LUT R6, R0, R55, RZ, 0xc0, !PT ;  /* 0x0000003700067212 */ /* 0x004fe400078ec0ff */
[--C-:B------:R-:W-:Y:S02]  /*7500*/  HSET2.LE.AND R0, R35, R7.reuse, PT ;  /* 0x0000000723007233 */ /* 0x100fe40003803000 */
[--C-:B------:R-:W-:Y:S01]  /*7510*/  HSET2.LE.AND R2, R32, R7.reuse, PT ;  /* 0x0000000720027233 */ /* 0x100fe20003803000 */
[C---:B-1----:R-:W-:Y:S06]  /*7520*/  HMMA.16816.F32 R24, R8.reuse, R16, RZ ;  /* 0x000000100818723c */ /* 0x042fec00000018ff */
[----:B------:R-:W-:Y:S07]  /*7530*/  HMMA.16816.F32 R16, R8, R18, RZ ;  /* 0x000000120810723c */ /* 0x000fee00000018ff */
[----:B------:R-:W-:-:S02]  /*7540*/  HSET2.LE.AND R8, R30, R7, PT ;  /* 0x000000071e087233 */ /* 0x000fc40003803000 */
[--C-:B------:R-:W-:Y:S02]  /*7550*/  HSET2.LE.AND R9, R36, R7.reuse, PT ;  /* 0x0000000724097233 */ /* 0x100fe40003803000 */
[----:B------:R-:W-:Y:S02]  /*7560*/  HSET2.LE.AND R10, R33, R7, PT ;  /* 0x00000007210a7233 */ /* 0x000fe40003803000 */
[----:B------:R-:W-:Y:S02]  /*7570*/  LOP3.LUT R7, R0, R57, RZ, 0xc0, !PT ;  /* 0x0000003900077212 */ /* 0x000fe400078ec0ff */
[----:B----4-:R-:W-:Y:S01]  /*7580*/  F2FP.F16.F32.PACK_AB R0, R31, R96 ;  /* 0x000000601f00723e */ /* 0x010fe200000000ff */
[----:B------:R-:W-:-:S03]  /*7590*/  @!P4 HADD2 R144, -R134.H0_H0, -RZ.H0_H0 ;  /* 0xa00000ff8690c230 */ /* 0x000fc60000000900 */
[C---:B------:R-:W-:Y:S02]  /*75a0*/  PRMT R29, R0.reuse, 0x7610, R29 ;  /* 0x00007610001d7816 */ /* 0x040fe4000000001d */
[----:B------:R-:W-:Y:S02]  /*75b0*/  PRMT R28, R0, 0x7632, R28 ;  /* 0x00007632001c7816 */ /* 0x000fe4000000001c */
[----:B------:R-:W-:Y:S02]  /*75c0*/  @!P6 PRMT R224, R141, 0x5410, RZ ;  /* 0x000054108de0e816 */ /* 0x000fe400000000ff */
[----:B------:R-:W-:Y:S01]  /*75d0*/  PRMT R0, R29, 0x5410, R28 ;  /* 0x000054101d007816 */ /* 0x000fe2000000001c */
[----:B------:R-:W-:Y:S01]  /*75e0*/  IMAD.MOV.U32 R141, RZ, RZ, R145 ;  /* 0x000000ffff8d7224 */ /* 0x000fe200078e0091 */
[----:B------:R-:W-:Y:S01]  /*75f0*/  @!P4 PRMT R134, R144, 0x5410, RZ ;  /* 0x000054109086c816 */ /* 0x000fe200000000ff */
[----:B------:R-:W-:Y:S01]  /*7600*/  IMAD.MOV.U32 R144, RZ, RZ, R131 ;  /* 0x000000ffff907224 */ /* 0x000fe200078e0083 */
[----:B------:R-:W-:Y:S01]  /*7610*/  LOP3.LUT R131, R10, R0, RZ, 0xc0, !PT ;  /* 0x000000000a837212 */ /* 0x000fe200078ec0ff */
[----:B------:R-:W-:Y:S01]  /*7620*/  IMAD.MOV.U32 R145, RZ, RZ, R130 ;  /* 0x000000ffff917224 */ /* 0x000fe200078e0082 */
[----:B------:R-:W-:Y:S01]  /*7630*/  LOP3.LUT R130, R9, R21, RZ, 0xc0, !PT ;  /* 0x0000001509827212 */ /* 0x000fe200078ec0ff */
[----:B------:R-:W-:Y:S01]  /*7640*/  IMAD.MOV.U32 R146, RZ, RZ, R128 ;  /* 0x000000ffff927224 */ /* 0x000fe200078e0080 */
[----:B------:R-:W-:-:S02]  /*7650*/  LOP3.LUT R128, R8, R53, RZ, 0xc0, !PT ;  /* 0x0000003508807212 */ /* 0x000fc400078ec0ff */
[----:B------:R-:W1:Y:S02]  /*7660*/  LDSM.16.MT88.4 R8, [R181+0x1e800] ;  /* 0x01e80000b508783b */ /* 0x000e640000004200 */
[C---:B-1----:R-:W-:Y:S06]  /*7670*/  HMMA.16816.F32 R24, R12.reuse, R8, R24 ;  /* 0x000000080c18723c */ /* 0x042fec0000001818 */
[----:B------:R-:W-:Y:S01]  /*7680*/  HMMA.16816.F32 R20, R12, R10, R16 ;  /* 0x0000000a0c14723c */ /* 0x000fe20000001810 */
[----:B------:R-:W1:Y:S04]  /*7690*/  LDSM.16.MT88.4 R8, [R179+0x19000] ;  /* 0x01900000b308783b */ /* 0x000e680000004200 */
[----:B------:R-:W2:Y:S01]  /*76a0*/  LDSM.16.MT88.4 R12, [R180+0x19000] ;  /* 0x01900000b40c783b */ /* 0x000ea20000004200 */
        /* <DEDUP_REMOVED lines=9> */
[C---:B--2---:R-:W-:Y:S06]  /*7740*/  HMMA.16816.F32 R156, R4.reuse, R12, R144 ;  /* 0x0000000c049c723c */ /* 0x044fec0000001890 */
[C---:B-1----:R-:W-:Y:S01]  /*7750*/  HMMA.16816.F32 R148, R4.reuse, R8, R148 ;  /* 0x000000080494723c */ /* 0x042fe20000001894 */
[----:B------:R-:W-:Y:S01]  /*7760*/  LOP3.LUT R129, R2, R52, RZ, 0xc0, !PT ;  /* 0x0000003402817212 */ /* 0x000fe200078ec0ff */
[----:B------:R-:W-:Y:S01]  /*7770*/  IMAD.MOV.U32 R114, RZ, RZ, R110 ;  /* 0x000000ffff727224 */ /* 0x000fe200078e006e */
[----:B------:R3:W5:Y:S03]  /*7780*/  LDL.LU R188, [R1+0xd0] ;  /* 0x0000d00001bc7983 */ /* 0x0007660000300800 */
[C---:B------:R-:W-:Y:S01]  /*7790*/  HMMA.16816.F32 R32, R4.reuse, R14, R32 ;  /* 0x0000000e0420723c */ /* 0x040fe20000001820 */
[----:B------:R-:W1:Y:S05]  /*77a0*/  LDSM.16.MT88.4 R12, [R181+0x19000] ;  /* 0x01900000b50c783b */ /* 0x000e6a0000004200 */
[C---:B------:R-:W-:Y:S01]  /*77b0*/  HMMA.16816.F32 R36, R4.reuse, R10, R36 ;  /* 0x0000000a0424723c */ /* 0x040fe20000001824 */
[----:B------:R-:W2:Y:S05]  /*77c0*/  LDSM.16.MT88.4 R8, [R179+0x1b000] ;  /* 0x01b00000b308783b */ /* 0x000eaa0000004200 */
[C---:B-1----:R-:W-:Y:S06]  /*77d0*/  HMMA.16816.F32 R140, R4.reuse, R12, R140 ;  /* 0x0000000c048c723c */ /* 0x042fec000000188c */
[C---:B------:R-:W-:Y:S01]  /*77e0*/  HMMA.16816.F32 R40, R4.reuse, R14, R40 ;  /* 0x0000000e0428723c */ /* 0x040fe20000001828 */
[----:B------:R-:W1:Y:S05]  /*77f0*/  LDSM.16.MT88.4 R12, [R180+0x1b000] ;  /* 0x01b00000b40c783b */ /* 0x000e6a0000004200 */
[C---:B--2---:R-:W-:Y:S06]  /*7800*/  HMMA.16816.F32 R44, R4.reuse, R8, R44 ;  /* 0x00000008042c723c */ /* 0x044fec000000182c */
[----:B------:R-:W-:Y:S01]  /*7810*/  HMMA.16816.F32 R52, R4, R10, R60 ;  /* 0x0000000a0434723c */ /* 0x000fe2000000183c */
[----:B------:R-:W2:Y:S01]  /*7820*/  LDSM.16.MT88.4 R8, [R182+0x1b000] ;  /* 0x01b00000b608783b */ /* 0x000ea20000004200 */
        /* <DEDUP_REMOVED lines=10> */
[----:B------:R-:W-:Y:S01]  /*78d0*/  IMAD.MOV.U32 R109, RZ, RZ, R73 ;  /* 0x000000ffff6d7224 */ /* 0x000fe200078e0049 */
[C---:B-1----:R-:W-:Y:S06]  /*78e0*/  HMMA.16816.F32 R60, R4.reuse, R12, R68 ;  /* 0x0000000c043c723c */ /* 0x042fec0000001844 */
[C---:B------:R-:W-:Y:S01]  /*78f0*/  HMMA.16816.F32 R64, R4.reuse, R14, R64 ;  /* 0x0000000e0440723c */ /* 0x040fe20000001840 */
[----:B------:R-:W1:Y:S05]  /*7900*/  LDSM.16.MT88.4 R12, [R181+0x1b000] ;  /* 0x01b00000b50c783b */ /* 0x000e6a0000004200 */
[C---:B--2---:R-:W-:Y:S06]  /*7910*/  HMMA.16816.F32 R68, R4.reuse, R8, R84 ;  /* 0x000000080444723c */ /* 0x044fec0000001854 */
[----:B------:R-:W-:Y:S01]  /*7920*/  HMMA.16816.F32 R72, R4, R10, R88 ;  /* 0x0000000a0448723c */ /* 0x000fe20000001858 */
[----:B------:R-:W2:Y:S01]  /*7930*/  LDSM.16.MT88.4 R8, [R179+0x1d000] ;  /* 0x01d00000b308783b */ /* 0x000ea20000004200 */
[----:B------:R-:W-:-:S04]  /*7940*/  IMAD.MOV.U32 R0, RZ, RZ, R92 ;  /* 0x000000ffff007224 */ /* 0x000fc800078e005c */
[C---:B-1----:R-:W-:Y:S07]  /*7950*/  HMMA.16816.F32 R88, R4.reuse, R14, R248 ;  /* 0x0000000e0458723c */ /* 0x042fee00000018f8 */
[----:B------:R-:W-:Y:S02]  /*7960*/  IMAD.MOV.U32 R248, RZ, RZ, R94 ;  /* 0x000000fffff87224 */ /* 0x000fe400078e005e */
[----:B------:R-:W-:Y:S02]  /*7970*/  IMAD.MOV.U32 R251, RZ, RZ, R96 ;  /* 0x000000fffffb7224 */ /* 0x000fe400078e0060 */
[----:B------:R-:W-:Y:S01]  /*7980*/  IMAD.MOV.U32 R250, RZ, RZ, R99 ;  /* 0x000000fffffa7224 */ /* 0x000fe200078e0063 */
[C---:B--2---:R-:W-:Y:S06]  /*7990*/  HMMA.16816.F32 R92, R4.reuse, R8, R244 ;  /* 0x00000008045c723c */ /* 0x044fec00000018f4 */
[----:B------:R-:W-:Y:S01]  /*79a0*/  HMMA.16816.F32 R96, R4, R10, R220 ;  /* 0x0000000a0460723c */ /* 0x000fe200000018dc */
[----:B------:R-:W1:Y:S01]  /*79b0*/  LDSM.16.MT88.4 R8, [R182+0x1d000] ;  /* 0x01d00000b608783b */ /* 0x000e620000004200 */
[----:B------:R-:W-:-:S02]  /*79c0*/  IMAD.MOV.U32 R146, RZ, RZ, R187 ;  /* 0x000000ffff927224 */ /* 0x000fc400078e00bb */
[----:B------:R-:W-:Y:S01]  /*79d0*/  IMAD.MOV.U32 R147, RZ, RZ, R184 ;  /* 0x000000ffff937224 */ /* 0x000fe200078e00b8 */
[----:B------:R3:W5:Y:S01]  /*79e0*/  LDL.LU R187, [R1+0xcc] ;  /* 0x0000cc0001bb7983 */ /* 0x0007620000300800 */
[----:B------:R-:W-:Y:S02]  /*79f0*/  IMAD.MOV.U32 R56, RZ, RZ, R114 ;  /* 0x000000ffff387224 */ /* 0x000fe400078e0072 */
[----:B------:R-:W-:Y:S01]  /*7a00*/  IMAD.MOV.U32 R57, RZ, RZ, R113 ;  /* 0x000000ffff397224 */ /* 0x000fe200078e0071 */
[----:B------:R3:W5:Y:S01]  /*7a10*/  LDL.LU R184, [R1+0xc8] ;  /* 0x0000c80001b87983 */ /* 0x0007620000300800 */
[----:B------:R-:W-:Y:S01]  /*7a20*/  IMAD.MOV.U32 R2, RZ, RZ, R112 ;  /* 0x000000ffff027224 */ /* 0x000fe200078e0070 */
[C---:B------:R-:W-:Y:S02]  /*7a30*/  HMMA.16816.F32 R84, R4.reuse, R12, R144 ;  /* 0x0000000c0454723c */ /* 0x040fe40000001890 */
[----:B------:R-:W2:Y:S04]  /*7a40*/  LDSM.16.MT88.4 R12, [R180+0x1d000] ;  /* 0x01d00000b40c783b */ /* 0x000ea80000004200 */
[----:B-1----:R-:W-:Y:S01]  /*7a50*/  HMMA.16816.F32 R112, R4, R10, R152 ;  /* 0x0000000a0470723c */ /* 0x002fe20000001898 */
[----:B------:R-:W1:Y:S01]  /*7a60*/  LDSM.16.MT88.4 R152, [R180+0x19800] ;  /* 0x01980000b498783b */ /* 0x000e620000004200 */
[----:B------:R-:W-:-:S02]  /*7a70*/  IMAD.MOV.U32 R147, RZ, RZ, R107 ;  /* 0x000000ffff937224 */ /* 0x000fc400078e006b */
[----:B------:R-:W-:Y:S02]  /*7a80*/  IMAD.MOV.U32 R144, RZ, RZ, R106 ;  /* 0x000000ffff907224 */ /* 0x000fe400078e006a */
[----:B------:R-:W-:Y:S02]  /*7a90*/  IMAD.MOV.U32 R249, RZ, RZ, R105 ;  /* 0x000000fffff97224 */ /* 0x000fe400078e0069 */
[----:B------:R-:W-:Y:S02]  /*7aa0*/  IMAD.MOV.U32 R247, RZ, RZ, R104 ;  /* 0x000000fffff77224 */ /* 0x000fe400078e0068 */
[----:B------:R-:W-:Y:S02]  /*7ab0*/  IMAD.MOV.U32 R244, RZ, RZ, R103 ;  /* 0x000000fffff47224 */ /* 0x000fe400078e0067 */
[----:B------:R-:W-:Y:S01]  /*7ac0*/  IMAD.MOV.U32 R245, RZ, RZ, R102 ;  /* 0x000000fffff57224 */ /* 0x000fe200078e0066 */
[----:B--2---:R-:W-:Y:S01]  /*7ad0*/  HMMA.16816.F32 R104, R4, R14, R212 ;  /* 0x0000000e0468723c */ /* 0x004fe200000018d4 */
[----:B------:R-:W-:-:S02]  /*7ae0*/  IMAD.MOV.U32 R246, RZ, RZ, R100 ;  /* 0x000000fffff67224 */ /* 0x000fc400078e0064 */
[----:B------:R-:W-:Y:S02]  /*7af0*/  IMAD.MOV.U32 R30, RZ, RZ, R101 ;  /* 0x000000ffff1e7224 */ /* 0x000fe400078e0065 */
[----:B------:R-:W-:Y:S01]  /*7b00*/  IMAD.MOV.U32 R145, RZ, RZ, R111 ;  /* 0x000000ffff917224 */ /* 0x000fe200078e006f */
[C---:B------:R-:W-:Y:S01]  /*7b10*/  HMMA.16816.F32 R100, R4.reuse, R12, R216 ;  /* 0x0000000c0464723c */ /* 0x040fe200000018d8 */
[----:B------:R-:W-:Y:S01]  /*7b20*/  IMAD.MOV.U32 R146, RZ, RZ, R110 ;  /* 0x000000ffff927224 */ /* 0x000fe200078e006e */
[----:B------:R-:W2:Y:S01]  /*7b30*/  LDSM.16.MT88.4 R12, [R181+0x1d000] ;  /* 0x01d00000b50c783b */ /* 0x000ea20000004200 */
[----:B------:R-:W-:Y:S02]  /*7b40*/  IMAD.MOV.U32 R214, RZ, RZ, R109 ;  /* 0x000000ffffd67224 */ /* 0x000fe400078e006d */
[----:B------:R-:W-:Y:S02]  /*7b50*/  IMAD.MOV.U32 R215, RZ, RZ, R108 ;  /* 0x000000ffffd77224 */ /* 0x000fe400078e006c */
[----:B------:R-:W-:Y:S01]  /*7b60*/  HMMA.16816.F32 R108, R4, R8, R160 ;  /* 0x00000008046c723c */ /* 0x000fe200000018a0 */
[----:B------:R-:W4:Y:S04]  /*7b70*/  LDSM.16.MT88.4 R8, [R179+0x1f000] ;  /* 0x01f00000b308783b */ /* 0x000f280000004200 */
[----:B------:R-:W-:Y:S01]  /*7b80*/  LDSM.16.MT88.4 R160, [R179+0x19800] ;  /* 0x01980000b3a0783b */ /* 0x000fe20000004200 */
[C---:B-1----:R-:W-:Y:S06]  /*7b90*/  HMMA.16816.F32 R156, R128.reuse, R152, R156 ;  /* 0x00000098809c723c */ /* 0x042fec000000189c */
[----:B------:R-:W-:Y:S01]  /*7ba0*/  HMMA.16816.F32 R152, R128, R154, R32 ;  /* 0x0000009a8098723c */ /* 0x000fe20000001820 */
[----:B------:R3:W3:Y:S04]  /*7bb0*/  LDL.LU.S16 R35, [R1+0x74] ;  /* 0x0000740001237983 */ /* 0x0006e80000300600 */
[----:B------:R1:W3:Y:S01]  /*7bc0*/  LDL.LU.S16 R34, [R1+0x70] ;  /* 0x0000700001227983 */ /* 0x0002e20000300600 */
[C---:B--2---:R-:W-:Y:S06]  /*7bd0*/  HMMA.16816.F32 R116, R4.reuse, R12, R116 ;  /* 0x0000000c0474723c */ /* 0x044fec0000001874 */
[C---:B------:R-:W-:Y:S01]  /*7be0*/  HMMA.16816.F32 R120, R4.reuse, R14, R120 ;  /* 0x0000000e0478723c */ /* 0x040fe20000001878 */
[----:B------:R-:W2:Y:S05]  /*7bf0*/  LDSM.16.MT88.4 R12, [R180+0x1f000] ;  /* 0x01f00000b40c783b */ /* 0x000eaa0000004200 */
[C---:B----4-:R-:W-:Y:S06]  /*7c00*/  HMMA.16816.F32 R124, R4.reuse, R8, R124 ;  /* 0x00000008047c723c */ /* 0x050fec000000187c */
[C---:B------:R-:W-:Y:S01]  /*7c10*/  HMMA.16816.F32 R208, R4.reuse, R10, R208 ;  /* 0x0000000a04d0723c */ /* 0x040fe200000018d0 */
[----:B------:R-:W4:Y:S05]  /*7c20*/  LDSM.16.MT88.4 R8, [R182+0x1f000] ;  /* 0x01f00000b608783b */ /* 0x000f2a0000004200 */
[C---:B--2---:R-:W-:Y:S06]  /*7c30*/  HMMA.16816.F32 R216, R4.reuse, R14, R80 ;  /* 0x0000000e04d8723c */ /* 0x044fec0000001850 */
[----:B------:R-:W-:Y:S01]  /*7c40*/  HMMA.16816.F32 R220, R4, R12, R136 ;  /* 0x0000000c04dc723c */ /* 0x000fe20000001888 */
[----:B------:R-:W-:Y:S01]  /*7c50*/  IMAD.MOV.U32 R82, RZ, RZ, R214 ;  /* 0x000000ffff527224 */ /* 0x000fe200078e00d6 */
[----:B------:R-:W2:Y:S01]  /*7c60*/  LDSM.16.MT88.4 R136, [R181+0x19800] ;  /* 0x01980000b588783b */ /* 0x000ea20000004200 */
[----:B------:R-:W-:-:S03]  /*7c70*/  IMAD.MOV.U32 R83, RZ, RZ, R215 ;  /* 0x000000ffff537224 */ /* 0x000fc600078e00d7 */
[C---:B----4-:R-:W-:Y:S06]  /*7c80*/  HMMA.16816.F32 R212, R4.reuse, R8, R76 ;  /* 0x0000000804d4723c */ /* 0x050fec000000184c */
[----:B------:R-:W-:Y:S01]  /*7c90*/  HMMA.16816.F32 R12, R4, R10, R48 ;  /* 0x0000000a040c723c */ /* 0x000fe20000001830 */
[----:B------:R-:W4:Y:S05]  /*7ca0*/  LDSM.16.MT88.4 R8, [R181+0x1f000] ;  /* 0x01f00000b508783b */ /* 0x000f2a0000004200 */
[C---:B------:R-:W-:Y:S06]  /*7cb0*/  HMMA.16816.F32 R164, R128.reuse, R160, R164 ;  /* 0x000000a080a4723c */ /* 0x040fec00000018a4 */
[C---:B--2---:R-:W-:Y:S01]  /*7cc0*/  HMMA.16816.F32 R140, R128.reuse, R136, R140 ;  /* 0x00000088808c723c */ /* 0x044fe2000000188c */
[----:B------:R-:W-:Y:S01]  /*7cd0*/  FADD.FTZ R0, R0, R242 ;  /* 0x000000f200007221 */ /* 0x000fe20000010000 */
[----:B------:R-:W-:Y:S01]  /*7ce0*/  IMAD.MOV.U32 R33, RZ, RZ, R82 ;  /* 0x000000ffff217224 */ /* 0x000fe200078e0052 */
[----:B------:R-:W-:Y:S03]  /*7cf0*/  LDSM.16.MT88.4 R48, [R180+0x1b800] ;  /* 0x01b80000b430783b */ /* 0x000fe60000004200 */
[----:B------:R-:W-:Y:S06]  /*7d00*/  HMMA.16816.F32 R160, R128, R162, R16 ;  /* 0x000000a280a0723c */ /* 0x000fec0000001810 */
[----:B----4-:R-:W-:Y:S01]  /*7d10*/  HMMA.16816.F32 R24, R4, R8, R24 ;  /* 0x000000080418723c */ /* 0x010fe20000001818 */
[----:B------:R-:W-:-:S05]  /*7d20*/  IMAD.MOV.U32 R19, RZ, RZ, R146 ;  /* 0x000000ffff137224 */ /* 0x000fca00078e0092 */
[----:B------:R-:W-:Y:S01]  /*7d30*/  HMMA.16816.F32 R20, R4, R10, R20 ;  /* 0x0000000a0414723c */ /* 0x000fe20000001814 */
[----:B------:R-:W-:Y:S01]  /*7d40*/  IMAD.MOV.U32 R18, RZ, RZ, R145 ;  /* 0x000000ffff127224 */ /* 0x000fe200078e0091 */
[----:B------:R-:W-:Y:S01]  /*7d50*/  USHF.L.U32 UR10, UR23, 0x3, URZ ;  /* 0x00000003170a7899 */ /* 0x000fe2000800063f */
[----:B------:R-:W-:Y:S01]  /*7d60*/  IMAD.MOV.U32 R17, RZ, RZ, R58 ;  /* 0x000000ffff117224 */ /* 0x000fe200078e003a */
[----:B------:R-:W-:Y:S03]  /*7d70*/  LDSM.16.MT88.4 R8, [R181+0x1f800] ;  /* 0x01f80000b508783b */ /* 0x000fe60000004200 */
[----:B------:R-:W-:Y:S02]  /*7d80*/  IMAD.MOV.U32 R6, RZ, RZ, R245 ;  /* 0x000000ffff067224 */ /* 0x000fe400078e00f5 */
[----:B------:R-:W-:Y:S02]  /*7d90*/  IMAD.MOV.U32 R7, RZ, RZ, R244 ;  /* 0x000000ffff077224 */ /* 0x000fe400078e00f4 */
[----:B------:R-:W-:-:S02]  /*7da0*/  IMAD.MOV.U32 R245, RZ, RZ, R247 ;  /* 0x000000fffff57224 */ /* 0x000fc400078e00f7 */
[----:B------:R-:W-:Y:S02]  /*7db0*/  IMAD.MOV.U32 R244, RZ, RZ, R248 ;  /* 0x000000fffff47224 */ /* 0x000fe400078e00f8 */
[----:B------:R-:W-:Y:S02]  /*7dc0*/  IMAD.MOV.U32 R247, RZ, RZ, R249 ;  /* 0x000000fffff77224 */ /* 0x000fe400078e00f9 */
[----:B------:R-:W-:Y:S02]  /*7dd0*/  IMAD.MOV.U32 R248, RZ, RZ, R144 ;  /* 0x000000fffff87224 */ /* 0x000fe400078e0090 */
[----:B------:R-:W-:Y:S01]  /*7de0*/  IMAD.MOV.U32 R249, RZ, RZ, R147 ;  /* 0x000000fffff97224 */ /* 0x000fe200078e0093 */
[----:B------:R-:W-:Y:S01]  /*7df0*/  HMMA.16816.F32 R136, R128, R138, R40 ;  /* 0x0000008a8088723c */ /* 0x000fe20000001828 */
[----:B------:R-:W2:Y:S01]  /*7e00*/  LDSM.16.MT88.4 R144, [R182+0x19800] ;  /* 0x01980000b690783b */ /* 0x000ea20000004200 */
[----:B------:R-:W-:Y:S02]  /*7e10*/  IMAD.MOV.U32 R5, RZ, RZ, R2 ;  /* 0x000000ffff057224 */ /* 0x000fe400078e0002 */
[----:B------:R-:W-:Y:S01]  /*7e20*/  IMAD.MOV.U32 R4, RZ, RZ, R57 ;  /* 0x000000ffff047224 */ /* 0x000fe200078e0039 */
[----:B------:R-:W4:Y:S01]  /*7e30*/  LDSM.16.MT88.4 R40, [R179+0x1b800] ;  /* 0x01b80000b328783b */ /* 0x000f220000004200 */
[----:B------:R-:W-:-:S02]  /*7e40*/  IMAD.MOV.U32 R2, RZ, RZ, R56 ;  /* 0x000000ffff027224 */ /* 0x000fc400078e0038 */
[----:B------:R-:W-:Y:S02]  /*7e50*/  IMAD.MOV.U32 R16, RZ, RZ, R59 ;  /* 0x000000ffff107224 */ /* 0x000fe400078e003b */
[----:B------:R-:W1:Y:S01]  /*7e60*/  LDSM.16.MT88.4 R56, [R182+0x1b800] ;  /* 0x01b80000b638783b */ /* 0x000e620000004200 */
[C---:B--2---:R-:W-:Y:S06]  /*7e70*/  HMMA.16816.F32 R148, R128.reuse, R144, R148 ;  /* 0x000000908094723c */ /* 0x044fec0000001894 */
[C---:B------:R-:W-:Y:S06]  /*7e80*/  HMMA.16816.F32 R144, R128.reuse, R146, R36 ;  /* 0x000000928090723c */ /* 0x040fec0000001824 */
[C---:B----4-:R-:W-:Y:S06]  /*7e90*/  HMMA.16816.F32 R36, R128.reuse, R40, R44 ;  /* 0x000000288024723c */ /* 0x050fec000000182c */
[C---:B------:R-:W-:Y:S06]  /*7ea0*/  HMMA.16816.F32 R40, R128.reuse, R42, R52 ;  /* 0x0000002a8028723c */ /* 0x040fec0000001834 */
        /* <DEDUP_REMOVED lines=9> */
[----:B---3--:R-:W-:-:S02]  /*7f40*/  @!P1 HADD2 R34, -R28.H0_H0, -RZ.H0_H0 ;  /* 0xa00000ff1c229230 */ /* 0x008fc40000000900 */
[----:B------:R-:W-:Y:S01]  /*7f50*/  FADD.FTZ R2, R2, R239 ;  /* 0x000000ef02027221 */ /* 0x000fe20000010000 */
[----:B------:R-:W-:Y:S02]  /*7f60*/  @!P2 HADD2 R35, -R29.H0_H0, -RZ.H0_H0 ;  /* 0xa00000ff1d23a230 */ /* 0x000fe40000000900 */
[----:B------:R-:W-:Y:S01]  /*7f70*/  FADD.FTZ R0, R7, R0 ;  /* 0x0000000007007221 */ /* 0x000fe20000010000 */
[----:B------:R-:W-:Y:S01]  /*7f80*/  FADD.FTZ R2, R6, R2 ;  /* 0x0000000206027221 */ /* 0x000fe20000010000 */
[----:B------:R-:W-:Y:S01]  /*7f90*/  IMAD.MOV.U32 R32, RZ, RZ, R83 ;  /* 0x000000ffff207224 */ /* 0x000fe200078e0053 */
[C---:B------:R-:W-:Y:S01]  /*7fa0*/  HMMA.16816.F32 R44, R128.reuse, R48, R60 ;  /* 0x00000030802c723c */ /* 0x040fe2000000183c */
[----:B------:R-:W-:Y:S05]  /*7fb0*/  LDSM.16.MT88.4 R80, [R180+0x1d800] ;  /* 0x01d80000b450783b */ /* 0x000fea0000004200 */
[C---:B-1----:R-:W-:Y:S06]  /*7fc0*/  HMMA.16816.F32 R116, R128.reuse, R120, R212 ;  /* 0x000000788074723c */ /* 0x042fec00000018d4 */
[----:B------:R-:W-:Y:S07]  /*7fd0*/  HMMA.16816.F32 R120, R128, R122, R12 ;  /* 0x0000007a8078723c */ /* 0x000fee000000180c */
[----:B------:R-:W-:Y:S01]  /*7fe0*/  PRMT R12, R34, 0x7610, R12 ;  /* 0x00007610220c7816 */ /* 0x000fe2000000000c */
[----:B------:R-:W-:Y:S01]  /*7ff0*/  IMAD.MOV.U32 R34, RZ, RZ, R16 ;  /* 0x000000ffff227224 */ /* 0x000fe200078e0010 */
[----:B------:R-:W-:Y:S01]  /*8000*/  PRMT R13, R35, 0x7610, R13 ;  /* 0x00007610230d7816 */ /* 0x000fe2000000000d */
[----:B------:R-:W-:Y:S01]  /*8010*/  IMAD.MOV.U32 R35, RZ, RZ, R17 ;  /* 0x000000ffff237224 */ /* 0x000fe200078e0011 */
[----:B------:R-:W-:Y:S01]  /*8020*/  @!P1 PRMT R28, R12, 0x5410, RZ ;  /* 0x000054100c1c9816 */ /* 0x000fe200000000ff */
[----:B------:R-:W-:-:S02]  /*8030*/  IMAD.MOV.U32 R16, RZ, RZ, R5 ;  /* 0x000000ffff107224 */ /* 0x000fc400078e0005 */
[----:B------:R-:W-:Y:S01]  /*8040*/  FADD.FTZ R2, R34, R2 ;  /* 0x0000000222027221 */ /* 0x000fe20000010000 */
[----:B------:R-:W-:Y:S02]  /*8050*/  IMAD.MOV.U32 R17, RZ, RZ, R4 ;  /* 0x000000ffff117224 */ /* 0x000fe400078e0004 */
[----:B------:R-:W-:Y:S01]  /*8060*/  FADD.FTZ R0, R35, R0 ;  /* 0x0000000023007221 */ /* 0x000fe20000010000 */
[----:B------:R-:W-:Y:S01]  /*8070*/  LEA R4, P1, R33, UR6, 0x1 ;  /* 0x0000000621047c11 */ /* 0x000fe2000f8208ff */
[----:B------:R-:W-:Y:S02]  /*8080*/  FADD.FTZ R2, R16, R2 ;  /* 0x0000000210027221 */ /* 0x000fe40000010000 */
[----:B------:R-:W-:Y:S01]  /*8090*/  FADD.FTZ R0, R17, R0 ;  /* 0x0000000011007221 */ /* 0x000fe20000010000 */
[----:B------:R-:W-:Y:S01]  /*80a0*/  LEA.HI.X R5, R33, UR7, R32, 0x1, P1 ;  /* 0x0000000721057c11 */ /* 0x000fe200088f0c20 */
[----:B------:R-:W-:Y:S02]  /*80b0*/  FADD.FTZ R2, R18, R2 ;  /* 0x0000000212027221 */ /* 0x000fe40000010000 */
[----:B------:R-:W-:-:S02]  /*80c0*/  FADD.FTZ R0, R19, R0 ;  /* 0x0000000013007221 */ /* 0x000fc40000010000 */
[----:B------:R1:W-:Y:S02]  /*80d0*/  STG.E.U16 desc[UR30][R4.64], R236 ;  /* 0x000000ec04007986 */ /* 0x0003e4000c10151e */
[----:B------:R-:W-:-:S04]  /*80e0*/  FADD.FTZ R0, R245, R0 ;  /* 0x00000000f5007221 */ /* 0x000fc80000010000 */
[----:B------:R-:W-:-:S04]  /*80f0*/  FADD.FTZ R0, R247, R0 ;  /* 0x00000000f7007221 */ /* 0x000fc80000010000 */
[----:B------:R-:W-:-:S04]  /*8100*/  FADD.FTZ R0, R249, R0 ;  /* 0x00000000f9007221 */ /* 0x000fc80000010000 */
[----:B------:R-:W-:Y:S01]  /*8110*/  FADD.FTZ R0, R178, R0 ;  /* 0x00000000b2007221 */ /* 0x000fe20000010000 */
[----:B-1----:R-:W-:-:S04]  /*8120*/  FADD.FTZ R236, R244, R2 ;  /* 0x00000002f4ec7221 */ /* 0x002fc80000010000 */
[----:B------:R-:W-:-:S04]  /*8130*/  FADD.FTZ R236, R246, R236 ;  /* 0x000000ecf6ec7221 */ /* 0x000fc80000010000 */
[----:B------:R-:W-:-:S04]  /*8140*/  FADD.FTZ R236, R248, R236 ;  /* 0x000000ecf8ec7221 */ /* 0x000fc80000010000 */
[----:B------:R-:W-:Y:S02]  /*8150*/  FADD.FTZ R236, R183, R236 ;  /* 0x000000ecb7ec7221 */ /* 0x000fe40000010000 */
[----:B------:R1:W5:Y:S04]  /*8160*/  LDL.LU R183, [R1+0xc4] ;  /* 0x0000c40001b77983 */ /* 0x0003680000300800 */
[----:B------:R1:W5:Y:S01]  /*8170*/  LDL.LU R178, [R1+0xc0] ;  /* 0x0000c00001b27983 */ /* 0x0003620000300800 */
[C---:B------:R-:W-:Y:S03]  /*8180*/  HMMA.16816.F32 R48, R128.reuse, R50, R64 ;  /* 0x000000328030723c */ /* 0x040fe60000001840 */
[----:B------:R-:W2:Y:S03]  /*8190*/  LDSM.16.MT88.4 R64, [R181+0x1b800] ;  /* 0x01b80000b540783b */ /* 0x000ea60000004200 */
[C---:B--2---:R-:W-:Y:S06]  /*81a0*/  HMMA.16816.F32 R60, R128.reuse, R64, R84 ;  /* 0x00000040803c723c */ /* 0x044fec0000001854 */
[----:B------:R-:W-:Y:S01]  /*81b0*/  HMMA.16816.F32 R64, R128, R66, R88 ;  /* 0x000000428040723c */ /* 0x000fe20000001858 */
[----:B------:R-:W2:Y:S01]  /*81c0*/  LDSM.16.MT88.4 R88, [R182+0x1d800] ;  /* 0x01d80000b658783b */ /* 0x000ea20000004200 */
[----:B------:R-:W-:-:S04]  /*81d0*/  UIMAD.WIDE UR10, UR10, 0x2, URZ ;  /* 0x000000020a0a78a5 */ /* 0x000fc8000f8e023f */
[----:B------:R-:W-:Y:S02]  /*81e0*/  HMMA.16816.F32 R76, R128, R80, R100 ;  /* 0x00000050804c723c */ /* 0x000fe40000001864 */
[----:B------:R-:W-:-:S04]  /*81f0*/  IADD3 R6, P1, R4, UR10, RZ ;  /* 0x0000000a04067c10 */ /* 0x000fc8000ff3e0ff */
[----:B------:R-:W-:Y:S01]  /*8200*/  HMMA.16816.F32 R80, R128, R82, R104 ;  /* 0x000000528050723c */ /* 0x000fe20000001868 */
[----:B------:R-:W3:Y:S01]  /*8210*/  LDSM.16.MT88.4 R104, [R179+0x1f800] ;  /* 0x01f80000b368783b */ /* 0x000ee20000004200 */
[----:B------:R-:W-:-:S03]  /*8220*/  IADD3.X R7, R5, UR11, RZ, P1, !PT ;  /* 0x0000000b05077c10 */ /* 0x000fc60008ffe4ff */
[----:B------:R-:W-:Y:S04]  /*8230*/  STG.E.U16 desc[UR30][R4.64+0x2], R235 ;  /* 0x000002eb04007986 */ /* 0x000fe8000c10151e */
[----:B------:R-:W-:Y:S04]  /*8240*/  STG.E.U16 desc[UR30][R6.64], R234 ;  /* 0x000000ea06007986 */ /* 0x000fe8000c10151e */
[----:B------:R-:W-:Y:S01]  /*8250*/  STG.E.U16 desc[UR30][R6.64+0x2], R233 ;  /* 0x000002e906007986 */ /* 0x000fe2000c10151e */
[C---:B--2---:R-:W-:Y:S06]  /*8260*/  HMMA.16816.F32 R84, R128.reuse, R88, R108 ;  /* 0x000000588054723c */ /* 0x044fec000000186c */
[----:B------:R-:W-:Y:S01]  /*8270*/  HMMA.16816.F32 R88, R128, R90, R112 ;  /* 0x0000005a8058723c */ /* 0x000fe20000001870 */
[----:B------:R-:W2:Y:S04]  /*8280*/  LDSM.16.MT88.4 R112, [R180+0x1f800] ;  /* 0x01f80000b470783b */ /* 0x000ea80000004200 */
        /* <DEDUP_REMOVED lines=34> */
[----:B----4-:R-:W-:-:S04]  /*84b0*/  FADD.FTZ R237, R31, R0 ;  /* 0x000000001fed7221 */ /* 0x010fc80000010000 */
[C---:B------:R-:W-:Y:S06]  /*84c0*/  HMMA.16816.F32 R104, R128.reuse, R106, R208 ;  /* 0x0000006a8068723c */ /* 0x040fec00000018d0 */
[C---:B------:R-:W-:Y:S06]  /*84d0*/  HMMA.16816.F32 R112, R128.reuse, R114, R216 ;  /* 0x000000728070723c */ /* 0x040fec00000018d8 */
[C---:B------:R-:W-:Y:S06]  /*84e0*/  HMMA.16816.F32 R124, R128.reuse, R8, R24 ;  /* 0x00000008807c723c */ /* 0x040fec0000001818 */
[----:B------:R-:W-:Y:S01]  /*84f0*/  HMMA.16816.F32 R128, R128, R10, R20 ;  /* 0x0000000a8080723c */ /* 0x000fe20000001814 */
[----:B------:R-:W-:-:S08]  /*8500*/  NOP ;  /* 0x0000000000007918 */ /* 0x000fd00000000000 */
[----:B-1----:R-:W-:-:S15]  /*8510*/  @!P0 BRA `(.L_x_1797) ;  /* 0x0000005400ec8947 */ /* 0x002fde0003800000 */
[----:B------:R-:W2:Y:S01]  /*8520*/  LDL.LU R250, [R1+0xb8] ;  /* 0x0000b80001fa7983 */ /* 0x000ea20000300800 */
[----:B------:R-:W-:Y:S01]  /*8530*/  ULDC UR4, c[0x0][0x2d0] ;  /* 0x0000b40000047ab9 */ /* 0x000fe20000000800 */
[----:B------:R-:W1:Y:S01]  /*8540*/  S2R R0, SR_TID.X ;  /* 0x0000000000007919 */ /* 0x000e620000002100 */
[----:B------:R-:W-:Y:S01]  /*8550*/  IMAD.U32 R13, RZ, RZ, UR25 ;  /* 0x00000019ff0d7e24 */ /* 0x000fe2000f8e00ff */
[----:B------:R-:W-:Y:S01]  /*8560*/  ULDC.64 UR6, c[0x0][0x220] ;  /* 0x0000880000067ab9 */ /* 0x000fe20000000a00 */
[----:B------:R-:W3:Y:S01]  /*8570*/  LDC.64 R222, c[0x0][0x250] ;  /* 0x00009400ffde7b82 */ /* 0x000ee20000000a00 */
[----:B------:R-:W4:Y:S01]  /*8580*/  LDL.LU R251, [R1+0xbc] ;  /* 0x0000bc0001fb7983 */ /* 0x000f220000300800 */
[----:B------:R-:W-:Y:S01]  /*8590*/  IMAD.MOV.U32 R133, RZ, RZ, R3 ;  /* 0x000000ffff857224 */ /* 0x000fe200078e0003 */
[----:B------:R-:W-:Y:S01]  /*85a0*/  UMOV UR34, URZ ;  /* 0x0000003f00227c82 */ /* 0x000fe20008000000 */
[----:B------:R-:W-:Y:S01]  /*85b0*/  ULDC UR27, c[0x0][0x2d0] ;  /* 0x0000b400001b7ab9 */ /* 0x000fe20000000800 */
[----:B------:R-:W3:Y:S01]  /*85c0*/  LDL.LU R30, [R1+0xb4] ;  /* 0x0000b400011e7983 */ /* 0x000ee20000300800 */
[----:B-1----:R-:W-:-:S04]  /*85d0*/  SHF.R.S32.HI R12, RZ, 0x1f, R0 ;  /* 0x0000001fff0c7819 */ /* 0x002fc80000011400 */
[----:B------:R-:W-:-:S04]  /*85e0*/  LEA.HI R12, R12, R0, RZ, 0x3 ;  /* 0x000000000c0c7211 */ /* 0x000fc800078f18ff */
[----:B------:R-:W-:-:S05]  /*85f0*/  LOP3.LUT R6, R12, 0xfffffff8, RZ, 0xc0, !PT ;  /* 0xfffffff80c067812 */ /* 0x000fca00078ec0ff */
[----:B------:R-:W-:-:S04]  /*8600*/  IMAD.IADD R6, R0, 0x1, -R6 ;  /* 0x0000000100067824 */ /* 0x000fc800078e0a06 */
[----:B------:R-:W-:-:S05]  /*8610*/  IMAD.SHL.U32 R6, R6, 0x8, RZ ;  /* 0x0000000806067824 */ /* 0x000fca00078e00ff */
[--C-:B------:R-:W-:Y:S02]  /*8620*/  SHF.R.S32.HI R7, RZ, 0x1f, R6.reuse ;  /* 0x0000001fff077819 */ /* 0x100fe40000011406 */
[----:B------:R-:W-:Y:S01]  /*8630*/  ISETP.GE.AND P1, PT, R6, UR4, PT ;  /* 0x0000000406007c0c */ /* 0x000fe2000bf26270 */
[----:B------:R-:W-:Y:S01]  /*8640*/  ULDC UR4, c[0x0][0x2ec] ;  /* 0x0000bb0000047ab9 */ /* 0x000fe20000000800 */
[----:B--2---:R-:W-:-:S03]  /*8650*/  IMAD.WIDE.U32 R10, R250, UR21, R6 ;  /* 0x00000015fa0a7c25 */ /* 0x004fc6000f8e0006 */
[----:B------:R-:W-:Y:S01]  /*8660*/  IADD3 R0, P2, R10, UR26, RZ ;  /* 0x0000001a0a007c10 */ /* 0x000fe2000ff5e0ff */
[----:B----4-:R-:W-:-:S04]  /*8670*/  IMAD.WIDE.U32 R8, R251, UR21, R6 ;  /* 0x00000015fb087c25 */ /* 0x010fc8000f8e0006 */
[----:B------:R-:W-:Y:S01]  /*8680*/  IMAD.U32 R7, RZ, RZ, UR24 ;  /* 0x00000018ff077e24 */ /* 0x000fe2000f8e00ff */
[----:B------:R-:W-:Y:S01]  /*8690*/  IADD3 R2, P0, R8, UR28, RZ ;  /* 0x0000001c08027c10 */ /* 0x000fe2000ff1e0ff */
[----:B---3--:R-:W-:-:S03]  /*86a0*/  IMAD.WIDE.U32 R244, R30, -0x2daee0ad, RZ ;  /* 0xd2511f531ef47825 */ /* 0x008fc600078e00ff */
[----:B------:R-:W-:Y:S01]  /*86b0*/  IADD3.X R10, R7, UR9, R11, P2, !PT ;  /* 0x00000009070a7c10 */ /* 0x000fe200097fe40b */
[----:B------:R-:W-:Y:S01]  /*86c0*/  ULDC.64 UR8, c[0x0][0x218] ;  /* 0x0000860000087ab9 */ /* 0x000fe20000000a00 */
[----:B------:R-:W-:Y:S01]  /*86d0*/  IADD3.X R8, R13, UR29, R9, P0, !PT ;  /* 0x0000001d0d087c10 */ /* 0x000fe200087fe409 */
[----:B------:R-:W-:Y:S01]  /*86e0*/  UIADD3 UR29, UR22, -0x3, URZ ;  /* 0xfffffffd161d7890 */ /* 0x000fe2000fffe03f */
[----:B------:R-:W-:Y:S01]  /*86f0*/  LEA R9, P2, R0, UR8, 0x1 ;  /* 0x0000000800097c11 */ /* 0x000fe2000f8408ff */
[----:B------:R-:W-:Y:S01]  /*8700*/  UIADD3 UR8, UR22, -0x2, URZ ;  /* 0xfffffffe16087890 */ /* 0x000fe2000fffe03f */
[----:B------:R-:W-:Y:S02]  /*8710*/  LEA R7, P0, R2, UR6, 0x1 ;  /* 0x0000000602077c11 */ /* 0x000fe4000f8008ff */
[----:B------:R-:W-:Y:S01]  /*8720*/  LEA.HI.X R6, R0, UR9, R10, 0x1, P2 ;  /* 0x0000000900067c11 */ /* 0x000fe200090f0c0a */
[----:B------:R1:W-:Y:S01]  /*8730*/  STL [R1+0x78], R9 ;  /* 0x0000780901007387 */ /* 0x0003e20000100800 */
[----:B------:R-:W-:Y:S01]  /*8740*/  LEA.HI.X R0, R2, UR7, R8, 0x1, P0 ;  /* 0x0000000702007c11 */ /* 0x000fe200080f0c08 */
[----:B------:R-:W-:Y:S01]  /*8750*/  ULDC.64 UR6, c[0x0][0x248] ;  /* 0x0000920000067ab9 */ /* 0x000fe20000000a00 */
[----:B------:R-:W-:Y:S01]  /*8760*/  SHF.R.S32.HI R2, RZ, 0x3, R12 ;  /* 0x00000003ff027819 */ /* 0x000fe2000001140c */
[----:B------:R-:W-:Y:S01]  /*8770*/  STL [R1+0x74], R7 ;  /* 0x0000740701007387 */ /* 0x000fe20000100800 */
[----:B------:R-:W-:-:S02]  /*8780*/  IADD3 R210, P2, R4, -0x80, RZ ;  /* 0xffffff8004d27810 */ /* 0x000fc40007f5e0ff */
[----:B------:R-:W-:Y:S01]  /*8790*/  IADD3 R234, P0, R2, 0x20, RZ ;  /* 0x0000002002ea7810 */ /* 0x000fe20007f1e0ff */
[----:B------:R2:W-:Y:S01]  /*87a0*/  STL [R1+0x70], R6 ;  /* 0x0000700601007387 */ /* 0x0005e20000100800 */
[----:B------:R-:W-:Y:S02]  /*87b0*/  SHF.R.S32.HI R2, RZ, 0x1f, R2 ;  /* 0x0000001fff027819 */ /* 0x000fe40000011402 */
[----:B------:R-:W-:Y:S01]  /*87c0*/  IADD3.X R211, R5, -0x1, RZ, P2, !PT ;  /* 0xffffffff05d37810 */ /* 0x000fe200017fe4ff */
[----:B------:R3:W-:Y:S02]  /*87d0*/  STL [R1+0x64], R0 ;  /* 0x0000640001007387 */ /* 0x0007e40000100800 */
[----:B------:R-:W-:Y:S01]  /*87e0*/  IMAD.X R235, RZ, RZ, R2, P0 ;  /* 0x000000ffffeb7224 */ /* 0x000fe200000e0602 */
[----:B-1----:R-:W1:Y:S08]  /*87f0*/  @!P1 LDC.64 R8, c[0x0][0x220] ;  /* 0x00008800ff089b82 */ /* 0x002e700000000a00 */
[----:B--2---:R-:W2:Y:S01]  /*8800*/  @!P1 LDC.64 R6, c[0x0][0x220] ;  /* 0x00008800ff069b82 */ /* 0x004ea20000000a00 */
[----:B---3--:R-:W-:Y:S01]  /*8810*/  IMAD.MOV.U32 R0, RZ, RZ, R132 ;  /* 0x000000ffff007224 */ /* 0x008fe200078e0084 */
[----:B-1----:R-:W-:Y:S04]  /*8820*/  @!P1 STL.64 [R1+0x90], R8 ;  /* 0x0000900801009387 */ /* 0x002fe80000100a00 */
[----:B--2---:R1:W-:Y:S02]  /*8830*/  @!P1 STL.64 [R1+0x88], R6 ;  /* 0x0000880601009387 */ /* 0x0043e40000100a00 */
[----:B-1----:R-:W-:-:S05]  /*8840*/  IMAD.WIDE.U32 R6, R243, -0x326172a9, RZ ;  /* 0xcd9e8d57f3067825 */ /* 0x002fca00078e00ff */
[----:B------:R1:W-:Y:S01]  /*8850*/  STL.64 [R1+0x68], R6 ;  /* 0x0000680601007387 */ /* 0x0003e20000100a00 */
[----:B------:R-:W-:-:S05]  /*8860*/  LOP3.LUT R242, R7, R252, RZ, 0x3c, !PT ;  /* 0x000000fc07f27212 */ /* 0x000fca00078e3cff */
[----:B------:R-:W-:Y:S01]  /*8870*/  IMAD.WIDE.U32 R242, R242, -0x2daee0ad, RZ ;  /* 0xd2511f53f2f27825 */ /* 0x000fe200078e00ff */
[----:B------:R-:W-:Y:S06]  /*8880*/  BRA `(.L_x_1798) ;  /* 0x0000000000fc7947 */ /* 0x000fec0003800000 */
.L_x_1800:
        /* <DEDUP_REMOVED lines=63> */
.L_x_1798:
[----:B------:R-:W2:Y:S01]  /*8c80*/  LDL.64 R12, [R1+0xa0] ;  /* 0x0000a000010c7983 */ /* 0x000ea20000100a00 */
[----:B------:R-:W-:Y:S01]  /*8c90*/  UIADD3 UR28, UR8, -UR34, URZ ;  /* 0x80000022081c7290 */ /* 0x000fe2000fffe03f */
[----:B------:R-:W-:Y:S04]  /*8ca0*/  DEPBAR.LE SB0, 0x0 ;  /* 0x000080000000791a */ /* 0x000fe80000000000 */
[----:B---3--:R-:W3:Y:S01]  /*8cb0*/  LDL R11, [R1+0xb0] ;  /* 0x0000b000010b7983 */ /* 0x008ee20000100800 */
[----:B------:R-:W-:Y:S01]  /*8cc0*/  USHF.R.S32.HI UR9, URZ, 0x1f, UR28 ;  /* 0x0000001f3f097899 */ /* 0x000fe2000801141c */
[----:B------:R-:W-:Y:S01]  /*8cd0*/  IMAD.U32 R4, RZ, RZ, UR28 ;  /* 0x0000001cff047e24 */ /* 0x000fe2000f8e00ff */
[----:B------:R-:W-:Y:S01]  /*8ce0*/  UISETP.GE.AND UP0, UPT, UR28, 0x1, UPT ;  /* 0x000000011c00788c */ /* 0x000fe2000bf06270 */
[----:B------:R-:W4:Y:S01]  /*8cf0*/  LDL R19, [R1+0x80] ;  /* 0x0000800001137983 */ /* 0x000f220000100800 */
[----:B------:R-:W-:Y:S02]  /*8d00*/  IMAD.U32 R5, RZ, RZ, UR28 ;  /* 0x0000001cff057e24 */ /* 0x000fe4000f8e00ff */
[----:B------:R-:W-:Y:S01]  /*8d10*/  LEA R4, P2, R4, R240, 0x6 ;  /* 0x000000f004047211 */ /* 0x000fe200078430ff */
[----:B------:R-:W4:Y:S01]  /*8d20*/  LDL R10, [R1+0x90] ;  /* 0x00009000010a7983 */ /* 0x000f220000100800 */
[----:B------:R-:W-:Y:S02]  /*8d30*/  IMAD.U32 R2, RZ, RZ, UR28 ;  /* 0x0000001cff027e24 */ /* 0x000fe4000f8e00ff */
[C---:B-1----:R-:W-:Y:S01]  /*8d40*/  IMAD R7, R222.reuse, UR9, RZ ;  /* 0x00000009de077c24 */ /* 0x042fe2000f8e02ff */
[----:B------:R-:W4:Y:S01]  /*8d50*/  LDL R23, [R1+0x74] ;  /* 0x0000740001177983 */ /* 0x000f220000100800 */
[----:B------:R-:W-:Y:S01]  /*8d60*/  IMAD.WIDE.U32 R8, R222, UR28, RZ ;  /* 0x0000001cde087c25 */ /* 0x000fe2000f8e00ff */
[----:B------:R-:W-:Y:S01]  /*8d70*/  LEA.HI.X.SX32 R5, R5, R241, 0x6, P2 ;  /* 0x000000f105057211 */ /* 0x000fe200010f36ff */
[----:B------:R-:W-:Y:S01]  /*8d80*/  UIADD3 UR9, UR29, -UR34, URZ ;  /* 0x800000221d097290 */ /* 0x000fe2000fffe03f */
[----:B------:R-:W4:Y:S01]  /*8d90*/  LDL R22, [R1+0x94] ;  /* 0x0000940001167983 */ /* 0x000f220000100800 */
[----:B------:R-:W-:Y:S01]  /*8da0*/  IMAD.U32 R3, RZ, RZ, UR28 ;  /* 0x0000001cff037e24 */ /* 0x000fe2000f8e00ff */
[----:B------:R-:W-:Y:S01]  /*8db0*/  LEA R2, P0, R2, R234, 0x6 ;  /* 0x000000ea02027211 */ /* 0x000fe200078030ff */
[----:B------:R-:W-:Y:S01]  /*8dc0*/  IMAD R7, R223, UR28, R7 ;  /* 0x0000001cdf077c24 */ /* 0x000fe2000f8e0207 */
[----:B------:R-:W4:Y:S01]  /*8dd0*/  LDL R16, [R1+0x88] ;  /* 0x0000880001107983 */ /* 0x000f220000100800 */
[CC--:B------:R-:W-:Y:S01]  /*8de0*/  IMAD.WIDE.U32 R14, R4.reuse, R222.reuse, RZ ;  /* 0x000000de040e7225 */ /* 0x0c0fe200078e00ff */
[----:B------:R-:W-:Y:S02]  /*8df0*/  LEA.HI.X.SX32 R3, R3, R235, 0x6, P0 ;  /* 0x000000eb03037211 */ /* 0x000fe400000f36ff */
[----:B------:R-:W4:Y:S01]  /*8e00*/  LDL R20, [R1+0x64] ;  /* 0x0000640001147983 */ /* 0x000f220000100800 */
[----:B------:R-:W-:Y:S02]  /*8e10*/  IMAD.IADD R7, R9, 0x1, R7 ;  /* 0x0000000109077824 */ /* 0x000fe400078e0207 */
[----:B------:R-:W-:Y:S01]  /*8e20*/  IMAD R9, R5, R222, RZ ;  /* 0x000000de05097224 */ /* 0x000fe200078e02ff */
[----:B------:R-:W4:Y:S03]  /*8e30*/  LDL R18, [R1+0x7c] ;  /* 0x00007c0001127983 */ /* 0x000f260000100800 */
[----:B------:R-:W-:Y:S01]  /*8e40*/  IMAD R9, R4, R223, R9 ;  /* 0x000000df04097224 */ /* 0x000fe200078e0209 */
[----:B------:R-:W4:Y:S03]  /*8e50*/  LDL R21, [R1+0x8c] ;  /* 0x00008c0001157983 */ /* 0x000f260000100800 */
[----:B------:R-:W-:Y:S01]  /*8e60*/  IMAD.IADD R15, R15, 0x1, R9 ;  /* 0x000000010f0f7824 */ /* 0x000fe200078e0209 */
[----:B------:R-:W4:Y:S01]  /*8e70*/  LDL R17, [R1+0x84] ;  /* 0x0000840001117983 */ /* 0x000f220000100800 */
[----:B------:R-:W-:Y:S06]  /*8e80*/  BAR.SYNC.DEFER_BLOCKING 0x0 ;  /* 0x0000000000007b1d */ /* 0x000fec0000010000 */
[----:B------:R-:W-:Y:S04]  /*8e90*/  @P1 STS.128 [R207+0x18000], RZ ;  /* 0x018000ffcf001388 */ /* 0x000fe80000000c00 */
[----:B------:R-:W4:Y:S04]  /*8ea0*/  LDL R177, [R1+0x78] ;  /* 0x0000780001b17983 */ /* 0x000f280000100800 */
[----:B------:R-:W4:Y:S01]  /*8eb0*/  LDL R176, [R1+0x70] ;  /* 0x0000700001b07983 */ /* 0x000f220000100800 */
[----:B--2---:R-:W-:Y:S01]  /*8ec0*/  LEA R6, P0, R8, R12, 0x6 ;  /* 0x0000000c08067211 */ /* 0x004fe200078030ff */
[-C--:B------:R-:W-:Y:S03]  /*8ed0*/  IMAD.WIDE.U32 R12, R2, R222.reuse, RZ ;  /* 0x000000de020c7225 */ /* 0x080fe600078e00ff */
[----:B---3--:R-:W-:Y:S01]  /*8ee0*/  LEA.HI.X R5, R8, R11, R7, 0x6, P0 ;  /* 0x0000000b08057211 */ /* 0x008fe200000f3407 */
[----:B------:R-:W-:Y:S01]  /*8ef0*/  IMAD R7, R3, R222, RZ ;  /* 0x000000de03077224 */ /* 0x000fe200078e02ff */
[----:B------:R-:W-:Y:S02]  /*8f00*/  LEA R3, P3, R222, R6, 0x5 ;  /* 0x00000006de037211 */ /* 0x000fe400078628ff */
[----:B----4-:R-:W-:Y:S01]  /*8f10*/  ISETP.GE.AND P5, PT, R19, UR27, PT ;  /* 0x0000001b13007c0c */ /* 0x010fe2000bfa6270 */
[----:B------:R-:W-:Y:S01]  /*8f20*/  IMAD R7, R2, R223, R7 ;  /* 0x000000df02077224 */ /* 0x000fe200078e0207 */
[----:B------:R-:W-:Y:S03]  /*8f30*/  @!P1 LEA R10, P2, R6, R10, 0x1 ;  /* 0x0000000a060a9211 */ /* 0x000fe600078408ff */
[----:B------:R-:W-:Y:S01]  /*8f40*/  IMAD.IADD R7, R13, 0x1, R7 ;  /* 0x000000010d077824 */ /* 0x000fe200078e0207 */
[----:B------:R-:W-:Y:S02]  /*8f50*/  LEA R4, P4, R14, R23, 0x1 ;  /* 0x000000170e047211 */ /* 0x000fe400078808ff */
[----:B------:R-:W-:Y:S02]  /*8f60*/  @!P1 LEA.HI.X R11, R6, R22, R5, 0x1, P2 ;  /* 0x00000016060b9211 */ /* 0x000fe400010f0c05 */
[C---:B------:R-:W-:Y:S03]  /*8f70*/  @!P1 LEA R8, P0, R3.reuse, R16, 0x1 ;  /* 0x0000001003089211 */ /* 0x040fe600078008ff */
[----:B------:R-:W-:Y:S01]  /*8f80*/  @!PT LDS RZ, [RZ] ;  /* 0x00000000fffff984 */ /* 0x000fe20000000800 */
[----:B------:R-:W-:Y:S01]  /*8f90*/  @!PT LDS RZ, [RZ] ;  /* 0x00000000fffff984 */ /* 0x000fe20000000800 */
[----:B------:R-:W-:Y:S01]  /*8fa0*/  @!PT LDS RZ, [RZ] ;  /* 0x00000000fffff984 */ /* 0x000fe20000000800 */
[----:B------:R-:W-:Y:S01]  /*8fb0*/  @!P1 LDGSTS.E.BYPASS.LTC128B.128 [R207+0x18000], desc[UR30][R10.64] ;  /* 0x180000000acf9fae */ /* 0x000fe2000b901d5e */
[----:B------:R-:W-:Y:S02]  /*8fc0*/  LEA.HI.X R16, R222, R5, R223, 0x5, P3 ;  /* 0x00000005de107211 */ /* 0x000fe400018f2cdf */
[-C--:B------:R-:W-:Y:S01]  /*8fd0*/  LEA.HI.X R5, R14, R20.reuse, R15, 0x1, P4 ;  /* 0x000000140e057211 */ /* 0x080fe200020f0c0f */
[----:B------:R-:W-:Y:S01]  /*8fe0*/  @P5 STS.128 [R207+0x1a000], RZ ;  /* 0x01a000ffcf005388 */ /* 0x000fe20000000c00 */
[----:B------:R-:W-:Y:S02]  /*8ff0*/  LEA R2, P3, R12, R23, 0x1 ;  /* 0x000000170c027211 */ /* 0x000fe400078608ff */
[----:B------:R-:W-:Y:S01]  /*9000*/  ISETP.GE.AND P4, PT, R18, UR27, PT ;  /* 0x0000001b12007c0c */ /* 0x000fe2000bf86270 */
[----:B------:R-:W-:Y:S01]  /*9010*/  @!PT LDS RZ, [RZ] ;  /* 0x00000000fffff984 */ /* 0x000fe20000000800 */
[----:B------:R-:W-:Y:S01]  /*9020*/  @!PT LDS RZ, [RZ] ;  /* 0x00000000fffff984 */ /* 0x000fe20000000800 */
[----:B------:R-:W-:Y:S01]  /*9030*/  @!PT LDS RZ, [RZ] ;  /* 0x00000000fffff984 */ /* 0x000fe20000000800 */
[----:B------:R-:W-:Y:S01]  /*9040*/  @!P5 LDGSTS.E.BYPASS.LTC128B.128 [R207+0x1a000], desc[UR30][R4.64+0x80] ;  /* 0x1a00008004cfdfae */ /* 0x000fe2000b901d5e */
[----:B------:R-:W-:Y:S02]  /*9050*/  @!P1 LEA.HI.X R9, R3, R21, R16, 0x1, P0 ;  /* 0x0000001503099211 */ /* 0x000fe400000f0c10 */
[----:B------:R-:W-:Y:S02]  /*9060*/  LEA.HI.X R3, R12, R20, R7, 0x1, P3 ;  /* 0x000000140c037211 */ /* 0x000fe400018f0c07 */
[----:B------:R-:W-:Y:S07]  /*9070*/  ISETP.GE.AND P3, PT, R17, UR27, PT ;  /* 0x0000001b11007c0c */ /* 0x000fee000bf66270 */
        /* <DEDUP_REMOVED lines=36> */
[----:B--2---:R-:W-:Y:S03]  /*92c0*/  IMAD.U32 R3, RZ, RZ, UR9 ;  /* 0x00000009ff037e24 */ /* 0x004fe6000f8e00ff */
[----:B------:R-:W-:Y:S02]  /*92d0*/  LDSM.16.M88.4 R172, [R188] ;  /* 0x00000000bcac783b */ /* 0x000fe40000000200 */
[C---:B------:R-:W-:Y:S02]  /*92e0*/  LEA R134, P2, R3.reuse, R240, 0x6 ;  /* 0x000000f003867211 */ /* 0x040fe400078430ff */
[C---:B------:R-:W-:Y:S02]  /*92f0*/  LEA R2, P0, R3.reuse, R234, 0x6 ;  /* 0x000000ea03027211 */ /* 0x040fe400078030ff */
[C---:B------:R-:W-:Y:S02]  /*9300*/  LEA.HI.X.SX32 R135, R3.reuse, R241, 0x6, P2 ;  /* 0x000000f103877211 */ /* 0x040fe400010f36ff */
[----:B------:R-:W-:Y:S03]  /*9310*/  LEA.HI.X.SX32 R3, R3, R235, 0x6, P0 ;  /* 0x000000eb03037211 */ /* 0x000fe600000f36ff */
[----:B------:R-:W-:Y:S02]  /*9320*/  IMAD R132, R135, UR6, RZ ;  /* 0x0000000687847c24 */ /* 0x000fe4000f8e02ff */
[----:B------:R-:W-:Y:S02]  /*9330*/  IMAD R3, R3, UR6, RZ ;  /* 0x0000000603037c24 */ /* 0x000fe4000f8e02ff */
[----:B------:R-:W-:Y:S02]  /*9340*/  IMAD R132, R134, UR7, R132 ;  /* 0x0000000786847c24 */ /* 0x000fe4000f8e0284 */
        /* <DEDUP_REMOVED lines=204> */
[----:B------:R-:W-:Y:S11]  /*a010*/  HMMA.16816.F32 R32, R168, R174, R32 ;  /* 0x000000aea820723c */ /* 0x000ff60000001820 */
[----:B------:R-:W-:Y:S04]  /*a020*/  IMAD.WIDE.U32 R168, R2, UR6, RZ ;  /* 0x0000000602a87c25 */ /* 0x000fe8000f8e00ff */
[----:B------:R-:W-:Y:S01]  /*a030*/  IMAD.IADD R3, R169, 0x1, R3 ;  /* 0x00000001a9037824 */ /* 0x000fe200078e0203 */
[-C--:B------:R-:W-:Y:S01]  /*a040*/  LEA R2, P0, R168, R177.reuse, 0x1 ;  /* 0x000000b1a8027211 */ /* 0x080fe200078008ff */
[----:B------:R-:W-:Y:S03]  /*a050*/  IMAD.WIDE.U32 R170, R134, UR6, RZ ;  /* 0x0000000686aa7c25 */ /* 0x000fe6000f8e00ff */
[-C--:B------:R-:W-:Y:S01]  /*a060*/  LEA.HI.X R3, R168, R176.reuse, R3, 0x1, P0 ;  /* 0x000000b0a8037211 */ /* 0x080fe200000f0c03 */
[----:B------:R-:W-:Y:S01]  /*a070*/  IMAD.IADD R132, R171, 0x1, R132 ;  /* 0x00000001ab847824 */ /* 0x000fe200078e0284 */
[----:B------:R-:W-:Y:S02]  /*a080*/  PLOP3.LUT P0, PT, PT, PT, UP0, 0x80, 0x0 ;  /* 0x000000000000781c */ /* 0x000fe40003f0f008 */
[C---:B------:R-:W-:Y:S04]  /*a090*/  LEA R134, P2, R170.reuse, R177, 0x1 ;  /* 0x000000b1aa867211 */ /* 0x040fe800078408ff */
[----:B------:R-:W-:Y:S07]  /*a0a0*/  LEA.HI.X R135, R170, R176, R132, 0x1, P2 ;  /* 0x000000b0aa877211 */ /* 0x000fee00010f0c84 */
[----:B------:R-:W-:Y:S05]  /*a0b0*/  @P0 BRA `(.L_x_1800) ;  /* 0xffffffe400f40947 */ /* 0x000fea000383ffff */
.L_x_1799:
[----:B-1----:R-:W2:Y:S01]  /*a0c0*/  LDL.64 R168, [R1+0x68] ;  /* 0x0000680001a87983 */ /* 0x002ea20000100a00 */
[----:B------:R-:W-:Y:S01]  /*a0d0*/  FMNMX.FTZ R3, R4, R0, !PT ;  /* 0x0000000004037209 */ /* 0x000fe20007810000 */
[----:B------:R-:W-:Y:S01]  /*a0e0*/  USHF.L.U32 UR28, UR28, 0x1, URZ ;  /* 0x000000011c1c7899 */ /* 0x000fe2000800063f */
        /* <DEDUP_REMOVED lines=23> */
[----:B------:R-:W-:Y:S01]  /*a260*/  UIADD3 UR28, UR28, 0x1, URZ ;  /* 0x000000011c1c7890 */ /* 0x000fe2000fffe03f */
[----:B------:R-:W-:Y:S02]  /*a270*/  FMNMX.FTZ R2, R18, R2, !PT ;  /* 0x0000000212027209 */ /* 0x000fe40007810000 */
        /* <DEDUP_REMOVED lines=20> */
[----:B------:R-:W3:Y:S01]  /*a3c0*/  SHFL.BFLY PT, R134, R3, 0x2, 0x1f ;  /* 0x0c401f0003867f89 */ /* 0x000ee200000e0000 */
[----:B-1----:R-:W-:Y:S02]  /*a3d0*/  FMNMX.FTZ R132, R132, R2, !PT ;  /* 0x0000000284847209 */ /* 0x002fe40007810000 */
[----:B---3--:R-:W-:Y:S05]  /*a3e0*/  FMNMX.FTZ R3, R3, R134, !PT ;  /* 0x0000008603037209 */ /* 0x008fea0007810000 */
[----:B------:R-:W1:Y:S01]  /*a3f0*/  SHFL.BFLY PT, R2, R132, 0x1, 0x1f ;  /* 0x0c201f0084027f89 */ /* 0x000e6200000e0000 */
[----:B------:R-:W-:Y:S01]  /*a400*/  LOP3.LUT R134, R243, UR14, R244, 0x96, !PT ;  /* 0x0000000ef3867c12 */ /* 0x000fe2000f8e96f4 */
[----:B------:R-:W-:Y:S06]  /*a410*/  UIADD3 UR14, UR33, 0x646e171e, URZ ;  /* 0x646e171e210e7890 */ /* 0x000fec000fffe03f */
[----:B------:R-:W3:Y:S01]  /*a420*/  SHFL.BFLY PT, R135, R3, 0x1, 0x1f ;  /* 0x0c201f0003877f89 */ /* 0x000ee200000e0000 */
[----:B------:R-:W-:Y:S01]  /*a430*/  IMAD.WIDE.U32 R232, R134, -0x326172a9, RZ ;  /* 0xcd9e8d5786e87825 */ /* 0x000fe200078e00ff */
[----:B-1----:R-:W-:Y:S02]  /*a440*/  FMNMX.FTZ R132, R132, R2, !PT ;  /* 0x0000000284847209 */ /* 0x002fe40007810000 */
[----:B------:R-:W-:Y:S01]  /*a450*/  LOP3.LUT R2, R245, UR9, RZ, 0x3c, !PT ;  /* 0x00000009f5027c12 */ /* 0x000fe2000f8e3cff */
[----:B------:R-:W-:Y:S01]  /*a460*/  UIADD3 UR9, UR33, 0x32370b8f, URZ ;  /* 0x32370b8f21097890 */ /* 0x000fe2000fffe03f */
[----:B---3--:R-:W-:Y:S01]  /*a470*/  FMNMX.FTZ R3, R3, R135, !PT ;  /* 0x0000008703037209 */ /* 0x008fe20007810000 */
[C---:B------:R-:W-:Y:S01]  /*a480*/  FMUL.FTZ R135, R132.reuse, UR4 ;  /* 0x0000000484877c20 */ /* 0x040fe20008410000 */
[----:B------:R-:W-:Y:S01]  /*a490*/  FSETP.NEU.FTZ.AND P2, PT, R132, -INF , PT ;  /* 0xff8000008400780b */ /* 0x000fe20003f5d000 */
[----:B------:R-:W-:Y:S04]  /*a4a0*/  IMAD.WIDE.U32 R170, R2, -0x326172a9, RZ ;  /* 0xcd9e8d5702aa7825 */ /* 0x000fe800078e00ff */
[----:B------:R-:W-:Y:S01]  /*a4b0*/  FADD.FTZ R0, -R132, R0 ;  /* 0x0000000084007221 */ /* 0x000fe20000010100 */
[C---:B------:R-:W-:Y:S01]  /*a4c0*/  FSETP.NEU.FTZ.AND P0, PT, R3.reuse, -INF , PT ;  /* 0xff8000000300780b */ /* 0x040fe20003f1d000 */
[----:B------:R-:W-:Y:S01]  /*a4d0*/  FMUL.FTZ R134, R3, UR4 ;  /* 0x0000000403867c20 */ /* 0x000fe20008410000 */
[----:B------:R-:W-:Y:S02]  /*a4e0*/  FSEL R2, R135, RZ, P2 ;  /* 0x000000ff87027208 */ /* 0x000fe40001000000 */
[----:B------:R-:W-:Y:S02]  /*a4f0*/  LOP3.LUT R170, R233, UR25, R170, 0x96, !PT ;  /* 0x00000019e9aa7c12 */ /* 0x000fe4000f8e96aa */
        /* <DEDUP_REMOVED lines=17> */
[----:B------:R-:W-:Y:S01]  /*a610*/  FMUL.FTZ R2, R0, UR4 ;  /* 0x0000000400027c20 */ /* 0x000fe20008410000 */
[----:B------:R-:W-:Y:S01]  /*a620*/  FADD.FTZ R0, -R3, R133 ;  /* 0x0000008503007221 */ /* 0x000fe20000010100 */
[--C-:B------:R-:W-:Y:S01]  /*a630*/  FFMA.FTZ R6, R6, UR4, -R134.reuse ;  /* 0x0000000406067c23 */ /* 0x100fe20008010886 */
[--C-:B------:R-:W-:Y:S01]  /*a640*/  FFMA.FTZ R173, R7, UR4, -R134.reuse ;  /* 0x0000000407ad7c23 */ /* 0x100fe20008010886 */
[--C-:B------:R-:W-:Y:S01]  /*a650*/  FFMA.FTZ R175, R10, UR4, -R134.reuse ;  /* 0x000000040aaf7c23 */ /* 0x100fe20008010886 */
[----:B------:R-:W-:Y:S01]  /*a660*/  FMUL.FTZ R0, R0, UR4 ;  /* 0x0000000400007c20 */ /* 0x000fe20008410000 */
        /* <DEDUP_REMOVED lines=11> */
[--C-:B------:R-:W-:Y:S01]  /*a720*/  FFMA.FTZ R229, R30, UR4, -R134.reuse ;  /* 0x000000041ee57c23 */ /* 0x100fe20008010886 */
[--C-:B------:R-:W-:Y:S01]  /*a730*/  FFMA.FTZ R231, R31, UR4, -R134.reuse ;  /* 0x000000041fe77c23 */ /* 0x100fe20008010886 */
[--C-:B------:R-:W-:Y:S01]  /*a740*/  FFMA.FTZ R177, R34, UR4, -R134.reuse ;  /* 0x0000000422b17c23 */ /* 0x100fe20008010886 */
[----:B------:R-:W-:Y:S04]  /*a750*/  FFMA.FTZ R134, R35, UR4, -R134 ;  /* 0x0000000423867c23 */ /* 0x000fe80008010886 */
[----:B------:R-:W4:Y:S01]  /*a760*/  MUFU.EX2 R172, R172 ;  /* 0x000000ac00ac7308 */ /* 0x000f220000000800 */
[C---:B-1----:R-:W-:Y:S01]  /*a770*/  FMUL.FTZ R16, R2.reuse, R152 ;  /* 0x0000009802107220 */ /* 0x042fe20000410000 */
[C---:B------:R-:W-:Y:S01]  /*a780*/  FMUL.FTZ R13, R2.reuse, R157 ;  /* 0x0000009d020d7220 */ /* 0x040fe20000410000 */
[----:B------:R1:W5:Y:S01]  /*a790*/  LDL.S16 R152, [R1+0x3c] ;  /* 0x00003c0001987983 */ /* 0x0003620000100600 */
[C---:B------:R-:W-:Y:S01]  /*a7a0*/  FMUL.FTZ R24, R2.reuse, R144 ;  /* 0x0000009002187220 */ /* 0x040fe20000410000 */
[C---:B------:R-:W-:Y:S01]  /*a7b0*/  FMUL.FTZ R32, R2.reuse, R136 ;  /* 0x0000008802207220 */ /* 0x040fe20000410000 */
[----:B------:R-:W-:Y:S01]  /*a7c0*/  FMUL.FTZ R28, R2, R140 ;  /* 0x0000008c021c7220 */ /* 0x000fe20000410000 */
[----:B------:R1:W5:Y:S03]  /*a7d0*/  LDL.S16 R157, [R1+0x38] ;  /* 0x00003800019d7983 */ /* 0x0003660000100600 */
[----:B------:R4:W1:Y:S01]  /*a7e0*/  MUFU.EX2 R144, R6 ;  /* 0x0000000600907308 */ /* 0x0008620000000800 */
        /* <DEDUP_REMOVED lines=66> */
[C---:B------:R-:W-:Y:S01]  /*ac10*/  FFMA.FTZ R133, R2.reuse, R236, R172 ;  /* 0x000000ec02857223 */ /* 0x040fe200000100ac */
        /* <DEDUP_REMOVED lines=51> */
[----:B--2---:R-:W-:Y:S01]  /*af50*/  LOP3.LUT R135, R171, UR26, R168, 0x96, !PT ;  /* 0x0000001aab877c12 */ /* 0x004fe2000f8e96a8 */
[----:B------:R-:W-:Y:S04]  /*af60*/  IMAD.WIDE.U32 R170, R170, -0x2daee0ad, RZ ;  /* 0xd2511f53aaaa7825 */ /* 0x000fe800078e00ff */
[C---:B------:R-:W-:Y:S01]  /*af70*/  FMUL.FTZ R128, R2.reuse, R128 ;  /* 0x0000008002807220 */ /* 0x040fe20000410000 */
[----:B------:R-:W-:Y:S01]  /*af80*/  MUFU.EX2 R148, R175 ;  /* 0x000000af00947308 */ /* 0x000fe20000000800 */
[----:B------:R-:W-:Y:S01]  /*af90*/  FMUL.FTZ R129, R2, R129 ;  /* 0x0000008102817220 */ /* 0x000fe20000410000 */
[----:B------:R-:W-:Y:S04]  /*afa0*/  IMAD.WIDE.U32 R4, R135, -0x2daee0ad, RZ ;  /* 0xd2511f5387047825 */ /* 0x000fe800078e00ff */
[----:B-1----:R-:W-:Y:S01]  /*afb0*/  FFMA.FTZ R135, R0, R237, R144 ;  /* 0x000000ed00877223 */ /* 0x002fe20000010090 */
[----:B------:R-:W-:Y:S01]  /*afc0*/  IMAD.MOV.U32 R8, RZ, RZ, R168 ;  /* 0x000000ffff087224 */ /* 0x000fe200078e00a8 */
[----:B------:R-:W-:Y:S01]  /*afd0*/  LOP3.LUT R5, R5, UR24, R242, 0x96, !PT ;  /* 0x0000001805057c12 */ /* 0x000fe2000f8e96f2 */
[----:B------:R-:W-:Y:S01]  /*afe0*/  IMAD.MOV.U32 R9, RZ, RZ, R169 ;  /* 0x000000ffff097224 */ /* 0x000fe200078e00a9 */
[----:B------:R-:W-:Y:S01]  /*aff0*/  LOP3.LUT R171, R171, UR9, R4, 0x96, !PT ;  /* 0x00000009abab7c12 */ /* 0x000fe2000f8e9604 */
[----:B------:R-:W1:Y:S01]  /*b000*/  MUFU.EX2 R0, R174 ;  /* 0x000000ae00007308 */ /* 0x000e620000000800 */
[C---:B------:R-:W-:Y:S01]  /*b010*/  FMUL.FTZ R4, R2.reuse, R164 ;  /* 0x000000a402047220 */ /* 0x040fe20000410000 */
[----:B------:R-:W-:Y:S04]  /*b020*/  IMAD.WIDE.U32 R168, R5, -0x326172a9, RZ ;  /* 0xcd9e8d5705a87825 */ /* 0x000fe800078e00ff */
[----:B------:R-:W-:Y:S01]  /*b030*/  FMUL.FTZ R5, R2, R165 ;  /* 0x000000a502057220 */ /* 0x000fe20000410000 */
[----:B------:R-:W-:Y:S01]  /*b040*/  IMAD.WIDE.U32 R138, R171, -0x326172a9, RZ ;  /* 0xcd9e8d57ab8a7825 */ /* 0x000fe200078e00ff */
[----:B------:R-:W-:Y:S02]  /*b050*/  LOP3.LUT R136, R169, UR23, R232, 0x96, !PT ;  /* 0x00000017a9887c12 */ /* 0x000fe4000f8e96e8 */
[----:B------:R-:W-:Y:S01]  /*b060*/  MUFU.EX2 R149, R209 ;  /* 0x000000d100957308 */ /* 0x000fe20000000800 */
[----:B------:R-:W-:Y:S01]  /*b070*/  IMAD.MOV.U32 R165, RZ, RZ, R9 ;  /* 0x000000ffffa57224 */ /* 0x000fe200078e0009 */
[----:B------:R-:W-:Y:S01]  /*b080*/  LOP3.LUT R140, R139, UR22, R168, 0x96, !PT ;  /* 0x000000168b8c7c12 */ /* 0x000fe2000f8e96a8 */
[----:B------:R-:W-:Y:S04]  /*b090*/  IMAD.WIDE.U32 R136, R136, -0x2daee0ad, RZ ;  /* 0xd2511f5388887825 */ /* 0x000fe800078e00ff */
[----:B------:R-:W-:Y:S02]  /*b0a0*/  FMUL.FTZ R9, R2, R161 ;  /* 0x000000a102097220 */ /* 0x000fe40000410000 */
[----:B------:R2:W3:Y:S01]  /*b0b0*/  LDL.S16 R161, [R1+0x34] ;  /* 0x0000340001a17983 */ /* 0x0004e20000100600 */
[----:B------:R-:W-:Y:S01]  /*b0c0*/  IMAD.WIDE.U32 R140, R140, -0x2daee0ad, RZ ;  /* 0xd2511f538c8c7825 */ /* 0x000fe200078e00ff */
[----:B------:R4:W4:Y:S02]  /*b0d0*/  MUFU.EX2 R139, R173 ;  /* 0x000000ad008b7308 */ /* 0x0009240000000800 */
[----:B------:R-:W-:Y:S01]  /*b0e0*/  LOP3.LUT R137, R137, UR21, R170, 0x96, !PT ;  /* 0x0000001589897c12 */ /* 0x000fe2000f8e96aa */
[----:B------:R-:W-:Y:S01]  /*b0f0*/  IMAD.MOV.U32 R164, RZ, RZ, R8 ;  /* 0x000000ffffa47224 */ /* 0x000fe200078e0008 */
[----:B------:R-:W-:Y:S01]  /*b100*/  LOP3.LUT R142, R141, UR19, R136, 0x96, !PT ;  /* 0x000000138d8e7c12 */ /* 0x000fe2000f8e9688 */
[----:B------:R-:W-:Y:S01]  /*b110*/  FMUL.FTZ R8, R2, R160 ;  /* 0x000000a002087220 */ /* 0x000fe20000410000 */
[----:B-1----:R-:W-:Y:S01]  /*b120*/  F2FP.F16.F32.PACK_AB R2, R0, R172 ;  /* 0x000000ac0002723e */ /* 0x002fe200000000ff */
[----:B------:R2:W2:Y:S01]  /*b130*/  LDL.S16 R160, [R1+0x30] ;  /* 0x0000300001a07983 */ /* 0x0004a20000100600 */
[----:B------:R-:W-:Y:S02]  /*b140*/  IMAD.WIDE.U32 R136, R137, -0x326172a9, RZ ;  /* 0xcd9e8d5789887825 */ /* 0x000fe400078e00ff */
[----:B------:R-:W1:Y:S02]  /*b150*/  MUFU.EX2 R141, R186 ;  /* 0x000000ba008d7308 */ /* 0x000e640000000800 */
[----:B------:R-:W-:Y:S01]  /*b160*/  IMAD.WIDE.U32 R142, R142, -0x326172a9, RZ ;  /* 0xcd9e8d578e8e7825 */ /* 0x000fe200078e00ff */
[----:B------:R-:W-:Y:S03]  /*b170*/  LOP3.LUT R156, R137, UR20, R138, 0x96, !PT ;  /* 0x00000014899c7c12 */ /* 0x000fe6000f8e968a */
[----:B------:R-:W-:Y:S01]  /*b180*/  FADD.FTZ R138, R0, R133 ;  /* 0x00000085008a7221 */ /* 0x000fe20000010000 */
[----:B------:R-:W-:Y:S01]  /*b190*/  IMAD.U32 R169, RZ, RZ, UR5 ;  /* 0x00000005ffa97e24 */ /* 0x000fe2000f8e00ff */
[----:B----4-:R-:W-:Y:S01]  /*b1a0*/  LDSM.16.MT88.4 R172, [R179+0x1b800] ;  /* 0x01b80000b3ac783b */ /* 0x010fe20000004200 */
[--C-:B------:R-:W-:Y:S01]  /*b1b0*/  LOP3.LUT R133, R143, UR15, R136.reuse, 0x96, !PT ;  /* 0x0000000f8f857c12 */ /* 0x100fe2000f8e9688 */
[C---:B------:R-:W-:Y:S01]  /*b1c0*/  FADD.FTZ R137, R139.reuse, R135 ;  /* 0x000000878b897221 */ /* 0x040fe20000010000 */
[----:B------:R-:W-:Y:S01]  /*b1d0*/  F2FP.F16.F32.PACK_AB R0, R139, R144 ;  /* 0x000000908b00723e */ /* 0x000fe200000000ff */
[----:B------:R-:W4:Y:S01]  /*b1e0*/  MUFU.EX2 R147, R213 ;  /* 0x000000d500937308 */ /* 0x000f220000000800 */
[----:B------:R-:W-:Y:S02]  /*b1f0*/  LOP3.LUT R135, R133, 0xff, RZ, 0xc0, !PT ;  /* 0x000000ff85877812 */ /* 0x000fe400078ec0ff */
[----:B------:R-:W-:Y:S01]  /*b200*/  LOP3.LUT R139, R143, UR15, R136, 0x96, !PT ;  /* 0x0000000f8f8b7c12 */ /* 0x000fe2000f8e9688 */
[----:B------:R-:W-:Y:S01]  /*b210*/  FADD.FTZ R136, R148, R137 ;  /* 0x0000008994887221 */ /* 0x000fe20000010000 */
[----:B------:R-:W-:Y:S01]  /*b220*/  ISETP.LE.U32.AND P3, PT, R135, UR5, PT ;  /* 0x0000000587007c0c */ /* 0x000fe2000bf63070 */
[----:B-1----:R-:W-:Y:S01]  /*b230*/  FADD.FTZ R138, R141, R138 ;  /* 0x0000008a8d8a7221 */ /* 0x002fe20000010000 */
[----:B------:R-:W-:Y:S03]  /*b240*/  LOP3.LUT R135, R133, 0xffff, RZ, 0xc0, !PT ;  /* 0x0000ffff85877812 */ /* 0x000fe600078ec0ff */
[----:B------:R-:W1:Y:S01]  /*b250*/  MUFU.EX2 R144, R208 ;  /* 0x000000d000907308 */ /* 0x000e620000000800 */
[----:B------:R-:W-:Y:S04]  /*b260*/  SHF.R.U32.HI R135, RZ, 0x8, R135 ;  /* 0x00000008ff877819 */ /* 0x000fe80000011687 */
[----:B------:R-:W-:Y:S05]  /*b270*/  LOP3.LUT R135, R135, 0xffff, RZ, 0xc0, !PT ;  /* 0x0000ffff87877812 */ /* 0x000fea00078ec0ff */
[----:B------:R-:W1:Y:S01]  /*b280*/  MUFU.EX2 R145, R176 ;  /* 0x000000b000917308 */ /* 0x000e620000000800 */
[----:B----4-:R-:W-:Y:S02]  /*b290*/  F2FP.F16.F32.PACK_AB R153, R147, R149 ;  /* 0x000000959399723e */ /* 0x010fe400000000ff */
[----:B------:R-:W-:Y:S02]  /*b2a0*/  ISETP.LE.U32.AND P0, PT, R135, UR5, PT ;  /* 0x0000000587007c0c */ /* 0x000fe4000bf03070 */
[--C-:B------:R-:W-:Y:S05]  /*b2b0*/  SHF.R.U32.HI R135, RZ, 0x18, R133.reuse ;  /* 0x00000018ff877819 */ /* 0x100fea0000011685 */
[----:B------:R-:W4:Y:S01]  /*b2c0*/  MUFU.EX2 R146, R185 ;  /* 0x000000b900927308 */ /* 0x000f220000000800 */
[----:B------:R-:W-:Y:S01]  /*b2d0*/  ISETP.LE.U32.AND P5, PT, R135, UR5, PT ;  /* 0x0000000587007c0c */ /* 0x000fe2000bfa3070 */
[----:B-1----:R-:W-:Y:S01]  /*b2e0*/  FADD.FTZ R138, R144, R138 ;  /* 0x0000008a908a7221 */ /* 0x002fe20000010000 */
[----:B------:R-:W-:Y:S02]  /*b2f0*/  LOP3.LUT R135, R142, 0xff, RZ, 0xc0, !PT ;  /* 0x000000ff8e877812 */ /* 0x000fe400078ec0ff */
[----:B------:R-:W-:Y:S02]  /*b300*/  F2FP.F16.F32.PACK_AB R141, R144, R141 ;  /* 0x0000008d908d723e */ /* 0x000fe400000000ff */
[----:B------:R-:W-:Y:S03]  /*b310*/  ISETP.LE.U32.AND P4, PT, R135, UR5, PT ;  /* 0x0000000587007c0c */ /* 0x000fe6000bf83070 */
[----:B------:R-:W-:Y:S01]  /*b320*/  MUFU.EX2 R176, R229 ;  /* 0x000000e500b07308 */ /* 0x000fe20000000800 */
[----:B------:R-:W-:Y:S01]  /*b330*/  SHF.R.U32.HI R135, RZ, 0x10, R133 ;  /* 0x00000010ff877819 */ /* 0x000fe20000011685 */
[----:B------:R-:W-:Y:S01]  /*b340*/  FADD.FTZ R136, R145, R136 ;  /* 0x0000008891887221 */ /* 0x000fe20000010000 */
[----:B------:R-:W-:Y:S02]  /*b350*/  SHF.R.U32.HI R133, RZ, 0x10, R142 ;  /* 0x00000010ff857819 */ /* 0x000fe4000001168e */
[----:B------:R-:W-:Y:S02]  /*b360*/  LOP3.LUT R135, R135, 0xff, RZ, 0xc0, !PT ;  /* 0x000000ff87877812 */ /* 0x000fe400078ec0ff */
[----:B------:R-:W-:Y:S03]  /*b370*/  LOP3.LUT R133, R133, 0xff, RZ, 0xc0, !PT ;  /* 0x000000ff85857812 */ /* 0x000fe600078ec0ff */
[----:B------:R-:W-:Y:S01]  /*b380*/  MUFU.EX2 R186, R134 ;  /* 0x0000008600ba7308 */ /* 0x000fe20000000800 */
[----:B------:R-:W-:Y:S02]  /*b390*/  ISETP.LE.U32.AND P6, PT, R135, UR5, PT ;  /* 0x0000000587007c0c */ /* 0x000fe4000bfc3070 */
[----:B------:R-:W-:Y:S02]  /*b3a0*/  ISETP.LE.U32.AND P2, PT, R133, UR5, PT ;  /* 0x0000000585007c0c */ /* 0x000fe4000bf43070 */
[----:B------:R-:W-:Y:S02]  /*b3b0*/  PRMT R133, R2, 0x7632, R133 ;  /* 0x0000763202857816 */ /* 0x000fe40000000085 */
[----:B------:R-:W-:Y:S03]  /*b3c0*/  LOP3.LUT R135, R142, 0xffff, RZ, 0xc0, !PT ;  /* 0x0000ffff8e877812 */ /* 0x000fe600078ec0ff */
[----:B------:R-:W-:Y:S01]  /*b3d0*/  MUFU.EX2 R177, R177 ;  /* 0x000000b100b17308 */ /* 0x000fe20000000800 */
[----:B------:R-:W-:Y:S02]  /*b3e0*/  PRMT R137, R2, 0x5410, R133 ;  /* 0x0000541002897816 */ /* 0x000fe40000000085 */
[----:B------:R-:W-:Y:S02]  /*b3f0*/  SHF.R.U32.HI R135, RZ, 0x8, R135 ;  /* 0x00000008ff877819 */ /* 0x000fe40000011687 */
[----:B------:R-:W-:Y:S02]  /*b400*/  F2FP.F16.F32.PACK_AB R148, R145, R148 ;  /* 0x000000949194723e */ /* 0x000fe400000000ff */
[----:B------:R-:W-:Y:S01]  /*b410*/  LOP3.LUT R135, R135, 0xffff, RZ, 0xc0, !PT ;  /* 0x0000ffff87877812 */ /* 0x000fe200078ec0ff */
[----:B-----5:R-:W-:Y:S02]  /*b420*/  @!P3 HADD2 R152, -R2.H0_H0, -RZ.H0_H0 ;  /* 0xa00000ff0298b230 */ /* 0x020fe40000000900 */
[----:B------:R-:W-:Y:S03]  /*b430*/  @!P0 HADD2 R157, -R133.H0_H0, -RZ.H0_H0 ;  /* 0xa00000ff859d8230 */ /* 0x000fe60000000900 */
[----:B------:R1:W-:Y:S01]  /*b440*/  @!P3 STL.S16 [R1+0x3c], R152 ;  /* 0x00003c980100b387 */ /* 0x0003e20000100600 */
[----:B------:R-:W-:Y:S03]  /*b450*/  PRMT R144, R152, 0x7610, R144 ;  /* 0x0000761098907816 */ /* 0x000fe60000000090 */
[----:B------:R5:W-:Y:S01]  /*b460*/  @!P0 STL.S16 [R1+0x38], R157 ;  /* 0x0000389d01008387 */ /* 0x000be20000100600 */
[----:B------:R-:W-:Y:S02]  /*b470*/  @!P3 PRMT R2, R144, 0x5410, RZ ;  /* 0x000054109002b816 */ /* 0x000fe400000000ff */
[----:B------:R-:W-:Y:S01]  /*b480*/  ISETP.LE.U32.AND P3, PT, R135, UR5, PT ;  /* 0x0000000587007c0c */ /* 0x000fe2000bf63070 */
[----:B------:R4:W5:Y:S01]  /*b490*/  MUFU.EX2 R144, R212 ;  /* 0x000000d400907308 */ /* 0x0009620000000800 */
[----:B------:R-:W-:Y:S01]  /*b4a0*/  PRMT R151, R157, 0x7610, R151 ;  /* 0x000076109d977816 */ /* 0x000fe20000000097 */
[----:B------:R5:W-:Y:S01]  /*b4b0*/  STG.E.U16 desc[UR30][R210.64], R2 ;  /* 0x00000002d2007986 */ /* 0x000be2000c10151e */
[----:B------:R-:W-:Y:S02]  /*b4c0*/  PRMT R135, R0, 0x7632, R135 ;  /* 0x0000763200877816 */ /* 0x000fe40000000087 */
[----:B------:R-:W-:Y:S05]  /*b4d0*/  @!P0 PRMT R133, R151, 0x5410, RZ ;  /* 0x0000541097858816 */ /* 0x000fea00000000ff */
[----:B------:R5:W-:Y:S04]  /*b4e0*/  STG.E.U16 desc[UR30][R210.64+0x2], R133 ;  /* 0x00000285d2007986 */ /* 0x000be8000c10151e */
[----:B-1----:R1:W2:Y:S01]  /*b4f0*/  LDL.S16 R152, [R1+0x4c] ;  /* 0x00004c0001987983 */ /* 0x0022a20000100600 */
[----:B----4-:R-:W-:Y:S01]  /*b500*/  IADD3 R212, P0, R210, UR10, RZ ;  /* 0x0000000ad2d47c10 */ /* 0x010fe2000ff1e0ff */
[----:B-----5:R-:W-:Y:S03]  /*b510*/  IMAD.WIDE.U32 R156, R156, -0x2daee0ad, RZ ;  /* 0xd2511f539c9c7825 */ /* 0x020fe600078e00ff */
[----:B------:R-:W-:Y:S02]  /*b520*/  IADD3.X R213, R211, UR11, RZ, P0, !PT ;  /* 0x0000000bd3d57c10 */ /* 0x000fe400087fe4ff */
[----:B------:R-:W-:Y:S04]  /*b530*/  SHF.R.U32.HI R2, RZ, 0x18, R142 ;  /* 0x00000018ff027819 */ /* 0x000fe8000001168e */
[----:B------:R-:W-:Y:S01]  /*b540*/  ISETP.LE.U32.AND P0, PT, R2, UR5, PT ;  /* 0x0000000502007c0c */ /* 0x000fe2000bf03070 */
[----:B------:R-:W-:Y:S01]  /*b550*/  FADD.FTZ R2, R146, R136 ;  /* 0x0000008892027221 */ /* 0x000fe20000010000 */
[----:B------:R-:W-:Y:S01]  /*b560*/  LOP3.LUT R136, R157, UR14, R140, 0x96, !PT ;  /* 0x0000000e9d887c12 */ /* 0x000fe2000f8e968c */
[----:B------:R-:W-:Y:S02]  /*b570*/  FADD.FTZ R133, R149, R138 ;  /* 0x0000008a95857221 */ /* 0x000fe40000010000 */
[--C-:B------:R-:W-:Y:S01]  /*b580*/  FADD.FTZ R151, R144, R2.reuse ;  /* 0x0000000290977221 */ /* 0x100fe20000010000 */
[----:B------:R-:W-:Y:S02]  /*b590*/  PRMT R2, R141, 0x7610, R2 ;  /* 0x000076108d027816 */ /* 0x000fe40000000002 */
[----:B------:R-:W-:Y:S01]  /*b5a0*/  PRMT R138, R0, 0x5410, R135 ;  /* 0x00005410008a7816 */ /* 0x000fe20000000087 */
[----:B------:R-:W-:Y:S01]  /*b5b0*/  FADD.FTZ R147, R147, R133 ;  /* 0x0000008593937221 */ /* 0x000fe20000010000 */
[----:B------:R-:W-:Y:S02]  /*b5c0*/  F2FP.F16.F32.PACK_AB R133, R144, R146 ;  /* 0x000000929085723e */ /* 0x000fe400000000ff */
[----:B------:R-:W-:Y:S01]  /*b5d0*/  LOP3.LUT R144, R139, 0xff, RZ, 0xc0, !PT ;  /* 0x000000ff8b907812 */ /* 0x000fe200078ec0ff */
[----:B---3--:R-:W-:Y:S05]  /*b5e0*/  @!P6 HADD2 R161, -R0.H0_H0, -RZ.H0_H0 ;  /* 0xa00000ff00a1e230 */ /* 0x008fea0000000900 */
[----:B------:R-:W-:Y:S01]  /*b5f0*/  @!P6 STL.S16 [R1+0x34], R161 ;  /* 0x000034a10100e387 */ /* 0x000fe20000100600 */
[----:B------:R-:W-:Y:S01]  /*b600*/  PRMT R145, R161, 0x7610, R145 ;  /* 0x00007610a1917816 */ /* 0x000fe20000000091 */
[----:B--2---:R-:W-:Y:S03]  /*b610*/  @!P5 HADD2 R160, -R135.H0_H0, -RZ.H0_H0 ;  /* 0xa00000ff87a0d230 */ /* 0x004fe60000000900 */
[----:B------:R-:W-:Y:S02]  /*b620*/  @!P6 PRMT R0, R145, 0x5410, RZ ;  /* 0x000054109100e816 */ /* 0x000fe400000000ff */
[----:B------:R-:W-:Y:S01]  /*b630*/  LOP3.LUT R145, R157, UR14, R140, 0x96, !PT ;  /* 0x0000000e9d917c12 */ /* 0x000fe2000f8e968c */
[----:B------:R-:W-:Y:S01]  /*b640*/  @!P5 STL.S16 [R1+0x30], R160 ;  /* 0x000030a00100d387 */ /* 0x000fe20000100600 */
[----:B------:R-:W-:Y:S02]  /*b650*/  PRMT R150, R160, 0x7610, R150 ;  /* 0x00007610a0967816 */ /* 0x000fe40000000096 */
[----:B------:R-:W-:Y:S01]  /*b660*/  LOP3.LUT R140, R139, 0xffff, RZ, 0xc0, !PT ;  /* 0x0000ffff8b8c7812 */ /* 0x000fe200078ec0ff */
[----:B------:R1:W2:Y:S01]  /*b670*/  LDL.S16 R149, [R1+0x58] ;  /* 0x0000580001957983 */ /* 0x0002a20000100600 */
[----:B------:R-:W-:Y:S03]  /*b680*/  @!P5 PRMT R135, R150, 0x5410, RZ ;  /* 0x000054109687d816 */ /* 0x000fe600000000ff */
[----:B------:R3:W-:Y:S04]  /*b690*/  STG.E.U16 desc[UR30][R212.64], R0 ;  /* 0x00000000d4007986 */ /* 0x0007e8000c10151e */
[----:B------:R4:W-:Y:S01]  /*b6a0*/  STG.E.U16 desc[UR30][R212.64+0x2], R135 ;  /* 0x00000287d4007986 */ /* 0x0009e2000c10151e */
[----:B---3--:R-:W-:Y:S02]  /*b6b0*/  PRMT R0, R141, 0x7632, R0 ;  /* 0x000076328d007816 */ /* 0x008fe40000000000 */
[----:B----4-:R-:W-:Y:S02]  /*b6c0*/  SHF.R.U32.HI R135, RZ, 0x8, R140 ;  /* 0x00000008ff877819 */ /* 0x010fe4000001168c */
[----:B------:R-:W-:Y:S02]  /*b6d0*/  PRMT R140, R2, 0x5410, R0 ;  /* 0x00005410028c7816 */ /* 0x000fe40000000000 */
[----:B------:R-:W-:Y:S02]  /*b6e0*/  PRMT R146, R144, 0x5410, R135 ;  /* 0x0000541090927816 */ /* 0x000fe40000000087 */
[----:B------:R-:W-:Y:S02]  /*b6f0*/  LOP3.LUT R135, R145, 0xffff, RZ, 0xc0, !PT ;  /* 0x0000ffff91877812 */ /* 0x000fe400078ec0ff */
[----:B------:R-:W-:Y:S01]  /*b700*/  PRMT R144, R148, 0x7632, R144 ;  /* 0x0000763294907816 */ /* 0x000fe20000000090 */
[----:B------:R-:W-:Y:S05]  /*b710*/  @!P4 HADD2 R152, -R2.H0_H0, -RZ.H0_H0 ;  /* 0xa00000ff0298c230 */ /* 0x000fea0000000900 */
[----:B------:R3:W-:Y:S01]  /*b720*/  @!P4 STL.S16 [R1+0x4c], R152 ;  /* 0x00004c980100c387 */ /* 0x0007e20000100600 */
[----:B------:R-:W-:Y:S03]  /*b730*/  PRMT R141, R152, 0x7610, R141 ;  /* 0x00007610988d7816 */ /* 0x000fe6000000008d */
[----:B------:R1:W4:Y:S01]  /*b740*/  LDL.S16 R155, [R1+0x48] ;  /* 0x00004800019b7983 */ /* 0x0003220000100600 */
[----:B------:R-:W-:Y:S02]  /*b750*/  @!P4 PRMT R2, R141, 0x5410, RZ ;  /* 0x000054108d02c816 */ /* 0x000fe400000000ff */
[----:B------:R-:W-:Y:S01]  /*b760*/  LOP3.LUT R141, R145, 0xff, RZ, 0xc0, !PT ;  /* 0x000000ff918d7812 */ /* 0x000fe200078ec0ff */
[----:B------:R1:W5:Y:S03]  /*b770*/  LDL.S16 R150, [R1+0x54] ;  /* 0x0000540001967983 */ /* 0x0003660000100600 */
[----:B------:R-:W-:Y:S01]  /*b780*/  ISETP.LE.U32.AND P6, PT, R141, UR5, PT ;  /* 0x000000058d007c0c */ /* 0x000fe2000bfc3070 */
[----:B------:R1:W-:Y:S01]  /*b790*/  STG.E.U16 desc[UR30][R210.64+0x10], R2 ;  /* 0x00001002d2007986 */ /* 0x0003e2000c10151e */
[----:B---3--:R-:W3:Y:S01]  /*b7a0*/  MUFU.EX2 R152, R214 ;  /* 0x000000d600987308 */ /* 0x008ee20000000800 */
[C---:B-1----:R-:W-:Y:S02]  /*b7b0*/  LOP3.LUT R2, R142.reuse, 0xffff, RZ, 0xc0, !PT ;  /* 0x0000ffff8e027812 */ /* 0x042fe400078ec0ff */
[----:B------:R-:W-:Y:S02]  /*b7c0*/  LOP3.LUT R143, R142, 0xff, RZ, 0xc0, !PT ;  /* 0x000000ff8e8f7812 */ /* 0x000fe400078ec0ff */
[----:B------:R-:W-:Y:S02]  /*b7d0*/  SHF.R.U32.HI R141, RZ, 0x8, R2 ;  /* 0x00000008ff8d7819 */ /* 0x000fe40000011602 */
[----:B------:R-:W-:Y:S02]  /*b7e0*/  SHF.R.U32.HI R2, RZ, 0x8, R135 ;  /* 0x00000008ff027819 */ /* 0x000fe40000011687 */
[----:B------:R-:W-:Y:S02]  /*b7f0*/  SHF.R.U32.HI R135, RZ, 0x18, R145 ;  /* 0x00000018ff877819 */ /* 0x000fe40000011691 */
[----:B------:R-:W-:Y:S02]  /*b800*/  LOP3.LUT R2, R2, 0xffff, RZ, 0xc0, !PT ;  /* 0x0000ffff02027812 */ /* 0x000fe400078ec0ff */
[----:B------:R-:W-:Y:S02]  /*b810*/  ISETP.LE.U32.AND P4, PT, R135, UR5, PT ;  /* 0x0000000587007c0c */ /* 0x000fe4000bf83070 */
[----:B------:R-:W-:Y:S02]  /*b820*/  PRMT R135, R148, 0x7610, R135 ;  /* 0x0000761094877816 */ /* 0x000fe40000000087 */
[----:B------:R-:W-:Y:S01]  /*b830*/  PRMT R143, R143, 0x5410, R141 ;  /* 0x000054108f8f7816 */ /* 0x000fe2000000008d */
[----:B------:R-:W-:Y:S01]  /*b840*/  MUFU.EX2 R148, R217 ;  /* 0x000000d900947308 */ /* 0x000fe20000000800 */
[----:B------:R-:W-:Y:S02]  /*b850*/  ISETP.LE.U32.AND P5, PT, R2, UR5, PT ;  /* 0x0000000502007c0c */ /* 0x000fe4000bfa3070 */
[--C-:B------:R-:W-:Y:S02]  /*b860*/  SHF.R.U32.HI R141, RZ, 0x10, R142.reuse ;  /* 0x00000010ff8d7819 */ /* 0x100fe4000001168e */
[--C-:B------:R-:W-:Y:S02]  /*b870*/  SHF.R.U32.HI R2, RZ, 0x10, R139.reuse ;  /* 0x00000010ff027819 */ /* 0x100fe4000001168b */
[----:B------:R-:W-:Y:S02]  /*b880*/  SHF.R.U32.HI R142, RZ, 0x18, R142 ;  /* 0x00000018ff8e7819 */ /* 0x000fe4000001168e */
[----:B------:R-:W-:Y:S02]  /*b890*/  LOP3.LUT R141, R141, 0xff, RZ, 0xc0, !PT ;  /* 0x000000ff8d8d7812 */ /* 0x000fe400078ec0ff */
[----:B------:R-:W-:Y:S02]  /*b8a0*/  SHF.R.U32.HI R139, RZ, 0x18, R139 ;  /* 0x00000018ff8b7819 */ /* 0x000fe4000001168b */
[----:B------:R-:W-:Y:S02]  /*b8b0*/  LOP3.LUT R2, R2, 0xff, RZ, 0xc0, !PT ;  /* 0x000000ff02027812 */ /* 0x000fe400078ec0ff */
[----:B------:R-:W-:Y:S02]  /*b8c0*/  PRMT R142, R141, 0x5410, R142 ;  /* 0x000054108d8e7816 */ /* 0x000fe4000000008e */
[----:B------:R-:W-:Y:S02]  /*b8d0*/  PRMT R141, R2, 0x5410, R139 ;  /* 0x00005410028d7816 */ /* 0x000fe4000000008b */
[----:B------:R-:W-:Y:S02]  /*b8e0*/  LOP3.LUT R2, R156, 0xff, RZ, 0xc0, !PT ;  /* 0x000000ff9c027812 */ /* 0x000fe400078ec0ff */
[----:B------:R-:W-:Y:S04]  /*b8f0*/  SHF.R.U32.HI R145, RZ, 0x10, R145 ;  /* 0x00000010ff917819 */ /* 0x000fe80000011691 */
[----:B------:R-:W-:Y:S01]  /*b900*/  LOP3.LUT R145, R145, 0xff, RZ, 0xc0, !PT ;  /* 0x000000ff91917812 */ /* 0x000fe200078ec0ff */
[----:B--2---:R-:W-:Y:S05]  /*b910*/  @!P3 HADD2 R149, -R0.H0_H0, -RZ.H0_H0 ;  /* 0xa00000ff0095b230 */ /* 0x004fea0000000900 */
[----:B------:R1:W-:Y:S01]  /*b920*/  @!P3 STL.S16 [R1+0x58], R149 ;  /* 0x000058950100b387 */ /* 0x0003e20000100600 */
[----:B------:R-:W-:Y:S04]  /*b930*/  PRMT R158, R149, 0x7610, R158 ;  /* 0x00007610959e7816 */ /* 0x000fe8000000009e */
[----:B------:R-:W-:Y:S02]  /*b940*/  @!P3 PRMT R0, R158, 0x5410, RZ ;  /* 0x000054109e00b816 */ /* 0x000fe400000000ff */
[----:B------:R-:W-:Y:S01]  /*b950*/  ISETP.LE.U32.AND P3, PT, R2, UR5, PT ;  /* 0x0000000502007c0c */ /* 0x000fe2000bf63070 */
[--C-:B---3--:R-:W-:Y:S02]  /*b960*/  FADD.FTZ R2, R152, R147.reuse ;  /* 0x0000009398027221 */ /* 0x108fe40000010000 */
[----:B------:R2:W-:Y:S01]  /*b970*/  STG.E.U16 desc[UR30][R210.64+0x12], R0 ;  /* 0x00001200d2007986 */ /* 0x0005e2000c10151e */
[----:B-1----:R-:W1:Y:S01]  /*b980*/  MUFU.EX2 R149, R215 ;  /* 0x000000d700957308 */ /* 0x002e620000000800 */
[----:B--2---:R-:W-:Y:S04]  /*b990*/  SHF.R.U32.HI R0, RZ, 0x10, R156 ;  /* 0x00000010ff007819 */ /* 0x004fe8000001169c */
[----:B------:R-:W-:Y:S01]  /*b9a0*/  LOP3.LUT R139, R0, 0xff, RZ, 0xc0, !PT ;  /* 0x000000ff008b7812 */ /* 0x000fe200078ec0ff */
[----:B-1----:R-:W-:Y:S01]  /*b9b0*/  FADD.FTZ R158, R149, R2 ;  /* 0x00000002959e7221 */ /* 0x002fe20000010000 */
[C---:B------:R-:W-:Y:S02]  /*b9c0*/  LOP3.LUT R2, R136.reuse, 0xffff, RZ, 0xc0, !PT ;  /* 0x0000ffff88027812 */ /* 0x040fe400078ec0ff */
[----:B------:R-:W-:Y:S02]  /*b9d0*/  PRMT R0, R135, 0x5410, R144 ;  /* 0x0000541087007816 */ /* 0x000fe40000000090 */
[----:B------:R-:W-:Y:S02]  /*b9e0*/  SHF.R.U32.HI R2, RZ, 0x8, R2 ;  /* 0x00000008ff027819 */ /* 0x000fe40000011602 */
[----:B------:R-:W-:Y:S02]  /*b9f0*/  F2FP.F16.F32.PACK_AB R152, R149, R152 ;  /* 0x000000989598723e */ /* 0x000fe400000000ff */
[----:B------:R-:W1:Y:S10]  /*ba00*/  MUFU.EX2 R149, R216 ;  /* 0x000000d800957308 */ /* 0x000e740000000800 */
[----:B------:R-:W-:Y:S01]  /*ba10*/  MUFU.EX2 R216, R239 ;  /* 0x000000ef00d87308 */ /* 0x000fe20000000800 */
[----:B----4-:R-:W-:Y:S02]  /*ba20*/  @!P2 HADD2 R155, -R135.H0_H0, -RZ.H0_H0 ;  /* 0xa00000ff879ba230 */ /* 0x010fe40000000900 */
[----:B-----5:R-:W-:Y:S03]  /*ba30*/  @!P0 HADD2 R150, -R144.H0_H0, -RZ.H0_H0 ;  /* 0xa00000ff90968230 */ /* 0x020fe60000000900 */
[----:B------:R2:W-:Y:S01]  /*ba40*/  @!P2 STL.S16 [R1+0x48], R155 ;  /* 0x0000489b0100a387 */ /* 0x0005e20000100600 */
[----:B------:R-:W-:Y:S03]  /*ba50*/  PRMT R147, R155, 0x7610, R147 ;  /* 0x000076109b937816 */ /* 0x000fe60000000093 */
[----:B------:R3:W-:Y:S01]  /*ba60*/  @!P0 STL.S16 [R1+0x54], R150 ;  /* 0x0000549601008387 */ /* 0x0007e20000100600 */
[----:B------:R-:W-:Y:S02]  /*ba70*/  @!P2 PRMT R135, R147, 0x5410, RZ ;  /* 0x000054109387a816 */ /* 0x000fe400000000ff */
[----:B------:R-:W-:Y:S01]  /*ba80*/  ISETP.LE.U32.AND P2, PT, R139, UR5, PT ;  /* 0x000000058b007c0c */ /* 0x000fe2000bf43070 */
[----:B------:R4:W5:Y:S01]  /*ba90*/  LDL.S16 R160, [R1+0x60] ;  /* 0x0000600001a07983 */ /* 0x0009620000100600 */
[----:B------:R-:W-:Y:S02]  /*baa0*/  LOP3.LUT R139, R136, 0xff, RZ, 0xc0, !PT ;  /* 0x000000ff888b7812 */ /* 0x000fe400078ec0ff */
[----:B------:R-:W-:Y:S01]  /*bab0*/  PRMT R159, R150, 0x7610, R159 ;  /* 0x00007610969f7816 */ /* 0x000fe2000000009f */
[----:B------:R4:W-:Y:S03]  /*bac0*/  STG.E.U16 desc[UR30][R212.64+0x10], R135 ;  /* 0x00001087d4007986 */ /* 0x0009e6000c10151e */
[----:B------:R-:W-:Y:S02]  /*bad0*/  @!P0 PRMT R144, R159, 0x5410, RZ ;  /* 0x000054109f908816 */ /* 0x000fe400000000ff */
[----:B------:R1:W5:Y:S01]  /*bae0*/  LDL.S16 R159, [R1+0x1c] ;  /* 0x00001c00019f7983 */ /* 0x0003620000100600 */
[----:B------:R-:W-:Y:S03]  /*baf0*/  ISETP.LE.U32.AND P0, PT, R145, UR5, PT ;  /* 0x0000000591007c0c */ /* 0x000fe6000bf03070 */
[----:B------:R-:W-:Y:S01]  /*bb00*/  STG.E.U16 desc[UR30][R212.64+0x12], R144 ;  /* 0x00001290d4007986 */ /* 0x000fe2000c10151e */
[----:B--2---:R-:W-:Y:S01]  /*bb10*/  IMAD.MOV.U32 R155, RZ, RZ, 0x7054 ;  /* 0x00007054ff9b7424 */ /* 0x004fe200078e00ff */
[----:B---3--:R-:W-:Y:S02]  /*bb20*/  PRMT R150, R139, 0x5410, R2 ;  /* 0x000054108b967816 */ /* 0x008fe40000000002 */
[--C-:B------:R-:W-:Y:S02]  /*bb30*/  SHF.R.U32.HI R2, RZ, 0x10, R136.reuse ;  /* 0x00000010ff027819 */ /* 0x100fe40000011688 */
[----:B------:R-:W-:Y:S02]  /*bb40*/  PRMT R169, R169, R155, UR5 ;  /* 0x00000005a9a97e16 */ /* 0x000fe4000800009b */
[----:B------:R-:W-:Y:S02]  /*bb50*/  SHF.R.U32.HI R139, RZ, 0x18, R136 ;  /* 0x00000018ff8b7819 */ /* 0x000fe40000011688 */
[----:B------:R-:W-:Y:S02]  /*bb60*/  LOP3.LUT R2, R2, 0xff, RZ, 0xc0, !PT ;  /* 0x000000ff02027812 */ /* 0x000fe400078ec0ff */
[--C-:B------:R-:W-:Y:S02]  /*bb70*/  HSET2.LE.AND R136, R146, R169.reuse, PT ;  /* 0x000000a992887233 */ /* 0x100fe40003803000 */
[----:B------:R-:W-:Y:S02]  /*bb80*/  PRMT R147, R2, 0x5410, R139 ;  /* 0x0000541002937816 */ /* 0x000fe4000000008b */
[C---:B------:R-:W-:Y:S02]  /*bb90*/  LOP3.LUT R2, R156.reuse, 0xffff, RZ, 0xc0, !PT ;  /* 0x0000ffff9c027812 */ /* 0x040fe400078ec0ff */
[----:B------:R-:W-:Y:S02]  /*bba0*/  LOP3.LUT R139, R156, 0xff, RZ, 0xc0, !PT ;  /* 0x000000ff9c8b7812 */ /* 0x000fe400078ec0ff */
[----:B------:R-:W-:Y:S02]  /*bbb0*/  SHF.R.U32.HI R2, RZ, 0x8, R2 ;  /* 0x00000008ff027819 */ /* 0x000fe40000011602 */
[----:B------:R-:W-:Y:S02]  /*bbc0*/  LOP3.LUT R136, R136, R137, RZ, 0xc0, !PT ;  /* 0x0000008988887212 */ /* 0x000fe400078ec0ff */
[--C-:B------:R-:W-:Y:S02]  /*bbd0*/  HSET2.LE.AND R137, R141, R169.reuse, PT ;  /* 0x000000a98d897233 */ /* 0x100fe40003803000 */
[----:B------:R-:W-:Y:S02]  /*bbe0*/  PRMT R146, R139, 0x5410, R2 ;  /* 0x000054108b927816 */ /* 0x000fe40000000002 */
[--C-:B------:R-:W-:Y:S02]  /*bbf0*/  SHF.R.U32.HI R2, RZ, 0x10, R156.reuse ;  /* 0x00000010ff027819 */ /* 0x100fe4000001169c */
[----:B------:R-:W-:Y:S02]  /*bc00*/  LOP3.LUT R137, R137, R138, RZ, 0xc0, !PT ;  /* 0x0000008a89897212 */ /* 0x000fe400078ec0ff */
[--C-:B------:R-:W-:Y:S02]  /*bc10*/  HSET2.LE.AND R138, R143, R169.reuse, PT ;  /* 0x000000a98f8a7233 */ /* 0x100fe40003803000 */
[----:B------:R-:W-:Y:S02]  /*bc20*/  SHF.R.U32.HI R141, RZ, 0x18, R156 ;  /* 0x00000018ff8d7819 */ /* 0x000fe4000001169c */
[----:B------:R-:W-:Y:S02]  /*bc30*/  LOP3.LUT R2, R2, 0xff, RZ, 0xc0, !PT ;  /* 0x000000ff02027812 */ /* 0x000fe400078ec0ff */
[--C-:B------:R-:W-:Y:S02]  /*bc40*/  HSET2.LE.AND R139, R142, R169.reuse, PT ;  /* 0x000000a98e8b7233 */ /* 0x100fe40003803000 */
[----:B------:R-:W-:Y:S02]  /*bc50*/  PRMT R155, R2, 0x5410, R141 ;  /* 0x00005410029b7816 */ /* 0x000fe4000000008d */
[----:B------:R-:W-:Y:S02]  /*bc60*/  LOP3.LUT R138, R138, R140, RZ, 0xc0, !PT ;  /* 0x0000008c8a8a7212 */ /* 0x000fe400078ec0ff */
[----:B------:R-:W2:Y:S01]  /*bc70*/  LDSM.16.MT88.4 R140, [R179+0x18000] ;  /* 0x01800000b38c783b */ /* 0x000ea20000004200 */
[----:B------:R-:W-:Y:S01]  /*bc80*/  LOP3.LUT R139, R139, R0, RZ, 0xc0, !PT ;  /* 0x000000008b8b7212 */ /* 0x000fe200078ec0ff */
[----:B------:R-:W-:Y:S01]  /*bc90*/  FADD.FTZ R0, R148, R151 ;  /* 0x0000009794007221 */ /* 0x000fe20000010000 */
[----:B------:R-:W-:Y:S01]  /*bca0*/  PRMT R2, R153, 0x7610, R2 ;  /* 0x0000761099027816 */ /* 0x000fe20000000002 */
[----:B------:R-:W3:Y:S01]  /*bcb0*/  MUFU.EX2 R151, R218 ;  /* 0x000000da00977308 */ /* 0x000ee20000000800 */
[C---:B-1----:R-:W-:Y:S01]  /*bcc0*/  F2FP.F16.F32.PACK_AB R148, R149.reuse, R148 ;  /* 0x000000949594723e */ /* 0x042fe200000000ff */
[----:B------:R-:W-:Y:S01]  /*bcd0*/  FADD.FTZ R149, R149, R0 ;  /* 0x0000000095957221 */ /* 0x000fe20000010000 */
[----:B------:R-:W-:Y:S02]  /*bce0*/  LOP3.LUT R0, R156, 0xffff, RZ, 0xc0, !PT ;  /* 0x0000ffff9c007812 */ /* 0x000fe400078ec0ff */
[----:B----4-:R-:W-:Y:S02]  /*bcf0*/  PRMT R135, R133, 0x7632, R135 ;  /* 0x0000763285877816 */ /* 0x010fe40000000087 */
[----:B------:R-:W-:Y:S02]  /*bd00*/  PRMT R154, R148, 0x7632, R154 ;  /* 0x00007632949a7816 */ /* 0x000fe4000000009a */
[----:B------:R-:W-:Y:S01]  /*bd10*/  SHF.R.U32.HI R156, RZ, 0x18, R156 ;  /* 0x00000018ff9c7819 */ /* 0x000fe2000001169c */
        /* <DEDUP_REMOVED lines=15> */
[----:B-----5:R-:W-:Y:S05]  /*be10*/  @!P6 HADD2 R160, -R2.H0_H0, -RZ.H0_H0 ;  /* 0xa00000ff02a0e230 */ /* 0x020fea0000000900 */
[----:B------:R-:W-:Y:S01]  /*be20*/  @!P6 STL.S16 [R1+0x60], R160 ;  /* 0x000060a00100e387 */ /* 0x000fe20000100600 */
[----:B------:R-:W-:Y:S03]  /*be30*/  PRMT R145, R160, 0x7610, R145 ;  /* 0x00007610a0917816 */ /* 0x000fe60000000091 */
        /* <DEDUP_REMOVED lines=19> */
[----:B----4-:R-:W-:Y:S01]  /*bf70*/  @!P0 HADD2 R163, -R133.H0_H0, -RZ.H0_H0 ;  /* 0xa00000ff85a38230 */ /* 0x010fe20000000900 */
        /* <DEDUP_REMOVED lines=15> */
[----:B------:R-:W-:Y:S04]  /*c070*/  PRMT R0, R153, 0x7632, R0 ;  /* 0x0000763299007816 */ /* 0x000fe80000000000 */
[----:B------:R-:W-:Y:S01]  /*c080*/  LOP3.LUT R136, R140, 0xffff, RZ, 0xc0, !PT ;  /* 0x0000ffff8c887812 */ /* 0x000fe200078ec0ff */
[----:B------:R-:W-:Y:S01]  /*c090*/  @!P5 HADD2 R159, -R0.H0_H0, -RZ.H0_H0 ;  /* 0xa00000ff009fd230 */ /* 0x000fe20000000900 */
[----:B------:R-:W1:Y:S01]  /*c0a0*/  LDSM.16.MT88.4 R140, [R179+0x18800] ;  /* 0x01880000b38c783b */ /* 0x000e620000004200 */
[--C-:B------:R-:W-:Y:S02]  /*c0b0*/  HSET2.LE.AND R137, R147, R169.reuse, PT ;  /* 0x000000a993897233 */ /* 0x100fe40003803000 */
[----:B------:R-:W-:Y:S02]  /*c0c0*/  PRMT R138, R2, 0x5410, R0 ;  /* 0x00005410028a7816 */ /* 0x000fe40000000000 */
[----:B------:R-:W-:Y:S02]  /*c0d0*/  PRMT R139, R159, 0x7610, R139 ;  /* 0x000076109f8b7816 */ /* 0x000fe4000000008b */
[----:B------:R-:W-:Y:S01]  /*c0e0*/  @!P6 PRMT R2, R145, 0x5410, RZ ;  /* 0x000054109102e816 */ /* 0x000fe200000000ff */
[----:B------:R4:W-:Y:S01]  /*c0f0*/  @!P5 STL.S16 [R1+0x1c], R159 ;  /* 0x00001c9f0100d387 */ /* 0x0009e20000100600 */
[----:B------:R-:W-:Y:S02]  /*c100*/  ISETP.LE.U32.AND P6, PT, R136, UR5, PT ;  /* 0x0000000588007c0c */ /* 0x000fe4000bfc3070 */
[----:B------:R-:W-:Y:S01]  /*c110*/  @!P5 PRMT R0, R139, 0x5410, RZ ;  /* 0x000054108b00d816 */ /* 0x000fe200000000ff */
[----:B------:R2:W5:Y:S01]  /*c120*/  LDL.S16 R161, [R1+0x24] ;  /* 0x0000240001a17983 */ /* 0x0005620000100600 */
[----:B------:R-:W-:Y:S02]  /*c130*/  PRMT R153, R152, 0x7632, R153 ;  /* 0x0000763298997816 */ /* 0x000fe40000000099 */
[--C-:B------:R-:W-:Y:S01]  /*c140*/  HSET2.LE.AND R136, R150, R169.reuse, PT ;  /* 0x000000a996887233 */ /* 0x100fe20003803000 */
[----:B------:R2:W2:Y:S01]  /*c150*/  LDL.S16 R160, [R1+0x20] ;  /* 0x0000200001a07983 */ /* 0x0004a20000100600 */
[----:B------:R-:W3:Y:S01]  /*c160*/  MUFU.EX2 R150, R219 ;  /* 0x000000db00967308 */ /* 0x000ee20000000800 */
[--C-:B------:R-:W-:Y:S02]  /*c170*/  HSET2.LE.AND R139, R155, R169.reuse, PT ;  /* 0x000000a99b8b7233 */ /* 0x100fe40003803000 */
[----:B------:R3:W-:Y:S01]  /*c180*/  STG.E.U16 desc[UR30][R210.64+0x20], R2 ;  /* 0x00002002d2007986 */ /* 0x0007e2000c10151e */
[----:B------:R-:W-:Y:S02]  /*c190*/  LOP3.LUT R136, R136, R138, RZ, 0xc0, !PT ;  /* 0x0000008a88887212 */ /* 0x000fe400078ec0ff */
[--C-:B------:R-:W-:Y:S01]  /*c1a0*/  HSET2.LE.AND R138, R146, R169.reuse, PT ;  /* 0x000000a9928a7233 */ /* 0x100fe20003803000 */
[----:B------:R1:W-:Y:S01]  /*c1b0*/  STG.E.U16 desc[UR30][R210.64+0x22], R0 ;  /* 0x00002200d2007986 */ /* 0x0003e2000c10151e */
[----:B------:R-:W-:Y:S03]  /*c1c0*/  ISETP.LE.U32.AND P5, PT, R156, UR5, PT ;  /* 0x000000059c007c0c */ /* 0x000fe6000bfa3070 */
[----:B------:R-:W1:Y:S08]  /*c1d0*/  LDSM.16.MT88.4 R144, [R180+0x18800] ;  /* 0x01880000b490783b */ /* 0x000e700000004200 */
[----:B----4-:R4:W4:Y:S04]  /*c1e0*/  LDL.S16 R159, [R1+0x28] ;  /* 0x00002800019f7983 */ /* 0x0109280000100600 */
[----:B------:R1:W-:Y:S01]  /*c1f0*/  @!P0 STL.S16 [R1+0x2c], R163 ;  /* 0x00002ca301008387 */ /* 0x0003e20000100600 */
[----:B---3--:R-:W-:Y:S04]  /*c200*/  PRMT R2, R133, 0x5410, R135 ;  /* 0x0000541085027816 */ /* 0x008fe80000000087 */
[----:B------:R-:W-:Y:S02]  /*c210*/  LOP3.LUT R137, R137, R2, RZ, 0xc0, !PT ;  /* 0x0000000289897212 */ /* 0x000fe400078ec0ff */
[----:B------:R-:W-:Y:S01]  /*c220*/  PRMT R2, R148, 0x7610, R2 ;  /* 0x0000761094027816 */ /* 0x000fe20000000002 */
[--C-:B------:R-:W-:Y:S01]  /*c230*/  FADD.FTZ R148, R151, R158.reuse ;  /* 0x0000009e97947221 */ /* 0x100fe20000010000 */
[----:B-1----:R-:W-:Y:S02]  /*c240*/  PRMT R0, R152, 0x5410, R153 ;  /* 0x0000541098007816 */ /* 0x002fe40000000099 */
[----:B------:R-:W-:Y:S01]  /*c250*/  PRMT R158, R163, 0x7610, R158 ;  /* 0x00007610a39e7816 */ /* 0x000fe2000000009e */
[----:B------:R-:W-:Y:S01]  /*c260*/  FADD.FTZ R155, R150, R148 ;  /* 0x00000094969b7221 */ /* 0x000fe20000010000 */
[----:B------:R-:W-:Y:S02]  /*c270*/  PRMT R148, R2, 0x5410, R154 ;  /* 0x0000541002947816 */ /* 0x000fe4000000009a */
[----:B------:R-:W-:Y:S02]  /*c280*/  LOP3.LUT R138, R138, R0, RZ, 0xc0, !PT ;  /* 0x000000008a8a7212 */ /* 0x000fe400078ec0ff */
[----:B------:R-:W-:Y:S02]  /*c290*/  LOP3.LUT R139, R139, R148, RZ, 0xc0, !PT ;  /* 0x000000948b8b7212 */ /* 0x000fe400078ec0ff */
[----:B------:R-:W-:Y:S01]  /*c2a0*/  F2FP.F16.F32.PACK_AB R0, R150, R151 ;  /* 0x000000979600723e */ /* 0x000fe200000000ff */
[----:B------:R-:W-:Y:S01]  /*c2b0*/  MUFU.EX2 R163, R225 ;  /* 0x000000e100a37308 */ /* 0x000fe20000000800 */
[----:B------:R-:W-:Y:S03]  /*c2c0*/  @!P0 PRMT R133, R158, 0x5410, RZ ;  /* 0x000054109e858816 */ /* 0x000fe600000000ff */
[C---:B------:R-:W-:Y:S02]  /*c2d0*/  HMMA.16816.F32 R4, R136.reuse, R140, R4 ;  /* 0x0000008c8804723c */ /* 0x040fe40000001804 */
[----:B------:R1:W-:Y:S04]  /*c2e0*/  STG.E.U16 desc[UR30][R212.64+0x20], R133 ;  /* 0x00002085d4007986 */ /* 0x0003e8000c10151e */
[----:B------:R-:W3:Y:S01]  /*c2f0*/  MUFU.EX2 R151, R220 ;  /* 0x000000dc00977308 */ /* 0x000ee20000000800 */
[C---:B------:R-:W-:Y:S01]  /*c300*/  HMMA.16816.F32 R8, R136.reuse, R142, R8 ;  /* 0x0000008e8808723c */ /* 0x040fe20000001808 */
[----:B------:R-:W1:Y:S05]  /*c310*/  LDSM.16.MT88.4 R140, [R182+0x18800] ;  /* 0x01880000b68c783b */ /* 0x000e6a0000004200 */
[C---:B------:R-:W-:Y:S03]  /*c320*/  HMMA.16816.F32 R12, R136.reuse, R144, R12 ;  /* 0x00000090880c723c */ /* 0x040fe6000000180c */
[----:B------:R-:W1:Y:S03]  /*c330*/  MUFU.EX2 R150, R221 ;  /* 0x000000dd00967308 */ /* 0x000e660000000800 */
[C---:B------:R-:W-:Y:S01]  /*c340*/  HMMA.16816.F32 R16, R136.reuse, R146, R16 ;  /* 0x000000928810723c */ /* 0x040fe20000001810 */
[----:B------:R-:W-:Y:S04]  /*c350*/  LDSM.16.MT88.4 R144, [R179+0x1a800] ;  /* 0x01a80000b390783b */ /* 0x000fe80000004200 */
[----:B---3--:R-:W-:Y:S01]  /*c360*/  FADD.FTZ R148, R151, R149 ;  /* 0x0000009597947221 */ /* 0x008fe20000010000 */
[----:B-1----:R-:W-:Y:S05]  /*c370*/  LOP3.LUT R133, R245, UR28, RZ, 0x3c, !PT ;  /* 0x0000001cf5857c12 */ /* 0x002fea000f8e3cff */
[C---:B------:R-:W-:Y:S01]  /*c380*/  FADD.FTZ R162, R150.reuse, R148 ;  /* 0x0000009496a27221 */ /* 0x040fe20000010000 */
[----:B------:R-:W-:Y:S02]  /*c390*/  F2FP.F16.F32.PACK_AB R167, R150, R151 ;  /* 0x0000009796a7723e */ /* 0x000fe400000000ff */
[----:B------:R-:W1:Y:S01]  /*c3a0*/  LDSM.16.MT88.4 R148, [R181+0x18800] ;  /* 0x01880000b594783b */ /* 0x000e620000004200 */
[C---:B------:R-:W-:Y:S06]  /*c3b0*/  HMMA.16816.F32 R20, R136.reuse, R140, R20 ;  /* 0x0000008c8814723c */ /* 0x040fec0000001814 */
[C---:B------:R-:W-:Y:S01]  /*c3c0*/  HMMA.16816.F32 R24, R136.reuse, R142, R24 ;  /* 0x0000008e8818723c */ /* 0x040fe20000001818 */
[----:B------:R-:W3:Y:S05]  /*c3d0*/  LDSM.16.MT88.4 R140, [R180+0x1a800] ;  /* 0x01a80000b48c783b */ /* 0x000eea0000004200 */
[C---:B-1----:R-:W-:Y:S06]  /*c3e0*/  HMMA.16816.F32 R28, R136.reuse, R148, R28 ;  /* 0x00000094881c723c */ /* 0x042fec000000181c */
[C---:B------:R-:W-:Y:S06]  /*c3f0*/  HMMA.16816.F32 R32, R136.reuse, R150, R32 ;  /* 0x000000968820723c */ /* 0x040fec0000001820 */
[C---:B------:R-:W-:Y:S06]  /*c400*/  HMMA.16816.F32 R36, R136.reuse, R144, R36 ;  /* 0x000000908824723c */ /* 0x040fec0000001824 */
[C---:B------:R-:W-:Y:S01]  /*c410*/  HMMA.16816.F32 R40, R136.reuse, R146, R40 ;  /* 0x000000928828723c */ /* 0x040fe20000001828 */
[----:B------:R-:W-:Y:S05]  /*c420*/  LDSM.16.MT88.4 R144, [R181+0x1a800] ;  /* 0x01a80000b590783b */ /* 0x000fea0000004200 */
[C---:B---3--:R-:W-:Y:S06]  /*c430*/  HMMA.16816.F32 R44, R136.reuse, R140, R44 ;  /* 0x0000008c882c723c */ /* 0x048fec000000182c */
[C---:B------:R-:W-:Y:S01]  /*c440*/  HMMA.16816.F32 R48, R136.reuse, R142, R48 ;  /* 0x0000008e8830723c */ /* 0x040fe20000001830 */
[----:B------:R-:W-:Y:S04]  /*c450*/  LDSM.16.MT88.4 R140, [R179+0x1c800] ;  /* 0x01c80000b38c783b */ /* 0x000fe80000004200 */
[----:B-----5:R-:W-:Y:S02]  /*c460*/  @!P3 HADD2 R161, -R152.H0_H0, -RZ.H0_H0 ;  /* 0xa00000ff98a1b230 */ /* 0x020fe40000000900 */
[----:B--2---:R-:W-:Y:S04]  /*c470*/  @!P6 HADD2 R160, -R153.H0_H0, -RZ.H0_H0 ;  /* 0xa00000ff99a0e230 */ /* 0x004fe80000000900 */
[----:B------:R-:W-:Y:S04]  /*c480*/  PRMT R156, R161, 0x7610, R156 ;  /* 0x00007610a19c7816 */ /* 0x000fe8000000009c */
[----:B------:R-:W-:Y:S01]  /*c490*/  @!P3 PRMT R152, R156, 0x5410, RZ ;  /* 0x000054109c98b816 */ /* 0x000fe200000000ff */
[----:B----4-:R-:W-:Y:S05]  /*c4a0*/  @!P4 HADD2 R159, -R135.H0_H0, -RZ.H0_H0 ;  /* 0xa00000ff879fc230 */ /* 0x010fea0000000900 */
[----:B------:R1:W-:Y:S01]  /*c4b0*/  @!P4 STL.S16 [R1+0x28], R159 ;  /* 0x0000289f0100c387 */ /* 0x0003e20000100600 */
[----:B------:R-:W-:Y:S03]  /*c4c0*/  PRMT R157, R159, 0x7610, R157 ;  /* 0x000076109f9d7816 */ /* 0x000fe6000000009d */
[----:B------:R-:W-:Y:S01]  /*c4d0*/  @!P3 STL.S16 [R1+0x24], R161 ;  /* 0x000024a10100b387 */ /* 0x000fe20000100600 */
[----:B------:R-:W-:Y:S03]  /*c4e0*/  @!P4 PRMT R135, R157, 0x5410, RZ ;  /* 0x000054109d87c816 */ /* 0x000fe600000000ff */
[----:B------:R-:W-:Y:S04]  /*c4f0*/  @!P6 STL.S16 [R1+0x20], R160 ;  /* 0x000020a00100e387 */ /* 0x000fe80000100600 */
[----:B------:R2:W3:Y:S04]  /*c500*/  LDL.S16 R168, [R1+0x5c] ;  /* 0x00005c0001a87983 */ /* 0x0004e80000100600 */
[----:B------:R2:W4:Y:S04]  /*c510*/  LDL.S16 R166, [R1+0x50] ;  /* 0x0000500001a67983 */ /* 0x0005280000100600 */
[----:B------:R2:W5:Y:S04]  /*c520*/  LDL.S16 R165, [R1+0x44] ;  /* 0x0000440001a57983 */ /* 0x0005680000100600 */
[----:B------:R2:W-:Y:S01]  /*c530*/  STG.E.U16 desc[UR30][R212.64+0x22], R135 ;  /* 0x00002287d4007986 */ /* 0x0005e2000c10151e */
[----:B-1----:R-:W-:Y:S03]  /*c540*/  IMAD.WIDE.U32 R158, R133, -0x326172a9, RZ ;  /* 0xcd9e8d57859e7825 */ /* 0x002fe600078e00ff */
[----:B------:R1:W-:Y:S02]  /*c550*/  STG.E.U16 desc[UR30][R210.64+0x30], R152 ;  /* 0x00003098d2007986 */ /* 0x0003e4000c10151e */
[----:B------:R-:W-:Y:S02]  /*c560*/  LOP3.LUT R133, R159, UR26, R164, 0x96, !PT ;  /* 0x0000001a9f857c12 */ /* 0x000fe4000f8e96a4 */
[----:B------:R-:W-:Y:S03]  /*c570*/  LOP3.LUT R158, R233, UR25, R158, 0x96, !PT ;  /* 0x00000019e99e7c12 */ /* 0x000fe6000f8e969e */
[----:B------:R-:W-:Y:S04]  /*c580*/  IMAD.WIDE.U32 R148, R133, -0x2daee0ad, RZ ;  /* 0xd2511f5385947825 */ /* 0x000fe800078e00ff */
[----:B------:R-:W-:Y:S01]  /*c590*/  IMAD.WIDE.U32 R158, R158, -0x2daee0ad, RZ ;  /* 0xd2511f539e9e7825 */ /* 0x000fe200078e00ff */
[----:B------:R-:W-:Y:S04]  /*c5a0*/  LOP3.LUT R156, R149, UR24, R242, 0x96, !PT ;  /* 0x00000018959c7c12 */ /* 0x000fe8000f8e96f2 */
[----:B------:R-:W-:Y:S01]  /*c5b0*/  LOP3.LUT R159, R159, UR9, R148, 0x96, !PT ;  /* 0x000000099f9f7c12 */ /* 0x000fe2000f8e9694 */
[----:B------:R-:W-:Y:S01]  /*c5c0*/  IMAD.WIDE.U32 R156, R156, -0x326172a9, RZ ;  /* 0xcd9e8d579c9c7825 */ /* 0x000fe200078e00ff */
[----:B------:R-:W1:Y:S01]  /*c5d0*/  LDSM.16.MT88.4 R148, [R182+0x1a800] ;  /* 0x01a80000b694783b */ /* 0x000e620000004200 */
[----:B------:R-:W-:Y:S02]  /*c5e0*/  UIADD3 UR9, UR8, -UR34, URZ ;  /* 0x8000002208097290 */ /* 0x000fe4000fffe03f */
[----:B------:R-:W-:Y:S01]  /*c5f0*/  UIADD3 UR34, UR34, 0x1, URZ ;  /* 0x0000000122227890 */ /* 0x000fe2000fffe03f */
[----:B--2---:R-:W-:Y:S04]  /*c600*/  PRMT R135, R160, 0x7610, R135 ;  /* 0x00007610a0877816 */ /* 0x004fe80000000087 */
[----:B------:R-:W-:Y:S02]  /*c610*/  @!P6 PRMT R153, R135, 0x5410, RZ ;  /* 0x000054108799e816 */ /* 0x000fe400000000ff */
[----:B------:R-:W-:Y:S01]  /*c620*/  MUFU.EX2 R135, R227 ;  /* 0x000000e300877308 */ /* 0x000fe20000000800 */
[----:B-1----:R-:W-:Y:S02]  /*c630*/  LOP3.LUT R152, R157, UR23, R232, 0x96, !PT ;  /* 0x000000179d987c12 */ /* 0x002fe4000f8e96e8 */
[----:B------:R1:W-:Y:S07]  /*c640*/  STG.E.U16 desc[UR30][R210.64+0x32], R153 ;  /* 0x00003299d2007986 */ /* 0x0003ee000c10151e */
[----:B------:R-:W-:Y:S01]  /*c650*/  MUFU.EX2 R157, R224 ;  /* 0x000000e0009d7308 */ /* 0x000fe20000000800 */
[C---:B------:R-:W-:Y:S03]  /*c660*/  HMMA.16816.F32 R52, R136.reuse, R148, R52 ;  /* 0x000000948834723c */ /* 0x040fe60000001834 */
[----:B-1----:R-:W-:Y:S03]  /*c670*/  IMAD.WIDE.U32 R152, R152, -0x2daee0ad, RZ ;  /* 0xd2511f5398987825 */ /* 0x002fe600078e00ff */
[C---:B------:R-:W-:Y:S01]  /*c680*/  HMMA.16816.F32 R56, R136.reuse, R150, R56 ;  /* 0x000000968838723c */ /* 0x040fe20000001838 */
[----:B------:R-:W1:Y:S04]  /*c690*/  LDSM.16.MT88.4 R148, [R180+0x1c800] ;  /* 0x01c80000b494783b */ /* 0x000e680000004200 */
[----:B------:R-:W-:Y:S01]  /*c6a0*/  LOP3.LUT R153, R153, UR21, R158, 0x96, !PT ;  /* 0x0000001599997c12 */ /* 0x000fe2000f8e969e */
[C---:B------:R-:W-:Y:S05]  /*c6b0*/  HMMA.16816.F32 R60, R136.reuse, R144, R60 ;  /* 0x00000090883c723c */ /* 0x040fea000000183c */
[----:B------:R-:W-:Y:S01]  /*c6c0*/  IMAD.WIDE.U32 R158, R159, -0x326172a9, RZ ;  /* 0xcd9e8d579f9e7825 */ /* 0x000fe200078e00ff */
[C---:B------:R-:W-:Y:S01]  /*c6d0*/  HMMA.16816.F32 R64, R136.reuse, R146, R64 ;  /* 0x000000928840723c */ /* 0x040fe20000001840 */
[----:B------:R-:W2:Y:S04]  /*c6e0*/  LDSM.16.MT88.4 R144, [R182+0x1c800] ;  /* 0x01c80000b690783b */ /* 0x000ea80000004200 */
[----:B------:R-:W-:Y:S01]  /*c6f0*/  LOP3.LUT R156, R159, UR22, R156, 0x96, !PT ;  /* 0x000000169f9c7c12 */ /* 0x000fe2000f8e969c */
[C---:B------:R-:W-:Y:S05]  /*c700*/  HMMA.16816.F32 R68, R136.reuse, R140, R68 ;  /* 0x0000008c8844723c */ /* 0x040fea0000001844 */
[----:B------:R-:W-:Y:S01]  /*c710*/  IMAD.WIDE.U32 R160, R156, -0x2daee0ad, RZ ;  /* 0xd2511f539ca07825 */ /* 0x000fe200078e00ff */
[C---:B------:R-:W-:Y:S01]  /*c720*/  HMMA.16816.F32 R72, R136.reuse, R142, R72 ;  /* 0x0000008e8848723c */ /* 0x040fe20000001848 */
[----:B------:R-:W2:Y:S01]  /*c730*/  LDSM.16.MT88.4 R140, [R181+0x1c800] ;  /* 0x01c80000b58c783b */ /* 0x000ea20000004200 */
[----:B------:R-:W1:Y:S03]  /*c740*/  MUFU.EX2 R156, R226 ;  /* 0x000000e2009c7308 */ /* 0x000e660000000800 */
[----:B------:R-:W-:Y:S01]  /*c750*/  LOP3.LUT R159, R161, UR19, R152, 0x96, !PT ;  /* 0x00000013a19f7c12 */ /* 0x000fe2000f8e9698 */
[----:B------:R-:W-:Y:S05]  /*c760*/  IMAD.WIDE.U32 R152, R153, -0x326172a9, RZ ;  /* 0xcd9e8d5799987825 */ /* 0x000fea00078e00ff */
[----:B------:R-:W-:Y:S01]  /*c770*/  LOP3.LUT R208, R153, UR20, R158, 0x96, !PT ;  /* 0x0000001499d07c12 */ /* 0x000fe2000f8e969e */
[----:B------:R-:W-:Y:S04]  /*c780*/  IMAD.WIDE.U32 R158, R159, -0x326172a9, RZ ;  /* 0xcd9e8d579f9e7825 */ /* 0x000fe800078e00ff */
[----:B------:R-:W-:Y:S01]  /*c790*/  IMAD.WIDE.U32 R208, R208, -0x2daee0ad, RZ ;  /* 0xd2511f53d0d07825 */ /* 0x000fe200078e00ff */
[C---:B-1----:R-:W-:Y:S03]  /*c7a0*/  HMMA.16816.F32 R76, R136.reuse, R148, R76 ;  /* 0x00000094884c723c */ /* 0x042fe6000000184c */
[----:B------:R-:W-:Y:S01]  /*c7b0*/  FADD.FTZ R133, R156, R155 ;  /* 0x0000009b9c857221 */ /* 0x000fe20000010000 */
[C---:B------:R-:W-:Y:S02]  /*c7c0*/  F2FP.F16.F32.PACK_AB R155, R135.reuse, R156 ;  /* 0x0000009c879b723e */ /* 0x040fe400000000ff */
[C---:B------:R-:W-:Y:S01]  /*c7d0*/  HMMA.16816.F32 R80, R136.reuse, R150, R80 ;  /* 0x000000968850723c */ /* 0x040fe20000001850 */
[----:B------:R-:W1:Y:S04]  /*c7e0*/  LDSM.16.MT88.4 R148, [R179+0x1e800] ;  /* 0x01e80000b394783b */ /* 0x000e680000004200 */
[----:B------:R-:W-:Y:S01]  /*c7f0*/  FADD.FTZ R164, R135, R133 ;  /* 0x0000008587a47221 */ /* 0x000fe20000010000 */
[C---:B--2---:R-:W-:Y:S05]  /*c800*/  HMMA.16816.F32 R84, R136.reuse, R144, R84 ;  /* 0x000000908854723c */ /* 0x044fea0000001854 */
[----:B------:R-:W-:Y:S01]  /*c810*/  PRMT R156, R155, 0x7632, R156 ;  /* 0x000076329b9c7816 */ /* 0x000fe2000000009c */
[C---:B------:R-:W-:Y:S01]  /*c820*/  HMMA.16816.F32 R88, R136.reuse, R146, R88 ;  /* 0x000000928858723c */ /* 0x040fe20000001858 */
[----:B------:R-:W2:Y:S04]  /*c830*/  LDSM.16.MT88.4 R144, [R180+0x1e800] ;  /* 0x01e80000b490783b */ /* 0x000ea80000004200 */
[----:B------:R-:W-:Y:S01]  /*c840*/  FADD.FTZ R133, R157, R162 ;  /* 0x000000a29d857221 */ /* 0x000fe20000010000 */
[C---:B------:R-:W-:Y:S05]  /*c850*/  HMMA.16816.F32 R92, R136.reuse, R140, R92 ;  /* 0x0000008c885c723c */ /* 0x040fea000000185c */
[----:B------:R-:W-:Y:S01]  /*c860*/  LOP3.LUT R135, R159, UR15, R152, 0x96, !PT ;  /* 0x0000000f9f877c12 */ /* 0x000fe2000f8e9698 */
[C---:B------:R-:W-:Y:S05]  /*c870*/  HMMA.16816.F32 R96, R136.reuse, R142, R96 ;  /* 0x0000008e8860723c */ /* 0x040fea0000001860 */
[----:B------:R-:W-:Y:S02]  /*c880*/  SHF.R.U32.HI R141, RZ, 0x10, R158 ;  /* 0x00000010ff8d7819 */ /* 0x000fe4000001169e */
[C---:B------:R-:W-:Y:S04]  /*c890*/  LOP3.LUT R143, R158.reuse, 0xff, RZ, 0xc0, !PT ;  /* 0x000000ff9e8f7812 */ /* 0x040fe800078ec0ff */
[----:B------:R-:W-:Y:S02]  /*c8a0*/  LOP3.LUT R142, R158, 0xff, RZ, 0xc0, !PT ;  /* 0x000000ff9e8e7812 */ /* 0x000fe400078ec0ff */
[----:B------:R-:W-:Y:S02]  /*c8b0*/  ISETP.LE.U32.AND P0, PT, R143, UR5, PT ;  /* 0x000000058f007c0c */ /* 0x000fe4000bf03070 */
[C---:B------:R-:W-:Y:S01]  /*c8c0*/  F2FP.F16.F32.PACK_AB R157, R163.reuse, R157 ;  /* 0x0000009da39d723e */ /* 0x040fe200000000ff */
[----:B------:R-:W-:Y:S01]  /*c8d0*/  FADD.FTZ R163, R163, R133 ;  /* 0x00000085a3a37221 */ /* 0x000fe20000010000 */
[C---:B-1----:R-:W-:Y:S03]  /*c8e0*/  HMMA.16816.F32 R100, R136.reuse, R148, R100 ;  /* 0x000000948864723c */ /* 0x042fe60000001864 */
[----:B------:R-:W-:Y:S02]  /*c8f0*/  LOP3.LUT R133, R135, 0xff, RZ, 0xc0, !PT ;  /* 0x000000ff87857812 */ /* 0x000fe400078ec0ff */
[----:B------:R-:W-:Y:S01]  /*c900*/  SHF.R.U32.HI R140, RZ, 0x18, R135 ;  /* 0x00000018ff8c7819 */ /* 0x000fe20000011687 */
[C---:B------:R-:W-:Y:S03]  /*c910*/  HMMA.16816.F32 R104, R136.reuse, R150, R104 ;  /* 0x000000968868723c */ /* 0x040fe60000001868 */
[----:B------:R-:W-:Y:S02]  /*c920*/  ISETP.LE.U32.AND P6, PT, R133, UR5, PT ;  /* 0x0000000585007c0c */ /* 0x000fe4000bfc3070 */
[----:B------:R-:W-:Y:S01]  /*c930*/  LOP3.LUT R133, R135, 0xffff, RZ, 0xc0, !PT ;  /* 0x0000ffff87857812 */ /* 0x000fe200078ec0ff */
[C---:B--2---:R-:W-:Y:S03]  /*c940*/  HMMA.16816.F32 R108, R136.reuse, R144, R108 ;  /* 0x00000090886c723c */ /* 0x044fe6000000186c */
[----:B------:R-:W-:Y:S02]  /*c950*/  ISETP.LE.U32.AND P3, PT, R140, UR5, PT ;  /* 0x000000058c007c0c */ /* 0x000fe4000bf63070 */
[----:B------:R-:W-:Y:S01]  /*c960*/  SHF.R.U32.HI R133, RZ, 0x8, R133 ;  /* 0x00000008ff857819 */ /* 0x000fe20000011685 */
[C---:B------:R-:W-:Y:S05]  /*c970*/  HMMA.16816.F32 R112, R136.reuse, R146, R112 ;  /* 0x000000928870723c */ /* 0x040fea0000001870 */
[----:B------:R-:W-:Y:S02]  /*c980*/  LOP3.LUT R140, R158, 0xffff, RZ, 0xc0, !PT ;  /* 0x0000ffff9e8c7812 */ /* 0x000fe400078ec0ff */
[----:B------:R-:W-:Y:S04]  /*c990*/  LOP3.LUT R133, R133, 0xffff, RZ, 0xc0, !PT ;  /* 0x0000ffff85857812 */ /* 0x000fe800078ec0ff */
[----:B------:R-:W-:Y:S02]  /*c9a0*/  SHF.R.U32.HI R140, RZ, 0x8, R140 ;  /* 0x00000008ff8c7819 */ /* 0x000fe4000001168c */
[----:B------:R-:W-:Y:S02]  /*c9b0*/  ISETP.LE.U32.AND P4, PT, R133, UR5, PT ;  /* 0x0000000585007c0c */ /* 0x000fe4000bf83070 */
[----:B------:R-:W-:Y:S02]  /*c9c0*/  LOP3.LUT R133, R159, UR15, R152, 0x96, !PT ;  /* 0x0000000f9f857c12 */ /* 0x000fe4000f8e9698 */
[----:B------:R-:W-:Y:S02]  /*c9d0*/  LOP3.LUT R152, R141, 0xff, RZ, 0xc0, !PT ;  /* 0x000000ff8d987812 */ /* 0x000fe400078ec0ff */
[----:B------:R-:W-:Y:S02]  /*c9e0*/  PRMT R161, R142, 0x5410, R140 ;  /* 0x000054108ea17816 */ /* 0x000fe4000000008c */
[----:B------:R-:W1:Y:S01]  /*c9f0*/  LDSM.16.MT88.4 R140, [R182+0x1e800] ;  /* 0x01e80000b68c783b */ /* 0x000e620000004200 */
[--C-:B------:R-:W-:Y:S02]  /*ca00*/  SHF.R.U32.HI R153, RZ, 0x18, R158.reuse ;  /* 0x00000018ff997819 */ /* 0x100fe4000001169e */
[----:B------:R-:W-:Y:S02]  /*ca10*/  SHF.R.U32.HI R135, RZ, 0x10, R135 ;  /* 0x00000010ff877819 */ /* 0x000fe40000011687 */
[----:B------:R-:W-:Y:S02]  /*ca20*/  PRMT R162, R152, 0x5410, R153 ;  /* 0x0000541098a27816 */ /* 0x000fe40000000099 */
[----:B------:R-:W-:Y:S02]  /*ca30*/  LOP3.LUT R135, R135, 0xff, RZ, 0xc0, !PT ;  /* 0x000000ff87877812 */ /* 0x000fe400078ec0ff */
[----:B------:R-:W-:Y:S02]  /*ca40*/  SHF.R.U32.HI R149, RZ, 0x10, R158 ;  /* 0x00000010ff957819 */ /* 0x000fe4000001169e */
[----:B------:R-:W-:Y:S02]  /*ca50*/  LOP3.LUT R148, R133, 0xffff, RZ, 0xc0, !PT ;  /* 0x0000ffff85947812 */ /* 0x000fe400078ec0ff */
[----:B------:R-:W-:Y:S02]  /*ca60*/  LOP3.LUT R150, R149, 0xff, RZ, 0xc0, !PT ;  /* 0x000000ff95967812 */ /* 0x000fe400078ec0ff */
[----:B------:R-:W-:Y:S02]  /*ca70*/  LOP3.LUT R149, R133, 0xff, RZ, 0xc0, !PT ;  /* 0x000000ff85957812 */ /* 0x000fe400078ec0ff */
[----:B------:R-:W-:Y:S02]  /*ca80*/  SHF.R.U32.HI R148, RZ, 0x8, R148 ;  /* 0x00000008ff947819 */ /* 0x000fe40000011694 */
[----:B------:R-:W-:Y:S02]  /*ca90*/  PRMT R185, R157, 0x7632, R185 ;  /* 0x000076329db97816 */ /* 0x000fe400000000b9 */
[----:B------:R-:W-:Y:S01]  /*caa0*/  PRMT R153, R149, 0x5410, R148 ;  /* 0x0000541095997816 */ /* 0x000fe20000000094 */
[C---:B-1----:R-:W-:Y:S06]  /*cab0*/  HMMA.16816.F32 R116, R136.reuse, R140, R116 ;  /* 0x0000008c8874723c */ /* 0x042fec0000001874 */
[C---:B------:R-:W-:Y:S05]  /*cac0*/  HMMA.16816.F32 R120, R136.reuse, R142, R120 ;  /* 0x0000008e8878723c */ /* 0x040fea0000001878 */
[--C-:B------:R-:W-:Y:S02]  /*cad0*/  HSET2.LE.AND R140, R153, R169.reuse, PT ;  /* 0x000000a9998c7233 */ /* 0x100fe40003803000 */
[--C-:B------:R-:W-:Y:S01]  /*cae0*/  HSET2.LE.AND R143, R162, R169.reuse, PT ;  /* 0x000000a9a28f7233 */ /* 0x100fe20003803000 */
[----:B---3--:R-:W-:Y:S03]  /*caf0*/  @!P2 HADD2 R168, -R2.H0_H0, -RZ.H0_H0 ;  /* 0xa00000ff02a8a230 */ /* 0x008fe60000000900 */
[----:B----4-:R-:W-:Y:S02]  /*cb00*/  @!P5 HADD2 R166, -R154.H0_H0, -RZ.H0_H0 ;  /* 0xa00000ff9aa6d230 */ /* 0x010fe40000000900 */
[----:B------:R1:W-:Y:S01]  /*cb10*/  @!P2 STL.S16 [R1+0x5c], R168 ;  /* 0x00005ca80100a387 */ /* 0x0003e20000100600 */
[----:B------:R-:W-:Y:S01]  /*cb20*/  PRMT R151, R168, 0x7610, R151 ;  /* 0x00007610a8977816 */ /* 0x000fe20000000097 */
[----:B-----5:R-:W-:Y:S02]  /*cb30*/  @!P6 HADD2 R165, -R0.H0_H0, -RZ.H0_H0 ;  /* 0xa00000ff00a5e230 */ /* 0x020fe40000000900 */
[----:B------:R2:W-:Y:S01]  /*cb40*/  @!P5 STL.S16 [R1+0x50], R166 ;  /* 0x000050a60100d387 */ /* 0x0005e20000100600 */
[----:B------:R-:W-:Y:S02]  /*cb50*/  @!P2 PRMT R2, R151, 0x5410, RZ ;  /* 0x000054109702a816 */ /* 0x000fe400000000ff */
[----:B------:R-:W-:Y:S02]  /*cb60*/  PRMT R152, R166, 0x7610, R152 ;  /* 0x00007610a6987816 */ /* 0x000fe40000000098 */
[----:B------:R-:W-:Y:S01]  /*cb70*/  PRMT R144, R165, 0x7610, R144 ;  /* 0x00007610a5907816 */ /* 0x000fe20000000090 */
[----:B------:R3:W-:Y:S01]  /*cb80*/  STG.E.U16 desc[UR30][R212.64+0x30], R2 ;  /* 0x00003002d4007986 */ /* 0x0007e2000c10151e */
[----:B------:R-:W-:Y:S02]  /*cb90*/  @!P5 PRMT R154, R152, 0x5410, RZ ;  /* 0x00005410989ad816 */ /* 0x000fe400000000ff */
[----:B------:R-:W-:Y:S02]  /*cba0*/  ISETP.LE.U32.AND P5, PT, R135, UR5, PT ;  /* 0x0000000587007c0c */ /* 0x000fe4000bfa3070 */
[--C-:B------:R-:W-:Y:S01]  /*cbb0*/  SHF.R.U32.HI R135, RZ, 0x10, R133.reuse ;  /* 0x00000010ff877819 */ /* 0x100fe20000011685 */
[----:B------:R-:W-:Y:S01]  /*cbc0*/  STG.E.U16 desc[UR30][R212.64+0x32], R154 ;  /* 0x0000329ad4007986 */ /* 0x000fe2000c10151e */
[----:B------:R-:W-:Y:S02]  /*cbd0*/  ISETP.LE.U32.AND P2, PT, R150, UR5, PT ;  /* 0x0000000596007c0c */ /* 0x000fe4000bf43070 */
[----:B------:R-:W-:Y:S01]  /*cbe0*/  LOP3.LUT R135, R135, 0xff, RZ, 0xc0, !PT ;  /* 0x000000ff87877812 */ /* 0x000fe200078ec0ff */
[----:B------:R-:W4:Y:S08]  /*cbf0*/  LDSM.16.MT88.4 R148, [R181+0x1e800] ;  /* 0x01e80000b594783b */ /* 0x000f300000004200 */
[----:B-1----:R1:W5:Y:S01]  /*cc00*/  LDL.S16 R168, [R1+0x18] ;  /* 0x0000180001a87983 */ /* 0x0023620000100600 */
[----:B--2---:R-:W2:Y:S03]  /*cc10*/  MUFU.EX2 R166, R228 ;  /* 0x000000e400a67308 */ /* 0x004ea60000000800 */
[----:B------:R2:W-:Y:S01]  /*cc20*/  @!P6 STL.S16 [R1+0x44], R165 ;  /* 0x000044a50100e387 */ /* 0x0005e20000100600 */
[----:B---3--:R-:W-:Y:S02]  /*cc30*/  SHF.R.U32.HI R2, RZ, 0x18, R133 ;  /* 0x00000018ff027819 */ /* 0x008fe40000011685 */
[----:B------:R-:W-:Y:S02]  /*cc40*/  LOP3.LUT R133, R158, 0xffff, RZ, 0xc0, !PT ;  /* 0x0000ffff9e857812 */ /* 0x000fe400078ec0ff */
[--C-:B------:R-:W-:Y:S02]  /*cc50*/  PRMT R152, R135, 0x5410, R2.reuse ;  /* 0x0000541087987816 */ /* 0x100fe40000000002 */
[----:B------:R-:W-:Y:S01]  /*cc60*/  MUFU.EX2 R159, R231 ;  /* 0x000000e7009f7308 */ /* 0x000fe20000000800 */
[C---:B------:R-:W-:Y:S02]  /*cc70*/  PRMT R2, R0.reuse, 0x7632, R2 ;  /* 0x0000763200027816 */ /* 0x040fe40000000002 */
[----:B------:R-:W-:Y:S02]  /*cc80*/  SHF.R.U32.HI R133, RZ, 0x8, R133 ;  /* 0x00000008ff857819 */ /* 0x000fe40000011685 */
[----:B------:R-:W-:Y:S02]  /*cc90*/  PRMT R141, R0, 0x5410, R2 ;  /* 0x00005410008d7816 */ /* 0x000fe40000000002 */
[----:B------:R-:W-:Y:S02]  /*cca0*/  LOP3.LUT R133, R133, 0xffff, RZ, 0xc0, !PT ;  /* 0x0000ffff85857812 */ /* 0x000fe400078ec0ff */
[----:B------:R-:W-:Y:S02]  /*ccb0*/  @!P6 PRMT R0, R144, 0x5410, RZ ;  /* 0x000054109000e816 */ /* 0x000fe400000000ff */
[----:B------:R-:W-:Y:S01]  /*ccc0*/  ISETP.LE.U32.AND P6, PT, R133, UR5, PT ;  /* 0x0000000585007c0c */ /* 0x000fe2000bfc3070 */
[----:B------:R-:W3:Y:S01]  /*ccd0*/  LDSM.16.MT88.4 R144, [R179+0x19000] ;  /* 0x01900000b390783b */ /* 0x000ee20000004200 */
[C---:B------:R-:W-:Y:S02]  /*cce0*/  PRMT R133, R167.reuse, 0x7610, R133 ;  /* 0x00007610a7857816 */ /* 0x040fe40000000085 */
[----:B------:R-:W-:Y:S01]  /*ccf0*/  PRMT R135, R167, 0x7632, R135 ;  /* 0x00007632a7877816 */ /* 0x000fe20000000087 */
[----:B--2---:R-:W2:Y:S01]  /*cd00*/  MUFU.EX2 R165, R230 ;  /* 0x000000e600a57308 */ /* 0x004ea20000000800 */
[----:B------:R-:W-:Y:S01]  /*cd10*/  LOP3.LUT R140, R140, R141, RZ, 0xc0, !PT ;  /* 0x0000008d8c8c7212 */ /* 0x000fe200078ec0ff */
[C---:B----4-:R-:W-:Y:S02]  /*cd20*/  HMMA.16816.F32 R124, R136.reuse, R148, R124 ;  /* 0x00000094887c723c */ /* 0x050fe4000000187c */
[----:B------:R4:W-:Y:S01]  /*cd30*/  STG.E.U16 desc[UR30][R210.64+0x40], R0 ;  /* 0x00004000d2007986 */ /* 0x0009e2000c10151e */
[--C-:B------:R-:W-:Y:S02]  /*cd40*/  HSET2.LE.AND R141, R152, R169.reuse, PT ;  /* 0x000000a9988d7233 */ /* 0x100fe40003803000 */
[----:B------:R-:W-:Y:S01]  /*cd50*/  SHF.R.U32.HI R158, RZ, 0x18, R158 ;  /* 0x00000018ff9e7819 */ /* 0x000fe2000001169e */
[----:B------:R-:W-:Y:S01]  /*cd60*/  HMMA.16816.F32 R128, R136, R150, R128 ;  /* 0x000000968880723c */ /* 0x000fe20000001880 */
[----:B------:R-:W-:Y:S08]  /*cd70*/  LDSM.16.MT88.4 R136, [R182+0x19000] ;  /* 0x01900000b688783b */ /* 0x000ff00000004200 */
[----:B------:R-:W-:Y:S02]  /*cd80*/  LDSM.16.MT88.4 R148, [R181+0x19000] ;  /* 0x01900000b594783b */ /* 0x000fe40000004200 */
[----:B----4-:R-:W-:Y:S06]  /*cd90*/  PRMT R0, R155, 0x7610, R0 ;  /* 0x000076109b007816 */ /* 0x010fec0000000000 */
[----:B------:R-:W4:Y:S01]  /*cda0*/  LDSM.16.MT88.4 R152, [R180+0x19000] ;  /* 0x01900000b498783b */ /* 0x000f220000004200 */
[----:B-----5:R-:W-:Y:S07]  /*cdb0*/  @!P4 HADD2 R168, -R2.H0_H0, -RZ.H0_H0 ;  /* 0xa00000ff02a8c230 */ /* 0x020fee0000000900 */
[----:B------:R5:W-:Y:S01]  /*cdc0*/  @!P4 STL.S16 [R1+0x18], R168 ;  /* 0x000018a80100c387 */ /* 0x000be20000100600 */
[----:B------:R-:W-:Y:S03]  /*cdd0*/  PRMT R142, R168, 0x7610, R142 ;  /* 0x00007610a88e7816 */ /* 0x000fe6000000008e */
[----:B------:R1:W4:Y:S01]  /*cde0*/  LDL.S16 R170, [R1+0x14] ;  /* 0x0000140001aa7983 */ /* 0x0003220000100600 */
[----:B------:R-:W-:Y:S02]  /*cdf0*/  @!P4 PRMT R2, R142, 0x5410, RZ ;  /* 0x000054108e02c816 */ /* 0x000fe400000000ff */
[--C-:B------:R-:W-:Y:S01]  /*ce00*/  HSET2.LE.AND R142, R161, R169.reuse, PT ;  /* 0x000000a9a18e7233 */ /* 0x100fe20003803000 */
[----:B------:R1:W4:Y:S01]  /*ce10*/  LDL.S16 R167, [R1+0xc] ;  /* 0x00000c0001a77983 */ /* 0x0003220000100600 */
[----:B------:R-:W-:Y:S02]  /*ce20*/  ISETP.LE.U32.AND P4, PT, R158, UR5, PT ;  /* 0x000000059e007c0c */ /* 0x000fe4000bf83070 */
[----:B------:R-:W-:Y:S01]  /*ce30*/  LOP3.LUT R158, R208, 0xff, RZ, 0xc0, !PT ;  /* 0x000000ffd09e7812 */ /* 0x000fe200078ec0ff */
[----:B------:R2:W-:Y:S04]  /*ce40*/  STG.E.U16 desc[UR30][R210.64+0x42], R2 ;  /* 0x00004202d2007986 */ /* 0x0005e8000c10151e */
[----:B-----5:R1:W5:Y:S01]  /*ce50*/  LDL.S16 R168, [R1+0x10] ;  /* 0x0000100001a87983 */ /* 0x0203620000100600 */
[----:B--2---:R-:W-:Y:S04]  /*ce60*/  PRMT R2, R133, 0x5410, R135 ;  /* 0x0000541085027816 */ /* 0x004fe80000000087 */
[----:B------:R-:W-:Y:S01]  /*ce70*/  LOP3.LUT R141, R141, R2, RZ, 0xc0, !PT ;  /* 0x000000028d8d7212 */ /* 0x000fe200078ec0ff */
[----:B------:R-:W-:Y:S01]  /*ce80*/  FADD.FTZ R2, R166, R164 ;  /* 0x000000a4a6027221 */ /* 0x000fe20000010000 */
[C---:B------:R-:W-:Y:S03]  /*ce90*/  F2FP.F16.F32.PACK_AB R166, R165.reuse, R166 ;  /* 0x000000a6a5a6723e */ /* 0x040fe600000000ff */
[----:B------:R-:W-:Y:S01]  /*cea0*/  FADD.FTZ R215, R165, R2 ;  /* 0x00000002a5d77221 */ /* 0x000fe20000010000 */
[----:B------:R-:W-:Y:S04]  /*ceb0*/  PRMT R2, R0, 0x5410, R156 ;  /* 0x0000541000027816 */ /* 0x000fe8000000009c */
[----:B------:R-:W-:Y:S01]  /*cec0*/  LOP3.LUT R142, R142, R2, RZ, 0xc0, !PT ;  /* 0x000000028e8e7212 */ /* 0x000fe200078ec0ff */
[----:B------:R-:W-:Y:S01]  /*ced0*/  FADD.FTZ R2, R176, R163 ;  /* 0x000000a3b0027221 */ /* 0x000fe20000010000 */
[C---:B------:R-:W-:Y:S03]  /*cee0*/  F2FP.F16.F32.PACK_AB R176, R159.reuse, R176 ;  /* 0x000000b09fb0723e */ /* 0x040fe600000000ff */
[----:B------:R-:W-:Y:S01]  /*cef0*/  FADD.FTZ R214, R159, R2 ;  /* 0x000000029fd67221 */ /* 0x000fe20000010000 */
[----:B------:R-:W-:Y:S01]  /*cf00*/  PRMT R2, R157, 0x5410, R185 ;  /* 0x000054109d027816 */ /* 0x000fe200000000b9 */
[----:B------:R-:W2:Y:S02]  /*cf10*/  MUFU.EX2 R159, R238 ;  /* 0x000000ee009f7308 */ /* 0x000ea40000000800 */
[----:B------:R-:W-:Y:S01]  /*cf20*/  FADD.FTZ R214, R177, R214 ;  /* 0x000000d6b1d67221 */ /* 0x000fe20000010000 */
[----:B------:R-:W-:Y:S02]  /*cf30*/  LOP3.LUT R143, R143, R2, RZ, 0xc0, !PT ;  /* 0x000000028f8f7212 */ /* 0x000fe400078ec0ff */
[C---:B------:R-:W-:Y:S01]  /*cf40*/  F2FP.F16.F32.PACK_AB R177, R186.reuse, R177 ;  /* 0x000000b1bab1723e */ /* 0x040fe200000000ff */
[----:B------:R-:W-:Y:S04]  /*cf50*/  FADD.FTZ R237, R186, R214 ;  /* 0x000000d6baed7221 */ /* 0x000fe80000010000 */
[C---:B---3--:R-:W-:Y:S06]  /*cf60*/  HMMA.16816.F32 R4, R140.reuse, R144, R4 ;  /* 0x000000908c04723c */ /* 0x048fec0000001804 */
[C---:B------:R-:W-:Y:S01]  /*cf70*/  HMMA.16816.F32 R8, R140.reuse, R146, R8 ;  /* 0x000000928c08723c */ /* 0x040fe20000001808 */
[----:B------:R-:W3:Y:S04]  /*cf80*/  LDSM.16.MT88.4 R144, [R179+0x1b000] ;  /* 0x01b00000b390783b */ /* 0x000ee80000004200 */
[----:B--2---:R-:W-:Y:S01]  /*cf90*/  FADD.FTZ R215, R159, R215 ;  /* 0x000000d79fd77221 */ /* 0x004fe20000010000 */
[C---:B----4-:R-:W-:Y:S05]  /*cfa0*/  HMMA.16816.F32 R12, R140.reuse, R152, R12 ;  /* 0x000000988c0c723c */ /* 0x050fea000000180c */
[----:B------:R-:W-:Y:S01]  /*cfb0*/  FADD.FTZ R236, R216, R215 ;  /* 0x000000d7d8ec7221 */ /* 0x000fe20000010000 */
        /* <DEDUP_REMOVED lines=30> */
[C---:B------:R-:W-:Y:S05]  /*d1a0*/  HMMA.16816.F32 R96, R140.reuse, R150, R96 ;  /* 0x000000968c60723c */ /* 0x040fea0000001860 */
[----:B------:R-:W-:Y:S01]  /*d1b0*/  SHF.R.U32.HI R149, RZ, 0x18, R208 ;  /* 0x00000018ff957819 */ /* 0x000fe200000116d0 */
[C---:B---3--:R-:W-:Y:S06]  /*d1c0*/  HMMA.16816.F32 R100, R140.reuse, R144, R100 ;  /* 0x000000908c64723c */ /* 0x048fec0000001864 */
[C---:B------:R-:W-:Y:S06]  /*d1d0*/  HMMA.16816.F32 R104, R140.reuse, R146, R104 ;  /* 0x000000928c68723c */ /* 0x040fec0000001868 */
[C---:B--2---:R-:W-:Y:S06]  /*d1e0*/  HMMA.16816.F32 R108, R140.reuse, R152, R108 ;  /* 0x000000988c6c723c */ /* 0x044fec000000186c */
[C---:B------:R-:W-:Y:S01]  /*d1f0*/  HMMA.16816.F32 R112, R140.reuse, R154, R112 ;  /* 0x0000009a8c70723c */ /* 0x040fe20000001870 */
[----:B------:R-:W-:Y:S05]  /*d200*/  LDSM.16.MT88.4 R152, [R180+0x19800] ;  /* 0x01980000b498783b */ /* 0x000fea0000004200 */
[C---:B----4-:R-:W-:Y:S06]  /*d210*/  HMMA.16816.F32 R116, R140.reuse, R136, R116 ;  /* 0x000000888c74723c */ /* 0x050fec0000001874 */
[C---:B------:R-:W-:Y:S05]  /*d220*/  HMMA.16816.F32 R120, R140.reuse, R138, R120 ;  /* 0x0000008a8c78723c */ /* 0x040fea0000001878 */
[----:B------:R-:W-:Y:S02]  /*d230*/  @!P5 HADD2 R170, -R133.H0_H0, -RZ.H0_H0 ;  /* 0xa00000ff85aad230 */ /* 0x000fe40000000900 */
[----:B------:R-:W-:Y:S03]  /*d240*/  @!P0 HADD2 R167, -R0.H0_H0, -RZ.H0_H0 ;  /* 0xa00000ff00a78230 */ /* 0x000fe60000000900 */
[----:B------:R-:W-:Y:S01]  /*d250*/  @!P5 STL.S16 [R1+0x14], R170 ;  /* 0x000014aa0100d387 */ /* 0x000fe20000100600 */
[----:B------:R-:W-:Y:S04]  /*d260*/  PRMT R162, R170, 0x7610, R162 ;  /* 0x00007610aaa27816 */ /* 0x000fe800000000a2 */
[----:B------:R-:W-:Y:S05]  /*d270*/  @!P5 PRMT R133, R162, 0x5410, RZ ;  /* 0x00005410a285d816 */ /* 0x000fea00000000ff */
[----:B------:R1:W-:Y:S01]  /*d280*/  STG.E.U16 desc[UR30][R212.64+0x40], R133 ;  /* 0x00004085d4007986 */ /* 0x0003e2000c10151e */
[----:B-----5:R-:W-:Y:S05]  /*d290*/  @!P3 HADD2 R168, -R135.H0_H0, -RZ.H0_H0 ;  /* 0xa00000ff87a8b230 */ /* 0x020fea0000000900 */
[----:B------:R-:W-:Y:S01]  /*d2a0*/  @!P3 STL.S16 [R1+0x10], R168 ;  /* 0x000010a80100b387 */ /* 0x000fe20000100600 */
[----:B------:R-:W-:Y:S03]  /*d2b0*/  PRMT R2, R168, 0x7610, R2 ;  /* 0x00007610a8027816 */ /* 0x000fe60000000002 */
[----:B------:R-:W-:Y:S01]  /*d2c0*/  @!P0 STL.S16 [R1+0xc], R167 ;  /* 0x00000ca701008387 */ /* 0x000fe20000100600 */
[----:B------:R-:W-:Y:S02]  /*d2d0*/  @!P3 PRMT R135, R2, 0x5410, RZ ;  /* 0x000054100287b816 */ /* 0x000fe400000000ff */
[----:B------:R-:W-:Y:S01]  /*d2e0*/  LOP3.LUT R2, R209, UR14, R160, 0x96, !PT ;  /* 0x0000000ed1027c12 */ /* 0x000fe2000f8e96a0 */
[----:B------:R2:W3:Y:S03]  /*d2f0*/  LDL.S16 R162, [R1+0x8] ;  /* 0x0000080001a27983 */ /* 0x0004e60000100600 */
[----:B------:R-:W-:Y:S01]  /*d300*/  SHF.R.U32.HI R144, RZ, 0x10, R2 ;  /* 0x00000010ff907819 */ /* 0x000fe20000011602 */
[----:B------:R2:W4:Y:S01]  /*d310*/  LDL.S16 R164, [R1+0x40] ;  /* 0x0000400001a47983 */ /* 0x0005220000100600 */
[----:B-1----:R-:W-:Y:S03]  /*d320*/  PRMT R133, R167, 0x7610, R133 ;  /* 0x00007610a7857816 */ /* 0x002fe60000000085 */
[----:B------:R1:W-:Y:S01]  /*d330*/  STG.E.U16 desc[UR30][R212.64+0x42], R135 ;  /* 0x00004287d4007986 */ /* 0x0003e2000c10151e */
[----:B------:R-:W-:Y:S05]  /*d340*/  @!P0 PRMT R0, R133, 0x5410, RZ ;  /* 0x0000541085008816 */ /* 0x000fea00000000ff */
[----:B------:R5:W-:Y:S01]  /*d350*/  STG.E.U16 desc[UR30][R210.64+0x50], R0 ;  /* 0x00005000d2007986 */ /* 0x000be2000c10151e */
[----:B-1----:R-:W-:Y:S04]  /*d360*/  LOP3.LUT R135, R208, 0xffff, RZ, 0xc0, !PT ;  /* 0x0000ffffd0877812 */ /* 0x002fe800078ec0ff */
[----:B------:R-:W-:Y:S02]  /*d370*/  SHF.R.U32.HI R135, RZ, 0x8, R135 ;  /* 0x00000008ff877819 */ /* 0x000fe40000011687 */
[----:B-----5:R-:W-:Y:S02]  /*d380*/  LOP3.LUT R0, R2, 0xff, RZ, 0xc0, !PT ;  /* 0x000000ff02007812 */ /* 0x020fe400078ec0ff */
[----:B------:R-:W-:Y:S02]  /*d390*/  PRMT R158, R158, 0x5410, R135 ;  /* 0x000054109e9e7816 */ /* 0x000fe40000000087 */
[----:B------:R-:W-:Y:S02]  /*d3a0*/  ISETP.LE.U32.AND P5, PT, R0, UR5, PT ;  /* 0x0000000500007c0c */ /* 0x000fe4000bfa3070 */
[----:B------:R-:W-:Y:S02]  /*d3b0*/  LOP3.LUT R0, R2, 0xffff, RZ, 0xc0, !PT ;  /* 0x0000ffff02007812 */ /* 0x000fe400078ec0ff */
[--C-:B------:R-:W-:Y:S02]  /*d3c0*/  HSET2.LE.AND R170, R158, R169.reuse, PT ;  /* 0x000000a99eaa7233 */ /* 0x100fe40003803000 */
[----:B------:R-:W-:Y:S04]  /*d3d0*/  SHF.R.U32.HI R0, RZ, 0x8, R0 ;  /* 0x00000008ff007819 */ /* 0x000fe80000011600 */
[----:B------:R-:W-:Y:S02]  /*d3e0*/  LOP3.LUT R133, R0, 0xffff, RZ, 0xc0, !PT ;  /* 0x0000ffff00857812 */ /* 0x000fe400078ec0ff */
[----:B------:R-:W-:Y:S02]  /*d3f0*/  LOP3.LUT R0, R209, UR14, R160, 0x96, !PT ;  /* 0x0000000ed1007c12 */ /* 0x000fe4000f8e96a0 */
[----:B------:R-:W-:Y:S02]  /*d400*/  ISETP.LE.U32.AND P3, PT, R133, UR5, PT ;  /* 0x0000000585007c0c */ /* 0x000fe4000bf63070 */
[----:B------:R-:W-:Y:S02]  /*d410*/  SHF.R.U32.HI R133, RZ, 0x10, R208 ;  /* 0x00000010ff857819 */ /* 0x000fe400000116d0 */
[----:B------:R-:W-:Y:S02]  /*d420*/  LOP3.LUT R145, R0, 0xff, RZ, 0xc0, !PT ;  /* 0x000000ff00917812 */ /* 0x000fe400078ec0ff */
[----:B------:R-:W-:Y:S02]  /*d430*/  LOP3.LUT R148, R133, 0xff, RZ, 0xc0, !PT ;  /* 0x000000ff85947812 */ /* 0x000fe400078ec0ff */
[----:B------:R-:W-:Y:S02]  /*d440*/  SHF.R.U32.HI R133, RZ, 0x18, R2 ;  /* 0x00000018ff857819 */ /* 0x000fe40000011602 */
[----:B------:R-:W-:Y:S02]  /*d450*/  PRMT R171, R148, 0x5410, R149 ;  /* 0x0000541094ab7816 */ /* 0x000fe40000000095 */
[----:B------:R-:W1:Y:S01]  /*d460*/  LDSM.16.MT88.4 R148, [R181+0x1f000] ;  /* 0x01f00000b594783b */ /* 0x000e620000004200 */
[----:B------:R-:W-:Y:S02]  /*d470*/  ISETP.LE.U32.AND P0, PT, R133, UR5, PT ;  /* 0x0000000585007c0c */ /* 0x000fe4000bf03070 */
[----:B------:R-:W-:Y:S02]  /*d480*/  LOP3.LUT R2, R0, 0xffff, RZ, 0xc0, !PT ;  /* 0x0000ffff00027812 */ /* 0x000fe400078ec0ff */
[----:B------:R-:W-:Y:S02]  /*d490*/  SHF.R.U32.HI R133, RZ, 0x10, R0 ;  /* 0x00000010ff857819 */ /* 0x000fe40000011600 */
[----:B------:R-:W-:Y:S02]  /*d4a0*/  SHF.R.U32.HI R2, RZ, 0x8, R2 ;  /* 0x00000008ff027819 */ /* 0x000fe40000011602 */
[----:B------:R-:W-:Y:S02]  /*d4b0*/  SHF.R.U32.HI R135, RZ, 0x18, R0 ;  /* 0x00000018ff877819 */ /* 0x000fe40000011600 */
[----:B------:R-:W-:Y:S02]  /*d4c0*/  LOP3.LUT R133, R133, 0xff, RZ, 0xc0, !PT ;  /* 0x000000ff85857812 */ /* 0x000fe400078ec0ff */
[----:B------:R-:W-:Y:S02]  /*d4d0*/  LOP3.LUT R0, R144, 0xff, RZ, 0xc0, !PT ;  /* 0x000000ff90007812 */ /* 0x000fe400078ec0ff */
[----:B------:R-:W-:Y:S02]  /*d4e0*/  PRMT R2, R145, 0x5410, R2 ;  /* 0x0000541091027816 */ /* 0x000fe40000000002 */
[----:B------:R-:W-:Y:S01]  /*d4f0*/  LDSM.16.MT88.4 R144, [R182+0x19800] ;  /* 0x01980000b690783b */ /* 0x000fe20000004200 */
[--C-:B------:R-:W-:Y:S02]  /*d500*/  PRMT R133, R133, 0x5410, R135.reuse ;  /* 0x0000541085857816 */ /* 0x100fe40000000087 */
[----:B------:R-:W-:Y:S02]  /*d510*/  PRMT R135, R176, 0x7632, R135 ;  /* 0x00007632b0877816 */ /* 0x000fe40000000087 */
[--C-:B------:R-:W-:Y:S02]  /*d520*/  HSET2.LE.AND R168, R2, R169.reuse, PT ;  /* 0x000000a902a87233 */ /* 0x100fe40003803000 */
[C---:B------:R-:W-:Y:S01]  /*d530*/  PRMT R2, R166.reuse, 0x7632, R2 ;  /* 0x00007632a6027816 */ /* 0x040fe20000000002 */
[----:B------:R-:W-:Y:S01]  /*d540*/  @!P0 HADD2 R249, -R135.H0_H0, -RZ.H0_H0 ;  /* 0xa00000ff87f98230 */ /* 0x000fe20000000900 */
[--C-:B------:R-:W-:Y:S02]  /*d550*/  HSET2.LE.AND R171, R171, R169.reuse, PT ;  /* 0x000000a9abab7233 */ /* 0x100fe40003803000 */
[----:B------:R-:W-:Y:S01]  /*d560*/  HSET2.LE.AND R169, R133, R169, PT ;  /* 0x000000a985a97233 */ /* 0x000fe20003803000 */
[----:B------:R-:W-:Y:S01]  /*d570*/  @!P3 HADD2 R252, -R2.H0_H0, -RZ.H0_H0 ;  /* 0xa00000ff02fcb230 */ /* 0x000fe20000000900 */
[----:B------:R-:W-:Y:S02]  /*d580*/  PRMT R133, R166, 0x7610, R133 ;  /* 0x00007610a6857816 */ /* 0x000fe40000000085 */
[----:B------:R-:W-:Y:S01]  /*d590*/  LOP3.LUT R171, R171, R177, RZ, 0xc0, !PT ;  /* 0x000000b1abab7212 */ /* 0x000fe200078ec0ff */
[C---:B-1----:R-:W-:Y:S06]  /*d5a0*/  HMMA.16816.F32 R124, R140.reuse, R148, R124 ;  /* 0x000000948c7c723c */ /* 0x042fec000000187c */
[----:B------:R-:W-:Y:S05]  /*d5b0*/  HMMA.16816.F32 R128, R140, R150, R128 ;  /* 0x000000968c80723c */ /* 0x000fea0000001880 */
[----:B------:R-:W-:Y:S02]  /*d5c0*/  PRMT R148, R176, 0x5410, R135 ;  /* 0x00005410b0947816 */ /* 0x000fe40000000087 */
[----:B------:R-:W-:Y:S04]  /*d5d0*/  @!P0 PRMT R135, R249, 0x5410, RZ ;  /* 0x00005410f9878816 */ /* 0x000fe800000000ff */
[----:B------:R-:W-:Y:S01]  /*d5e0*/  LOP3.LUT R169, R169, R148, RZ, 0xc0, !PT ;  /* 0x00000094a9a97212 */ /* 0x000fe200078ec0ff */
[----:B---3--:R-:W-:Y:S02]  /*d5f0*/  @!P6 HADD2 R162, -R156.H0_H0, -RZ.H0_H0 ;  /* 0xa00000ff9ca2e230 */ /* 0x008fe40000000900 */
[----:B----4-:R-:W-:Y:S03]  /*d600*/  @!P2 HADD2 R164, -R157.H0_H0, -RZ.H0_H0 ;  /* 0xa00000ff9da4a230 */ /* 0x010fe60000000900 */
[----:B------:R-:W-:Y:S01]  /*d610*/  @!P6 STL.S16 [R1+0x8], R162 ;  /* 0x000008a20100e387 */ /* 0x000fe20000100600 */
[----:B------:R-:W-:Y:S03]  /*d620*/  PRMT R160, R162, 0x7610, R160 ;  /* 0x00007610a2a07816 */ /* 0x000fe600000000a0 */
[----:B------:R-:W-:Y:S01]  /*d630*/  @!P2 STL.S16 [R1+0x40], R164 ;  /* 0x000040a40100a387 */ /* 0x000fe20000100600 */
[----:B------:R-:W-:Y:S02]  /*d640*/  @!P6 PRMT R156, R160, 0x5410, RZ ;  /* 0x00005410a09ce816 */ /* 0x000fe400000000ff */
[----:B------:R-:W-:Y:S01]  /*d650*/  PRMT R136, R164, 0x7610, R136 ;  /* 0x00007610a4887816 */ /* 0x000fe20000000088 */
[----:B------:R2:W3:Y:S01]  /*d660*/  LDL.S16 R218, [R1+0x4] ;  /* 0x0000040001da7983 */ /* 0x0004e20000100600 */
[----:B------:R-:W-:Y:S02]  /*d670*/  ISETP.LE.U32.AND P6, PT, R0, UR5, PT ;  /* 0x0000000500007c0c */ /* 0x000fe4000bfc3070 */
[----:B------:R-:W-:Y:S01]  /*d680*/  @!P2 PRMT R157, R136, 0x5410, RZ ;  /* 0x00005410889da816 */ /* 0x000fe200000000ff */
[----:B------:R2:W4:Y:S01]  /*d690*/  LDL.S16 R217, [R1] ;  /* 0x0000000001d97983 */ /* 0x0005220000100600 */
[----:B------:R-:W-:Y:S02]  /*d6a0*/  F2FP.F16.F32.PACK_AB R0, R216, R159 ;  /* 0x0000009fd800723e */ /* 0x000fe400000000ff */
[----:B------:R-:W-:Y:S01]  /*d6b0*/  PRMT R136, R133, 0x5410, R2 ;  /* 0x0000541085887816 */ /* 0x000fe20000000002 */
[----:B------:R-:W1:Y:S01]  /*d6c0*/  LDSM.16.MT88.4 R160, [R179+0x19800] ;  /* 0x01980000b3a0783b */ /* 0x000e620000004200 */
[----:B------:R-:W-:Y:S02]  /*d6d0*/  PRMT R134, R0, 0x7632, R134 ;  /* 0x0000763200867816 */ /* 0x000fe40000000086 */
[----:B------:R-:W-:Y:S02]  /*d6e0*/  LOP3.LUT R168, R168, R136, RZ, 0xc0, !PT ;  /* 0x00000088a8a87212 */ /* 0x000fe400078ec0ff */
[----:B------:R-:W-:Y:S01]  /*d6f0*/  PRMT R148, R0, 0x5410, R134 ;  /* 0x0000541000947816 */ /* 0x000fe20000000086 */
[----:B------:R-:W-:Y:S01]  /*d700*/  @!P6 HADD2 R250, -R176.H0_H0, -RZ.H0_H0 ;  /* 0xa00000ffb0fae230 */ /* 0x000fe20000000900 */
[----:B------:R-:W-:Y:S01]  /*d710*/  @!P3 PRMT R2, R252, 0x5410, RZ ;  /* 0x00005410fc02b816 */ /* 0x000fe200000000ff */
[----:B------:R-:W-:Y:S01]  /*d720*/  STG.E.U16 desc[UR30][R210.64+0x52], R156 ;  /* 0x0000529cd2007986 */ /* 0x000fe2000c10151e */
[----:B------:R-:W-:Y:S02]  /*d730*/  LOP3.LUT R170, R170, R148, RZ, 0xc0, !PT ;  /* 0x00000094aaaa7212 */ /* 0x000fe400078ec0ff */
[----:B------:R-:W-:Y:S01]  /*d740*/  @!P6 PRMT R176, R250, 0x5410, RZ ;  /* 0x00005410fab0e816 */ /* 0x000fe200000000ff */
[----:B------:R5:W-:Y:S04]  /*d750*/  STG.E.U16 desc[UR30][R212.64+0x50], R157 ;  /* 0x0000509dd4007986 */ /* 0x000be8000c10151e */
[----:B------:R-:W2:Y:S01]  /*d760*/  LDSM.16.MT88.4 R136, [R181+0x19800] ;  /* 0x01980000b588783b */ /* 0x000ea20000004200 */
[C---:B-1----:R-:W-:Y:S07]  /*d770*/  HMMA.16816.F32 R164, R168.reuse, R160, R4 ;  /* 0x000000a0a8a4723c */ /* 0x042fee0000001804 */
[----:B------:R-:W1:Y:S01]  /*d780*/  LDSM.16.MT88.4 R4, [R180+0x1b800] ;  /* 0x01b80000b404783b */ /* 0x000e620000004200 */
[C---:B------:R-:W-:Y:S07]  /*d790*/  HMMA.16816.F32 R160, R168.reuse, R162, R8 ;  /* 0x000000a2a8a0723c */ /* 0x040fee0000001808 */
[----:B------:R-:W1:Y:S01]  /*d7a0*/  LDSM.16.MT88.4 R8, [R182+0x1b800] ;  /* 0x01b80000b608783b */ /* 0x000e620000004200 */
[C---:B-----5:R-:W-:Y:S07]  /*d7b0*/  HMMA.16816.F32 R156, R168.reuse, R152, R12 ;  /* 0x00000098a89c723c */ /* 0x060fee000000180c */
[----:B------:R-:W5:Y:S01]  /*d7c0*/  LDSM.16.MT88.4 R12, [R181+0x1b800] ;  /* 0x01b80000b50c783b */ /* 0x000f620000004200 */
        /* <DEDUP_REMOVED lines=19> */
[C---:B------:R-:W-:Y:S06]  /*d900*/  HMMA.16816.F32 R68, R168.reuse, R16, R68 ;  /* 0x00000010a844723c */ /* 0x040fec0000001844 */
[C---:B------:R-:W-:Y:S01]  /*d910*/  HMMA.16816.F32 R72, R168.reuse, R18, R72 ;  /* 0x00000012a848723c */ /* 0x040fe20000001848 */
[----:B------:R-:W5:Y:S05]  /*d920*/  LDSM.16.MT88.4 R16, [R182+0x1f800] ;  /* 0x01f80000b610783b */ /* 0x000f6a0000004200 */
[C---:B------:R-:W-:Y:S06]  /*d930*/  HMMA.16816.F32 R76, R168.reuse, R20, R76 ;  /* 0x00000014a84c723c */ /* 0x040fec000000184c */
[C---:B------:R-:W-:Y:S05]  /*d940*/  HMMA.16816.F32 R80, R168.reuse, R22, R80 ;  /* 0x00000016a850723c */ /* 0x040fea0000001850 */
[----:B------:R-:W-:Y:S01]  /*d950*/  LOP3.LUT R21, R208, 0xffff, RZ, 0xc0, !PT ;  /* 0x0000ffffd0157812 */ /* 0x000fe200078ec0ff */
[C---:B--2---:R-:W-:Y:S05]  /*d960*/  HMMA.16816.F32 R84, R168.reuse, R24, R84 ;  /* 0x00000018a854723c */ /* 0x044fea0000001854 */
[--C-:B------:R-:W-:Y:S01]  /*d970*/  SHF.R.U32.HI R22, RZ, 0x18, R208.reuse ;  /* 0x00000018ff167819 */ /* 0x100fe200000116d0 */
[C---:B------:R-:W-:Y:S03]  /*d980*/  HMMA.16816.F32 R88, R168.reuse, R26, R88 ;  /* 0x0000001aa858723c */ /* 0x040fe60000001858 */
[----:B------:R-:W-:Y:S02]  /*d990*/  ISETP.LE.U32.AND P2, PT, R22, UR5, PT ;  /* 0x0000000516007c0c */ /* 0x000fe4000bf43070 */
[----:B------:R-:W-:Y:S01]  /*d9a0*/  SHF.R.U32.HI R20, RZ, 0x10, R208 ;  /* 0x00000010ff147819 */ /* 0x000fe200000116d0 */
[C---:B-1----:R-:W-:Y:S05]  /*d9b0*/  HMMA.16816.F32 R92, R168.reuse, R4, R92 ;  /* 0x00000004a85c723c */ /* 0x042fea000000185c */
[----:B------:R-:W-:Y:S01]  /*d9c0*/  LOP3.LUT R208, R208, 0xff, RZ, 0xc0, !PT ;  /* 0x000000ffd0d07812 */ /* 0x000fe200078ec0ff */
[C---:B------:R-:W-:Y:S01]  /*d9d0*/  HMMA.16816.F32 R96, R168.reuse, R6, R96 ;  /* 0x00000006a860723c */ /* 0x040fe20000001860 */
[----:B------:R-:W1:Y:S04]  /*d9e0*/  LDSM.16.MT88.4 R4, [R181+0x1f800] ;  /* 0x01f80000b504783b */ /* 0x000e680000004200 */
[----:B------:R-:W-:Y:S01]  /*d9f0*/  @!P2 HADD2 R248, -R177.H1_H1, -RZ.H0_H0 ;  /* 0xa00000ffb1f8a230 */ /* 0x000fe20000000d00 */
[C---:B------:R-:W-:Y:S05]  /*da00*/  HMMA.16816.F32 R100, R168.reuse, R8, R100 ;  /* 0x00000008a864723c */ /* 0x040fea0000001864 */
[----:B------:R-:W-:Y:S01]  /*da10*/  LOP3.LUT R20, R20, 0xff, RZ, 0xc0, !PT ;  /* 0x000000ff14147812 */ /* 0x000fe200078ec0ff */
[C---:B------:R-:W-:Y:S05]  /*da20*/  HMMA.16816.F32 R104, R168.reuse, R10, R104 ;  /* 0x0000000aa868723c */ /* 0x040fea0000001868 */
[----:B------:R-:W-:Y:S01]  /*da30*/  SHF.R.U32.HI R8, RZ, 0x8, R21 ;  /* 0x00000008ff087819 */ /* 0x000fe20000011615 */
[C---:B-----5:R-:W-:Y:S05]  /*da40*/  HMMA.16816.F32 R108, R168.reuse, R12, R108 ;  /* 0x0000000ca86c723c */ /* 0x060fea000000186c */
[----:B------:R-:W-:Y:S01]  /*da50*/  LOP3.LUT R8, R8, 0xffff, RZ, 0xc0, !PT ;  /* 0x0000ffff08087812 */ /* 0x000fe200078ec0ff */
[C---:B------:R-:W-:Y:S03]  /*da60*/  HMMA.16816.F32 R112, R168.reuse, R14, R112 ;  /* 0x0000000ea870723c */ /* 0x040fe60000001870 */
[----:B------:R-:W-:Y:S02]  /*da70*/  ISETP.LE.U32.AND P3, PT, R8, UR5, PT ;  /* 0x0000000508007c0c */ /* 0x000fe4000bf63070 */
[----:B------:R-:W-:Y:S01]  /*da80*/  @P2 PRMT R8, R177, 0x7632, R8 ;  /* 0x00007632b1082816 */ /* 0x000fe20000000008 */
[C---:B------:R-:W-:Y:S05]  /*da90*/  HMMA.16816.F32 R116, R168.reuse, R16, R116 ;  /* 0x00000010a874723c */ /* 0x040fea0000001874 */
[----:B------:R-:W-:Y:S01]  /*daa0*/  @!P2 PRMT R8, R248, 0x5410, RZ ;  /* 0x00005410f808a816 */ /* 0x000fe200000000ff */
[C---:B------:R-:W-:Y:S01]  /*dab0*/  HMMA.16816.F32 R120, R168.reuse, R18, R120 ;  /* 0x00000012a878723c */ /* 0x040fe20000001878 */
[----:B------:R-:W-:Y:S04]  /*dac0*/  ISETP.LT.AND P2, PT, RZ, UR9, PT ;  /* 0x00000009ff007c0c */ /* 0x000fe8000bf41270 */
[----:B------:R-:W-:Y:S01]  /*dad0*/  @!P3 HADD2 R246, -R134.H0_H0, -RZ.H0_H0 ;  /* 0xa00000ff86f6b230 */ /* 0x000fe20000000900 */
[C---:B-1----:R-:W-:Y:S05]  /*dae0*/  HMMA.16816.F32 R124, R168.reuse, R4, R124 ;  /* 0x00000004a87c723c */ /* 0x042fea000000187c */
[----:B------:R-:W-:Y:S01]  /*daf0*/  @!P3 PRMT R134, R246, 0x5410, RZ ;  /* 0x00005410f686b816 */ /* 0x000fe200000000ff */
[----:B------:R-:W-:Y:S05]  /*db00*/  HMMA.16816.F32 R128, R168, R6, R128 ;  /* 0x00000006a880723c */ /* 0x000fea0000001880 */
[----:B---3--:R-:W-:Y:S02]  /*db10*/  @!P4 HADD2 R218, -R185.H0_H0, -RZ.H0_H0 ;  /* 0xa00000ffb9dac230 */ /* 0x008fe40000000900 */
[----:B----4-:R-:W-:Y:S03]  /*db20*/  @!P5 HADD2 R217, -R133.H0_H0, -RZ.H0_H0 ;  /* 0xa00000ff85d9d230 */ /* 0x010fe60000000900 */
[----:B------:R-:W-:Y:S01]  /*db30*/  @!P4 STL.S16 [R1+0x4], R218 ;  /* 0x000004da0100c387 */ /* 0x000fe20000100600 */
[----:B------:R-:W-:Y:S03]  /*db40*/  PRMT R23, R218, 0x7610, R23 ;  /* 0x00007610da177816 */ /* 0x000fe60000000017 */
[----:B------:R-:W-:Y:S01]  /*db50*/  @!P5 STL.S16 [R1], R217 ;  /* 0x000000d90100d387 */ /* 0x000fe20000100600 */
[----:B------:R-:W-:Y:S02]  /*db60*/  PRMT R9, R217, 0x7610, R9 ;  /* 0x00007610d9097816 */ /* 0x000fe40000000009 */
[----:B------:R-:W-:Y:S02]  /*db70*/  @!P4 PRMT R185, R23, 0x5410, RZ ;  /* 0x0000541017b9c816 */ /* 0x000fe400000000ff */
[----:B------:R-:W-:Y:S02]  /*db80*/  @!P5 PRMT R133, R9, 0x5410, RZ ;  /* 0x000054100985d816 */ /* 0x000fe400000000ff */
[----:B------:R-:W-:Y:S01]  /*db90*/  ISETP.LE.U32.AND P5, PT, R208, UR5, PT ;  /* 0x00000005d0007c0c */ /* 0x000fe2000bfa3070 */
[----:B------:R-:W-:Y:S01]  /*dba0*/  STG.E.U16 desc[UR30][R212.64+0x52], R185 ;  /* 0x000052b9d4007986 */ /* 0x000fe2000c10151e */
[----:B------:R-:W-:Y:S03]  /*dbb0*/  ISETP.LE.U32.AND P4, PT, R20, UR5, PT ;  /* 0x0000000514007c0c */ /* 0x000fe6000bf83070 */
[----:B------:R1:W-:Y:S04]  /*dbc0*/  STG.E.U16 desc[UR30][R210.64+0x60], R133 ;  /* 0x00006085d2007986 */ /* 0x0003e8000c10151e */
[----:B------:R-:W-:Y:S04]  /*dbd0*/  STG.E.U16 desc[UR30][R210.64+0x62], R2 ;  /* 0x00006202d2007986 */ /* 0x000fe8000c10151e */
[----:B------:R-:W-:Y:S01]  /*dbe0*/  STG.E.U16 desc[UR30][R212.64+0x60], R176 ;  /* 0x000060b0d4007986 */ /* 0x000fe2000c10151e */
[----:B------:R-:W-:Y:S02]  /*dbf0*/  @!P5 HADD2 R247, -R0.H0_H0, -RZ.H0_H0 ;  /* 0xa00000ff00f7d230 */ /* 0x000fe40000000900 */
[----:B------:R-:W-:Y:S01]  /*dc00*/  @!P4 HADD2 R251, -R177.H0_H0, -RZ.H0_H0 ;  /* 0xa00000ffb1fbc230 */ /* 0x000fe20000000900 */
[----:B------:R-:W-:Y:S02]  /*dc10*/  STG.E.U16 desc[UR30][R212.64+0x62], R135 ;  /* 0x00006287d4007986 */ /* 0x000fe4000c10151e */
[----:B------:R-:W-:Y:S02]  /*dc20*/  @!P5 PRMT R0, R247, 0x5410, RZ ;  /* 0x00005410f700d816 */ /* 0x000fe400000000ff */
[----:B------:R-:W-:Y:S01]  /*dc30*/  STG.E.U16 desc[UR30][R210.64+0x72], R134 ;  /* 0x00007286d2007986 */ /* 0x000fe2000c10151e */
[----:B------:R-:W-:Y:S03]  /*dc40*/  @!P4 PRMT R177, R251, 0x5410, RZ ;  /* 0x00005410fbb1c816 */ /* 0x000fe600000000ff */
[----:B------:R2:W-:Y:S04]  /*dc50*/  STG.E.U16 desc[UR30][R210.64+0x70], R0 ;  /* 0x00007000d2007986 */ /* 0x0005e8000c10151e */
[----:B------:R3:W-:Y:S01]  /*dc60*/  STG.E.U16 desc[UR30][R212.64+0x70], R177 ;  /* 0x000070b1d4007986 */ /* 0x0007e2000c10151e */
[----:B-1----:R-:W-:Y:S03]  /*dc70*/  IMAD.MOV.U32 R133, RZ, RZ, R3 ;  /* 0x000000ffff857224 */ /* 0x002fe600078e0003 */
[----:B------:R3:W-:Y:S01]  /*dc80*/  STG.E.U16 desc[UR30][R212.64+0x72], R8 ;  /* 0x00007208d4007986 */ /* 0x0007e2000c10151e */
[----:B--2---:R-:W-:Y:S01]  /*dc90*/  IADD3 R210, P0, R210, -0x80, RZ ;  /* 0xffffff80d2d27810 */ /* 0x004fe20007f1e0ff */
[----:B------:R-:W-:Y:S03]  /*dca0*/  IMAD.MOV.U32 R0, RZ, RZ, R132 ;  /* 0x000000ffff007224 */ /* 0x000fe600078e0084 */
[----:B------:R-:W-:Y:S01]  /*dcb0*/  IADD3.X R211, R211, -0x1, RZ, P0, !PT ;  /* 0xffffffffd3d37810 */ /* 0x000fe200007fe4ff */
[----:B------:R-:W-:Y:S08]  /*dcc0*/  @P2 BRA `(.L_x_1798) ;  /* 0xffffffac00ec2947 */ /* 0x000ff0000383ffff */
.L_x_1797:
        /* <DEDUP_REMOVED lines=28> */
[----:B------:R-:W-:Y:S02]  /*de90*/  LEA R168, R7, R6, 0x9 ;  /* 0x0000000607a87211 */ /* 0x000fe400078e48ff */
[----:B------:R-:W-:-:S03]  /*dea0*/  R2P PR, R22, 0x6 ;  /* 0x0000000616007804 */ /* 0x000fc60000000000 */
[----:B------:R-:W2:Y:S01]  /*deb0*/  @P0 MUFU.RCP R4, R237 ;  /* 0x000000ed00040308 */ /* 0x000ea20000001000 */
        /* <DEDUP_REMOVED lines=139> */
[----:B------:R-:W-:-:S02]  /*e770*/  F2FP.F16.F32.PACK_AB R6, R6, R164 ;  /* 0x000000a40606723e */ /* 0x000fc400000000ff */
[----:B------:R-:W-:Y:S02]  /*e780*/  F2FP.F16.F32.PACK_AB R45, R45, R4 ;  /* 0x000000042d2d723e */ /* 0x000fe400000000ff */
[----:B------:R-:W-:Y:S01]  /*e790*/  LEA R0, R0, UR4, 0x1 ;  /* 0x0000000400007c11 */ /* 0x000fe2000f8e08ff */
[----:B------:R-:W-:Y:S01]  /*e7a0*/  @UP0 ULDC.64 UR4, c[0x0][0x298] ;  /* 0x0000a60000040ab9 */ /* 0x000fe20000000a00 */
[----:B------:R-:W-:Y:S01]  /*e7b0*/  MOV R4, 0x20 ;  /* 0x0000002000047802 */ /* 0x000fe20000000f00 */
[----:B------:R-:W-:Y:S01]  /*e7c0*/  @UP0 UIMAD.WIDE.U32 UR8, UR16, UR4, URZ ;  /* 0x00000004100802a5 */ /* 0x000fe2000f8e003f */
[----:B------:R-:W-:Y:S01]  /*e7d0*/  F2FP.F16.F32.PACK_AB R5, R5, R166 ;  /* 0x000000a60505723e */ /* 0x000fe200000000ff */
[----:B------:R1:W-:Y:S01]  /*e7e0*/  STS [R0], R6 ;  /* 0x0000000600007388 */ /* 0x0003e20000000800 */
[----:B------:R-:W-:Y:S01]  /*e7f0*/  SEL R4, R4, 0xffffffe0, !P1 ;  /* 0xffffffe004047807 */ /* 0x000fe20004800000 */
[----:B------:R-:W-:Y:S01]  /*e800*/  @UP0 UIMAD UR7, UR16, UR5, UR9 ;  /* 0x00000005100702a4 */ /* 0x000fe2000f8e0209 */
[----:B------:R-:W-:Y:S01]  /*e810*/  IADD3 R2, R0, -0x10, RZ ;  /* 0xfffffff000027810 */ /* 0x000fe20007ffe0ff */
[----:B------:R2:W-:Y:S01]  /*e820*/  STS [R0+0x400], R5 ;  /* 0x0004000500007388 */ /* 0x0005e20000000800 */
[----:B------:R-:W-:-:S02]  /*e830*/  F2FP.F16.F32.PACK_AB R7, R7, R160 ;  /* 0x000000a00707723e */ /* 0x000fc400000000ff */
[----:B------:R-:W-:Y:S02]  /*e840*/  F2FP.F16.F32.PACK_AB R9, R9, R162 ;  /* 0x000000a20909723e */ /* 0x000fe400000000ff */
[----:B------:R-:W-:Y:S02]  /*e850*/  @P4 IADD3 R2, R0, 0x10, RZ ;  /* 0x0000001000024810 */ /* 0x000fe40007ffe0ff */
[----:B------:R-:W-:Y:S02]  /*e860*/  F2FP.F16.F32.PACK_AB R8, R8, R156 ;  /* 0x0000009c0808723e */ /* 0x000fe400000000ff */
[----:B------:R-:W-:Y:S01]  /*e870*/  F2FP.F16.F32.PACK_AB R11, R11, R158 ;  /* 0x0000009e0b0b723e */ /* 0x000fe200000000ff */
[----:B------:R3:W-:Y:S01]  /*e880*/  STS [R2], R7 ;  /* 0x0000000702007388 */ /* 0x0007e20000000800 */
[----:B------:R-:W-:Y:S02]  /*e890*/  F2FP.F16.F32.PACK_AB R10, R10, R152 ;  /* 0x000000980a0a723e */ /* 0x000fe400000000ff */
[----:B------:R-:W-:Y:S01]  /*e8a0*/  F2FP.F16.F32.PACK_AB R13, R13, R154 ;  /* 0x0000009a0d0d723e */ /* 0x000fe200000000ff */
[----:B------:R4:W-:Y:S01]  /*e8b0*/  STS [R2+0x400], R9 ;  /* 0x0004000902007388 */ /* 0x0009e20000000800 */
[----:B------:R-:W-:-:S02]  /*e8c0*/  F2FP.F16.F32.PACK_AB R12, R12, R148 ;  /* 0x000000940c0c723e */ /* 0x000fc400000000ff */
[----:B------:R-:W-:Y:S02]  /*e8d0*/  F2FP.F16.F32.PACK_AB R15, R15, R150 ;  /* 0x000000960f0f723e */ /* 0x000fe400000000ff */
[----:B------:R-:W-:Y:S02]  /*e8e0*/  F2FP.F16.F32.PACK_AB R14, R14, R144 ;  /* 0x000000900e0e723e */ /* 0x000fe400000000ff */
[----:B-1----:R-:W-:Y:S02]  /*e8f0*/  MOV R6, 0x40 ;  /* 0x0000004000067802 */ /* 0x002fe40000000f00 */
[----:B------:R-:W-:Y:S02]  /*e900*/  F2FP.F16.F32.PACK_AB R20, R20, R146 ;  /* 0x000000921414723e */ /* 0x000fe400000000ff */
[----:B--2---:R-:W-:Y:S02]  /*e910*/  IADD3 R5, R0, R4, RZ ;  /* 0x0000000400057210 */ /* 0x004fe40007ffe0ff */
[----:B------:R-:W-:-:S02]  /*e920*/  SEL R6, R6, 0xffffffc0, !P2 ;  /* 0xffffffc006067807 */ /* 0x000fc40005000000 */
[----:B------:R-:W-:Y:S01]  /*e930*/  IADD3 R4, R4, R2, RZ ;  /* 0x0000000204047210 */ /* 0x000fe20007ffe0ff */
[----:B------:R1:W-:Y:S01]  /*e940*/  STS [R5], R8 ;  /* 0x0000000805007388 */ /* 0x0003e20000000800 */
[----:B------:R-:W-:Y:S02]  /*e950*/  F2FP.F16.F32.PACK_AB R19, R19, R140 ;  /* 0x0000008c1313723e */ /* 0x000fe400000000ff */
[----:B------:R-:W-:Y:S01]  /*e960*/  F2FP.F16.F32.PACK_AB R18, R18, R142 ;  /* 0x0000008e1212723e */ /* 0x000fe200000000ff */
[----:B------:R-:W-:Y:S01]  /*e970*/  STS [R5+0x400], R11 ;  /* 0x0004000b05007388 */ /* 0x000fe20000000800 */
[----:B---3--:R-:W-:Y:S02]  /*e980*/  IADD3 R7, R5, R6, RZ ;  /* 0x0000000605077210 */ /* 0x008fe40007ffe0ff */
[----:B------:R-:W-:Y:S01]  /*e990*/  F2FP.F16.F32.PACK_AB R17, R17, R136 ;  /* 0x000000881111723e */ /* 0x000fe200000000ff */
[----:B------:R-:W-:Y:S01]  /*e9a0*/  STS [R4], R10 ;  /* 0x0000000a04007388 */ /* 0x000fe20000000800 */
[----:B----4-:R-:W-:-:S02]  /*e9b0*/  IADD3 R9, R0, R6, RZ ;  /* 0x0000000600097210 */ /* 0x010fc40007ffe0ff */
[----:B------:R-:W-:Y:S01]  /*e9c0*/  F2FP.F16.F32.PACK_AB R16, R16, R138 ;  /* 0x0000008a1010723e */ /* 0x000fe200000000ff */
[----:B------:R-:W-:Y:S01]  /*e9d0*/  STS [R4+0x400], R13 ;  /* 0x0004000d04007388 */ /* 0x000fe20000000800 */
[----:B------:R-:W-:Y:S02]  /*e9e0*/  PLOP3.LUT P1, PT, PT, PT, UP0, 0x80, 0x0 ;  /* 0x000000000000781c */ /* 0x000fe40003f2f008 */
[----:B------:R-:W-:Y:S01]  /*e9f0*/  F2FP.F16.F32.PACK_AB R49, R49, R46 ;  /* 0x0000002e3131723e */ /* 0x000fe200000000ff */
[----:B------:R-:W-:Y:S01]  /*ea00*/  STS [R9], R12 ;  /* 0x0000000c09007388 */ /* 0x000fe20000000800 */
[----:B------:R-:W-:Y:S02]  /*ea10*/  F2FP.F16.F32.PACK_AB R54, R30, R135 ;  /* 0x000000871e36723e */ /* 0x000fe400000000ff */
[----:B------:R-:W-:Y:S01]  /*ea20*/  F2FP.F16.F32.PACK_AB R53, R53, R38 ;  /* 0x000000263535723e */ /* 0x000fe200000000ff */
[----:B------:R-:W-:Y:S01]  /*ea30*/  STS [R9+0x400], R15 ;  /* 0x0004000f09007388 */ /* 0x000fe20000000800 */
[----:B------:R-:W-:-:S02]  /*ea40*/  F2FP.F16.F32.PACK_AB R52, R28, R134 ;  /* 0x000000861c34723e */ /* 0x000fc400000000ff */
[----:B------:R-:W-:Y:S02]  /*ea50*/  F2FP.F16.F32.PACK_AB R50, R26, R133 ;  /* 0x000000851a32723e */ /* 0x000fe400000000ff */
[----:B-1----:R-:W-:Y:S02]  /*ea60*/  IADD3 R8, R6, R2, RZ ;  /* 0x0000000206087210 */ /* 0x002fe40007ffe0ff */
[----:B------:R-:W-:Y:S02]  /*ea70*/  IADD3 R6, R4, R6, RZ ;  /* 0x0000000604067210 */ /* 0x000fe40007ffe0ff */
[----:B------:R-:W-:Y:S01]  /*ea80*/  F2FP.F16.F32.PACK_AB R48, R48, R40 ;  /* 0x000000283030723e */ /* 0x000fe200000000ff */
[----:B------:R-:W-:Y:S01]  /*ea90*/  STS [R8], R14 ;  /* 0x0000000e08007388 */ /* 0x000fe20000000800 */
[----:B------:R-:W-:Y:S02]  /*eaa0*/  F2FP.F16.F32.PACK_AB R47, R47, R21 ;  /* 0x000000152f2f723e */ /* 0x000fe400000000ff */
[----:B------:R-:W-:Y:S01]  /*eab0*/  F2FP.F16.F32.PACK_AB R46, R24, R36 ;  /* 0x00000024182e723e */ /* 0x000fe200000000ff */
[----:B------:R1:W-:Y:S01]  /*eac0*/  STS [R8+0x400], R20 ;  /* 0x0004001408007388 */ /* 0x0003e20000000800 */
[----:B------:R-:W-:-:S02]  /*ead0*/  F2FP.F16.F32.PACK_AB R43, R43, R58 ;  /* 0x0000003a2b2b723e */ /* 0x000fc400000000ff */
[----:B------:R-:W-:Y:S01]  /*eae0*/  F2FP.F16.F32.PACK_AB R60, R60, R32 ;  /* 0x000000203c3c723e */ /* 0x000fe200000000ff */
[----:B------:R2:W-:Y:S01]  /*eaf0*/  STS [R7], R19 ;  /* 0x0000001307007388 */ /* 0x0005e20000000800 */
[----:B------:R-:W-:Y:S02]  /*eb00*/  F2FP.F16.F32.PACK_AB R44, R44, R34 ;  /* 0x000000222c2c723e */ /* 0x000fe400000000ff */
[----:B------:R-:W-:Y:S01]  /*eb10*/  F2FP.F16.F32.PACK_AB R59, R59, R62 ;  /* 0x0000003e3b3b723e */ /* 0x000fe200000000ff */
[----:B------:R2:W-:Y:S01]  /*eb20*/  STS [R7+0x400], R18 ;  /* 0x0004001207007388 */ /* 0x0005e20000000800 */
[----:B------:R-:W-:Y:S02]  /*eb30*/  F2FP.F16.F32.PACK_AB R58, R65, R64 ;  /* 0x00000040413a723e */ /* 0x000fe400000000ff */
[----:B------:R-:W-:Y:S01]  /*eb40*/  F2FP.F16.F32.PACK_AB R57, R57, R66 ;  /* 0x000000423939723e */ /* 0x000fe200000000ff */
[----:B------:R2:W-:Y:S01]  /*eb50*/  STS [R6], R17 ;  /* 0x0000001106007388 */ /* 0x0005e20000000800 */
        /* <DEDUP_REMOVED lines=23> */
[----:B-1----:R-:W-:Y:S01]  /*ecd0*/  F2FP.F16.F32.PACK_AB R20, R113, R112 ;  /* 0x000000707114723e */ /* 0x002fe200000000ff */
[----:B--2---:R-:W-:Y:S06]  /*ece0*/  @P1 BRA `(.L_x_1801) ;  /* 0x00000000001c1947 */ /* 0x004fec0003800000 */
[----:B------:R-:W1:Y:S01]  /*ecf0*/  S2UR UR7, SR_CTAID.Y ;  /* 0x00000000000779c3 */ /* 0x000e620000002600 */
[----:B------:R-:W-:Y:S01]  /*ed00*/  ULDC.64 UR4, c[0x0][0x290] ;  /* 0x0000a40000047ab9 */ /* 0x000fe20000000a00 */
[----:B-1----:R-:W-:Y:S02]  /*ed10*/  USHF.R.S32.HI UR6, URZ, 0x1f, UR7 ;  /* 0x0000001f3f067899 */ /* 0x002fe40008011407 */
[----:B------:R-:W-:Y:S02]  /*ed20*/  UIMAD.WIDE.U32 UR8, UR7, UR4, URZ ;  /* 0x00000004070872a5 */ /* 0x000fe4000f8e003f */
[----:B------:R-:W-:-:S04]  /*ed30*/  UIMAD UR6, UR6, UR4, URZ ;  /* 0x00000004060672a4 */ /* 0x000fc8000f8e023f */
[----:B------:R-:W-:-:S04]  /*ed40*/  UIMAD UR5, UR7, UR5, UR6 ;  /* 0x00000005070572a4 */ /* 0x000fc8000f8e0206 */
[----:B------:R-:W-:-:S12]  /*ed50*/  UIADD3 UR7, UR9, UR5, URZ ;  /* 0x0000000509077290 */ /* 0x000fd8000fffe03f */
.L_x_1801:
        /* <DEDUP_REMOVED lines=24> */
.L_x_1802:
        /* <DEDUP_REMOVED lines=44> */
[----:B------:R1:W-:Y:S04]  /*f1a0*/  STS [R5+0xc000], R22 ;  /* 0x00c0001605007388 */ /* 0x0003e80000000800 */
[----:B------:R-:W-:Y:S01]  /*f1b0*/  STS [R5+0xc400], R21 ;  /* 0x00c4001505007388 */ /* 0x000fe20000000800 */
[----:B--2---:R-:W2:Y:S03]  /*f1c0*/  @!P4 LDC R27, c[0x0][0x270] ;  /* 0x00009c00ff1bcb82 */ /* 0x004ea60000000800 */
[----:B------:R-:W-:Y:S04]  /*f1d0*/  STS [R4+0xc000], R20 ;  /* 0x00c0001404007388 */ /* 0x000fe80000000800 */
[----:B------:R-:W-:Y:S01]  /*f1e0*/  STS [R4+0xc400], R19 ;  /* 0x00c4001304007388 */ /* 0x000fe20000000800 */
[----:B---3--:R-:W-:-:S03]  /*f1f0*/  @P4 IMAD.MOV.U32 R0, RZ, RZ, 0x1 ;  /* 0x00000001ff004424 */ /* 0x008fc600078e00ff */
[----:B------:R3:W-:Y:S04]  /*f200*/  STS [R9+0xc000], R18 ;  /* 0x00c0001209007388 */ /* 0x0007e80000000800 */
[----:B------:R3:W-:Y:S01]  /*f210*/  STS [R9+0xc400], R17 ;  /* 0x00c4001109007388 */ /* 0x0007e20000000800 */
[----:B----4-:R-:W4:Y:S03]  /*f220*/  @P3 MUFU.LG2 R2, R236 ;  /* 0x000000ec00023308 */ /* 0x010f260000000c00 */
[----:B------:R4:W-:Y:S01]  /*f230*/  STS [R8+0xc000], R16 ;  /* 0x00c0001008007388 */ /* 0x0009e20000000800 */
[----:B-1----:R-:W1:Y:S03]  /*f240*/  @P4 LDC.64 R22, c[0x0][0x2c0] ;  /* 0x0000b000ff164b82 */ /* 0x002e660000000a00 */
[----:B------:R4:W-:Y:S01]  /*f250*/  STS [R8+0xc400], R13 ;  /* 0x00c4000d08007388 */ /* 0x0009e20000000800 */
[----:B--2---:R-:W-:-:S03]  /*f260*/  @!P4 IMAD R0, R10, R27, RZ ;  /* 0x0000001b0a00c224 */ /* 0x004fc600078e02ff */
[----:B------:R-:W-:Y:S04]  /*f270*/  STS [R7+0xc000], R12 ;  /* 0x00c0000c07007388 */ /* 0x000fe80000000800 */
[----:B------:R2:W-:Y:S04]  /*f280*/  STS [R7+0xc400], R11 ;  /* 0x00c4000b07007388 */ /* 0x0005e80000000800 */
[----:B------:R-:W-:Y:S01]  /*f290*/  STS [R6+0xc000], R34 ;  /* 0x00c0002206007388 */ /* 0x000fe20000000800 */
[----:B---3--:R-:W-:-:S03]  /*f2a0*/  LEA.HI R18, R171, R169, RZ, 0x3 ;  /* 0x000000a9ab127211 */ /* 0x008fc600078f18ff */
[----:B------:R3:W-:Y:S01]  /*f2b0*/  STS [R6+0xc400], R33 ;  /* 0x00c4002106007388 */ /* 0x0007e20000000800 */
[----:B------:R-:W-:Y:S01]  /*f2c0*/  SHF.R.S32.HI R5, RZ, 0x3, R18 ;  /* 0x00000003ff057819 */ /* 0x000fe20000011412 */
[----:B------:R-:W3:Y:S01]  /*f2d0*/  @P0 MUFU.LG2 R9, R237 ;  /* 0x000000ed00090308 */ /* 0x000ee20000000c00 */
[----:B------:R-:W-:Y:S01]  /*f2e0*/  BAR.SYNC.DEFER_BLOCKING 0x0 ;  /* 0x0000000000007b1d */ /* 0x000fe20000010000 */
[----:B-1----:R-:W-:Y:S01]  /*f2f0*/  @P4 IMAD R4, R23, R22, RZ ;  /* 0x0000001617044224 */ /* 0x002fe200078e02ff */
[----:B------:R-:W-:Y:S01]  /*f300*/  ISETP.GE.AND P2, PT, R5, UR6, PT ;  /* 0x0000000605007c0c */ /* 0x000fe2000bf46270 */
[----:B------:R-:W-:Y:S02]  /*f310*/  @!P4 IMAD.MOV.U32 R4, RZ, RZ, R10 ;  /* 0x000000ffff04c224 */ /* 0x000fe400078e000a */
[----:B----4-:R-:W-:Y:S01]  /*f320*/  @P3 FMUL.FTZ R5, R2, 0.69314718246459960938 ;  /* 0x3f31721802053820 */ /* 0x010fe20000410000 */
[----:B------:R-:W-:Y:S02]  /*f330*/  IMAD.MOV.U32 R16, RZ, RZ, 0x7f800000 ;  /* 0x7f800000ff107424 */ /* 0x000fe400078e00ff */
[----:B------:R-:W1:Y:S01]  /*f340*/  @P4 LDC R8, c[0x0][0x2c0] ;  /* 0x0000b000ff084b82 */ /* 0x000e620000000800 */
[----:B------:R-:W-:Y:S01]  /*f350*/  IMAD.MOV.U32 R13, RZ, RZ, 0x7f800000 ;  /* 0x7f800000ff0d7424 */ /* 0x000fe200078e00ff */
[----:B------:R-:W4:Y:S01]  /*f360*/  S2R R24, SR_CTAID.Y ;  /* 0x0000000000187919 */ /* 0x000f220000002600 */
[----:B------:R-:W1:Y:S01]  /*f370*/  S2R R19, SR_CTAID.Z ;  /* 0x0000000000137919 */ /* 0x000e620000002700 */
[----:B--2---:R-:W-:-:S04]  /*f380*/  LEA.HI.SX32 R11, R18, 0x40, 0x1d ;  /* 0x00000040120b7811 */ /* 0x004fc800078feaff */
[----:B------:R-:W2:Y:S01]  /*f390*/  @P3 LDC R7, c[0x0][0x2e8] ;  /* 0x0000ba00ff073b82 */ /* 0x000ea20000000800 */
[----:B------:R-:W1:Y:S01]  /*f3a0*/  S2R R20, SR_TID.X ;  /* 0x0000000000147919 */ /* 0x000e620000002100 */
[----:B------:R-:W-:Y:S02]  /*f3b0*/  ISETP.GE.AND P6, PT, R11, UR6, PT ;  /* 0x000000060b007c0c */ /* 0x000fe4000bfc6270 */
[----:B---3--:R-:W-:-:S04]  /*f3c0*/  LEA.HI.SX32 R6, R18, 0x20, 0x1d ;  /* 0x0000002012067811 */ /* 0x008fc800078feaff */
[----:B------:R-:W3:Y:S01]  /*f3d0*/  @P0 LDC R10, c[0x0][0x2e8] ;  /* 0x0000ba00ff0a0b82 */ /* 0x000ee20000000800 */
[----:B------:R1:W1:Y:S01]  /*f3e0*/  LDS.128 R32, [R207+0x3000] ;  /* 0x00300000cf207984 */ /* 0x0002620000000c00 */
[----:B------:R-:W-:Y:S02]  /*f3f0*/  ISETP.GE.AND P1, PT, R6, UR6, PT ;  /* 0x0000000606007c0c */ /* 0x000fe4000bf26270 */
[----:B------:R-:W-:Y:S01]  /*f400*/  LOP3.LUT R6, R170, 0xffffffe0, RZ, 0xc0, !PT ;  /* 0xffffffe0aa067812 */ /* 0x000fe200078ec0ff */
[----:B------:R-:W-:-:S04]  /*f410*/  @!P4 IMAD.MOV.U32 R8, RZ, RZ, 0x1 ;  /* 0x00000001ff08c424 */ /* 0x000fc800078e00ff */
[----:B------:R-:W-:-:S05]  /*f420*/  IMAD.IADD R6, R169, 0x1, -R6 ;  /* 0x00000001a9067824 */ /* 0x000fca00078e0a06 */
[----:B------:R-:W-:Y:S01]  /*f430*/  LOP3.LUT P4, RZ, R6, 0x3, RZ, 0xc0, !PT ;  /* 0x0000000306ff7812 */ /* 0x000fe2000788c0ff */
[----:B--2---:R-:W-:Y:S01]  /*f440*/  @P3 FFMA.FTZ R16, R132, R7, R5 ;  /* 0x0000000784103223 */ /* 0x004fe20000010005 */
[----:B------:R-:W-:Y:S01]  /*f450*/  @P0 FMUL.FTZ R6, R9, 0.69314718246459960938 ;  /* 0x3f31721809060820 */ /* 0x000fe20000410000 */
[----:B----4-:R-:W-:-:S05]  /*f460*/  IMAD R0, R24, R0, RZ ;  /* 0x0000000018007224 */ /* 0x010fca00078e02ff */
[----:B------:R-:W-:Y:S01]  /*f470*/  SEL R2, R0, RZ, !P5 ;  /* 0x000000ff00027207 */ /* 0x000fe20006800000 */
[----:B-1----:R-:W-:Y:S02]  /*f480*/  IMAD R0, R8, UR4, RZ ;  /* 0x0000000408007c24 */ /* 0x002fe4000f8e02ff */
[----:B---3--:R-:W-:Y:S01]  /*f490*/  @P0 FFMA.FTZ R13, R3, R10, R6 ;  /* 0x0000000a030d0223 */ /* 0x008fe20000010006 */
[----:B------:R-:W-:Y:S01]  /*f4a0*/  SHF.R.S32.HI R17, RZ, 0x1f, R20 ;  /* 0x0000001fff117819 */ /* 0x000fe20000011414 */
[----:B------:R-:W-:Y:S01]  /*f4b0*/  IMAD R2, R19, R4, R2 ;  /* 0x0000000413027224 */ /* 0x000fe200078e0202 */
[----:B------:R-:W-:Y:S01]  /*f4c0*/  LOP3.LUT R4, R18, 0xfffffff8, RZ, 0xc0, !PT ;  /* 0xfffffff812047812 */ /* 0x000fe200078ec0ff */
[----:B------:R-:W-:Y:S01]  /*f4d0*/  IMAD.SHL.U32 R0, R0, 0x80, RZ ;  /* 0x0000008000007824 */ /* 0x000fe200078e00ff */
[----:B------:R-:W-:-:S04]  /*f4e0*/  LEA.HI R17, R17, R20, RZ, 0x3 ;  /* 0x0000001411117211 */ /* 0x000fc800078f18ff */
        /* <DEDUP_REMOVED lines=38> */
.L_x_1804:
[----:B------:R-:W-:Y:S05]  /*f750*/  BSYNC B0 ;  /* 0x0000000000007941 */ /* 0x000fea0003800000 */
.L_x_1803:
[----:B------:R2:W5:Y:S04]  /*f760*/  LDL R30, [R1+0x84] ;  /* 0x00008400011e7983 */ /* 0x0005680000100800 */
[----:B------:R2:W5:Y:S04]  /*f770*/  LDL R31, [R1+0x7c] ;  /* 0x00007c00011f7983 */ /* 0x0005680000100800 */
[----:B------:R2:W5:Y:S01]  /*f780*/  LDL R36, [R1+0x80] ;  /* 0x0000800001247983 */ /* 0x0005620000100800 */
[----:B------:R-:W-:Y:S01]  /*f790*/  IMAD.SHL.U32 R28, R14, 0x8, RZ ;  /* 0x000000080e1c7824 */ /* 0x000fe200078e00ff */
[----:B-1----:R-:W-:Y:S01]  /*f7a0*/  SHF.R.S32.HI R2, RZ, 0x3, R17 ;  /* 0x00000003ff027819 */ /* 0x002fe20000011411 */
[----:B------:R-:W-:Y:S01]  /*f7b0*/  ULDC.64 UR4, c[0x0][0x2a0] ;  /* 0x0000a80000047ab9 */ /* 0x000fe20000000a00 */
[----:B------:R-:W-:Y:S01]  /*f7c0*/  SHF.R.S32.HI R8, RZ, 0x1f, R19 ;  /* 0x0000001fff087819 */ /* 0x000fe20000011413 */
[----:B------:R-:W-:Y:S01]  /*f7d0*/  IMAD.U32 R0, RZ, RZ, UR17 ;  /* 0x00000011ff007e24 */ /* 0x000fe2000f8e00ff */
[----:B------:R-:W-:Y:S01]  /*f7e0*/  IADD3 R6, P0, R28, UR8, RZ ;  /* 0x000000081c067c10 */ /* 0x000fe2000ff1e0ff */
[----:B------:R2:W1:Y:S01]  /*f7f0*/  LDS.128 R24, [R207] ;  /* 0x00000000cf187984 */ /* 0x0004620000000c00 */
[----:B------:R-:W-:Y:S01]  /*f800*/  LEA.HI.SX32 R4, R18, 0x60, 0x1d ;  /* 0x0000006012047811 */ /* 0x000fe200078feaff */
[----:B------:R-:W-:Y:S01]  /*f810*/  IMAD R8, R8, UR4, RZ ;  /* 0x0000000408087c24 */ /* 0x000fe2000f8e02ff */
[--C-:B------:R-:W-:Y:S01]  /*f820*/  SHF.R.S32.HI R3, RZ, 0x1f, R2.reuse ;  /* 0x0000001fff037819 */ /* 0x100fe20000011402 */
[----:B------:R2:W3:Y:S01]  /*f830*/  LDS.128 R20, [R207+0x4000] ;  /* 0x00400000cf147984 */ /* 0x0004e20000000c00 */
[----:B------:R-:W-:Y:S01]  /*f840*/  LEA.HI.X.SX32 R7, R28, UR7, 0x1, P0 ;  /* 0x000000071c077c11 */ /* 0x000fe200080f0eff */
[----:B------:R-:W-:Y:S01]  /*f850*/  BSSY B0, `(.L_x_1805) ;  /* 0x000001b000007945 */ /* 0x000fe20003800000 */
[----:B------:R-:W-:Y:S01]  /*f860*/  ISETP.GE.AND P5, PT, R4, UR6, PT ;  /* 0x0000000604007c0c */ /* 0x000fe2000bfa6270 */
[----:B------:R-:W-:Y:S01]  /*f870*/  IMAD.WIDE R4, R0, 0x80, R2 ;  /* 0x0000008000047825 */ /* 0x000fe200078e0202 */
[----:B------:R2:W4:Y:S03]  /*f880*/  LDS.128 R12, [R207+0xc000] ;  /* 0x00c00000cf0c7984 */ /* 0x0005260000000c00 */
[----:B------:R-:W-:-:S02]  /*f890*/  IMAD R0, R19, UR5, R8 ;  /* 0x0000000513007c24 */ /* 0x000fc4000f8e0208 */
        /* <DEDUP_REMOVED lines=22> */
.L_x_1806:
[----:B------:R-:W-:Y:S05]  /*fa00*/  BSYNC B0 ;  /* 0x0000000000007941 */ /* 0x000fea0003800000 */
.L_x_1805:
        /* <DEDUP_REMOVED lines=27> */
.L_x_1808:
[----:B------:R-:W-:Y:S05]  /*fbc0*/  BSYNC B0 ;  /* 0x0000000000007941 */ /* 0x000fea0003800000 */
.L_x_1807:
        /* <DEDUP_REMOVED lines=27> */
.L_x_1810:
[----:B------:R-:W-:Y:S05]  /*fd80*/  BSYNC B0 ;  /* 0x0000000000007941 */ /* 0x000fea0003800000 */
.L_x_1809:
        /* <DEDUP_REMOVED lines=27> */
.L_x_1775:
        /* <DEDUP_REMOVED lines=43> */
.L_x_1811:
        /* <DEDUP_REMOVED lines=47> */
.L_x_1813:
[----:B------:R-:W-:Y:S05]  /*104e0*/  BSYNC B0 ;  /* 0x0000000000007941 */ /* 0x000fea0003800000 */
.L_x_1812:
        /* <DEDUP_REMOVED lines=25> */
.L_x_1815:
[----:B------:R-:W-:Y:S05]  /*10680*/  BSYNC B0 ;  /* 0x0000000000007941 */ /* 0x000fea0003800000 */
.L_x_1814:
        /* <DEDUP_REMOVED lines=24> */
.L_x_1817:
[----:B------:R-:W-:Y:S05]  /*10810*/  BSYNC B0 ;  /* 0x0000000000007941 */ /* 0x000fea0003800000 */
.L_x_1816:
        /* <DEDUP_REMOVED lines=27> */
.L_x_1819:
[----:B------:R-:W-:Y:S05]  /*109d0*/  BSYNC B0 ;  /* 0x0000000000007941 */ /* 0x000fea0003800000 */
.L_x_1818:
        /* <DEDUP_REMOVED lines=10> */
.L_x_1821:
[----:B------:R-:W-:Y:S05]  /*10a80*/  BSYNC B0 ;  /* 0x0000000000007941 */ /* 0x000fea0003800000 */
.L_x_1820:
        /* <DEDUP_REMOVED lines=10> */
.L_x_1823:
[----:B------:R-:W-:Y:S05]  /*10b30*/  BSYNC B0 ;  /* 0x0000000000007941 */ /* 0x000fea0003800000 */
.L_x_1822:
        /* <DEDUP_REMOVED lines=10> */
.L_x_1825:
[----:B------:R-:W-:Y:S05]  /*10be0*/  BSYNC B0 ;  /* 0x0000000000007941 */ /* 0x000fea0003800000 */
.L_x_1824:
        /* <DEDUP_REMOVED lines=10> */
.L_x_1826:
        /* <DEDUP_REMOVED lines=15> */
.L_x_2420:


//--------------------- .text._ZN5flash16flash_fwd_kernelI23Flash_fwd_kernel_traitsILi256ELi128ELi64ELi8ELb0ELb0EN7cutlass6half_tE19Flash_kernel_traitsILi256ELi128ELi64ELi8ES3_EELb0ELb0ELb0ELb0ELb0ELb0ELb1ELb0EEEvNS_16Flash_fwd_paramsE --------------------------
	.section	.text._ZN5flash16flash_fwd_kernelI23Flash_fwd_kernel_traitsILi256ELi128ELi64ELi8ELb0ELb0EN7cutlass6half_tE19Flash_kernel_traitsILi256ELi128ELi64ELi8ES3_EELb0ELb0ELb0ELb0ELb0ELb0ELb1ELb0EEEvNS_16Flash_fwd_paramsE,"ax",@progbits
	.align	128
        .global         _ZN5flash16flash_fwd_kernelI23Flash_fwd_kernel_traitsILi256ELi128ELi64ELi8ELb0ELb0EN7cutlass6half_tE19Flash_kernel_traitsILi256ELi128ELi64ELi8ES3_EELb0ELb0ELb0ELb0ELb0ELb0ELb1ELb0EEEvNS_16Flash_fwd_paramsE
        .type           _ZN5flash16flash_fwd_kernelI23Flash_fwd_kernel_traitsILi256ELi128ELi64ELi8ELb0ELb0EN7cutlass6half_tE19Flash_kernel_traitsILi256ELi128ELi64ELi8ES3_EELb0ELb0ELb0ELb0ELb0ELb0ELb1ELb0EEEvNS_16Flash_fwd_paramsE,@function
        .size           _ZN5flash16flash_fwd_kernelI23Flash_fwd_kernel_traitsILi256ELi128ELi64ELi8ELb0ELb0EN7cutlass6half_tE19Flash_kernel_traitsILi256ELi128ELi64ELi8ES3_EELb0ELb0ELb0ELb0ELb0ELb0ELb1ELb0EEEvNS_16Flash_fwd_paramsE,(.L_x_2421 - _ZN5flash16flash_fwd_kernelI23Flash_fwd_kernel_traitsILi256ELi128ELi64ELi8ELb0ELb0EN7cutlass6half_tE19Flash_kernel_traitsILi256ELi128ELi64ELi8ES3_EELb0ELb0ELb0ELb0ELb0ELb0ELb1ELb0EEEvNS_16Flash_fwd_paramsE)
        .other          _ZN5flash16flash_fwd_kernelI23Flash_fwd_kernel_traitsILi256ELi128ELi64ELi8ELb0ELb0EN7cutlass6half_tE19Flash_kernel_traitsILi256ELi128ELi64ELi8ES3_EELb0ELb0ELb0ELb0ELb0ELb0ELb1ELb0EEEvNS_16Flash_fwd_paramsE,@"STO_CUDA_ENTRY STV_DEFAULT"
_ZN5flash16flash_fwd_kernelI23Flash_fwd_kernel_traitsILi256ELi128ELi64ELi8ELb0ELb0EN7cutlass6half_tE19Flash_kernel_traitsILi256ELi128ELi64ELi8ES3_EELb0ELb0ELb0ELb0ELb0ELb0ELb1ELb0EEEvNS_16Flash_fwd_paramsE:
.text._ZN5flash16flash_fwd_kernelI23Flash_fwd_kernel_traitsILi256ELi128ELi64ELi8ELb0ELb0EN7cutlass6half_tE19Flash_kernel_traitsILi256ELi128ELi64ELi8ES3_EELb0ELb0ELb0ELb0ELb0ELb0ELb1ELb0EEEvNS_16Flash_fwd_paramsE:
        /* <DEDUP_REMOVED lines=9> */
[----:B------:R-:W-:Y:S02]  /*0090*/  ULDC.U8 UR6, c[0x0][0x3c2] ;  /* 0x0000f08000067ab9 */ /* 0x000fe40000000000 */
[----:B------:R-:W-:Y:S01]  /*00a0*/  ULDC.64 UR8, c[0x0][0x2f0] ;  /* 0x0000bc0000087ab9 */ /* 0x000fe20000000a00 */
[----:B------:R-:W-:Y:S01]  /*00b0*/  PLOP3.LUT P0, PT, PT, PT, UP1, 0x80, 0x0 ;  /* 0x000000000000781c */ /* 0x000fe20003f0f018 */
[----:B------:R-:W-:Y:S01]  /*00c0*/  ULDC.64 UR4, c[0x0][0x2f8] ;  /* 0x0000be0000047ab9 */ /* 0x000fe20000000a00 */
[----:B------:R-:W-:Y:S01]  /*00d0*/  PLOP3.LUT P2, PT, PT, PT, UP2, 0x80, 0x0 ;  /* 0x000000000000781c */ /* 0x000fe20003f4f028 */
[----:B------:R-:W-:Y:S02]  /*00e0*/  UISETP.NE.AND UP3, UPT, UR6, URZ, UPT ;  /* 0x0000003f0600728c */ /* 0x000fe4000bf65270 */
[----:B------:R-:W-:Y:S01]  /*00f0*/  @UP1 ULDC.64 UR10, c[0x0][0x300] ;  /* 0x0000c000000a1ab9 */ /* 0x000fe20000000a00 */
[----:B------:R-:W-:Y:S01]  /*0100*/  UISETP.EQ.U32.AND UP0, UPT, UR4, URZ, UPT ;  /* 0x0000003f0400728c */ /* 0x000fe2000bf02070 */
[----:B------:R-:W-:-:S03]  /*0110*/  ULDC.64 UR26, c[0x0][0x208] ;  /* 0x00008200001a7ab9 */ /* 0x000fc60000000a00 */
[----:B------:R-:W-:Y:S02]  /*0120*/  UISETP.EQ.OR.EX UP0, UPT, UR5, URZ, !UP3, UP0 ;  /* 0x0000003f0500728c */ /* 0x000fe4000df02700 */
[----:B--2---:R-:W-:Y:S02]  /*0130*/  UIMAD.WIDE UR8, UR7, 0x4, UR8 ;  /* 0x00000004070878a5 */ /* 0x004fe4000f8e0208 */
        /* <DEDUP_REMOVED lines=36> */
.L_x_1827:
[----:B------:R-:W-:-:S05]  /*0380*/  ULDC UR8, c[0x0][0x2c8] ;  /* 0x0000b20000087ab9 */ /* 0x000fca0000000800 */
.L_x_1828:
        /* <DEDUP_REMOVED lines=60> */
.L_x_1830:
[----:B------:R-:W-:Y:S01]  /*0750*/  ULDC UR4, c[0x0][0x278] ;  /* 0x00009e0000047ab9 */ /* 0x000fe20000000800 */
[----:B------:R-:W1:Y:S01]  /*0760*/  S2R R2, SR_CTAID.Z ;  /* 0x0000000000027919 */ /* 0x000e620000002700 */
[----:B------:R-:W-:Y:S01]  /*0770*/  IMAD.U32 R0, RZ, RZ, UR4 ;  /* 0x00000004ff007e24 */ /* 0x000fe2000f8e00ff */
[----:B------:R-:W-:Y:S01]  /*0780*/  SHF.R.S32.HI R13, RZ, 0x1f, R4 ;  /* 0x0000001fff0d7819 */ /* 0x000fe20000011404 */
[----:B------:R-:W-:-:S03]  /*0790*/  IMAD.U32 R25, RZ, RZ, UR17 ;  /* 0x00000011ff197e24 */ /* 0x000fc6000f8e00ff */
[----:B------:R-:W-:Y:S02]  /*07a0*/  IABS R0, R0 ;  /* 0x0000000000007213 */ /* 0x000fe40000000000 */
[----:B------:R-:W-:Y:S02]  /*07b0*/  LEA.HI R5, R13, R4, RZ, 0x3 ;  /* 0x000000040d057211 */ /* 0x000fe400078f18ff */
[----:B------:R-:W-:Y:S02]  /*07c0*/  R2UR UR11, R0 ;  /* 0x00000000000b72ca */ /* 0x000fe400000e0000 */
[----:B------:R-:W-:Y:S02]  /*07d0*/  SHF.R.S32.HI R166, RZ, 0x3, R5 ;  /* 0x00000003ffa67819 */ /* 0x000fe40000011405 */
[----:B------:R-:W-:Y:S02]  /*07e0*/  LOP3.LUT R5, R5, 0xfffffff8, RZ, 0xc0, !PT ;  /* 0xfffffff805057812 */ /* 0x000fe400078ec0ff */
[----:B------:R-:W-:Y:S01]  /*07f0*/  SHF.R.S32.HI R167, RZ, 0x1f, R166 ;  /* 0x0000001fffa77819 */ /* 0x000fe200000114a6 */
[----:B------:R-:W-:-:S02]  /*0800*/  IMAD.SHL.U32 R9, R166, 0x40, RZ ;  /* 0x00000040a6097824 */ /* 0x000fc400078e00ff */
[----:B------:R-:W-:Y:S02]  /*0810*/  IMAD.IADD R5, R4, 0x1, -R5 ;  /* 0x0000000104057824 */ /* 0x000fe400078e0a05 */
[----:B------:R-:W-:Y:S01]  /*0820*/  IMAD.WIDE R24, R25, 0x80, R166 ;  /* 0x0000008019187825 */ /* 0x000fe200078e02a6 */
[----:B------:R-:W-:Y:S01]  /*0830*/  LOP3.LUT R9, R9, 0x1c0, RZ, 0xc0, !PT ;  /* 0x000001c009097812 */ /* 0x000fe200078ec0ff */
[----:B------:R-:W2:Y:S02]  /*0840*/  I2F.RP R3, UR11 ;  /* 0x0000000b00037d06 */ /* 0x000ea40008209400 */
[----:B------:R-:W-:Y:S01]  /*0850*/  IMAD.SHL.U32 R170, R5, 0x8, RZ ;  /* 0x0000000805aa7824 */ /* 0x000fe200078e00ff */
[----:B------:R-:W-:-:S04]  /*0860*/  SHF.R.U32.HI R242, RZ, 0x3, R9 ;  /* 0x00000003fff27819 */ /* 0x000fc80000011609 */
[--C-:B------:R-:W-:Y:S02]  /*0870*/  LOP3.LUT R7, R9, 0x38, R170.reuse, 0xf8, !PT ;  /* 0x0000003809077812 */ /* 0x100fe400078ef8aa */
[----:B-1----:R-:W-:Y:S02]  /*0880*/  IABS R2, R2 ;  /* 0x0000000200027213 */ /* 0x002fe40000000000 */
[----:B------:R-:W-:Y:S02]  /*0890*/  LOP3.LUT R242, R7, R242, RZ, 0x3c, !PT ;  /* 0x000000f207f27212 */ /* 0x000fe400078e3cff */
[----:B------:R-:W-:Y:S01]  /*08a0*/  R2UR UR5, R2 ;  /* 0x00000000020572ca */ /* 0x000fe200000e0000 */
[----:B--2---:R-:W1:Y:S01]  /*08b0*/  MUFU.RCP R0, R3 ;  /* 0x0000000300007308 */ /* 0x004e620000001000 */
[----:B------:R-:W-:Y:S02]  /*08c0*/  LEA.HI R7, R13, R4, RZ, 0x6 ;  /* 0x000000040d077211 */ /* 0x000fe400078f30ff */
[----:B------:R-:W-:-:S03]  /*08d0*/  SHF.R.S32.HI R171, RZ, 0x1f, R170 ;  /* 0x0000001fffab7819 */ /* 0x000fc600000114aa */
[----:B------:R-:W-:Y:S02]  /*08e0*/  IMAD.SHL.U32 R7, R7, 0x8, RZ ;  /* 0x0000000807077824 */ /* 0x000fe400078e00ff */
[----:B-1----:R-:W-:Y:S01]  /*08f0*/  VIADD R0, R0, 0xffffffe ;  /* 0x0ffffffe00007836 */ /* 0x002fe20000000000 */
[----:B------:R-:W-:-:S05]  /*0900*/  LEA.HI R3, R13, R4, RZ, 0x4 ;  /* 0x000000040d037211 */ /* 0x000fca00078f20ff */
        /* <DEDUP_REMOVED lines=10> */
[----:B------:R-:W-:Y:S01]  /*09b0*/  SHF.R.S32.HI R0, RZ, 0x1f, R3 ;  /* 0x0000001fff007819 */ /* 0x000fe20000011403 */
[----:B------:R-:W-:Y:S02]  /*09c0*/  UMOV UR14, URZ ;  /* 0x0000003f000e7c82 */ /* 0x000fe40008000000 */
[----:B------:R-:W-:Y:S01]  /*09d0*/  UIMAD.WIDE.U32 UR14, UR15, UR19, UR14 ;  /* 0x000000130f0e72a5 */ /* 0x000fe2000f8e000e */
[----:B------:R-:W-:-:S03]  /*09e0*/  LEA.HI R0, R0, R3, RZ, 0x3 ;  /* 0x0000000300007211 */ /* 0x000fc600078f18ff */
[----:B------:R-:W-:Y:S01]  /*09f0*/  UIMAD.WIDE.U32 UR14, UR15, UR5, URZ ;  /* 0x000000050f0e72a5 */ /* 0x000fe2000f8e003f */
[----:B------:R-:W-:-:S05]  /*0a00*/  LOP3.LUT R2, R0, 0xfffffff8, RZ, 0xc0, !PT ;  /* 0xfffffff800027812 */ /* 0x000fca00078ec0ff */
[----:B------:R-:W-:Y:S01]  /*0a10*/  IMAD.IADD R2, R3, 0x1, -R2 ;  /* 0x0000000103027824 */ /* 0x000fe200078e0a02 */
[----:B------:R-:W-:Y:S01]  /*0a20*/  UMOV UR19, UR15 ;  /* 0x0000000f00137c82 */ /* 0x000fe20008000000 */
[----:B------:R-:W-:Y:S01]  /*0a30*/  USHF.R.S32.HI UR15, URZ, 0x1f, UR9 ;  /* 0x0000001f3f0f7899 */ /* 0x000fe20008011409 */
[----:B------:R-:W-:Y:S01]  /*0a40*/  VIADD R3, R166, 0x40 ;  /* 0x00000040a6037836 */ /* 0x000fe20000000000 */
        /* <DEDUP_REMOVED lines=33> */
.L_x_1831:
        /* <DEDUP_REMOVED lines=10> */
[----:B------:R-:W-:Y:S01]  /*0d00*/  ISETP.GE.AND P5, PT, R3, UR5, PT ;  /* 0x0000000503007c0c */ /* 0x000fe2000bfa6270 */
[----:B------:R-:W-:Y:S01]  /*0d10*/  UIMAD UR15, UR9, UR7, UR15 ;  /* 0x00000007090f72a4 */ /* 0x000fe2000f8e020f */
[----:B------:R-:W-:Y:S01]  /*0d20*/  LOP3.LUT R242, R242, 0xfffffe00, R7, 0xf8, !PT ;  /* 0xfffffe00f2f27812 */ /* 0x000fe200078ef807 */
[----:B------:R-:W-:Y:S01]  /*0d30*/  IMAD.WIDE.U32 R18, R18, UR9, R8 ;  /* 0x0000000912127c25 */ /* 0x000fe2000f8e0008 */
[----:B------:R-:W-:Y:S01]  /*0d40*/  ULDC.64 UR8, c[0x0][0x260] ;  /* 0x0000980000087ab9 */ /* 0x000fe20000000a00 */
[----:B------:R-:W-:Y:S01]  /*0d50*/  ULDC.64 UR6, c[0x0][0x268] ;  /* 0x00009a0000067ab9 */ /* 0x000fe20000000a00 */
[----:B------:R-:W-:Y:S01]  /*0d60*/  UIMAD UR29, UR14, UR8, URZ ;  /* 0x000000080e1d72a4 */ /* 0x000fe2000f8e023f */
[----:B------:R-:W-:Y:S01]  /*0d70*/  IMAD R3, R167, UR12, RZ ;  /* 0x0000000ca7037c24 */ /* 0x000fe2000f8e02ff */
[----:B------:R-:W-:Y:S01]  /*0d80*/  UIMAD UR28, UR14, UR6, URZ ;  /* 0x000000060e1c72a4 */ /* 0x000fe2000f8e023f */
[----:B------:R-:W-:Y:S01]  /*0d90*/  IADD3 R21, R19, UR15, RZ ;  /* 0x0000000f13157c10 */ /* 0x000fe2000fffe0ff */
[----:B------:R-:W-:Y:S01]  /*0da0*/  UIMAD UR9, UR19, UR9, UR29 ;  /* 0x00000009130972a4 */ /* 0x000fe2000f8e021d */
[----:B------:R-:W-:Y:S01]  /*0db0*/  BSSY B0, `(.L_x_1832) ;  /* 0x000003a000007945 */ /* 0x000fe20003800000 */
[----:B------:R-:W-:Y:S01]  /*0dc0*/  UIMAD UR28, UR19, UR7, UR28 ;  /* 0x00000007131c72a4 */ /* 0x000fe2000f8e021c */
[C---:B------:R-:W-:Y:S01]  /*0dd0*/  VIADD R12, R166.reuse, 0x20 ;  /* 0x00000020a60c7836 */ /* 0x040fe20000000000 */
[----:B-1----:R-:W-:Y:S01]  /*0de0*/  ULEA UR4, UR4, UR30, 0x18 ;  /* 0x0000001e04047291 */ /* 0x002fe2000f8ec03f */
[----:B------:R-:W-:Y:S01]  /*0df0*/  IADD3 R15, R166, 0x60, RZ ;  /* 0x00000060a60f7810 */ /* 0x000fe20007ffe0ff */
        /* <DEDUP_REMOVED lines=53> */
.L_x_1833:
[----:B------:R-:W-:Y:S05]  /*1150*/  BSYNC B0 ;  /* 0x0000000000007941 */ /* 0x000fea0003800000 */
.L_x_1832:
        /* <DEDUP_REMOVED lines=58> */
.L_x_1835:
[----:B------:R-:W-:Y:S05]  /*1500*/  BSYNC B0 ;  /* 0x0000000000007941 */ /* 0x000fea0003800000 */
.L_x_1834:
        /* <DEDUP_REMOVED lines=49> */
.L_x_1837:
[----:B------:R-:W-:Y:S05]  /*1820*/  BSYNC B0 ;  /* 0x0000000000007941 */ /* 0x000fea0003800000 */
.L_x_1836:
        /* <DEDUP_REMOVED lines=48> */
.L_x_1839:
[----:B------:R-:W-:Y:S05]  /*1b30*/  BSYNC B0 ;  /* 0x0000000000007941 */ /* 0x000fea0003800000 */
.L_x_1838:
[----:B------:R-:W-:Y:S01]  /*1b40*/  ULEA.HI.SX32 UR8, UR20, 0xffffffff, 0x1a ;  /* 0xffffffff14087891 */ /* 0x000fe2000f8fd23f */
[----:B------:R-:W-:Y:S01]  /*1b50*/  IMAD.WIDE.U32 R248, R168, UR19, R248 ;  /* 0x00000013a8f87c25 */ /* 0x000fe2000f8e00f8 */
[----:B------:R-:W-:Y:S01]  /*1b60*/  USHF.L.U32 UR15, UR12, 0x6, URZ ;  /* 0x000000060c0f7899 */ /* 0x000fe2000800063f */
[----:B------:R-:W-:Y:S01]  /*1b70*/  LOP3.LUT R18, R22, 0x8, R3, 0xf8, !PT ;  /* 0x0000000816127812 */ /* 0x000fe200078ef803 */
[----:B------:R-:W-:Y:S01]  /*1b80*/  UIMAD UR29, UR8, -0x40, UR25 ;  /* 0xffffffc0081d78a4 */ /* 0x000fe2000f8e0219 */
[----:B------:R-:W-:Y:S01]  /*1b90*/  IMAD.SHL.U32 R15, R2, 0x40, RZ ;  /* 0x00000040020f7824 */ /* 0x000fe200078e00ff */
        /* <DEDUP_REMOVED lines=8> */
[----:B-1234-:R-:W-:Y:S01]  /*1c20*/  IMAD.SHL.U32 R6, R233, 0x8, RZ ;  /* 0x00000008e9067824 */ /* 0x01efe200078e00ff */
        /* <DEDUP_REMOVED lines=50> */
.L_x_1841:
[----:B------:R-:W-:Y:S05]  /*1f50*/  BSYNC B0 ;  /* 0x0000000000007941 */ /* 0x000fea0003800000 */
.L_x_1840:
        /* <DEDUP_REMOVED lines=45> */
.L_x_1843:
[----:B------:R-:W-:Y:S05]  /*2230*/  BSYNC B0 ;  /* 0x0000000000007941 */ /* 0x000fea0003800000 */
.L_x_1842:
        /* <DEDUP_REMOVED lines=11> */
[----:B-1234-:R-:W-:Y:S01]  /*22f0*/  SHF.R.S32.HI R7, RZ, 0x5, R13 ;  /* 0x00000005ff077819 */ /* 0x01efe2000001140d */
        /* <DEDUP_REMOVED lines=56> */
.L_x_1845:
[----:B------:R-:W-:Y:S05]  /*2680*/  BSYNC B0 ;  /* 0x0000000000007941 */ /* 0x000fea0003800000 */
.L_x_1844:
        /* <DEDUP_REMOVED lines=49> */
.L_x_1847:
[----:B------:R-:W-:Y:S05]  /*29a0*/  BSYNC B0 ;  /* 0x0000000000007941 */ /* 0x000fea0003800000 */
.L_x_1846:
[----:B------:R-:W-:Y:S01]  /*29b0*/  LDSM.16.M88.4 R24, [R234] ;  /* 0x00000000ea18783b */ /* 0x000fe20000000200 */
[----:B------:R-:W-:Y:S01]  /*29c0*/  R2P PR, R5, 0x6 ;  /* 0x0000000605007804 */ /* 0x000fe20000000000 */
[----:B-123--:R-:W-:Y:S01]  /*29d0*/  IMAD.MOV.U32 R7, RZ, RZ, 0x10 ;  /* 0x00000010ff077424 */ /* 0x00efe200078e00ff */
[C---:B------:R-:W-:Y:S01]  /*29e0*/  LOP3.LUT P0, RZ, R2.reuse, 0x2, RZ, 0xc0, !PT ;  /* 0x0000000202ff7812 */ /* 0x040fe2000780c0ff */
[----:B------:R-:W1:Y:S01]  /*29f0*/  LDSM.16.M88.4 R16, [R233+0x10000] ;  /* 0x01000000e910783b */ /* 0x000e620000000200 */
[----:B------:R-:W-:Y:S01]  /*2a00*/  VIADD R5, R233, 0x10000 ;  /* 0x00010000e9057836 */ /* 0x000fe20000000000 */
[----:B------:R-:W-:Y:S01]  /*2a10*/  ULDC UR6, c[0x0][0x39c] ;  /* 0x0000e70000067ab9 */ /* 0x000fe20000000800 */
[----:B------:R-:W-:Y:S01]  /*2a20*/  SEL R7, R7, 0xfffffff0, !P0 ;  /* 0xfffffff007077807 */ /* 0x000fe20004000000 */
[----:B------:R-:W-:Y:S01]  /*2a30*/  VIADD R231, R233, 0x10020 ;  /* 0x00010020e9e77836 */ /* 0x000fe20000000000 */
[----:B------:R-:W2:Y:S01]  /*2a40*/  LDSM.16.M88.4 R40, [R233+0x10800] ;  /* 0x01080000e928783b */ /* 0x000ea20000000200 */
[----:B------:R-:W-:Y:S01]  /*2a50*/  LOP3.LUT P0, RZ, R2, 0x4, RZ, 0xc0, !PT ;  /* 0x0000000402ff7812 */ /* 0x000fe2000780c0ff */
[----:B------:R-:W-:Y:S01]  /*2a60*/  IMAD.MOV.U32 R2, RZ, RZ, 0x40 ;  /* 0x00000040ff027424 */ /* 0x000fe200078e00ff */
[----:B------:R-:W-:Y:S01]  /*2a70*/  UISETP.GE.AND UP0, UPT, UR25, 0x41, UPT ;  /* 0x000000411900788c */ /* 0x000fe2000bf06270 */
[--C-:B------:R-:W-:Y:S01]  /*2a80*/  IMAD R232, R7, 0x2, R234.reuse ;  /* 0x0000000207e87824 */ /* 0x100fe200078e02ea */
[----:B------:R-:W-:Y:S01]  /*2a90*/  @P1 IADD3 R231, R5, -0x20, RZ ;  /* 0xffffffe005e71810 */ /* 0x000fe20007ffe0ff */
[----:B------:R-:W3:Y:S01]  /*2aa0*/  LDSM.16.M88.4 R60, [R233+0x11000] ;  /* 0x01100000e93c783b */ /* 0x000ee20000000200 */
        /* <DEDUP_REMOVED lines=8> */
[----:B------:R-:W-:Y:S01]  /*2b30*/  IADD3 R227, R233, R2, RZ ;  /* 0x00000002e9e37210 */ /* 0x000fe20007ffe0ff */
[----:B------:R-:W-:Y:S01]  /*2b40*/  VIADD R222, R231, 0x1000 ;  /* 0x00001000e7de7836 */ /* 0x000fe20000000000 */
[----:B------:R-:W-:Y:S01]  /*2b50*/  LOP3.LUT R4, R4, 0x6, RZ, 0xc0, !PT ;  /* 0x0000000604047812 */ /* 0x000fe200078ec0ff */
[----:B------:R-:W4:Y:S01]  /*2b60*/  LDSM.16.M88.4 R36, [R233+0x11800] ;  /* 0x01180000e924783b */ /* 0x000f220000000200 */
[----:B------:R-:W-:Y:S01]  /*2b70*/  IMAD R230, R5, 0x2, R234 ;  /* 0x0000000205e67824 */ /* 0x000fe200078e02ea */
[----:B------:R-:W-:Y:S01]  /*2b80*/  IADD3 R219, R231, 0x2000, RZ ;  /* 0x00002000e7db7810 */ /* 0x000fe20007ffe0ff */
[----:B------:R-:W-:Y:S01]  /*2b90*/  IMAD R229, R5, 0x2, R232 ;  /* 0x0000000205e57824 */ /* 0x000fe200078e02e8 */
[----:B------:R-:W-:Y:S01]  /*2ba0*/  LDSM.16.M88.4 R8, [R227+0x10000] ;  /* 0x01000000e308783b */ /* 0x000fe20000000200 */
[C---:B------:R-:W-:Y:S01]  /*2bb0*/  VIADD R221, R231.reuse, 0x1800 ;  /* 0x00001800e7dd7836 */ /* 0x040fe20000000000 */
[C---:B------:R-:W-:Y:S01]  /*2bc0*/  IADD3 R215, R231.reuse, 0x4000, RZ ;  /* 0x00004000e7d77810 */ /* 0x040fe20007ffe0ff */
[C---:B------:R-:W-:Y:S01]  /*2bd0*/  VIADD R218, R231.reuse, 0x2800 ;  /* 0x00002800e7da7836 */ /* 0x040fe20000000000 */
[----:B------:R-:W4:Y:S01]  /*2be0*/  LDSM.16.M88.4 R76, [R230] ;  /* 0x00000000e64c783b */ /* 0x000f220000000200 */
        /* <DEDUP_REMOVED lines=8> */
[----:B-1----:R-:W-:Y:S01]  /*2c70*/  HMMA.16816.F32 R20, R24, R16, RZ ;  /* 0x000000101814723c */ /* 0x002fe200000018ff */
[----:B------:R-:W-:-:S02]  /*2c80*/  VIADD R211, R231, 0x6000 ;  /* 0x00006000e7d37836 */ /* 0x000fc40000000000 */
[----:B------:R-:W1:Y:S01]  /*2c90*/  LDSM.16.M88.4 R48, [R231+0x1800] ;  /* 0x00180000e730783b */ /* 0x000e620000000200 */
[C---:B------:R-:W-:Y:S02]  /*2ca0*/  VIADD R210, R231.reuse, 0x6800 ;  /* 0x00006800e7d27836 */ /* 0x040fe40000000000 */
[----:B------:R-:W-:Y:S01]  /*2cb0*/  HMMA.16816.F32 R16, R24, R18, RZ ;  /* 0x000000121810723c */ /* 0x000fe200000018ff */
[----:B------:R-:W-:Y:S01]  /*2cc0*/  LDSM.16.M88.4 R28, [R227+0x10800] ;  /* 0x01080000e31c783b */ /* 0x000fe20000000200 */
[----:B------:R-:W-:-:S03]  /*2cd0*/  VIADD R208, R231, 0x7800 ;  /* 0x00007800e7d07836 */ /* 0x000fc60000000000 */
[----:B------:R-:W-:Y:S01]  /*2ce0*/  LDSM.16.M88.4 R72, [R227+0x11000] ;  /* 0x01100000e348783b */ /* 0x000fe20000000200 */
[C---:B--2---:R-:W-:Y:S03]  /*2cf0*/  HMMA.16816.F32 R44, R24.reuse, R40, RZ ;  /* 0x00000028182c723c */ /* 0x044fe600000018ff */
[----:B------:R-:W-:Y:S03]  /*2d00*/  LDSM.16.M88.4 R68, [R227+0x11800] ;  /* 0x01180000e344783b */ /* 0x000fe60000000200 */
[----:B---3--:R-:W-:Y:S01]  /*2d10*/  HMMA.16816.F32 R64, R24, R60, RZ ;  /* 0x0000003c1840723c */ /* 0x008fe200000018ff */
[----:B------:R-:W-:Y:S04]  /*2d20*/  LDSM.16.M88.4 R84, [R227+0x13800] ;  /* 0x01380000e354783b */ /* 0x000fe80000000200 */
[----:B------:R-:W-:Y:S01]  /*2d30*/  LDSM.16.M88.4 R88, [R230+0x8000] ;  /* 0x00800000e658783b */ /* 0x000fe20000000200 */
[----:B-----5:R-:W-:Y:S03]  /*2d40*/  HMMA.16816.F32 R20, R32, R12, R20 ;  /* 0x0000000c2014723c */ /* 0x020fe60000001814 */
[----:B------:R-:W-:Y:S03]  /*2d50*/  LDSM.16.M88.4 R92, [R220+0x4800] ;  /* 0x00480000dc5c783b */ /* 0x000fe60000000200 */
[C---:B------:R-:W-:Y:S01]  /*2d60*/  HMMA.16816.F32 R40, R24.reuse, R42, RZ ;  /* 0x0000002a1828723c */ /* 0x040fe200000018ff */
[----:B------:R-:W0:Y:S05]  /*2d70*/  LDGDEPBAR ;  /* 0x00000000000079af */ /* 0x000e2a0000000000 */
[C---:B------:R-:W-:Y:S06]  /*2d80*/  HMMA.16816.F32 R60, R24.reuse, R62, RZ ;  /* 0x0000003e183c723c */ /* 0x040fec00000018ff */
[C---:B----4-:R-:W-:Y:S06]  /*2d90*/  HMMA.16816.F32 R80, R24.reuse, R36, RZ ;  /* 0x000000241850723c */ /* 0x050fec00000018ff */
[----:B------:R-:W-:Y:S01]  /*2da0*/  HMMA.16816.F32 R24, R24, R38, RZ ;  /* 0x000000261818723c */ /* 0x000fe200000018ff */
[----:B------:R-:W-:Y:S05]  /*2db0*/  LDSM.16.M88.4 R36, [R229] ;  /* 0x00000000e524783b */ /* 0x000fea0000000200 */
[----:B------:R-:W-:Y:S01]  /*2dc0*/  HMMA.16816.F32 R16, R32, R14, R16 ;  /* 0x0000000e2010723c */ /* 0x000fe20000001810 */
[----:B------:R-:W2:Y:S05]  /*2dd0*/  LDSM.16.M88.4 R12, [R220] ;  /* 0x00000000dc0c783b */ /* 0x000eaa0000000200 */
[----:B------:R-:W-:Y:S06]  /*2de0*/  HMMA.16816.F32 R20, R76, R8, R20 ;  /* 0x000000084c14723c */ /* 0x000fec0000001814 */
        /* <DEDUP_REMOVED lines=8> */
[----:B------:R-:W-:Y:S04]  /*2e70*/  LDSM.16.M88.4 R32, [R234+0x4000] ;  /* 0x00400000ea20783b */ /* 0x000fe80000000200 */
[----:B------:R-:W-:Y:S01]  /*2e80*/  LDSM.16.M88.4 R48, [R220+0x1800] ;  /* 0x00180000dc30783b */ /* 0x000fe20000000200 */
[----:B------:R-:W-:Y:S03]  /*2e90*/  HMMA.16816.F32 R16, R76, R10, R16 ;  /* 0x0000000a4c10723c */ /* 0x000fe60000001810 */
[----:B------:R-:W1:Y:S03]  /*2ea0*/  LDSM.16.M88.4 R8, [R233+0x12000] ;  /* 0x01200000e908783b */ /* 0x000e660000000200 */
[----:B--2---:R-:W-:Y:S06]  /*2eb0*/  HMMA.16816.F32 R20, R36, R12, R20 ;  /* 0x0000000c2414723c */ /* 0x004fec0000001814 */
        /* <DEDUP_REMOVED lines=10> */
[----:B------:R-:W-:Y:S03]  /*2f60*/  HMMA.16816.F32 R16, R36, R14, R16 ;  /* 0x0000000e2410723c */ /* 0x000fe60000001810 */
[----:B------:R-:W2:Y:S03]  /*2f70*/  LDSM.16.M88.4 R12, [R232+0x4000] ;  /* 0x00400000e80c783b */ /* 0x000ea60000000200 */
[----:B-1----:R-:W-:Y:S06]  /*2f80*/  HMMA.16816.F32 R20, R32, R8, R20 ;  /* 0x000000082014723c */ /* 0x002fec0000001814 */
        /* <DEDUP_REMOVED lines=23> */
[----:B------:R-:W-:Y:S03]  /*3100*/  HMMA.16816.F32 R16, R12, R26, R16 ;  /* 0x0000001a0c10723c */ /* 0x000fe60000001810 */
[----:B------:R-:W3:Y:S03]  /*3110*/  LDSM.16.M88.4 R24, [R227+0x13000] ;  /* 0x01300000e318783b */ /* 0x000ee60000000200 */
[----:B-1----:R-:W-:Y:S06]  /*3120*/  HMMA.16816.F32 R20, R56, R8, R20 ;  /* 0x000000083814723c */ /* 0x002fec0000001814 */
[C---:B------:R-:W-:Y:S06]  /*3130*/  HMMA.16816.F32 R44, R12.reuse, R52, R44 ;  /* 0x000000340c2c723c */ /* 0x040fec000000182c */
[C---:B------:R-:W-:Y:S01]  /*3140*/  HMMA.16816.F32 R40, R12.reuse, R54, R40 ;  /* 0x000000360c28723c */ /* 0x040fe20000001828 */
[----:B------:R-:W-:Y:S05]  /*3150*/  LDSM.16.M88.4 R52, [R220+0x3800] ;  /* 0x00380000dc34783b */ /* 0x000fea0000000200 */
[C---:B------:R-:W-:Y:S06]  /*3160*/  HMMA.16816.F32 R80, R12.reuse, R36, R80 ;  /* 0x000000240c50723c */ /* 0x040fec0000001850 */
[----:B------:R-:W-:Y:S01]  /*3170*/  HMMA.16816.F32 R76, R12, R38, R76 ;  /* 0x000000260c4c723c */ /* 0x000fe2000000184c */
[----:B------:R-:W-:Y:S05]  /*3180*/  LDSM.16.M88.4 R36, [R233+0x14000] ;  /* 0x01400000e924783b */ /* 0x000fea0000000200 */
[----:B------:R-:W-:Y:S01]  /*3190*/  HMMA.16816.F32 R16, R56, R10, R16 ;  /* 0x0000000a3810723c */ /* 0x000fe20000001810 */
[----:B------:R-:W1:Y:S05]  /*31a0*/  LDSM.16.M88.4 R8, [R234+0x8000] ;  /* 0x00800000ea08783b */ /* 0x000e6a0000000200 */
[C---:B------:R-:W-:Y:S06]  /*31b0*/  HMMA.16816.F32 R64, R12.reuse, R48, R64 ;  /* 0x000000300c40723c */ /* 0x040fec0000001840 */
[----:B------:R-:W-:Y:S01]  /*31c0*/  HMMA.16816.F32 R60, R12, R50, R60 ;  /* 0x000000320c3c723c */ /* 0x000fe2000000183c */
[----:B------:R-:W4:Y:S04]  /*31d0*/  LDSM.16.M88.4 R48, [R220+0x2800] ;  /* 0x00280000dc30783b */ /* 0x000f280000000200 */
[----:B------:R-:W5:Y:S01]  /*31e0*/  LDSM.16.M88.4 R12, [R220+0x3000] ;  /* 0x00300000dc0c783b */ /* 0x000f620000000200 */
[----:B--2---:R-:W-:Y:S06]  /*31f0*/  HMMA.16816.F32 R20, R32, R72, R20 ;  /* 0x000000482014723c */ /* 0x004fec0000001814 */
[C---:B------:R-:W-:Y:S06]  /*3200*/  HMMA.16816.F32 R44, R56.reuse, R28, R44 ;  /* 0x0000001c382c723c */ /* 0x040fec000000182c */
[C---:B------:R-:W-:Y:S01]  /*3210*/  HMMA.16816.F32 R40, R56.reuse, R30, R40 ;  /* 0x0000001e3828723c */ /* 0x040fe20000001828 */
[----:B------:R-:W2:Y:S05]  /*3220*/  LDSM.16.M88.4 R28, [R232+0x8000] ;  /* 0x00800000e81c783b */ /* 0x000eaa0000000200 */
[C---:B---3--:R-:W-:Y:S06]  /*3230*/  HMMA.16816.F32 R64, R56.reuse, R24, R64 ;  /* 0x000000183840723c */ /* 0x048fec0000001840 */
[----:B------:R-:W-:Y:S01]  /*3240*/  HMMA.16816.F32 R60, R56, R26, R60 ;  /* 0x0000001a383c723c */ /* 0x000fe2000000183c */
[----:B------:R-:W3:Y:S05]  /*3250*/  LDSM.16.M88.4 R24, [R233+0x14800] ;  /* 0x01480000e918783b */ /* 0x000eea0000000200 */
[----:B-1----:R-:W-:Y:S06]  /*3260*/  HMMA.16816.F32 R20, R8, R36, R20 ;  /* 0x000000240814723c */ /* 0x002fec0000001814 */
[C---:B------:R-:W-:Y:S06]  /*3270*/  HMMA.16816.F32 R80, R56.reuse, R84, R80 ;  /* 0x000000543850723c */ /* 0x040fec0000001850 */
[----:B------:R-:W-:Y:S01]  /*3280*/  HMMA.16816.F32 R76, R56, R86, R76 ;  /* 0x00000056384c723c */ /* 0x000fe2000000184c */
[----:B------:R-:W-:Y:S04]  /*3290*/  LDSM.16.M88.4 R56, [R233+0x15000] ;  /* 0x01500000e938783b */ /* 0x000fe80000000200 */
[----:B------:R-:W-:Y:S01]  /*32a0*/  LDSM.16.M88.4 R84, [R227+0x15800] ;  /* 0x01580000e354783b */ /* 0x000fe20000000200 */
[C---:B------:R-:W-:Y:S03]  /*32b0*/  HMMA.16816.F32 R16, R32.reuse, R74, R16 ;  /* 0x0000004a2010723c */ /* 0x040fe60000001810 */
[----:B------:R-:W-:Y:S03]  /*32c0*/  LDSM.16.M88.4 R72, [R229+0x8000] ;  /* 0x00800000e548783b */ /* 0x000fe60000000200 */
[C---:B----4-:R-:W-:Y:S06]  /*32d0*/  HMMA.16816.F32 R44, R32.reuse, R48, R44 ;  /* 0x00000030202c723c */ /* 0x050fec000000182c */
[C---:B------:R-:W-:Y:S01]  /*32e0*/  HMMA.16816.F32 R40, R32.reuse, R50, R40 ;  /* 0x000000322028723c */ /* 0x040fe20000001828 */
[----:B------:R-:W1:Y:S05]  /*32f0*/  LDSM.16.M88.4 R48, [R227+0x14000] ;  /* 0x01400000e330783b */ /* 0x000e6a0000000200 */
[C---:B-----5:R-:W-:Y:S06]  /*3300*/  HMMA.16816.F32 R64, R32.reuse, R12, R64 ;  /* 0x0000000c2040723c */ /* 0x060fec0000001840 */
[----:B------:R-:W-:Y:S01]  /*3310*/  HMMA.16816.F32 R60, R32, R14, R60 ;  /* 0x0000000e203c723c */ /* 0x000fe2000000183c */
[----:B------:R-:W4:Y:S05]  /*3320*/  LDSM.16.M88.4 R12, [R233+0x15800] ;  /* 0x01580000e90c783b */ /* 0x000f2a0000000200 */
[----:B--2---:R-:W-:Y:S06]  /*3330*/  HMMA.16816.F32 R20, R28, R68, R20 ;  /* 0x000000441c14723c */ /* 0x004fec0000001814 */
[C---:B------:R-:W-:Y:S06]  /*3340*/  HMMA.16816.F32 R80, R32.reuse, R52, R80 ;  /* 0x000000342050723c */ /* 0x040fec0000001850 */
[----:B------:R-:W-:Y:S01]  /*3350*/  HMMA.16816.F32 R76, R32, R54, R76 ;  /* 0x00000036204c723c */ /* 0x000fe2000000184c */
[----:B------:R-:W2:Y:S04]  /*3360*/  LDSM.16.M88.4 R52, [R231+0x4800] ;  /* 0x00480000e734783b */ /* 0x000ea80000000200 */
[----:B------:R-:W-:Y:S01]  /*3370*/  LDSM.16.M88.4 R32, [R231+0x5800] ;  /* 0x00580000e720783b */ /* 0x000fe20000000200 */
[C---:B------:R-:W-:Y:S03]  /*3380*/  HMMA.16816.F32 R16, R8.reuse, R38, R16 ;  /* 0x000000260810723c */ /* 0x040fe60000001810 */
[----:B------:R-:W-:Y:S03]  /*3390*/  LDSM.16.M88.4 R36, [R231+0x5000] ;  /* 0x00500000e724783b */ /* 0x000fe60000000200 */
[C---:B---3--:R-:W-:Y:S06]  /*33a0*/  HMMA.16816.F32 R44, R8.reuse, R24, R44 ;  /* 0x00000018082c723c */ /* 0x048fec000000182c */
[----:B------:R-:W-:Y:S01]  /*33b0*/  HMMA.16816.F32 R40, R8, R26, R40 ;  /* 0x0000001a0828723c */ /* 0x000fe20000001828 */
[----:B------:R-:W3:Y:S05]  /*33c0*/  LDSM.16.M88.4 R24, [R220+0x4000] ;  /* 0x00400000dc18783b */ /* 0x000eea0000000200 */
[----:B-1----:R-:W-:Y:S06]  /*33d0*/  HMMA.16816.F32 R20, R88, R48, R20 ;  /* 0x000000305814723c */ /* 0x002fec0000001814 */
[C---:B----4-:R-:W-:Y:S06]  /*33e0*/  HMMA.16816.F32 R80, R8.reuse, R12, R80 ;  /* 0x0000000c0850723c */ /* 0x050fec0000001850 */
[C---:B------:R-:W-:Y:S01]  /*33f0*/  HMMA.16816.F32 R76, R8.reuse, R14, R76 ;  /* 0x0000000e084c723c */ /* 0x040fe2000000184c */
[----:B------:R-:W1:Y:S05]  /*3400*/  LDSM.16.M88.4 R12, [R227+0x14800] ;  /* 0x01480000e30c783b */ /* 0x000e6a0000000200 */
[C---:B------:R-:W-:Y:S06]  /*3410*/  HMMA.16816.F32 R64, R8.reuse, R56, R64 ;  /* 0x000000380840723c */ /* 0x040fec0000001840 */
[----:B------:R-:W-:Y:S01]  /*3420*/  HMMA.16816.F32 R60, R8, R58, R60 ;  /* 0x0000003a083c723c */ /* 0x000fe2000000183c */
[----:B------:R-:W-:Y:S04]  /*3430*/  LDSM.16.M88.4 R56, [R234+0xc000] ;  /* 0x00c00000ea38783b */ /* 0x000fe80000000200 */
[----:B------:R-:W4:Y:S01]  /*3440*/  LDSM.16.M88.4 R8, [R233+0x16000] ;  /* 0x01600000e908783b */ /* 0x000f220000000200 */
[C---:B------:R-:W-:Y:S03]  /*3450*/  HMMA.16816.F32 R16, R28.reuse, R70, R16 ;  /* 0x000000461c10723c */ /* 0x040fe60000001810 */
[----:B------:R-:W-:Y:S03]  /*3460*/  LDSM.16.M88.4 R68, [R220+0x5000] ;  /* 0x00500000dc44783b */ /* 0x000fe60000000200 */
[C---:B--2---:R-:W-:Y:S06]  /*3470*/  HMMA.16816.F32 R44, R28.reuse, R52, R44 ;  /* 0x000000341c2c723c */ /* 0x044fec000000182c */
[----:B------:R-:W-:Y:S01]  /*3480*/  HMMA.16816.F32 R40, R28, R54, R40 ;  /* 0x000000361c28723c */ /* 0x000fe20000001828 */
[----:B------:R-:W-:Y:S05]  /*3490*/  LDSM.16.M88.4 R52, [R233+0x16800] ;  /* 0x01680000e934783b */ /* 0x000fea0000000200 */
[----:B---3--:R-:W-:Y:S06]  /*34a0*/  HMMA.16816.F32 R20, R72, R24, R20 ;  /* 0x000000184814723c */ /* 0x008fec0000001814 */
[C---:B------:R-:W-:Y:S06]  /*34b0*/  HMMA.16816.F32 R64, R28.reuse, R36, R64 ;  /* 0x000000241c40723c */ /* 0x040fec0000001840 */
[----:B------:R-:W-:Y:S01]  /*34c0*/  HMMA.16816.F32 R60, R28, R38, R60 ;  /* 0x000000261c3c723c */ /* 0x000fe2000000183c */
[----:B------:R-:W-:Y:S05]  /*34d0*/  LDSM.16.M88.4 R36, [R232+0xc000] ;  /* 0x00c00000e824783b */ /* 0x000fea0000000200 */
[----:B------:R-:W-:Y:S01]  /*34e0*/  HMMA.16816.F32 R16, R88, R50, R16 ;  /* 0x000000325810723c */ /* 0x000fe20000001810 */
[----:B------:R-:W2:Y:S05]  /*34f0*/  LDSM.16.M88.4 R48, [R231+0x6000] ;  /* 0x00600000e730783b */ /* 0x000eaa0000000200 */
[C---:B------:R-:W-:Y:S06]  /*3500*/  HMMA.16816.F32 R80, R28.reuse, R32, R80 ;  /* 0x000000201c50723c */ /* 0x040fec0000001850 */
[----:B------:R-:W-:Y:S01]  /*3510*/  HMMA.16816.F32 R76, R28, R34, R76 ;  /* 0x000000221c4c723c */ /* 0x000fe2000000184c */
[----:B------:R-:W3:Y:S04]  /*3520*/  LDSM.16.M88.4 R32, [R227+0x15000] ;  /* 0x01500000e320783b */ /* 0x000ee80000000200 */
[----:B------:R-:W-:Y:S01]  /*3530*/  LDSM.16.M88.4 R28, [R230+0xc000] ;  /* 0x00c00000e61c783b */ /* 0x000fe20000000200 */
[----:B-1----:R-:W-:Y:S06]  /*3540*/  HMMA.16816.F32 R44, R88, R12, R44 ;  /* 0x0000000c582c723c */ /* 0x002fec000000182c */
[----:B----4-:R-:W-:Y:S06]  /*3550*/  HMMA.16816.F32 R20, R56, R8, R20 ;  /* 0x000000083814723c */ /* 0x010fec0000001814 */
[----:B------:R-:W-:Y:S01]  /*3560*/  HMMA.16816.F32 R40, R88, R14, R40 ;  /* 0x0000000e5828723c */ /* 0x000fe20000001828 */
[----:B------:R-:W-:Y:S05]  /*3570*/  LDSM.16.M88.4 R12, [R229+0xc000] ;  /* 0x00c00000e50c783b */ /* 0x000fea0000000200 */
[C---:B------:R-:W-:Y:S01]  /*3580*/  HMMA.16816.F32 R16, R72.reuse, R26, R16 ;  /* 0x0000001a4810723c */ /* 0x040fe20000001810 */
[----:B------:R-:W1:Y:S05]  /*3590*/  LDSM.16.M88.4 R24, [R227+0x16000] ;  /* 0x01600000e318783b */ /* 0x000e6a0000000200 */
[----:B------:R-:W-:Y:S06]  /*35a0*/  HMMA.16816.F32 R44, R72, R92, R44 ;  /* 0x0000005c482c723c */ /* 0x000fec000000182c */
[----:B--2---:R-:W-:Y:S06]  /*35b0*/  HMMA.16816.F32 R20, R36, R48, R20 ;  /* 0x000000302414723c */ /* 0x004fec0000001814 */
[----:B------:R-:W-:Y:S06]  /*35c0*/  HMMA.16816.F32 R40, R72, R94, R40 ;  /* 0x0000005e4828723c */ /* 0x000fec0000001828 */
[C---:B---3--:R-:W-:Y:S06]  /*35d0*/  HMMA.16816.F32 R64, R88.reuse, R32, R64 ;  /* 0x000000205840723c */ /* 0x048fec0000001840 */
[----:B------:R-:W-:Y:S01]  /*35e0*/  HMMA.16816.F32 R60, R88, R34, R60 ;  /* 0x00000022583c723c */ /* 0x000fe2000000183c */
[----:B------:R-:W2:Y:S05]  /*35f0*/  LDSM.16.M88.4 R32, [R231+0x6800] ;  /* 0x00680000e720783b */ /* 0x000eaa0000000200 */
[C---:B------:R-:W-:Y:S01]  /*3600*/  HMMA.16816.F32 R16, R56.reuse, R10, R16 ;  /* 0x0000000a3810723c */ /* 0x040fe20000001810 */
[----:B------:R-:W3:Y:S05]  /*3610*/  LDSM.16.M88.4 R8, [R220+0x6000] ;  /* 0x00600000dc08783b */ /* 0x000eea0000000200 */
[----:B------:R-:W-:Y:S06]  /*3620*/  HMMA.16816.F32 R44, R56, R52, R44 ;  /* 0x00000034382c723c */ /* 0x000fec000000182c */
[----:B-1----:R-:W-:Y:S06]  /*3630*/  HMMA.16816.F32 R20, R28, R24, R20 ;  /* 0x000000181c14723c */ /* 0x002fec0000001814 */
[----:B------:R-:W-:Y:S01]  /*3640*/  HMMA.16816.F32 R40, R56, R54, R40 ;  /* 0x000000363828723c */ /* 0x000fe20000001828 */
[----:B------:R-:W-:Y:S05]  /*3650*/  LDSM.16.M88.4 R52, [R220+0x6800] ;  /* 0x00680000dc34783b */ /* 0x000fea0000000200 */
[----:B------:R-:W-:Y:S01]  /*3660*/  HMMA.16816.F32 R92, R72, R68, R64 ;  /* 0x00000044485c723c */ /* 0x000fe20000001840 */
[----:B------:R-:W1:Y:S05]  /*3670*/  LDSM.16.M88.4 R64, [R227+0x16800] ;  /* 0x01680000e340783b */ /* 0x000e6a0000000200 */
[C---:B------:R-:W-:Y:S01]  /*3680*/  HMMA.16816.F32 R16, R36.reuse, R50, R16 ;  /* 0x000000322410723c */ /* 0x040fe20000001810 */
[----:B------:R-:W4:Y:S05]  /*3690*/  LDSM.16.M88.4 R48, [R233+0x17000] ;  /* 0x01700000e930783b */ /* 0x000f2a0000000200 */
[----:B--2---:R-:W-:Y:S06]  /*36a0*/  HMMA.16816.F32 R44, R36, R32, R44 ;  /* 0x00000020242c723c */ /* 0x004fec000000182c */
[----:B---3--:R-:W-:Y:S06]  /*36b0*/  HMMA.16816.F32 R20, R12, R8, R20 ;  /* 0x000000080c14723c */ /* 0x008fec0000001814 */
[----:B------:R-:W-:Y:S06]  /*36c0*/  HMMA.16816.F32 R60, R72, R70, R60 ;  /* 0x00000046483c723c */ /* 0x000fec000000183c */
[----:B------:R-:W-:Y:S01]  /*36d0*/  HMMA.16816.F32 R40, R36, R34, R40 ;  /* 0x000000222428723c */ /* 0x000fe20000001828 */
[----:B------:R-:W2:Y:S05]  /*36e0*/  LDSM.16.M88.4 R32, [R220+0x5800] ;  /* 0x00580000dc20783b */ /* 0x000eaa0000000200 */
[----:B------:R-:W-:Y:S01]  /*36f0*/  HMMA.16816.F32 R16, R28, R26, R16 ;  /* 0x0000001a1c10723c */ /* 0x000fe20000001810 */
[----:B------:R-:W3:Y:S05]  /*3700*/  LDSM.16.M88.4 R24, [R231+0x7000] ;  /* 0x00700000e718783b */ /* 0x000eea0000000200 */
[----:B------:R-:W-:Y:S01]  /*3710*/  HMMA.16816.F32 R80, R88, R84, R80 ;  /* 0x000000545850723c */ /* 0x000fe20000001850 */
[----:B------:R-:W-:Y:S01]  /*3720*/  FMUL.FTZ R2, R20, UR6 ;  /* 0x0000000614027c20 */ /* 0x000fe20008410000 */
[----:B------:R-:W-:-:S04]  /*3730*/  FMUL.FTZ R6, R21, UR6 ;  /* 0x0000000615067c20 */ /* 0x000fc80008410000 */
[----:B------:R-:W-:Y:S01]  /*3740*/  HMMA.16816.F32 R76, R88, R86, R76 ;  /* 0x00000056584c723c */ /* 0x000fe2000000184c */
[----:B------:R-:W5:Y:S05]  /*3750*/  MUFU.TANH R2, R2 ;  /* 0x0000000200027308 */ /* 0x000f6a0000002400 */
[----:B-1----:R-:W-:Y:S03]  /*3760*/  HMMA.16816.F32 R44, R28, R64, R44 ;  /* 0x000000401c2c723c */ /* 0x002fe6000000182c */
[----:B------:R-:W-:Y:S03]  /*3770*/  MUFU.TANH R6, R6 ;  /* 0x0000000600067308 */ /* 0x000fe60000002400 */
[----:B----4-:R-:W-:Y:S01]  /*3780*/  HMMA.16816.F32 R92, R56, R48, R92 ;  /* 0x00000030385c723c */ /* 0x010fe2000000185c */
[----:B------:R-:W-:Y:S01]  /*3790*/  FMUL.FTZ R64, R22, UR6 ;  /* 0x0000000616407c20 */ /* 0x000fe20008410000 */
[----:B------:R-:W-:-:S02]  /*37a0*/  FMUL.FTZ R65, R23, UR6 ;  /* 0x0000000617417c20 */ /* 0x000fc40008410000 */
[----:B------:R-:W1:Y:S02]  /*37b0*/  LDSM.16.M88.4 R20, [R233+0x17800] ;  /* 0x01780000e914783b */ /* 0x000e640000000200 */
[----:B------:R-:W-:Y:S01]  /*37c0*/  HMMA.16816.F32 R60, R56, R50, R60 ;  /* 0x00000032383c723c */ /* 0x000fe2000000183c */
[----:B------:R-:W-:Y:S01]  /*37d0*/  MUFU.TANH R64, R64 ;  /* 0x0000004000407308 */ /* 0x000fe20000002400 */
[----:B------:R-:W-:Y:S04]  /*37e0*/  LDSM.16.M88.4 R48, [R220+0x7000] ;  /* 0x00700000dc30783b */ /* 0x000fe80000000200 */
[C---:B--2---:R-:W-:Y:S03]  /*37f0*/  HMMA.16816.F32 R80, R72.reuse, R32, R80 ;  /* 0x000000204850723c */ /* 0x044fe60000001850 */
[----:B------:R-:W2:Y:S03]  /*3800*/  MUFU.TANH R65, R65 ;  /* 0x0000004100417308 */ /* 0x000ea60000002400 */
[----:B------:R-:W-:Y:S06]  /*3810*/  HMMA.16816.F32 R76, R72, R34, R76 ;  /* 0x00000022484c723c */ /* 0x000fec000000184c */
[----:B------:R-:W-:Y:S01]  /*3820*/  HMMA.16816.F32 R16, R12, R10, R16 ;  /* 0x0000000a0c10723c */ /* 0x000fe20000001810 */
[----:B------:R-:W4:Y:S05]  /*3830*/  LDSM.16.M88.4 R8, [R227+0x17000] ;  /* 0x01700000e308783b */ /* 0x000f2a0000000200 */
[C---:B---3--:R-:W-:Y:S06]  /*3840*/  HMMA.16816.F32 R92, R36.reuse, R24, R92 ;  /* 0x00000018245c723c */ /* 0x048fec000000185c */
[----:B------:R-:W-:Y:S01]  /*3850*/  HMMA.16816.F32 R60, R36, R26, R60 ;  /* 0x0000001a243c723c */ /* 0x000fe2000000183c */
[----:B------:R-:W3:Y:S05]  /*3860*/  LDSM.16.M88.4 R24, [R231+0x7800] ;  /* 0x00780000e718783b */ /* 0x000eea0000000200 */
[----:B------:R-:W-:Y:S06]  /*3870*/  HMMA.16816.F32 R40, R28, R66, R40 ;  /* 0x000000421c28723c */ /* 0x000fec0000001828 */
[----:B-1----:R-:W-:Y:S01]  /*3880*/  HMMA.16816.F32 R80, R56, R20, R80 ;  /* 0x000000143850723c */ /* 0x002fe20000001850 */
[----:B------:R-:W-:Y:S01]  /*3890*/  FMUL.FTZ R16, R16, UR6 ;  /* 0x0000000610107c20 */ /* 0x000fe20008410000 */
[----:B------:R-:W-:Y:S01]  /*38a0*/  FMUL.FTZ R17, R17, UR6 ;  /* 0x0000000611117c20 */ /* 0x000fe20008410000 */
[----:B------:R-:W-:-:S02]  /*38b0*/  FMUL.FTZ R18, R18, UR6 ;  /* 0x0000000612127c20 */ /* 0x000fc40008410000 */
[----:B------:R-:W-:Y:S01]  /*38c0*/  MUFU.TANH R66, R16 ;  /* 0x0000001000427308 */ /* 0x000fe20000002400 */
[----:B------:R-:W-:Y:S06]  /*38d0*/  HMMA.16816.F32 R76, R56, R22, R76 ;  /* 0x00000016384c723c */ /* 0x000fec000000184c */
[----:B------:R-:W-:Y:S01]  /*38e0*/  HMMA.16816.F32 R44, R12, R52, R44 ;  /* 0x000000340c2c723c */ /* 0x000fe2000000182c */
[----:B------:R-:W-:Y:S05]  /*38f0*/  MUFU.TANH R32, R17 ;  /* 0x0000001100207308 */ /* 0x000fea0000002400 */
[----:B----4-:R-:W-:Y:S01]  /*3900*/  HMMA.16816.F32 R92, R28, R8, R92 ;  /* 0x000000081c5c723c */ /* 0x010fe2000000185c */
[----:B------:R-:W-:-:S02]  /*3910*/  FMUL.FTZ R52, R19, UR6 ;  /* 0x0000000613347c20 */ /* 0x000fc40008410000 */
[----:B------:R1:W4:Y:S03]  /*3920*/  MUFU.TANH R33, R18 ;  /* 0x0000001200217308 */ /* 0x0003260000002400 */
[----:B------:R-:W-:Y:S01]  /*3930*/  HMMA.16816.F32 R60, R28, R10, R60 ;  /* 0x0000000a1c3c723c */ /* 0x000fe2000000183c */
[----:B------:R-:W-:Y:S04]  /*3940*/  LDSM.16.M88.4 R8, [R220+0x7800] ;  /* 0x00780000dc08783b */ /* 0x000fe80000000200 */
[----:B------:R-:W4:Y:S01]  /*3950*/  MUFU.TANH R52, R52 ;  /* 0x0000003400347308 */ /* 0x000f220000002400 */
[C---:B---3--:R-:W-:Y:S06]  /*3960*/  HMMA.16816.F32 R80, R36.reuse, R24, R80 ;  /* 0x000000182450723c */ /* 0x048fec0000001850 */
[----:B------:R-:W-:Y:S01]  /*3970*/  HMMA.16816.F32 R76, R36, R26, R76 ;  /* 0x0000001a244c723c */ /* 0x000fe2000000184c */
[----:B------:R-:W-:Y:S01]  /*3980*/  FMUL.FTZ R44, R44, UR6 ;  /* 0x000000062c2c7c20 */ /* 0x000fe20008410000 */
[----:B-1----:R-:W1:Y:S01]  /*3990*/  LDSM.16.M88.4 R16, [R227+0x17800] ;  /* 0x01780000e310783b */ /* 0x002e620000000200 */
[----:B------:R-:W-:Y:S01]  /*39a0*/  FMUL.FTZ R21, R46, UR6 ;  /* 0x000000062e157c20 */ /* 0x000fe20008410000 */
[----:B------:R-:W-:Y:S01]  /*39b0*/  FMUL.FTZ R34, R47, UR6 ;  /* 0x000000062f227c20 */ /* 0x000fe20008410000 */
[----:B------:R-:W-:Y:S01]  /*39c0*/  FMUL.FTZ R45, R45, UR6 ;  /* 0x000000062d2d7c20 */ /* 0x000fe20008410000 */
[----:B------:R-:W-:Y:S01]  /*39d0*/  HMMA.16816.F32 R92, R12, R48, R92 ;  /* 0x000000300c5c723c */ /* 0x000fe2000000185c */
[----:B------:R-:W-:Y:S01]  /*39e0*/  MUFU.TANH R44, R44 ;  /* 0x0000002c002c7308 */ /* 0x000fe20000002400 */
[----:B------:R-:W-:-:S04]  /*39f0*/  DEPBAR.LE SB0, 0x0 ;  /* 0x000080000000791a */ /* 0x000fc80000000000 */
[C---:B------:R-:W-:Y:S03]  /*3a00*/  HMMA.16816.F32 R40, R12.reuse, R54, R40 ;  /* 0x000000360c28723c */ /* 0x040fe60000001828 */
[----:B------:R-:W3:Y:S03]  /*3a10*/  MUFU.TANH R21, R21 ;  /* 0x0000001500157308 */ /* 0x000ee60000002400 */
[----:B------:R-:W-:Y:S05]  /*3a20*/  HMMA.16816.F32 R60, R12, R50, R60 ;  /* 0x000000320c3c723c */ /* 0x000fea000000183c */
[----:B------:R-:W-:Y:S07]  /*3a30*/  MUFU.TANH R20, R45 ;  /* 0x0000002d00147308 */ /* 0x000fee0000002400 */
[----:B------:R-:W-:Y:S01]  /*3a40*/  FMUL.FTZ R93, R93, UR6 ;  /* 0x000000065d5d7c20 */ /* 0x000fe20008410000 */
[----:B------:R-:W-:Y:S01]  /*3a50*/  FMUL.FTZ R95, R95, UR6 ;  /* 0x000000065f5f7c20 */ /* 0x000fe20008410000 */
[----:B------:R-:W3:Y:S01]  /*3a60*/  MUFU.TANH R34, R34 ;  /* 0x0000002200227308 */ /* 0x000ee20000002400 */
[----:B------:R-:W-:Y:S01]  /*3a70*/  FMUL.FTZ R92, R92, UR6 ;  /* 0x000000065c5c7c20 */ /* 0x000fe20008410000 */
[----:B------:R-:W-:-:S02]  /*3a80*/  FMUL.FTZ R94, R94, UR6 ;  /* 0x000000065e5e7c20 */ /* 0x000fc40008410000 */
[----:B------:R-:W-:Y:S01]  /*3a90*/  FMUL.FTZ R35, R40, UR6 ;  /* 0x0000000628237c20 */ /* 0x000fe20008410000 */
[----:B------:R-:W-:Y:S01]  /*3aa0*/  FMUL.FTZ R42, R42, UR6 ;  /* 0x000000062a2a7c20 */ /* 0x000fe20008410000 */
[----:B------:R-:W-:Y:S01]  /*3ab0*/  FMUL.FTZ R22, R43, UR6 ;  /* 0x000000062b167c20 */ /* 0x000fe20008410000 */
[----:B------:R-:W-:Y:S01]  /*3ac0*/  FMUL.FTZ R41, R41, UR6 ;  /* 0x0000000629297c20 */ /* 0x000fe20008410000 */
[----:B------:R-:W-:Y:S01]  /*3ad0*/  MUFU.TANH R187, R93 ;  /* 0x0000005d00bb7308 */ /* 0x000fe20000002400 */
[C---:B-1----:R-:W-:Y:S01]  /*3ae0*/  HMMA.16816.F32 R80, R28.reuse, R16, R80 ;  /* 0x000000101c50723c */ /* 0x042fe20000001850 */
[----:B------:R-:W-:Y:S01]  /*3af0*/  FMUL.FTZ R60, R60, UR6 ;  /* 0x000000063c3c7c20 */ /* 0x000fe20008410000 */
[----:B------:R-:W-:Y:S01]  /*3b00*/  FMUL.FTZ R61, R61, UR6 ;  /* 0x000000063d3d7c20 */ /* 0x000fe20008410000 */
[----:B------:R-:W-:Y:S01]  /*3b10*/  FMUL.FTZ R62, R62, UR6 ;  /* 0x000000063e3e7c20 */ /* 0x000fe20008410000 */
[----:B------:R-:W-:Y:S02]  /*3b20*/  FMUL.FTZ R63, R63, UR6 ;  /* 0x000000063f3f7c20 */ /* 0x000fe40008410000 */
[----:B------:R-:W-:Y:S01]  /*3b30*/  HMMA.16816.F32 R76, R28, R18, R76 ;  /* 0x000000121c4c723c */ /* 0x000fe2000000184c */
[----:B------:R-:W-:Y:S01]  /*3b40*/  MOV R17, UR8 ;  /* 0x0000000800117c02 */ /* 0x000fe20008000f00 */
[----:B------:R-:W1:Y:S04]  /*3b50*/  MUFU.TANH R204, R95 ;  /* 0x0000005f00cc7308 */ /* 0x000e680000002400 */
[----:B------:R-:W-:-:S04]  /*3b60*/  IMAD R16, R17, 0x40, R4 ;  /* 0x0000004011107824 */ /* 0x000fc800078e0204 */
[C---:B------:R-:W-:Y:S01]  /*3b70*/  VIADD R4, R16.reuse, 0x1 ;  /* 0x0000000110047836 */ /* 0x040fe20000000000 */
[C---:B------:R-:W-:Y:S01]  /*3b80*/  ISETP.GE.AND P2, PT, R16.reuse, UR25, PT ;  /* 0x0000001910007c0c */ /* 0x040fe2000bf46270 */
[----:B------:R-:W-:Y:S01]  /*3b90*/  VIADD R17, R16, 0x8 ;  /* 0x0000000810117836 */ /* 0x000fe20000000000 */
[----:B------:R-:W-:Y:S02]  /*3ba0*/  MUFU.TANH R35, R35 ;  /* 0x0000002300237308 */ /* 0x000fe40000002400 */
[----:B-----5:R-:W-:Y:S01]  /*3bb0*/  FSEL R31, R2, -INF , !P2 ;  /* 0xff800000021f7808 */ /* 0x020fe20005000000 */
[----:B------:R-:W-:Y:S01]  /*3bc0*/  VIADD R2, R16, 0x20 ;  /* 0x0000002010027836 */ /* 0x000fe20000000000 */
[----:B------:R-:W-:Y:S01]  /*3bd0*/  ISETP.GE.AND P1, PT, R4, UR25, PT ;  /* 0x0000001904007c0c */ /* 0x000fe2000bf26270 */
[C---:B------:R-:W-:Y:S01]  /*3be0*/  HMMA.16816.F32 R80, R12.reuse, R8, R80 ;  /* 0x000000080c50723c */ /* 0x040fe20000001850 */
[----:B------:R-:W-:Y:S02]  /*3bf0*/  ISETP.GE.AND P0, PT, R17, UR25, PT ;  /* 0x0000001911007c0c */ /* 0x000fe4000bf06270 */
[----:B--2---:R-:W-:Y:S01]  /*3c00*/  FSEL R30, R65, -INF , !P1 ;  /* 0xff800000411e7808 */ /* 0x004fe20004800000 */
[----:B------:R-:W2:Y:S01]  /*3c10*/  MUFU.TANH R23, R42 ;  /* 0x0000002a00177308 */ /* 0x000ea20000002400 */
[----:B------:R-:W-:Y:S01]  /*3c20*/  FSEL R29, R6, -INF , !P1 ;  /* 0xff800000061d7808 */ /* 0x000fe20004800000 */
[----:B------:R-:W-:Y:S01]  /*3c30*/  HMMA.16816.F32 R76, R12, R10, R76 ;  /* 0x0000000a0c4c723c */ /* 0x000fe2000000184c */
[----:B------:R-:W-:Y:S01]  /*3c40*/  ISETP.GE.AND P1, PT, R2, UR25, PT ;  /* 0x0000001902007c0c */ /* 0x000fe2000bf26270 */
[C---:B------:R-:W-:Y:S01]  /*3c50*/  VIADD R2, R16.reuse, 0x21 ;  /* 0x0000002110027836 */ /* 0x040fe20000000000 */
[C---:B------:R-:W-:Y:S01]  /*3c60*/  IADD3 R4, R16.reuse, 0x9, RZ ;  /* 0x0000000910047810 */ /* 0x040fe20007ffe0ff */
[----:B------:R-:W-:Y:S01]  /*3c70*/  VIADD R8, R16, 0x11 ;  /* 0x0000001110087836 */ /* 0x000fe20000000000 */
[----:B----4-:R-:W-:Y:S01]  /*3c80*/  FSEL R28, R33, -INF , !P0 ;  /* 0xff800000211c7808 */ /* 0x010fe20004000000 */
[----:B------:R-:W-:Y:S01]  /*3c90*/  MUFU.TANH R24, R41 ;  /* 0x0000002900187308 */ /* 0x000fe20000002400 */
[----:B------:R-:W-:-:S02]  /*3ca0*/  FSEL R33, R66, -INF , !P0 ;  /* 0xff80000042217808 */ /* 0x000fc40004000000 */
[----:B------:R-:W-:Y:S01]  /*3cb0*/  ISETP.GE.AND P6, PT, R4, UR25, PT ;  /* 0x0000001904007c0c */ /* 0x000fe2000bfc6270 */
[----:B------:R-:W-:Y:S01]  /*3cc0*/  VIADD R4, R16, 0x10 ;  /* 0x0000001010047836 */ /* 0x000fe20000000000 */
[----:B------:R-:W-:Y:S01]  /*3cd0*/  ISETP.GE.AND P0, PT, R2, UR25, PT ;  /* 0x0000001902007c0c */ /* 0x000fe2000bf06270 */
[----:B------:R-:W-:Y:S01]  /*3ce0*/  VIADD R2, R16, 0x28 ;  /* 0x0000002810027836 */ /* 0x000fe20000000000 */
[----:B------:R-:W-:Y:S01]  /*3cf0*/  FSEL R52, R52, -INF , !P6 ;  /* 0xff80000034347808 */ /* 0x000fe20007000000 */
[----:B------:R-:W4:Y:S01]  /*3d00*/  MUFU.TANH R22, R22 ;  /* 0x0000001600167308 */ /* 0x000f220000002400 */
[----:B------:R-:W-:Y:S02]  /*3d10*/  FSEL R37, R32, -INF , !P6 ;  /* 0xff80000020257808 */ /* 0x000fe40007000000 */
[----:B------:R-:W-:Y:S01]  /*3d20*/  ISETP.GE.AND P5, PT, R4, UR25, PT ;  /* 0x0000001904007c0c */ /* 0x000fe2000bfa6270 */
[----:B------:R-:W-:Y:S01]  /*3d30*/  VIADD R4, R16, 0x18 ;  /* 0x0000001810047836 */ /* 0x000fe20000000000 */
[----:B------:R-:W-:Y:S01]  /*3d40*/  ISETP.GE.AND P6, PT, R2, UR25, PT ;  /* 0x0000001902007c0c */ /* 0x000fe2000bfc6270 */
[----:B------:R-:W-:Y:S01]  /*3d50*/  FMUL.FTZ R80, R80, UR6 ;  /* 0x0000000650507c20 */ /* 0x000fe20008410000 */
[----:B------:R-:W-:Y:S01]  /*3d60*/  IADD3 R2, R16, 0x29, RZ ;  /* 0x0000002910027810 */ /* 0x000fe20007ffe0ff */
[----:B------:R-:W-:Y:S01]  /*3d70*/  MUFU.TANH R193, R92 ;  /* 0x0000005c00c17308 */ /* 0x000fe20000002400 */
[----:B------:R-:W-:Y:S01]  /*3d80*/  ISETP.GE.AND P4, PT, R8, UR25, PT ;  /* 0x0000001908007c0c */ /* 0x000fe2000bf86270 */
[----:B------:R-:W-:Y:S01]  /*3d90*/  FMUL.FTZ R81, R81, UR6 ;  /* 0x0000000651517c20 */ /* 0x000fe20008410000 */
[----:B---3--:R-:W-:Y:S01]  /*3da0*/  FSEL R8, R21, -INF , !P5 ;  /* 0xff80000015087808 */ /* 0x008fe20006800000 */
[----:B------:R-:W-:Y:S01]  /*3db0*/  FMUL.FTZ R82, R82, UR6 ;  /* 0x0000000652527c20 */ /* 0x000fe20008410000 */
[----:B------:R-:W-:Y:S01]  /*3dc0*/  FSEL R15, R44, -INF , !P5 ;  /* 0xff8000002c0f7808 */ /* 0x000fe20006800000 */
[----:B------:R-:W-:Y:S01]  /*3dd0*/  FMUL.FTZ R83, R83, UR6 ;  /* 0x0000000653537c20 */ /* 0x000fe20008410000 */
[----:B------:R-:W-:Y:S01]  /*3de0*/  ISETP.GE.AND P5, PT, R2, UR25, PT ;  /* 0x0000001902007c0c */ /* 0x000fe2000bfa6270 */
[----:B------:R-:W3:Y:S01]  /*3df0*/  MUFU.TANH R188, R94 ;  /* 0x0000005e00bc7308 */ /* 0x000ee20000002400 */
[----:B------:R-:W-:-:S02]  /*3e00*/  VIADD R2, R16, 0x30 ;  /* 0x0000003010027836 */ /* 0x000fc40000000000 */
[----:B------:R-:W-:Y:S01]  /*3e10*/  FMUL.FTZ R76, R76, UR6 ;  /* 0x000000064c4c7c20 */ /* 0x000fe20008410000 */
[----:B------:R-:W-:Y:S01]  /*3e20*/  FMUL.FTZ R77, R77, UR6 ;  /* 0x000000064d4d7c20 */ /* 0x000fe20008410000 */
[----:B------:R-:W-:Y:S01]  /*3e30*/  FMUL.FTZ R78, R78, UR6 ;  /* 0x000000064e4e7c20 */ /* 0x000fe20008410000 */
[----:B------:R-:W-:Y:S01]  /*3e40*/  FMUL.FTZ R79, R79, UR6 ;  /* 0x000000064f4f7c20 */ /* 0x000fe20008410000 */
[----:B------:R-:W-:Y:S01]  /*3e50*/  ISETP.GE.AND P3, PT, R4, UR25, PT ;  /* 0x0000001904007c0c */ /* 0x000fe2000bf66270 */
[----:B------:R-:W-:Y:S01]  /*3e60*/  MUFU.TANH R191, R60 ;  /* 0x0000003c00bf7308 */ /* 0x000fe20000002400 */
[----:B------:R-:W-:Y:S02]  /*3e70*/  FSEL R6, R34, -INF , !P4 ;  /* 0xff80000022067808 */ /* 0x000fe40006000000 */
[----:B------:R-:W-:Y:S02]  /*3e80*/  FSEL R13, R20, -INF , !P4 ;  /* 0xff800000140d7808 */ /* 0x000fe40006000000 */
[----:B------:R-:W-:-:S02]  /*3e90*/  IADD3 R4, R16, 0x19, RZ ;  /* 0x0000001910047810 */ /* 0x000fc40007ffe0ff */
[----:B------:R-:W-:Y:S01]  /*3ea0*/  ISETP.GE.AND P4, PT, R2, UR25, PT ;  /* 0x0000001902007c0c */ /* 0x000fe2000bf86270 */
[----:B------:R-:W-:Y:S01]  /*3eb0*/  MUFU.TANH R189, R61 ;  /* 0x0000003d00bd7308 */ /* 0x000fe20000002400 */
[----:B-1----:R-:W-:Y:S01]  /*3ec0*/  FSEL R204, R204, -INF , !P0 ;  /* 0xff800000cccc7808 */ /* 0x002fe20004000000 */
[----:B------:R-:W-:Y:S01]  /*3ed0*/  VIADD R2, R16, 0x31 ;  /* 0x0000003110027836 */ /* 0x000fe20000000000 */
[----:B------:R-:W-:Y:S02]  /*3ee0*/  FSEL R187, R187, -INF , !P0 ;  /* 0xff800000bbbb7808 */ /* 0x000fe40004000000 */
[----:B------:R-:W-:Y:S02]  /*3ef0*/  PLOP3.LUT P0, PT, PT, PT, UP0, 0x80, 0x0 ;  /* 0x000000000000781c */ /* 0x000fe40003f0f008 */
[----:B------:R-:W-:Y:S01]  /*3f00*/  FSEL R64, R64, -INF , !P2 ;  /* 0xff80000040407808 */ /* 0x000fe20005000000 */
[----:B------:R-:W1:Y:S01]  /*3f10*/  MUFU.TANH R190, R62 ;  /* 0x0000003e00be7308 */ /* 0x000e620000002400 */
[----:B------:R-:W-:-:S02]  /*3f20*/  ISETP.GE.AND P2, PT, R4, UR25, PT ;  /* 0x0000001904007c0c */ /* 0x000fc4000bf46270 */
[----:B--2---:R-:W-:Y:S02]  /*3f30*/  FSEL R4, R23, -INF , !P3 ;  /* 0xff80000017047808 */ /* 0x004fe40005800000 */
[----:B------:R-:W-:Y:S02]  /*3f40*/  FSEL R11, R35, -INF , !P3 ;  /* 0xff800000230b7808 */ /* 0x000fe40005800000 */
[----:B------:R-:W-:Y:S01]  /*3f50*/  ISETP.GE.AND P3, PT, R2, UR25, PT ;  /* 0x0000001902007c0c */ /* 0x000fe2000bf66270 */
[----:B------:R-:W2:Y:S01]  /*3f60*/  MUFU.TANH R202, R63 ;  /* 0x0000003f00ca7308 */ /* 0x000ea20000002400 */
[C---:B------:R-:W-:Y:S01]  /*3f70*/  VIADD R2, R16.reuse, 0x38 ;  /* 0x0000003810027836 */ /* 0x040fe20000000000 */
[----:B------:R-:W-:Y:S02]  /*3f80*/  IADD3 R16, R16, 0x39, RZ ;  /* 0x0000003910107810 */ /* 0x000fe40007ffe0ff */
[----:B----4-:R-:W-:Y:S02]  /*3f90*/  FSEL R12, R22, -INF , !P2 ;  /* 0xff800000160c7808 */ /* 0x010fe40005000000 */
[----:B------:R-:W-:-:S02]  /*3fa0*/  FSEL R9, R24, -INF , !P2 ;  /* 0xff80000018097808 */ /* 0x000fc40005000000 */
[----:B------:R-:W4:Y:S01]  /*3fb0*/  MUFU.TANH R203, R80 ;  /* 0x0000005000cb7308 */ /* 0x000f220000002400 */
[----:B---3--:R-:W-:Y:S02]  /*3fc0*/  FSEL R188, R188, -INF , !P1 ;  /* 0xff800000bcbc7808 */ /* 0x008fe40004800000 */
[----:B------:R-:W-:Y:S02]  /*3fd0*/  FSEL R193, R193, -INF , !P1 ;  /* 0xff800000c1c17808 */ /* 0x000fe40004800000 */
[----:B------:R-:W-:Y:S02]  /*3fe0*/  ISETP.GE.AND P2, PT, R2, UR25, PT ;  /* 0x0000001902007c0c */ /* 0x000fe4000bf46270 */
[----:B------:R-:W-:Y:S01]  /*3ff0*/  ISETP.GE.AND P1, PT, R16, UR25, PT ;  /* 0x0000001910007c0c */ /* 0x000fe2000bf26270 */
[----:B------:R-:W3:Y:S01]  /*4000*/  MUFU.TANH R201, R81 ;  /* 0x0000005100c97308 */ /* 0x000ee20000002400 */
[----:B-1----:R-:W-:Y:S02]  /*4010*/  FSEL R190, R190, -INF , !P6 ;  /* 0xff800000bebe7808 */ /* 0x002fe40007000000 */
[----:B------:R-:W-:-:S02]  /*4020*/  FSEL R191, R191, -INF , !P6 ;  /* 0xff800000bfbf7808 */ /* 0x000fc40007000000 */
[----:B--2---:R-:W-:Y:S02]  /*4030*/  FSEL R202, R202, -INF , !P5 ;  /* 0xff800000caca7808 */ /* 0x004fe40006800000 */
[----:B------:R-:W-:Y:S01]  /*4040*/  FSEL R189, R189, -INF , !P5 ;  /* 0xff800000bdbd7808 */ /* 0x000fe20006800000 */
[----:B------:R-:W1:Y:S01]  /*4050*/  MUFU.TANH R198, R82 ;  /* 0x0000005200c67308 */ /* 0x000e620000002400 */
[----:B----4-:R-:W-:-:S07]  /*4060*/  FSEL R203, R203, -INF , !P4 ;  /* 0xff800000cbcb7808 */ /* 0x010fce0006000000 */
[----:B------:R-:W2:Y:S01]  /*4070*/  MUFU.TANH R196, R83 ;  /* 0x0000005300c47308 */ /* 0x000ea20000002400 */
[----:B---3--:R-:W-:-:S07]  /*4080*/  FSEL R201, R201, -INF , !P3 ;  /* 0xff800000c9c97808 */ /* 0x008fce0005800000 */
[----:B------:R-:W3:Y:S01]  /*4090*/  MUFU.TANH R199, R76 ;  /* 0x0000004c00c77308 */ /* 0x000ee20000002400 */
[----:B-1----:R-:W-:-:S07]  /*40a0*/  FSEL R198, R198, -INF , !P4 ;  /* 0xff800000c6c67808 */ /* 0x002fce0006000000 */
[----:B------:R-:W1:Y:S01]  /*40b0*/  MUFU.TANH R194, R78 ;  /* 0x0000004e00c27308 */ /* 0x000e620000002400 */
[----:B--2---:R-:W-:-:S07]  /*40c0*/  FSEL R196, R196, -INF , !P3 ;  /* 0xff800000c4c47808 */ /* 0x004fce0005800000 */
[----:B------:R-:W2:Y:S01]  /*40d0*/  MUFU.TANH R192, R79 ;  /* 0x0000004f00c07308 */ /* 0x000ea20000002400 */
[----:B---3--:R-:W-:-:S07]  /*40e0*/  FSEL R199, R199, -INF , !P2 ;  /* 0xff800000c7c77808 */ /* 0x008fce0005000000 */
[----:B------:R-:W3:Y:S01]  /*40f0*/  MUFU.TANH R197, R77 ;  /* 0x0000004d00c57308 */ /* 0x000ee20000002400 */
[----:B-1----:R-:W-:Y:S02]  /*4100*/  FSEL R194, R194, -INF , !P2 ;  /* 0xff800000c2c27808 */ /* 0x002fe40005000000 */
[----:B--2---:R-:W-:Y:S02]  /*4110*/  FSEL R192, R192, -INF , !P1 ;  /* 0xff800000c0c07808 */ /* 0x004fe40004800000 */
[----:B---3--:R-:W-:Y:S01]  /*4120*/  FSEL R197, R197, -INF , !P1 ;  /* 0xff800000c5c57808 */ /* 0x008fe20004800000 */
        /* <DEDUP_REMOVED lines=81> */
.L_x_1850:
[----:B------:R-:W-:Y:S05]  /*4640*/  BSYNC B0 ;  /* 0x0000000000007941 */ /* 0x000fea0003800000 */
.L_x_1849:
[----:B------:R-:W0:Y:S02]  /*4650*/  LDGDEPBAR ;  /* 0x00000000000079af */ /* 0x000e240000000000 */
.L_x_1848:
        /* <DEDUP_REMOVED lines=32> */
[----:B--2---:R-:W2:Y:S03]  /*4860*/  SHFL.BFLY PT, R17, R10, 0x2, 0x1f ;  /* 0x0c401f000a117f89 */ /* 0x004ea600000e0000 */
        /* <DEDUP_REMOVED lines=41> */
[----:B------:R-:W2:Y:S01]  /*4b00*/  LDSM.16.MT88.4 R120, [R225+0x1e000] ;  /* 0x01e00000e178783b */ /* 0x000ea20000004200 */
[--C-:B------:R-:W-:Y:S01]  /*4b10*/  FFMA.FTZ R175, R8, UR6, -R195.reuse ;  /* 0x0000000608af7c23 */ /* 0x100fe200080108c3 */
[--C-:B------:R-:W-:Y:S01]  /*4b20*/  FFMA.FTZ R177, R15, UR6, -R200.reuse ;  /* 0x000000060fb17c23 */ /* 0x100fe200080108c8 */
[--C-:B------:R-:W-:Y:S01]  /*4b30*/  FFMA.FTZ R174, R13, UR6, -R200.reuse ;  /* 0x000000060dae7c23 */ /* 0x100fe200080108c8 */
[----:B------:R-:W5:Y:S01]  /*4b40*/  LDSM.16.MT88.4 R16, [R224+0x1e000] ;  /* 0x01e00000e010783b */ /* 0x000f620000004200 */
[----:B------:R-:W3:Y:S01]  /*4b50*/  MUFU.EX2 R180, R180 ;  /* 0x000000b400b47308 */ /* 0x000ee20000000800 */
[--C-:B------:R-:W-:Y:S01]  /*4b60*/  FFMA.FTZ R172, R6, UR6, -R195.reuse ;  /* 0x0000000606ac7c23 */ /* 0x100fe200080108c3 */
[--C-:B------:R-:W-:Y:S01]  /*4b70*/  FFMA.FTZ R169, R4, UR6, -R195.reuse ;  /* 0x0000000604a97c23 */ /* 0x100fe200080108c3 */
[----:B------:R-:W5:Y:S01]  /*4b80*/  LDSM.16.MT88.4 R8, [R226+0x18800] ;  /* 0x01880000e208783b */ /* 0x000f620000004200 */
[--C-:B------:R-:W-:Y:S01]  /*4b90*/  FFMA.FTZ R0, R12, UR6, -R195.reuse ;  /* 0x000000060c007c23 */ /* 0x100fe200080108c3 */
[--C-:B------:R-:W-:Y:S01]  /*4ba0*/  FFMA.FTZ R184, R193, UR6, -R200.reuse ;  /* 0x00000006c1b87c23 */ /* 0x100fe200080108c8 */
[--C-:B------:R-:W-:Y:S01]  /*4bb0*/  FFMA.FTZ R186, R191, UR6, -R200.reuse ;  /* 0x00000006bfba7c23 */ /* 0x100fe200080108c8 */
[----:B------:R-:W5:Y:S01]  /*4bc0*/  LDSM.16.MT88.4 R20, [R225+0x18800] ;  /* 0x01880000e114783b */ /* 0x000f620000004200 */
[----:B------:R-:W-:Y:S01]  /*4bd0*/  MUFU.EX2 R179, R179 ;  /* 0x000000b300b37308 */ /* 0x000fe20000000800 */
[--C-:B------:R-:W-:Y:S01]  /*4be0*/  FFMA.FTZ R187, R187, UR6, -R200.reuse ;  /* 0x00000006bbbb7c23 */ /* 0x100fe200080108c8 */
[--C-:B------:R-:W-:Y:S01]  /*4bf0*/  FFMA.FTZ R189, R189, UR6, -R200.reuse ;  /* 0x00000006bdbd7c23 */ /* 0x100fe200080108c8 */
[----:B------:R-:W5:Y:S01]  /*4c00*/  LDSM.16.MT88.4 R4, [R224+0x18800] ;  /* 0x01880000e004783b */ /* 0x000f620000004200 */
[--C-:B------:R-:W-:Y:S01]  /*4c10*/  FFMA.FTZ R188, R188, UR6, -R195.reuse ;  /* 0x00000006bcbc7c23 */ /* 0x100fe200080108c3 */
[--C-:B------:R-:W-:Y:S01]  /*4c20*/  FFMA.FTZ R191, R204, UR6, -R195.reuse ;  /* 0x00000006ccbf7c23 */ /* 0x100fe200080108c3 */
[--C-:B------:R-:W-:Y:S01]  /*4c30*/  FFMA.FTZ R190, R190, UR6, -R195.reuse ;  /* 0x00000006bebe7c23 */ /* 0x100fe200080108c3 */
[----:B------:R-:W5:Y:S01]  /*4c40*/  LDSM.16.MT88.4 R12, [R228+0x1a800] ;  /* 0x01a80000e40c783b */ /* 0x000f620000004200 */
        /* <DEDUP_REMOVED lines=43> */
[C---:B-1----:R-:W-:Y:S01]  /*4f00*/  HMMA.16816.F32 R60, R128.reuse, R64, RZ ;  /* 0x00000040803c723c */ /* 0x042fe200000018ff */
        /* <DEDUP_REMOVED lines=37> */
[C---:B-----5:R-:W-:Y:S06]  /*5160*/  HMMA.16816.F32 R124, R128.reuse, R16, RZ ;  /* 0x00000010807c723c */ /* 0x060fec00000018ff */
        /* <DEDUP_REMOVED lines=122> */
[----:B------:R-:W-:Y:S01]  /*5910*/  FADD.FTZ R0, R195, R194 ;  /* 0x000000c2c3007221 */ /* 0x000fe20000010000 */
[----:B------:R-:W-:-:S04]  /*5920*/  FADD.FTZ R2, R200, R199 ;  /* 0x000000c7c8027221 */ /* 0x000fc80000010000 */
[C---:B------:R-:W-:Y:S01]  /*5930*/  HMMA.16816.F32 R64, R16.reuse, R30, R64 ;  /* 0x0000001e1040723c */ /* 0x040fe20000001840 */
[----:B------:R-:W1:Y:S04]  /*5940*/  LDSM.16.MT88.4 R28, [R225+0x19800] ;  /* 0x01980000e11c783b */ /* 0x000e680000004200 */
[----:B------:R-:W-:Y:S01]  /*5950*/  STL [R1+0xc], R0 ;  /* 0x00000c0001007387 */ /* 0x000fe20000100800 */
[C---:B-----5:R-:W-:Y:S03]  /*5960*/  HMMA.16816.F32 R68, R16.reuse, R24, R68 ;  /* 0x000000181044723c */ /* 0x060fe60000001844 */
[----:B------:R-:W-:Y:S03]  /*5970*/  STL [R1+0x18], R2 ;  /* 0x0000180201007387 */ /* 0x000fe60000100800 */
        /* <DEDUP_REMOVED lines=46> */
[----:B------:R-:W-:Y:S01]  /*5c60*/  HMMA.16816.F32 R128, R4, R10, R128 ;  /* 0x0000000a0480723c */ /* 0x000fe20000001880 */
[----:B------:R-:W-:-:S08]  /*5c70*/  NOP ;  /* 0x0000000000007918 */ /* 0x000fd00000000000 */
[----:B------:R-:W-:-:S15]  /*5c80*/  @!P0 BRA `(.L_x_1851) ;  /* 0x0000003c00b08947 */ /* 0x000fde0003800000 */
[----:B------:R-:W1:Y:S01]  /*5c90*/  S2R R2, SR_TID.X ;  /* 0x0000000000027919 */ /* 0x000e620000002100 */
[--C-:B------:R-:W-:Y:S01]  /*5ca0*/  SHF.R.S32.HI R171, RZ, 0x1f, R170.reuse ;  /* 0x0000001fffab7819 */ /* 0x100fe200000114aa */
[----:B------:R-:W-:Y:S01]  /*5cb0*/  IMAD.U32 R7, RZ, RZ, UR21 ;  /* 0x00000015ff077e24 */ /* 0x000fe2000f8e00ff */
[----:B------:R-:W-:Y:S01]  /*5cc0*/  ULDC.64 UR6, c[0x0][0x220] ;  /* 0x0000880000067ab9 */ /* 0x000fe20000000a00 */
[----:B------:R-:W-:Y:S01]  /*5cd0*/  IMAD.U32 R252, RZ, RZ, UR23 ;  /* 0x00000017fffc7e24 */ /* 0x000fe2000f8e00ff */
[----:B------:R-:W-:Y:S01]  /*5ce0*/  ULDC UR4, c[0x0][0x2d0] ;  /* 0x0000b40000047ab9 */ /* 0x000fe20000000800 */
[--C-:B------:R-:W-:Y:S01]  /*5cf0*/  IMAD.WIDE.U32 R168, R168, UR19, R170.reuse ;  /* 0x00000013a8a87c25 */ /* 0x100fe2000f8e00aa */
[----:B------:R-:W-:Y:S01]  /*5d00*/  ISETP.GE.AND P4, PT, R170, UR4, PT ;  /* 0x00000004aa007c0c */ /* 0x000fe2000bf86270 */
[----:B------:R-:W2:Y:S01]  /*5d10*/  LDC.64 R240, c[0x0][0x250] ;  /* 0x00009400fff07b82 */ /* 0x000ea20000000a00 */
[----:B------:R-:W-:Y:S01]  /*5d20*/  UMOV UR15, URZ ;  /* 0x0000003f000f7c82 */ /* 0x000fe20008000000 */
[----:B------:R-:W-:Y:S01]  /*5d30*/  IMAD.WIDE.U32 R10, R165, UR19, R170 ;  /* 0x00000013a50a7c25 */ /* 0x000fe2000f8e00aa */
[----:B------:R-:W-:Y:S01]  /*5d40*/  IADD3 R0, P0, R168, UR22, RZ ;  /* 0x00000016a8007c10 */ /* 0x000fe2000ff1e0ff */
[----:B------:R-:W-:Y:S01]  /*5d50*/  ULDC UR11, c[0x0][0x2d0] ;  /* 0x0000b400000b7ab9 */ /* 0x000fe20000000800 */
[----:B------:R-:W-:Y:S01]  /*5d60*/  ULDC UR10, c[0x0][0x39c] ;  /* 0x0000e700000a7ab9 */ /* 0x000fe20000000800 */
[----:B------:R-:W-:Y:S01]  /*5d70*/  IMAD.MOV.U32 R167, RZ, RZ, R164 ;  /* 0x000000ffffa77224 */ /* 0x000fe200078e00a4 */
[----:B------:R-:W-:Y:S01]  /*5d80*/  IADD3.X R7, R7, UR9, R169, P0, !PT ;  /* 0x0000000907077c10 */ /* 0x000fe200087fe4a9 */
[----:B------:R-:W-:Y:S01]  /*5d90*/  ULDC.64 UR8, c[0x0][0x218] ;  /* 0x0000860000087ab9 */ /* 0x000fe20000000a00 */
[----:B------:R-:W-:Y:S01]  /*5da0*/  IADD3 R5, P0, R10, UR24, RZ ;  /* 0x000000180a057c10 */ /* 0x000fe2000ff1e0ff */
[----:B------:R-:W-:Y:S01]  /*5db0*/  ULDC UR4, c[0x0][0x2ec] ;  /* 0x0000bb0000047ab9 */ /* 0x000fe20000000800 */
[----:B------:R-:W-:Y:S01]  /*5dc0*/  LEA R6, P1, R0, UR8, 0x1 ;  /* 0x0000000800067c11 */ /* 0x000fe2000f8208ff */
[----:B------:R-:W3:Y:S01]  /*5dd0*/  @!P4 LDC.64 R238, c[0x0][0x220] ;  /* 0x00008800ffeecb82 */ /* 0x000ee20000000a00 */
[----:B------:R-:W-:Y:S01]  /*5de0*/  IADD3.X R252, R252, UR28, R11, P0, !PT ;  /* 0x0000001cfcfc7c10 */ /* 0x000fe200087fe40b */
[----:B------:R-:W-:Y:S01]  /*5df0*/  ULEA.HI.SX32 UR8, UR20, 0xfffffffe, 0x1a ;  /* 0xfffffffe14087891 */ /* 0x000fe2000f8fd23f */
[C---:B------:R-:W-:Y:S01]  /*5e00*/  LEA R4, P0, R5.reuse, UR6, 0x1 ;  /* 0x0000000605047c11 */ /* 0x040fe2000f8008ff */
[----:B------:R-:W-:Y:S01]  /*5e10*/  STL [R1+0x8], R6 ;  /* 0x0000080601007387 */ /* 0x000fe20000100800 */
[----:B------:R-:W-:Y:S01]  /*5e20*/  LEA.HI.X R0, R0, UR9, R7, 0x1, P1 ;  /* 0x0000000900007c11 */ /* 0x000fe200088f0c07 */
[----:B------:R-:W-:Y:S01]  /*5e30*/  ULEA.HI.SX32 UR20, UR20, 0xfffffffd, 0x1a ;  /* 0xfffffffd14147891 */ /* 0x000fe2000f8fd23f */
[----:B------:R-:W-:Y:S01]  /*5e40*/  LEA.HI.X R252, R5, UR7, R252, 0x1, P0 ;  /* 0x0000000705fc7c11 */ /* 0x000fe200080f0cfc */
[----:B------:R4:W-:Y:S01]  /*5e50*/  STL [R1], R4 ;  /* 0x0000000401007387 */ /* 0x0009e20000100800 */
[----:B------:R-:W2:Y:S01]  /*5e60*/  @!P4 LDC.64 R236, c[0x0][0x220] ;  /* 0x00008800ffeccb82 */ /* 0x000ea20000000a00 */
[----:B------:R-:W-:Y:S01]  /*5e70*/  ULDC.64 UR6, c[0x0][0x248] ;  /* 0x0000920000067ab9 */ /* 0x000fe20000000a00 */
[----:B-1----:R-:W-:Y:S01]  /*5e80*/  SHF.R.S32.HI R9, RZ, 0x1f, R2 ;  /* 0x0000001fff097819 */ /* 0x002fe20000011402 */
[----:B------:R1:W-:Y:S03]  /*5e90*/  STL [R1+0x4], R0 ;  /* 0x0000040001007387 */ /* 0x0003e60000100800 */
[----:B------:R-:W-:-:S02]  /*5ea0*/  LEA.HI R2, R9, R2, RZ, 0x3 ;  /* 0x0000000209027211 */ /* 0x000fc400078f18ff */
[----:B------:R-:W-:Y:S02]  /*5eb0*/  SHF.R.S32.HI R9, RZ, 0x1f, R166 ;  /* 0x0000001fff097819 */ /* 0x000fe400000114a6 */
[----:B----4-:R-:W-:-:S05]  /*5ec0*/  IADD3 R4, P0, R166, 0x20, RZ ;  /* 0x00000020a6047810 */ /* 0x010fca0007f1e0ff */
[----:B------:R4:W-:Y:S01]  /*5ed0*/  STL [R1+0x20], R4 ;  /* 0x0000200401007387 */ /* 0x0009e20000100800 */
[----:B-1----:R-:W-:-:S03]  /*5ee0*/  IMAD.MOV.U32 R0, RZ, RZ, R3 ;  /* 0x000000ffff007224 */ /* 0x002fc600078e0003 */
[----:B------:R1:W-:Y:S04]  /*5ef0*/  STL [R1+0x14], R9 ;  /* 0x0000140901007387 */ /* 0x0003e80000100800 */
[----:B------:R1:W5:Y:S01]  /*5f00*/  LDL.64 R6, [R1+0x20] ;  /* 0x0000200001067983 */ /* 0x0003620000100a00 */
[--C-:B------:R-:W-:Y:S02]  /*5f10*/  IMAD.MOV.U32 R5, RZ, RZ, R9.reuse ;  /* 0x000000ffff057224 */ /* 0x100fe400078e0009 */
[----:B------:R-:W-:Y:S02]  /*5f20*/  IMAD.MOV.U32 R5, RZ, RZ, R9 ;  /* 0x000000ffff057224 */ /* 0x000fe400078e0009 */
[----:B----4-:R-:W-:Y:S01]  /*5f30*/  IMAD.MOV.U32 R4, RZ, RZ, R8 ;  /* 0x000000ffff047224 */ /* 0x010fe200078e0008 */
[----:B------:R-:W-:Y:S01]  /*5f40*/  SHF.R.S32.HI R4, RZ, 0x3, R2 ;  /* 0x00000003ff047819 */ /* 0x000fe20000011402 */
[----:B-----5:R-:W-:-:S05]  /*5f50*/  IMAD.X R7, RZ, RZ, R5, P0 ;  /* 0x000000ffff077224 */ /* 0x020fca00000e0605 */
[----:B------:R1:W-:Y:S04]  /*5f60*/  STL [R1+0x24], R7 ;  /* 0x0000240701007387 */ /* 0x0003e80000100800 */
[----:B------:R1:W-:Y:S01]  /*5f70*/  STL [R1+0x10], R4 ;  /* 0x0000100401007387 */ /* 0x0003e20000100800 */
[----:B--23--:R-:W-:Y:S05]  /*5f80*/  BRA `(.L_x_1852) ;  /* 0x0000000400287947 */ /* 0x00cfea0003800000 */
.L_x_1854:
        /* <DEDUP_REMOVED lines=12> */
[----:B------:R-:W-:Y:S02]  /*6050*/  @!P4 SHF.R.S32.HI R3, RZ, 0x1f, R3 ;  /* 0x0000001fff03c819 */ /* 0x000fe40000011403 */
        /* <DEDUP_REMOVED lines=9> */
[----:B------:R-:W-:Y:S01]  /*60f0*/  IMAD.U32 R21, RZ, RZ, UR25 ;  /* 0x00000019ff157e24 */ /* 0x000fe2000f8e00ff */
[----:B------:R-:W-:Y:S01]  /*6100*/  @!P4 IADD3 R3, R3, UR23, RZ ;  /* 0x000000170303cc10 */ /* 0x000fe2000fffe0ff */
[----:B------:R-:W-:Y:S03]  /*6110*/  @!P4 VIADD R13, R13, UR25 ;  /* 0x000000190d0dcc36 */ /* 0x000fe60008000000 */
[-C--:B------:R-:W-:Y:S02]  /*6120*/  @!P4 LEA.HI.X R3, R16, R251.reuse, R3, 0x6, P0 ;  /* 0x000000fb1003c211 */ /* 0x080fe400000f3403 */
[----:B------:R-:W-:Y:S02]  /*6130*/  @!P4 LEA.HI.X R13, R20, R251, R13, 0x6, P6 ;  /* 0x000000fb140dc211 */ /* 0x000fe400030f340d */
[C---:B--2---:R-:W-:Y:S02]  /*6140*/  @!P4 LEA R16, P6, R12.reuse, R6, 0x1 ;  /* 0x000000060c10c211 */ /* 0x044fe400078c08ff */
[----:B------:R-:W-:Y:S02]  /*6150*/  @!P4 IADD3 R11, P0, R11, UR12, RZ ;  /* 0x0000000c0b0bcc10 */ /* 0x000fe4000ff1e0ff */
[----:B------:R-:W-:Y:S02]  /*6160*/  @!P4 LEA.HI.X R17, R12, R7, R13, 0x1, P6 ;  /* 0x000000070c11c211 */ /* 0x000fe400030f0c0d */
[----:B------:R-:W-:Y:S02]  /*6170*/  @!P4 IADD3.X R6, R3, UR13, RZ, P0, !PT ;  /* 0x0000000d0306cc10 */ /* 0x000fe400087fe4ff */
[C---:B---3--:R-:W-:Y:S01]  /*6180*/  @!P4 LEA R4, P0, R11.reuse, R4, 0x1 ;  /* 0x000000040b04c211 */ /* 0x048fe200078008ff */
        /* <DEDUP_REMOVED lines=42> */
.L_x_1852:
[----:B-12---:R-:W2:Y:S01]  /*6430*/  LDL.64 R8, [R1+0x10] ;  /* 0x0000100001087983 */ /* 0x006ea20000100a00 */
[----:B------:R-:W-:Y:S01]  /*6440*/  UIADD3 UR14, UR8, -UR15, URZ ;  /* 0x8000000f080e7290 */ /* 0x000fe2000fffe03f */
[----:B------:R-:W-:Y:S04]  /*6450*/  DEPBAR.LE SB0, 0x0 ;  /* 0x000080000000791a */ /* 0x000fe80000000000 */
[----:B------:R-:W3:Y:S01]  /*6460*/  LDL.64 R4, [R1+0x20] ;  /* 0x0000200001047983 */ /* 0x000ee20000100a00 */
[----:B------:R-:W-:Y:S01]  /*6470*/  USHF.R.S32.HI UR9, URZ, 0x1f, UR14 ;  /* 0x0000001f3f097899 */ /* 0x000fe2000801140e */
[----:B------:R-:W-:Y:S01]  /*6480*/  IMAD.U32 R164, RZ, RZ, UR14 ;  /* 0x0000000effa47e24 */ /* 0x000fe2000f8e00ff */
[----:B------:R-:W-:Y:S02]  /*6490*/  ISETP.LT.AND P5, PT, RZ, UR14, PT ;  /* 0x0000000eff007c0c */ /* 0x000fe4000bfa1270 */
[----:B------:R-:W4:Y:S01]  /*64a0*/  LDL R12, [R1] ;  /* 0x00000000010c7983 */ /* 0x000f220000100800 */
[----:B------:R-:W-:Y:S02]  /*64b0*/  IMAD.U32 R33, RZ, RZ, UR14 ;  /* 0x0000000eff217e24 */ /* 0x000fe4000f8e00ff */
[C---:B------:R-:W-:Y:S01]  /*64c0*/  IMAD R32, R240.reuse, UR9, RZ ;  /* 0x00000009f0207c24 */ /* 0x040fe2000f8e02ff */
[----:B------:R-:W-:Y:S01]  /*64d0*/  BAR.SYNC.DEFER_BLOCKING 0x0 ;  /* 0x0000000000007b1d */ /* 0x000fe20000010000 */
[----:B------:R-:W-:Y:S01]  /*64e0*/  IMAD.U32 R2, RZ, RZ, UR14 ;  /* 0x0000000eff027e24 */ /* 0x000fe2000f8e00ff */
[----:B------:R-:W-:Y:S01]  /*64f0*/  UIADD3 UR9, UR20, -UR15, URZ ;  /* 0x8000000f14097290 */ /* 0x000fe2000fffe03f */
[----:B------:R-:W-:Y:S04]  /*6500*/  IMAD.WIDE.U32 R34, R240, UR14, RZ ;  /* 0x0000000ef0227c25 */ /* 0x000fe8000f8e00ff */
[----:B------:R-:W-:Y:S02]  /*6510*/  IMAD R32, R241, UR14, R32 ;  /* 0x0000000ef1207c24 */ /* 0x000fe4000f8e0220 */
[----:B------:R-:W-:Y:S03]  /*6520*/  IMAD.U32 R3, RZ, RZ, UR14 ;  /* 0x0000000eff037e24 */ /* 0x000fe6000f8e00ff */
[----:B------:R-:W-:Y:S01]  /*6530*/  IADD3 R32, R35, R32, RZ ;  /* 0x0000002023207210 */ /* 0x000fe20007ffe0ff */
[----:B------:R-:W-:Y:S01]  /*6540*/  @P4 STS.128 [R242+0x18000], RZ ;  /* 0x018000fff2004388 */ /* 0x000fe20000000c00 */
[----:B--2---:R-:W-:Y:S04]  /*6550*/  LEA R164, P1, R164, R8, 0x6 ;  /* 0x00000008a4a47211 */ /* 0x004fe800078230ff */
[----:B------:R-:W-:Y:S01]  /*6560*/  LEA.HI.X.SX32 R165, R33, R9, 0x6, P1 ;  /* 0x0000000921a57211 */ /* 0x000fe200008f36ff */
[----:B------:R-:W-:Y:S01]  /*6570*/  IMAD.WIDE.U32 R22, R164, R240, RZ ;  /* 0x000000f0a4167225 */ /* 0x000fe200078e00ff */
[----:B---3--:R-:W-:Y:S03]  /*6580*/  LEA R2, P0, R2, R4, 0x6 ;  /* 0x0000000402027211 */ /* 0x008fe600078030ff */
[-C--:B------:R-:W-:Y:S01]  /*6590*/  IMAD R35, R165, R240.reuse, RZ ;  /* 0x000000f0a5237224 */ /* 0x080fe200078e02ff */
[----:B------:R-:W-:Y:S01]  /*65a0*/  LEA.HI.X.SX32 R3, R3, R5, 0x6, P0 ;  /* 0x0000000503037211 */ /* 0x000fe200000f36ff */
[----:B------:R-:W-:Y:S01]  /*65b0*/  IMAD.WIDE.U32 R18, R2, R240, RZ ;  /* 0x000000f002127225 */ /* 0x000fe200078e00ff */
[----:B------:R-:W-:Y:S02]  /*65c0*/  LEA R33, P0, R34, R246, 0x6 ;  /* 0x000000f622217211 */ /* 0x000fe400078030ff */
[----:B----4-:R-:W-:Y:S01]  /*65d0*/  LEA R6, P3, R22, R12, 0x1 ;  /* 0x0000000c16067211 */ /* 0x010fe200078608ff */
[----:B------:R-:W-:Y:S01]  /*65e0*/  IMAD R35, R164, R241, R35 ;  /* 0x000000f1a4237224 */ /* 0x000fe200078e0223 */
[----:B------:R-:W-:Y:S01]  /*65f0*/  LEA.HI.X R32, R34, R235, R32, 0x6, P0 ;  /* 0x000000eb22207211 */ /* 0x000fe200000f3420 */
[----:B------:R-:W-:Y:S01]  /*6600*/  IMAD R34, R3, R240, RZ ;  /* 0x000000f003227224 */ /* 0x000fe200078e02ff */
[----:B------:R-:W-:Y:S01]  /*6610*/  LEA R3, P2, R240, R33, 0x5 ;  /* 0x00000021f0037211 */ /* 0x000fe200078428ff */
[----:B------:R-:W-:Y:S01]  /*6620*/  IMAD.IADD R35, R23, 0x1, R35 ;  /* 0x0000000117237824 */ /* 0x000fe200078e0223 */
[----:B------:R-:W-:Y:S01]  /*6630*/  @!P4 LEA R14, P1, R33, R238, 0x1 ;  /* 0x000000ee210ec211 */ /* 0x000fe200078208ff */
[----:B------:R-:W-:Y:S01]  /*6640*/  IMAD R34, R2, R241, R34 ;  /* 0x000000f102227224 */ /* 0x000fe200078e0222 */
[----:B------:R-:W-:Y:S02]  /*6650*/  LEA.HI.X R2, R240, R32, R241, 0x5, P2 ;  /* 0x00000020f0027211 */ /* 0x000fe400010f2cf1 */
[----:B------:R-:W-:Y:S01]  /*6660*/  LEA.HI.X R7, R22, R252, R35, 0x1, P3 ;  /* 0x000000fc16077211 */ /* 0x000fe200018f0c23 */
[----:B------:R-:W-:Y:S01]  /*6670*/  IMAD.IADD R165, R19, 0x1, R34 ;  /* 0x0000000113a57824 */ /* 0x000fe200078e0222 */
[----:B------:R-:W-:Y:S02]  /*6680*/  ISETP.GE.AND P3, PT, R245, UR11, PT ;  /* 0x0000000bf5007c0c */ /* 0x000fe4000bf66270 */
[C---:B------:R-:W-:Y:S02]  /*6690*/  LEA R164, P2, R18.reuse, R12, 0x1 ;  /* 0x0000000c12a47211 */ /* 0x040fe400078408ff */
        /* <DEDUP_REMOVED lines=8> */
[C---:B------:R-:W-:Y:S02]  /*6720*/  @!P4 LEA R10, P0, R3.reuse, R236, 0x1 ;  /* 0x000000ec030ac211 */ /* 0x040fe400078008ff */
[----:B------:R-:W-:Y:S02]  /*6730*/  @P3 STS.128 [R242+0x1a000], RZ ;  /* 0x01a000fff2003388 */ /* 0x000fe40000000c00 */
[----:B------:R-:W-:Y:S03]  /*6740*/  @!P4 LEA.HI.X R11, R3, R237, R2, 0x1, P0 ;  /* 0x000000ed030bc211 */ /* 0x000fe600000f0c02 */
[----:B------:R-:W-:Y:S01]  /*6750*/  @!PT LDS RZ, [RZ] ;  /* 0x00000000fffff984 */ /* 0x000fe20000000800 */
[----:B------:R-:W-:Y:S01]  /*6760*/  @!PT LDS RZ, [RZ] ;  /* 0x00000000fffff984 */ /* 0x000fe20000000800 */
[----:B------:R-:W-:Y:S01]  /*6770*/  @!PT LDS RZ, [RZ] ;  /* 0x00000000fffff984 */ /* 0x000fe20000000800 */
[----:B------:R-:W-:Y:S01]  /*6780*/  @!P3 LDGSTS.E.BYPASS.LTC128B.128 [R242+0x1a000], desc[UR26][R6.64+0x80] ;  /* 0x1a00008006f2bfae */ /* 0x000fe2000b901d5a */
[----:B------:R-:W-:Y:S01]  /*6790*/  IMAD.MOV.U32 R2, RZ, RZ, R8 ;  /* 0x000000ffff027224 */ /* 0x000fe200078e0008 */
[----:B------:R-:W-:Y:S03]  /*67a0*/  MOV R3, R9 ;  /* 0x0000000900037202 */ /* 0x000fe60000000f00 */
        /* <DEDUP_REMOVED lines=31> */
[----:B------:R-:W2:Y:S05]  /*69a0*/  LDSM.16.M88.4 R172, [R233+0x10000] ;  /* 0x01000000e9ac783b */ /* 0x000eaa0000000200 */
[----:B------:R-:W3:Y:S05]  /*69b0*/  LDSM.16.M88.4 R176, [R233+0x10800] ;  /* 0x01080000e9b0783b */ /* 0x000eea0000000200 */
[----:B------:R-:W4:Y:S05]  /*69c0*/  LDSM.16.M88.4 R180, [R233+0x11000] ;  /* 0x01100000e9b4783b */ /* 0x000f2a0000000200 */
[----:B------:R-:W5:Y:S01]  /*69d0*/  LDSM.16.M88.4 R184, [R233+0x11800] ;  /* 0x01180000e9b8783b */ /* 0x000f620000000200 */
[----:B-1----:R-:W-:Y:S02]  /*69e0*/  IMAD.MOV.U32 R164, RZ, RZ, R4 ;  /* 0x000000ffffa47224 */ /* 0x002fe400078e0004 */
[----:B------:R-:W-:Y:S02]  /*69f0*/  IMAD.MOV.U32 R165, RZ, RZ, R5 ;  /* 0x000000ffffa57224 */ /* 0x000fe400078e0005 */
[----:B------:R-:W0:Y:S05]  /*6a00*/  LDGDEPBAR ;  /* 0x00000000000079af */ /* 0x000e2a0000000000 */
[----:B------:R-:W-:Y:S05]  /*6a10*/  LDSM.16.M88.4 R188, [R232] ;  /* 0x00000000e8bc783b */ /* 0x000fea0000000200 */
[----:B------:R-:W1:Y:S05]  /*6a20*/  LDSM.16.M88.4 R192, [R231] ;  /* 0x00000000e7c0783b */ /* 0x000e6a0000000200 */
[----:B------:R-:W1:Y:S01]  /*6a30*/  LDSM.16.M88.4 R196, [R223] ;  /* 0x00000000dfc4783b */ /* 0x000e620000000200 */
[C---:B--2---:R-:W-:Y:S04]  /*6a40*/  HMMA.16816.F32 R4, R168.reuse, R172, RZ ;  /* 0x000000aca804723c */ /* 0x044fe800000018ff */
[----:B------:R-:W-:Y:S02]  /*6a50*/  LDSM.16.M88.4 R200, [R221] ;  /* 0x00000000ddc8783b */ /* 0x000fe40000000200 */
[C---:B------:R-:W-:Y:S03]  /*6a60*/  HMMA.16816.F32 R8, R168.reuse, R174, RZ ;  /* 0x000000aea808723c */ /* 0x040fe600000018ff */
[----:B------:R-:W2:Y:S03]  /*6a70*/  LDSM.16.M88.4 R172, [R222] ;  /* 0x00000000deac783b */ /* 0x000ea60000000200 */
[C---:B---3--:R-:W-:Y:S02]  /*6a80*/  HMMA.16816.F32 R12, R168.reuse, R176, RZ ;  /* 0x000000b0a80c723c */ /* 0x048fe400000018ff */
[----:B------:R-:W-:Y:S04]  /*6a90*/  LDSM.16.M88.4 R204, [R230] ;  /* 0x00000000e6cc783b */ /* 0x000fe80000000200 */
[C---:B------:R-:W-:Y:S01]  /*6aa0*/  HMMA.16816.F32 R16, R168.reuse, R178, RZ ;  /* 0x000000b2a810723c */ /* 0x040fe200000018ff */
[----:B------:R-:W3:Y:S05]  /*6ab0*/  LDSM.16.M88.4 R176, [R227+0x10000] ;  /* 0x01000000e3b0783b */ /* 0x000eea0000000200 */
[C---:B----4-:R-:W-:Y:S06]  /*6ac0*/  HMMA.16816.F32 R20, R168.reuse, R180, RZ ;  /* 0x000000b4a814723c */ /* 0x050fec00000018ff */
[C---:B------:R-:W-:Y:S01]  /*6ad0*/  HMMA.16816.F32 R24, R168.reuse, R182, RZ ;  /* 0x000000b6a818723c */ /* 0x040fe200000018ff */
[----:B------:R-:W-:Y:S05]  /*6ae0*/  LDSM.16.M88.4 R180, [R227+0x11000] ;  /* 0x01100000e3b4783b */ /* 0x000fea0000000200 */
[C---:B-----5:R-:W-:Y:S06]  /*6af0*/  HMMA.16816.F32 R28, R168.reuse, R184, RZ ;  /* 0x000000b8a81c723c */ /* 0x060fec00000018ff */
[----:B------:R-:W-:Y:S01]  /*6b00*/  HMMA.16816.F32 R32, R168, R186, RZ ;  /* 0x000000baa820723c */ /* 0x000fe200000018ff */
[----:B------:R-:W4:Y:S05]  /*6b10*/  LDSM.16.M88.4 R168, [R227+0x10800] ;  /* 0x01080000e3a8783b */ /* 0x000f2a0000000200 */
[C---:B-1----:R-:W-:Y:S01]  /*6b20*/  HMMA.16816.F32 R4, R188.reuse, R192, R4 ;  /* 0x000000c0bc04723c */ /* 0x042fe20000001804 */
[----:B------:R-:W1:Y:S05]  /*6b30*/  LDSM.16.M88.4 R184, [R227+0x11800] ;  /* 0x01180000e3b8783b */ /* 0x000e6a0000000200 */
[C---:B------:R-:W-:Y:S01]  /*6b40*/  HMMA.16816.F32 R8, R188.reuse, R194, R8 ;  /* 0x000000c2bc08723c */ /* 0x040fe20000001808 */
[----:B------:R-:W-:Y:S05]  /*6b50*/  LDSM.16.M88.4 R192, [R234+0x4000] ;  /* 0x00400000eac0783b */ /* 0x000fea0000000200 */
[C---:B------:R-:W-:Y:S06]  /*6b60*/  HMMA.16816.F32 R12, R188.reuse, R196, R12 ;  /* 0x000000c4bc0c723c */ /* 0x040fec000000180c */
[C---:B------:R-:W-:Y:S01]  /*6b70*/  HMMA.16816.F32 R16, R188.reuse, R198, R16 ;  /* 0x000000c6bc10723c */ /* 0x040fe20000001810 */
[----:B------:R-:W-:Y:S05]  /*6b80*/  LDSM.16.M88.4 R196, [R233+0x12000] ;  /* 0x01200000e9c4783b */ /* 0x000fea0000000200 */
[C---:B--2---:R-:W-:Y:S06]  /*6b90*/  HMMA.16816.F32 R20, R188.reuse, R172, R20 ;  /* 0x000000acbc14723c */ /* 0x044fec0000001814 */
[C---:B------:R-:W-:Y:S01]  /*6ba0*/  HMMA.16816.F32 R24, R188.reuse, R174, R24 ;  /* 0x000000aebc18723c */ /* 0x040fe20000001818 */
[----:B------:R-:W-:Y:S05]  /*6bb0*/  LDSM.16.M88.4 R172, [R229] ;  /* 0x00000000e5ac783b */ /* 0x000fea0000000200 */
[C---:B------:R-:W-:Y:S06]  /*6bc0*/  HMMA.16816.F32 R28, R188.reuse, R200, R28 ;  /* 0x000000c8bc1c723c */ /* 0x040fec000000181c */
[----:B------:R-:W-:Y:S01]  /*6bd0*/  HMMA.16816.F32 R32, R188, R202, R32 ;  /* 0x000000cabc20723c */ /* 0x000fe20000001820 */
[----:B------:R-:W2:Y:S05]  /*6be0*/  LDSM.16.M88.4 R188, [R220] ;  /* 0x00000000dcbc783b */ /* 0x000eaa0000000200 */
[C---:B---3--:R-:W-:Y:S01]  /*6bf0*/  HMMA.16816.F32 R4, R204.reuse, R176, R4 ;  /* 0x000000b0cc04723c */ /* 0x048fe20000001804 */
[----:B------:R-:W-:Y:S05]  /*6c00*/  LDSM.16.M88.4 R200, [R233+0x13000] ;  /* 0x01300000e9c8783b */ /* 0x000fea0000000200 */
[C---:B------:R-:W-:Y:S01]  /*6c10*/  HMMA.16816.F32 R8, R204.reuse, R178, R8 ;  /* 0x000000b2cc08723c */ /* 0x040fe20000001808 */
[----:B------:R-:W3:Y:S05]  /*6c20*/  LDSM.16.M88.4 R176, [R220+0x800] ;  /* 0x00080000dcb0783b */ /* 0x000eea0000000200 */
[C---:B----4-:R-:W-:Y:S06]  /*6c30*/  HMMA.16816.F32 R12, R204.reuse, R168, R12 ;  /* 0x000000a8cc0c723c */ /* 0x050fec000000180c */
[C---:B------:R-:W-:Y:S01]  /*6c40*/  HMMA.16816.F32 R16, R204.reuse, R170, R16 ;  /* 0x000000aacc10723c */ /* 0x040fe20000001810 */
[----:B------:R-:W4:Y:S05]  /*6c50*/  LDSM.16.M88.4 R168, [R220+0x1000] ;  /* 0x00100000dca8783b */ /* 0x000f2a0000000200 */
[C---:B------:R-:W-:Y:S06]  /*6c60*/  HMMA.16816.F32 R20, R204.reuse, R180, R20 ;  /* 0x000000b4cc14723c */ /* 0x040fec0000001814 */
[C---:B------:R-:W-:Y:S01]  /*6c70*/  HMMA.16816.F32 R24, R204.reuse, R182, R24 ;  /* 0x000000b6cc18723c */ /* 0x040fe20000001818 */
[----:B------:R-:W5:Y:S05]  /*6c80*/  LDSM.16.M88.4 R180, [R220+0x1800] ;  /* 0x00180000dcb4783b */ /* 0x000f6a0000000200 */
[C---:B-1----:R-:W-:Y:S06]  /*6c90*/  HMMA.16816.F32 R28, R204.reuse, R184, R28 ;  /* 0x000000b8cc1c723c */ /* 0x042fec000000181c */
[----:B------:R-:W-:Y:S01]  /*6ca0*/  HMMA.16816.F32 R32, R204, R186, R32 ;  /* 0x000000bacc20723c */ /* 0x000fe20000001820 */
[----:B------:R-:W5:Y:S05]  /*6cb0*/  LDL R204, [R1+0x4] ;  /* 0x0000040001cc7983 */ /* 0x000f6a0000100800 */
[----:B------:R-:W1:Y:S01]  /*6cc0*/  LDSM.16.M88.4 R184, [R233+0x12800] ;  /* 0x01280000e9b8783b */ /* 0x000e620000000200 */
[C---:B--2---:R-:W-:Y:S06]  /*6cd0*/  HMMA.16816.F32 R4, R172.reuse, R188, R4 ;  /* 0x000000bcac04723c */ /* 0x044fec0000001804 */
[C---:B------:R-:W-:Y:S01]  /*6ce0*/  HMMA.16816.F32 R8, R172.reuse, R190, R8 ;  /* 0x000000beac08723c */ /* 0x040fe20000001808 */
[----:B------:R-:W2:Y:S05]  /*6cf0*/  LDSM.16.M88.4 R188, [R233+0x13800] ;  /* 0x01380000e9bc783b */ /* 0x000eaa0000000200 */
[C---:B---3--:R-:W-:Y:S06]  /*6d00*/  HMMA.16816.F32 R12, R172.reuse, R176, R12 ;  /* 0x000000b0ac0c723c */ /* 0x048fec000000180c */
[C---:B------:R-:W-:Y:S01]  /*6d10*/  HMMA.16816.F32 R16, R172.reuse, R178, R16 ;  /* 0x000000b2ac10723c */ /* 0x040fe20000001810 */
[----:B------:R-:W-:Y:S05]  /*6d20*/  LDSM.16.M88.4 R176, [R218] ;  /* 0x00000000dab0783b */ /* 0x000fea0000000200 */
[C---:B----4-:R-:W-:Y:S06]  /*6d30*/  HMMA.16816.F32 R20, R172.reuse, R168, R20 ;  /* 0x000000a8ac14723c */ /* 0x050fec0000001814 */
[C---:B------:R-:W-:Y:S01]  /*6d40*/  HMMA.16816.F32 R24, R172.reuse, R170, R24 ;  /* 0x000000aaac18723c */ /* 0x040fe20000001818 */
[----:B------:R-:W-:Y:S05]  /*6d50*/  LDSM.16.M88.4 R168, [R232+0x4000] ;  /* 0x00400000e8a8783b */ /* 0x000fea0000000200 */
[C---:B-----5:R-:W-:Y:S06]  /*6d60*/  HMMA.16816.F32 R28, R172.reuse, R180, R28 ;  /* 0x000000b4ac1c723c */ /* 0x060fec000000181c */
[----:B------:R-:W-:Y:S01]  /*6d70*/  HMMA.16816.F32 R32, R172, R182, R32 ;  /* 0x000000b6ac20723c */ /* 0x000fe20000001820 */
[----:B------:R-:W3:Y:S05]  /*6d80*/  LDSM.16.M88.4 R172, [R219] ;  /* 0x00000000dbac783b */ /* 0x000eea0000000200 */
[C---:B------:R-:W-:Y:S01]  /*6d90*/  HMMA.16816.F32 R4, R192.reuse, R196, R4 ;  /* 0x000000c4c004723c */ /* 0x040fe20000001804 */
[----:B------:R-:W4:Y:S05]  /*6da0*/  LDSM.16.M88.4 R180, [R217] ;  /* 0x00000000d9b4783b */ /* 0x000f2a0000000200 */
[C---:B------:R-:W-:Y:S01]  /*6db0*/  HMMA.16816.F32 R8, R192.reuse, R198, R8 ;  /* 0x000000c6c008723c */ /* 0x040fe20000001808 */
[----:B------:R-:W-:Y:S05]  /*6dc0*/  LDSM.16.M88.4 R196, [R230+0x4000] ;  /* 0x00400000e6c4783b */ /* 0x000fea0000000200 */
[C---:B-1----:R-:W-:Y:S06]  /*6dd0*/  HMMA.16816.F32 R12, R192.reuse, R184, R12 ;  /* 0x000000b8c00c723c */ /* 0x042fec000000180c */
[C---:B------:R-:W-:Y:S01]  /*6de0*/  HMMA.16816.F32 R16, R192.reuse, R186, R16 ;  /* 0x000000bac010723c */ /* 0x040fe20000001810 */
[----:B------:R-:W1:Y:S05]  /*6df0*/  LDSM.16.M88.4 R184, [R216] ;  /* 0x00000000d8b8783b */ /* 0x000e6a0000000200 */
[C---:B------:R-:W-:Y:S06]  /*6e00*/  HMMA.16816.F32 R20, R192.reuse, R200, R20 ;  /* 0x000000c8c014723c */ /* 0x040fec0000001814 */
[C---:B------:R-:W-:Y:S01]  /*6e10*/  HMMA.16816.F32 R24, R192.reuse, R202, R24 ;  /* 0x000000cac018723c */ /* 0x040fe20000001818 */
[----:B------:R-:W5:Y:S05]  /*6e20*/  LDSM.16.M88.4 R200, [R227+0x12000] ;  /* 0x01200000e3c8783b */ /* 0x000f6a0000000200 */
        /* <DEDUP_REMOVED lines=12> */
[----:B------:R-:W-:Y:S05]  /*6ef0*/  LDSM.16.M88.4 R180, [R220+0x2000] ;  /* 0x00200000dcb4783b */ /* 0x000fea0000000200 */
[C---:B-1----:R-:W-:Y:S06]  /*6f00*/  HMMA.16816.F32 R28, R168.reuse, R184, R28 ;  /* 0x000000b8a81c723c */ /* 0x042fec000000181c */
[----:B------:R-:W-:Y:S01]  /*6f10*/  HMMA.16816.F32 R32, R168, R186, R32 ;  /* 0x000000baa820723c */ /* 0x000fe20000001820 */
[----:B------:R-:W1:Y:S05]  /*6f20*/  LDSM.16.M88.4 R168, [R229+0x4000] ;  /* 0x00400000e5a8783b */ /* 0x000e6a0000000200 */
[C---:B-----5:R-:W-:Y:S01]  /*6f30*/  HMMA.16816.F32 R4, R196.reuse, R200, R4 ;  /* 0x000000c8c404723c */ /* 0x060fe20000001804 */
[----:B------:R-:W4:Y:S05]  /*6f40*/  LDSM.16.M88.4 R184, [R220+0x2800] ;  /* 0x00280000dcb8783b */ /* 0x000f2a0000000200 */
[C---:B------:R-:W-:Y:S01]  /*6f50*/  HMMA.16816.F32 R8, R196.reuse, R202, R8 ;  /* 0x000000cac408723c */ /* 0x040fe20000001808 */
        /* <DEDUP_REMOVED lines=9> */
[----:B------:R-:W3:Y:S05]  /*6ff0*/  LDSM.16.M88.4 R176, [R233+0x14800] ;  /* 0x01480000e9b0783b */ /* 0x000eea0000000200 */
[C---:B-1----:R-:W-:Y:S01]  /*7000*/  HMMA.16816.F32 R4, R168.reuse, R180, R4 ;  /* 0x000000b4a804723c */ /* 0x042fe20000001804 */
[----:B------:R-:W-:Y:S05]  /*7010*/  LDSM.16.M88.4 R196, [R215] ;  /* 0x00000000d7c4783b */ /* 0x000fea0000000200 */
[C---:B------:R-:W-:Y:S01]  /*7020*/  HMMA.16816.F32 R8, R168.reuse, R182, R8 ;  /* 0x000000b6a808723c */ /* 0x040fe20000001808 */
[----:B------:R-:W1:Y:S05]  /*7030*/  LDSM.16.M88.4 R180, [R233+0x15000] ;  /* 0x01500000e9b4783b */ /* 0x000e6a0000000200 */
[C---:B----4-:R-:W-:Y:S06]  /*7040*/  HMMA.16816.F32 R12, R168.reuse, R184, R12 ;  /* 0x000000b8a80c723c */ /* 0x050fec000000180c */
[C---:B------:R-:W-:Y:S01]  /*7050*/  HMMA.16816.F32 R16, R168.reuse, R186, R16 ;  /* 0x000000baa810723c */ /* 0x040fe20000001810 */
[----:B------:R-:W4:Y:S05]  /*7060*/  LDSM.16.M88.4 R184, [R233+0x15800] ;  /* 0x01580000e9b8783b */ /* 0x000f2a0000000200 */
[C---:B------:R-:W-:Y:S06]  /*7070*/  HMMA.16816.F32 R20, R168.reuse, R192, R20 ;  /* 0x000000c0a814723c */ /* 0x040fec0000001814 */
[C---:B------:R-:W-:Y:S01]  /*7080*/  HMMA.16816.F32 R24, R168.reuse, R194, R24 ;  /* 0x000000c2a818723c */ /* 0x040fe20000001818 */
[----:B------:R-:W4:Y:S05]  /*7090*/  LDSM.16.M88.4 R192, [R232+0x8000] ;  /* 0x00800000e8c0783b */ /* 0x000f2a0000000200 */
[C---:B-----5:R-:W-:Y:S06]  /*70a0*/  HMMA.16816.F32 R28, R168.reuse, R200, R28 ;  /* 0x000000c8a81c723c */ /* 0x060fec000000181c */
[----:B------:R-:W-:Y:S01]  /*70b0*/  HMMA.16816.F32 R32, R168, R202, R32 ;  /* 0x000000caa820723c */ /* 0x000fe20000001820 */
[----:B------:R-:W5:Y:S05]  /*70c0*/  LDSM.16.M88.4 R168, [R214] ;  /* 0x00000000d6a8783b */ /* 0x000f6a0000000200 */
[C---:B--2---:R-:W-:Y:S01]  /*70d0*/  HMMA.16816.F32 R4, R172.reuse, R188, R4 ;  /* 0x000000bcac04723c */ /* 0x044fe20000001804 */
[----:B------:R-:W-:Y:S05]  /*70e0*/  LDSM.16.M88.4 R200, [R227+0x15800] ;  /* 0x01580000e3c8783b */ /* 0x000fea0000000200 */
[C---:B------:R-:W-:Y:S01]  /*70f0*/  HMMA.16816.F32 R8, R172.reuse, R190, R8 ;  /* 0x000000beac08723c */ /* 0x040fe20000001808 */
[----:B------:R-:W2:Y:S05]  /*7100*/  LDSM.16.M88.4 R188, [R213] ;  /* 0x00000000d5bc783b */ /* 0x000eaa0000000200 */
[C---:B---3--:R-:W-:Y:S06]  /*7110*/  HMMA.16816.F32 R12, R172.reuse, R176, R12 ;  /* 0x000000b0ac0c723c */ /* 0x048fec000000180c */
[C---:B------:R-:W-:Y:S01]  /*7120*/  HMMA.16816.F32 R16, R172.reuse, R178, R16 ;  /* 0x000000b2ac10723c */ /* 0x040fe20000001810 */
[----:B------:R-:W3:Y:S05]  /*7130*/  LDSM.16.M88.4 R176, [R212] ;  /* 0x00000000d4b0783b */ /* 0x000eea0000000200 */
[C---:B-1----:R-:W-:Y:S06]  /*7140*/  HMMA.16816.F32 R20, R172.reuse, R180, R20 ;  /* 0x000000b4ac14723c */ /* 0x042fec0000001814 */
[C---:B------:R-:W-:Y:S01]  /*7150*/  HMMA.16816.F32 R24, R172.reuse, R182, R24 ;  /* 0x000000b6ac18723c */ /* 0x040fe20000001818 */
[----:B------:R-:W-:Y:S05]  /*7160*/  LDSM.16.M88.4 R180, [R227+0x14000] ;  /* 0x01400000e3b4783b */ /* 0x000fea0000000200 */
[C---:B----4-:R-:W-:Y:S06]  /*7170*/  HMMA.16816.F32 R28, R172.reuse, R184, R28 ;  /* 0x000000b8ac1c723c */ /* 0x050fec000000181c */
[----:B------:R-:W-:Y:S01]  /*7180*/  HMMA.16816.F32 R32, R172, R186, R32 ;  /* 0x000000baac20723c */ /* 0x000fe20000001820 */
[----:B------:R-:W1:Y:S05]  /*7190*/  LDSM.16.M88.4 R172, [R230+0x8000] ;  /* 0x00800000e6ac783b */ /* 0x000e6a0000000200 */
[C---:B------:R-:W-:Y:S01]  /*71a0*/  HMMA.16816.F32 R4, R192.reuse, R196, R4 ;  /* 0x000000c4c004723c */ /* 0x040fe20000001804 */
[----:B------:R-:W4:Y:S05]  /*71b0*/  LDSM.16.M88.4 R184, [R227+0x14800] ;  /* 0x01480000e3b8783b */ /* 0x000f2a0000000200 */
[C---:B------:R-:W-:Y:S01]  /*71c0*/  HMMA.16816.F32 R8, R192.reuse, R198, R8 ;  /* 0x000000c6c008723c */ /* 0x040fe20000001808 */
[----:B------:R-:W4:Y:S05]  /*71d0*/  LDSM.16.M88.4 R196, [R227+0x15000] ;  /* 0x01500000e3c4783b */ /* 0x000f2a0000000200 */
[C---:B-----5:R-:W-:Y:S06]  /*71e0*/  HMMA.16816.F32 R12, R192.reuse, R168, R12 ;  /* 0x000000a8c00c723c */ /* 0x060fec000000180c */
[C---:B------:R-:W-:Y:S01]  /*71f0*/  HMMA.16816.F32 R16, R192.reuse, R170, R16 ;  /* 0x000000aac010723c */ /* 0x040fe20000001810 */
[----:B------:R-:W-:Y:S05]  /*7200*/  LDSM.16.M88.4 R168, [R229+0x8000] ;  /* 0x00800000e5a8783b */ /* 0x000fea0000000200 */
[C---:B--2---:R-:W-:Y:S06]  /*7210*/  HMMA.16816.F32 R20, R192.reuse, R188, R20 ;  /* 0x000000bcc014723c */ /* 0x044fec0000001814 */
[C---:B------:R-:W-:Y:S01]  /*7220*/  HMMA.16816.F32 R24, R192.reuse, R190, R24 ;  /* 0x000000bec018723c */ /* 0x040fe20000001818 */
[----:B------:R-:W2:Y:S05]  /*7230*/  LDSM.16.M88.4 R188, [R220+0x4000] ;  /* 0x00400000dcbc783b */ /* 0x000eaa0000000200 */
[C---:B---3--:R-:W-:Y:S06]  /*7240*/  HMMA.16816.F32 R28, R192.reuse, R176, R28 ;  /* 0x000000b0c01c723c */ /* 0x048fec000000181c */
[----:B------:R-:W-:Y:S01]  /*7250*/  HMMA.16816.F32 R32, R192, R178, R32 ;  /* 0x000000b2c020723c */ /* 0x000fe20000001820 */
[----:B------:R-:W3:Y:S05]  /*7260*/  LDSM.16.M88.4 R176, [R220+0x4800] ;  /* 0x00480000dcb0783b */ /* 0x000eea0000000200 */
[C---:B-1----:R-:W-:Y:S01]  /*7270*/  HMMA.16816.F32 R4, R172.reuse, R180, R4 ;  /* 0x000000b4ac04723c */ /* 0x042fe20000001804 */
[----:B------:R-:W-:Y:S05]  /*7280*/  LDSM.16.M88.4 R192, [R234+0xc000] ;  /* 0x00c00000eac0783b */ /* 0x000fea0000000200 */
[C---:B------:R-:W-:Y:S01]  /*7290*/  HMMA.16816.F32 R8, R172.reuse, R182, R8 ;  /* 0x000000b6ac08723c */ /* 0x040fe20000001808 */
[----:B------:R-:W1:Y:S05]  /*72a0*/  LDSM.16.M88.4 R180, [R220+0x5000] ;  /* 0x00500000dcb4783b */ /* 0x000e6a0000000200 */
[C---:B----4-:R-:W-:Y:S06]  /*72b0*/  HMMA.16816.F32 R12, R172.reuse, R184, R12 ;  /* 0x000000b8ac0c723c */ /* 0x050fec000000180c */
[C---:B------:R-:W-:Y:S01]  /*72c0*/  HMMA.16816.F32 R16, R172.reuse, R186, R16 ;  /* 0x000000baac10723c */ /* 0x040fe20000001810 */
[----:B------:R-:W4:Y:S05]  /*72d0*/  LDSM.16.M88.4 R184, [R220+0x5800] ;  /* 0x00580000dcb8783b */ /* 0x000f2a0000000200 */
[C---:B------:R-:W-:Y:S06]  /*72e0*/  HMMA.16816.F32 R20, R172.reuse, R196, R20 ;  /* 0x000000c4ac14723c */ /* 0x040fec0000001814 */
[C---:B------:R-:W-:Y:S01]  /*72f0*/  HMMA.16816.F32 R24, R172.reuse, R198, R24 ;  /* 0x000000c6ac18723c */ /* 0x040fe20000001818 */
[----:B------:R-:W5:Y:S05]  /*7300*/  LDSM.16.M88.4 R196, [R233+0x16000] ;  /* 0x01600000e9c4783b */ /* 0x000f6a0000000200 */
[C---:B------:R-:W-:Y:S06]  /*7310*/  HMMA.16816.F32 R28, R172.reuse, R200, R28 ;  /* 0x000000c8ac1c723c */ /* 0x040fec000000181c */
[----:B------:R-:W-:Y:S01]  /*7320*/  HMMA.16816.F32 R32, R172, R202, R32 ;  /* 0x000000caac20723c */ /* 0x000fe20000001820 */
[----:B------:R-:W5:Y:S05]  /*7330*/  LDSM.16.M88.4 R172, [R233+0x16800] ;  /* 0x01680000e9ac783b */ /* 0x000f6a0000000200 */
[C---:B--2---:R-:W-:Y:S01]  /*7340*/  HMMA.16816.F32 R4, R168.reuse, R188, R4 ;  /* 0x000000bca804723c */ /* 0x044fe20000001804 */
[----:B------:R-:W-:Y:S05]  /*7350*/  LDSM.16.M88.4 R200, [R233+0x17800] ;  /* 0x01780000e9c8783b */ /* 0x000fea0000000200 */
[C---:B------:R-:W-:Y:S01]  /*7360*/  HMMA.16816.F32 R8, R168.reuse, R190, R8 ;  /* 0x000000bea808723c */ /* 0x040fe20000001808 */
[----:B------:R-:W2:Y:S05]  /*7370*/  LDSM.16.M88.4 R188, [R233+0x17000] ;  /* 0x01700000e9bc783b */ /* 0x000eaa0000000200 */
[C---:B---3--:R-:W-:Y:S06]  /*7380*/  HMMA.16816.F32 R12, R168.reuse, R176, R12 ;  /* 0x000000b0a80c723c */ /* 0x048fec000000180c */
[C---:B------:R-:W-:Y:S01]  /*7390*/  HMMA.16816.F32 R16, R168.reuse, R178, R16 ;  /* 0x000000b2a810723c */ /* 0x040fe20000001810 */
[----:B------:R-:W-:Y:S05]  /*73a0*/  LDSM.16.M88.4 R176, [R211] ;  /* 0x00000000d3b0783b */ /* 0x000fea0000000200 */
[C---:B-1----:R-:W-:Y:S06]  /*73b0*/  HMMA.16816.F32 R20, R168.reuse, R180, R20 ;  /* 0x000000b4a814723c */ /* 0x042fec0000001814 */
[C---:B------:R-:W-:Y:S01]  /*73c0*/  HMMA.16816.F32 R24, R168.reuse, R182, R24 ;  /* 0x000000b6a818723c */ /* 0x040fe20000001818 */
[----:B------:R-:W-:Y:S05]  /*73d0*/  LDSM.16.M88.4 R180, [R210] ;  /* 0x00000000d2b4783b */ /* 0x000fea0000000200 */
[C---:B----4-:R-:W-:Y:S06]  /*73e0*/  HMMA.16816.F32 R28, R168.reuse, R184, R28 ;  /* 0x000000b8a81c723c */ /* 0x050fec000000181c */
[----:B------:R-:W-:Y:S01]  /*73f0*/  HMMA.16816.F32 R32, R168, R186, R32 ;  /* 0x000000baa820723c */ /* 0x000fe20000001820 */
[----:B------:R-:W1:Y:S05]  /*7400*/  LDSM.16.M88.4 R168, [R232+0xc000] ;  /* 0x00c00000e8a8783b */ /* 0x000e6a0000000200 */
[C---:B-----5:R-:W-:Y:S01]  /*7410*/  HMMA.16816.F32 R4, R192.reuse, R196, R4 ;  /* 0x000000c4c004723c */ /* 0x060fe20000001804 */
[----:B------:R-:W3:Y:S05]  /*7420*/  LDSM.16.M88.4 R184, [R209] ;  /* 0x00000000d1b8783b */ /* 0x000eea0000000200 */
[C---:B------:R-:W-:Y:S01]  /*7430*/  HMMA.16816.F32 R8, R192.reuse, R198, R8 ;  /* 0x000000c6c008723c */ /* 0x040fe20000001808 */
[----:B------:R-:W4:Y:S05]  /*7440*/  LDSM.16.M88.4 R196, [R208] ;  /* 0x00000000d0c4783b */ /* 0x000f2a0000000200 */
        /* <DEDUP_REMOVED lines=21> */
[----:B------:R-:W4:Y:S05]  /*75a0*/  LDSM.16.M88.4 R168, [R220+0x6800] ;  /* 0x00680000dca8783b */ /* 0x000f2a0000000200 */
[C---:B--2---:R-:W-:Y:S06]  /*75b0*/  HMMA.16816.F32 R4, R172.reuse, R188, R4 ;  /* 0x000000bcac04723c */ /* 0x044fec0000001804 */
[C---:B------:R-:W-:Y:S06]  /*75c0*/  HMMA.16816.F32 R8, R172.reuse, R190, R8 ;  /* 0x000000beac08723c */ /* 0x040fec0000001808 */
[C---:B-1----:R-:W-:Y:S01]  /*75d0*/  HMMA.16816.F32 R12, R172.reuse, R176, R12 ;  /* 0x000000b0ac0c723c */ /* 0x042fe2000000180c */
[----:B------:R-:W2:Y:S04]  /*75e0*/  LDL R176, [R1+0x8] ;  /* 0x0000080001b07983 */ /* 0x000ea80000100800 */
[----:B------:R-:W-:Y:S01]  /*75f0*/  IMAD.MOV.U32 R190, RZ, RZ, R2 ;  /* 0x000000ffffbe7224 */ /* 0x000fe200078e0002 */
[C---:B------:R-:W-:Y:S05]  /*7600*/  HMMA.16816.F32 R16, R172.reuse, R178, R16 ;  /* 0x000000b2ac10723c */ /* 0x040fea0000001810 */
[----:B------:R-:W-:Y:S01]  /*7610*/  IMAD.MOV.U32 R191, RZ, RZ, R3 ;  /* 0x000000ffffbf7224 */ /* 0x000fe200078e0003 */
[C---:B-----5:R-:W-:Y:S06]  /*7620*/  HMMA.16816.F32 R20, R172.reuse, R180, R20 ;  /* 0x000000b4ac14723c */ /* 0x060fec0000001814 */
[C---:B------:R-:W-:Y:S06]  /*7630*/  HMMA.16816.F32 R24, R172.reuse, R182, R24 ;  /* 0x000000b6ac18723c */ /* 0x040fec0000001818 */
[C---:B---3--:R-:W-:Y:S06]  /*7640*/  HMMA.16816.F32 R28, R172.reuse, R184, R28 ;  /* 0x000000b8ac1c723c */ /* 0x048fec000000181c */
[----:B------:R-:W-:Y:S01]  /*7650*/  HMMA.16816.F32 R32, R172, R186, R32 ;  /* 0x000000baac20723c */ /* 0x000fe20000001820 */
[----:B------:R-:W1:Y:S04]  /*7660*/  LDSM.16.M88.4 R172, [R220+0x7000] ;  /* 0x00700000dcac783b */ /* 0x000e680000000200 */
[----:B------:R-:W-:Y:S01]  /*7670*/  MOV R185, R165 ;  /* 0x000000a500b97202 */ /* 0x000fe20000000f00 */
[C---:B------:R-:W-:Y:S05]  /*7680*/  HMMA.16816.F32 R4, R192.reuse, R200, R4 ;  /* 0x000000c8c004723c */ /* 0x040fea0000001804 */
[----:B------:R-:W-:Y:S01]  /*7690*/  IMAD.MOV.U32 R184, RZ, RZ, R164 ;  /* 0x000000ffffb87224 */ /* 0x000fe200078e00a4 */
[C---:B------:R-:W-:Y:S06]  /*76a0*/  HMMA.16816.F32 R8, R192.reuse, R202, R8 ;  /* 0x000000cac008723c */ /* 0x040fec0000001808 */
[C---:B----4-:R-:W-:Y:S06]  /*76b0*/  HMMA.16816.F32 R12, R192.reuse, R168, R12 ;  /* 0x000000a8c00c723c */ /* 0x050fec000000180c */
[C---:B------:R-:W-:Y:S01]  /*76c0*/  HMMA.16816.F32 R16, R192.reuse, R170, R16 ;  /* 0x000000aac010723c */ /* 0x040fe20000001810 */
[----:B------:R-:W3:Y:S01]  /*76d0*/  LDSM.16.M88.4 R168, [R220+0x7800] ;  /* 0x00780000dca8783b */ /* 0x000ee20000000200 */
[----:B------:R-:W-:Y:S04]  /*76e0*/  DEPBAR.LE SB0, 0x0 ;  /* 0x000080000000791a */ /* 0x000fe80000000000 */
[----:B------:R-:W-:Y:S01]  /*76f0*/  BAR.SYNC.DEFER_BLOCKING 0x0 ;  /* 0x0000000000007b1d */ /* 0x000fe20000010000 */
[----:B------:R-:W-:Y:S01]  /*7700*/  FMUL.FTZ R2, R6, UR10 ;  /* 0x0000000a06027c20 */ /* 0x000fe20008410000 */
[----:B------:R-:W-:Y:S03]  /*7710*/  FMUL.FTZ R166, R7, UR10 ;  /* 0x0000000a07a67c20 */ /* 0x000fe60008410000 */
[----:B------:R-:W-:Y:S01]  /*7720*/  FMUL.FTZ R3, R4, UR10 ;  /* 0x0000000a04037c20 */ /* 0x000fe20008410000 */
[----:B------:R4:W-:Y:S01]  /*7730*/  MUFU.TANH R181, R2 ;  /* 0x0000000200b57308 */ /* 0x0009e20000002400 */
[----:B------:R-:W-:Y:S01]  /*7740*/  FMUL.FTZ R164, R9, UR10 ;  /* 0x0000000a09a47c20 */ /* 0x000fe20008410000 */
[----:B------:R-:W-:Y:S01]  /*7750*/  FMUL.FTZ R165, R8, UR10 ;  /* 0x0000000a08a57c20 */ /* 0x000fe20008410000 */
[----:B------:R-:W-:Y:S01]  /*7760*/  FMUL.FTZ R186, R5, UR10 ;  /* 0x0000000a05ba7c20 */ /* 0x000fe20008410000 */
[C---:B-1----:R-:W-:Y:S06]  /*7770*/  HMMA.16816.F32 R20, R192.reuse, R172, R20 ;  /* 0x000000acc014723c */ /* 0x042fec0000001814 */
[----:B------:R1:W-:Y:S01]  /*7780*/  MUFU.TANH R183, R166 ;  /* 0x000000a600b77308 */ /* 0x0003e20000002400 */
[----:B------:R-:W-:Y:S01]  /*7790*/  FMUL.FTZ R5, R12, UR10 ;  /* 0x0000000a0c057c20 */ /* 0x000fe20008410000 */
[C---:B------:R-:W-:Y:S08]  /*77a0*/  HMMA.16816.F32 R24, R192.reuse, R174, R24 ;  /* 0x000000aec018723c */ /* 0x040ff00000001818 */
[----:B------:R5:W5:Y:S03]  /*77b0*/  MUFU.TANH R187, R3 ;  /* 0x0000000300bb7308 */ /* 0x000b660000002400 */
[----:B----4-:R-:W-:Y:S01]  /*77c0*/  FMUL.FTZ R2, R11, UR10 ;  /* 0x0000000a0b027c20 */ /* 0x010fe20008410000 */
[----:B------:R-:W-:Y:S01]  /*77d0*/  FMUL.FTZ R6, R16, UR10 ;  /* 0x0000000a10067c20 */ /* 0x000fe20008410000 */
[----:B------:R-:W-:Y:S05]  /*77e0*/  FMUL.FTZ R13, R13, UR10 ;  /* 0x0000000a0d0d7c20 */ /* 0x000fea0008410000 */
[----:B------:R4:W-:Y:S01]  /*77f0*/  MUFU.TANH R9, R2 ;  /* 0x0000000200097308 */ /* 0x0009e20000002400 */
[----:B-1----:R-:W-:Y:S01]  /*7800*/  FMUL.FTZ R166, R14, UR10 ;  /* 0x0000000a0ea67c20 */ /* 0x002fe20008410000 */
[C---:B---3--:R-:W-:Y:S08]  /*7810*/  HMMA.16816.F32 R28, R192.reuse, R168, R28 ;  /* 0x000000a8c01c723c */ /* 0x048ff0000000181c */
[----:B------:R1:W-:Y:S03]  /*7820*/  MUFU.TANH R8, R164 ;  /* 0x000000a400087308 */ /* 0x0003e60000002400 */
[----:B-----5:R-:W-:Y:S01]  /*7830*/  FMUL.FTZ R3, R10, UR10 ;  /* 0x0000000a0a037c20 */ /* 0x020fe20008410000 */
[----:B------:R-:W-:Y:S01]  /*7840*/  FMUL.FTZ R21, R21, UR10 ;  /* 0x0000000a15157c20 */ /* 0x000fe20008410000 */
[----:B------:R-:W-:Y:S05]  /*7850*/  HMMA.16816.F32 R32, R192, R170, R32 ;  /* 0x000000aac020723c */ /* 0x000fea0000001820 */
[----:B------:R3:W-:Y:S01]  /*7860*/  MUFU.TANH R179, R166 ;  /* 0x000000a600b37308 */ /* 0x0007e20000002400 */
[----:B----4-:R-:W-:Y:S01]  /*7870*/  FMUL.FTZ R2, R19, UR10 ;  /* 0x0000000a13027c20 */ /* 0x010fe20008410000 */
[----:B------:R-:W-:Y:S01]  /*7880*/  FMUL.FTZ R26, R26, UR10 ;  /* 0x0000000a1a1a7c20 */ /* 0x000fe20008410000 */
[----:B------:R-:W-:Y:S07]  /*7890*/  FMUL.FTZ R27, R27, UR10 ;  /* 0x0000000a1b1b7c20 */ /* 0x000fee0008410000 */
[----:B------:R4:W-:Y:S01]  /*78a0*/  MUFU.TANH R200, R165 ;  /* 0x000000a500c87308 */ /* 0x0009e20000002400 */
[----:B-1----:R-:W-:Y:S01]  /*78b0*/  FMUL.FTZ R164, R17, UR10 ;  /* 0x0000000a11a47c20 */ /* 0x002fe20008410000 */
[----:B------:R-:W-:Y:S01]  /*78c0*/  FMUL.FTZ R30, R30, UR10 ;  /* 0x0000000a1e1e7c20 */ /* 0x000fe20008410000 */
[----:B------:R-:W-:Y:S01]  /*78d0*/  FMUL.FTZ R29, R29, UR10 ;  /* 0x0000000a1d1d7c20 */ /* 0x000fe20008410000 */
[----:B------:R-:W-:Y:S06]  /*78e0*/  FMUL.FTZ R31, R31, UR10 ;  /* 0x0000000a1f1f7c20 */ /* 0x000fec0008410000 */
[----:B------:R1:W-:Y:S01]  /*78f0*/  MUFU.TANH R10, R3 ;  /* 0x00000003000a7308 */ /* 0x0003e20000002400 */
[----:B---3--:R-:W-:Y:S01]  /*7900*/  FMUL.FTZ R166, R22, UR10 ;  /* 0x0000000a16a67c20 */ /* 0x008fe20008410000 */
[----:B------:R-:W-:Y:S01]  /*7910*/  FMUL.FTZ R189, R32, UR10 ;  /* 0x0000000a20bd7c20 */ /* 0x000fe20008410000 */
[----:B------:R-:W-:Y:S01]  /*7920*/  FMUL.FTZ R33, R33, UR10 ;  /* 0x0000000a21217c20 */ /* 0x000fe20008410000 */
[----:B------:R-:W-:Y:S06]  /*7930*/  FMUL.FTZ R35, R35, UR10 ;  /* 0x0000000a23237c20 */ /* 0x000fec0008410000 */
[----:B------:R3:W-:Y:S01]  /*7940*/  MUFU.TANH R201, R2 ;  /* 0x0000000200c97308 */ /* 0x0007e20000002400 */
[----:B----4-:R-:W-:Y:S09]  /*7950*/  FMUL.FTZ R165, R15, UR10 ;  /* 0x0000000a0fa57c20 */ /* 0x010ff20008410000 */
[----:B------:R4:W-:Y:S01]  /*7960*/  MUFU.TANH R199, R164 ;  /* 0x000000a400c77308 */ /* 0x0009e20000002400 */
[----:B-1----:R-:W-:Y:S09]  /*7970*/  FMUL.FTZ R3, R18, UR10 ;  /* 0x0000000a12037c20 */ /* 0x002ff20008410000 */
[----:B------:R1:W-:Y:S01]  /*7980*/  MUFU.TANH R177, R6 ;  /* 0x0000000600b17308 */ /* 0x0003e20000002400 */
[----:B---3--:R-:W-:Y:S09]  /*7990*/  IMAD.U32 R2, RZ, RZ, UR9 ;  /* 0x00000009ff027e24 */ /* 0x008ff2000f8e00ff */
[----:B------:R3:W-:Y:S01]  /*79a0*/  MUFU.TANH R175, R166 ;  /* 0x000000a600af7308 */ /* 0x0007e20000002400 */
[----:B----4-:R-:W-:Y:S09]  /*79b0*/  FMUL.FTZ R164, R28, UR10 ;  /* 0x0000000a1ca47c20 */ /* 0x010ff20008410000 */
[----:B------:R4:W-:Y:S01]  /*79c0*/  MUFU.TANH R197, R165 ;  /* 0x000000a500c57308 */ /* 0x0009e20000002400 */
[C---:B-1----:R-:W-:Y:S04]  /*79d0*/  LEA R6, P0, R2.reuse, R190, 0x6 ;  /* 0x000000be02067211 */ /* 0x042fe800078030ff */
[----:B------:R-:W-:Y:S05]  /*79e0*/  LEA.HI.X.SX32 R7, R2, R191, 0x6, P0 ;  /* 0x000000bf02077211 */ /* 0x000fea00000f36ff */
[----:B------:R1:W-:Y:S01]  /*79f0*/  MUFU.TANH R198, R3 ;  /* 0x0000000300c67308 */ /* 0x0003e20000002400 */
[----:B---3--:R-:W-:Y:S09]  /*7a00*/  FMUL.FTZ R166, R25, UR10 ;  /* 0x0000000a19a67c20 */ /* 0x008ff20008410000 */
[----:B------:R3:W-:Y:S01]  /*7a10*/  MUFU.TANH R190, R164 ;  /* 0x000000a400be7308 */ /* 0x0007e20000002400 */
[----:B----4-:R-:W-:Y:S09]  /*7a20*/  FMUL.FTZ R165, R23, UR10 ;  /* 0x0000000a17a57c20 */ /* 0x010ff20008410000 */
[----:B------:R4:W-:Y:S01]  /*7a30*/  MUFU.TANH R202, R166 ;  /* 0x000000a600ca7308 */ /* 0x0009e20000002400 */
[----:B-1----:R-:W-:Y:S09]  /*7a40*/  FMUL.FTZ R3, R24, UR10 ;  /* 0x0000000a18037c20 */ /* 0x002ff20008410000 */
[----:B------:R1:W-:Y:S01]  /*7a50*/  MUFU.TANH R207, R165 ;  /* 0x000000a500cf7308 */ /* 0x0003e20000002400 */
[C---:B---3--:R-:W-:Y:S09]  /*7a60*/  LEA R164, P0, R2.reuse, R184, 0x6 ;  /* 0x000000b802a47211 */ /* 0x048ff200078030ff */
[----:B------:R-:W3:Y:S01]  /*7a70*/  MUFU.TANH R182, R186 ;  /* 0x000000ba00b67308 */ /* 0x000ee20000002400 */
[----:B----4-:R-:W-:Y:S09]  /*7a80*/  FMNMX.FTZ R166, R187, R167, !PT ;  /* 0x000000a7bba67209 */ /* 0x010ff20007810000 */
[----:B------:R4:W-:Y:S01]  /*7a90*/  MUFU.TANH R206, R3 ;  /* 0x0000000300ce7308 */ /* 0x0009e20000002400 */
[----:B-1----:R-:W-:Y:S02]  /*7aa0*/  LEA.HI.X.SX32 R165, R2, R185, 0x6, P0 ;  /* 0x000000b902a57211 */ /* 0x002fe400000f36ff */
[----:B------:R-:W-:Y:S04]  /*7ab0*/  FMNMX.FTZ R2, R181, R0, !PT ;  /* 0x00000000b5027209 */ /* 0x000fe80007810000 */
[----:B------:R-:W-:Y:S03]  /*7ac0*/  FMNMX.FTZ R2, R183, R2, !PT ;  /* 0x00000002b7027209 */ /* 0x000fe60007810000 */
[----:B------:R1:W5:Y:S01]  /*7ad0*/  MUFU.TANH R188, R5 ;  /* 0x0000000500bc7308 */ /* 0x0003620000002400 */
[----:B---3--:R-:W-:Y:S02]  /*7ae0*/  FMNMX.FTZ R166, R182, R166, !PT ;  /* 0x000000a6b6a67209 */ /* 0x008fe40007810000 */
[----:B------:R-:W-:Y:S02]  /*7af0*/  FMNMX.FTZ R2, R10, R2, !PT ;  /* 0x000000020a027209 */ /* 0x000fe40007810000 */
[----:B------:R-:W-:Y:S02]  /*7b00*/  FMNMX.FTZ R166, R200, R166, !PT ;  /* 0x000000a6c8a67209 */ /* 0x000fe40007810000 */
[----:B------:R-:W-:Y:S03]  /*7b10*/  FMNMX.FTZ R2, R9, R2, !PT ;  /* 0x0000000209027209 */ /* 0x000fe60007810000 */
[----:B------:R-:W3:Y:S01]  /*7b20*/  MUFU.TANH R196, R13 ;  /* 0x0000000d00c47308 */ /* 0x000ee20000002400 */
[----:B----4-:R-:W-:Y:S01]  /*7b30*/  IMAD R3, R7, UR6, RZ ;  /* 0x0000000607037c24 */ /* 0x010fe2000f8e02ff */
[----:B------:R-:W-:Y:S03]  /*7b40*/  FMNMX.FTZ R166, R8, R166, !PT ;  /* 0x000000a608a67209 */ /* 0x000fe60007810000 */
[C---:B------:R-:W-:Y:S02]  /*7b50*/  IMAD R3, R6.reuse, UR7, R3 ;  /* 0x0000000706037c24 */ /* 0x040fe4000f8e0203 */
[----:B------:R-:W-:Y:S03]  /*7b60*/  IMAD.WIDE.U32 R6, R6, UR6, RZ ;  /* 0x0000000606067c25 */ /* 0x000fe6000f8e00ff */
[----:B------:R-:W-:Y:S01]  /*7b70*/  MUFU.TANH R174, R21 ;  /* 0x0000001500ae7308 */ /* 0x000fe20000002400 */
[----:B-1----:R-:W-:Y:S01]  /*7b80*/  FMUL.FTZ R5, R20, UR10 ;  /* 0x0000000a14057c20 */ /* 0x002fe20008410000 */
[----:B-----5:R-:W-:Y:S02]  /*7b90*/  FMNMX.FTZ R166, R188, R166, !PT ;  /* 0x000000a6bca67209 */ /* 0x020fe40007810000 */
[----:B------:R-:W-:Y:S06]  /*7ba0*/  IADD3 R3, R7, R3, RZ ;  /* 0x0000000307037210 */ /* 0x000fec0007ffe0ff */
[----:B------:R-:W1:Y:S01]  /*7bb0*/  MUFU.TANH R178, R5 ;  /* 0x0000000500b27308 */ /* 0x000e620000002400 */
[----:B---3--:R-:W-:Y:S09]  /*7bc0*/  FMNMX.FTZ R166, R196, R166, !PT ;  /* 0x000000a6c4a67209 */ /* 0x008ff20007810000 */
[----:B------:R-:W3:Y:S10]  /*7bd0*/  MUFU.TANH R205, R26 ;  /* 0x0000001a00cd7308 */ /* 0x000ef40000002400 */
[----:B------:R-:W4:Y:S10]  /*7be0*/  MUFU.TANH R203, R27 ;  /* 0x0000001b00cb7308 */ /* 0x000f340000002400 */
[----:B------:R-:W5:Y:S10]  /*7bf0*/  MUFU.TANH R193, R30 ;  /* 0x0000001e00c17308 */ /* 0x000f740000002400 */
[----:B------:R-:W5:Y:S10]  /*7c00*/  MUFU.TANH R194, R29 ;  /* 0x0000001d00c27308 */ /* 0x000f740000002400 */
[----:B------:R-:W5:Y:S10]  /*7c10*/  MUFU.TANH R191, R31 ;  /* 0x0000001f00bf7308 */ /* 0x000f740000002400 */
[----:B------:R-:W5:Y:S10]  /*7c20*/  MUFU.TANH R189, R189 ;  /* 0x000000bd00bd7308 */ /* 0x000f740000002400 */
[----:B------:R5:W-:Y:S01]  /*7c30*/  MUFU.TANH R186, R33 ;  /* 0x0000002100ba7308 */ /* 0x000be20000002400 */
[C---:B--2---:R-:W-:Y:S04]  /*7c40*/  LEA R14, P0, R6.reuse, R176, 0x1 ;  /* 0x000000b0060e7211 */ /* 0x044fe800078008ff */
[----:B------:R-:W-:Y:S02]  /*7c50*/  LEA.HI.X R15, R6, R204, R3, 0x1, P0 ;  /* 0x000000cc060f7211 */ /* 0x000fe400000f0c03 */
[----:B------:R-:W-:Y:S01]  /*7c60*/  FMNMX.FTZ R3, R179, R2, !PT ;  /* 0x00000002b3037209 */ /* 0x000fe20007810000 */
[----:B------:R-:W-:Y:S03]  /*7c70*/  IMAD R2, R165, UR6, RZ ;  /* 0x00000006a5027c24 */ /* 0x000fe6000f8e02ff */
[----:B------:R-:W-:Y:S01]  /*7c80*/  FMNMX.FTZ R165, R197, R3, !PT ;  /* 0x00000003c5a57209 */ /* 0x000fe20007810000 */
[----:B------:R-:W-:Y:S01]  /*7c90*/  IMAD R2, R164, UR7, R2 ;  /* 0x00000007a4027c24 */ /* 0x000fe2000f8e0202 */
[----:B------:R-:W-:Y:S01]  /*7ca0*/  FMNMX.FTZ R3, R177, R166, !PT ;  /* 0x000000a6b1037209 */ /* 0x000fe20007810000 */
[----:B------:R-:W-:Y:S01]  /*7cb0*/  FMUL.FTZ R166, R34, UR10 ;  /* 0x0000000a22a67c20 */ /* 0x000fe20008410000 */
[----:B------:R-:W-:Y:S01]  /*7cc0*/  FMNMX.FTZ R32, R198, R165, !PT ;  /* 0x000000a5c6207209 */ /* 0x000fe20007810000 */
[----:B------:R-:W-:Y:S01]  /*7cd0*/  IMAD.WIDE.U32 R164, R164, UR6, RZ ;  /* 0x00000006a4a47c25 */ /* 0x000fe2000f8e00ff */
[----:B------:R-:W-:Y:S02]  /*7ce0*/  FMNMX.FTZ R3, R199, R3, !PT ;  /* 0x00000003c7037209 */ /* 0x000fe40007810000 */
[----:B------:R-:W-:Y:S01]  /*7cf0*/  FMNMX.FTZ R32, R201, R32, !PT ;  /* 0x00000020c9207209 */ /* 0x000fe20007810000 */
[----:B------:R-:W2:Y:S01]  /*7d00*/  MUFU.TANH R166, R166 ;  /* 0x000000a600a67308 */ /* 0x000ea20000002400 */
[----:B-1----:R-:W-:Y:S02]  /*7d10*/  FMNMX.FTZ R3, R178, R3, !PT ;  /* 0x00000003b2037209 */ /* 0x002fe40007810000 */
[----:B------:R-:W-:Y:S01]  /*7d20*/  FMNMX.FTZ R34, R175, R32, !PT ;  /* 0x00000020af227209 */ /* 0x000fe20007810000 */
[----:B------:R-:W-:Y:S01]  /*7d30*/  IMAD.IADD R32, R165, 0x1, R2 ;  /* 0x00000001a5207824 */ /* 0x000fe200078e0202 */
[----:B------:R-:W-:Y:S02]  /*7d40*/  FMNMX.FTZ R3, R174, R3, !PT ;  /* 0x00000003ae037209 */ /* 0x000fe40007810000 */
[----:B------:R-:W-:Y:S03]  /*7d50*/  FMNMX.FTZ R34, R207, R34, !PT ;  /* 0x00000022cf227209 */ /* 0x000fe60007810000 */
[----:B------:R1:W1:Y:S01]  /*7d60*/  MUFU.TANH R165, R35 ;  /* 0x0000002300a57308 */ /* 0x0002620000002400 */
[----:B------:R-:W-:Y:S02]  /*7d70*/  FMNMX.FTZ R3, R206, R3, !PT ;  /* 0x00000003ce037209 */ /* 0x000fe40007810000 */
[----:B---3--:R-:W-:Y:S02]  /*7d80*/  FMNMX.FTZ R2, R205, R34, !PT ;  /* 0x00000022cd027209 */ /* 0x008fe40007810000 */
[----:B------:R-:W-:Y:S02]  /*7d90*/  FMNMX.FTZ R3, R202, R3, !PT ;  /* 0x00000003ca037209 */ /* 0x000fe40007810000 */
[----:B------:R-:W-:Y:S02]  /*7da0*/  LEA R18, P0, R164, R176, 0x1 ;  /* 0x000000b0a4127211 */ /* 0x000fe400078008ff */
[----:B----4-:R-:W-:Y:S02]  /*7db0*/  FMNMX.FTZ R2, R203, R2, !PT ;  /* 0x00000002cb027209 */ /* 0x010fe40007810000 */
[----:B------:R-:W-:Y:S02]  /*7dc0*/  FMNMX.FTZ R3, R190, R3, !PT ;  /* 0x00000003be037209 */ /* 0x000fe40007810000 */
[----:B------:R-:W-:Y:S02]  /*7dd0*/  LEA.HI.X R19, R164, R204, R32, 0x1, P0 ;  /* 0x000000cca4137211 */ /* 0x000fe400000f0c20 */
[----:B-----5:R-:W-:Y:S02]  /*7de0*/  FMNMX.FTZ R2, R193, R2, !PT ;  /* 0x00000002c1027209 */ /* 0x020fe40007810000 */
[----:B------:R-:W-:Y:S02]  /*7df0*/  FMNMX.FTZ R32, R194, R3, !PT ;  /* 0x00000003c2207209 */ /* 0x000fe40007810000 */
[----:B------:R-:W-:Y:S02]  /*7e00*/  FMNMX.FTZ R3, R191, R2, !PT ;  /* 0x00000002bf037209 */ /* 0x000fe40007810000 */
[----:B------:R-:W-:Y:S02]  /*7e10*/  FMNMX.FTZ R33, R189, R32, !PT ;  /* 0x00000020bd217209 */ /* 0x000fe40007810000 */
[----:B--2---:R-:W-:Y:S02]  /*7e20*/  FMNMX.FTZ R2, R166, R3, !PT ;  /* 0x00000003a6027209 */ /* 0x004fe40007810000 */
[----:B------:R-:W-:Y:S01]  /*7e30*/  FMNMX.FTZ R32, R186, R33, !PT ;  /* 0x00000021ba207209 */ /* 0x000fe20007810000 */
[----:B-1----:R-:W-:Y:S06]  /*7e40*/  @P5 BRA `(.L_x_1854) ;  /* 0xffffffe000505947 */ /* 0x002fec000383ffff */
.L_x_1853:
[----:B------:R-:W2:Y:S01]  /*7e50*/  SHFL.BFLY PT, R3, R32, 0x2, 0x1f ;  /* 0x0c401f0020037f89 */ /* 0x000ea200000e0000 */
[----:B------:R-:W-:Y:S01]  /*7e60*/  FMNMX.FTZ R7, R165, R2, !PT ;  /* 0x00000002a5077209 */ /* 0x000fe20007810000 */
[----:B------:R-:W-:Y:S06]  /*7e70*/  UIADD3 UR15, UR15, 0x1, URZ ;  /* 0x000000010f0f7890 */ /* 0x000fec000fffe03f */
[----:B-1----:R-:W-:Y:S08]  /*7e80*/  LDSM.16.MT88.4 R16, [R228+0x18000] ;  /* 0x01800000e410783b */ /* 0x002ff00000004200 */
[----:B------:R-:W1:Y:S08]  /*7e90*/  SHFL.BFLY PT, R2, R7, 0x2, 0x1f ;  /* 0x0c401f0007027f89 */ /* 0x000e7000000e0000 */
[----:B------:R-:W-:Y:S08]  /*7ea0*/  LDSM.16.MT88.4 R24, [R226+0x18000] ;  /* 0x01800000e218783b */ /* 0x000ff00000004200 */
[----:B------:R-:W-:Y:S01]  /*7eb0*/  LDSM.16.MT88.4 R168, [R224+0x18000] ;  /* 0x01800000e0a8783b */ /* 0x000fe20000004200 */
[----:B--2---:R-:W-:Y:S07]  /*7ec0*/  FMNMX.FTZ R11, R32, R3, !PT ;  /* 0x00000003200b7209 */ /* 0x004fee0007810000 */
[----:B------:R-:W2:Y:S01]  /*7ed0*/  SHFL.BFLY PT, R164, R11, 0x1, 0x1f ;  /* 0x0c201f000ba47f89 */ /* 0x000ea200000e0000 */
[----:B-1----:R-:W-:Y:S07]  /*7ee0*/  FMNMX.FTZ R4, R7, R2, !PT ;  /* 0x0000000207047209 */ /* 0x002fee0007810000 */
[----:B------:R-:W-:Y:S08]  /*7ef0*/  LDSM.16.MT88.4 R32, [R225+0x18000] ;  /* 0x01800000e120783b */ /* 0x000ff00000004200 */
[----:B------:R-:W1:Y:S01]  /*7f00*/  SHFL.BFLY PT, R3, R4, 0x1, 0x1f ;  /* 0x0c201f0004037f89 */ /* 0x000e6200000e0000 */
[----:B--2---:R-:W-:Y:S04]  /*7f10*/  FMNMX.FTZ R164, R11, R164, !PT ;  /* 0x000000a40ba47209 */ /* 0x004fe80007810000 */
[C---:B------:R-:W-:Y:S01]  /*7f20*/  FSETP.NEU.FTZ.AND P0, PT, R164.reuse, -INF , PT ;  /* 0xff800000a400780b */ /* 0x040fe20003f1d000 */
[C---:B------:R-:W-:Y:S01]  /*7f30*/  FMUL.FTZ R173, R164.reuse, UR4 ;  /* 0x00000004a4ad7c20 */ /* 0x040fe20008410000 */
[----:B------:R-:W-:Y:S04]  /*7f40*/  FADD.FTZ R2, -R164, R167 ;  /* 0x000000a7a4027221 */ /* 0x000fe80000010100 */
[----:B------:R-:W-:Y:S01]  /*7f50*/  FSEL R173, R173, RZ, P0 ;  /* 0x000000ffadad7208 */ /* 0x000fe20000000000 */
[----:B------:R-:W-:Y:S01]  /*7f60*/  FMUL.FTZ R5, R2, UR4 ;  /* 0x0000000402057c20 */ /* 0x000fe20008410000 */
[----:B-1----:R-:W-:Y:S03]  /*7f70*/  FMNMX.FTZ R3, R4, R3, !PT ;  /* 0x0000000304037209 */ /* 0x002fe60007810000 */
[--C-:B------:R-:W-:Y:S01]  /*7f80*/  FFMA.FTZ R184, R182, UR4, -R173.reuse ;  /* 0x00000004b6b87c23 */ /* 0x100fe200080108ad */
[--C-:B------:R-:W-:Y:S01]  /*7f90*/  FFMA.FTZ R187, R187, UR4, -R173.reuse ;  /* 0x00000004bbbb7c23 */ /* 0x100fe200080108ad */
[C---:B------:R-:W-:Y:S01]  /*7fa0*/  FSETP.NEU.FTZ.AND P0, PT, R3.reuse, -INF , PT ;  /* 0xff8000000300780b */ /* 0x040fe20003f1d000 */
[C---:B------:R-:W-:Y:S01]  /*7fb0*/  FMUL.FTZ R172, R3.reuse, UR4 ;  /* 0x0000000403ac7c20 */ /* 0x040fe20008410000 */
[----:B------:R-:W-:Y:S01]  /*7fc0*/  FADD.FTZ R0, -R3, R0 ;  /* 0x0000000003007221 */ /* 0x000fe20000010100 */
[--C-:B------:R-:W-:Y:S01]  /*7fd0*/  FFMA.FTZ R182, R8, UR4, -R173.reuse ;  /* 0x0000000408b67c23 */ /* 0x100fe200080108ad */
[----:B------:R-:W1:Y:S01]  /*7fe0*/  MUFU.EX2 R2, R5 ;  /* 0x0000000500027308 */ /* 0x000e620000000800 */
[--C-:B------:R-:W-:Y:S01]  /*7ff0*/  FFMA.FTZ R195, R196, UR4, -R173.reuse ;  /* 0x00000004c4c37c23 */ /* 0x100fe200080108ad */
[----:B------:R-:W-:Y:S01]  /*8000*/  FSEL R172, R172, RZ, P0 ;  /* 0x000000ffacac7208 */ /* 0x000fe20000000000 */
        /* <DEDUP_REMOVED lines=14> */
[C---:B-1----:R-:W-:Y:S01]  /*80f0*/  FMUL.FTZ R4, R2.reuse, R160 ;  /* 0x000000a002047220 */ /* 0x042fe20000410000 */
[C---:B------:R-:W-:Y:S01]  /*8100*/  FMUL.FTZ R5, R2.reuse, R161 ;  /* 0x000000a102057220 */ /* 0x040fe20000410000 */
[C---:B------:R-:W-:Y:S03]  /*8110*/  FMUL.FTZ R8, R2.reuse, R156 ;  /* 0x0000009c02087220 */ /* 0x040fe60000410000 */
        /* <DEDUP_REMOVED lines=9> */
[C---:B--2---:R-:W-:Y:S01]  /*81b0*/  FMUL.FTZ R6, R0.reuse, R162 ;  /* 0x000000a200067220 */ /* 0x044fe20000410000 */
[C---:B------:R-:W-:Y:S01]  /*81c0*/  FMUL.FTZ R7, R0.reuse, R163 ;  /* 0x000000a300077220 */ /* 0x040fe20000410000 */
[C---:B------:R-:W-:Y:S01]  /*81d0*/  FMUL.FTZ R10, R0.reuse, R158 ;  /* 0x0000009e000a7220 */ /* 0x040fe20000410000 */
[C---:B------:R-:W-:Y:S01]  /*81e0*/  FMUL.FTZ R11, R0.reuse, R159 ;  /* 0x0000009f000b7220 */ /* 0x040fe20000410000 */
[C---:B------:R-:W-:Y:S01]  /*81f0*/  FMUL.FTZ R14, R0.reuse, R154 ;  /* 0x0000009a000e7220 */ /* 0x040fe20000410000 */
[C---:B------:R-:W-:Y:S01]  /*8200*/  FMUL.FTZ R15, R0.reuse, R155 ;  /* 0x0000009b000f7220 */ /* 0x040fe20000410000 */
[C---:B------:R-:W-:Y:S03]  /*8210*/  FMUL.FTZ R22, R0.reuse, R146 ;  /* 0x0000009200167220 */ /* 0x040fe60000410000 */
[----:B------:R-:W-:Y:S01]  /*8220*/  MUFU.EX2 R185, R185 ;  /* 0x000000b900b97308 */ /* 0x000fe20000000800 */
[----:B------:R-:W2:Y:S01]  /*8230*/  LDSM.16.MT88.4 R152, [R228+0x1a000] ;  /* 0x01a00000e498783b */ /* 0x000ea20000004200 */
[C---:B------:R-:W-:Y:S01]  /*8240*/  FMUL.FTZ R23, R0.reuse, R147 ;  /* 0x0000009300177220 */ /* 0x040fe20000410000 */
[C---:B------:R-:W-:Y:S01]  /*8250*/  FMUL.FTZ R30, R0.reuse, R138 ;  /* 0x0000008a001e7220 */ /* 0x040fe20000410000 */
[----:B------:R-:W-:Y:S01]  /*8260*/  FMUL.FTZ R31, R0, R139 ;  /* 0x0000008b001f7220 */ /* 0x000fe20000410000 */
[C---:B------:R-:W-:Y:S01]  /*8270*/  FMUL.FTZ R36, R2.reuse, R36 ;  /* 0x0000002402247220 */ /* 0x040fe20000410000 */
[----:B------:R-:W-:Y:S01]  /*8280*/  FMUL.FTZ R37, R2, R37 ;  /* 0x0000002502257220 */ /* 0x000fe20000410000 */
[----:B------:R-:W-:Y:S03]  /*8290*/  FMUL.FTZ R38, R0, R38 ;  /* 0x0000002600267220 */ /* 0x000fe60000410000 */
[----:B------:R-:W3:Y:S01]  /*82a0*/  MUFU.EX2 R181, R181 ;  /* 0x000000b500b57308 */ /* 0x000ee20000000800 */
[----:B-1----:R-:W-:Y:S01]  /*82b0*/  F2FP.F16.F32.PACK_AB R160, R184, R187 ;  /* 0x000000bbb8a0723e */ /* 0x002fe200000000ff */
[----:B------:R-:W1:Y:S01]  /*82c0*/  LDSM.16.MT88.4 R144, [R226+0x1a000] ;  /* 0x01a00000e290783b */ /* 0x000e620000004200 */
[----:B------:R-:W-:Y:S01]  /*82d0*/  FMUL.FTZ R39, R0, R39 ;  /* 0x0000002700277220 */ /* 0x000fe20000410000 */
[C---:B------:R-:W-:Y:S01]  /*82e0*/  FMUL.FTZ R40, R2.reuse, R40 ;  /* 0x0000002802287220 */ /* 0x040fe20000410000 */
[----:B------:R-:W-:Y:S01]  /*82f0*/  FMUL.FTZ R41, R2, R41 ;  /* 0x0000002902297220 */ /* 0x000fe20000410000 */
[C---:B------:R-:W-:Y:S01]  /*8300*/  FMUL.FTZ R42, R0.reuse, R42 ;  /* 0x0000002a002a7220 */ /* 0x040fe20000410000 */
[----:B------:R-:W-:Y:S03]  /*8310*/  FMUL.FTZ R43, R0, R43 ;  /* 0x0000002b002b7220 */ /* 0x000fe60000410000 */
[----:B------:R-:W-:Y:S01]  /*8320*/  MUFU.EX2 R183, R183 ;  /* 0x000000b700b77308 */ /* 0x000fe20000000800 */
[C---:B------:R-:W-:Y:S01]  /*8330*/  FMUL.FTZ R44, R2.reuse, R44 ;  /* 0x0000002c022c7220 */ /* 0x040fe20000410000 */
[----:B------:R-:W4:Y:S01]  /*8340*/  LDSM.16.MT88.4 R136, [R225+0x1a000] ;  /* 0x01a00000e188783b */ /* 0x000f220000004200 */
[----:B------:R-:W-:Y:S01]  /*8350*/  FMUL.FTZ R45, R2, R45 ;  /* 0x0000002d022d7220 */ /* 0x000fe20000410000 */
[C---:B------:R-:W-:Y:S01]  /*8360*/  FMUL.FTZ R46, R0.reuse, R46 ;  /* 0x0000002e002e7220 */ /* 0x040fe20000410000 */
[----:B------:R-:W-:Y:S01]  /*8370*/  FMUL.FTZ R47, R0, R47 ;  /* 0x0000002f002f7220 */ /* 0x000fe20000410000 */
[C---:B------:R-:W-:Y:S01]  /*8380*/  FMUL.FTZ R48, R2.reuse, R48 ;  /* 0x0000003002307220 */ /* 0x040fe20000410000 */
[----:B------:R-:W-:Y:S03]  /*8390*/  FMUL.FTZ R49, R2, R49 ;  /* 0x0000003102317220 */ /* 0x000fe60000410000 */
[----:B------:R-:W5:Y:S01]  /*83a0*/  MUFU.EX2 R182, R182 ;  /* 0x000000b600b67308 */ /* 0x000f620000000800 */
[----:B---3--:R-:W-:Y:S01]  /*83b0*/  F2FP.F16.F32.PACK_AB R161, R181, R185 ;  /* 0x000000b9b5a1723e */ /* 0x008fe200000000ff */
        /* <DEDUP_REMOVED lines=14> */
[----:B------:R-:W3:Y:S01]  /*84a0*/  MUFU.EX2 R167, R167 ;  /* 0x000000a700a77308 */ /* 0x000ee20000000800 */
[----:B-----5:R-:W-:Y:S01]  /*84b0*/  F2FP.F16.F32.PACK_AB R162, R182, R183 ;  /* 0x000000b7b6a2723e */ /* 0x020fe200000000ff */
        /* <DEDUP_REMOVED lines=16> */
[----:B------:R-:W-:Y:S01]  /*85c0*/  LDSM.16.MT88.4 R156, [R228+0x1a800] ;  /* 0x01a80000e49c783b */ /* 0x000fe20000004200 */
[--C-:B------:R-:W-:Y:S01]  /*85d0*/  FFMA.FTZ R200, R178, UR4, -R173.reuse ;  /* 0x00000004b2c87c23 */ /* 0x100fe200080108ad */
[--C-:B------:R-:W-:Y:S01]  /*85e0*/  FFMA.FTZ R204, R174, UR4, -R173.reuse ;  /* 0x00000004aecc7c23 */ /* 0x100fe200080108ad */
[--C-:B------:R-:W-:Y:S01]  /*85f0*/  FFMA.FTZ R175, R175, UR4, -R172.reuse ;  /* 0x00000004afaf7c23 */ /* 0x100fe200080108ac */
[C---:B------:R-:W-:Y:S01]  /*8600*/  FMUL.FTZ R78, R0.reuse, R78 ;  /* 0x0000004e004e7220 */ /* 0x040fe20000410000 */
[----:B------:R-:W-:Y:S01]  /*8610*/  FMUL.FTZ R79, R0, R79 ;  /* 0x0000004f004f7220 */ /* 0x000fe20000410000 */
        /* <DEDUP_REMOVED lines=12> */
[----:B------:R-:W3:Y:S02]  /*86e0*/  MUFU.EX2 R195, R195 ;  /* 0x000000c300c37308 */ /* 0x000ee40000000800 */
        /* <DEDUP_REMOVED lines=13> */
[----:B------:R-:W5:Y:S01]  /*87c0*/  MUFU.EX2 R197, R197 ;  /* 0x000000c500c57308 */ /* 0x000f620000000800 */
        /* <DEDUP_REMOVED lines=11> */
[----:B------:R-:W3:Y:S03]  /*8880*/  LDSM.16.MT88.4 R132, [R224+0x1a000] ;  /* 0x01a00000e084783b */ /* 0x000ee60000004200 */
[----:B------:R-:W5:Y:S01]  /*8890*/  MUFU.EX2 R199, R199 ;  /* 0x000000c700c77308 */ /* 0x000f620000000800 */
[----:B------:R-:W-:Y:S01]  /*88a0*/  FMUL.FTZ R91, R0, R91 ;  /* 0x0000005b005b7220 */ /* 0x000fe20000410000 */
[C---:B------:R-:W-:Y:S01]  /*88b0*/  FMUL.FTZ R92, R2.reuse, R92 ;  /* 0x0000005c025c7220 */ /* 0x040fe20000410000 */
[C---:B------:R-:W-:Y:S03]  /*88c0*/  HMMA.16816.F32 R32, R160.reuse, R170, R32 ;  /* 0x000000aaa020723c */ /* 0x040fe60000001820 */
[----:B------:R-:W-:Y:S01]  /*88d0*/  FMUL.FTZ R93, R2, R93 ;  /* 0x0000005d025d7220 */ /* 0x000fe20000410000 */
[C---:B------:R-:W-:Y:S01]  /*88e0*/  FMUL.FTZ R94, R0.reuse, R94 ;  /* 0x0000005e005e7220 */ /* 0x040fe20000410000 */
[----:B------:R-:W-:Y:S01]  /*88f0*/  FMUL.FTZ R95, R0, R95 ;  /* 0x0000005f005f7220 */ /* 0x000fe20000410000 */
[C---:B--2---:R-:W-:Y:S01]  /*8900*/  HMMA.16816.F32 R36, R160.reuse, R152, R36 ;  /* 0x00000098a024723c */ /* 0x044fe20000001824 */
[----:B------:R-:W-:Y:S04]  /*8910*/  MUFU.EX2 R198, R198 ;  /* 0x000000c600c67308 */ /* 0x000fe80000000800 */
[C---:B------:R-:W-:Y:S01]  /*8920*/  FMUL.FTZ R96, R2.reuse, R96 ;  /* 0x0000006002607220 */ /* 0x040fe20000410000 */
[C---:B------:R-:W-:Y:S01]  /*8930*/  HMMA.16816.F32 R40, R160.reuse, R154, R40 ;  /* 0x0000009aa028723c */ /* 0x040fe20000001828 */
[----:B------:R-:W-:Y:S04]  /*8940*/  LDSM.16.MT88.4 R152, [R224+0x18800] ;  /* 0x01880000e098783b */ /* 0x000fe80000004200 */
[----:B------:R-:W2:Y:S01]  /*8950*/  MUFU.EX2 R201, R201 ;  /* 0x000000c900c97308 */ /* 0x000ea20000000800 */
[----:B------:R-:W-:Y:S01]  /*8960*/  FMUL.FTZ R97, R2, R97 ;  /* 0x0000006102617220 */ /* 0x000fe20000410000 */
[C---:B-1----:R-:W-:Y:S04]  /*8970*/  HMMA.16816.F32 R44, R160.reuse, R144, R44 ;  /* 0x00000090a02c723c */ /* 0x042fe8000000182c */
[C---:B------:R-:W-:Y:S02]  /*8980*/  FMUL.FTZ R98, R0.reuse, R98 ;  /* 0x0000006200627220 */ /* 0x040fe40000410000 */
[C---:B------:R-:W-:Y:S01]  /*8990*/  HMMA.16816.F32 R48, R160.reuse, R146, R48 ;  /* 0x00000092a030723c */ /* 0x040fe20000001830 */
[----:B------:R-:W1:Y:S01]  /*89a0*/  LDSM.16.MT88.4 R144, [R226+0x1c000] ;  /* 0x01c00000e290783b */ /* 0x000e620000004200 */
[----:B------:R-:W-:Y:S03]  /*89b0*/  MUFU.EX2 R200, R200 ;  /* 0x000000c800c87308 */ /* 0x000fe60000000800 */
[----:B------:R-:W-:Y:S01]  /*89c0*/  FMUL.FTZ R99, R0, R99 ;  /* 0x0000006300637220 */ /* 0x000fe20000410000 */
[C---:B----4-:R-:W-:Y:S06]  /*89d0*/  HMMA.16816.F32 R52, R160.reuse, R136, R52 ;  /* 0x00000088a034723c */ /* 0x050fec0000001834 */
[----:B------:R-:W-:Y:S01]  /*89e0*/  MUFU.EX2 R204, R204 ;  /* 0x000000cc00cc7308 */ /* 0x000fe20000000800 */
[C---:B------:R-:W-:Y:S01]  /*89f0*/  FMUL.FTZ R100, R2.reuse, R100 ;  /* 0x0000006402647220 */ /* 0x040fe20000410000 */
[C---:B------:R-:W-:Y:S01]  /*8a00*/  HMMA.16816.F32 R56, R160.reuse, R138, R56 ;  /* 0x0000008aa038723c */ /* 0x040fe20000001838 */
[----:B------:R-:W4:Y:S02]  /*8a10*/  LDSM.16.MT88.4 R136, [R225+0x1c000] ;  /* 0x01c00000e188783b */ /* 0x000f240000004200 */
[----:B------:R-:W-:Y:S03]  /*8a20*/  FMUL.FTZ R101, R2, R101 ;  /* 0x0000006502657220 */ /* 0x000fe60000410000 */
[C---:B---3--:R-:W-:Y:S05]  /*8a30*/  HMMA.16816.F32 R60, R160.reuse, R132, R60 ;  /* 0x00000084a03c723c */ /* 0x048fea000000183c */
[C---:B------:R-:W-:Y:S01]  /*8a40*/  FMUL.FTZ R102, R0.reuse, R102 ;  /* 0x0000006600667220 */ /* 0x040fe20000410000 */
[C---:B------:R-:W-:Y:S01]  /*8a50*/  HMMA.16816.F32 R64, R160.reuse, R134, R64 ;  /* 0x00000086a040723c */ /* 0x040fe20000001840 */
[----:B------:R-:W3:Y:S04]  /*8a60*/  LDSM.16.MT88.4 R132, [R224+0x1c000] ;  /* 0x01c00000e084783b */ /* 0x000ee80000004200 */
[----:B------:R-:W-:Y:S01]  /*8a70*/  FMUL.FTZ R103, R0, R103 ;  /* 0x0000006700677220 */ /* 0x000fe20000410000 */
[C---:B------:R-:W-:Y:S05]  /*8a80*/  HMMA.16816.F32 R68, R160.reuse, R140, R68 ;  /* 0x0000008ca044723c */ /* 0x040fea0000001844 */
[C---:B------:R-:W-:Y:S01]  /*8a90*/  FMUL.FTZ R104, R2.reuse, R104 ;  /* 0x0000006802687220 */ /* 0x040fe20000410000 */
[C---:B------:R-:W-:Y:S01]  /*8aa0*/  HMMA.16816.F32 R72, R160.reuse, R142, R72 ;  /* 0x0000008ea048723c */ /* 0x040fe20000001848 */
[----:B------:R-:W5:Y:S04]  /*8ab0*/  LDSM.16.MT88.4 R140, [R228+0x1e000] ;  /* 0x01e00000e48c783b */ /* 0x000f680000004200 */
[----:B------:R-:W-:Y:S01]  /*8ac0*/  FMUL.FTZ R105, R2, R105 ;  /* 0x0000006902697220 */ /* 0x000fe20000410000 */
[C---:B-1----:R-:W-:Y:S05]  /*8ad0*/  HMMA.16816.F32 R76, R160.reuse, R144, R76 ;  /* 0x00000090a04c723c */ /* 0x042fea000000184c */
[C---:B------:R-:W-:Y:S01]  /*8ae0*/  FMUL.FTZ R106, R0.reuse, R106 ;  /* 0x0000006a006a7220 */ /* 0x040fe20000410000 */
[C---:B------:R-:W-:Y:S01]  /*8af0*/  HMMA.16816.F32 R80, R160.reuse, R146, R80 ;  /* 0x00000092a050723c */ /* 0x040fe20000001850 */
[----:B------:R-:W1:Y:S04]  /*8b00*/  LDSM.16.MT88.4 R144, [R226+0x1e000] ;  /* 0x01e00000e290783b */ /* 0x000e680000004200 */
[----:B------:R-:W-:Y:S01]  /*8b10*/  FMUL.FTZ R107, R0, R107 ;  /* 0x0000006b006b7220 */ /* 0x000fe20000410000 */
[C---:B----4-:R-:W-:Y:S05]  /*8b20*/  HMMA.16816.F32 R84, R160.reuse, R136, R84 ;  /* 0x00000088a054723c */ /* 0x050fea0000001854 */
[C---:B------:R-:W-:Y:S01]  /*8b30*/  FMUL.FTZ R108, R2.reuse, R108 ;  /* 0x0000006c026c7220 */ /* 0x040fe20000410000 */
[C---:B------:R-:W-:Y:S01]  /*8b40*/  HMMA.16816.F32 R88, R160.reuse, R138, R88 ;  /* 0x0000008aa058723c */ /* 0x040fe20000001858 */
[----:B------:R-:W-:Y:S04]  /*8b50*/  LDSM.16.MT88.4 R136, [R224+0x1e000] ;  /* 0x01e00000e088783b */ /* 0x000fe80000004200 */
[----:B------:R-:W-:Y:S01]  /*8b60*/  FMUL.FTZ R109, R2, R109 ;  /* 0x0000006d026d7220 */ /* 0x000fe20000410000 */
[C---:B---3--:R-:W-:Y:S05]  /*8b70*/  HMMA.16816.F32 R92, R160.reuse, R132, R92 ;  /* 0x00000084a05c723c */ /* 0x048fea000000185c */
[C---:B------:R-:W-:Y:S01]  /*8b80*/  FMUL.FTZ R110, R0.reuse, R110 ;  /* 0x0000006e006e7220 */ /* 0x040fe20000410000 */
[C---:B------:R-:W-:Y:S01]  /*8b90*/  HMMA.16816.F32 R96, R160.reuse, R134, R96 ;  /* 0x00000086a060723c */ /* 0x040fe20000001860 */
[----:B------:R-:W3:Y:S04]  /*8ba0*/  LDSM.16.MT88.4 R132, [R225+0x1e000] ;  /* 0x01e00000e184783b */ /* 0x000ee80000004200 */
[----:B------:R-:W-:Y:S01]  /*8bb0*/  FMUL.FTZ R111, R0, R111 ;  /* 0x0000006f006f7220 */ /* 0x000fe20000410000 */
[C---:B-----5:R-:W-:Y:S05]  /*8bc0*/  HMMA.16816.F32 R100, R160.reuse, R140, R100 ;  /* 0x0000008ca064723c */ /* 0x060fea0000001864 */
[C---:B------:R-:W-:Y:S01]  /*8bd0*/  FMUL.FTZ R112, R2.reuse, R112 ;  /* 0x0000007002707220 */ /* 0x040fe20000410000 */
[C---:B------:R-:W-:Y:S01]  /*8be0*/  HMMA.16816.F32 R104, R160.reuse, R142, R104 ;  /* 0x0000008ea068723c */ /* 0x040fe20000001868 */
[----:B------:R-:W4:Y:S04]  /*8bf0*/  LDSM.16.MT88.4 R140, [R228+0x18800] ;  /* 0x01880000e48c783b */ /* 0x000f280000004200 */
[----:B------:R-:W-:Y:S01]  /*8c00*/  FMUL.FTZ R113, R2, R113 ;  /* 0x0000007102717220 */ /* 0x000fe20000410000 */
[C---:B-1----:R-:W-:Y:S05]  /*8c10*/  HMMA.16816.F32 R108, R160.reuse, R144, R108 ;  /* 0x00000090a06c723c */ /* 0x042fea000000186c */
[C---:B------:R-:W-:Y:S01]  /*8c20*/  FMUL.FTZ R114, R0.reuse, R114 ;  /* 0x0000007200727220 */ /* 0x040fe20000410000 */
[----:B------:R-:W-:Y:S01]  /*8c30*/  FMUL.FTZ R115, R0, R115 ;  /* 0x0000007300737220 */ /* 0x000fe20000410000 */
[C---:B------:R-:W-:Y:S01]  /*8c40*/  FMUL.FTZ R116, R2.reuse, R116 ;  /* 0x0000007402747220 */ /* 0x040fe20000410000 */
[----:B------:R-:W-:Y:S03]  /*8c50*/  FMUL.FTZ R117, R2, R117 ;  /* 0x0000007502757220 */ /* 0x000fe60000410000 */
[C---:B------:R-:W-:Y:S01]  /*8c60*/  FMUL.FTZ R118, R0.reuse, R118 ;  /* 0x0000007600767220 */ /* 0x040fe20000410000 */
[----:B------:R-:W-:Y:S01]  /*8c70*/  FMUL.FTZ R119, R0, R119 ;  /* 0x0000007700777220 */ /* 0x000fe20000410000 */
[C---:B------:R-:W-:Y:S01]  /*8c80*/  HMMA.16816.F32 R112, R160.reuse, R146, R112 ;  /* 0x00000092a070723c */ /* 0x040fe20000001870 */
[----:B------:R-:W1:Y:S02]  /*8c90*/  LDSM.16.MT88.4 R144, [R226+0x18800] ;  /* 0x01880000e290783b */ /* 0x000e640000004200 */
        /* <DEDUP_REMOVED lines=12> */
[C---:B------:R-:W-:Y:S05]  /*8d60*/  HMMA.16816.F32 R124, R160.reuse, R136, R124 ;  /* 0x00000088a07c723c */ /* 0x040fea000000187c */
[C---:B------:R-:W-:Y:S01]  /*8d70*/  FMUL.FTZ R130, R0.reuse, R130 ;  /* 0x0000008200827220 */ /* 0x040fe20000410000 */
[----:B------:R-:W-:Y:S01]  /*8d80*/  FMUL.FTZ R131, R0, R131 ;  /* 0x0000008300837220 */ /* 0x000fe20000410000 */
[----:B------:R-:W-:Y:S01]  /*8d90*/  F2FP.F16.F32.PACK_AB R132, R195, R188 ;  /* 0x000000bcc384723e */ /* 0x000fe200000000ff */
[--C-:B------:R-:W-:Y:S03]  /*8da0*/  FFMA.FTZ R207, R207, UR4, -R172.reuse ;  /* 0x00000004cfcf7c23 */ /* 0x100fe600080108ac */
[----:B------:R-:W-:Y:S01]  /*8db0*/  F2FP.F16.F32.PACK_AB R133, R197, R192 ;  /* 0x000000c0c585723e */ /* 0x000fe200000000ff */
[--C-:B------:R-:W-:Y:S01]  /*8dc0*/  FFMA.FTZ R206, R206, UR4, -R173.reuse ;  /* 0x00000004cece7c23 */ /* 0x100fe200080108ad */
[----:B------:R-:W-:Y:S01]  /*8dd0*/  HMMA.16816.F32 R128, R160, R138, R128 ;  /* 0x0000008aa080723c */ /* 0x000fe20000001880 */
[----:B------:R-:W3:Y:S01]  /*8de0*/  LDSM.16.MT88.4 R136, [R226+0x1a800] ;  /* 0x01a80000e288783b */ /* 0x000ee20000004200 */
[----:B------:R-:W-:Y:S01]  /*8df0*/  MUFU.EX2 R207, R207 ;  /* 0x000000cf00cf7308 */ /* 0x000fe20000000800 */
[----:B------:R-:W-:Y:S01]  /*8e00*/  F2FP.F16.F32.PACK_AB R134, R199, R196 ;  /* 0x000000c4c786723e */ /* 0x000fe200000000ff */
[--C-:B------:R-:W-:Y:S01]  /*8e10*/  FFMA.FTZ R202, R202, UR4, -R173.reuse ;  /* 0x00000004caca7c23 */ /* 0x100fe200080108ad */
[----:B--2---:R-:W-:Y:S01]  /*8e20*/  F2FP.F16.F32.PACK_AB R135, R201, R198 ;  /* 0x000000c6c987723e */ /* 0x004fe200000000ff */
[--C-:B------:R-:W-:Y:S01]  /*8e30*/  FFMA.FTZ R205, R205, UR4, -R172.reuse ;  /* 0x00000004cdcd7c23 */ /* 0x100fe200080108ac */
[--C-:B------:R-:W-:Y:S01]  /*8e40*/  FFMA.FTZ R203, R203, UR4, -R172.reuse ;  /* 0x00000004cbcb7c23 */ /* 0x100fe200080108ac */
[--C-:B------:R-:W-:Y:S01]  /*8e50*/  FFMA.FTZ R190, R190, UR4, -R173.reuse ;  /* 0x00000004bebe7c23 */ /* 0x100fe200080108ad */
[----:B------:R-:W-:Y:S03]  /*8e60*/  LDSM.16.MT88.4 R160, [R226+0x1c800] ;  /* 0x01c80000e2a0783b */ /* 0x000fe60000004200 */
[----:B------:R-:W-:Y:S01]  /*8e70*/  MUFU.EX2 R206, R206 ;  /* 0x000000ce00ce7308 */ /* 0x000fe20000000800 */
[--C-:B------:R-:W-:Y:S01]  /*8e80*/  FFMA.FTZ R194, R194, UR4, -R173.reuse ;  /* 0x00000004c2c27c23 */ /* 0x100fe200080108ad */
[C---:B----4-:R-:W-:Y:S05]  /*8e90*/  HMMA.16816.F32 R4, R132.reuse, R140, R4 ;  /* 0x0000008c8404723c */ /* 0x050fea0000001804 */
[--C-:B------:R-:W-:Y:S01]  /*8ea0*/  FFMA.FTZ R193, R193, UR4, -R172.reuse ;  /* 0x00000004c1c17c23 */ /* 0x100fe200080108ac */
[C---:B------:R-:W-:Y:S01]  /*8eb0*/  HMMA.16816.F32 R8, R132.reuse, R142, R8 ;  /* 0x0000008e8408723c */ /* 0x040fe20000001808 */
[----:B------:R-:W2:Y:S01]  /*8ec0*/  LDSM.16.MT88.4 R140, [R225+0x1a800] ;  /* 0x01a80000e18c783b */ /* 0x000ea20000004200 */
[----:B------:R-:W-:Y:S03]  /*8ed0*/  MUFU.EX2 R202, R202 ;  /* 0x000000ca00ca7308 */ /* 0x000fe60000000800 */
[--C-:B------:R-:W-:Y:S01]  /*8ee0*/  FFMA.FTZ R191, R191, UR4, -R172.reuse ;  /* 0x00000004bfbf7c23 */ /* 0x100fe200080108ac */
[C---:B-1----:R-:W-:Y:S06]  /*8ef0*/  HMMA.16816.F32 R12, R132.reuse, R144, R12 ;  /* 0x00000090840c723c */ /* 0x042fec000000180c */
[----:B------:R-:W-:Y:S01]  /*8f00*/  MUFU.EX2 R205, R205 ;  /* 0x000000cd00cd7308 */ /* 0x000fe20000000800 */
[--C-:B------:R-:W-:Y:S01]  /*8f10*/  FFMA.FTZ R189, R189, UR4, -R173.reuse ;  /* 0x00000004bdbd7c23 */ /* 0x100fe200080108ad */
[C---:B------:R-:W-:Y:S01]  /*8f20*/  HMMA.16816.F32 R16, R132.reuse, R146, R16 ;  /* 0x000000928410723c */ /* 0x040fe20000001810 */
[----:B------:R-:W1:Y:S02]  /*8f30*/  LDSM.16.MT88.4 R144, [R224+0x1a800] ;  /* 0x01a80000e090783b */ /* 0x000e640000004200 */
[----:B------:R-:W-:Y:S03]  /*8f40*/  FFMA.FTZ R173, R186, UR4, -R173 ;  /* 0x00000004baad7c23 */ /* 0x000fe600080108ad */
[C---:B------:R-:W-:Y:S02]  /*8f50*/  HMMA.16816.F32 R20, R132.reuse, R148, R20 ;  /* 0x000000948414723c */ /* 0x040fe40000001814 */
[----:B------:R-:W-:Y:S03]  /*8f60*/  MUFU.EX2 R203, R203 ;  /* 0x000000cb00cb7308 */ /* 0x000fe60000000800 */
[--C-:B------:R-:W-:Y:S01]  /*8f70*/  FFMA.FTZ R166, R166, UR4, -R172.reuse ;  /* 0x00000004a6a67c23 */ /* 0x100fe200080108ac */
[C---:B------:R-:W-:Y:S01]  /*8f80*/  HMMA.16816.F32 R24, R132.reuse, R150, R24 ;  /* 0x000000968418723c */ /* 0x040fe20000001818 */
[----:B------:R-:W4:Y:S05]  /*8f90*/  LDSM.16.MT88.4 R148, [R228+0x1c800] ;  /* 0x01c80000e494783b */ /* 0x000f2a0000004200 */
[----:B------:R-:W-:Y:S01]  /*8fa0*/  MUFU.EX2 R186, R173 ;  /* 0x000000ad00ba7308 */ /* 0x000fe20000000800 */
[----:B------:R-:W-:Y:S01]  /*8fb0*/  FFMA.FTZ R172, R165, UR4, -R172 ;  /* 0x00000004a5ac7c23 */ /* 0x000fe200080108ac */
[C---:B------:R-:W-:Y:S08]  /*8fc0*/  HMMA.16816.F32 R28, R132.reuse, R152, R28 ;  /* 0x00000098841c723c */ /* 0x040ff0000000181c */
[----:B------:R5:W-:Y:S01]  /*8fd0*/  MUFU.EX2 R165, R172 ;  /* 0x000000ac00a57308 */ /* 0x000be20000000800 */
[C---:B------:R-:W-:Y:S01]  /*8fe0*/  HMMA.16816.F32 R32, R132.reuse, R154, R32 ;  /* 0x0000009a8420723c */ /* 0x040fe20000001820 */
[----:B------:R-:W4:Y:S05]  /*8ff0*/  LDSM.16.MT88.4 R152, [R225+0x1c800] ;  /* 0x01c80000e198783b */ /* 0x000f2a0000004200 */
[C---:B------:R-:W-:Y:S03]  /*9000*/  HMMA.16816.F32 R36, R132.reuse, R156, R36 ;  /* 0x0000009c8424723c */ /* 0x040fe60000001824 */
[----:B------:R-:W-:Y:S03]  /*9010*/  MUFU.EX2 R190, R190 ;  /* 0x000000be00be7308 */ /* 0x000fe60000000800 */
[C---:B------:R-:W-:Y:S01]  /*9020*/  HMMA.16816.F32 R40, R132.reuse, R158, R40 ;  /* 0x0000009e8428723c */ /* 0x040fe20000001828 */
[----:B------:R-:W4:Y:S06]  /*9030*/  LDSM.16.MT88.4 R156, [R224+0x1c800] ;  /* 0x01c80000e09c783b */ /* 0x000f2c0000004200 */
[----:B------:R-:W1:Y:S01]  /*9040*/  MUFU.EX2 R194, R194 ;  /* 0x000000c200c27308 */ /* 0x000e620000000800 */
[C---:B---3--:R-:W-:Y:S01]  /*9050*/  HMMA.16816.F32 R44, R132.reuse, R136, R44 ;  /* 0x00000088842c723c */ /* 0x048fe2000000182c */
[----:B-----5:R-:W-:Y:S08]  /*9060*/  LDSM.16.MT88.4 R172, [R224+0x19800] ;  /* 0x01980000e0ac783b */ /* 0x020ff00000004200 */
[----:B------:R-:W-:Y:S01]  /*9070*/  MUFU.EX2 R193, R193 ;  /* 0x000000c100c17308 */ /* 0x000fe20000000800 */
[C---:B------:R-:W-:Y:S01]  /*9080*/  HMMA.16816.F32 R48, R132.reuse, R138, R48 ;  /* 0x0000008a8430723c */ /* 0x040fe20000001830 */
[----:B------:R-:W3:Y:S05]  /*9090*/  LDSM.16.MT88.4 R136, [R228+0x1e800] ;  /* 0x01e80000e488783b */ /* 0x000eea0000004200 */
[C---:B--2---:R-:W-:Y:S03]  /*90a0*/  HMMA.16816.F32 R52, R132.reuse, R140, R52 ;  /* 0x0000008c8434723c */ /* 0x044fe60000001834 */
[----:B------:R-:W2:Y:S02]  /*90b0*/  MUFU.EX2 R191, R191 ;  /* 0x000000bf00bf7308 */ /* 0x000ea40000000800 */
[----:B-1----:R-:W-:Y:S01]  /*90c0*/  F2FP.F16.F32.PACK_AB R168, R194, R190 ;  /* 0x000000bec2a8723e */ /* 0x002fe200000000ff */
[C---:B------:R-:W-:Y:S01]  /*90d0*/  HMMA.16816.F32 R56, R132.reuse, R142, R56 ;  /* 0x0000008e8438723c */ /* 0x040fe20000001838 */
[----:B------:R-:W1:Y:S06]  /*90e0*/  LDSM.16.MT88.4 R140, [R226+0x1e800] ;  /* 0x01e80000e28c783b */ /* 0x000e6c0000004200 */
[----:B------:R-:W5:Y:S01]  /*90f0*/  MUFU.EX2 R189, R189 ;  /* 0x000000bd00bd7308 */ /* 0x000f620000000800 */
[C---:B------:R-:W-:Y:S09]  /*9100*/  HMMA.16816.F32 R60, R132.reuse, R144, R60 ;  /* 0x00000090843c723c */ /* 0x040ff2000000183c */
[----:B------:R-:W3:Y:S01]  /*9110*/  MUFU.EX2 R166, R166 ;  /* 0x000000a600a67308 */ /* 0x000ee20000000800 */
[C---:B------:R-:W-:Y:S01]  /*9120*/  HMMA.16816.F32 R64, R132.reuse, R146, R64 ;  /* 0x000000928440723c */ /* 0x040fe20000001840 */
[----:B------:R-:W1:Y:S02]  /*9130*/  LDSM.16.MT88.4 R144, [R225+0x1e800] ;  /* 0x01e80000e190783b */ /* 0x000e640000004200 */
[----:B--2---:R-:W-:Y:S03]  /*9140*/  F2FP.F16.F32.PACK_AB R169, R191, R193 ;  /* 0x000000c1bfa9723e */ /* 0x004fe600000000ff */
[C---:B----4-:R-:W-:Y:S05]  /*9150*/  HMMA.16816.F32 R68, R132.reuse, R148, R68 ;  /* 0x000000948444723c */ /* 0x050fea0000001844 */
[----:B-----5:R-:W-:Y:S01]  /*9160*/  F2FP.F16.F32.PACK_AB R170, R186, R189 ;  /* 0x000000bdbaaa723e */ /* 0x020fe200000000ff */
[C---:B------:R-:W-:Y:S01]  /*9170*/  HMMA.16816.F32 R72, R132.reuse, R150, R72 ;  /* 0x000000968448723c */ /* 0x040fe20000001848 */
[----:B------:R-:W2:Y:S04]  /*9180*/  LDSM.16.MT88.4 R148, [R224+0x1e800] ;  /* 0x01e80000e094783b */ /* 0x000ea80000004200 */
[----:B---3--:R-:W-:Y:S01]  /*9190*/  F2FP.F16.F32.PACK_AB R171, R165, R166 ;  /* 0x000000a6a5ab723e */ /* 0x008fe200000000ff */
        /* <DEDUP_REMOVED lines=19> */
[----:B------:R-:W-:Y:S01]  /*92d0*/  HMMA.16816.F32 R128, R132, R150, R128 ;  /* 0x000000968480723c */ /* 0x000fe20000001880 */
[----:B------:R-:W2:Y:S06]  /*92e0*/  LDSM.16.MT88.4 R148, [R225+0x1b000] ;  /* 0x01b00000e194783b */ /* 0x000eac0000004200 */
[----:B------:R-:W-:Y:S04]  /*92f0*/  F2FP.F16.F32.PACK_AB R133, R207, R176 ;  /* 0x000000b0cf85723e */ /* 0x000fe800000000ff */
[----:B------:R-:W-:Y:S02]  /*9300*/  F2FP.F16.F32.PACK_AB R132, R204, R200 ;  /* 0x000000c8cc84723e */ /* 0x000fe400000000ff */
[----:B------:R-:W-:Y:S02]  /*9310*/  F2FP.F16.F32.PACK_AB R134, R202, R206 ;  /* 0x000000ceca86723e */ /* 0x000fe400000000ff */
[----:B------:R-:W-:Y:S07]  /*9320*/  F2FP.F16.F32.PACK_AB R135, R203, R205 ;  /* 0x000000cdcb87723e */ /* 0x000fee00000000ff */
[C---:B---3--:R-:W-:Y:S06]  /*9330*/  HMMA.16816.F32 R4, R132.reuse, R152, R4 ;  /* 0x000000988404723c */ /* 0x048fec0000001804 */
[C---:B------:R-:W-:Y:S01]  /*9340*/  HMMA.16816.F32 R8, R132.reuse, R154, R8 ;  /* 0x0000009a8408723c */ /* 0x040fe20000001808 */
[----:B------:R-:W3:Y:S05]  /*9350*/  LDSM.16.MT88.4 R152, [R224+0x1b000] ;  /* 0x01b00000e098783b */ /* 0x000eea0000004200 */
[C---:B----4-:R-:W-:Y:S06]  /*9360*/  HMMA.16816.F32 R12, R132.reuse, R156, R12 ;  /* 0x0000009c840c723c */ /* 0x050fec000000180c */
[C---:B------:R-:W-:Y:S01]  /*9370*/  HMMA.16816.F32 R16, R132.reuse, R158, R16 ;  /* 0x0000009e8410723c */ /* 0x040fe20000001810 */
[----:B------:R-:W-:Y:S05]  /*9380*/  LDSM.16.MT88.4 R156, [R226+0x1d000] ;  /* 0x01d00000e29c783b */ /* 0x000fea0000004200 */
[C---:B-----5:R-:W-:Y:S06]  /*9390*/  HMMA.16816.F32 R20, R132.reuse, R136, R20 ;  /* 0x000000888414723c */ /* 0x060fec0000001814 */
        /* <DEDUP_REMOVED lines=14> */
[C---:B---3--:R-:W-:Y:S06]  /*9480*/  HMMA.16816.F32 R60, R132.reuse, R152, R60 ;  /* 0x00000098843c723c */ /* 0x048fec000000183c */
[C---:B------:R-:W-:Y:S01]  /*9490*/  HMMA.16816.F32 R64, R132.reuse, R154, R64 ;  /* 0x0000009a8440723c */ /* 0x040fe20000001840 */
[----:B------:R-:W-:Y:S05]  /*94a0*/  LDSM.16.MT88.4 R152, [R224+0x1f000] ;  /* 0x01f00000e098783b */ /* 0x000fea0000004200 */
[C---:B----4-:R-:W-:Y:S06]  /*94b0*/  HMMA.16816.F32 R68, R132.reuse, R136, R68 ;  /* 0x000000888444723c */ /* 0x050fec0000001844 */
[C---:B------:R-:W-:Y:S01]  /*94c0*/  HMMA.16816.F32 R72, R132.reuse, R138, R72 ;  /* 0x0000008a8448723c */ /* 0x040fe20000001848 */
[----:B------:R-:W2:Y:S05]  /*94d0*/  LDSM.16.MT88.4 R136, [R226+0x1f000] ;  /* 0x01f00000e288783b */ /* 0x000eaa0000004200 */
[C---:B------:R-:W-:Y:S06]  /*94e0*/  HMMA.16816.F32 R76, R132.reuse, R156, R76 ;  /* 0x0000009c844c723c */ /* 0x040fec000000184c */
[C---:B------:R-:W-:Y:S01]  /*94f0*/  HMMA.16816.F32 R80, R132.reuse, R158, R80 ;  /* 0x0000009e8450723c */ /* 0x040fe20000001850 */
[----:B------:R-:W3:Y:S05]  /*9500*/  LDSM.16.MT88.4 R156, [R228+0x19800] ;  /* 0x01980000e49c783b */ /* 0x000eea0000004200 */
[C---:B-----5:R-:W-:Y:S06]  /*9510*/  HMMA.16816.F32 R84, R132.reuse, R160, R84 ;  /* 0x000000a08454723c */ /* 0x060fec0000001854 */
[C---:B------:R-:W-:Y:S05]  /*9520*/  HMMA.16816.F32 R88, R132.reuse, R162, R88 ;  /* 0x000000a28458723c */ /* 0x040fea0000001858 */
[----:B------:R-:W-:Y:S01]  /*9530*/  MOV R161, R176 ;  /* 0x000000b000a17202 */ /* 0x000fe20000000f00 */
[C---:B-1----:R-:W-:Y:S01]  /*9540*/  HMMA.16816.F32 R92, R132.reuse, R140, R92 ;  /* 0x0000008c845c723c */ /* 0x042fe2000000185c */
[----:B------:R-:W-:Y:S05]  /*9550*/  LDSM.16.MT88.4 R176, [R228+0x1b800] ;  /* 0x01b80000e4b0783b */ /* 0x000fea0000004200 */
[C---:B------:R-:W-:Y:S03]  /*9560*/  HMMA.16816.F32 R96, R132.reuse, R142, R96 ;  /* 0x0000008e8460723c */ /* 0x040fe60000001860 */
[----:B------:R-:W1:Y:S03]  /*9570*/  LDSM.16.MT88.4 R140, [R226+0x19800] ;  /* 0x01980000e28c783b */ /* 0x000e660000004200 */
[C---:B------:R-:W-:Y:S06]  /*9580*/  HMMA.16816.F32 R100, R132.reuse, R144, R100 ;  /* 0x000000908464723c */ /* 0x040fec0000001864 */
[C---:B------:R-:W-:Y:S06]  /*9590*/  HMMA.16816.F32 R104, R132.reuse, R146, R104 ;  /* 0x000000928468723c */ /* 0x040fec0000001868 */
[C---:B--2---:R-:W-:Y:S06]  /*95a0*/  HMMA.16816.F32 R108, R132.reuse, R136, R108 ;  /* 0x00000088846c723c */ /* 0x044fec000000186c */
[C---:B------:R-:W-:Y:S01]  /*95b0*/  HMMA.16816.F32 R112, R132.reuse, R138, R112 ;  /* 0x0000008a8470723c */ /* 0x040fe20000001870 */
[----:B------:R-:W2:Y:S05]  /*95c0*/  LDSM.16.MT88.4 R136, [R225+0x19800] ;  /* 0x01980000e188783b */ /* 0x000eaa0000004200 */
[C---:B------:R-:W-:Y:S06]  /*95d0*/  HMMA.16816.F32 R116, R132.reuse, R148, R116 ;  /* 0x000000948474723c */ /* 0x040fec0000001874 */
[C---:B------:R-:W-:Y:S06]  /*95e0*/  HMMA.16816.F32 R120, R132.reuse, R150, R120 ;  /* 0x000000968478723c */ /* 0x040fec0000001878 */
[C---:B------:R-:W-:Y:S06]  /*95f0*/  HMMA.16816.F32 R124, R132.reuse, R152, R124 ;  /* 0x00000098847c723c */ /* 0x040fec000000187c */
[----:B------:R-:W-:Y:S07]  /*9600*/  HMMA.16816.F32 R128, R132, R154, R128 ;  /* 0x0000009a8480723c */ /* 0x000fee0000001880 */
[----:B------:R-:W-:Y:S02]  /*9610*/  MOV R135, R161 ;  /* 0x000000a100877202 */ /* 0x000fe40000000f00 */
[C---:B---3--:R-:W-:Y:S01]  /*9620*/  HMMA.16816.F32 R160, R168.reuse, R156, R4 ;  /* 0x0000009ca8a0723c */ /* 0x048fe20000001804 */
[----:B------:R-:W3:Y:S05]  /*9630*/  LDSM.16.MT88.4 R4, [R226+0x1b800] ;  /* 0x01b80000e204783b */ /* 0x000eea0000004200 */
[C---:B------:R-:W-:Y:S03]  /*9640*/  HMMA.16816.F32 R156, R168.reuse, R158, R8 ;  /* 0x0000009ea89c723c */ /* 0x040fe60000001808 */
[----:B------:R-:W4:Y:S03]  /*9650*/  LDSM.16.MT88.4 R8, [R225+0x1b800] ;  /* 0x01b80000e108783b */ /* 0x000f260000004200 */
[C---:B-1----:R-:W-:Y:S05]  /*9660*/  HMMA.16816.F32 R152, R168.reuse, R140, R12 ;  /* 0x0000008ca898723c */ /* 0x042fea000000180c */
[----:B------:R-:W1:Y:S01]  /*9670*/  LDSM.16.MT88.4 R12, [R224+0x1b800] ;  /* 0x01b80000e00c783b */ /* 0x000e620000004200 */
[C---:B------:R-:W-:Y:S06]  /*9680*/  HMMA.16816.F32 R148, R168.reuse, R142, R16 ;  /* 0x0000008ea894723c */ /* 0x040fec0000001810 */
[C---:B--2---:R-:W-:Y:S01]  /*9690*/  HMMA.16816.F32 R144, R168.reuse, R136, R20 ;  /* 0x00000088a890723c */ /* 0x044fe20000001814 */
[----:B------:R-:W2:Y:S05]  /*96a0*/  LDSM.16.MT88.4 R16, [R228+0x1d800] ;  /* 0x01d80000e410783b */ /* 0x000eaa0000004200 */
[C---:B------:R-:W-:Y:S03]  /*96b0*/  HMMA.16816.F32 R140, R168.reuse, R138, R24 ;  /* 0x0000008aa88c723c */ /* 0x040fe60000001818 */
[----:B------:R-:W5:Y:S03]  /*96c0*/  LDSM.16.MT88.4 R20, [R226+0x1d800] ;  /* 0x01d80000e214783b */ /* 0x000f660000004200 */
[C---:B------:R-:W-:Y:S05]  /*96d0*/  HMMA.16816.F32 R136, R168.reuse, R172, R28 ;  /* 0x000000aca888723c */ /* 0x040fea000000181c */
[----:B------:R-:W5:Y:S02]  /*96e0*/  LDL.LU R29, [R1+0x18] ;  /* 0x00001800011d7983 */ /* 0x000f640000300800 */
[----:B------:R-:W-:Y:S02]  /*96f0*/  MOV R31, R135 ;  /* 0x00000087001f7202 */ /* 0x000fe40000000f00 */
[C---:B------:R-:W-:Y:S01]  /*9700*/  HMMA.16816.F32 R132, R168.reuse, R174, R32 ;  /* 0x000000aea884723c */ /* 0x040fe20000001820 */
[----:B------:R-:W5:Y:S04]  /*9710*/  LDL.LU R30, [R1+0xc] ;  /* 0x00000c00011e7983 */ /* 0x000f680000300800 */
[----:B------:R-:W5:Y:S01]  /*9720*/  LDSM.16.MT88.4 R24, [R225+0x1d800] ;  /* 0x01d80000e118783b */ /* 0x000f620000004200 */
        /* <DEDUP_REMOVED lines=26> */
[C---:B------:R-:W-:Y:S06]  /*98d0*/  HMMA.16816.F32 R120, R168.reuse, R18, R120 ;  /* 0x00000012a878723c */ /* 0x040fec0000001878 */
[C---:B-----5:R-:W-:Y:S06]  /*98e0*/  HMMA.16816.F32 R124, R168.reuse, R20, R124 ;  /* 0x00000014a87c723c */ /* 0x060fec000000187c */
[----:B------:R-:W-:Y:S05]  /*98f0*/  HMMA.16816.F32 R128, R168, R22, R128 ;  /* 0x00000016a880723c */ /* 0x000fea0000001880 */
[----:B------:R-:W-:Y:S06]  /*9900*/  FFMA.FTZ R187, R2, R29, R187 ;  /* 0x0000001d02bb7223 */ /* 0x000fec00000100bb */
[----:B------:R-:W-:Y:S01]  /*9910*/  FADD.FTZ R184, R184, R187 ;  /* 0x000000bbb8b87221 */ /* 0x000fe20000010000 */
[----:B------:R-:W-:Y:S03]  /*9920*/  FFMA.FTZ R185, R0, R30, R185 ;  /* 0x0000001e00b97223 */ /* 0x000fe600000100b9 */
        /* <DEDUP_REMOVED lines=34> */
.L_x_1851:
[----:B--2---:R-:W2:Y:S04]  /*9b50*/  LDL.LU R2, [R1+0x18] ;  /* 0x0000180001027983 */ /* 0x004ea80000300800 */
[----:B------:R-:W3:Y:S01]  /*9b60*/  LDL.LU R5, [R1+0xc] ;  /* 0x00000c0001057983 */ /* 0x000ee20000300800 */
[----:B------:R-:W1:Y:S01]  /*9b70*/  S2UR UR4, SR_CgaCtaId ;  /* 0x00000000000479c3 */ /* 0x000e620000008800 */
[----:B------:R-:W-:Y:S01]  /*9b80*/  MOV R12, 0x3f800000 ;  /* 0x3f800000000c7802 */ /* 0x000fe20000000f00 */
[----:B------:R-:W-:Y:S01]  /*9b90*/  UMOV UR6, 0x400 ;  /* 0x0000040000067882 */ /* 0x000fe20000000000 */
[----:B------:R-:W4:Y:S01]  /*9ba0*/  S2R R0, SR_TID.X ;  /* 0x0000000000007919 */ /* 0x000f220000002100 */
[----:B------:R-:W-:Y:S01]  /*9bb0*/  MOV R13, 0x3f800000 ;  /* 0x3f800000000d7802 */ /* 0x000fe20000000f00 */
[----:B------:R-:W-:-:S02]  /*9bc0*/  UISETP.NE.AND UP0, UPT, UR16, -0x1, UPT ;  /* 0xffffffff1000788c */ /* 0x000fc4000bf05270 */
[----:B-1----:R-:W-:-:S09]  /*9bd0*/  ULEA UR4, UR4, UR6, 0x18 ;  /* 0x0000000604047291 */ /* 0x002fd2000f8ec03f */
[----:B------:R-:W-:Y:S02]  /*9be0*/  @UP0 ULDC.64 UR6, c[0x0][0x298] ;  /* 0x0000a60000060ab9 */ /* 0x000fe40000000a00 */
[----:B------:R-:W-:Y:S01]  /*9bf0*/  @UP0 UIMAD.WIDE.U32 UR10, UR16, UR6, URZ ;  /* 0x00000006100a02a5 */ /* 0x000fe2000f8e003f */
[----:B--2---:R-:W1:Y:S04]  /*9c00*/  SHFL.BFLY PT, R11, R2, 0x2, 0x1f ;  /* 0x0c401f00020b7f89 */ /* 0x004e6800000e0000 */
[----:B---3--:R-:W2:Y:S01]  /*9c10*/  SHFL.BFLY PT, R4, R5, 0x2, 0x1f ;  /* 0x0c401f0005047f89 */ /* 0x008ea200000e0000 */
[----:B-1----:R-:W-:Y:S02]  /*9c20*/  FADD.FTZ R11, R11, R2 ;  /* 0x000000020b0b7221 */ /* 0x002fe40000010000 */
[----:B------:R-:W1:Y:S01]  /*9c30*/  S2R R2, SR_TID.X ;  /* 0x0000000000027919 */ /* 0x000e620000002100 */
[----:B--2---:R-:W-:Y:S01]  /*9c40*/  FADD.FTZ R4, R4, R5 ;  /* 0x0000000504047221 */ /* 0x004fe20000010000 */
[----:B----4-:R-:W-:Y:S01]  /*9c50*/  SHF.R.S32.HI R5, RZ, 0x1f, R0 ;  /* 0x0000001fff057819 */ /* 0x010fe20000011400 */
[----:B------:R-:W2:Y:S03]  /*9c60*/  SHFL.BFLY PT, R8, R11, 0x1, 0x1f ;  /* 0x0c201f000b087f89 */ /* 0x000ea600000e0000 */
[----:B------:R-:W-:Y:S01]  /*9c70*/  LEA.HI R5, R5, R0, RZ, 0x3 ;  /* 0x0000000005057211 */ /* 0x000fe200078f18ff */
[----:B------:R-:W3:Y:S03]  /*9c80*/  SHFL.BFLY PT, R7, R4, 0x1, 0x1f ;  /* 0x0c201f0004077f89 */ /* 0x000ee600000e0000 */
[----:B------:R-:W-:-:S02]  /*9c90*/  SHF.R.S32.HI R14, RZ, 0x3, R5 ;  /* 0x00000003ff0e7819 */ /* 0x000fc40000011405 */
[----:B------:R-:W-:-:S04]  /*9ca0*/  LOP3.LUT R5, R5, 0xfffffff8, RZ, 0xc0, !PT ;  /* 0xfffffff805057812 */ /* 0x000fc800078ec0ff */
[----:B------:R-:W-:Y:S01]  /*9cb0*/  IADD3 R0, -R5, R0, RZ ;  /* 0x0000000005007210 */ /* 0x000fe20007ffe1ff */
[----:B--2---:R-:W-:Y:S01]  /*9cc0*/  FADD.FTZ R8, R11, R8 ;  /* 0x000000080b087221 */ /* 0x004fe20000010000 */
[----:B-1----:R-:W-:Y:S01]  /*9cd0*/  SHF.R.S32.HI R9, RZ, 0x1f, R2 ;  /* 0x0000001fff097819 */ /* 0x002fe20000011402 */
[----:B---3--:R-:W-:Y:S01]  /*9ce0*/  FADD.FTZ R7, R4, R7 ;  /* 0x0000000704077221 */ /* 0x008fe20000010000 */
[----:B------:R-:W-:Y:S02]  /*9cf0*/  IADD3 R4, R14, 0x20, RZ ;  /* 0x000000200e047810 */ /* 0x000fe40007ffe0ff */
[----:B------:R-:W-:Y:S02]  /*9d00*/  LEA.HI R11, R9, R2, RZ, 0x2 ;  /* 0x00000002090b7211 */ /* 0x000fe400078f10ff */
[----:B------:R-:W-:Y:S02]  /*9d10*/  ISETP.GE.AND P3, PT, R4, UR5, PT ;  /* 0x0000000504007c0c */ /* 0x000fe4000bf66270 */
[----:B------:R-:W-:-:S02]  /*9d20*/  LOP3.LUT R17, R11, 0x3ffffffc, RZ, 0xc0, !PT ;  /* 0x3ffffffc0b117812 */ /* 0x000fc400078ec0ff */
[--C-:B------:R-:W-:Y:S02]  /*9d30*/  SHF.R.S32.HI R4, RZ, 0x2, R11.reuse ;  /* 0x00000002ff047819 */ /* 0x100fe4000001140b */
[----:B------:R-:W-:Y:S02]  /*9d40*/  SHF.R.S32.HI R11, RZ, 0x1f, R11 ;  /* 0x0000001fff0b7819 */ /* 0x000fe4000001140b */
[----:B------:R-:W-:Y:S02]  /*9d50*/  FSETP.NE.FTZ.AND P5, PT, R8, RZ, PT ;  /* 0x000000ff0800720b */ /* 0x000fe40003fb5000 */
[----:B------:R-:W-:Y:S02]  /*9d60*/  FSETP.NE.FTZ.AND P4, PT, R7, RZ, PT ;  /* 0x000000ff0700720b */ /* 0x000fe40003f95000 */
[----:B------:R-:W-:Y:S02]  /*9d70*/  LEA.HI R11, R11, R4, RZ, 0x3 ;  /* 0x000000040b0b7211 */ /* 0x000fe400078f18ff */
[----:B------:R-:W-:-:S02]  /*9d80*/  LEA.HI R6, R9, R2, RZ, 0x5 ;  /* 0x0000000209067211 */ /* 0x000fc400078f28ff */
[----:B------:R-:W-:Y:S02]  /*9d90*/  LOP3.LUT R11, R11, 0xfffffff8, RZ, 0xc0, !PT ;  /* 0xfffffff80b0b7812 */ /* 0x000fe400078ec0ff */
[----:B------:R-:W-:Y:S02]  /*9da0*/  LOP3.LUT R9, R6, 0xffffffe0, RZ, 0xc0, !PT ;  /* 0xffffffe006097812 */ /* 0x000fe400078ec0ff */
[----:B------:R-:W-:Y:S01]  /*9db0*/  IADD3 R11, R4, -R11, RZ ;  /* 0x8000000b040b7210 */ /* 0x000fe20007ffe0ff */
[----:B------:R-:W1:Y:S01]  /*9dc0*/  @P5 MUFU.RCP R12, R8 ;  /* 0x00000008000c5308 */ /* 0x000e620000001000 */
[----:B------:R-:W-:Y:S02]  /*9dd0*/  SHF.R.S32.HI R5, RZ, 0x5, R6 ;  /* 0x00000005ff057819 */ /* 0x000fe40000011406 */
[----:B------:R-:W-:Y:S02]  /*9de0*/  SHF.L.U32 R4, R11, 0x6, RZ ;  /* 0x000000060b047819 */ /* 0x000fe400000006ff */
[----:B------:R-:W-:-:S02]  /*9df0*/  IADD3 R10, -R17, R2, RZ ;  /* 0x00000002110a7210 */ /* 0x000fc40007ffe1ff */
[----:B------:R-:W-:Y:S01]  /*9e00*/  LOP3.LUT R4, R4, 0x1c0, RZ, 0xc0, !PT ;  /* 0x000001c004047812 */ /* 0x000fe200078ec0ff */
[----:B------:R-:W2:Y:S01]  /*9e10*/  @P4 MUFU.RCP R13, R7 ;  /* 0x00000007000d4308 */ /* 0x000ea20000001000 */
[----:B------:R-:W-:Y:S02]  /*9e20*/  LOP3.LUT R6, R11, 0x1, RZ, 0xc0, !PT ;  /* 0x000000010b067812 */ /* 0x000fe400078ec0ff */
[----:B------:R-:W-:Y:S02]  /*9e30*/  IADD3 R2, -R9, R2, RZ ;  /* 0x0000000209027210 */ /* 0x000fe40007ffe1ff */
[----:B------:R-:W-:Y:S02]  /*9e40*/  LEA R10, R5, R10, 0x9 ;  /* 0x0000000a050a7211 */ /* 0x000fe400078e48ff */
[----:B------:R-:W-:Y:S02]  /*9e50*/  LEA.HI R9, R4, R4, RZ, 0x1d ;  /* 0x0000000404097211 */ /* 0x000fe400078fe8ff */
[----:B------:R-:W-:Y:S01]  /*9e60*/  ISETP.NE.U32.AND P0, PT, R6, 0x1, PT ;  /* 0x000000010600780c */ /* 0x000fe20003f05070 */
[----:B-1----:R-:W-:Y:S01]  /*9e70*/  FMUL.FTZ R160, R12, R160 ;  /* 0x000000a00ca07220 */ /* 0x002fe20000410000 */
[----:B------:R-:W-:Y:S01]  /*9e80*/  LEA R9, R10, R9, 0x1 ;  /* 0x000000090a097211 */ /* 0x000fe200078e08ff */
[C---:B------:R-:W-:Y:S01]  /*9e90*/  FMUL.FTZ R161, R12.reuse, R161 ;  /* 0x000000a10ca17220 */ /* 0x040fe20000410000 */
        /* <DEDUP_REMOVED lines=226> */
.L_x_1855:
        /* <DEDUP_REMOVED lines=24> */
.L_x_1856:
        /* <DEDUP_REMOVED lines=25> */
[----:B------:R-:W5:Y:S03]  /*afd0*/  @P2 LDC.64 R28, c[0x0][0x2c0] ;  /* 0x0000b000ff1c2b82 */ /* 0x000f660000000a00 */
[----:B------:R-:W-:Y:S04]  /*afe0*/  STS [R23+0x4400], R62 ;  /* 0x0044003e17007388 */ /* 0x000fe80000000800 */
[----:B------:R-:W-:Y:S01]  /*aff0*/  STS [R25+0x4000], R64 ;  /* 0x0040004019007388 */ /* 0x000fe20000000800 */
[----:B--2---:R-:W4:Y:S03]  /*b000*/  @P0 LDC R4, c[0x0][0x2e4] ;  /* 0x0000b900ff040b82 */ /* 0x004f260000000800 */
[----:B------:R-:W-:Y:S04]  /*b010*/  STS [R25+0x4400], R66 ;  /* 0x0044004219007388 */ /* 0x000fe80000000800 */
[----:B------:R-:W-:Y:S01]  /*b020*/  STS [R9+0x8000], R68 ;  /* 0x0080004409007388 */ /* 0x000fe20000000800 */
[----:B------:R-:W2:Y:S03]  /*b030*/  @P4 LDC R12, c[0x0][0x2e8] ;  /* 0x0000ba00ff0c4b82 */ /* 0x000ea60000000800 */
[----:B------:R-:W-:Y:S04]  /*b040*/  STS [R9+0x8400], R70 ;  /* 0x0084004609007388 */ /* 0x000fe80000000800 */
[----:B------:R-:W-:Y:S01]  /*b050*/  STS [R11+0x8000], R72 ;  /* 0x008000480b007388 */ /* 0x000fe20000000800 */
[----:B-----5:R-:W-:-:S03]  /*b060*/  @P2 IMAD R29, R29, R28, RZ ;  /* 0x0000001c1d1d2224 */ /* 0x020fc600078e02ff */
[----:B------:R-:W-:Y:S04]  /*b070*/  STS [R11+0x8400], R74 ;  /* 0x0084004a0b007388 */ /* 0x000fe80000000800 */
[----:B------:R-:W-:Y:S01]  /*b080*/  STS [R13+0x8000], R76 ;  /* 0x0080004c0d007388 */ /* 0x000fe20000000800 */
[----:B----4-:R-:W-:Y:S01]  /*b090*/  @!P2 IMAD R33, R4, R31, RZ ;  /* 0x0000001f0421a224 */ /* 0x010fe200078e02ff */
[----:B------:R-:W-:Y:S02]  /*b0a0*/  @!P2 MOV R29, R4 ;  /* 0x00000004001da202 */ /* 0x000fe40000000f00 */
        /* <DEDUP_REMOVED lines=19> */
[----:B----4-:R-:W4:Y:S03]  /*b1e0*/  @P2 LDC R9, c[0x0][0x2c0] ;  /* 0x0000b000ff092b82 */ /* 0x010f260000000800 */
[----:B------:R-:W-:Y:S04]  /*b1f0*/  STS [R19+0xc000], R116 ;  /* 0x00c0007413007388 */ /* 0x000fe80000000800 */
[----:B------:R-:W-:Y:S01]  /*b200*/  STS [R19+0xc400], R118 ;  /* 0x00c4007613007388 */ /* 0x000fe20000000800 */
[----:B-----5:R-:W-:-:S03]  /*b210*/  VIADD R11, R14, 0x60 ;  /* 0x000000600e0b7836 */ /* 0x020fc60000000000 */
[----:B------:R-:W-:Y:S02]  /*b220*/  STS [R21+0xc000], R120 ;  /* 0x00c0007815007388 */ /* 0x000fe40000000800 */
[----:B------:R-:W-:Y:S02]  /*b230*/  ISETP.GE.AND P0, PT, R11, UR5, PT ;  /* 0x000000050b007c0c */ /* 0x000fe4000bf06270 */
[----:B------:R5:W-:Y:S01]  /*b240*/  STS [R21+0xc400], R122 ;  /* 0x00c4007a15007388 */ /* 0x000be20000000800 */
[----:B-1----:R-:W1:Y:S01]  /*b250*/  @P5 LDC R13, c[0x0][0x2e8] ;  /* 0x0000ba00ff0d5b82 */ /* 0x002e620000000800 */
[----:B------:R-:W-:Y:S02]  /*b260*/  SHF.R.S32.HI R11, RZ, 0x1f, R2 ;  /* 0x0000001fff0b7819 */ /* 0x000fe40000011402 */
[----:B------:R1:W-:Y:S02]  /*b270*/  STS [R23+0xc000], R124 ;  /* 0x00c0007c17007388 */ /* 0x0003e40000000800 */
[----:B------:R-:W-:-:S02]  /*b280*/  LEA.HI R11, R11, R2, RZ, 0x2 ;  /* 0x000000020b0b7211 */ /* 0x000fc400078f10ff */
[----:B------:R1:W-:Y:S01]  /*b290*/  STS [R23+0xc400], R126 ;  /* 0x00c4007e17007388 */ /* 0x0003e20000000800 */
[----:B------:R-:W-:Y:S01]  /*b2a0*/  @!P2 IMAD.MOV.U32 R9, RZ, RZ, 0x1 ;  /* 0x00000001ff09a424 */ /* 0x000fe200078e00ff */
[----:B------:R-:W-:Y:S01]  /*b2b0*/  LOP3.LUT P2, RZ, R2, 0x3, RZ, 0xc0, !PT ;  /* 0x0000000302ff7812 */ /* 0x000fe2000784c0ff */
[----:B---3--:R-:W-:Y:S01]  /*b2c0*/  @P4 FMUL.FTZ R2, R7, 0.69314718246459960938 ;  /* 0x3f31721807024820 */ /* 0x008fe20000410000 */
[----:B------:R3:W-:Y:S01]  /*b2d0*/  STS [R25+0xc000], R128 ;  /* 0x00c0008019007388 */ /* 0x0007e20000000800 */
[----:B----4-:R-:W-:Y:S01]  /*b2e0*/  IMAD R4, R9, UR6, RZ ;  /* 0x0000000609047c24 */ /* 0x010fe2000f8e02ff */
[----:B------:R-:W-:Y:S02]  /*b2f0*/  SHF.R.S32.HI R11, RZ, 0x2, R11 ;  /* 0x00000002ff0b7819 */ /* 0x000fe4000001140b */
[----:B------:R3:W-:Y:S01]  /*b300*/  STS [R25+0xc400], R130 ;  /* 0x00c4008219007388 */ /* 0x0007e20000000800 */
[----:B------:R-:W-:Y:S01]  /*b310*/  IMAD.SHL.U32 R4, R4, 0x80, RZ ;  /* 0x0000008004047824 */ /* 0x000fe200078e00ff */
[----:B------:R-:W-:Y:S01]  /*b320*/  LEA R20, R20, R11, 0x4 ;  /* 0x0000000b14147211 */ /* 0x000fe200078e20ff */
[----:B------:R-:W-:Y:S03]  /*b330*/  BAR.SYNC.DEFER_BLOCKING 0x0 ;  /* 0x0000000000007b1d */ /* 0x000fe60000010000 */
[----:B------:R-:W-:Y:S01]  /*b340*/  SHF.R.S32.HI R5, RZ, 0x1f, R4 ;  /* 0x0000001fff057819 */ /* 0x000fe20000011404 */
[----:B-----5:R-:W-:Y:S01]  /*b350*/  @P5 FMUL.FTZ R21, R8, 0.69314718246459960938 ;  /* 0x3f31721808155820 */ /* 0x020fe20000410000 */
[----:B------:R-:W-:-:S02]  /*b360*/  IMAD.MOV.U32 R8, RZ, RZ, 0x7f800000 ;  /* 0x7f800000ff087424 */ /* 0x000fc400078e00ff */
[----:B--2---:R-:W-:Y:S01]  /*b370*/  @P4 FFMA.FTZ R8, R3, R12, R2 ;  /* 0x0000000c03084223 */ /* 0x004fe20000010002 */
[----:B------:R-:W2:Y:S01]  /*b380*/  S2R R6, SR_CTAID.Y ;  /* 0x0000000000067919 */ /* 0x000ea20000002600 */
[----:B------:R-:W4:Y:S01]  /*b390*/  S2R R10, SR_CTAID.Z ;  /* 0x00000000000a7919 */ /* 0x000f220000002700 */
[----:B------:R3:W3:Y:S01]  /*b3a0*/  LDS.128 R16, [R242+0x3000] ;  /* 0x00300000f2107984 */ /* 0x0006e20000000c00 */
[----:B--2---:R-:W-:Y:S02]  /*b3b0*/  IMAD R33, R6, R33, RZ ;  /* 0x0000002106217224 */ /* 0x004fe400078e02ff */
[----:B------:R-:W-:Y:S02]  /*b3c0*/  IMAD.MOV.U32 R6, RZ, RZ, 0x7f800000 ;  /* 0x7f800000ff067424 */ /* 0x000fe400078e00ff */
[----:B-1----:R-:W-:Y:S01]  /*b3d0*/  @P5 FFMA.FTZ R6, R164, R13, R21 ;  /* 0x0000000da4065223 */ /* 0x002fe20000010015 */
[----:B------:R-:W-:-:S05]  /*b3e0*/  SEL R33, R33, RZ, !P6 ;  /* 0x000000ff21217207 */ /* 0x000fca0007000000 */
[----:B----4-:R-:W-:-:S05]  /*b3f0*/  IMAD R29, R10, R29, R33 ;  /* 0x0000001d0a1d7224 */ /* 0x010fca00078e0221 */
[--C-:B------:R-:W-:Y:S02]  /*b400*/  IADD3 R7, P6, P5, R4, R26, R29.reuse ;  /* 0x0000001a04077210 */ /* 0x100fe40007dde01d */
        /* <DEDUP_REMOVED lines=21> */
.L_x_1858:
[----:B------:R-:W-:Y:S05]  /*b560*/  BSYNC B0 ;  /* 0x0000000000007941 */ /* 0x000fea0003800000 */
.L_x_1857:
        /* <DEDUP_REMOVED lines=37> */
.L_x_1860:
[----:B------:R-:W-:Y:S05]  /*b7c0*/  BSYNC B0 ;  /* 0x0000000000007941 */ /* 0x000fea0003800000 */
.L_x_1859:
        /* <DEDUP_REMOVED lines=27> */
.L_x_1862:
[----:B------:R-:W-:Y:S05]  /*b980*/  BSYNC B0 ;  /* 0x0000000000007941 */ /* 0x000fea0003800000 */
.L_x_1861:
        /* <DEDUP_REMOVED lines=27> */
.L_x_1864:
[----:B------:R-:W-:Y:S05]  /*bb40*/  BSYNC B0 ;  /* 0x0000000000007941 */ /* 0x000fea0003800000 */
.L_x_1863:
        /* <DEDUP_REMOVED lines=27> */
.L_x_1829:
        /* <DEDUP_REMOVED lines=89> */
.L_x_1866:
[----:B------:R-:W-:Y:S05]  /*c290*/  BSYNC B0 ;  /* 0x0000000000007941 */ /* 0x000fea0003800000 */
.L_x_1865:
        /* <DEDUP_REMOVED lines=25> */
.L_x_1868:
[----:B------:R-:W-:Y:S05]  /*c430*/  BSYNC B0 ;  /* 0x0000000000007941 */ /* 0x000fea0003800000 */
.L_x_1867:
        /* <DEDUP_REMOVED lines=24> */
.L_x_1870:
[----:B------:R-:W-:Y:S05]  /*c5c0*/  BSYNC B0 ;  /* 0x0000000000007941 */ /* 0x000fea0003800000 */
.L_x_1869:
        /* <DEDUP_REMOVED lines=27> */
.L_x_1872:
[----:B------:R-:W-:Y:S05]  /*c780*/  BSYNC B0 ;  /* 0x0000000000007941 */ /* 0x000fea0003800000 */
.L_x_1871:
        /* <DEDUP_REMOVED lines=10> */
.L_x_1874:
[----:B------:R-:W-:Y:S05]  /*c830*/  BSYNC B0 ;  /* 0x0000000000007941 */ /* 0x000fea0003800000 */
.L_x_1873:
        /* <DEDUP_REMOVED lines=10> */
.L_x_1876:
[----:B------:R-:W-:Y:S05]  /*c8e0*/  BSYNC B0 ;  /* 0x0000000000007941 */ /* 0x000fea0003800000 */
.L_x_1875:
        /* <DEDUP_REMOVED lines=10> */
.L_x_1878:
[----:B------:R-:W-:Y:S05]  /*c990*/  BSYNC B0 ;  /* 0x0000000000007941 */ /* 0x000fea0003800000 */
.L_x_1877:
        /* <DEDUP_REMOVED lines=10> */
.L_x_1879:
        /* <DEDUP_REMOVED lines=12> */
.L_x_2421:


//--------------------- .text._ZN5flash16flash_fwd_kernelI23Flash_fwd_kernel_traitsILi256ELi128ELi64ELi8ELb0ELb0EN7cutlass6half_tE19Flash_kernel_traitsILi256ELi128ELi64ELi8ES3_EELb1ELb0ELb0ELb1ELb0ELb0ELb0ELb1EEEvNS_16Flash_fwd_paramsE --------------------------
	.section	.text._ZN5flash16flash_fwd_kernelI23Flash_fwd_kernel_traitsILi256ELi128ELi64ELi8ELb0ELb0EN7cutlass6half_tE19Flash_kernel_traitsILi256ELi128ELi64ELi8ES3_EELb1ELb0ELb0ELb1ELb0ELb0ELb0ELb1EEEvNS_16Flash_fwd_paramsE,"ax",@progbits
	.align	128
        .global         _ZN5flash16flash_fwd_kernelI23Flash_fwd_kernel_traitsILi256ELi128ELi64ELi8ELb0ELb0EN7cutlass6half_tE19Flash_kernel_traitsILi256ELi128ELi64ELi8ES3_EELb1ELb0ELb0ELb1ELb0ELb0ELb0ELb1EEEvNS_16Flash_fwd_paramsE
        .type           _ZN5flash16flash_fwd_kernelI23Flash_fwd_kernel_traitsILi256ELi128ELi64ELi8ELb0ELb0EN7cutlass6half_tE19Flash_kernel_traitsILi256ELi128ELi64ELi8ES3_EELb1ELb0ELb0ELb1ELb0ELb0ELb0ELb1EEEvNS_16Flash_fwd_paramsE,@function
        .size           _ZN5flash16flash_fwd_kernelI23Flash_fwd_kernel_traitsILi256ELi128ELi64ELi8ELb0ELb0EN7cutlass6half_tE19Flash_kernel_traitsILi256ELi128ELi64ELi8ES3_EELb1ELb0ELb0ELb1ELb0ELb0ELb0ELb1EEEvNS_16Flash_fwd_paramsE,(.L_x_2422 - _ZN5flash16flash_fwd_kernelI23Flash_fwd_kernel_traitsILi256ELi128ELi64ELi8ELb0ELb0EN7cutlass6half_tE19Flash_kernel_traitsILi256ELi128ELi64ELi8ES3_EELb1ELb0ELb0ELb1ELb0ELb0ELb0ELb1EEEvNS_16Flash_fwd_paramsE)
        .other          _ZN5flash16flash_fwd_kernelI23Flash_fwd_kernel_traitsILi256ELi128ELi64ELi8ELb0ELb0EN7cutlass6half_tE19Flash_kernel_traitsILi256ELi128ELi64ELi8ES3_EELb1ELb0ELb0ELb1ELb0ELb0ELb0ELb1EEEvNS_16Flash_fwd_paramsE,@"STO_CUDA_ENTRY STV_DEFAULT"
_ZN5flash16flash_fwd_kernelI23Flash_fwd_kernel_traitsILi256ELi128ELi64ELi8ELb0ELb0EN7cutlass6half_tE19Flash_kernel_traitsILi256ELi128ELi64ELi8ES3_EELb1ELb0ELb0ELb1ELb0ELb0ELb0ELb1EEEvNS_16Flash_fwd_paramsE:
.text._ZN5flash16flash_fwd_kernelI23Flash_fwd_kernel_traitsILi256ELi128ELi64ELi8ELb0ELb0EN7cutlass6half_tE19Flash_kernel_traitsILi256ELi128ELi64ELi8ES3_EELb1ELb0ELb0ELb1ELb0ELb0ELb0ELb1EEEvNS_16Flash_fwd_paramsE:
        /* <DEDUP_REMOVED lines=84> */
.L_x_1880:
[----:B------:R-:W-:-:S05]  /*0540*/  ULDC UR6, c[0x0][0x2c8] ;  /* 0x0000b20000067ab9 */ /* 0x000fca0000000800 */
.L_x_1881:
        /* <DEDUP_REMOVED lines=73> */
.L_x_1883:
[----:B------:R-:W-:Y:S01]  /*09e0*/  ULDC UR4, c[0x0][0x278] ;  /* 0x00009e0000047ab9 */ /* 0x000fe20000000800 */
[----:B------:R-:W2:Y:S01]  /*09f0*/  S2R R2, SR_CTAID.Z ;  /* 0x0000000000027919 */ /* 0x000ea20000002700 */
[----:B------:R-:W-:Y:S01]  /*0a00*/  IMAD.U32 R0, RZ, RZ, UR4 ;  /* 0x00000004ff007e24 */ /* 0x000fe2000f8e00ff */
[----:B------:R-:W-:Y:S01]  /*0a10*/  UMOV UR14, URZ ;  /* 0x0000003f000e7c82 */ /* 0x000fe20008000000 */
[----:B------:R-:W-:Y:S01]  /*0a20*/  UIADD3 UR39, -UR29, UR19, URZ ;  /* 0x000000131d277290 */ /* 0x000fe2000fffe13f */
[----:B------:R-:W-:Y:S01]  /*0a30*/  SHF.R.S32.HI R5, RZ, 0x1f, R4 ;  /* 0x0000001fff057819 */ /* 0x000fe20000011404 */
[----:B------:R-:W-:Y:S01]  /*0a40*/  @UP0 UIADD3 UR9, UR8, UR9, URZ ;  /* 0x0000000908090290 */ /* 0x000fe2000fffe03f */
[----:B------:R-:W-:Y:S02]  /*0a50*/  IABS R0, R0 ;  /* 0x0000000000007213 */ /* 0x000fe40000000000 */
[----:B------:R-:W-:Y:S02]  /*0a60*/  SHF.R.S32.HI R66, RZ, 0x5, R7 ;  /* 0x00000005ff427819 */ /* 0x000fe40000011407 */
        /* <DEDUP_REMOVED lines=11> */
[----:B------:R-:W-:-:S03]  /*0b20*/  LOP3.LUT R0, R0, 0xfffffff8, RZ, 0xc0, !PT ;  /* 0xfffffff800007812 */ /* 0x000fc600078ec0ff */
[----:B------:R-:W-:Y:S01]  /*0b30*/  UIMAD UR7, UR7, UR5, URZ ;  /* 0x00000005070772a4 */ /* 0x000fe2000f8e023f */
[C---:B------:R-:W-:Y:S02]  /*0b40*/  VIADD R2, R240.reuse, 0x40 ;  /* 0x00000040f0027836 */ /* 0x040fe40000000000 */
[----:B------:R-:W-:Y:S01]  /*0b50*/  IMAD.SHL.U32 R3, R240, 0x40, RZ ;  /* 0x00000040f0037824 */ /* 0x000fe200078e00ff */
[----:B------:R-:W-:Y:S01]  /*0b60*/  UIMAD.WIDE.U32 UR14, UR15, UR7, UR14 ;  /* 0x000000070f0e72a5 */ /* 0x000fe2000f8e000e */
[----:B------:R-:W-:Y:S01]  /*0b70*/  IMAD.IADD R28, R106, 0x1, -R0 ;  /* 0x000000016a1c7824 */ /* 0x000fe200078e0a00 */
[----:B------:R-:W-:Y:S01]  /*0b80*/  ISETP.GE.AND P4, PT, R2, UR39, PT ;  /* 0x0000002702007c0c */ /* 0x000fe2000bf86270 */
[----:B------:R-:W-:Y:S01]  /*0b90*/  VIADD R2, R240, 0x60 ;  /* 0x00000060f0027836 */ /* 0x000fe20000000000 */
[----:B------:R-:W-:Y:S01]  /*0ba0*/  LOP3.LUT R0, R3, 0x1c0, RZ, 0xc0, !PT ;  /* 0x000001c003007812 */ /* 0x000fe200078ec0ff */
[----:B------:R-:W-:Y:S02]  /*0bb0*/  IMAD.SHL.U32 R64, R28, 0x8, RZ ;  /* 0x000000081c407824 */ /* 0x000fe400078e00ff */
[----:B------:R-:W-:Y:S01]  /*0bc0*/  UMOV UR7, UR15 ;  /* 0x0000000f00077c82 */ /* 0x000fe20008000000 */
[----:B------:R-:W-:Y:S01]  /*0bd0*/  ISETP.GE.AND P6, PT, R2, UR39, PT ;  /* 0x0000002702007c0c */ /* 0x000fe2000bfc6270 */
[----:B------:R-:W-:Y:S01]  /*0be0*/  UIMAD.WIDE.U32 UR14, UR7, UR6, URZ ;  /* 0x00000006070e72a5 */ /* 0x000fe2000f8e003f */
[----:B------:R-:W-:-:S02]  /*0bf0*/  LOP3.LUT R3, R0, 0x38, R64, 0xf8, !PT ;  /* 0x0000003800037812 */ /* 0x000fc400078ef840 */
[----:B------:R-:W-:Y:S02]  /*0c00*/  SHF.R.U32.HI R0, RZ, 0x3, R0 ;  /* 0x00000003ff007819 */ /* 0x000fe40000011600 */
[----:B------:R-:W-:Y:S02]  /*0c10*/  LEA.HI R2, R5, R4, RZ, 0x2 ;  /* 0x0000000405027211 */ /* 0x000fe400078f10ff */
[----:B------:R-:W-:Y:S01]  /*0c20*/  UMOV UR22, UR15 ;  /* 0x0000000f00167c82 */ /* 0x000fe20008000000 */
[----:B------:R-:W-:Y:S01]  /*0c30*/  LOP3.LUT R6, R3, R0, RZ, 0x3c, !PT ;  /* 0x0000000003067212 */ /* 0x000fe200078e3cff */
[----:B------:R-:W-:Y:S01]  /*0c40*/  UIADD3 UR7, -UR22, URZ, URZ ;  /* 0x0000003f16077290 */ /* 0x000fe2000fffe13f */
[----:B------:R-:W-:Y:S02]  /*0c50*/  LOP3.LUT R0, R2, 0x7ffffffc, RZ, 0xc0, !PT ;  /* 0x7ffffffc02007812 */ /* 0x000fe400078ec0ff */
[----:B------:R-:W-:Y:S01]  /*0c60*/  SHF.R.S32.HI R3, RZ, 0x1f, R7 ;  /* 0x0000001fff037819 */ /* 0x000fe20000011407 */
[----:B------:R-:W-:Y:S01]  /*0c70*/  UIMAD UR6, UR5, UR7, UR6 ;  /* 0x00000007050672a4 */ /* 0x000fe2000f8e0206 */
[----:B------:R-:W-:Y:S01]  /*0c80*/  SHF.R.S32.HI R67, RZ, 0x2, R2 ;  /* 0x00000002ff437819 */ /* 0x000fe20000011402 */
[----:B------:R-:W-:Y:S01]  /*0c90*/  IMAD.IADD R4, R4, 0x1, -R0 ;  /* 0x0000000104047824 */ /* 0x000fe200078e0a00 */
[----:B------:R-:W-:Y:S01]  /*0ca0*/  LEA.HI R0, R3, R66, RZ, 0x3 ;  /* 0x0000004203007211 */ /* 0x000fe200078f18ff */
[----:B------:R-:W-:Y:S01]  /*0cb0*/  UISETP.GT.U32.AND UP1, UPT, UR5, UR6, UPT ;  /* 0x000000060500728c */ /* 0x000fe2000bf24070 */
[----:B------:R-:W-:Y:S01]  /*0cc0*/  LEA.HI R3, R27, R106, RZ, 0x6 ;  /* 0x0000006a1b037211 */ /* 0x000fe200078f30ff */
[----:B------:R-:W-:Y:S01]  /*0cd0*/  IMAD.SHL.U32 R4, R4, 0x2, RZ ;  /* 0x0000000204047824 */ /* 0x000fe200078e00ff */
[----:B------:R-:W-:-:S02]  /*0ce0*/  LOP3.LUT R0, R0, 0xffffff8, RZ, 0xc0, !PT ;  /* 0x0ffffff800007812 */ /* 0x000fc400078ec0ff */
[----:B------:R-:W-:Y:S01]  /*0cf0*/  SHF.R.S32.HI R65, RZ, 0x1f, R64 ;  /* 0x0000001fff417819 */ /* 0x000fe20000011440 */
[----:B------:R-:W-:Y:S02]  /*0d00*/  IMAD.SHL.U32 R217, R3, 0x8, RZ ;  /* 0x0000000803d97824 */ /* 0x000fe400078e00ff */
[----:B------:R-:W-:-:S03]  /*0d10*/  IMAD.IADD R0, R66, 0x1, -R0 ;  /* 0x0000000142007824 */ /* 0x000fc600078e0a00 */
[----:B------:R-:W-:Y:S01]  /*0d20*/  @!UP1 UIADD3 UR6, UR6, -UR5, URZ ;  /* 0x8000000506069290 */ /* 0x000fe2000fffe03f */
[----:B------:R-:W-:Y:S01]  /*0d30*/  IMAD R5, R0, 0x10, R67 ;  /* 0x0000001000057824 */ /* 0x000fe200078e0243 */
        /* <DEDUP_REMOVED lines=29> */
.L_x_1884:
[----:B------:R-:W-:Y:S01]  /*0f10*/  ULDC.64 UR8, c[0x0][0x258] ;  /* 0x0000960000087ab9 */ /* 0x000fe20000000a00 */
[C---:B------:R-:W-:Y:S01]  /*0f20*/  IADD3 R2, P0, R64.reuse, UR20, RZ ;  /* 0x0000001440027c10 */ /* 0x040fe2000ff1e0ff */
[----:B------:R-:W2:Y:S01]  /*0f30*/  S2UR UR4, SR_CgaCtaId ;  /* 0x00000000000479c3 */ /* 0x000ea20000008800 */
[----:B------:R-:W-:Y:S01]  /*0f40*/  UIMAD UR15, UR5, UR8, URZ ;  /* 0x00000008050f72a4 */ /* 0x000fe2000f8e023f */
[C---:B------:R-:W-:Y:S01]  /*0f50*/  IADD3 R119, R64.reuse, 0x40, RZ ;  /* 0x0000004040777810 */ /* 0x040fe20007ffe0ff */
[----:B------:R-:W-:Y:S01]  /*0f60*/  IMAD.U32 R0, RZ, RZ, UR8 ;  /* 0x00000008ff007e24 */ /* 0x000fe2000f8e00ff */
[----:B------:R-:W-:Y:S01]  /*0f70*/  IADD3.X R3, R65, UR10, RZ, P0, !PT ;  /* 0x0000000a41037c10 */ /* 0x000fe200087fe4ff */
[----:B------:R-:W-:Y:S01]  /*0f80*/  UIMAD UR15, UR34, UR9, UR15 ;  /* 0x00000009220f72a4 */ /* 0x000fe2000f8e020f */
[C---:B------:R-:W-:Y:S01]  /*0f90*/  VIADD R118, R64.reuse, 0x80 ;  /* 0x0000008040767836 */ /* 0x040fe20000000000 */
[----:B------:R-:W-:Y:S01]  /*0fa0*/  ULDC.64 UR10, c[0x0][0x260] ;  /* 0x00009800000a7ab9 */ /* 0x000fe20000000a00 */
[----:B------:R-:W-:Y:S01]  /*0fb0*/  IADD3 R116, R64, 0xc0, RZ ;  /* 0x000000c040747810 */ /* 0x000fe20007ffe0ff */
[----:B------:R-:W-:Y:S01]  /*0fc0*/  ULDC.64 UR8, c[0x0][0x268] ;  /* 0x00009a0000087ab9 */ /* 0x000fe20000000a00 */
[----:B------:R-:W-:Y:S01]  /*0fd0*/  IMAD.U32 R30, RZ, RZ, UR10 ;  /* 0x0000000aff1e7e24 */ /* 0x000fe2000f8e00ff */
[----:B------:R-:W-:Y:S01]  /*0fe0*/  MOV R29, UR8 ;  /* 0x00000008001d7c02 */ /* 0x000fe20008000f00 */
[----:B------:R3:W-:Y:S01]  /*0ff0*/  STL [R1+0x98], R119 ;  /* 0x0000987701007387 */ /* 0x0007e20000100800 */
[----:B------:R-:W-:Y:S01]  /*1000*/  ISETP.GE.AND P0, PT, R240, UR39, PT ;  /* 0x00000027f0007c0c */ /* 0x000fe2000bf06270 */
[----:B------:R-:W-:Y:S01]  /*1010*/  UMOV UR38, 0x400 ;  /* 0x0000040000267882 */ /* 0x000fe20000000000 */
[----:B------:R-:W-:Y:S01]  /*1020*/  IMAD.WIDE.U32 R14, R0, UR34, R2 ;  /* 0x00000022000e7c25 */ /* 0x000fe2000f8e0002 */
[----:B------:R3:W-:Y:S01]  /*1030*/  STL [R1+0x94], R118 ;  /* 0x0000947601007387 */ /* 0x0007e20000100800 */
[----:B------:R-:W-:Y:S01]  /*1040*/  UIADD3 UR21, UR23, -0x1, URZ ;  /* 0xffffffff17157890 */ /* 0x000fe2000fffe03f */
[----:B------:R-:W-:Y:S01]  /*1050*/  SHF.R.S32.HI R241, RZ, 0x1f, R240 ;  /* 0x0000001ffff17819 */ /* 0x000fe200000114f0 */
[----:B------:R-:W-:Y:S01]  /*1060*/  UIMAD UR33, UR14, UR10, URZ ;  /* 0x0000000a0e2172a4 */ /* 0x000fe2000f8e023f */
[----:B------:R3:W-:Y:S01]  /*1070*/  STL [R1+0x9c], R116 ;  /* 0x00009c7401007387 */ /* 0x0007e20000100800 */
[----:B------:R-:W-:Y:S01]  /*1080*/  MOV R0, UR18 ;  /* 0x0000001200007c02 */ /* 0x000fe20008000f00 */
[----:B------:R-:W-:Y:S01]  /*1090*/  UIMAD UR20, UR21, -0x40, UR32 ;  /* 0xffffffc0151478a4 */ /* 0x000fe2000f8e0220 */
[----:B------:R-:W-:Y:S01]  /*10a0*/  LOP3.LUT R217, R6, 0xfffffe00, R217, 0xf8, !PT ;  /* 0xfffffe0006d97812 */ /* 0x000fe200078ef8d9 */
[----:B------:R3:W-:Y:S01]  /*10b0*/  STL [R1+0xc4], R30 ;  /* 0x0000c41e01007387 */ /* 0x0007e20000100800 */
[----:B--2---:R-:W-:Y:S01]  /*10c0*/  ULEA UR4, UR4, UR38, 0x18 ;  /* 0x0000002604047291 */ /* 0x004fe2000f8ec03f */
[----:B------:R-:W-:Y:S01]  /*10d0*/  VIADD R13, R15, UR15 ;  /* 0x0000000f0f0d7c36 */ /* 0x000fe20008000000 */
[----:B------:R-:W-:Y:S01]  /*10e0*/  UIMAD UR38, UR14, UR8, URZ ;  /* 0x000000080e2672a4 */ /* 0x000fe2000f8e023f */
[----:B------:R3:W-:Y:S01]  /*10f0*/  STL [R1+0xc8], R29 ;  /* 0x0000c81d01007387 */ /* 0x0007e20000100800 */
[----:B------:R-:W-:Y:S01]  /*1100*/  UIMAD UR33, UR22, UR11, UR33 ;  /* 0x0000000b162172a4 */ /* 0x000fe2000f8e0221 */
[----:B------:R-:W-:Y:S01]  /*1110*/  BSSY B0, `(.L_x_1885) ;  /* 0x0000034000007945 */ /* 0x000fe20003800000 */
[----:B------:R-:W-:Y:S01]  /*1120*/  UIMAD UR38, UR22, UR9, UR38 ;  /* 0x00000009162672a4 */ /* 0x000fe2000f8e0226 */
[----:B------:R-:W-:Y:S01]  /*1130*/  IMAD R104, R5, UR24, R4 ;  /* 0x0000001805687c24 */ /* 0x000fe2000f8e0204 */
[----:B------:R-:W-:Y:S01]  /*1140*/  LEA R217, R217, UR4, 0x1 ;  /* 0x00000004d9d97c11 */ /* 0x000fe2000f8e08ff */
[----:B------:R-:W-:-:S02]  /*1150*/  VIADD R23, R240, 0x20 ;  /* 0x00000020f0177836 */ /* 0x000fc40000000000 */
        /* <DEDUP_REMOVED lines=47> */
.L_x_1886:
[----:B------:R-:W-:Y:S05]  /*1450*/  BSYNC B0 ;  /* 0x0000000000007941 */ /* 0x000fea0003800000 */
.L_x_1885:
[----:B------:R-:W-:Y:S01]  /*1460*/  ISETP.GE.AND P1, PT, R23, UR39, PT ;  /* 0x0000002717007c0c */ /* 0x000fe2000bf26270 */
[----:B------:R-:W-:Y:S01]  /*1470*/  ULEA UR8, UR23, UR40, 0x6 ;  /* 0x0000002817087291 */ /* 0x000fe2000f8e303f */
[C---:B--2-4-:R-:W-:Y:S01]  /*1480*/  IMAD R2, R241.reuse, UR12, RZ ;  /* 0x0000000cf1027c24 */ /* 0x054fe2000f8e02ff */
[----:B------:R-:W-:Y:S01]  /*1490*/  BSSY B0, `(.L_x_1887) ;  /* 0x0000039000007945 */ /* 0x000fe20003800000 */
[----:B------:R-:W-:Y:S01]  /*14a0*/  IMAD R0, R241, UR6, RZ ;  /* 0x00000006f1007c24 */ /* 0x000fe2000f8e02ff */
[----:B------:R-:W-:Y:S01]  /*14b0*/  UIADD3 UR8, UR8, -0x40, URZ ;  /* 0xffffffc008087890 */ /* 0x000fe2000fffe03f */
[----:B------:R-:W-:Y:S01]  /*14c0*/  IADD3 R16, P5, R20, UR26, RZ ;  /* 0x0000001a14107c10 */ /* 0x000fe2000ffbe0ff */
[----:B------:R-:W-:-:S04]  /*14d0*/  IMAD.WIDE.U32 R24, R240, UR6, R64 ;  /* 0x00000006f0187c25 */ /* 0x000fc8000f8e0040 */
        /* <DEDUP_REMOVED lines=20> */
[----:B------:R-:W-:Y:S02]  /*1620*/  @!P1 LEA.HI.X R5, R2, R7, R0, 0x1, P2 ;  /* 0x0000000702059211 */ /* 0x000fe400010f0c00 */
        /* <DEDUP_REMOVED lines=31> */
.L_x_1888:
[----:B------:R-:W-:Y:S05]  /*1820*/  BSYNC B0 ;  /* 0x0000000000007941 */ /* 0x000fea0003800000 */
.L_x_1887:
        /* <DEDUP_REMOVED lines=49> */
.L_x_1890:
[----:B------:R-:W-:Y:S05]  /*1b40*/  BSYNC B0 ;  /* 0x0000000000007941 */ /* 0x000fea0003800000 */
.L_x_1889:
        /* <DEDUP_REMOVED lines=54> */
.L_x_1892:
[----:B------:R-:W-:Y:S05]  /*1eb0*/  BSYNC B0 ;  /* 0x0000000000007941 */ /* 0x000fea0003800000 */
.L_x_1891:
        /* <DEDUP_REMOVED lines=11> */
[----:B------:R-:W-:Y:S02]  /*1f70*/  IADD3 R0, R3, UR8, RZ ;  /* 0x0000000803007c10 */ /* 0x000fe4000fffe0ff */
[----:B------:R-:W-:Y:S07]  /*1f80*/  @P1 BRA `(.L_x_1894) ;  /* 0x0000000000981947 */ /* 0x000fee0003800000 */
[----:B------:R-:W-:Y:S02]  /*1f90*/  ULDC UR8, c[0x0][0x2d0] ;  /* 0x0000b40000087ab9 */ /* 0x000fe40000000800 */
[----:B------:R-:W-:Y:S02]  /*1fa0*/  ISETP.GE.AND P4, PT, R119, UR8, PT ;  /* 0x0000000877007c0c */ /* 0x000fe4000bf86270 */
[----:B------:R-:W-:Y:S02]  /*1fb0*/  ISETP.GE.AND P5, PT, R64, UR8, PT ;  /* 0x0000000840007c0c */ /* 0x000fe4000bfa6270 */
[----:B------:R-:W-:-:S09]  /*1fc0*/  ISETP.GE.AND P3, PT, R118, UR8, PT ;  /* 0x0000000876007c0c */ /* 0x000fd2000bf66270 */
[----:B----4-:R-:W1:Y:S02]  /*1fd0*/  @!P4 LDC.64 R6, c[0x0][0x218] ;  /* 0x00008600ff06cb82 */ /* 0x010e640000000a00 */
        /* <DEDUP_REMOVED lines=33> */
.L_x_1894:
[----:B------:R-:W-:Y:S05]  /*21f0*/  BSYNC B0 ;  /* 0x0000000000007941 */ /* 0x000fea0003800000 */
.L_x_1893:
        /* <DEDUP_REMOVED lines=12> */
[----:B----4-:R-:W4:Y:S08]  /*22c0*/  @!P5 LDC.64 R6, c[0x0][0x218] ;  /* 0x00008600ff06db82 */ /* 0x010f300000000a00 */
[----:B-1----:R-:W1:Y:S01]  /*22d0*/  @!P3 LDC.64 R4, c[0x0][0x218] ;  /* 0x00008600ff04bb82 */ /* 0x002e620000000a00 */
        /* <DEDUP_REMOVED lines=30> */
.L_x_1896:
[----:B------:R-:W-:Y:S05]  /*24c0*/  BSYNC B0 ;  /* 0x0000000000007941 */ /* 0x000fea0003800000 */
.L_x_1895:
        /* <DEDUP_REMOVED lines=10> */
[----:B--2---:R-:W-:Y:S01]  /*2570*/  IMAD.SHL.U32 R8, R28, 0x40, RZ ;  /* 0x000000401c087824 */ /* 0x004fe200078e00ff */
[----:B------:R-:W-:Y:S01]  /*2580*/  @UP1 UIMAD.WIDE.U32 UR42, UR35, UR8, UR42 ;  /* 0x00000008232a12a5 */ /* 0x000fe2000f8e002a */
[----:B-1--4-:R-:W-:Y:S01]  /*2590*/  IMAD.SHL.U32 R5, R240, 0x8, RZ ;  /* 0x00000008f0057824 */ /* 0x012fe200078e00ff */
        /* <DEDUP_REMOVED lines=10> */
[----:B------:R-:W-:Y:S01]  /*2640*/  BAR.SYNC.DEFER_BLOCKING 0x0 ;  /* 0x0000000000007b1d */ /* 0x000fe20000010000 */
[----:B------:R-:W-:Y:S01]  /*2650*/  ISETP.GE.AND P3, PT, R240, UR20, PT ;  /* 0x00000014f0007c0c */ /* 0x000fe2000bf66270 */
[----:B------:R-:W-:Y:S01]  /*2660*/  UIMAD.WIDE.U32 UR8, UR21, UR6, URZ ;  /* 0x00000006150872a5 */ /* 0x000fe2000f8e003f */
[----:B------:R-:W-:Y:S01]  /*2670*/  ISETP.GE.AND P6, PT, R23, UR20, PT ;  /* 0x0000001417007c0c */ /* 0x000fe2000bfc6270 */
[----:B------:R-:W-:Y:S02]  /*2680*/  UIMAD UR5, UR39, UR6, URZ ;  /* 0x00000006270572a4 */ /* 0x000fe4000f8e023f */
[----:B------:R-:W-:Y:S02]  /*2690*/  BSSY B0, `(.L_x_1897) ;  /* 0x0000058000007945 */ /* 0x000fe40003800000 */
[----:B------:R-:W-:-:S04]  /*26a0*/  UIMAD UR5, UR21, UR7, UR5 ;  /* 0x00000007150572a4 */ /* 0x000fc8000f8e0205 */
[----:B------:R-:W-:Y:S01]  /*26b0*/  UIADD3 UR5, UR9, UR5, URZ ;  /* 0x0000000509057290 */ /* 0x000fe2000fffe03f */
[----:B-1----:R-:W-:Y:S01]  /*26c0*/  LEA.HI R2, R27, R106, RZ, 0x4 ;  /* 0x0000006a1b027211 */ /* 0x002fe200078f20ff */
[----:B------:R1:W-:Y:S03]  /*26d0*/  @P3 STS.128 [R217+0x18000], RZ ;  /* 0x018000ffd9003388 */ /* 0x0003e60000000c00 */
[----:B------:R-:W-:Y:S02]  /*26e0*/  LOP3.LUT R0, R2, 0xfffffff0, RZ, 0xc0, !PT ;  /* 0xfffffff002007812 */ /* 0x000fe400078ec0ff */
        /* <DEDUP_REMOVED lines=17> */
[----:B------:R-:W-:Y:S01]  /*2800*/  IADD3 R2, P2, R24, UR28, RZ ;  /* 0x0000001c18027c10 */ /* 0x000fe2000ff5e0ff */
[----:B------:R-:W-:Y:S01]  /*2810*/  IMAD.SHL.U32 R6, R7, 0x40, RZ ;  /* 0x0000004007067824 */ /* 0x000fe200078e00ff */
[----:B------:R-:W-:-:S02]  /*2820*/  LOP3.LUT R10, R4, R0, RZ, 0x3c, !PT ;  /* 0x00000000040a7212 */ /* 0x000fc400078e3cff */
[----:B------:R-:W-:-:S04]  /*2830*/  LOP3.LUT R3, R3, 0x1c0, RZ, 0xc0, !PT ;  /* 0x000001c003037812 */ /* 0x000fc800078ec0ff */
[----:B------:R-:W-:Y:S01]  /*2840*/  LOP3.LUT R4, R3, 0x8, R5, 0xf8, !PT ;  /* 0x0000000803047812 */ /* 0x000fe200078ef805 */
[----:B------:R-:W-:Y:S01]  /*2850*/  IMAD.U32 R5, RZ, RZ, UR9 ;  /* 0x00000009ff057e24 */ /* 0x000fe2000f8e00ff */
[----:B------:R-:W-:Y:S02]  /*2860*/  SHF.R.U32.HI R0, RZ, 0x3, R3 ;  /* 0x00000003ff007819 */ /* 0x000fe40000011603 */
[----:B------:R-:W-:Y:S02]  /*2870*/  IADD3.X R3, R25, UR27, R26, P2, !PT ;  /* 0x0000001b19037c10 */ /* 0x000fe400097fe41a */
[----:B------:R-:W-:Y:S01]  /*2880*/  LOP3.LUT R0, R4, R0, RZ, 0x3c, !PT ;  /* 0x0000000004007212 */ /* 0x000fe200078e3cff */
[----:B------:R-:W-:Y:S02]  /*2890*/  IMAD.U32 R4, RZ, RZ, UR8 ;  /* 0x00000008ff047e24 */ /* 0x000fe4000f8e00ff */
[----:B------:R-:W-:Y:S01]  /*28a0*/  IMAD.WIDE.U32 R14, R29, UR22, R2 ;  /* 0x000000161d0e7c25 */ /* 0x000fe2000f8e0002 */
[----:B------:R-:W-:-:S03]  /*28b0*/  LOP3.LUT R5, R0, 0xfffffe00, R6, 0xf8, !PT ;  /* 0xfffffe0000057812 */ /* 0x000fc600078ef806 */
[----:B------:R-:W-:Y:S01]  /*28c0*/  VIADD R12, R15, UR38 ;  /* 0x000000260f0c7c36 */ /* 0x000fe20008000000 */
[----:B------:R1:W-:Y:S01]  /*28d0*/  STL.64 [R1+0xa8], R14 ;  /* 0x0000a80e01007387 */ /* 0x0003e20000100a00 */
[----:B------:R-:W-:Y:S01]  /*28e0*/  IMAD.U32 R6, RZ, RZ, UR5 ;  /* 0x00000005ff067e24 */ /* 0x000fe2000f8e00ff */
[----:B------:R-:W-:Y:S01]  /*28f0*/  LEA R3, P2, R4, R14, 0x6 ;  /* 0x0000000e04037211 */ /* 0x000fe200078430ff */
[----:B------:R-:W-:Y:S01]  /*2900*/  IMAD R0, R8, 0x200, R10 ;  /* 0x0000020008007824 */ /* 0x000fe200078e020a */
[----:B------:R1:W-:Y:S01]  /*2910*/  STL [R1+0xb8], R12 ;  /* 0x0000b80c01007387 */ /* 0x0003e20000100800 */
[----:B------:R-:W-:Y:S01]  /*2920*/  IMAD R2, R66, 0x400, R5 ;  /* 0x0000040042027824 */ /* 0x000fe200078e0205 */
[----:B------:R-:W-:Y:S01]  /*2930*/  UMOV UR5, URZ ;  /* 0x0000003f00057c82 */ /* 0x000fe20008000000 */
[----:B------:R-:W-:Y:S02]  /*2940*/  LEA.HI.X R4, R4, R12, R6, 0x6, P2 ;  /* 0x0000000c04047211 */ /* 0x000fe400010f3406 */
[----:B------:R-:W-:-:S02]  /*2950*/  LEA R190, R0, UR4, 0x1 ;  /* 0x0000000400be7c11 */ /* 0x000fc4000f8e08ff */
[----:B------:R-:W-:Y:S01]  /*2960*/  LEA R197, R2, UR4, 0x1 ;  /* 0x0000000402c57c11 */ /* 0x000fe2000f8e08ff */
[----:B--2---:R-:W-:-:S05]  /*2970*/  @P1 FMUL.FTZ R7, R11, R9 ;  /* 0x000000090b071220 */ /* 0x004fca0000410000 */
        /* <DEDUP_REMOVED lines=41> */
.L_x_1898:
[----:B------:R-:W-:Y:S05]  /*2c10*/  BSYNC B0 ;  /* 0x0000000000007941 */ /* 0x000fea0003800000 */
.L_x_1897:
        /* <DEDUP_REMOVED lines=49> */
.L_x_1900:
[----:B------:R-:W-:Y:S05]  /*2f30*/  BSYNC B0 ;  /* 0x0000000000007941 */ /* 0x000fea0003800000 */
.L_x_1899:
[----:B--2---:R-:W-:Y:S01]  /*2f40*/  LDSM.16.M88.4 R8, [R197] ;  /* 0x00000000c508783b */ /* 0x004fe20000000200 */
[----:B------:R-:W-:Y:S01]  /*2f50*/  R2P PR, R28, 0x6 ;  /* 0x000000061c007804 */ /* 0x000fe20000000000 */
[----:B------:R-:W-:Y:S01]  /*2f60*/  IMAD.MOV.U32 R4, RZ, RZ, 0x10 ;  /* 0x00000010ff047424 */ /* 0x000fe200078e00ff */
[----:B------:R-:W-:Y:S01]  /*2f70*/  LOP3.LUT P3, RZ, R44, 0x2, RZ, 0xc0, !PT ;  /* 0x000000022cff7812 */ /* 0x000fe2000786c0ff */
[----:B------:R-:W2:Y:S01]  /*2f80*/  LDSM.16.M88.4 R20, [R190+0x10000] ;  /* 0x01000000be14783b */ /* 0x000ea20000000200 */
[----:B------:R-:W-:Y:S01]  /*2f90*/  VIADD R0, R190, 0x10000 ;  /* 0x00010000be007836 */ /* 0x000fe20000000000 */
[----:B-1----:R-:W-:Y:S01]  /*2fa0*/  SHF.L.U32 R7, R106, 0x1, RZ ;  /* 0x000000016a077819 */ /* 0x002fe200000006ff */
[----:B------:R-:W-:Y:S01]  /*2fb0*/  VIADD R201, R190, 0x10020 ;  /* 0x00010020bec97836 */ /* 0x000fe20000000000 */
[----:B------:R-:W3:Y:S01]  /*2fc0*/  LDSM.16.M88.4 R16, [R190+0x10800] ;  /* 0x01080000be10783b */ /* 0x000ee20000000200 */
[----:B------:R-:W-:Y:S01]  /*2fd0*/  SEL R4, R4, 0xfffffff0, !P3 ;  /* 0xfffffff004047807 */ /* 0x000fe20005800000 */
[----:B------:R-:W-:Y:S01]  /*2fe0*/  IMAD.MOV.U32 R2, RZ, RZ, 0x20 ;  /* 0x00000020ff027424 */ /* 0x000fe200078e00ff */
[----:B------:R-:W-:Y:S01]  /*2ff0*/  LOP3.LUT R7, R7, 0x6, RZ, 0xc0, !PT ;  /* 0x0000000607077812 */ /* 0x000fe200078ec0ff */
[----:B------:R-:W1:Y:S01]  /*3000*/  LDSM.16.M88.4 R24, [R190+0x11000] ;  /* 0x01100000be18783b */ /* 0x000e620000000200 */
[----:B------:R-:W-:Y:S01]  /*3010*/  IMAD R3, R66, 0x10, R67 ;  /* 0x0000001042037824 */ /* 0x000fe200078e0243 */
[----:B------:R-:W-:Y:S01]  /*3020*/  UISETP.GE.AND UP0, UPT, UR32, 0x41, UPT ;  /* 0x000000412000788c */ /* 0x000fe2000bf06270 */
[--C-:B------:R-:W-:Y:S01]  /*3030*/  IMAD R198, R4, 0x2, R197.reuse ;  /* 0x0000000204c67824 */ /* 0x100fe200078e02c5 */
[----:B------:R-:W5:Y:S01]  /*3040*/  LDSM.16.M88.4 R40, [R190+0x11800] ;  /* 0x01180000be28783b */ /* 0x000f620000000200 */
        /* <DEDUP_REMOVED lines=24> */
[C---:B--2---:R-:W-:Y:S01]  /*31d0*/  HMMA.16816.F32 R48, R8.reuse, R20, RZ ;  /* 0x000000140830723c */ /* 0x044fe200000018ff */
[----:B------:R-:W-:Y:S01]  /*31e0*/  LDSM.16.M88.4 R80, [R196+0x10800] ;  /* 0x01080000c450783b */ /* 0x000fe20000000200 */
[----:B------:R-:W-:Y:S01]  /*31f0*/  IMAD.IADD R7, R3, 0x1, -R0 ;  /* 0x0000000103077824 */ /* 0x000fe200078e0a00 */
[----:B------:R-:W-:Y:S01]  /*3200*/  ISETP.GE.AND P2, PT, R0, UR32, PT ;  /* 0x0000002000007c0c */ /* 0x000fe2000bf46270 */
[C---:B------:R-:W-:Y:S01]  /*3210*/  VIADD R213, R201.reuse, 0x2000 ;  /* 0x00002000c9d57836 */ /* 0x040fe20000000000 */
[----:B------:R-:W-:Y:S01]  /*3220*/  LDSM.16.M88.4 R88, [R195] ;  /* 0x00000000c358783b */ /* 0x000fe20000000200 */
[----:B------:R-:W-:Y:S01]  /*3230*/  HMMA.16816.F32 R32, R8, R22, RZ ;  /* 0x000000160820723c */ /* 0x000fe200000018ff */
[----:B------:R-:W-:-:S02]  /*3240*/  VIADD R212, R201, 0x2800 ;  /* 0x00002800c9d47836 */ /* 0x000fc40000000000 */
[----:B------:R-:W-:Y:S01]  /*3250*/  LDSM.16.M88.4 R76, [R195+0x800] ;  /* 0x00080000c34c783b */ /* 0x000fe20000000200 */
[C---:B------:R-:W-:Y:S02]  /*3260*/  VIADD R211, R201.reuse, 0x3000 ;  /* 0x00003000c9d37836 */ /* 0x040fe40000000000 */
[C---:B---3--:R-:W-:Y:S01]  /*3270*/  HMMA.16816.F32 R28, R8.reuse, R16, RZ ;  /* 0x00000010081c723c */ /* 0x048fe200000018ff */
[----:B------:R-:W-:Y:S01]  /*3280*/  LDSM.16.M88.4 R96, [R195+0x1800] ;  /* 0x00180000c360783b */ /* 0x000fe20000000200 */
[C---:B------:R-:W-:Y:S02]  /*3290*/  VIADD R209, R201.reuse, 0x4000 ;  /* 0x00004000c9d17836 */ /* 0x040fe40000000000 */
[C---:B------:R-:W-:Y:S01]  /*32a0*/  VIADD R208, R201.reuse, 0x4800 ;  /* 0x00004800c9d07836 */ /* 0x040fe20000000000 */
[----:B------:R-:W-:Y:S01]  /*32b0*/  LDSM.16.M88.4 R92, [R190+0x13000] ;  /* 0x01300000be5c783b */ /* 0x000fe20000000200 */
[----:B------:R-:W-:Y:S01]  /*32c0*/  HMMA.16816.F32 R20, R8, R18, RZ ;  /* 0x000000120814723c */ /* 0x000fe200000018ff */
[----:B------:R-:W-:-:S02]  /*32d0*/  VIADD R207, R201, 0x5000 ;  /* 0x00005000c9cf7836 */ /* 0x000fc40000000000 */
[----:B------:R-:W-:Y:S01]  /*32e0*/  LDSM.16.M88.4 R100, [R201+0x3000] ;  /* 0x00300000c964783b */ /* 0x000fe20000000200 */
[C---:B------:R-:W-:Y:S02]  /*32f0*/  VIADD R206, R201.reuse, 0x5800 ;  /* 0x00005800c9ce7836 */ /* 0x040fe40000000000 */
[C---:B-1----:R-:W-:Y:S01]  /*3300*/  HMMA.16816.F32 R16, R8.reuse, R24, RZ ;  /* 0x000000180810723c */ /* 0x042fe200000018ff */
[----:B------:R-:W0:Y:S01]  /*3310*/  LDGDEPBAR ;  /* 0x00000000000079af */ /* 0x000e220000000000 */
[C---:B------:R-:W-:Y:S02]  /*3320*/  VIADD R205, R201.reuse, 0x6000 ;  /* 0x00006000c9cd7836 */ /* 0x040fe40000000000 */
[C---:B------:R-:W-:Y:S01]  /*3330*/  VIADD R204, R201.reuse, 0x6800 ;  /* 0x00006800c9cc7836 */ /* 0x040fe20000000000 */
[----:B------:R-:W-:Y:S01]  /*3340*/  STL [R1+0x90], R107 ;  /* 0x0000906b01007387 */ /* 0x000fe20000100800 */
[----:B------:R-:W-:Y:S01]  /*3350*/  HMMA.16816.F32 R44, R8, R26, RZ ;  /* 0x0000001a082c723c */ /* 0x000fe200000018ff */
[----:B------:R-:W-:-:S02]  /*3360*/  VIADD R203, R201, 0x7000 ;  /* 0x00007000c9cb7836 */ /* 0x000fc40000000000 */
[----:B------:R-:W-:-:S03]  /*3370*/  VIADD R202, R201, 0x7800 ;  /* 0x00007800c9ca7836 */ /* 0x000fc60000000000 */
[C---:B-----5:R-:W-:Y:S06]  /*3380*/  HMMA.16816.F32 R60, R8.reuse, R40, RZ ;  /* 0x00000028083c723c */ /* 0x060fec00000018ff */
[----:B------:R-:W-:Y:S01]  /*3390*/  HMMA.16816.F32 R40, R8, R42, RZ ;  /* 0x0000002a0828723c */ /* 0x000fe200000018ff */
[----:B------:R-:W1:Y:S05]  /*33a0*/  LDSM.16.M88.4 R8, [R200] ;  /* 0x00000000c808783b */ /* 0x000e6a0000000200 */
[C---:B----4-:R-:W-:Y:S06]  /*33b0*/  HMMA.16816.F32 R68, R12.reuse, R52, R48 ;  /* 0x000000340c44723c */ /* 0x050fec0000001830 */
[C---:B------:R-:W-:Y:S06]  /*33c0*/  HMMA.16816.F32 R52, R12.reuse, R54, R32 ;  /* 0x000000360c34723c */ /* 0x040fec0000001820 */
[C---:B------:R-:W-:Y:S01]  /*33d0*/  HMMA.16816.F32 R48, R12.reuse, R36, R28 ;  /* 0x000000240c30723c */ /* 0x040fe2000000181c */
[----:B------:R-:W2:Y:S05]  /*33e0*/  LDSM.16.M88.4 R28, [R196+0x11000] ;  /* 0x01100000c41c783b */ /* 0x000eaa0000000200 */
[C---:B------:R-:W-:Y:S06]  /*33f0*/  HMMA.16816.F32 R24, R12.reuse, R56, R16 ;  /* 0x000000380c18723c */ /* 0x040fec0000001810 */
[C---:B------:R-:W-:Y:S01]  /*3400*/  HMMA.16816.F32 R16, R12.reuse, R58, R44 ;  /* 0x0000003a0c10723c */ /* 0x040fe2000000182c */
[----:B------:R-:W3:Y:S05]  /*3410*/  LDSM.16.M88.4 R44, [R196+0x11800] ;  /* 0x01180000c42c783b */ /* 0x000eea0000000200 */
[C---:B------:R-:W-:Y:S01]  /*3420*/  HMMA.16816.F32 R36, R12.reuse, R38, R20 ;  /* 0x000000260c24723c */ /* 0x040fe20000001814 */
[----:B------:R-:W4:Y:S05]  /*3430*/  LDSM.16.M88.4 R20, [R199] ;  /* 0x00000000c714783b */ /* 0x000f2a0000000200 */
        /* <DEDUP_REMOVED lines=13> */
[----:B------:R-:W-:Y:S06]  /*3510*/  HMMA.16816.F32 R8, R8, R46, R40 ;  /* 0x0000002e0808723c */ /* 0x000fec0000001828 */
[C---:B----4-:R-:W-:Y:S01]  /*3520*/  HMMA.16816.F32 R24, R20.reuse, R88, R68 ;  /* 0x000000581418723c */ /* 0x050fe20000001844 */
[----:B------:R-:W3:Y:S05]  /*3530*/  LDSM.16.M88.4 R68, [R190+0x13800] ;  /* 0x01380000be44783b */ /* 0x000eea0000000200 */
[C---:B------:R-:W-:Y:S01]  /*3540*/  HMMA.16816.F32 R32, R20.reuse, R90, R60 ;  /* 0x0000005a1420723c */ /* 0x040fe2000000183c */
[----:B------:R-:W-:Y:S04]  /*3550*/  LDSM.16.M88.4 R60, [R201+0x2000] ;  /* 0x00200000c93c783b */ /* 0x000fe80000000200 */
[----:B------:R-:W-:Y:S01]  /*3560*/  LDSM.16.M88.4 R88, [R196+0x12000] ;  /* 0x01200000c458783b */ /* 0x000fe20000000200 */
[C---:B------:R-:W-:Y:S03]  /*3570*/  HMMA.16816.F32 R36, R20.reuse, R76, R56 ;  /* 0x0000004c1424723c */ /* 0x040fe60000001838 */
        /* <DEDUP_REMOVED lines=178> */
[----:B------:R-:W-:Y:S01]  /*40a0*/  BAR.SYNC.DEFER_BLOCKING 0x0 ;  /* 0x0000000000007b1d */ /* 0x000fe20000010000 */
        /* <DEDUP_REMOVED lines=20> */
[----:B------:R-:W-:Y:S01]  /*41f0*/  ISETP.GE.AND P0, PT, R18, UR32, PT ;  /* 0x0000002012007c0c */ /* 0x000fe2000bf06270 */
[----:B------:R-:W-:Y:S01]  /*4200*/  FFMA.FTZ R29, R9, -UR5, R36 ;  /* 0x80000005091d7c23 */ /* 0x000fe20008010024 */
[----:B------:R-:W-:-:S02]  /*4210*/  IMAD.IADD R9, R3, 0x1, -R7 ;  /* 0x0000000103097824 */ /* 0x000fc400078e0a07 */
[----:B------:R-:W-:Y:S01]  /*4220*/  FFMA.FTZ R28, R6, -UR5, R37 ;  /* 0x80000005061c7c23 */ /* 0x000fe20008010025 */
[----:B------:R-:W-:Y:S02]  /*4230*/  VIADD R6, R3, 0x8 ;  /* 0x0000000803067836 */ /* 0x000fe40000000000 */
[----:B------:R-:W-:Y:S01]  /*4240*/  FFMA.FTZ R31, R17, -UR5, R60 ;  /* 0x80000005111f7c23 */ /* 0x000fe2000801003c */
        /* <DEDUP_REMOVED lines=249> */
.L_x_1903:
[----:B------:R-:W-:Y:S05]  /*51e0*/  BSYNC B0 ;  /* 0x0000000000007941 */ /* 0x000fea0003800000 */
.L_x_1902:
[----:B------:R-:W0:Y:S02]  /*51f0*/  LDGDEPBAR ;  /* 0x00000000000079af */ /* 0x000e240000000000 */
.L_x_1901:
[----:B------:R-:W-:Y:S01]  /*5200*/  FMNMX.FTZ R0, R35, R36, !PT ;  /* 0x0000002423007209 */ /* 0x000fe20007810000 */
[----:B-12---:R-:W-:Y:S01]  /*5210*/  IMAD.U32 R7, RZ, RZ, UR18 ;  /* 0x00000012ff077e24 */ /* 0x006fe2000f8e00ff */
[----:B------:R-:W-:Y:S01]  /*5220*/  USHF.L.U32 UR23, UR21, 0x1, URZ ;  /* 0x0000000115177899 */ /* 0x000fe2000800063f */
[----:B------:R-:W-:Y:S01]  /*5230*/  LOP3.LUT R8, R113, UR36, RZ, 0x3c, !PT ;  /* 0x0000002471087c12 */ /* 0x000fe2000f8e3cff */
[----:B------:R-:W-:Y:S01]  /*5240*/  IMAD.WIDE.U32 R98, R117, -0x2daee0ad, RZ ;  /* 0xd2511f5375627825 */ /* 0x000fe200078e00ff */
[----:B------:R-:W-:Y:S01]  /*5250*/  FMNMX.FTZ R0, R33, R0, !PT ;  /* 0x0000000021007209 */ /* 0x000fe20007810000 */
[----:B------:R-:W-:Y:S01]  /*5260*/  ULOP3.LUT UR6, UR23, UR37, URZ, 0x3c, !UPT ;  /* 0x0000002517067292 */ /* 0x000fe2000f8e3c3f */
[----:B------:R-:W-:Y:S01]  /*5270*/  STL [R1+0xd8], R197 ;  /* 0x0000d8c501007387 */ /* 0x000fe20000100800 */
[----:B------:R-:W-:Y:S01]  /*5280*/  IMAD R252, R7, 0x8, R66 ;  /* 0x0000000807fc7824 */ /* 0x000fe200078e0242 */
[----:B------:R-:W-:Y:S01]  /*5290*/  FMNMX.FTZ R0, R34, R0, !PT ;  /* 0x0000000022007209 */ /* 0x000fe20007810000 */
[----:B------:R-:W-:Y:S01]  /*52a0*/  UIADD3 UR20, UR36, -0x61c88647, URZ ;  /* 0x9e3779b924147890 */ /* 0x000fe2000fffe03f */
[----:B------:R-:W-:Y:S01]  /*52b0*/  STL [R1+0xd4], R196 ;  /* 0x0000d4c401007387 */ /* 0x000fe20000100800 */
[----:B------:R-:W-:Y:S01]  /*52c0*/  IMAD.WIDE.U32 R94, R252, -0x326172a9, RZ ;  /* 0xcd9e8d57fc5e7825 */ /* 0x000fe200078e00ff */
[----:B------:R-:W-:Y:S01]  /*52d0*/  FMNMX.FTZ R0, R39, R0, !PT ;  /* 0x0000000027007209 */ /* 0x000fe20007810000 */
[----:B------:R-:W-:Y:S01]  /*52e0*/  UIADD3 UR14, UR37, 0x76cf5d0a, URZ ;  /* 0x76cf5d0a250e7890 */ /* 0x000fe2000fffe03f */
[----:B------:R-:W-:Y:S01]  /*52f0*/  STL [R1+0xd0], R195 ;  /* 0x0000d0c301007387 */ /* 0x000fe20000100800 */
[----:B------:R-:W-:Y:S01]  /*5300*/  UIADD3 UR15, UR36, 0x3c6ef372, URZ ;  /* 0x3c6ef372240f7890 */ /* 0x000fe2000fffe03f */
[----:B------:R-:W-:Y:S01]  /*5310*/  FMNMX.FTZ R0, R40, R0, !PT ;  /* 0x0000000028007209 */ /* 0x000fe20007810000 */
[----:B------:R-:W-:Y:S01]  /*5320*/  UIADD3 UR11, UR36, -0x255992d5, URZ ;  /* 0xdaa66d2b240b7890 */ /* 0x000fe2000fffe03f */
[----:B------:R-:W-:Y:S01]  /*5330*/  LOP3.LUT R7, R95, R8, RZ, 0x3c, !PT ;  /* 0x000000085f077212 */ /* 0x000fe200078e3cff */
[----:B------:R-:W-:Y:S01]  /*5340*/  STL [R1+0xcc], R190 ;  /* 0x0000ccbe01007387 */ /* 0x000fe20000100800 */
[----:B------:R-:W-:Y:S01]  /*5350*/  FMNMX.FTZ R0, R42, R0, !PT ;  /* 0x000000002a007209 */ /* 0x000fe20007810000 */
[----:B------:R-:W-:Y:S01]  /*5360*/  ULDC UR29, c[0x0][0x2ec] ;  /* 0x0000bb00001d7ab9 */ /* 0x000fe20000000800 */
[----:B------:R-:W-:Y:S01]  /*5370*/  UIADD3 UR10, UR37, 0x32370b8f, URZ ;  /* 0x32370b8f250a7890 */ /* 0x000fe2000fffe03f */
[----:B------:R-:W-:Y:S01]  /*5380*/  IMAD.WIDE.U32 R74, R7, -0x2daee0ad, RZ ;  /* 0xd2511f53074a7825 */ /* 0x000fe200078e00ff */
[----:B------:R-:W-:Y:S01]  /*5390*/  FMNMX.FTZ R0, R46, R0, !PT ;  /* 0x000000002e007209 */ /* 0x000fe20007810000 */
[----:B------:R-:W-:Y:S01]  /*53a0*/  STL [R1+0xbc], R8 ;  /* 0x0000bc0801007387 */ /* 0x000fe20000100800 */
[----:B------:R-:W-:Y:S01]  /*53b0*/  UIADD3 UR8, UR37, -0x126145ec, URZ ;  /* 0xed9eba1425087890 */ /* 0x000fe2000fffe03f */
[----:B------:R-:W-:Y:S01]  /*53c0*/  LEA R191, R5, UR4, 0x1 ;  /* 0x0000000405bf7c11 */ /* 0x000fe2000f8e08ff */
[----:B------:R-:W-:Y:S01]  /*53d0*/  UIADD3 UR9, UR36, 0x78dde6e4, URZ ;  /* 0x78dde6e424097890 */ /* 0x000fe2000fffe03f */
[----:B------:R-:W-:Y:S01]  /*53e0*/  FMNMX.FTZ R0, R110, R0, !PT ;  /* 0x000000006e007209 */ /* 0x000fe20007810000 */
[----:B------:R-:W-:-:S02]  /*53f0*/  UIADD3 UR7, UR36, 0x1715609d, URZ ;  /* 0x1715609d24077890 */ /* 0x000fc4000fffe03f */
[----:B------:R-:W-:Y:S01]  /*5400*/  UIADD3 UR21, UR36, -0x4ab325aa, URZ ;  /* 0xb54cda5624157890 */ /* 0x000fe2000fffe03f */
[----:B------:R-:W-:Y:S01]  /*5410*/  FMNMX.FTZ R3, R100, R0, !PT ;  /* 0x0000000064037209 */ /* 0x000fe20007810000 */
[--C-:B------:R-:W-:Y:S01]  /*5420*/  IMAD R192, R4, 0x2, R191.reuse ;  /* 0x0000000204c07824 */ /* 0x100fe200078e02bf */
[----:B------:R-:W-:Y:S01]  /*5430*/  FMNMX.FTZ R0, R44, R45, !PT ;  /* 0x0000002d2c007209 */ /* 0x000fe20007810000 */
[----:B------:R-:W-:Y:S01]  /*5440*/  LDSM.16.MT88.4 R28, [R191+0x18000] ;  /* 0x01800000bf1c783b */ /* 0x000fe20000004200 */
[----:B------:R-:W-:Y:S01]  /*5450*/  FMNMX.FTZ R3, R102, R3, !PT ;  /* 0x0000000366037209 */ /* 0x000fe20007810000 */
[C---:B------:R-:W-:Y:S01]  /*5460*/  IMAD R194, R2.reuse, 0x2, R191 ;  /* 0x0000000202c27824 */ /* 0x040fe200078e02bf */
[----:B------:R-:W-:Y:S01]  /*5470*/  FMNMX.FTZ R0, R37, R0, !PT ;  /* 0x0000000025007209 */ /* 0x000fe20007810000 */
[----:B------:R-:W-:Y:S01]  /*5480*/  IMAD R193, R2, 0x2, R192 ;  /* 0x0000000202c17824 */ /* 0x000fe200078e02c0 */
        /* <DEDUP_REMOVED lines=8> */
[----:B------:R-:W-:Y:S01]  /*5510*/  FMNMX.FTZ R6, R107, R6, !PT ;  /* 0x000000066b067209 */ /* 0x000fe20007810000 */
[----:B------:R-:W-:Y:S01]  /*5520*/  ULOP3.LUT UR23, UR23, UR37, URZ, 0x3c, !UPT ;  /* 0x0000002517177292 */ /* 0x000fe2000f8e3c3f */
[----:B------:R-:W-:Y:S01]  /*5530*/  FMNMX.FTZ R0, R56, R0, !PT ;  /* 0x0000000038007209 */ /* 0x000fe20007810000 */
[----:B------:R-:W-:Y:S01]  /*5540*/  LDSM.16.MT88.4 R24, [R192+0x18000] ;  /* 0x01800000c018783b */ /* 0x000fe20000004200 */
[----:B------:R-:W-:-:S02]  /*5550*/  FMNMX.FTZ R6, R130, R6, !PT ;  /* 0x0000000682067209 */ /* 0x000fc40007810000 */
[----:B------:R-:W-:Y:S01]  /*5560*/  FMNMX.FTZ R3, R57, R0, !PT ;  /* 0x0000000039037209 */ /* 0x000fe20007810000 */
[----:B------:R-:W-:Y:S01]  /*5570*/  LDSM.16.MT88.4 R60, [R191+0x18800] ;  /* 0x01880000bf3c783b */ /* 0x000fe20000004200 */
[----:B------:R-:W-:Y:S02]  /*5580*/  FMNMX.FTZ R0, R129, R6, !PT ;  /* 0x0000000681007209 */ /* 0x000fe40007810000 */
[----:B------:R-:W-:Y:S01]  /*5590*/  FMNMX.FTZ R3, R58, R3, !PT ;  /* 0x000000033a037209 */ /* 0x000fe20007810000 */
[----:B------:R-:W-:Y:S03]  /*55a0*/  LDSM.16.MT88.4 R88, [R191+0x1a800] ;  /* 0x01a80000bf58783b */ /* 0x000fe60000004200 */
[----:B------:R-:W-:Y:S01]  /*55b0*/  FMNMX.FTZ R3, R111, R3, !PT ;  /* 0x000000036f037209 */ /* 0x000fe20007810000 */
[----:B------:R-:W1:Y:S03]  /*55c0*/  SHFL.BFLY PT, R6, R0, 0x2, 0x1f ;  /* 0x0c401f0000067f89 */ /* 0x000e6600000e0000 */
[----:B------:R-:W-:Y:S01]  /*55d0*/  FMNMX.FTZ R3, R101, R3, !PT ;  /* 0x0000000365037209 */ /* 0x000fe20007810000 */
[----:B------:R-:W-:Y:S03]  /*55e0*/  LDSM.16.MT88.4 R52, [R192+0x18800] ;  /* 0x01880000c034783b */ /* 0x000fe60000004200 */
[----:B------:R-:W-:Y:S01]  /*55f0*/  FMNMX.FTZ R3, R104, R3, !PT ;  /* 0x0000000368037209 */ /* 0x000fe20007810000 */
[----:B------:R-:W-:Y:S03]  /*5600*/  LDSM.16.MT88.4 R64, [R192+0x1a000] ;  /* 0x01a00000c040783b */ /* 0x000fe60000004200 */
[----:B------:R-:W-:Y:S01]  /*5610*/  FMNMX.FTZ R3, R105, R3, !PT ;  /* 0x0000000369037209 */ /* 0x000fe20007810000 */
[----:B------:R-:W-:Y:S03]  /*5620*/  LDSM.16.MT88.4 R48, [R194+0x18800] ;  /* 0x01880000c230783b */ /* 0x000fe60000004200 */
[----:B------:R-:W-:-:S04]  /*5630*/  FMNMX.FTZ R3, R108, R3, !PT ;  /* 0x000000036c037209 */ /* 0x000fc80007810000 */
[----:B------:R-:W-:-:S04]  /*5640*/  FMNMX.FTZ R3, R109, R3, !PT ;  /* 0x000000036d037209 */ /* 0x000fc80007810000 */
[----:B------:R-:W-:Y:S02]  /*5650*/  FMNMX.FTZ R3, R140, R3, !PT ;  /* 0x000000038c037209 */ /* 0x000fe40007810000 */
[----:B-1----:R-:W-:Y:S02]  /*5660*/  FMNMX.FTZ R0, R0, R6, !PT ;  /* 0x0000000600007209 */ /* 0x002fe40007810000 */
[----:B------:R-:W-:Y:S02]  /*5670*/  FMNMX.FTZ R3, R135, R3, !PT ;  /* 0x0000000387037209 */ /* 0x000fe40007810000 */
[----:B------:R-:W-:Y:S01]  /*5680*/  LOP3.LUT R6, R99, UR6, RZ, 0x3c, !PT ;  /* 0x0000000663067c12 */ /* 0x000fe2000f8e3cff */
[----:B------:R-:W1:Y:S01]  /*5690*/  SHFL.BFLY PT, R132, R0, 0x1, 0x1f ;  /* 0x0c201f0000847f89 */ /* 0x000e6200000e0000 */
[----:B------:R-:W-:-:S03]  /*56a0*/  UIADD3 UR6, UR37, -0x4498517b, URZ ;  /* 0xbb67ae8525067890 */ /* 0x000fc6000fffe03f */
[----:B------:R-:W2:Y:S01]  /*56b0*/  SHFL.BFLY PT, R9, R3, 0x2, 0x1f ;  /* 0x0c401f0003097f89 */ /* 0x000ea200000e0000 */
[----:B------:R-:W-:Y:S02]  /*56c0*/  IMAD.WIDE.U32 R6, R6, -0x326172a9, RZ ;  /* 0xcd9e8d5706067825 */ /* 0x000fe400078e00ff */
[----:B------:R-:W-:Y:S01]  /*56d0*/  LOP3.LUT R8, R75, UR6, R98, 0x96, !PT ;  /* 0x000000064b087c12 */ /* 0x000fe2000f8e9662 */
[----:B------:R-:W-:Y:S02]  /*56e0*/  UIADD3 UR6, UR37, -0x56f99767, URZ ;  /* 0xa906689925067890 */ /* 0x000fe4000fffe03f */
[----:B------:R-:W-:Y:S02]  /*56f0*/  LOP3.LUT R12, R7, UR20, R94, 0x96, !PT ;  /* 0x00000014070c7c12 */ /* 0x000fe4000f8e965e */
[----:B------:R-:W-:-:S04]  /*5700*/  IMAD.WIDE.U32 R72, R8, -0x326172a9, RZ ;  /* 0xcd9e8d5708487825 */ /* 0x000fc800078e00ff */
[----:B------:R-:W-:Y:S01]  /*5710*/  IMAD.WIDE.U32 R12, R12, -0x2daee0ad, RZ ;  /* 0xd2511f530c0c7825 */ /* 0x000fe200078e00ff */
[----:B------:R-:W-:-:S04]  /*5720*/  LOP3.LUT R10, R73, UR15, R6, 0x96, !PT ;  /* 0x0000000f490a7c12 */ /* 0x000fc8000f8e9606 */
[----:B------:R-:W-:Y:S01]  /*5730*/  LOP3.LUT R8, R13, UR14, R74, 0x96, !PT ;  /* 0x0000000e0d087c12 */ /* 0x000fe2000f8e964a */
[----:B------:R-:W-:Y:S01]  /*5740*/  IMAD.WIDE.U32 R10, R10, -0x2daee0ad, RZ ;  /* 0xd2511f530a0a7825 */ /* 0x000fe200078e00ff */
[----:B-1----:R-:W-:-:S04]  /*5750*/  FMNMX.FTZ R132, R0, R132, !PT ;  /* 0x0000008400847209 */ /* 0x002fc80007810000 */
[----:B------:R-:W-:Y:S02]  /*5760*/  LOP3.LUT R12, R11, UR10, R12, 0x96, !PT ;  /* 0x0000000a0b0c7c12 */ /* 0x000fe4000f8e960c */
[----:B--2---:R-:W-:Y:S01]  /*5770*/  FMNMX.FTZ R3, R3, R9, !PT ;  /* 0x0000000903037209 */ /* 0x004fe20007810000 */
[----:B------:R-:W-:-:S04]  /*5780*/  IMAD.WIDE.U32 R8, R8, -0x326172a9, RZ ;  /* 0xcd9e8d5708087825 */ /* 0x000fc800078e00ff */
[C---:B------:R-:W-:Y:S01]  /*5790*/  FMUL.FTZ R6, R132.reuse, UR29 ;  /* 0x0000001d84067c20 */ /* 0x040fe20008410000 */
[----:B------:R-:W-:Y:S01]  /*57a0*/  FSETP.NEU.FTZ.AND P1, PT, R132, -INF , PT ;  /* 0xff8000008400780b */ /* 0x000fe20003f3d000 */
[----:B------:R-:W1:Y:S01]  /*57b0*/  SHFL.BFLY PT, R7, R3, 0x1, 0x1f ;  /* 0x0c201f0003077f89 */ /* 0x000e6200000e0000 */
[----:B------:R-:W-:Y:S01]  /*57c0*/  LOP3.LUT R14, R9, UR11, R72, 0x96, !PT ;  /* 0x0000000b090e7c12 */ /* 0x000fe2000f8e9648 */
[----:B------:R-:W-:Y:S01]  /*57d0*/  IMAD.WIDE.U32 R12, R12, -0x326172a9, RZ ;  /* 0xcd9e8d570c0c7825 */ /* 0x000fe200078e00ff */
[----:B------:R-:W-:-:S03]  /*57e0*/  FSEL R6, R6, RZ, P1 ;  /* 0x000000ff06067208 */ /* 0x000fc60000800000 */
[----:B------:R-:W-:Y:S01]  /*57f0*/  IMAD.WIDE.U32 R14, R14, -0x2daee0ad, RZ ;  /* 0xd2511f530e0e7825 */ /* 0x000fe200078e00ff */
[----:B------:R-:W-:-:S03]  /*5800*/  LOP3.LUT R8, R13, UR9, R8, 0x96, !PT ;  /* 0x000000090d087c12 */ /* 0x000fc6000f8e9608 */
[--C-:B------:R-:W-:Y:S01]  /*5810*/  FFMA.FTZ R0, R35, UR29, -R6.reuse ;  /* 0x0000001d23007c23 */ /* 0x100fe20008010806 */
[----:B------:R-:W-:Y:S01]  /*5820*/  FFMA.FTZ R5, R40, UR29, -R6 ;  /* 0x0000001d28057c23 */ /* 0x000fe20008010806 */
[----:B------:R-:W-:Y:S02]  /*5830*/  LOP3.LUT R10, R15, UR8, R10, 0x96, !PT ;  /* 0x000000080f0a7c12 */ /* 0x000fe4000f8e960a */
[----:B------:R2:W-:Y:S01]  /*5840*/  MUFU.EX2 R147, R0 ;  /* 0x0000000000937308 */ /* 0x0005e20000000800 */
[----:B------:R-:W-:-:S04]  /*5850*/  IMAD.WIDE.U32 R92, R8, -0x2daee0ad, RZ ;  /* 0xd2511f53085c7825 */ /* 0x000fc800078e00ff */
[----:B------:R-:W-:Y:S01]  /*5860*/  IMAD.WIDE.U32 R96, R10, -0x326172a9, RZ ;  /* 0xcd9e8d570a607825 */ /* 0x000fe200078e00ff */
[----:B------:R-:W-:Y:S02]  /*5870*/  LOP3.LUT R16, R93, UR6, R14, 0x96, !PT ;  /* 0x000000065d107c12 */ /* 0x000fe4000f8e960e */
[----:B------:R-:W-:Y:S02]  /*5880*/  MUFU.EX2 R181, R5 ;  /* 0x0000000500b57308 */ /* 0x000fe40000000800 */
[----:B------:R-:W-:Y:S01]  /*5890*/  LOP3.LUT R18, R97, UR7, R12, 0x96, !PT ;  /* 0x0000000761127c12 */ /* 0x000fe2000f8e960c */
[----:B------:R-:W-:Y:S01]  /*58a0*/  IMAD.WIDE.U32 R16, R16, -0x326172a9, RZ ;  /* 0xcd9e8d5710107825 */ /* 0x000fe200078e00ff */
[----:B-1----:R-:W-:-:S03]  /*58b0*/  FMNMX.FTZ R3, R3, R7, !PT ;  /* 0x0000000703037209 */ /* 0x002fc60007810000 */
[----:B------:R-:W-:Y:S01]  /*58c0*/  FFMA.FTZ R7, R34, UR29, -R6 ;  /* 0x0000001d22077c23 */ /* 0x000fe20008010806 */
[----:B------:R-:W-:Y:S01]  /*58d0*/  IMAD.WIDE.U32 R18, R18, -0x2daee0ad, RZ ;  /* 0xd2511f5312127825 */ /* 0x000fe200078e00ff */
[----:B------:R-:W-:-:S03]  /*58e0*/  FSETP.NEU.FTZ.AND P1, PT, R3, -INF , PT ;  /* 0xff8000000300780b */ /* 0x000fc60003f3d000 */
[----:B--2---:R-:W-:Y:S01]  /*58f0*/  FFMA.FTZ R0, R36, UR29, -R6 ;  /* 0x0000001d24007c23 */ /* 0x004fe20008010806 */
[----:B------:R1:W-:Y:S01]  /*5900*/  MUFU.EX2 R146, R7 ;  /* 0x0000000700927308 */ /* 0x0003e20000000800 */
[----:B------:R-:W-:Y:S02]  /*5910*/  LOP3.LUT R8, R16, 0xffff, RZ, 0xc0, !PT ;  /* 0x0000ffff10087812 */ /* 0x000fe400078ec0ff */
[----:B------:R-:W-:Y:S02]  /*5920*/  LOP3.LUT R11, R18, 0xff, RZ, 0xc0, !PT ;  /* 0x000000ff120b7812 */ /* 0x000fe400078ec0ff */
[----:B------:R-:W-:-:S03]  /*5930*/  SHF.R.U32.HI R14, RZ, 0x18, R16 ;  /* 0x00000018ff0e7819 */ /* 0x000fc60000011610 */
[----:B------:R2:W3:Y:S01]  /*5940*/  MUFU.EX2 R145, R0 ;  /* 0x0000000000917308 */ /* 0x0004e20000000800 */
[----:B-1----:R-:W-:-:S04]  /*5950*/  LOP3.LUT R7, R18, 0xffff, RZ, 0xc0, !PT ;  /* 0x0000ffff12077812 */ /* 0x002fc800078ec0ff */
[----:B------:R-:W-:Y:S02]  /*5960*/  SHF.R.U32.HI R10, RZ, 0x8, R7 ;  /* 0x00000008ff0a7819 */ /* 0x000fe40000011607 */
[----:B------:R-:W-:Y:S01]  /*5970*/  SHF.R.U32.HI R7, RZ, 0x8, R8 ;  /* 0x00000008ff077819 */ /* 0x000fe20000011608 */
[----:B--2---:R-:W-:Y:S01]  /*5980*/  FFMA.FTZ R0, R33, UR29, -R6 ;  /* 0x0000001d21007c23 */ /* 0x004fe20008010806 */
[----:B------:R-:W-:Y:S01]  /*5990*/  PRMT R21, R11, 0x5410, R10 ;  /* 0x000054100b157816 */ /* 0x000fe2000000000a */
[----:B------:R-:W1:Y:S02]  /*59a0*/  LDSM.16.MT88.4 R32, [R194+0x18000] ;  /* 0x01800000c220783b */ /* 0x000e640000004200 */
[----:B------:R2:W-:Y:S02]  /*59b0*/  MUFU.EX2 R98, R0 ;  /* 0x0000000000627308 */ /* 0x0005e40000000800 */
[----:B--2---:R-:W-:-:S05]  /*59c0*/  FMUL.FTZ R0, R3, UR29 ;  /* 0x0000001d03007c20 */ /* 0x004fca0008410000 */
[----:B------:R-:W-:-:S05]  /*59d0*/  FSEL R0, R0, RZ, P1 ;  /* 0x000000ff00007208 */ /* 0x000fca0000800000 */
[--C-:B------:R-:W-:Y:S01]  /*59e0*/  FFMA.FTZ R9, R44, UR29, -R0.reuse ;  /* 0x0000001d2c097c23 */ /* 0x100fe20008010800 */
[----:B------:R-:W-:-:S03]  /*59f0*/  FFMA.FTZ R8, R45, UR29, -R0 ;  /* 0x0000001d2d087c23 */ /* 0x000fc60008010800 */
[----:B------:R2:W-:Y:S08]  /*5a00*/  MUFU.EX2 R95, R9 ;  /* 0x00000009005f7308 */ /* 0x0005f00000000800 */
[----:B------:R4:W1:Y:S01]  /*5a10*/  MUFU.EX2 R75, R8 ;  /* 0x00000008004b7308 */ /* 0x0008620000000800 */
[----:B--2---:R-:W-:-:S04]  /*5a20*/  LOP3.LUT R9, R16, 0xff, RZ, 0xc0, !PT ;  /* 0x000000ff10097812 */ /* 0x004fc800078ec0ff */
[----:B------:R-:W-:Y:S01]  /*5a30*/  PRMT R20, R9, 0x5410, R7 ;  /* 0x0000541009147816 */ /* 0x000fe20000000007 */
[----:B------:R-:W-:Y:S01]  /*5a40*/  FFMA.FTZ R9, R37, UR29, -R0 ;  /* 0x0000001d25097c23 */ /* 0x000fe20008010800 */
[----:B------:R-:W-:Y:S02]  /*5a50*/  LOP3.LUT R7, R17, UR21, R96, 0x96, !PT ;  /* 0x0000001511077c12 */ /* 0x000fe4000f8e9660 */
[----:B----4-:R-:W-:Y:S01]  /*5a60*/  SHF.R.U32.HI R8, RZ, 0x10, R16 ;  /* 0x00000010ff087819 */ /* 0x010fe20000011610 */
[----:B------:R2:W-:Y:S01]  /*5a70*/  MUFU.EX2 R97, R9 ;  /* 0x0000000900617308 */ /* 0x0005e20000000800 */
[C---:B------:R-:W-:Y:S02]  /*5a80*/  LOP3.LUT R13, R7.reuse, 0xff, RZ, 0xc0, !PT ;  /* 0x000000ff070d7812 */ /* 0x040fe400078ec0ff */
[----:B------:R-:W-:Y:S02]  /*5a90*/  LOP3.LUT R12, R8, 0xff, RZ, 0xc0, !PT ;  /* 0x000000ff080c7812 */ /* 0x000fe400078ec0ff */
[----:B------:R-:W-:-:S02]  /*5aa0*/  LOP3.LUT R8, R7, 0xffff, RZ, 0xc0, !PT ;  /* 0x0000ffff07087812 */ /* 0x000fc400078ec0ff */
[--C-:B------:R-:W-:Y:S02]  /*5ab0*/  SHF.R.U32.HI R11, RZ, 0x18, R7.reuse ;  /* 0x00000018ff0b7819 */ /* 0x100fe40000011607 */
[----:B------:R-:W-:Y:S01]  /*5ac0*/  SHF.R.U32.HI R10, RZ, 0x8, R8 ;  /* 0x00000008ff0a7819 */ /* 0x000fe20000011608 */
[----:B------:R-:W-:Y:S01]  /*5ad0*/  FFMA.FTZ R8, R38, UR29, -R0 ;  /* 0x0000001d26087c23 */ /* 0x000fe20008010800 */
[----:B------:R-:W-:Y:S02]  /*5ae0*/  PRMT R15, R12, 0x5410, R14 ;  /* 0x000054100c0f7816 */ /* 0x000fe4000000000e */
[----:B------:R-:W-:Y:S01]  /*5af0*/  PRMT R10, R13, 0x5410, R10 ;  /* 0x000054100d0a7816 */ /* 0x000fe2000000000a */
[----:B------:R4:W4:Y:S01]  /*5b00*/  MUFU.EX2 R93, R8 ;  /* 0x00000008005d7308 */ /* 0x0009220000000800 */
[----:B--2---:R-:W-:-:S04]  /*5b10*/  SHF.R.U32.HI R9, RZ, 0x10, R7 ;  /* 0x00000010ff097819 */ /* 0x004fc80000011607 */
[----:B------:R-:W-:Y:S02]  /*5b20*/  LOP3.LUT R7, R9, 0xff, RZ, 0xc0, !PT ;  /* 0x000000ff09077812 */ /* 0x000fe400078ec0ff */
[----:B---3--:R-:W-:Y:S02]  /*5b30*/  F2FP.F16.F32.PACK_AB R9, R145, R147 ;  /* 0x000000939109723e */ /* 0x008fe400000000ff */
[----:B------:R-:W-:Y:S02]  /*5b40*/  PRMT R11, R7, 0x5410, R11 ;  /* 0x00005410070b7816 */ /* 0x000fe4000000000b */
[----:B-1----:R-:W-:Y:S02]  /*5b50*/  F2FP.F16.F32.PACK_AB R7, R75, R95 ;  /* 0x0000005f4b07723e */ /* 0x002fe400000000ff */
[----:B------:R-:W-:Y:S01]  /*5b60*/  PRMT R237, R9, 0x7610, R237 ;  /* 0x0000761009ed7816 */ /* 0x000fe200000000ed */
[----:B----4-:R-:W-:Y:S01]  /*5b70*/  FFMA.FTZ R8, R39, UR29, -R6 ;  /* 0x0000001d27087c23 */ /* 0x010fe20008010806 */
[----:B------:R-:W-:-:S02]  /*5b80*/  PRMT R239, R7, 0x7610, R239 ;  /* 0x0000761007ef7816 */ /* 0x000fc400000000ef */
[----:B------:R-:W-:Y:S01]  /*5b90*/  PRMT R238, R7, 0x7632, R238 ;  /* 0x0000763207ee7816 */ /* 0x000fe200000000ee */
[----:B------:R1:W-:Y:S01]  /*5ba0*/  MUFU.EX2 R242, R8 ;  /* 0x0000000800f27308 */ /* 0x0003e20000000800 */
[----:B------:R-:W-:Y:S01]  /*5bb0*/  IMAD.U32 R7, RZ, RZ, UR16 ;  /* 0x00000010ff077e24 */ /* 0x000fe2000f8e00ff */
[----:B------:R-:W-:Y:S01]  /*5bc0*/  PRMT R236, R9, 0x7632, R236 ;  /* 0x0000763209ec7816 */ /* 0x000fe200000000ec */
[----:B------:R-:W-:-:S03]  /*5bd0*/  FFMA.FTZ R9, R42, UR29, -R6 ;  /* 0x0000001d2a097c23 */ /* 0x000fc60008010806 */
[----:B------:R-:W-:Y:S02]  /*5be0*/  LEA R7, R7, UR16, 0x10 ;  /* 0x0000001007077c11 */ /* 0x000fe4000f8e80ff */
[----:B------:R2:W-:Y:S03]  /*5bf0*/  MUFU.EX2 R186, R9 ;  /* 0x0000000900ba7308 */ /* 0x0005e60000000800 */
[--C-:B------:R-:W-:Y:S02]  /*5c00*/  HSET2.LE.AND R5, R10, R7.reuse, PT ;  /* 0x000000070a057233 */ /* 0x100fe40003803000 */
[----:B------:R-:W-:Y:S02]  /*5c10*/  HSET2.LE.AND R4, R20, R7, PT ;  /* 0x0000000714047233 */ /* 0x000fe40003803000 */
[----:B-1----:R-:W-:-:S04]  /*5c20*/  F2FP.F16.F32.PACK_AB R8, R146, R98 ;  /* 0x000000629208723e */ /* 0x002fc800000000ff */
[C---:B------:R-:W-:Y:S02]  /*5c30*/  PRMT R233, R8.reuse, 0x7610, R233 ;  /* 0x0000761008e97816 */ /* 0x040fe400000000e9 */
[----:B------:R-:W-:Y:S02]  /*5c40*/  PRMT R232, R8, 0x7632, R232 ;  /* 0x0000763208e87816 */ /* 0x000fe400000000e8 */
[----:B------:R-:W-:Y:S01]  /*5c50*/  F2FP.F16.F32.PACK_AB R8, R93, R97 ;  /* 0x000000615d08723e */ /* 0x000fe200000000ff */
[----:B--2---:R-:W-:-:S03]  /*5c60*/  FFMA.FTZ R9, R46, UR29, -R6 ;  /* 0x0000001d2e097c23 */ /* 0x004fc60008010806 */
[C---:B------:R-:W-:Y:S01]  /*5c70*/  PRMT R235, R8.reuse, 0x7610, R235 ;  /* 0x0000761008eb7816 */ /* 0x040fe200000000eb */
[----:B------:R1:W-:Y:S01]  /*5c80*/  MUFU.EX2 R139, R9 ;  /* 0x00000009008b7308 */ /* 0x0003e20000000800 */
[----:B------:R-:W-:Y:S02]  /*5c90*/  PRMT R234, R8, 0x7632, R234 ;  /* 0x0000763208ea7816 */ /* 0x000fe400000000ea */
[----:B------:R-:W-:Y:S02]  /*5ca0*/  PRMT R8, R237, 0x5410, R236 ;  /* 0x00005410ed087816 */ /* 0x000fe400000000ec */
[----:B------:R-:W-:Y:S02]  /*5cb0*/  PRMT R2, R235, 0x5410, R234 ;  /* 0x00005410eb027816 */ /* 0x000fe400000000ea */
[----:B------:R-:W-:Y:S02]  /*5cc0*/  LOP3.LUT R12, R5, R8, RZ, 0xc0, !PT ;  /* 0x00000008050c7212 */ /* 0x000fe400078ec0ff */
[----:B------:R-:W-:-:S02]  /*5cd0*/  HSET2.LE.AND R5, R11, R7, PT ;  /* 0x000000070b057233 */ /* 0x000fc40003803000 */
[----:B------:R-:W-:Y:S02]  /*5ce0*/  PRMT R8, R239, 0x5410, R238 ;  /* 0x00005410ef087816 */ /* 0x000fe400000000ee */
[----:B------:R-:W-:Y:S02]  /*5cf0*/  SHF.R.U32.HI R11, RZ, 0x18, R18 ;  /* 0x00000018ff0b7819 */ /* 0x000fe40000011612 */
[----:B------:R-:W-:Y:S02]  /*5d00*/  LOP3.LUT R13, R5, R8, RZ, 0xc0, !PT ;  /* 0x00000008050d7212 */ /* 0x000fe400078ec0ff */
[----:B------:R-:W-:Y:S02]  /*5d10*/  PRMT R5, R233, 0x5410, R232 ;  /* 0x00005410e9057816 */ /* 0x000fe400000000e8 */
[----:B------:R-:W-:Y:S02]  /*5d20*/  SHF.R.U32.HI R8, RZ, 0x10, R18 ;  /* 0x00000010ff087819 */ /* 0x000fe40000011612 */
[----:B------:R-:W-:Y:S01]  /*5d30*/  LOP3.LUT R14, R4, R5, RZ, 0xc0, !PT ;  /* 0x00000005040e7212 */ /* 0x000fe200078ec0ff */
[--C-:B------:R-:W-:Y:S01]  /*5d40*/  FFMA.FTZ R5, R47, UR29, -R0.reuse ;  /* 0x0000001d2f057c23 */ /* 0x100fe20008010800 */
[----:B------:R-:W-:Y:S01]  /*5d50*/  HSET2.LE.AND R4, R15, R7, PT ;  /* 0x000000070f047233 */ /* 0x000fe20003803000 */
[----:B------:R-:W2:Y:S01]  /*5d60*/  LDSM.16.MT88.4 R44, [R193+0x18800] ;  /* 0x01880000c12c783b */ /* 0x000ea20000004200 */
[----:B------:R-:W-:Y:S01]  /*5d70*/  LOP3.LUT R8, R8, 0xff, RZ, 0xc0, !PT ;  /* 0x000000ff08087812 */ /* 0x000fe200078ec0ff */
[----:B------:R3:W-:Y:S02]  /*5d80*/  MUFU.EX2 R243, R5 ;  /* 0x0000000500f37308 */ /* 0x0007e40000000800 */
[----:B------:R-:W-:Y:S01]  /*5d90*/  LOP3.LUT R15, R4, R2, RZ, 0xc0, !PT ;  /* 0x00000002040f7212 */ /* 0x000fe200078ec0ff */
[----:B------:R-:W-:Y:S01]  /*5da0*/  FFMA.FTZ R4, R56, UR29, -R0 ;  /* 0x0000001d38047c23 */ /* 0x000fe20008010800 */
[----:B------:R-:W-:-:S02]  /*5db0*/  LOP3.LUT R2, R19, UR4, R92, 0x96, !PT ;  /* 0x0000000413027c12 */ /* 0x000fc4000f8e965c */
[----:B------:R-:W-:Y:S02]  /*5dc0*/  PRMT R11, R8, 0x5410, R11 ;  /* 0x00005410080b7816 */ /* 0x000fe4000000000b */
[----:B------:R4:W4:Y:S01]  /*5dd0*/  MUFU.EX2 R155, R4 ;  /* 0x00000004009b7308 */ /* 0x0009220000000800 */
[--C-:B-1----:R-:W-:Y:S01]  /*5de0*/  SHF.R.U32.HI R9, RZ, 0x10, R2.reuse ;  /* 0x00000010ff097819 */ /* 0x102fe20000011602 */
[----:B------:R-:W-:Y:S01]  /*5df0*/  HMMA.16816.F32 R84, R12, R28, RZ ;  /* 0x0000001c0c54723c */ /* 0x000fe200000018ff */
[----:B------:R-:W-:Y:S02]  /*5e00*/  LOP3.LUT R20, R2, 0xff, RZ, 0xc0, !PT ;  /* 0x000000ff02147812 */ /* 0x000fe400078ec0ff */
[----:B------:R-:W-:-:S03]  /*5e10*/  SHF.R.U32.HI R10, RZ, 0x18, R2 ;  /* 0x00000018ff0a7819 */ /* 0x000fc60000011602 */
[----:B------:R-:W-:Y:S01]  /*5e20*/  HMMA.16816.F32 R80, R12, R30, RZ ;  /* 0x0000001e0c50723c */ /* 0x000fe200000018ff */
[----:B---3--:R-:W-:-:S04]  /*5e30*/  FFMA.FTZ R5, R57, UR29, -R0 ;  /* 0x0000001d39057c23 */ /* 0x008fc80008010800 */
[----:B------:R1:W-:Y:S01]  /*5e40*/  MUFU.EX2 R187, R5 ;  /* 0x0000000500bb7308 */ /* 0x0003e20000000800 */
[----:B------:R-:W-:Y:S01]  /*5e50*/  HMMA.16816.F32 R28, R12, R76, RZ ;  /* 0x0000004c0c1c723c */ /* 0x000fe200000018ff */
[----:B----4-:R-:W-:Y:S02]  /*5e60*/  LOP3.LUT R4, R2, 0xffff, RZ, 0xc0, !PT ;  /* 0x0000ffff02047812 */ /* 0x010fe400078ec0ff */
[----:B------:R-:W-:-:S03]  /*5e70*/  LOP3.LUT R2, R9, 0xff, RZ, 0xc0, !PT ;  /* 0x000000ff09027812 */ /* 0x000fc600078ec0ff */
[C---:B------:R-:W-:Y:S01]  /*5e80*/  HMMA.16816.F32 R40, R12.reuse, R26, RZ ;  /* 0x0000001a0c28723c */ /* 0x040fe200000018ff */
[----:B------:R-:W-:Y:S02]  /*5e90*/  SHF.R.U32.HI R4, RZ, 0x8, R4 ;  /* 0x00000008ff047819 */ /* 0x000fe40000011604 */
[----:B------:R-:W-:Y:S02]  /*5ea0*/  PRMT R10, R2, 0x5410, R10 ;  /* 0x00005410020a7816 */ /* 0x000fe4000000000a */
[----:B------:R-:W-:Y:S01]  /*5eb0*/  PRMT R8, R20, 0x5410, R4 ;  /* 0x0000541014087816 */ /* 0x000fe20000000004 */
[C---:B------:R-:W-:Y:S01]  /*5ec0*/  HMMA.16816.F32 R36, R12.reuse, R32, RZ ;  /* 0x000000200c24723c */ /* 0x040fe200000018ff */
[----:B------:R-:W-:Y:S02]  /*5ed0*/  F2FP.F16.F32.PACK_AB R4, R155, R243 ;  /* 0x000000f39b04723e */ /* 0x000fe400000000ff */
[----:B------:R-:W-:Y:S01]  /*5ee0*/  F2FP.F16.F32.PACK_AB R2, R139, R186 ;  /* 0x000000ba8b02723e */ /* 0x000fe200000000ff */
[----:B-1----:R-:W-:Y:S01]  /*5ef0*/  FFMA.FTZ R5, R58, UR29, -R0 ;  /* 0x0000001d3a057c23 */ /* 0x002fe20008010800 */
[C---:B------:R-:W-:Y:S01]  /*5f00*/  PRMT R230, R4.reuse, 0x7610, R230 ;  /* 0x0000761004e67816 */ /* 0x040fe200000000e6 */
[----:B------:R-:W-:Y:S01]  /*5f10*/  HMMA.16816.F32 R56, R12, R24, RZ ;  /* 0x000000180c38723c */ /* 0x000fe200000018ff */
[----:B------:R-:W-:Y:S01]  /*5f20*/  PRMT R229, R4, 0x7632, R229 ;  /* 0x0000763204e57816 */ /* 0x000fe200000000e5 */
[----:B------:R1:W3:Y:S01]  /*5f30*/  MUFU.EX2 R180, R5 ;  /* 0x0000000500b47308 */ /* 0x0002e20000000800 */
[----:B------:R-:W-:-:S02]  /*5f40*/  PRMT R219, R2, 0x7610, R219 ;  /* 0x0000761002db7816 */ /* 0x000fc400000000db */
[----:B------:R-:W-:Y:S01]  /*5f50*/  PRMT R218, R2, 0x7632, R218 ;  /* 0x0000763202da7816 */ /* 0x000fe200000000da */
[----:B------:R-:W-:Y:S01]  /*5f60*/  HMMA.16816.F32 R32, R12, R34, RZ ;  /* 0x000000220c20723c */ /* 0x000fe200000018ff */
[----:B------:R-:W-:-:S05]  /*5f70*/  HSET2.LE.AND R2, R8, R7, PT ;  /* 0x0000000708027233 */ /* 0x000fca0003803000 */
[----:B------:R-:W-:Y:S01]  /*5f80*/  HMMA.16816.F32 R24, R12, R78, RZ ;  /* 0x0000004e0c18723c */ /* 0x000fe200000018ff */
[----:B------:R-:W-:Y:S01]  /*5f90*/  LDSM.16.MT88.4 R76, [R194+0x1a000] ;  /* 0x01a00000c24c783b */ /* 0x000fe20000004200 */
[----:B-1----:R-:W-:Y:S02]  /*5fa0*/  F2FP.F16.F32.PACK_AB R5, R181, R242 ;  /* 0x000000f2b505723e */ /* 0x002fe400000000ff */
[----:B---3--:R-:W-:Y:S02]  /*5fb0*/  F2FP.F16.F32.PACK_AB R4, R180, R187 ;  /* 0x000000bbb404723e */ /* 0x008fe400000000ff */
[C---:B------:R-:W-:Y:S02]  /*5fc0*/  PRMT R231, R5.reuse, 0x7610, R231 ;  /* 0x0000761005e77816 */ /* 0x040fe400000000e7 */
[----:B------:R-:W-:Y:S02]  /*5fd0*/  PRMT R228, R5, 0x7632, R228 ;  /* 0x0000763205e47816 */ /* 0x000fe400000000e4 */
[----:B------:R-:W-:-:S02]  /*5fe0*/  PRMT R189, R4, 0x7610, R189 ;  /* 0x0000761004bd7816 */ /* 0x000fc400000000bd */
[----:B------:R-:W-:Y:S02]  /*5ff0*/  PRMT R5, R231, 0x5410, R228 ;  /* 0x00005410e7057816 */ /* 0x000fe400000000e4 */
[----:B------:R-:W-:Y:S02]  /*6000*/  PRMT R188, R4, 0x7632, R188 ;  /* 0x0000763204bc7816 */ /* 0x000fe400000000bc */
[----:B------:R-:W-:Y:S02]  /*6010*/  HSET2.LE.AND R4, R10, R7, PT ;  /* 0x000000070a047233 */ /* 0x000fe40003803000 */
[----:B------:R-:W-:Y:S02]  /*6020*/  LOP3.LUT R8, R2, R5, RZ, 0xc0, !PT ;  /* 0x0000000502087212 */ /* 0x000fe400078ec0ff */
[----:B------:R-:W-:Y:S02]  /*6030*/  PRMT R2, R230, 0x5410, R229 ;  /* 0x00005410e6027816 */ /* 0x000fe400000000e5 */
[----:B------:R-:W-:-:S02]  /*6040*/  PRMT R5, R219, 0x5410, R218 ;  /* 0x00005410db057816 */ /* 0x000fc400000000da */
[----:B------:R-:W-:Y:S02]  /*6050*/  LOP3.LUT R9, R4, R2, RZ, 0xc0, !PT ;  /* 0x0000000204097212 */ /* 0x000fe400078ec0ff */
[--C-:B------:R-:W-:Y:S02]  /*6060*/  HSET2.LE.AND R2, R21, R7.reuse, PT ;  /* 0x0000000715027233 */ /* 0x100fe40003803000 */
[----:B------:R-:W-:Y:S01]  /*6070*/  HSET2.LE.AND R4, R11, R7, PT ;  /* 0x000000070b047233 */ /* 0x000fe20003803000 */
[----:B------:R-:W-:Y:S02]  /*6080*/  HMMA.16816.F32 R20, R12, R68, RZ ;  /* 0x000000440c14723c */ /* 0x000fe400000018ff */
[----:B------:R-:W-:Y:S02]  /*6090*/  LOP3.LUT R10, R2, R5, RZ, 0xc0, !PT ;  /* 0x00000005020a7212 */ /* 0x000fe400078ec0ff */
[----:B------:R-:W-:-:S04]  /*60a0*/  PRMT R2, R189, 0x5410, R188 ;  /* 0x00005410bd027816 */ /* 0x000fc800000000bc */
[----:B------:R-:W-:-:S07]  /*60b0*/  LOP3.LUT R11, R4, R2, RZ, 0xc0, !PT ;  /* 0x00000002040b7212 */ /* 0x000fce00078ec0ff */
[C---:B------:R-:W-:Y:S01]  /*60c0*/  HMMA.16816.F32 R164, R8.reuse, R60, R84 ;  /* 0x0000003c08a4723c */ /* 0x040fe20000001854 */
[----:B------:R-:W1:Y:S05]  /*60d0*/  LDSM.16.MT88.4 R84, [R193+0x1a000] ;  /* 0x01a00000c154783b */ /* 0x000e6a0000004200 */
[C---:B------:R-:W-:Y:S01]  /*60e0*/  HMMA.16816.F32 R148, R8.reuse, R62, R80 ;  /* 0x0000003e0894723c */ /* 0x040fe20000001850 */
[----:B------:R-:W3:Y:S04]  /*60f0*/  LDSM.16.MT88.4 R80, [R191+0x1c000] ;  /* 0x01c00000bf50783b */ /* 0x000ee80000004200 */
[----:B------:R-:W4:Y:S01]  /*6100*/  LDSM.16.MT88.4 R60, [R192+0x1a800] ;  /* 0x01a80000c03c783b */ /* 0x000f220000004200 */
[C---:B--2---:R-:W-:Y:S06]  /*6110*/  HMMA.16816.F32 R28, R8.reuse, R44, R28 ;  /* 0x0000002c081c723c */ /* 0x044fec000000181c */
[C---:B------:R-:W-:Y:S06]  /*6120*/  HMMA.16816.F32 R20, R8.reuse, R88, R20 ;  /* 0x000000580814723c */ /* 0x040fec0000001814 */
[----:B------:R-:W-:Y:S06]  /*6130*/  HMMA.16816.F32 R120, R8, R54, R40 ;  /* 0x000000360878723c */ /* 0x000fec0000001828 */
[----:B------:R-:W-:Y:S06]  /*6140*/  HMMA.16816.F32 R40, R12, R66, RZ ;  /* 0x000000420c28723c */ /* 0x000fec00000018ff */
[----:B------:R-:W-:Y:S01]  /*6150*/  HMMA.16816.F32 R156, R8, R52, R56 ;  /* 0x00000034089c723c */ /* 0x000fe20000001838 */
[----:B------:R-:W2:Y:S01]  /*6160*/  LDSM.16.MT88.4 R52, [R193+0x1a800] ;  /* 0x01a80000c134783b */ /* 0x000ea20000004200 */
[----:B------:R-:W-:-:S02]  /*6170*/  IMAD.MOV.U32 R137, RZ, RZ, R28 ;  /* 0x000000ffff897224 */ /* 0x000fc400078e001c */
[----:B------:R-:W-:Y:S01]  /*6180*/  IMAD.MOV.U32 R136, RZ, RZ, R29 ;  /* 0x000000ffff887224 */ /* 0x000fe200078e001d */
[----:B------:R-:W-:Y:S01]  /*6190*/  LDSM.16.MT88.4 R56, [R194+0x1a800] ;  /* 0x01a80000c238783b */ /* 0x000fe20000004200 */
[C---:B------:R-:W-:Y:S01]  /*61a0*/  HMMA.16816.F32 R36, R8.reuse, R48, R36 ;  /* 0x000000300824723c */ /* 0x040fe20000001824 */
[----:B------:R-:W-:Y:S02]  /*61b0*/  IMAD.MOV.U32 R195, RZ, RZ, R30 ;  /* 0x000000ffffc37224 */ /* 0x000fe400078e001e */
[----:B------:R-:W-:Y:S02]  /*61c0*/  IMAD.MOV.U32 R190, RZ, RZ, R31 ;  /* 0x000000ffffbe7224 */ /* 0x000fe400078e001f */
[----:B------:R-:W-:Y:S01]  /*61d0*/  IMAD.MOV.U32 R162, RZ, RZ, R21 ;  /* 0x000000ffffa27224 */ /* 0x000fe200078e0015 */
[----:B------:R-:W-:Y:S01]  /*61e0*/  HMMA.16816.F32 R32, R8, R50, R32 ;  /* 0x000000320820723c */ /* 0x000fe20000001820 */
[----:B------:R-:W-:Y:S02]  /*61f0*/  IMAD.MOV.U32 R5, RZ, RZ, R20 ;  /* 0x000000ffff057224 */ /* 0x000fe400078e0014 */
[----:B------:R-:W-:-:S02]  /*6200*/  IMAD.MOV.U32 R161, RZ, RZ, R23 ;  /* 0x000000ffffa17224 */ /* 0x000fc400078e0017 */
[----:B------:R-:W-:Y:S01]  /*6210*/  IMAD.MOV.U32 R160, RZ, RZ, R22 ;  /* 0x000000ffffa07224 */ /* 0x000fe200078e0016 */
[----:B------:R-:W-:Y:S01]  /*6220*/  HMMA.16816.F32 R48, R12, R70, RZ ;  /* 0x000000460c30723c */ /* 0x000fe200000018ff */
[----:B------:R-:W2:Y:S01]  /*6230*/  LDSM.16.MT88.4 R68, [R191+0x1c800] ;  /* 0x01c80000bf44783b */ /* 0x000ea20000004200 */
[----:B------:R-:W-:Y:S02]  /*6240*/  IMAD.MOV.U32 R163, RZ, RZ, R121 ;  /* 0x000000ffffa37224 */ /* 0x000fe400078e0079 */
[----:B------:R-:W-:Y:S02]  /*6250*/  IMAD.MOV.U32 R185, RZ, RZ, R120 ;  /* 0x000000ffffb97224 */ /* 0x000fe400078e0078 */
[----:B------:R-:W-:Y:S01]  /*6260*/  HMMA.16816.F32 R24, R8, R46, R24 ;  /* 0x0000002e0818723c */ /* 0x000fe20000001818 */
[----:B------:R-:W-:Y:S02]  /*6270*/  IMAD.MOV.U32 R183, RZ, RZ, R122 ;  /* 0x000000ffffb77224 */ /* 0x000fe400078e007a */
[----:B------:R-:W-:-:S03]  /*6280*/  IMAD.MOV.U32 R184, RZ, RZ, R123 ;  /* 0x000000ffffb87224 */ /* 0x000fc600078e007b */
[C---:B-1----:R-:W-:Y:S01]  /*6290*/  HMMA.16816.F32 R28, R12.reuse, R84, RZ ;  /* 0x000000540c1c723c */ /* 0x042fe200000018ff */
[----:B------:R-:W-:Y:S02]  /*62a0*/  IMAD.MOV.U32 R121, RZ, RZ, R37 ;  /* 0x000000ffff797224 */ /* 0x000fe400078e0025 */
[----:B------:R-:W-:Y:S02]  /*62b0*/  IMAD.MOV.U32 R117, RZ, RZ, R36 ;  /* 0x000000ffff757224 */ /* 0x000fe400078e0024 */
[----:B------:R-:W-:Y:S01]  /*62c0*/  IMAD.MOV.U32 R197, RZ, RZ, R38 ;  /* 0x000000ffffc57224 */ /* 0x000fe200078e0026 */
[----:B------:R-:W-:Y:S01]  /*62d0*/  HMMA.16816.F32 R44, R12, R64, RZ ;  /* 0x000000400c2c723c */ /* 0x000fe200000018ff */
[----:B------:R-:W1:Y:S01]  /*62e0*/  LDSM.16.MT88.4 R64, [R192+0x1c000] ;  /* 0x01c00000c040783b */ /* 0x000e620000004200 */
[----:B------:R-:W-:Y:S02]  /*62f0*/  IMAD.MOV.U32 R196, RZ, RZ, R39 ;  /* 0x000000ffffc47224 */ /* 0x000fe400078e0027 */
[----:B------:R-:W-:-:S02]  /*6300*/  IMAD.MOV.U32 R154, RZ, RZ, R33 ;  /* 0x000000ffff9a7224 */ /* 0x000fc400078e0021 */
[----:B---3--:R-:W-:Y:S01]  /*6310*/  HMMA.16816.F32 R20, R12, R80, RZ ;  /* 0x000000500c14723c */ /* 0x008fe200000018ff */
[----:B------:R-:W-:Y:S02]  /*6320*/  IMAD.MOV.U32 R153, RZ, RZ, R35 ;  /* 0x000000ffff997224 */ /* 0x000fe400078e0023 */
[----:B------:R-:W-:Y:S02]  /*6330*/  IMAD.MOV.U32 R152, RZ, RZ, R32 ;  /* 0x000000ffff987224 */ /* 0x000fe400078e0020 */
[----:B------:R-:W-:Y:S01]  /*6340*/  IMAD.MOV.U32 R123, RZ, RZ, R34 ;  /* 0x000000ffff7b7224 */ /* 0x000fe200078e0022 */
[----:B----4-:R-:W-:Y:S01]  /*6350*/  HMMA.16816.F32 R40, R8, R62, R40 ;  /* 0x0000003e0828723c */ /* 0x010fe20000001828 */
[----:B------:R-:W-:Y:S02]  /*6360*/  IMAD.MOV.U32 R122, RZ, RZ, R26 ;  /* 0x000000ffff7a7224 */ /* 0x000fe400078e001a */
[----:B------:R-:W-:Y:S02]  /*6370*/  IMAD.MOV.U32 R120, RZ, RZ, R24 ;  /* 0x000000ffff787224 */ /* 0x000fe400078e0018 */
[----:B------:R-:W-:Y:S01]  /*6380*/  IMAD.MOV.U32 R119, RZ, RZ, R27 ;  /* 0x000000ffff777224 */ /* 0x000fe200078e001b */
[----:B------:R-:W-:Y:S01]  /*6390*/  HMMA.16816.F32 R36, R12, R76, RZ ;  /* 0x0000004c0c24723c */ /* 0x000fe200000018ff */
[----:B------:R-:W-:-:S02]  /*63a0*/  IMAD.MOV.U32 R118, RZ, RZ, R25 ;  /* 0x000000ffff767224 */ /* 0x000fc400078e0019 */
[----:B------:R-:W-:-:S03]  /*63b0*/  IMAD.MOV.U32 R81, RZ, RZ, R5 ;  /* 0x000000ffff517224 */ /* 0x000fc600078e0005 */
[----:B------:R-:W-:Y:S01]  /*63c0*/  HMMA.16816.F32 R88, R8, R90, R48 ;  /* 0x0000005a0858723c */ /* 0x000fe20000001830 */
[----:B------:R-:W3:Y:S05]  /*63d0*/  LDSM.16.MT88.4 R48, [R194+0x1c000] ;  /* 0x01c00000c230783b */ /* 0x000eea0000004200 */
[----:B------:R-:W-:Y:S06]  /*63e0*/  HMMA.16816.F32 R24, R12, R86, RZ ;  /* 0x000000560c18723c */ /* 0x000fec00000018ff */
[----:B--2---:R-:W-:Y:S01]  /*63f0*/  HMMA.16816.F32 R28, R8, R52, R28 ;  /* 0x00000034081c723c */ /* 0x004fe2000000181c */
[----:B------:R-:W-:-:S02]  /*6400*/  IMAD.MOV.U32 R2, RZ, RZ, R40 ;  /* 0x000000ffff027224 */ /* 0x000fc400078e0028 */
[----:B------:R-:W-:Y:S02]  /*6410*/  IMAD.MOV.U32 R80, RZ, RZ, R43 ;  /* 0x000000ffff507224 */ /* 0x000fe400078e002b */
[----:B------:R-:W-:Y:S01]  /*6420*/  IMAD.MOV.U32 R63, RZ, RZ, R42 ;  /* 0x000000ffff3f7224 */ /* 0x000fe200078e002a */
[C---:B------:R-:W-:Y:S01]  /*6430*/  HMMA.16816.F32 R220, R8.reuse, R60, R44 ;  /* 0x0000003c08dc723c */ /* 0x040fe2000000182c */
[----:B------:R-:W-:Y:S02]  /*6440*/  IMAD.MOV.U32 R62, RZ, RZ, R41 ;  /* 0x000000ffff3e7224 */ /* 0x000fe400078e0029 */
[----:B------:R-:W2:Y:S01]  /*6450*/  LDSM.16.MT88.4 R40, [R192+0x1c800] ;  /* 0x01c80000c028783b */ /* 0x000ea20000004200 */
[----:B------:R-:W-:Y:S02]  /*6460*/  IMAD.MOV.U32 R53, RZ, RZ, R160 ;  /* 0x000000ffff357224 */ /* 0x000fe400078e00a0 */
[----:B------:R-:W-:Y:S06]  /*6470*/  HMMA.16816.F32 R244, R8, R68, R20 ;  /* 0x0000004408f4723c */ /* 0x000fec0000001814 */
[----:B------:R-:W-:Y:S01]  /*6480*/  HMMA.16816.F32 R20, R12, R82, RZ ;  /* 0x000000520c14723c */ /* 0x000fe200000018ff */
[----:B------:R-:W-:Y:S01]  /*6490*/  IMAD.MOV.U32 R68, RZ, RZ, R2 ;  /* 0x000000ffff447224 */ /* 0x000fe200078e0002 */
[----:B------:R-:W-:Y:S01]  /*64a0*/  LOP3.LUT R2, R99, UR23, RZ, 0x3c, !PT ;  /* 0x0000001763027c12 */ /* 0x000fe2000f8e3cff */
[----:B------:R-:W-:-:S02]  /*64b0*/  IMAD.MOV.U32 R99, RZ, RZ, R80 ;  /* 0x000000ffff637224 */ /* 0x000fc400078e0050 */
[----:B------:R-:W-:Y:S01]  /*64c0*/  IMAD.MOV.U32 R80, RZ, RZ, R162 ;  /* 0x000000ffff507224 */ /* 0x000fe200078e00a2 */
[----:B------:R-:W-:Y:S01]  /*64d0*/  HMMA.16816.F32 R32, R12, R78, RZ ;  /* 0x0000004e0c20723c */ /* 0x000fe200000018ff */
[----:B------:R-:W-:Y:S02]  /*64e0*/  IMAD.MOV.U32 R4, RZ, RZ, R29 ;  /* 0x000000ffff047224 */ /* 0x000fe400078e001d */
[----:B------:R-:W-:Y:S02]  /*64f0*/  IMAD.MOV.U32 R45, RZ, RZ, R30 ;  /* 0x000000ffff2d7224 */ /* 0x000fe400078e001e */
[----:B------:R-:W-:Y:S01]  /*6500*/  IMAD.MOV.U32 R44, RZ, RZ, R28 ;  /* 0x000000ffff2c7224 */ /* 0x000fe200078e001c */
[----:B------:R-:W-:Y:S01]  /*6510*/  HMMA.16816.F32 R84, R8, R56, R36 ;  /* 0x000000380854723c */ /* 0x000fe20000001824 */
[----:B------:R-:W4:Y:S01]  /*6520*/  LDSM.16.MT88.4 R36, [R194+0x1c800] ;  /* 0x01c80000c224783b */ /* 0x000f220000004200 */
[----:B------:R-:W-:Y:S02]  /*6530*/  IMAD.MOV.U32 R61, RZ, RZ, R222 ;  /* 0x000000ffff3d7224 */ /* 0x000fe400078e00de */
[----:B------:R-:W-:-:S02]  /*6540*/  IMAD.MOV.U32 R60, RZ, RZ, R223 ;  /* 0x000000ffff3c7224 */ /* 0x000fc400078e00df */
[----:B------:R-:W-:Y:S01]  /*6550*/  HMMA.16816.F32 R248, R8, R54, R24 ;  /* 0x0000003608f8723c */ /* 0x000fe20000001818 */
[----:B------:R-:W-:Y:S02]  /*6560*/  IMAD.MOV.U32 R47, RZ, RZ, R220 ;  /* 0x000000ffff2f7224 */ /* 0x000fe400078e00dc */
[----:B------:R-:W-:Y:S02]  /*6570*/  IMAD.MOV.U32 R46, RZ, RZ, R221 ;  /* 0x000000ffff2e7224 */ /* 0x000fe400078e00dd */
[----:B------:R-:W-:Y:S01]  /*6580*/  IMAD.MOV.U32 R52, RZ, RZ, R31 ;  /* 0x000000ffff347224 */ /* 0x000fe200078e001f */
[----:B-1----:R-:W-:Y:S01]  /*6590*/  HMMA.16816.F32 R24, R12, R64, RZ ;  /* 0x000000400c18723c */ /* 0x002fe200000018ff */
[----:B------:R-:W-:Y:S02]  /*65a0*/  IMAD.MOV.U32 R54, RZ, RZ, R187 ;  /* 0x000000ffff367224 */ /* 0x000fe400078e00bb */
[----:B------:R-:W-:Y:S02]  /*65b0*/  IMAD.MOV.U32 R83, RZ, RZ, R185 ;  /* 0x000000ffff537224 */ /* 0x000fe400078e00b9 */
[----:B------:R-:W-:Y:S01]  /*65c0*/  IMAD.MOV.U32 R82, RZ, RZ, R163 ;  /* 0x000000ffff527224 */ /* 0x000fe200078e00a3 */
[----:B------:R-:W-:Y:S01]  /*65d0*/  HMMA.16816.F32 R220, R8, R70, R20 ;  /* 0x0000004608dc723c */ /* 0x000fe20000001814 */
[----:B------:R-:W-:-:S02]  /*65e0*/  IMAD.MOV.U32 R65, RZ, RZ, R46 ;  /* 0x000000ffff417224 */ /* 0x000fc400078e002e */
[----:B------:R-:W-:Y:S02]  /*65f0*/  IMAD.MOV.U32 R69, RZ, RZ, R62 ;  /* 0x000000ffff457224 */ /* 0x000fe400078e003e */
[----:B------:R-:W-:Y:S01]  /*6600*/  IMAD.MOV.U32 R64, RZ, RZ, R47 ;  /* 0x000000ffff407224 */ /* 0x000fe200078e002f */
[----:B------:R-:W-:Y:S01]  /*6610*/  HMMA.16816.F32 R28, R12, R66, RZ ;  /* 0x000000420c1c723c */ /* 0x000fe200000018ff */
        /* <DEDUP_REMOVED lines=8> */
[----:B---3--:R-:W-:Y:S01]  /*66a0*/  HMMA.16816.F32 R32, R12, R48, RZ ;  /* 0x000000300c20723c */ /* 0x008fe200000018ff */
[----:B------:R-:W-:Y:S01]  /*66b0*/  IMAD.WIDE.U32 R4, R5, -0x2daee0ad, RZ ;  /* 0xd2511f5305047825 */ /* 0x000fe200078e00ff */
[----:B------:R-:W-:-:S03]  /*66c0*/  LOP3.LUT R45, R18, 0xffff, RZ, 0xc0, !PT ;  /* 0x0000ffff122d7812 */ /* 0x000fc600078ec0ff */
[----:B------:R-:W-:Y:S01]  /*66d0*/  IMAD.WIDE.U32 R20, R2, -0x2daee0ad, RZ ;  /* 0xd2511f5302147825 */ /* 0x000fe200078e00ff */
[----:B------:R-:W-:Y:S01]  /*66e0*/  LOP3.LUT R2, R5, UR14, R74, 0x96, !PT ;  /* 0x0000000e05027c12 */ /* 0x000fe2000f8e964a */
[C---:B--2---:R-:W-:Y:S02]  /*66f0*/  HMMA.16816.F32 R224, R8.reuse, R40, R24 ;  /* 0x0000002808e0723c */ /* 0x044fe40000001818 */
[----:B------:R-:W-:Y:S02]  /*6700*/  IMAD.MOV.U32 R48, RZ, RZ, R184 ;  /* 0x000000ffff307224 */ /* 0x000fe400078e00b8 */
[----:B------:R-:W-:Y:S02]  /*6710*/  IMAD.WIDE.U32 R22, R2, -0x326172a9, RZ ;  /* 0xcd9e8d5702167825 */ /* 0x000fe400078e00ff */
[----:B------:R-:W-:Y:S01]  /*6720*/  HMMA.16816.F32 R184, R8, R42, R28 ;  /* 0x0000002a08b8723c */ /* 0x000fe2000000181c */
[----:B------:R-:W-:Y:S01]  /*6730*/  LOP3.LUT R24, R21, UR10, R4, 0x96, !PT ;  /* 0x0000000a15187c12 */ /* 0x000fe2000f8e9604 */
[----:B------:R-:W-:Y:S01]  /*6740*/  IMAD.MOV.U32 R59, RZ, RZ, R154 ;  /* 0x000000ffff3b7224 */ /* 0x000fe200078e009a */
[----:B------:R-:W-:Y:S01]  /*6750*/  LOP3.LUT R23, R23, UR11, R72, 0x96, !PT ;  /* 0x0000000b17177c12 */ /* 0x000fe2000f8e9648 */
[----:B------:R-:W-:Y:S01]  /*6760*/  IMAD.MOV.U32 R58, RZ, RZ, R152 ;  /* 0x000000ffff3a7224 */ /* 0x000fe200078e0098 */
[----:B------:R-:W-:Y:S01]  /*6770*/  LOP3.LUT R26, R18, 0xff, RZ, 0xc0, !PT ;  /* 0x000000ff121a7812 */ /* 0x000fe200078ec0ff */
[----:B------:R-:W-:Y:S01]  /*6780*/  HMMA.16816.F32 R28, R12, R50, RZ ;  /* 0x000000320c1c723c */ /* 0x000fe200000018ff */
[----:B------:R-:W-:Y:S01]  /*6790*/  IMAD.WIDE.U32 R24, R24, -0x326172a9, RZ ;  /* 0xcd9e8d5718187825 */ /* 0x000fe200078e00ff */
[----:B------:R-:W-:-:S02]  /*67a0*/  LOP3.LUT R40, R16, 0xffff, RZ, 0xc0, !PT ;  /* 0x0000ffff10287812 */ /* 0x000fc400078ec0ff */
[----:B------:R-:W-:Y:S01]  /*67b0*/  SHF.R.U32.HI R41, RZ, 0x18, R16 ;  /* 0x00000018ff297819 */ /* 0x000fe20000011610 */
[----:B------:R-:W-:Y:S01]  /*67c0*/  IMAD.MOV.U32 R71, RZ, RZ, R63 ;  /* 0x000000ffff477224 */ /* 0x000fe200078e003f */
[----:B------:R-:W-:Y:S01]  /*67d0*/  LOP3.LUT R2, R25, UR9, R22, 0x96, !PT ;  /* 0x0000000919027c12 */ /* 0x000fe2000f8e9616 */
[----:B------:R-:W-:Y:S01]  /*67e0*/  IMAD.MOV.U32 R50, RZ, RZ, R161 ;  /* 0x000000ffff327224 */ /* 0x000fe200078e00a1 */
[----:B------:R-:W-:Y:S01]  /*67f0*/  SHF.R.U32.HI R25, RZ, 0x18, R18 ;  /* 0x00000018ff197819 */ /* 0x000fe20000011612 */
[----:B----4-:R-:W-:Y:S01]  /*6800*/  HMMA.16816.F32 R160, R8, R36, R32 ;  /* 0x0000002408a0723c */ /* 0x010fe20000001820 */
[----:B------:R-:W-:Y:S01]  /*6810*/  IMAD.MOV.U32 R51, RZ, RZ, R44 ;  /* 0x000000ffff337224 */ /* 0x000fe200078e002c */
[----:B------:R-:W-:Y:S01]  /*6820*/  SHF.R.U32.HI R44, RZ, 0x10, R18 ;  /* 0x00000010ff2c7819 */ /* 0x000fe20000011612 */
[----:B------:R-:W-:Y:S01]  /*6830*/  IMAD.MOV.U32 R49, RZ, RZ, R183 ;  /* 0x000000ffff317224 */ /* 0x000fe200078e00b7 */
[----:B------:R-:W-:Y:S01]  /*6840*/  ISETP.LE.U32.AND P2, PT, R26, UR16, PT ;  /* 0x000000101a007c0c */ /* 0x000fe2000bf43070 */
[----:B------:R-:W-:Y:S01]  /*6850*/  IMAD.MOV.U32 R67, RZ, RZ, R60 ;  /* 0x000000ffff437224 */ /* 0x000fe200078e003c */
[----:B------:R-:W-:Y:S01]  /*6860*/  ISETP.LE.U32.AND P5, PT, R25, UR16, PT ;  /* 0x0000001019007c0c */ /* 0x000fe2000bfa3070 */
[----:B------:R-:W-:Y:S01]  /*6870*/  IMAD.MOV.U32 R34, RZ, RZ, R155 ;  /* 0x000000ffff227224 */ /* 0x000fe200078e009b */
[----:B------:R-:W-:Y:S01]  /*6880*/  LOP3.LUT R32, R5, UR14, R74, 0x96, !PT ;  /* 0x0000000e05207c12 */ /* 0x000fe2000f8e964a */
[----:B------:R-:W-:Y:S01]  /*6890*/  IMAD.MOV.U32 R35, RZ, RZ, R153 ;  /* 0x000000ffff237224 */ /* 0x000fe200078e0099 */
[----:B------:R-:W-:Y:S01]  /*68a0*/  LOP3.LUT R33, R21, UR10, R4, 0x96, !PT ;  /* 0x0000000a15217c12 */ /* 0x000fe2000f8e9604 */
[----:B------:R-:W-:Y:S01]  /*68b0*/  IMAD.WIDE.U32 R4, R23, -0x2daee0ad, RZ ;  /* 0xd2511f5317047825 */ /* 0x000fe200078e00ff */
[----:B------:R-:W-:-:S03]  /*68c0*/  LOP3.LUT R21, R19, UR4, R92, 0x96, !PT ;  /* 0x0000000413157c12 */ /* 0x000fc6000f8e965c */
[----:B------:R-:W-:Y:S01]  /*68d0*/  IMAD.WIDE.U32 R22, R2, -0x2daee0ad, RZ ;  /* 0xd2511f5302167825 */ /* 0x000fe200078e00ff */
[----:B------:R-:W-:Y:S01]  /*68e0*/  LOP3.LUT R5, R5, UR8, R20, 0x96, !PT ;  /* 0x0000000805057c12 */ /* 0x000fe2000f8e9614 */
[----:B------:R-:W-:Y:S02]  /*68f0*/  HMMA.16816.F32 R152, R8, R38, R28 ;  /* 0x000000260898723c */ /* 0x000fe4000000181c */
[----:B------:R-:W-:Y:S02]  /*6900*/  @!P2 HADD2 R134, -R219.H0_H0, -RZ.H0_H0 ;  /* 0xa00000ffdb86a230 */ /* 0x000fe40000000900 */
[----:B------:R-:W-:Y:S01]  /*6910*/  IMAD.MOV.U32 R37, RZ, RZ, R70 ;  /* 0x000000ffff257224 */ /* 0x000fe200078e0046 */
[----:B------:R-:W-:Y:S01]  /*6920*/  LOP3.LUT R2, R23, UR6, R4, 0x96, !PT ;  /* 0x0000000617027c12 */ /* 0x000fe2000f8e9604 */
[----:B------:R-:W-:Y:S01]  /*6930*/  IMAD.WIDE.U32 R18, R5, -0x326172a9, RZ ;  /* 0xcd9e8d5705127825 */ /* 0x000fe200078e00ff */
[----:B------:R-:W-:-:S03]  /*6940*/  @!P2 PRMT R219, R134, 0x5410, RZ ;  /* 0x0000541086dba816 */ /* 0x000fc600000000ff */
[----:B------:R-:W-:Y:S01]  /*6950*/  IMAD.WIDE.U32 R4, R2, -0x326172a9, RZ ;  /* 0xcd9e8d5702047825 */ /* 0x000fe200078e00ff */
[----:B------:R-:W-:Y:S02]  /*6960*/  LOP3.LUT R2, R19, UR7, R24, 0x96, !PT ;  /* 0x0000000713027c12 */ /* 0x000fe4000f8e9618 */
[----:B------:R-:W-:Y:S01]  /*6970*/  LOP3.LUT R29, R16, 0xff, RZ, 0xc0, !PT ;  /* 0x000000ff101d7812 */ /* 0x000fe200078ec0ff */
[----:B------:R-:W-:Y:S01]  /*6980*/  IMAD.MOV.U32 R70, RZ, RZ, R71 ;  /* 0x000000ffff467224 */ /* 0x000fe200078e0047 */
[----:B------:R-:W-:Y:S01]  /*6990*/  LOP3.LUT R18, R5, UR21, R18, 0x96, !PT ;  /* 0x0000001505127c12 */ /* 0x000fe2000f8e9612 */
[----:B------:R-:W-:Y:S01]  /*69a0*/  IMAD.MOV.U32 R71, RZ, RZ, R99 ;  /* 0x000000ffff477224 */ /* 0x000fe200078e0063 */
[C---:B------:R-:W-:Y:S02]  /*69b0*/  LOP3.LUT R23, R4.reuse, 0xff, RZ, 0xc0, !PT ;  /* 0x000000ff04177812 */ /* 0x040fe400078ec0ff */
[----:B------:R-:W-:Y:S02]  /*69c0*/  LOP3.LUT R28, R4, 0xffff, RZ, 0xc0, !PT ;  /* 0x0000ffff041c7812 */ /* 0x000fe400078ec0ff */
[----:B------:R-:W-:-:S02]  /*69d0*/  SHF.R.U32.HI R27, RZ, 0x10, R4 ;  /* 0x00000010ff1b7819 */ /* 0x000fc40000011604 */
[----:B------:R-:W-:Y:S01]  /*69e0*/  SHF.R.U32.HI R24, RZ, 0x18, R4 ;  /* 0x00000018ff187819 */ /* 0x000fe20000011604 */
[----:B------:R-:W-:Y:S01]  /*69f0*/  IMAD.WIDE.U32 R4, R2, -0x2daee0ad, RZ ;  /* 0xd2511f5302047825 */ /* 0x000fe200078e00ff */
[----:B------:R-:W-:-:S03]  /*6a00*/  SHF.R.U32.HI R39, RZ, 0x10, R16 ;  /* 0x00000010ff277819 */ /* 0x000fc60000011610 */
[----:B------:R-:W-:Y:S01]  /*6a10*/  FFMA.FTZ R16, R110, UR29, -R6 ;  /* 0x0000001d6e107c23 */ /* 0x000fe20008010806 */
[----:B------:R-:W-:Y:S02]  /*6a20*/  ISETP.LE.U32.AND P3, PT, R23, UR16, PT ;  /* 0x0000001017007c0c */ /* 0x000fe4000bf63070 */
[C---:B------:R-:W-:Y:S01]  /*6a30*/  LOP3.LUT R38, R4.reuse, 0xff, RZ, 0xc0, !PT ;  /* 0x000000ff04267812 */ /* 0x040fe200078ec0ff */
[----:B------:R1:W-:Y:S01]  /*6a40*/  MUFU.EX2 R74, R16 ;  /* 0x00000010004a7308 */ /* 0x0003e20000000800 */
[----:B------:R-:W-:Y:S02]  /*6a50*/  LOP3.LUT R46, R4, 0xffff, RZ, 0xc0, !PT ;  /* 0x0000ffff042e7812 */ /* 0x000fe400078ec0ff */
[--C-:B------:R-:W-:Y:S02]  /*6a60*/  SHF.R.U32.HI R43, RZ, 0x10, R4.reuse ;  /* 0x00000010ff2b7819 */ /* 0x100fe40000011604 */
[----:B------:R-:W-:Y:S01]  /*6a70*/  SHF.R.U32.HI R42, RZ, 0x18, R4 ;  /* 0x00000018ff2a7819 */ /* 0x000fe20000011604 */
[----:B------:R-:W-:Y:S01]  /*6a80*/  FFMA.FTZ R4, R100, UR29, -R6 ;  /* 0x0000001d64047c23 */ /* 0x000fe20008010806 */
[----:B------:R-:W-:Y:S01]  /*6a90*/  LOP3.LUT R2, R5, UR4, R22, 0x96, !PT ;  /* 0x0000000405027c12 */ /* 0x000fe2000f8e9616 */
[----:B------:R-:W-:Y:S01]  /*6aa0*/  IMAD.WIDE.U32 R22, R33, -0x326172a9, RZ ;  /* 0xcd9e8d5721167825 */ /* 0x000fe200078e00ff */
[----:B------:R-:W-:Y:S01]  /*6ab0*/  LOP3.LUT R5, R18, 0xff, RZ, 0xc0, !PT ;  /* 0x000000ff12057812 */ /* 0x000fe200078ec0ff */
[----:B------:R2:W3:Y:S01]  /*6ac0*/  MUFU.EX2 R62, R4 ;  /* 0x00000004003e7308 */ /* 0x0004e20000000800 */
[----:B------:R-:W-:-:S02]  /*6ad0*/  ISETP.LE.U32.AND P6, PT, R24, UR16, PT ;  /* 0x0000001018007c0c */ /* 0x000fc4000bfc3070 */
[----:B------:R-:W-:Y:S02]  /*6ae0*/  ISETP.LE.U32.AND P1, PT, R5, UR16, PT ;  /* 0x0000001005007c0c */ /* 0x000fe4000bf23070 */
[----:B------:R-:W-:Y:S01]  /*6af0*/  LOP3.LUT R19, R17, UR21, R96, 0x96, !PT ;  /* 0x0000001511137c12 */ /* 0x000fe2000f8e9660 */
[----:B-1----:R-:W-:-:S04]  /*6b00*/  FFMA.FTZ R16, R108, UR29, -R0 ;  /* 0x0000001d6c107c23 */ /* 0x002fc80008010800 */
[----:B------:R1:W-:Y:S01]  /*6b10*/  MUFU.EX2 R96, R16 ;  /* 0x0000001000607308 */ /* 0x0003e20000000800 */
[----:B--2---:R-:W-:Y:S02]  /*6b20*/  LOP3.LUT R4, R18, 0xffff, RZ, 0xc0, !PT ;  /* 0x0000ffff12047812 */ /* 0x004fe400078ec0ff */
[----:B---3--:R-:W-:Y:S02]  /*6b30*/  F2FP.F16.F32.PACK_AB R5, R62, R74 ;  /* 0x0000004a3e05723e */ /* 0x008fe400000000ff */
[----:B------:R-:W-:Y:S02]  /*6b40*/  SHF.R.U32.HI R4, RZ, 0x8, R4 ;  /* 0x00000008ff047819 */ /* 0x000fe40000011604 */
[C---:B------:R-:W-:Y:S02]  /*6b50*/  PRMT R179, R5.reuse, 0x7610, R179 ;  /* 0x0000761005b37816 */ /* 0x040fe400000000b3 */
[----:B------:R-:W-:Y:S02]  /*6b60*/  LOP3.LUT R4, R4, 0xffff, RZ, 0xc0, !PT ;  /* 0x0000ffff04047812 */ /* 0x000fe400078ec0ff */
[----:B------:R-:W-:Y:S01]  /*6b70*/  PRMT R178, R5, 0x7632, R178 ;  /* 0x0000763205b27816 */ /* 0x000fe200000000b2 */
[----:B------:R-:W-:Y:S01]  /*6b80*/  @!P1 HADD2 R100, -R179.H0_H0, -RZ.H0_H0 ;  /* 0xa00000ffb3649230 */ /* 0x000fe20000000900 */
[----:B------:R-:W-:Y:S01]  /*6b90*/  ISETP.LE.U32.AND P4, PT, R4, UR16, PT ;  /* 0x0000001004007c0c */ /* 0x000fe2000bf83070 */
[----:B------:R-:W-:Y:S01]  /*6ba0*/  FFMA.FTZ R4, R111, UR29, -R0 ;  /* 0x0000001d6f047c23 */ /* 0x000fe20008010800 */
[----:B------:R-:W-:Y:S01]  /*6bb0*/  PRMT R47, R179, 0x5410, R178 ;  /* 0x00005410b32f7816 */ /* 0x000fe200000000b2 */
[----:B-1----:R-:W-:Y:S01]  /*6bc0*/  IMAD.WIDE.U32 R16, R32, -0x326172a9, RZ ;  /* 0xcd9e8d5720107825 */ /* 0x002fe200078e00ff */
[----:B------:R-:W-:Y:S01]  /*6bd0*/  @!P1 PRMT R179, R100, 0x5410, RZ ;  /* 0x0000541064b39816 */ /* 0x000fe200000000ff */
[----:B------:R1:W2:Y:S02]  /*6be0*/  MUFU.EX2 R92, R4 ;  /* 0x00000004005c7308 */ /* 0x0002a40000000800 */
[----:B-1----:R-:W-:-:S06]  /*6bf0*/  FFMA.FTZ R4, R101, UR29, -R0 ;  /* 0x0000001d65047c23 */ /* 0x002fcc0008010800 */
[----:B------:R-:W-:Y:S02]  /*6c00*/  @!P4 HADD2 R101, -R178.H0_H0, -RZ.H0_H0 ;  /* 0xa00000ffb265c230 */ /* 0x000fe40000000900 */
[----:B--2---:R-:W-:Y:S01]  /*6c10*/  IMAD.MOV.U32 R73, RZ, RZ, R92 ;  /* 0x000000ffff497224 */ /* 0x004fe200078e005c */
[----:B------:R1:W2:Y:S02]  /*6c20*/  MUFU.EX2 R57, R4 ;  /* 0x0000000400397308 */ /* 0x0002a40000000800 */
[----:B------:R-:W-:Y:S02]  /*6c30*/  @!P4 PRMT R178, R101, 0x5410, RZ ;  /* 0x0000541065b2c816 */ /* 0x000fe400000000ff */
[--C-:B-1----:R-:W-:Y:S02]  /*6c40*/  SHF.R.U32.HI R4, RZ, 0x18, R18.reuse ;  /* 0x00000018ff047819 */ /* 0x102fe40000011612 */
[----:B--2---:R-:W-:Y:S01]  /*6c50*/  F2FP.F16.F32.PACK_AB R5, R57, R92 ;  /* 0x0000005c3905723e */ /* 0x004fe200000000ff */
[----:B------:R-:W-:Y:S01]  /*6c60*/  IMAD.MOV.U32 R92, RZ, RZ, R51 ;  /* 0x000000ffff5c7224 */ /* 0x000fe200078e0033 */
[----:B------:R-:W-:Y:S01]  /*6c70*/  ISETP.LE.U32.AND P1, PT, R4, UR16, PT ;  /* 0x0000001004007c0c */ /* 0x000fe2000bf23070 */
[----:B------:R-:W-:Y:S01]  /*6c80*/  IMAD.MOV.U32 R51, RZ, RZ, R53 ;  /* 0x000000ffff337224 */ /* 0x000fe200078e0035 */
[----:B------:R-:W-:-:S02]  /*6c90*/  SHF.R.U32.HI R4, RZ, 0x10, R18 ;  /* 0x00000010ff047819 */ /* 0x000fc40000011612 */
[C---:B------:R-:W-:Y:S02]  /*6ca0*/  PRMT R177, R5.reuse, 0x7632, R177 ;  /* 0x0000763205b17816 */ /* 0x040fe400000000b1 */
[----:B------:R-:W-:Y:S02]  /*6cb0*/  LOP3.LUT R4, R4, 0xff, RZ, 0xc0, !PT ;  /* 0x000000ff04047812 */ /* 0x000fe400078ec0ff */
[----:B------:R-:W-:Y:S02]  /*6cc0*/  PRMT R176, R5, 0x7610, R176 ;  /* 0x0000761005b07816 */ /* 0x000fe400000000b0 */
[----:B------:R-:W-:Y:S01]  /*6cd0*/  ISETP.LE.U32.AND P4, PT, R4, UR16, PT ;  /* 0x0000001004007c0c */ /* 0x000fe2000bf83070 */
[--C-:B------:R-:W-:Y:S01]  /*6ce0*/  FFMA.FTZ R4, R102, UR29, -R6.reuse ;  /* 0x0000001d66047c23 */ /* 0x100fe20008010806 */
[----:B------:R-:W-:Y:S01]  /*6cf0*/  PRMT R56, R176, 0x5410, R177 ;  /* 0x00005410b0387816 */ /* 0x000fe200000000b1 */
[----:B------:R-:W-:Y:S02]  /*6d00*/  @!P1 HADD2 R102, -R177.H0_H0, -RZ.H0_H0 ;  /* 0xa00000ffb1669230 */ /* 0x000fe40000000900 */
[----:B------:R1:W-:Y:S03]  /*6d10*/  MUFU.EX2 R63, R4 ;  /* 0x00000004003f7308 */ /* 0x0003e60000000800 */
[----:B------:R-:W-:Y:S01]  /*6d20*/  @!P1 PRMT R177, R102, 0x5410, RZ ;  /* 0x0000541066b19816 */ /* 0x000fe200000000ff */
[----:B-1----:R-:W-:-:S04]  /*6d30*/  FFMA.FTZ R4, R103, UR29, -R6 ;  /* 0x0000001d67047c23 */ /* 0x002fc80008010806 */
[----:B------:R-:W-:Y:S01]  /*6d40*/  @!P4 HADD2 R103, -R176.H0_H0, -RZ.H0_H0 ;  /* 0xa00000ffb067c230 */ /* 0x000fe20000000900 */
[----:B------:R1:W2:Y:S04]  /*6d50*/  MUFU.EX2 R183, R4 ;  /* 0x0000000400b77308 */ /* 0x0002a80000000800 */
[----:B------:R-:W-:Y:S01]  /*6d60*/  @!P4 PRMT R176, R103, 0x5410, RZ ;  /* 0x0000541067b0c816 */ /* 0x000fe200000000ff */
[----:B------:R-:W-:Y:S01]  /*6d70*/  IMAD.MOV.U32 R103, RZ, RZ, R34 ;  /* 0x000000ffff677224 */ /* 0x000fe200078e0022 */
[----:B-1----:R-:W-:Y:S02]  /*6d80*/  LOP3.LUT R4, R27, 0xff, RZ, 0xc0, !PT ;  /* 0x000000ff1b047812 */ /* 0x002fe400078ec0ff */
[----:B--2---:R-:W-:Y:S01]  /*6d90*/  F2FP.F16.F32.PACK_AB R5, R183, R63 ;  /* 0x0000003fb705723e */ /* 0x004fe200000000ff */
[----:B------:R-:W-:Y:S01]  /*6da0*/  LDSM.16.MT88.4 R24, [R193+0x1c800] ;  /* 0x01c80000c118783b */ /* 0x000fe20000004200 */
[----:B------:R-:W-:-:S02]  /*6db0*/  ISETP.LE.U32.AND P1, PT, R4, UR16, PT ;  /* 0x0000001004007c0c */ /* 0x000fc4000bf23070 */
[----:B------:R-:W-:Y:S02]  /*6dc0*/  SHF.R.U32.HI R4, RZ, 0x8, R28 ;  /* 0x00000008ff047819 */ /* 0x000fe4000001161c */
[C---:B------:R-:W-:Y:S02]  /*6dd0*/  PRMT R175, R5.reuse, 0x7610, R175 ;  /* 0x0000761005af7816 */ /* 0x040fe400000000af */
[----:B------:R-:W-:Y:S02]  /*6de0*/  LOP3.LUT R4, R4, 0xffff, RZ, 0xc0, !PT ;  /* 0x0000ffff04047812 */ /* 0x000fe400078ec0ff */
[----:B------:R-:W-:Y:S02]  /*6df0*/  PRMT R174, R5, 0x7632, R174 ;  /* 0x0000763205ae7816 */ /* 0x000fe400000000ae */
[----:B------:R-:W-:Y:S01]  /*6e00*/  ISETP.LE.U32.AND P4, PT, R4, UR16, PT ;  /* 0x0000001004007c0c */ /* 0x000fe2000bf83070 */
[----:B------:R-:W-:Y:S01]  /*6e10*/  FFMA.FTZ R4, R104, UR29, -R0 ;  /* 0x0000001d68047c23 */ /* 0x000fe20008010800 */
[----:B------:R-:W-:Y:S01]  /*6e20*/  @!P3 HADD2 R104, -R175.H0_H0, -RZ.H0_H0 ;  /* 0xa00000ffaf68b230 */ /* 0x000fe20000000900 */
[----:B------:R-:W-:-:S02]  /*6e30*/  PRMT R55, R175, 0x5410, R174 ;  /* 0x00005410af377816 */ /* 0x000fc400000000ae */
[----:B------:R1:W-:Y:S02]  /*6e40*/  MUFU.EX2 R60, R4 ;  /* 0x00000004003c7308 */ /* 0x0003e40000000800 */
[----:B------:R-:W-:Y:S01]  /*6e50*/  @!P3 PRMT R175, R104, 0x5410, RZ ;  /* 0x0000541068afb816 */ /* 0x000fe200000000ff */
[----:B-1----:R-:W-:-:S05]  /*6e60*/  FFMA.FTZ R4, R105, UR29, -R0 ;  /* 0x0000001d69047c23 */ /* 0x002fca0008010800 */
[----:B------:R-:W-:Y:S01]  /*6e70*/  @!P4 HADD2 R105, -R174.H0_H0, -RZ.H0_H0 ;  /* 0xa00000ffae69c230 */ /* 0x000fe20000000900 */
[----:B------:R1:W2:Y:S04]  /*6e80*/  MUFU.EX2 R36, R4 ;  /* 0x0000000400247308 */ /* 0x0002a80000000800 */
[----:B------:R-:W-:Y:S01]  /*6e90*/  @!P4 PRMT R174, R105, 0x5410, RZ ;  /* 0x0000541069aec816 */ /* 0x000fe200000000ff */
[----:B------:R-:W-:Y:S01]  /*6ea0*/  IMAD.MOV.U32 R105, RZ, RZ, R120 ;  /* 0x000000ffff697224 */ /* 0x000fe200078e0078 */
[----:B-1----:R-:W-:Y:S01]  /*6eb0*/  SHF.R.U32.HI R4, RZ, 0x10, R21 ;  /* 0x00000010ff047819 */ /* 0x002fe20000011615 */
[----:B--2---:R-:W-:Y:S02]  /*6ec0*/  IMAD.MOV.U32 R104, RZ, RZ, R36 ;  /* 0x000000ffff687224 */ /* 0x004fe400078e0024 */
[----:B------:R-:W-:Y:S01]  /*6ed0*/  IMAD.MOV.U32 R36, RZ, RZ, R54 ;  /* 0x000000ffff247224 */ /* 0x000fe200078e0036 */
[----:B------:R-:W-:-:S02]  /*6ee0*/  LOP3.LUT R4, R4, 0xff, RZ, 0xc0, !PT ;  /* 0x000000ff04047812 */ /* 0x000fc400078ec0ff */
[----:B------:R-:W-:Y:S01]  /*6ef0*/  F2FP.F16.F32.PACK_AB R5, R104, R60 ;  /* 0x0000003c6805723e */ /* 0x000fe200000000ff */
[----:B------:R-:W-:Y:S01]  /*6f00*/  IMAD.MOV.U32 R100, RZ, RZ, R36 ;  /* 0x000000ffff647224 */ /* 0x000fe200078e0024 */
[----:B------:R-:W-:Y:S01]  /*6f10*/  ISETP.LE.U32.AND P3, PT, R4, UR16, PT ;  /* 0x0000001004007c0c */ /* 0x000fe2000bf63070 */
[----:B------:R-:W-:Y:S01]  /*6f20*/  FFMA.FTZ R4, R106, UR29, -R6 ;  /* 0x0000001d6a047c23 */ /* 0x000fe20008010806 */
[C---:B------:R-:W-:Y:S02]  /*6f30*/  PRMT R173, R5.reuse, 0x7632, R173 ;  /* 0x0000763205ad7816 */ /* 0x040fe400000000ad */
[----:B------:R-:W-:Y:S01]  /*6f40*/  PRMT R172, R5, 0x7610, R172 ;  /* 0x0000761005ac7816 */ /* 0x000fe200000000ac */
[----:B------:R1:W-:Y:S01]  /*6f50*/  MUFU.EX2 R99, R4 ;  /* 0x0000000400637308 */ /* 0x0003e20000000800 */
[----:B------:R-:W-:Y:S01]  /*6f60*/  LOP3.LUT R5, R2, 0xff, RZ, 0xc0, !PT ;  /* 0x000000ff02057812 */ /* 0x000fe200078ec0ff */
[----:B------:R-:W-:Y:S01]  /*6f70*/  @!P6 HADD2 R106, -R173.H0_H0, -RZ.H0_H0 ;  /* 0xa00000ffad6ae230 */ /* 0x000fe20000000900 */
[----:B------:R-:W-:-:S02]  /*6f80*/  PRMT R54, R172, 0x5410, R173 ;  /* 0x00005410ac367816 */ /* 0x000fc400000000ad */
[----:B------:R-:W-:Y:S02]  /*6f90*/  ISETP.LE.U32.AND P4, PT, R5, UR16, PT ;  /* 0x0000001005007c0c */ /* 0x000fe4000bf83070 */
[----:B------:R-:W-:Y:S01]  /*6fa0*/  @!P6 PRMT R173, R106, 0x5410, RZ ;  /* 0x000054106aade816 */ /* 0x000fe200000000ff */
[----:B------:R-:W-:Y:S02]  /*6fb0*/  IMAD.MOV.U32 R106, RZ, RZ, R35 ;  /* 0x000000ffff6a7224 */ /* 0x000fe400078e0023 */
[----:B------:R-:W-:-:S05]  /*6fc0*/  @!P3 HADD2 R113, -R230.H0_H0, -RZ.H0_H0 ;  /* 0xa00000ffe671b230 */ /* 0x000fca0000000900 */
[----:B------:R-:W-:Y:S01]  /*6fd0*/  @!P3 PRMT R230, R113, 0x5410, RZ ;  /* 0x0000541071e6b816 */ /* 0x000fe200000000ff */
[----:B------:R-:W-:Y:S02]  /*6fe0*/  IMAD.MOV.U32 R113, RZ, RZ, R59 ;  /* 0x000000ffff717224 */ /* 0x000fe400078e003b */
[----:B-1----:R-:W-:Y:S01]  /*6ff0*/  FFMA.FTZ R4, R107, UR29, -R6 ;  /* 0x0000001d6b047c23 */ /* 0x002fe20008010806 */
[----:B------:R-:W-:Y:S02]  /*7000*/  @!P1 HADD2 R107, -R172.H0_H0, -RZ.H0_H0 ;  /* 0xa00000ffac6b9230 */ /* 0x000fe40000000900 */
[----:B------:R-:W-:Y:S01]  /*7010*/  IMAD.MOV.U32 R59, RZ, RZ, R181 ;  /* 0x000000ffff3b7224 */ /* 0x000fe200078e00b5 */
[----:B------:R1:W2:Y:S02]  /*7020*/  MUFU.EX2 R101, R4 ;  /* 0x0000000400657308 */ /* 0x0002a40000000800 */
[----:B------:R-:W-:Y:S01]  /*7030*/  @!P1 PRMT R172, R107, 0x5410, RZ ;  /* 0x000054106bac9816 */ /* 0x000fe200000000ff */
[----:B------:R-:W-:Y:S01]  /*7040*/  IMAD.MOV.U32 R107, RZ, RZ, R123 ;  /* 0x000000ffff6b7224 */ /* 0x000fe200078e007b */
[----:B-1----:R-:W-:-:S02]  /*7050*/  LOP3.LUT R4, R2, 0xffff, RZ, 0xc0, !PT ;  /* 0x0000ffff02047812 */ /* 0x002fc400078ec0ff */
[----:B--2---:R-:W-:Y:S02]  /*7060*/  F2FP.F16.F32.PACK_AB R5, R101, R99 ;  /* 0x000000636505723e */ /* 0x004fe400000000ff */
[----:B------:R-:W-:Y:S02]  /*7070*/  SHF.R.U32.HI R4, RZ, 0x8, R4 ;  /* 0x00000008ff047819 */ /* 0x000fe40000011604 */
[C---:B------:R-:W-:Y:S02]  /*7080*/  PRMT R171, R5.reuse, 0x7610, R171 ;  /* 0x0000761005ab7816 */ /* 0x040fe400000000ab */
[----:B------:R-:W-:Y:S02]  /*7090*/  LOP3.LUT R4, R4, 0xffff, RZ, 0xc0, !PT ;  /* 0x0000ffff04047812 */ /* 0x000fe400078ec0ff */
[----:B------:R-:W-:Y:S01]  /*70a0*/  PRMT R170, R5, 0x7632, R170 ;  /* 0x0000763205aa7816 */ /* 0x000fe200000000aa */
[----:B------:R-:W-:Y:S01]  /*70b0*/  @!P4 HADD2 R108, -R171.H0_H0, -RZ.H0_H0 ;  /* 0xa00000ffab6cc230 */ /* 0x000fe20000000900 */
[----:B------:R-:W-:Y:S01]  /*70c0*/  ISETP.LE.U32.AND P6, PT, R4, UR16, PT ;  /* 0x0000001004007c0c */ /* 0x000fe2000bfc3070 */
[----:B------:R-:W-:Y:S01]  /*70d0*/  FFMA.FTZ R4, R109, UR29, -R0 ;  /* 0x0000001d6d047c23 */ /* 0x000fe20008010800 */
[----:B------:R-:W-:-:S02]  /*70e0*/  PRMT R53, R171, 0x5410, R170 ;  /* 0x00005410ab357816 */ /* 0x000fc400000000aa */
[----:B------:R-:W-:Y:S01]  /*70f0*/  @!P4 PRMT R171, R108, 0x5410, RZ ;  /* 0x000054106cabc816 */ /* 0x000fe200000000ff */
[----:B------:R1:W2:Y:S01]  /*7100*/  MUFU.EX2 R102, R4 ;  /* 0x0000000400667308 */ /* 0x0002a20000000800 */
[----:B------:R-:W-:-:S07]  /*7110*/  IMAD.MOV.U32 R108, RZ, RZ, R122 ;  /* 0x000000ffff6c7224 */ /* 0x000fce00078e007a */
[----:B------:R-:W-:-:S05]  /*7120*/  @!P6 HADD2 R109, -R170.H0_H0, -RZ.H0_H0 ;  /* 0xa00000ffaa6de230 */ /* 0x000fca0000000900 */
[----:B------:R-:W-:Y:S01]  /*7130*/  @!P6 PRMT R170, R109, 0x5410, RZ ;  /* 0x000054106daae816 */ /* 0x000fe200000000ff */
[----:B------:R-:W-:Y:S01]  /*7140*/  IMAD.MOV.U32 R109, RZ, RZ, R52 ;  /* 0x000000ffff6d7224 */ /* 0x000fe200078e0034 */
[--C-:B-1----:R-:W-:Y:S02]  /*7150*/  SHF.R.U32.HI R4, RZ, 0x18, R2.reuse ;  /* 0x00000018ff047819 */ /* 0x102fe40000011602 */
[----:B------:R-:W-:Y:S02]  /*7160*/  SHF.R.U32.HI R2, RZ, 0x10, R2 ;  /* 0x00000010ff027819 */ /* 0x000fe40000011602 */
[----:B------:R-:W-:Y:S02]  /*7170*/  ISETP.LE.U32.AND P1, PT, R4, UR16, PT ;  /* 0x0000001004007c0c */ /* 0x000fe4000bf23070 */
[----:B------:R-:W-:Y:S02]  /*7180*/  LOP3.LUT R2, R2, 0xff, RZ, 0xc0, !PT ;  /* 0x000000ff02027812 */ /* 0x000fe400078ec0ff */
[----:B------:R-:W-:Y:S01]  /*7190*/  LOP3.LUT R4, R17, UR11, R72, 0x96, !PT ;  /* 0x0000000b11047c12 */ /* 0x000fe2000f8e9648 */
[----:B------:R-:W-:Y:S01]  /*71a0*/  IMAD.MOV.U32 R72, RZ, RZ, R121 ;  /* 0x000000ffff487224 */ /* 0x000fe200078e0079 */
[----:B------:R-:W-:-:S02]  /*71b0*/  ISETP.LE.U32.AND P4, PT, R2, UR16, PT ;  /* 0x0000001002007c0c */ /* 0x000fc4000bf83070 */
[----:B------:R-:W-:Y:S01]  /*71c0*/  LOP3.LUT R2, R21, 0xff, RZ, 0xc0, !PT ;  /* 0x000000ff15027812 */ /* 0x000fe200078ec0ff */
[----:B------:R-:W-:Y:S01]  /*71d0*/  IMAD.WIDE.U32 R4, R4, -0x2daee0ad, RZ ;  /* 0xd2511f5304047825 */ /* 0x000fe200078e00ff */
[----:B--2---:R-:W-:Y:S02]  /*71e0*/  F2FP.F16.F32.PACK_AB R17, R102, R96 ;  /* 0x000000606611723e */ /* 0x004fe400000000ff */
[----:B------:R-:W-:Y:S02]  /*71f0*/  ISETP.LE.U32.AND P6, PT, R2, UR16, PT ;  /* 0x0000001002007c0c */ /* 0x000fe4000bfc3070 */
[C---:B------:R-:W-:Y:S02]  /*7200*/  PRMT R169, R17.reuse, 0x7632, R169 ;  /* 0x0000763211a97816 */ /* 0x040fe400000000a9 */
[----:B------:R-:W-:Y:S02]  /*7210*/  PRMT R168, R17, 0x7610, R168 ;  /* 0x0000761011a87816 */ /* 0x000fe400000000a8 */
[----:B------:R-:W-:Y:S01]  /*7220*/  SHF.R.U32.HI R2, RZ, 0x18, R21 ;  /* 0x00000018ff027819 */ /* 0x000fe20000011615 */
[----:B------:R-:W-:Y:S01]  /*7230*/  @!P1 HADD2 R110, -R169.H0_H0, -RZ.H0_H0 ;  /* 0xa00000ffa96e9230 */ /* 0x000fe20000000900 */
[----:B------:R-:W-:Y:S01]  /*7240*/  LOP3.LUT R18, R5, UR8, R20, 0x96, !PT ;  /* 0x0000000805127c12 */ /* 0x000fe2000f8e9614 */
[----:B------:R-:W-:Y:S01]  /*7250*/  @!P4 HADD2 R111, -R168.H0_H0, -RZ.H0_H0 ;  /* 0xa00000ffa86fc230 */ /* 0x000fe20000000900 */
[----:B------:R-:W-:-:S02]  /*7260*/  LOP3.LUT R5, R23, UR9, R16, 0x96, !PT ;  /* 0x0000000917057c12 */ /* 0x000fc4000f8e9610 */
[----:B------:R-:W-:Y:S01]  /*7270*/  PRMT R52, R168, 0x5410, R169 ;  /* 0x00005410a8347816 */ /* 0x000fe200000000a9 */
[----:B------:R-:W-:Y:S01]  /*7280*/  @!P6 HADD2 R115, -R231.H0_H0, -RZ.H0_H0 ;  /* 0xa00000ffe773e230 */ /* 0x000fe20000000900 */
[----:B------:R-:W-:Y:S01]  /*7290*/  @!P1 PRMT R169, R110, 0x5410, RZ ;  /* 0x000054106ea99816 */ /* 0x000fe200000000ff */
[----:B------:R-:W-:Y:S01]  /*72a0*/  IMAD.WIDE.U32 R16, R18, -0x326172a9, RZ ;  /* 0xcd9e8d5712107825 */ /* 0x000fe200078e00ff */
[----:B------:R-:W-:Y:S02]  /*72b0*/  ISETP.LE.U32.AND P1, PT, R2, UR16, PT ;  /* 0x0000001002007c0c */ /* 0x000fe4000bf23070 */
[----:B------:R-:W-:Y:S01]  /*72c0*/  @!P6 PRMT R231, R115, 0x5410, RZ ;  /* 0x0000541073e7e816 */ /* 0x000fe200000000ff */
[----:B------:R-:W-:Y:S01]  /*72d0*/  IMAD.MOV.U32 R110, RZ, RZ, R37 ;  /* 0x000000ffff6e7224 */ /* 0x000fe200078e0025 */
[----:B------:R-:W-:Y:S01]  /*72e0*/  ISETP.LE.U32.AND P6, PT, R29, UR16, PT ;  /* 0x000000101d007c0c */ /* 0x000fe2000bfc3070 */
[----:B------:R-:W-:Y:S01]  /*72f0*/  IMAD.MOV.U32 R115, RZ, RZ, R118 ;  /* 0x000000ffff737224 */ /* 0x000fe200078e0076 */
[----:B------:R-:W1:Y:S01]  /*7300*/  LDSM.16.MT88.4 R28, [R193+0x1c000] ;  /* 0x01c00000c11c783b */ /* 0x000e620000004200 */
[----:B------:R-:W-:Y:S01]  /*7310*/  LOP3.LUT R2, R21, 0xffff, RZ, 0xc0, !PT ;  /* 0x0000ffff15027812 */ /* 0x000fe200078ec0ff */
[----:B------:R-:W-:Y:S01]  /*7320*/  IMAD.WIDE.U32 R20, R5, -0x2daee0ad, RZ ;  /* 0xd2511f5305147825 */ /* 0x000fe200078e00ff */
[----:B------:R-:W-:-:S02]  /*7330*/  @!P4 PRMT R168, R111, 0x5410, RZ ;  /* 0x000054106fa8c816 */ /* 0x000fc400000000ff */
[----:B------:R-:W-:Y:S01]  /*7340*/  SHF.R.U32.HI R2, RZ, 0x8, R2 ;  /* 0x00000008ff027819 */ /* 0x000fe20000011602 */
[----:B------:R-:W-:Y:S01]  /*7350*/  IMAD.MOV.U32 R111, RZ, RZ, R119 ;  /* 0x000000ffff6f7224 */ /* 0x000fe200078e0077 */
[----:B------:R-:W-:Y:S01]  /*7360*/  LOP3.LUT R4, R21, UR6, R4, 0x96, !PT ;  /* 0x0000000615047c12 */ /* 0x000fe2000f8e9604 */
[----:B------:R-:W-:Y:S01]  /*7370*/  @!P1 HADD2 R112, -R229.H0_H0, -RZ.H0_H0 ;  /* 0xa00000ffe5709230 */ /* 0x000fe20000000900 */
[----:B------:R-:W-:Y:S02]  /*7380*/  LOP3.LUT R2, R2, 0xffff, RZ, 0xc0, !PT ;  /* 0x0000ffff02027812 */ /* 0x000fe400078ec0ff */
[----:B------:R-:W-:Y:S02]  /*7390*/  @!P6 HADD2 R127, -R233.H0_H0, -RZ.H0_H0 ;  /* 0xa00000ffe97fe230 */ /* 0x000fe40000000900 */
[----:B------:R-:W-:Y:S01]  /*73a0*/  IMAD.WIDE.U32 R4, R4, -0x326172a9, RZ ;  /* 0xcd9e8d5704047825 */ /* 0x000fe200078e00ff */
[----:B------:R-:W-:Y:S02]  /*73b0*/  ISETP.LE.U32.AND P4, PT, R2, UR16, PT ;  /* 0x0000001002007c0c */ /* 0x000fe4000bf83070 */
[----:B------:R-:W-:Y:S01]  /*73c0*/  LOP3.LUT R2, R17, UR7, R22, 0x96, !PT ;  /* 0x0000000711027c12 */ /* 0x000fe2000f8e9616 */
[----:B------:R-:W-:Y:S01]  /*73d0*/  USHF.L.U32 UR10, UR24, 0x3, URZ ;  /* 0x00000003180a7899 */ /* 0x000fe2000800063f */
[----:B------:R-:W-:Y:S01]  /*73e0*/  LOP3.LUT R16, R5, UR21, R16, 0x96, !PT ;  /* 0x0000001505107c12 */ /* 0x000fe2000f8e9610 */
[----:B------:R-:W-:Y:S01]  /*73f0*/  ULDC.64 UR6, c[0x0][0x2a8] ;  /* 0x0000aa0000067ab9 */ /* 0x000fe20000000a00 */
[----:B------:R-:W-:-:S02]  /*7400*/  LOP3.LUT R17, R4, 0xffff, RZ, 0xc0, !PT ;  /* 0x0000ffff04117812 */ /* 0x000fc400078ec0ff */
[----:B------:R-:W-:Y:S02]  /*7410*/  LOP3.LUT R36, R4, 0xff, RZ, 0xc0, !PT ;  /* 0x000000ff04247812 */ /* 0x000fe400078ec0ff */
[--C-:B------:R-:W-:Y:S02]  /*7420*/  SHF.R.U32.HI R35, RZ, 0x10, R4.reuse ;  /* 0x00000010ff237819 */ /* 0x100fe40000011604 */
[----:B------:R-:W-:Y:S01]  /*7430*/  SHF.R.U32.HI R37, RZ, 0x18, R4 ;  /* 0x00000018ff257819 */ /* 0x000fe20000011604 */
[----:B------:R-:W-:Y:S01]  /*7440*/  IMAD.WIDE.U32 R4, R2, -0x2daee0ad, RZ ;  /* 0xd2511f5302047825 */ /* 0x000fe200078e00ff */
[----:B------:R-:W-:-:S03]  /*7450*/  @!P1 PRMT R229, R112, 0x5410, RZ ;  /* 0x0000541070e59816 */ /* 0x000fc600000000ff */
[----:B------:R-:W-:Y:S01]  /*7460*/  @!P4 HADD2 R114, -R228.H0_H0, -RZ.H0_H0 ;  /* 0xa00000ffe472c230 */ /* 0x000fe20000000900 */
[----:B------:R-:W-:Y:S01]  /*7470*/  @!P6 PRMT R233, R127, 0x5410, RZ ;  /* 0x000054107fe9e816 */ /* 0x000fe200000000ff */
[----:B------:R-:W-:Y:S01]  /*7480*/  IMAD.MOV.U32 R112, RZ, RZ, R58 ;  /* 0x000000ffff707224 */ /* 0x000fe200078e003a */
[----:B------:R-:W-:Y:S01]  /*7490*/  LOP3.LUT R2, R5, UR4, R20, 0x96, !PT ;  /* 0x0000000405027c12 */ /* 0x000fe2000f8e9614 */
[----:B------:R-:W-:Y:S01]  /*74a0*/  IMAD.MOV.U32 R58, RZ, RZ, R180 ;  /* 0x000000ffff3a7224 */ /* 0x000fe200078e00b4 */
[C---:B------:R-:W-:Y:S02]  /*74b0*/  LOP3.LUT R18, R4.reuse, 0xffff, RZ, 0xc0, !PT ;  /* 0x0000ffff04127812 */ /* 0x040fe400078ec0ff */
[----:B------:R-:W-:Y:S02]  /*74c0*/  LOP3.LUT R34, R4, 0xff, RZ, 0xc0, !PT ;  /* 0x000000ff04227812 */ /* 0x000fe400078ec0ff */
[--C-:B------:R-:W-:Y:S02]  /*74d0*/  SHF.R.U32.HI R33, RZ, 0x10, R4.reuse ;  /* 0x00000010ff217819 */ /* 0x100fe40000011604 */
[----:B------:R-:W-:Y:S01]  /*74e0*/  SHF.R.U32.HI R32, RZ, 0x18, R4 ;  /* 0x00000018ff207819 */ /* 0x000fe20000011604 */
[----:B-1----:R-:W-:Y:S01]  /*74f0*/  HMMA.16816.F32 R20, R12, R28, RZ ;  /* 0x0000001c0c14723c */ /* 0x002fe200000018ff */
[----:B------:R-:W-:-:S02]  /*7500*/  LOP3.LUT R4, R19, 0xff, RZ, 0xc0, !PT ;  /* 0x000000ff13047812 */ /* 0x000fc400078ec0ff */
[----:B------:R-:W-:Y:S01]  /*7510*/  @!P4 PRMT R228, R114, 0x5410, RZ ;  /* 0x0000541072e4c816 */ /* 0x000fe200000000ff */
[----:B------:R-:W-:Y:S01]  /*7520*/  IMAD.MOV.U32 R114, RZ, RZ, R117 ;  /* 0x000000ffff727224 */ /* 0x000fe200078e0075 */
[----:B------:R-:W-:Y:S02]  /*7530*/  ISETP.LE.U32.AND P1, PT, R4, UR16, PT ;  /* 0x0000001004007c0c */ /* 0x000fe4000bf23070 */
[--C-:B------:R-:W-:Y:S02]  /*7540*/  SHF.R.U32.HI R4, RZ, 0x18, R19.reuse ;  /* 0x00000018ff047819 */ /* 0x100fe40000011613 */
[----:B------:R-:W-:Y:S02]  /*7550*/  SHF.R.U32.HI R5, RZ, 0x10, R19 ;  /* 0x00000010ff057819 */ /* 0x000fe40000011613 */
[----:B------:R-:W-:Y:S02]  /*7560*/  ISETP.LE.U32.AND P3, PT, R4, UR16, PT ;  /* 0x0000001004007c0c */ /* 0x000fe4000bf63070 */
[----:B------:R-:W-:Y:S01]  /*7570*/  LOP3.LUT R4, R19, 0xffff, RZ, 0xc0, !PT ;  /* 0x0000ffff13047812 */ /* 0x000fe200078ec0ff */
[----:B------:R-:W-:Y:S01]  /*7580*/  IMAD.MOV.U32 R19, RZ, RZ, R72 ;  /* 0x000000ffff137224 */ /* 0x000fe200078e0048 */
[----:B------:R-:W-:Y:S01]  /*7590*/  LOP3.LUT R5, R5, 0xff, RZ, 0xc0, !PT ;  /* 0x000000ff05057812 */ /* 0x000fe200078ec0ff */
[----:B------:R-:W-:Y:S01]  /*75a0*/  IMAD.MOV.U32 R72, RZ, RZ, R183 ;  /* 0x000000ffff487224 */ /* 0x000fe200078e00b7 */
[----:B------:R-:W-:Y:S01]  /*75b0*/  SHF.R.U32.HI R4, RZ, 0x8, R4 ;  /* 0x00000008ff047819 */ /* 0x000fe20000011604 */
[----:B------:R-:W-:Y:S01]  /*75c0*/  @!P1 HADD2 R116, -R237.H0_H0, -RZ.H0_H0 ;  /* 0xa00000ffed749230 */ /* 0x000fe20000000900 */
[----:B------:R-:W-:-:S02]  /*75d0*/  ISETP.LE.U32.AND P4, PT, R5, UR16, PT ;  /* 0x0000001005007c0c */ /* 0x000fc4000bf83070 */
[----:B------:R-:W-:Y:S02]  /*75e0*/  LOP3.LUT R4, R4, 0xffff, RZ, 0xc0, !PT ;  /* 0x0000ffff04047812 */ /* 0x000fe400078ec0ff */
[----:B------:R-:W-:Y:S01]  /*75f0*/  @!P1 PRMT R237, R116, 0x5410, RZ ;  /* 0x0000541074ed9816 */ /* 0x000fe200000000ff */
[----:B------:R-:W-:Y:S01]  /*7600*/  @!P3 HADD2 R125, -R238.H0_H0, -RZ.H0_H0 ;  /* 0xa00000ffee7db230 */ /* 0x000fe20000000900 */
[----:B------:R-:W-:Y:S01]  /*7610*/  HMMA.16816.F32 R116, R8, R24, R20 ;  /* 0x000000180874723c */ /* 0x000fe20000001814 */
[----:B------:R-:W-:Y:S02]  /*7620*/  ISETP.LE.U32.AND P1, PT, R4, UR16, PT ;  /* 0x0000001004007c0c */ /* 0x000fe4000bf23070 */
[----:B------:R-:W-:Y:S01]  /*7630*/  LOP3.LUT R4, R39, 0xff, RZ, 0xc0, !PT ;  /* 0x000000ff27047812 */ /* 0x000fe200078ec0ff */
[----:B------:R-:W-:Y:S01]  /*7640*/  IMAD.MOV.U32 R39, RZ, RZ, R114 ;  /* 0x000000ffff277224 */ /* 0x000fe200078e0072 */
[----:B------:R-:W-:Y:S01]  /*7650*/  @!P3 PRMT R238, R125, 0x5410, RZ ;  /* 0x000054107deeb816 */ /* 0x000fe200000000ff */
[----:B------:R-:W-:Y:S01]  /*7660*/  HMMA.16816.F32 R20, R12, R30, RZ ;  /* 0x0000001e0c14723c */ /* 0x000fe200000018ff */
[----:B------:R-:W-:Y:S01]  /*7670*/  LDSM.16.MT88.4 R28, [R191+0x1e800] ;  /* 0x01e80000bf1c783b */ /* 0x000fe20000004200 */
[----:B------:R-:W-:Y:S01]  /*7680*/  @!P4 HADD2 R126, -R239.H0_H0, -RZ.H0_H0 ;  /* 0xa00000ffef7ec230 */ /* 0x000fe20000000900 */
[----:B------:R-:W-:Y:S01]  /*7690*/  ISETP.LE.U32.AND P3, PT, R41, UR16, PT ;  /* 0x0000001029007c0c */ /* 0x000fe2000bf63070 */
[----:B------:R-:W-:Y:S01]  /*76a0*/  IMAD.MOV.U32 R41, RZ, RZ, R115 ;  /* 0x000000ffff297224 */ /* 0x000fe200078e0073 */
[----:B------:R-:W-:Y:S01]  /*76b0*/  SHF.R.U32.HI R5, RZ, 0x8, R18 ;  /* 0x00000008ff057819 */ /* 0x000fe20000011612 */
[----:B------:R-:W-:Y:S01]  /*76c0*/  IMAD.MOV.U32 R114, RZ, RZ, R107 ;  /* 0x000000ffff727224 */ /* 0x000fe200078e006b */
[----:B------:R-:W-:Y:S01]  /*76d0*/  @!P4 PRMT R239, R126, 0x5410, RZ ;  /* 0x000054107eefc816 */ /* 0x000fe200000000ff */
[----:B------:R-:W-:-:S02]  /*76e0*/  @!P1 HADD2 R124, -R236.H0_H0, -RZ.H0_H0 ;  /* 0xa00000ffec7c9230 */ /* 0x000fc40000000900 */
[----:B------:R-:W-:Y:S01]  /*76f0*/  IMAD.MOV.U32 R115, RZ, RZ, R106 ;  /* 0x000000ffff737224 */ /* 0x000fe200078e006a */
[----:B------:R-:W-:Y:S01]  /*7700*/  PRMT R34, R34, 0x5410, R5 ;  /* 0x0000541022227816 */ /* 0x000fe20000000005 */
[----:B------:R-:W-:Y:S01]  /*7710*/  IMAD.MOV.U32 R107, RZ, RZ, R139 ;  /* 0x000000ffff6b7224 */ /* 0x000fe200078e008b */
[----:B------:R-:W-:Y:S01]  /*7720*/  @!P1 PRMT R236, R124, 0x5410, RZ ;  /* 0x000054107cec9816 */ /* 0x000fe200000000ff */
[----:B------:R-:W-:Y:S01]  /*7730*/  IMAD.MOV.U32 R106, RZ, RZ, R138 ;  /* 0x000000ffff6a7224 */ /* 0x000fe200078e008a */
[----:B------:R-:W-:Y:S01]  /*7740*/  ISETP.LE.U32.AND P1, PT, R4, UR16, PT ;  /* 0x0000001004007c0c */ /* 0x000fe2000bf23070 */
[----:B------:R-:W-:Y:S01]  /*7750*/  @!P3 HADD2 R133, -R234.H0_H0, -RZ.H0_H0 ;  /* 0xa00000ffea85b230 */ /* 0x000fe20000000900 */
[----:B------:R-:W-:Y:S01]  /*7760*/  SHF.R.U32.HI R4, RZ, 0x8, R40 ;  /* 0x00000008ff047819 */ /* 0x000fe20000011628 */
[----:B------:R-:W-:Y:S02]  /*7770*/  IMAD.MOV.U32 R40, RZ, RZ, R108 ;  /* 0x000000ffff287224 */ /* 0x000fe400078e006c */
[----:B------:R-:W-:Y:S01]  /*7780*/  IMAD.MOV.U32 R108, RZ, RZ, R57 ;  /* 0x000000ffff6c7224 */ /* 0x000fe200078e0039 */
[----:B------:R-:W-:Y:S01]  /*7790*/  LOP3.LUT R4, R4, 0xffff, RZ, 0xc0, !PT ;  /* 0x0000ffff04047812 */ /* 0x000fe200078ec0ff */
[----:B------:R-:W-:Y:S01]  /*77a0*/  IMAD.MOV.U32 R57, RZ, RZ, R182 ;  /* 0x000000ffff397224 */ /* 0x000fe200078e00b6 */
[----:B------:R-:W-:Y:S01]  /*77b0*/  @!P3 PRMT R234, R133, 0x5410, RZ ;  /* 0x0000541085eab816 */ /* 0x000fe200000000ff */
[----:B------:R-:W-:Y:S01]  /*77c0*/  HMMA.16816.F32 R120, R8, R26, R20 ;  /* 0x0000001a0878723c */ /* 0x000fe20000001814 */
[----:B------:R-:W1:Y:S01]  /*77d0*/  LDSM.16.MT88.4 R24, [R191+0x1e000] ;  /* 0x01e00000bf18783b */ /* 0x000e620000004200 */
[----:B------:R-:W-:-:S02]  /*77e0*/  ISETP.LE.U32.AND P4, PT, R4, UR16, PT ;  /* 0x0000001004007c0c */ /* 0x000fc4000bf83070 */
[----:B------:R-:W-:Y:S01]  /*77f0*/  LOP3.LUT R4, R44, 0xff, RZ, 0xc0, !PT ;  /* 0x000000ff2c047812 */ /* 0x000fe200078ec0ff */
[----:B------:R-:W-:Y:S02]  /*7800*/  @!P1 HADD2 R131, -R235.H0_H0, -RZ.H0_H0 ;  /* 0xa00000ffeb839230 */ /* 0x000fe40000000900 */
[----:B------:R-:W-:Y:S01]  /*7810*/  IMAD.MOV.U32 R44, RZ, RZ, R137 ;  /* 0x000000ffff2c7224 */ /* 0x000fe200078e0089 */
[----:B------:R-:W-:Y:S02]  /*7820*/  ISETP.LE.U32.AND P6, PT, R4, UR16, PT ;  /* 0x0000001004007c0c */ /* 0x000fe4000bfc3070 */
[----:B------:R-:W-:Y:S01]  /*7830*/  SHF.R.U32.HI R4, RZ, 0x8, R45 ;  /* 0x00000008ff047819 */ /* 0x000fe2000001162d */
[----:B------:R-:W-:Y:S01]  /*7840*/  IMAD.MOV.U32 R45, RZ, RZ, R39 ;  /* 0x000000ffff2d7224 */ /* 0x000fe200078e0027 */
[----:B------:R-:W-:Y:S01]  /*7850*/  @!P1 PRMT R235, R131, 0x5410, RZ ;  /* 0x0000541083eb9816 */ /* 0x000fe200000000ff */
[----:B------:R-:W-:Y:S01]  /*7860*/  IMAD.MOV.U32 R131, RZ, RZ, R136 ;  /* 0x000000ffff837224 */ /* 0x000fe200078e0088 */
[----:B------:R-:W-:Y:S01]  /*7870*/  LOP3.LUT R4, R4, 0xffff, RZ, 0xc0, !PT ;  /* 0x0000ffff04047812 */ /* 0x000fe200078ec0ff */
[----:B------:R-:W-:Y:S01]  /*7880*/  @!P4 HADD2 R128, -R232.H0_H0, -RZ.H0_H0 ;  /* 0xa00000ffe880c230 */ /* 0x000fe20000000900 */
[----:B------:R-:W-:Y:S01]  /*7890*/  ISETP.LE.U32.AND P1, PT, R42, UR16, PT ;  /* 0x000000102a007c0c */ /* 0x000fe2000bf23070 */
[----:B------:R-:W-:Y:S01]  /*78a0*/  IMAD.MOV.U32 R39, RZ, RZ, R110 ;  /* 0x000000ffff277224 */ /* 0x000fe200078e006e */
[----:B------:R-:W-:Y:S01]  /*78b0*/  ISETP.LE.U32.AND P3, PT, R4, UR16, PT ;  /* 0x0000001004007c0c */ /* 0x000fe2000bf63070 */
[----:B------:R-:W-:Y:S01]  /*78c0*/  IMAD.MOV.U32 R42, RZ, RZ, R48 ;  /* 0x000000ffff2a7224 */ /* 0x000fe200078e0030 */
[----:B------:R-:W-:Y:S01]  /*78d0*/  LOP3.LUT R4, R43, 0xff, RZ, 0xc0, !PT ;  /* 0x000000ff2b047812 */ /* 0x000fe200078ec0ff */
[----:B------:R-:W-:Y:S01]  /*78e0*/  IMAD.MOV.U32 R110, RZ, RZ, R49 ;  /* 0x000000ffff6e7224 */ /* 0x000fe200078e0031 */
[----:B------:R-:W-:Y:S01]  /*78f0*/  @!P4 PRMT R232, R128, 0x5410, RZ ;  /* 0x0000541080e8c816 */ /* 0x000fe200000000ff */
[----:B------:R-:W-:Y:S01]  /*7900*/  IMAD.MOV.U32 R128, RZ, RZ, R82 ;  /* 0x000000ffff807224 */ /* 0x000fe200078e0052 */
[----:B------:R-:W-:Y:S01]  /*7910*/  ISETP.LE.U32.AND P2, PT, R4, UR16, PT ;  /* 0x0000001004007c0c */ /* 0x000fe2000bf43070 */
[----:B------:R-:W-:Y:S01]  /*7920*/  IMAD.MOV.U32 R48, RZ, RZ, R80 ;  /* 0x000000ffff307224 */ /* 0x000fe200078e0050 */
[----:B------:R-:W-:Y:S01]  /*7930*/  SHF.R.U32.HI R4, RZ, 0x8, R17 ;  /* 0x00000008ff047819 */ /* 0x000fe20000011611 */
[----:B------:R-:W-:Y:S01]  /*7940*/  IMAD.MOV.U32 R49, RZ, RZ, R81 ;  /* 0x000000ffff317224 */ /* 0x000fe200078e0051 */
[----:B------:R-:W-:-:S02]  /*7950*/  LOP3.LUT R17, R35, 0xff, RZ, 0xc0, !PT ;  /* 0x000000ff23117812 */ /* 0x000fc400078ec0ff */
[----:B------:R-:W-:Y:S01]  /*7960*/  PRMT R36, R36, 0x5410, R4 ;  /* 0x0000541024247816 */ /* 0x000fe20000000004 */
[----:B------:R-:W-:Y:S01]  /*7970*/  @!P3 HADD2 R141, -R218.H0_H0, -RZ.H0_H0 ;  /* 0xa00000ffda8db230 */ /* 0x000fe20000000900 */
[----:B------:R-:W-:Y:S02]  /*7980*/  LOP3.LUT R4, R33, 0xff, RZ, 0xc0, !PT ;  /* 0x000000ff21047812 */ /* 0x000fe400078ec0ff */
[----:B------:R-:W-:Y:S01]  /*7990*/  PRMT R33, R17, 0x5410, R37 ;  /* 0x0000541011217816 */ /* 0x000fe20000000025 */
[----:B-1----:R-:W-:Y:S01]  /*79a0*/  HMMA.16816.F32 R20, R12, R24, RZ ;  /* 0x000000180c14723c */ /* 0x002fe200000018ff */
[----:B------:R-:W-:Y:S01]  /*79b0*/  PRMT R32, R4, 0x5410, R32 ;  /* 0x0000541004207816 */ /* 0x000fe20000000020 */
[----:B------:R-:W-:Y:S01]  /*79c0*/  IMAD.MOV.U32 R43, RZ, RZ, R111 ;  /* 0x000000ffff2b7224 */ /* 0x000fe200078e006f */
[----:B------:R-:W-:Y:S01]  /*79d0*/  SHF.R.U32.HI R4, RZ, 0x8, R46 ;  /* 0x00000008ff047819 */ /* 0x000fe2000001162e */
[----:B------:R-:W-:Y:S01]  /*79e0*/  IMAD.MOV.U32 R37, RZ, RZ, R197 ;  /* 0x000000ffff257224 */ /* 0x000fe200078e00c5 */
[----:B------:R-:W-:Y:S01]  /*79f0*/  @!P3 PRMT R218, R141, 0x5410, RZ ;  /* 0x000054108ddab816 */ /* 0x000fe200000000ff */
[----:B------:R-:W-:Y:S01]  /*7a00*/  IMAD.MOV.U32 R141, RZ, RZ, R44 ;  /* 0x000000ffff8d7224 */ /* 0x000fe200078e002c */
[----:B------:R-:W-:Y:S01]  /*7a10*/  LOP3.LUT R4, R4, 0xffff, RZ, 0xc0, !PT ;  /* 0x0000ffff04047812 */ /* 0x000fe200078ec0ff */
[----:B------:R-:W-:Y:S01]  /*7a20*/  IMAD.MOV.U32 R44, RZ, RZ, R83 ;  /* 0x000000ffff2c7224 */ /* 0x000fe200078e0053 */
[----:B------:R-:W-:Y:S01]  /*7a30*/  ISETP.LE.U32.AND P4, PT, R38, UR16, PT ;  /* 0x0000001026007c0c */ /* 0x000fe2000bf83070 */
[----:B------:R1:W5:-:S14]  /*7a40*/  LDL.LU R197, [R1+0xd8] ;  /* 0x0000d80001c57983 */ /* 0x00035c0000300800 */
[----:B------:R-:W-:Y:S06]  /*7a50*/  HMMA.16816.F32 R124, R8, R28, R20 ;  /* 0x0000001c087c723c */ /* 0x000fec0000001814 */
[----:B------:R-:W-:Y:S01]  /*7a60*/  HMMA.16816.F32 R20, R12, R26, RZ ;  /* 0x0000001a0c14723c */ /* 0x000fe200000018ff */
[----:B------:R-:W2:-:S15]  /*7a70*/  LDSM.16.MT88.4 R24, [R192+0x1e000] ;  /* 0x01e00000c018783b */ /* 0x000e9e0000004200 */
[----:B------:R-:W-:-:S08]  /*7a80*/  NOP ;  /* 0x0000000000007918 */ /* 0x000fd00000000000 */
[----:B------:R-:W-:Y:S01]  /*7a90*/  HMMA.16816.F32 R180, R8, R30, R20 ;  /* 0x0000001e08b4723c */ /* 0x000fe20000001814 */
[----:B------:R-:W3:Y:S05]  /*7aa0*/  LDSM.16.MT88.4 R28, [R192+0x1e800] ;  /* 0x01e80000c01c783b */ /* 0x000eea0000004200 */
[----:B--2---:R-:W-:Y:S01]  /*7ab0*/  HMMA.16816.F32 R20, R12, R24, RZ ;  /* 0x000000180c14723c */ /* 0x004fe200000018ff */
[----:B------:R-:W-:Y:S02]  /*7ac0*/  ISETP.LE.U32.AND P3, PT, R4, UR16, PT ;  /* 0x0000001004007c0c */ /* 0x000fe4000bf63070 */
[----:B------:R-:W-:-:S04]  /*7ad0*/  LOP3.LUT R4, R16, 0xffff, RZ, 0xc0, !PT ;  /* 0x0000ffff10047812 */ /* 0x000fc800078ec0ff */
[----:B------:R-:W-:Y:S02]  /*7ae0*/  SHF.R.U32.HI R5, RZ, 0x8, R4 ;  /* 0x00000008ff057819 */ /* 0x000fe40000011604 */
[----:B------:R-:W-:-:S04]  /*7af0*/  LOP3.LUT R4, R16, 0xff, RZ, 0xc0, !PT ;  /* 0x000000ff10047812 */ /* 0x000fc800078ec0ff */
[----:B------:R-:W-:Y:S02]  /*7b00*/  PRMT R18, R4, 0x5410, R5 ;  /* 0x0000541004127816 */ /* 0x000fe40000000005 */
[----:B------:R-:W-:-:S09]  /*7b10*/  SHF.R.U32.HI R4, RZ, 0x10, R16 ;  /* 0x00000010ff047819 */ /* 0x000fd20000011610 */
[----:B---3--:R-:W-:Y:S06]  /*7b20*/  HMMA.16816.F32 R136, R8, R28, R20 ;  /* 0x0000001c0888723c */ /* 0x008fec0000001814 */
[----:B------:R-:W-:Y:S01]  /*7b30*/  HMMA.16816.F32 R20, R12, R26, RZ ;  /* 0x0000001a0c14723c */ /* 0x000fe200000018ff */
[----:B------:R-:W-:Y:S02]  /*7b40*/  SHF.R.U32.HI R5, RZ, 0x18, R16 ;  /* 0x00000018ff057819 */ /* 0x000fe40000011610 */
[----:B------:R-:W-:Y:S01]  /*7b50*/  LOP3.LUT R4, R4, 0xff, RZ, 0xc0, !PT ;  /* 0x000000ff04047812 */ /* 0x000fe200078ec0ff */
[----:B------:R-:W-:Y:S03]  /*7b60*/  LDSM.16.MT88.4 R24, [R194+0x1e800] ;  /* 0x01e80000c218783b */ /* 0x000fe60000004200 */
[----:B------:R-:W-:Y:S01]  /*7b70*/  PRMT R28, R4, 0x5410, R5 ;  /* 0x00005410041c7816 */ /* 0x000fe20000000005 */
[----:B------:R-:W-:-:S04]  /*7b80*/  FADD.FTZ R4, R147, R145 ;  /* 0x0000009193047221 */ /* 0x000fc80000010000 */
[----:B------:R-:W-:Y:S01]  /*7b90*/  FADD.FTZ R17, R98, R4 ;  /* 0x0000000462117221 */ /* 0x000fe20000010000 */
[----:B------:R-:W-:-:S04]  /*7ba0*/  LOP3.LUT R4, R2, 0xffff, RZ, 0xc0, !PT ;  /* 0x0000ffff02047812 */ /* 0x000fc800078ec0ff */
[----:B------:R-:W-:Y:S02]  /*7bb0*/  SHF.R.U32.HI R5, RZ, 0x8, R4 ;  /* 0x00000008ff057819 */ /* 0x000fe40000011604 */
[----:B------:R-:W-:-:S05]  /*7bc0*/  LOP3.LUT R4, R2, 0xff, RZ, 0xc0, !PT ;  /* 0x000000ff02047812 */ /* 0x000fca00078ec0ff */
[----:B------:R-:W-:Y:S01]  /*7bd0*/  HMMA.16816.F32 R80, R8, R30, R20 ;  /* 0x0000001e0850723c */ /* 0x000fe20000001814 */
[----:B------:R-:W2:Y:S01]  /*7be0*/  LDSM.16.MT88.4 R20, [R194+0x1e000] ;  /* 0x01e00000c214783b */ /* 0x000ea20000004200 */
[--C-:B------:R-:W-:Y:S01]  /*7bf0*/  FFMA.FTZ R16, R130, UR29, -R6.reuse ;  /* 0x0000001d82107c23 */ /* 0x100fe20008010806 */
[----:B------:R-:W-:-:S04]  /*7c00*/  FFMA.FTZ R6, R129, UR29, -R6 ;  /* 0x0000001d81067c23 */ /* 0x000fc80008010806 */
[----:B------:R-:W-:Y:S02]  /*7c10*/  PRMT R31, R4, 0x5410, R5 ;  /* 0x00005410041f7816 */ /* 0x000fe40000000005 */
[--C-:B------:R-:W-:Y:S02]  /*7c20*/  SHF.R.U32.HI R5, RZ, 0x10, R2.reuse ;  /* 0x00000010ff057819 */ /* 0x100fe40000011602 */
[----:B------:R-:W-:Y:S02]  /*7c30*/  SHF.R.U32.HI R4, RZ, 0x18, R2 ;  /* 0x00000018ff047819 */ /* 0x000fe40000011602 */
[----:B------:R-:W-:Y:S01]  /*7c40*/  LOP3.LUT R2, R5, 0xff, RZ, 0xc0, !PT ;  /* 0x000000ff05027812 */ /* 0x000fe200078ec0ff */
[----:B------:R3:W-:Y:S01]  /*7c50*/  MUFU.EX2 R147, R6 ;  /* 0x0000000600937308 */ /* 0x0007e20000000800 */
[----:B------:R-:W-:Y:S02]  /*7c60*/  IMAD.MOV.U32 R98, RZ, RZ, R110 ;  /* 0x000000ffff627224 */ /* 0x000fe400078e006e */
[----:B------:R-:W-:-:S02]  /*7c70*/  IMAD.MOV.U32 R145, RZ, RZ, R19 ;  /* 0x000000ffff917224 */ /* 0x000fc400078e0013 */
[----:B------:R-:W-:Y:S01]  /*7c80*/  FADD.FTZ R19, R95, R75 ;  /* 0x0000004b5f137221 */ /* 0x000fe20000010000 */
[----:B------:R-:W-:Y:S02]  /*7c90*/  IMAD.MOV.U32 R95, RZ, RZ, R42 ;  /* 0x000000ffff5f7224 */ /* 0x000fe400078e002a */
[----:B------:R-:W4:Y:S01]  /*7ca0*/  MUFU.EX2 R110, R16 ;  /* 0x00000010006e7308 */ /* 0x000f220000000800 */
[----:B------:R-:W-:Y:S02]  /*7cb0*/  IMAD.MOV.U32 R42, RZ, RZ, R40 ;  /* 0x000000ffff2a7224 */ /* 0x000fe400078e0028 */
[----:B------:R-:W-:Y:S01]  /*7cc0*/  IMAD.MOV.U32 R40, RZ, RZ, R105 ;  /* 0x000000ffff287224 */ /* 0x000fe200078e0069 */
[----:B---3--:R-:W-:Y:S01]  /*7cd0*/  PRMT R6, R2, 0x5410, R4 ;  /* 0x0000541002067816 */ /* 0x008fe20000000004 */
[--C-:B------:R-:W-:Y:S01]  /*7ce0*/  FFMA.FTZ R2, R140, UR29, -R0.reuse ;  /* 0x0000001d8c027c23 */ /* 0x100fe20008010800 */
[----:B------:R-:W-:-:S03]  /*7cf0*/  FFMA.FTZ R0, R135, UR29, -R0 ;  /* 0x0000001d87007c23 */ /* 0x000fc60008010800 */
[----:B------:R-:W-:Y:S08]  /*7d00*/  MUFU.EX2 R111, R2 ;  /* 0x00000002006f7308 */ /* 0x000ff00000000800 */
[----:B------:R4:W3:Y:S01]  /*7d10*/  MUFU.EX2 R105, R0 ;  /* 0x0000000000697308 */ /* 0x0008e20000000800 */
[----:B------:R-:W-:Y:S01]  /*7d20*/  FADD.FTZ R4, R97, R19 ;  /* 0x0000001361047221 */ /* 0x000fe20000010000 */
[----:B------:R-:W-:Y:S01]  /*7d30*/  FADD.FTZ R5, R146, R17 ;  /* 0x0000001192057221 */ /* 0x000fe20000010000 */
[----:B----4-:R-:W-:-:S04]  /*7d40*/  F2FP.F16.F32.PACK_AB R0, R147, R110 ;  /* 0x0000006e9300723e */ /* 0x010fc800000000ff */
[C---:B------:R-:W-:Y:S02]  /*7d50*/  PRMT R135, R0.reuse, 0x7610, R135 ;  /* 0x0000761000877816 */ /* 0x040fe40000000087 */
[----:B------:R-:W-:Y:S02]  /*7d60*/  PRMT R134, R0, 0x7632, R134 ;  /* 0x0000763200867816 */ /* 0x000fe40000000086 */
[----:B---3--:R-:W-:-:S04]  /*7d70*/  F2FP.F16.F32.PACK_AB R0, R105, R111 ;  /* 0x0000006f6900723e */ /* 0x008fc800000000ff */
[C---:B------:R-:W-:Y:S02]  /*7d80*/  PRMT R133, R0.reuse, 0x7610, R133 ;  /* 0x0000761000857816 */ /* 0x040fe40000000085 */
[----:B------:R-:W-:Y:S02]  /*7d90*/  PRMT R35, R0, 0x7632, R35 ;  /* 0x0000763200237816 */ /* 0x000fe40000000023 */
[----:B------:R-:W-:Y:S02]  /*7da0*/  HSET2.LE.AND R0, R18, R7, PT ;  /* 0x0000000712007233 */ /* 0x000fe40003803000 */
[----:B--2---:R-:W-:Y:S01]  /*7db0*/  HMMA.16816.F32 R16, R12, R20, RZ ;  /* 0x000000140c10723c */ /* 0x004fe200000018ff */
[----:B------:R-:W-:Y:S02]  /*7dc0*/  @!P5 HADD2 R130, -R188.H0_H0, -RZ.H0_H0 ;  /* 0xa00000ffbc82d230 */ /* 0x000fe40000000900 */
[----:B------:R-:W-:Y:S02]  /*7dd0*/  @!P4 HADD2 R142, -R135.H0_H0, -RZ.H0_H0 ;  /* 0xa00000ff878ec230 */ /* 0x000fe40000000900 */
[----:B------:R-:W-:Y:S01]  /*7de0*/  @!P3 HADD2 R140, -R134.H0_H0, -RZ.H0_H0 ;  /* 0xa00000ff868cb230 */ /* 0x000fe20000000900 */
[----:B------:R-:W-:Y:S01]  /*7df0*/  PRMT R30, R135, 0x5410, R134 ;  /* 0x00005410871e7816 */ /* 0x000fe20000000086 */
[----:B------:R-:W-:Y:S01]  /*7e00*/  FADD.FTZ R4, R93, R4 ;  /* 0x000000045d047221 */ /* 0x000fe20000010000 */
[----:B------:R-:W-:Y:S01]  /*7e10*/  @!P5 PRMT R188, R130, 0x5410, RZ ;  /* 0x0000541082bcd816 */ /* 0x000fe200000000ff */
[----:B------:R-:W-:Y:S01]  /*7e20*/  IMAD.MOV.U32 R93, RZ, RZ, R50 ;  /* 0x000000ffff5d7224 */ /* 0x000fe200078e0032 */
[----:B------:R-:W-:Y:S01]  /*7e30*/  @!P4 PRMT R135, R142, 0x5410, RZ ;  /* 0x000054108e87c816 */ /* 0x000fe200000000ff */
[----:B------:R-:W-:Y:S01]  /*7e40*/  IMAD.MOV.U32 R130, RZ, RZ, R51 ;  /* 0x000000ffff827224 */ /* 0x000fe200078e0033 */
[----:B------:R-:W-:Y:S01]  /*7e50*/  @!P3 PRMT R134, R140, 0x5410, RZ ;  /* 0x000054108c86b816 */ /* 0x000fe200000000ff */
[----:B------:R-:W-:-:S02]  /*7e60*/  IMAD.MOV.U32 R142, RZ, RZ, R48 ;  /* 0x000000ffff8e7224 */ /* 0x000fc400078e0030 */
[----:B------:R-:W-:-:S09]  /*7e70*/  IMAD.MOV.U32 R140, RZ, RZ, R49 ;  /* 0x000000ffff8c7224 */ /* 0x000fd200078e0031 */
[----:B------:R-:W-:Y:S06]  /*7e80*/  HMMA.16816.F32 R48, R8, R24, R16 ;  /* 0x000000180830723c */ /* 0x000fec0000001810 */
[----:B------:R-:W-:Y:S01]  /*7e90*/  HMMA.16816.F32 R16, R12, R22, RZ ;  /* 0x000000160c10723c */ /* 0x000fe200000018ff */
[----:B------:R-:W2:Y:S01]  /*7ea0*/  LDSM.16.MT88.4 R20, [R193+0x1e000] ;  /* 0x01e00000c114783b */ /* 0x000ea20000004200 */
[----:B------:R-:W-:Y:S01]  /*7eb0*/  FADD.FTZ R243, R243, R4 ;  /* 0x00000004f3f37221 */ /* 0x000fe20000010000 */
[----:B------:R-:W-:Y:S01]  /*7ec0*/  IMAD.MOV.U32 R75, RZ, RZ, R45 ;  /* 0x000000ffff4b7224 */ /* 0x000fe200078e002d */
[----:B------:R-:W-:Y:S01]  /*7ed0*/  LOP3.LUT R4, R0, R47, RZ, 0xc0, !PT ;  /* 0x0000002f00047212 */ /* 0x000fe200078ec0ff */
[----:B------:R-:W-:-:S15]  /*7ee0*/  IMAD.MOV.U32 R146, RZ, RZ, R44 ;  /* 0x000000ffff927224 */ /* 0x000fde00078e002c */
[----:B------:R-:W-:-:S04]  /*7ef0*/  NOP ;  /* 0x0000000000007918 */ /* 0x000fc80000000000 */
[----:B------:R-:W-:Y:S06]  /*7f00*/  HMMA.16816.F32 R44, R8, R26, R16 ;  /* 0x0000001a082c723c */ /* 0x000fec0000001810 */
[C---:B--2---:R-:W-:Y:S06]  /*7f10*/  HMMA.16816.F32 R24, R12.reuse, R20, RZ ;  /* 0x000000140c18723c */ /* 0x044fec00000018ff */
[----:B------:R-:W-:Y:S01]  /*7f20*/  HMMA.16816.F32 R20, R12, R22, RZ ;  /* 0x000000160c14723c */ /* 0x000fe200000018ff */
[----:B------:R-:W2:Y:S01]  /*7f30*/  LDSM.16.MT88.4 R12, [R193+0x1e800] ;  /* 0x01e80000c10c783b */ /* 0x000ea20000004200 */
[--C-:B------:R-:W-:Y:S01]  /*7f40*/  HSET2.LE.AND R0, R28, R7.reuse, PT ;  /* 0x000000071c007233 */ /* 0x100fe20003803000 */
[----:B------:R-:W-:Y:S01]  /*7f50*/  FADD.FTZ R242, R242, R5 ;  /* 0x00000005f2f27221 */ /* 0x000fe20000010000 */
[----:B------:R-:W-:Y:S01]  /*7f60*/  HSET2.LE.AND R2, R33, R7, PT ;  /* 0x0000000721027233 */ /* 0x000fe20003803000 */
[----:B------:R-:W-:-:S02]  /*7f70*/  @!P6 HADD2 R129, -R189.H0_H0, -RZ.H0_H0 ;  /* 0xa00000ffbd81e230 */ /* 0x000fc40000000900 */
[----:B------:R-:W-:Y:S02]  /*7f80*/  LOP3.LUT R5, R0, R56, RZ, 0xc0, !PT ;  /* 0x0000003800057212 */ /* 0x000fe400078ec0ff */
[----:B------:R-:W-:-:S09]  /*7f90*/  HSET2.LE.AND R0, R36, R7, PT ;  /* 0x0000000724007233 */ /* 0x000fd20003803000 */
[C---:B--2---:R-:W-:Y:S06]  /*7fa0*/  HMMA.16816.F32 R24, R8.reuse, R12, R24 ;  /* 0x0000000c0818723c */ /* 0x044fec0000001818 */
[----:B------:R-:W-:Y:S01]  /*7fb0*/  HMMA.16816.F32 R20, R8, R14, R20 ;  /* 0x0000000e0814723c */ /* 0x000fe20000001814 */
[----:B------:R-:W2:Y:S01]  /*7fc0*/  LDSM.16.MT88.4 R8, [R191+0x19000] ;  /* 0x01900000bf08783b */ /* 0x000ea20000004200 */
[--C-:B------:R-:W-:Y:S02]  /*7fd0*/  HSET2.LE.AND R16, R6, R7.reuse, PT ;  /* 0x0000000706107233 */ /* 0x100fe40003803000 */
[--C-:B------:R-:W-:Y:S01]  /*7fe0*/  HSET2.LE.AND R18, R34, R7.reuse, PT ;  /* 0x0000000722127233 */ /* 0x100fe20003803000 */
[----:B------:R-:W-:Y:S01]  /*7ff0*/  IMAD.MOV.U32 R97, RZ, RZ, R128 ;  /* 0x000000ffff617224 */ /* 0x000fe200078e0080 */
[--C-:B------:R-:W-:Y:S01]  /*8000*/  HSET2.LE.AND R19, R32, R7.reuse, PT ;  /* 0x0000000720137233 */ /* 0x100fe20003803000 */
[----:B------:R-:W3:Y:S01]  /*8010*/  LDSM.16.MT88.4 R12, [R192+0x19000] ;  /* 0x01900000c00c783b */ /* 0x000ee20000004200 */
[----:B------:R-:W-:-:S02]  /*8020*/  HSET2.LE.AND R17, R31, R7, PT ;  /* 0x000000071f117233 */ /* 0x000fc40003803000 */
[----:B------:R-:W-:Y:S02]  /*8030*/  LOP3.LUT R6, R0, R55, RZ, 0xc0, !PT ;  /* 0x0000003700067212 */ /* 0x000fe400078ec0ff */
[----:B------:R-:W-:Y:S02]  /*8040*/  LOP3.LUT R7, R2, R54, RZ, 0xc0, !PT ;  /* 0x0000003602077212 */ /* 0x000fe400078ec0ff */
[----:B------:R-:W-:Y:S02]  /*8050*/  @!P6 PRMT R189, R129, 0x5410, RZ ;  /* 0x0000541081bde816 */ /* 0x000fe400000000ff */
[----:B------:R-:W-:Y:S02]  /*8060*/  PRMT R29, R133, 0x5410, R35 ;  /* 0x00005410851d7816 */ /* 0x000fe40000000023 */
        /* <DEDUP_REMOVED lines=8> */
[C---:B--2---:R-:W-:Y:S06]  /*80f0*/  HMMA.16816.F32 R164, R4.reuse, R8, R164 ;  /* 0x0000000804a4723c */ /* 0x044fec00000018a4 */
[----:B------:R-:W-:Y:S01]  /*8100*/  HMMA.16816.F32 R16, R4, R10, R148 ;  /* 0x0000000a0410723c */ /* 0x000fe20000001894 */
[----:B------:R-:W2:Y:S01]  /*8110*/  LDSM.16.MT88.4 R8, [R194+0x19000] ;  /* 0x01900000c208783b */ /* 0x000ea20000004200 */
[----:B------:R-:W-:-:S02]  /*8120*/  IMAD.MOV.U32 R38, RZ, RZ, R196 ;  /* 0x000000ffff267224 */ /* 0x000fc400078e00c4 */
[----:B------:R-:W-:Y:S02]  /*8130*/  IMAD.MOV.U32 R28, RZ, RZ, R146 ;  /* 0x000000ffff1c7224 */ /* 0x000fe400078e0092 */
[----:B------:R-:W-:Y:S02]  /*8140*/  @!P1 HADD2 R143, -R35.H0_H0, -RZ.H0_H0 ;  /* 0xa00000ff238f9230 */ /* 0x000fe40000000900 */
[----:B------:R-:W-:Y:S02]  /*8150*/  IMAD.MOV.U32 R29, RZ, RZ, R97 ;  /* 0x000000ffff1d7224 */ /* 0x000fe400078e0061 */
[----:B------:R-:W-:Y:S01]  /*8160*/  IMAD.MOV.U32 R31, RZ, RZ, R95 ;  /* 0x000000ffff1f7224 */ /* 0x000fe200078e005f */
[----:B---3--:R-:W-:Y:S01]  /*8170*/  HMMA.16816.F32 R156, R4, R12, R156 ;  /* 0x0000000c049c723c */ /* 0x008fe2000000189c */
[----:B------:R-:W-:Y:S02]  /*8180*/  IMAD.MOV.U32 R30, RZ, RZ, R98 ;  /* 0x000000ffff1e7224 */ /* 0x000fe400078e0062 */
[----:B------:R-:W-:-:S02]  /*8190*/  @!P2 HADD2 R144, -R133.H0_H0, -RZ.H0_H0 ;  /* 0xa00000ff8590a230 */ /* 0x000fc40000000900 */
[----:B------:R-:W-:Y:S01]  /*81a0*/  IMAD.MOV.U32 R148, RZ, RZ, R75 ;  /* 0x000000ffff947224 */ /* 0x000fe200078e004b */
[----:B------:R1:W5:Y:S01]  /*81b0*/  LDL.LU R196, [R1+0xd4] ;  /* 0x0000d40001c47983 */ /* 0x0003620000300800 */
[----:B------:R-:W-:Y:S02]  /*81c0*/  IMAD.MOV.U32 R149, RZ, RZ, R145 ;  /* 0x000000ffff957224 */ /* 0x000fe400078e0091 */
[----:B------:R-:W-:Y:S02]  /*81d0*/  IMAD.MOV.U32 R150, RZ, RZ, R37 ;  /* 0x000000ffff967224 */ /* 0x000fe400078e0025 */
[----:B------:R-:W-:Y:S01]  /*81e0*/  IMAD.MOV.U32 R151, RZ, RZ, R38 ;  /* 0x000000ffff977224 */ /* 0x000fe200078e0026 */
[----:B------:R-:W-:Y:S01]  /*81f0*/  HMMA.16816.F32 R28, R4, R14, R28 ;  /* 0x0000000e041c723c */ /* 0x000fe2000000181c */
[----:B------:R-:W-:Y:S01]  /*8200*/  IMAD.MOV.U32 R55, RZ, RZ, R93 ;  /* 0x000000ffff377224 */ /* 0x000fe200078e005d */
[----:B------:R-:W3:Y:S01]  /*8210*/  LDSM.16.MT88.4 R12, [R193+0x19000] ;  /* 0x01900000c10c783b */ /* 0x000ee20000004200 */
[----:B------:R-:W-:-:S03]  /*8220*/  IMAD.MOV.U32 R93, RZ, RZ, R39 ;  /* 0x000000ffff5d7224 */ /* 0x000fc600078e0027 */
[C---:B--2---:R-:W-:Y:S06]  /*8230*/  HMMA.16816.F32 R148, R4.reuse, R8, R148 ;  /* 0x000000080494723c */ /* 0x044fec0000001894 */
[----:B------:R-:W-:Y:S01]  /*8240*/  HMMA.16816.F32 R36, R4, R10, R112 ;  /* 0x0000000a0424723c */ /* 0x000fe20000001870 */
[----:B------:R-:W2:Y:S01]  /*8250*/  LDSM.16.MT88.4 R8, [R191+0x1b000] ;  /* 0x01b00000bf08783b */ /* 0x000ea20000004200 */
[----:B------:R-:W-:Y:S01]  /*8260*/  @!P1 PRMT R35, R143, 0x5410, RZ ;  /* 0x000054108f239816 */ /* 0x000fe200000000ff */
[----:B------:R-:W-:Y:S02]  /*8270*/  IMAD.MOV.U32 R53, RZ, RZ, R142 ;  /* 0x000000ffff357224 */ /* 0x000fe400078e008e */
[----:B------:R-:W-:-:S02]  /*8280*/  IMAD.MOV.U32 R142, RZ, RZ, R195 ;  /* 0x000000ffff8e7224 */ /* 0x000fc400078e00c3 */
[----:B------:R-:W-:Y:S02]  /*8290*/  IMAD.MOV.U32 R143, RZ, RZ, R190 ;  /* 0x000000ffff8f7224 */ /* 0x000fe400078e00be */
[----:B------:R-:W-:Y:S02]  /*82a0*/  IMAD.MOV.U32 R95, RZ, RZ, R109 ;  /* 0x000000ffff5f7224 */ /* 0x000fe400078e006d */
[----:B------:R-:W-:Y:S01]  /*82b0*/  IMAD.MOV.U32 R98, RZ, RZ, R72 ;  /* 0x000000ffff627224 */ /* 0x000fe200078e0048 */
[----:B------:R-:W-:Y:S01]  /*82c0*/  @!P2 PRMT R133, R144, 0x5410, RZ ;  /* 0x000054109085a816 */ /* 0x000fe200000000ff */
[----:B------:R-:W-:Y:S01]  /*82d0*/  IMAD.MOV.U32 R145, RZ, RZ, R107 ;  /* 0x000000ffff917224 */ /* 0x000fe200078e006b */
[----:B---3--:R-:W-:Y:S01]  /*82e0*/  HMMA.16816.F32 R140, R4, R12, R140 ;  /* 0x0000000c048c723c */ /* 0x008fe2000000188c */
[----:B------:R-:W-:Y:S01]  /*82f0*/  IMAD.MOV.U32 R112, RZ, RZ, R106 ;  /* 0x000000ffff707224 */ /* 0x000fe200078e006a */
[----:B------:R1:W5:Y:S01]  /*8300*/  LDL.LU R195, [R1+0xd0] ;  /* 0x0000d00001c37983 */ /* 0x0003620000300800 */
[----:B------:R-:W-:-:S02]  /*8310*/  IMAD.MOV.U32 R113, RZ, RZ, R103 ;  /* 0x000000ffff717224 */ /* 0x000fc400078e0067 */
[----:B------:R-:W-:Y:S01]  /*8320*/  IMAD.MOV.U32 R114, RZ, RZ, R62 ;  /* 0x000000ffff727224 */ /* 0x000fe200078e003e */
[C---:B------:R-:W-:Y:S01]  /*8330*/  HMMA.16816.F32 R40, R4.reuse, R14, R40 ;  /* 0x0000000e0428723c */ /* 0x040fe20000001828 */
[----:B------:R-:W-:Y:S01]  /*8340*/  IMAD.MOV.U32 R107, RZ, RZ, R63 ;  /* 0x000000ffff6b7224 */ /* 0x000fe200078e003f */
[----:B------:R-:W3:Y:S01]  /*8350*/  LDSM.16.MT88.4 R12, [R192+0x1b000] ;  /* 0x01b00000c00c783b */ /* 0x000ee20000004200 */
[----:B------:R-:W-:Y:S02]  /*8360*/  IMAD.MOV.U32 R106, RZ, RZ, R60 ;  /* 0x000000ffff6a7224 */ /* 0x000fe400078e003c */
[----:B------:R-:W-:Y:S01]  /*8370*/  IMAD.MOV.U32 R103, RZ, RZ, R61 ;  /* 0x000000ffff677224 */ /* 0x000fe200078e003d */
[----:B------:R1:W5:Y:S01]  /*8380*/  LDL.LU R190, [R1+0xcc] ;  /* 0x0000cc0001be7983 */ /* 0x0003620000300800 */
[C---:B--2---:R-:W-:Y:S06]  /*8390*/  HMMA.16816.F32 R52, R4.reuse, R8, R52 ;  /* 0x000000080434723c */ /* 0x044fec0000001834 */
[----:B------:R-:W-:Y:S01]  /*83a0*/  HMMA.16816.F32 R60, R4, R10, R88 ;  /* 0x0000000a043c723c */ /* 0x000fe20000001858 */
[----:B------:R-:W2:Y:S01]  /*83b0*/  LDSM.16.MT88.4 R8, [R194+0x1b000] ;  /* 0x01b00000c208783b */ /* 0x000ea20000004200 */
[----:B------:R-:W-:-:S02]  /*83c0*/  IMAD.MOV.U32 R115, RZ, RZ, R108 ;  /* 0x000000ffff737224 */ /* 0x000fc400078e006c */
[----:B------:R-:W-:Y:S02]  /*83d0*/  IMAD.MOV.U32 R108, RZ, RZ, R73 ;  /* 0x000000ffff6c7224 */ /* 0x000fe400078e0049 */
[----:B------:R-:W-:Y:S01]  /*83e0*/  IMAD.MOV.U32 R109, RZ, RZ, R74 ;  /* 0x000000ffff6d7224 */ /* 0x000fe200078e004a */
        /* <DEDUP_REMOVED lines=8> */
[----:B------:R-:W3:Y:S06]  /*8470*/  LDSM.16.MT88.4 R12, [R192+0x1d000] ;  /* 0x01d00000c00c783b */ /* 0x000eec0000004200 */
[----:B------:R-:W-:Y:S01]  /*8480*/  IMAD.MOV.U32 R248, RZ, RZ, R96 ;  /* 0x000000fffff87224 */ /* 0x000fe200078e0060 */
[----:B--2---:R-:W-:Y:S07]  /*8490*/  HMMA.16816.F32 R92, R4, R8, R244 ;  /* 0x00000008045c723c */ /* 0x004fee00000018f4 */
[----:B------:R-:W-:-:S02]  /*84a0*/  IMAD.MOV.U32 R244, RZ, RZ, R98 ;  /* 0x000000fffff47224 */ /* 0x000fc400078e0062 */
[----:B------:R-:W-:Y:S02]  /*84b0*/  IMAD.MOV.U32 R247, RZ, RZ, R99 ;  /* 0x000000fffff77224 */ /* 0x000fe400078e0063 */
[----:B------:R-:W-:Y:S01]  /*84c0*/  HMMA.16816.F32 R96, R4, R10, R220 ;  /* 0x0000000a0460723c */ /* 0x000fe200000018dc */
[----:B------:R-:W2:Y:S01]  /*84d0*/  LDSM.16.MT88.4 R8, [R194+0x1d000] ;  /* 0x01d00000c208783b */ /* 0x000ea20000004200 */
[----:B------:R-:W-:Y:S02]  /*84e0*/  IMAD.MOV.U32 R0, RZ, RZ, R107 ;  /* 0x000000ffff007224 */ /* 0x000fe400078e006b */
[----:B------:R-:W-:Y:S02]  /*84f0*/  IMAD.MOV.U32 R251, RZ, RZ, R106 ;  /* 0x000000fffffb7224 */ /* 0x000fe400078e006a */
[----:B------:R-:W-:Y:S02]  /*8500*/  IMAD.MOV.U32 R33, RZ, RZ, R105 ;  /* 0x000000ffff217224 */ /* 0x000fe400078e0069 */
[----:B------:R-:W-:-:S02]  /*8510*/  IMAD.MOV.U32 R246, RZ, RZ, R104 ;  /* 0x000000fffff67224 */ /* 0x000fc400078e0068 */
[----:B------:R-:W-:Y:S01]  /*8520*/  IMAD.MOV.U32 R245, RZ, RZ, R103 ;  /* 0x000000fffff57224 */ /* 0x000fe200078e0067 */
[C---:B---3--:R-:W-:Y:S01]  /*8530*/  HMMA.16816.F32 R104, R4.reuse, R14, R184 ;  /* 0x0000000e0468723c */ /* 0x048fe200000018b8 */
[----:B------:R-:W-:Y:S02]  /*8540*/  IMAD.MOV.U32 R250, RZ, RZ, R102 ;  /* 0x000000fffffa7224 */ /* 0x000fe400078e0066 */
[----:B------:R-:W-:Y:S02]  /*8550*/  IMAD.MOV.U32 R249, RZ, RZ, R101 ;  /* 0x000000fffff97224 */ /* 0x000fe400078e0065 */
[----:B------:R-:W-:Y:S02]  /*8560*/  IMAD.MOV.U32 R223, RZ, RZ, R100 ;  /* 0x000000ffffdf7224 */ /* 0x000fe400078e0064 */
[----:B------:R-:W-:Y:S01]  /*8570*/  IMAD.MOV.U32 R56, RZ, RZ, R145 ;  /* 0x000000ffff387224 */ /* 0x000fe200078e0091 */
[----:B------:R-:W-:Y:S01]  /*8580*/  HMMA.16816.F32 R100, R4, R12, R224 ;  /* 0x0000000c0464723c */ /* 0x000fe200000018e0 */
[----:B------:R-:W-:Y:S01]  /*8590*/  IMAD.MOV.U32 R2, RZ, RZ, R112 ;  /* 0x000000ffff027224 */ /* 0x000fe200078e0070 */
[----:B------:R-:W3:Y:S01]  /*85a0*/  LDSM.16.MT88.4 R12, [R193+0x1d000] ;  /* 0x01d00000c10c783b */ /* 0x000ee20000004200 */
[----:B------:R-:W-:-:S02]  /*85b0*/  IMAD.MOV.U32 R145, RZ, RZ, R113 ;  /* 0x000000ffff917224 */ /* 0x000fc400078e0071 */
[----:B------:R-:W-:Y:S02]  /*85c0*/  IMAD.MOV.U32 R146, RZ, RZ, R114 ;  /* 0x000000ffff927224 */ /* 0x000fe400078e0072 */
[----:B------:R-:W-:Y:S02]  /*85d0*/  IMAD.MOV.U32 R144, RZ, RZ, R115 ;  /* 0x000000ffff907224 */ /* 0x000fe400078e0073 */
[----:B------:R-:W-:Y:S02]  /*85e0*/  IMAD.MOV.U32 R34, RZ, RZ, R111 ;  /* 0x000000ffff227224 */ /* 0x000fe400078e006f */
[----:B------:R-:W-:Y:S02]  /*85f0*/  IMAD.MOV.U32 R32, RZ, RZ, R110 ;  /* 0x000000ffff207224 */ /* 0x000fe400078e006e */
[----:B------:R-:W-:Y:S02]  /*8600*/  IMAD.MOV.U32 R186, RZ, RZ, R109 ;  /* 0x000000ffffba7224 */ /* 0x000fe400078e006d */
[----:B------:R-:W-:-:S02]  /*8610*/  IMAD.MOV.U32 R187, RZ, RZ, R108 ;  /* 0x000000ffffbb7224 */ /* 0x000fc400078e006c */
[C---:B--2---:R-:W-:Y:S01]  /*8620*/  HMMA.16816.F32 R108, R4.reuse, R8, R160 ;  /* 0x00000008046c723c */ /* 0x044fe200000018a0 */
[----:B------:R-:W-:Y:S05]  /*8630*/  LDSM.16.MT88.4 R160, [R191+0x19800] ;  /* 0x01980000bfa0783b */ /* 0x000fea0000004200 */
[C---:B------:R-:W-:Y:S01]  /*8640*/  HMMA.16816.F32 R112, R4.reuse, R10, R152 ;  /* 0x0000000a0470723c */ /* 0x040fe20000001898 */
[----:B------:R-:W2:Y:S05]  /*8650*/  LDSM.16.MT88.4 R8, [R191+0x1f000] ;  /* 0x01f00000bf08783b */ /* 0x000eaa0000004200 */
[C---:B---3--:R-:W-:Y:S06]  /*8660*/  HMMA.16816.F32 R116, R4.reuse, R12, R116 ;  /* 0x0000000c0474723c */ /* 0x048fec0000001874 */
[C---:B------:R-:W-:Y:S01]  /*8670*/  HMMA.16816.F32 R120, R4.reuse, R14, R120 ;  /* 0x0000000e0478723c */ /* 0x040fe20000001878 */
[----:B------:R-:W3:Y:S05]  /*8680*/  LDSM.16.MT88.4 R12, [R192+0x1f000] ;  /* 0x01f00000c00c783b */ /* 0x000eea0000004200 */
[C---:B--2---:R-:W-:Y:S06]  /*8690*/  HMMA.16816.F32 R124, R4.reuse, R8, R124 ;  /* 0x00000008047c723c */ /* 0x044fec000000187c */
[----:B------:R-:W-:Y:S01]  /*86a0*/  HMMA.16816.F32 R180, R4, R10, R180 ;  /* 0x0000000a04b4723c */ /* 0x000fe200000018b4 */
[----:B------:R-:W2:Y:S01]  /*86b0*/  LDSM.16.MT88.4 R8, [R194+0x1f000] ;  /* 0x01f00000c208783b */ /* 0x000ea20000004200 */
[----:B------:R-:W-:-:S04]  /*86c0*/  IMAD.MOV.U32 R155, RZ, RZ, R223 ;  /* 0x000000ffff9b7224 */ /* 0x000fc800078e00df */
[C---:B---3--:R-:W-:Y:S06]  /*86d0*/  HMMA.16816.F32 R220, R4.reuse, R14, R80 ;  /* 0x0000000e04dc723c */ /* 0x048fec0000001850 */
[----:B------:R-:W-:Y:S01]  /*86e0*/  HMMA.16816.F32 R224, R4, R12, R136 ;  /* 0x0000000c04e0723c */ /* 0x000fe20000001888 */
[----:B------:R-:W-:Y:S01]  /*86f0*/  IMAD.MOV.U32 R82, RZ, RZ, R186 ;  /* 0x000000ffff527224 */ /* 0x000fe200078e00ba */
[----:B------:R-:W-:Y:S01]  /*8700*/  LDSM.16.MT88.4 R136, [R193+0x19800] ;  /* 0x01980000c188783b */ /* 0x000fe20000004200 */
[----:B------:R-:W-:-:S03]  /*8710*/  IMAD.MOV.U32 R83, RZ, RZ, R187 ;  /* 0x000000ffff537224 */ /* 0x000fc600078e00bb */
[C---:B--2---:R-:W-:Y:S01]  /*8720*/  HMMA.16816.F32 R184, R4.reuse, R8, R48 ;  /* 0x0000000804b8723c */ /* 0x044fe20000001830 */
[----:B------:R-:W-:Y:S05]  /*8730*/  LDSM.16.MT88.4 R48, [R192+0x1b800] ;  /* 0x01b80000c030783b */ /* 0x000fea0000004200 */
[C---:B------:R-:W-:Y:S01]  /*8740*/  HMMA.16816.F32 R12, R4.reuse, R10, R44 ;  /* 0x0000000a040c723c */ /* 0x040fe2000000182c */
[----:B------:R-:W2:Y:S05]  /*8750*/  LDSM.16.MT88.4 R8, [R193+0x1f000] ;  /* 0x01f00000c108783b */ /* 0x000eaa0000004200 */
[C---:B--2---:R-:W-:Y:S06]  /*8760*/  HMMA.16816.F32 R24, R4.reuse, R8, R24 ;  /* 0x000000080418723c */ /* 0x044fec0000001818 */
[----:B------:R-:W-:Y:S07]  /*8770*/  HMMA.16816.F32 R20, R4, R10, R20 ;  /* 0x0000000a0414723c */ /* 0x000fee0000001814 */
[----:B------:R-:W-:-:S02]  /*8780*/  IMAD.MOV.U32 R7, RZ, RZ, R155 ;  /* 0x000000ffff077224 */ /* 0x000fc400078e009b */
[----:B------:R-:W2:Y:S01]  /*8790*/  LDSM.16.MT88.4 R152, [R192+0x19800] ;  /* 0x01980000c098783b */ /* 0x000ea20000004200 */
[----:B------:R-:W-:Y:S01]  /*87a0*/  HMMA.16816.F32 R164, R128, R160, R164 ;  /* 0x000000a080a4723c */ /* 0x000fe200000018a4 */
[----:B------:R-:W-:Y:S02]  /*87b0*/  IMAD.MOV.U32 R6, RZ, RZ, R245 ;  /* 0x000000ffff067224 */ /* 0x000fe400078e00f5 */
[----:B------:R-:W-:-:S03]  /*87c0*/  IMAD.MOV.U32 R245, RZ, RZ, R246 ;  /* 0x000000fffff57224 */ /* 0x000fc600078e00f6 */
[----:B------:R-:W-:Y:S01]  /*87d0*/  HMMA.16816.F32 R160, R128, R162, R16 ;  /* 0x000000a280a0723c */ /* 0x000fe20000001810 */
[----:B------:R-:W-:Y:S02]  /*87e0*/  IMAD.MOV.U32 R246, RZ, RZ, R0 ;  /* 0x000000fffff67224 */ /* 0x000fe400078e0000 */
[----:B------:R-:W-:-:S04]  /*87f0*/  IMAD.MOV.U32 R0, RZ, RZ, R145 ;  /* 0x000000ffff007224 */ /* 0x000fc800078e0091 */
[----:B------:R-:W-:Y:S02]  /*8800*/  IMAD.MOV.U32 R19, RZ, RZ, R251 ;  /* 0x000000ffff137224 */ /* 0x000fe400078e00fb */
[----:B------:R-:W-:Y:S02]  /*8810*/  IMAD.MOV.U32 R251, RZ, RZ, R32 ;  /* 0x000000fffffb7224 */ /* 0x000fe400078e0020 */
[----:B------:R-:W-:Y:S01]  /*8820*/  IMAD.MOV.U32 R32, RZ, RZ, R34 ;  /* 0x000000ffff207224 */ /* 0x000fe200078e0022 */
[C---:B------:R-:W-:Y:S01]  /*8830*/  HMMA.16816.F32 R140, R128.reuse, R136, R140 ;  /* 0x00000088808c723c */ /* 0x040fe2000000188c */
[----:B------:R-:W-:Y:S02]  /*8840*/  IMAD.MOV.U32 R18, RZ, RZ, R144 ;  /* 0x000000ffff127224 */ /* 0x000fe400078e0090 */
[----:B------:R-:W-:Y:S02]  /*8850*/  IMAD.MOV.U32 R17, RZ, RZ, R146 ;  /* 0x000000ffff117224 */ /* 0x000fe400078e0092 */
[----:B------:R-:W-:Y:S01]  /*8860*/  IMAD.MOV.U32 R34, RZ, RZ, R147 ;  /* 0x000000ffff227224 */ /* 0x000fe200078e0093 */
[----:B------:R-:W-:Y:S01]  /*8870*/  HMMA.16816.F32 R136, R128, R138, R40 ;  /* 0x0000008a8088723c */ /* 0x000fe20000001828 */
[----:B------:R-:W3:Y:S01]  /*8880*/  LDSM.16.MT88.4 R144, [R194+0x19800] ;  /* 0x01980000c290783b */ /* 0x000ee20000004200 */
[----:B------:R-:W-:-:S02]  /*8890*/  IMAD.MOV.U32 R5, RZ, RZ, R56 ;  /* 0x000000ffff057224 */ /* 0x000fc400078e0038 */
[----:B------:R-:W-:Y:S01]  /*88a0*/  IMAD.MOV.U32 R4, RZ, RZ, R58 ;  /* 0x000000ffff047224 */ /* 0x000fe200078e003a */
[----:B------:R-:W4:Y:S01]  /*88b0*/  LDSM.16.MT88.4 R40, [R191+0x1b800] ;  /* 0x01b80000bf28783b */ /* 0x000f220000004200 */
[----:B------:R-:W-:Y:S01]  /*88c0*/  IMAD.MOV.U32 R9, RZ, RZ, R57 ;  /* 0x000000ffff097224 */ /* 0x000fe200078e0039 */
[C---:B--2---:R-:W-:Y:S06]  /*88d0*/  HMMA.16816.F32 R156, R128.reuse, R152, R156 ;  /* 0x00000098809c723c */ /* 0x044fec000000189c */
[----:B------:R-:W-:Y:S07]  /*88e0*/  HMMA.16816.F32 R152, R128, R154, R28 ;  /* 0x0000009a8098723c */ /* 0x000fee000000181c */
[----:B------:R-:W-:-:S02]  /*88f0*/  IMAD.MOV.U32 R28, RZ, RZ, R2 ;  /* 0x000000ffff1c7224 */ /* 0x000fc400078e0002 */
[----:B------:R-:W-:Y:S02]  /*8900*/  IMAD.MOV.U32 R2, RZ, RZ, R59 ;  /* 0x000000ffff027224 */ /* 0x000fe400078e003b */
[----:B------:R-:W2:Y:S01]  /*8910*/  LDSM.16.MT88.4 R56, [R194+0x1b800] ;  /* 0x01b80000c238783b */ /* 0x000ea20000004200 */
[----:B------:R-:W-:Y:S02]  /*8920*/  IMAD.MOV.U32 R31, RZ, RZ, R82 ;  /* 0x000000ffff1f7224 */ /* 0x000fe400078e0052 */
[----:B------:R-:W-:Y:S02]  /*8930*/  IMAD.MOV.U32 R16, RZ, RZ, R83 ;  /* 0x000000ffff107224 */ /* 0x000fe400078e0053 */
[----:B------:R-:W1:Y:S01]  /*8940*/  LDSM.16.MT88.4 R80, [R192+0x1d800] ;  /* 0x01d80000c050783b */ /* 0x000e620000004200 */
[C---:B------:R-:W-:Y:S03]  /*8950*/  HMMA.16816.F32 R44, R128.reuse, R48, R64 ;  /* 0x00000030802c723c */ /* 0x040fe60000001840 */
[----:B------:R-:W1:Y:S03]  /*8960*/  LDSM.16.MT88.4 R64, [R193+0x1b800] ;  /* 0x01b80000c140783b */ /* 0x000e660000004200 */
[C---:B---3--:R-:W-:Y:S06]  /*8970*/  HMMA.16816.F32 R148, R128.reuse, R144, R148 ;  /* 0x000000908094723c */ /* 0x048fec0000001894 */
[C---:B------:R-:W-:Y:S06]  /*8980*/  HMMA.16816.F32 R144, R128.reuse, R146, R36 ;  /* 0x000000928090723c */ /* 0x040fec0000001824 */
[C---:B----4-:R-:W-:Y:S06]  /*8990*/  HMMA.16816.F32 R36, R128.reuse, R40, R52 ;  /* 0x000000288024723c */ /* 0x050fec0000001834 */
[C---:B--2---:R-:W-:Y:S01]  /*89a0*/  HMMA.16816.F32 R52, R128.reuse, R56, R72 ;  /* 0x000000388034723c */ /* 0x044fe20000001848 */
[----:B------:R-:W2:Y:S05]  /*89b0*/  LDSM.16.MT88.4 R72, [R191+0x1d800] ;  /* 0x01d80000bf48783b */ /* 0x000eaa0000004200 */
[C---:B------:R-:W-:Y:S06]  /*89c0*/  HMMA.16816.F32 R56, R128.reuse, R58, R76 ;  /* 0x0000003a8038723c */ /* 0x040fec000000184c */
[C---:B-1----:R-:W-:Y:S06]  /*89d0*/  HMMA.16816.F32 R76, R128.reuse, R80, R100 ;  /* 0x00000050804c723c */ /* 0x042fec0000001864 */
[C---:B------:R-:W-:Y:S01]  /*89e0*/  HMMA.16816.F32 R80, R128.reuse, R82, R104 ;  /* 0x000000528050723c */ /* 0x040fe20000001868 */
[----:B------:R-:W1:Y:S05]  /*89f0*/  LDSM.16.MT88.4 R104, [R191+0x1f800] ;  /* 0x01f80000bf68783b */ /* 0x000e6a0000004200 */
[C---:B------:R-:W-:Y:S06]  /*8a00*/  HMMA.16816.F32 R40, R128.reuse, R42, R60 ;  /* 0x0000002a8028723c */ /* 0x040fec000000183c */
[C---:B------:R-:W-:Y:S06]  /*8a10*/  HMMA.16816.F32 R48, R128.reuse, R50, R68 ;  /* 0x000000328030723c */ /* 0x040fec0000001844 */
[C---:B------:R-:W-:Y:S06]  /*8a20*/  HMMA.16816.F32 R60, R128.reuse, R64, R84 ;  /* 0x00000040803c723c */ /* 0x040fec0000001854 */
[C---:B--2---:R-:W-:Y:S06]  /*8a30*/  HMMA.16816.F32 R68, R128.reuse, R72, R92 ;  /* 0x000000488044723c */ /* 0x044fec000000185c */
[C---:B------:R-:W-:Y:S01]  /*8a40*/  HMMA.16816.F32 R64, R128.reuse, R66, R88 ;  /* 0x000000428040723c */ /* 0x040fe20000001858 */
[----:B------:R-:W2:Y:S05]  /*8a50*/  LDSM.16.MT88.4 R88, [R194+0x1d800] ;  /* 0x01d80000c258783b */ /* 0x000eaa0000004200 */
[----:B------:R-:W-:Y:S01]  /*8a60*/  HMMA.16816.F32 R72, R128, R74, R96 ;  /* 0x0000004a8048723c */ /* 0x000fe20000001860 */
[----:B------:R-:W3:Y:S01]  /*8a70*/  LDSM.16.MT88.4 R96, [R193+0x1d800] ;  /* 0x01d80000c160783b */ /* 0x000ee20000004200 */
[----:B------:R-:W-:Y:S01]  /*8a80*/  IMAD.MOV.U32 R30, RZ, RZ, R4 ;  /* 0x000000ffff1e7224 */ /* 0x000fe200078e0004 */
[----:B------:R-:W-:-:S03]  /*8a90*/  UIMAD.WIDE UR10, UR10, 0x2, URZ ;  /* 0x000000020a0a78a5 */ /* 0x000fc6000f8e023f */
[----:B-1----:R-:W-:Y:S01]  /*8aa0*/  HMMA.16816.F32 R100, R128, R104, R124 ;  /* 0x000000688064723c */ /* 0x002fe2000000187c */
[----:B------:R-:W-:Y:S01]  /*8ab0*/  FADD.FTZ R2, R2, R242 ;  /* 0x000000f202027221 */ /* 0x000fe20000010000 */
[----:B------:R-:W-:-:S04]  /*8ac0*/  LEA R4, P1, R28, UR6, 0x1 ;  /* 0x000000061c047c11 */ /* 0x000fc8000f8208ff */
[----:B------:R-:W-:Y:S01]  /*8ad0*/  HMMA.16816.F32 R104, R128, R106, R180 ;  /* 0x0000006a8068723c */ /* 0x000fe200000018b4 */
[----:B------:R-:W-:Y:S02]  /*8ae0*/  IMAD.MOV.U32 R29, RZ, RZ, R5 ;  /* 0x000000ffff1d7224 */ /* 0x000fe400078e0005 */
[----:B------:R-:W-:-:S04]  /*8af0*/  FADD.FTZ R0, R0, R243 ;  /* 0x000000f300007221 */ /* 0x000fc80000010000 */
[----:B------:R-:W-:Y:S02]  /*8b00*/  IMAD.MOV.U32 R183, RZ, RZ, R9 ;  /* 0x000000ffffb77224 */ /* 0x000fe400078e0009 */
[----:B------:R-:W-:Y:S01]  /*8b10*/  FADD.FTZ R2, R6, R2 ;  /* 0x0000000206027221 */ /* 0x000fe20000010000 */
[----:B------:R-:W-:Y:S02]  /*8b20*/  LDSM.16.MT88.4 R8, [R193+0x1f800] ;  /* 0x01f80000c108783b */ /* 0x000fe40000004200 */
[----:B------:R-:W-:Y:S02]  /*8b30*/  LEA.HI.X R5, R28, UR7, R183, 0x1, P1 ;  /* 0x000000071c057c11 */ /* 0x000fe400088f0cb7 */
[----:B------:R-:W-:Y:S01]  /*8b40*/  IADD3 R6, P1, R4, UR10, RZ ;  /* 0x0000000a04067c10 */ /* 0x000fe2000ff3e0ff */
[----:B------:R-:W-:Y:S01]  /*8b50*/  FADD.FTZ R0, R7, R0 ;  /* 0x0000000007007221 */ /* 0x000fe20000010000 */
[C---:B--2---:R-:W-:Y:S06]  /*8b60*/  HMMA.16816.F32 R84, R128.reuse, R88, R108 ;  /* 0x000000588054723c */ /* 0x044fec000000186c */
[C---:B---3--:R-:W-:Y:S06]  /*8b70*/  HMMA.16816.F32 R92, R128.reuse, R96, R116 ;  /* 0x00000060805c723c */ /* 0x048fec0000001874 */
[C---:B------:R-:W-:Y:S01]  /*8b80*/  HMMA.16816.F32 R88, R128.reuse, R90, R112 ;  /* 0x0000005a8058723c */ /* 0x040fe20000001870 */
[----:B------:R-:W1:Y:S05]  /*8b90*/  LDSM.16.MT88.4 R112, [R192+0x1f800] ;  /* 0x01f80000c070783b */ /* 0x000e6a0000004200 */
[----:B------:R-:W-:Y:S01]  /*8ba0*/  HMMA.16816.F32 R96, R128, R98, R120 ;  /* 0x000000628060723c */ /* 0x000fe20000001878 */
[----:B------:R-:W2:Y:S01]  /*8bb0*/  LDSM.16.MT88.4 R120, [R194+0x1f800] ;  /* 0x01f80000c278783b */ /* 0x000ea20000004200 */
[----:B------:R-:W-:-:S03]  /*8bc0*/  IADD3.X R7, R5, UR11, RZ, P1, !PT ;  /* 0x0000000b05077c10 */ /* 0x000fc60008ffe4ff */
[----:B------:R-:W-:Y:S01]  /*8bd0*/  STG.E.U16 desc[UR30][R4.64], R237 ;  /* 0x000000ed04007986 */ /* 0x000fe2000c10151e */
[----:B------:R-:W-:-:S03]  /*8be0*/  FADD.FTZ R2, R29, R2 ;  /* 0x000000021d027221 */ /* 0x000fc60000010000 */
[----:B------:R-:W-:Y:S01]  /*8bf0*/  STG.E.U16 desc[UR30][R4.64+0x2], R236 ;  /* 0x000002ec04007986 */ /* 0x000fe2000c10151e */
[----:B------:R-:W-:-:S03]  /*8c00*/  FADD.FTZ R0, R30, R0 ;  /* 0x000000001e007221 */ /* 0x000fc60000010000 */
[----:B------:R-:W-:Y:S04]  /*8c10*/  STG.E.U16 desc[UR30][R6.64], R239 ;  /* 0x000000ef06007986 */ /* 0x000fe8000c10151e */
[----:B------:R-:W-:Y:S04]  /*8c20*/  STG.E.U16 desc[UR30][R6.64+0x2], R238 ;  /* 0x000002ee06007986 */ /* 0x000fe8000c10151e */
[----:B------:R-:W-:Y:S04]  /*8c30*/  STG.E.U16 desc[UR30][R4.64+0x10], R233 ;  /* 0x000010e904007986 */ /* 0x000fe8000c10151e */
[----:B------:R-:W-:Y:S04]  /*8c40*/  STG.E.U16 desc[UR30][R4.64+0x12], R232 ;  /* 0x000012e804007986 */ /* 0x000fe8000c10151e */
        /* <DEDUP_REMOVED lines=35> */
[----:B------:R-:W-:-:S03]  /*8e80*/  FADD.FTZ R0, R248, R0 ;  /* 0x00000000f8007221 */ /* 0x000fc60000010000 */
[----:B------:R-:W-:Y:S01]  /*8e90*/  FADD.FTZ R246, R249, R246 ;  /* 0x000000f6f9f67221 */ /* 0x000fe20000010000 */
[----:B------:R-:W-:Y:S01]  /*8ea0*/  FADD.FTZ R0, R250, R0 ;  /* 0x00000000fa007221 */ /* 0x000fe20000010000 */
[----:B-1----:R-:W-:Y:S02]  /*8eb0*/  HMMA.16816.F32 R108, R128, R112, R224 ;  /* 0x00000070806c723c */ /* 0x002fe400000018e0 */
[----:B------:R-:W-:Y:S01]  /*8ec0*/  FADD.FTZ R246, R251, R246 ;  /* 0x000000f6fbf67221 */ /* 0x000fe20000010000 */
[----:B------:R-:W-:-:S03]  /*8ed0*/  FADD.FTZ R0, R32, R0 ;  /* 0x0000000020007221 */ /* 0x000fc60000010000 */
[----:B--2---:R-:W-:Y:S01]  /*8ee0*/  HMMA.16816.F32 R116, R128, R120, R184 ;  /* 0x000000788074723c */ /* 0x004fe200000018b8 */
[----:B------:R-:W-:Y:S01]  /*8ef0*/  FADD.FTZ R246, R34, R246 ;  /* 0x000000f622f67221 */ /* 0x000fe20000010000 */
[----:B---3--:R-:W-:-:S04]  /*8f00*/  FADD.FTZ R235, R33, R0 ;  /* 0x0000000021eb7221 */ /* 0x008fc80000010000 */
[C---:B------:R-:W-:Y:S06]  /*8f10*/  HMMA.16816.F32 R112, R128.reuse, R114, R220 ;  /* 0x000000728070723c */ /* 0x040fec00000018dc */
[C---:B------:R-:W-:Y:S06]  /*8f20*/  HMMA.16816.F32 R120, R128.reuse, R122, R12 ;  /* 0x0000007a8078723c */ /* 0x040fec000000180c */
[C---:B------:R-:W-:Y:S06]  /*8f30*/  HMMA.16816.F32 R124, R128.reuse, R8, R24 ;  /* 0x00000008807c723c */ /* 0x040fec0000001818 */
[----:B------:R-:W-:Y:S01]  /*8f40*/  HMMA.16816.F32 R128, R128, R10, R20 ;  /* 0x0000000a8080723c */ /* 0x000fe20000001814 */
[----:B------:R-:W-:-:S08]  /*8f50*/  NOP ;  /* 0x0000000000007918 */ /* 0x000fd00000000000 */
[----:B----4-:R-:W-:-:S15]  /*8f60*/  @!P0 BRA `(.L_x_1904) ;  /* 0x0000005c00d48947 */ /* 0x010fde0003800000 */
[----:B------:R-:W2:Y:S01]  /*8f70*/  LDL.LU R33, [R1+0xc0] ;  /* 0x0000c00001217983 */ /* 0x000ea20000300800 */
[----:B------:R-:W1:Y:S01]  /*8f80*/  S2R R0, SR_TID.X ;  /* 0x0000000000007919 */ /* 0x000e620000002100 */
[----:B------:R-:W-:Y:S01]  /*8f90*/  IMAD.U32 R13, RZ, RZ, UR27 ;  /* 0x0000001bff0d7e24 */ /* 0x000fe2000f8e00ff */
[----:B------:R-:W-:Y:S01]  /*8fa0*/  ULDC UR4, c[0x0][0x2d0] ;  /* 0x0000b40000047ab9 */ /* 0x000fe20000000800 */
[----:B------:R-:W-:Y:S01]  /*8fb0*/  ULDC.64 UR8, c[0x0][0x218] ;  /* 0x0000860000087ab9 */ /* 0x000fe20000000a00 */
[----:B------:R-:W3:Y:S01]  /*8fc0*/  LDL.LU R32, [R1+0x90] ;  /* 0x0000900001207983 */ /* 0x000ee20000300800 */
[----:B------:R-:W-:Y:S01]  /*8fd0*/  ULDC.64 UR6, c[0x0][0x220] ;  /* 0x0000880000067ab9 */ /* 0x000fe20000000a00 */
[----:B------:R-:W-:Y:S01]  /*8fe0*/  IMAD.MOV.U32 R133, RZ, RZ, R3 ;  /* 0x000000ffff857224 */ /* 0x000fe200078e0003 */
[----:B------:R-:W4:Y:S01]  /*8ff0*/  LDC.64 R224, c[0x0][0x250] ;  /* 0x00009400ffe07b82 */ /* 0x000f220000000a00 */
[----:B------:R-:W4:Y:S01]  /*9000*/  LDL.LU R251, [R1+0xc4] ;  /* 0x0000c40001fb7983 */ /* 0x000f220000300800 */
[----:B------:R-:W-:Y:S01]  /*9010*/  UMOV UR34, URZ ;  /* 0x0000003f00227c82 */ /* 0x000fe20008000000 */
[----:B------:R-:W-:-:S02]  /*9020*/  ULDC UR27, c[0x0][0x2d0] ;  /* 0x0000b400001b7ab9 */ /* 0x000fc40000000800 */
[----:B------:R-:W2:Y:S01]  /*9030*/  LDL.LU R34, [R1+0xc8] ;  /* 0x0000c80001227983 */ /* 0x000ea20000300800 */
[----:B-1----:R-:W-:-:S04]  /*9040*/  SHF.R.S32.HI R12, RZ, 0x1f, R0 ;  /* 0x0000001fff0c7819 */ /* 0x002fc80000011400 */
[----:B------:R-:W-:-:S04]  /*9050*/  LEA.HI R12, R12, R0, RZ, 0x3 ;  /* 0x000000000c0c7211 */ /* 0x000fc800078f18ff */
[----:B------:R-:W-:-:S05]  /*9060*/  LOP3.LUT R6, R12, 0xfffffff8, RZ, 0xc0, !PT ;  /* 0xfffffff80c067812 */ /* 0x000fca00078ec0ff */
[----:B------:R-:W-:-:S04]  /*9070*/  IMAD.IADD R6, R0, 0x1, -R6 ;  /* 0x0000000100067824 */ /* 0x000fc800078e0a06 */
[----:B------:R-:W-:-:S05]  /*9080*/  IMAD.SHL.U32 R6, R6, 0x8, RZ ;  /* 0x0000000806067824 */ /* 0x000fca00078e00ff */
[--C-:B------:R-:W-:Y:S02]  /*9090*/  SHF.R.S32.HI R7, RZ, 0x1f, R6.reuse ;  /* 0x0000001fff077819 */ /* 0x100fe40000011406 */
[----:B------:R-:W-:Y:S02]  /*90a0*/  LOP3.LUT R14, R0, 0x3, RZ, 0xc0, !PT ;  /* 0x00000003000e7812 */ /* 0x000fe400078ec0ff */
[----:B------:R-:W-:Y:S01]  /*90b0*/  ISETP.GE.AND P1, PT, R6, UR4, PT ;  /* 0x0000000406007c0c */ /* 0x000fe2000bf26270 */
[----:B--2---:R-:W-:-:S04]  /*90c0*/  IMAD.WIDE.U32 R8, R34, UR22, R6 ;  /* 0x0000001622087c25 */ /* 0x004fc8000f8e0006 */
[----:B------:R-:W-:Y:S02]  /*90d0*/  IMAD.MOV.U32 R34, RZ, RZ, R33 ;  /* 0x000000ffff227224 */ /* 0x000fe400078e0021 */
[----:B------:R-:W2:Y:S01]  /*90e0*/  LDL.LU R33, [R1+0xbc] ;  /* 0x0000bc0001217983 */ /* 0x000ea20000300800 */
[----:B----4-:R-:W-:Y:S01]  /*90f0*/  IMAD.WIDE.U32 R10, R251, UR22, R6 ;  /* 0x00000016fb0a7c25 */ /* 0x010fe2000f8e0006 */
[----:B------:R-:W-:-:S03]  /*9100*/  IADD3 R2, P0, R8, UR28, RZ ;  /* 0x0000001c08027c10 */ /* 0x000fc6000ff1e0ff */
[----:B------:R-:W-:Y:S01]  /*9110*/  IMAD.U32 R7, RZ, RZ, UR25 ;  /* 0x00000019ff077e24 */ /* 0x000fe2000f8e00ff */
[----:B------:R-:W-:Y:S01]  /*9120*/  IADD3 R0, P2, R10, UR26, RZ ;  /* 0x0000001a0a007c10 */ /* 0x000fe2000ff5e0ff */
[----:B---3--:R-:W-:Y:S01]  /*9130*/  IMAD R10, R14, -0x2, R32 ;  /* 0xfffffffe0e0a7824 */ /* 0x008fe200078e0220 */
[----:B------:R-:W-:Y:S01]  /*9140*/  IADD3.X R8, R13, UR38, R9, P0, !PT ;  /* 0x000000260d087c10 */ /* 0x000fe200087fe409 */
[----:B------:R-:W-:Y:S01]  /*9150*/  IMAD.U32 R6, RZ, RZ, UR32 ;  /* 0x00000020ff067e24 */ /* 0x000fe2000f8e00ff */
[----:B------:R-:W-:Y:S02]  /*9160*/  IADD3.X R7, R7, UR33, R11, P2, !PT ;  /* 0x0000002107077c10 */ /* 0x000fe400097fe40b */
[----:B------:R-:W-:Y:S02]  /*9170*/  LEA R13, P2, R0, UR8, 0x1 ;  /* 0x00000008000d7c11 */ /* 0x000fe4000f8408ff */
[----:B------:R-:W-:Y:S02]  /*9180*/  LEA R11, P0, R2, UR6, 0x1 ;  /* 0x00000006020b7c11 */ /* 0x000fe4000f8008ff */
[----:B------:R-:W-:-:S02]  /*9190*/  IADD3 R9, R6, -UR19, R10 ;  /* 0x8000001306097c10 */ /* 0x000fc4000fffe00a */
[----:B------:R-:W-:Y:S01]  /*91a0*/  LEA.HI.X R6, R0, UR9, R7, 0x1, P2 ;  /* 0x0000000900067c11 */ /* 0x000fe200090f0c07 */
[----:B------:R-:W-:Y:S04]  /*91b0*/  STL [R1+0x7c], R13 ;  /* 0x00007c0d01007387 */ /* 0x000fe80000100800 */
[----:B------:R-:W-:Y:S04]  /*91c0*/  STL [R1+0x78], R11 ;  /* 0x0000780b01007387 */ /* 0x000fe80000100800 */
[----:B------:R-:W-:Y:S04]  /*91d0*/  STL [R1+0x90], R9 ;  /* 0x0000900901007387 */ /* 0x000fe80000100800 */
[----:B------:R1:W-:Y:S01]  /*91e0*/  STL [R1+0x74], R6 ;  /* 0x0000740601007387 */ /* 0x0003e20000100800 */
[----:B------:R-:W-:Y:S01]  /*91f0*/  LEA.HI.X R0, R2, UR7, R8, 0x1, P0 ;  /* 0x0000000702007c11 */ /* 0x000fe200080f0c08 */
[----:B------:R-:W-:Y:S01]  /*9200*/  UIADD3 UR4, UR32, 0x3f, URZ ;  /* 0x0000003f20047890 */ /* 0x000fe2000fffe03f */
[----:B------:R-:W3:Y:S01]  /*9210*/  @!P1 LDC.64 R2, c[0x0][0x220] ;  /* 0x00008800ff029b82 */ /* 0x000ee20000000a00 */
[----:B------:R-:W-:Y:S01]  /*9220*/  IADD3 R218, P2, R4, -0x80, RZ ;  /* 0xffffff8004da7810 */ /* 0x000fe20007f5e0ff */
[----:B------:R-:W-:-:S06]  /*9230*/  IMAD.WIDE.U32 R244, R34, -0x2daee0ad, RZ ;  /* 0xd2511f5322f47825 */ /* 0x000fcc00078e00ff */
[----:B-1----:R-:W1:Y:S01]  /*9240*/  @!P1 LDC.64 R6, c[0x0][0x220] ;  /* 0x00008800ff069b82 */ /* 0x002e620000000a00 */
[----:B------:R4:W-:Y:S01]  /*9250*/  STL [R1+0x70], R0 ;  /* 0x0000700001007387 */ /* 0x0009e20000100800 */
[----:B------:R-:W-:Y:S01]  /*9260*/  USHF.R.S32.HI UR32, URZ, 0x1f, UR4 ;  /* 0x0000001f3f207899 */ /* 0x000fe20008011404 */
[----:B------:R-:W-:Y:S02]  /*9270*/  ULDC.64 UR6, c[0x0][0x248] ;  /* 0x0000920000067ab9 */ /* 0x000fe40000000a00 */
[----:B-1----:R1:W-:Y:S04]  /*9280*/  @!P1 STL.64 [R1+0x88], R6 ;  /* 0x0000880601009387 */ /* 0x0023e80000100a00 */
[----:B---3--:R3:W-:Y:S01]  /*9290*/  @!P1 STL.64 [R1+0x80], R2 ;  /* 0x0000800201009387 */ /* 0x0087e20000100a00 */
[----:B------:R-:W-:Y:S01]  /*92a0*/  ULEA.HI UR32, UR32, UR4, URZ, 0x6 ;  /* 0x0000000420207291 */ /* 0x000fe2000f8f303f */
[----:B----4-:R-:W-:Y:S01]  /*92b0*/  IMAD.MOV.U32 R0, RZ, RZ, R132 ;  /* 0x000000ffff007224 */ /* 0x010fe200078e0084 */
[----:B------:R-:W-:Y:S01]  /*92c0*/  IADD3.X R219, R5, -0x1, RZ, P2, !PT ;  /* 0xffffffff05db7810 */ /* 0x000fe200017fe4ff */
[----:B------:R-:W-:Y:S01]  /*92d0*/  ULDC UR4, c[0x0][0x2ec] ;  /* 0x0000bb0000047ab9 */ /* 0x000fe20000000800 */
[----:B-1----:R-:W-:-:S05]  /*92e0*/  IMAD.WIDE.U32 R6, R252, -0x326172a9, RZ ;  /* 0xcd9e8d57fc067825 */ /* 0x002fca00078e00ff */
[----:B------:R1:W-:Y:S01]  /*92f0*/  STL.64 [R1+0x68], R6 ;  /* 0x0000680601007387 */ /* 0x0003e20000100a00 */
[----:B---3--:R-:W-:-:S04]  /*9300*/  SHF.R.S32.HI R2, RZ, 0x3, R12 ;  /* 0x00000003ff027819 */ /* 0x008fc8000001140c */
[----:B------:R-:W-:Y:S02]  /*9310*/  IADD3 R238, P0, R2, 0x20, RZ ;  /* 0x0000002002ee7810 */ /* 0x000fe40007f1e0ff */
[----:B------:R-:W-:Y:S01]  /*9320*/  SHF.R.S32.HI R2, RZ, 0x1f, R2 ;  /* 0x0000001fff027819 */ /* 0x000fe20000011402 */
[----:B------:R-:W-:-:S04]  /*9330*/  USHF.R.S32.HI UR32, URZ, 0x6, UR32 ;  /* 0x000000063f207899 */ /* 0x000fc80008011420 */
[----:B------:R-:W-:Y:S01]  /*9340*/  IMAD.X R239, RZ, RZ, R2, P0 ;  /* 0x000000ffffef7224 */ /* 0x000fe200000e0602 */
[----:B------:R-:W-:Y:S02]  /*9350*/  UIADD3 UR28, UR32, -0x2, URZ ;  /* 0xfffffffe201c7890 */ /* 0x000fe4000fffe03f */
[----:B------:R-:W-:Y:S01]  /*9360*/  UIADD3 UR32, UR32, -0x3, URZ ;  /* 0xfffffffd20207890 */ /* 0x000fe2000fffe03f */
[----:B--2---:R-:W-:-:S05]  /*9370*/  LOP3.LUT R242, R7, R33, RZ, 0x3c, !PT ;  /* 0x0000002107f27212 */ /* 0x004fca00078e3cff */
[----:B------:R-:W-:Y:S01]  /*9380*/  IMAD.WIDE.U32 R242, R242, -0x2daee0ad, RZ ;  /* 0xd2511f53f2f27825 */ /* 0x000fe200078e00ff */
[----:B-1----:R-:W-:Y:S06]  /*9390*/  BRA `(.L_x_1905) ;  /* 0x0000000000fc7947 */ /* 0x002fec0003800000 */
.L_x_1907:
        /* <DEDUP_REMOVED lines=63> */
.L_x_1905:
[----:B------:R-:W2:Y:S01]  /*9790*/  LDL.64 R12, [R1+0xa8] ;  /* 0x0000a800010c7983 */ /* 0x000ea20000100a00 */
[----:B------:R-:W-:Y:S01]  /*97a0*/  UIADD3 UR33, UR28, -UR34, URZ ;  /* 0x800000221c217290 */ /* 0x000fe2000fffe03f */
[----:B------:R-:W-:Y:S04]  /*97b0*/  DEPBAR.LE SB0, 0x0 ;  /* 0x000080000000791a */ /* 0x000fe80000000000 */
[----:B------:R-:W3:Y:S01]  /*97c0*/  LDL R11, [R1+0xb8] ;  /* 0x0000b800010b7983 */ /* 0x000ee20000100800 */
        /* <DEDUP_REMOVED lines=8> */
[C---:B------:R-:W-:Y:S01]  /*9850*/  IMAD R7, R224.reuse, UR8, RZ ;  /* 0x00000008e0077c24 */ /* 0x040fe2000f8e02ff */
        /* <DEDUP_REMOVED lines=311> */
.L_x_1906:
[----:B-1----:R-:W2:Y:S01]  /*abd0*/  LDL R2, [R1+0x90] ;  /* 0x0000900001027983 */ /* 0x002ea20000100800 */
[----:B------:R-:W-:Y:S01]  /*abe0*/  IMAD.U32 R132, RZ, RZ, UR33 ;  /* 0x00000021ff847e24 */ /* 0x000fe2000f8e00ff */
[----:B------:R-:W-:Y:S02]  /*abf0*/  UIADD3 UR26, UR36, -0x61c88647, URZ ;  /* 0x9e3779b9241a7890 */ /* 0x000fe4000fffe03f */
[----:B------:R-:W3:Y:S01]  /*ac00*/  LDL.64 R220, [R1+0x68] ;  /* 0x0000680001dc7983 */ /* 0x000ee20000100a00 */
[----:B------:R-:W-:Y:S02]  /*ac10*/  USHF.L.U32 UR29, UR33, 0x1, URZ ;  /* 0x00000001211d7899 */ /* 0x000fe4000800063f */
[----:B------:R-:W-:Y:S02]  /*ac20*/  UIADD3 UR9, UR37, -0x4498517b, URZ ;  /* 0xbb67ae8525097890 */ /* 0x000fe4000fffe03f */
[----:B------:R-:W-:Y:S02]  /*ac30*/  ULOP3.LUT UR8, UR29, UR37, URZ, 0x3c, !UPT ;  /* 0x000000251d087292 */ /* 0x000fe4000f8e3c3f */
[----:B------:R-:W-:Y:S02]  /*ac40*/  UIADD3 UR25, UR36, 0x3c6ef372, URZ ;  /* 0x3c6ef37224197890 */ /* 0x000fe4000fffe03f */
[----:B------:R-:W-:Y:S02]  /*ac50*/  UIADD3 UR23, UR37, 0x32370b8f, URZ ;  /* 0x32370b8f25177890 */ /* 0x000fe4000fffe03f */
[----:B------:R-:W-:Y:S02]  /*ac60*/  UIADD3 UR24, UR36, -0x255992d5, URZ ;  /* 0xdaa66d2b24187890 */ /* 0x000fe4000fffe03f */
[----:B------:R-:W-:Y:S02]  /*ac70*/  UIADD3 UR22, UR36, 0x78dde6e4, URZ ;  /* 0x78dde6e424167890 */ /* 0x000fe4000fffe03f */
[----:B------:R-:W-:Y:S02]  /*ac80*/  UIADD3 UR21, UR37, -0x126145ec, URZ ;  /* 0xed9eba1425157890 */ /* 0x000fe4000fffe03f */
[----:B------:R-:W-:Y:S02]  /*ac90*/  UIADD3 UR15, UR37, -0x56f99767, URZ ;  /* 0xa9066899250f7890 */ /* 0x000fe4000fffe03f */
[----:B------:R-:W-:Y:S02]  /*aca0*/  UIADD3 UR20, UR36, 0x1715609d, URZ ;  /* 0x1715609d24147890 */ /* 0x000fe4000fffe03f */
        /* <DEDUP_REMOVED lines=10> */
[C---:B------:R-:W-:Y:S01]  /*ad50*/  VIADD R134, R132.reuse, 0xfffffff8 ;  /* 0xfffffff884867836 */ /* 0x040fe20000000000 */
[----:B------:R-:W-:Y:S01]  /*ad60*/  ISETP.GE.AND P3, PT, R135, RZ, PT ;  /* 0x000000ff8700720c */ /* 0x000fe20003f66270 */
[C---:B------:R-:W-:Y:S01]  /*ad70*/  VIADD R170, R132.reuse, 0xffffffef ;  /* 0xffffffef84aa7836 */ /* 0x040fe20000000000 */
[----:B------:R-:W-:Y:S01]  /*ad80*/  I2FP.F32.S32 R168, R168 ;  /* 0x000000a800a87245 */ /* 0x000fe20000201400 */
[----:B------:R-:W-:Y:S01]  /*ad90*/  VIADD R169, R132, 0xffffffe8 ;  /* 0xffffffe884a97836 */ /* 0x000fe20000000000 */
[----:B------:R-:W-:Y:S03]  /*ada0*/  ISETP.GE.AND P2, PT, R134, RZ, PT ;  /* 0x000000ff8600720c */ /* 0x000fe60003f46270 */
[C---:B------:R-:W-:Y:S01]  /*adb0*/  FFMA.FTZ R4, R168.reuse, -UR5, R4 ;  /* 0x80000005a8047c23 */ /* 0x040fe20008010004 */
[----:B------:R-:W-:Y:S01]  /*adc0*/  FFMA.FTZ R10, R168, -UR5, R10 ;  /* 0x80000005a80a7c23 */ /* 0x000fe2000801000a */
[C---:B------:R-:W-:Y:S01]  /*add0*/  VIADD R168, R132.reuse, 0xffffffe7 ;  /* 0xffffffe784a87836 */ /* 0x040fe20000000000 */
[----:B------:R-:W-:Y:S02]  /*ade0*/  ISETP.GE.AND P5, PT, R169, RZ, PT ;  /* 0x000000ffa900720c */ /* 0x000fe40003fa6270 */
[C---:B------:R-:W-:Y:S02]  /*adf0*/  @!P0 IADD3 R2, -R132.reuse, -0x8, RZ ;  /* 0xfffffff884028810 */ /* 0x040fe40007ffe1ff */
[----:B------:R-:W-:Y:S02]  /*ae00*/  ISETP.GE.AND P0, PT, R3, RZ, PT ;  /* 0x000000ff0300720c */ /* 0x000fe40003f06270 */
[----:B------:R-:W-:Y:S02]  /*ae10*/  I2FP.F32.S32 R2, R2 ;  /* 0x0000000200027245 */ /* 0x000fe40000201400 */
[C---:B------:R-:W-:Y:S02]  /*ae20*/  @!P3 IADD3 R135, -R132.reuse, 0x1, RZ ;  /* 0x000000018487b810 */ /* 0x040fe40007ffe1ff */
[----:B------:R-:W-:Y:S01]  /*ae30*/  @!P2 IADD3 R134, -R132, 0x8, RZ ;  /* 0x000000088486a810 */ /* 0x000fe20007ffe1ff */
[----:B------:R-:W-:Y:S01]  /*ae40*/  FFMA.FTZ R6, R2, -UR5, R6 ;  /* 0x8000000502067c23 */ /* 0x000fe20008010006 */
[C---:B------:R-:W-:Y:S01]  /*ae50*/  VIADD R2, R132.reuse, 0xfffffff0 ;  /* 0xfffffff084027836 */ /* 0x040fe20000000000 */
[----:B------:R-:W-:Y:S02]  /*ae60*/  I2FP.F32.S32 R135, R135 ;  /* 0x0000008700877245 */ /* 0x000fe40000201400 */
[----:B------:R-:W-:Y:S02]  /*ae70*/  I2FP.F32.S32 R134, R134 ;  /* 0x0000008600867245 */ /* 0x000fe40000201400 */
[----:B------:R-:W-:Y:S01]  /*ae80*/  @!P0 IADD3 R3, -R132, 0x9, RZ ;  /* 0x0000000984038810 */ /* 0x000fe20007ffe1ff */
[C---:B------:R-:W-:Y:S01]  /*ae90*/  FFMA.FTZ R11, R135.reuse, -UR5, R11 ;  /* 0x80000005870b7c23 */ /* 0x040fe2000801000b */
[----:B------:R-:W-:Y:S01]  /*aea0*/  ISETP.GE.AND P0, PT, R2, RZ, PT ;  /* 0x000000ff0200720c */ /* 0x000fe20003f06270 */
[----:B------:R-:W-:Y:S01]  /*aeb0*/  FFMA.FTZ R5, R135, -UR5, R5 ;  /* 0x8000000587057c23 */ /* 0x000fe20008010005 */
[----:B------:R-:W-:Y:S01]  /*aec0*/  VIADD R135, R132, 0x7 ;  /* 0x0000000784877836 */ /* 0x000fe20000000000 */
[----:B------:R-:W-:Y:S01]  /*aed0*/  ISETP.GE.AND P4, PT, R168, RZ, PT ;  /* 0x000000ffa800720c */ /* 0x000fe20003f86270 */
[C---:B------:R-:W-:Y:S01]  /*aee0*/  FFMA.FTZ R8, R134.reuse, -UR5, R8 ;  /* 0x8000000586087c23 */ /* 0x040fe20008010008 */
[----:B------:R-:W-:Y:S01]  /*aef0*/  FFMA.FTZ R14, R134, -UR5, R14 ;  /* 0x80000005860e7c23 */ /* 0x000fe2000801000e */
[----:B------:R-:W-:Y:S01]  /*af00*/  ISETP.GE.AND P2, PT, R170, RZ, PT ;  /* 0x000000ffaa00720c */ /* 0x000fe20003f46270 */
[C---:B------:R-:W-:Y:S01]  /*af10*/  VIADD R134, R132.reuse, 0xffffffe0 ;  /* 0xffffffe084867836 */ /* 0x040fe20000000000 */
[----:B------:R-:W-:Y:S02]  /*af20*/  I2FP.F32.S32 R3, R3 ;  /* 0x0000000300037245 */ /* 0x000fe40000201400 */
[----:B------:R-:W-:Y:S02]  /*af30*/  @!P5 IADD3 R169, -R132, 0x18, RZ ;  /* 0x0000001884a9d810 */ /* 0x000fe40007ffe1ff */
[----:B------:R-:W-:Y:S01]  /*af40*/  ISETP.GE.AND P3, PT, R134, RZ, PT ;  /* 0x000000ff8600720c */ /* 0x000fe20003f66270 */
[C---:B------:R-:W-:Y:S01]  /*af50*/  FFMA.FTZ R9, R3.reuse, -UR5, R9 ;  /* 0x8000000503097c23 */ /* 0x040fe20008010009 */
[C---:B------:R-:W-:Y:S01]  /*af60*/  @!P0 IADD3 R2, -R132.reuse, 0x10, RZ ;  /* 0x0000001084028810 */ /* 0x040fe20007ffe1ff */
[----:B------:R-:W-:Y:S01]  /*af70*/  FFMA.FTZ R15, R3, -UR5, R15 ;  /* 0x80000005030f7c23 */ /* 0x000fe2000801000f */
[----:B------:R-:W-:Y:S01]  /*af80*/  ISETP.GE.AND P0, PT, R135, RZ, PT ;  /* 0x000000ff8700720c */ /* 0x000fe20003f06270 */
[C---:B------:R-:W-:Y:S01]  /*af90*/  VIADD R3, R132.reuse, 0xffffffdf ;  /* 0xffffffdf84037836 */ /* 0x040fe20000000000 */
[----:B------:R-:W-:Y:S02]  /*afa0*/  I2FP.F32.S32 R2, R2 ;  /* 0x0000000200027245 */ /* 0x000fe40000201400 */
[C---:B------:R-:W-:Y:S02]  /*afb0*/  @!P4 IADD3 R168, -R132.reuse, 0x19, RZ ;  /* 0x0000001984a8c810 */ /* 0x040fe40007ffe1ff */
[----:B------:R-:W-:Y:S01]  /*afc0*/  @!P2 IADD3 R170, -R132, 0x11, RZ ;  /* 0x0000001184aaa810 */ /* 0x000fe20007ffe1ff */
[C---:B------:R-:W-:Y:S01]  /*afd0*/  FFMA.FTZ R12, R2.reuse, -UR5, R12 ;  /* 0x80000005020c7c23 */ /* 0x040fe2000801000c */
[----:B------:R-:W-:Y:S01]  /*afe0*/  FFMA.FTZ R18, R2, -UR5, R18 ;  /* 0x8000000502127c23 */ /* 0x000fe20008010012 */
[C---:B------:R-:W-:Y:S01]  /*aff0*/  VIADD R2, R132.reuse, 0xffffffd8 ;  /* 0xffffffd884027836 */ /* 0x040fe20000000000 */
[----:B------:R-:W-:Y:S02]  /*b000*/  ISETP.GE.AND P2, PT, R3, RZ, PT ;  /* 0x000000ff0300720c */ /* 0x000fe40003f46270 */
[----:B------:R-:W-:Y:S02]  /*b010*/  I2FP.F32.S32 R168, R168 ;  /* 0x000000a800a87245 */ /* 0x000fe40000201400 */
[----:B------:R-:W-:Y:S02]  /*b020*/  @!P0 IADD3 R135, -R132, -0x7, RZ ;  /* 0xfffffff984878810 */ /* 0x000fe40007ffe1ff */
[----:B------:R-:W-:Y:S01]  /*b030*/  ISETP.GE.AND P0, PT, R2, RZ, PT ;  /* 0x000000ff0200720c */ /* 0x000fe20003f06270 */
[C---:B------:R-:W-:Y:S01]  /*b040*/  FFMA.FTZ R17, R168.reuse, -UR5, R17 ;  /* 0x80000005a8117c23 */ /* 0x040fe20008010011 */
[----:B------:R-:W-:Y:S01]  /*b050*/  I2FP.F32.S32 R135, R135 ;  /* 0x0000008700877245 */ /* 0x000fe20000201400 */
[----:B------:R-:W-:Y:S01]  /*b060*/  FFMA.FTZ R23, R168, -UR5, R23 ;  /* 0x80000005a8177c23 */ /* 0x000fe20008010017 */
[----:B------:R-:W-:Y:S02]  /*b070*/  I2FP.F32.S32 R169, R169 ;  /* 0x000000a900a97245 */ /* 0x000fe40000201400 */
[----:B------:R-:W-:Y:S01]  /*b080*/  @!P3 IADD3 R134, -R132, 0x20, RZ ;  /* 0x000000208486b810 */ /* 0x000fe20007ffe1ff */
[----:B------:R-:W-:Y:S01]  /*b090*/  FFMA.FTZ R7, R135, -UR5, R7 ;  /* 0x8000000587077c23 */ /* 0x000fe20008010007 */
        /* <DEDUP_REMOVED lines=9> */
[C---:B------:R-:W-:Y:S01]  /*b130*/  @!P2 IADD3 R3, -R132.reuse, 0x21, RZ ;  /* 0x000000218403a810 */ /* 0x040fe20007ffe1ff */
[C---:B------:R-:W-:Y:S01]  /*b140*/  VIADD R134, R132.reuse, 0xffffffd7 ;  /* 0xffffffd784867836 */ /* 0x040fe20000000000 */
[----:B------:R-:W-:Y:S01]  /*b150*/  @!P0 IADD3 R2, -R132, 0x28, RZ ;  /* 0x0000002884028810 */ /* 0x000fe20007ffe1ff */
[C---:B------:R-:W-:Y:S01]  /*b160*/  FFMA.FTZ R13, R170.reuse, -UR5, R13 ;  /* 0x80000005aa0d7c23 */ /* 0x040fe2000801000d */
[----:B------:R-:W-:Y:S01]  /*b170*/  FMNMX.FTZ R135, R7, R135, !PT ;  /* 0x0000008707877209 */ /* 0x000fe20007810000 */
[----:B------:R-:W-:Y:S01]  /*b180*/  FFMA.FTZ R19, R170, -UR5, R19 ;  /* 0x80000005aa137c23 */ /* 0x000fe20008010013 */
[----:B------:R-:W-:Y:S01]  /*b190*/  FMNMX.FTZ R169, R8, R169, !PT ;  /* 0x000000a908a97209 */ /* 0x000fe20007810000 */
[----:B------:R-:W-:Y:S01]  /*b1a0*/  VIADD R168, R132, 0xffffffc8 ;  /* 0xffffffc884a87836 */ /* 0x000fe20000000000 */
[----:B------:R-:W-:Y:S02]  /*b1b0*/  I2FP.F32.S32 R3, R3 ;  /* 0x0000000300037245 */ /* 0x000fe40000201400 */
[----:B------:R-:W-:Y:S02]  /*b1c0*/  I2FP.F32.S32 R2, R2 ;  /* 0x0000000200027245 */ /* 0x000fe40000201400 */
[----:B------:R-:W-:Y:S01]  /*b1d0*/  FMNMX.FTZ R135, R10, R135, !PT ;  /* 0x000000870a877209 */ /* 0x000fe20007810000 */
[----:B------:R-:W-:Y:S01]  /*b1e0*/  FFMA.FTZ R21, R3, -UR5, R21 ;  /* 0x8000000503157c23 */ /* 0x000fe20008010015 */
[----:B------:R-:W-:Y:S01]  /*b1f0*/  FMNMX.FTZ R170, R9, R169, !PT ;  /* 0x000000a909aa7209 */ /* 0x000fe20007810000 */
[----:B------:R-:W-:Y:S01]  /*b200*/  FFMA.FTZ R27, R3, -UR5, R27 ;  /* 0x80000005031b7c23 */ /* 0x000fe2000801001b */
[----:B------:R-:W-:Y:S01]  /*b210*/  ISETP.GE.AND P5, PT, R134, RZ, PT ;  /* 0x000000ff8600720c */ /* 0x000fe20003fa6270 */
[C---:B------:R-:W-:Y:S01]  /*b220*/  FFMA.FTZ R24, R2.reuse, -UR5, R24 ;  /* 0x8000000502187c23 */ /* 0x040fe20008010018 */
[----:B------:R-:W-:Y:S01]  /*b230*/  FMNMX.FTZ R169, R11, R135, !PT ;  /* 0x000000870ba97209 */ /* 0x000fe20007810000 */
[----:B------:R-:W-:Y:S01]  /*b240*/  FFMA.FTZ R30, R2, -UR5, R30 ;  /* 0x80000005021e7c23 */ /* 0x000fe2000801001e */
[----:B------:R-:W-:Y:S01]  /*b250*/  FMNMX.FTZ R170, R12, R170, !PT ;  /* 0x000000aa0caa7209 */ /* 0x000fe20007810000 */
[----:B------:R-:W-:Y:S01]  /*b260*/  VIADD R3, R132, 0xffffffd0 ;  /* 0xffffffd084037836 */ /* 0x000fe20000000000 */
[----:B------:R-:W-:Y:S01]  /*b270*/  FMNMX.FTZ R169, R14, R169, !PT ;  /* 0x000000a90ea97209 */ /* 0x000fe20007810000 */
[C---:B------:R-:W-:Y:S01]  /*b280*/  VIADD R2, R132.reuse, 0xffffffcf ;  /* 0xffffffcf84027836 */ /* 0x040fe20000000000 */
[----:B------:R-:W-:Y:S01]  /*b290*/  FMNMX.FTZ R170, R13, R170, !PT ;  /* 0x000000aa0daa7209 */ /* 0x000fe20007810000 */
[----:B------:R-:W-:Y:S01]  /*b2a0*/  VIADD R135, R132, 0xffffffc7 ;  /* 0xffffffc784877836 */ /* 0x000fe20000000000 */
[----:B------:R-:W-:Y:S02]  /*b2b0*/  ISETP.GE.AND P4, PT, R3, RZ, PT ;  /* 0x000000ff0300720c */ /* 0x000fe40003f86270 */
[----:B------:R-:W-:Y:S02]  /*b2c0*/  ISETP.GE.AND P3, PT, R2, RZ, PT ;  /* 0x000000ff0200720c */ /* 0x000fe40003f66270 */
[----:B------:R-:W-:Y:S02]  /*b2d0*/  ISETP.GE.AND P2, PT, R168, RZ, PT ;  /* 0x000000ffa800720c */ /* 0x000fe40003f46270 */
[----:B------:R-:W-:Y:S02]  /*b2e0*/  ISETP.GE.AND P0, PT, R135, RZ, PT ;  /* 0x000000ff8700720c */ /* 0x000fe40003f06270 */
[----:B------:R-:W-:Y:S02]  /*b2f0*/  FMNMX.FTZ R169, R15, R169, !PT ;  /* 0x000000a90fa97209 */ /* 0x000fe40007810000 */
[----:B------:R-:W-:Y:S02]  /*b300*/  FMNMX.FTZ R170, R16, R170, !PT ;  /* 0x000000aa10aa7209 */ /* 0x000fe40007810000 */
[----:B------:R-:W-:Y:S02]  /*b310*/  @!P5 IADD3 R134, -R132, 0x29, RZ ;  /* 0x000000298486d810 */ /* 0x000fe40007ffe1ff */
[----:B------:R-:W-:Y:S02]  /*b320*/  FMNMX.FTZ R169, R18, R169, !PT ;  /* 0x000000a912a97209 */ /* 0x000fe40007810000 */
[----:B------:R-:W-:Y:S02]  /*b330*/  FMNMX.FTZ R170, R17, R170, !PT ;  /* 0x000000aa11aa7209 */ /* 0x000fe40007810000 */
[----:B------:R-:W-:Y:S02]  /*b340*/  I2FP.F32.S32 R134, R134 ;  /* 0x0000008600867245 */ /* 0x000fe40000201400 */
[----:B------:R-:W-:Y:S02]  /*b350*/  FMNMX.FTZ R169, R19, R169, !PT ;  /* 0x000000a913a97209 */ /* 0x000fe40007810000 */
[----:B------:R-:W-:Y:S01]  /*b360*/  FMNMX.FTZ R170, R20, R170, !PT ;  /* 0x000000aa14aa7209 */ /* 0x000fe20007810000 */
[----:B------:R-:W-:Y:S01]  /*b370*/  FFMA.FTZ R25, R134, -UR5, R25 ;  /* 0x8000000586197c23 */ /* 0x000fe20008010019 */
[----:B------:R-:W-:Y:S01]  /*b380*/  @!P4 IADD3 R3, -R132, 0x30, RZ ;  /* 0x000000308403c810 */ /* 0x000fe20007ffe1ff */
[----:B------:R-:W-:Y:S01]  /*b390*/  FFMA.FTZ R31, R134, -UR5, R31 ;  /* 0x80000005861f7c23 */ /* 0x000fe2000801001f */
[C---:B------:R-:W-:Y:S02]  /*b3a0*/  @!P3 IADD3 R2, -R132.reuse, 0x31, RZ ;  /* 0x000000318402b810 */ /* 0x040fe40007ffe1ff */
[C---:B------:R-:W-:Y:S02]  /*b3b0*/  @!P2 IADD3 R168, -R132.reuse, 0x38, RZ ;  /* 0x0000003884a8a810 */ /* 0x040fe40007ffe1ff */
[----:B------:R-:W-:Y:S02]  /*b3c0*/  @!P0 IADD3 R135, -R132, 0x39, RZ ;  /* 0x0000003984878810 */ /* 0x000fe40007ffe1ff */
        /* <DEDUP_REMOVED lines=25> */
[----:B------:R-:W1:Y:S08]  /*b560*/  SHFL.BFLY PT, R2, R132, 0x2, 0x1f ;  /* 0x0c401f0084027f89 */ /* 0x000e7000000e0000 */
[----:B------:R-:W2:Y:S01]  /*b570*/  SHFL.BFLY PT, R134, R3, 0x2, 0x1f ;  /* 0x0c401f0003867f89 */ /* 0x000ea200000e0000 */
[----:B-1----:R-:W-:Y:S02]  /*b580*/  FMNMX.FTZ R132, R132, R2, !PT ;  /* 0x0000000284847209 */ /* 0x002fe40007810000 */
[----:B--2---:R-:W-:Y:S05]  /*b590*/  FMNMX.FTZ R3, R3, R134, !PT ;  /* 0x0000008603037209 */ /* 0x004fea0007810000 */
[----:B------:R-:W1:Y:S08]  /*b5a0*/  SHFL.BFLY PT, R2, R132, 0x1, 0x1f ;  /* 0x0c201f0084027f89 */ /* 0x000e7000000e0000 */
[----:B------:R-:W2:Y:S01]  /*b5b0*/  SHFL.BFLY PT, R134, R3, 0x1, 0x1f ;  /* 0x0c201f0003867f89 */ /* 0x000ea200000e0000 */
[----:B-1----:R-:W-:Y:S02]  /*b5c0*/  FMNMX.FTZ R132, R132, R2, !PT ;  /* 0x0000000284847209 */ /* 0x002fe40007810000 */
[----:B------:R-:W-:Y:S01]  /*b5d0*/  LOP3.LUT R2, R243, UR9, R244, 0x96, !PT ;  /* 0x00000009f3027c12 */ /* 0x000fe2000f8e96f4 */
[----:B------:R-:W-:Y:S01]  /*b5e0*/  UIADD3 UR9, UR37, 0x646e171e, URZ ;  /* 0x646e171e25097890 */ /* 0x000fe2000fffe03f */
[----:B--2---:R-:W-:Y:S01]  /*b5f0*/  FMNMX.FTZ R3, R3, R134, !PT ;  /* 0x0000008603037209 */ /* 0x004fe20007810000 */
[C---:B------:R-:W-:Y:S01]  /*b600*/  FMUL.FTZ R135, R132.reuse, UR4 ;  /* 0x0000000484877c20 */ /* 0x040fe20008410000 */
[----:B------:R-:W-:Y:S01]  /*b610*/  LOP3.LUT R134, R245, UR8, RZ, 0x3c, !PT ;  /* 0x00000008f5867c12 */ /* 0x000fe2000f8e3cff */
[C---:B------:R-:W-:Y:S01]  /*b620*/  FADD.FTZ R0, -R132.reuse, R0 ;  /* 0x0000000084007221 */ /* 0x040fe20000010100 */
[----:B------:R-:W-:Y:S01]  /*b630*/  FSETP.NEU.FTZ.AND P0, PT, R132, -INF , PT ;  /* 0xff8000008400780b */ /* 0x000fe20003f1d000 */
[----:B------:R-:W-:Y:S01]  /*b640*/  IMAD.WIDE.U32 R236, R2, -0x326172a9, RZ ;  /* 0xcd9e8d5702ec7825 */ /* 0x000fe200078e00ff */
[----:B------:R-:W-:Y:S03]  /*b650*/  UIADD3 UR8, UR37, 0x76cf5d0a, URZ ;  /* 0x76cf5d0a25087890 */ /* 0x000fe6000fffe03f */
[----:B------:R-:W-:Y:S01]  /*b660*/  FMUL.FTZ R2, R0, UR4 ;  /* 0x0000000400027c20 */ /* 0x000fe20008410000 */
[----:B------:R-:W-:Y:S01]  /*b670*/  IMAD.WIDE.U32 R168, R134, -0x326172a9, RZ ;  /* 0xcd9e8d5786a87825 */ /* 0x000fe200078e00ff */
[----:B------:R-:W-:Y:S03]  /*b680*/  FSEL R134, R135, RZ, P0 ;  /* 0x000000ff87867208 */ /* 0x000fe60000000000 */
[C---:B------:R-:W-:Y:S01]  /*b690*/  FADD.FTZ R0, -R3.reuse, R133 ;  /* 0x0000008503007221 */ /* 0x040fe20000010100 */
[C---:B------:R-:W-:Y:S01]  /*b6a0*/  FMUL.FTZ R133, R3.reuse, UR4 ;  /* 0x0000000403857c20 */ /* 0x040fe20008410000 */
[----:B------:R-:W-:Y:S01]  /*b6b0*/  FSETP.NEU.FTZ.AND P0, PT, R3, -INF , PT ;  /* 0xff8000000300780b */ /* 0x000fe20003f1d000 */
[--C-:B------:R-:W-:Y:S01]  /*b6c0*/  FFMA.FTZ R135, R4, UR4, -R134.reuse ;  /* 0x0000000404877c23 */ /* 0x100fe20008010886 */
[--C-:B------:R-:W-:Y:S01]  /*b6d0*/  FFMA.FTZ R178, R9, UR4, -R134.reuse ;  /* 0x0000000409b27c23 */ /* 0x100fe20008010886 */
[----:B------:R-:W1:Y:S01]  /*b6e0*/  MUFU.EX2 R2, R2 ;  /* 0x0000000200027308 */ /* 0x000e620000000800 */
[----:B------:R-:W-:Y:S01]  /*b6f0*/  FSEL R4, R133, RZ, P0 ;  /* 0x000000ff85047208 */ /* 0x000fe20000000000 */
[--C-:B------:R-:W-:Y:S01]  /*b700*/  FFMA.FTZ R173, R5, UR4, -R134.reuse ;  /* 0x0000000405ad7c23 */ /* 0x100fe20008010886 */
[----:B------:R-:W-:Y:S01]  /*b710*/  FFMA.FTZ R177, R8, UR4, -R134 ;  /* 0x0000000408b17c23 */ /* 0x000fe20008010886 */
[----:B---3--:R-:W-:Y:S01]  /*b720*/  LOP3.LUT R5, R169, UR26, R220, 0x96, !PT ;  /* 0x0000001aa9057c12 */ /* 0x008fe2000f8e96dc */
[----:B------:R-:W-:Y:S01]  /*b730*/  FMUL.FTZ R0, R0, UR4 ;  /* 0x0000000400007c20 */ /* 0x000fe20008410000 */
[----:B------:R-:W-:Y:S01]  /*b740*/  FFMA.FTZ R9, R6, UR4, -R4 ;  /* 0x0000000406097c23 */ /* 0x000fe20008010804 */
[----:B------:R-:W-:Y:S01]  /*b750*/  LOP3.LUT R8, R237, UR25, R168, 0x96, !PT ;  /* 0x00000019ed087c12 */ /* 0x000fe2000f8e96a8 */
[----:B------:R-:W-:Y:S02]  /*b760*/  FFMA.FTZ R174, R7, UR4, -R4 ;  /* 0x0000000407ae7c23 */ /* 0x000fe40008010804 */
[----:B------:R-:W2:Y:S01]  /*b770*/  MUFU.EX2 R135, R135 ;  /* 0x0000008700877308 */ /* 0x000ea20000000800 */
[----:B------:R-:W-:Y:S04]  /*b780*/  IMAD.WIDE.U32 R6, R5, -0x2daee0ad, RZ ;  /* 0xd2511f5305067825 */ /* 0x000fe800078e00ff */
[--C-:B------:R-:W-:Y:S01]  /*b790*/  FFMA.FTZ R231, R28, UR4, -R134.reuse ;  /* 0x000000041ce77c23 */ /* 0x100fe20008010886 */
[--C-:B------:R-:W-:Y:S01]  /*b7a0*/  FFMA.FTZ R232, R29, UR4, -R134.reuse ;  /* 0x000000041de87c23 */ /* 0x100fe20008010886 */
[----:B------:R-:W-:Y:S04]  /*b7b0*/  IMAD.WIDE.U32 R170, R8, -0x2daee0ad, RZ ;  /* 0xd2511f5308aa7825 */ /* 0x000fe800078e00ff */
[--C-:B------:R-:W-:Y:S01]  /*b7c0*/  FFMA.FTZ R233, R32, UR4, -R134.reuse ;  /* 0x0000000420e97c23 */ /* 0x100fe20008010886 */
[----:B------:R3:W-:Y:S01]  /*b7d0*/  MUFU.EX2 R172, R9 ;  /* 0x0000000900ac7308 */ /* 0x0007e20000000800 */
[----:B-1----:R-:W-:Y:S01]  /*b7e0*/  FMUL.FTZ R8, R2, R160 ;  /* 0x000000a002087220 */ /* 0x002fe20000410000 */
[----:B------:R-:W-:Y:S01]  /*b7f0*/  FFMA.FTZ R181, R12, UR4, -R134 ;  /* 0x000000040cb57c23 */ /* 0x000fe20008010886 */
[----:B------:R1:W4:Y:S01]  /*b800*/  LDL.S16 R160, [R1+0x58] ;  /* 0x0000580001a07983 */ /* 0x0003220000100600 */
[C---:B------:R-:W-:Y:S01]  /*b810*/  FMUL.FTZ R28, R2.reuse, R140 ;  /* 0x0000008c021c7220 */ /* 0x040fe20000410000 */
[----:B------:R-:W-:Y:S01]  /*b820*/  LOP3.LUT R140, R7, UR8, R242, 0x96, !PT ;  /* 0x00000008078c7c12 */ /* 0x000fe2000f8e96f2 */
[C---:B------:R-:W-:Y:S01]  /*b830*/  FMUL.FTZ R29, R2.reuse, R141 ;  /* 0x0000008d021d7220 */ /* 0x040fe20000410000 */
[----:B------:R-:W-:Y:S03]  /*b840*/  FMUL.FTZ R32, R2, R136 ;  /* 0x0000008802207220 */ /* 0x000fe60000410000 */
[----:B------:R-:W5:Y:S01]  /*b850*/  MUFU.EX2 R133, R173 ;  /* 0x000000ad00857308 */ /* 0x000f620000000800 */
[----:B------:R-:W-:Y:S01]  /*b860*/  LOP3.LUT R136, R171, UR23, R6, 0x96, !PT ;  /* 0x00000017ab887c12 */ /* 0x000fe2000f8e9606 */
[----:B------:R-:W-:Y:S04]  /*b870*/  IMAD.WIDE.U32 R140, R140, -0x326172a9, RZ ;  /* 0xcd9e8d578c8c7825 */ /* 0x000fe800078e00ff */
[--C-:B------:R-:W-:Y:S01]  /*b880*/  FFMA.FTZ R182, R13, UR4, -R134.reuse ;  /* 0x000000040db67c23 */ /* 0x100fe20008010886 */
[--C-:B------:R-:W-:Y:S01]  /*b890*/  FFMA.FTZ R185, R16, UR4, -R134.reuse ;  /* 0x0000000410b97c23 */ /* 0x100fe20008010886 */
[--C-:B------:R-:W-:Y:S01]  /*b8a0*/  FFMA.FTZ R186, R17, UR4, -R134.reuse ;  /* 0x0000000411ba7c23 */ /* 0x100fe20008010886 */
[----:B------:R-:W-:Y:S01]  /*b8b0*/  FFMA.FTZ R189, R20, UR4, -R134 ;  /* 0x0000000414bd7c23 */ /* 0x000fe20008010886 */
[----:B------:R-:W1:Y:S01]  /*b8c0*/  MUFU.EX2 R0, R0 ;  /* 0x0000000000007308 */ /* 0x000e620000000800 */
[----:B---3--:R-:W-:Y:S01]  /*b8d0*/  FMUL.FTZ R9, R2, R161 ;  /* 0x000000a102097220 */ /* 0x008fe20000410000 */
[----:B------:R-:W-:Y:S01]  /*b8e0*/  FFMA.FTZ R176, R11, UR4, -R4 ;  /* 0x000000040bb07c23 */ /* 0x000fe20008010804 */
[----:B------:R3:W3:Y:S01]  /*b8f0*/  LDL.S16 R161, [R1+0x5c] ;  /* 0x00005c0001a17983 */ /* 0x0006e20000100600 */
[--C-:B------:R-:W-:Y:S01]  /*b900*/  FFMA.FTZ R222, R21, UR4, -R134.reuse ;  /* 0x0000000415de7c23 */ /* 0x100fe20008010886 */
[--C-:B------:R-:W-:Y:S01]  /*b910*/  FFMA.FTZ R223, R24, UR4, -R134.reuse ;  /* 0x0000000418df7c23 */ /* 0x100fe20008010886 */
[--C-:B------:R-:W-:Y:S01]  /*b920*/  FFMA.FTZ R226, R25, UR4, -R134.reuse ;  /* 0x0000000419e27c23 */ /* 0x100fe20008010886 */
[----:B------:R-:W-:Y:S01]  /*b930*/  FFMA.FTZ R234, R33, UR4, -R134 ;  /* 0x0000000421ea7c23 */ /* 0x000fe20008010886 */
[C---:B------:R-:W-:Y:S01]  /*b940*/  FMUL.FTZ R25, R2.reuse, R145 ;  /* 0x0000009102197220 */ /* 0x040fe20000410000 */
[C---:B------:R-:W-:Y:S01]  /*b950*/  FMUL.FTZ R33, R2.reuse, R137 ;  /* 0x0000008902217220 */ /* 0x040fe20000410000 */
[----:B------:R-:W-:Y:S01]  /*b960*/  LOP3.LUT R134, R141, UR24, R236, 0x96, !PT ;  /* 0x000000188d867c12 */ /* 0x000fe2000f8e96ec */
[----:B--2---:R-:W-:Y:S01]  /*b970*/  FFMA.FTZ R145, R2, R246, R135 ;  /* 0x000000f602917223 */ /* 0x004fe20000010087 */
[----:B------:R-:W-:Y:S04]  /*b980*/  IMAD.WIDE.U32 R136, R136, -0x326172a9, RZ ;  /* 0xcd9e8d5788887825 */ /* 0x000fe800078e00ff */
        /* <DEDUP_REMOVED lines=14> */
[C---:B------:R-:W-:Y:S01]  /*ba70*/  FMUL.FTZ R12, R2.reuse, R156 ;  /* 0x0000009c020c7220 */ /* 0x040fe20000410000 */
[----:B------:R2:W2:Y:S01]  /*ba80*/  LDL.S16 R164, [R1+0x44] ;  /* 0x0000440001a47983 */ /* 0x0004a20000100600 */
        /* <DEDUP_REMOVED lines=55> */
[C---:B-----5:R-:W-:Y:S01]  /*be00*/  F2FP.F16.F32.PACK_AB R2, R133.reuse, R135 ;  /* 0x000000878502723e */ /* 0x060fe200000000ff */
[----:B-1----:R-:W-:Y:S01]  /*be10*/  FMUL.FTZ R30, R0, R142 ;  /* 0x0000008e001e7220 */ /* 0x002fe20000410000 */
[----:B------:R-:W-:Y:S01]  /*be20*/  FADD.FTZ R145, R133, R145 ;  /* 0x0000009185917221 */ /* 0x000fe20000010000 */
[----:B------:R-:W-:Y:S01]  /*be30*/  IMAD.WIDE.U32 R134, R134, -0x2daee0ad, RZ ;  /* 0xd2511f5386867825 */ /* 0x000fe200078e00ff */
[----:B------:R-:W-:Y:S01]  /*be40*/  LOP3.LUT R142, R137, UR22, R140, 0x96, !PT ;  /* 0x00000016898e7c12 */ /* 0x000fe2000f8e968c */
[----:B------:R-:W1:Y:S02]  /*be50*/  MUFU.EX2 R133, R174 ;  /* 0x000000ae00857308 */ /* 0x000e640000000800 */
[C---:B------:R-:W-:Y:S01]  /*be60*/  FMUL.FTZ R34, R0.reuse, R138 ;  /* 0x0000008a00227220 */ /* 0x040fe20000410000 */
[----:B------:R-:W-:Y:S01]  /*be70*/  FMUL.FTZ R31, R0, R143 ;  /* 0x0000008f001f7220 */ /* 0x000fe20000410000 */
[----:B------:R-:W-:Y:S01]  /*be80*/  LOP3.LUT R138, R135, UR21, R170, 0x96, !PT ;  /* 0x00000015878a7c12 */ /* 0x000fe2000f8e96aa */
[----:B------:R-:W-:Y:S04]  /*be90*/  IMAD.WIDE.U32 R142, R142, -0x2daee0ad, RZ ;  /* 0xd2511f538e8e7825 */ /* 0x000fe800078e00ff */
[C---:B------:R-:W-:Y:S01]  /*bea0*/  FMUL.FTZ R35, R0.reuse, R139 ;  /* 0x0000008b00237220 */ /* 0x040fe20000410000 */
[----:B------:R-:W-:Y:S01]  /*beb0*/  FMUL.FTZ R18, R0, R154 ;  /* 0x0000009a00127220 */ /* 0x000fe20000410000 */
[----:B------:R-:W5:Y:S01]  /*bec0*/  MUFU.EX2 R140, R177 ;  /* 0x000000b1008c7308 */ /* 0x000f620000000800 */
[----:B------:R-:W-:Y:S01]  /*bed0*/  IMAD.WIDE.U32 R138, R138, -0x326172a9, RZ ;  /* 0xcd9e8d578a8a7825 */ /* 0x000fe200078e00ff */
[----:B------:R-:W-:Y:S03]  /*bee0*/  LOP3.LUT R137, R143, UR15, R134, 0x96, !PT ;  /* 0x0000000f8f897c12 */ /* 0x000fe6000f8e9686 */
[C---:B------:R-:W-:Y:S01]  /*bef0*/  FFMA.FTZ R144, R0.reuse, R235, R172 ;  /* 0x000000eb00907223 */ /* 0x040fe200000100ac */
[C---:B------:R-:W-:Y:S01]  /*bf00*/  FMUL.FTZ R11, R0.reuse, R163 ;  /* 0x000000a3000b7220 */ /* 0x040fe20000410000 */
[----:B------:R-:W-:Y:S01]  /*bf10*/  LOP3.LUT R154, R139, UR20, R136, 0x96, !PT ;  /* 0x000000148b9a7c12 */ /* 0x000fe2000f8e9688 */
[----:B------:R-:W-:Y:S02]  /*bf20*/  IMAD.WIDE.U32 R136, R137, -0x326172a9, RZ ;  /* 0xcd9e8d5789887825 */ /* 0x000fe400078e00ff */
[----:B------:R-:W5:Y:S02]  /*bf30*/  MUFU.EX2 R135, R178 ;  /* 0x000000b200877308 */ /* 0x000f640000000800 */
        /* <DEDUP_REMOVED lines=58> */
[C---:B-1----:R-:W-:Y:S01]  /*c2e0*/  F2FP.F16.F32.PACK_AB R0, R133.reuse, R172 ;  /* 0x000000ac8500723e */ /* 0x042fe200000000ff */
[----:B------:R-:W-:Y:S01]  /*c2f0*/  FADD.FTZ R141, R133, R144 ;  /* 0x00000090858d7221 */ /* 0x000fe20000010000 */
[----:B-----5:R-:W-:Y:S01]  /*c300*/  FADD.FTZ R133, R140, R145 ;  /* 0x000000918c857221 */ /* 0x020fe20000010000 */
[--C-:B------:R-:W-:Y:S01]  /*c310*/  LOP3.LUT R134, R137, UR14, R138.reuse, 0x96, !PT ;  /* 0x0000000e89867c12 */ /* 0x100fe2000f8e968a */
[----:B------:R-:W1:Y:S01]  /*c320*/  MUFU.EX2 R139, R175 ;  /* 0x000000af008b7308 */ /* 0x000e620000000800 */
[C---:B------:R-:W-:Y:S01]  /*c330*/  F2FP.F16.F32.PACK_AB R145, R135.reuse, R140 ;  /* 0x0000008c8791723e */ /* 0x040fe200000000ff */
[----:B------:R-:W-:Y:S01]  /*c340*/  FADD.FTZ R144, R135, R133 ;  /* 0x0000008587907221 */ /* 0x000fe20000010000 */
[----:B------:R-:W-:Y:S01]  /*c350*/  LOP3.LUT R133, R134, 0xff, RZ, 0xc0, !PT ;  /* 0x000000ff86857812 */ /* 0x000fe200078ec0ff */
[----:B------:R-:W-:Y:S01]  /*c360*/  IMAD.WIDE.U32 R154, R154, -0x2daee0ad, RZ ;  /* 0xd2511f539a9a7825 */ /* 0x000fe200078e00ff */
[----:B------:R-:W-:Y:S02]  /*c370*/  LOP3.LUT R138, R137, UR14, R138, 0x96, !PT ;  /* 0x0000000e898a7c12 */ /* 0x000fe4000f8e968a */
[----:B------:R-:W-:Y:S03]  /*c380*/  ISETP.LE.U32.AND P0, PT, R133, UR16, PT ;  /* 0x0000001085007c0c */ /* 0x000fe6000bf03070 */
[----:B------:R-:W5:Y:S01]  /*c390*/  MUFU.EX2 R135, R176 ;  /* 0x000000b000877308 */ /* 0x000f620000000800 */
[C---:B------:R-:W-:Y:S01]  /*c3a0*/  PRMT R133, R2.reuse, 0x7632, R133 ;  /* 0x0000763202857816 */ /* 0x040fe20000000085 */
[----:B------:R-:W-:Y:S02]  /*c3b0*/  IMAD.U32 R159, RZ, RZ, UR16 ;  /* 0x00000010ff9f7e24 */ /* 0x000fe4000f8e00ff */
[----:B-1----:R-:W-:Y:S01]  /*c3c0*/  FADD.FTZ R140, R139, R141 ;  /* 0x0000008d8b8c7221 */ /* 0x002fe20000010000 */
[----:B------:R-:W-:Y:S04]  /*c3d0*/  SHF.R.U32.HI R141, RZ, 0x18, R134 ;  /* 0x00000018ff8d7819 */ /* 0x000fe80000011686 */
[----:B------:R-:W-:Y:S02]  /*c3e0*/  ISETP.LE.U32.AND P4, PT, R141, UR16, PT ;  /* 0x000000108d007c0c */ /* 0x000fe4000bf83070 */
[C---:B-----5:R-:W-:Y:S01]  /*c3f0*/  F2FP.F16.F32.PACK_AB R149, R135.reuse, R139 ;  /* 0x0000008b8795723e */ /* 0x060fe200000000ff */
[----:B------:R-:W-:Y:S01]  /*c400*/  FADD.FTZ R143, R135, R140 ;  /* 0x0000008c878f7221 */ /* 0x000fe20000010000 */
[----:B------:R-:W-:Y:S01]  /*c410*/  PRMT R135, R2, 0x5410, R133 ;  /* 0x0000541002877816 */ /* 0x000fe20000000085 */
[----:B------:R-:W-:Y:S10]  /*c420*/  MUFU.EX2 R140, R181 ;  /* 0x000000b5008c7308 */ /* 0x000ff40000000800 */
[----:B------:R-:W1:Y:S02]  /*c430*/  MUFU.EX2 R139, R182 ;  /* 0x000000b6008b7308 */ /* 0x000e640000000800 */
[----:B-1----:R-:W-:Y:S01]  /*c440*/  F2FP.F16.F32.PACK_AB R157, R139, R140 ;  /* 0x0000008c8b9d723e */ /* 0x002fe200000000ff */
[----:B---3--:R-:W-:Y:S05]  /*c450*/  @!P0 HADD2 R161, -R2.H0_H0, -RZ.H0_H0 ;  /* 0xa00000ff02a18230 */ /* 0x008fea0000000900 */
[----:B------:R1:W-:Y:S01]  /*c460*/  @!P0 STL.S16 [R1+0x5c], R161 ;  /* 0x00005ca101008387 */ /* 0x0003e20000100600 */
[----:B------:R-:W-:Y:S03]  /*c470*/  PRMT R147, R161, 0x7610, R147 ;  /* 0x00007610a1937816 */ /* 0x000fe60000000093 */
[----:B------:R3:W5:Y:S01]  /*c480*/  LDL.S16 R152, [R1+0x54] ;  /* 0x0000540001987983 */ /* 0x0007620000100600 */
[----:B------:R-:W-:Y:S03]  /*c490*/  @!P0 PRMT R2, R147, 0x5410, RZ ;  /* 0x0000541093028816 */ /* 0x000fe600000000ff */
[----:B------:R3:W3:Y:S04]  /*c4a0*/  LDL.S16 R151, [R1+0x40] ;  /* 0x0000400001977983 */ /* 0x0006e80000100600 */
[----:B------:R2:W3:Y:S04]  /*c4b0*/  LDL.S16 R147, [R1+0x3c] ;  /* 0x00003c0001937983 */ /* 0x0004e80000100600 */
[----:B------:R4:W-:Y:S01]  /*c4c0*/  STG.E.U16 desc[UR30][R218.64], R2 ;  /* 0x00000002da007986 */ /* 0x0009e2000c10151e */
[----:B-1----:R-:W-:Y:S04]  /*c4d0*/  IMAD.MOV.U32 R161, RZ, RZ, R221 ;  /* 0x000000ffffa17224 */ /* 0x002fe800078e00dd */
[----:B------:R-:W-:Y:S01]  /*c4e0*/  IMAD.MOV.U32 R167, RZ, RZ, R161 ;  /* 0x000000ffffa77224 */ /* 0x000fe200078e00a1 */
[----:B----4-:R-:W-:Y:S04]  /*c4f0*/  LOP3.LUT R2, R134, 0xffff, RZ, 0xc0, !PT ;  /* 0x0000ffff86027812 */ /* 0x010fe800078ec0ff */
[----:B------:R-:W-:Y:S04]  /*c500*/  SHF.R.U32.HI R2, RZ, 0x8, R2 ;  /* 0x00000008ff027819 */ /* 0x000fe80000011602 */
[----:B------:R-:W-:Y:S04]  /*c510*/  LOP3.LUT R2, R2, 0xffff, RZ, 0xc0, !PT ;  /* 0x0000ffff02027812 */ /* 0x000fe800078ec0ff */
[----:B------:R-:W-:Y:S02]  /*c520*/  ISETP.LE.U32.AND P0, PT, R2, UR16, PT ;  /* 0x0000001002007c0c */ /* 0x000fe4000bf03070 */
[----:B------:R-:W-:Y:S02]  /*c530*/  SHF.R.U32.HI R2, RZ, 0x10, R134 ;  /* 0x00000010ff027819 */ /* 0x000fe40000011686 */
[----:B------:R-:W1:Y:S02]  /*c540*/  MUFU.EX2 R134, R179 ;  /* 0x000000b300867308 */ /* 0x000e640000000800 */
[----:B------:R-:W-:Y:S04]  /*c550*/  LOP3.LUT R2, R2, 0xff, RZ, 0xc0, !PT ;  /* 0x000000ff02027812 */ /* 0x000fe800078ec0ff */
[----:B------:R-:W-:Y:S02]  /*c560*/  ISETP.LE.U32.AND P5, PT, R2, UR16, PT ;  /* 0x0000001002007c0c */ /* 0x000fe4000bfa3070 */
[----:B------:R-:W-:Y:S01]  /*c570*/  LOP3.LUT R2, R136, 0xff, RZ, 0xc0, !PT ;  /* 0x000000ff88027812 */ /* 0x000fe200078ec0ff */
[----:B------:R-:W-:Y:S03]  /*c580*/  @!P0 HADD2 R160, -R133.H0_H0, -RZ.H0_H0 ;  /* 0xa00000ff85a08230 */ /* 0x000fe60000000900 */
[----:B------:R-:W-:Y:S02]  /*c590*/  ISETP.LE.U32.AND P3, PT, R2, UR16, PT ;  /* 0x0000001002007c0c */ /* 0x000fe4000bf63070 */
[----:B------:R4:W-:Y:S01]  /*c5a0*/  @!P0 STL.S16 [R1+0x58], R160 ;  /* 0x000058a001008387 */ /* 0x0009e20000100600 */
[----:B------:R-:W-:Y:S02]  /*c5b0*/  PRMT R146, R160, 0x7610, R146 ;  /* 0x00007610a0927816 */ /* 0x000fe40000000092 */
[----:B------:R-:W-:Y:S02]  /*c5c0*/  LOP3.LUT R2, R136, 0xffff, RZ, 0xc0, !PT ;  /* 0x0000ffff88027812 */ /* 0x000fe400078ec0ff */
[----:B------:R-:W-:Y:S01]  /*c5d0*/  @!P0 PRMT R133, R146, 0x5410, RZ ;  /* 0x0000541092858816 */ /* 0x000fe200000000ff */
[----:B--2---:R-:W-:Y:S01]  /*c5e0*/  @!P5 HADD2 R164, -R0.H0_H0, -RZ.H0_H0 ;  /* 0xa00000ff00a4d230 */ /* 0x004fe20000000900 */
[----:B------:R-:W-:Y:S03]  /*c5f0*/  SHF.R.U32.HI R2, RZ, 0x8, R2 ;  /* 0x00000008ff027819 */ /* 0x000fe60000011602 */
[----:B------:R2:W-:Y:S01]  /*c600*/  STG.E.U16 desc[UR30][R218.64+0x2], R133 ;  /* 0x00000285da007986 */ /* 0x0005e2000c10151e */
[----:B------:R-:W-:Y:S02]  /*c610*/  LOP3.LUT R141, R2, 0xffff, RZ, 0xc0, !PT ;  /* 0x0000ffff028d7812 */ /* 0x000fe400078ec0ff */
[----:B------:R-:W2:Y:S01]  /*c620*/  MUFU.EX2 R2, R180 ;  /* 0x000000b400027308 */ /* 0x000ea20000000800 */
[----:B------:R-:W-:Y:S01]  /*c630*/  @!P5 STL.S16 [R1+0x44], R164 ;  /* 0x000044a40100d387 */ /* 0x000fe20000100600 */
[----:B------:R-:W-:Y:S01]  /*c640*/  ISETP.LE.U32.AND P2, PT, R141, UR16, PT ;  /* 0x000000108d007c0c */ /* 0x000fe2000bf43070 */
[----:B------:R-:W-:Y:S01]  /*c650*/  FADD.FTZ R141, R140, R144 ;  /* 0x000000908c8d7221 */ /* 0x000fe20000010000 */
[----:B------:R-:W-:Y:S01]  /*c660*/  PRMT R153, R164, 0x7610, R153 ;  /* 0x00007610a4997816 */ /* 0x000fe20000000099 */
[----:B-1----:R-:W-:Y:S01]  /*c670*/  FADD.FTZ R140, R134, R143 ;  /* 0x0000008f868c7221 */ /* 0x002fe20000010000 */
[----:B------:R-:W-:Y:S01]  /*c680*/  LOP3.LUT R144, R155, UR9, R142, 0x96, !PT ;  /* 0x000000099b907c12 */ /* 0x000fe2000f8e968e */
[----:B------:R-:W-:Y:S01]  /*c690*/  FADD.FTZ R148, R139, R141 ;  /* 0x0000008d8b947221 */ /* 0x000fe20000010000 */
[----:B----4-:R-:W-:Y:S01]  /*c6a0*/  IMAD.MOV.U32 R160, RZ, RZ, R220 ;  /* 0x000000ffffa07224 */ /* 0x010fe200078e00dc */
[----:B------:R-:W-:Y:S03]  /*c6b0*/  IADD3 R220, P0, R218, UR10, RZ ;  /* 0x0000000adadc7c10 */ /* 0x000fe6000ff1e0ff */
[----:B------:R-:W-:Y:S01]  /*c6c0*/  IMAD.MOV.U32 R166, RZ, RZ, R160 ;  /* 0x000000ffffa67224 */ /* 0x000fe200078e00a0 */
[C---:B--2---:R-:W-:Y:S01]  /*c6d0*/  F2FP.F16.F32.PACK_AB R158, R2.reuse, R134 ;  /* 0x00000086029e723e */ /* 0x044fe200000000ff */
[----:B------:R-:W-:Y:S01]  /*c6e0*/  FADD.FTZ R146, R2, R140 ;  /* 0x0000008c02927221 */ /* 0x000fe20000010000 */
[----:B------:R-:W-:Y:S02]  /*c6f0*/  IADD3.X R221, R219, UR11, RZ, P0, !PT ;  /* 0x0000000bdbdd7c10 */ /* 0x000fe400087fe4ff */
[----:B------:R-:W-:Y:S02]  /*c700*/  PRMT R2, R145, 0x7610, R2 ;  /* 0x0000761091027816 */ /* 0x000fe40000000002 */
[--C-:B------:R-:W-:Y:S04]  /*c710*/  SHF.R.U32.HI R133, RZ, 0x10, R136.reuse ;  /* 0x00000010ff857819 */ /* 0x100fe80000011688 */
[----:B------:R-:W-:Y:S02]  /*c720*/  LOP3.LUT R139, R133, 0xff, RZ, 0xc0, !PT ;  /* 0x000000ff858b7812 */ /* 0x000fe400078ec0ff */
[C---:B------:R-:W-:Y:S02]  /*c730*/  PRMT R133, R0.reuse, 0x7632, R133 ;  /* 0x0000763200857816 */ /* 0x040fe40000000085 */
[----:B------:R-:W-:Y:S02]  /*c740*/  ISETP.LE.U32.AND P0, PT, R139, UR16, PT ;  /* 0x000000108b007c0c */ /* 0x000fe4000bf03070 */
[----:B------:R-:W-:Y:S02]  /*c750*/  PRMT R134, R0, 0x5410, R133 ;  /* 0x0000541000867816 */ /* 0x000fe40000000085 */
[----:B------:R-:W-:Y:S02]  /*c760*/  @!P5 PRMT R0, R153, 0x5410, RZ ;  /* 0x000054109900d816 */ /* 0x000fe400000000ff */
[----:B------:R-:W-:Y:S03]  /*c770*/  SHF.R.U32.HI R139, RZ, 0x18, R136 ;  /* 0x00000018ff8b7819 */ /* 0x000fe60000011688 */
[----:B------:R1:W-:Y:S01]  /*c780*/  STG.E.U16 desc[UR30][R220.64], R0 ;  /* 0x00000000dc007986 */ /* 0x0003e2000c10151e */
[----:B------:R-:W-:Y:S02]  /*c790*/  ISETP.LE.U32.AND P5, PT, R139, UR16, PT ;  /* 0x000000108b007c0c */ /* 0x000fe4000bfa3070 */
[----:B-1----:R-:W-:Y:S01]  /*c7a0*/  PRMT R0, R145, 0x7632, R0 ;  /* 0x0000763291007816 */ /* 0x002fe20000000000 */
[----:B-----5:R-:W-:Y:S02]  /*c7b0*/  @!P4 HADD2 R152, -R133.H0_H0, -RZ.H0_H0 ;  /* 0xa00000ff8598c230 */ /* 0x020fe40000000900 */
[----:B---3--:R-:W-:Y:S03]  /*c7c0*/  @!P3 HADD2 R151, -R2.H0_H0, -RZ.H0_H0 ;  /* 0xa00000ff0297b230 */ /* 0x008fe60000000900 */
[----:B------:R1:W-:Y:S01]  /*c7d0*/  @!P4 STL.S16 [R1+0x54], R152 ;  /* 0x000054980100c387 */ /* 0x0003e20000100600 */
[----:B------:R-:W-:Y:S01]  /*c7e0*/  PRMT R140, R152, 0x7610, R140 ;  /* 0x00007610988c7816 */ /* 0x000fe2000000008c */
[----:B------:R-:W-:Y:S02]  /*c7f0*/  @!P2 HADD2 R147, -R0.H0_H0, -RZ.H0_H0 ;  /* 0xa00000ff0093a230 */ /* 0x000fe40000000900 */
[----:B------:R2:W-:Y:S01]  /*c800*/  @!P3 STL.S16 [R1+0x40], R151 ;  /* 0x000040970100b387 */ /* 0x0005e20000100600 */
[----:B------:R-:W-:Y:S02]  /*c810*/  PRMT R139, R151, 0x7610, R139 ;  /* 0x00007610978b7816 */ /* 0x000fe4000000008b */
[----:B------:R-:W-:Y:S01]  /*c820*/  @!P4 PRMT R133, R140, 0x5410, RZ ;  /* 0x000054108c85c816 */ /* 0x000fe200000000ff */
[----:B------:R-:W-:Y:S01]  /*c830*/  @!P2 STL.S16 [R1+0x3c], R147 ;  /* 0x00003c930100a387 */ /* 0x000fe20000100600 */
[----:B------:R-:W-:Y:S02]  /*c840*/  PRMT R140, R2, 0x5410, R0 ;  /* 0x00005410028c7816 */ /* 0x000fe40000000000 */
[----:B------:R-:W-:Y:S01]  /*c850*/  @!P3 PRMT R2, R139, 0x5410, RZ ;  /* 0x000054108b02b816 */ /* 0x000fe200000000ff */
[----:B------:R3:W4:Y:S01]  /*c860*/  LDL.S16 R156, [R1+0x50] ;  /* 0x00005000019c7983 */ /* 0x0007220000100600 */
[----:B------:R-:W-:Y:S02]  /*c870*/  PRMT R141, R147, 0x7610, R141 ;  /* 0x00007610938d7816 */ /* 0x000fe4000000008d */
[----:B------:R-:W-:Y:S01]  /*c880*/  LOP3.LUT R139, R155, UR9, R142, 0x96, !PT ;  /* 0x000000099b8b7c12 */ /* 0x000fe2000f8e968e */
[----:B------:R5:W-:Y:S01]  /*c890*/  STG.E.U16 desc[UR30][R220.64+0x2], R133 ;  /* 0x00000285dc007986 */ /* 0x000be2000c10151e */
[----:B------:R-:W-:Y:S02]  /*c8a0*/  @!P2 PRMT R0, R141, 0x5410, RZ ;  /* 0x000054108d00a816 */ /* 0x000fe400000000ff */
[----:B------:R-:W-:Y:S01]  /*c8b0*/  LOP3.LUT R141, R138, 0xff, RZ, 0xc0, !PT ;  /* 0x000000ff8a8d7812 */ /* 0x000fe200078ec0ff */
[----:B------:R3:W-:Y:S01]  /*c8c0*/  STG.E.U16 desc[UR30][R218.64+0x10], R2 ;  /* 0x00001002da007986 */ /* 0x0007e2000c10151e */
[----:B------:R-:W-:Y:S03]  /*c8d0*/  LOP3.LUT R142, R136, 0xff, RZ, 0xc0, !PT ;  /* 0x000000ff888e7812 */ /* 0x000fe600078ec0ff */
[----:B------:R3:W-:Y:S01]  /*c8e0*/  STG.E.U16 desc[UR30][R218.64+0x12], R0 ;  /* 0x00001200da007986 */ /* 0x0007e2000c10151e */
[----:B-1----:R1:W-:Y:S03]  /*c8f0*/  MUFU.EX2 R152, R183 ;  /* 0x000000b700987308 */ /* 0x0023e60000000800 */
[----:B--2---:R2:W2:Y:S04]  /*c900*/  LDL.S16 R151, [R1+0x64] ;  /* 0x0000640001977983 */ /* 0x0044a80000100600 */
[----:B-1----:R-:W-:Y:S03]  /*c910*/  LDSM.16.MT88.4 R180, [R192+0x1b800] ;  /* 0x01b80000c0b4783b */ /* 0x002fe60000004200 */
[----:B-----5:R-:W1:Y:S01]  /*c920*/  MUFU.EX2 R133, R185 ;  /* 0x000000b900857308 */ /* 0x020e620000000800 */
[----:B---3--:R-:W-:Y:S02]  /*c930*/  LOP3.LUT R2, R138, 0xffff, RZ, 0xc0, !PT ;  /* 0x0000ffff8a027812 */ /* 0x008fe400078ec0ff */
[----:B------:R-:W-:Y:S02]  /*c940*/  LOP3.LUT R0, R144, 0xff, RZ, 0xc0, !PT ;  /* 0x000000ff90007812 */ /* 0x000fe400078ec0ff */
[----:B------:R-:W-:Y:S02]  /*c950*/  SHF.R.U32.HI R2, RZ, 0x8, R2 ;  /* 0x00000008ff027819 */ /* 0x000fe40000011602 */
[----:B------:R-:W-:Y:S02]  /*c960*/  ISETP.LE.U32.AND P2, PT, R0, UR16, PT ;  /* 0x0000001000007c0c */ /* 0x000fe4000bf43070 */
[----:B------:R-:W-:Y:S02]  /*c970*/  LOP3.LUT R0, R144, 0xffff, RZ, 0xc0, !PT ;  /* 0x0000ffff90007812 */ /* 0x000fe400078ec0ff */
[----:B------:R-:W-:Y:S02]  /*c980*/  PRMT R145, R141, 0x5410, R2 ;  /* 0x000054108d917816 */ /* 0x000fe40000000002 */
[----:B------:R-:W-:Y:S02]  /*c990*/  LOP3.LUT R2, R136, 0xffff, RZ, 0xc0, !PT ;  /* 0x0000ffff88027812 */ /* 0x000fe400078ec0ff */
[----:B------:R-:W-:Y:S02]  /*c9a0*/  SHF.R.U32.HI R141, RZ, 0x8, R0 ;  /* 0x00000008ff8d7819 */ /* 0x000fe40000011600 */
[----:B------:R-:W-:Y:S01]  /*c9b0*/  SHF.R.U32.HI R137, RZ, 0x8, R2 ;  /* 0x00000008ff897819 */ /* 0x000fe20000011602 */
[----:B------:R-:W3:Y:S01]  /*c9c0*/  MUFU.EX2 R0, R186 ;  /* 0x000000ba00007308 */ /* 0x000ee20000000800 */
[----:B------:R-:W-:Y:S02]  /*c9d0*/  LOP3.LUT R2, R141, 0xffff, RZ, 0xc0, !PT ;  /* 0x0000ffff8d027812 */ /* 0x000fe400078ec0ff */
[----:B------:R-:W-:Y:S02]  /*c9e0*/  SHF.R.U32.HI R141, RZ, 0x10, R138 ;  /* 0x00000010ff8d7819 */ /* 0x000fe4000001168a */
[----:B------:R-:W-:Y:S02]  /*c9f0*/  ISETP.LE.U32.AND P6, PT, R2, UR16, PT ;  /* 0x0000001002007c0c */ /* 0x000fe4000bfc3070 */
[--C-:B------:R-:W-:Y:S02]  /*ca00*/  SHF.R.U32.HI R2, RZ, 0x10, R136.reuse ;  /* 0x00000010ff027819 */ /* 0x100fe40000011688 */
[----:B------:R-:W-:Y:S02]  /*ca10*/  PRMT R147, R142, 0x5410, R137 ;  /* 0x000054108e937816 */ /* 0x000fe40000000089 */
[----:B------:R-:W-:Y:S02]  /*ca20*/  SHF.R.U32.HI R142, RZ, 0x18, R136 ;  /* 0x00000018ff8e7819 */ /* 0x000fe40000011688 */
[----:B------:R-:W-:Y:S02]  /*ca30*/  LOP3.LUT R137, R2, 0xff, RZ, 0xc0, !PT ;  /* 0x000000ff02897812 */ /* 0x000fe400078ec0ff */
[----:B------:R-:W-:Y:S01]  /*ca40*/  SHF.R.U32.HI R138, RZ, 0x18, R138 ;  /* 0x00000018ff8a7819 */ /* 0x000fe2000001168a */
[----:B------:R-:W5:Y:S01]  /*ca50*/  MUFU.EX2 R2, R184 ;  /* 0x000000b800027308 */ /* 0x000f620000000800 */
[----:B------:R-:W-:Y:S02]  /*ca60*/  LOP3.LUT R136, R141, 0xff, RZ, 0xc0, !PT ;  /* 0x000000ff8d887812 */ /* 0x000fe400078ec0ff */
[----:B------:R-:W-:Y:S02]  /*ca70*/  PRMT R143, R137, 0x5410, R142 ;  /* 0x00005410898f7816 */ /* 0x000fe4000000008e */
[----:B------:R-:W-:Y:S01]  /*ca80*/  PRMT R142, R136, 0x5410, R138 ;  /* 0x00005410888e7816 */ /* 0x000fe2000000008a */
[----:B-1----:R-:W-:Y:S01]  /*ca90*/  FADD.FTZ R136, R133, R148 ;  /* 0x0000009485887221 */ /* 0x002fe20000010000 */
[C---:B---3--:R-:W-:Y:S02]  /*caa0*/  F2FP.F16.F32.PACK_AB R150, R0.reuse, R133 ;  /* 0x000000850096723e */ /* 0x048fe400000000ff */
[C---:B------:R-:W-:Y:S01]  /*cab0*/  PRMT R133, R149.reuse, 0x7632, R133 ;  /* 0x0000763295857816 */ /* 0x040fe20000000085 */
[----:B------:R-:W-:Y:S01]  /*cac0*/  FADD.FTZ R153, R0, R136 ;  /* 0x0000008800997221 */ /* 0x000fe20000010000 */
[----:B------:R-:W-:Y:S01]  /*cad0*/  PRMT R0, R149, 0x7610, R0 ;  /* 0x0000761095007816 */ /* 0x000fe20000000000 */
[----:B------:R-:W-:Y:S01]  /*cae0*/  FADD.FTZ R136, R152, R146 ;  /* 0x0000009298887221 */ /* 0x000fe20000010000 */
[----:B------:R-:W-:Y:S02]  /*caf0*/  LOP3.LUT R137, R154, 0xff, RZ, 0xc0, !PT ;  /* 0x000000ff9a897812 */ /* 0x000fe400078ec0ff */
[----:B------:R-:W-:Y:S02]  /*cb00*/  SHF.R.U32.HI R141, RZ, 0x18, R144 ;  /* 0x00000018ff8d7819 */ /* 0x000fe40000011690 */
[----:B------:R-:W-:Y:S02]  /*cb10*/  ISETP.LE.U32.AND P3, PT, R137, UR16, PT ;  /* 0x0000001089007c0c */ /* 0x000fe4000bf63070 */
[----:B------:R-:W-:Y:S02]  /*cb20*/  SHF.R.U32.HI R137, RZ, 0x10, R154 ;  /* 0x00000010ff897819 */ /* 0x000fe4000001169a */
[----:B-----5:R-:W-:Y:S02]  /*cb30*/  F2FP.F16.F32.PACK_AB R152, R2, R152 ;  /* 0x000000980298723e */ /* 0x020fe400000000ff */
[----:B------:R-:W-:Y:S02]  /*cb40*/  LOP3.LUT R137, R137, 0xff, RZ, 0xc0, !PT ;  /* 0x000000ff89897812 */ /* 0x000fe400078ec0ff */
[----:B------:R-:W-:Y:S01]  /*cb50*/  ISETP.LE.U32.AND P4, PT, R141, UR16, PT ;  /* 0x000000108d007c0c */ /* 0x000fe2000bf83070 */
[----:B----4-:R-:W-:Y:S05]  /*cb60*/  @!P0 HADD2 R156, -R0.H0_H0, -RZ.H0_H0 ;  /* 0xa00000ff009c8230 */ /* 0x010fea0000000900 */
[----:B------:R1:W-:Y:S01]  /*cb70*/  @!P0 STL.S16 [R1+0x50], R156 ;  /* 0x0000509c01008387 */ /* 0x0003e20000100600 */
[----:B------:R-:W-:Y:S01]  /*cb80*/  PRMT R138, R156, 0x7610, R138 ;  /* 0x000076109c8a7816 */ /* 0x000fe2000000008a */
[----:B--2---:R-:W-:Y:S05]  /*cb90*/  @!P5 HADD2 R151, -R133.H0_H0, -RZ.H0_H0 ;  /* 0xa00000ff8597d230 */ /* 0x004fea0000000900 */
[----:B------:R2:W-:Y:S01]  /*cba0*/  @!P5 STL.S16 [R1+0x64], R151 ;  /* 0x000064970100d387 */ /* 0x0005e20000100600 */
[----:B------:R-:W-:Y:S03]  /*cbb0*/  PRMT R162, R151, 0x7610, R162 ;  /* 0x0000761097a27816 */ /* 0x000fe600000000a2 */
[----:B------:R3:W4:Y:S01]  /*cbc0*/  LDL.S16 R149, [R1+0x60] ;  /* 0x0000600001957983 */ /* 0x0007220000100600 */
[----:B-1----:R-:W-:Y:S01]  /*cbd0*/  FADD.FTZ R156, R2, R136 ;  /* 0x00000088029c7221 */ /* 0x002fe20000010000 */
[----:B------:R-:W-:Y:S02]  /*cbe0*/  LOP3.LUT R136, R139, 0xffff, RZ, 0xc0, !PT ;  /* 0x0000ffff8b887812 */ /* 0x000fe400078ec0ff */
[----:B------:R3:W5:Y:S01]  /*cbf0*/  LDL.S16 R163, [R1+0x2c] ;  /* 0x00002c0001a37983 */ /* 0x0007620000100600 */
[----:B------:R-:W-:Y:S02]  /*cc00*/  PRMT R2, R0, 0x5410, R133 ;  /* 0x0000541000027816 */ /* 0x000fe40000000085 */
[----:B------:R-:W-:Y:S02]  /*cc10*/  @!P0 PRMT R0, R138, 0x5410, RZ ;  /* 0x000054108a008816 */ /* 0x000fe400000000ff */
[----:B------:R-:W-:Y:S02]  /*cc20*/  ISETP.LE.U32.AND P0, PT, R137, UR16, PT ;  /* 0x0000001089007c0c */ /* 0x000fe4000bf03070 */
[----:B------:R-:W-:Y:S01]  /*cc30*/  LOP3.LUT R137, R139, 0xff, RZ, 0xc0, !PT ;  /* 0x000000ff8b897812 */ /* 0x000fe200078ec0ff */
[----:B------:R1:W-:Y:S01]  /*cc40*/  STG.E.U16 desc[UR30][R220.64+0x10], R0 ;  /* 0x00001000dc007986 */ /* 0x0003e2000c10151e */
[----:B------:R-:W-:Y:S02]  /*cc50*/  SHF.R.U32.HI R136, RZ, 0x8, R136 ;  /* 0x00000008ff887819 */ /* 0x000fe40000011688 */
[----:B------:R-:W-:Y:S02]  /*cc60*/  LOP3.LUT R138, R154, 0xff, RZ, 0xc0, !PT ;  /* 0x000000ff9a8a7812 */ /* 0x000fe400078ec0ff */
[----:B------:R-:W-:Y:S01]  /*cc70*/  PRMT R148, R137, 0x5410, R136 ;  /* 0x0000541089947816 */ /* 0x000fe20000000088 */
[----:B--2---:R-:W-:Y:S01]  /*cc80*/  IMAD.MOV.U32 R151, RZ, RZ, 0x7054 ;  /* 0x00007054ff977424 */ /* 0x004fe200078e00ff */
[--C-:B------:R-:W-:Y:S02]  /*cc90*/  SHF.R.U32.HI R137, RZ, 0x10, R139.reuse ;  /* 0x00000010ff897819 */ /* 0x100fe4000001168b */
[----:B------:R-:W-:Y:S02]  /*cca0*/  SHF.R.U32.HI R139, RZ, 0x18, R139 ;  /* 0x00000018ff8b7819 */ /* 0x000fe4000001168b */
[----:B------:R-:W-:Y:S02]  /*ccb0*/  PRMT R159, R159, R151, UR16 ;  /* 0x000000109f9f7e16 */ /* 0x000fe40008000097 */
[----:B------:R-:W-:Y:S02]  /*ccc0*/  LOP3.LUT R137, R137, 0xff, RZ, 0xc0, !PT ;  /* 0x000000ff89897812 */ /* 0x000fe400078ec0ff */
[----:B------:R-:W-:Y:S02]  /*ccd0*/  @!P5 PRMT R133, R162, 0x5410, RZ ;  /* 0x00005410a285d816 */ /* 0x000fe400000000ff */
[--C-:B------:R-:W-:Y:S02]  /*cce0*/  HSET2.LE.AND R136, R145, R159.reuse, PT ;  /* 0x0000009f91887233 */ /* 0x100fe40003803000 */
[----:B------:R-:W-:Y:S01]  /*ccf0*/  PRMT R145, R137, 0x5410, R139 ;  /* 0x0000541089917816 */ /* 0x000fe2000000008b */
[----:B------:R2:W-:Y:S01]  /*cd00*/  STG.E.U16 desc[UR30][R220.64+0x12], R133 ;  /* 0x00001285dc007986 */ /* 0x0005e2000c10151e */
[--C-:B------:R-:W-:Y:S02]  /*cd10*/  HSET2.LE.AND R137, R142, R159.reuse, PT ;  /* 0x0000009f8e897233 */ /* 0x100fe40003803000 */
[----:B------:R-:W-:Y:S02]  /*cd20*/  LOP3.LUT R136, R136, R135, RZ, 0xc0, !PT ;  /* 0x0000008788887212 */ /* 0x000fe400078ec0ff */
[----:B------:R-:W-:Y:S02]  /*cd30*/  LOP3.LUT R135, R154, 0xffff, RZ, 0xc0, !PT ;  /* 0x0000ffff9a877812 */ /* 0x000fe400078ec0ff */
[--C-:B------:R-:W-:Y:S02]  /*cd40*/  HSET2.LE.AND R139, R143, R159.reuse, PT ;  /* 0x0000009f8f8b7233 */ /* 0x100fe40003803000 */
[----:B------:R-:W-:Y:S02]  /*cd50*/  SHF.R.U32.HI R135, RZ, 0x8, R135 ;  /* 0x00000008ff877819 */ /* 0x000fe40000011687 */
[----:B------:R-:W-:Y:S02]  /*cd60*/  LOP3.LUT R137, R137, R134, RZ, 0xc0, !PT ;  /* 0x0000008689897212 */ /* 0x000fe400078ec0ff */
[----:B------:R-:W-:Y:S02]  /*cd70*/  PRMT R146, R138, 0x5410, R135 ;  /* 0x000054108a927816 */ /* 0x000fe40000000087 */
[--C-:B------:R-:W-:Y:S02]  /*cd80*/  HSET2.LE.AND R138, R147, R159.reuse, PT ;  /* 0x0000009f938a7233 */ /* 0x100fe40003803000 */
[----:B------:R-:W-:Y:S02]  /*cd90*/  LOP3.LUT R139, R139, R2, RZ, 0xc0, !PT ;  /* 0x000000028b8b7212 */ /* 0x000fe400078ec0ff */
[----:B------:R-:W-:Y:S02]  /*cda0*/  SHF.R.U32.HI R2, RZ, 0x10, R144 ;  /* 0x00000010ff027819 */ /* 0x000fe40000011690 */
[----:B------:R-:W-:Y:S01]  /*cdb0*/  LOP3.LUT R138, R138, R140, RZ, 0xc0, !PT ;  /* 0x0000008c8a8a7212 */ /* 0x000fe200078ec0ff */
[----:B------:R-:W3:Y:S01]  /*cdc0*/  MUFU.EX2 R144, R189 ;  /* 0x000000bd00907308 */ /* 0x000ee20000000800 */
[----:B------:R-:W3:Y:S01]  /*cdd0*/  LDSM.16.MT88.4 R140, [R191+0x18000] ;  /* 0x01800000bf8c783b */ /* 0x000ee20000004200 */
[C---:B-1----:R-:W-:Y:S02]  /*cde0*/  PRMT R0, R157.reuse, 0x7632, R0 ;  /* 0x000076329d007816 */ /* 0x042fe40000000000 */
[----:B------:R-:W-:Y:S02]  /*cdf0*/  LOP3.LUT R2, R2, 0xff, RZ, 0xc0, !PT ;  /* 0x000000ff02027812 */ /* 0x000fe400078ec0ff */
[----:B------:R-:W-:Y:S02]  /*ce00*/  SHF.R.U32.HI R135, RZ, 0x18, R154 ;  /* 0x00000018ff877819 */ /* 0x000fe4000001169a */
[----:B------:R-:W-:Y:S02]  /*ce10*/  ISETP.LE.U32.AND P5, PT, R2, UR16, PT ;  /* 0x0000001002007c0c */ /* 0x000fe4000bfa3070 */
[----:B------:R-:W-:Y:S02]  /*ce20*/  PRMT R2, R157, 0x7610, R2 ;  /* 0x000076109d027816 */ /* 0x000fe40000000002 */
[--C-:B------:R-:W-:Y:S04]  /*ce30*/  SHF.R.U32.HI R134, RZ, 0x10, R154.reuse ;  /* 0x00000010ff867819 */ /* 0x100fe8000001169a */
[----:B------:R-:W-:Y:S04]  /*ce40*/  LOP3.LUT R134, R134, 0xff, RZ, 0xc0, !PT ;  /* 0x000000ff86867812 */ /* 0x000fe800078ec0ff */
[--C-:B------:R-:W-:Y:S02]  /*ce50*/  PRMT R151, R134, 0x5410, R135.reuse ;  /* 0x0000541086977816 */ /* 0x100fe40000000087 */
[----:B------:R-:W-:Y:S02]  /*ce60*/  LOP3.LUT R134, R154, 0xffff, RZ, 0xc0, !PT ;  /* 0x0000ffff9a867812 */ /* 0x000fe400078ec0ff */
[----:B------:R-:W-:Y:S02]  /*ce70*/  PRMT R135, R150, 0x7632, R135 ;  /* 0x0000763296877816 */ /* 0x000fe40000000087 */
[----:B------:R-:W-:Y:S02]  /*ce80*/  SHF.R.U32.HI R154, RZ, 0x18, R154 ;  /* 0x00000018ff9a7819 */ /* 0x000fe4000001169a */
[----:B------:R-:W-:Y:S04]  /*ce90*/  SHF.R.U32.HI R134, RZ, 0x8, R134 ;  /* 0x00000008ff867819 */ /* 0x000fe80000011686 */
[----:B--2---:R-:W-:Y:S02]  /*cea0*/  LOP3.LUT R133, R134, 0xffff, RZ, 0xc0, !PT ;  /* 0x0000ffff86857812 */ /* 0x004fe400078ec0ff */
[----:B------:R-:W-:Y:S01]  /*ceb0*/  PRMT R134, R158, 0x7632, R134 ;  /* 0x000076329e867816 */ /* 0x000fe20000000086 */
        /* <DEDUP_REMOVED lines=17> */
[----:B-----5:R-:W-:Y:S01]  /*cfd0*/  @!P6 HADD2 R163, -R0.H0_H0, -RZ.H0_H0 ;  /* 0xa00000ff00a3e230 */ /* 0x020fe20000000900 */
[----:B------:R-:W-:Y:S02]  /*cfe0*/  PRMT R147, R149, 0x7610, R147 ;  /* 0x0000761095937816 */ /* 0x000fe40000000093 */
[----:B------:R3:W4:Y:S04]  /*cff0*/  LDL.S16 R162, [R1+0x38] ;  /* 0x0000380001a27983 */ /* 0x0007280000100600 */
[----:B------:R-:W-:Y:S04]  /*d000*/  @!P6 STL.S16 [R1+0x2c], R163 ;  /* 0x00002ca30100e387 */ /* 0x000fe80000100600 */
[----:B------:R3:W5:Y:S04]  /*d010*/  LDL.S16 R161, [R1+0x34] ;  /* 0x0000340001a17983 */ /* 0x0007680000100600 */
[----:B------:R3:W3:Y:S04]  /*d020*/  LDL.S16 R160, [R1+0x28] ;  /* 0x0000280001a07983 */ /* 0x0006e80000100600 */
[----:B------:R3:W3:Y:S01]  /*d030*/  LDL.S16 R157, [R1+0x24] ;  /* 0x00002400019d7983 */ /* 0x0006e20000100600 */
[----:B--2---:R2:W-:Y:S01]  /*d040*/  MUFU.EX2 R149, R187 ;  /* 0x000000bb00957308 */ /* 0x0045e20000000800 */
[C---:B-1----:R-:W-:Y:S06]  /*d050*/  HMMA.16816.F32 R44, R136.reuse, R140, R44 ;  /* 0x0000008c882c723c */ /* 0x042fec000000182c */
[C---:B------:R-:W-:Y:S01]  /*d060*/  HMMA.16816.F32 R48, R136.reuse, R142, R48 ;  /* 0x0000008e8830723c */ /* 0x040fe20000001830 */
[----:B------:R-:W1:Y:S08]  /*d070*/  LDSM.16.MT88.4 R140, [R194+0x1a000] ;  /* 0x01a00000c28c783b */ /* 0x000e700000004200 */
[----:B--2---:R-:W-:Y:S01]  /*d080*/  LDSM.16.MT88.4 R184, [R194+0x1b800] ;  /* 0x01b80000c2b8783b */ /* 0x004fe20000004200 */
        /* <DEDUP_REMOVED lines=15> */
[C---:B-1----:R-:W-:Y:S05]  /*d180*/  HMMA.16816.F32 R92, R136.reuse, R140, R92 ;  /* 0x0000008c885c723c */ /* 0x042fea000000185c */
[----:B-----5:R-:W-:Y:S01]  /*d190*/  @!P4 HADD2 R161, -R134.H0_H0, -RZ.H0_H0 ;  /* 0xa00000ff86a1c230 */ /* 0x020fe20000000900 */
        /* <DEDUP_REMOVED lines=14> */
[----:B------:R-:W2:Y:S05]  /*d280*/  LDSM.16.MT88.4 R140, [R191+0x18800] ;  /* 0x01880000bf8c783b */ /* 0x000eaa0000004200 */
[----:B------:R-:W-:Y:S04]  /*d290*/  PRMT R138, R163, 0x7610, R138 ;  /* 0x00007610a38a7816 */ /* 0x000fe8000000008a */
[----:B------:R-:W-:Y:S02]  /*d2a0*/  PRMT R137, R2, 0x5410, R0 ;  /* 0x0000541002897816 */ /* 0x000fe40000000000 */
[----:B------:R-:W-:Y:S02]  /*d2b0*/  @!P6 PRMT R0, R138, 0x5410, RZ ;  /* 0x000054108a00e816 */ /* 0x000fe400000000ff */
[----:B------:R-:W-:Y:S02]  /*d2c0*/  @!P2 PRMT R2, R147, 0x5410, RZ ;  /* 0x000054109302a816 */ /* 0x000fe400000000ff */
[--C-:B------:R-:W-:Y:S01]  /*d2d0*/  HSET2.LE.AND R136, R148, R159.reuse, PT ;  /* 0x0000009f94887233 */ /* 0x100fe20003803000 */
[----:B------:R5:W-:Y:S01]  /*d2e0*/  STG.E.U16 desc[UR30][R218.64+0x22], R0 ;  /* 0x00002200da007986 */ /* 0x000be2000c10151e */
[----:B------:R-:W3:Y:S01]  /*d2f0*/  MUFU.EX2 R148, R188 ;  /* 0x000000bc00947308 */ /* 0x000ee20000000800 */
[----:B------:R-:W-:Y:S02]  /*d300*/  ISETP.LE.U32.AND P2, PT, R133, UR16, PT ;  /* 0x0000001085007c0c */ /* 0x000fe4000bf43070 */
[----:B------:R2:W-:Y:S01]  /*d310*/  STG.E.U16 desc[UR30][R218.64+0x20], R2 ;  /* 0x00002002da007986 */ /* 0x0005e2000c10151e */
[----:B------:R-:W-:Y:S02]  /*d320*/  PRMT R133, R158, 0x7610, R133 ;  /* 0x000076109e857816 */ /* 0x000fe40000000085 */
[----:B------:R-:W-:Y:S02]  /*d330*/  LOP3.LUT R136, R136, R137, RZ, 0xc0, !PT ;  /* 0x0000008988887212 */ /* 0x000fe400078ec0ff */
[--C-:B------:R-:W-:Y:S01]  /*d340*/  HSET2.LE.AND R137, R145, R159.reuse, PT ;  /* 0x0000009f91897233 */ /* 0x100fe20003803000 */
[--C-:B------:R-:W-:Y:S01]  /*d350*/  FADD.FTZ R145, R144, R153.reuse ;  /* 0x0000009990917221 */ /* 0x100fe20000010000 */
[--C-:B------:R-:W-:Y:S01]  /*d360*/  HSET2.LE.AND R138, R146, R159.reuse, PT ;  /* 0x0000009f928a7233 */ /* 0x100fe20003803000 */
[----:B----4-:R-:W-:Y:S01]  /*d370*/  @!P5 HADD2 R162, -R133.H0_H0, -RZ.H0_H0 ;  /* 0xa00000ff85a2d230 */ /* 0x010fe20000000900 */
[----:B------:R-:W-:Y:S01]  /*d380*/  PRMT R153, R152, 0x7632, R153 ;  /* 0x0000763298997816 */ /* 0x000fe20000000099 */
[----:B-1----:R-:W-:Y:S01]  /*d390*/  FADD.FTZ R155, R139, R145 ;  /* 0x000000918b9b7221 */ /* 0x002fe20000010000 */
[----:B---3--:R-:W-:Y:S02]  /*d3a0*/  @!P2 HADD2 R157, -R135.H0_H0, -RZ.H0_H0 ;  /* 0xa00000ff879da230 */ /* 0x008fe40000000900 */
[----:B------:R1:W-:Y:S01]  /*d3b0*/  @!P5 STL.S16 [R1+0x38], R162 ;  /* 0x000038a20100d387 */ /* 0x0003e20000100600 */
[----:B------:R-:W-:Y:S03]  /*d3c0*/  F2FP.F16.F32.PACK_AB R172, R148, R149 ;  /* 0x0000009594ac723e */ /* 0x000fe600000000ff */
[----:B------:R-:W-:Y:S01]  /*d3d0*/  @!P4 STL.S16 [R1+0x34], R161 ;  /* 0x000034a10100c387 */ /* 0x000fe20000100600 */
[----:B-----5:R-:W-:Y:S02]  /*d3e0*/  PRMT R0, R133, 0x5410, R134 ;  /* 0x0000541085007816 */ /* 0x020fe40000000086 */
[----:B--2---:R-:W-:Y:S01]  /*d3f0*/  PRMT R2, R150, 0x7610, R2 ;  /* 0x0000761096027816 */ /* 0x004fe20000000002 */
[----:B------:R-:W-:Y:S01]  /*d400*/  FADD.FTZ R150, R149, R156 ;  /* 0x0000009c95967221 */ /* 0x000fe20000010000 */
[----:B------:R-:W-:Y:S02]  /*d410*/  LOP3.LUT R137, R137, R0, RZ, 0xc0, !PT ;  /* 0x0000000089897212 */ /* 0x000fe400078ec0ff */
[----:B------:R-:W-:Y:S01]  /*d420*/  F2FP.F16.F32.PACK_AB R0, R139, R144 ;  /* 0x000000908b00723e */ /* 0x000fe200000000ff */
[----:B------:R-:W-:Y:S01]  /*d430*/  FADD.FTZ R158, R148, R150 ;  /* 0x00000096949e7221 */ /* 0x000fe20000010000 */
[----:B------:R-:W-:Y:S01]  /*d440*/  PRMT R139, R2, 0x5410, R135 ;  /* 0x00005410028b7816 */ /* 0x000fe20000000087 */
[----:B------:R-:W2:Y:S01]  /*d450*/  LDSM.16.MT88.4 R144, [R192+0x18800] ;  /* 0x01880000c090783b */ /* 0x000ea20000004200 */
[----:B------:R-:W-:Y:S01]  /*d460*/  PRMT R148, R152, 0x5410, R153 ;  /* 0x0000541098947816 */ /* 0x000fe20000000099 */
[----:B------:R-:W-:Y:S01]  /*d470*/  @!P3 HADD2 R160, -R2.H0_H0, -RZ.H0_H0 ;  /* 0xa00000ff02a0b230 */ /* 0x000fe20000000900 */
[----:B------:R-:W-:Y:S02]  /*d480*/  LOP3.LUT R138, R138, R139, RZ, 0xc0, !PT ;  /* 0x0000008b8a8a7212 */ /* 0x000fe400078ec0ff */
[--C-:B------:R-:W-:Y:S02]  /*d490*/  HSET2.LE.AND R139, R151, R159.reuse, PT ;  /* 0x0000009f978b7233 */ /* 0x100fe40003803000 */
[----:B------:R-:W-:Y:S01]  /*d4a0*/  PRMT R156, R160, 0x7610, R156 ;  /* 0x00007610a09c7816 */ /* 0x000fe2000000009c */
[----:B------:R-:W-:Y:S02]  /*d4b0*/  @!P3 STL.S16 [R1+0x28], R160 ;  /* 0x000028a00100b387 */ /* 0x000fe40000100600 */
[----:B------:R-:W-:Y:S02]  /*d4c0*/  LOP3.LUT R139, R139, R148, RZ, 0xc0, !PT ;  /* 0x000000948b8b7212 */ /* 0x000fe400078ec0ff */
[----:B------:R-:W-:Y:S01]  /*d4d0*/  PRMT R148, R162, 0x7610, R148 ;  /* 0x00007610a2947816 */ /* 0x000fe20000000094 */
[----:B------:R-:W-:Y:S01]  /*d4e0*/  @!P2 STL.S16 [R1+0x24], R157 ;  /* 0x0000249d0100a387 */ /* 0x000fe20000100600 */
[----:B------:R-:W-:Y:S02]  /*d4f0*/  @!P3 PRMT R2, R156, 0x5410, RZ ;  /* 0x000054109c02b816 */ /* 0x000fe400000000ff */
[----:B------:R-:W-:Y:S01]  /*d500*/  @!P5 PRMT R133, R148, 0x5410, RZ ;  /* 0x000054109485d816 */ /* 0x000fe200000000ff */
[C---:B------:R-:W-:Y:S01]  /*d510*/  HMMA.16816.F32 R4, R136.reuse, R140, R4 ;  /* 0x0000008c8804723c */ /* 0x040fe20000001804 */
[----:B------:R3:W4:Y:S02]  /*d520*/  LDL.S16 R163, [R1+0x4c] ;  /* 0x00004c0001a37983 */ /* 0x0007240000100600 */
[----:B------:R-:W-:Y:S02]  /*d530*/  ISETP.LE.U32.AND P5, PT, R154, UR16, PT ;  /* 0x000000109a007c0c */ /* 0x000fe4000bfa3070 */
[----:B------:R5:W-:Y:S01]  /*d540*/  STG.E.U16 desc[UR30][R220.64+0x20], R133 ;  /* 0x00002085dc007986 */ /* 0x000be2000c10151e */
[C---:B------:R-:W-:Y:S03]  /*d550*/  HMMA.16816.F32 R8, R136.reuse, R142, R8 ;  /* 0x0000008e8808723c */ /* 0x040fe60000001808 */
[----:B-1----:R3:W3:Y:S02]  /*d560*/  LDL.S16 R162, [R1+0x48] ;  /* 0x0000480001a27983 */ /* 0x0026e40000100600 */
[----:B------:R-:W-:Y:S02]  /*d570*/  PRMT R154, R157, 0x7610, R154 ;  /* 0x000076109d9a7816 */ /* 0x000fe4000000009a */
[----:B------:R-:W1:Y:S04]  /*d580*/  LDSM.16.MT88.4 R140, [R194+0x18800] ;  /* 0x01880000c28c783b */ /* 0x000e680000004200 */
[----:B------:R-:W-:Y:S04]  /*d590*/  @!P2 PRMT R135, R154, 0x5410, RZ ;  /* 0x000054109a87a816 */ /* 0x000fe800000000ff */
[----:B------:R-:W1:Y:S01]  /*d5a0*/  LDSM.16.MT88.4 R148, [R193+0x18800] ;  /* 0x01880000c194783b */ /* 0x000e620000004200 */
[C---:B--2---:R-:W-:Y:S06]  /*d5b0*/  HMMA.16816.F32 R12, R136.reuse, R144, R12 ;  /* 0x00000090880c723c */ /* 0x044fec000000180c */
[C---:B------:R-:W-:Y:S05]  /*d5c0*/  HMMA.16816.F32 R16, R136.reuse, R146, R16 ;  /* 0x000000928810723c */ /* 0x040fea0000001810 */
[----:B-----5:R-:W-:Y:S02]  /*d5d0*/  LOP3.LUT R133, R245, UR29, RZ, 0x3c, !PT ;  /* 0x0000001df5857c12 */ /* 0x020fe4000f8e3cff */
[----:B------:R-:W-:Y:S04]  /*d5e0*/  PRMT R144, R161, 0x7610, R144 ;  /* 0x00007610a1907816 */ /* 0x000fe80000000090 */
[----:B------:R-:W-:Y:S01]  /*d5f0*/  IMAD.WIDE.U32 R160, R133, -0x326172a9, RZ ;  /* 0xcd9e8d5785a07825 */ /* 0x000fe200078e00ff */
[----:B------:R-:W-:Y:S02]  /*d600*/  @!P4 PRMT R134, R144, 0x5410, RZ ;  /* 0x000054109086c816 */ /* 0x000fe400000000ff */
[----:B------:R-:W2:Y:S02]  /*d610*/  LDSM.16.MT88.4 R144, [R191+0x1a800] ;  /* 0x01a80000bf90783b */ /* 0x000ea40000004200 */
[----:B------:R-:W-:Y:S02]  /*d620*/  LOP3.LUT R133, R161, UR26, R166, 0x96, !PT ;  /* 0x0000001aa1857c12 */ /* 0x000fe4000f8e96a6 */
[----:B------:R-:W-:Y:S04]  /*d630*/  LOP3.LUT R160, R237, UR25, R160, 0x96, !PT ;  /* 0x00000019eda07c12 */ /* 0x000fe8000f8e96a0 */
[----:B------:R2:W5:Y:S01]  /*d640*/  LDL.S16 R166, [R1+0x30] ;  /* 0x0000300001a67983 */ /* 0x0005620000100600 */
[----:B------:R-:W-:Y:S01]  /*d650*/  IMAD.WIDE.U32 R160, R160, -0x2daee0ad, RZ ;  /* 0xd2511f53a0a07825 */ /* 0x000fe200078e00ff */
[C---:B-1----:R-:W-:Y:S02]  /*d660*/  HMMA.16816.F32 R20, R136.reuse, R140, R20 ;  /* 0x0000008c8814723c */ /* 0x042fe40000001814 */
[----:B------:R1:W-:Y:S04]  /*d670*/  STG.E.U16 desc[UR30][R220.64+0x22], R134 ;  /* 0x00002286dc007986 */ /* 0x0003e8000c10151e */
[C---:B------:R-:W-:Y:S01]  /*d680*/  HMMA.16816.F32 R24, R136.reuse, R142, R24 ;  /* 0x0000008e8818723c */ /* 0x040fe20000001818 */
[----:B------:R2:W-:Y:S04]  /*d690*/  STG.E.U16 desc[UR30][R218.64+0x30], R2 ;  /* 0x00003002da007986 */ /* 0x0005e8000c10151e */
[----:B------:R-:W2:Y:S01]  /*d6a0*/  LDSM.16.MT88.4 R140, [R192+0x1a800] ;  /* 0x01a80000c08c783b */ /* 0x000ea20000004200 */
[C---:B------:R-:W-:Y:S06]  /*d6b0*/  HMMA.16816.F32 R28, R136.reuse, R148, R28 ;  /* 0x00000094881c723c */ /* 0x040fec000000181c */
[C---:B------:R-:W-:Y:S01]  /*d6c0*/  HMMA.16816.F32 R32, R136.reuse, R150, R32 ;  /* 0x000000968820723c */ /* 0x040fe20000001820 */
[----:B------:R-:W-:Y:S04]  /*d6d0*/  STG.E.U16 desc[UR30][R218.64+0x32], R135 ;  /* 0x00003287da007986 */ /* 0x000fe8000c10151e */
[----:B------:R-:W-:Y:S01]  /*d6e0*/  IMAD.WIDE.U32 R148, R133, -0x2daee0ad, RZ ;  /* 0xd2511f5385947825 */ /* 0x000fe200078e00ff */
[----:B-1----:R-:W1:Y:S01]  /*d6f0*/  MUFU.EX2 R134, R223 ;  /* 0x000000df00867308 */ /* 0x002e620000000800 */
[C---:B--2---:R-:W-:Y:S04]  /*d700*/  HMMA.16816.F32 R36, R136.reuse, R144, R36 ;  /* 0x000000908824723c */ /* 0x044fe80000001824 */
[----:B------:R-:W-:Y:S02]  /*d710*/  LOP3.LUT R154, R149, UR8, R242, 0x96, !PT ;  /* 0x00000008959a7c12 */ /* 0x000fe4000f8e96f2 */
[----:B------:R-:W-:Y:S01]  /*d720*/  LOP3.LUT R161, R161, UR23, R148, 0x96, !PT ;  /* 0x00000017a1a17c12 */ /* 0x000fe2000f8e9694 */
[C---:B------:R-:W-:Y:S02]  /*d730*/  HMMA.16816.F32 R40, R136.reuse, R146, R40 ;  /* 0x000000928828723c */ /* 0x040fe40000001828 */
[----:B------:R-:W2:Y:S01]  /*d740*/  MUFU.EX2 R2, R226 ;  /* 0x000000e200027308 */ /* 0x000ea20000000800 */
[----:B------:R-:W2:Y:S08]  /*d750*/  LDSM.16.MT88.4 R148, [R194+0x1a800] ;  /* 0x01a80000c294783b */ /* 0x000eb00000004200 */
[----:B------:R-:W2:Y:S01]  /*d760*/  LDSM.16.MT88.4 R144, [R193+0x1a800] ;  /* 0x01a80000c190783b */ /* 0x000ea20000004200 */
[----:B-1----:R-:W-:Y:S01]  /*d770*/  FADD.FTZ R133, R134, R155 ;  /* 0x0000009b86857221 */ /* 0x002fe20000010000 */
[----:B------:R-:W-:Y:S01]  /*d780*/  IMAD.WIDE.U32 R154, R154, -0x326172a9, RZ ;  /* 0xcd9e8d579a9a7825 */ /* 0x000fe200078e00ff */
[C---:B------:R-:W-:Y:S04]  /*d790*/  HMMA.16816.F32 R44, R136.reuse, R140, R44 ;  /* 0x0000008c882c723c */ /* 0x040fe8000000182c */
[----:B------:R-:W-:Y:S01]  /*d7a0*/  LOP3.LUT R156, R155, UR24, R236, 0x96, !PT ;  /* 0x000000189b9c7c12 */ /* 0x000fe2000f8e96ec */
[C---:B--2---:R-:W-:Y:S01]  /*d7b0*/  FADD.FTZ R164, R2.reuse, R133 ;  /* 0x0000008502a47221 */ /* 0x044fe20000010000 */
[----:B------:R-:W-:Y:S01]  /*d7c0*/  F2FP.F16.F32.PACK_AB R134, R2, R134 ;  /* 0x000000860286723e */ /* 0x000fe200000000ff */
[C---:B------:R-:W-:Y:S01]  /*d7d0*/  HMMA.16816.F32 R48, R136.reuse, R142, R48 ;  /* 0x0000008e8830723c */ /* 0x040fe20000001830 */
[----:B------:R-:W-:Y:S01]  /*d7e0*/  MUFU.EX2 R2, R228 ;  /* 0x000000e400027308 */ /* 0x000fe20000000800 */
[----:B------:R-:W1:Y:S02]  /*d7f0*/  LDSM.16.MT88.4 R140, [R191+0x1c800] ;  /* 0x01c80000bf8c783b */ /* 0x000e640000004200 */
[----:B------:R-:W-:Y:S07]  /*d800*/  IMAD.WIDE.U32 R156, R156, -0x2daee0ad, RZ ;  /* 0xd2511f539c9c7825 */ /* 0x000fee00078e00ff */
[----:B------:R-:W-:Y:S01]  /*d810*/  LOP3.LUT R155, R157, UR21, R160, 0x96, !PT ;  /* 0x000000159d9b7c12 */ /* 0x000fe2000f8e96a0 */
[----:B------:R-:W-:Y:S01]  /*d820*/  IMAD.WIDE.U32 R160, R161, -0x326172a9, RZ ;  /* 0xcd9e8d57a1a07825 */ /* 0x000fe200078e00ff */
[----:B------:R-:W2:Y:S04]  /*d830*/  MUFU.EX2 R157, R227 ;  /* 0x000000e3009d7308 */ /* 0x000ea80000000800 */
[----:B------:R-:W-:Y:S01]  /*d840*/  LOP3.LUT R154, R161, UR22, R154, 0x96, !PT ;  /* 0x00000016a19a7c12 */ /* 0x000fe2000f8e969a */
[C---:B------:R-:W-:Y:S04]  /*d850*/  HMMA.16816.F32 R52, R136.reuse, R148, R52 ;  /* 0x000000948834723c */ /* 0x040fe80000001834 */
[----:B------:R-:W-:Y:S02]  /*d860*/  IMAD.WIDE.U32 R170, R154, -0x2daee0ad, RZ ;  /* 0xd2511f539aaa7825 */ /* 0x000fe400078e00ff */
[C---:B------:R-:W-:Y:S01]  /*d870*/  HMMA.16816.F32 R56, R136.reuse, R150, R56 ;  /* 0x000000968838723c */ /* 0x040fe20000001838 */
[----:B------:R-:W2:Y:S04]  /*d880*/  LDSM.16.MT88.4 R148, [R192+0x1c800] ;  /* 0x01c80000c094783b */ /* 0x000ea80000004200 */
[----:B------:R-:W-:Y:S01]  /*d890*/  IMAD.WIDE.U32 R154, R155, -0x326172a9, RZ ;  /* 0xcd9e8d579b9a7825 */ /* 0x000fe200078e00ff */
[C---:B------:R-:W-:Y:S05]  /*d8a0*/  HMMA.16816.F32 R60, R136.reuse, R144, R60 ;  /* 0x00000090883c723c */ /* 0x040fea000000183c */
[----:B------:R-:W-:Y:S01]  /*d8b0*/  LOP3.LUT R161, R171, UR15, R156, 0x96, !PT ;  /* 0x0000000faba17c12 */ /* 0x000fe2000f8e969c */
[C---:B------:R-:W-:Y:S01]  /*d8c0*/  HMMA.16816.F32 R64, R136.reuse, R146, R64 ;  /* 0x000000928840723c */ /* 0x040fe20000001840 */
[----:B------:R-:W2:Y:S04]  /*d8d0*/  LDSM.16.MT88.4 R144, [R194+0x1c800] ;  /* 0x01c80000c290783b */ /* 0x000ea80000004200 */
[----:B------:R-:W-:Y:S01]  /*d8e0*/  LOP3.LUT R173, R155, UR20, R160, 0x96, !PT ;  /* 0x000000149bad7c12 */ /* 0x000fe2000f8e96a0 */
[C---:B-1----:R-:W-:Y:S05]  /*d8f0*/  HMMA.16816.F32 R68, R136.reuse, R140, R68 ;  /* 0x0000008c8844723c */ /* 0x042fea0000001844 */
[----:B------:R-:W-:Y:S01]  /*d900*/  IMAD.WIDE.U32 R160, R161, -0x326172a9, RZ ;  /* 0xcd9e8d57a1a07825 */ /* 0x000fe200078e00ff */
[C---:B------:R-:W-:Y:S01]  /*d910*/  HMMA.16816.F32 R72, R136.reuse, R142, R72 ;  /* 0x0000008e8848723c */ /* 0x040fe20000001848 */
[----:B------:R-:W1:Y:S04]  /*d920*/  LDSM.16.MT88.4 R140, [R193+0x1c800] ;  /* 0x01c80000c18c783b */ /* 0x000e680000004200 */
[----:B--2---:R-:W-:Y:S01]  /*d930*/  FADD.FTZ R133, R157, R158 ;  /* 0x0000009e9d857221 */ /* 0x004fe20000010000 */
[----:B------:R-:W-:Y:S02]  /*d940*/  F2FP.F16.F32.PACK_AB R157, R2, R157 ;  /* 0x0000009d029d723e */ /* 0x000fe400000000ff */
[----:B------:R-:W-:Y:S03]  /*d950*/  PRMT R156, R134, 0x7632, R156 ;  /* 0x00007632869c7816 */ /* 0x000fe6000000009c */
[----:B------:R-:W-:Y:S01]  /*d960*/  FADD.FTZ R158, R2, R133 ;  /* 0x00000085029e7221 */ /* 0x000fe20000010000 */
[----:B------:R-:W-:Y:S04]  /*d970*/  LOP3.LUT R133, R161, UR14, R154, 0x96, !PT ;  /* 0x0000000ea1857c12 */ /* 0x000fe8000f8e969a */
[----:B------:R-:W-:Y:S01]  /*d980*/  LOP3.LUT R2, R133, 0xff, RZ, 0xc0, !PT ;  /* 0x000000ff85027812 */ /* 0x000fe200078ec0ff */
[C---:B------:R-:W-:Y:S06]  /*d990*/  HMMA.16816.F32 R76, R136.reuse, R148, R76 ;  /* 0x00000094884c723c */ /* 0x040fec000000184c */
[C---:B------:R-:W-:Y:S01]  /*d9a0*/  HMMA.16816.F32 R80, R136.reuse, R150, R80 ;  /* 0x000000968850723c */ /* 0x040fe20000001850 */
[----:B------:R-:W2:Y:S05]  /*d9b0*/  LDSM.16.MT88.4 R148, [R191+0x1e800] ;  /* 0x01e80000bf94783b */ /* 0x000eaa0000004200 */
[C---:B------:R-:W-:Y:S06]  /*d9c0*/  HMMA.16816.F32 R84, R136.reuse, R144, R84 ;  /* 0x000000908854723c */ /* 0x040fec0000001854 */
[C---:B------:R-:W-:Y:S06]  /*d9d0*/  HMMA.16816.F32 R88, R136.reuse, R146, R88 ;  /* 0x000000928858723c */ /* 0x040fec0000001858 */
[C---:B-1----:R-:W-:Y:S06]  /*d9e0*/  HMMA.16816.F32 R92, R136.reuse, R140, R92 ;  /* 0x0000008c885c723c */ /* 0x042fec000000185c */
[C---:B------:R-:W-:Y:S01]  /*d9f0*/  HMMA.16816.F32 R96, R136.reuse, R142, R96 ;  /* 0x0000008e8860723c */ /* 0x040fe20000001860 */
[----:B------:R-:W-:Y:S05]  /*da00*/  LDSM.16.MT88.4 R140, [R194+0x1e800] ;  /* 0x01e80000c28c783b */ /* 0x000fea0000004200 */
[C---:B--2---:R-:W-:Y:S06]  /*da10*/  HMMA.16816.F32 R100, R136.reuse, R148, R100 ;  /* 0x000000948864723c */ /* 0x044fec0000001864 */
[C---:B------:R-:W-:Y:S05]  /*da20*/  HMMA.16816.F32 R104, R136.reuse, R150, R104 ;  /* 0x000000968868723c */ /* 0x040fea0000001868 */
[----:B------:R-:W-:Y:S02]  /*da30*/  LOP3.LUT R148, R160, 0xffff, RZ, 0xc0, !PT ;  /* 0x0000ffffa0947812 */ /* 0x000fe400078ec0ff */
[----:B------:R-:W-:Y:S04]  /*da40*/  SHF.R.U32.HI R149, RZ, 0x10, R160 ;  /* 0x00000010ff957819 */ /* 0x000fe800000116a0 */
[----:B------:R-:W-:Y:S02]  /*da50*/  SHF.R.U32.HI R151, RZ, 0x8, R148 ;  /* 0x00000008ff977819 */ /* 0x000fe40000011694 */
[----:B------:R-:W-:Y:S01]  /*da60*/  LOP3.LUT R148, R149, 0xff, RZ, 0xc0, !PT ;  /* 0x000000ff95947812 */ /* 0x000fe200078ec0ff */
[----:B----4-:R-:W-:Y:S05]  /*da70*/  @!P5 HADD2 R163, -R153.H0_H0, -RZ.H0_H0 ;  /* 0xa00000ff99a3d230 */ /* 0x010fea0000000900 */
[----:B------:R-:W-:Y:S04]  /*da80*/  PRMT R144, R163, 0x7610, R144 ;  /* 0x00007610a3907816 */ /* 0x000fe80000000090 */
[----:B------:R-:W-:Y:S02]  /*da90*/  @!P5 PRMT R153, R144, 0x5410, RZ ;  /* 0x000054109099d816 */ /* 0x000fe400000000ff */
[----:B------:R-:W1:Y:S08]  /*daa0*/  LDSM.16.MT88.4 R144, [R192+0x1e800] ;  /* 0x01e80000c090783b */ /* 0x000e700000004200 */
[----:B------:R2:W-:Y:S02]  /*dab0*/  STG.E.U16 desc[UR30][R220.64+0x32], R153 ;  /* 0x00003299dc007986 */ /* 0x0005e4000c10151e */
[----:B--2---:R-:W-:Y:S01]  /*dac0*/  SHF.R.U32.HI R153, RZ, 0x18, R160 ;  /* 0x00000018ff997819 */ /* 0x004fe200000116a0 */
[----:B-----5:R-:W-:Y:S01]  /*dad0*/  @!P0 HADD2 R166, -R152.H0_H0, -RZ.H0_H0 ;  /* 0xa00000ff98a68230 */ /* 0x020fe20000000900 */
[C---:B-1----:R-:W-:Y:S01]  /*dae0*/  HMMA.16816.F32 R108, R136.reuse, R144, R108 ;  /* 0x00000090886c723c */ /* 0x042fe2000000186c */
[----:B------:R-:W-:Y:S02]  /*daf0*/  MUFU.EX2 R144, R231 ;  /* 0x000000e700907308 */ /* 0x000fe40000000800 */
[----:B------:R-:W-:Y:S01]  /*db00*/  PRMT R171, R148, 0x5410, R153 ;  /* 0x0000541094ab7816 */ /* 0x000fe20000000099 */
[----:B------:R-:W-:Y:S01]  /*db10*/  @!P0 STL.S16 [R1+0x30], R166 ;  /* 0x000030a601008387 */ /* 0x000fe20000100600 */
[----:B------:R-:W-:Y:S01]  /*db20*/  PRMT R165, R166, 0x7610, R165 ;  /* 0x00007610a6a57816 */ /* 0x000fe200000000a5 */
[C---:B------:R-:W-:Y:S02]  /*db30*/  HMMA.16816.F32 R112, R136.reuse, R146, R112 ;  /* 0x000000928870723c */ /* 0x040fe40000001870 */
[----:B------:R1:W-:Y:S03]  /*db40*/  @!P5 STL.S16 [R1+0x4c], R163 ;  /* 0x00004ca30100d387 */ /* 0x0003e60000100600 */
[----:B------:R-:W-:Y:S01]  /*db50*/  @!P0 PRMT R152, R165, 0x5410, RZ ;  /* 0x00005410a5988816 */ /* 0x000fe200000000ff */
[C---:B------:R-:W-:Y:S03]  /*db60*/  HMMA.16816.F32 R116, R136.reuse, R140, R116 ;  /* 0x0000008c8874723c */ /* 0x040fe60000001874 */
[----:B------:R-:W-:Y:S01]  /*db70*/  ISETP.LE.U32.AND P0, PT, R2, UR16, PT ;  /* 0x0000001002007c0c */ /* 0x000fe2000bf03070 */
[----:B------:R2:W-:Y:S01]  /*db80*/  STG.E.U16 desc[UR30][R220.64+0x30], R152 ;  /* 0x00003098dc007986 */ /* 0x0005e2000c10151e */
[----:B------:R-:W-:Y:S01]  /*db90*/  PRMT R2, R0, 0x7632, R2 ;  /* 0x0000763200027816 */ /* 0x000fe20000000002 */
[C---:B------:R-:W-:Y:S11]  /*dba0*/  HMMA.16816.F32 R120, R136.reuse, R142, R120 ;  /* 0x0000008e8878723c */ /* 0x040ff60000001878 */
[----:B---3--:R-:W-:Y:S01]  /*dbb0*/  @!P0 HADD2 R162, -R0.H0_H0, -RZ.H0_H0 ;  /* 0xa00000ff00a28230 */ /* 0x008fe20000000900 */
[----:B-1----:R-:W1:Y:S04]  /*dbc0*/  MUFU.EX2 R163, R229 ;  /* 0x000000e500a37308 */ /* 0x002e680000000800 */
[----:B------:R3:W-:Y:S01]  /*dbd0*/  @!P0 STL.S16 [R1+0x48], R162 ;  /* 0x000048a201008387 */ /* 0x0007e20000100600 */
[----:B------:R-:W-:Y:S03]  /*dbe0*/  PRMT R135, R162, 0x7610, R135 ;  /* 0x00007610a2877816 */ /* 0x000fe60000000087 */
[----:B------:R4:W5:Y:S04]  /*dbf0*/  LDL.S16 R176, [R1+0x20] ;  /* 0x0000200001b07983 */ /* 0x0009680000100600 */
[----:B------:R4:W4:Y:S01]  /*dc00*/  LDL.S16 R174, [R1+0x1c] ;  /* 0x00001c0001ae7983 */ /* 0x0009220000100600 */
[----:B--2---:R-:W-:Y:S02]  /*dc10*/  PRMT R152, R0, 0x5410, R2 ;  /* 0x0000541000987816 */ /* 0x004fe40000000002 */
[----:B------:R-:W-:Y:S02]  /*dc20*/  @!P0 PRMT R0, R135, 0x5410, RZ ;  /* 0x0000541087008816 */ /* 0x000fe400000000ff */
[C---:B------:R-:W-:Y:S03]  /*dc30*/  LOP3.LUT R135, R160.reuse, 0xff, RZ, 0xc0, !PT ;  /* 0x000000ffa0877812 */ /* 0x040fe600078ec0ff */
[----:B------:R2:W-:Y:S01]  /*dc40*/  STG.E.U16 desc[UR30][R218.64+0x40], R0 ;  /* 0x00004000da007986 */ /* 0x0005e2000c10151e */
[----:B------:R-:W-:Y:S01]  /*dc50*/  ISETP.LE.U32.AND P0, PT, R135, UR16, PT ;  /* 0x0000001087007c0c */ /* 0x000fe2000bf03070 */
[--C-:B-1----:R-:W-:Y:S01]  /*dc60*/  FADD.FTZ R141, R163, R158.reuse ;  /* 0x0000009ea38d7221 */ /* 0x102fe20000010000 */
[----:B------:R-:W-:Y:S02]  /*dc70*/  LOP3.LUT R135, R160, 0xffff, RZ, 0xc0, !PT ;  /* 0x0000ffffa0877812 */ /* 0x000fe400078ec0ff */
[----:B------:R-:W-:Y:S02]  /*dc80*/  PRMT R158, R157, 0x7632, R158 ;  /* 0x000076329d9e7816 */ /* 0x000fe4000000009e */
[----:B------:R-:W-:Y:S02]  /*dc90*/  SHF.R.U32.HI R150, RZ, 0x8, R135 ;  /* 0x00000008ff967819 */ /* 0x000fe40000011687 */
[----:B------:R-:W-:Y:S01]  /*dca0*/  LOP3.LUT R135, R151, 0xffff, RZ, 0xc0, !PT ;  /* 0x0000ffff97877812 */ /* 0x000fe200078ec0ff */
[----:B---3--:R-:W-:Y:S03]  /*dcb0*/  MUFU.EX2 R162, R230 ;  /* 0x000000e600a27308 */ /* 0x008fe60000000800 */
[----:B------:R-:W-:Y:S02]  /*dcc0*/  ISETP.LE.U32.AND P4, PT, R135, UR16, PT ;  /* 0x0000001087007c0c */ /* 0x000fe4000bf83070 */
[----:B------:R-:W-:Y:S04]  /*dcd0*/  SHF.R.U32.HI R135, RZ, 0x10, R160 ;  /* 0x00000010ff877819 */ /* 0x000fe800000116a0 */
[----:B------:R-:W-:Y:S02]  /*dce0*/  LOP3.LUT R145, R135, 0xff, RZ, 0xc0, !PT ;  /* 0x000000ff87917812 */ /* 0x000fe400078ec0ff */
[----:B------:R-:W1:Y:S02]  /*dcf0*/  MUFU.EX2 R135, R232 ;  /* 0x000000e800877308 */ /* 0x000e640000000800 */
[----:B------:R-:W-:Y:S02]  /*dd00*/  ISETP.LE.U32.AND P2, PT, R145, UR16, PT ;  /* 0x0000001091007c0c */ /* 0x000fe4000bf43070 */
[--C-:B--2---:R-:W-:Y:S04]  /*dd10*/  SHF.R.U32.HI R0, RZ, 0x10, R133.reuse ;  /* 0x00000010ff007819 */ /* 0x104fe80000011685 */
[----:B------:R-:W-:Y:S04]  /*dd20*/  LOP3.LUT R0, R0, 0xff, RZ, 0xc0, !PT ;  /* 0x000000ff00007812 */ /* 0x000fe800078ec0ff */
[----:B------:R-:W-:Y:S02]  /*dd30*/  ISETP.LE.U32.AND P3, PT, R0, UR16, PT ;  /* 0x0000001000007c0c */ /* 0x000fe4000bf63070 */
[----:B------:R-:W-:Y:S02]  /*dd40*/  SHF.R.U32.HI R0, RZ, 0x18, R133 ;  /* 0x00000018ff007819 */ /* 0x000fe40000011685 */
[----:B------:R-:W-:Y:S02]  /*dd50*/  LOP3.LUT R133, R133, 0xffff, RZ, 0xc0, !PT ;  /* 0x0000ffff85857812 */ /* 0x000fe400078ec0ff */
[----:B------:R-:W-:Y:S02]  /*dd60*/  ISETP.LE.U32.AND P5, PT, R0, UR16, PT ;  /* 0x0000001000007c0c */ /* 0x000fe4000bfa3070 */
[----:B------:R-:W-:Y:S02]  /*dd70*/  LOP3.LUT R0, R161, UR14, R154, 0x96, !PT ;  /* 0x0000000ea1007c12 */ /* 0x000fe4000f8e969a */
[----:B------:R-:W-:Y:S01]  /*dd80*/  LOP3.LUT R154, R160, 0xff, RZ, 0xc0, !PT ;  /* 0x000000ffa09a7812 */ /* 0x000fe200078ec0ff */
[----:B------:R-:W-:Y:S01]  /*dd90*/  MUFU.EX2 R161, R234 ;  /* 0x000000ea00a17308 */ /* 0x000fe20000000800 */
[--C-:B------:R-:W-:Y:S02]  /*dda0*/  SHF.R.U32.HI R146, RZ, 0x10, R0.reuse ;  /* 0x00000010ff927819 */ /* 0x100fe40000011600 */
[----:B------:R-:W-:Y:S02]  /*ddb0*/  SHF.R.U32.HI R147, RZ, 0x18, R0 ;  /* 0x00000018ff937819 */ /* 0x000fe40000011600 */
[C---:B------:R-:W-:Y:S02]  /*ddc0*/  LOP3.LUT R145, R0.reuse, 0xffff, RZ, 0xc0, !PT ;  /* 0x0000ffff00917812 */ /* 0x040fe400078ec0ff */
[----:B------:R-:W-:Y:S02]  /*ddd0*/  LOP3.LUT R153, R0, 0xff, RZ, 0xc0, !PT ;  /* 0x000000ff00997812 */ /* 0x000fe400078ec0ff */
[----:B------:R-:W-:Y:S02]  /*dde0*/  SHF.R.U32.HI R0, RZ, 0x8, R133 ;  /* 0x00000008ff007819 */ /* 0x000fe40000011685 */
[----:B------:R-:W-:Y:S02]  /*ddf0*/  LOP3.LUT R133, R146, 0xff, RZ, 0xc0, !PT ;  /* 0x000000ff92857812 */ /* 0x000fe400078ec0ff */
[----:B------:R-:W-:Y:S02]  /*de00*/  LOP3.LUT R0, R0, 0xffff, RZ, 0xc0, !PT ;  /* 0x0000ffff00007812 */ /* 0x000fe400078ec0ff */
[----:B------:R-:W-:Y:S02]  /*de10*/  PRMT R167, R154, 0x5410, R150 ;  /* 0x000054109aa77816 */ /* 0x000fe40000000096 */
[----:B------:R-:W-:Y:S01]  /*de20*/  ISETP.LE.U32.AND P6, PT, R0, UR16, PT ;  /* 0x0000001000007c0c */ /* 0x000fe2000bfc3070 */
[----:B------:R-:W2:Y:S01]  /*de30*/  LDSM.16.MT88.4 R148, [R193+0x1e800] ;  /* 0x01e80000c194783b */ /* 0x000ea20000004200 */
[----:B------:R-:W-:Y:S01]  /*de40*/  PRMT R166, R133, 0x5410, R147 ;  /* 0x0000541085a67816 */ /* 0x000fe20000000093 */
[----:B------:R-:W-:Y:S01]  /*de50*/  FADD.FTZ R133, R144, R164 ;  /* 0x000000a490857221 */ /* 0x000fe20000010000 */
[--C-:B------:R-:W-:Y:S01]  /*de60*/  HSET2.LE.AND R142, R167, R159.reuse, PT ;  /* 0x0000009fa78e7233 */ /* 0x100fe20003803000 */
[----:B------:R-:W3:Y:S01]  /*de70*/  MUFU.EX2 R164, R233 ;  /* 0x000000e900a47308 */ /* 0x000ee20000000800 */
[C---:B-1----:R-:W-:Y:S01]  /*de80*/  F2FP.F16.F32.PACK_AB R0, R135.reuse, R144 ;  /* 0x000000908700723e */ /* 0x042fe200000000ff */
[--C-:B------:R-:W-:Y:S01]  /*de90*/  FADD.FTZ R165, R135, R133.reuse ;  /* 0x0000008587a57221 */ /* 0x100fe20000010000 */
[C---:B------:R-:W-:Y:S02]  /*dea0*/  PRMT R133, R172.reuse, 0x7610, R133 ;  /* 0x00007610ac857816 */ /* 0x040fe40000000085 */
[----:B------:R-:W-:Y:S02]  /*deb0*/  PRMT R135, R172, 0x7632, R135 ;  /* 0x00007632ac877816 */ /* 0x000fe40000000087 */
[C---:B------:R-:W-:Y:S01]  /*dec0*/  F2FP.F16.F32.PACK_AB R172, R162.reuse, R163 ;  /* 0x000000a3a2ac723e */ /* 0x040fe200000000ff */
[----:B------:R-:W-:Y:S01]  /*ded0*/  FADD.FTZ R162, R162, R141 ;  /* 0x0000008da2a27221 */ /* 0x000fe20000010000 */
[----:B------:R-:W-:Y:S02]  /*dee0*/  SHF.R.U32.HI R145, RZ, 0x8, R145 ;  /* 0x00000008ff917819 */ /* 0x000fe40000011691 */
[--C-:B------:R-:W-:Y:S02]  /*def0*/  HSET2.LE.AND R141, R166, R159.reuse, PT ;  /* 0x0000009fa68d7233 */ /* 0x100fe40003803000 */
[----:B------:R-:W-:Y:S02]  /*df00*/  PRMT R153, R153, 0x5410, R145 ;  /* 0x0000541099997816 */ /* 0x000fe40000000091 */
[----:B------:R-:W1:Y:S01]  /*df10*/  LDSM.16.MT88.4 R144, [R191+0x19000] ;  /* 0x01900000bf90783b */ /* 0x000e620000004200 */
[----:B------:R-:W-:Y:S02]  /*df20*/  PRMT R143, R133, 0x5410, R135 ;  /* 0x00005410858f7816 */ /* 0x000fe40000000087 */
[--C-:B------:R-:W-:Y:S02]  /*df30*/  HSET2.LE.AND R140, R153, R159.reuse, PT ;  /* 0x0000009f998c7233 */ /* 0x100fe40003803000 */
[----:B------:R-:W-:Y:S02]  /*df40*/  LOP3.LUT R141, R141, R143, RZ, 0xc0, !PT ;  /* 0x0000008f8d8d7212 */ /* 0x000fe400078ec0ff */
[----:B------:R-:W-:Y:S02]  /*df50*/  PRMT R143, R134, 0x5410, R156 ;  /* 0x00005410868f7816 */ /* 0x000fe4000000009c */
[----:B------:R-:W-:Y:S02]  /*df60*/  LOP3.LUT R140, R140, R152, RZ, 0xc0, !PT ;  /* 0x000000988c8c7212 */ /* 0x000fe400078ec0ff */
[----:B------:R-:W1:Y:S01]  /*df70*/  LDSM.16.MT88.4 R152, [R192+0x19000] ;  /* 0x01900000c098783b */ /* 0x000e620000004200 */
[----:B------:R-:W-:Y:S02]  /*df80*/  LOP3.LUT R142, R142, R143, RZ, 0xc0, !PT ;  /* 0x0000008f8e8e7212 */ /* 0x000fe400078ec0ff */
[--C-:B------:R-:W-:Y:S02]  /*df90*/  HSET2.LE.AND R143, R171, R159.reuse, PT ;  /* 0x0000009fab8f7233 */ /* 0x100fe40003803000 */
[----:B------:R-:W-:Y:S02]  /*dfa0*/  SHF.R.U32.HI R160, RZ, 0x18, R160 ;  /* 0x00000018ffa07819 */ /* 0x000fe400000116a0 */
[----:B------:R-:W-:Y:S01]  /*dfb0*/  PRMT R188, R0, 0x7632, R188 ;  /* 0x0000763200bc7816 */ /* 0x000fe200000000bc */
[C---:B--2---:R-:W-:Y:S06]  /*dfc0*/  HMMA.16816.F32 R124, R136.reuse, R148, R124 ;  /* 0x00000094887c723c */ /* 0x044fec000000187c */
[----:B------:R-:W-:Y:S01]  /*dfd0*/  HMMA.16816.F32 R128, R136, R150, R128 ;  /* 0x000000968880723c */ /* 0x000fe20000001880 */
[----:B------:R-:W2:Y:S04]  /*dfe0*/  LDSM.16.MT88.4 R136, [R194+0x19000] ;  /* 0x01900000c288783b */ /* 0x000ea80000004200 */
[----:B---3--:R-:W-:Y:S01]  /*dff0*/  FADD.FTZ R148, R164, R165 ;  /* 0x000000a5a4947221 */ /* 0x008fe20000010000 */
[C---:B------:R-:W-:Y:S05]  /*e000*/  F2FP.F16.F32.PACK_AB R164, R161.reuse, R164 ;  /* 0x000000a4a1a4723e */ /* 0x040fea00000000ff */
[----:B------:R-:W-:Y:S02]  /*e010*/  FADD.FTZ R246, R161, R148 ;  /* 0x00000094a1f67221 */ /* 0x000fe40000010000 */
[----:B------:R-:W3:Y:S01]  /*e020*/  LDSM.16.MT88.4 R148, [R193+0x19000] ;  /* 0x01900000c194783b */ /* 0x000ee20000004200 */
[----:B-----5:R-:W-:Y:S02]  /*e030*/  @!P6 HADD2 R176, -R2.H0_H0, -RZ.H0_H0 ;  /* 0xa00000ff02b0e230 */ /* 0x020fe40000000900 */
[----:B----4-:R-:W-:Y:S05]  /*e040*/  @!P3 HADD2 R174, -R133.H0_H0, -RZ.H0_H0 ;  /* 0xa00000ff85aeb230 */ /* 0x010fea0000000900 */
[----:B------:R-:W-:Y:S01]  /*e050*/  @!P6 STL.S16 [R1+0x20], R176 ;  /* 0x000020b00100e387 */ /* 0x000fe20000100600 */
[----:B------:R-:W-:Y:S03]  /*e060*/  PRMT R175, R176, 0x7610, R175 ;  /* 0x00007610b0af7816 */ /* 0x000fe600000000af */
[----:B------:R4:W5:Y:S01]  /*e070*/  LDL.S16 R167, [R1+0x18] ;  /* 0x0000180001a77983 */ /* 0x0009620000100600 */
[----:B------:R-:W-:Y:S02]  /*e080*/  PRMT R166, R174, 0x7610, R166 ;  /* 0x00007610aea67816 */ /* 0x000fe400000000a6 */
[----:B------:R-:W-:Y:S01]  /*e090*/  @!P6 PRMT R2, R175, 0x5410, RZ ;  /* 0x00005410af02e816 */ /* 0x000fe200000000ff */
[----:B------:R4:W4:Y:S01]  /*e0a0*/  LDL.S16 R163, [R1+0x14] ;  /* 0x0000140001a37983 */ /* 0x0009220000100600 */
[----:B------:R-:W-:Y:S03]  /*e0b0*/  @!P3 PRMT R133, R166, 0x5410, RZ ;  /* 0x00005410a685b816 */ /* 0x000fe600000000ff */
[----:B------:R1:W4:Y:S04]  /*e0c0*/  LDL.S16 R165, [R1+0x10] ;  /* 0x0000100001a57983 */ /* 0x0003280000100600 */
[----:B------:R-:W-:Y:S01]  /*e0d0*/  @!P3 STL.S16 [R1+0x1c], R174 ;  /* 0x00001cae0100b387 */ /* 0x000fe20000100600 */
[----:B------:R-:W-:Y:S01]  /*e0e0*/  ISETP.LE.U32.AND P3, PT, R160, UR16, PT ;  /* 0x00000010a0007c0c */ /* 0x000fe2000bf63070 */
[----:B------:R-:W-:Y:S02]  /*e0f0*/  IMAD.WIDE.U32 R160, R173, -0x2daee0ad, RZ ;  /* 0xd2511f53ada07825 */ /* 0x000fe400078e00ff */
[----:B------:R1:W4:Y:S04]  /*e100*/  LDL.S16 R166, [R1] ;  /* 0x0000000001a67983 */ /* 0x0003280000100600 */
[----:B------:R2:W-:Y:S04]  /*e110*/  STG.E.U16 desc[UR30][R218.64+0x42], R2 ;  /* 0x00004202da007986 */ /* 0x0005e8000c10151e */
[----:B------:R-:W-:Y:S04]  /*e120*/  STG.E.U16 desc[UR30][R220.64+0x40], R133 ;  /* 0x00004085dc007986 */ /* 0x000fe8000c10151e */
[----:B------:R-:W-:Y:S01]  /*e130*/  LDSM.16.MT88.4 R176, [R191+0x1b800] ;  /* 0x01b80000bfb0783b */ /* 0x000fe20000004200 */
[----:B--2---:R-:W-:Y:S04]  /*e140*/  PRMT R2, R157, 0x5410, R158 ;  /* 0x000054109d027816 */ /* 0x004fe8000000009e */
[----:B------:R-:W-:Y:S07]  /*e150*/  LOP3.LUT R143, R143, R2, RZ, 0xc0, !PT ;  /* 0x000000028f8f7212 */ /* 0x000fee00078ec0ff */
        /* <DEDUP_REMOVED lines=33> */
[C---:B------:R-:W-:Y:S05]  /*e370*/  HMMA.16816.F32 R96, R140.reuse, R150, R96 ;  /* 0x000000968c60723c */ /* 0x040fea0000001860 */
[--C-:B------:R-:W-:Y:S01]  /*e380*/  SHF.R.U32.HI R148, RZ, 0x10, R160.reuse ;  /* 0x00000010ff947819 */ /* 0x100fe200000116a0 */
[C---:B-1----:R-:W-:Y:S05]  /*e390*/  HMMA.16816.F32 R100, R140.reuse, R144, R100 ;  /* 0x000000908c64723c */ /* 0x042fea0000001864 */
[C---:B------:R-:W-:Y:S01]  /*e3a0*/  LOP3.LUT R149, R160.reuse, 0xffff, RZ, 0xc0, !PT ;  /* 0x0000ffffa0957812 */ /* 0x040fe200078ec0ff */
[C---:B------:R-:W-:Y:S01]  /*e3b0*/  HMMA.16816.F32 R104, R140.reuse, R146, R104 ;  /* 0x000000928c68723c */ /* 0x040fe20000001868 */
[----:B------:R-:W-:Y:S04]  /*e3c0*/  LDSM.16.MT88.4 R144, [R193+0x1f000] ;  /* 0x01f00000c190783b */ /* 0x000fe80000004200 */
[----:B------:R-:W-:Y:S01]  /*e3d0*/  SHF.R.U32.HI R150, RZ, 0x18, R160 ;  /* 0x00000018ff967819 */ /* 0x000fe200000116a0 */
[C---:B--2---:R-:W-:Y:S05]  /*e3e0*/  HMMA.16816.F32 R108, R140.reuse, R152, R108 ;  /* 0x000000988c6c723c */ /* 0x044fea000000186c */
[----:B------:R-:W-:Y:S01]  /*e3f0*/  LOP3.LUT R151, R160, 0xff, RZ, 0xc0, !PT ;  /* 0x000000ffa0977812 */ /* 0x000fe200078ec0ff */
[C---:B------:R-:W-:Y:S05]  /*e400*/  HMMA.16816.F32 R112, R140.reuse, R154, R112 ;  /* 0x0000009a8c70723c */ /* 0x040fea0000001870 */
[----:B-----5:R-:W-:Y:S02]  /*e410*/  @!P5 HADD2 R167, -R135.H0_H0, -RZ.H0_H0 ;  /* 0xa00000ff87a7d230 */ /* 0x020fe40000000900 */
[----:B----4-:R-:W-:Y:S03]  /*e420*/  @!P0 HADD2 R163, -R134.H0_H0, -RZ.H0_H0 ;  /* 0xa00000ff86a38230 */ /* 0x010fe60000000900 */
[----:B------:R-:W-:Y:S01]  /*e430*/  @!P5 STL.S16 [R1+0x18], R167 ;  /* 0x000018a70100d387 */ /* 0x000fe20000100600 */
[----:B------:R-:W-:Y:S01]  /*e440*/  PRMT R2, R167, 0x7610, R2 ;  /* 0x00007610a7027816 */ /* 0x000fe20000000002 */
[----:B------:R-:W-:Y:S02]  /*e450*/  @!P4 HADD2 R165, -R156.H0_H0, -RZ.H0_H0 ;  /* 0xa00000ff9ca5c230 */ /* 0x000fe40000000900 */
[----:B------:R1:W-:Y:S01]  /*e460*/  @!P0 STL.S16 [R1+0x14], R163 ;  /* 0x000014a301008387 */ /* 0x0003e20000100600 */
[----:B------:R-:W-:Y:S02]  /*e470*/  PRMT R133, R163, 0x7610, R133 ;  /* 0x00007610a3857816 */ /* 0x000fe40000000085 */
[----:B------:R-:W-:Y:S02]  /*e480*/  @!P5 PRMT R135, R2, 0x5410, RZ ;  /* 0x000054100287d816 */ /* 0x000fe400000000ff */
[----:B------:R-:W-:Y:S01]  /*e490*/  LOP3.LUT R2, R161, UR9, R170, 0x96, !PT ;  /* 0x00000009a1027c12 */ /* 0x000fe2000f8e96aa */
[----:B------:R-:W-:Y:S02]  /*e4a0*/  @!P2 HADD2 R166, -R157.H0_H0, -RZ.H0_H0 ;  /* 0xa00000ff9da6a230 */ /* 0x000fe40000000900 */
[----:B------:R2:W-:Y:S01]  /*e4b0*/  STG.E.U16 desc[UR30][R220.64+0x42], R135 ;  /* 0x00004287dc007986 */ /* 0x0005e2000c10151e */
[----:B------:R-:W-:Y:S02]  /*e4c0*/  @!P0 PRMT R134, R133, 0x5410, RZ ;  /* 0x0000541085868816 */ /* 0x000fe400000000ff */
[----:B------:R-:W-:Y:S02]  /*e4d0*/  LOP3.LUT R133, R2, 0xff, RZ, 0xc0, !PT ;  /* 0x000000ff02857812 */ /* 0x000fe400078ec0ff */
[----:B------:R-:W-:Y:S01]  /*e4e0*/  PRMT R137, R166, 0x7610, R137 ;  /* 0x00007610a6897816 */ /* 0x000fe20000000089 */
[----:B------:R3:W-:Y:S01]  /*e4f0*/  STG.E.U16 desc[UR30][R218.64+0x50], R134 ;  /* 0x00005086da007986 */ /* 0x0007e2000c10151e */
[----:B------:R-:W-:Y:S02]  /*e500*/  ISETP.LE.U32.AND P0, PT, R133, UR16, PT ;  /* 0x0000001085007c0c */ /* 0x000fe4000bf03070 */
[--C-:B------:R-:W-:Y:S02]  /*e510*/  SHF.R.U32.HI R133, RZ, 0x10, R2.reuse ;  /* 0x00000010ff857819 */ /* 0x100fe40000011602 */
[----:B------:R-:W-:Y:S02]  /*e520*/  @!P2 PRMT R157, R137, 0x5410, RZ ;  /* 0x00005410899da816 */ /* 0x000fe400000000ff */
[----:B------:R-:W-:Y:S01]  /*e530*/  LOP3.LUT R133, R133, 0xff, RZ, 0xc0, !PT ;  /* 0x000000ff85857812 */ /* 0x000fe200078ec0ff */
[----:B-1----:R1:W4:Y:S03]  /*e540*/  LDL.S16 R163, [R1+0xc] ;  /* 0x00000c0001a37983 */ /* 0x0023260000100600 */
[----:B------:R-:W-:Y:S02]  /*e550*/  ISETP.LE.U32.AND P6, PT, R133, UR16, PT ;  /* 0x0000001085007c0c */ /* 0x000fe4000bfc3070 */
[----:B------:R-:W-:Y:S01]  /*e560*/  SHF.R.U32.HI R133, RZ, 0x18, R2 ;  /* 0x00000018ff857819 */ /* 0x000fe20000011602 */
[----:B------:R5:W-:Y:S03]  /*e570*/  @!P4 STL.S16 [R1+0x10], R165 ;  /* 0x000010a50100c387 */ /* 0x000be60000100600 */
[----:B------:R-:W-:Y:S02]  /*e580*/  ISETP.LE.U32.AND P5, PT, R133, UR16, PT ;  /* 0x0000001085007c0c */ /* 0x000fe4000bfa3070 */
[----:B------:R-:W-:Y:S02]  /*e590*/  LOP3.LUT R133, R160, 0xff, RZ, 0xc0, !PT ;  /* 0x000000ffa0857812 */ /* 0x000fe400078ec0ff */
[----:B--2---:R-:W-:Y:S04]  /*e5a0*/  PRMT R135, R165, 0x7610, R135 ;  /* 0x00007610a5877816 */ /* 0x004fe80000000087 */
[----:B------:R-:W-:Y:S02]  /*e5b0*/  @!P4 PRMT R156, R135, 0x5410, RZ ;  /* 0x00005410879cc816 */ /* 0x000fe400000000ff */
[----:B------:R-:W-:Y:S02]  /*e5c0*/  LOP3.LUT R135, R2, 0xffff, RZ, 0xc0, !PT ;  /* 0x0000ffff02877812 */ /* 0x000fe400078ec0ff */
[----:B------:R-:W-:Y:S01]  /*e5d0*/  SHF.R.U32.HI R2, RZ, 0x10, R160 ;  /* 0x00000010ff027819 */ /* 0x000fe200000116a0 */
[----:B------:R2:W-:Y:S01]  /*e5e0*/  STG.E.U16 desc[UR30][R218.64+0x52], R156 ;  /* 0x0000529cda007986 */ /* 0x0005e2000c10151e */
[----:B------:R-:W-:Y:S02]  /*e5f0*/  ISETP.LE.U32.AND P4, PT, R133, UR16, PT ;  /* 0x0000001085007c0c */ /* 0x000fe4000bf83070 */
[----:B------:R-:W-:Y:S01]  /*e600*/  LOP3.LUT R2, R2, 0xff, RZ, 0xc0, !PT ;  /* 0x000000ff02027812 */ /* 0x000fe200078ec0ff */
[----:B------:R-:W-:Y:S01]  /*e610*/  MUFU.EX2 R133, R168 ;  /* 0x000000a800857308 */ /* 0x000fe20000000800 */
[----:B------:R-:W-:Y:S01]  /*e620*/  SHF.R.U32.HI R135, RZ, 0x8, R135 ;  /* 0x00000008ff877819 */ /* 0x000fe20000011687 */
[----:B------:R-:W-:Y:S01]  /*e630*/  STG.E.U16 desc[UR30][R220.64+0x50], R157 ;  /* 0x0000509ddc007986 */ /* 0x000fe2000c10151e */
[----:B---3--:R-:W-:Y:S02]  /*e640*/  LOP3.LUT R134, R161, UR9, R170, 0x96, !PT ;  /* 0x00000009a1867c12 */ /* 0x008fe4000f8e96aa */
[----:B------:R-:W-:Y:S01]  /*e650*/  LOP3.LUT R135, R135, 0xffff, RZ, 0xc0, !PT ;  /* 0x0000ffff87877812 */ /* 0x000fe200078ec0ff */
[----:B-----5:R1:W3:Y:S04]  /*e660*/  LDL.S16 R165, [R1+0x4] ;  /* 0x0000040001a57983 */ /* 0x0202e80000100600 */
[----:B------:R-:W-:Y:S01]  /*e670*/  @!P2 STL.S16 [R1], R166 ;  /* 0x000000a60100a387 */ /* 0x000fe20000100600 */
[----:B------:R-:W-:Y:S02]  /*e680*/  ISETP.LE.U32.AND P2, PT, R2, UR16, PT ;  /* 0x0000001002007c0c */ /* 0x000fe4000bf43070 */
[----:B------:R-:W5:Y:S01]  /*e690*/  MUFU.EX2 R2, R169 ;  /* 0x000000a900027308 */ /* 0x000f620000000800 */
[----:B--2---:R-:W-:Y:S02]  /*e6a0*/  SHF.R.U32.HI R156, RZ, 0x18, R160 ;  /* 0x00000018ff9c7819 */ /* 0x004fe400000116a0 */
[----:B------:R-:W-:Y:S02]  /*e6b0*/  LOP3.LUT R160, R160, 0xffff, RZ, 0xc0, !PT ;  /* 0x0000ffffa0a07812 */ /* 0x000fe400078ec0ff */
[----:B-----5:R-:W-:Y:S06]  /*e6c0*/  F2FP.F16.F32.PACK_AB R189, R2, R133 ;  /* 0x0000008502bd723e */ /* 0x020fec00000000ff */
[----:B------:R-:W-:Y:S02]  /*e6d0*/  @!P2 HADD2 R251, -R189.H0_H0, -RZ.H0_H0 ;  /* 0xa00000ffbdfba230 */ /* 0x000fe40000000900 */
[----:B----4-:R-:W-:Y:S05]  /*e6e0*/  @!P3 HADD2 R163, -R158.H0_H0, -RZ.H0_H0 ;  /* 0xa00000ff9ea3b230 */ /* 0x010fea0000000900 */
[----:B------:R2:W-:Y:S01]  /*e6f0*/  @!P3 STL.S16 [R1+0xc], R163 ;  /* 0x00000ca30100b387 */ /* 0x0005e20000100600 */
[----:B------:R-:W-:Y:S04]  /*e700*/  PRMT R136, R163, 0x7610, R136 ;  /* 0x00007610a3887816 */ /* 0x000fe80000000088 */
[----:B------:R-:W-:Y:S02]  /*e710*/  @!P3 PRMT R158, R136, 0x5410, RZ ;  /* 0x00005410889eb816 */ /* 0x000fe400000000ff */
[----:B------:R-:W4:Y:S01]  /*e720*/  LDSM.16.MT88.4 R136, [R194+0x1f000] ;  /* 0x01f00000c288783b */ /* 0x000f220000004200 */
[----:B------:R-:W-:Y:S01]  /*e730*/  ISETP.LE.U32.AND P3, PT, R135, UR16, PT ;  /* 0x0000001087007c0c */ /* 0x000fe2000bf63070 */
[----:B------:R-:W-:Y:S01]  /*e740*/  FADD.FTZ R135, R133, R162 ;  /* 0x000000a285877221 */ /* 0x000fe20000010000 */
[----:B------:R-:W-:Y:S02]  /*e750*/  SHF.R.U32.HI R133, RZ, 0x8, R149 ;  /* 0x00000008ff857819 */ /* 0x000fe40000011695 */
[----:B------:R-:W-:Y:S01]  /*e760*/  SHF.R.U32.HI R149, RZ, 0x8, R160 ;  /* 0x00000008ff957819 */ /* 0x000fe200000116a0 */
[----:B------:R-:W-:Y:S01]  /*e770*/  FADD.FTZ R235, R2, R135 ;  /* 0x0000008702eb7221 */ /* 0x000fe20000010000 */
[----:B------:R-:W-:Y:S01]  /*e780*/  LOP3.LUT R2, R148, 0xff, RZ, 0xc0, !PT ;  /* 0x000000ff94027812 */ /* 0x000fe200078ec0ff */
[----:B------:R-:W-:Y:S01]  /*e790*/  STG.E.U16 desc[UR30][R220.64+0x52], R158 ;  /* 0x0000529edc007986 */ /* 0x000fe2000c10151e */
[----:B------:R-:W-:Y:S02]  /*e7a0*/  PRMT R148, R0, 0x5410, R188 ;  /* 0x0000541000947816 */ /* 0x000fe400000000bc */
[----:B------:R-:W-:Y:S02]  /*e7b0*/  PRMT R151, R151, 0x5410, R133 ;  /* 0x0000541097977816 */ /* 0x000fe40000000085 */
[----:B------:R-:W-:Y:S02]  /*e7c0*/  SHF.R.U32.HI R133, RZ, 0x10, R134 ;  /* 0x00000010ff857819 */ /* 0x000fe40000011686 */
[----:B------:R-:W-:Y:S02]  /*e7d0*/  PRMT R150, R2, 0x5410, R150 ;  /* 0x0000541002967816 */ /* 0x000fe40000000096 */
[C---:B------:R-:W-:Y:S01]  /*e7e0*/  LOP3.LUT R2, R134.reuse, 0xffff, RZ, 0xc0, !PT ;  /* 0x0000ffff86027812 */ /* 0x040fe200078ec0ff */
[----:B--2---:R1:W2:Y:S01]  /*e7f0*/  LDL.S16 R163, [R1+0x8] ;  /* 0x0000080001a37983 */ /* 0x0042a20000100600 */
[----:B---3--:R-:W-:Y:S01]  /*e800*/  @!P0 HADD2 R165, -R0.H0_H0, -RZ.H0_H0 ;  /* 0xa00000ff00a58230 */ /* 0x008fe20000000900 */
[----:B------:R-:W-:Y:S02]  /*e810*/  LOP3.LUT R135, R134, 0xff, RZ, 0xc0, !PT ;  /* 0x000000ff86877812 */ /* 0x000fe400078ec0ff */
[----:B------:R-:W-:Y:S02]  /*e820*/  SHF.R.U32.HI R134, RZ, 0x18, R134 ;  /* 0x00000018ff867819 */ /* 0x000fe40000011686 */
[----:B------:R-:W-:Y:S01]  /*e830*/  PRMT R161, R165, 0x7610, R161 ;  /* 0x00007610a5a17816 */ /* 0x000fe200000000a1 */
[----:B------:R-:W-:Y:S01]  /*e840*/  @!P0 STL.S16 [R1+0x4], R165 ;  /* 0x000004a501008387 */ /* 0x000fe20000100600 */
[----:B------:R-:W-:Y:S02]  /*e850*/  LOP3.LUT R133, R133, 0xff, RZ, 0xc0, !PT ;  /* 0x000000ff85857812 */ /* 0x000fe400078ec0ff */
[----:B------:R-:W-:Y:S02]  /*e860*/  @!P0 PRMT R0, R161, 0x5410, RZ ;  /* 0x00005410a1008816 */ /* 0x000fe400000000ff */
[--C-:B------:R-:W-:Y:S02]  /*e870*/  PRMT R133, R133, 0x5410, R134.reuse ;  /* 0x0000541085857816 */ /* 0x100fe40000000086 */
[C---:B------:R-:W-:Y:S01]  /*e880*/  PRMT R134, R172.reuse, 0x7610, R134 ;  /* 0x00007610ac867816 */ /* 0x040fe20000000086 */
[----:B------:R3:W-:Y:S01]  /*e890*/  STG.E.U16 desc[UR30][R218.64+0x60], R0 ;  /* 0x00006000da007986 */ /* 0x0007e2000c10151e */
[--C-:B------:R-:W-:Y:S02]  /*e8a0*/  HSET2.LE.AND R171, R150, R159.reuse, PT ;  /* 0x0000009f96ab7233 */ /* 0x100fe40003803000 */
[--C-:B------:R-:W-:Y:S01]  /*e8b0*/  HSET2.LE.AND R169, R133, R159.reuse, PT ;  /* 0x0000009f85a97233 */ /* 0x100fe20003803000 */
[----:B------:R-:W-:Y:S01]  /*e8c0*/  @!P6 HADD2 R252, -R134.H0_H0, -RZ.H0_H0 ;  /* 0xa00000ff86fce230 */ /* 0x000fe20000000900 */
[----:B------:R-:W-:Y:S01]  /*e8d0*/  PRMT R133, R172, 0x7632, R133 ;  /* 0x00007632ac857816 */ /* 0x000fe20000000085 */
[C---:B----4-:R-:W-:Y:S01]  /*e8e0*/  HMMA.16816.F32 R116, R140.reuse, R136, R116 ;  /* 0x000000888c74723c */ /* 0x050fe20000001874 */
[----:B------:R-:W-:Y:S02]  /*e8f0*/  LDSM.16.MT88.4 R172, [R193+0x19800] ;  /* 0x01980000c1ac783b */ /* 0x000fe40000004200 */
[----:B------:R-:W-:Y:S01]  /*e900*/  SHF.R.U32.HI R2, RZ, 0x8, R2 ;  /* 0x00000008ff027819 */ /* 0x000fe20000011602 */
[----:B------:R-:W-:Y:S01]  /*e910*/  @!P5 HADD2 R249, -R133.H0_H0, -RZ.H0_H0 ;  /* 0xa00000ff85f9d230 */ /* 0x000fe20000000900 */
[--C-:B------:R-:W-:Y:S01]  /*e920*/  HSET2.LE.AND R170, R151, R159.reuse, PT ;  /* 0x0000009f97aa7233 */ /* 0x100fe20003803000 */
[C---:B------:R-:W-:Y:S03]  /*e930*/  HMMA.16816.F32 R120, R140.reuse, R138, R120 ;  /* 0x0000008a8c78723c */ /* 0x040fe60000001878 */
[----:B------:R-:W-:Y:S02]  /*e940*/  ISETP.LE.U32.AND P0, PT, R156, UR16, PT ;  /* 0x000000109c007c0c */ /* 0x000fe4000bf03070 */
[----:B------:R-:W-:Y:S01]  /*e950*/  PRMT R136, R134, 0x5410, R133 ;  /* 0x0000541086887816 */ /* 0x000fe20000000085 */
[C---:B------:R-:W-:Y:S05]  /*e960*/  HMMA.16816.F32 R124, R140.reuse, R144, R124 ;  /* 0x000000908c7c723c */ /* 0x040fea000000187c */
[----:B------:R-:W-:Y:S01]  /*e970*/  PRMT R135, R135, 0x5410, R2 ;  /* 0x0000541087877816 */ /* 0x000fe20000000002 */
[----:B------:R-:W-:Y:S05]  /*e980*/  HMMA.16816.F32 R128, R140, R146, R128 ;  /* 0x000000928c80723c */ /* 0x000fea0000001880 */
[----:B------:R-:W-:Y:S01]  /*e990*/  LOP3.LUT R2, R149, 0xffff, RZ, 0xc0, !PT ;  /* 0x0000ffff95027812 */ /* 0x000fe200078ec0ff */
[----:B------:R-:W-:Y:S01]  /*e9a0*/  @!P0 HADD2 R250, -R189.H1_H1, -RZ.H0_H0 ;  /* 0xa00000ffbdfa8230 */ /* 0x000fe20000000d00 */
[----:B------:R-:W-:Y:S02]  /*e9b0*/  LOP3.LUT R169, R169, R136, RZ, 0xc0, !PT ;  /* 0x00000088a9a97212 */ /* 0x000fe400078ec0ff */
[----:B------:R-:W-:Y:S02]  /*e9c0*/  LDSM.16.MT88.4 R136, [R194+0x19800] ;  /* 0x01980000c288783b */ /* 0x000fe40000004200 */
[----:B------:R-:W-:Y:S02]  /*e9d0*/  HSET2.LE.AND R168, R135, R159, PT ;  /* 0x0000009f87a87233 */ /* 0x000fe40003803000 */
[----:B------:R-:W-:Y:S02]  /*e9e0*/  PRMT R135, R164, 0x7632, R135 ;  /* 0x00007632a4877816 */ /* 0x000fe40000000087 */
[----:B------:R-:W-:Y:S02]  /*e9f0*/  LOP3.LUT R171, R171, R189, RZ, 0xc0, !PT ;  /* 0x000000bdabab7212 */ /* 0x000fe400078ec0ff */
[----:B------:R-:W-:Y:S02]  /*ea00*/  LOP3.LUT R168, R168, R148, RZ, 0xc0, !PT ;  /* 0x00000094a8a87212 */ /* 0x000fe400078ec0ff */
[----:B------:R-:W-:Y:S02]  /*ea10*/  @!P6 PRMT R134, R252, 0x5410, RZ ;  /* 0x00005410fc86e816 */ /* 0x000fe400000000ff */
[----:B------:R-:W-:Y:S01]  /*ea20*/  @!P5 PRMT R133, R249, 0x5410, RZ ;  /* 0x00005410f985d816 */ /* 0x000fe200000000ff */
[----:B--2---:R-:W-:Y:S05]  /*ea30*/  @!P3 HADD2 R163, -R188.H0_H0, -RZ.H0_H0 ;  /* 0xa00000ffbca3b230 */ /* 0x004fea0000000900 */
[----:B------:R-:W-:Y:S01]  /*ea40*/  PRMT R152, R163, 0x7610, R152 ;  /* 0x00007610a3987816 */ /* 0x000fe20000000098 */
[----:B------:R-:W-:Y:S03]  /*ea50*/  @!P3 STL.S16 [R1+0x8], R163 ;  /* 0x000008a30100b387 */ /* 0x000fe60000100600 */
[----:B------:R-:W-:Y:S01]  /*ea60*/  @!P3 PRMT R188, R152, 0x5410, RZ ;  /* 0x0000541098bcb816 */ /* 0x000fe200000000ff */
[----:B------:R-:W2:Y:S01]  /*ea70*/  LDSM.16.MT88.4 R160, [R191+0x19800] ;  /* 0x01980000bfa0783b */ /* 0x000ea20000004200 */
[----:B------:R-:W-:Y:S02]  /*ea80*/  ISETP.LE.U32.AND P3, PT, R2, UR16, PT ;  /* 0x0000001002007c0c */ /* 0x000fe4000bf63070 */
[----:B------:R-:W-:Y:S04]  /*ea90*/  PRMT R2, R164, 0x7610, R2 ;  /* 0x00007610a4027816 */ /* 0x000fe80000000002 */
[----:B---3--:R-:W-:Y:S01]  /*eaa0*/  PRMT R0, R2, 0x5410, R135 ;  /* 0x0000541002007816 */ /* 0x008fe20000000087 */
[----:B------:R-:W3:Y:S01]  /*eab0*/  LDSM.16.MT88.4 R152, [R192+0x19800] ;  /* 0x01980000c098783b */ /* 0x000ee20000004200 */
[----:B------:R-:W-:Y:S02]  /*eac0*/  @!P4 HADD2 R248, -R2.H0_H0, -RZ.H0_H0 ;  /* 0xa00000ff02f8c230 */ /* 0x000fe40000000900 */
[----:B------:R-:W-:Y:S02]  /*ead0*/  LOP3.LUT R170, R170, R0, RZ, 0xc0, !PT ;  /* 0x00000000aaaa7212 */ /* 0x000fe400078ec0ff */
[----:B------:R-:W-:Y:S01]  /*eae0*/  @P0 PRMT R0, R189, 0x7632, R0 ;  /* 0x00007632bd000816 */ /* 0x000fe20000000000 */
[----:B------:R-:W-:Y:S01]  /*eaf0*/  @!P3 HADD2 R247, -R135.H0_H0, -RZ.H0_H0 ;  /* 0xa00000ff87f7b230 */ /* 0x000fe20000000900 */
[----:B------:R-:W-:Y:S01]  /*eb00*/  @!P4 PRMT R2, R248, 0x5410, RZ ;  /* 0x00005410f802c816 */ /* 0x000fe200000000ff */
[----:B------:R-:W-:Y:S01]  /*eb10*/  STG.E.U16 desc[UR30][R218.64+0x62], R188 ;  /* 0x000062bcda007986 */ /* 0x000fe2000c10151e */
[----:B------:R-:W-:Y:S02]  /*eb20*/  @!P0 PRMT R0, R250, 0x5410, RZ ;  /* 0x00005410fa008816 */ /* 0x000fe400000000ff */
[----:B------:R-:W-:Y:S01]  /*eb30*/  @!P3 PRMT R135, R247, 0x5410, RZ ;  /* 0x00005410f787b816 */ /* 0x000fe200000000ff */
[----:B------:R-:W-:Y:S01]  /*eb40*/  STG.E.U16 desc[UR30][R220.64+0x60], R134 ;  /* 0x00006086dc007986 */ /* 0x000fe2000c10151e */
[----:B------:R-:W-:Y:S02]  /*eb50*/  @!P2 PRMT R189, R251, 0x5410, RZ ;  /* 0x00005410fbbda816 */ /* 0x000fe400000000ff */
[----:B------:R-:W-:Y:S01]  /*eb60*/  ISETP.LT.AND P2, PT, RZ, UR33, PT ;  /* 0x00000021ff007c0c */ /* 0x000fe2000bf41270 */
[----:B------:R4:W-:Y:S04]  /*eb70*/  STG.E.U16 desc[UR30][R220.64+0x62], R133 ;  /* 0x00006285dc007986 */ /* 0x0009e8000c10151e */
[----:B------:R-:W-:Y:S04]  /*eb80*/  STG.E.U16 desc[UR30][R218.64+0x70], R2 ;  /* 0x00007002da007986 */ /* 0x000fe8000c10151e */
[----:B------:R5:W-:Y:S04]  /*eb90*/  STG.E.U16 desc[UR30][R218.64+0x72], R135 ;  /* 0x00007287da007986 */ /* 0x000be8000c10151e */
[----:B------:R1:W-:Y:S01]  /*eba0*/  STG.E.U16 desc[UR30][R220.64+0x72], R0 ;  /* 0x00007200dc007986 */ /* 0x0003e2000c10151e */
[C---:B--2---:R-:W-:Y:S03]  /*ebb0*/  HMMA.16816.F32 R164, R168.reuse, R160, R4 ;  /* 0x000000a0a8a4723c */ /* 0x044fe60000001804 */
[----:B------:R-:W2:Y:S03]  /*ebc0*/  LDSM.16.MT88.4 R4, [R193+0x1b800] ;  /* 0x01b80000c104783b */ /* 0x000ea60000004200 */
[C---:B------:R-:W-:Y:S05]  /*ebd0*/  HMMA.16816.F32 R160, R168.reuse, R162, R8 ;  /* 0x000000a2a8a0723c */ /* 0x040fea0000001808 */
[----:B------:R-:W2:Y:S01]  /*ebe0*/  LDSM.16.MT88.4 R8, [R191+0x1d800] ;  /* 0x01d80000bf08783b */ /* 0x000ea20000004200 */
[----:B----4-:R-:W-:Y:S01]  /*ebf0*/  IMAD.MOV.U32 R133, RZ, RZ, R3 ;  /* 0x000000ffff857224 */ /* 0x010fe200078e0003 */
[C---:B---3--:R-:W-:Y:S06]  /*ec00*/  HMMA.16816.F32 R156, R168.reuse, R152, R12 ;  /* 0x00000098a89c723c */ /* 0x048fec000000180c */
[----:B------:R-:W3:Y:S01]  /*ec10*/  LDSM.16.MT88.4 R12, [R192+0x1d800] ;  /* 0x01d80000c00c783b */ /* 0x000ee20000004200 */
[C---:B------:R-:W-:Y:S04]  /*ec20*/  HMMA.16816.F32 R152, R168.reuse, R154, R16 ;  /* 0x0000009aa898723c */ /* 0x040fe80000001810 */
[----:B-----5:R-:W-:Y:S02]  /*ec30*/  IADD3 R218, P0, R218, -0x80, RZ ;  /* 0xffffff80dada7810 */ /* 0x020fe40007f1e0ff */
[C---:B------:R-:W-:Y:S01]  /*ec40*/  HMMA.16816.F32 R148, R168.reuse, R136, R20 ;  /* 0x00000088a894723c */ /* 0x040fe20000001814 */
[----:B------:R-:W4:Y:S04]  /*ec50*/  LDSM.16.MT88.4 R16, [R194+0x1d800] ;  /* 0x01d80000c210783b */ /* 0x000f280000004200 */
[----:B------:R-:W-:Y:S01]  /*ec60*/  IADD3.X R219, R219, -0x1, RZ, P0, !PT ;  /* 0xffffffffdbdb7810 */ /* 0x000fe200007fe4ff */
[C---:B------:R-:W-:Y:S03]  /*ec70*/  HMMA.16816.F32 R144, R168.reuse, R138, R24 ;  /* 0x0000008aa890723c */ /* 0x040fe60000001818 */
[----:B------:R-:W5:Y:S02]  /*ec80*/  LDSM.16.MT88.4 R20, [R193+0x1d800] ;  /* 0x01d80000c114783b */ /* 0x000f640000004200 */
[----:B-1----:R-:W-:Y:S01]  /*ec90*/  IMAD.MOV.U32 R0, RZ, RZ, R132 ;  /* 0x000000ffff007224 */ /* 0x002fe200078e0084 */
[C---:B------:R-:W-:Y:S05]  /*eca0*/  HMMA.16816.F32 R140, R168.reuse, R172, R28 ;  /* 0x000000aca88c723c */ /* 0x040fea000000181c */
[----:B------:R-:W1:Y:S01]  /*ecb0*/  LDSM.16.MT88.4 R24, [R191+0x1f800] ;  /* 0x01f80000bf18783b */ /* 0x000e620000004200 */
[C---:B------:R-:W-:Y:S06]  /*ecc0*/  HMMA.16816.F32 R136, R168.reuse, R174, R32 ;  /* 0x000000aea888723c */ /* 0x040fec0000001820 */
[C---:B------:R-:W-:Y:S01]  /*ecd0*/  HMMA.16816.F32 R36, R168.reuse, R176, R36 ;  /* 0x000000b0a824723c */ /* 0x040fe20000001824 */
[----:B------:R-:W1:Y:S05]  /*ece0*/  LDSM.16.MT88.4 R28, [R192+0x1f800] ;  /* 0x01f80000c01c783b */ /* 0x000e6a0000004200 */
[C---:B------:R-:W-:Y:S03]  /*ecf0*/  HMMA.16816.F32 R40, R168.reuse, R178, R40 ;  /* 0x000000b2a828723c */ /* 0x040fe60000001828 */
[----:B------:R-:W-:Y:S03]  /*ed00*/  STG.E.U16 desc[UR30][R220.64+0x70], R189 ;  /* 0x000070bddc007986 */ /* 0x000fe6000c10151e */
[C---:B------:R-:W-:Y:S06]  /*ed10*/  HMMA.16816.F32 R44, R168.reuse, R180, R44 ;  /* 0x000000b4a82c723c */ /* 0x040fec000000182c */
[C---:B------:R-:W-:Y:S06]  /*ed20*/  HMMA.16816.F32 R48, R168.reuse, R182, R48 ;  /* 0x000000b6a830723c */ /* 0x040fec0000001830 */
[C---:B------:R-:W-:Y:S06]  /*ed30*/  HMMA.16816.F32 R52, R168.reuse, R184, R52 ;  /* 0x000000b8a834723c */ /* 0x040fec0000001834 */
[C---:B------:R-:W-:Y:S06]  /*ed40*/  HMMA.16816.F32 R56, R168.reuse, R186, R56 ;  /* 0x000000baa838723c */ /* 0x040fec0000001838 */
[C---:B--2---:R-:W-:Y:S06]  /*ed50*/  HMMA.16816.F32 R60, R168.reuse, R4, R60 ;  /* 0x00000004a83c723c */ /* 0x044fec000000183c */
[C---:B------:R-:W-:Y:S01]  /*ed60*/  HMMA.16816.F32 R64, R168.reuse, R6, R64 ;  /* 0x00000006a840723c */ /* 0x040fe20000001840 */
[----:B------:R-:W2:Y:S05]  /*ed70*/  LDSM.16.MT88.4 R4, [R194+0x1f800] ;  /* 0x01f80000c204783b */ /* 0x000eaa0000004200 */
[C---:B------:R-:W-:Y:S06]  /*ed80*/  HMMA.16816.F32 R68, R168.reuse, R8, R68 ;  /* 0x00000008a844723c */ /* 0x040fec0000001844 */
[C---:B------:R-:W-:Y:S01]  /*ed90*/  HMMA.16816.F32 R72, R168.reuse, R10, R72 ;  /* 0x0000000aa848723c */ /* 0x040fe20000001848 */
[----:B------:R-:W2:Y:S05]  /*eda0*/  LDSM.16.MT88.4 R8, [R193+0x1f800] ;  /* 0x01f80000c108783b */ /* 0x000eaa0000004200 */
[C---:B---3--:R-:W-:Y:S06]  /*edb0*/  HMMA.16816.F32 R76, R168.reuse, R12, R76 ;  /* 0x0000000ca84c723c */ /* 0x048fec000000184c */
[C---:B------:R-:W-:Y:S06]  /*edc0*/  HMMA.16816.F32 R80, R168.reuse, R14, R80 ;  /* 0x0000000ea850723c */ /* 0x040fec0000001850 */
[C---:B----4-:R-:W-:Y:S06]  /*edd0*/  HMMA.16816.F32 R84, R168.reuse, R16, R84 ;  /* 0x00000010a854723c */ /* 0x050fec0000001854 */
[C---:B------:R-:W-:Y:S06]  /*ede0*/  HMMA.16816.F32 R88, R168.reuse, R18, R88 ;  /* 0x00000012a858723c */ /* 0x040fec0000001858 */
        /* <DEDUP_REMOVED lines=8> */
[C---:B------:R-:W-:Y:S06]  /*ee70*/  HMMA.16816.F32 R124, R168.reuse, R8, R124 ;  /* 0x00000008a87c723c */ /* 0x040fec000000187c */
[----:B------:R-:W-:Y:S01]  /*ee80*/  HMMA.16816.F32 R128, R168, R10, R128 ;  /* 0x0000000aa880723c */ /* 0x000fe20000001880 */
[----:B------:R-:W-:Y:S11]  /*ee90*/  @!UPT UIADD3 URZ, URZ, URZ, URZ ;  /* 0x0000003f3f3ff290 */ /* 0x000ff6000fffe03f */
[----:B------:R-:W-:Y:S01]  /*eea0*/  @!UPT UIADD3 URZ, URZ, URZ, URZ ;  /* 0x0000003f3f3ff290 */ /* 0x000fe2000fffe03f */
[----:B------:R-:W-:Y:S11]  /*eeb0*/  @P2 BRA `(.L_x_1905) ;  /* 0xffffffa800342947 */ /* 0x000ff6000383ffff */
.L_x_1904:
        /* <DEDUP_REMOVED lines=265> */
.L_x_1908:
        /* <DEDUP_REMOVED lines=24> */
.L_x_1909:
        /* <DEDUP_REMOVED lines=135> */
.L_x_1911:
[----:B------:R-:W-:Y:S05]  /*10940*/  BSYNC B0 ;  /* 0x0000000000007941 */ /* 0x000fea0003800000 */
.L_x_1910:
        /* <DEDUP_REMOVED lines=42> */
.L_x_1913:
[----:B------:R-:W-:Y:S05]  /*10bf0*/  BSYNC B0 ;  /* 0x0000000000007941 */ /* 0x000fea0003800000 */
.L_x_1912:
        /* <DEDUP_REMOVED lines=27> */
.L_x_1915:
[----:B------:R-:W-:Y:S05]  /*10db0*/  BSYNC B0 ;  /* 0x0000000000007941 */ /* 0x000fea0003800000 */
.L_x_1914:
        /* <DEDUP_REMOVED lines=27> */
.L_x_1917:
[----:B------:R-:W-:Y:S05]  /*10f70*/  BSYNC B0 ;  /* 0x0000000000007941 */ /* 0x000fea0003800000 */
.L_x_1916:
        /* <DEDUP_REMOVED lines=27> */
.L_x_1882:
        /* <DEDUP_REMOVED lines=40> */
.L_x_1918:
        /* <DEDUP_REMOVED lines=51> */
.L_x_1920:
[----:B------:R-:W-:Y:S05]  /*116e0*/  BSYNC B0 ;  /* 0x0000000000007941 */ /* 0x000fea0003800000 */
.L_x_1919:
        /* <DEDUP_REMOVED lines=25> */
.L_x_1922:
[----:B------:R-:W-:Y:S05]  /*11880*/  BSYNC B0 ;  /* 0x0000000000007941 */ /* 0x000fea0003800000 */
.L_x_1921:
        /* <DEDUP_REMOVED lines=24> */
.L_x_1924:
[----:B------:R-:W-:Y:S05]  /*11a10*/  BSYNC B0 ;  /* 0x0000000000007941 */ /* 0x000fea0003800000 */
.L_x_1923:
        /* <DEDUP_REMOVED lines=27> */
.L_x_1926:
[----:B------:R-:W-:Y:S05]  /*11bd0*/  BSYNC B0 ;  /* 0x0000000000007941 */ /* 0x000fea0003800000 */
.L_x_1925:
        /* <DEDUP_REMOVED lines=10> */
.L_x_1928:
[----:B------:R-:W-:Y:S05]  /*11c80*/  BSYNC B0 ;  /* 0x0000000000007941 */ /* 0x000fea0003800000 */
.L_x_1927:
        /* <DEDUP_REMOVED lines=10> */
.L_x_1930:
[----:B------:R-:W-:Y:S05]  /*11d30*/  BSYNC B0 ;  /* 0x0000000000007941 */ /* 0x000fea0003800000 */
.L_x_1929:
        /* <DEDUP_REMOVED lines=10> */
.L_x_1932:
[----:B------:R-:W-:Y:S05]  /*11de0*/  BSYNC B0 ;  /* 0x0000000000007941 */ /* 0x000fea0003800000 */
.L_x_1931:
        /* <DEDUP_REMOVED lines=10> */
.L_x_1933:
        /* <DEDUP_REMOVED lines=15> */
.L_x_2422:


//--------------------- .text._ZN5flash16flash_fwd_kernelI23Flash_fwd_kernel_traitsILi256ELi128ELi64ELi8ELb0ELb0EN7cutlass6half_tE19Flash_kernel_traitsILi256ELi128ELi64ELi8ES3_EELb0ELb0ELb0ELb1ELb0ELb0ELb1ELb0EEEvNS_16Flash_fwd_paramsE --------------------------
	.section	.text._ZN5flash16flash_fwd_kernelI23Flash_fwd_kernel_traitsILi256ELi128ELi64ELi8ELb0ELb0EN7cutlass6half_tE19Flash_kernel_traitsILi256ELi128ELi64ELi8ES3_EELb0ELb0ELb0ELb1ELb0ELb0ELb1ELb0EEEvNS_16Flash_fwd_paramsE,"ax",@progbits
	.align	128
        .global         _ZN5flash16flash_fwd_kernelI23Flash_fwd_kernel_traitsILi256ELi128ELi64ELi8ELb0ELb0EN7cutlass6half_tE19Flash_kernel_traitsILi256ELi128ELi64ELi8ES3_EELb0ELb0ELb0ELb1ELb0ELb0ELb1ELb0EEEvNS_16Flash_fwd_paramsE
        .type           _ZN5flash16flash_fwd_kernelI23Flash_fwd_kernel_traitsILi256ELi128ELi64ELi8ELb0ELb0EN7cutlass6half_tE19Flash_kernel_traitsILi256ELi128ELi64ELi8ES3_EELb0ELb0ELb0ELb1ELb0ELb0ELb1ELb0EEEvNS_16Flash_fwd_paramsE,@function
        .size           _ZN5flash16flash_fwd_kernelI23Flash_fwd_kernel_traitsILi256ELi128ELi64ELi8ELb0ELb0EN7cutlass6half_tE19Flash_kernel_traitsILi256ELi128ELi64ELi8ES3_EELb0ELb0ELb0ELb1ELb0ELb0ELb1ELb0EEEvNS_16Flash_fwd_paramsE,(.L_x_2423 - _ZN5flash16flash_fwd_kernelI23Flash_fwd_kernel_traitsILi256ELi128ELi64ELi8ELb0ELb0EN7cutlass6half_tE19Flash_kernel_traitsILi256ELi128ELi64ELi8ES3_EELb0ELb0ELb0ELb1ELb0ELb0ELb1ELb0EEEvNS_16Flash_fwd_paramsE)
        .other          _ZN5flash16flash_fwd_kernelI23Flash_fwd_kernel_traitsILi256ELi128ELi64ELi8ELb0ELb0EN7cutlass6half_tE19Flash_kernel_traitsILi256ELi128ELi64ELi8ES3_EELb0ELb0ELb0ELb1ELb0ELb0ELb1ELb0EEEvNS_16Flash_fwd_paramsE,@"STO_CUDA_ENTRY STV_DEFAULT"
_ZN5flash16flash_fwd_kernelI23Flash_fwd_kernel_traitsILi256ELi128ELi64ELi8ELb0ELb0EN7cutlass6half_tE19Flash_kernel_traitsILi256ELi128ELi64ELi8ES3_EELb0ELb0ELb0ELb1ELb0ELb0ELb1ELb0EEEvNS_16Flash_fwd_paramsE:
.text._ZN5flash16flash_fwd_kernelI23Flash_fwd_kernel_traitsILi256ELi128ELi64ELi8ELb0ELb0EN7cutlass6half_tE19Flash_kernel_traitsILi256ELi128ELi64ELi8ES3_EELb0ELb0ELb0ELb1ELb0ELb0ELb1ELb0EEEvNS_16Flash_fwd_paramsE:
        /* <DEDUP_REMOVED lines=56> */
.L_x_1934:
[----:B------:R-:W-:-:S05]  /*0380*/  ULDC UR7, c[0x0][0x2c8] ;  /* 0x0000b20000077ab9 */ /* 0x000fca0000000800 */
.L_x_1935:
        /* <DEDUP_REMOVED lines=60> */
.L_x_1937:
        /* <DEDUP_REMOVED lines=14> */
[----:B------:R-:W-:Y:S02]  /*0830*/  IMAD.IADD R5, R4, 0x1, -R5 ;  /* 0x0000000104057824 */ /* 0x000fe400078e0a05 */
[----:B------:R2:W-:Y:S01]  /*0840*/  STL.64 [R1], R202 ;  /* 0x000000ca01007387 */ /* 0x0005e20000100a00 */
[----:B------:R-:W-:Y:S01]  /*0850*/  LOP3.LUT R7, R7, 0x1c0, RZ, 0xc0, !PT ;  /* 0x000001c007077812 */ /* 0x000fe200078ec0ff */
[----:B------:R-:W3:Y:S01]  /*0860*/  I2F.RP R3, UR5 ;  /* 0x0000000500037d06 */ /* 0x000ee20008209400 */
[----:B------:R-:W-:-:S02]  /*0870*/  IMAD.SHL.U32 R168, R5, 0x8, RZ ;  /* 0x0000000805a87824 */ /* 0x000fc400078e00ff */
[----:B------:R-:W-:-:S03]  /*0880*/  SHF.R.U32.HI R242, RZ, 0x3, R7 ;  /* 0x00000003fff27819 */ /* 0x000fc60000011607 */
[----:B------:R-:W-:Y:S02]  /*0890*/  SHF.R.S32.HI R169, RZ, 0x1f, R168 ;  /* 0x0000001fffa97819 */ /* 0x000fe400000114a8 */
[----:B-1----:R-:W-:-:S04]  /*08a0*/  IABS R2, R2 ;  /* 0x0000000200027213 */ /* 0x002fc80000000000 */
[----:B------:R-:W-:Y:S01]  /*08b0*/  R2UR UR7, R2 ;  /* 0x00000000020772ca */ /* 0x000fe200000e0000 */
[----:B---3--:R-:W1:Y:S02]  /*08c0*/  MUFU.RCP R0, R3 ;  /* 0x0000000300007308 */ /* 0x008e640000001000 */
[----:B-1----:R-:W-:Y:S01]  /*08d0*/  VIADD R0, R0, 0xffffffe ;  /* 0x0ffffffe00007836 */ /* 0x002fe20000000000 */
[----:B------:R-:W-:-:S04]  /*08e0*/  LOP3.LUT R3, R7, 0x38, R168, 0xf8, !PT ;  /* 0x0000003807037812 */ /* 0x000fc800078ef8a8 */
[----:B------:R-:W-:Y:S01]  /*08f0*/  LOP3.LUT R242, R3, R242, RZ, 0x3c, !PT ;  /* 0x000000f203f27212 */ /* 0x000fe200078e3cff */
[----:B------:R-:W1:Y:S01]  /*0900*/  F2I.FTZ.U32.TRUNC.NTZ R0, R0 ;  /* 0x0000000000007305 */ /* 0x000e62000021f000 */
[----:B------:R-:W-:Y:S02]  /*0910*/  LEA.HI R3, R13, R4, RZ, 0x6 ;  /* 0x000000040d037211 */ /* 0x000fe400078f30ff */
[----:B-1----:R-:W-:Y:S01]  /*0920*/  R2UR UR15, R0 ;  /* 0x00000000000f72ca */ /* 0x002fe200000e0000 */
[----:B------:R-:W-:-:S05]  /*0930*/  VIADD R0, R202, 0x40 ;  /* 0x00000040ca007836 */ /* 0x000fca0000000000 */
[----:B------:R-:W-:Y:S01]  /*0940*/  ISETP.GE.AND P5, PT, R0, UR16, PT ;  /* 0x0000001000007c0c */ /* 0x000fe2000bfa6270 */
[----:B------:R-:W-:-:S05]  /*0950*/  VIADD R0, R202, 0x60 ;  /* 0x00000060ca007836 */ /* 0x000fca0000000000 */
[----:B------:R-:W-:Y:S01]  /*0960*/  ISETP.GE.AND P6, PT, R0, UR16, PT ;  /* 0x0000001000007c0c */ /* 0x000fe2000bfc6270 */
        /* <DEDUP_REMOVED lines=26> */
[----:B--2---:R-:W-:Y:S11]  /*0b10*/  @P0 BRA `(.L_x_1938) ;  /* 0x0000000000340947 */ /* 0x004ff60003800000 */
        /* <DEDUP_REMOVED lines=13> */
.L_x_1938:
        /* <DEDUP_REMOVED lines=76> */
.L_x_1940:
[----:B------:R-:W-:Y:S05]  /*10b0*/  BSYNC B0 ;  /* 0x0000000000007941 */ /* 0x000fea0003800000 */
.L_x_1939:
[----:B------:R-:W-:Y:S01]  /*10c0*/  ISETP.GE.AND P0, PT, R12, UR16, PT ;  /* 0x000000100c007c0c */ /* 0x000fe2000bf06270 */
[----:B-12---:R-:W-:Y:S01]  /*10d0*/  IMAD R3, R202, UR13, R14 ;  /* 0x0000000dca037c24 */ /* 0x006fe2000f8e020e */
        /* <DEDUP_REMOVED lines=54> */
.L_x_1942:
[----:B------:R-:W-:Y:S05]  /*1440*/  BSYNC B0 ;  /* 0x0000000000007941 */ /* 0x000fea0003800000 */
.L_x_1941:
        /* <DEDUP_REMOVED lines=49> */
.L_x_1944:
[----:B------:R-:W-:Y:S05]  /*1760*/  BSYNC B0 ;  /* 0x0000000000007941 */ /* 0x000fea0003800000 */
.L_x_1943:
        /* <DEDUP_REMOVED lines=51> */
.L_x_1946:
[----:B------:R-:W-:Y:S05]  /*1aa0*/  BSYNC B0 ;  /* 0x0000000000007941 */ /* 0x000fea0003800000 */
.L_x_1945:
[----:B------:R-:W-:Y:S01]  /*1ab0*/  ULEA.HI.SX32 UR14, UR21, 0xffffffff, 0x1a ;  /* 0xffffffff150e7891 */ /* 0x000fe2000f8fd23f */
[----:B------:R-:W-:Y:S01]  /*1ac0*/  MOV R250, R248 ;  /* 0x000000f800fa7202 */ /* 0x000fe20000000f00 */
[----:B------:R-:W-:Y:S01]  /*1ad0*/  USHF.L.U64.HI UR15, UR12, 0x6, UR13 ;  /* 0x000000060c0f7899 */ /* 0x000fe2000801020d */
[----:B------:R-:W-:Y:S01]  /*1ae0*/  VIADD R251, R249, UR11 ;  /* 0x0000000bf9fb7c36 */ /* 0x000fe20008000000 */
[----:B------:R-:W-:Y:S01]  /*1af0*/  UIMAD UR33, UR14, -0x40, UR27 ;  /* 0xffffffc00e2178a4 */ /* 0x000fe2000f8e021b */
[----:B-1234-:R-:W-:Y:S01]  /*1b00*/  IMAD.U32 R3, RZ, RZ, UR10 ;  /* 0x0000000aff037e24 */ /* 0x01efe2000f8e00ff */
        /* <DEDUP_REMOVED lines=47> */
.L_x_1948:
[----:B------:R-:W-:Y:S05]  /*1e00*/  BSYNC B0 ;  /* 0x0000000000007941 */ /* 0x000fea0003800000 */
.L_x_1947:
        /* <DEDUP_REMOVED lines=44> */
.L_x_1950:
[----:B------:R-:W-:Y:S05]  /*20d0*/  BSYNC B0 ;  /* 0x0000000000007941 */ /* 0x000fea0003800000 */
.L_x_1949:
        /* <DEDUP_REMOVED lines=12> */
[----:B--23--:R-:W-:Y:S01]  /*21a0*/  IMAD.SHL.U32 R8, R5, 0x40, RZ ;  /* 0x0000004005087824 */ /* 0x00cfe200078e00ff */
[----:B------:R-:W-:Y:S01]  /*21b0*/  @UP1 UIMAD UR9, UR30, UR9, UR37 ;  /* 0x000000091e0912a4 */ /* 0x000fe2000f8e0225 */
[----:B------:R-:W-:Y:S01]  /*21c0*/  IMAD.SHL.U32 R233, R202, 0x8, RZ ;  /* 0x00000008cae97824 */ /* 0x000fe200078e00ff */
[----:B------:R-:W-:Y:S01]  /*21d0*/  @UP1 ULEA UR12, UP0, UR38, UR12, 0x2 ;  /* 0x0000000c260c1291 */ /* 0x000fe2000f80103f */
[----:B------:R-:W-:-:S04]  /*21e0*/  DEPBAR.LE SB0, 0x0 ;  /* 0x000080000000791a */ /* 0x000fc80000000000 */
[----:B------:R-:W-:Y:S01]  /*21f0*/  @UP1 UIADD3 UR9, UR39, UR9, URZ ;  /* 0x0000000927091290 */ /* 0x000fe2000fffe03f */
[----:B-1--4-:R-:W-:Y:S01]  /*2200*/  IMAD.U32 R6, RZ, RZ, UR12 ;  /* 0x0000000cff067e24 */ /* 0x012fe2000f8e00ff */
[----:B------:R-:W-:Y:S02]  /*2210*/  @UP1 ULDC UR5, c[0x0][0x2e8] ;  /* 0x0000ba0000051ab9 */ /* 0x000fe40000000800 */
[----:B------:R-:W-:-:S06]  /*2220*/  @UP1 ULEA.HI.X UR13, UR38, UR13, UR9, 0x2, UP0 ;  /* 0x0000000d260d1291 */ /* 0x000fcc00080f1409 */
[----:B------:R-:W-:-:S06]  /*2230*/  IMAD.U32 R7, RZ, RZ, UR13 ;  /* 0x0000000dff077e24 */ /* 0x000fcc000f8e00ff */
[----:B------:R1:W2:Y:S01]  /*2240*/  @P0 LDG.E R7, desc[UR28][R6.64] ;  /* 0x0000001c06070981 */ /* 0x0002a2000c1e1900 */
[----:B------:R-:W-:Y:S01]  /*2250*/  LOP3.LUT R11, R16, 0xfffffff0, RZ, 0xc0, !PT ;  /* 0xfffffff0100b7812 */ /* 0x000fe200078ec0ff */
[----:B------:R-:W-:Y:S01]  /*2260*/  UIMAD.WIDE.U32 UR8, UR14, UR6, URZ ;  /* 0x000000060e0872a5 */ /* 0x000fe2000f8e003f */
[----:B------:R-:W-:Y:S01]  /*2270*/  LOP3.LUT R8, R8, 0x1c0, RZ, 0xc0, !PT ;  /* 0x000001c008087812 */ /* 0x000fe200078ec0ff */
[----:B------:R-:W-:Y:S01]  /*2280*/  BSSY B0, `(.L_x_1951) ;  /* 0x000005a000007945 */ /* 0x000fe20003800000 */
[----:B------:R-:W-:Y:S01]  /*2290*/  SHF.R.S32.HI R9, RZ, 0x4, R16 ;  /* 0x00000004ff097819 */ /* 0x000fe20000011410 */
[----:B------:R-:W-:Y:S01]  /*22a0*/  IMAD.IADD R11, R4, 0x1, -R11 ;  /* 0x00000001040b7824 */ /* 0x000fe200078e0a0b */
[----:B------:R-:W-:Y:S02]  /*22b0*/  LOP3.LUT R233, R8, 0x8, R233, 0xf8, !PT ;  /* 0x0000000808e97812 */ /* 0x000fe400078ef8e9 */
[----:B------:R-:W-:Y:S02]  /*22c0*/  LEA.HI R16, R16, R9, RZ, 0x1 ;  /* 0x0000000910107211 */ /* 0x000fe400078f08ff */
[----:B------:R-:W-:-:S02]  /*22d0*/  SHF.R.S32.HI R10, RZ, 0x1f, R11 ;  /* 0x0000001fff0a7819 */ /* 0x000fc4000001140b */
[----:B------:R-:W-:Y:S02]  /*22e0*/  SHF.R.U32.HI R8, RZ, 0x3, R8 ;  /* 0x00000003ff087819 */ /* 0x000fe40000011608 */
[----:B------:R-:W-:Y:S02]  /*22f0*/  LEA.HI R10, R10, R11, RZ, 0x3 ;  /* 0x0000000b0a0a7211 */ /* 0x000fe400078f18ff */
[----:B------:R-:W-:Y:S02]  /*2300*/  LOP3.LUT R16, R16, 0xfffffffe, RZ, 0xc0, !PT ;  /* 0xfffffffe10107812 */ /* 0x000fe400078ec0ff */
[----:B------:R-:W-:Y:S02]  /*2310*/  LOP3.LUT R2, R10, 0xfffffff8, RZ, 0xc0, !PT ;  /* 0xfffffff80a027812 */ /* 0x000fe400078ec0ff */
[----:B------:R-:W-:Y:S01]  /*2320*/  LOP3.LUT R233, R233, R8, RZ, 0x3c, !PT ;  /* 0x00000008e9e97212 */ /* 0x000fe200078e3cff */
[----:B------:R-:W-:Y:S01]  /*2330*/  IMAD.IADD R16, R9, 0x1, -R16 ;  /* 0x0000000109107824 */ /* 0x000fe200078e0a10 */
[----:B------:R-:W2:Y:S01]  /*2340*/  @P0 MUFU.RCP R8, UR5 ;  /* 0x0000000500080d08 */ /* 0x000ea20008001000 */
[----:B------:R-:W-:Y:S01]  /*2350*/  IMAD.IADD R2, R11, 0x1, -R2 ;  /* 0x000000010b027824 */ /* 0x000fe200078e0a02 */
[----:B------:R-:W-:Y:S01]  /*2360*/  ISETP.GE.AND P2, PT, R202, UR33, PT ;  /* 0x00000021ca007c0c */ /* 0x000fe2000bf46270 */
[----:B------:R-:W-:Y:S01]  /*2370*/  BAR.SYNC.DEFER_BLOCKING 0x0 ;  /* 0x0000000000007b1d */ /* 0x000fe20000010000 */
[----:B------:R-:W-:Y:S01]  /*2380*/  IMAD.SHL.U32 R9, R16, 0x8, RZ ;  /* 0x0000000810097824 */ /* 0x000fe200078e00ff */
[----:B------:R-:W-:Y:S01]  /*2390*/  IADD3 R246, P1, R14, UR26, RZ ;  /* 0x0000001a0ef67c10 */ /* 0x000fe2000ff3e0ff */
[----:B-1----:R-:W-:Y:S01]  /*23a0*/  IMAD.SHL.U32 R6, R2, 0x40, RZ ;  /* 0x0000004002067824 */ /* 0x002fe200078e00ff */
[----:B------:R-:W-:Y:S01]  /*23b0*/  UIMAD UR5, UR36, UR6, URZ ;  /* 0x00000006240572a4 */ /* 0x000fe2000f8e023f */
[----:B------:R-:W-:Y:S01]  /*23c0*/  IMAD R233, R16, 0x200, R233 ;  /* 0x0000020010e97824 */ /* 0x000fe200078e02e9 */
[----:B------:R-:W-:Y:S01]  /*23d0*/  IADD3.X R247, R15, UR23, R0, P1, !PT ;  /* 0x000000170ff77c10 */ /* 0x000fe20008ffe400 */
[----:B------:R-:W-:Y:S01]  /*23e0*/  IMAD.U32 R11, RZ, RZ, UR9 ;  /* 0x00000009ff0b7e24 */ /* 0x000fe2000f8e00ff */
[----:B------:R-:W-:Y:S01]  /*23f0*/  LOP3.LUT R6, R6, 0x1c0, RZ, 0xc0, !PT ;  /* 0x000001c006067812 */ /* 0x000fe200078ec0ff */
[----:B------:R-:W-:Y:S01]  /*2400*/  UIMAD UR5, UR14, UR7, UR5 ;  /* 0x000000070e0572a4 */ /* 0x000fe2000f8e0205 */
[----:B------:R-:W-:Y:S01]  /*2410*/  ISETP.GE.AND P6, PT, R12, UR33, PT ;  /* 0x000000210c007c0c */ /* 0x000fe2000bfc6270 */
[----:B------:R-:W-:Y:S01]  /*2420*/  IMAD.WIDE.U32 R246, R165, UR20, R246 ;  /* 0x00000014a5f67c25 */ /* 0x000fe2000f8e00f6 */
[----:B------:R-:W-:Y:S01]  /*2430*/  LOP3.LUT R9, R6, 0x8, R9, 0xf8, !PT ;  /* 0x0000000806097812 */ /* 0x000fe200078ef809 */
[----:B------:R-:W-:Y:S01]  /*2440*/  UIADD3 UR5, UR9, UR5, URZ ;  /* 0x0000000509057290 */ /* 0x000fe2000fffe03f */
[----:B------:R-:W-:Y:S01]  /*2450*/  SHF.R.U32.HI R6, RZ, 0x3, R6 ;  /* 0x00000003ff067819 */ /* 0x000fe20000011606 */
[----:B------:R-:W-:Y:S01]  /*2460*/  VIADD R235, R247, UR31 ;  /* 0x0000001ff7eb7c36 */ /* 0x000fe20008000000 */
[----:B------:R-:W-:-:S02]  /*2470*/  LEA R233, R233, UR4, 0x1 ;  /* 0x00000004e9e97c11 */ /* 0x000fc4000f8e08ff */
[----:B------:R-:W-:Y:S01]  /*2480*/  LOP3.LUT R6, R9, R6, RZ, 0x3c, !PT ;  /* 0x0000000609067212 */ /* 0x000fe200078e3cff */
[----:B------:R-:W-:Y:S02]  /*2490*/  IMAD.SHL.U32 R9, R10, 0x40, RZ ;  /* 0x000000400a097824 */ /* 0x000fe400078e00ff */
[----:B------:R-:W-:Y:S02]  /*24a0*/  IMAD.U32 R10, RZ, RZ, UR8 ;  /* 0x00000008ff0a7e24 */ /* 0x000fe4000f8e00ff */
[----:B------:R-:W-:Y:S01]  /*24b0*/  IMAD.U32 R14, RZ, RZ, UR5 ;  /* 0x00000005ff0e7e24 */ /* 0x000fe2000f8e00ff */
[----:B------:R1:W-:Y:S01]  /*24c0*/  @P2 STS.128 [R242+0x18000], RZ ;  /* 0x018000fff2002388 */ /* 0x0003e20000000c00 */
[----:B------:R-:W-:Y:S01]  /*24d0*/  LOP3.LUT R0, R6, 0xfffffe00, R9, 0xf8, !PT ;  /* 0xfffffe0006007812 */ /* 0x000fe200078ef809 */
[----:B------:R-:W-:Y:S01]  /*24e0*/  UMOV UR5, URZ ;  /* 0x0000003f00057c82 */ /* 0x000fe20008000000 */
[----:B------:R-:W-:Y:S01]  /*24f0*/  LEA.HI R6, R13, R4, RZ, 0x5 ;  /* 0x000000040d067211 */ /* 0x000fe200078f28ff */
[----:B------:R1:W-:Y:S03]  /*2500*/  @P2 STS.128 [R242+0x1a000], RZ ;  /* 0x01a000fff2002388 */ /* 0x0003e60000000c00 */
[----:B------:R-:W-:Y:S01]  /*2510*/  SHF.R.S32.HI R85, RZ, 0x5, R6 ;  /* 0x00000005ff557819 */ /* 0x000fe20000011406 */
[----:B------:R1:W-:Y:S04]  /*2520*/  @P2 STS.128 [R242+0x1c000], RZ ;  /* 0x01c000fff2002388 */ /* 0x0003e80000000c00 */
[----:B------:R1:W-:Y:S01]  /*2530*/  @P2 STS.128 [R242+0x1e000], RZ ;  /* 0x01e000fff2002388 */ /* 0x0003e20000000c00 */
[----:B------:R-:W-:-:S05]  /*2540*/  IMAD R234, R85, 0x400, R0 ;  /* 0x0000040055ea7824 */ /* 0x000fca00078e0200 */
[----:B------:R-:W-:Y:S01]  /*2550*/  LEA R234, R234, UR4, 0x1 ;  /* 0x00000004eaea7c11 */ /* 0x000fe2000f8e08ff */
[----:B--2---:R-:W-:Y:S01]  /*2560*/  @P0 FMUL.FTZ R8, R7, R8 ;  /* 0x0000000807080220 */ /* 0x004fe20000410000 */
[----:B------:R-:W-:-:S04]  /*2570*/  LEA R7, P1, R10, R246, 0x6 ;  /* 0x000000f60a077211 */ /* 0x000fc800078230ff */
        /* <DEDUP_REMOVED lines=42> */
.L_x_1952:
[----:B------:R-:W-:Y:S05]  /*2820*/  BSYNC B0 ;  /* 0x0000000000007941 */ /* 0x000fea0003800000 */
.L_x_1951:
        /* <DEDUP_REMOVED lines=49> */
.L_x_1954:
[----:B------:R-:W-:Y:S05]  /*2b40*/  BSYNC B0 ;  /* 0x0000000000007941 */ /* 0x000fea0003800000 */
.L_x_1953:
        /* <DEDUP_REMOVED lines=170> */
[----:B------:R-:W5:Y:S05]  /*35f0*/  LDSM.16.M88.4 R28, [R220+0x4000] ;  /* 0x00400000dc1c783b */ /* 0x000f6a0000000200 */
[C---:B----4-:R-:W-:Y:S06]  /*3600*/  HMMA.16816.F32 R48, R56.reuse, R16, R48 ;  /* 0x000000103830723c */ /* 0x050fec0000001830 */
[----:B------:R-:W-:Y:S01]  /*3610*/  HMMA.16816.F32 R44, R56, R18, R44 ;  /* 0x00000012382c723c */ /* 0x000fe2000000182c */
[----:B------:R-:W4:Y:S05]  /*3620*/  LDSM.16.M88.4 R16, [R220+0x5000] ;  /* 0x00500000dc10783b */ /* 0x000f2a0000000200 */
[C---:B------:R-:W-:Y:S06]  /*3630*/  HMMA.16816.F32 R76, R24.reuse, R52, R76 ;  /* 0x00000034184c723c */ /* 0x040fec000000184c */
[----:B------:R-:W-:Y:S01]  /*3640*/  HMMA.16816.F32 R72, R24, R54, R72 ;  /* 0x000000361848723c */ /* 0x000fe20000001848 */
[----:B------:R-:W4:Y:S04]  /*3650*/  LDSM.16.M88.4 R24, [R220+0x4800] ;  /* 0x00480000dc18783b */ /* 0x000f280000000200 */
        /* <DEDUP_REMOVED lines=36> */
[----:B------:R-:W3:Y:S01]  /*38a0*/  LDSM.16.M88.4 R20, [R227+0x17000] ;  /* 0x01700000e314783b */ /* 0x000ee20000000200 */
[C---:B----4-:R-:W-:Y:S06]  /*38b0*/  HMMA.16816.F32 R48, R28.reuse, R24, R48 ;  /* 0x000000181c30723c */ /* 0x050fec0000001830 */
[C---:B-----5:R-:W-:Y:S06]  /*38c0*/  HMMA.16816.F32 R40, R28.reuse, R52, R40 ;  /* 0x000000341c28723c */ /* 0x060fec0000001828 */
[C---:B------:R-:W-:Y:S01]  /*38d0*/  HMMA.16816.F32 R36, R28.reuse, R54, R36 ;  /* 0x000000361c24723c */ /* 0x040fe20000001824 */
[----:B------:R-:W-:Y:S05]  /*38e0*/  LDSM.16.M88.4 R52, [R229+0xc000] ;  /* 0x00c00000e534783b */ /* 0x000fea0000000200 */
[C---:B-1----:R-:W-:Y:S06]  /*38f0*/  HMMA.16816.F32 R32, R28.reuse, R8, R32 ;  /* 0x000000081c20723c */ /* 0x042fec0000001820 */
[C---:B------:R-:W-:Y:S01]  /*3900*/  HMMA.16816.F32 R64, R28.reuse, R10, R64 ;  /* 0x0000000a1c40723c */ /* 0x040fe20000001840 */
[----:B------:R-:W1:Y:S05]  /*3910*/  LDSM.16.M88.4 R8, [R220+0x6000] ;  /* 0x00600000dc08783b */ /* 0x000e6a0000000200 */
[----:B------:R-:W-:Y:S01]  /*3920*/  HMMA.16816.F32 R44, R28, R26, R44 ;  /* 0x0000001a1c2c723c */ /* 0x000fe2000000182c */
[----:B------:R-:W4:Y:S05]  /*3930*/  LDSM.16.M88.4 R24, [R227+0x17800] ;  /* 0x01780000e318783b */ /* 0x000f2a0000000200 */
[----:B--2---:R-:W-:Y:S06]  /*3940*/  HMMA.16816.F32 R48, R60, R12, R48 ;  /* 0x0000000c3c30723c */ /* 0x004fec0000001830 */
[C---:B------:R-:W-:Y:S06]  /*3950*/  HMMA.16816.F32 R76, R28.reuse, R56, R76 ;  /* 0x000000381c4c723c */ /* 0x040fec000000184c */
[----:B------:R-:W-:Y:S01]  /*3960*/  HMMA.16816.F32 R72, R28, R58, R72 ;  /* 0x0000003a1c48723c */ /* 0x000fe20000001848 */
[----:B------:R-:W2:Y:S05]  /*3970*/  LDSM.16.M88.4 R28, [R220+0x7000] ;  /* 0x00700000dc1c783b */ /* 0x000eaa0000000200 */
[C---:B---3--:R-:W-:Y:S06]  /*3980*/  HMMA.16816.F32 R36, R60.reuse, R18, R36 ;  /* 0x000000123c24723c */ /* 0x048fec0000001824 */
[----:B------:R-:W-:Y:S01]  /*3990*/  HMMA.16816.F32 R44, R60, R14, R44 ;  /* 0x0000000e3c2c723c */ /* 0x000fe2000000182c */
[----:B------:R-:W3:Y:S01]  /*39a0*/  LDSM.16.M88.4 R12, [R220+0x7800] ;  /* 0x00780000dc0c783b */ /* 0x000ee20000000200 */
[----:B------:R-:W-:-:S04]  /*39b0*/  DEPBAR.LE SB0, 0x0 ;  /* 0x000080000000791a */ /* 0x000fc80000000000 */
[----:B------:R-:W-:Y:S06]  /*39c0*/  HMMA.16816.F32 R32, R60, R20, R32 ;  /* 0x000000143c20723c */ /* 0x000fec0000001820 */
[C---:B-1----:R-:W-:Y:S06]  /*39d0*/  HMMA.16816.F32 R48, R52.reuse, R8, R48 ;  /* 0x000000083430723c */ /* 0x042fec0000001830 */
[----:B------:R-:W-:Y:S01]  /*39e0*/  HMMA.16816.F32 R36, R52, R70, R36 ;  /* 0x000000463424723c */ /* 0x000fe20000001824 */
[----:B------:R-:W-:-:S05]  /*39f0*/  LOP3.LUT R9, R6, 0xffffffe0, RZ, 0xc0, !PT ;  /* 0xffffffe006097812 */ /* 0x000fca00078ec0ff */
[C---:B------:R-:W-:Y:S01]  /*3a00*/  IMAD.IADD R2, R4.reuse, 0x1, -R9 ;  /* 0x0000000104027824 */ /* 0x040fe200078e0a09 */
[----:B------:R-:W-:Y:S01]  /*3a10*/  HMMA.16816.F32 R44, R52, R10, R44 ;  /* 0x0000000a342c723c */ /* 0x000fe2000000182c */
[----:B------:R-:W-:-:S03]  /*3a20*/  IMAD.SHL.U32 R4, R4, 0x2, RZ ;  /* 0x0000000204047824 */ /* 0x000fc600078e00ff */
[----:B------:R-:W-:Y:S02]  /*3a30*/  SHF.R.S32.HI R9, RZ, 0x1f, R2 ;  /* 0x0000001fff097819 */ /* 0x000fe40000011402 */
[----:B----4-:R-:W-:Y:S02]  /*3a40*/  HMMA.16816.F32 R76, R60, R24, R76 ;  /* 0x000000183c4c723c */ /* 0x010fe4000000184c */
[----:B------:R-:W-:-:S03]  /*3a50*/  LEA.HI R9, R9, R2, RZ, 0x2 ;  /* 0x0000000209097211 */ /* 0x000fc600078f10ff */
[----:B------:R-:W-:Y:S01]  /*3a60*/  FMUL.FTZ R6, R48, UR6 ;  /* 0x0000000630067c20 */ /* 0x000fe20008410000 */
[C---:B------:R-:W-:Y:S01]  /*3a70*/  HMMA.16816.F32 R64, R60.reuse, R22, R64 ;  /* 0x000000163c40723c */ /* 0x040fe20000001840 */
[----:B------:R-:W-:Y:S01]  /*3a80*/  SHF.R.S32.HI R2, RZ, 0x2, R9 ;  /* 0x00000002ff027819 */ /* 0x000fe20000011409 */
[----:B------:R-:W-:Y:S01]  /*3a90*/  FMUL.FTZ R51, R51, UR6 ;  /* 0x0000000633337c20 */ /* 0x000fe20008410000 */
[----:B------:R-:W-:Y:S01]  /*3aa0*/  LOP3.LUT R9, R4, 0x6, RZ, 0xc0, !PT ;  /* 0x0000000604097812 */ /* 0x000fe200078ec0ff */
[----:B------:R-:W-:Y:S01]  /*3ab0*/  IMAD.U32 R4, RZ, RZ, UR14 ;  /* 0x0000000eff047e24 */ /* 0x000fe2000f8e00ff */
[----:B------:R-:W-:Y:S01]  /*3ac0*/  LEA R2, R85, R2, 0x4 ;  /* 0x0000000255027211 */ /* 0x000fe200078e20ff */
[----:B------:R-:W-:Y:S01]  /*3ad0*/  HMMA.16816.F32 R40, R60, R16, R40 ;  /* 0x000000103c28723c */ /* 0x000fe20000001828 */
[----:B------:R-:W1:Y:S01]  /*3ae0*/  MUFU.TANH R6, R6 ;  /* 0x0000000600067308 */ /* 0x000e620000002400 */
[----:B------:R-:W-:Y:S02]  /*3af0*/  IMAD R4, R4, 0x40, R9 ;  /* 0x0000004004047824 */ /* 0x000fe400078e0209 */
[----:B------:R-:W-:Y:S01]  /*3b00*/  FMUL.FTZ R9, R49, UR6 ;  /* 0x0000000631097c20 */ /* 0x000fe20008410000 */
[----:B------:R-:W-:-:S02]  /*3b10*/  VIADD R2, R2, UR25 ;  /* 0x0000001902027c36 */ /* 0x000fc40008000000 */
[----:B------:R-:W-:Y:S01]  /*3b20*/  FMUL.FTZ R8, R39, UR6 ;  /* 0x0000000627087c20 */ /* 0x000fe20008410000 */
[----:B------:R-:W-:Y:S01]  /*3b30*/  HMMA.16816.F32 R72, R60, R26, R72 ;  /* 0x0000001a3c48723c */ /* 0x000fe20000001848 */
[----:B------:R-:W-:Y:S02]  /*3b40*/  IMAD.U32 R17, RZ, RZ, UR27 ;  /* 0x0000001bff117e24 */ /* 0x000fe4000f8e00ff */
[----:B------:R-:W-:Y:S01]  /*3b50*/  FMUL.FTZ R45, R45, UR6 ;  /* 0x000000062d2d7c20 */ /* 0x000fe20008410000 */
[----:B------:R-:W-:Y:S01]  /*3b60*/  VIADD R16, R4, 0x1 ;  /* 0x0000000104107836 */ /* 0x000fe20000000000 */
[----:B------:R-:W4:Y:S01]  /*3b70*/  MUFU.TANH R9, R9 ;  /* 0x0000000900097308 */ /* 0x000f220000002400 */
[----:B------:R-:W-:Y:S01]  /*3b80*/  FMUL.FTZ R44, R44, UR6 ;  /* 0x000000062c2c7c20 */ /* 0x000fe20008410000 */
[C---:B--2---:R-:W-:Y:S01]  /*3b90*/  HMMA.16816.F32 R32, R52.reuse, R28, R32 ;  /* 0x0000001c3420723c */ /* 0x044fe20000001820 */
[----:B------:R-:W-:Y:S01]  /*3ba0*/  IADD3 R17, R17, -UR19, R2 ;  /* 0x8000001311117c10 */ /* 0x000fe2000fffe002 */
[----:B------:R-:W-:Y:S01]  /*3bb0*/  FMUL.FTZ R36, R36, UR6 ;  /* 0x0000000624247c20 */ /* 0x000fe20008410000 */
[----:B------:R-:W-:Y:S01]  /*3bc0*/  FMUL.FTZ R37, R37, UR6 ;  /* 0x0000000625257c20 */ /* 0x000fe20008410000 */
[----:B------:R-:W-:Y:S01]  /*3bd0*/  FMUL.FTZ R10, R50, UR6 ;  /* 0x00000006320a7c20 */ /* 0x000fe20008410000 */
[----:B------:R-:W-:Y:S01]  /*3be0*/  FMUL.FTZ R47, R47, UR6 ;  /* 0x000000062f2f7c20 */ /* 0x000fe20008410000 */
[C---:B------:R-:W-:Y:S01]  /*3bf0*/  IMAD.IADD R39, R17.reuse, 0x1, -R4 ;  /* 0x0000000111277824 */ /* 0x040fe200078e0a04 */
[C---:B---3--:R-:W-:Y:S01]  /*3c00*/  HMMA.16816.F32 R76, R52.reuse, R12, R76 ;  /* 0x0000000c344c723c */ /* 0x048fe2000000184c */
[C---:B------:R-:W-:Y:S01]  /*3c10*/  IMAD.IADD R24, R17.reuse, 0x1, -R16 ;  /* 0x0000000111187824 */ /* 0x040fe200078e0a10 */
[----:B------:R-:W-:Y:S01]  /*3c20*/  MUFU.TANH R11, R36 ;  /* 0x00000024000b7308 */ /* 0x000fe20000002400 */
[C---:B------:R-:W-:Y:S01]  /*3c30*/  VIADD R28, R4.reuse, 0x18 ;  /* 0x00000018041c7836 */ /* 0x040fe20000000000 */
[----:B------:R-:W-:Y:S01]  /*3c40*/  IABS R39, R39 ;  /* 0x0000002700277213 */ /* 0x000fe20000000000 */
[C---:B------:R-:W-:Y:S01]  /*3c50*/  VIADD R26, R4.reuse, 0x10 ;  /* 0x00000010041a7836 */ /* 0x040fe20000000000 */
[C---:B------:R-:W-:Y:S01]  /*3c60*/  HMMA.16816.F32 R64, R52.reuse, R30, R64 ;  /* 0x0000001e3440723c */ /* 0x040fe20000001840 */
[----:B------:R-:W-:Y:S01]  /*3c70*/  IADD3 R12, R4, 0x9, RZ ;  /* 0x00000009040c7810 */ /* 0x000fe20007ffe0ff */
[----:B------:R-:W-:Y:S01]  /*3c80*/  FMUL.FTZ R46, R46, UR6 ;  /* 0x000000062e2e7c20 */ /* 0x000fe20008410000 */
[----:B------:R-:W-:Y:S01]  /*3c90*/  IABS R24, R24 ;  /* 0x0000001800187213 */ /* 0x000fe20000000000 */
[----:B------:R-:W2:Y:S01]  /*3ca0*/  MUFU.TANH R31, R45 ;  /* 0x0000002d001f7308 */ /* 0x000ea20000002400 */
[----:B------:R-:W-:Y:S01]  /*3cb0*/  I2FP.F32.S32 R39, R39 ;  /* 0x0000002700277245 */ /* 0x000fe20000201400 */
[----:B------:R-:W-:Y:S01]  /*3cc0*/  HMMA.16816.F32 R40, R52, R68, R40 ;  /* 0x000000443428723c */ /* 0x000fe20000001828 */
[C---:B------:R-:W-:Y:S01]  /*3cd0*/  IMAD.IADD R18, R17.reuse, 0x1, -R12 ;  /* 0x0000000111127824 */ /* 0x040fe200078e0a0c */
[----:B------:R-:W-:Y:S01]  /*3ce0*/  I2FP.F32.S32 R24, R24 ;  /* 0x0000001800187245 */ /* 0x000fe20000201400 */
[----:B------:R-:W-:-:S02]  /*3cf0*/  IMAD.IADD R30, R17, 0x1, -R28 ;  /* 0x00000001111e7824 */ /* 0x000fc400078e0a1c */
[----:B-1----:R-:W-:Y:S01]  /*3d00*/  FFMA.FTZ R39, R39, -UR5, R6 ;  /* 0x8000000527277c23 */ /* 0x002fe20008010006 */
[----:B------:R-:W-:Y:S01]  /*3d10*/  FMUL.FTZ R21, R33, UR6 ;  /* 0x0000000621157c20 */ /* 0x000fe20008410000 */
[----:B------:R-:W-:Y:S01]  /*3d20*/  HMMA.16816.F32 R72, R52, R14, R72 ;  /* 0x0000000e3448723c */ /* 0x000fe20000001848 */
[----:B------:R-:W1:Y:S01]  /*3d30*/  MUFU.TANH R33, R44 ;  /* 0x0000002c00217308 */ /* 0x000e620000002400 */
[----:B------:R-:W-:Y:S01]  /*3d40*/  IABS R18, R18 ;  /* 0x0000001200127213 */ /* 0x000fe20000000000 */
[----:B----4-:R-:W-:Y:S01]  /*3d50*/  FFMA.FTZ R6, R24, -UR5, R9 ;  /* 0x8000000518067c23 */ /* 0x010fe20008010009 */
[----:B------:R-:W-:Y:S01]  /*3d60*/  VIADD R24, R4, 0x11 ;  /* 0x0000001104187836 */ /* 0x000fe20000000000 */
[----:B------:R-:W-:Y:S01]  /*3d70*/  ISETP.GE.AND P1, PT, R16, UR27, PT ;  /* 0x0000001b10007c0c */ /* 0x000fe2000bf26270 */
[----:B------:R-:W-:Y:S01]  /*3d80*/  FMUL.FTZ R32, R32, UR6 ;  /* 0x0000000620207c20 */ /* 0x000fe20008410000 */
[----:B------:R-:W-:Y:S01]  /*3d90*/  VIADD R14, R4, 0x8 ;  /* 0x00000008040e7836 */ /* 0x000fe20000000000 */
[----:B------:R-:W-:Y:S01]  /*3da0*/  I2FP.F32.S32 R18, R18 ;  /* 0x0000001200127245 */ /* 0x000fe20000201400 */
[C---:B------:R-:W-:Y:S01]  /*3db0*/  IMAD.IADD R19, R17.reuse, 0x1, -R24 ;  /* 0x0000000111137824 */ /* 0x040fe200078e0a18 */
[----:B------:R-:W3:Y:S01]  /*3dc0*/  MUFU.TANH R9, R37 ;  /* 0x0000002500097308 */ /* 0x000ee20000002400 */
[C---:B------:R-:W-:Y:S01]  /*3dd0*/  IMAD.IADD R22, R17.reuse, 0x1, -R14 ;  /* 0x0000000111167824 */ /* 0x040fe200078e0a0e */
[----:B------:R-:W-:Y:S01]  /*3de0*/  IABS R30, R30 ;  /* 0x0000001e001e7213 */ /* 0x000fe20000000000 */
[----:B--2---:R-:W-:Y:S01]  /*3df0*/  FFMA.FTZ R31, R18, -UR5, R31 ;  /* 0x80000005121f7c23 */ /* 0x004fe2000801001f */
[----:B------:R-:W-:Y:S01]  /*3e00*/  VIADD R18, R4, 0x19 ;  /* 0x0000001904127836 */ /* 0x000fe20000000000 */
[----:B------:R-:W-:Y:S01]  /*3e10*/  IABS R36, R19 ;  /* 0x0000001300247213 */ /* 0x000fe20000000000 */
[----:B------:R-:W-:Y:S01]  /*3e20*/  VIADD R19, R17, 0x8 ;  /* 0x0000000811137836 */ /* 0x000fe20000000000 */
[----:B------:R-:W-:Y:S01]  /*3e30*/  IABS R22, R22 ;  /* 0x0000001600167213 */ /* 0x000fe20000000000 */
[----:B------:R-:W2:Y:S01]  /*3e40*/  MUFU.TANH R51, R51 ;  /* 0x0000003300337308 */ /* 0x000ea20000002400 */
[----:B------:R-:W-:Y:S01]  /*3e50*/  FMUL.FTZ R41, R41, UR6 ;  /* 0x0000000629297c20 */ /* 0x000fe20008410000 */
[C---:B------:R-:W-:Y:S01]  /*3e60*/  IMAD.IADD R16, R19.reuse, 0x1, -R16 ;  /* 0x0000000113107824 */ /* 0x040fe200078e0a10 */
[----:B------:R-:W-:Y:S01]  /*3e70*/  I2FP.F32.S32 R22, R22 ;  /* 0x0000001600167245 */ /* 0x000fe20000201400 */
[----:B------:R-:W-:-:S02]  /*3e80*/  IMAD.IADD R23, R19, 0x1, -R4 ;  /* 0x0000000113177824 */ /* 0x000fc400078e0a04 */
[----:B------:R-:W-:Y:S01]  /*3e90*/  FMUL.FTZ R42, R42, UR6 ;  /* 0x000000062a2a7c20 */ /* 0x000fe20008410000 */
[----:B------:R-:W-:Y:S01]  /*3ea0*/  IMAD.IADD R25, R19, 0x1, -R12 ;  /* 0x0000000113197824 */ /* 0x000fe200078e0a0c */
[----:B------:R-:W-:Y:S01]  /*3eb0*/  IABS R16, R16 ;  /* 0x0000001000107213 */ /* 0x000fe20000000000 */
[----:B-1----:R-:W-:Y:S01]  /*3ec0*/  FFMA.FTZ R33, R22, -UR5, R33 ;  /* 0x8000000516217c23 */ /* 0x002fe20008010021 */
[----:B------:R-:W-:Y:S01]  /*3ed0*/  IMAD.IADD R22, R17, 0x1, -R18 ;  /* 0x0000000111167824 */ /* 0x000fe200078e0a12 */
[----:B------:R-:W1:Y:S01]  /*3ee0*/  MUFU.TANH R10, R10 ;  /* 0x0000000a000a7308 */ /* 0x000e620000002400 */
[----:B------:R-:W-:Y:S01]  /*3ef0*/  I2FP.F32.S32 R30, R30 ;  /* 0x0000001e001e7245 */ /* 0x000fe20000201400 */
[----:B------:R-:W-:Y:S01]  /*3f00*/  FMUL.FTZ R40, R40, UR6 ;  /* 0x0000000628287c20 */ /* 0x000fe20008410000 */
[----:B------:R-:W-:Y:S01]  /*3f10*/  IABS R23, R23 ;  /* 0x0000001700177213 */ /* 0x000fe20000000000 */
[----:B------:R-:W-:Y:S01]  /*3f20*/  FMUL.FTZ R34, R34, UR6 ;  /* 0x0000000622227c20 */ /* 0x000fe20008410000 */
[----:B------:R-:W-:Y:S01]  /*3f30*/  IABS R22, R22 ;  /* 0x0000001600167213 */ /* 0x000fe20000000000 */
[----:B------:R-:W-:Y:S01]  /*3f40*/  FFMA.FTZ R11, R30, -UR5, R11 ;  /* 0x800000051e0b7c23 */ /* 0x000fe2000801000b */
[----:B------:R-:W-:Y:S01]  /*3f50*/  IABS R25, R25 ;  /* 0x0000001900197213 */ /* 0x000fe20000000000 */
[----:B------:R-:W4:Y:S01]  /*3f60*/  MUFU.TANH R47, R47 ;  /* 0x0000002f002f7308 */ /* 0x000f220000002400 */
[----:B------:R-:W-:Y:S01]  /*3f70*/  I2FP.F32.S32 R22, R22 ;  /* 0x0000001600167245 */ /* 0x000fe20000201400 */
[----:B------:R-:W-:Y:S01]  /*3f80*/  FMUL.FTZ R38, R38, UR6 ;  /* 0x0000000626267c20 */ /* 0x000fe20008410000 */
[----:B------:R-:W-:Y:S01]  /*3f90*/  I2FP.F32.S32 R16, R16 ;  /* 0x0000001000107245 */ /* 0x000fe20000201400 */
[----:B------:R-:W-:Y:S01]  /*3fa0*/  FMUL.FTZ R43, R43, UR6 ;  /* 0x000000062b2b7c20 */ /* 0x000fe20008410000 */
[----:B------:R-:W-:Y:S01]  /*3fb0*/  I2FP.F32.S32 R23, R23 ;  /* 0x0000001700177245 */ /* 0x000fe20000201400 */
[----:B---3--:R-:W-:Y:S01]  /*3fc0*/  FFMA.FTZ R9, R22, -UR5, R9 ;  /* 0x8000000516097c23 */ /* 0x008fe20008010009 */
[----:B------:R-:W-:Y:S01]  /*3fd0*/  IADD3 R22, R4, 0x20, RZ ;  /* 0x0000002004167810 */ /* 0x000fe20007ffe0ff */
[----:B------:R-:W3:Y:S01]  /*3fe0*/  MUFU.TANH R13, R41 ;  /* 0x00000029000d7308 */ /* 0x000ee20000002400 */
[----:B------:R-:W-:Y:S01]  /*3ff0*/  I2FP.F32.S32 R30, R25 ;  /* 0x00000019001e7245 */ /* 0x000fe20000201400 */
[----:B--2---:R-:W-:Y:S01]  /*4000*/  FFMA.FTZ R16, R16, -UR5, R51 ;  /* 0x8000000510107c23 */ /* 0x004fe20008010033 */
[----:B------:R-:W-:Y:S01]  /*4010*/  ISETP.GE.AND P5, PT, R26, UR27, PT ;  /* 0x0000001b1a007c0c */ /* 0x000fe2000bfa6270 */
[----:B------:R-:W-:Y:S01]  /*4020*/  IMAD.IADD R27, R17, 0x1, -R22 ;  /* 0x00000001111b7824 */ /* 0x000fe200078e0a16 */
[----:B------:R-:W-:Y:S01]  /*4030*/  I2FP.F32.S32 R36, R36 ;  /* 0x0000002400247245 */ /* 0x000fe20000201400 */
[----:B-1----:R-:W-:Y:S01]  /*4040*/  FFMA.FTZ R23, R23, -UR5, R10 ;  /* 0x8000000517177c23 */ /* 0x002fe2000801000a */
[----:B------:R-:W-:Y:S01]  /*4050*/  ISETP.GE.AND P2, PT, R4, UR27, PT ;  /* 0x0000001b04007c0c */ /* 0x000fe2000bf46270 */
[----:B------:R-:W-:Y:S01]  /*4060*/  MUFU.TANH R42, R42 ;  /* 0x0000002a002a7308 */ /* 0x000fe20000002400 */
[----:B----4-:R-:W-:Y:S01]  /*4070*/  FFMA.FTZ R10, R30, -UR5, R47 ;  /* 0x800000051e0a7c23 */ /* 0x010fe2000801002f */
[----:B------:R-:W-:Y:S01]  /*4080*/  FSEL R37, R6, -INF , !P1 ;  /* 0xff80000006257808 */ /* 0x000fe20004800000 */
[----:B------:R-:W-:Y:S01]  /*4090*/  FMUL.FTZ R20, R35, UR6 ;  /* 0x0000000623147c20 */ /* 0x000fe20008410000 */
[----:B------:R-:W-:Y:S01]  /*40a0*/  FSEL R30, R16, -INF , !P1 ;  /* 0xff800000101e7808 */ /* 0x000fe20004800000 */
[----:B------:R-:W-:Y:S01]  /*40b0*/  FMUL.FTZ R64, R64, UR6 ;  /* 0x0000000640407c20 */ /* 0x000fe20008410000 */
[----:B------:R-:W-:Y:S01]  /*40c0*/  ISETP.GE.AND P1, PT, R22, UR27, PT ;  /* 0x0000001b16007c0c */ /* 0x000fe2000bf26270 */
[----:B------:R-:W-:Y:S01]  /*40d0*/  IMAD.IADD R22, R19, 0x1, -R22 ;  /* 0x0000000113167824 */ /* 0x000fe200078e0a16 */
[----:B------:R1:W-:Y:S01]  /*40e0*/  MUFU.TANH R15, R40 ;  /* 0x00000028000f7308 */ /* 0x0003e20000002400 */
[----:B------:R-:W-:Y:S01]  /*40f0*/  ISETP.GE.AND P6, PT, R12, UR27, PT ;  /* 0x0000001b0c007c0c */ /* 0x000fe2000bfc6270 */
[----:B---3--:R-:W-:Y:S01]  /*4100*/  FFMA.FTZ R13, R36, -UR5, R13 ;  /* 0x80000005240d7c23 */ /* 0x008fe2000801000d */
[----:B------:R-:W-:Y:S01]  /*4110*/  IABS R12, R27 ;  /* 0x0000001b000c7213 */ /* 0x000fe20000000000 */
[----:B------:R-:W-:Y:S01]  /*4120*/  VIADD R44, R4, 0x21 ;  /* 0x00000021042c7836 */ /* 0x000fe20000000000 */
[----:B------:R-:W-:Y:S01]  /*4130*/  FSEL R36, R23, -INF , !P2 ;  /* 0xff80000017247808 */ /* 0x000fe20005000000 */
[----:B------:R-:W-:Y:S01]  /*4140*/  FMUL.FTZ R67, R67, UR6 ;  /* 0x0000000643437c20 */ /* 0x000fe20008410000 */
[----:B------:R-:W-:Y:S01]  /*4150*/  ISETP.GE.AND P0, PT, R14, UR27, PT ;  /* 0x0000001b0e007c0c */ /* 0x000fe2000bf06270 */
[----:B------:R-:W2:Y:S01]  /*4160*/  MUFU.TANH R32, R32 ;  /* 0x0000002000207308 */ /* 0x000ea20000002400 */
[----:B------:R-:W-:Y:S01]  /*4170*/  IMAD.IADD R14, R19, 0x1, -R14 ;  /* 0x00000001130e7824 */ /* 0x000fe200078e0a0e */
[----:B------:R-:W-:Y:S01]  /*4180*/  IABS R22, R22 ;  /* 0x0000001600167213 */ /* 0x000fe20000000000 */
[----:B------:R-:W-:Y:S01]  /*4190*/  FMUL.FTZ R78, R78, UR6 ;  /* 0x000000064e4e7c20 */ /* 0x000fe20008410000 */
[----:B------:R-:W-:Y:S01]  /*41a0*/  I2FP.F32.S32 R191, R12 ;  /* 0x0000000c00bf7245 */ /* 0x000fe20000201400 */
[----:B------:R-:W-:Y:S01]  /*41b0*/  FMUL.FTZ R79, R79, UR6 ;  /* 0x000000064f4f7c20 */ /* 0x000fe20008410000 */
[----:B------:R-:W-:Y:S01]  /*41c0*/  FSEL R39, R39, -INF , !P2 ;  /* 0xff80000027277808 */ /* 0x000fe20005000000 */
[----:B------:R-:W-:Y:S01]  /*41d0*/  FMUL.FTZ R72, R72, UR6 ;  /* 0x0000000648487c20 */ /* 0x000fe20008410000 */
[----:B------:R-:W-:Y:S01]  /*41e0*/  MUFU.TANH R188, R34 ;  /* 0x0000002200bc7308 */ /* 0x000fe20000002400 */
[----:B-1----:R-:W-:Y:S01]  /*41f0*/  IADD3 R40, R17, -R26, RZ ;  /* 0x8000001a11287210 */ /* 0x002fe20007ffe0ff */
[C---:B------:R-:W-:Y:S01]  /*4200*/  IMAD.IADD R26, R19.reuse, 0x1, -R26 ;  /* 0x00000001131a7824 */ /* 0x040fe200078e0a1a */
[----:B------:R-:W-:Y:S01]  /*4210*/  ISETP.GE.AND P2, PT, R18, UR27, PT ;  /* 0x0000001b12007c0c */ /* 0x000fe2000bf46270 */
[C---:B------:R-:W-:Y:S01]  /*4220*/  IMAD.IADD R18, R19.reuse, 0x1, -R18 ;  /* 0x0000000113127824 */ /* 0x040fe200078e0a12 */
[----:B------:R-:W-:Y:S01]  /*4230*/  ISETP.GE.AND P4, PT, R24, UR27, PT ;  /* 0x0000001b18007c0c */ /* 0x000fe2000bf86270 */
[----:B------:R-:W-:Y:S01]  /*4240*/  IMAD.IADD R24, R19, 0x1, -R24 ;  /* 0x0000000113187824 */ /* 0x000fe200078e0a18 */
[----:B------:R-:W-:Y:S01]  /*4250*/  IABS R26, R26 ;  /* 0x0000001a001a7213 */ /* 0x000fe20000000000 */
[----:B------:R-:W1:Y:S01]  /*4260*/  MUFU.TANH R46, R46 ;  /* 0x0000002e002e7308 */ /* 0x000e620000002400 */
[----:B------:R-:W-:Y:S01]  /*4270*/  IABS R14, R14 ;  /* 0x0000000e000e7213 */ /* 0x000fe20000000000 */
[----:B--2---:R-:W-:Y:S01]  /*4280*/  FFMA.FTZ R191, R191, -UR5, R32 ;  /* 0x80000005bfbf7c23 */ /* 0x004fe20008010020 */
[----:B------:R-:W-:Y:S01]  /*4290*/  I2FP.F32.S32 R23, R26 ;  /* 0x0000001a00177245 */ /* 0x000fe20000201400 */
[----:B------:R-:W-:Y:S01]  /*42a0*/  IMAD.IADD R32, R17, 0x1, -R44 ;  /* 0x0000000111207824 */ /* 0x000fe200078e0a2c */
[C---:B------:R-:W-:Y:S01]  /*42b0*/  ISETP.GE.AND P3, PT, R28.reuse, UR27, PT ;  /* 0x0000001b1c007c0c */ /* 0x040fe2000bf66270 */
[----:B------:R-:W-:Y:S01]  /*42c0*/  FMUL.FTZ R65, R65, UR6 ;  /* 0x0000000641417c20 */ /* 0x000fe20008410000 */
[----:B------:R-:W-:Y:S01]  /*42d0*/  IADD3 R28, -R28, R19, RZ ;  /* 0x000000131c1c7210 */ /* 0x000fe20007ffe1ff */
[----:B------:R2:W3:Y:S01]  /*42e0*/  MUFU.TANH R35, R8 ;  /* 0x0000000800237308 */ /* 0x0004e20000002400 */
[----:B------:R-:W-:Y:S01]  /*42f0*/  I2FP.F32.S32 R27, R14 ;  /* 0x0000000e001b7245 */ /* 0x000fe20000201400 */
[----:B------:R-:W-:Y:S01]  /*4300*/  FMUL.FTZ R66, R66, UR6 ;  /* 0x0000000642427c20 */ /* 0x000fe20008410000 */
[----:B------:R-:W-:Y:S01]  /*4310*/  IABS R18, R18 ;  /* 0x0000001200127213 */ /* 0x000fe20000000000 */
[----:B------:R-:W-:Y:S01]  /*4320*/  VIADD R16, R4, 0x38 ;  /* 0x0000003804107836 */ /* 0x000fe20000000000 */
[----:B------:R-:W-:Y:S01]  /*4330*/  IABS R24, R24 ;  /* 0x0000001800187213 */ /* 0x000fe20000000000 */
[----:B------:R-:W-:Y:S01]  /*4340*/  FMUL.FTZ R76, R76, UR6 ;  /* 0x000000064c4c7c20 */ /* 0x000fe20008410000 */
[----:B------:R-:W-:Y:S01]  /*4350*/  IABS R40, R40 ;  /* 0x0000002800287213 */ /* 0x000fe20000000000 */
[----:B------:R-:W4:Y:S01]  /*4360*/  MUFU.TANH R12, R43 ;  /* 0x0000002b000c7308 */ /* 0x000f220000002400 */
[----:B------:R-:W-:Y:S01]  /*4370*/  IABS R28, R28 ;  /* 0x0000001c001c7213 */ /* 0x000fe20000000000 */
[----:B-1----:R-:W-:Y:S01]  /*4380*/  FFMA.FTZ R14, R27, -UR5, R46 ;  /* 0x800000051b0e7c23 */ /* 0x002fe2000801002e */
[----:B------:R-:W-:Y:S01]  /*4390*/  I2FP.F32.S32 R18, R18 ;  /* 0x0000001200127245 */ /* 0x000fe20000201400 */
[----:B------:R-:W-:Y:S01]  /*43a0*/  FMUL.FTZ R77, R77, UR6 ;  /* 0x000000064d4d7c20 */ /* 0x000fe20008410000 */
[----:B------:R-:W-:Y:S01]  /*43b0*/  IABS R32, R32 ;  /* 0x0000002000207213 */ /* 0x000fe20000000000 */
[----:B------:R-:W-:Y:S01]  /*43c0*/  FMUL.FTZ R73, R73, UR6 ;  /* 0x0000000649497c20 */ /* 0x000fe20008410000 */
[----:B------:R-:W-:Y:S01]  /*43d0*/  I2FP.F32.S32 R25, R24 ;  /* 0x0000001800197245 */ /* 0x000fe20000201400 */
[----:B------:R-:W1:Y:S01]  /*43e0*/  MUFU.TANH R38, R38 ;  /* 0x0000002600267308 */ /* 0x000e620000002400 */
[----:B--2---:R-:W-:Y:S01]  /*43f0*/  FFMA.FTZ R8, R23, -UR5, R42 ;  /* 0x8000000517087c23 */ /* 0x004fe2000801002a */
[----:B------:R-:W-:Y:S01]  /*4400*/  I2FP.F32.S32 R23, R22 ;  /* 0x0000001600177245 */ /* 0x000fe20000201400 */
[C---:B------:R-:W-:Y:S01]  /*4410*/  VIADD R22, R4.reuse, 0x28 ;  /* 0x0000002804167836 */ /* 0x040fe20000000000 */
[----:B------:R-:W-:Y:S01]  /*4420*/  I2FP.F32.S32 R40, R40 ;  /* 0x0000002800287245 */ /* 0x000fe20000201400 */
[----:B------:R-:W-:Y:S01]  /*4430*/  VIADD R42, R4, 0x29 ;  /* 0x00000029042a7836 */ /* 0x000fe20000000000 */
[----:B------:R-:W-:Y:S01]  /*4440*/  I2FP.F32.S32 R27, R28 ;  /* 0x0000001c001b7245 */ /* 0x000fe20000201400 */
[----:B------:R-:W-:Y:S01]  /*4450*/  IMAD.IADD R29, R17, 0x1, -R22 ;  /* 0x00000001111d7824 */ /* 0x000fe200078e0a16 */
[----:B------:R2:W5:Y:S01]  /*4460*/  MUFU.TANH R34, R21 ;  /* 0x0000001500227308 */ /* 0x0005620000002400 */
[----:B------:R-:W-:Y:S01]  /*4470*/  FFMA.FTZ R188, R23, -UR5, R188 ;  /* 0x8000000517bc7c23 */ /* 0x000fe200080100bc */
[----:B------:R-:W-:Y:S01]  /*4480*/  IMAD.IADD R23, R19, 0x1, -R44 ;  /* 0x0000000113177824 */ /* 0x000fe200078e0a2c */
[----:B------:R-:W-:Y:S01]  /*4490*/  I2FP.F32.S32 R185, R32 ;  /* 0x0000002000b97245 */ /* 0x000fe20000201400 */
[----:B---3--:R-:W-:Y:S01]  /*44a0*/  FFMA.FTZ R35, R18, -UR5, R35 ;  /* 0x8000000512237c23 */ /* 0x008fe20008010023 */
[----:B------:R-:W-:Y:S01]  /*44b0*/  IABS R29, R29 ;  /* 0x0000001d001d7213 */ /* 0x000fe20000000000 */
[----:B----4-:R-:W-:Y:S01]  /*44c0*/  FFMA.FTZ R12, R25, -UR5, R12 ;  /* 0x80000005190c7c23 */ /* 0x010fe2000801000c */
[----:B------:R-:W-:Y:S01]  /*44d0*/  IABS R23, R23 ;  /* 0x0000001700177213 */ /* 0x000fe20000000000 */
[----:B------:R-:W3:Y:S01]  /*44e0*/  MUFU.TANH R189, R64 ;  /* 0x0000004000bd7308 */ /* 0x000ee20000002400 */
[----:B------:R-:W-:Y:S01]  /*44f0*/  I2FP.F32.S32 R32, R29 ;  /* 0x0000001d00207245 */ /* 0x000fe20000201400 */
[----:B------:R-:W-:Y:S01]  /*4500*/  FFMA.FTZ R15, R40, -UR5, R15 ;  /* 0x80000005280f7c23 */ /* 0x000fe2000801000f */
[----:B-1----:R-:W-:Y:S01]  /*4510*/  FFMA.FTZ R6, R27, -UR5, R38 ;  /* 0x800000051b067c23 */ /* 0x002fe20008010026 */
[----:B------:R-:W-:-:S02]  /*4520*/  VIADD R18, R4, 0x30 ;  /* 0x0000003004127836 */ /* 0x000fc40000000000 */
[----:B------:R-:W-:Y:S01]  /*4530*/  FMUL.FTZ R74, R74, UR6 ;  /* 0x000000064a4a7c20 */ /* 0x000fe20008410000 */
[----:B------:R-:W-:Y:S01]  /*4540*/  FMUL.FTZ R75, R75, UR6 ;  /* 0x000000064b4b7c20 */ /* 0x000fe20008410000 */
[----:B------:R-:W-:Y:S01]  /*4550*/  I2FP.F32.S32 R23, R23 ;  /* 0x0000001700177245 */ /* 0x000fe20000201400 */
[----:B------:R-:W1:Y:S01]  /*4560*/  MUFU.TANH R20, R20 ;  /* 0x0000001400147308 */ /* 0x000e620000002400 */
[C---:B------:R-:W-:Y:S01]  /*4570*/  IADD3 R40, R4.reuse, 0x31, RZ ;  /* 0x0000003104287810 */ /* 0x040fe20007ffe0ff */
[----:B------:R-:W-:Y:S01]  /*4580*/  VIADD R38, R4, 0x39 ;  /* 0x0000003904267836 */ /* 0x000fe20000000000 */
[----:B------:R-:W-:Y:S01]  /*4590*/  FSEL R4, R35, -INF , !P2 ;  /* 0xff80000023047808 */ /* 0x000fe20005000000 */
[----:B--2---:R-:W-:Y:S02]  /*45a0*/  IMAD.IADD R21, R19, 0x1, -R42 ;  /* 0x0000000113157824 */ /* 0x004fe400078e0a2a */
[----:B-----5:R-:W-:Y:S01]  /*45b0*/  FFMA.FTZ R185, R185, -UR5, R34 ;  /* 0x80000005b9b97c23 */ /* 0x020fe20008010022 */
[----:B------:R-:W-:Y:S01]  /*45c0*/  FSEL R31, R31, -INF , !P6 ;  /* 0xff8000001f1f7808 */ /* 0x000fe20007000000 */
[C---:B------:R-:W-:Y:S01]  /*45d0*/  IMAD.IADD R28, R17.reuse, 0x1, -R42 ;  /* 0x00000001111c7824 */ /* 0x040fe200078e0a2a */
[----:B------:R-:W2:Y:S01]  /*45e0*/  MUFU.TANH R198, R67 ;  /* 0x0000004300c67308 */ /* 0x000ea20000002400 */
[----:B---3--:R-:W-:Y:S01]  /*45f0*/  FFMA.FTZ R189, R32, -UR5, R189 ;  /* 0x8000000520bd7c23 */ /* 0x008fe200080100bd */
[----:B------:R-:W-:Y:S01]  /*4600*/  FSEL R10, R10, -INF , !P6 ;  /* 0xff8000000a0a7808 */ /* 0x000fe20007000000 */
[----:B------:R-:W-:Y:S01]  /*4610*/  IMAD.IADD R27, R17, 0x1, -R18 ;  /* 0x00000001111b7824 */ /* 0x000fe200078e0a12 */
[----:B------:R-:W-:Y:S01]  /*4620*/  FSEL R13, R13, -INF , !P4 ;  /* 0xff8000000d0d7808 */ /* 0x000fe20006000000 */
[C---:B------:R-:W-:Y:S01]  /*4630*/  IMAD.IADD R25, R17.reuse, 0x1, -R16 ;  /* 0x0000000111197824 */ /* 0x040fe200078e0a10 */
[----:B------:R-:W-:Y:S01]  /*4640*/  FSEL R12, R12, -INF , !P4 ;  /* 0xff8000000c0c7808 */ /* 0x000fe20006000000 */
[----:B------:R-:W-:Y:S01]  /*4650*/  IMAD.IADD R24, R17, 0x1, -R38 ;  /* 0x0000000111187824 */ /* 0x000fe200078e0a26 */
[----:B------:R-:W-:Y:S01]  /*4660*/  MUFU.TANH R187, R65 ;  /* 0x0000004100bb7308 */ /* 0x000fe20000002400 */
[----:B------:R-:W-:Y:S01]  /*4670*/  FSEL R9, R9, -INF , !P2 ;  /* 0xff80000009097808 */ /* 0x000fe20005000000 */
[----:B-1----:R-:W-:Y:S01]  /*4680*/  FFMA.FTZ R20, R23, -UR5, R20 ;  /* 0x8000000517147c23 */ /* 0x002fe20008010014 */
[----:B------:R-:W-:-:S02]  /*4690*/  IADD3 R26, R17, -R40, RZ ;  /* 0x80000028111a7210 */ /* 0x000fc40007ffe0ff */
[----:B------:R-:W-:Y:S02]  /*46a0*/  FSEL R33, R33, -INF , !P0 ;  /* 0xff80000021217808 */ /* 0x000fe40004000000 */
[----:B------:R-:W-:Y:S01]  /*46b0*/  FSEL R14, R14, -INF , !P0 ;  /* 0xff8000000e0e7808 */ /* 0x000fe20004000000 */
[----:B------:R-:W-:Y:S01]  /*46c0*/  MUFU.TANH R190, R66 ;  /* 0x0000004200be7308 */ /* 0x000fe20000002400 */
[----:B------:R-:W-:Y:S01]  /*46d0*/  ISETP.GE.AND P6, PT, R22, UR27, PT ;  /* 0x0000001b16007c0c */ /* 0x000fe2000bfc6270 */
[C---:B------:R-:W-:Y:S01]  /*46e0*/  IMAD.IADD R22, R19.reuse, 0x1, -R22 ;  /* 0x0000000113167824 */ /* 0x040fe200078e0a16 */
[----:B------:R-:W-:Y:S01]  /*46f0*/  ISETP.GE.AND P4, PT, R18, UR27, PT ;  /* 0x0000001b12007c0c */ /* 0x000fe2000bf86270 */
[C---:B------:R-:W-:Y:S01]  /*4700*/  IMAD.IADD R18, R19.reuse, 0x1, -R18 ;  /* 0x0000000113127824 */ /* 0x040fe200078e0a12 */
[----:B------:R-:W-:Y:S01]  /*4710*/  ISETP.GE.AND P2, PT, R16, UR27, PT ;  /* 0x0000001b10007c0c */ /* 0x000fe2000bf46270 */
[C---:B------:R-:W-:Y:S01]  /*4720*/  IMAD.IADD R16, R19.reuse, 0x1, -R16 ;  /* 0x0000000113107824 */ /* 0x040fe200078e0a10 */
[----:B------:R-:W-:Y:S01]  /*4730*/  ISETP.GE.AND P0, PT, R44, UR27, PT ;  /* 0x0000001b2c007c0c */ /* 0x000fe2000bf06270 */
[----:B------:R-:W1:Y:S01]  /*4740*/  MUFU.TANH R197, R76 ;  /* 0x0000004c00c57308 */ /* 0x000e620000002400 */
[----:B------:R-:W-:Y:S01]  /*4750*/  IADD3 R17, -R40, R19, RZ ;  /* 0x0000001328117210 */ /* 0x000fe20007ffe1ff */
[----:B------:R-:W-:Y:S01]  /*4760*/  IMAD.IADD R19, R19, 0x1, -R38 ;  /* 0x0000000113137824 */ /* 0x000fe200078e0a26 */
[----:B------:R-:W-:-:S02]  /*4770*/  IABS R21, R21 ;  /* 0x0000001500157213 */ /* 0x000fc40000000000 */
[----:B------:R-:W-:Y:S02]  /*4780*/  FSEL R185, R185, -INF , !P0 ;  /* 0xff800000b9b97808 */ /* 0x000fe40004000000 */
[----:B------:R-:W-:Y:S01]  /*4790*/  I2FP.F32.S32 R21, R21 ;  /* 0x0000001500157245 */ /* 0x000fe20000201400 */
[----:B------:R-:W3:Y:S01]  /*47a0*/  MUFU.TANH R195, R77 ;  /* 0x0000004d00c37308 */ /* 0x000ee20000002400 */
[----:B------:R-:W-:Y:S02]  /*47b0*/  FSEL R200, R20, -INF , !P0 ;  /* 0xff80000014c87808 */ /* 0x000fe40004000000 */
[----:B------:R-:W-:Y:S01]  /*47c0*/  IABS R27, R27 ;  /* 0x0000001b001b7213 */ /* 0x000fe20000000000 */
[----:B--2---:R-:W-:Y:S01]  /*47d0*/  FFMA.FTZ R198, R21, -UR5, R198 ;  /* 0x8000000515c67c23 */ /* 0x004fe200080100c6 */
[----:B------:R-:W-:Y:S02]  /*47e0*/  IABS R17, R17 ;  /* 0x0000001100117213 */ /* 0x000fe40000000000 */
[----:B------:R-:W-:Y:S01]  /*47f0*/  PLOP3.LUT P0, PT, PT, PT, UP0, 0x80, 0x0 ;  /* 0x000000000000781c */ /* 0x000fe20003f0f008 */
[----:B------:R-:W-:Y:S01]  /*4800*/  MUFU.TANH R78, R78 ;  /* 0x0000004e004e7308 */ /* 0x000fe20000002400 */
[----:B------:R-:W-:-:S02]  /*4810*/  IABS R28, R28 ;  /* 0x0000001c001c7213 */ /* 0x000fc40000000000 */
[----:B------:R-:W-:Y:S02]  /*4820*/  IABS R26, R26 ;  /* 0x0000001a001a7213 */ /* 0x000fe40000000000 */
[----:B------:R-:W-:Y:S02]  /*4830*/  IABS R25, R25 ;  /* 0x0000001900197213 */ /* 0x000fe40000000000 */
[----:B------:R-:W-:Y:S01]  /*4840*/  IABS R24, R24 ;  /* 0x0000001800187213 */ /* 0x000fe20000000000 */
[----:B------:R-:W2:Y:S01]  /*4850*/  MUFU.TANH R72, R72 ;  /* 0x0000004800487308 */ /* 0x000ea20000002400 */
[----:B------:R-:W-:Y:S02]  /*4860*/  IABS R22, R22 ;  /* 0x0000001600167213 */ /* 0x000fe40000000000 */
[----:B------:R-:W-:Y:S02]  /*4870*/  IABS R18, R18 ;  /* 0x0000001200127213 */ /* 0x000fe40000000000 */
[----:B------:R-:W-:-:S02]  /*4880*/  IABS R16, R16 ;  /* 0x0000001000107213 */ /* 0x000fc40000000000 */
[----:B------:R-:W-:Y:S01]  /*4890*/  IABS R19, R19 ;  /* 0x0000001300137213 */ /* 0x000fe20000000000 */
[----:B------:R-:W4:Y:S01]  /*48a0*/  MUFU.TANH R35, R73 ;  /* 0x0000004900237308 */ /* 0x000f220000002400 */
[----:B------:R-:W-:Y:S02]  /*48b0*/  FSEL R191, R191, -INF , !P1 ;  /* 0xff800000bfbf7808 */ /* 0x000fe40004800000 */
[----:B------:R-:W-:Y:S02]  /*48c0*/  FSEL R188, R188, -INF , !P1 ;  /* 0xff800000bcbc7808 */ /* 0x000fe40004800000 */
[----:B------:R-:W-:Y:S02]  /*48d0*/  ISETP.GE.AND P1, PT, R38, UR27, PT ;  /* 0x0000001b26007c0c */ /* 0x000fe4000bf26270 */
[----:B------:R-:W-:Y:S01]  /*48e0*/  I2FP.F32.S32 R38, R27 ;  /* 0x0000001b00267245 */ /* 0x000fe20000201400 */
[----:B------:R-:W5:Y:S01]  /*48f0*/  MUFU.TANH R79, R79 ;  /* 0x0000004f004f7308 */ /* 0x000f620000002400 */
[----:B------:R-:W-:-:S02]  /*4900*/  I2FP.F32.S32 R192, R17 ;  /* 0x0000001100c07245 */ /* 0x000fc40000201400 */
[----:B------:R-:W-:Y:S01]  /*4910*/  I2FP.F32.S32 R28, R28 ;  /* 0x0000001c001c7245 */ /* 0x000fe20000201400 */
[----:B-1----:R-:W-:Y:S01]  /*4920*/  FFMA.FTZ R197, R38, -UR5, R197 ;  /* 0x8000000526c57c23 */ /* 0x002fe200080100c5 */
[----:B------:R-:W-:Y:S02]  /*4930*/  I2FP.F32.S32 R26, R26 ;  /* 0x0000001a001a7245 */ /* 0x000fe40000201400 */
[----:B------:R-:W-:Y:S01]  /*4940*/  I2FP.F32.S32 R25, R25 ;  /* 0x0000001900197245 */ /* 0x000fe20000201400 */
[----:B------:R-:W1:Y:S01]  /*4950*/  MUFU.TANH R34, R74 ;  /* 0x0000004a00227308 */ /* 0x000e620000002400 */
[----:B------:R-:W-:Y:S01]  /*4960*/  I2FP.F32.S32 R24, R24 ;  /* 0x0000001800187245 */ /* 0x000fe20000201400 */
[----:B------:R-:W-:Y:S01]  /*4970*/  FFMA.FTZ R187, R28, -UR5, R187 ;  /* 0x800000051cbb7c23 */ /* 0x000fe200080100bb */
[----:B------:R-:W-:Y:S01]  /*4980*/  I2FP.F32.S32 R27, R22 ;  /* 0x00000016001b7245 */ /* 0x000fe20000201400 */
[----:B---3--:R-:W-:Y:S01]  /*4990*/  FFMA.FTZ R195, R26, -UR5, R195 ;  /* 0x800000051ac37c23 */ /* 0x008fe200080100c3 */
[----:B------:R-:W-:Y:S01]  /*49a0*/  I2FP.F32.S32 R21, R18 ;  /* 0x0000001200157245 */ /* 0x000fe20000201400 */
[----:B--2---:R-:W-:Y:S01]  /*49b0*/  FFMA.FTZ R193, R25, -UR5, R72 ;  /* 0x8000000519c17c23 */ /* 0x004fe20008010048 */
[----:B------:R-:W-:Y:S01]  /*49c0*/  I2FP.F32.S32 R17, R16 ;  /* 0x0000001000117245 */ /* 0x000fe20000201400 */
[----:B------:R-:W2:Y:S01]  /*49d0*/  MUFU.TANH R32, R75 ;  /* 0x0000004b00207308 */ /* 0x000ea20000002400 */
[----:B------:R-:W-:Y:S01]  /*49e0*/  I2FP.F32.S32 R19, R19 ;  /* 0x0000001300137245 */ /* 0x000fe20000201400 */
[----:B----4-:R-:W-:Y:S01]  /*49f0*/  FFMA.FTZ R35, R24, -UR5, R35 ;  /* 0x8000000518237c23 */ /* 0x010fe20008010023 */
[----:B------:R-:W-:Y:S01]  /*4a00*/  FSEL R15, R15, -INF , !P5 ;  /* 0xff8000000f0f7808 */ /* 0x000fe20006800000 */
[----:B------:R-:W-:Y:S01]  /*4a10*/  FFMA.FTZ R190, R27, -UR5, R190 ;  /* 0x800000051bbe7c23 */ /* 0x000fe200080100be */
[----:B------:R-:W-:Y:S01]  /*4a20*/  FSEL R8, R8, -INF , !P5 ;  /* 0xff80000008087808 */ /* 0x000fe20006800000 */
[----:B------:R-:W-:Y:S01]  /*4a30*/  FFMA.FTZ R194, R21, -UR5, R78 ;  /* 0x8000000515c27c23 */ /* 0x000fe2000801004e */
[----:B------:R-:W-:Y:S01]  /*4a40*/  FSEL R11, R11, -INF , !P3 ;  /* 0xff8000000b0b7808 */ /* 0x000fe20005800000 */
[----:B-----5:R-:W-:Y:S01]  /*4a50*/  FFMA.FTZ R192, R192, -UR5, R79 ;  /* 0x80000005c0c07c23 */ /* 0x020fe2000801004f */
[----:B------:R-:W-:Y:S01]  /*4a60*/  FSEL R6, R6, -INF , !P3 ;  /* 0xff80000006067808 */ /* 0x000fe20005800000 */
[----:B-1----:R-:W-:Y:S01]  /*4a70*/  FFMA.FTZ R34, R17, -UR5, R34 ;  /* 0x8000000511227c23 */ /* 0x002fe20008010022 */
[----:B------:R-:W-:-:S02]  /*4a80*/  ISETP.GE.AND P5, PT, R42, UR27, PT ;  /* 0x0000001b2a007c0c */ /* 0x000fc4000bfa6270 */
[----:B------:R-:W-:Y:S02]  /*4a90*/  ISETP.GE.AND P3, PT, R40, UR27, PT ;  /* 0x0000001b28007c0c */ /* 0x000fe4000bf66270 */
[----:B------:R-:W-:Y:S01]  /*4aa0*/  FSEL R189, R189, -INF , !P6 ;  /* 0xff800000bdbd7808 */ /* 0x000fe20007000000 */
[----:B--2---:R-:W-:Y:S01]  /*4ab0*/  FFMA.FTZ R32, R19, -UR5, R32 ;  /* 0x8000000513207c23 */ /* 0x004fe20008010020 */
        /* <DEDUP_REMOVED lines=92> */
.L_x_1957:
[----:B------:R-:W-:Y:S05]  /*5080*/  BSYNC B0 ;  /* 0x0000000000007941 */ /* 0x000fea0003800000 */
.L_x_1956:
[----:B------:R-:W0:Y:S02]  /*5090*/  LDGDEPBAR ;  /* 0x00000000000079af */ /* 0x000e240000000000 */
.L_x_1955:
[----:B--2---:R-:W-:Y:S01]  /*50a0*/  FMNMX.FTZ R18, R39, R37, !PT ;  /* 0x0000002527127209 */ /* 0x004fe20007810000 */
        /* <DEDUP_REMOVED lines=31> */
[----:B-1----:R-:W1:Y:S03]  /*52a0*/  SHFL.BFLY PT, R17, R18, 0x2, 0x1f ;  /* 0x0c401f0012117f89 */ /* 0x002e6600000e0000 */
        /* <DEDUP_REMOVED lines=20> */
[----:B------:R-:W-:Y:S01]  /*53f0*/  FMUL.FTZ R196, R164, UR6 ;  /* 0x00000006a4c47c20 */ /* 0x000fe20008410000 */
[----:B--2---:R-:W-:Y:S01]  /*5400*/  FMNMX.FTZ R3, R16, R3, !PT ;  /* 0x0000000310037209 */ /* 0x004fe20007810000 */
[----:B------:R-:W-:Y:S03]  /*5410*/  LDSM.16.MT88.4 R80, [R226+0x1c000] ;  /* 0x01c00000e250783b */ /* 0x000fe60000004200 */
[----:B------:R-:W-:Y:S01]  /*5420*/  FSEL R196, R196, RZ, P1 ;  /* 0x000000ffc4c47208 */ /* 0x000fe20000800000 */
[C---:B------:R-:W-:Y:S01]  /*5430*/  FMUL.FTZ R16, R3.reuse, UR6 ;  /* 0x0000000603107c20 */ /* 0x040fe20008410000 */
[----:B------:R-:W-:Y:S01]  /*5440*/  FSETP.NEU.FTZ.AND P1, PT, R3, -INF , PT ;  /* 0xff8000000300780b */ /* 0x000fe20003f3d000 */
[----:B------:R-:W-:Y:S02]  /*5450*/  LDSM.16.MT88.4 R64, [R224+0x1a000] ;  /* 0x01a00000e040783b */ /* 0x000fe40000004200 */
[--C-:B------:R-:W-:Y:S01]  /*5460*/  FFMA.FTZ R179, R33, UR6, -R196.reuse ;  /* 0x0000000621b37c23 */ /* 0x100fe200080108c4 */
        /* <DEDUP_REMOVED lines=11> */
[--C-:B------:R-:W-:Y:S01]  /*5520*/  FFMA.FTZ R175, R8, UR6, -R33.reuse ;  /* 0x0000000608af7c23 */ /* 0x100fe20008010821 */
[--C-:B------:R-:W-:Y:S01]  /*5530*/  FFMA.FTZ R174, R15, UR6, -R196.reuse ;  /* 0x000000060fae7c23 */ /* 0x100fe200080108c4 */
[----:B------:R-:W1:Y:S01]  /*5540*/  LDSM.16.MT88.4 R8, [R228+0x18800] ;  /* 0x01880000e408783b */ /* 0x000e620000004200 */
[--C-:B------:R-:W-:Y:S01]  /*5550*/  FFMA.FTZ R173, R13, UR6, -R196.reuse ;  /* 0x000000060dad7c23 */ /* 0x100fe200080108c4 */
[--C-:B------:R-:W-:Y:S01]  /*5560*/  FFMA.FTZ R170, R12, UR6, -R33.reuse ;  /* 0x000000060caa7c23 */ /* 0x100fe20008010821 */
[--C-:B------:R-:W-:Y:S01]  /*5570*/  FFMA.FTZ R171, R6, UR6, -R33.reuse ;  /* 0x0000000606ab7c23 */ /* 0x100fe20008010821 */
[----:B------:R-:W2:Y:S01]  /*5580*/  MUFU.EX2 R180, R180 ;  /* 0x000000b400b47308 */ /* 0x000ea20000000800 */
[--C-:B------:R-:W-:Y:S01]  /*5590*/  FFMA.FTZ R0, R4, UR6, -R33.reuse ;  /* 0x0000000604007c23 */ /* 0x100fe20008010821 */
[----:B------:R-:W4:Y:S01]  /*55a0*/  LDSM.16.MT88.4 R12, [R226+0x18800] ;  /* 0x01880000e20c783b */ /* 0x000f220000004200 */
        /* <DEDUP_REMOVED lines=25> */
[----:B------:R-:W-:Y:S01]  /*5740*/  FFMA.FTZ R199, R32, UR6, -R33 ;  /* 0x0000000620c77c23 */ /* 0x000fe20008010821 */
[----:B------:R-:W-:Y:S01]  /*5750*/  FADD.FTZ R180, R181, R180 ;  /* 0x000000b4b5b47221 */ /* 0x000fe20000010000 */
[----:B------:R-:W-:Y:S02]  /*5760*/  LDSM.16.MT88.4 R24, [R228+0x1a800] ;  /* 0x01a80000e418783b */ /* 0x000fe40000004200 */
[----:B------:R-:W2:Y:S01]  /*5770*/  MUFU.EX2 R183, R183 ;  /* 0x000000b700b77308 */ /* 0x000ea20000000800 */
[----:B-----5:R-:W-:Y:S01]  /*5780*/  F2FP.F16.F32.PACK_AB R130, R176, R179 ;  /* 0x000000b3b082723e */ /* 0x020fe200000000ff */
[----:B------:R-:W-:Y:S01]  /*5790*/  LDSM.16.MT88.4 R32, [R226+0x19800] ;  /* 0x01980000e220783b */ /* 0x000fe20000004200 */
[----:B------:R-:W-:-:S04]  /*57a0*/  FADD.FTZ R179, R179, R180 ;  /* 0x000000b4b3b37221 */ /* 0x000fc80000010000 */
[----:B------:R-:W-:Y:S01]  /*57b0*/  FADD.FTZ R179, R176, R179 ;  /* 0x000000b3b0b37221 */ /* 0x000fe20000010000 */
[----:B------:R-:W-:Y:S08]  /*57c0*/  MUFU.EX2 R178, R178 ;  /* 0x000000b200b27308 */ /* 0x000ff00000000800 */
[----:B------:R-:W5:Y:S01]  /*57d0*/  MUFU.EX2 R177, R177 ;  /* 0x000000b100b17308 */ /* 0x000f620000000800 */
[----:B--2---:R-:W-:Y:S01]  /*57e0*/  F2FP.F16.F32.PACK_AB R129, R183, R182 ;  /* 0x000000b6b781723e */ /* 0x004fe200000000ff */
[----:B------:R-:W-:-:S06]  /*57f0*/  FADD.FTZ R183, R182, R183 ;  /* 0x000000b7b6b77221 */ /* 0x000fcc0000010000 */
        /* <DEDUP_REMOVED lines=24> */
[----:B--2---:R-:W-:Y:S01]  /*5980*/  F2FP.F16.F32.PACK_AB R5, R170, R175 ;  /* 0x000000afaa05723e */ /* 0x004fe200000000ff */
[----:B------:R-:W-:Y:S01]  /*5990*/  HMMA.16816.F32 R136, R128, R132, RZ ;  /* 0x000000848088723c */ /* 0x000fe200000018ff */
[----:B------:R-:W-:-:S04]  /*59a0*/  FADD.FTZ R175, R175, R178 ;  /* 0x000000b2afaf7221 */ /* 0x000fc80000010000 */
[----:B------:R-:W-:Y:S01]  /*59b0*/  FADD.FTZ R170, R170, R175 ;  /* 0x000000afaaaa7221 */ /* 0x000fe20000010000 */
[C---:B------:R-:W-:Y:S01]  /*59c0*/  HMMA.16816.F32 R140, R128.reuse, R142, RZ ;  /* 0x0000008e808c723c */ /* 0x040fe200000018ff */
[----:B------:R-:W-:Y:S05]  /*59d0*/  MUFU.EX2 R184, R184 ;  /* 0x000000b800b87308 */ /* 0x000fea0000000800 */
[----:B------:R-:W-:Y:S01]  /*59e0*/  HMMA.16816.F32 R132, R128, R134, RZ ;  /* 0x000000868084723c */ /* 0x000fe200000018ff */
[----:B-----5:R-:W-:Y:S02]  /*59f0*/  F2FP.F16.F32.PACK_AB R7, R0, R171 ;  /* 0x000000ab0007723e */ /* 0x020fe400000000ff */
[----:B------:R-:W2:Y:S01]  /*5a00*/  MUFU.EX2 R185, R185 ;  /* 0x000000b900b97308 */ /* 0x000ea20000000800 */
[----:B------:R-:W-:-:S02]  /*5a10*/  FADD.FTZ R171, R171, R170 ;  /* 0x000000aaabab7221 */ /* 0x000fc40000010000 */
[----:B---3--:R-:W-:Y:S02]  /*5a20*/  HMMA.16816.F32 R52, R128, R56, RZ ;  /* 0x000000388034723c */ /* 0x008fe400000018ff */
        /* <DEDUP_REMOVED lines=18> */
[----:B------:R-:W-:Y:S05]  /*5b50*/  MUFU.EX2 R197, R197 ;  /* 0x000000c500c57308 */ /* 0x000fea0000000800 */
[C---:B------:R-:W-:Y:S01]  /*5b60*/  HMMA.16816.F32 R48, R4.reuse, R10, R48 ;  /* 0x0000000a0430723c */ /* 0x040fe20000001830 */
[----:B------:R-:W1:Y:S02]  /*5b70*/  LDSM.16.MT88.4 R8, [R224+0x1c800] ;  /* 0x01c80000e008783b */ /* 0x000e640000004200 */
[----:B------:R-:W5:Y:S03]  /*5b80*/  MUFU.EX2 R198, R198 ;  /* 0x000000c600c67308 */ /* 0x000f660000000800 */
[C---:B------:R-:W-:Y:S01]  /*5b90*/  HMMA.16816.F32 R140, R4.reuse, R22, R140 ;  /* 0x00000016048c723c */ /* 0x040fe2000000188c */
[----:B------:R-:W2:Y:S04]  /*5ba0*/  LDSM.16.MT88.4 R20, [R228+0x1c800] ;  /* 0x01c80000e414783b */ /* 0x000ea80000004200 */
[----:B------:R-:W-:Y:S01]  /*5bb0*/  MUFU.EX2 R193, R193 ;  /* 0x000000c100c17308 */ /* 0x000fe20000000800 */
[C---:B------:R-:W-:Y:S06]  /*5bc0*/  HMMA.16816.F32 R136, R4.reuse, R16, R136 ;  /* 0x000000100488723c */ /* 0x040fec0000001888 */
[C---:B------:R-:W-:Y:S01]  /*5bd0*/  HMMA.16816.F32 R132, R4.reuse, R18, R132 ;  /* 0x000000120484723c */ /* 0x040fe20000001884 */
[----:B------:R-:W4:Y:S01]  /*5be0*/  LDSM.16.MT88.4 R16, [R226+0x1c800] ;  /* 0x01c80000e210783b */ /* 0x000f220000004200 */
[----:B------:R-:W-:Y:S04]  /*5bf0*/  MUFU.EX2 R196, R196 ;  /* 0x000000c400c47308 */ /* 0x000fe80000000800 */
[C---:B---3--:R-:W-:Y:S04]  /*5c00*/  HMMA.16816.F32 R52, R4.reuse, R12, R52 ;  /* 0x0000000c0434723c */ /* 0x048fe80000001834 */
[----:B------:R-:W-:Y:S02]  /*5c10*/  MUFU.EX2 R194, R194 ;  /* 0x000000c200c27308 */ /* 0x000fe40000000800 */
[----:B------:R-:W-:Y:S01]  /*5c20*/  HMMA.16816.F32 R56, R4, R14, R56 ;  /* 0x0000000e0438723c */ /* 0x000fe20000001838 */
[----:B------:R-:W3:Y:S05]  /*5c30*/  LDSM.16.MT88.4 R12, [R228+0x1e800] ;  /* 0x01e80000e40c783b */ /* 0x000eea0000004200 */
[----:B------:R-:W-:Y:S01]  /*5c40*/  HMMA.16816.F32 R36, R128, R40, RZ ;  /* 0x000000288024723c */ /* 0x000fe200000018ff */
[----:B------:R-:W5:Y:S05]  /*5c50*/  MUFU.EX2 R195, R195 ;  /* 0x000000c300c37308 */ /* 0x000f6a0000000800 */
[C---:B-1----:R-:W-:Y:S03]  /*5c60*/  HMMA.16816.F32 R92, R4.reuse, R8, R92 ;  /* 0x00000008045c723c */ /* 0x042fe6000000185c */
[----:B------:R-:W-:Y:S03]  /*5c70*/  MUFU.EX2 R192, R192 ;  /* 0x000000c000c07308 */ /* 0x000fe60000000800 */
[----:B------:R-:W-:Y:S01]  /*5c80*/  HMMA.16816.F32 R96, R4, R10, R96 ;  /* 0x0000000a0460723c */ /* 0x000fe20000001860 */
[----:B------:R-:W1:Y:S04]  /*5c90*/  LDSM.16.MT88.4 R8, [R224+0x1e800] ;  /* 0x01e80000e008783b */ /* 0x000e680000004200 */
[----:B------:R-:W5:Y:S01]  /*5ca0*/  MUFU.EX2 R199, R199 ;  /* 0x000000c700c77308 */ /* 0x000f620000000800 */
        /* <DEDUP_REMOVED lines=115> */
[----:B---3--:R-:W-:Y:S02]  /*63e0*/  HMMA.16816.F32 R160, R4, R12, R160 ;  /* 0x0000000c04a0723c */ /* 0x008fe400000018a0 */
[----:B------:R-:W-:-:S04]  /*63f0*/  FADD.FTZ R0, R199, R192 ;  /* 0x000000c0c7007221 */ /* 0x000fc80000010000 */
[C---:B------:R-:W-:Y:S01]  /*6400*/  HMMA.16816.F32 R156, R4.reuse, R14, R156 ;  /* 0x0000000e049c723c */ /* 0x040fe2000000189c */
[----:B------:R-:W3:Y:S04]  /*6410*/  LDSM.16.MT88.4 R12, [R224+0x1b800] ;  /* 0x01b80000e00c783b */ /* 0x000ee80000004200 */
[----:B------:R-:W-:Y:S01]  /*6420*/  STL [R1+0x18], R0 ;  /* 0x0000180001007387 */ /* 0x000fe20000100800 */
        /* <DEDUP_REMOVED lines=34> */
[C---:B---3--:R-:W-:Y:S06]  /*6650*/  HMMA.16816.F32 R116, R4.reuse, R12, R116 ;  /* 0x0000000c0474723c */ /* 0x048fec0000001874 */
[C---:B------:R-:W-:Y:S06]  /*6660*/  HMMA.16816.F32 R120, R4.reuse, R14, R120 ;  /* 0x0000000e0478723c */ /* 0x040fec0000001878 */
[C---:B-1----:R-:W-:Y:S06]  /*6670*/  HMMA.16816.F32 R124, R4.reuse, R8, R124 ;  /* 0x00000008047c723c */ /* 0x042fec000000187c */
        /* <DEDUP_REMOVED lines=12> */
[----:B------:R-:W3:Y:S01]  /*6740*/  LDC.64 R240, c[0x0][0x250] ;  /* 0x00009400fff07b82 */ /* 0x000ee20000000a00 */
[----:B------:R-:W-:Y:S01]  /*6750*/  ISETP.GE.AND P4, PT, R168, UR4, PT ;  /* 0x00000004a8007c0c */ /* 0x000fe2000bf86270 */
[----:B------:R-:W-:Y:S01]  /*6760*/  IMAD.WIDE.U32 R10, R165, UR20, R168 ;  /* 0x00000014a50a7c25 */ /* 0x000fe2000f8e00a8 */
[----:B------:R-:W-:Y:S01]  /*6770*/  UIADD3 UR4, UR27, 0x3f, URZ ;  /* 0x0000003f1b047890 */ /* 0x000fe2000fffe03f */
[----:B------:R-:W-:-:S02]  /*6780*/  UMOV UR14, URZ ;  /* 0x0000003f000e7c82 */ /* 0x000fc40008000000 */
[----:B------:R-:W-:Y:S01]  /*6790*/  IMAD.MOV.U32 R165, RZ, RZ, R164 ;  /* 0x000000ffffa57224 */ /* 0x000fe200078e00a4 */
[----:B------:R-:W-:Y:S01]  /*67a0*/  IADD3 R252, P0, R10, UR26, RZ ;  /* 0x0000001a0afc7c10 */ /* 0x000fe2000ff1e0ff */
[----:B------:R-:W-:-:S03]  /*67b0*/  ULDC UR10, c[0x0][0x2d0] ;  /* 0x0000b400000a7ab9 */ /* 0x000fc60000000800 */
[----:B------:R-:W-:Y:S02]  /*67c0*/  IADD3.X R5, R5, UR31, R11, P0, !PT ;  /* 0x0000001f05057c10 */ /* 0x000fe400087fe40b */
[C---:B-1----:R-:W-:Y:S01]  /*67d0*/  LEA R4, P0, R252.reuse, UR6, 0x1 ;  /* 0x00000006fc047c11 */ /* 0x042fe2000f8008ff */
[----:B------:R-:W1:Y:S01]  /*67e0*/  @!P4 LDC.64 R238, c[0x0][0x220] ;  /* 0x00008800ffeecb82 */ /* 0x000e620000000a00 */
[----:B------:R-:W-:Y:S02]  /*67f0*/  USHF.R.S32.HI UR6, URZ, 0x1f, UR4 ;  /* 0x0000001f3f067899 */ /* 0x000fe40008011404 */
[----:B------:R-:W-:Y:S01]  /*6800*/  LEA.HI.X R252, R252, UR7, R5, 0x1, P0 ;  /* 0x00000007fcfc7c11 */ /* 0x000fe200080f0c05 */
[----:B------:R-:W-:Y:S01]  /*6810*/  IMAD.MOV.U32 R5, RZ, RZ, R11 ;  /* 0x000000ffff057224 */ /* 0x000fe200078e000b */
[----:B------:R-:W-:Y:S01]  /*6820*/  IADD3 R10, P0, R202, 0x20, RZ ;  /* 0x00000020ca0a7810 */ /* 0x000fe20007f1e0ff */
[----:B------:R-:W-:Y:S02]  /*6830*/  ULEA.HI UR6, UR6, UR4, URZ, 0x6 ;  /* 0x0000000406067291 */ /* 0x000fe4000f8f303f */
[----:B------:R-:W4:Y:S01]  /*6840*/  @!P4 LDC.64 R236, c[0x0][0x220] ;  /* 0x00008800ffeccb82 */ /* 0x000f220000000a00 */
[----:B------:R-:W-:Y:S01]  /*6850*/  ULDC UR4, c[0x0][0x2ec] ;  /* 0x0000bb0000047ab9 */ /* 0x000fe20000000800 */
[----:B--2---:R-:W-:Y:S01]  /*6860*/  LOP3.LUT R9, R0, 0x3, RZ, 0xc0, !PT ;  /* 0x0000000300097812 */ /* 0x004fe200078ec0ff */
[----:B------:R-:W-:Y:S01]  /*6870*/  ULEA.HI.SX32 UR12, UR6, 0xfffffffd, 0x1a ;  /* 0xfffffffd060c7891 */ /* 0x000fe2000f8fd23f */
[----:B------:R-:W-:-:S03]  /*6880*/  IADD3 R0, P1, R166, UR24, RZ ;  /* 0x00000018a6007c10 */ /* 0x000fc6000ff3e0ff */
[----:B------:R-:W-:Y:S01]  /*6890*/  IMAD R9, R9, -0x2, R2 ;  /* 0xfffffffe09097824 */ /* 0x000fe200078e0202 */
[----:B------:R-:W-:Y:S01]  /*68a0*/  IADD3.X R7, R7, UR11, R167, P1, !PT ;  /* 0x0000000b07077c10 */ /* 0x000fe20008ffe4a7 */
[----:B------:R-:W-:Y:S01]  /*68b0*/  IMAD.U32 R2, RZ, RZ, UR27 ;  /* 0x0000001bff027e24 */ /* 0x000fe2000f8e00ff */
[----:B------:R-:W-:Y:S01]  /*68c0*/  LEA R6, P1, R0, UR8, 0x1 ;  /* 0x0000000800067c11 */ /* 0x000fe2000f8208ff */
[----:B------:R-:W-:-:S03]  /*68d0*/  ULEA.HI.SX32 UR11, UR6, 0xfffffffe, 0x1a ;  /* 0xfffffffe060b7891 */ /* 0x000fc6000f8fd23f */
[----:B------:R-:W-:Y:S01]  /*68e0*/  IADD3 R2, R2, -UR19, R9 ;  /* 0x8000001302027c10 */ /* 0x000fe2000fffe009 */
[----:B------:R-:W-:Y:S01]  /*68f0*/  STL [R1+0x10], R6 ;  /* 0x0000100601007387 */ /* 0x000fe20000100800 */
[----:B------:R-:W-:Y:S01]  /*6900*/  LEA.HI.X R0, R0, UR9, R7, 0x1, P1 ;  /* 0x0000000900007c11 */ /* 0x000fe200088f0c07 */
[----:B------:R-:W-:Y:S01]  /*6910*/  ULDC UR9, c[0x0][0x39c] ;  /* 0x0000e70000097ab9 */ /* 0x000fe20000000800 */
[----:B------:R-:W-:Y:S01]  /*6920*/  SHF.R.S32.HI R9, RZ, 0x1f, R202 ;  /* 0x0000001fff097819 */ /* 0x000fe200000114ca */
[----:B------:R2:W-:Y:S01]  /*6930*/  STL [R1+0x8], R4 ;  /* 0x0000080401007387 */ /* 0x0005e20000100800 */
[----:B------:R-:W-:-:S03]  /*6940*/  ULDC.64 UR6, c[0x0][0x248] ;  /* 0x0000920000067ab9 */ /* 0x000fc60000000a00 */
[----:B------:R5:W-:Y:S04]  /*6950*/  STL [R1+0x14], R2 ;  /* 0x0000140201007387 */ /* 0x000be80000100800 */
[----:B------:R3:W-:Y:S04]  /*6960*/  STL [R1+0xc], R0 ;  /* 0x00000c0001007387 */ /* 0x0007e80000100800 */
[----:B------:R1:W-:Y:S04]  /*6970*/  STL [R1+0x28], R10 ;  /* 0x0000280a01007387 */ /* 0x0003e80000100800 */
[----:B------:R1:W-:Y:S01]  /*6980*/  STL [R1+0x24], R9 ;  /* 0x0000240901007387 */ /* 0x0003e20000100800 */
[----:B--2---:R-:W-:-:S02]  /*6990*/  IMAD.MOV.U32 R4, RZ, RZ, R10 ;  /* 0x000000ffff047224 */ /* 0x004fc400078e000a */
[----:B-----5:R-:W-:Y:S02]  /*69a0*/  IMAD.MOV.U32 R2, RZ, RZ, R8 ;  /* 0x000000ffff027224 */ /* 0x020fe400078e0008 */
[----:B------:R-:W-:Y:S02]  /*69b0*/  IMAD.MOV.U32 R2, RZ, RZ, R202 ;  /* 0x000000ffff027224 */ /* 0x000fe400078e00ca */
[----:B---3--:R-:W-:Y:S02]  /*69c0*/  IMAD.MOV.U32 R0, RZ, RZ, R3 ;  /* 0x000000ffff007224 */ /* 0x008fe400078e0003 */
[----:B------:R-:W-:-:S04]  /*69d0*/  IMAD.MOV.U32 R3, RZ, RZ, R9 ;  /* 0x000000ffff037224 */ /* 0x000fc800078e0009 */
[----:B------:R-:W-:-:S05]  /*69e0*/  IMAD.X R5, RZ, RZ, R3, P0 ;  /* 0x000000ffff057224 */ /* 0x000fca00000e0603 */
[----:B------:R2:W-:Y:S04]  /*69f0*/  STL [R1+0x2c], R5 ;  /* 0x00002c0501007387 */ /* 0x0005e80000100800 */
[----:B------:R2:W-:Y:S01]  /*6a00*/  STL.64 [R1+0x20], R2 ;  /* 0x0000200201007387 */ /* 0x0005e20000100a00 */
[----:B-1--4-:R-:W-:Y:S05]  /*6a10*/  BRA `(.L_x_1959) ;  /* 0x0000000400287947 */ /* 0x012fea0003800000 */
.L_x_1961:
        /* <DEDUP_REMOVED lines=74> */
.L_x_1959:
[----:B---3--:R-:W3:Y:S01]  /*6ec0*/  LDL.64 R8, [R1+0x20] ;  /* 0x0000200001087983 */ /* 0x008ee20000100a00 */
[----:B------:R-:W-:Y:S01]  /*6ed0*/  UIADD3 UR13, UR11, -UR14, URZ ;  /* 0x8000000e0b0d7290 */ /* 0x000fe2000fffe03f */
[----:B------:R-:W-:Y:S04]  /*6ee0*/  DEPBAR.LE SB0, 0x0 ;  /* 0x000080000000791a */ /* 0x000fe80000000000 */
[----:B--2---:R-:W2:Y:S01]  /*6ef0*/  LDL.64 R4, [R1+0x28] ;  /* 0x0000280001047983 */ /* 0x004ea20000100a00 */
[----:B------:R-:W-:Y:S01]  /*6f00*/  USHF.R.S32.HI UR8, URZ, 0x1f, UR13 ;  /* 0x0000001f3f087899 */ /* 0x000fe2000801140d */
[----:B------:R-:W-:Y:S03]  /*6f10*/  IMAD.U32 R33, RZ, RZ, UR13 ;  /* 0x0000000dff217e24 */ /* 0x000fe6000f8e00ff */
[----:B------:R-:W4:Y:S01]  /*6f20*/  LDL R12, [R1+0x8] ;  /* 0x00000800010c7983 */ /* 0x000f220000100800 */
[----:B------:R-:W-:Y:S02]  /*6f30*/  IMAD.U32 R32, RZ, RZ, UR13 ;  /* 0x0000000dff207e24 */ /* 0x000fe4000f8e00ff */
[C---:B------:R-:W-:Y:S01]  /*6f40*/  IMAD R2, R240.reuse, UR8, RZ ;  /* 0x00000008f0027c24 */ /* 0x040fe2000f8e02ff */
[----:B------:R-:W-:Y:S01]  /*6f50*/  BAR.SYNC.DEFER_BLOCKING 0x0 ;  /* 0x0000000000007b1d */ /* 0x000fe20000010000 */
[----:B------:R-:W-:Y:S01]  /*6f60*/  IMAD.U32 R166, RZ, RZ, UR13 ;  /* 0x0000000dffa67e24 */ /* 0x000fe2000f8e00ff */
[----:B------:R-:W-:Y:S01]  /*6f70*/  UIADD3 UR8, UR12, -UR14, URZ ;  /* 0x8000000e0c087290 */ /* 0x000fe2000fffe03f */
[----:B------:R-:W-:Y:S04]  /*6f80*/  IMAD.WIDE.U32 R34, R240, UR13, RZ ;  /* 0x0000000df0227c25 */ /* 0x000fe8000f8e00ff */
[----:B------:R-:W-:Y:S02]  /*6f90*/  IMAD R2, R241, UR13, R2 ;  /* 0x0000000df1027c24 */ /* 0x000fe4000f8e0202 */
[----:B------:R-:W-:Y:S02]  /*6fa0*/  IMAD.U32 R3, RZ, RZ, UR13 ;  /* 0x0000000dff037e24 */ /* 0x000fe4000f8e00ff */
[----:B------:R-:W-:Y:S01]  /*6fb0*/  IMAD.IADD R2, R35, 0x1, R2 ;  /* 0x0000000123027824 */ /* 0x000fe200078e0202 */
[----:B------:R-:W-:Y:S01]  /*6fc0*/  @P4 STS.128 [R242+0x18000], RZ ;  /* 0x018000fff2004388 */ /* 0x000fe20000000c00 */
[----:B---3--:R-:W-:Y:S04]  /*6fd0*/  LEA R22, P1, R33, R8, 0x6 ;  /* 0x0000000821167211 */ /* 0x008fe800078230ff */
[----:B------:R-:W-:Y:S02]  /*6fe0*/  LEA.HI.X.SX32 R23, R32, R9, 0x6, P1 ;  /* 0x0000000920177211 */ /* 0x000fe400008f36ff */
[----:B--2---:R-:W-:Y:S03]  /*6ff0*/  LEA R166, P0, R166, R4, 0x6 ;  /* 0x00000004a6a67211 */ /* 0x004fe600078030ff */
[-C--:B------:R-:W-:Y:S01]  /*7000*/  IMAD R35, R23, R240.reuse, RZ ;  /* 0x000000f017237224 */ /* 0x080fe200078e02ff */
[----:B------:R-:W-:Y:S01]  /*7010*/  LEA.HI.X.SX32 R167, R3, R5, 0x6, P0 ;  /* 0x0000000503a77211 */ /* 0x000fe200000f36ff */
[----:B------:R-:W-:Y:S01]  /*7020*/  IMAD.WIDE.U32 R18, R166, R240, RZ ;  /* 0x000000f0a6127225 */ /* 0x000fe200078e00ff */
[----:B------:R-:W-:Y:S03]  /*7030*/  LEA R33, P0, R34, R246, 0x6 ;  /* 0x000000f622217211 */ /* 0x000fe600078030ff */
[----:B------:R-:W-:Y:S01]  /*7040*/  IMAD R35, R22, R241, R35 ;  /* 0x000000f116237224 */ /* 0x000fe200078e0223 */
[----:B------:R-:W-:Y:S01]  /*7050*/  LEA.HI.X R32, R34, R235, R2, 0x6, P0 ;  /* 0x000000eb22207211 */ /* 0x000fe200000f3402 */
[----:B------:R-:W-:Y:S01]  /*7060*/  IMAD.WIDE.U32 R22, R22, R240, RZ ;  /* 0x000000f016167225 */ /* 0x000fe200078e00ff */
[----:B------:R-:W-:Y:S02]  /*7070*/  LEA R3, P2, R240, R33, 0x5 ;  /* 0x00000021f0037211 */ /* 0x000fe400078428ff */
[----:B------:R-:W-:Y:S01]  /*7080*/  @!P4 LEA R14, P1, R33, R238, 0x1 ;  /* 0x000000ee210ec211 */ /* 0x000fe200078208ff */
[----:B------:R-:W-:Y:S01]  /*7090*/  IMAD.IADD R35, R23, 0x1, R35 ;  /* 0x0000000117237824 */ /* 0x000fe200078e0223 */
[----:B----4-:R-:W-:Y:S01]  /*70a0*/  LEA R6, P3, R22, R12, 0x1 ;  /* 0x0000000c16067211 */ /* 0x010fe200078608ff */
[----:B------:R-:W-:Y:S01]  /*70b0*/  IMAD R34, R167, R240, RZ ;  /* 0x000000f0a7227224 */ /* 0x000fe200078e02ff */
[----:B------:R-:W-:Y:S02]  /*70c0*/  LEA.HI.X R2, R240, R32, R241, 0x5, P2 ;  /* 0x00000020f0027211 */ /* 0x000fe400010f2cf1 */
[----:B------:R-:W-:Y:S01]  /*70d0*/  LEA.HI.X R7, R22, R252, R35, 0x1, P3 ;  /* 0x000000fc16077211 */ /* 0x000fe200018f0c23 */
[----:B------:R-:W-:Y:S01]  /*70e0*/  IMAD R34, R166, R241, R34 ;  /* 0x000000f1a6227224 */ /* 0x000fe200078e0222 */
[----:B------:R-:W-:Y:S02]  /*70f0*/  ISETP.GE.AND P3, PT, R245, UR10, PT ;  /* 0x0000000af5007c0c */ /* 0x000fe4000bf66270 */
[C---:B------:R-:W-:Y:S01]  /*7100*/  LEA R166, P2, R18.reuse, R12, 0x1 ;  /* 0x0000000c12a67211 */ /* 0x040fe200078408ff */
[----:B------:R-:W-:Y:S01]  /*7110*/  IMAD.IADD R167, R19, 0x1, R34 ;  /* 0x0000000113a77824 */ /* 0x000fe200078e0222 */
[----:B------:R-:W-:Y:S02]  /*7120*/  @!P4 LEA.HI.X R15, R33, R239, R32, 0x1, P1 ;  /* 0x000000ef210fc211 */ /* 0x000fe400008f0c20 */
[----:B------:R-:W-:Y:S02]  /*7130*/  ISETP.GE.AND P1, PT, R243, UR10, PT ;  /* 0x0000000af3007c0c */ /* 0x000fe4000bf26270 */
[----:B------:R-:W-:Y:S01]  /*7140*/  LEA.HI.X R167, R18, R252, R167, 0x1, P2 ;  /* 0x000000fc12a77211 */ /* 0x000fe200010f0ca7 */
        /* <DEDUP_REMOVED lines=49> */
[----:B-1----:R-:W-:Y:S01]  /*7460*/  MOV R166, R4 ;  /* 0x0000000400a67202 */ /* 0x002fe20000000f00 */
[----:B------:R-:W-:Y:S03]  /*7470*/  IMAD.MOV.U32 R167, RZ, RZ, R5 ;  /* 0x000000ffffa77224 */ /* 0x000fe600078e0005 */
[----:B------:R-:W0:Y:S05]  /*7480*/  LDGDEPBAR ;  /* 0x00000000000079af */ /* 0x000e2a0000000000 */
[----:B------:R-:W-:Y:S05]  /*7490*/  LDSM.16.M88.4 R188, [R232] ;  /* 0x00000000e8bc783b */ /* 0x000fea0000000200 */
[----:B------:R-:W1:Y:S05]  /*74a0*/  LDSM.16.M88.4 R192, [R231] ;  /* 0x00000000e7c0783b */ /* 0x000e6a0000000200 */
[----:B------:R-:W1:Y:S05]  /*74b0*/  LDSM.16.M88.4 R196, [R223] ;  /* 0x00000000dfc4783b */ /* 0x000e6a0000000200 */
[----:B------:R-:W1:Y:S01]  /*74c0*/  LDSM.16.M88.4 R200, [R222] ;  /* 0x00000000dec8783b */ /* 0x000e620000000200 */
[C---:B--2---:R-:W-:Y:S04]  /*74d0*/  HMMA.16816.F32 R4, R168.reuse, R172, RZ ;  /* 0x000000aca804723c */ /* 0x044fe800000018ff */
[----:B------:R-:W2:Y:S02]  /*74e0*/  LDSM.16.M88.4 R204, [R221] ;  /* 0x00000000ddcc783b */ /* 0x000ea40000000200 */
[C---:B------:R-:W-:Y:S03]  /*74f0*/  HMMA.16816.F32 R8, R168.reuse, R174, RZ ;  /* 0x000000aea808723c */ /* 0x040fe600000018ff */
[----:B------:R-:W-:Y:S03]  /*7500*/  LDSM.16.M88.4 R172, [R227+0x10000] ;  /* 0x01000000e3ac783b */ /* 0x000fe60000000200 */
[C---:B---3--:R-:W-:Y:S06]  /*7510*/  HMMA.16816.F32 R12, R168.reuse, R176, RZ ;  /* 0x000000b0a80c723c */ /* 0x048fec00000018ff */
[C---:B------:R-:W-:Y:S01]  /*7520*/  HMMA.16816.F32 R16, R168.reuse, R178, RZ ;  /* 0x000000b2a810723c */ /* 0x040fe200000018ff */
[----:B------:R-:W-:Y:S05]  /*7530*/  LDSM.16.M88.4 R176, [R227+0x10800] ;  /* 0x01080000e3b0783b */ /* 0x000fea0000000200 */
[C---:B----4-:R-:W-:Y:S06]  /*7540*/  HMMA.16816.F32 R20, R168.reuse, R180, RZ ;  /* 0x000000b4a814723c */ /* 0x050fec00000018ff */
[C---:B------:R-:W-:Y:S01]  /*7550*/  HMMA.16816.F32 R24, R168.reuse, R182, RZ ;  /* 0x000000b6a818723c */ /* 0x040fe200000018ff */
[----:B------:R-:W-:Y:S05]  /*7560*/  LDSM.16.M88.4 R180, [R227+0x11000] ;  /* 0x01100000e3b4783b */ /* 0x000fea0000000200 */
[C---:B-----5:R-:W-:Y:S06]  /*7570*/  HMMA.16816.F32 R28, R168.reuse, R184, RZ ;  /* 0x000000b8a81c723c */ /* 0x060fec00000018ff */
[----:B------:R-:W-:Y:S01]  /*7580*/  HMMA.16816.F32 R32, R168, R186, RZ ;  /* 0x000000baa820723c */ /* 0x000fe200000018ff */
[----:B------:R-:W3:Y:S05]  /*7590*/  LDSM.16.M88.4 R168, [R230] ;  /* 0x00000000e6a8783b */ /* 0x000eea0000000200 */
[C---:B-1----:R-:W-:Y:S01]  /*75a0*/  HMMA.16816.F32 R4, R188.reuse, R192, R4 ;  /* 0x000000c0bc04723c */ /* 0x042fe20000001804 */
[----:B------:R-:W1:Y:S05]  /*75b0*/  LDSM.16.M88.4 R184, [R227+0x11800] ;  /* 0x01180000e3b8783b */ /* 0x000e6a0000000200 */
[C---:B------:R-:W-:Y:S01]  /*75c0*/  HMMA.16816.F32 R8, R188.reuse, R194, R8 ;  /* 0x000000c2bc08723c */ /* 0x040fe20000001808 */
[----:B------:R-:W-:Y:S05]  /*75d0*/  LDSM.16.M88.4 R192, [R220] ;  /* 0x00000000dcc0783b */ /* 0x000fea0000000200 */
[C---:B------:R-:W-:Y:S06]  /*75e0*/  HMMA.16816.F32 R12, R188.reuse, R196, R12 ;  /* 0x000000c4bc0c723c */ /* 0x040fec000000180c */
[C---:B------:R-:W-:Y:S01]  /*75f0*/  HMMA.16816.F32 R16, R188.reuse, R198, R16 ;  /* 0x000000c6bc10723c */ /* 0x040fe20000001810 */
[----:B------:R-:W-:Y:S05]  /*7600*/  LDSM.16.M88.4 R196, [R220+0x800] ;  /* 0x00080000dcc4783b */ /* 0x000fea0000000200 */
[C---:B------:R-:W-:Y:S01]  /*7610*/  HMMA.16816.F32 R20, R188.reuse, R200, R20 ;  /* 0x000000c8bc14723c */ /* 0x040fe20000001814 */
[----:B------:R-:W4:Y:S05]  /*7620*/  LDL R201, [R1+0x14] ;  /* 0x0000140001c97983 */ /* 0x000f2a0000100800 */
[----:B------:R-:W5:Y:S01]  /*7630*/  LDL R200, [R1+0x10] ;  /* 0x0000100001c87983 */ /* 0x000f620000100800 */
[C---:B------:R-:W-:Y:S06]  /*7640*/  HMMA.16816.F32 R24, R188.reuse, R202, R24 ;  /* 0x000000cabc18723c */ /* 0x040fec0000001818 */
[C---:B--2---:R-:W-:Y:S05]  /*7650*/  HMMA.16816.F32 R28, R188.reuse, R204, R28 ;  /* 0x000000ccbc1c723c */ /* 0x044fea000000181c */
[----:B------:R-:W-:Y:S01]  /*7660*/  IMAD.MOV.U32 R202, RZ, RZ, R2 ;  /* 0x000000ffffca7224 */ /* 0x000fe200078e0002 */
[----:B------:R-:W-:Y:S01]  /*7670*/  HMMA.16816.F32 R32, R188, R206, R32 ;  /* 0x000000cebc20723c */ /* 0x000fe20000001820 */
[----:B------:R-:W2:Y:S04]  /*7680*/  LDSM.16.M88.4 R188, [R229] ;  /* 0x00000000e5bc783b */ /* 0x000ea80000000200 */
[----:B------:R-:W-:Y:S01]  /*7690*/  IMAD.MOV.U32 R203, RZ, RZ, R3 ;  /* 0x000000ffffcb7224 */ /* 0x000fe200078e0003 */
[C---:B---3--:R-:W-:Y:S05]  /*76a0*/  HMMA.16816.F32 R4, R168.reuse, R172, R4 ;  /* 0x000000aca804723c */ /* 0x048fea0000001804 */
[----:B------:R-:W-:Y:S01]  /*76b0*/  IMAD.MOV.U32 R205, RZ, RZ, R167 ;  /* 0x000000ffffcd7224 */ /* 0x000fe200078e00a7 */
[C---:B------:R-:W-:Y:S01]  /*76c0*/  HMMA.16816.F32 R8, R168.reuse, R174, R8 ;  /* 0x000000aea808723c */ /* 0x040fe20000001808 */
[----:B------:R-:W3:Y:S04]  /*76d0*/  LDSM.16.M88.4 R172, [R220+0x1000] ;  /* 0x00100000dcac783b */ /* 0x000ee80000000200 */
[----:B------:R-:W-:Y:S01]  /*76e0*/  IMAD.MOV.U32 R204, RZ, RZ, R166 ;  /* 0x000000ffffcc7224 */ /* 0x000fe200078e00a6 */
        /* <DEDUP_REMOVED lines=8> */
[----:B------:R-:W1:Y:S05]  /*7770*/  LDSM.16.M88.4 R168, [R234+0x4000] ;  /* 0x00400000eaa8783b */ /* 0x000e6a0000000200 */
[C---:B--2---:R-:W-:Y:S01]  /*7780*/  HMMA.16816.F32 R4, R188.reuse, R192, R4 ;  /* 0x000000c0bc04723c */ /* 0x044fe20000001804 */
[----:B------:R-:W2:Y:S05]  /*7790*/  LDSM.16.M88.4 R184, [R233+0x12800] ;  /* 0x01280000e9b8783b */ /* 0x000eaa0000000200 */
        /* <DEDUP_REMOVED lines=8> */
[C---:B------:R-:W-:Y:S06]  /*7820*/  HMMA.16816.F32 R28, R188.reuse, R176, R28 ;  /* 0x000000b0bc1c723c */ /* 0x040fec000000181c */
[----:B------:R-:W-:Y:S01]  /*7830*/  HMMA.16816.F32 R32, R188, R178, R32 ;  /* 0x000000b2bc20723c */ /* 0x000fe20000001820 */
[----:B------:R-:W3:Y:S05]  /*7840*/  LDSM.16.M88.4 R176, [R219] ;  /* 0x00000000dbb0783b */ /* 0x000eea0000000200 */
[C---:B-1----:R-:W-:Y:S01]  /*7850*/  HMMA.16816.F32 R4, R168.reuse, R180, R4 ;  /* 0x000000b4a804723c */ /* 0x042fe20000001804 */
[----:B------:R-:W1:Y:S05]  /*7860*/  LDSM.16.M88.4 R188, [R218] ;  /* 0x00000000dabc783b */ /* 0x000e6a0000000200 */
[C---:B------:R-:W-:Y:S01]  /*7870*/  HMMA.16816.F32 R8, R168.reuse, R182, R8 ;  /* 0x000000b6a808723c */ /* 0x040fe20000001808 */
[----:B------:R-:W1:Y:S05]  /*7880*/  LDSM.16.M88.4 R180, [R217] ;  /* 0x00000000d9b4783b */ /* 0x000e6a0000000200 */
        /* <DEDUP_REMOVED lines=8> */
[----:B------:R-:W2:Y:S05]  /*7910*/  LDSM.16.M88.4 R168, [R216] ;  /* 0x00000000d8a8783b */ /* 0x000eaa0000000200 */
[C---:B---3--:R-:W-:Y:S01]  /*7920*/  HMMA.16816.F32 R4, R172.reuse, R176, R4 ;  /* 0x000000b0ac04723c */ /* 0x048fe20000001804 */
[----:B------:R-:W3:Y:S05]  /*7930*/  LDSM.16.M88.4 R196, [R227+0x12800] ;  /* 0x01280000e3c4783b */ /* 0x000eea0000000200 */
[C---:B------:R-:W-:Y:S01]  /*7940*/  HMMA.16816.F32 R8, R172.reuse, R178, R8 ;  /* 0x000000b2ac08723c */ /* 0x040fe20000001808 */
[----:B------:R-:W3:Y:S05]  /*7950*/  LDSM.16.M88.4 R176, [R227+0x13000] ;  /* 0x01300000e3b0783b */ /* 0x000eea0000000200 */
        /* <DEDUP_REMOVED lines=9> */
[C---:B------:R-:W-:Y:S01]  /*79f0*/  HMMA.16816.F32 R4, R184.reuse, R192, R4 ;  /* 0x000000c0b804723c */ /* 0x040fe20000001804 */
[----:B------:R-:W2:Y:S05]  /*7a00*/  LDSM.16.M88.4 R172, [R220+0x2000] ;  /* 0x00200000dcac783b */ /* 0x000eaa0000000200 */
        /* <DEDUP_REMOVED lines=21> */
[C---:B---3--:R-:W-:Y:S06]  /*7b60*/  HMMA.16816.F32 R28, R168.reuse, R196, R28 ;  /* 0x000000c4a81c723c */ /* 0x048fec000000181c */
[----:B------:R-:W-:Y:S01]  /*7b70*/  HMMA.16816.F32 R32, R168, R198, R32 ;  /* 0x000000c6a820723c */ /* 0x000fe20000001820 */
[----:B------:R-:W3:Y:S05]  /*7b80*/  LDSM.16.M88.4 R168, [R233+0x15800] ;  /* 0x01580000e9a8783b */ /* 0x000eea0000000200 */
[C---:B-1----:R-:W-:Y:S01]  /*7b90*/  HMMA.16816.F32 R4, R176.reuse, R184, R4 ;  /* 0x000000b8b004723c */ /* 0x042fe20000001804 */
[----:B------:R-:W1:Y:S05]  /*7ba0*/  LDSM.16.M88.4 R196, [R214] ;  /* 0x00000000d6c4783b */ /* 0x000e6a0000000200 */
[C---:B------:R-:W-:Y:S01]  /*7bb0*/  HMMA.16816.F32 R8, R176.reuse, R186, R8 ;  /* 0x000000bab008723c */ /* 0x040fe20000001808 */
[----:B------:R-:W5:Y:S05]  /*7bc0*/  LDSM.16.M88.4 R184, [R213] ;  /* 0x00000000d5b8783b */ /* 0x000f6a0000000200 */
[C---:B--2---:R-:W-:Y:S06]  /*7bd0*/  HMMA.16816.F32 R12, R176.reuse, R188, R12 ;  /* 0x000000bcb00c723c */ /* 0x044fec000000180c */
[C---:B------:R-:W-:Y:S01]  /*7be0*/  HMMA.16816.F32 R16, R176.reuse, R190, R16 ;  /* 0x000000beb010723c */ /* 0x040fe20000001810 */
[----:B------:R-:W2:Y:S05]  /*7bf0*/  LDSM.16.M88.4 R188, [R212] ;  /* 0x00000000d4bc783b */ /* 0x000eaa0000000200 */
[C---:B----4-:R-:W-:Y:S06]  /*7c00*/  HMMA.16816.F32 R20, R176.reuse, R172, R20 ;  /* 0x000000acb014723c */ /* 0x050fec0000001814 */
[C---:B------:R-:W-:Y:S01]  /*7c10*/  HMMA.16816.F32 R24, R176.reuse, R174, R24 ;  /* 0x000000aeb018723c */ /* 0x040fe20000001818 */
[----:B------:R-:W-:Y:S05]  /*7c20*/  LDSM.16.M88.4 R172, [R227+0x14000] ;  /* 0x01400000e3ac783b */ /* 0x000fea0000000200 */
[C---:B---3--:R-:W-:Y:S06]  /*7c30*/  HMMA.16816.F32 R28, R176.reuse, R168, R28 ;  /* 0x000000a8b01c723c */ /* 0x048fec000000181c */
[----:B------:R-:W-:Y:S01]  /*7c40*/  HMMA.16816.F32 R32, R176, R170, R32 ;  /* 0x000000aab020723c */ /* 0x000fe20000001820 */
[----:B------:R-:W3:Y:S05]  /*7c50*/  LDSM.16.M88.4 R168, [R230+0x8000] ;  /* 0x00800000e6a8783b */ /* 0x000eea0000000200 */
        /* <DEDUP_REMOVED lines=10> */
[C---:B--2---:R-:W-:Y:S06]  /*7d00*/  HMMA.16816.F32 R28, R180.reuse, R188, R28 ;  /* 0x000000bcb41c723c */ /* 0x044fec000000181c */
[----:B------:R-:W-:Y:S01]  /*7d10*/  HMMA.16816.F32 R32, R180, R190, R32 ;  /* 0x000000beb420723c */ /* 0x000fe20000001820 */
[----:B------:R-:W2:Y:S05]  /*7d20*/  LDSM.16.M88.4 R180, [R229+0x8000] ;  /* 0x00800000e5b4783b */ /* 0x000eaa0000000200 */
[C---:B---3--:R-:W-:Y:S01]  /*7d30*/  HMMA.16816.F32 R4, R168.reuse, R172, R4 ;  /* 0x000000aca804723c */ /* 0x048fe20000001804 */
[----:B------:R-:W3:Y:S05]  /*7d40*/  LDSM.16.M88.4 R188, [R220+0x4800] ;  /* 0x00480000dcbc783b */ /* 0x000eea0000000200 */
[C---:B------:R-:W-:Y:S01]  /*7d50*/  HMMA.16816.F32 R8, R168.reuse, R174, R8 ;  /* 0x000000aea808723c */ /* 0x040fe20000001808 */
[----:B------:R-:W5:Y:S05]  /*7d60*/  LDSM.16.M88.4 R172, [R220+0x5000] ;  /* 0x00500000dcac783b */ /* 0x000f6a0000000200 */
[C---:B----4-:R-:W-:Y:S06]  /*7d70*/  HMMA.16816.F32 R12, R168.reuse, R176, R12 ;  /* 0x000000b0a80c723c */ /* 0x050fec000000180c */
        /* <DEDUP_REMOVED lines=12> */
[C---:B---3--:R-:W-:Y:S06]  /*7e40*/  HMMA.16816.F32 R12, R180.reuse, R188, R12 ;  /* 0x000000bcb40c723c */ /* 0x048fec000000180c */
[C---:B------:R-:W-:Y:S01]  /*7e50*/  HMMA.16816.F32 R16, R180.reuse, R190, R16 ;  /* 0x000000beb410723c */ /* 0x040fe20000001810 */
[----:B------:R-:W3:Y:S05]  /*7e60*/  LDSM.16.M88.4 R188, [R233+0x17800] ;  /* 0x01780000e9bc783b */ /* 0x000eea0000000200 */
[C---:B-----5:R-:W-:Y:S06]  /*7e70*/  HMMA.16816.F32 R20, R180.reuse, R172, R20 ;  /* 0x000000acb414723c */ /* 0x060fec0000001814 */
[C---:B------:R-:W-:Y:S01]  /*7e80*/  HMMA.16816.F32 R24, R180.reuse, R174, R24 ;  /* 0x000000aeb418723c */ /* 0x040fe20000001818 */
[----:B------:R-:W-:Y:S05]  /*7e90*/  LDSM.16.M88.4 R172, [R211] ;  /* 0x00000000d3ac783b */ /* 0x000fea0000000200 */
[C---:B-1----:R-:W-:Y:S06]  /*7ea0*/  HMMA.16816.F32 R28, R180.reuse, R168, R28 ;  /* 0x000000a8b41c723c */ /* 0x042fec000000181c */
[----:B------:R-:W-:Y:S01]  /*7eb0*/  HMMA.16816.F32 R32, R180, R170, R32 ;  /* 0x000000aab420723c */ /* 0x000fe20000001820 */
[----:B------:R-:W1:Y:S05]  /*7ec0*/  LDSM.16.M88.4 R168, [R232+0xc000] ;  /* 0x00c00000e8a8783b */ /* 0x000e6a0000000200 */
[C---:B------:R-:W-:Y:S01]  /*7ed0*/  HMMA.16816.F32 R4, R176.reuse, R192, R4 ;  /* 0x000000c0b004723c */ /* 0x040fe20000001804 */
[----:B------:R-:W5:Y:S05]  /*7ee0*/  LDSM.16.M88.4 R180, [R210] ;  /* 0x00000000d2b4783b */ /* 0x000f6a0000000200 */
        /* <DEDUP_REMOVED lines=11> */
[C---:B-1----:R-:W-:Y:S01]  /*7fa0*/  HMMA.16816.F32 R4, R168.reuse, R172, R4 ;  /* 0x000000aca804723c */ /* 0x042fe20000001804 */
[----:B------:R-:W-:Y:S05]  /*7fb0*/  LDSM.16.M88.4 R188, [R229+0xc000] ;  /* 0x00c00000e5bc783b */ /* 0x000fea0000000200 */
[C---:B------:R-:W-:Y:S01]  /*7fc0*/  HMMA.16816.F32 R8, R168.reuse, R174, R8 ;  /* 0x000000aea808723c */ /* 0x040fe20000001808 */
[----:B------:R-:W1:Y:S05]  /*7fd0*/  LDSM.16.M88.4 R172, [R227+0x16800] ;  /* 0x01680000e3ac783b */ /* 0x000e6a0000000200 */
[C---:B-----5:R-:W-:Y:S06]  /*7fe0*/  HMMA.16816.F32 R12, R168.reuse, R180, R12 ;  /* 0x000000b4a80c723c */ /* 0x060fec000000180c */
[C---:B------:R-:W-:Y:S01]  /*7ff0*/  HMMA.16816.F32 R16, R168.reuse, R182, R16 ;  /* 0x000000b6a810723c */ /* 0x040fe20000001810 */
[----:B------:R-:W4:Y:S05]  /*8000*/  LDSM.16.M88.4 R180, [R227+0x17000] ;  /* 0x01700000e3b4783b */ /* 0x000f2a0000000200 */
[C---:B------:R-:W-:Y:S06]  /*8010*/  HMMA.16816.F32 R20, R168.reuse, R192, R20 ;  /* 0x000000c0a814723c */ /* 0x040fec0000001814 */
[C---:B------:R-:W-:Y:S01]  /*8020*/  HMMA.16816.F32 R24, R168.reuse, R194, R24 ;  /* 0x000000c2a818723c */ /* 0x040fe20000001818 */
[----:B------:R-:W-:Y:S05]  /*8030*/  LDSM.16.M88.4 R192, [R220+0x6000] ;  /* 0x00600000dcc0783b */ /* 0x000fea0000000200 */
[C---:B--2---:R-:W-:Y:S06]  /*8040*/  HMMA.16816.F32 R28, R168.reuse, R196, R28 ;  /* 0x000000c4a81c723c */ /* 0x044fec000000181c */
[----:B------:R-:W-:Y:S01]  /*8050*/  HMMA.16816.F32 R32, R168, R198, R32 ;  /* 0x000000c6a820723c */ /* 0x000fe20000001820 */
[----:B------:R-:W2:Y:S05]  /*8060*/  LDSM.16.M88.4 R168, [R227+0x17800] ;  /* 0x01780000e3a8783b */ /* 0x000eaa0000000200 */
[C---:B---3--:R-:W-:Y:S01]  /*8070*/  HMMA.16816.F32 R4, R176.reuse, R184, R4 ;  /* 0x000000b8b004723c */ /* 0x048fe20000001804 */
[----:B------:R-:W-:Y:S04]  /*8080*/  IMAD.U32 R198, RZ, RZ, UR13 ;  /* 0x0000000dffc67e24 */ /* 0x000fe8000f8e00ff */
[----:B------:R-:W-:Y:S01]  /*8090*/  IMAD R198, R198, -0x40, R201 ;  /* 0xffffffc0c6c67824 */ /* 0x000fe200078e02c9 */
[C---:B------:R-:W-:Y:S05]  /*80a0*/  HMMA.16816.F32 R8, R176.reuse, R186, R8 ;  /* 0x000000bab008723c */ /* 0x040fea0000001808 */
[----:B------:R-:W-:Y:S01]  /*80b0*/  VIADD R206, R198, 0x7 ;  /* 0x00000007c6ce7836 */ /* 0x000fe20000000000 */
[C---:B-1----:R-:W-:Y:S04]  /*80c0*/  HMMA.16816.F32 R12, R176.reuse, R172, R12 ;  /* 0x000000acb00c723c */ /* 0x042fe8000000180c */
[----:B------:R-:W-:Y:S01]  /*80d0*/  ISETP.GE.AND P5, PT, R206, RZ, PT ;  /* 0x000000ffce00720c */ /* 0x000fe20003fa6270 */
[C---:B------:R-:W-:Y:S01]  /*80e0*/  VIADD R207, R198.reuse, 0xffffffff ;  /* 0xffffffffc6cf7836 */ /* 0x040fe20000000000 */
[C---:B------:R-:W-:Y:S01]  /*80f0*/  HMMA.16816.F32 R16, R176.reuse, R174, R16 ;  /* 0x000000aeb010723c */ /* 0x040fe20000001810 */
[----:B------:R-:W-:Y:S04]  /*8100*/  LDSM.16.M88.4 R172, [R220+0x7000] ;  /* 0x00700000dcac783b */ /* 0x000fe80000000200 */
[C---:B------:R-:W-:Y:S01]  /*8110*/  VIADD R197, R198.reuse, 0xffffffe7 ;  /* 0xffffffe7c6c57836 */ /* 0x040fe20000000000 */
[C---:B----4-:R-:W-:Y:S05]  /*8120*/  HMMA.16816.F32 R20, R176.reuse, R180, R20 ;  /* 0x000000b4b014723c */ /* 0x050fea0000001814 */
[C---:B------:R-:W-:Y:S01]  /*8130*/  @!P5 IADD3 R206, -R198.reuse, -0x7, RZ ;  /* 0xfffffff9c6ced810 */ /* 0x040fe20007ffe1ff */
[C---:B------:R-:W-:Y:S06]  /*8140*/  HMMA.16816.F32 R24, R176.reuse, R182, R24 ;  /* 0x000000b6b018723c */ /* 0x040fec0000001818 */
[C---:B--2---:R-:W-:Y:S06]  /*8150*/  HMMA.16816.F32 R28, R176.reuse, R168, R28 ;  /* 0x000000a8b01c723c */ /* 0x044fec000000181c */
[----:B------:R-:W-:Y:S01]  /*8160*/  HMMA.16816.F32 R32, R176, R170, R32 ;  /* 0x000000aab020723c */ /* 0x000fe20000001820 */
[----:B------:R-:W1:Y:S05]  /*8170*/  LDSM.16.M88.4 R168, [R220+0x6800] ;  /* 0x00680000dca8783b */ /* 0x000e6a0000000200 */
[C---:B------:R-:W-:Y:S06]  /*8180*/  HMMA.16816.F32 R4, R188.reuse, R192, R4 ;  /* 0x000000c0bc04723c */ /* 0x040fec0000001804 */
[C---:B------:R-:W-:Y:S05]  /*8190*/  HMMA.16816.F32 R8, R188.reuse, R194, R8 ;  /* 0x000000c2bc08723c */ /* 0x040fea0000001808 */
[----:B------:R-:W-:Y:S11]  /*81a0*/  VIADD R193, R198, 0xffffffd8 ;  /* 0xffffffd8c6c17836 */ /* 0x000ff60000000000 */
[----:B------:R-:W-:Y:S02]  /*81b0*/  @!UPT UIADD3 URZ, URZ, URZ, URZ ;  /* 0x0000003f3f3ff290 */ /* 0x000fe4000fffe03f */
[----:B------:R-:W-:Y:S01]  /*81c0*/  FMUL.FTZ R2, R5, UR9 ;  /* 0x0000000905027c20 */ /* 0x000fe20008410000 */
[----:B------:R-:W-:Y:S01]  /*81d0*/  FMUL.FTZ R3, R7, UR9 ;  /* 0x0000000907037c20 */ /* 0x000fe20008410000 */
[----:B------:R-:W-:Y:S02]  /*81e0*/  IMAD.U32 R7, RZ, RZ, UR8 ;  /* 0x00000008ff077e24 */ /* 0x000fe4000f8e00ff */
[----:B------:R-:W-:Y:S01]  /*81f0*/  FMUL.FTZ R164, R6, UR9 ;  /* 0x0000000906a47c20 */ /* 0x000fe20008410000 */
[----:B------:R-:W-:Y:S01]  /*8200*/  FMUL.FTZ R166, R4, UR9 ;  /* 0x0000000904a67c20 */ /* 0x000fe20008410000 */
[----:B------:R-:W-:Y:S01]  /*8210*/  VIADD R4, R198, 0xfffffff0 ;  /* 0xfffffff0c6047836 */ /* 0x000fe20000000000 */
[----:B------:R-:W-:Y:S01]  /*8220*/  MUFU.TANH R2, R2 ;  /* 0x0000000200027308 */ /* 0x000fe20000002400 */
[----:B------:R-:W-:Y:S01]  /*8230*/  FMUL.FTZ R5, R8, UR9 ;  /* 0x0000000908057c20 */ /* 0x000fe20008410000 */
[----:B------:R-:W-:Y:S01]  /*8240*/  LEA R194, P0, R7, R202, 0x6 ;  /* 0x000000ca07c27211 */ /* 0x000fe200078030ff */
[----:B------:R-:W2:Y:S01]  /*8250*/  LDL R8, [R1+0xc] ;  /* 0x00000c0001087983 */ /* 0x000ea20000100800 */
[----:B------:R-:W-:Y:S01]  /*8260*/  FMUL.FTZ R167, R11, UR9 ;  /* 0x000000090ba77c20 */ /* 0x000fe20008410000 */
[C---:B-1----:R-:W-:Y:S05]  /*8270*/  HMMA.16816.F32 R12, R188.reuse, R168, R12 ;  /* 0x000000a8bc0c723c */ /* 0x042fea000000180c */
[----:B------:R-:W-:Y:S01]  /*8280*/  MUFU.TANH R3, R3 ;  /* 0x0000000300037308 */ /* 0x000fe20000002400 */
[----:B------:R-:W-:Y:S01]  /*8290*/  LEA.HI.X.SX32 R195, R7, R203, 0x6, P0 ;  /* 0x000000cb07c37211 */ /* 0x000fe200000f36ff */
[----:B------:R-:W-:Y:S01]  /*82a0*/  FMUL.FTZ R6, R10, UR9 ;  /* 0x000000090a067c20 */ /* 0x000fe20008410000 */
[C---:B------:R-:W-:Y:S01]  /*82b0*/  HMMA.16816.F32 R16, R188.reuse, R170, R16 ;  /* 0x000000aabc10723c */ /* 0x040fe20000001810 */
[----:B------:R-:W1:Y:S01]  /*82c0*/  LDSM.16.M88.4 R168, [R220+0x7800] ;  /* 0x00780000dca8783b */ /* 0x000e620000000200 */
[----:B------:R-:W-:Y:S05]  /*82d0*/  DEPBAR.LE SB0, 0x0 ;  /* 0x000080000000791a */ /* 0x000fea0000000000 */
[----:B------:R-:W3:Y:S01]  /*82e0*/  MUFU.TANH R164, R164 ;  /* 0x000000a400a47308 */ /* 0x000ee20000002400 */
[----:B------:R-:W-:Y:S01]  /*82f0*/  BAR.SYNC.DEFER_BLOCKING 0x0 ;  /* 0x0000000000007b1d */ /* 0x000fe20000010000 */
[C---:B------:R-:W-:Y:S05]  /*8300*/  HMMA.16816.F32 R20, R188.reuse, R172, R20 ;  /* 0x000000acbc14723c */ /* 0x040fea0000001814 */
[----:B------:R-:W-:Y:S03]  /*8310*/  IMAD R11, R195, UR6, RZ ;  /* 0x00000006c30b7c24 */ /* 0x000fe6000f8e02ff */
[----:B------:R-:W-:Y:S01]  /*8320*/  MUFU.TANH R167, R167 ;  /* 0x000000a700a77308 */ /* 0x000fe20000002400 */
[C---:B------:R-:W-:Y:S03]  /*8330*/  HMMA.16816.F32 R24, R188.reuse, R174, R24 ;  /* 0x000000aebc18723c */ /* 0x040fe60000001818 */
[----:B------:R-:W-:Y:S01]  /*8340*/  FMUL.FTZ R199, R14, UR9 ;  /* 0x000000090ec77c20 */ /* 0x000fe20008410000 */
[----:B------:R-:W-:Y:S01]  /*8350*/  IADD3 R14, R198, 0x8, RZ ;  /* 0x00000008c60e7810 */ /* 0x000fe20007ffe0ff */
[----:B------:R-:W-:Y:S04]  /*8360*/  IMAD R11, R194, UR7, R11 ;  /* 0x00000007c20b7c24 */ /* 0x000fe8000f8e020b */
[----:B------:R-:W-:Y:S02]  /*8370*/  MUFU.TANH R166, R166 ;  /* 0x000000a600a67308 */ /* 0x000fe40000002400 */
[----:B------:R-:W-:Y:S01]  /*8380*/  FMUL.FTZ R187, R15, UR9 ;  /* 0x000000090fbb7c20 */ /* 0x000fe20008410000 */
[----:B------:R-:W-:Y:S01]  /*8390*/  ISETP.GE.AND P6, PT, R14, RZ, PT ;  /* 0x000000ff0e00720c */ /* 0x000fe20003fc6270 */
[----:B------:R-:W-:Y:S04]  /*83a0*/  IMAD.WIDE.U32 R194, R194, UR6, RZ ;  /* 0x00000006c2c27c25 */ /* 0x000fe8000f8e00ff */
[----:B------:R-:W-:Y:S01]  /*83b0*/  FMUL.FTZ R203, R13, UR9 ;  /* 0x000000090dcb7c20 */ /* 0x000fe20008410000 */
[----:B------:R-:W-:Y:S01]  /*83c0*/  FMUL.FTZ R186, R12, UR9 ;  /* 0x000000090cba7c20 */ /* 0x000fe20008410000 */
[----:B------:R4:W-:Y:S01]  /*83d0*/  MUFU.TANH R192, R187 ;  /* 0x000000bb00c07308 */ /* 0x0009e20000002400 */
[----:B------:R-:W-:Y:S01]  /*83e0*/  IMAD.IADD R11, R195, 0x1, R11 ;  /* 0x00000001c30b7824 */ /* 0x000fe200078e020b */
[----:B------:R-:W-:Y:S01]  /*83f0*/  LEA R10, P0, R194, R200, 0x1 ;  /* 0x000000c8c20a7211 */ /* 0x000fe200078008ff */
[C---:B------:R-:W-:Y:S02]  /*8400*/  VIADD R15, R198.reuse, 0xfffffff8 ;  /* 0xfffffff8c60f7836 */ /* 0x040fe40000000000 */
[----:B------:R-:W-:Y:S01]  /*8410*/  FMUL.FTZ R17, R17, UR9 ;  /* 0x0000000911117c20 */ /* 0x000fe20008410000 */
[C---:B------:R-:W-:Y:S02]  /*8420*/  VIADD R13, R198.reuse, 0xfffffff7 ;  /* 0xfffffff7c60d7836 */ /* 0x040fe40000000000 */
[----:B------:R-:W-:Y:S01]  /*8430*/  FMUL.FTZ R19, R19, UR9 ;  /* 0x0000000913137c20 */ /* 0x000fe20008410000 */
[C---:B------:R-:W-:Y:S01]  /*8440*/  @!P6 IADD3 R14, -R198.reuse, -0x8, RZ ;  /* 0xfffffff8c60ee810 */ /* 0x040fe20007ffe1ff */
[----:B------:R5:W-:Y:S01]  /*8450*/  MUFU.TANH R181, R186 ;  /* 0x000000ba00b57308 */ /* 0x000be20000002400 */
[----:B------:R-:W-:Y:S01]  /*8460*/  ISETP.GE.AND P6, PT, R15, RZ, PT ;  /* 0x000000ff0f00720c */ /* 0x000fe20003fc6270 */
[C---:B------:R-:W-:Y:S01]  /*8470*/  VIADD R195, R198.reuse, 0xffffffef ;  /* 0xffffffefc6c37836 */ /* 0x040fe20000000000 */
[----:B------:R-:W-:Y:S01]  /*8480*/  ISETP.GE.AND P5, PT, R13, RZ, PT ;  /* 0x000000ff0d00720c */ /* 0x000fe20003fa6270 */
[----:B------:R-:W-:Y:S02]  /*8490*/  VIADD R173, R198, 0xffffffd7 ;  /* 0xffffffd7c6ad7836 */ /* 0x000fe40000000000 */
[----:B------:R-:W-:Y:S01]  /*84a0*/  FMUL.FTZ R18, R18, UR9 ;  /* 0x0000000912127c20 */ /* 0x000fe20008410000 */
[----:B------:R-:W-:Y:S01]  /*84b0*/  FMUL.FTZ R26, R26, UR9 ;  /* 0x000000091a1a7c20 */ /* 0x000fe20008410000 */
[C---:B-1----:R-:W-:Y:S02]  /*84c0*/  HMMA.16816.F32 R28, R188.reuse, R168, R28 ;  /* 0x000000a8bc1c723c */ /* 0x042fe4000000181c */
[----:B------:R1:W-:Y:S01]  /*84d0*/  MUFU.TANH R201, R19 ;  /* 0x0000001300c97308 */ /* 0x0003e20000002400 */
[----:B----4-:R-:W-:Y:S02]  /*84e0*/  VIADD R187, R198, 0xffffffe0 ;  /* 0xffffffe0c6bb7836 */ /* 0x010fe40000000000 */
[----:B------:R-:W-:Y:S01]  /*84f0*/  FMUL.FTZ R9, R9, UR9 ;  /* 0x0000000909097c20 */ /* 0x000fe20008410000 */
[----:B------:R-:W-:Y:S01]  /*8500*/  I2FP.F32.S32 R14, R14 ;  /* 0x0000000e000e7245 */ /* 0x000fe20000201400 */
[----:B------:R-:W-:Y:S01]  /*8510*/  FMUL.FTZ R202, R16, UR9 ;  /* 0x0000000910ca7c20 */ /* 0x000fe20008410000 */
[C---:B------:R-:W-:Y:S01]  /*8520*/  @!P6 IADD3 R15, -R198.reuse, 0x8, RZ ;  /* 0x00000008c60fe810 */ /* 0x040fe20007ffe1ff */
[----:B------:R-:W-:Y:S03]  /*8530*/  HMMA.16816.F32 R32, R188, R170, R32 ;  /* 0x000000aabc20723c */ /* 0x000fe60000001820 */
[----:B------:R4:W-:Y:S01]  /*8540*/  MUFU.TANH R183, R18 ;  /* 0x0000001200b77308 */ /* 0x0009e20000002400 */
[C---:B------:R-:W-:Y:S01]  /*8550*/  @!P5 IADD3 R13, -R198.reuse, 0x9, RZ ;  /* 0x00000009c60dd810 */ /* 0x040fe20007ffe1ff */
[----:B-----5:R-:W-:Y:S01]  /*8560*/  VIADD R186, R198, 0xffffffdf ;  /* 0xffffffdfc6ba7836 */ /* 0x020fe20000000000 */
[----:B------:R-:W-:Y:S01]  /*8570*/  ISETP.GE.AND P6, PT, R195, RZ, PT ;  /* 0x000000ffc300720c */ /* 0x000fe20003fc6270 */
[----:B------:R-:W-:Y:S01]  /*8580*/  FMUL.FTZ R177, R20, UR9 ;  /* 0x0000000914b17c20 */ /* 0x000fe20008410000 */
[----:B------:R-:W-:Y:S03]  /*8590*/  FMUL.FTZ R27, R27, UR9 ;  /* 0x000000091b1b7c20 */ /* 0x000fe60008410000 */
[----:B------:R-:W-:Y:S02]  /*85a0*/  FMUL.FTZ R25, R25, UR9 ;  /* 0x0000000919197c20 */ /* 0x000fe40008410000 */
[----:B------:R3:W-:Y:S01]  /*85b0*/  MUFU.TANH R178, R26 ;  /* 0x0000001a00b27308 */ /* 0x0007e20000002400 */
[C---:B-1----:R-:W-:Y:S02]  /*85c0*/  VIADD R19, R198.reuse, 0xffffffd0 ;  /* 0xffffffd0c6137836 */ /* 0x042fe40000000000 */
[----:B------:R-:W-:Y:S07]  /*85d0*/  FMUL.FTZ R29, R29, UR9 ;  /* 0x000000091d1d7c20 */ /* 0x000fee0008410000 */
[----:B------:R-:W-:Y:S01]  /*85e0*/  MUFU.TANH R9, R9 ;  /* 0x0000000900097308 */ /* 0x000fe20000002400 */
[----:B------:R-:W-:Y:S02]  /*85f0*/  @!P6 IADD3 R195, -R198, 0x11, RZ ;  /* 0x00000011c6c3e810 */ /* 0x000fe40007ffe1ff */
[----:B------:R-:W-:Y:S02]  /*8600*/  ISETP.GE.AND P6, PT, R187, RZ, PT ;  /* 0x000000ffbb00720c */ /* 0x000fe40003fc6270 */
[----:B----4-:R-:W-:Y:S01]  /*8610*/  IABS R18, R198 ;  /* 0x000000c600127213 */ /* 0x010fe20000000000 */
[----:B------:R-:W-:Y:S04]  /*8620*/  FMUL.FTZ R34, R34, UR9 ;  /* 0x0000000922227c20 */ /* 0x000fe80008410000 */
[----:B------:R-:W-:Y:S01]  /*8630*/  MUFU.TANH R5, R5 ;  /* 0x0000000500057308 */ /* 0x000fe20000002400 */
[----:B---3--:R-:W-:Y:S01]  /*8640*/  FFMA.FTZ R26, R14, -UR5, R164 ;  /* 0x800000050e1a7c23 */ /* 0x008fe200080100a4 */
[----:B------:R-:W-:Y:S01]  /*8650*/  I2FP.F32.S32 R164, R15 ;  /* 0x0000000f00a47245 */ /* 0x000fe20000201400 */
[----:B------:R-:W-:Y:S01]  /*8660*/  FMUL.FTZ R35, R35, UR9 ;  /* 0x0000000923237c20 */ /* 0x000fe20008410000 */
[----:B------:R-:W-:Y:S01]  /*8670*/  I2FP.F32.S32 R18, R18 ;  /* 0x0000001200127245 */ /* 0x000fe20000201400 */
[----:B------:R-:W-:Y:S01]  /*8680*/  FMUL.FTZ R32, R32, UR9 ;  /* 0x0000000920207c20 */ /* 0x000fe20008410000 */
[----:B------:R-:W-:Y:S04]  /*8690*/  FMUL.FTZ R33, R33, UR9 ;  /* 0x0000000921217c20 */ /* 0x000fe80008410000 */
[----:B------:R-:W1:Y:S01]  /*86a0*/  MUFU.TANH R199, R199 ;  /* 0x000000c700c77308 */ /* 0x000e620000002400 */
[C---:B------:R-:W-:Y:S02]  /*86b0*/  @!P6 IADD3 R187, -R198.reuse, 0x20, RZ ;  /* 0x00000020c6bbe810 */ /* 0x040fe40007ffe1ff */
[----:B------:R-:W-:Y:S07]  /*86c0*/  ISETP.GE.AND P6, PT, R173, RZ, PT ;  /* 0x000000ffad00720c */ /* 0x000fee0003fc6270 */
[----:B------:R-:W3:Y:S06]  /*86d0*/  MUFU.TANH R202, R202 ;  /* 0x000000ca00ca7308 */ /* 0x000eec0000002400 */
[----:B------:R-:W-:Y:S04]  /*86e0*/  @!P6 IADD3 R173, -R198, 0x29, RZ ;  /* 0x00000029c6ade810 */ /* 0x000fe80007ffe1ff */
[----:B------:R-:W-:Y:S01]  /*86f0*/  MUFU.TANH R203, R203 ;  /* 0x000000cb00cb7308 */ /* 0x000fe20000002400 */
[----:B-1----:R-:W-:Y:S09]  /*8700*/  FFMA.FTZ R199, R164, -UR5, R199 ;  /* 0x80000005a4c77c23 */ /* 0x002ff200080100c7 */
[----:B------:R-:W-:Y:S10]  /*8710*/  MUFU.TANH R177, R177 ;  /* 0x000000b100b17308 */ /* 0x000ff40000002400 */
[----:B------:R-:W-:Y:S10]  /*8720*/  MUFU.TANH R6, R6 ;  /* 0x0000000600067308 */ /* 0x000ff40000002400 */
[----:B------:R-:W-:Y:S10]  /*8730*/  MUFU.TANH R174, R27 ;  /* 0x0000001b00ae7308 */ /* 0x000ff40000002400 */
[----:B------:R-:W-:Y:S01]  /*8740*/  MUFU.TANH R190, R33 ;  /* 0x0000002100be7308 */ /* 0x000fe20000002400 */
[----:B--2---:R-:W-:Y:S02]  /*8750*/  LEA.HI.X R11, R194, R8, R11, 0x1, P0 ;  /* 0x00000008c20b7211 */ /* 0x004fe400000f0c0b */
[C---:B------:R-:W-:Y:S02]  /*8760*/  LEA R184, P0, R7.reuse, R204, 0x6 ;  /* 0x000000cc07b87211 */ /* 0x040fe400078030ff */
[----:B------:R-:W-:Y:S02]  /*8770*/  IADD3 R194, R198, -0x18, RZ ;  /* 0xffffffe8c6c27810 */ /* 0x000fe40007ffe0ff */
[----:B------:R-:W-:Y:S01]  /*8780*/  LEA.HI.X.SX32 R185, R7, R205, 0x6, P0 ;  /* 0x000000cd07b97211 */ /* 0x000fe200000f36ff */
[----:B------:R-:W-:Y:S01]  /*8790*/  FMUL.FTZ R7, R22, UR9 ;  /* 0x0000000916077c20 */ /* 0x000fe20008410000 */
[----:B------:R-:W-:Y:S01]  /*87a0*/  ISETP.GE.AND P0, PT, R207, RZ, PT ;  /* 0x000000ffcf00720c */ /* 0x000fe20003f06270 */
[----:B------:R1:W-:Y:S01]  /*87b0*/  MUFU.TANH R205, R17 ;  /* 0x0000001100cd7308 */ /* 0x0003e20000002400 */
[----:B------:R-:W-:Y:S01]  /*87c0*/  ISETP.GE.AND P5, PT, R194, RZ, PT ;  /* 0x000000ffc200720c */ /* 0x000fe20003fa6270 */
[----:B------:R-:W-:Y:S01]  /*87d0*/  FMUL.FTZ R22, R21, UR9 ;  /* 0x0000000915167c20 */ /* 0x000fe20008410000 */
[C---:B------:R-:W-:Y:S05]  /*87e0*/  VIADD R21, R198.reuse, 0xffffffcf ;  /* 0xffffffcfc6157836 */ /* 0x040fea0000000000 */
[----:B------:R-:W-:Y:S02]  /*87f0*/  ISETP.GE.AND P6, PT, R21, RZ, PT ;  /* 0x000000ff1500720c */ /* 0x000fe40003fc6270 */
[----:B------:R2:W4:Y:S02]  /*8800*/  MUFU.TANH R179, R7 ;  /* 0x0000000700b37308 */ /* 0x0005240000002400 */
[----:B------:R-:W-:Y:S02]  /*8810*/  @!P0 IADD3 R207, -R198, 0x1, RZ ;  /* 0x00000001c6cf8810 */ /* 0x000fe40007ffe1ff */
[----:B------:R-:W-:Y:S02]  /*8820*/  ISETP.GE.AND P0, PT, R4, RZ, PT ;  /* 0x000000ff0400720c */ /* 0x000fe40003f06270 */
[----:B------:R-:W-:Y:S01]  /*8830*/  @!P5 IADD3 R194, -R198, 0x18, RZ ;  /* 0x00000018c6c2d810 */ /* 0x000fe20007ffe1ff */
[----:B-1----:R-:W-:Y:S01]  /*8840*/  FMUL.FTZ R17, R23, UR9 ;  /* 0x0000000917117c20 */ /* 0x002fe20008410000 */
[----:B------:R-:W-:Y:S02]  /*8850*/  ISETP.GE.AND P5, PT, R186, RZ, PT ;  /* 0x000000ffba00720c */ /* 0x000fe40003fa6270 */
[----:B------:R1:W-:Y:S01]  /*8860*/  MUFU.TANH R175, R22 ;  /* 0x0000001600af7308 */ /* 0x0003e20000002400 */
[C---:B------:R-:W-:Y:S02]  /*8870*/  IADD3 R23, R198.reuse, -0x38, RZ ;  /* 0xffffffc8c6177810 */ /* 0x040fe40007ffe0ff */
[C---:B------:R-:W-:Y:S01]  /*8880*/  @!P6 IADD3 R21, -R198.reuse, 0x31, RZ ;  /* 0x00000031c615e810 */ /* 0x040fe20007ffe1ff */
[C---:B--2---:R-:W-:Y:S03]  /*8890*/  VIADD R7, R198.reuse, 0xffffffc7 ;  /* 0xffffffc7c6077836 */ /* 0x044fe60000000000 */
[C---:B------:R-:W-:Y:S03]  /*88a0*/  @!P0 IADD3 R4, -R198.reuse, 0x10, RZ ;  /* 0x00000010c6048810 */ /* 0x040fe60007ffe1ff */
[----:B------:R2:W5:Y:S01]  /*88b0*/  MUFU.TANH R182, R17 ;  /* 0x0000001100b67308 */ /* 0x0005620000002400 */
[----:B------:R-:W-:Y:S02]  /*88c0*/  ISETP.GE.AND P0, PT, R197, RZ, PT ;  /* 0x000000ffc500720c */ /* 0x000fe40003f06270 */
[----:B------:R-:W-:Y:S02]  /*88d0*/  @!P5 IADD3 R186, -R198, 0x21, RZ ;  /* 0x00000021c6bad810 */ /* 0x000fe40007ffe1ff */
[----:B------:R-:W-:Y:S02]  /*88e0*/  ISETP.GE.AND P5, PT, R19, RZ, PT ;  /* 0x000000ff1300720c */ /* 0x000fe40003fa6270 */
[----:B-1----:R-:W-:Y:S01]  /*88f0*/  I2FP.F32.S32 R22, R206 ;  /* 0x000000ce00167245 */ /* 0x002fe20000201400 */
[----:B------:R-:W-:Y:S04]  /*8900*/  FMUL.FTZ R206, R24, UR9 ;  /* 0x0000000918ce7c20 */ /* 0x000fe80008410000 */
[----:B------:R-:W-:Y:S02]  /*8910*/  FFMA.FTZ R22, R22, -UR5, R3 ;  /* 0x8000000516167c23 */ /* 0x000fe40008010003 */
[C---:B------:R-:W-:Y:S01]  /*8920*/  @!P0 IADD3 R197, -R198.reuse, 0x19, RZ ;  /* 0x00000019c6c58810 */ /* 0x040fe20007ffe1ff */
[----:B------:R-:W1:Y:S01]  /*8930*/  MUFU.TANH R206, R206 ;  /* 0x000000ce00ce7308 */ /* 0x000e620000002400 */
[----:B------:R-:W-:Y:S01]  /*8940*/  ISETP.GE.AND P0, PT, R193, RZ, PT ;  /* 0x000000ffc100720c */ /* 0x000fe20003f06270 */
[----:B--2---:R-:W-:Y:S01]  /*8950*/  IMAD R17, R185, UR6, RZ ;  /* 0x00000006b9117c24 */ /* 0x004fe2000f8e02ff */
[----:B------:R-:W-:Y:S02]  /*8960*/  @!P5 IADD3 R19, -R198, 0x30, RZ ;  /* 0x00000030c613d810 */ /* 0x000fe40007ffe1ff */
[----:B------:R-:W-:Y:S01]  /*8970*/  ISETP.GE.AND P5, PT, R7, RZ, PT ;  /* 0x000000ff0700720c */ /* 0x000fe20003fa6270 */
[C---:B------:R-:W-:Y:S01]  /*8980*/  IMAD R17, R184.reuse, UR7, R17 ;  /* 0x00000007b8117c24 */ /* 0x040fe2000f8e0211 */
[----:B------:R-:W-:Y:S01]  /*8990*/  I2FP.F32.S32 R3, R207 ;  /* 0x000000cf00037245 */ /* 0x000fe20000201400 */
[----:B------:R-:W-:Y:S02]  /*89a0*/  IMAD.WIDE.U32 R184, R184, UR6, RZ ;  /* 0x00000006b8b87c25 */ /* 0x000fe4000f8e00ff */
[----:B------:R-:W-:Y:S02]  /*89b0*/  MUFU.TANH R207, R25 ;  /* 0x0000001900cf7308 */ /* 0x000fe40000002400 */
[----:B------:R-:W-:Y:S02]  /*89c0*/  IMAD.MOV.U32 R168, RZ, RZ, R184 ;  /* 0x000000ffffa87224 */ /* 0x000fe400078e00b8 */
[----:B------:R-:W-:Y:S01]  /*89d0*/  FFMA.FTZ R15, R3, -UR5, R2 ;  /* 0x80000005030f7c23 */ /* 0x000fe20008010002 */
[C---:B------:R-:W-:Y:S01]  /*89e0*/  @!P0 IADD3 R193, -R198.reuse, 0x28, RZ ;  /* 0x00000028c6c18810 */ /* 0x040fe20007ffe1ff */
[----:B------:R-:W-:Y:S01]  /*89f0*/  IMAD.MOV.U32 R169, RZ, RZ, R185 ;  /* 0x000000ffffa97224 */ /* 0x000fe200078e00b9 */
[----:B------:R-:W-:Y:S01]  /*8a00*/  ISETP.GE.AND P0, PT, R23, RZ, PT ;  /* 0x000000ff1700720c */ /* 0x000fe20003f06270 */
[----:B------:R-:W-:Y:S01]  /*8a10*/  FFMA.FTZ R14, R3, -UR5, R167 ;  /* 0x80000005030e7c23 */ /* 0x000fe200080100a7 */
[----:B------:R-:W-:Y:S01]  /*8a20*/  @!P5 IADD3 R7, -R198, 0x39, RZ ;  /* 0x00000039c607d810 */ /* 0x000fe20007ffe1ff */
[----:B------:R-:W-:Y:S01]  /*8a30*/  IMAD.IADD R17, R169, 0x1, R17 ;  /* 0x00000001a9117824 */ /* 0x000fe200078e0211 */
[----:B------:R-:W-:Y:S01]  /*8a40*/  I2FP.F32.S32 R167, R194 ;  /* 0x000000c200a77245 */ /* 0x000fe20000201400 */
[----:B------:R-:W-:Y:S01]  /*8a50*/  FMUL.FTZ R3, R30, UR9 ;  /* 0x000000091e037c20 */ /* 0x000fe20008410000 */
[----:B------:R-:W-:Y:S02]  /*8a60*/  I2FP.F32.S32 R2, R4 ;  /* 0x0000000400027245 */ /* 0x000fe40000201400 */
[----:B------:R-:W-:Y:S01]  /*8a70*/  ISETP.LT.AND P5, PT, RZ, UR13, PT ;  /* 0x0000000dff007c0c */ /* 0x000fe2000bfa1270 */
[C---:B---3--:R-:W-:Y:S01]  /*8a80*/  FFMA.FTZ R202, R167.reuse, -UR5, R202 ;  /* 0x80000005a7ca7c23 */ /* 0x048fe200080100ca */
[----:B------:R-:W-:Y:S01]  /*8a90*/  I2FP.F32.S32 R33, R7 ;  /* 0x0000000700217245 */ /* 0x000fe20000201400 */
[----:B----4-:R-:W-:Y:S01]  /*8aa0*/  FFMA.FTZ R179, R167, -UR5, R179 ;  /* 0x80000005a7b37c23 */ /* 0x010fe200080100b3 */
[----:B------:R-:W-:Y:S01]  /*8ab0*/  I2FP.F32.S32 R167, R187 ;  /* 0x000000bb00a77245 */ /* 0x000fe20000201400 */
[----:B------:R-:W-:Y:S01]  /*8ac0*/  FFMA.FTZ R181, R2, -UR5, R181 ;  /* 0x8000000502b57c23 */ /* 0x000fe200080100b5 */
[----:B------:R-:W-:Y:S01]  /*8ad0*/  @!P0 IADD3 R23, -R198, 0x38, RZ ;  /* 0x00000038c6178810 */ /* 0x000fe20007ffe1ff */
[----:B------:R-:W-:Y:S01]  /*8ae0*/  FFMA.FTZ R183, R2, -UR5, R183 ;  /* 0x8000000502b77c23 */ /* 0x000fe200080100b7 */
[C---:B------:R-:W-:Y:S01]  /*8af0*/  LEA R184, P0, R168.reuse, R200, 0x1 ;  /* 0x000000c8a8b87211 */ /* 0x040fe200078008ff */
[----:B------:R2:W3:Y:S01]  /*8b00*/  MUFU.TANH R198, R3 ;  /* 0x0000000300c67308 */ /* 0x0004e20000002400 */
[----:B------:R-:W-:Y:S01]  /*8b10*/  I2FP.F32.S32 R2, R197 ;  /* 0x000000c500027245 */ /* 0x000fe20000201400 */
[C---:B------:R-:W-:Y:S01]  /*8b20*/  FFMA.FTZ R177, R167.reuse, -UR5, R177 ;  /* 0x80000005a7b17c23 */ /* 0x040fe200080100b1 */
[----:B------:R-:W-:Y:S01]  /*8b30*/  LEA.HI.X R185, R168, R8, R17, 0x1, P0 ;  /* 0x00000008a8b97211 */ /* 0x000fe200000f0c11 */
[----:B------:R-:W-:Y:S01]  /*8b40*/  FFMA.FTZ R17, R18, -UR5, R166 ;  /* 0x8000000512117c23 */ /* 0x000fe200080100a6 */
[----:B------:R-:W-:Y:S01]  /*8b50*/  I2FP.F32.S32 R166, R13 ;  /* 0x0000000d00a67245 */ /* 0x000fe20000201400 */
[----:B------:R-:W-:Y:S01]  /*8b60*/  FFMA.FTZ R13, R164, -UR5, R5 ;  /* 0x80000005a40d7c23 */ /* 0x000fe20008010005 */
[----:B------:R-:W-:Y:S01]  /*8b70*/  I2FP.F32.S32 R164, R195 ;  /* 0x000000c300a47245 */ /* 0x000fe20000201400 */
[----:B------:R-:W-:Y:S01]  /*8b80*/  FFMA.FTZ R178, R167, -UR5, R178 ;  /* 0x80000005a7b27c23 */ /* 0x000fe200080100b2 */
[----:B------:R-:W-:Y:S01]  /*8b90*/  FFMA.FTZ R18, R18, -UR5, R6 ;  /* 0x8000000512127c23 */ /* 0x000fe20008010006 */
[C---:B------:R-:W-:Y:S01]  /*8ba0*/  FFMA.FTZ R9, R166.reuse, -UR5, R9 ;  /* 0x80000005a6097c23 */ /* 0x040fe20008010009 */
[----:B------:R-:W-:Y:S01]  /*8bb0*/  FFMA.FTZ R192, R166, -UR5, R192 ;  /* 0x80000005a6c07c23 */ /* 0x000fe200080100c0 */
[----:B------:R-:W-:Y:S01]  /*8bc0*/  FMUL.FTZ R166, R31, UR9 ;  /* 0x000000091fa67c20 */ /* 0x000fe20008410000 */
[C---:B------:R-:W-:Y:S01]  /*8bd0*/  FFMA.FTZ R203, R164.reuse, -UR5, R203 ;  /* 0x80000005a4cb7c23 */ /* 0x040fe200080100cb */
[----:B------:R-:W-:Y:S01]  /*8be0*/  FFMA.FTZ R201, R164, -UR5, R201 ;  /* 0x80000005a4c97c23 */ /* 0x000fe200080100c9 */
[----:B------:R-:W-:Y:S01]  /*8bf0*/  FMNMX.FTZ R164, R17, R165, !PT ;  /* 0x000000a511a47209 */ /* 0x000fe20007810000 */
[----:B------:R4:W3:Y:S01]  /*8c00*/  MUFU.TANH R194, R166 ;  /* 0x000000a600c27308 */ /* 0x0008e20000002400 */
[----:B--2---:R-:W-:Y:S01]  /*8c10*/  FMNMX.FTZ R3, R26, R0, !PT ;  /* 0x000000001a037209 */ /* 0x004fe20007810000 */
[----:B------:R-:W-:Y:S01]  /*8c20*/  FMUL.FTZ R197, R28, UR9 ;  /* 0x000000091cc57c20 */ /* 0x000fe20008410000 */
[----:B------:R-:W-:Y:S01]  /*8c30*/  FMNMX.FTZ R164, R15, R164, !PT ;  /* 0x000000a40fa47209 */ /* 0x000fe20007810000 */
[----:B------:R-:W-:Y:S01]  /*8c40*/  FFMA.FTZ R205, R2, -UR5, R205 ;  /* 0x8000000502cd7c23 */ /* 0x000fe200080100cd */
[----:B------:R-:W-:Y:S01]  /*8c50*/  FMNMX.FTZ R3, R22, R3, !PT ;  /* 0x0000000316037209 */ /* 0x000fe20007810000 */
[----:B-----5:R-:W-:Y:S01]  /*8c60*/  FFMA.FTZ R182, R2, -UR5, R182 ;  /* 0x8000000502b67c23 */ /* 0x020fe200080100b6 */
[----:B------:R-:W-:Y:S03]  /*8c70*/  FMNMX.FTZ R164, R13, R164, !PT ;  /* 0x000000a40da47209 */ /* 0x000fe60007810000 */
[----:B------:R2:W-:Y:S01]  /*8c80*/  MUFU.TANH R167, R34 ;  /* 0x0000002200a77308 */ /* 0x0005e20000002400 */
[----:B------:R-:W-:Y:S01]  /*8c90*/  FMNMX.FTZ R3, R18, R3, !PT ;  /* 0x0000000312037209 */ /* 0x000fe20007810000 */
[----:B------:R-:W-:Y:S01]  /*8ca0*/  FFMA.FTZ R190, R33, -UR5, R190 ;  /* 0x8000000521be7c23 */ /* 0x000fe200080100be */
[----:B------:R-:W-:Y:S02]  /*8cb0*/  FMNMX.FTZ R164, R9, R164, !PT ;  /* 0x000000a409a47209 */ /* 0x000fe40007810000 */
[----:B------:R-:W-:Y:S02]  /*8cc0*/  FMNMX.FTZ R3, R14, R3, !PT ;  /* 0x000000030e037209 */ /* 0x000fe40007810000 */
[----:B------:R-:W-:Y:S03]  /*8cd0*/  FMNMX.FTZ R164, R181, R164, !PT ;  /* 0x000000a4b5a47209 */ /* 0x000fe60007810000 */
[----:B------:R-:W-:Y:S01]  /*8ce0*/  MUFU.TANH R197, R197 ;  /* 0x000000c500c57308 */ /* 0x000fe20000002400 */
[----:B----4-:R-:W-:Y:S02]  /*8cf0*/  I2FP.F32.S32 R166, R193 ;  /* 0x000000c100a67245 */ /* 0x010fe40000201400 */
[----:B------:R-:W-:Y:S02]  /*8d00*/  FMNMX.FTZ R3, R199, R3, !PT ;  /* 0x00000003c7037209 */ /* 0x000fe40007810000 */
[----:B------:R-:W-:Y:S01]  /*8d10*/  I2FP.F32.S32 R2, R186 ;  /* 0x000000ba00027245 */ /* 0x000fe20000201400 */
[C---:B-1----:R-:W-:Y:S01]  /*8d20*/  FFMA.FTZ R206, R166.reuse, -UR5, R206 ;  /* 0x80000005a6ce7c23 */ /* 0x042fe200080100ce */
[----:B---3--:R-:W-:Y:S03]  /*8d30*/  FFMA.FTZ R198, R166, -UR5, R198 ;  /* 0x80000005a6c67c23 */ /* 0x008fe600080100c6 */
[----:B------:R1:W3:Y:S01]  /*8d40*/  MUFU.TANH R193, R32 ;  /* 0x0000002000c17308 */ /* 0x0002e20000002400 */
[----:B--2---:R-:W-:Y:S01]  /*8d50*/  FMNMX.FTZ R34, R192, R3, !PT ;  /* 0x00000003c0227209 */ /* 0x004fe20007810000 */
[C---:B------:R-:W-:Y:S01]  /*8d60*/  FFMA.FTZ R175, R2.reuse, -UR5, R175 ;  /* 0x8000000502af7c23 */ /* 0x040fe200080100af */
[----:B------:R-:W-:Y:S01]  /*8d70*/  FMNMX.FTZ R3, R203, R164, !PT ;  /* 0x000000a4cb037209 */ /* 0x000fe20007810000 */
[----:B------:R-:W-:Y:S01]  /*8d80*/  FFMA.FTZ R174, R2, -UR5, R174 ;  /* 0x8000000502ae7c23 */ /* 0x000fe200080100ae */
[----:B------:R-:W-:Y:S02]  /*8d90*/  FMNMX.FTZ R34, R183, R34, !PT ;  /* 0x00000022b7227209 */ /* 0x000fe40007810000 */
[----:B------:R-:W-:Y:S03]  /*8da0*/  FMNMX.FTZ R164, R202, R3, !PT ;  /* 0x00000003caa47209 */ /* 0x000fe60007810000 */
[----:B------:R2:W-:Y:S01]  /*8db0*/  MUFU.TANH R166, R35 ;  /* 0x0000002300a67308 */ /* 0x0005e20000002400 */
[----:B------:R-:W-:Y:S02]  /*8dc0*/  FMNMX.FTZ R34, R201, R34, !PT ;  /* 0x00000022c9227209 */ /* 0x000fe40007810000 */
[----:B------:R-:W-:Y:S02]  /*8dd0*/  FMNMX.FTZ R164, R205, R164, !PT ;  /* 0x000000a4cda47209 */ /* 0x000fe40007810000 */
[----:B------:R-:W-:Y:S02]  /*8de0*/  FMNMX.FTZ R3, R179, R34, !PT ;  /* 0x00000022b3037209 */ /* 0x000fe40007810000 */
[----:B------:R-:W-:Y:S03]  /*8df0*/  I2FP.F32.S32 R2, R173 ;  /* 0x000000ad00027245 */ /* 0x000fe60000201400 */
[----:B------:R-:W4:Y:S01]  /*8e00*/  MUFU.TANH R195, R29 ;  /* 0x0000001d00c37308 */ /* 0x000f220000002400 */
[----:B------:R-:W-:Y:S02]  /*8e10*/  FMNMX.FTZ R34, R177, R164, !PT ;  /* 0x000000a4b1227209 */ /* 0x000fe40007810000 */
[----:B-1----:R-:W-:Y:S01]  /*8e20*/  I2FP.F32.S32 R32, R23 ;  /* 0x0000001700207245 */ /* 0x002fe20000201400 */
[C---:B------:R-:W-:Y:S01]  /*8e30*/  FFMA.FTZ R207, R2.reuse, -UR5, R207 ;  /* 0x8000000502cf7c23 */ /* 0x040fe200080100cf */
[----:B------:R-:W-:Y:S01]  /*8e40*/  FMNMX.FTZ R34, R175, R34, !PT ;  /* 0x00000022af227209 */ /* 0x000fe20007810000 */
[----:B------:R-:W-:Y:S01]  /*8e50*/  FFMA.FTZ R194, R2, -UR5, R194 ;  /* 0x8000000502c27c23 */ /* 0x000fe200080100c2 */
[----:B------:R-:W-:Y:S01]  /*8e60*/  I2FP.F32.S32 R2, R19 ;  /* 0x0000001300027245 */ /* 0x000fe20000201400 */
[----:B---3--:R-:W-:Y:S01]  /*8e70*/  FFMA.FTZ R193, R32, -UR5, R193 ;  /* 0x8000000520c17c23 */ /* 0x008fe200080100c1 */
[----:B--2---:R-:W-:Y:S02]  /*8e80*/  FMNMX.FTZ R35, R182, R3, !PT ;  /* 0x00000003b6237209 */ /* 0x004fe40007810000 */
[----:B------:R-:W-:Y:S01]  /*8e90*/  FMNMX.FTZ R34, R206, R34, !PT ;  /* 0x00000022ce227209 */ /* 0x000fe20007810000 */
[----:B------:R-:W-:Y:S01]  /*8ea0*/  FFMA.FTZ R197, R2, -UR5, R197 ;  /* 0x8000000502c57c23 */ /* 0x000fe200080100c5 */
[----:B------:R-:W-:Y:S01]  /*8eb0*/  FMNMX.FTZ R35, R178, R35, !PT ;  /* 0x00000023b2237209 */ /* 0x000fe20007810000 */
[----:B------:R-:W-:Y:S01]  /*8ec0*/  FFMA.FTZ R167, R2, -UR5, R167 ;  /* 0x8000000502a77c23 */ /* 0x000fe200080100a7 */
[----:B------:R-:W-:Y:S02]  /*8ed0*/  I2FP.F32.S32 R3, R21 ;  /* 0x0000001500037245 */ /* 0x000fe40000201400 */
[----:B------:R-:W-:Y:S02]  /*8ee0*/  FMNMX.FTZ R35, R174, R35, !PT ;  /* 0x00000023ae237209 */ /* 0x000fe40007810000 */
[----:B------:R-:W-:Y:S01]  /*8ef0*/  FMNMX.FTZ R34, R207, R34, !PT ;  /* 0x00000022cf227209 */ /* 0x000fe20007810000 */
[C---:B----4-:R-:W-:Y:S01]  /*8f00*/  FFMA.FTZ R195, R3.reuse, -UR5, R195 ;  /* 0x8000000503c37c23 */ /* 0x050fe200080100c3 */
        /* <DEDUP_REMOVED lines=10> */
.L_x_1960:
[----:B-1----:R-:W1:Y:S01]  /*8fb0*/  SHFL.BFLY PT, R2, R5, 0x2, 0x1f ;  /* 0x0c401f0005027f89 */ /* 0x002e6200000e0000 */
[----:B------:R-:W-:Y:S07]  /*8fc0*/  UIADD3 UR14, UR14, 0x1, URZ ;  /* 0x000000010e0e7890 */ /* 0x000fee000fffe03f */
[----:B------:R-:W2:Y:S08]  /*8fd0*/  SHFL.BFLY PT, R3, R32, 0x2, 0x1f ;  /* 0x0c401f0020037f89 */ /* 0x000eb000000e0000 */
[----:B------:R-:W-:Y:S01]  /*8fe0*/  LDSM.16.MT88.4 R168, [R224+0x18000] ;  /* 0x01800000e0a8783b */ /* 0x000fe20000004200 */
[----:B-1----:R-:W-:Y:S02]  /*8ff0*/  FMNMX.FTZ R6, R5, R2, !PT ;  /* 0x0000000205067209 */ /* 0x002fe40007810000 */
[----:B--2---:R-:W-:Y:S05]  /*9000*/  FMNMX.FTZ R7, R32, R3, !PT ;  /* 0x0000000320077209 */ /* 0x004fea0007810000 */
[----:B------:R-:W1:Y:S08]  /*9010*/  SHFL.BFLY PT, R3, R6, 0x1, 0x1f ;  /* 0x0c201f0006037f89 */ /* 0x000e7000000e0000 */
[----:B------:R-:W2:Y:S08]  /*9020*/  SHFL.BFLY PT, R164, R7, 0x1, 0x1f ;  /* 0x0c201f0007a47f89 */ /* 0x000eb000000e0000 */
[----:B------:R-:W-:Y:S01]  /*9030*/  LDSM.16.MT88.4 R32, [R225+0x18000] ;  /* 0x01800000e120783b */ /* 0x000fe20000004200 */
[----:B-1----:R-:W-:Y:S02]  /*9040*/  FMNMX.FTZ R3, R6, R3, !PT ;  /* 0x0000000306037209 */ /* 0x002fe40007810000 */
[----:B--2---:R-:W-:Y:S03]  /*9050*/  FMNMX.FTZ R164, R7, R164, !PT ;  /* 0x000000a407a47209 */ /* 0x004fe60007810000 */
[C---:B------:R-:W-:Y:S01]  /*9060*/  FMUL.FTZ R173, R3.reuse, UR4 ;  /* 0x0000000403ad7c20 */ /* 0x040fe20008410000 */
[C---:B------:R-:W-:Y:S01]  /*9070*/  FSETP.NEU.FTZ.AND P0, PT, R3.reuse, -INF , PT ;  /* 0xff8000000300780b */ /* 0x040fe20003f1d000 */
[----:B------:R-:W-:Y:S01]  /*9080*/  FADD.FTZ R0, -R3, R0 ;  /* 0x0000000003007221 */ /* 0x000fe20000010100 */
[C---:B------:R-:W-:Y:S02]  /*9090*/  FMUL.FTZ R172, R164.reuse, UR4 ;  /* 0x00000004a4ac7c20 */ /* 0x040fe40008410000 */
[----:B------:R-:W-:Y:S01]  /*90a0*/  FSEL R173, R173, RZ, P0 ;  /* 0x000000ffadad7208 */ /* 0x000fe20000000000 */
[C---:B------:R-:W-:Y:S01]  /*90b0*/  FADD.FTZ R2, -R164.reuse, R165 ;  /* 0x000000a5a4027221 */ /* 0x040fe20000010100 */
[----:B------:R-:W-:Y:S01]  /*90c0*/  FSETP.NEU.FTZ.AND P0, PT, R164, -INF , PT ;  /* 0xff800000a400780b */ /* 0x000fe20003f1d000 */
[----:B------:R-:W-:Y:S02]  /*90d0*/  FMUL.FTZ R4, R0, UR4 ;  /* 0x0000000400047c20 */ /* 0x000fe40008410000 */
[--C-:B------:R-:W-:Y:S01]  /*90e0*/  FFMA.FTZ R184, R18, UR4, -R173.reuse ;  /* 0x0000000412b87c23 */ /* 0x100fe200080108ad */
[----:B------:R-:W-:Y:S01]  /*90f0*/  FSEL R172, R172, RZ, P0 ;  /* 0x000000ffacac7208 */ /* 0x000fe20000000000 */
[--C-:B------:R-:W-:Y:S01]  /*9100*/  FFMA.FTZ R189, R26, UR4, -R173.reuse ;  /* 0x000000041abd7c23 */ /* 0x100fe200080108ad */
[--C-:B------:R-:W-:Y:S01]  /*9110*/  FFMA.FTZ R185, R22, UR4, -R173.reuse ;  /* 0x0000000416b97c23 */ /* 0x100fe200080108ad */
[--C-:B------:R-:W-:Y:S01]  /*9120*/  FFMA.FTZ R165, R14, UR4, -R173.reuse ;  /* 0x000000040ea57c23 */ /* 0x100fe200080108ad */
[----:B------:R-:W-:Y:S01]  /*9130*/  FMUL.FTZ R5, R2, UR4 ;  /* 0x0000000402057c20 */ /* 0x000fe20008410000 */
[--C-:B------:R-:W-:Y:S01]  /*9140*/  FFMA.FTZ R191, R17, UR4, -R172.reuse ;  /* 0x0000000411bf7c23 */ /* 0x100fe200080108ac */
[--C-:B------:R-:W-:Y:S01]  /*9150*/  FFMA.FTZ R188, R15, UR4, -R172.reuse ;  /* 0x000000040fbc7c23 */ /* 0x100fe200080108ac */
[----:B------:R-:W1:Y:S01]  /*9160*/  LDSM.16.MT88.4 R16, [R228+0x18000] ;  /* 0x01800000e410783b */ /* 0x000e620000004200 */
[--C-:B------:R-:W-:Y:S01]  /*9170*/  FFMA.FTZ R187, R13, UR4, -R172.reuse ;  /* 0x000000040dbb7c23 */ /* 0x100fe200080108ac */
[--C-:B------:R-:W-:Y:S01]  /*9180*/  FFMA.FTZ R186, R9, UR4, -R172.reuse ;  /* 0x0000000409ba7c23 */ /* 0x100fe200080108ac */
[----:B------:R-:W2:Y:S01]  /*9190*/  MUFU.EX2 R0, R4 ;  /* 0x0000000400007308 */ /* 0x000ea20000000800 */
[--C-:B------:R-:W-:Y:S01]  /*91a0*/  FFMA.FTZ R196, R183, UR4, -R173.reuse ;  /* 0x00000004b7c47c23 */ /* 0x100fe200080108ad */
[--C-:B------:R-:W-:Y:S01]  /*91b0*/  FFMA.FTZ R201, R201, UR4, -R173.reuse ;  /* 0x00000004c9c97c23 */ /* 0x100fe200080108ad */
[--C-:B------:R-:W-:Y:S01]  /*91c0*/  FFMA.FTZ R200, R181, UR4, -R172.reuse ;  /* 0x00000004b5c87c23 */ /* 0x100fe200080108ac */
[--C-:B------:R-:W-:Y:S01]  /*91d0*/  FFMA.FTZ R203, R203, UR4, -R172.reuse ;  /* 0x00000004cbcb7c23 */ /* 0x100fe200080108ac */
[----:B------:R-:W3:Y:S01]  /*91e0*/  LDSM.16.MT88.4 R24, [R226+0x18000] ;  /* 0x01800000e218783b */ /* 0x000ee20000004200 */
[--C-:B------:R-:W-:Y:S01]  /*91f0*/  FFMA.FTZ R202, R202, UR4, -R172.reuse ;  /* 0x00000004caca7c23 */ /* 0x100fe200080108ac */
[--C-:B------:R-:W-:Y:S03]  /*9200*/  FFMA.FTZ R205, R205, UR4, -R172.reuse ;  /* 0x00000004cdcd7c23 */ /* 0x100fe600080108ac */
[----:B------:R-:W4:Y:S01]  /*9210*/  MUFU.EX2 R2, R5 ;  /* 0x0000000500027308 */ /* 0x000f220000000800 */
[--C-:B------:R-:W-:Y:S01]  /*9220*/  FFMA.FTZ R204, R179, UR4, -R173.reuse ;  /* 0x00000004b3cc7c23 */ /* 0x100fe200080108ad */
[--C-:B------:R-:W-:Y:S01]  /*9230*/  FFMA.FTZ R178, R178, UR4, -R173.reuse ;  /* 0x00000004b2b27c23 */ /* 0x100fe200080108ad */
[--C-:B------:R-:W-:Y:S01]  /*9240*/  FFMA.FTZ R174, R174, UR4, -R173.reuse ;  /* 0x00000004aeae7c23 */ /* 0x100fe200080108ad */
[--C-:B------:R-:W-:Y:S01]  /*9250*/  FFMA.FTZ R177, R177, UR4, -R172.reuse ;  /* 0x00000004b1b17c23 */ /* 0x100fe200080108ac */
[--C-:B------:R-:W-:Y:S01]  /*9260*/  FFMA.FTZ R175, R175, UR4, -R172.reuse ;  /* 0x00000004afaf7c23 */ /* 0x100fe200080108ac */
[--C-:B------:R-:W-:Y:S01]  /*9270*/  FFMA.FTZ R182, R182, UR4, -R173.reuse ;  /* 0x00000004b6b67c23 */ /* 0x100fe200080108ad */
[--C-:B------:R-:W-:Y:S03]  /*9280*/  FFMA.FTZ R206, R206, UR4, -R172.reuse ;  /* 0x00000004cece7c23 */ /* 0x100fe600080108ac */
        /* <DEDUP_REMOVED lines=9> */
[C---:B----4-:R-:W-:Y:S01]  /*9320*/  FMUL.FTZ R4, R2.reuse, R160 ;  /* 0x000000a002047220 */ /* 0x050fe20000410000 */
[C---:B------:R-:W-:Y:S01]  /*9330*/  FMUL.FTZ R5, R2.reuse, R161 ;  /* 0x000000a102057220 */ /* 0x040fe20000410000 */
[C---:B------:R-:W-:Y:S01]  /*9340*/  FMUL.FTZ R8, R2.reuse, R156 ;  /* 0x0000009c02087220 */ /* 0x040fe20000410000 */
[C---:B------:R-:W-:Y:S01]  /*9350*/  FMUL.FTZ R9, R2.reuse, R157 ;  /* 0x0000009d02097220 */ /* 0x040fe20000410000 */
[C---:B------:R-:W-:Y:S01]  /*9360*/  FMUL.FTZ R12, R2.reuse, R152 ;  /* 0x00000098020c7220 */ /* 0x040fe20000410000 */
[----:B------:R-:W-:Y:S01]  /*9370*/  FMUL.FTZ R13, R2, R153 ;  /* 0x00000099020d7220 */ /* 0x000fe20000410000 */
[----:B------:R-:W-:Y:S03]  /*9380*/  FMUL.FTZ R23, R0, R147 ;  /* 0x0000009300177220 */ /* 0x000fe60000410000 */
[----:B------:R-:W-:Y:S01]  /*9390*/  MUFU.EX2 R184, R184 ;  /* 0x000000b800b87308 */ /* 0x000fe20000000800 */
[----:B------:R-:W4:Y:S01]  /*93a0*/  LDSM.16.MT88.4 R152, [R228+0x1a000] ;  /* 0x01a00000e498783b */ /* 0x000f220000004200 */
[C---:B------:R-:W-:Y:S01]  /*93b0*/  FMUL.FTZ R20, R2.reuse, R144 ;  /* 0x0000009002147220 */ /* 0x040fe20000410000 */
[----:B------:R-:W-:Y:S01]  /*93c0*/  FMUL.FTZ R21, R2, R145 ;  /* 0x0000009102157220 */ /* 0x000fe20000410000 */
[C---:B------:R-:W-:Y:S01]  /*93d0*/  FMUL.FTZ R30, R0.reuse, R138 ;  /* 0x0000008a001e7220 */ /* 0x040fe20000410000 */
[----:B------:R-:W-:Y:S01]  /*93e0*/  FMUL.FTZ R31, R0, R139 ;  /* 0x0000008b001f7220 */ /* 0x000fe20000410000 */
[C---:B------:R-:W-:Y:S01]  /*93f0*/  FMUL.FTZ R28, R2.reuse, R136 ;  /* 0x00000088021c7220 */ /* 0x040fe20000410000 */
[----:B------:R-:W-:Y:S03]  /*9400*/  FMUL.FTZ R29, R2, R137 ;  /* 0x00000089021d7220 */ /* 0x000fe60000410000 */
[----:B------:R-:W5:Y:S01]  /*9410*/  MUFU.EX2 R165, R165 ;  /* 0x000000a500a57308 */ /* 0x000f620000000800 */
[----:B--2---:R-:W-:Y:S01]  /*9420*/  F2FP.F16.F32.PACK_AB R161, R185, R189 ;  /* 0x000000bdb9a1723e */ /* 0x004fe200000000ff */
[----:B------:R-:W2:Y:S01]  /*9430*/  LDSM.16.MT88.4 R144, [R226+0x1a000] ;  /* 0x01a00000e290783b */ /* 0x000ea20000004200 */
[C---:B------:R-:W-:Y:S01]  /*9440*/  FMUL.FTZ R38, R0.reuse, R38 ;  /* 0x0000002600267220 */ /* 0x040fe20000410000 */
[----:B------:R-:W-:Y:S01]  /*9450*/  FMUL.FTZ R39, R0, R39 ;  /* 0x0000002700277220 */ /* 0x000fe20000410000 */
[C---:B------:R-:W-:Y:S01]  /*9460*/  FMUL.FTZ R36, R2.reuse, R36 ;  /* 0x0000002402247220 */ /* 0x040fe20000410000 */
[----:B------:R-:W-:Y:S01]  /*9470*/  FMUL.FTZ R37, R2, R37 ;  /* 0x0000002502257220 */ /* 0x000fe20000410000 */
[C---:B------:R-:W-:Y:S03]  /*9480*/  FMUL.FTZ R42, R0.reuse, R42 ;  /* 0x0000002a002a7220 */ /* 0x040fe60000410000 */
[----:B------:R-:W-:Y:S01]  /*9490*/  MUFU.EX2 R191, R191 ;  /* 0x000000bf00bf7308 */ /* 0x000fe20000000800 */
[----:B------:R-:W-:Y:S01]  /*94a0*/  FMUL.FTZ R43, R0, R43 ;  /* 0x0000002b002b7220 */ /* 0x000fe20000410000 */
[----:B------:R-:W2:Y:S01]  /*94b0*/  LDSM.16.MT88.4 R136, [R225+0x1a000] ;  /* 0x01a00000e188783b */ /* 0x000ea20000004200 */
[C---:B------:R-:W-:Y:S01]  /*94c0*/  FMUL.FTZ R40, R2.reuse, R40 ;  /* 0x0000002802287220 */ /* 0x040fe20000410000 */
[----:B------:R-:W-:Y:S01]  /*94d0*/  FMUL.FTZ R41, R2, R41 ;  /* 0x0000002902297220 */ /* 0x000fe20000410000 */
[C---:B------:R-:W-:Y:S01]  /*94e0*/  FMUL.FTZ R46, R0.reuse, R46 ;  /* 0x0000002e002e7220 */ /* 0x040fe20000410000 */
[----:B------:R-:W-:Y:S01]  /*94f0*/  FMUL.FTZ R47, R0, R47 ;  /* 0x0000002f002f7220 */ /* 0x000fe20000410000 */
[C---:B------:R-:W-:Y:S03]  /*9500*/  FMUL.FTZ R44, R2.reuse, R44 ;  /* 0x0000002c022c7220 */ /* 0x040fe60000410000 */
[----:B------:R-:W1:Y:S01]  /*9510*/  MUFU.EX2 R188, R188 ;  /* 0x000000bc00bc7308 */ /* 0x000e620000000800 */
[----:B-----5:R-:W-:Y:S01]  /*9520*/  F2FP.F16.F32.PACK_AB R163, R165, R184 ;  /* 0x000000b8a5a3723e */ /* 0x020fe200000000ff */
        /* <DEDUP_REMOVED lines=14> */
[----:B------:R-:W5:Y:S01]  /*9610*/  MUFU.EX2 R186, R186 ;  /* 0x000000ba00ba7308 */ /* 0x000f620000000800 */
        /* <DEDUP_REMOVED lines=16> */
[----:B-----5:R-:W-:Y:S01]  /*9720*/  F2FP.F16.F32.PACK_AB R162, R186, R187 ;  /* 0x000000bbbaa2723e */ /* 0x020fe200000000ff */
[----:B------:R-:W-:Y:S01]  /*9730*/  LDSM.16.MT88.4 R156, [R228+0x1a800] ;  /* 0x01a80000e49c783b */ /* 0x000fe20000004200 */
[----:B------:R-:W-:Y:S01]  /*9740*/  MUFU.EX2 R180, R182 ;  /* 0x000000b600b47308 */ /* 0x000fe20000000800 */
[----:B------:R-:W-:Y:S01]  /*9750*/  FMUL.FTZ R73, R2, R73 ;  /* 0x0000004902497220 */ /* 0x000fe20000410000 */
[C---:B------:R-:W-:Y:S01]  /*9760*/  FMUL.FTZ R78, R0.reuse, R78 ;  /* 0x0000004e004e7220 */ /* 0x040fe20000410000 */
[----:B------:R-:W-:Y:S01]  /*9770*/  FMUL.FTZ R79, R0, R79 ;  /* 0x0000004f004f7220 */ /* 0x000fe20000410000 */
[C---:B------:R-:W-:Y:S01]  /*9780*/  FMUL.FTZ R76, R2.reuse, R76 ;  /* 0x0000004c024c7220 */ /* 0x040fe20000410000 */
[C---:B------:R-:W-:Y:S05]  /*9790*/  HMMA.16816.F32 R4, R160.reuse, R16, R4 ;  /* 0x00000010a004723c */ /* 0x040fea0000001804 */
[----:B------:R-:W-:Y:S01]  /*97a0*/  MUFU.EX2 R181, R178 ;  /* 0x000000b200b57308 */ /* 0x000fe20000000800 */
[C---:B------:R-:W-:Y:S01]  /*97b0*/  FMUL.FTZ R77, R2.reuse, R77 ;  /* 0x0000004d024d7220 */ /* 0x040fe20000410000 */
[C---:B------:R-:W-:Y:S04]  /*97c0*/  HMMA.16816.F32 R8, R160.reuse, R18, R8 ;  /* 0x00000012a008723c */ /* 0x040fe80000001808 */
[----:B------:R-:W-:Y:S02]  /*97d0*/  FMUL.FTZ R16, R2, R148 ;  /* 0x0000009402107220 */ /* 0x000fe40000410000 */
[C---:B---3--:R-:W-:Y:S02]  /*97e0*/  HMMA.16816.F32 R12, R160.reuse, R24, R12 ;  /* 0x00000018a00c723c */ /* 0x048fe4000000180c */
[----:B------:R-:W-:Y:S03]  /*97f0*/  MUFU.EX2 R196, R196 ;  /* 0x000000c400c47308 */ /* 0x000fe60000000800 */
[C---:B------:R-:W-:Y:S01]  /*9800*/  FMUL.FTZ R18, R0.reuse, R150 ;  /* 0x0000009600127220 */ /* 0x040fe20000410000 */
[----:B------:R-:W-:Y:S01]  /*9810*/  FMUL.FTZ R19, R0, R151 ;  /* 0x0000009700137220 */ /* 0x000fe20000410000 */
[C---:B------:R-:W-:Y:S01]  /*9820*/  FMUL.FTZ R17, R2.reuse, R149 ;  /* 0x0000009502117220 */ /* 0x040fe20000410000 */
[C---:B------:R-:W-:Y:S01]  /*9830*/  FMUL.FTZ R24, R2.reuse, R140 ;  /* 0x0000008c02187220 */ /* 0x040fe20000410000 */
[----:B------:R-:W-:Y:S03]  /*9840*/  LDSM.16.MT88.4 R148, [R225+0x18800] ;  /* 0x01880000e194783b */ /* 0x000fe60000004200 */
        /* <DEDUP_REMOVED lines=12> */
[----:B------:R-:W-:Y:S01]  /*9910*/  LDSM.16.MT88.4 R140, [R228+0x1c000] ;  /* 0x01c00000e48c783b */ /* 0x000fe20000004200 */
[----:B------:R-:W-:Y:S02]  /*9920*/  MUFU.EX2 R204, R204 ;  /* 0x000000cc00cc7308 */ /* 0x000fe40000000800 */
        /* <DEDUP_REMOVED lines=14> */
[C---:B------:R-:W-:Y:S01]  /*9a10*/  FMUL.FTZ R88, R2.reuse, R88 ;  /* 0x0000005802587220 */ /* 0x040fe20000410000 */
[C---:B------:R-:W-:Y:S03]  /*9a20*/  HMMA.16816.F32 R32, R160.reuse, R170, R32 ;  /* 0x000000aaa020723c */ /* 0x040fe60000001820 */
[----:B------:R-:W-:Y:S01]  /*9a30*/  FMUL.FTZ R89, R2, R89 ;  /* 0x0000005902597220 */ /* 0x000fe20000410000 */
[C---:B------:R-:W-:Y:S01]  /*9a40*/  FMUL.FTZ R94, R0.reuse, R94 ;  /* 0x0000005e005e7220 */ /* 0x040fe20000410000 */
[----:B------:R-:W-:Y:S01]  /*9a50*/  FMUL.FTZ R95, R0, R95 ;  /* 0x0000005f005f7220 */ /* 0x000fe20000410000 */
[C---:B----4-:R-:W-:Y:S01]  /*9a60*/  HMMA.16816.F32 R36, R160.reuse, R152, R36 ;  /* 0x00000098a024723c */ /* 0x050fe20000001824 */
[----:B------:R-:W-:Y:S04]  /*9a70*/  MUFU.EX2 R203, R203 ;  /* 0x000000cb00cb7308 */ /* 0x000fe80000000800 */
[C---:B------:R-:W-:Y:S01]  /*9a80*/  FMUL.FTZ R92, R2.reuse, R92 ;  /* 0x0000005c025c7220 */ /* 0x040fe20000410000 */
[C---:B------:R-:W-:Y:S01]  /*9a90*/  HMMA.16816.F32 R40, R160.reuse, R154, R40 ;  /* 0x0000009aa028723c */ /* 0x040fe20000001828 */
[----:B------:R-:W-:Y:S04]  /*9aa0*/  LDSM.16.MT88.4 R152, [R224+0x18800] ;  /* 0x01880000e098783b */ /* 0x000fe80000004200 */
        /* <DEDUP_REMOVED lines=12> */
[----:B------:R-:W3:Y:S02]  /*9b70*/  LDSM.16.MT88.4 R136, [R225+0x1c000] ;  /* 0x01c00000e188783b */ /* 0x000ee40000004200 */
[----:B------:R-:W-:Y:S03]  /*9b80*/  FMUL.FTZ R97, R2, R97 ;  /* 0x0000006102617220 */ /* 0x000fe60000410000 */
[C---:B-1----:R-:W-:Y:S05]  /*9b90*/  HMMA.16816.F32 R60, R160.reuse, R132, R60 ;  /* 0x00000084a03c723c */ /* 0x042fea000000183c */
[C---:B------:R-:W-:Y:S01]  /*9ba0*/  FMUL.FTZ R102, R0.reuse, R102 ;  /* 0x0000006600667220 */ /* 0x040fe20000410000 */
[C---:B------:R-:W-:Y:S01]  /*9bb0*/  HMMA.16816.F32 R64, R160.reuse, R134, R64 ;  /* 0x00000086a040723c */ /* 0x040fe20000001840 */
[----:B------:R-:W1:Y:S04]  /*9bc0*/  LDSM.16.MT88.4 R132, [R224+0x1c000] ;  /* 0x01c00000e084783b */ /* 0x000e680000004200 */
[----:B------:R-:W-:Y:S01]  /*9bd0*/  FMUL.FTZ R103, R0, R103 ;  /* 0x0000006700677220 */ /* 0x000fe20000410000 */
[C---:B------:R-:W-:Y:S05]  /*9be0*/  HMMA.16816.F32 R68, R160.reuse, R140, R68 ;  /* 0x0000008ca044723c */ /* 0x040fea0000001844 */
[C---:B------:R-:W-:Y:S01]  /*9bf0*/  FMUL.FTZ R100, R2.reuse, R100 ;  /* 0x0000006402647220 */ /* 0x040fe20000410000 */
[C---:B------:R-:W-:Y:S01]  /*9c00*/  HMMA.16816.F32 R72, R160.reuse, R142, R72 ;  /* 0x0000008ea048723c */ /* 0x040fe20000001848 */
[----:B------:R-:W4:Y:S04]  /*9c10*/  LDSM.16.MT88.4 R140, [R228+0x1e000] ;  /* 0x01e00000e48c783b */ /* 0x000f280000004200 */
[----:B------:R-:W-:Y:S01]  /*9c20*/  FMUL.FTZ R101, R2, R101 ;  /* 0x0000006502657220 */ /* 0x000fe20000410000 */
[C---:B--2---:R-:W-:Y:S05]  /*9c30*/  HMMA.16816.F32 R76, R160.reuse, R144, R76 ;  /* 0x00000090a04c723c */ /* 0x044fea000000184c */
[C---:B------:R-:W-:Y:S01]  /*9c40*/  FMUL.FTZ R106, R0.reuse, R106 ;  /* 0x0000006a006a7220 */ /* 0x040fe20000410000 */
[C---:B------:R-:W-:Y:S01]  /*9c50*/  HMMA.16816.F32 R80, R160.reuse, R146, R80 ;  /* 0x00000092a050723c */ /* 0x040fe20000001850 */
[----:B------:R-:W2:Y:S04]  /*9c60*/  LDSM.16.MT88.4 R144, [R226+0x1e000] ;  /* 0x01e00000e290783b */ /* 0x000ea80000004200 */
[----:B------:R-:W-:Y:S01]  /*9c70*/  FMUL.FTZ R107, R0, R107 ;  /* 0x0000006b006b7220 */ /* 0x000fe20000410000 */
[C---:B---3--:R-:W-:Y:S05]  /*9c80*/  HMMA.16816.F32 R84, R160.reuse, R136, R84 ;  /* 0x00000088a054723c */ /* 0x048fea0000001854 */
[----:B------:R-:W-:Y:S01]  /*9c90*/  FMUL.FTZ R104, R2, R104 ;  /* 0x0000006802687220 */ /* 0x000fe20000410000 */
[C---:B------:R-:W-:Y:S05]  /*9ca0*/  HMMA.16816.F32 R88, R160.reuse, R138, R88 ;  /* 0x0000008aa058723c */ /* 0x040fea0000001858 */
[--C-:B------:R-:W-:Y:S01]  /*9cb0*/  FFMA.FTZ R136, R199, UR4, -R173.reuse ;  /* 0x00000004c7887c23 */ /* 0x100fe200080108ad */
[C---:B-1----:R-:W-:Y:S05]  /*9cc0*/  HMMA.16816.F32 R92, R160.reuse, R132, R92 ;  /* 0x00000084a05c723c */ /* 0x042fea000000185c */
[--C-:B------:R-:W-:Y:S01]  /*9cd0*/  FFMA.FTZ R199, R192, UR4, -R173.reuse ;  /* 0x00000004c0c77c23 */ /* 0x100fe200080108ad */
[C---:B------:R-:W-:Y:S01]  /*9ce0*/  HMMA.16816.F32 R96, R160.reuse, R134, R96 ;  /* 0x00000086a060723c */ /* 0x040fe20000001860 */
[----:B------:R1:W-:Y:S01]  /*9cf0*/  MUFU.EX2 R192, R136 ;  /* 0x0000008800c07308 */ /* 0x0003e20000000800 */
[----:B------:R-:W3:Y:S03]  /*9d00*/  LDSM.16.MT88.4 R132, [R225+0x1e000] ;  /* 0x01e00000e184783b */ /* 0x000ee60000004200 */
[----:B------:R-:W-:Y:S01]  /*9d10*/  FMUL.FTZ R105, R2, R105 ;  /* 0x0000006902697220 */ /* 0x000fe20000410000 */
[C---:B----4-:R-:W-:Y:S05]  /*9d20*/  HMMA.16816.F32 R100, R160.reuse, R140, R100 ;  /* 0x0000008ca064723c */ /* 0x050fea0000001864 */
[----:B------:R-:W4:Y:S01]  /*9d30*/  MUFU.EX2 R199, R199 ;  /* 0x000000c700c77308 */ /* 0x000f220000000800 */
[C---:B------:R-:W-:Y:S01]  /*9d40*/  FMUL.FTZ R110, R0.reuse, R110 ;  /* 0x0000006e006e7220 */ /* 0x040fe20000410000 */
[C---:B------:R-:W-:Y:S01]  /*9d50*/  HMMA.16816.F32 R104, R160.reuse, R142, R104 ;  /* 0x0000008ea068723c */ /* 0x040fe20000001868 */
[----:B------:R-:W-:Y:S03]  /*9d60*/  LDSM.16.MT88.4 R140, [R228+0x18800] ;  /* 0x01880000e48c783b */ /* 0x000fe60000004200 */
[----:B------:R-:W-:Y:S01]  /*9d70*/  FMUL.FTZ R111, R0, R111 ;  /* 0x0000006f006f7220 */ /* 0x000fe20000410000 */
[C---:B------:R-:W-:Y:S01]  /*9d80*/  FMUL.FTZ R108, R2.reuse, R108 ;  /* 0x0000006c026c7220 */ /* 0x040fe20000410000 */
[----:B------:R-:W-:Y:S01]  /*9d90*/  FMUL.FTZ R109, R2, R109 ;  /* 0x0000006d026d7220 */ /* 0x000fe20000410000 */
[C---:B------:R-:W-:Y:S02]  /*9da0*/  FMUL.FTZ R114, R0.reuse, R114 ;  /* 0x0000007200727220 */ /* 0x040fe40000410000 */
[----:B-1----:R-:W1:Y:S02]  /*9db0*/  LDSM.16.MT88.4 R136, [R224+0x1e000] ;  /* 0x01e00000e088783b */ /* 0x002e640000004200 */
        /* <DEDUP_REMOVED lines=24> */
[C---:B-1----:R-:W-:Y:S03]  /*9f40*/  HMMA.16816.F32 R124, R160.reuse, R136, R124 ;  /* 0x00000088a07c723c */ /* 0x042fe6000000187c */
[----:B----4-:R-:W-:Y:S01]  /*9f50*/  F2FP.F16.F32.PACK_AB R133, R199, R192 ;  /* 0x000000c0c785723e */ /* 0x010fe200000000ff */
[--C-:B------:R-:W-:Y:S01]  /*9f60*/  FFMA.FTZ R207, R207, UR4, -R172.reuse ;  /* 0x00000004cfcf7c23 */ /* 0x100fe200080108ac */
[----:B------:R-:W-:Y:S01]  /*9f70*/  F2FP.F16.F32.PACK_AB R135, R201, R196 ;  /* 0x000000c4c987723e */ /* 0x000fe200000000ff */
[----:B------:R-:W-:Y:S01]  /*9f80*/  HMMA.16816.F32 R128, R160, R138, R128 ;  /* 0x0000008aa080723c */ /* 0x000fe20000001880 */
[----:B------:R-:W1:Y:S01]  /*9f90*/  LDSM.16.MT88.4 R136, [R226+0x1a800] ;  /* 0x01a80000e288783b */ /* 0x000e620000004200 */
[----:B------:R3:W-:Y:S03]  /*9fa0*/  MUFU.EX2 R163, R177 ;  /* 0x000000b100a37308 */ /* 0x0007e60000000800 */
[----:B------:R-:W-:Y:S01]  /*9fb0*/  F2FP.F16.F32.PACK_AB R132, R203, R200 ;  /* 0x000000c8cb84723e */ /* 0x000fe200000000ff */
[--C-:B------:R-:W-:Y:S01]  /*9fc0*/  FFMA.FTZ R198, R198, UR4, -R173.reuse ;  /* 0x00000004c6c67c23 */ /* 0x100fe200080108ad */
[----:B------:R-:W-:Y:S01]  /*9fd0*/  F2FP.F16.F32.PACK_AB R134, R205, R202 ;  /* 0x000000cacd86723e */ /* 0x000fe200000000ff */
[--C-:B------:R-:W-:Y:S04]  /*9fe0*/  FFMA.FTZ R194, R194, UR4, -R173.reuse ;  /* 0x00000004c2c27c23 */ /* 0x100fe800080108ad */
[----:B------:R-:W-:Y:S01]  /*9ff0*/  MUFU.EX2 R207, R207 ;  /* 0x000000cf00cf7308 */ /* 0x000fe20000000800 */
[--C-:B------:R-:W-:Y:S01]  /*a000*/  FFMA.FTZ R167, R167, UR4, -R173.reuse ;  /* 0x00000004a7a77c23 */ /* 0x100fe200080108ad */
[----:B------:R-:W-:Y:S01]  /*a010*/  FFMA.FTZ R173, R166, UR4, -R173 ;  /* 0x00000004a6ad7c23 */ /* 0x000fe200080108ad */
[--C-:B------:R-:W-:Y:S01]  /*a020*/  FFMA.FTZ R197, R197, UR4, -R172.reuse ;  /* 0x00000004c5c57c23 */ /* 0x100fe200080108ac */
[C---:B------:R-:W-:Y:S06]  /*a030*/  HMMA.16816.F32 R4, R132.reuse, R140, R4 ;  /* 0x0000008c8404723c */ /* 0x040fec0000001804 */
[----:B------:R-:W-:Y:S01]  /*a040*/  MUFU.EX2 R166, R173 ;  /* 0x000000ad00a67308 */ /* 0x000fe20000000800 */
[----:B---3--:R-:W-:Y:S01]  /*a050*/  LDSM.16.MT88.4 R176, [R228+0x1b800] ;  /* 0x01b80000e4b0783b */ /* 0x008fe20000004200 */
[C---:B------:R-:W-:Y:S03]  /*a060*/  HMMA.16816.F32 R8, R132.reuse, R142, R8 ;  /* 0x0000008e8408723c */ /* 0x040fe60000001808 */
[--C-:B------:R-:W-:Y:S03]  /*a070*/  FFMA.FTZ R195, R195, UR4, -R172.reuse ;  /* 0x00000004c3c37c23 */ /* 0x100fe600080108ac */
[C---:B--2---:R-:W-:Y:S01]  /*a080*/  HMMA.16816.F32 R12, R132.reuse, R144, R12 ;  /* 0x00000090840c723c */ /* 0x044fe2000000180c */
[----:B------:R-:W2:Y:S01]  /*a090*/  LDSM.16.MT88.4 R140, [R225+0x1a800] ;  /* 0x01a80000e18c783b */ /* 0x000ea20000004200 */
[----:B------:R-:W-:Y:S03]  /*a0a0*/  MUFU.EX2 R198, R198 ;  /* 0x000000c600c67308 */ /* 0x000fe60000000800 */
[--C-:B------:R-:W-:Y:S01]  /*a0b0*/  FFMA.FTZ R193, R193, UR4, -R172.reuse ;  /* 0x00000004c1c17c23 */ /* 0x100fe200080108ac */
[C---:B------:R-:W-:Y:S03]  /*a0c0*/  HMMA.16816.F32 R16, R132.reuse, R146, R16 ;  /* 0x000000928410723c */ /* 0x040fe60000001810 */
[----:B------:R-:W3:Y:S03]  /*a0d0*/  LDSM.16.MT88.4 R144, [R224+0x1a800] ;  /* 0x01a80000e090783b */ /* 0x000ee60000004200 */
[----:B------:R-:W4:Y:S01]  /*a0e0*/  MUFU.EX2 R194, R194 ;  /* 0x000000c200c27308 */ /* 0x000f220000000800 */
[----:B------:R-:W-:Y:S01]  /*a0f0*/  FFMA.FTZ R172, R190, UR4, -R172 ;  /* 0x00000004beac7c23 */ /* 0x000fe200080108ac */
[C---:B------:R-:W-:Y:S06]  /*a100*/  HMMA.16816.F32 R20, R132.reuse, R148, R20 ;  /* 0x000000948414723c */ /* 0x040fec0000001814 */
[C---:B------:R-:W-:Y:S01]  /*a110*/  HMMA.16816.F32 R24, R132.reuse, R150, R24 ;  /* 0x000000968418723c */ /* 0x040fe20000001818 */
[----:B------:R-:W5:Y:S01]  /*a120*/  LDSM.16.MT88.4 R148, [R228+0x1c800] ;  /* 0x01c80000e494783b */ /* 0x000f620000004200 */
[----:B------:R1:W-:Y:S04]  /*a130*/  MUFU.EX2 R190, R172 ;  /* 0x000000ac00be7308 */ /* 0x0003e80000000800 */
[C---:B------:R-:W-:Y:S06]  /*a140*/  HMMA.16816.F32 R28, R132.reuse, R152, R28 ;  /* 0x00000098841c723c */ /* 0x040fec000000181c */
[----:B------:R-:W2:Y:S01]  /*a150*/  MUFU.EX2 R167, R167 ;  /* 0x000000a700a77308 */ /* 0x000ea20000000800 */
[----:B----4-:R-:W-:Y:S01]  /*a160*/  F2FP.F16.F32.PACK_AB R169, R194, R198 ;  /* 0x000000c6c2a9723e */ /* 0x010fe200000000ff */
[C---:B------:R-:W-:Y:S01]  /*a170*/  HMMA.16816.F32 R32, R132.reuse, R154, R32 ;  /* 0x0000009a8420723c */ /* 0x040fe20000001820 */
[----:B------:R-:W4:Y:S05]  /*a180*/  LDSM.16.MT88.4 R152, [R226+0x1c800] ;  /* 0x01c80000e298783b */ /* 0x000f2a0000004200 */
[C---:B------:R-:W-:Y:S02]  /*a190*/  HMMA.16816.F32 R36, R132.reuse, R156, R36 ;  /* 0x0000009c8424723c */ /* 0x040fe40000001824 */
[----:B------:R-:W-:Y:S01]  /*a1a0*/  MUFU.EX2 R197, R197 ;  /* 0x000000c500c57308 */ /* 0x000fe20000000800 */
[----:B-1----:R-:W-:Y:S03]  /*a1b0*/  LDSM.16.MT88.4 R172, [R224+0x19800] ;  /* 0x01980000e0ac783b */ /* 0x002fe60000004200 */
[C---:B------:R-:W-:Y:S06]  /*a1c0*/  HMMA.16816.F32 R40, R132.reuse, R158, R40 ;  /* 0x0000009e8428723c */ /* 0x040fec0000001828 */
[----:B------:R-:W1:Y:S01]  /*a1d0*/  MUFU.EX2 R195, R195 ;  /* 0x000000c300c37308 */ /* 0x000e620000000800 */
[----:B------:R-:W4:Y:S01]  /*a1e0*/  LDSM.16.MT88.4 R156, [R225+0x1c800] ;  /* 0x01c80000e19c783b */ /* 0x000f220000004200 */
[C---:B------:R-:W-:Y:S03]  /*a1f0*/  HMMA.16816.F32 R44, R132.reuse, R136, R44 ;  /* 0x00000088842c723c */ /* 0x040fe6000000182c */
[----:B--2---:R-:W-:Y:S03]  /*a200*/  F2FP.F16.F32.PACK_AB R171, R166, R167 ;  /* 0x000000a7a6ab723e */ /* 0x004fe600000000ff */
[C---:B------:R-:W-:Y:S01]  /*a210*/  HMMA.16816.F32 R48, R132.reuse, R138, R48 ;  /* 0x0000008a8430723c */ /* 0x040fe20000001830 */
[----:B------:R-:W2:Y:S01]  /*a220*/  LDSM.16.MT88.4 R136, [R224+0x1c800] ;  /* 0x01c80000e088783b */ /* 0x000ea20000004200 */
[----:B------:R-:W5:Y:S04]  /*a230*/  MUFU.EX2 R193, R193 ;  /* 0x000000c100c17308 */ /* 0x000f680000000800 */
[C---:B------:R-:W-:Y:S05]  /*a240*/  HMMA.16816.F32 R52, R132.reuse, R140, R52 ;  /* 0x0000008c8434723c */ /* 0x040fea0000001834 */
[----:B-1----:R-:W-:Y:S01]  /*a250*/  F2FP.F16.F32.PACK_AB R168, R195, R197 ;  /* 0x000000c5c3a8723e */ /* 0x002fe200000000ff */
[C---:B------:R-:W-:Y:S01]  /*a260*/  HMMA.16816.F32 R56, R132.reuse, R142, R56 ;  /* 0x0000008e8438723c */ /* 0x040fe20000001838 */
[----:B------:R-:W1:Y:S05]  /*a270*/  LDSM.16.MT88.4 R140, [R228+0x1e800] ;  /* 0x01e80000e48c783b */ /* 0x000e6a0000004200 */
[C---:B---3--:R-:W-:Y:S05]  /*a280*/  HMMA.16816.F32 R60, R132.reuse, R144, R60 ;  /* 0x00000090843c723c */ /* 0x048fea000000183c */
[----:B-----5:R-:W-:Y:S01]  /*a290*/  F2FP.F16.F32.PACK_AB R170, R190, R193 ;  /* 0x000000c1beaa723e */ /* 0x020fe200000000ff */
        /* <DEDUP_REMOVED lines=24> */
[----:B------:R-:W-:Y:S01]  /*a420*/  HMMA.16816.F32 R128, R132, R154, R128 ;  /* 0x0000009a8480723c */ /* 0x000fe20000001880 */
[----:B------:R-:W4:Y:S06]  /*a430*/  LDSM.16.MT88.4 R152, [R226+0x1b000] ;  /* 0x01b00000e298783b */ /* 0x000f2c0000004200 */
[----:B------:R-:W-:Y:S04]  /*a440*/  F2FP.F16.F32.PACK_AB R133, R180, R204 ;  /* 0x000000ccb485723e */ /* 0x000fe800000000ff */
[----:B------:R-:W-:Y:S02]  /*a450*/  F2FP.F16.F32.PACK_AB R135, R182, R181 ;  /* 0x000000b5b687723e */ /* 0x000fe400000000ff */
[-C--:B------:R-:W-:Y:S02]  /*a460*/  F2FP.F16.F32.PACK_AB R132, R183, R163.reuse ;  /* 0x000000a3b784723e */ /* 0x080fe400000000ff */
[----:B------:R-:W-:Y:S07]  /*a470*/  F2FP.F16.F32.PACK_AB R134, R207, R206 ;  /* 0x000000cecf86723e */ /* 0x000fee00000000ff */
        /* <DEDUP_REMOVED lines=33> */
[C---:B----4-:R-:W-:Y:S06]  /*a690*/  HMMA.16816.F32 R92, R132.reuse, R152, R92 ;  /* 0x00000098845c723c */ /* 0x050fec000000185c */
        /* <DEDUP_REMOVED lines=9> */
[C---:B-----5:R-:W-:Y:S06]  /*a730*/  HMMA.16816.F32 R124, R132.reuse, R148, R124 ;  /* 0x00000094847c723c */ /* 0x060fec000000187c */
[----:B------:R-:W-:Y:S07]  /*a740*/  HMMA.16816.F32 R128, R132, R150, R128 ;  /* 0x000000968480723c */ /* 0x000fee0000001880 */
[----:B------:R-:W-:Y:S02]  /*a750*/  MOV R135, R163 ;  /* 0x000000a300877202 */ /* 0x000fe40000000f00 */
[C---:B------:R-:W-:Y:S06]  /*a760*/  HMMA.16816.F32 R160, R168.reuse, R156, R4 ;  /* 0x0000009ca8a0723c */ /* 0x040fec0000001804 */
[C---:B------:R-:W-:Y:S01]  /*a770*/  HMMA.16816.F32 R156, R168.reuse, R158, R8 ;  /* 0x0000009ea89c723c */ /* 0x040fe20000001808 */
[----:B------:R-:W-:Y:S04]  /*a780*/  LDSM.16.MT88.4 R8, [R225+0x1b800] ;  /* 0x01b80000e108783b */ /* 0x000fe80000004200 */
[----:B------:R-:W-:Y:S01]  /*a790*/  MOV R6, R182 ;  /* 0x000000b600067202 */ /* 0x000fe20000000f00 */
[C---:B--2---:R-:W-:Y:S03]  /*a7a0*/  HMMA.16816.F32 R152, R168.reuse, R136, R12 ;  /* 0x00000088a898723c */ /* 0x044fe6000000180c */
[----:B------:R-:W-:Y:S02]  /*a7b0*/  LDSM.16.MT88.4 R12, [R224+0x1b800] ;  /* 0x01b80000e00c783b */ /* 0x000fe40000004200 */
[----:B------:R-:W-:Y:S01]  /*a7c0*/  MOV R5, R181 ;  /* 0x000000b500057202 */ /* 0x000fe20000000f00 */
[C---:B------:R-:W-:Y:S05]  /*a7d0*/  HMMA.16816.F32 R148, R168.reuse, R138, R16 ;  /* 0x0000008aa894723c */ /* 0x040fea0000001810 */
[----:B------:R-:W-:Y:S01]  /*a7e0*/  LDSM.16.MT88.4 R16, [R228+0x1d800] ;  /* 0x01d80000e410783b */ /* 0x000fe20000004200 */
[C---:B-1----:R-:W-:Y:S05]  /*a7f0*/  HMMA.16816.F32 R144, R168.reuse, R140, R20 ;  /* 0x0000008ca890723c */ /* 0x042fea0000001814 */
[----:B------:R-:W-:Y:S01]  /*a800*/  MOV R7, R183 ;  /* 0x000000b700077202 */ /* 0x000fe20000000f00 */
[C---:B------:R-:W-:Y:S01]  /*a810*/  HMMA.16816.F32 R140, R168.reuse, R142, R24 ;  /* 0x0000008ea88c723c */ /* 0x040fe20000001818 */
[----:B------:R-:W-:Y:S04]  /*a820*/  LDSM.16.MT88.4 R20, [R226+0x1d800] ;  /* 0x01d80000e214783b */ /* 0x000fe80000004200 */
[----:B------:R-:W-:Y:S01]  /*a830*/  MOV R4, R180 ;  /* 0x000000b400047202 */ /* 0x000fe20000000f00 */
[C---:B------:R-:W-:Y:S03]  /*a840*/  HMMA.16816.F32 R136, R168.reuse, R172, R28 ;  /* 0x000000aca888723c */ /* 0x040fe6000000181c */
[----:B------:R-:W2:Y:S04]  /*a850*/  LDL.LU R172, [R1+0x1c] ;  /* 0x00001c0001ac7983 */ /* 0x000ea80000300800 */
[----:B------:R-:W-:Y:S01]  /*a860*/  MOV R173, R135 ;  /* 0x0000008700ad7202 */ /* 0x000fe20000000f00 */
[----:B------:R-:W1:Y:S01]  /*a870*/  LDSM.16.MT88.4 R180, [R226+0x1b800] ;  /* 0x01b80000e2b4783b */ /* 0x000e620000004200 */
[C---:B------:R-:W-:Y:S06]  /*a880*/  HMMA.16816.F32 R132, R168.reuse, R174, R32 ;  /* 0x000000aea884723c */ /* 0x040fec0000001820 */
[C---:B------:R-:W-:Y:S01]  /*a890*/  HMMA.16816.F32 R36, R168.reuse, R176, R36 ;  /* 0x000000b0a824723c */ /* 0x040fe20000001824 */
[----:B------:R-:W3:Y:S04]  /*a8a0*/  LDL.LU R35, [R1+0x18] ;  /* 0x0000180001237983 */ /* 0x000ee80000300800 */
[----:B------:R-:W4:Y:S01]  /*a8b0*/  LDSM.16.MT88.4 R24, [R225+0x1d800] ;  /* 0x01d80000e118783b */ /* 0x000f220000004200 */
[C---:B------:R-:W-:Y:S07]  /*a8c0*/  HMMA.16816.F32 R40, R168.reuse, R178, R40 ;  /* 0x000000b2a828723c */ /* 0x040fee0000001828 */
[----:B------:R-:W5:Y:S01]  /*a8d0*/  LDSM.16.MT88.4 R28, [R224+0x1d800] ;  /* 0x01d80000e01c783b */ /* 0x000f620000004200 */
        /* <DEDUP_REMOVED lines=22> */
[C---:B------:R-:W-:Y:S06]  /*aa40*/  HMMA.16816.F32 R116, R168.reuse, R16, R116 ;  /* 0x00000010a874723c */ /* 0x040fec0000001874 */
[C---:B------:R-:W-:Y:S06]  /*aa50*/  HMMA.16816.F32 R120, R168.reuse, R18, R120 ;  /* 0x00000012a878723c */ /* 0x040fec0000001878 */
[C---:B------:R-:W-:Y:S06]  /*aa60*/  HMMA.16816.F32 R124, R168.reuse, R20, R124 ;  /* 0x00000014a87c723c */ /* 0x040fec000000187c */
[----:B------:R-:W-:Y:S05]  /*aa70*/  HMMA.16816.F32 R128, R168, R22, R128 ;  /* 0x00000016a880723c */ /* 0x000fea0000001880 */
[----:B--2---:R-:W-:Y:S06]  /*aa80*/  FFMA.FTZ R191, R2, R172, R191 ;  /* 0x000000ac02bf7223 */ /* 0x004fec00000100bf */
[----:B------:R-:W-:Y:S04]  /*aa90*/  FADD.FTZ R188, R188, R191 ;  /* 0x000000bfbcbc7221 */ /* 0x000fe80000010000 */
[----:B------:R-:W-:Y:S04]  /*aaa0*/  FADD.FTZ R187, R187, R188 ;  /* 0x000000bcbbbb7221 */ /* 0x000fe80000010000 */
[----:B------:R-:W-:Y:S01]  /*aab0*/  FADD.FTZ R187, R186, R187 ;  /* 0x000000bbbabb7221 */ /* 0x000fe20000010000 */
[----:B---3--:R-:W-:Y:S03]  /*aac0*/  FFMA.FTZ R189, R0, R35, R189 ;  /* 0x0000002300bd7223 */ /* 0x008fe600000100bd */
        /* <DEDUP_REMOVED lines=25> */
[----:B------:R-:W-:Y:S04]  /*ac60*/  FADD.FTZ R194, R194, R201 ;  /* 0x000000c9c2c27221 */ /* 0x000fe80000010000 */
[----:B------:R-:W-:Y:S04]  /*ac70*/  FADD.FTZ R167, R167, R194 ;  /* 0x000000c2a7a77221 */ /* 0x000fe80000010000 */
[----:B------:R-:W-:Y:S05]  /*ac80*/  FADD.FTZ R0, R166, R167 ;  /* 0x000000a7a6007221 */ /* 0x000fea0000010000 */
[----:B------:R1:W-:Y:S04]  /*ac90*/  STL [R1+0x18], R0 ;  /* 0x0000180001007387 */ /* 0x0003e80000100800 */
[----:B------:R3:W-:Y:S01]  /*aca0*/  STL [R1+0x1c], R2 ;  /* 0x00001c0201007387 */ /* 0x0007e20000100800 */
[----:B-1----:R-:W-:Y:S01]  /*acb0*/  MOV R0, R3 ;  /* 0x0000000300007202 */ /* 0x002fe20000000f00 */
[----:B------:R-:W-:Y:S06]  /*acc0*/  @P5 BRA `(.L_x_1959) ;  /* 0xffffffc0007c5947 */ /* 0x000fec000383ffff */
.L_x_1958:
[----:B-1----:R-:W2:Y:S04]  /*acd0*/  LDL.LU R4, [R1+0x1c] ;  /* 0x00001c0001047983 */ /* 0x002ea80000300800 */
[----:B---3--:R-:W3:Y:S04]  /*ace0*/  LDL.LU R2, [R1+0x18] ;  /* 0x0000180001027983 */ /* 0x008ee80000300800 */
[----:B------:R-:W4:Y:S01]  /*acf0*/  LDL.LU.64 R8, [R1] ;  /* 0x0000000001087983 */ /* 0x000f220000300a00 */
[----:B------:R-:W1:Y:S01]  /*ad00*/  S2UR UR4, SR_CgaCtaId ;  /* 0x00000000000479c3 */ /* 0x000e620000008800 */
[----:B------:R-:W-:Y:S01]  /*ad10*/  MOV R5, 0x3f800000 ;  /* 0x3f80000000057802 */ /* 0x000fe20000000f00 */
[----:B------:R-:W-:Y:S01]  /*ad20*/  UMOV UR5, 0x400 ;  /* 0x0000040000057882 */ /* 0x000fe20000000000 */
[----:B------:R-:W4:Y:S01]  /*ad30*/  S2R R0, SR_TID.X ;  /* 0x0000000000007919 */ /* 0x000f220000002100 */
[----:B------:R-:W-:Y:S01]  /*ad40*/  MOV R14, 0x3f800000 ;  /* 0x3f800000000e7802 */ /* 0x000fe20000000f00 */
[----:B------:R-:W-:-:S02]  /*ad50*/  UISETP.NE.AND UP0, UPT, UR17, -0x1, UPT ;  /* 0xffffffff1100788c */ /* 0x000fc4000bf05270 */
[----:B-1----:R-:W-:Y:S01]  /*ad60*/  ULEA UR4, UR4, UR5, 0x18 ;  /* 0x0000000504047291 */ /* 0x002fe2000f8ec03f */
[----:B--2---:R-:W1:Y:S04]  /*ad70*/  SHFL.BFLY PT, R7, R4, 0x2, 0x1f ;  /* 0x0c401f0004077f89 */ /* 0x004e6800000e0000 */
[----:B---3--:R-:W2:Y:S01]  /*ad80*/  SHFL.BFLY PT, R11, R2, 0x2, 0x1f ;  /* 0x0c401f00020b7f89 */ /* 0x008ea200000e0000 */
[----:B----4-:R-:W-:Y:S02]  /*ad90*/  SHF.R.S32.HI R9, RZ, 0x1f, R0 ;  /* 0x0000001fff097819 */ /* 0x010fe40000011400 */
[----:B------:R-:W-:Y:S02]  /*ada0*/  ISETP.GE.AND P3, PT, R8, UR16, PT ;  /* 0x0000001008007c0c */ /* 0x000fe4000bf66270 */
[----:B------:R-:W-:-:S02]  /*adb0*/  LEA.HI R13, R9, R0, RZ, 0x2 ;  /* 0x00000000090d7211 */ /* 0x000fc400078f10ff */
[----:B------:R-:W-:Y:S02]  /*adc0*/  LEA.HI R8, R9, R0, RZ, 0x5 ;  /* 0x0000000009087211 */ /* 0x000fe400078f28ff */
[----:B------:R-:W-:Y:S02]  /*add0*/  SHF.R.S32.HI R16, RZ, 0x1f, R13 ;  /* 0x0000001fff107819 */ /* 0x000fe4000001140d */
[----:B------:R-:W-:-:S04]  /*ade0*/  LOP3.LUT R15, R13, 0x3ffffffc, RZ, 0xc0, !PT ;  /* 0x3ffffffc0d0f7812 */ /* 0x000fc800078ec0ff */
[----:B------:R-:W-:Y:S01]  /*adf0*/  IADD3 R12, -R15, R0, RZ ;  /* 0x000000000f0c7210 */ /* 0x000fe20007ffe1ff */
[----:B-1----:R-:W-:Y:S01]  /*ae00*/  FADD.FTZ R7, R7, R4 ;  /* 0x0000000407077221 */ /* 0x002fe20000010000 */
[----:B--2---:R-:W-:-:S04]  /*ae10*/  FADD.FTZ R11, R11, R2 ;  /* 0x000000020b0b7221 */ /* 0x004fc80000010000 */
[----:B------:R-:W1:Y:S01]  /*ae20*/  SHFL.BFLY PT, R4, R7, 0x1, 0x1f ;  /* 0x0c201f0007047f89 */ /* 0x000e6200000e0000 */
[----:B------:R-:W2:Y:S03]  /*ae30*/  S2R R2, SR_TID.X ;  /* 0x0000000000027919 */ /* 0x000ea60000002100 */
[----:B------:R-:W3:Y:S01]  /*ae40*/  SHFL.BFLY PT, R10, R11, 0x1, 0x1f ;  /* 0x0c201f000b0a7f89 */ /* 0x000ee200000e0000 */
[----:B-1----:R-:W-:-:S05]  /*ae50*/  FADD.FTZ R4, R7, R4 ;  /* 0x0000000407047221 */ /* 0x002fca0000010000 */
[----:B------:R-:W-:Y:S01]  /*ae60*/  FSETP.NE.FTZ.AND P4, PT, R4, RZ, PT ;  /* 0x000000ff0400720b */ /* 0x000fe20003f95000 */
[----:B---3--:R-:W-:Y:S01]  /*ae70*/  FADD.FTZ R10, R11, R10 ;  /* 0x0000000a0b0a7221 */ /* 0x008fe20000010000 */
[----:B------:R-:W-:Y:S02]  /*ae80*/  LOP3.LUT R11, R8, 0xffffffe0, RZ, 0xc0, !PT ;  /* 0xffffffe0080b7812 */ /* 0x000fe400078ec0ff */
[----:B--2---:R-:W-:Y:S02]  /*ae90*/  SHF.R.S32.HI R7, RZ, 0x1f, R2 ;  /* 0x0000001fff077819 */ /* 0x004fe40000011402 */
[----:B------:R-:W-:Y:S02]  /*aea0*/  FSETP.NE.FTZ.AND P0, PT, R10, RZ, PT ;  /* 0x000000ff0a00720b */ /* 0x000fe40003f15000 */
[CC--:B------:R-:W-:Y:S02]  /*aeb0*/  LEA.HI R9, R7.reuse, R2.reuse, RZ, 0x5 ;  /* 0x0000000207097211 */ /* 0x0c0fe400078f28ff */
[----:B------:R-:W-:-:S03]  /*aec0*/  LEA.HI R6, R7, R2, RZ, 0x3 ;  /* 0x0000000207067211 */ /* 0x000fc600078f18ff */
[----:B------:R-:W1:Y:S01]  /*aed0*/  @P4 MUFU.RCP R5, R4 ;  /* 0x0000000400054308 */ /* 0x000e620000001000 */
[----:B------:R-:W-:Y:S02]  /*aee0*/  LOP3.LUT R9, R9, 0xffffffe0, RZ, 0xc0, !PT ;  /* 0xffffffe009097812 */ /* 0x000fe400078ec0ff */
[----:B------:R-:W-:Y:S02]  /*aef0*/  LOP3.LUT R7, R6, 0xfffffff8, RZ, 0xc0, !PT ;  /* 0xfffffff806077812 */ /* 0x000fe400078ec0ff */
[----:B------:R-:W-:Y:S02]  /*af00*/  IADD3 R9, R2, -R9, RZ ;  /* 0x8000000902097210 */ /* 0x000fe40007ffe0ff */
[----:B------:R-:W-:Y:S01]  /*af10*/  IADD3 R2, -R7, R2, RZ ;  /* 0x0000000207027210 */ /* 0x000fe20007ffe1ff */
[----:B------:R-:W2:Y:S01]  /*af20*/  @P0 MUFU.RCP R14, R10 ;  /* 0x0000000a000e0308 */ /* 0x000ea20000001000 */
[----:B------:R-:W-:Y:S02]  /*af30*/  SHF.R.S32.HI R7, RZ, 0x2, R13 ;  /* 0x00000002ff077819 */ /* 0x000fe4000001140d */
[----:B------:R-:W-:-:S02]  /*af40*/  IADD3 R0, R0, -R11, RZ ;  /* 0x8000000b00007210 */ /* 0x000fc40007ffe0ff */
[----:B------:R-:W-:Y:S02]  /*af50*/  LEA.HI R16, R16, R7, RZ, 0x3 ;  /* 0x0000000710107211 */ /* 0x000fe400078f18ff */
[----:B------:R-:W-:Y:S02]  /*af60*/  SHF.R.S32.HI R11, RZ, 0x5, R8 ;  /* 0x00000005ff0b7819 */ /* 0x000fe40000011408 */
[----:B------:R-:W-:Y:S01]  /*af70*/  LOP3.LUT R16, R16, 0xfffffff8, RZ, 0xc0, !PT ;  /* 0xfffffff810107812 */ /* 0x000fe200078ec0ff */
[----:B-1----:R-:W-:Y:S01]  /*af80*/  FMUL.FTZ R160, R5, R160 ;  /* 0x000000a005a07220 */ /* 0x002fe20000410000 */
[----:B------:R-:W-:Y:S01]  /*af90*/  LEA R12, R11, R12, 0x9 ;  /* 0x0000000c0b0c7211 */ /* 0x000fe200078e48ff */
[----:B------:R-:W-:Y:S01]  /*afa0*/  FMUL.FTZ R161, R5, R161 ;  /* 0x000000a105a17220 */ /* 0x000fe20000410000 */
[----:B------:R-:W-:Y:S01]  /*afb0*/  IADD3 R16, R7, -R16, RZ ;  /* 0x8000001007107210 */ /* 0x000fe20007ffe0ff */
[C---:B------:R-:W-:Y:S01]  /*afc0*/  FMUL.FTZ R156, R5.reuse, R156 ;  /* 0x0000009c059c7220 */ /* 0x040fe20000410000 */
[C---:B------:R-:W-:Y:S01]  /*afd0*/  FMUL.FTZ R157, R5.reuse, R157 ;  /* 0x0000009d059d7220 */ /* 0x040fe20000410000 */
[----:B------:R-:W-:Y:S01]  /*afe0*/  FMUL.FTZ R152, R5, R152 ;  /* 0x0000009805987220 */ /* 0x000fe20000410000 */
[----:B------:R-:W-:Y:S01]  /*aff0*/  SHF.L.U32 R7, R16, 0x6, RZ ;  /* 0x0000000610077819 */ /* 0x000fe200000006ff */
[----:B--2---:R-:W-:Y:S01]  /*b000*/  FMUL.FTZ R163, R14, R163 ;  /* 0x000000a30ea37220 */ /* 0x004fe20000410000 */
[----:B------:R-:W-:Y:S01]  /*b010*/  LOP3.LUT R8, R16, 0x1, RZ, 0xc0, !PT ;  /* 0x0000000110087812 */ /* 0x000fe200078ec0ff */
[C---:B------:R-:W-:Y:S01]  /*b020*/  FMUL.FTZ R162, R14.reuse, R162 ;  /* 0x000000a20ea27220 */ /* 0x040fe20000410000 */
[----:B------:R-:W-:Y:S01]  /*b030*/  LOP3.LUT R7, R7, 0x1c0, RZ, 0xc0, !PT ;  /* 0x000001c007077812 */ /* 0x000fe200078ec0ff */
[----:B------:R-:W-:Y:S01]  /*b040*/  FMUL.FTZ R159, R14, R159 ;  /* 0x0000009f0e9f7220 */ /* 0x000fe20000410000 */
[----:B------:R-:W-:Y:S01]  /*b050*/  ISETP.NE.U32.AND P5, PT, R8, 0x1, PT ;  /* 0x000000010800780c */ /* 0x000fe20003fa5070 */
[----:B------:R-:W-:Y:S01]  /*b060*/  FMUL.FTZ R158, R14, R158 ;  /* 0x0000009e0e9e7220 */ /* 0x000fe20000410000 */
[----:B------:R-:W-:Y:S01]  /*b070*/  LEA.HI R7, R7, R7, RZ, 0x1d ;  /* 0x0000000707077211 */ /* 0x000fe200078fe8ff */
[C---:B------:R-:W-:Y:S01]  /*b080*/  FMUL.FTZ R153, R5.reuse, R153 ;  /* 0x0000009905997220 */ /* 0x040fe20000410000 */
[----:B------:R-:W-:Y:S01]  /*b090*/  R2P PR, R16, 0x6 ;  /* 0x0000000610007804 */ /* 0x000fe20000000000 */
[----:B------:R-:W-:Y:S01]  /*b0a0*/  FMUL.FTZ R155, R14, R155 ;  /* 0x0000009b0e9b7220 */ /* 0x000fe20000410000 */
[----:B------:R-:W-:Y:S01]  /*b0b0*/  LEA R7, R12, R7, 0x1 ;  /* 0x000000070c077211 */ /* 0x000fe200078e08ff */
[C---:B------:R-:W-:Y:S01]  /*b0c0*/  FMUL.FTZ R154, R14.reuse, R154 ;  /* 0x0000009a0e9a7220 */ /* 0x040fe20000410000 */
[----:B------:R-:W-:Y:S01]  /*b0d0*/  MOV R8, 0x20 ;  /* 0x0000002000087802 */ /* 0x000fe20000000f00 */
[----:B------:R-:W-:Y:S01]  /*b0e0*/  FMUL.FTZ R148, R5, R148 ;  /* 0x0000009405947220 */ /* 0x000fe20000410000 */
[----:B------:R-:W-:Y:S01]  /*b0f0*/  LEA R7, R7, UR4, 0x1 ;  /* 0x0000000407077c11 */ /* 0x000fe2000f8e08ff */
[----:B------:R-:W-:Y:S01]  /*b100*/  FMUL.FTZ R149, R5, R149 ;  /* 0x0000009505957220 */ /* 0x000fe20000410000 */
[----:B------:R-:W-:Y:S01]  /*b110*/  MOV R12, 0x40 ;  /* 0x00000040000c7802 */ /* 0x000fe20000000f00 */
[C---:B------:R-:W-:Y:S01]  /*b120*/  FMUL.FTZ R151, R14.reuse, R151 ;  /* 0x000000970e977220 */ /* 0x040fe20000410000 */
[----:B------:R-:W-:Y:S01]  /*b130*/  FMUL.FTZ R150, R14, R150 ;  /* 0x000000960e967220 */ /* 0x000fe20000410000 */
[----:B------:R-:W-:Y:S01]  /*b140*/  IADD3 R13, R7, -0x10, RZ ;  /* 0xfffffff0070d7810 */ /* 0x000fe20007ffe0ff */
[C---:B------:R-:W-:Y:S01]  /*b150*/  FMUL.FTZ R144, R5.reuse, R144 ;  /* 0x0000009005907220 */ /* 0x040fe20000410000 */
[----:B------:R-:W-:Y:S01]  /*b160*/  SEL R8, R8, 0xffffffe0, !P1 ;  /* 0xffffffe008087807 */ /* 0x000fe20004800000 */
[----:B------:R-:W-:Y:S01]  /*b170*/  FMUL.FTZ R145, R5, R145 ;  /* 0x0000009105917220 */ /* 0x000fe20000410000 */
[C---:B------:R-:W-:Y:S01]  /*b180*/  FMUL.FTZ R147, R14.reuse, R147 ;  /* 0x000000930e937220 */ /* 0x040fe20000410000 */
[C---:B------:R-:W-:Y:S01]  /*b190*/  FMUL.FTZ R146, R14.reuse, R146 ;  /* 0x000000920e927220 */ /* 0x040fe20000410000 */
        /* <DEDUP_REMOVED lines=199> */
.L_x_1962:
        /* <DEDUP_REMOVED lines=24> */
.L_x_1963:
[----:B------:R-:W-:Y:S01]  /*bf90*/  ISETP.NE.AND P6, PT, RZ, UR7, PT ;  /* 0x00000007ff007c0c */ /* 0x000fe2000bfc5270 */
[----:B------:R-:W-:Y:S01]  /*bfa0*/  STS [R7+0x4000], R36 ;  /* 0x0040002407007388 */ /* 0x000fe20000000800 */
[----:B------:R-:W-:Y:S01]  /*bfb0*/  PLOP3.LUT P2, PT, PT, PT, PT, 0x8, 0x0 ;  /* 0x000000000000781c */ /* 0x000fe20003f4e170 */
[----:B------:R-:W1:Y:S01]  /*bfc0*/  S2UR UR4, SR_CTAID.X ;  /* 0x00000000000479c3 */ /* 0x000e620000002500 */
[----:B------:R-:W-:Y:S01]  /*bfd0*/  SHF.R.S32.HI R30, RZ, 0x3, R6 ;  /* 0x00000003ff1e7819 */ /* 0x000fe20000011406 */
[----:B------:R-:W-:Y:S01]  /*bfe0*/  STS [R7+0x4400], R38 ;  /* 0x0044002607007388 */ /* 0x000fe20000000800 */
[----:B------:R-:W2:Y:S01]  /*bff0*/  @P4 MUFU.LG2 R4, R4 ;  /* 0x0000000400044308 */ /* 0x000ea20000000c00 */
[----:B------:R-:W-:Y:S01]  /*c000*/  BSSY B0, `(.L_x_1964) ;  /* 0x0000071000007945 */ /* 0x000fe20003800000 */
[----:B------:R-:W-:Y:S01]  /*c010*/  IMAD.SHL.U32 R2, R2, 0x8, RZ ;  /* 0x0000000802027824 */ /* 0x000fe200078e00ff */
[----:B------:R-:W-:Y:S01]  /*c020*/  STS [R13+0x4000], R40 ;  /* 0x004000280d007388 */ /* 0x000fe20000000800 */
[----:B------:R-:W-:-:S03]  /*c030*/  VIADD R6, R30, 0x20 ;  /* 0x000000201e067836 */ /* 0x000fc60000000000 */
[----:B------:R-:W-:Y:S01]  /*c040*/  STS [R13+0x4400], R42 ;  /* 0x0044002a0d007388 */ /* 0x000fe20000000800 */
[----:B------:R-:W3:Y:S01]  /*c050*/  @!P6 LDC R5, c[0x0][0x2c4] ;  /* 0x0000b100ff05eb82 */ /* 0x000ee20000000800 */
[----:B------:R-:W-:Y:S01]  /*c060*/  @!P6 PLOP3.LUT P2, PT, P5, PT, PT, 0x80, 0x0 ;  /* 0x000000000000e81c */ /* 0x000fe20002f4f070 */
[----:B------:R-:W4:Y:S01]  /*c070*/  @P0 MUFU.LG2 R10, R10 ;  /* 0x0000000a000a0308 */ /* 0x000f220000000c00 */
[----:B------:R-:W-:Y:S01]  /*c080*/  STS [R15+0x4000], R44 ;  /* 0x0040002c0f007388 */ /* 0x000fe20000000800 */
[----:B------:R-:W-:Y:S01]  /*c090*/  LOP3.LUT P5, RZ, R0, 0x3, RZ, 0xc0, !PT ;  /* 0x0000000300ff7812 */ /* 0x000fe200078ac0ff */
[----:B------:R-:W-:Y:S02]  /*c0a0*/  VIADD R0, R30, 0x40 ;  /* 0x000000401e007836 */ /* 0x000fe40000000000 */
[----:B------:R-:W-:Y:S01]  /*c0b0*/  STS [R15+0x4400], R46 ;  /* 0x0044002e0f007388 */ /* 0x000fe20000000800 */
[----:B------:R-:W5:Y:S03]  /*c0c0*/  @!P6 LDC R12, c[0x0][0x270] ;  /* 0x00009c00ff0ceb82 */ /* 0x000f660000000800 */
[----:B------:R-:W-:Y:S04]  /*c0d0*/  STS [R17+0x4000], R48 ;  /* 0x0040003011007388 */ /* 0x000fe80000000800 */
[----:B------:R-:W-:Y:S01]  /*c0e0*/  STS [R17+0x4400], R50 ;  /* 0x0044003211007388 */ /* 0x000fe20000000800 */
[----:B------:R-:W2:Y:S03]  /*c0f0*/  @P6 LDC.64 R28, c[0x0][0x2c0] ;  /* 0x0000b000ff1c6b82 */ /* 0x000ea60000000a00 */
[----:B------:R-:W-:Y:S04]  /*c100*/  STS [R19+0x4000], R52 ;  /* 0x0040003413007388 */ /* 0x000fe80000000800 */
[----:B------:R-:W-:Y:S01]  /*c110*/  STS [R19+0x4400], R54 ;  /* 0x0044003613007388 */ /* 0x000fe20000000800 */
[----:B---3--:R-:W3:Y:S01]  /*c120*/  @P2 LDC R5, c[0x0][0x2e4] ;  /* 0x0000b900ff052b82 */ /* 0x008ee20000000800 */
[----:B------:R-:W-:-:S02]  /*c130*/  ISETP.GE.AND P2, PT, R6, UR16, PT ;  /* 0x0000001006007c0c */ /* 0x000fc4000bf46270 */
[----:B------:R-:W-:Y:S04]  /*c140*/  STS [R21+0x4000], R56 ;  /* 0x0040003815007388 */ /* 0x000fe80000000800 */
[----:B------:R-:W-:Y:S01]  /*c150*/  STS [R21+0x4400], R58 ;  /* 0x0044003a15007388 */ /* 0x000fe20000000800 */
[----:B------:R-:W4:Y:S03]  /*c160*/  @P0 LDC R6, c[0x0][0x2e8] ;  /* 0x0000ba00ff060b82 */ /* 0x000f260000000800 */
[----:B------:R-:W-:Y:S04]  /*c170*/  STS [R23+0x4000], R60 ;  /* 0x0040003c17007388 */ /* 0x000fe80000000800 */
[----:B------:R-:W-:Y:S01]  /*c180*/  STS [R23+0x4400], R62 ;  /* 0x0044003e17007388 */ /* 0x000fe20000000800 */
[----:B--2---:R-:W-:-:S03]  /*c190*/  @P6 IMAD R28, R29, R28, RZ ;  /* 0x0000001c1d1c6224 */ /* 0x004fc600078e02ff */
[----:B------:R-:W-:Y:S04]  /*c1a0*/  STS [R25+0x4000], R64 ;  /* 0x0040004019007388 */ /* 0x000fe80000000800 */
[----:B------:R-:W-:Y:S01]  /*c1b0*/  STS [R25+0x4400], R66 ;  /* 0x0044004219007388 */ /* 0x000fe20000000800 */
[----:B---3--:R-:W-:-:S03]  /*c1c0*/  @!P6 IMAD.MOV.U32 R28, RZ, RZ, R5 ;  /* 0x000000ffff1ce224 */ /* 0x008fc600078e0005 */
        /* <DEDUP_REMOVED lines=26> */
[----:B--2---:R-:W1:Y:S03]  /*c370*/  @P6 LDC R13, c[0x0][0x2c0] ;  /* 0x0000b000ff0d6b82 */ /* 0x004e660000000800 */
[----:B------:R-:W-:Y:S04]  /*c380*/  STS [R21+0xc000], R120 ;  /* 0x00c0007815007388 */ /* 0x000fe80000000800 */
[----:B------:R2:W-:Y:S01]  /*c390*/  STS [R21+0xc400], R122 ;  /* 0x00c4007a15007388 */ /* 0x0005e20000000800 */
[----:B---3--:R-:W-:-:S02]  /*c3a0*/  @P6 IMAD.MOV.U32 R15, RZ, RZ, 0x1 ;  /* 0x00000001ff0f6424 */ /* 0x008fc400078e00ff */
[----:B-----5:R-:W-:Y:S01]  /*c3b0*/  @!P6 IMAD R15, R5, R12, RZ ;  /* 0x0000000c050fe224 */ /* 0x020fe200078e02ff */
[----:B------:R-:W-:Y:S01]  /*c3c0*/  STS [R23+0xc000], R124 ;  /* 0x00c0007c17007388 */ /* 0x000fe20000000800 */
[----:B------:R-:W-:Y:S01]  /*c3d0*/  SHF.R.S32.HI R12, RZ, 0x1f, R11 ;  /* 0x0000001fff0c7819 */ /* 0x000fe2000001140b */
[----:B------:R-:W-:Y:S02]  /*c3e0*/  @P4 FMUL.FTZ R5, R4, 0.69314718246459960938 ;  /* 0x3f31721804054820 */ /* 0x000fe40000410000 */
[----:B------:R-:W-:Y:S04]  /*c3f0*/  STS [R23+0xc400], R126 ;  /* 0x00c4007e17007388 */ /* 0x000fe80000000800 */
[----:B------:R-:W-:Y:S04]  /*c400*/  STS [R25+0xc000], R128 ;  /* 0x00c0008019007388 */ /* 0x000fe80000000800 */
[----:B------:R3:W-:Y:S01]  /*c410*/  STS [R25+0xc400], R14 ;  /* 0x00c4000e19007388 */ /* 0x0007e20000000800 */
[----:B------:R-:W-:Y:S01]  /*c420*/  @!P6 IMAD.MOV.U32 R13, RZ, RZ, 0x1 ;  /* 0x00000001ff0de424 */ /* 0x000fe200078e00ff */
[----:B------:R-:W-:Y:S03]  /*c430*/  BAR.SYNC.DEFER_BLOCKING 0x0 ;  /* 0x0000000000007b1d */ /* 0x000fe60000010000 */
[----:B-1----:R-:W-:-:S05]  /*c440*/  IMAD R4, R13, UR4, RZ ;  /* 0x000000040d047c24 */ /* 0x002fca000f8e02ff */
[----:B--2---:R-:W1:Y:S01]  /*c450*/  @P4 LDC R21, c[0x0][0x2e8] ;  /* 0x0000ba00ff154b82 */ /* 0x004e620000000800 */
[----:B------:R-:W2:Y:S01]  /*c460*/  S2R R8, SR_CTAID.Y ;  /* 0x0000000000087919 */ /* 0x000ea20000002600 */
[----:B------:R-:W5:Y:S01]  /*c470*/  S2R R7, SR_CTAID.Z ;  /* 0x0000000000077919 */ /* 0x000f620000002700 */
[----:B---3--:R-:W-:Y:S02]  /*c480*/  LEA.HI R14, R12, R11, RZ, 0x3 ;  /* 0x0000000b0c0e7211 */ /* 0x008fe400078f18ff */
[----:B------:R-:W-:Y:S01]  /*c490*/  SHF.R.S32.HI R12, RZ, 0x1f, R9 ;  /* 0x0000001fff0c7819 */ /* 0x000fe20000011409 */
[----:B------:R3:W1:Y:S01]  /*c4a0*/  LDS.128 R16, [R242+0x3000] ;  /* 0x00300000f2107984 */ /* 0x0006620000000c00 */
[----:B------:R-:W-:Y:S02]  /*c4b0*/  LOP3.LUT R14, R14, 0xffffff8, RZ, 0xc0, !PT ;  /* 0x0ffffff80e0e7812 */ /* 0x000fe400078ec0ff */
[----:B------:R-:W-:-:S03]  /*c4c0*/  LEA.HI R12, R12, R9, RZ, 0x2 ;  /* 0x000000090c0c7211 */ /* 0x000fc600078f10ff */
[----:B------:R-:W-:Y:S02]  /*c4d0*/  IMAD.IADD R14, R11, 0x1, -R14 ;  /* 0x000000010b0e7824 */ /* 0x000fe400078e0a0e */
[----:B------:R-:W-:Y:S02]  /*c4e0*/  IMAD.MOV.U32 R11, RZ, RZ, 0x7f800000 ;  /* 0x7f800000ff0b7424 */ /* 0x000fe400078e00ff */
[----:B--2---:R-:W-:Y:S01]  /*c4f0*/  IMAD R8, R8, R15, RZ ;  /* 0x0000000f08087224 */ /* 0x004fe200078e02ff */
[----:B------:R-:W-:-:S04]  /*c500*/  SHF.R.S32.HI R15, RZ, 0x2, R12 ;  /* 0x00000002ff0f7819 */ /* 0x000fc8000001140c */
[----:B------:R-:W-:Y:S02]  /*c510*/  SEL R8, R8, RZ, !P1 ;  /* 0x000000ff08087207 */ /* 0x000fe40004800000 */
[----:B------:R-:W-:Y:S02]  /*c520*/  ISETP.GE.AND P1, PT, R0, UR16, PT ;  /* 0x0000001000007c0c */ /* 0x000fe4000bf26270 */
[----:B------:R-:W-:Y:S01]  /*c530*/  MOV R0, 0x7f800000 ;  /* 0x7f80000000007802 */ /* 0x000fe20000000f00 */
[----:B-1----:R-:W-:Y:S01]  /*c540*/  @P4 FFMA.FTZ R0, R164, R21, R5 ;  /* 0x00000015a4004223 */ /* 0x002fe20000010005 */
[----:B-----5:R-:W-:Y:S01]  /*c550*/  IMAD R5, R7, R28, R8 ;  /* 0x0000001c07057224 */ /* 0x020fe200078e0208 */
[----:B------:R-:W-:Y:S01]  /*c560*/  LEA R14, R14, R15, 0x4 ;  /* 0x0000000f0e0e7211 */ /* 0x000fe200078e20ff */
[----:B------:R-:W-:Y:S02]  /*c570*/  IMAD.SHL.U32 R8, R4, 0x80, RZ ;  /* 0x0000008004087824 */ /* 0x000fe400078e00ff */
[----:B----4-:R-:W-:-:S03]  /*c580*/  @P0 FMUL.FTZ R4, R10, 0.69314718246459960938 ;  /* 0x3f3172180a040820 */ /* 0x010fc60000410000 */
[--C-:B------:R-:W-:Y:S01]  /*c590*/  IADD3 R10, P6, P4, R8, R26, R5.reuse ;  /* 0x0000001a080a7210 */ /* 0x100fe20007cde005 */
[----:B------:R-:W-:Y:S01]  /*c5a0*/  @P0 FFMA.FTZ R11, R3, R6, R4 ;  /* 0x00000006030b0223 */ /* 0x000fe20000010004 */
[----:B------:R-:W-:Y:S02]  /*c5b0*/  SHF.R.S32.HI R9, RZ, 0x1f, R8 ;  /* 0x0000001fff097819 */ /* 0x000fe40000011408 */
        /* <DEDUP_REMOVED lines=21> */
.L_x_1965:
[----:B------:R-:W-:Y:S05]  /*c710*/  BSYNC B0 ;  /* 0x0000000000007941 */ /* 0x000fea0003800000 */
.L_x_1964:
[----:B-1----:R-:W-:Y:S01]  /*c720*/  SHF.R.S32.HI R4, RZ, 0x1f, R7 ;  /* 0x0000001fff047819 */ /* 0x002fe20000011407 */
[----:B------:R-:W-:Y:S01]  /*c730*/  ULDC.64 UR4, c[0x0][0x2a0] ;  /* 0x0000a80000047ab9 */ /* 0x000fe20000000a00 */
[----:B------:R-:W-:Y:S01]  /*c740*/  SHF.R.S32.HI R3, RZ, 0x1f, R2 ;  /* 0x0000001fff037819 */ /* 0x000fe20000011402 */
[----:B------:R1:W2:Y:S01]  /*c750*/  LDS.128 R20, [R242] ;  /* 0x00000000f2147984 */ /* 0x0002a20000000c00 */
[----:B------:R-:W-:Y:S01]  /*c760*/  IADD3 R26, P0, R2, UR8, RZ ;  /* 0x00000008021a7c10 */ /* 0x000fe2000ff1e0ff */
[----:B------:R-:W-:Y:S01]  /*c770*/  IMAD R4, R4, UR4, RZ ;  /* 0x0000000404047c24 */ /* 0x000fe2000f8e02ff */
[----:B------:R-:W-:Y:S01]  /*c780*/  SHF.R.S32.HI R31, RZ, 0x1f, R30 ;  /* 0x0000001fff1f7819 */ /* 0x000fe2000001141e */
[----:B------:R1:W3:Y:S01]  /*c790*/  LDS.128 R12, [R242+0x4000] ;  /* 0x00400000f20c7984 */ /* 0x0002e20000000c00 */
[----:B------:R-:W-:Y:S01]  /*c7a0*/  IADD3.X R27, R3, UR6, RZ, P0, !PT ;  /* 0x00000006031b7c10 */ /* 0x000fe200087fe4ff */
[C---:B------:R-:W-:Y:S01]  /*c7b0*/  IMAD R29, R7.reuse, UR5, R4 ;  /* 0x00000005071d7c24 */ /* 0x040fe2000f8e0204 */
[----:B------:R-:W-:Y:S01]  /*c7c0*/  IADD3 R0, R30, 0x60, RZ ;  /* 0x000000601e007810 */ /* 0x000fe20007ffe0ff */
[----:B------:R1:W4:Y:S01]  /*c7d0*/  LDS.128 R8, [R242+0x8000] ;  /* 0x00800000f2087984 */ /* 0x0003220000000c00 */
[----:B------:R-:W-:Y:S01]  /*c7e0*/  IMAD.U32 R25, RZ, RZ, UR18 ;  /* 0x00000012ff197e24 */ /* 0x000fe2000f8e00ff */
[----:B------:R-:W-:Y:S01]  /*c7f0*/  BSSY B0, `(.L_x_1966) ;  /* 0x0000019000007945 */ /* 0x000fe20003800000 */
[----:B------:R-:W-:Y:S01]  /*c800*/  IMAD.WIDE.U32 R26, R7, UR4, R26 ;  /* 0x00000004071a7c25 */ /* 0x000fe2000f8e001a */
[----:B------:R-:W-:Y:S01]  /*c810*/  ISETP.GE.AND P0, PT, R0, UR16, PT ;  /* 0x0000001000007c0c */ /* 0x000fe2000bf06270 */
        /* <DEDUP_REMOVED lines=22> */
.L_x_1967:
[----:B------:R-:W-:Y:S05]  /*c980*/  BSYNC B0 ;  /* 0x0000000000007941 */ /* 0x000fea0003800000 */
.L_x_1966:
        /* <DEDUP_REMOVED lines=27> */
.L_x_1969:
[----:B------:R-:W-:Y:S05]  /*cb40*/  BSYNC B0 ;  /* 0x0000000000007941 */ /* 0x000fea0003800000 */
.L_x_1968:
        /* <DEDUP_REMOVED lines=27> */
.L_x_1971:
[----:B------:R-:W-:Y:S05]  /*cd00*/  BSYNC B0 ;  /* 0x0000000000007941 */ /* 0x000fea0003800000 */
.L_x_1970:
        /* <DEDUP_REMOVED lines=27> */
.L_x_1936:
        /* <DEDUP_REMOVED lines=51> */
[C---:B------:R-:W-:Y:S01]  /*d1f0*/  VIADD R5, R12.reuse, 0x20 ;  /* 0x000000200c057836 */ /* 0x040fe20000000000 */
        /* <DEDUP_REMOVED lines=38> */
.L_x_1973:
[----:B------:R-:W-:Y:S05]  /*d460*/  BSYNC B0 ;  /* 0x0000000000007941 */ /* 0x000fea0003800000 */
.L_x_1972:
        /* <DEDUP_REMOVED lines=25> */
.L_x_1975:
[----:B------:R-:W-:Y:S05]  /*d600*/  BSYNC B0 ;  /* 0x0000000000007941 */ /* 0x000fea0003800000 */
.L_x_1974:
        /* <DEDUP_REMOVED lines=24> */
.L_x_1977:
[----:B------:R-:W-:Y:S05]  /*d790*/  BSYNC B0 ;  /* 0x0000000000007941 */ /* 0x000fea0003800000 */
.L_x_1976:
        /* <DEDUP_REMOVED lines=27> */
.L_x_1979:
[----:B------:R-:W-:Y:S05]  /*d950*/  BSYNC B0 ;  /* 0x0000000000007941 */ /* 0x000fea0003800000 */
.L_x_1978:
        /* <DEDUP_REMOVED lines=10> */
.L_x_1981:
[----:B------:R-:W-:Y:S05]  /*da00*/  BSYNC B0 ;  /* 0x0000000000007941 */ /* 0x000fea0003800000 */
.L_x_1980:
        /* <DEDUP_REMOVED lines=10> */
.L_x_1983:
[----:B------:R-:W-:Y:S05]  /*dab0*/  BSYNC B0 ;  /* 0x0000000000007941 */ /* 0x000fea0003800000 */
.L_x_1982:
        /* <DEDUP_REMOVED lines=10> */
.L_x_1985:
[----:B------:R-:W-:Y:S05]  /*db60*/  BSYNC B0 ;  /* 0x0000000000007941 */ /* 0x000fea0003800000 */
.L_x_1984:
        /* <DEDUP_REMOVED lines=10> */
.L_x_1986:
        /* <DEDUP_REMOVED lines=15> */
.L_x_2423:


//--------------------- .text._ZN5flash16flash_fwd_kernelI23Flash_fwd_kernel_traitsILi256ELi128ELi64ELi8ELb0ELb0EN7cutlass6half_tE19Flash_kernel_traitsILi256ELi128ELi64ELi8ES3_EELb1ELb0ELb1ELb0ELb0ELb1ELb0ELb0EEEvNS_16Flash_fwd_paramsE --------------------------
	.section	.text._ZN5flash16flash_fwd_kernelI23Flash_fwd_kernel_traitsILi256ELi128ELi64ELi8ELb0ELb0EN7cutlass6half_tE19Flash_kernel_traitsILi256ELi128ELi64ELi8ES3_EELb1ELb0ELb1ELb0ELb0ELb1ELb0ELb0EEEvNS_16Flash_fwd_paramsE,"ax",@progbits
	.align	128
        .global         _ZN5flash16flash_fwd_kernelI23Flash_fwd_kernel_traitsILi256ELi128ELi64ELi8ELb0ELb0EN7cutlass6half_tE19Flash_kernel_traitsILi256ELi128ELi64ELi8ES3_EELb1ELb0ELb1ELb0ELb0ELb1ELb0ELb0EEEvNS_16Flash_fwd_paramsE
        .type           _ZN5flash16flash_fwd_kernelI23Flash_fwd_kernel_traitsILi256ELi128ELi64ELi8ELb0ELb0EN7cutlass6half_tE19Flash_kernel_traitsILi256ELi128ELi64ELi8ES3_EELb1ELb0ELb1ELb0ELb0ELb1ELb0ELb0EEEvNS_16Flash_fwd_paramsE,@function
        .size           _ZN5flash16flash_fwd_kernelI23Flash_fwd_kernel_traitsILi256ELi128ELi64ELi8ELb0ELb0EN7cutlass6half_tE19Flash_kernel_traitsILi256ELi128ELi64ELi8ES3_EELb1ELb0ELb1ELb0ELb0ELb1ELb0ELb0EEEvNS_16Flash_fwd_paramsE,(.L_x_2424 - _ZN5flash16flash_fwd_kernelI23Flash_fwd_kernel_traitsILi256ELi128ELi64ELi8ELb0ELb0EN7cutlass6half_tE19Flash_kernel_traitsILi256ELi128ELi64ELi8ES3_EELb1ELb0ELb1ELb0ELb0ELb1ELb0ELb0EEEvNS_16Flash_fwd_paramsE)
        .other          _ZN5flash16flash_fwd_kernelI23Flash_fwd_kernel_traitsILi256ELi128ELi64ELi8ELb0ELb0EN7cutlass6half_tE19Flash_kernel_traitsILi256ELi128ELi64ELi8ES3_EELb1ELb0ELb1ELb0ELb0ELb1ELb0ELb0EEEvNS_16Flash_fwd_paramsE,@"STO_CUDA_ENTRY STV_DEFAULT"
_ZN5flash16flash_fwd_kernelI23Flash_fwd_kernel_traitsILi256ELi128ELi64ELi8ELb0ELb0EN7cutlass6half_tE19Flash_kernel_traitsILi256ELi128ELi64ELi8ES3_EELb1ELb0ELb1ELb0ELb0ELb1ELb0ELb0EEEvNS_16Flash_fwd_paramsE:
.text._ZN5flash16flash_fwd_kernelI23Flash_fwd_kernel_traitsILi256ELi128ELi64ELi8ELb0ELb0EN7cutlass6half_tE19Flash_kernel_traitsILi256ELi128ELi64ELi8ES3_EELb1ELb0ELb1ELb0ELb0ELb1ELb0ELb0EEEvNS_16Flash_fwd_paramsE:
        /* <DEDUP_REMOVED lines=27> */
[----:B------:R-:W-:Y:S02]  /*01b0*/  IMAD.U32 R14, RZ, RZ, UR10 ;  /* 0x0000000aff0e7e24 */ /* 0x000fe4000f8e00ff */
        /* <DEDUP_REMOVED lines=9> */
[----:B------:R-:W-:Y:S01]  /*0250*/  UIMAD.WIDE UR6, UR17, 0x4, UR6 ;  /* 0x00000004110678a5 */ /* 0x000fe2000f8e0206 */
[----:B------:R-:W-:Y:S02]  /*0260*/  @UP1 ULDC.64 UR10, c[0x0][0x300] ;  /* 0x0000c000000a1ab9 */ /* 0x000fe40000000a00 */
[----:B------:R-:W-:Y:S01]  /*0270*/  @UP1 UIMAD.WIDE UR10, UR17, 0x4, UR10 ;  /* 0x00000004110a18a5 */ /* 0x000fe2000f8e020a */
[----:B----4-:R-:W-:-:S02]  /*0280*/  @P2 R2UR UR36, R8 ;  /* 0x00000000082422ca */ /* 0x010fc400000e0000 */
        /* <DEDUP_REMOVED lines=14> */
[----:B------:R-:W4:Y:S04]  /*0370*/  @P0 LDG.E R9, desc[UR32][R14.64] ;  /* 0x000000200e090981 */ /* 0x000f28000c1e1900 */
[----:B------:R-:W5:Y:S01]  /*0380*/  @!P2 LDG.E R0, desc[UR32][R4.64] ;  /* 0x000000200400a981 */ /* 0x000f62000c1e1900 */
[----:B-1----:R-:W-:-:S02]  /*0390*/  IMAD.U32 R12, RZ, RZ, UR10 ;  /* 0x0000000aff0c7e24 */ /* 0x002fc4000f8e00ff */
[----:B------:R-:W-:-:S05]  /*03a0*/  IMAD.U32 R13, RZ, RZ, UR11 ;  /* 0x0000000bff0d7e24 */ /* 0x000fca000f8e00ff */
[----:B------:R1:W2:Y:S01]  /*03b0*/  @P1 LDG.E R8, desc[UR32][R12.64] ;  /* 0x000000200c081981 */ /* 0x0002a2000c1e1900 */
        /* <DEDUP_REMOVED lines=8> */
[----:B-1----:R-:W-:Y:S02]  /*0440*/  LOP3.LUT R13, R19, 0xffffffe0, RZ, 0xc0, !PT ;  /* 0xffffffe0130d7812 */ /* 0x002fe400078ec0ff */
[----:B-----5:R-:W-:Y:S02]  /*0450*/  @!P2 R2UR UR8, R0 ;  /* 0x000000000008a2ca */ /* 0x020fe400000e0000 */
[----:B------:R-:W-:Y:S01]  /*0460*/  ISETP.NE.AND.EX P2, PT, RZ, UR5, PT, P0 ;  /* 0x00000005ff007c0c */ /* 0x000fe2000bf45300 */
[----:B------:R-:W-:Y:S01]  /*0470*/  USHF.L.U32 UR4, UR7, 0x5, URZ ;  /* 0x0000000507047899 */ /* 0x000fe2000800063f */
[----:B------:R-:W-:Y:S01]  /*0480*/  IMAD.IADD R13, R6, 0x1, -R13 ;  /* 0x00000001060d7824 */ /* 0x000fe200078e0a0d */
[----:B------:R-:W-:Y:S02]  /*0490*/  @UP2 UIADD3 UR29, UR29, -UR27, URZ ;  /* 0x8000001b1d1d2290 */ /* 0x000fe4000fffe03f */
[----:B------:R-:W-:-:S02]  /*04a0*/  USHF.R.S32.HI UR5, URZ, 0x1f, UR4 ;  /* 0x0000001f3f057899 */ /* 0x000fc40008011404 */
[--C-:B------:R-:W-:Y:S02]  /*04b0*/  SHF.R.S32.HI R0, RZ, 0x1f, R13.reuse ;  /* 0x0000001fff007819 */ /* 0x100fe4000001140d */
[----:B--2---:R-:W-:Y:S02]  /*04c0*/  @P1 R2UR UR18, R8 ;  /* 0x00000000081212ca */ /* 0x004fe400000e0000 */
[----:B------:R-:W-:Y:S01]  /*04d0*/  IADD3 R12, P1, P0, R2, UR4, R13 ;  /* 0x00000004020c7c10 */ /* 0x000fe2000f83e00d */
[----:B------:R-:W-:-:S03]  /*04e0*/  @!UP2 ULDC UR29, c[0x0][0x2c4] ;  /* 0x0000b100001daab9 */ /* 0x000fc60000000800 */
[----:B------:R-:W-:Y:S01]  /*04f0*/  IADD3.X R3, R3, UR5, R0, P1, P0 ;  /* 0x0000000503037c10 */ /* 0x000fe20008fe0400 */
[----:B------:R-:W-:Y:S08]  /*0500*/  @!P2 BRA `(.L_x_1987) ;  /* 0x00000000001ca947 */ /* 0x000ff00003800000 */
[----:B------:R-:W-:-:S13]  /*0510*/  PLOP3.LUT P0, PT, PT, PT, UP3, 0x80, 0x0 ;  /* 0x000000000000781c */ /* 0x000fda0003f0f038 */
[----:B------:R-:W2:Y:S04]  /*0520*/  @P0 LDG.E R0, desc[UR32][R4.64+0x4] ;  /* 0x0000042004000981 */ /* 0x000ea8000c1e1900 */
[----:B------:R-:W3:Y:S01]  /*0530*/  @!P0 LDG.E R2, desc[UR32][R4.64] ;  /* 0x0000002004028981 */ /* 0x000ee2000c1e1900 */
[----:B--2---:R-:W-:-:S13]  /*0540*/  @P0 R2UR UR7, R0 ;  /* 0x00000000000702ca */ /* 0x004fda00000e0000 */
[----:B------:R-:W-:-:S07]  /*0550*/  @UP3 UIADD3 UR7, UR7, -UR8, URZ ;  /* 0x8000000807073290 */ /* 0x000fce000fffe03f */
[----:B---3--:R-:W-:Y:S01]  /*0560*/  @!P0 R2UR UR7, R2 ;  /* 0x00000000020782ca */ /* 0x008fe200000e0000 */
[----:B------:R-:W-:-:S14]  /*0570*/  BRA `(.L_x_1988) ;  /* 0x0000000000047947 */ /* 0x000fdc0003800000 */
.L_x_1987:
[----:B------:R-:W-:-:S03]  /*0580*/  ULDC UR7, c[0x0][0x2c8] ;  /* 0x0000b20000077ab9 */ /* 0x000fc60000000800 */
.L_x_1988:
        /* <DEDUP_REMOVED lines=47> */
[----:B------:R-:W-:Y:S01]  /*0880*/  USHF.R.S32.HI UR13, URZ, 0x1f, UR9 ;  /* 0x0000001f3f0d7899 */ /* 0x000fe20008011409 */
[----:B------:R-:W-:Y:S01]  /*0890*/  LOP3.LUT P3, RZ, R6, 0x7, RZ, 0xc0, !PT ;  /* 0x0000000706ff7812 */ /* 0x000fe2000786c0ff */
[----:B------:R-:W-:Y:S01]  /*08a0*/  UISETP.NE.AND UP2, UPT, UR7, URZ, UPT ;  /* 0x0000003f0700728c */ /* 0x000fe2000bf45270 */
[----:B------:R-:W-:Y:S01]  /*08b0*/  LOP3.LUT R3, R12, 0x1ffffff8, RZ, 0xc0, !PT ;  /* 0x1ffffff80c037812 */ /* 0x000fe200078ec0ff */
[----:B------:R-:W-:Y:S01]  /*08c0*/  UIADD3 UR29, -UR12, UR29, URZ ;  /* 0x0000001d0c1d7290 */ /* 0x000fe2000fffe13f */
[----:B------:R-:W-:Y:S01]  /*08d0*/  SHF.R.S32.HI R12, RZ, 0x3, R12 ;  /* 0x00000003ff0c7819 */ /* 0x000fe2000001140c */
[----:B------:R-:W-:Y:S01]  /*08e0*/  IMAD.U32 R11, RZ, RZ, UR28 ;  /* 0x0000001cff0b7e24 */ /* 0x000fe2000f8e00ff */
[----:B------:R-:W-:Y:S01]  /*08f0*/  BSSY B0, `(.L_x_1990) ;  /* 0x000004a000007945 */ /* 0x000fe20003800000 */
        /* <DEDUP_REMOVED lines=22> */
[----:B------:R-:W-:Y:S01]  /*0a60*/  @!UP2 ULDC UR7, c[0x0][0x2c4] ;  /* 0x0000b1000007aab9 */ /* 0x000fe20000000800 */
[----:B------:R-:W-:Y:S01]  /*0a70*/  @UP2 UIMAD UR15, UR5, UR4, URZ ;  /* 0x00000004050f22a4 */ /* 0x000fe2000f8e023f */
[----:B------:R-:W-:Y:S01]  /*0a80*/  IMAD.WIDE R10, R11, 0x80, R12 ;  /* 0x000000800b0a7825 */ /* 0x000fe200078e020c */
[----:B------:R-:W-:Y:S01]  /*0a90*/  @!UP1 UIADD3 UR11, UR19, UR8, URZ ;  /* 0x00000008130b9290 */ /* 0x000fe2000fffe03f */
[----:B------:R-:W-:Y:S01]  /*0aa0*/  ULDC.64 UR4, c[0x0][0x2a0] ;  /* 0x0000a80000047ab9 */ /* 0x000fe20000000a00 */
[----:B------:R-:W-:Y:S01]  /*0ab0*/  @UP0 ULDC UR7, c[0x0][0x2e4] ;  /* 0x0000b90000070ab9 */ /* 0x000fe20000000800 */
[----:B------:R-:W-:Y:S01]  /*0ac0*/  @UP2 UMOV UR8, 0x1 ;  /* 0x0000000100082882 */ /* 0x000fe20000000000 */
[----:B------:R-:W-:Y:S01]  /*0ad0*/  UIMAD UR13, UR13, UR4, URZ ;  /* 0x000000040d0d72a4 */ /* 0x000fe2000f8e023f */
[----:B------:R-:W-:Y:S01]  /*0ae0*/  IMAD.U32 R7, RZ, RZ, UR4 ;  /* 0x00000004ff077e24 */ /* 0x000fe2000f8e00ff */
        /* <DEDUP_REMOVED lines=42> */
.L_x_1991:
[----:B------:R-:W-:Y:S05]  /*0d90*/  BSYNC B0 ;  /* 0x0000000000007941 */ /* 0x000fea0003800000 */
.L_x_1990:
        /* <DEDUP_REMOVED lines=20> */
.L_x_1993:
[----:B------:R-:W-:Y:S05]  /*0ee0*/  BSYNC B0 ;  /* 0x0000000000007941 */ /* 0x000fea0003800000 */
.L_x_1992:
        /* <DEDUP_REMOVED lines=18> */
.L_x_1995:
[----:B------:R-:W-:Y:S05]  /*1010*/  BSYNC B0 ;  /* 0x0000000000007941 */ /* 0x000fea0003800000 */
.L_x_1994:
        /* <DEDUP_REMOVED lines=17> */
.L_x_1997:
[----:B------:R-:W-:Y:S05]  /*1130*/  BSYNC B0 ;  /* 0x0000000000007941 */ /* 0x000fea0003800000 */
.L_x_1996:
        /* <DEDUP_REMOVED lines=10> */
.L_x_1999:
[----:B------:R-:W-:Y:S05]  /*11e0*/  BSYNC B0 ;  /* 0x0000000000007941 */ /* 0x000fea0003800000 */
.L_x_1998:
        /* <DEDUP_REMOVED lines=10> */
.L_x_2001:
[----:B------:R-:W-:Y:S05]  /*1290*/  BSYNC B0 ;  /* 0x0000000000007941 */ /* 0x000fea0003800000 */
.L_x_2000:
        /* <DEDUP_REMOVED lines=10> */
.L_x_2003:
[----:B------:R-:W-:Y:S05]  /*1340*/  BSYNC B0 ;  /* 0x0000000000007941 */ /* 0x000fea0003800000 */
.L_x_2002:
        /* <DEDUP_REMOVED lines=10> */
.L_x_1989:
[----:B------:R-:W1:Y:S01]  /*13f0*/  LDC R10, c[0x0][0x278] ;  /* 0x00009e00ff0a7b82 */ /* 0x000e620000000800 */
[----:B------:R-:W2:Y:S01]  /*1400*/  S2R R0, SR_CTAID.Z ;  /* 0x0000000000007919 */ /* 0x000ea20000002700 */
[----:B------:R-:W-:Y:S01]  /*1410*/  UISETP.NE.AND UP0, UPT, UR27, -0x1, UPT ;  /* 0xffffffff1b00788c */ /* 0x000fe2000bf05270 */
[----:B------:R-:W-:Y:S01]  /*1420*/  IMAD.U32 R17, RZ, RZ, UR28 ;  /* 0x0000001cff117e24 */ /* 0x000fe2000f8e00ff */
[----:B------:R-:W-:Y:S01]  /*1430*/  UIADD3 UR34, UR35, -0x1, URZ ;  /* 0xffffffff23227890 */ /* 0x000fe2000fffe03f */
[----:B------:R-:W-:-:S03]  /*1440*/  LEA.HI R23, R7, R6, RZ, 0x6 ;  /* 0x0000000607177211 */ /* 0x000fc600078f30ff */
[----:B------:R-:W-:Y:S02]  /*1450*/  UIMAD UR16, UR34, -0x40, UR13 ;  /* 0xffffffc0221078a4 */ /* 0x000fe4000f8e020d */
[----:B------:R-:W-:-:S03]  /*1460*/  IMAD.SHL.U32 R23, R23, 0x8, RZ ;  /* 0x0000000817177824 */ /* 0x000fc600078e00ff */
[----:B------:R-:W-:Y:S01]  /*1470*/  @UP0 ULDC.64 UR4, c[0x0][0x240] ;  /* 0x0000900000040ab9 */ /* 0x000fe20000000a00 */
[----:B------:R-:W-:Y:S02]  /*1480*/  @!UP0 USHF.R.S32.HI UR14, URZ, 0x1f, UR17 ;  /* 0x0000001f3f0e8899 */ /* 0x000fe40008011411 */
[----:B------:R-:W-:Y:S01]  /*1490*/  @UP0 UIMAD.WIDE.U32 UR20, UR27, UR4, URZ ;  /* 0x000000041b1402a5 */ /* 0x000fe2000f8e003f */
[----:B------:R-:W-:-:S03]  /*14a0*/  @!UP0 ULDC.64 UR6, c[0x0][0x228] ;  /* 0x00008a0000068ab9 */ /* 0x000fc60000000a00 */
[----:B------:R-:W-:Y:S02]  /*14b0*/  @UP0 UIMAD UR4, UR27, UR5, UR21 ;  /* 0x000000051b0402a4 */ /* 0x000fe4000f8e0215 */
[----:B------:R-:W-:Y:S01]  /*14c0*/  UIADD3 UR5, -UR12, UR29, URZ ;  /* 0x0000001d0c057290 */ /* 0x000fe2000fffe13f */
        /* <DEDUP_REMOVED lines=8> */
[----:B------:R-:W-:-:S02]  /*1550*/  @!UP0 UMOV UR20, UR22 ;  /* 0x0000001600148c82 */ /* 0x000fc40008000000 */
        /* <DEDUP_REMOVED lines=9> */
[----:B------:R-:W-:-:S03]  /*15f0*/  @UP0 ULDC.64 UR14, c[0x0][0x250] ;  /* 0x00009400000e0ab9 */ /* 0x000fc60000000a00 */
[----:B------:R-:W-:Y:S02]  /*1600*/  @UP0 UIMAD.WIDE.U32 UR22, UR8, UR14, URZ ;  /* 0x0000000e081602a5 */ /* 0x000fe4000f8e003f */
[----:B------:R-:W-:Y:S01]  /*1610*/  @UP0 UIMAD UR8, UR8, UR15, URZ ;  /* 0x0000000f080802a4 */ /* 0x000fe2000f8e023f */
[----:B-1----:R-:W-:-:S03]  /*1620*/  VIADD R8, R8, 0xffffffe ;  /* 0x0ffffffe08087836 */ /* 0x002fc60000000000 */
[----:B------:R-:W-:Y:S01]  /*1630*/  @UP0 UIADD3 UR21, UR23, UR8, URZ ;  /* 0x0000000817150290 */ /* 0x000fe2000fffe03f */
[----:B------:R-:W1:Y:S02]  /*1640*/  F2I.FTZ.U32.TRUNC.NTZ R9, R8 ;  /* 0x0000000800097305 */ /* 0x000e64000021f000 */
[----:B-1----:R-:W-:Y:S02]  /*1650*/  IMAD.MOV R4, RZ, RZ, -R9 ;  /* 0x000000ffff047224 */ /* 0x002fe400078e0a09 */
[----:B------:R-:W-:Y:S02]  /*1660*/  IMAD.MOV.U32 R8, RZ, RZ, RZ ;  /* 0x000000ffff087224 */ /* 0x000fe400078e00ff */
[----:B------:R-:W-:-:S04]  /*1670*/  IMAD R4, R4, R2, RZ ;  /* 0x0000000204047224 */ /* 0x000fc800078e02ff */
[----:B------:R-:W-:-:S06]  /*1680*/  IMAD.HI.U32 R9, R9, R4, R8 ;  /* 0x0000000409097227 */ /* 0x000fcc00078e0008 */
[----:B------:R-:W-:Y:S01]  /*1690*/  IMAD.HI.U32 R235, R9, R0, RZ ;  /* 0x0000000009eb7227 */ /* 0x000fe200078e00ff */
[CC--:B------:R-:W-:Y:S02]  /*16a0*/  LEA.HI R9, R7.reuse, R6.reuse, RZ, 0x3 ;  /* 0x0000000607097211 */ /* 0x0c0fe400078f18ff */
[----:B------:R-:W-:Y:S01]  /*16b0*/  LEA.HI R7, R7, R6, RZ, 0x4 ;  /* 0x0000000607077211 */ /* 0x000fe200078f20ff */
[----:B------:R-:W-:Y:S01]  /*16c0*/  IMAD.MOV R5, RZ, RZ, -R235 ;  /* 0x000000ffff057224 */ /* 0x000fe200078e0aeb */
[----:B------:R-:W-:Y:S02]  /*16d0*/  SHF.R.S32.HI R24, RZ, 0x3, R9 ;  /* 0x00000003ff187819 */ /* 0x000fe40000011409 */
[----:B------:R-:W-:Y:S01]  /*16e0*/  LOP3.LUT R9, R9, 0xfffffff8, RZ, 0xc0, !PT ;  /* 0xfffffff809097812 */ /* 0x000fe200078ec0ff */
[----:B------:R-:W-:Y:S01]  /*16f0*/  IMAD R5, R2, R5, R0 ;  /* 0x0000000502057224 */ /* 0x000fe200078e0200 */
[C---:B------:R-:W-:Y:S01]  /*1700*/  ISETP.GE.AND P4, PT, R24.reuse, UR5, PT ;  /* 0x0000000518007c0c */ /* 0x040fe2000bf86270 */
[C---:B------:R-:W-:Y:S01]  /*1710*/  VIADD R0, R24.reuse, 0x40 ;  /* 0x0000004018007836 */ /* 0x040fe20000000000 */
[--C-:B------:R-:W-:Y:S01]  /*1720*/  SHF.R.S32.HI R25, RZ, 0x1f, R24.reuse ;  /* 0x0000001fff197819 */ /* 0x100fe20000011418 */
[----:B------:R-:W-:Y:S01]  /*1730*/  VIADD R18, R24, 0x20 ;  /* 0x0000002018127836 */ /* 0x000fe20000000000 */
[----:B------:R-:W-:Y:S01]  /*1740*/  ISETP.GT.U32.AND P1, PT, R2, R5, PT ;  /* 0x000000050200720c */ /* 0x000fe20003f24070 */
[----:B------:R-:W-:Y:S01]  /*1750*/  IMAD.SHL.U32 R11, R24, 0x40, RZ ;  /* 0x00000040180b7824 */ /* 0x000fe200078e00ff */
[----:B------:R-:W-:Y:S01]  /*1760*/  ISETP.GE.AND P2, PT, R0, UR5, PT ;  /* 0x0000000500007c0c */ /* 0x000fe2000bf46270 */
[----:B------:R-:W-:Y:S01]  /*1770*/  IMAD.IADD R0, R6, 0x1, -R9 ;  /* 0x0000000106007824 */ /* 0x000fe200078e0a09 */
[----:B------:R-:W-:Y:S01]  /*1780*/  ISETP.GE.AND P3, PT, R18, UR5, PT ;  /* 0x0000000512007c0c */ /* 0x000fe2000bf66270 */
[----:B------:R-:W-:Y:S01]  /*1790*/  IMAD.WIDE R16, R17, 0x80, R24 ;  /* 0x0000008011107825 */ /* 0x000fe200078e0218 */
[----:B------:R-:W-:-:S02]  /*17a0*/  LOP3.LUT R11, R11, 0x1c0, RZ, 0xc0, !PT ;  /* 0x000001c00b0b7812 */ /* 0x000fc400078ec0ff */
[----:B------:R-:W-:Y:S01]  /*17b0*/  ISETP.GE.AND P6, PT, R24, UR16, PT ;  /* 0x0000001018007c0c */ /* 0x000fe2000bfc6270 */
[----:B------:R-:W-:Y:S01]  /*17c0*/  IMAD.SHL.U32 R38, R0, 0x8, RZ ;  /* 0x0000000800267824 */ /* 0x000fe200078e00ff */
[----:B------:R-:W1:Y:S03]  /*17d0*/  @!P4 LDC.64 R14, c[0x0][0x240] ;  /* 0x00009000ff0ecb82 */ /* 0x000e660000000a00 */
[----:B------:R-:W-:Y:S01]  /*17e0*/  @!P1 IMAD.IADD R5, R5, 0x1, -R2 ;  /* 0x0000000105059824 */ /* 0x000fe200078e0a02 */
[----:B------:R-:W-:Y:S01]  /*17f0*/  SHF.R.S32.HI R39, RZ, 0x1f, R38 ;  /* 0x0000001fff277819 */ /* 0x000fe20000011426 */
[----:B------:R-:W-:Y:S01]  /*1800*/  @!P1 VIADD R235, R235, 0x1 ;  /* 0x00000001ebeb9836 */ /* 0x000fe20000000000 */
[----:B------:R-:W-:Y:S01]  /*1810*/  IADD3 R4, P0, R38, UR20, RZ ;  /* 0x0000001426047c10 */ /* 0x000fe2000ff1e0ff */
[----:B------:R-:W2:Y:S01]  /*1820*/  @!P3 S2R R41, SR_CgaCtaId ;  /* 0x000000000029b919 */ /* 0x000ea20000008800 */
[----:B------:R-:W-:Y:S01]  /*1830*/  ISETP.GE.U32.AND P5, PT, R5, R2, PT ;  /* 0x000000020500720c */ /* 0x000fe20003fa6070 */
[----:B------:R-:W3:Y:S01]  /*1840*/  @!P4 LDC.64 R8, c[0x0][0x210] ;  /* 0x00008400ff08cb82 */ /* 0x000ee20000000a00 */
[----:B------:R-:W-:Y:S01]  /*1850*/  LOP3.LUT R2, R10, UR9, RZ, 0x3c, !PT ;  /* 0x000000090a027c12 */ /* 0x000fe2000f8e3cff */
[----:B------:R-:W4:Y:S01]  /*1860*/  @!P6 S2R R29, SR_CgaCtaId ;  /* 0x00000000001de919 */ /* 0x000f220000008800 */
[----:B------:R-:W-:-:S02]  /*1870*/  IADD3.X R5, R39, UR4, RZ, P0, !PT ;  /* 0x0000000427057c10 */ /* 0x000fc400087fe4ff */
[----:B------:R-:W-:Y:S01]  /*1880*/  ISETP.GE.AND P0, PT, R2, RZ, PT ;  /* 0x000000ff0200720c */ /* 0x000fe20003f06270 */
[----:B------:R-:W5:Y:S01]  /*1890*/  @!P2 S2R R35, SR_CgaCtaId ;  /* 0x000000000023a919 */ /* 0x000f620000008800 */
[----:B------:R-:W-:Y:S01]  /*18a0*/  ISETP.NE.AND P1, PT, R10, RZ, PT ;  /* 0x000000ff0a00720c */ /* 0x000fe20003f25270 */
[----:B------:R-:W-:Y:S01]  /*18b0*/  IMAD.WIDE.U32 R32, R32, UR9, R4 ;  /* 0x0000000920207c25 */ /* 0x000fe2000f8e0004 */
[----:B------:R-:W2:Y:S01]  /*18c0*/  S2UR UR4, SR_CgaCtaId ;  /* 0x00000000000479c3 */ /* 0x000ea20000008800 */
[----:B------:R-:W-:Y:S02]  /*18d0*/  LOP3.LUT R21, R11, 0x38, R38, 0xf8, !PT ;  /* 0x000000380b157812 */ /* 0x000fe400078ef826 */
[----:B------:R-:W-:Y:S01]  /*18e0*/  @P5 VIADD R235, R235, 0x1 ;  /* 0x00000001ebeb5836 */ /* 0x000fe20000000000 */
[----:B------:R-:W-:Y:S01]  /*18f0*/  SHF.R.U32.HI R2, RZ, 0x3, R11 ;  /* 0x00000003ff027819 */ /* 0x000fe2000001160b */
[----:B------:R-:W-:Y:S01]  /*1900*/  VIADD R11, R33, UR7 ;  /* 0x00000007210b7c36 */ /* 0x000fe20008000000 */
[----:B------:R-:W-:Y:S01]  /*1910*/  ISETP.GE.AND P5, PT, R18, UR16, PT ;  /* 0x0000001012007c0c */ /* 0x000fe2000bfa6270 */
[----:B-1----:R-:W-:Y:S01]  /*1920*/  @!P4 IMAD R20, R17, R14, RZ ;  /* 0x0000000e1114c224 */ /* 0x002fe200078e02ff */
[----:B------:R-:W1:Y:S01]  /*1930*/  @!P3 LDC.64 R4, c[0x0][0x240] ;  /* 0x00009000ff04bb82 */ /* 0x000e620000000a00 */
[----:B------:R-:W-:Y:S01]  /*1940*/  @!P0 IMAD.MOV R235, RZ, RZ, -R235 ;  /* 0x000000ffffeb8224 */ /* 0x000fe200078e0aeb */
[----:B------:R-:W-:Y:S01]  /*1950*/  LOP3.LUT R2, R21, R2, RZ, 0x3c, !PT ;  /* 0x0000000215027212 */ /* 0x000fe200078e3cff */
[----:B------:R-:W-:Y:S01]  /*1960*/  @!P4 IMAD R20, R16, R15, R20 ;  /* 0x0000000f1014c224 */ /* 0x000fe200078e0214 */
[----:B------:R-:W-:Y:S01]  /*1970*/  @!P1 LOP3.LUT R235, RZ, R10, RZ, 0x33, !PT ;  /* 0x0000000affeb9212 */ /* 0x000fe200078e33ff */
[----:B------:R-:W-:Y:S01]  /*1980*/  @!P4 IMAD.MOV.U32 R10, RZ, RZ, R32 ;  /* 0x000000ffff0ac224 */ /* 0x000fe200078e0020 */
[----:B------:R-:W-:Y:S01]  /*1990*/  LOP3.LUT R2, R2, 0xfffffe00, R23, 0xf8, !PT ;  /* 0xfffffe0002027812 */ /* 0x000fe200078ef817 */
[----:B------:R-:W-:Y:S01]  /*19a0*/  VIADD R21, R24, 0x60 ;  /* 0x0000006018157836 */ /* 0x000fe20000000000 */
[----:B------:R-:W4:Y:S01]  /*19b0*/  @!P3 LDC.64 R36, c[0x0][0x210] ;  /* 0x00008400ff24bb82 */ /* 0x000f220000000a00 */
[C---:B------:R-:W-:Y:S01]  /*19c0*/  @!P4 IMAD.WIDE.U32 R26, R16.reuse, R14, R10 ;  /* 0x0000000e101ac225 */ /* 0x040fe200078e000a */
[----:B------:R-:W-:-:S02]  /*19d0*/  @!P3 IADD3 R14, P0, R16, 0x20, RZ ;  /* 0x00000020100eb810 */ /* 0x000fc40007f1e0ff */
[----:B------:R-:W-:Y:S01]  /*19e0*/  ISETP.GE.AND P1, PT, R21, UR5, PT ;  /* 0x0000000515007c0c */ /* 0x000fe2000bf26270 */
[----:B------:R-:W-:Y:S02]  /*19f0*/  @!P4 IMAD.IADD R20, R27, 0x1, R20 ;  /* 0x000000011b14c824 */ /* 0x000fe400078e0214 */
[----:B------:R-:W-:Y:S01]  /*1a00*/  @!P3 IMAD.X R15, RZ, RZ, R17, P0 ;  /* 0x000000ffff0fb224 */ /* 0x000fe200000e0611 */
[C---:B---3--:R-:W-:Y:S01]  /*1a10*/  @!P4 LEA R22, P0, R26.reuse, R8, 0x1 ;  /* 0x000000081a16c211 */ /* 0x048fe200078008ff */
[----:B------:R-:W-:Y:S01]  /*1a20*/  @!P3 IMAD.MOV.U32 R21, RZ, RZ, R11 ;  /* 0x000000ffff15b224 */ /* 0x000fe200078e000b */
[----:B--2---:R-:W-:Y:S01]  /*1a30*/  ULEA UR4, UR4, UR6, 0x18 ;  /* 0x0000000604047291 */ /* 0x004fe2000f8ec03f */
[----:B------:R-:W-:Y:S02]  /*1a40*/  SHF.R.S32.HI R8, RZ, 0x4, R7 ;  /* 0x00000004ff087819 */ /* 0x000fe40000011407 */
[----:B------:R-:W-:Y:S01]  /*1a50*/  @!P4 LEA.HI.X R23, R26, R9, R20, 0x1, P0 ;  /* 0x000000091a17c211 */ /* 0x000fe200000f0c14 */
[----:B------:R-:W-:Y:S01]  /*1a60*/  @!P3 IMAD.MOV.U32 R20, RZ, RZ, R32 ;  /* 0x000000ffff14b224 */ /* 0x000fe200078e0020 */
[----:B------:R-:W-:Y:S01]  /*1a70*/  @UP0 ULDC.64 UR6, c[0x0][0x248] ;  /* 0x0000920000060ab9 */ /* 0x000fe20000000a00 */
[-C--:B-1----:R-:W-:Y:S01]  /*1a80*/  @!P3 IMAD R15, R15, R4.reuse, RZ ;  /* 0x000000040f0fb224 */ /* 0x082fe200078e02ff */
[----:B------:R-:W-:Y:S01]  /*1a90*/  LEA R231, R2, UR4, 0x1 ;  /* 0x0000000402e77c11 */ /* 0x000fe2000f8e08ff */
[C---:B------:R-:W-:Y:S01]  /*1aa0*/  @!P3 IMAD.WIDE.U32 R20, R14.reuse, R4, R20 ;  /* 0x000000040e14b225 */ /* 0x040fe200078e0014 */
[C---:B------:R-:W-:Y:S01]  /*1ab0*/  LEA.HI R4, R7.reuse, R8, RZ, 0x1 ;  /* 0x0000000807047211 */ /* 0x040fe200078f08ff */
[----:B------:R-:W-:Y:S01]  /*1ac0*/  @UP0 UIMAD.WIDE.U32 UR30, UR19, UR6, URZ ;  /* 0x00000006131e02a5 */ /* 0x000fe2000f8e003f */
[----:B------:R-:W-:Y:S01]  /*1ad0*/  LOP3.LUT R7, R7, 0xfffffff0, RZ, 0xc0, !PT ;  /* 0xfffffff007077812 */ /* 0x000fe200078ec0ff */
[----:B------:R-:W-:Y:S01]  /*1ae0*/  @!P3 IMAD R5, R14, R5, R15 ;  /* 0x000000050e05b224 */ /* 0x000fe200078e020f */
[----:B------:R-:W-:Y:S01]  /*1af0*/  @!PT LDS RZ, [RZ] ;  /* 0x00000000fffff984 */ /* 0x000fe20000000800 */
[----:B------:R-:W-:Y:S01]  /*1b00*/  @!PT LDS RZ, [RZ] ;  /* 0x00000000fffff984 */ /* 0x000fe20000000800 */
[----:B------:R-:W-:Y:S01]  /*1b10*/  @!PT LDS RZ, [RZ] ;  /* 0x00000000fffff984 */ /* 0x000fe20000000800 */
[----:B------:R-:W-:Y:S01]  /*1b20*/  @!P4 LDGSTS.E.BYPASS.LTC128B.128 [R231], desc[UR32][R22.64] ;  /* 0x0000000016e7cfae */ /* 0x000fe2000b901d60 */
[----:B----4-:R-:W-:Y:S01]  /*1b30*/  @!P3 LEA R36, P0, R20, R36, 0x1 ;  /* 0x000000241424b211 */ /* 0x010fe200078008ff */
[----:B------:R-:W-:Y:S01]  /*1b40*/  @UP0 UIMAD UR19, UR19, UR7, URZ ;  /* 0x00000007131302a4 */ /* 0x000fe2000f8e023f */
[----:B------:R-:W-:Y:S01]  /*1b50*/  @!P3 IMAD.IADD R14, R21, 0x1, R5 ;  /* 0x00000001150eb824 */ /* 0x000fe200078e0205 */
[----:B------:R-:W-:Y:S01]  /*1b60*/  @!P4 LDGSTS.E.BYPASS.LTC128B.128 [R231+0x4000], desc[UR32][R22.64+0x80] ;  /* 0x0400008016e7cfae */ /* 0x000fe2000b901d60 */
[----:B------:R-:W-:Y:S01]  /*1b70*/  LOP3.LUT R229, R4, 0xfffffffe, RZ, 0xc0, !PT ;  /* 0xfffffffe04e57812 */ /* 0x000fe200078ec0ff */
[----:B------:R-:W-:Y:S01]  /*1b80*/  @UP0 UIADD3 UR19, UR31, UR19, URZ ;  /* 0x000000131f130290 */ /* 0x000fe2000fffe03f */
[----:B------:R-:W-:Y:S01]  /*1b90*/  @!P6 MOV R4, 0x400 ;  /* 0x000004000004e802 */ /* 0x000fe20000000f00 */
[----:B------:R-:W-:Y:S01]  /*1ba0*/  @!P4 LDGSTS.E.BYPASS.LTC128B.128 [R231+0x8000], desc[UR32][R22.64+0x100] ;  /* 0x0800010016e7cfae */ /* 0x000fe2000b901d60 */
[----:B------:R-:W-:Y:S01]  /*1bb0*/  @!P3 LEA.HI.X R37, R20, R37, R14, 0x1, P0 ;  /* 0x000000251425b211 */ /* 0x000fe200000f0c0e */
[----:B------:R-:W-:Y:S01]  /*1bc0*/  IMAD.IADD R229, R8, 0x1, -R229 ;  /* 0x0000000108e57824 */ /* 0x000fe200078e0ae5 */
[----:B------:R-:W-:Y:S01]  /*1bd0*/  @!P2 IADD3 R26, P0, R16, 0x40, RZ ;  /* 0x00000040101aa810 */ /* 0x000fe20007f1e0ff */
[----:B------:R1:W-:Y:S01]  /*1be0*/  @!P4 LDGSTS.E.BYPASS.LTC128B.128 [R231+0xc000], desc[UR32][R22.64+0x180] ;  /* 0x0c00018016e7cfae */ /* 0x0003e2000b901d60 */
[----:B------:R-:W-:Y:S01]  /*1bf0*/  IMAD.IADD R8, R6, 0x1, -R7 ;  /* 0x0000000106087824 */ /* 0x000fe200078e0a07 */
[----:B------:R-:W-:Y:S01]  /*1c00*/  @!P6 LEA R29, R29, R4, 0x18 ;  /* 0x000000041d1de211 */ /* 0x000fe200078ec0ff */
[----:B------:R-:W-:Y:S01]  /*1c10*/  @UP0 UMOV UR20, UR30 ;  /* 0x0000001e00140c82 */ /* 0x000fe20008000000 */
[----:B------:R-:W-:Y:S01]  /*1c20*/  @!P2 IMAD.X R15, RZ, RZ, R17, P0 ;  /* 0x000000ffff0fa224 */ /* 0x000fe200000e0611 */
[----:B------:R-:W2:Y:S01]  /*1c30*/  @!P1 S2R R21, SR_CgaCtaId ;  /* 0x0000000000159919 */ /* 0x000ea20000008800 */
[----:B------:R-:W-:-:S02]  /*1c40*/  @!P3 MOV R14, 0x400 ;  /* 0x00000400000eb802 */ /* 0x000fc40000000f00 */
[----:B------:R-:W-:Y:S01]  /*1c50*/  @!P2 MOV R4, 0x400 ;  /* 0x000004000004a802 */ /* 0x000fe20000000f00 */
[----:B------:R-:W3:Y:S01]  /*1c60*/  @!P5 S2R R5, SR_CgaCtaId ;  /* 0x000000000005d919 */ /* 0x000ee20000008800 */
[----:B------:R-:W-:Y:S02]  /*1c70*/  SHF.R.S32.HI R7, RZ, 0x1f, R8 ;  /* 0x0000001fff077819 */ /* 0x000fe40000011408 */
[----:B------:R-:W-:Y:S02]  /*1c80*/  ISETP.GE.AND P4, PT, R18, UR16, PT ;  /* 0x0000001012007c0c */ /* 0x000fe4000bf86270 */
[----:B------:R-:W-:Y:S02]  /*1c90*/  @!P3 LEA R41, R41, R14, 0x18 ;  /* 0x0000000e2929b211 */ /* 0x000fe400078ec0ff */
[----:B-----5:R-:W-:Y:S02]  /*1ca0*/  @!P2 LEA R35, R35, R4, 0x18 ;  /* 0x000000042323a211 */ /* 0x020fe400078ec0ff */
[----:B------:R-:W-:-:S02]  /*1cb0*/  LEA.HI R18, R7, R8, RZ, 0x3 ;  /* 0x0000000807127211 */ /* 0x000fc400078f18ff */
[----:B-1----:R-:W-:-:S05]  /*1cc0*/  @!P1 IADD3 R23, P0, R16, 0x60, RZ ;  /* 0x0000006010179810 */ /* 0x002fca0007f1e0ff */
[----:B------:R-:W-:Y:S01]  /*1cd0*/  @!P1 IMAD.X R27, RZ, RZ, R17, P0 ;  /* 0x000000ffff1b9224 */ /* 0x000fe200000e0611 */
[----:B------:R-:W-:-:S13]  /*1ce0*/  PLOP3.LUT P0, PT, PT, PT, UP0, 0x80, 0x0 ;  /* 0x000000000000781c */ /* 0x000fda0003f0f008 */
[----:B--23--:R-:W-:Y:S05]  /*1cf0*/  @P0 BRA `(.L_x_2004) ;  /* 0x0000000000340947 */ /* 0x00cfea0003800000 */
        /* <DEDUP_REMOVED lines=13> */
.L_x_2004:
        /* <DEDUP_REMOVED lines=13> */
.L_x_2005:
[----:B------:R-:W-:Y:S01]  /*1ea0*/  IMAD R9, R25, UR6, RZ ;  /* 0x0000000619097c24 */ /* 0x000fe2000f8e02ff */
[----:B------:R-:W-:Y:S01]  /*1eb0*/  LOP3.LUT R7, R18, 0xfffffff8, RZ, 0xc0, !PT ;  /* 0xfffffff812077812 */ /* 0x000fe200078ec0ff */
[C---:B------:R-:W-:Y:S01]  /*1ec0*/  IMAD.WIDE.U32 R16, R24.reuse, UR6, R38 ;  /* 0x0000000618107c25 */ /* 0x040fe2000f8e0026 */
[----:B------:R-:W-:Y:S01]  /*1ed0*/  @!P1 MOV R14, 0x400 ;  /* 0x00000400000e9802 */ /* 0x000fe20000000f00 */
[----:B------:R-:W-:Y:S01]  /*1ee0*/  ULDC.64 UR8, c[0x0][0x260] ;  /* 0x0000980000087ab9 */ /* 0x000fe20000000a00 */
[----:B------:R-:W-:Y:S01]  /*1ef0*/  @!P5 MOV R10, 0x400 ;  /* 0x00000400000ad802 */ /* 0x000fe20000000f00 */
[----:B------:R-:W-:Y:S01]  /*1f00*/  IMAD R4, R24, UR7, R9 ;  /* 0x0000000718047c24 */ /* 0x000fe2000f8e0209 */
[----:B------:R-:W-:Y:S01]  /*1f10*/  IADD3 R232, P0, R16, UR20, RZ ;  /* 0x0000001410e87c10 */ /* 0x000fe2000ff1e0ff */
[----:B------:R-:W-:Y:S01]  /*1f20*/  IMAD.IADD R7, R8, 0x1, -R7 ;  /* 0x0000000108077824 */ /* 0x000fe200078e0a07 */
[----:B------:R-:W-:Y:S01]  /*1f30*/  @!P1 LEA R21, R21, R14, 0x18 ;  /* 0x0000000e15159211 */ /* 0x000fe200078ec0ff */
[----:B------:R-:W-:Y:S01]  /*1f40*/  IMAD.WIDE.U32 R38, R24, UR14, R38 ;  /* 0x0000000e18267c25 */ /* 0x000fe2000f8e0026 */
[----:B------:R-:W1:Y:S01]  /*1f50*/  @!P2 LDC.64 R8, c[0x0][0x240] ;  /* 0x00009000ff08ab82 */ /* 0x000e620000000a00 */
[----:B------:R-:W-:Y:S01]  /*1f60*/  IADD3.X R233, R17, UR19, R4, P0, !PT ;  /* 0x0000001311e97c10 */ /* 0x000fe200087fe404 */
[----:B------:R-:W-:Y:S01]  /*1f70*/  USHF.L.U64.HI UR25, UR6, 0x6, UR7 ;  /* 0x0000000606197899 */ /* 0x000fe20008010207 */
[----:B------:R-:W-:Y:S01]  /*1f80*/  IMAD R31, R25, UR14, RZ ;  /* 0x0000000e191f7c24 */ /* 0x000fe2000f8e02ff */
[----:B------:R-:W-:Y:S01]  /*1f90*/  @!P5 LEA R5, R5, R10, 0x18 ;  /* 0x0000000a0505d211 */ /* 0x000fe200078ec0ff */
[----:B------:R-:W-:Y:S01]  /*1fa0*/  @!P3 IMAD R25, R2, 0x2, R41 ;  /* 0x000000020219b824 */ /* 0x000fe200078e0229 */
[----:B------:R-:W-:Y:S01]  /*1fb0*/  IADD3 R38, P0, R38, UR22, RZ ;  /* 0x0000001626267c10 */ /* 0x000fe2000ff1e0ff */
[----:B------:R-:W-:Y:S01]  /*1fc0*/  IMAD R4, R24, UR15, R31 ;  /* 0x0000000f18047c24 */ /* 0x000fe2000f8e021f */
[----:B------:R-:W2:Y:S01]  /*1fd0*/  @!P1 LDC.64 R16, c[0x0][0x240] ;  /* 0x00009000ff109b82 */ /* 0x000ea20000000a00 */
[C---:B------:R-:W-:Y:S01]  /*1fe0*/  @!P2 IMAD R22, R2.reuse, 0x2, R35 ;  /* 0x000000020216a824 */ /* 0x040fe200078e0223 */
[----:B------:R-:W-:Y:S01]  /*1ff0*/  SHF.R.S32.HI R30, RZ, 0x1f, R235 ;  /* 0x0000001fff1e7819 */ /* 0x000fe200000114eb */
[C---:B------:R-:W-:Y:S01]  /*2000*/  @!P1 IMAD R21, R2.reuse, 0x2, R21 ;  /* 0x0000000202159824 */ /* 0x040fe200078e0215 */
        /* <DEDUP_REMOVED lines=8> */
[----:B------:R-:W3:Y:S01]  /*2090*/  @!P2 LDC.64 R4, c[0x0][0x210] ;  /* 0x00008400ff04ab82 */ /* 0x000ee20000000a00 */
[----:B------:R-:W-:Y:S01]  /*20a0*/  IMAD R10, R30, UR8, RZ ;  /* 0x000000081e0a7c24 */ /* 0x000fe2000f8e02ff */
[----:B------:R-:W-:Y:S01]  /*20b0*/  USHF.L.U32 UR18, UR6, 0x5, URZ ;  /* 0x0000000506127899 */ /* 0x000fe2000800063f */
[----:B------:R-:W-:Y:S01]  /*20c0*/  @!P2 IMAD.MOV.U32 R34, RZ, RZ, R32 ;  /* 0x000000ffff22a224 */ /* 0x000fe200078e0020 */
[----:B------:R-:W-:Y:S01]  /*20d0*/  @!P3 LDGSTS.E.BYPASS.LTC128B.128 [R25+0x5000], desc[UR32][R36.64+0x80] ;  /* 0x050000802419bfae */ /* 0x000fe2000b901d60 */
[--C-:B------:R-:W-:Y:S01]  /*20e0*/  @!P2 IMAD.MOV.U32 R35, RZ, RZ, R11.reuse ;  /* 0x000000ffff23a224 */ /* 0x100fe200078e000b */
[----:B------:R-:W-:Y:S01]  /*20f0*/  USHF.L.U64.HI UR17, UR6, 0x5, UR7 ;  /* 0x0000000506117899 */ /* 0x000fe20008010207 */
[----:B------:R-:W-:Y:S01]  /*2100*/  @!P1 IMAD.MOV.U32 R33, RZ, RZ, R11 ;  /* 0x000000ffff219224 */ /* 0x000fe200078e000b */
[----:B------:R-:W-:Y:S01]  /*2110*/  @!P3 LDGSTS.E.BYPASS.LTC128B.128 [R25+0x9000], desc[UR32][R36.64+0x100] ;  /* 0x090001002419bfae */ /* 0x000fe2000b901d60 */
[----:B------:R-:W-:Y:S01]  /*2120*/  IMAD R241, R235, UR9, R10 ;  /* 0x00000009ebf17c24 */ /* 0x000fe2000f8e020a */
[----:B------:R-:W-:Y:S01]  /*2130*/  UIMAD.WIDE.U32 UR20, UR34, UR14, URZ ;  /* 0x0000000e221472a5 */ /* 0x000fe2000f8e003f */
[----:B------:R-:W4:Y:S01]  /*2140*/  @!P1 LDC.64 R10, c[0x0][0x210] ;  /* 0x00008400ff0a9b82 */ /* 0x000f220000000a00 */
[-C--:B-1----:R-:W-:Y:S01]  /*2150*/  @!P2 IMAD R28, R15, R8.reuse, RZ ;  /* 0x000000080f1ca224 */ /* 0x082fe200078e02ff */
[----:B------:R-:W-:Y:S01]  /*2160*/  @!P3 LDGSTS.E.BYPASS.LTC128B.128 [R25+0xd000], desc[UR32][R36.64+0x180] ;  /* 0x0d0001802419bfae */ /* 0x000fe2000b901d60 */
[----:B------:R-:W-:Y:S01]  /*2170*/  @!P2 IMAD.WIDE.U32 R34, R26, R8, R34 ;  /* 0x000000081a22a225 */ /* 0x000fe200078e0022 */
[----:B------:R-:W-:-:S02]  /*2180*/  UIADD3 UR11, UR13, -UR11, -UR29 ;  /* 0x8000000b0d0b7290 */ /* 0x000fc4000fffe81d */
[----:B------:R-:W-:Y:S01]  /*2190*/  UISETP.GT.AND UP0, UPT, UR34, UR24, UPT ;  /* 0x000000182200728c */ /* 0x000fe2000bf04270 */
[----:B--2---:R-:W-:Y:S02]  /*21a0*/  @!P1 IMAD R8, R27, R16, RZ ;  /* 0x000000101b089224 */ /* 0x004fe400078e02ff */
[----:B------:R-:W-:Y:S02]  /*21b0*/  @!P2 IMAD R28, R26, R9, R28 ;  /* 0x000000091a1ca224 */ /* 0x000fe400078e021c */
[----:B------:R-:W-:Y:S02]  /*21c0*/  @!P1 IMAD R17, R23, R17, R8 ;  /* 0x0000001117119224 */ /* 0x000fe400078e0208 */
[----:B------:R-:W-:Y:S01]  /*21d0*/  @!P2 IMAD.IADD R28, R35, 0x1, R28 ;  /* 0x00000001231ca824 */ /* 0x000fe200078e021c */
[----:B------:R-:W1:Y:S01]  /*21e0*/  @!P6 LDC.64 R8, c[0x0][0x218] ;  /* 0x00008600ff08eb82 */ /* 0x000e620000000a00 */
[----:B---3--:R-:W-:Y:S01]  /*21f0*/  @!P2 LEA R26, P0, R34, R4, 0x1 ;  /* 0x00000004221aa211 */ /* 0x008fe200078008ff */
[----:B------:R-:W-:Y:S01]  /*2200*/  IMAD.WIDE.U32 R232, R235, UR8, R232 ;  /* 0x00000008ebe87c25 */ /* 0x000fe2000f8e00e8 */
[----:B------:R-:W-:-:S02]  /*2210*/  ULDC.64 UR8, c[0x0][0x268] ;  /* 0x00009a0000087ab9 */ /* 0x000fc40000000a00 */
[----:B------:R-:W-:Y:S01]  /*2220*/  @!P2 LEA.HI.X R27, R34, R5, R28, 0x1, P0 ;  /* 0x00000005221ba211 */ /* 0x000fe200000f0c1c */
[----:B------:R-:W-:Y:S02]  /*2230*/  IMAD R30, R30, UR8, RZ ;  /* 0x000000081e1e7c24 */ /* 0x000fe4000f8e02ff */
[----:B------:R-:W2:Y:S01]  /*2240*/  @!P5 LDC.64 R4, c[0x0][0x218] ;  /* 0x00008600ff04db82 */ /* 0x000ea20000000a00 */
[----:B------:R-:W-:Y:S01]  /*2250*/  @!P1 IMAD.WIDE.U32 R32, R23, R16, R32 ;  /* 0x0000001017209225 */ /* 0x000fe200078e0020 */
[----:B------:R-:W-:Y:S03]  /*2260*/  @!P2 LDGSTS.E.BYPASS.LTC128B.128 [R22+0x2000], desc[UR32][R26.64] ;  /* 0x020000001a16afae */ /* 0x000fe6000b901d60 */
[C---:B------:R-:W-:Y:S01]  /*2270*/  IMAD.WIDE.U32 R14, R235.reuse, UR8, R38 ;  /* 0x00000008eb0e7c25 */ /* 0x040fe2000f8e0026 */
[----:B------:R-:W-:Y:S01]  /*2280*/  UIMAD UR8, UR25, UR34, URZ ;  /* 0x00000022190872a4 */ /* 0x000fe2000f8e023f */
[C---:B----4-:R-:W-:Y:S01]  /*2290*/  @!P1 LEA R28, P0, R32.reuse, R10, 0x1 ;  /* 0x0000000a201c9211 */ /* 0x050fe200078008ff */
[----:B------:R-:W-:Y:S01]  /*22a0*/  @!P2 LDGSTS.E.BYPASS.LTC128B.128 [R22+0x6000], desc[UR32][R26.64+0x80] ;  /* 0x060000801a16afae */ /* 0x000fe2000b901d60 */
[----:B------:R-:W-:Y:S01]  /*22b0*/  IMAD R235, R235, UR9, R30 ;  /* 0x00000009ebeb7c24 */ /* 0x000fe2000f8e021e */
[----:B------:R-:W-:Y:S01]  /*22c0*/  USHF.R.S32.HI UR9, URZ, 0x1f, UR34 ;  /* 0x0000001f3f097899 */ /* 0x000fe20008011422 */
        /* <DEDUP_REMOVED lines=9> */
[----:B------:R-:W-:-:S02]  /*2360*/  IMAD.SHL.U32 R11, R229, 0x8, RZ ;  /* 0x00000008e50b7824 */ /* 0x000fc400078e00ff */
[----:B------:R-:W-:Y:S01]  /*2370*/  IMAD.WIDE.U32 R16, R17, UR26, R240 ;  /* 0x0000001a11107c25 */ /* 0x000fe2000f8e00f0 */
[----:B------:R-:W-:Y:S01]  /*2380*/  @!P1 LDGSTS.E.BYPASS.LTC128B.128 [R21+0x3000], desc[UR32][R28.64] ;  /* 0x030000001c159fae */ /* 0x000fe2000b901d60 */
[----:B------:R-:W-:Y:S02]  /*2390*/  UIMAD UR9, UR34, UR15, UR9 ;  /* 0x0000000f220972a4 */ /* 0x000fe4000f8e0209 */
[----:B------:R-:W-:Y:S01]  /*23a0*/  VIADD R10, R17, UR8 ;  /* 0x00000008110a7c36 */ /* 0x000fe20008000000 */
[C---:B-1----:R-:W-:Y:S01]  /*23b0*/  @!P6 LEA R30, P0, R16.reuse, R8, 0x1 ;  /* 0x00000008101ee211 */ /* 0x042fe200078008ff */
[----:B------:R-:W-:Y:S01]  /*23c0*/  @!P1 LDGSTS.E.BYPASS.LTC128B.128 [R21+0x7000], desc[UR32][R28.64+0x80] ;  /* 0x070000801c159fae */ /* 0x000fe2000b901d60 */
[C---:B------:R-:W-:Y:S01]  /*23d0*/  @!P5 IADD3 R8, P2, R16.reuse, UR18, RZ ;  /* 0x000000121008dc10 */ /* 0x040fe2000ff5e0ff */
[----:B------:R-:W-:Y:S01]  /*23e0*/  UIADD3 UR9, UR21, UR9, URZ ;  /* 0x0000000915097290 */ /* 0x000fe2000fffe03f */
[----:B------:R-:W-:Y:S01]  /*23f0*/  @!P6 LEA.HI.X R31, R16, R9, R10, 0x1, P0 ;  /* 0x00000009101fe211 */ /* 0x000fe200000f0c0a */
[----:B------:R-:W-:Y:S01]  /*2400*/  @!P1 LDGSTS.E.BYPASS.LTC128B.128 [R21+0xb000], desc[UR32][R28.64+0x100] ;  /* 0x0b0001001c159fae */ /* 0x000fe2000b901d60 */
[----:B------:R-:W-:Y:S01]  /*2410*/  @!P5 IADD3.X R10, R10, UR17, RZ, P2, !PT ;  /* 0x000000110a0adc10 */ /* 0x000fe200097fe4ff */
[----:B------:R-:W-:Y:S01]  /*2420*/  IMAD.SHL.U32 R16, R7, 0x40, RZ ;  /* 0x0000004007107824 */ /* 0x000fe200078e00ff */
[C---:B--2---:R-:W-:Y:S01]  /*2430*/  @!P5 LEA R32, P0, R8.reuse, R4, 0x1 ;  /* 0x000000040820d211 */ /* 0x044fe200078008ff */
[----:B------:R1:W-:Y:S01]  /*2440*/  @!P1 LDGSTS.E.BYPASS.LTC128B.128 [R21+0xf000], desc[UR32][R28.64+0x180] ;  /* 0x0f0001801c159fae */ /* 0x0003e2000b901d60 */
[----:B------:R-:W-:Y:S01]  /*2450*/  IMAD.U32 R17, RZ, RZ, UR21 ;  /* 0x00000015ff117e24 */ /* 0x000fe2000f8e00ff */
[----:B------:R-:W-:Y:S01]  /*2460*/  USHF.L.U32 UR8, UR15, 0x5, URZ ;  /* 0x000000050f087899 */ /* 0x000fe2000800063f */
[----:B------:R-:W-:Y:S01]  /*2470*/  @!P5 LEA.HI.X R33, R8, R5, R10, 0x1, P0 ;  /* 0x000000050821d211 */ /* 0x000fe200000f0c0a */
[----:B------:R-:W-:Y:S01]  /*2480*/  @!P6 LDGSTS.E.BYPASS.LTC128B.128 [R20+0x10000], desc[UR32][R30.64] ;  /* 0x100000001e14efae */ /* 0x000fe2000b901d60 */
[----:B------:R-:W-:Y:S01]  /*2490*/  ISETP.GE.AND P0, PT, R24, UR16, PT ;  /* 0x0000001018007c0c */ /* 0x000fe2000bf06270 */
[----:B------:R-:W2:Y:S01]  /*24a0*/  @!P4 LDC.64 R8, c[0x0][0x220] ;  /* 0x00008800ff08cb82 */ /* 0x000ea20000000a00 */
[----:B------:R-:W-:Y:S01]  /*24b0*/  IMAD.SHL.U32 R10, R0, 0x40, RZ ;  /* 0x00000040000a7824 */ /* 0x000fe200078e00ff */
[----:B------:R-:W-:Y:S01]  /*24c0*/  @!P6 LDGSTS.E.BYPASS.LTC128B.128 [R20+0x12000], desc[UR32][R30.64+0x80] ;  /* 0x120000801e14efae */ /* 0x000fe2000b901d60 */
[----:B------:R-:W-:-:S02]  /*24d0*/  IMAD.IADD R235, R15, 0x1, R235 ;  /* 0x000000010feb7824 */ /* 0x000fc400078e02eb */
[----:B------:R-:W-:Y:S01]  /*24e0*/  IMAD.SHL.U32 R89, R18, 0x40, RZ ;  /* 0x0000004012597824 */ /* 0x000fe200078e00ff */
[----:B------:R-:W-:Y:S01]  /*24f0*/  @!P6 LDGSTS.E.BYPASS.LTC128B.128 [R20+0x14000], desc[UR32][R30.64+0x100] ;  /* 0x140001001e14efae */ /* 0x000fe2000b901d60 */
[----:B------:R-:W-:Y:S01]  /*2500*/  LOP3.LUT R10, R10, 0x1c0, RZ, 0xc0, !PT ;  /* 0x000001c00a0a7812 */ /* 0x000fe200078ec0ff */
[----:B------:R-:W-:Y:S02]  /*2510*/  IMAD.U32 R18, RZ, RZ, UR8 ;  /* 0x00000008ff127e24 */ /* 0x000fe4000f8e00ff */
[----:B------:R3:W-:Y:S01]  /*2520*/  @!P6 LDGSTS.E.BYPASS.LTC128B.128 [R20+0x16000], desc[UR32][R30.64+0x180] ;  /* 0x160001801e14efae */ /* 0x0007e2000b901d60 */
[----:B------:R-:W-:Y:S01]  /*2530*/  LOP3.LUT R89, R89, 0xfffffe00, RZ, 0xc0, !PT ;  /* 0xfffffe0059597812 */ /* 0x000fe200078ec0ff */
[----:B------:R-:W4:Y:S01]  /*2540*/  @!P0 LDC.64 R4, c[0x0][0x220] ;  /* 0x00008800ff048b82 */ /* 0x000f220000000a00 */
[----:B------:R-:W-:Y:S01]  /*2550*/  IMAD.SHL.U32 R242, R6, 0x2, RZ ;  /* 0x0000000206f27824 */ /* 0x000fe200078e00ff */
[----:B------:R-:W-:Y:S01]  /*2560*/  @!P5 LDGSTS.E.BYPASS.LTC128B.128 [R2+0x11000], desc[UR32][R32.64] ;  /* 0x110000002002dfae */ /* 0x000fe2000b901d60 */
[----:B------:R-:W-:-:S03]  /*2570*/  IMAD.U32 R238, RZ, RZ, UR13 ;  /* 0x0000000dffee7e24 */ /* 0x000fc6000f8e00ff */
[----:B------:R-:W-:Y:S01]  /*2580*/  @!P5 LDGSTS.E.BYPASS.LTC128B.128 [R2+0x13000], desc[UR32][R32.64+0x80] ;  /* 0x130000802002dfae */ /* 0x000fe2000b901d60 */
[----:B------:R-:W-:Y:S01]  /*2590*/  LOP3.LUT R242, R242, 0x6, RZ, 0xc0, !PT ;  /* 0x00000006f2f27812 */ /* 0x000fe200078ec0ff */
[----:B-1----:R-:W-:Y:S02]  /*25a0*/  IMAD.SHL.U32 R21, R24, 0x8, RZ ;  /* 0x0000000818157824 */ /* 0x002fe400078e00ff */
[----:B------:R-:W-:Y:S04]  /*25b0*/  @!P5 LDGSTS.E.BYPASS.LTC128B.128 [R2+0x15000], desc[UR32][R32.64+0x100] ;  /* 0x150001002002dfae */ /* 0x000fe8000b901d60 */
[----:B------:R1:W-:Y:S01]  /*25c0*/  @!P5 LDGSTS.E.BYPASS.LTC128B.128 [R2+0x17000], desc[UR32][R32.64+0x180] ;  /* 0x170001802002dfae */ /* 0x0003e2000b901d60 */
[----:B------:R-:W-:-:S03]  /*25d0*/  LOP3.LUT R21, R10, 0x8, R21, 0xf8, !PT ;  /* 0x000000080a157812 */ /* 0x000fc600078ef815 */
[----:B------:R-:W0:Y:S01]  /*25e0*/  LDGDEPBAR ;  /* 0x00000000000079af */ /* 0x000e220000000000 */
[----:B---3--:R-:W-:-:S04]  /*25f0*/  SHF.R.U32.HI R20, RZ, 0x3, R10 ;  /* 0x00000003ff147819 */ /* 0x008fc8000001160a */
[----:B------:R-:W-:-:S05]  /*2600*/  LOP3.LUT R20, R21, R20, RZ, 0x3c, !PT ;  /* 0x0000001415147212 */ /* 0x000fca00078e3cff */
[----:B------:R-:W-:-:S05]  /*2610*/  IMAD R229, R229, 0x200, R20 ;  /* 0x00000200e5e57824 */ /* 0x000fca00078e0214 */
[----:B------:R-:W-:Y:S02]  /*2620*/  LEA R229, R229, UR4, 0x1 ;  /* 0x00000004e5e57c11 */ /* 0x000fe4000f8e08ff */
[----:B-1----:R-:W-:Y:S01]  /*2630*/  LOP3.LUT R2, R16, 0x1c0, RZ, 0xc0, !PT ;  /* 0x000001c010027812 */ /* 0x002fe200078ec0ff */
[----:B------:R-:W-:-:S04]  /*2640*/  DEPBAR.LE SB0, 0x0 ;  /* 0x000080000000791a */ /* 0x000fc80000000000 */
[----:B------:R-:W-:Y:S01]  /*2650*/  BAR.SYNC.DEFER_BLOCKING 0x0 ;  /* 0x0000000000007b1d */ /* 0x000fe20000010000 */
[----:B------:R-:W-:Y:S01]  /*2660*/  IMAD.U32 R16, RZ, RZ, UR20 ;  /* 0x00000014ff107e24 */ /* 0x000fe2000f8e00ff */
[----:B------:R-:W-:Y:S01]  /*2670*/  LOP3.LUT R17, R2, 0x8, R11, 0xf8, !PT ;  /* 0x0000000802117812 */ /* 0x000fe200078ef80b */
[----:B------:R-:W-:Y:S01]  /*2680*/  IMAD.U32 R11, RZ, RZ, UR9 ;  /* 0x00000009ff0b7e24 */ /* 0x000fe2000f8e00ff */
[----:B------:R-:W-:Y:S01]  /*2690*/  UIMAD.WIDE.U32 UR20, UR14, 0x20, URZ ;  /* 0x000000200e1478a5 */ /* 0x000fe2000f8e003f */
[----:B------:R-:W-:Y:S01]  /*26a0*/  SHF.R.U32.HI R2, RZ, 0x3, R2 ;  /* 0x00000003ff027819 */ /* 0x000fe20000011602 */
[----:B------:R-:W-:Y:S01]  /*26b0*/  VIADD R227, R229, 0x10020 ;  /* 0x00010020e5e37836 */ /* 0x000fe20000000000 */
[----:B------:R-:W-:Y:S01]  /*26c0*/  LEA R10, P1, R16, R14, 0x6 ;  /* 0x0000000e100a7211 */ /* 0x000fe200078230ff */
[----:B------:R-:W-:Y:S01]  /*26d0*/  UIADD3 UR9, UR13, 0x1, -UR29 ;  /* 0x000000010d097890 */ /* 0x000fe2000fffe81d */
[----:B------:R-:W-:Y:S02]  /*26e0*/  LOP3.LUT R2, R17, R2, RZ, 0x3c, !PT ;  /* 0x0000000211027212 */ /* 0x000fe400078e3cff */
[----:B----4-:R-:W-:Y:S01]  /*26f0*/  @!P0 LEA R22, P2, R10, R4, 0x1 ;  /* 0x000000040a168211 */ /* 0x010fe200078408ff */
[----:B------:R-:W-:Y:S01]  /*2700*/  UIADD3 UR8, UR9, UR10, URZ ;  /* 0x0000000a09087290 */ /* 0x000fe2000fffe03f */
[----:B------:R-:W-:Y:S01]  /*2710*/  LEA.HI.X R11, R16, R235, R11, 0x6, P1 ;  /* 0x000000eb100b7211 */ /* 0x000fe200008f340b */
[----:B------:R-:W-:Y:S01]  /*2720*/  IMAD.U32 R236, RZ, RZ, UR9 ;  /* 0x00000009ffec7e24 */ /* 0x000fe2000f8e00ff */
[----:B------:R-:W-:-:S02]  /*2730*/  SHF.R.S32.HI R4, RZ, 0x5, R19 ;  /* 0x00000005ff047819 */ /* 0x000fc40000011413 */
[C---:B------:R-:W-:Y:S02]  /*2740*/  @!P4 IADD3 R16, P1, R10.reuse, UR20, RZ ;  /* 0x000000140a10cc10 */ /* 0x040fe4000ff3e0ff */
[----:B------:R-:W-:Y:S01]  /*2750*/  @!P0 LEA.HI.X R23, R10, R5, R11, 0x1, P2 ;  /* 0x000000050a178211 */ /* 0x000fe200010f0c0b */
[----:B------:R-:W-:Y:S01]  /*2760*/  IMAD R5, R4, 0x400, R89 ;  /* 0x0000040004057824 */ /* 0x000fe200078e0259 */
[----:B------:R-:W-:Y:S02]  /*2770*/  @!P4 IADD3.X R18, R11, UR21, R18, P1, !PT ;  /* 0x000000150b12cc10 */ /* 0x000fe40008ffe412 */
[----:B--2---:R-:W-:Y:S01]  /*2780*/  @!P4 LEA R8, P1, R16, R8, 0x1 ;  /* 0x000000081008c211 */ /* 0x004fe200078208ff */
[----:B------:R-:W-:Y:S01]  /*2790*/  IMAD.IADD R230, R2, 0x1, R5 ;  /* 0x0000000102e67824 */ /* 0x000fe200078e0205 */
[----:B------:R-:W-:Y:S01]  /*27a0*/  @P0 STS.128 [R231+0x18000], RZ ;  /* 0x018000ffe7000388 */ /* 0x000fe20000000c00 */
[----:B------:R-:W-:Y:S01]  /*27b0*/  IMAD.MOV.U32 R5, RZ, RZ, 0x20 ;  /* 0x00000020ff057424 */ /* 0x000fe200078e00ff */
[----:B------:R-:W-:-:S02]  /*27c0*/  @!P4 LEA.HI.X R9, R16, R9, R18, 0x1, P1 ;  /* 0x000000091009c211 */ /* 0x000fc400008f0c12 */
[----:B------:R-:W-:Y:S01]  /*27d0*/  @P0 STS.128 [R231+0x1a000], RZ ;  /* 0x01a000ffe7000388 */ /* 0x000fe20000000c00 */
[----:B------:R-:W-:Y:S02]  /*27e0*/  LEA R230, R230, UR4, 0x1 ;  /* 0x00000004e6e67c11 */ /* 0x000fe4000f8e08ff */
[----:B------:R-:W-:Y:S01]  /*27f0*/  R2P PR, R7, 0x6 ;  /* 0x0000000607007804 */ /* 0x000fe20000000000 */
[----:B------:R-:W-:Y:S01]  /*2800*/  @P0 STS.128 [R231+0x1c000], RZ ;  /* 0x01c000ffe7000388 */ /* 0x000fe20000000c00 */
[----:B------:R-:W-:Y:S01]  /*2810*/  IMAD.MOV.U32 R7, RZ, RZ, 0x10 ;  /* 0x00000010ff077424 */ /* 0x000fe200078e00ff */
[----:B------:R-:W-:Y:S02]  /*2820*/  LEA R239, R4, UR12, 0x4 ;  /* 0x0000000c04ef7c11 */ /* 0x000fe4000f8e20ff */
        /* <DEDUP_REMOVED lines=8> */
[----:B------:R-:W-:-:S02]  /*28b0*/  VIADD R0, R229, 0x10000 ;  /* 0x00010000e5007836 */ /* 0x000fc40000000000 */
[----:B------:R-:W-:Y:S01]  /*28c0*/  @!P0 LDGSTS.E.BYPASS.LTC128B.128 [R231+0x1a000], desc[UR32][R22.64+0x80] ;  /* 0x1a00008016e78fae */ /* 0x000fe2000b901d60 */
[--C-:B------:R-:W-:Y:S02]  /*28d0*/  IMAD R228, R7, 0x2, R230.reuse ;  /* 0x0000000207e47824 */ /* 0x100fe400078e02e6 */
[C---:B------:R-:W-:Y:S01]  /*28e0*/  IMAD R226, R5.reuse, 0x2, R230 ;  /* 0x0000000205e27824 */ /* 0x040fe200078e02e6 */
[----:B------:R-:W-:Y:S01]  /*28f0*/  @!P0 LDGSTS.E.BYPASS.LTC128B.128 [R231+0x1c000], desc[UR32][R22.64+0x100] ;  /* 0x1c00010016e78fae */ /* 0x000fe2000b901d60 */
[----:B------:R-:W-:-:S03]  /*2900*/  IMAD R225, R5, 0x2, R228 ;  /* 0x0000000205e17824 */ /* 0x000fc600078e02e4 */
[----:B------:R1:W-:Y:S02]  /*2910*/  @!P0 LDGSTS.E.BYPASS.LTC128B.128 [R231+0x1e000], desc[UR32][R22.64+0x180] ;  /* 0x1e00018016e78fae */ /* 0x0003e4000b901d60 */
[----:B------:R-:W-:Y:S02]  /*2920*/  @P1 VIADD R227, R0, 0xffffffe0 ;  /* 0xffffffe000e31836 */ /* 0x000fe40000000000 */
[----:B------:R-:W-:Y:S01]  /*2930*/  @P4 STS.128 [R231+0x19000], RZ ;  /* 0x019000ffe7004388 */ /* 0x000fe20000000c00 */
[----:B------:R-:W-:-:S03]  /*2940*/  IMAD.MOV.U32 R0, RZ, RZ, 0x40 ;  /* 0x00000040ff007424 */ /* 0x000fc600078e00ff */
[----:B------:R-:W-:Y:S02]  /*2950*/  @P4 STS.128 [R231+0x1b000], RZ ;  /* 0x01b000ffe7004388 */ /* 0x000fe40000000c00 */
[----:B------:R-:W-:Y:S02]  /*2960*/  SEL R0, R0, 0xffffffc0, !P2 ;  /* 0xffffffc000007807 */ /* 0x000fe40005000000 */
[----:B------:R-:W-:Y:S03]  /*2970*/  @P4 STS.128 [R231+0x1d000], RZ ;  /* 0x01d000ffe7004388 */ /* 0x000fe60000000c00 */
[----:B------:R-:W-:Y:S01]  /*2980*/  IMAD.IADD R223, R229, 0x1, R0 ;  /* 0x00000001e5df7824 */ /* 0x000fe200078e0200 */
[----:B------:R-:W-:Y:S01]  /*2990*/  @P4 STS.128 [R231+0x1f000], RZ ;  /* 0x01f000ffe7004388 */ /* 0x000fe20000000c00 */
[----:B------:R-:W-:Y:S01]  /*29a0*/  IMAD.IADD R216, R0, 0x1, R227 ;  /* 0x0000000100d87824 */ /* 0x000fe200078e02e3 */
[----:B------:R-:W-:-:S02]  /*29b0*/  SHF.R.S32.HI R0, RZ, 0x1f, R13 ;  /* 0x0000001fff007819 */ /* 0x000fc4000001140d */
[----:B------:R-:W-:Y:S01]  /*29c0*/  @!PT LDS RZ, [RZ] ;  /* 0x00000000fffff984 */ /* 0x000fe20000000800 */
[----:B------:R-:W-:Y:S01]  /*29d0*/  @!PT LDS RZ, [RZ] ;  /* 0x00000000fffff984 */ /* 0x000fe20000000800 */
[----:B------:R-:W-:Y:S01]  /*29e0*/  @!PT LDS RZ, [RZ] ;  /* 0x00000000fffff984 */ /* 0x000fe20000000800 */
[----:B------:R-:W-:Y:S02]  /*29f0*/  @!P4 LDGSTS.E.BYPASS.LTC128B.128 [R231+0x19000], desc[UR32][R8.64] ;  /* 0x1900000008e7cfae */ /* 0x000fe4000b901d60 */
[----:B------:R-:W-:Y:S02]  /*2a00*/  LEA.HI R13, R0, R13, RZ, 0x2 ;  /* 0x0000000d000d7211 */ /* 0x000fe400078f10ff */
[----:B------:R-:W-:Y:S02]  /*2a10*/  @!P4 LDGSTS.E.BYPASS.LTC128B.128 [R231+0x1b000], desc[UR32][R8.64+0x80] ;  /* 0x1b00008008e7cfae */ /* 0x000fe4000b901d60 */
[----:B------:R-:W-:Y:S01]  /*2a20*/  SHF.R.S32.HI R0, RZ, 0x2, R13 ;  /* 0x00000002ff007819 */ /* 0x000fe2000001140d */
[----:B------:R-:W-:Y:S01]  /*2a30*/  IMAD.U32 R13, RZ, RZ, UR34 ;  /* 0x00000022ff0d7e24 */ /* 0x000fe2000f8e00ff */
[----:B------:R-:W-:Y:S03]  /*2a40*/  @!P4 LDGSTS.E.BYPASS.LTC128B.128 [R231+0x1d000], desc[UR32][R8.64+0x100] ;  /* 0x1d00010008e7cfae */ /* 0x000fe6000b901d60 */
[----:B------:R-:W-:Y:S01]  /*2a50*/  IMAD.IADD R239, R0, 0x1, R239 ;  /* 0x0000000100ef7824 */ /* 0x000fe200078e02ef */
[----:B------:R2:W-:Y:S01]  /*2a60*/  @!P4 LDGSTS.E.BYPASS.LTC128B.128 [R231+0x1f000], desc[UR32][R8.64+0x180] ;  /* 0x1f00018008e7cfae */ /* 0x0005e2000b901d60 */
[----:B------:R-:W-:-:S02]  /*2a70*/  IMAD R0, R13, 0x40, R242 ;  /* 0x000000400d007824 */ /* 0x000fc400078e02f2 */
[C---:B------:R-:W-:Y:S01]  /*2a80*/  VIADD R237, R239.reuse, 0x8 ;  /* 0x00000008efed7836 */ /* 0x040fe20000000000 */
[----:B------:R-:W-:Y:S01]  /*2a90*/  LDSM.16.M88.4 R52, [R230] ;  /* 0x00000000e634783b */ /* 0x000fe20000000200 */
[C---:B------:R-:W-:Y:S01]  /*2aa0*/  VIADD R13, R0.reuse, 0x1 ;  /* 0x00000001000d7836 */ /* 0x040fe20000000000 */
[----:B------:R-:W-:Y:S01]  /*2ab0*/  VIADDMNMX R238, R239, UR8, R238, PT ;  /* 0x00000008efee7c46 */ /* 0x000fe2000b8001ee */
[----:B------:R-:W-:Y:S01]  /*2ac0*/  VIADD R6, R0, 0x8 ;  /* 0x0000000800067836 */ /* 0x000fe20000000000 */
[----:B------:R-:W3:Y:S01]  /*2ad0*/  LDSM.16.M88.4 R24, [R229+0x10000] ;  /* 0x01000000e518783b */ /* 0x000ee20000000200 */
[----:B------:R-:W-:Y:S02]  /*2ae0*/  IADD3 R236, R237, UR10, R236 ;  /* 0x0000000aedec7c10 */ /* 0x000fe4000fffe0ec */
[----:B------:R-:W-:Y:S01]  /*2af0*/  VIADDMNMX R239, R239, UR11, RZ, !PT ;  /* 0x0000000befef7c46 */ /* 0x000fe2000f8001ff */
[----:B------:R-:W1:Y:S01]  /*2b00*/  LDSM.16.M88.4 R16, [R229+0x10800] ;  /* 0x01080000e510783b */ /* 0x000e620000000200 */
[----:B------:R-:W-:-:S02]  /*2b10*/  VIMNMX R236, R236, UR13, PT ;  /* 0x0000000decec7c48 */ /* 0x000fc4000bfe0100 */
[----:B------:R-:W-:Y:S01]  /*2b20*/  VIADDMNMX R237, R237, UR11, RZ, !PT ;  /* 0x0000000beded7c46 */ /* 0x000fe2000f8001ff */
[----:B------:R-:W2:Y:S01]  /*2b30*/  LDSM.16.M88.4 R80, [R229+0x11000] ;  /* 0x01100000e550783b */ /* 0x000ea20000000200 */
[C---:B------:R-:W-:Y:S02]  /*2b40*/  ISETP.GE.AND P5, PT, R13.reuse, R238, PT ;  /* 0x000000ee0d00720c */ /* 0x040fe40003fa6270 */
[C---:B------:R-:W-:Y:S01]  /*2b50*/  ISETP.GE.AND P1, PT, R13.reuse, R236, PT ;  /* 0x000000ec0d00720c */ /* 0x040fe20003f26270 */
[----:B------:R-:W4:Y:S01]  /*2b60*/  LDSM.16.M88.4 R36, [R229+0x11800] ;  /* 0x01180000e524783b */ /* 0x000f220000000200 */
[C---:B------:R-:W-:Y:S02]  /*2b70*/  ISETP.GE.AND P4, PT, R0.reuse, R238, PT ;  /* 0x000000ee0000720c */ /* 0x040fe40003f86270 */
[----:B------:R-:W-:Y:S01]  /*2b80*/  ISETP.GE.AND P2, PT, R0, R236, PT ;  /* 0x000000ec0000720c */ /* 0x000fe20003f46270 */
[----:B------:R-:W-:Y:S01]  /*2b90*/  LDSM.16.M88.4 R56, [R228] ;  /* 0x00000000e438783b */ /* 0x000fe20000000200 */
[----:B------:R-:W-:-:S02]  /*2ba0*/  ISETP.LT.OR P5, PT, R13, R239, P5 ;  /* 0x000000ef0d00720c */ /* 0x000fc40002fa1670 */
[----:B------:R-:W-:Y:S01]  /*2bb0*/  ISETP.LT.OR P1, PT, R13, R237, P1 ;  /* 0x000000ed0d00720c */ /* 0x000fe20000f21670 */
[----:B------:R-:W5:Y:S01]  /*2bc0*/  LDSM.16.M88.4 R64, [R227] ;  /* 0x00000000e340783b */ /* 0x000f620000000200 */
[C---:B------:R-:W-:Y:S01]  /*2bd0*/  ISETP.LT.OR P4, PT, R0.reuse, R239, P4 ;  /* 0x000000ef0000720c */ /* 0x040fe20002781670 */
[C---:B------:R-:W-:Y:S01]  /*2be0*/  VIADD R13, R0.reuse, 0x21 ;  /* 0x00000021000d7836 */ /* 0x040fe20000000000 */
[----:B------:R-:W-:Y:S01]  /*2bf0*/  ISETP.LT.OR P2, PT, R0, R237, P2 ;  /* 0x000000ed0000720c */ /* 0x000fe20001741670 */
[----:B------:R-:W5:Y:S01]  /*2c00*/  LDSM.16.M88.4 R32, [R227+0x800] ;  /* 0x00080000e320783b */ /* 0x000f620000000200 */
[C---:B------:R-:W-:Y:S02]  /*2c10*/  ISETP.GE.AND P6, PT, R6.reuse, R238, PT ;  /* 0x000000ee0600720c */ /* 0x040fe40003fc6270 */
[C---:B------:R-:W-:Y:S01]  /*2c20*/  ISETP.GE.AND P0, PT, R6.reuse, R236, PT ;  /* 0x000000ec0600720c */ /* 0x040fe20003f06270 */
[----:B------:R-:W5:Y:S01]  /*2c30*/  LDSM.16.M88.4 R60, [R227+0x1000] ;  /* 0x00100000e33c783b */ /* 0x000f620000000200 */
[----:B------:R-:W-:-:S02]  /*2c40*/  ISETP.LT.OR P6, PT, R6, R239, P6 ;  /* 0x000000ef0600720c */ /* 0x000fc400037c1670 */
[----:B------:R-:W-:Y:S01]  /*2c50*/  ISETP.LT.OR P0, PT, R6, R237, P0 ;  /* 0x000000ed0600720c */ /* 0x000fe20000701670 */
[----:B------:R-:W5:Y:S01]  /*2c60*/  LDSM.16.M88.4 R84, [R227+0x1800] ;  /* 0x00180000e354783b */ /* 0x000f620000000200 */
[----:B------:R-:W-:-:S03]  /*2c70*/  VIADD R6, R0, 0x10 ;  /* 0x0000001000067836 */ /* 0x000fc60000000000 */
[----:B------:R-:W-:Y:S01]  /*2c80*/  LDSM.16.M88.4 R48, [R226] ;  /* 0x00000000e230783b */ /* 0x000fe20000000200 */
[C---:B---3--:R-:W-:Y:S03]  /*2c90*/  HMMA.16816.F32 R28, R52.reuse, R24, RZ ;  /* 0x00000018341c723c */ /* 0x048fe600000018ff */
[----:B------:R-:W3:Y:S04]  /*2ca0*/  LDSM.16.M88.4 R44, [R223+0x10000] ;  /* 0x01000000df2c783b */ /* 0x000ee80000000200 */
[----:B------:R-:W3:Y:S01]  /*2cb0*/  LDSM.16.M88.4 R40, [R223+0x10800] ;  /* 0x01080000df28783b */ /* 0x000ee20000000200 */
[C---:B------:R-:W-:Y:S03]  /*2cc0*/  HMMA.16816.F32 R24, R52.reuse, R26, RZ ;  /* 0x0000001a3418723c */ /* 0x040fe600000018ff */
[----:B------:R-:W-:Y:S03]  /*2cd0*/  LDSM.16.M88.4 R72, [R225] ;  /* 0x00000000e148783b */ /* 0x000fe60000000200 */
[C---:B-1----:R-:W-:Y:S01]  /*2ce0*/  HMMA.16816.F32 R20, R52.reuse, R16, RZ ;  /* 0x000000103414723c */ /* 0x042fe200000018ff */
[----:B------:R-:W-:Y:S04]  /*2cf0*/  LDSM.16.M88.4 R68, [R216] ;  /* 0x00000000d844783b */ /* 0x000fe80000000200 */
[----:B------:R-:W0:Y:S01]  /*2d00*/  LDGDEPBAR ;  /* 0x00000000000079af */ /* 0x000e220000000000 */
[C---:B------:R-:W-:Y:S06]  /*2d10*/  HMMA.16816.F32 R16, R52.reuse, R18, RZ ;  /* 0x000000123410723c */ /* 0x040fec00000018ff */
[C---:B--2---:R-:W-:Y:S06]  /*2d20*/  HMMA.16816.F32 R8, R52.reuse, R80, RZ ;  /* 0x000000503408723c */ /* 0x044fec00000018ff */
[C---:B------:R-:W-:Y:S06]  /*2d30*/  HMMA.16816.F32 R80, R52.reuse, R82, RZ ;  /* 0x000000523450723c */ /* 0x040fec00000018ff */
[C---:B----4-:R-:W-:Y:S06]  /*2d40*/  HMMA.16816.F32 R76, R52.reuse, R36, RZ ;  /* 0x00000024344c723c */ /* 0x050fec00000018ff */
[----:B------:R-:W-:Y:S01]  /*2d50*/  HMMA.16816.F32 R52, R52, R38, RZ ;  /* 0x000000263434723c */ /* 0x000fe200000018ff */
[----:B------:R-:W1:Y:S05]  /*2d60*/  LDSM.16.M88.4 R36, [R223+0x11000] ;  /* 0x01100000df24783b */ /* 0x000e6a0000000200 */
        /* <DEDUP_REMOVED lines=8> */
[----:B------:R-:W4:Y:S05]  /*2df0*/  LDSM.16.M88.4 R60, [R216+0x1000] ;  /* 0x00100000d83c783b */ /* 0x000f2a0000000200 */
[C---:B------:R-:W-:Y:S06]  /*2e00*/  HMMA.16816.F32 R76, R56.reuse, R84, R76 ;  /* 0x00000054384c723c */ /* 0x040fec000000184c */
[----:B------:R-:W-:Y:S01]  /*2e10*/  HMMA.16816.F32 R52, R56, R86, R52 ;  /* 0x000000563834723c */ /* 0x000fe20000001834 */
[----:B------:R-:W-:Y:S05]  /*2e20*/  LDSM.16.M88.4 R56, [R229+0x12800] ;  /* 0x01280000e538783b */ /* 0x000fea0000000200 */
[C---:B---3--:R-:W-:Y:S06]  /*2e30*/  HMMA.16816.F32 R28, R48.reuse, R44, R28 ;  /* 0x0000002c301c723c */ /* 0x048fec000000181c */
[C---:B------:R-:W-:Y:S01]  /*2e40*/  HMMA.16816.F32 R24, R48.reuse, R46, R24 ;  /* 0x0000002e3018723c */ /* 0x040fe20000001818 */
[----:B------:R-:W-:Y:S05]  /*2e50*/  LDSM.16.M88.4 R44, [R230+0x4000] ;  /* 0x00400000e62c783b */ /* 0x000fea0000000200 */
        /* <DEDUP_REMOVED lines=8> */
[----:B------:R-:W2:Y:S04]  /*2ee0*/  LDSM.16.M88.4 R32, [R229+0x13000] ;  /* 0x01300000e520783b */ /* 0x000ea80000000200 */
[----:B------:R-:W5:Y:S01]  /*2ef0*/  LDSM.16.M88.4 R48, [R229+0x13800] ;  /* 0x01380000e530783b */ /* 0x000f620000000200 */
[C---:B------:R-:W-:Y:S06]  /*2f00*/  HMMA.16816.F32 R28, R72.reuse, R68, R28 ;  /* 0x00000044481c723c */ /* 0x040fec000000181c */
[C---:B------:R-:W-:Y:S01]  /*2f10*/  HMMA.16816.F32 R24, R72.reuse, R70, R24 ;  /* 0x000000464818723c */ /* 0x040fe20000001818 */
[----:B------:R-:W-:Y:S05]  /*2f20*/  LDSM.16.M88.4 R68, [R226+0x4000] ;  /* 0x00400000e244783b */ /* 0x000fea0000000200 */
[C---:B------:R-:W-:Y:S06]  /*2f30*/  HMMA.16816.F32 R20, R72.reuse, R64, R20 ;  /* 0x000000404814723c */ /* 0x040fec0000001814 */
[C---:B------:R-:W-:Y:S01]  /*2f40*/  HMMA.16816.F32 R16, R72.reuse, R66, R16 ;  /* 0x000000424810723c */ /* 0x040fe20000001810 */
[----:B------:R-:W-:Y:S05]  /*2f50*/  LDSM.16.M88.4 R64, [R228+0x4000] ;  /* 0x00400000e440783b */ /* 0x000fea0000000200 */
[C---:B----4-:R-:W-:Y:S06]  /*2f60*/  HMMA.16816.F32 R8, R72.reuse, R60, R8 ;  /* 0x0000003c4808723c */ /* 0x050fec0000001808 */
[C---:B------:R-:W-:Y:S01]  /*2f70*/  HMMA.16816.F32 R80, R72.reuse, R62, R80 ;  /* 0x0000003e4850723c */ /* 0x040fe20000001850 */
[----:B------:R-:W4:Y:S05]  /*2f80*/  LDSM.16.M88.4 R60, [R227+0x2000] ;  /* 0x00200000e33c783b */ /* 0x000f2a0000000200 */
        /* <DEDUP_REMOVED lines=13> */
[C---:B-----5:R-:W-:Y:S06]  /*3060*/  HMMA.16816.F32 R76, R44.reuse, R48, R76 ;  /* 0x000000302c4c723c */ /* 0x060fec000000184c */
[----:B------:R-:W-:Y:S01]  /*3070*/  HMMA.16816.F32 R52, R44, R50, R52 ;  /* 0x000000322c34723c */ /* 0x000fe20000001834 */
[----:B------:R-:W5:Y:S04]  /*3080*/  LDSM.16.M88.4 R44, [R223+0x13000] ;  /* 0x01300000df2c783b */ /* 0x000f680000000200 */
[----:B------:R-:W5:Y:S01]  /*3090*/  LDSM.16.M88.4 R48, [R223+0x13800] ;  /* 0x01380000df30783b */ /* 0x000f620000000200 */
[C---:B----4-:R-:W-:Y:S06]  /*30a0*/  HMMA.16816.F32 R28, R64.reuse, R60, R28 ;  /* 0x0000003c401c723c */ /* 0x050fec000000181c */
[C---:B------:R-:W-:Y:S01]  /*30b0*/  HMMA.16816.F32 R24, R64.reuse, R62, R24 ;  /* 0x0000003e4018723c */ /* 0x040fe20000001818 */
[----:B------:R-:W-:Y:S05]  /*30c0*/  LDSM.16.M88.4 R60, [R216+0x3800] ;  /* 0x00380000d83c783b */ /* 0x000fea0000000200 */
[C---:B---3--:R-:W-:Y:S06]  /*30d0*/  HMMA.16816.F32 R20, R64.reuse, R40, R20 ;  /* 0x000000284014723c */ /* 0x048fec0000001814 */
[C---:B------:R-:W-:Y:S01]  /*30e0*/  HMMA.16816.F32 R16, R64.reuse, R42, R16 ;  /* 0x0000002a4010723c */ /* 0x040fe20000001810 */
[----:B------:R-:W-:Y:S05]  /*30f0*/  LDSM.16.M88.4 R40, [R225+0x4000] ;  /* 0x00400000e128783b */ /* 0x000fea0000000200 */
[C---:B-1----:R-:W-:Y:S06]  /*3100*/  HMMA.16816.F32 R8, R64.reuse, R36, R8 ;  /* 0x000000244008723c */ /* 0x042fec0000001808 */
[----:B------:R-:W-:Y:S01]  /*3110*/  HMMA.16816.F32 R80, R64, R38, R80 ;  /* 0x000000264050723c */ /* 0x000fe20000001850 */
[----:B------:R-:W1:Y:S05]  /*3120*/  LDSM.16.M88.4 R36, [R216+0x2000] ;  /* 0x00200000d824783b */ /* 0x000e6a0000000200 */
[C---:B--2---:R-:W-:Y:S06]  /*3130*/  HMMA.16816.F32 R28, R68.reuse, R32, R28 ;  /* 0x00000020441c723c */ /* 0x044fec000000181c */
[----:B------:R-:W-:Y:S01]  /*3140*/  HMMA.16816.F32 R24, R68, R34, R24 ;  /* 0x000000224418723c */ /* 0x000fe20000001818 */
[----:B------:R-:W2:Y:S05]  /*3150*/  LDSM.16.M88.4 R32, [R216+0x2800] ;  /* 0x00280000d820783b */ /* 0x000eaa0000000200 */
[C---:B------:R-:W-:Y:S06]  /*3160*/  HMMA.16816.F32 R76, R64.reuse, R56, R76 ;  /* 0x00000038404c723c */ /* 0x040fec000000184c */
[----:B------:R-:W-:Y:S01]  /*3170*/  HMMA.16816.F32 R52, R64, R58, R52 ;  /* 0x0000003a4034723c */ /* 0x000fe20000001834 */
[----:B------:R-:W3:Y:S04]  /*3180*/  LDSM.16.M88.4 R56, [R216+0x3000] ;  /* 0x00300000d838783b */ /* 0x000ee80000000200 */
[----:B------:R-:W-:Y:S01]  /*3190*/  LDSM.16.M88.4 R64, [R230+0x8000] ;  /* 0x00800000e640783b */ /* 0x000fe20000000200 */
[C---:B-----5:R-:W-:Y:S06]  /*31a0*/  HMMA.16816.F32 R8, R68.reuse, R44, R8 ;  /* 0x0000002c4408723c */ /* 0x060fec0000001808 */
        /* <DEDUP_REMOVED lines=20> */
[----:B------:R-:W-:Y:S04]  /*32f0*/  LDSM.16.M88.4 R40, [R227+0x5000] ;  /* 0x00500000e328783b */ /* 0x000fe80000000200 */
        /* <DEDUP_REMOVED lines=51> */
[----:B------:R-:W5:Y:S05]  /*3630*/  LDSM.16.M88.4 R44, [R227+0x7000] ;  /* 0x00700000e32c783b */ /* 0x000f6a0000000200 */
[C---:B--2---:R-:W-:Y:S06]  /*3640*/  HMMA.16816.F32 R28, R68.reuse, R32, R28 ;  /* 0x00000020441c723c */ /* 0x044fec000000181c */
[C---:B---3--:R-:W-:Y:S06]  /*3650*/  HMMA.16816.F32 R20, R68.reuse, R48, R20 ;  /* 0x000000304414723c */ /* 0x048fec0000001814 */
[C---:B------:R-:W-:Y:S01]  /*3660*/  HMMA.16816.F32 R16, R68.reuse, R50, R16 ;  /* 0x000000324410723c */ /* 0x040fe20000001810 */
[----:B------:R-:W-:Y:S05]  /*3670*/  LDSM.16.M88.4 R48, [R226+0xc000] ;  /* 0x00c00000e230783b */ /* 0x000fea0000000200 */
[C---:B----4-:R-:W-:Y:S01]  /*3680*/  HMMA.16816.F32 R64, R68.reuse, R40, R8 ;  /* 0x000000284440723c */ /* 0x050fe20000001808 */
[----:B------:R-:W2:Y:S05]  /*3690*/  LDSM.16.M88.4 R8, [R223+0x16000] ;  /* 0x01600000df08783b */ /* 0x000eaa0000000200 */
[----:B------:R-:W-:Y:S01]  /*36a0*/  HMMA.16816.F32 R24, R68, R34, R24 ;  /* 0x000000224418723c */ /* 0x000fe20000001818 */
[----:B------:R-:W-:Y:S05]  /*36b0*/  LDSM.16.M88.4 R32, [R227+0x7800] ;  /* 0x00780000e320783b */ /* 0x000fea0000000200 */
[----:B-1----:R-:W-:Y:S06]  /*36c0*/  HMMA.16816.F32 R28, R56, R36, R28 ;  /* 0x00000024381c723c */ /* 0x002fec000000181c */
[C---:B------:R-:W-:Y:S01]  /*36d0*/  HMMA.16816.F32 R80, R68.reuse, R42, R80 ;  /* 0x0000002a4450723c */ /* 0x040fe20000001850 */
[----:B------:R-:W1:Y:S05]  /*36e0*/  LDSM.16.M88.4 R40, [R223+0x16800] ;  /* 0x01680000df28783b */ /* 0x000e6a0000000200 */
[C---:B------:R-:W-:Y:S06]  /*36f0*/  HMMA.16816.F32 R76, R68.reuse, R60, R76 ;  /* 0x0000003c444c723c */ /* 0x040fec000000184c */
[----:B------:R-:W-:Y:S01]  /*3700*/  HMMA.16816.F32 R52, R68, R62, R52 ;  /* 0x0000003e4434723c */ /* 0x000fe20000001834 */
[----:B------:R-:W-:Y:S05]  /*3710*/  LDSM.16.M88.4 R60, [R223+0x17800] ;  /* 0x01780000df3c783b */ /* 0x000fea0000000200 */
[C---:B------:R-:W-:Y:S06]  /*3720*/  HMMA.16816.F32 R20, R56.reuse, R72, R20 ;  /* 0x000000483814723c */ /* 0x040fec0000001814 */
[C---:B------:R-:W-:Y:S01]  /*3730*/  HMMA.16816.F32 R72, R56.reuse, R74, R16 ;  /* 0x0000004a3848723c */ /* 0x040fe20000001810 */
[----:B------:R-:W-:Y:S05]  /*3740*/  LDSM.16.M88.4 R16, [R225+0xc000] ;  /* 0x00c00000e110783b */ /* 0x000fea0000000200 */
[C---:B-----5:R-:W-:Y:S01]  /*3750*/  HMMA.16816.F32 R68, R56.reuse, R44, R64 ;  /* 0x0000002c3844723c */ /* 0x060fe20000001840 */
[----:B------:R-:W3:Y:S05]  /*3760*/  LDSM.16.M88.4 R64, [R216+0x6000] ;  /* 0x00600000d840783b */ /* 0x000eea0000000200 */
[----:B------:R-:W-:Y:S01]  /*3770*/  HMMA.16816.F32 R24, R56, R38, R24 ;  /* 0x000000263818723c */ /* 0x000fe20000001818 */
[----:B------:R-:W4:Y:S05]  /*3780*/  LDSM.16.M88.4 R36, [R223+0x17000] ;  /* 0x01700000df24783b */ /* 0x000f2a0000000200 */
[----:B--2---:R-:W-:Y:S06]  /*3790*/  HMMA.16816.F32 R28, R48, R8, R28 ;  /* 0x00000008301c723c */ /* 0x004fec000000181c */
[----:B------:R-:W-:Y:S06]  /*37a0*/  HMMA.16816.F32 R80, R56, R46, R80 ;  /* 0x0000002e3850723c */ /* 0x000fec0000001850 */
[C---:B-1----:R-:W-:Y:S06]  /*37b0*/  HMMA.16816.F32 R20, R48.reuse, R40, R20 ;  /* 0x000000283014723c */ /* 0x042fec0000001814 */
[----:B------:R-:W-:Y:S01]  /*37c0*/  HMMA.16816.F32 R24, R48, R10, R24 ;  /* 0x0000000a3018723c */ /* 0x000fe20000001818 */
[----:B------:R-:W1:Y:S05]  /*37d0*/  LDSM.16.M88.4 R8, [R216+0x6800] ;  /* 0x00680000d808783b */ /* 0x000e6a0000000200 */
[----:B------:R-:W-:Y:S06]  /*37e0*/  HMMA.16816.F32 R76, R56, R32, R76 ;  /* 0x00000020384c723c */ /* 0x000fec000000184c */
[----:B---3--:R-:W-:Y:S06]  /*37f0*/  HMMA.16816.F32 R28, R16, R64, R28 ;  /* 0x00000040101c723c */ /* 0x008fec000000181c */
[----:B------:R-:W-:Y:S01]  /*3800*/  HMMA.16816.F32 R52, R56, R34, R52 ;  /* 0x000000223834723c */ /* 0x000fe20000001834 */
[----:B------:R-:W2:Y:S05]  /*3810*/  LDSM.16.M88.4 R32, [R216+0x7000] ;  /* 0x00700000d820783b */ /* 0x000eaa0000000200 */
[----:B------:R-:W-:Y:S06]  /*3820*/  HMMA.16816.F32 R72, R48, R42, R72 ;  /* 0x0000002a3048723c */ /* 0x000fec0000001848 */
[----:B------:R-:W-:Y:S06]  /*3830*/  HMMA.16816.F32 R24, R16, R66, R24 ;  /* 0x000000421018723c */ /* 0x000fec0000001818 */
[C---:B----4-:R-:W-:Y:S06]  /*3840*/  HMMA.16816.F32 R68, R48.reuse, R36, R68 ;  /* 0x000000243044723c */ /* 0x050fec0000001844 */
[----:B------:R-:W-:Y:S01]  /*3850*/  HMMA.16816.F32 R80, R48, R38, R80 ;  /* 0x000000263050723c */ /* 0x000fe20000001850 */
[----:B------:R-:W-:-:S02]  /*3860*/  FSEL R37, R29, -INF , !P5 ;  /* 0xff8000001d257808 */ /* 0x000fc40006800000 */
[----:B------:R-:W-:Y:S02]  /*3870*/  FSEL R36, R31, -INF , !P1 ;  /* 0xff8000001f247808 */ /* 0x000fe40004800000 */
[----:B------:R-:W-:Y:S01]  /*3880*/  ISETP.GE.AND P5, PT, R6, R236, PT ;  /* 0x000000ec0600720c */ /* 0x000fe20003fa6270 */
[C---:B-1----:R-:W-:Y:S01]  /*3890*/  HMMA.16816.F32 R20, R16.reuse, R8, R20 ;  /* 0x000000081014723c */ /* 0x042fe20000001814 */
[----:B------:R-:W-:Y:S02]  /*38a0*/  FSEL R39, R28, -INF , !P4 ;  /* 0xff8000001c277808 */ /* 0x000fe40006000000 */
[----:B------:R-:W-:Y:S02]  /*38b0*/  FSEL R38, R30, -INF , !P2 ;  /* 0xff8000001e267808 */ /* 0x000fe40005000000 */
[----:B------:R-:W1:Y:S01]  /*38c0*/  LDSM.16.M88.4 R28, [R216+0x7800] ;  /* 0x00780000d81c783b */ /* 0x000e620000000200 */
[-C--:B------:R-:W-:Y:S01]  /*38d0*/  ISETP.GE.AND P4, PT, R6, R238.reuse, PT ;  /* 0x000000ee0600720c */ /* 0x080fe20003f86270 */
[----:B------:R-:W-:Y:S01]  /*38e0*/  VIADD R8, R0, 0x9 ;  /* 0x0000000900087836 */ /* 0x000fe20000000000 */
[----:B------:R-:W-:Y:S01]  /*38f0*/  HMMA.16816.F32 R72, R16, R10, R72 ;  /* 0x0000000a1048723c */ /* 0x000fe20000001848 */
[----:B------:R-:W-:Y:S01]  /*3900*/  ISETP.LT.OR P5, PT, R6, R237, P5 ;  /* 0x000000ed0600720c */ /* 0x000fe20002fa1670 */
[----:B------:R-:W-:Y:S01]  /*3910*/  VIADD R9, R0, 0x20 ;  /* 0x0000002000097836 */ /* 0x000fe20000000000 */
[----:B------:R-:W-:Y:S01]  /*3920*/  ISETP.LT.OR P4, PT, R6, R239, P4 ;  /* 0x000000ef0600720c */ /* 0x000fe20002781670 */
[----:B------:R-:W-:Y:S01]  /*3930*/  VIADD R6, R0, 0x11 ;  /* 0x0000001100067836 */ /* 0x000fe20000000000 */
[C---:B------:R-:W-:Y:S01]  /*3940*/  ISETP.GE.AND P3, PT, R8.reuse, R238, PT ;  /* 0x000000ee0800720c */ /* 0x040fe20003f66270 */
[----:B------:R-:W-:Y:S01]  /*3950*/  HMMA.16816.F32 R76, R48, R60, R76 ;  /* 0x0000003c304c723c */ /* 0x000fe2000000184c */
[----:B------:R-:W-:Y:S01]  /*3960*/  ISETP.GE.AND P2, PT, R8, R236, PT ;  /* 0x000000ec0800720c */ /* 0x000fe20003f46270 */
[----:B------:R-:W-:-:S04]  /*3970*/  DEPBAR.LE SB0, 0x0 ;  /* 0x000080000000791a */ /* 0x000fc80000000000 */
[C---:B------:R-:W-:Y:S01]  /*3980*/  ISETP.LT.OR P3, PT, R8.reuse, R239, P3 ;  /* 0x000000ef0800720c */ /* 0x040fe20001f61670 */
[----:B------:R-:W-:Y:S01]  /*3990*/  HMMA.16816.F32 R52, R48, R62, R52 ;  /* 0x0000003e3034723c */ /* 0x000fe20000001834 */
[----:B------:R-:W-:Y:S01]  /*39a0*/  ISETP.LT.OR P2, PT, R8, R237, P2 ;  /* 0x000000ed0800720c */ /* 0x000fe20001741670 */
[----:B------:R-:W-:Y:S01]  /*39b0*/  VIADD R8, R0, 0x18 ;  /* 0x0000001800087836 */ /* 0x000fe20000000000 */
[----:B------:R-:W-:Y:S02]  /*39c0*/  FSEL R26, R26, -INF , !P0 ;  /* 0xff8000001a1a7808 */ /* 0x000fe40004000000 */
[C---:B------:R-:W-:Y:S01]  /*39d0*/  ISETP.GE.AND P1, PT, R6.reuse, R238, PT ;  /* 0x000000ee0600720c */ /* 0x040fe20003f26270 */
[----:B--2---:R-:W-:Y:S01]  /*39e0*/  HMMA.16816.F32 R68, R16, R32, R68 ;  /* 0x000000201044723c */ /* 0x004fe20000001844 */
[----:B------:R-:W-:Y:S02]  /*39f0*/  ISETP.GE.AND P0, PT, R6, R236, PT ;  /* 0x000000ec0600720c */ /* 0x000fe40003f06270 */
[----:B------:R-:W-:-:S02]  /*3a00*/  FSEL R43, R24, -INF , !P6 ;  /* 0xff800000182b7808 */ /* 0x000fc40007000000 */
[----:B------:R-:W-:Y:S01]  /*3a10*/  FSEL R41, R25, -INF , !P3 ;  /* 0xff80000019297808 */ /* 0x000fe20005800000 */
[----:B------:R-:W-:Y:S01]  /*3a20*/  HMMA.16816.F32 R80, R16, R34, R80 ;  /* 0x000000221050723c */ /* 0x000fe20000001850 */
[C---:B------:R-:W-:Y:S02]  /*3a30*/  ISETP.GE.AND P6, PT, R8.reuse, R238, PT ;  /* 0x000000ee0800720c */ /* 0x040fe40003fc6270 */
[----:B------:R-:W-:Y:S02]  /*3a40*/  ISETP.GE.AND P3, PT, R8, R236, PT ;  /* 0x000000ec0800720c */ /* 0x000fe40003f66270 */
[C---:B------:R-:W-:Y:S02]  /*3a50*/  ISETP.LT.OR P1, PT, R6.reuse, R239, P1 ;  /* 0x000000ef0600720c */ /* 0x040fe40000f21670 */
[----:B------:R-:W-:Y:S01]  /*3a60*/  ISETP.LT.OR P0, PT, R6, R237, P0 ;  /* 0x000000ed0600720c */ /* 0x000fe20000701670 */
[----:B------:R-:W-:Y:S01]  /*3a70*/  VIADD R6, R0, 0x19 ;  /* 0x0000001900067836 */ /* 0x000fe20000000000 */
[----:B------:R-:W-:Y:S01]  /*3a80*/  BAR.SYNC.DEFER_BLOCKING 0x0 ;  /* 0x0000000000007b1d */ /* 0x000fe20000010000 */
[----:B------:R-:W-:-:S02]  /*3a90*/  ISETP.LT.OR P6, PT, R8, R239, P6 ;  /* 0x000000ef0800720c */ /* 0x000fc400037c1670 */
[----:B------:R-:W-:Y:S01]  /*3aa0*/  ISETP.LT.OR P3, PT, R8, R237, P3 ;  /* 0x000000ed0800720c */ /* 0x000fe20001f61670 */
[C---:B-1----:R-:W-:Y:S01]  /*3ab0*/  HMMA.16816.F32 R76, R16.reuse, R28, R76 ;  /* 0x0000001c104c723c */ /* 0x042fe2000000184c */
[----:B------:R-:W-:Y:S02]  /*3ac0*/  FSEL R8, R22, -INF , !P5 ;  /* 0xff80000016087808 */ /* 0x000fe40006800000 */
[----:B------:R-:W-:Y:S02]  /*3ad0*/  FMNMX.FTZ R22, R39, R37, !PT ;  /* 0x0000002527167209 */ /* 0x000fe40007810000 */
[----:B------:R-:W-:Y:S01]  /*3ae0*/  FSEL R32, R27, -INF , !P2 ;  /* 0xff8000001b207808 */ /* 0x000fe20005000000 */
[----:B------:R-:W-:Y:S01]  /*3af0*/  HMMA.16816.F32 R52, R16, R30, R52 ;  /* 0x0000001e1034723c */ /* 0x000fe20000001834 */
[C---:B------:R-:W-:Y:S02]  /*3b00*/  ISETP.GE.AND P2, PT, R6.reuse, R238, PT ;  /* 0x000000ee0600720c */ /* 0x040fe40003f46270 */
[----:B------:R-:W-:-:S02]  /*3b10*/  ISETP.GE.AND P5, PT, R6, R236, PT ;  /* 0x000000ec0600720c */ /* 0x000fc40003fa6270 */
[----:B------:R-:W-:Y:S02]  /*3b20*/  FMNMX.FTZ R22, R43, R22, !PT ;  /* 0x000000162b167209 */ /* 0x000fe40007810000 */
[----:B------:R-:W-:Y:S01]  /*3b30*/  ISETP.LT.OR P2, PT, R6, R239, P2 ;  /* 0x000000ef0600720c */ /* 0x000fe20001741670 */
[----:B------:R-:W-:Y:S01]  /*3b40*/  VIADD R17, R0, 0x31 ;  /* 0x0000003100117836 */ /* 0x000fe20000000000 */
[----:B------:R-:W-:Y:S01]  /*3b50*/  ISETP.LT.OR P5, PT, R6, R237, P5 ;  /* 0x000000ed0600720c */ /* 0x000fe20002fa1670 */
[----:B------:R-:W-:Y:S01]  /*3b60*/  VIADD R16, R0, 0x38 ;  /* 0x0000003800107836 */ /* 0x000fe20000000000 */
[----:B------:R-:W-:Y:S02]  /*3b70*/  FSEL R6, R23, -INF , !P0 ;  /* 0xff80000017067808 */ /* 0x000fe40004000000 */
[----:B------:R-:W-:Y:S02]  /*3b80*/  FSEL R10, R74, -INF , !P3 ;  /* 0xff8000004a0a7808 */ /* 0x000fe40005800000 */
[----:B------:R-:W-:Y:S01]  /*3b90*/  FSEL R25, R20, -INF , !P4 ;  /* 0xff80000014197808 */ /* 0x000fe20006000000 */
[----:B------:R-:W-:Y:S01]  /*3ba0*/  VIADD R20, R0, 0x28 ;  /* 0x0000002800147836 */ /* 0x000fe20000000000 */
[----:B------:R-:W-:-:S02]  /*3bb0*/  FSEL R21, R21, -INF , !P1 ;  /* 0xff80000015157808 */ /* 0x000fc40004800000 */
[C---:B------:R-:W-:Y:S02]  /*3bc0*/  ISETP.GE.AND P0, PT, R13.reuse, R238, PT ;  /* 0x000000ee0d00720c */ /* 0x040fe40003f06270 */
[----:B------:R-:W-:Y:S02]  /*3bd0*/  ISETP.GE.AND P3, PT, R13, R236, PT ;  /* 0x000000ec0d00720c */ /* 0x000fe40003f66270 */
[----:B------:R-:W-:Y:S02]  /*3be0*/  FMNMX.FTZ R22, R41, R22, !PT ;  /* 0x0000001629167209 */ /* 0x000fe40007810000 */
[----:B------:R-:W-:Y:S02]  /*3bf0*/  ISETP.GE.AND P1, PT, R9, R236, PT ;  /* 0x000000ec0900720c */ /* 0x000fe40003f26270 */
[C---:B------:R-:W-:Y:S02]  /*3c00*/  ISETP.LT.OR P0, PT, R13.reuse, R239, P0 ;  /* 0x000000ef0d00720c */ /* 0x040fe40000701670 */
[----:B------:R-:W-:Y:S01]  /*3c10*/  ISETP.LT.OR P3, PT, R13, R237, P3 ;  /* 0x000000ed0d00720c */ /* 0x000fe20001f61670 */
[----:B------:R-:W-:Y:S01]  /*3c20*/  VIADD R13, R0, 0x29 ;  /* 0x00000029000d7836 */ /* 0x000fe20000000000 */
[----:B------:R-:W-:-:S02]  /*3c30*/  FMNMX.FTZ R22, R25, R22, !PT ;  /* 0x0000001619167209 */ /* 0x000fc40007810000 */
[C---:B------:R-:W-:Y:S02]  /*3c40*/  ISETP.LT.OR P1, PT, R9.reuse, R237, P1 ;  /* 0x000000ed0900720c */ /* 0x040fe40000f21670 */
[----:B------:R-:W-:Y:S02]  /*3c50*/  ISETP.GE.AND P4, PT, R9, R238, PT ;  /* 0x000000ee0900720c */ /* 0x000fe40003f86270 */
[----:B------:R-:W-:Y:S02]  /*3c60*/  FSEL R11, R72, -INF , !P6 ;  /* 0xff800000480b7808 */ /* 0x000fe40007000000 */
[----:B------:R-:W-:Y:S02]  /*3c70*/  FMNMX.FTZ R18, R21, R22, !PT ;  /* 0x0000001615127209 */ /* 0x000fe40007810000 */
[----:B------:R-:W-:Y:S02]  /*3c80*/  FSEL R24, R75, -INF , !P5 ;  /* 0xff8000004b187808 */ /* 0x000fe40006800000 */
[----:B------:R-:W-:-:S02]  /*3c90*/  FSEL R198, R70, -INF , !P1 ;  /* 0xff80000046c67808 */ /* 0x000fc40004800000 */
[C---:B------:R-:W-:Y:S02]  /*3ca0*/  ISETP.GE.AND P5, PT, R13.reuse, R238, PT ;  /* 0x000000ee0d00720c */ /* 0x040fe40003fa6270 */
[----:B------:R-:W-:Y:S02]  /*3cb0*/  ISETP.GE.AND P1, PT, R13, R236, PT ;  /* 0x000000ec0d00720c */ /* 0x000fe40003f26270 */
[----:B------:R-:W-:Y:S02]  /*3cc0*/  ISETP.LT.OR P4, PT, R9, R239, P4 ;  /* 0x000000ef0900720c */ /* 0x000fe40002781670 */
[----:B------:R-:W-:Y:S02]  /*3cd0*/  FSEL R9, R73, -INF , !P2 ;  /* 0xff80000049097808 */ /* 0x000fe40005000000 */
[----:B------:R-:W-:Y:S02]  /*3ce0*/  FMNMX.FTZ R18, R11, R18, !PT ;  /* 0x000000120b127209 */ /* 0x000fe40007810000 */
[----:B------:R-:W-:-:S02]  /*3cf0*/  ISETP.GE.AND P6, PT, R20, R238, PT ;  /* 0x000000ee1400720c */ /* 0x000fc40003fc6270 */
[----:B------:R-:W-:Y:S02]  /*3d00*/  ISETP.GE.AND P2, PT, R20, R236, PT ;  /* 0x000000ec1400720c */ /* 0x000fe40003f46270 */
[C---:B------:R-:W-:Y:S02]  /*3d10*/  ISETP.LT.OR P5, PT, R13.reuse, R239, P5 ;  /* 0x000000ef0d00720c */ /* 0x040fe40002fa1670 */
[----:B------:R-:W-:Y:S02]  /*3d20*/  ISETP.LT.OR P1, PT, R13, R237, P1 ;  /* 0x000000ed0d00720c */ /* 0x000fe40000f21670 */
[----:B------:R-:W-:Y:S02]  /*3d30*/  FMNMX.FTZ R13, R38, R36, !PT ;  /* 0x00000024260d7209 */ /* 0x000fe40007810000 */
[----:B------:R-:W-:Y:S02]  /*3d40*/  FSEL R195, R68, -INF , !P4 ;  /* 0xff80000044c37808 */ /* 0x000fe40006000000 */
[----:B------:R-:W-:-:S02]  /*3d50*/  FMNMX.FTZ R18, R9, R18, !PT ;  /* 0x0000001209127209 */ /* 0x000fc40007810000 */
[C---:B------:R-:W-:Y:S02]  /*3d60*/  ISETP.LT.OR P6, PT, R20.reuse, R239, P6 ;  /* 0x000000ef1400720c */ /* 0x040fe400037c1670 */
[----:B------:R-:W-:Y:S01]  /*3d70*/  ISETP.LT.OR P2, PT, R20, R237, P2 ;  /* 0x000000ed1400720c */ /* 0x000fe20001741670 */
[----:B------:R-:W-:Y:S01]  /*3d80*/  VIADD R20, R0, 0x30 ;  /* 0x0000003000147836 */ /* 0x000fe20000000000 */
[----:B------:R-:W-:Y:S01]  /*3d90*/  FMNMX.FTZ R13, R26, R13, !PT ;  /* 0x0000000d1a0d7209 */ /* 0x000fe20007810000 */
[----:B------:R-:W-:Y:S01]  /*3da0*/  VIADD R0, R0, 0x39 ;  /* 0x0000003900007836 */ /* 0x000fe20000000000 */
[----:B------:R-:W-:Y:S02]  /*3db0*/  FSEL R197, R69, -INF , !P0 ;  /* 0xff80000045c57808 */ /* 0x000fe40004000000 */
[----:B------:R-:W-:Y:S02]  /*3dc0*/  FMNMX.FTZ R18, R195, R18, !PT ;  /* 0x00000012c3127209 */ /* 0x000fe40007810000 */
[----:B------:R-:W-:-:S02]  /*3dd0*/  FSEL R172, R71, -INF , !P3 ;  /* 0xff80000047ac7808 */ /* 0x000fc40005800000 */
[-C--:B------:R-:W-:Y:S02]  /*3de0*/  ISETP.GE.AND P3, PT, R17, R238.reuse, PT ;  /* 0x000000ee1100720c */ /* 0x080fe40003f66270 */
[----:B------:R-:W-:Y:S02]  /*3df0*/  FMNMX.FTZ R13, R32, R13, !PT ;  /* 0x0000000d200d7209 */ /* 0x000fe40007810000 */
[----:B------:R-:W-:Y:S02]  /*3e00*/  ISETP.GE.AND P4, PT, R20, R238, PT ;  /* 0x000000ee1400720c */ /* 0x000fe40003f86270 */
[----:B------:R-:W-:Y:S02]  /*3e10*/  FSEL R175, R80, -INF , !P6 ;  /* 0xff80000050af7808 */ /* 0x000fe40007000000 */
[----:B------:R-:W-:Y:S02]  /*3e20*/  FMNMX.FTZ R18, R197, R18, !PT ;  /* 0x00000012c5127209 */ /* 0x000fe40007810000 */
[----:B------:R-:W-:-:S02]  /*3e30*/  FSEL R174, R83, -INF , !P1 ;  /* 0xff80000053ae7808 */ /* 0x000fc40004800000 */
[----:B------:R-:W-:Y:S02]  /*3e40*/  FMNMX.FTZ R13, R8, R13, !PT ;  /* 0x0000000d080d7209 */ /* 0x000fe40007810000 */
[-C--:B------:R-:W-:Y:S02]  /*3e50*/  ISETP.LT.OR P3, PT, R17, R239.reuse, P3 ;  /* 0x000000ef1100720c */ /* 0x080fe40001f61670 */
[----:B------:R-:W-:Y:S02]  /*3e60*/  ISETP.LT.OR P4, PT, R20, R239, P4 ;  /* 0x000000ef1400720c */ /* 0x000fe40002781670 */
[----:B------:R-:W-:Y:S02]  /*3e70*/  FSEL R173, R81, -INF , !P5 ;  /* 0xff80000051ad7808 */ /* 0x000fe40006800000 */
[----:B------:R-:W-:Y:S02]  /*3e80*/  ISETP.GE.AND P1, PT, R0, R238, PT ;  /* 0x000000ee0000720c */ /* 0x000fe40003f26270 */
[----:B------:R-:W-:-:S02]  /*3e90*/  FMNMX.FTZ R18, R175, R18, !PT ;  /* 0x00000012af127209 */ /* 0x000fc40007810000 */
[----:B------:R-:W-:Y:S02]  /*3ea0*/  FSEL R200, R82, -INF , !P2 ;  /* 0xff80000052c87808 */ /* 0x000fe40005000000 */
[----:B------:R-:W-:Y:S02]  /*3eb0*/  FMNMX.FTZ R13, R6, R13, !PT ;  /* 0x0000000d060d7209 */ /* 0x000fe40007810000 */
[----:B------:R-:W-:Y:S02]  /*3ec0*/  FSEL R207, R77, -INF , !P3 ;  /* 0xff8000004dcf7808 */ /* 0x000fe40005800000 */
[----:B------:R-:W-:Y:S02]  /*3ed0*/  ISETP.GE.AND P2, PT, R16, R238, PT ;  /* 0x000000ee1000720c */ /* 0x000fe40003f46270 */
[----:B------:R-:W-:Y:S02]  /*3ee0*/  FSEL R209, R76, -INF , !P4 ;  /* 0xff8000004cd17808 */ /* 0x000fe40006000000 */
[----:B------:R-:W-:-:S02]  /*3ef0*/  FMNMX.FTZ R18, R173, R18, !PT ;  /* 0x00000012ad127209 */ /* 0x000fc40007810000 */
[----:B------:R-:W-:Y:S02]  /*3f00*/  ISETP.LT.OR P3, PT, R0, R239, P1 ;  /* 0x000000ef0000720c */ /* 0x000fe40000f61670 */
[----:B------:R-:W-:Y:S02]  /*3f10*/  PLOP3.LUT P1, PT, PT, PT, UP0, 0x80, 0x0 ;  /* 0x000000000000781c */ /* 0x000fe40003f2f008 */
[----:B------:R-:W-:Y:S02]  /*3f20*/  FMNMX.FTZ R13, R10, R13, !PT ;  /* 0x0000000d0a0d7209 */ /* 0x000fe40007810000 */
[----:B------:R-:W-:Y:S02]  /*3f30*/  ISETP.LT.OR P2, PT, R16, R239, P2 ;  /* 0x000000ef1000720c */ /* 0x000fe40001741670 */
[----:B------:R-:W-:Y:S02]  /*3f40*/  FMNMX.FTZ R18, R209, R18, !PT ;  /* 0x00000012d1127209 */ /* 0x000fe40007810000 */
[----:B------:R-:W-:-:S02]  /*3f50*/  FMNMX.FTZ R13, R24, R13, !PT ;  /* 0x0000000d180d7209 */ /* 0x000fc40007810000 */
[----:B------:R-:W-:Y:S02]  /*3f60*/  FSEL R205, R52, -INF , !P2 ;  /* 0xff80000034cd7808 */ /* 0x000fe40005000000 */
[----:B------:R-:W-:Y:S02]  /*3f70*/  FMNMX.FTZ R18, R207, R18, !PT ;  /* 0x00000012cf127209 */ /* 0x000fe40007810000 */
[----:B------:R-:W-:Y:S02]  /*3f80*/  FMNMX.FTZ R13, R198, R13, !PT ;  /* 0x0000000dc60d7209 */ /* 0x000fe40007810000 */
[----:B------:R-:W-:Y:S02]  /*3f90*/  ISETP.GE.AND P0, PT, R20, R236, PT ;  /* 0x000000ec1400720c */ /* 0x000fe40003f06270 */
[----:B------:R-:W-:Y:S02]  /*3fa0*/  FSEL R203, R53, -INF , !P3 ;  /* 0xff80000035cb7808 */ /* 0x000fe40005800000 */
[----:B------:R-:W-:-:S02]  /*3fb0*/  FMNMX.FTZ R18, R205, R18, !PT ;  /* 0x00000012cd127209 */ /* 0x000fc40007810000 */
[----:B------:R-:W-:Y:S02]  /*3fc0*/  FMNMX.FTZ R19, R172, R13, !PT ;  /* 0x0000000dac137209 */ /* 0x000fe40007810000 */
[----:B------:R-:W-:Y:S02]  /*3fd0*/  ISETP.LT.OR P0, PT, R20, R237, P0 ;  /* 0x000000ed1400720c */ /* 0x000fe40000701670 */
[----:B------:R-:W-:Y:S01]  /*3fe0*/  FMNMX.FTZ R13, R203, R18, !PT ;  /* 0x00000012cb0d7209 */ /* 0x000fe20007810000 */
[----:B------:R-:W-:Y:S10]  /*3ff0*/  @!P1 BRA `(.L_x_2006) ;  /* 0x0000000000689947 */ /* 0x000ff40003800000 */
[----:B------:R-:W-:Y:S01]  /*4000*/  UIADD3 UR9, UR35, -0x2, URZ ;  /* 0xfffffffe23097890 */ /* 0x000fe2000fffe03f */
        /* <DEDUP_REMOVED lines=25> */
.L_x_2006:
[CC--:B------:R-:W-:Y:S01]  /*41a0*/  ISETP.GE.AND P2, PT, R17.reuse, R236.reuse, PT ;  /* 0x000000ec1100720c */ /* 0x0c0fe20003f46270 */
[----:B------:R-:W2:Y:S01]  /*41b0*/  SHFL.BFLY PT, R164, R13, 0x2, 0x1f ;  /* 0x0c401f000da47f89 */ /* 0x000ea200000e0000 */
[----:B------:R-:W-:Y:S01]  /*41c0*/  FMNMX.FTZ R19, R200, R19, !PT ;  /* 0x00000013c8137209 */ /* 0x000fe20007810000 */
[----:B------:R-:W-:Y:S01]  /*41d0*/  USHF.L.U32 UR8, UR34, 0x1, URZ ;  /* 0x0000000122087899 */ /* 0x000fe2000800063f */
[-C--:B------:R-:W-:Y:S01]  /*41e0*/  ISETP.GE.AND P3, PT, R16, R236.reuse, PT ;  /* 0x000000ec1000720c */ /* 0x080fe20003f66270 */
[----:B------:R-:W-:Y:S01]  /*41f0*/  IMAD.WIDE.U32 R214, R12, -0x2daee0ad, RZ ;  /* 0xd2511f530cd67825 */ /* 0x000fe200078e00ff */
[----:B------:R-:W-:Y:S01]  /*4200*/  ISETP.LT.OR P2, PT, R17, R237, P2 ;  /* 0x000000ed1100720c */ /* 0x000fe20001741670 */
[----:B------:R-:W-:Y:S01]  /*4210*/  UIADD3 UR21, UR37, -0x4498517b, URZ ;  /* 0xbb67ae8525157890 */ /* 0x000fe2000fffe03f */
[----:B------:R-:W-:Y:S01]  /*4220*/  FSEL R204, R78, -INF , !P0 ;  /* 0xff8000004ecc7808 */ /* 0x000fe20004000000 */
[----:B------:R-:W-:Y:S01]  /*4230*/  IMAD.U32 R17, RZ, RZ, UR28 ;  /* 0x0000001cff117e24 */ /* 0x000fe2000f8e00ff */
[----:B------:R-:W-:Y:S01]  /*4240*/  FMNMX.FTZ R19, R174, R19, !PT ;  /* 0x00000013ae137209 */ /* 0x000fe20007810000 */
[----:B------:R-:W-:Y:S01]  /*4250*/  UIADD3 UR22, UR36, -0x61c88647, URZ ;  /* 0x9e3779b924167890 */ /* 0x000fe2000fffe03f */
[----:B------:R-:W-:Y:S01]  /*4260*/  ISETP.LT.OR P3, PT, R16, R237, P3 ;  /* 0x000000ed1000720c */ /* 0x000fe20001f61670 */
[----:B------:R-:W-:Y:S01]  /*4270*/  UIADD3 UR20, UR36, 0x3c6ef372, URZ ;  /* 0x3c6ef37224147890 */ /* 0x000fe2000fffe03f */
[----:B------:R-:W-:Y:S01]  /*4280*/  ISETP.GE.AND P0, PT, R0, R236, PT ;  /* 0x000000ec0000720c */ /* 0x000fe20003f06270 */
[----:B------:R-:W-:Y:S01]  /*4290*/  UIADD3 UR19, UR37, 0x76cf5d0a, URZ ;  /* 0x76cf5d0a25137890 */ /* 0x000fe2000fffe03f */
[----:B------:R-:W-:Y:S01]  /*42a0*/  FSEL R202, R79, -INF , !P2 ;  /* 0xff8000004fca7808 */ /* 0x000fe20005000000 */
[----:B------:R-:W-:Y:S01]  /*42b0*/  UIADD3 UR17, UR37, 0x32370b8f, URZ ;  /* 0x32370b8f25117890 */ /* 0x000fe2000fffe03f */
[----:B------:R-:W-:Y:S01]  /*42c0*/  FMNMX.FTZ R19, R204, R19, !PT ;  /* 0x00000013cc137209 */ /* 0x000fe20007810000 */
[----:B------:R-:W-:Y:S01]  /*42d0*/  UIADD3 UR18, UR36, -0x255992d5, URZ ;  /* 0xdaa66d2b24127890 */ /* 0x000fe2000fffe03f */
[----:B------:R-:W-:Y:S01]  /*42e0*/  ISETP.LT.OR P0, PT, R0, R237, P0 ;  /* 0x000000ed0000720c */ /* 0x000fe20000701670 */
[----:B------:R-:W-:Y:S01]  /*42f0*/  IMAD R0, R17, 0x8, R4 ;  /* 0x0000000811007824 */ /* 0x000fe200078e0204 */
[----:B------:R-:W-:Y:S01]  /*4300*/  FSEL R178, R54, -INF , !P3 ;  /* 0xff80000036b27808 */ /* 0x000fe20005800000 */
[----:B------:R-:W-:Y:S01]  /*4310*/  UIADD3 UR16, UR36, 0x78dde6e4, URZ ;  /* 0x78dde6e424107890 */ /* 0x000fe2000fffe03f */
[----:B------:R-:W-:Y:S01]  /*4320*/  FMNMX.FTZ R19, R202, R19, !PT ;  /* 0x00000013ca137209 */ /* 0x000fe20007810000 */
[----:B------:R-:W-:Y:S01]  /*4330*/  IMAD.WIDE.U32 R212, R0, -0x326172a9, RZ ;  /* 0xcd9e8d5700d47825 */ /* 0x000fe200078e00ff */
[----:B------:R-:W-:Y:S01]  /*4340*/  FSEL R177, R55, -INF , !P0 ;  /* 0xff80000037b17808 */ /* 0x000fe20004000000 */
[----:B------:R-:W-:Y:S01]  /*4350*/  ULDC UR38, c[0x0][0x2ec] ;  /* 0x0000bb0000267ab9 */ /* 0x000fe20000000800 */
[----:B------:R-:W-:Y:S01]  /*4360*/  FMNMX.FTZ R16, R178, R19, !PT ;  /* 0x00000013b2107209 */ /* 0x000fe20007810000 */
[----:B------:R-:W-:Y:S01]  /*4370*/  UIADD3 UR12, UR37, -0x56f99767, URZ ;  /* 0xa9066899250c7890 */ /* 0x000fe2000fffe03f */
[----:B--2---:R-:W-:Y:S01]  /*4380*/  FMNMX.FTZ R164, R13, R164, !PT ;  /* 0x000000a40da47209 */ /* 0x004fe20007810000 */
[----:B------:R-:W-:Y:S01]  /*4390*/  UIADD3 UR13, UR37, -0x126145ec, URZ ;  /* 0xed9eba14250d7890 */ /* 0x000fe2000fffe03f */
[----:B------:R-:W-:Y:S01]  /*43a0*/  FMNMX.FTZ R4, R177, R16, !PT ;  /* 0x00000010b1047209 */ /* 0x000fe20007810000 */
[----:B------:R-:W-:Y:S01]  /*43b0*/  IMAD.IADD R224, R89, 0x1, R2 ;  /* 0x0000000159e07824 */ /* 0x000fe200078e0202 */
[----:B------:R-:W-:Y:S01]  /*43c0*/  LOP3.LUT R13, R3, UR36, RZ, 0x3c, !PT ;  /* 0x00000024030d7c12 */ /* 0x000fe2000f8e3cff */
[----:B------:R-:W-:Y:S01]  /*43d0*/  IMAD.U32 R3, RZ, RZ, UR8 ;  /* 0x00000008ff037e24 */ /* 0x000fe2000f8e00ff */
[----:B------:R-:W2:Y:S01]  /*43e0*/  SHFL.BFLY PT, R17, R164, 0x1, 0x1f ;  /* 0x0c201f00a4117f89 */ /* 0x000ea200000e0000 */
[----:B------:R-:W-:Y:S01]  /*43f0*/  UIADD3 UR23, UR36, -0x4ab325aa, URZ ;  /* 0xb54cda5624177890 */ /* 0x000fe2000fffe03f */
[----:B------:R-:W-:Y:S01]  /*4400*/  LOP3.LUT R210, R213, R13, RZ, 0x3c, !PT ;  /* 0x0000000dd5d27212 */ /* 0x000fe200078e3cff */
[----:B------:R-:W-:Y:S01]  /*4410*/  UIADD3 UR30, UR36, 0x1715609d, URZ ;  /* 0x1715609d241e7890 */ /* 0x000fe2000fffe03f */
[----:B------:R-:W3:Y:S01]  /*4420*/  SHFL.BFLY PT, R19, R4, 0x2, 0x1f ;  /* 0x0c401f0004137f89 */ /* 0x000ee200000e0000 */
[----:B------:R-:W-:Y:S01]  /*4430*/  LOP3.LUT R3, R215, UR37, R3, 0x96, !PT ;  /* 0x00000025d7037c12 */ /* 0x000fe2000f8e9603 */
[----:B------:R-:W-:Y:S01]  /*4440*/  ULDC.U8 UR39, c[0x0][0x388] ;  /* 0x0000e20000277ab9 */ /* 0x000fe20000000000 */
[----:B------:R-:W-:Y:S01]  /*4450*/  IMAD.WIDE.U32 R210, R210, -0x2daee0ad, RZ ;  /* 0xd2511f53d2d27825 */ /* 0x000fe200078e00ff */
[----:B------:R-:W-:Y:S01]  /*4460*/  LEA R224, R224, UR4, 0x1 ;  /* 0x00000004e0e07c11 */ /* 0x000fe2000f8e08ff */
[----:B------:R-:W-:-:S02]  /*4470*/  UIADD3 UR31, UR37, 0x646e171e, URZ ;  /* 0x646e171e251f7890 */ /* 0x000fc4000fffe03f */
[----:B-1----:R-:W-:Y:S01]  /*4480*/  IMAD.WIDE.U32 R22, R3, -0x326172a9, RZ ;  /* 0xcd9e8d5703167825 */ /* 0x002fe200078e00ff */
[----:B------:R-:W-:Y:S01]  /*4490*/  LOP3.LUT R166, R211, UR21, R214, 0x96, !PT ;  /* 0x00000015d3a67c12 */ /* 0x000fe2000f8e96d6 */
[----:B------:R-:W-:Y:S01]  /*44a0*/  LDSM.16.MT88.4 R156, [R224+0x18000] ;  /* 0x01800000e09c783b */ /* 0x000fe20000004200 */
[----:B------:R-:W-:Y:S01]  /*44b0*/  UIADD3 UR8, UR8, 0x1, URZ ;  /* 0x0000000108087890 */ /* 0x000fe2000fffe03f */
[----:B------:R-:W-:Y:S01]  /*44c0*/  IMAD R222, R7, 0x2, R224 ;  /* 0x0000000207de7824 */ /* 0x000fe200078e02e0 */
[----:B------:R-:W-:Y:S01]  /*44d0*/  LOP3.LUT R3, R23, UR22, R212, 0x96, !PT ;  /* 0x0000001617037c12 */ /* 0x000fe2000f8e96d4 */
[----:B------:R-:W-:Y:S01]  /*44e0*/  IMAD.WIDE.U32 R166, R166, -0x326172a9, RZ ;  /* 0xcd9e8d57a6a67825 */ /* 0x000fe200078e00ff */
[----:B------:R-:W-:Y:S01]  /*44f0*/  LDSM.16.MT88.4 R72, [R224+0x1c000] ;  /* 0x01c00000e048783b */ /* 0x000fe20000004200 */
[----:B------:R-:W-:Y:S02]  /*4500*/  ULDC UR4, c[0x0][0x250] ;  /* 0x0000940000047ab9 */ /* 0x000fe40000000800 */
[----:B------:R-:W-:Y:S01]  /*4510*/  IMAD R220, R5, 0x2, R222 ;  /* 0x0000000205dc7824 */ /* 0x000fe200078e02de */
[----:B------:R-:W-:Y:S01]  /*4520*/  LOP3.LUT R18, R167, UR20, R22, 0x96, !PT ;  /* 0x00000014a7127c12 */ /* 0x000fe2000f8e9616 */
[----:B------:R-:W-:Y:S01]  /*4530*/  IMAD.WIDE.U32 R22, R3, -0x2daee0ad, RZ ;  /* 0xd2511f5303167825 */ /* 0x000fe200078e00ff */
[----:B--2---:R-:W-:Y:S01]  /*4540*/  FMNMX.FTZ R164, R164, R17, !PT ;  /* 0x00000011a4a47209 */ /* 0x004fe20007810000 */
[----:B------:R-:W-:Y:S02]  /*4550*/  LDSM.16.MT88.4 R148, [R222+0x18000] ;  /* 0x01800000de94783b */ /* 0x000fe40000004200 */
[----:B------:R-:W-:Y:S01]  /*4560*/  IMAD.U32 R176, RZ, RZ, UR39 ;  /* 0x00000027ffb07e24 */ /* 0x000fe2000f8e00ff */
[----:B---3--:R-:W-:Y:S01]  /*4570*/  FMNMX.FTZ R4, R4, R19, !PT ;  /* 0x0000001304047209 */ /* 0x008fe20007810000 */
[----:B------:R-:W-:Y:S01]  /*4580*/  IMAD.WIDE.U32 R18, R18, -0x2daee0ad, RZ ;  /* 0xd2511f5312127825 */ /* 0x000fe200078e00ff */
[----:B------:R-:W-:-:S03]  /*4590*/  LOP3.LUT R16, R23, UR19, R210, 0x96, !PT ;  /* 0x0000001317107c12 */ /* 0x000fc6000f8e96d2 */
[C---:B------:R-:W-:Y:S01]  /*45a0*/  FMUL.FTZ R206, R164.reuse, UR38 ;  /* 0x00000026a4ce7c20 */ /* 0x040fe20008410000 */
[----:B------:R-:W-:Y:S01]  /*45b0*/  FSETP.NEU.FTZ.AND P0, PT, R164, -INF , PT ;  /* 0xff800000a400780b */ /* 0x000fe20003f1d000 */
[----:B------:R-:W1:Y:S01]  /*45c0*/  SHFL.BFLY PT, R3, R4, 0x1, 0x1f ;  /* 0x0c201f0004037f89 */ /* 0x000e6200000e0000 */
[----:B------:R-:W-:Y:S01]  /*45d0*/  LOP3.LUT R22, R19, UR17, R22, 0x96, !PT ;  /* 0x0000001113167c12 */ /* 0x000fe2000f8e9616 */
[----:B------:R-:W-:Y:S01]  /*45e0*/  IMAD.WIDE.U32 R16, R16, -0x326172a9, RZ ;  /* 0xcd9e8d5710107825 */ /* 0x000fe200078e00ff */
[----:B------:R-:W-:Y:S01]  /*45f0*/  FSEL R206, R206, RZ, P0 ;  /* 0x000000ffcece7208 */ /* 0x000fe20000000000 */
[----:B------:R-:W-:Y:S01]  /*4600*/  LDSM.16.MT88.4 R132, [R220+0x18000] ;  /* 0x01800000dc84783b */ /* 0x000fe20000004200 */
[----:B------:R-:W-:Y:S01]  /*4610*/  LEA R176, R176, UR39, 0x10 ;  /* 0x00000027b0b07c11 */ /* 0x000fe2000f8e80ff */
[----:B------:R-:W-:Y:S01]  /*4620*/  IMAD.WIDE.U32 R22, R22, -0x326172a9, RZ ;  /* 0xcd9e8d5716167825 */ /* 0x000fe200078e00ff */
[----:B------:R-:W-:-:S03]  /*4630*/  LOP3.LUT R17, R17, UR18, R166, 0x96, !PT ;  /* 0x0000001211117c12 */ /* 0x000fc6000f8e96a6 */
[--C-:B------:R-:W-:Y:S01]  /*4640*/  FFMA.FTZ R193, R39, UR38, -R206.reuse ;  /* 0x0000002627c17c23 */ /* 0x100fe200080108ce */
[--C-:B------:R-:W-:Y:S01]  /*4650*/  FFMA.FTZ R192, R37, UR38, -R206.reuse ;  /* 0x0000002625c07c23 */ /* 0x100fe200080108ce */
[----:B------:R-:W-:Y:S01]  /*4660*/  FFMA.FTZ R189, R43, UR38, -R206 ;  /* 0x000000262bbd7c23 */ /* 0x000fe200080108ce */
[----:B------:R-:W-:Y:S01]  /*4670*/  LOP3.LUT R16, R23, UR16, R16, 0x96, !PT ;  /* 0x0000001017107c12 */ /* 0x000fe2000f8e9610 */
[----:B------:R-:W-:-:S04]  /*4680*/  IMAD.WIDE.U32 R28, R17, -0x2daee0ad, RZ ;  /* 0xd2511f53111c7825 */ /* 0x000fc800078e00ff */
[--C-:B------:R-:W-:Y:S01]  /*4690*/  FFMA.FTZ R186, R41, UR38, -R206.reuse ;  /* 0x0000002629ba7c23 */ /* 0x100fe200080108ce */
[----:B------:R-:W-:Y:S01]  /*46a0*/  FFMA.FTZ R183, R21, UR38, -R206 ;  /* 0x0000002615b77c23 */ /* 0x000fe200080108ce */
[----:B------:R-:W-:Y:S01]  /*46b0*/  MUFU.EX2 R193, R193 ;  /* 0x000000c100c17308 */ /* 0x000fe20000000800 */
[----:B------:R-:W-:Y:S01]  /*46c0*/  IMAD.WIDE.U32 R16, R16, -0x2daee0ad, RZ ;  /* 0xd2511f5310107825 */ /* 0x000fe200078e00ff */
[----:B------:R-:W-:Y:S01]  /*46d0*/  LOP3.LUT R18, R29, UR13, R18, 0x96, !PT ;  /* 0x0000000d1d127c12 */ /* 0x000fe2000f8e9612 */
[----:B------:R-:W-:Y:S02]  /*46e0*/  LDSM.16.MT88.4 R40, [R224+0x1a000] ;  /* 0x01a00000e028783b */ /* 0x000fe40000004200 */
[----:B------:R-:W-:Y:S01]  /*46f0*/  FFMA.FTZ R184, R25, UR38, -R206 ;  /* 0x0000002619b87c23 */ /* 0x000fe200080108ce */
[----:B------:R-:W-:Y:S01]  /*4700*/  IMAD R221, R5, 0x2, R224 ;  /* 0x0000000205dd7824 */ /* 0x000fe200078e02e0 */
[----:B------:R-:W-:Y:S01]  /*4710*/  LOP3.LUT R28, R17, UR12, R28, 0x96, !PT ;  /* 0x0000000c111c7c12 */ /* 0x000fe2000f8e961c */
[----:B------:R-:W-:Y:S01]  /*4720*/  IMAD.WIDE.U32 R18, R18, -0x326172a9, RZ ;  /* 0xcd9e8d5712127825 */ /* 0x000fe200078e00ff */
[----:B------:R-:W-:Y:S01]  /*4730*/  MUFU.EX2 R192, R192 ;  /* 0x000000c000c07308 */ /* 0x000fe20000000800 */
[----:B-1----:R-:W-:Y:S01]  /*4740*/  FMNMX.FTZ R3, R4, R3, !PT ;  /* 0x0000000304037209 */ /* 0x002fe20007810000 */
[----:B------:R-:W-:Y:S01]  /*4750*/  LDSM.16.MT88.4 R140, [R221+0x18000] ;  /* 0x01800000dd8c783b */ /* 0x000fe20000004200 */
[----:B------:R-:W-:-:S04]  /*4760*/  IMAD.WIDE.U32 R28, R28, -0x326172a9, RZ ;  /* 0xcd9e8d571c1c7825 */ /* 0x000fc800078e00ff */
[----:B------:R-:W-:Y:S01]  /*4770*/  FFMA.FTZ R180, R11, UR38, -R206 ;  /* 0x000000260bb47c23 */ /* 0x000fe200080108ce */
[C---:B------:R-:W-:Y:S01]  /*4780*/  FSETP.NEU.FTZ.AND P0, PT, R3.reuse, -INF , PT ;  /* 0xff8000000300780b */ /* 0x040fe20003f1d000 */
[----:B------:R-:W-:Y:S01]  /*4790*/  FMUL.FTZ R179, R3, UR38 ;  /* 0x0000002603b37c20 */ /* 0x000fe20008410000 */
[----:B------:R-:W-:Y:S01]  /*47a0*/  LDSM.16.MT88.4 R48, [R222+0x1a000] ;  /* 0x01a00000de30783b */ /* 0x000fe20000004200 */
[----:B------:R-:W-:Y:S01]  /*47b0*/  SHF.R.U32.HI R131, RZ, 0x10, R28 ;  /* 0x00000010ff837819 */ /* 0x000fe2000001161c */
[----:B------:R-:W-:Y:S01]  /*47c0*/  MUFU.EX2 R189, R189 ;  /* 0x000000bd00bd7308 */ /* 0x000fe20000000800 */
[----:B------:R-:W-:Y:S01]  /*47d0*/  LOP3.LUT R20, R28, 0xffff, RZ, 0xc0, !PT ;  /* 0x0000ffff1c147812 */ /* 0x000fe200078ec0ff */
[----:B------:R-:W-:Y:S01]  /*47e0*/  LDSM.16.MT88.4 R56, [R221+0x1a000] ;  /* 0x01a00000dd38783b */ /* 0x000fe20000004200 */
[----:B------:R-:W-:Y:S01]  /*47f0*/  FSEL R179, R179, RZ, P0 ;  /* 0x000000ffb3b37208 */ /* 0x000fe20000000000 */
[----:B------:R-:W-:Y:S01]  /*4800*/  FFMA.FTZ R165, R9, UR38, -R206 ;  /* 0x0000002609a57c23 */ /* 0x000fe200080108ce */
[----:B------:R-:W-:Y:S01]  /*4810*/  SHF.R.U32.HI R2, RZ, 0x18, R28 ;  /* 0x00000018ff027819 */ /* 0x000fe2000001161c */
[----:B------:R-:W-:Y:S01]  /*4820*/  LDSM.16.MT88.4 R64, [R220+0x1a000] ;  /* 0x01a00000dc40783b */ /* 0x000fe20000004200 */
[----:B------:R-:W-:Y:S01]  /*4830*/  LOP3.LUT R131, R131, 0xff, RZ, 0xc0, !PT ;  /* 0x000000ff83837812 */ /* 0x000fe200078ec0ff */
[--C-:B------:R-:W-:Y:S01]  /*4840*/  FFMA.FTZ R188, R26, UR38, -R179.reuse ;  /* 0x000000261abc7c23 */ /* 0x100fe200080108b3 */
[--C-:B------:R-:W-:Y:S01]  /*4850*/  FFMA.FTZ R187, R32, UR38, -R179.reuse ;  /* 0x0000002620bb7c23 */ /* 0x100fe200080108b3 */
[--C-:B------:R-:W-:Y:S01]  /*4860*/  FFMA.FTZ R191, R38, UR38, -R179.reuse ;  /* 0x0000002626bf7c23 */ /* 0x100fe200080108b3 */
[--C-:B------:R-:W-:Y:S01]  /*4870*/  FFMA.FTZ R190, R36, UR38, -R179.reuse ;  /* 0x0000002624be7c23 */ /* 0x100fe200080108b3 */
[----:B------:R-:W-:Y:S01]  /*4880*/  SHF.R.U32.HI R20, RZ, 0x8, R20 ;  /* 0x00000008ff147819 */ /* 0x000fe20000011614 */
[----:B------:R-:W-:Y:S01]  /*4890*/  MUFU.EX2 R186, R186 ;  /* 0x000000ba00ba7308 */ /* 0x000fe20000000800 */
[----:B------:R-:W-:Y:S01]  /*48a0*/  LOP3.LUT R4, R29, UR23, R18, 0x96, !PT ;  /* 0x000000171d047c12 */ /* 0x000fe2000f8e9612 */
[----:B------:R-:W-:Y:S01]  /*48b0*/  LDSM.16.MT88.4 R80, [R222+0x1c000] ;  /* 0x01c00000de50783b */ /* 0x000fe20000004200 */
[----:B------:R-:W-:Y:S01]  /*48c0*/  LOP3.LUT R17, R28, 0xff, RZ, 0xc0, !PT ;  /* 0x000000ff1c117812 */ /* 0x000fe200078ec0ff */
[--C-:B------:R-:W-:Y:S01]  /*48d0*/  FFMA.FTZ R181, R10, UR38, -R179.reuse ;  /* 0x000000260ab57c23 */ /* 0x100fe200080108b3 */
[----:B------:R-:W-:Y:S01]  /*48e0*/  PRMT R131, R131, 0x5410, R2 ;  /* 0x0000541083837816 */ /* 0x000fe20000000002 */
[----:B------:R-:W-:Y:S01]  /*48f0*/  LDSM.16.MT88.4 R88, [R221+0x1c000] ;  /* 0x01c00000dd58783b */ /* 0x000fe20000004200 */
[----:B------:R-:W-:Y:S01]  /*4900*/  LOP3.LUT R2, R4, 0xffff, RZ, 0xc0, !PT ;  /* 0x0000ffff04027812 */ /* 0x000fe200078ec0ff */
[----:B------:R-:W-:Y:S01]  /*4910*/  MUFU.EX2 R188, R188 ;  /* 0x000000bc00bc7308 */ /* 0x000fe20000000800 */
[----:B------:R-:W-:Y:S01]  /*4920*/  SHF.R.U32.HI R129, RZ, 0x10, R4 ;  /* 0x00000010ff817819 */ /* 0x000fe20000011604 */
[----:B------:R-:W-:Y:S01]  /*4930*/  LDSM.16.MT88.4 R96, [R220+0x1c000] ;  /* 0x01c00000dc60783b */ /* 0x000fe20000004200 */
[----:B------:R-:W-:Y:S01]  /*4940*/  PRMT R17, R17, 0x5410, R20 ;  /* 0x0000541011117816 */ /* 0x000fe20000000014 */
[--C-:B------:R-:W-:Y:S01]  /*4950*/  FFMA.FTZ R185, R8, UR38, -R179.reuse ;  /* 0x0000002608b97c23 */ /* 0x100fe200080108b3 */
[----:B------:R-:W-:Y:S01]  /*4960*/  LOP3.LUT R18, R19, UR30, R22, 0x96, !PT ;  /* 0x0000001e13127c12 */ /* 0x000fe2000f8e9616 */
[----:B------:R-:W-:Y:S01]  /*4970*/  LDSM.16.MT88.4 R104, [R224+0x1e000] ;  /* 0x01e00000e068783b */ /* 0x000fe20000004200 */
[----:B------:R-:W-:Y:S01]  /*4980*/  LOP3.LUT R5, R4, 0xff, RZ, 0xc0, !PT ;  /* 0x000000ff04057812 */ /* 0x000fe200078ec0ff */
[----:B------:R-:W1:Y:S01]  /*4990*/  MUFU.EX2 R187, R187 ;  /* 0x000000bb00bb7308 */ /* 0x000e620000000800 */
[----:B------:R-:W-:Y:S01]  /*49a0*/  SHF.R.U32.HI R2, RZ, 0x8, R2 ;  /* 0x00000008ff027819 */ /* 0x000fe20000011602 */
[----:B------:R-:W2:Y:S01]  /*49b0*/  LDSM.16.MT88.4 R20, [R220+0x1e000] ;  /* 0x01e00000dc14783b */ /* 0x000ea20000004200 */
[----:B------:R-:W-:Y:S01]  /*49c0*/  SHF.R.U32.HI R4, RZ, 0x18, R4 ;  /* 0x00000018ff047819 */ /* 0x000fe20000011604 */
[----:B------:R-:W-:Y:S01]  /*49d0*/  IMAD.WIDE.U32 R18, R18, -0x2daee0ad, RZ ;  /* 0xd2511f5312127825 */ /* 0x000fe200078e00ff */
[----:B------:R-:W-:Y:S01]  /*49e0*/  LOP3.LUT R129, R129, 0xff, RZ, 0xc0, !PT ;  /* 0x000000ff81817812 */ /* 0x000fe200078ec0ff */
[----:B------:R-:W3:Y:S01]  /*49f0*/  LDSM.16.MT88.4 R112, [R222+0x1e000] ;  /* 0x01e00000de70783b */ /* 0x000ee20000004200 */
[----:B------:R-:W-:Y:S01]  /*4a00*/  PRMT R5, R5, 0x5410, R2 ;  /* 0x0000541005057816 */ /* 0x000fe20000000002 */
[----:B------:R-:W-:Y:S01]  /*4a10*/  MUFU.EX2 R191, R191 ;  /* 0x000000bf00bf7308 */ /* 0x000fe20000000800 */
[--C-:B------:R-:W-:Y:S01]  /*4a20*/  HSET2.LE.AND R131, R131, R176.reuse, PT ;  /* 0x000000b083837233 */ /* 0x100fe20003803000 */
[----:B------:R-:W4:Y:S01]  /*4a30*/  LDSM.16.MT88.4 R120, [R221+0x1e000] ;  /* 0x01e00000dd78783b */ /* 0x000f220000004200 */
[----:B------:R-:W-:Y:S01]  /*4a40*/  PRMT R129, R129, 0x5410, R4 ;  /* 0x0000541081817816 */ /* 0x000fe20000000004 */
[--C-:B------:R-:W-:Y:S01]  /*4a50*/  FFMA.FTZ R182, R6, UR38, -R179.reuse ;  /* 0x0000002606b67c23 */ /* 0x100fe200080108b3 */
[--C-:B------:R-:W-:Y:S01]  /*4a60*/  HSET2.LE.AND R130, R17, R176.reuse, PT ;  /* 0x000000b011827233 */ /* 0x100fe20003803000 */
[----:B------:R-:W-:Y:S01]  /*4a70*/  LDSM.16.MT88.4 R8, [R222+0x18800] ;  /* 0x01880000de08783b */ /* 0x000fe20000004200 */
[C---:B------:R-:W-:Y:S01]  /*4a80*/  LOP3.LUT R4, R18.reuse, 0xffff, RZ, 0xc0, !PT ;  /* 0x0000ffff12047812 */ /* 0x040fe200078ec0ff */
[----:B------:R-:W5:Y:S01]  /*4a90*/  MUFU.EX2 R190, R190 ;  /* 0x000000be00be7308 */ /* 0x000f620000000800 */
[----:B-1----:R-:W-:Y:S01]  /*4aa0*/  F2FP.F16.F32.PACK_AB R2, R187, R188 ;  /* 0x000000bcbb02723e */ /* 0x002fe200000000ff */
[----:B------:R-:W-:Y:S01]  /*4ab0*/  LDSM.16.MT88.4 R168, [R220+0x18800] ;  /* 0x01880000dca8783b */ /* 0x000fe20000004200 */
[--C-:B------:R-:W-:Y:S01]  /*4ac0*/  HSET2.LE.AND R129, R129, R176.reuse, PT ;  /* 0x000000b081817233 */ /* 0x100fe20003803000 */
[--C-:B------:R-:W-:Y:S01]  /*4ad0*/  FFMA.FTZ R196, R175, UR38, -R206.reuse ;  /* 0x00000026afc47c23 */ /* 0x100fe200080108ce */
[----:B------:R-:W-:Y:S01]  /*4ae0*/  LOP3.LUT R131, R131, R2, RZ, 0xc0, !PT ;  /* 0x0000000283837212 */ /* 0x000fe200078ec0ff */
[----:B------:R-:W-:Y:S01]  /*4af0*/  FFMA.FTZ R195, R195, UR38, -R206 ;  /* 0x00000026c3c37c23 */ /* 0x000fe200080108ce */
[----:B------:R-:W-:Y:S01]  /*4b00*/  LOP3.LUT R27, R18, 0xff, RZ, 0xc0, !PT ;  /* 0x000000ff121b7812 */ /* 0x000fe200078ec0ff */
[----:B------:R-:W-:Y:S01]  /*4b10*/  MUFU.EX2 R184, R184 ;  /* 0x000000b800b87308 */ /* 0x000fe20000000800 */
[----:B------:R-:W-:Y:S01]  /*4b20*/  SHF.R.U32.HI R31, RZ, 0x18, R18 ;  /* 0x00000018ff1f7819 */ /* 0x000fe20000011612 */
[--C-:B------:R-:W-:Y:S01]  /*4b30*/  FFMA.FTZ R198, R198, UR38, -R179.reuse ;  /* 0x00000026c6c67c23 */ /* 0x100fe200080108b3 */
[----:B------:R-:W-:Y:S01]  /*4b40*/  LOP3.LUT R29, R19, UR31, R16, 0x96, !PT ;  /* 0x0000001f131d7c12 */ /* 0x000fe2000f8e9610 */
[--C-:B------:R-:W-:Y:S01]  /*4b50*/  FFMA.FTZ R201, R172, UR38, -R179.reuse ;  /* 0x00000026acc97c23 */ /* 0x100fe200080108b3 */
[--C-:B------:R-:W-:Y:S01]  /*4b60*/  HSET2.LE.AND R128, R5, R176.reuse, PT ;  /* 0x000000b005807233 */ /* 0x100fe20003803000 */
[----:B------:R-:W-:Y:S01]  /*4b70*/  LDSM.16.MT88.4 R32, [R224+0x1a800] ;  /* 0x01a80000e020783b */ /* 0x000fe20000004200 */
[----:B------:R-:W-:Y:S01]  /*4b80*/  F2FP.F16.F32.PACK_AB R5, R192, R193 ;  /* 0x000000c1c005723e */ /* 0x000fe200000000ff */
[----:B------:R-:W-:Y:S01]  /*4b90*/  MUFU.EX2 R183, R183 ;  /* 0x000000b700b77308 */ /* 0x000fe20000000800 */
[----:B-----5:R-:W-:Y:S01]  /*4ba0*/  F2FP.F16.F32.PACK_AB R2, R190, R191 ;  /* 0x000000bfbe02723e */ /* 0x020fe200000000ff */
[--C-:B------:R-:W-:Y:S01]  /*4bb0*/  FFMA.FTZ R208, R209, UR38, -R206.reuse ;  /* 0x00000026d1d07c23 */ /* 0x100fe200080108ce */
[----:B------:R-:W-:Y:S01]  /*4bc0*/  F2FP.F16.F32.PACK_AB R7, R186, R189 ;  /* 0x000000bdba07723e */ /* 0x000fe200000000ff */
[--C-:B------:R-:W-:Y:S01]  /*4bd0*/  FFMA.FTZ R207, R207, UR38, -R206.reuse ;  /* 0x00000026cfcf7c23 */ /* 0x100fe200080108ce */
[----:B------:R-:W-:Y:S01]  /*4be0*/  LOP3.LUT R129, R129, R2, RZ, 0xc0, !PT ;  /* 0x0000000281817212 */ /* 0x000fe200078ec0ff */
[----:B------:R-:W-:Y:S01]  /*4bf0*/  FFMA.FTZ R205, R205, UR38, -R206 ;  /* 0x00000026cdcd7c23 */ /* 0x000fe200080108ce */
[----:B------:R-:W-:Y:S01]  /*4c00*/  SHF.R.U32.HI R2, RZ, 0x10, R18 ;  /* 0x00000010ff027819 */ /* 0x000fe20000011612 */
[----:B------:R-:W-:Y:S01]  /*4c10*/  MUFU.EX2 R180, R180 ;  /* 0x000000b400b47308 */ /* 0x000fe20000000800 */
[----:B------:R-:W1:Y:S01]  /*4c20*/  LDSM.16.MT88.4 R16, [R224+0x18800] ;  /* 0x01880000e010783b */ /* 0x000e620000004200 */
[----:B------:R-:W-:Y:S01]  /*4c30*/  LOP3.LUT R128, R128, R5, RZ, 0xc0, !PT ;  /* 0x0000000580807212 */ /* 0x000fe200078ec0ff */
[--C-:B------:R-:W-:Y:S01]  /*4c40*/  FFMA.FTZ R5, R24, UR38, -R179.reuse ;  /* 0x0000002618057c23 */ /* 0x100fe200080108b3 */
[----:B------:R-:W-:Y:S01]  /*4c50*/  LOP3.LUT R2, R2, 0xff, RZ, 0xc0, !PT ;  /* 0x000000ff02027812 */ /* 0x000fe200078ec0ff */
[--C-:B------:R-:W-:Y:S01]  /*4c60*/  FFMA.FTZ R202, R202, UR38, -R179.reuse ;  /* 0x00000026caca7c23 */ /* 0x100fe200080108b3 */
[----:B------:R-:W-:Y:S01]  /*4c70*/  LOP3.LUT R130, R130, R7, RZ, 0xc0, !PT ;  /* 0x0000000782827212 */ /* 0x000fe200078ec0ff */
[----:B------:R-:W-:Y:S01]  /*4c80*/  FFMA.FTZ R247, R177, UR38, -R179 ;  /* 0x00000026b1f77c23 */ /* 0x000fe200080108b3 */
[----:B------:R-:W-:Y:S01]  /*4c90*/  PRMT R31, R2, 0x5410, R31 ;  /* 0x00005410021f7816 */ /* 0x000fe2000000001f */
[----:B------:R-:W5:Y:S01]  /*4ca0*/  MUFU.EX2 R165, R165 ;  /* 0x000000a500a57308 */ /* 0x000f620000000800 */
[----:B------:R-:W-:Y:S01]  /*4cb0*/  LOP3.LUT R25, R29, 0xffff, RZ, 0xc0, !PT ;  /* 0x0000ffff1d197812 */ /* 0x000fe200078ec0ff */
[----:B------:R-:W-:Y:S01]  /*4cc0*/  FADD.FTZ R192, R193, R192 ;  /* 0x000000c0c1c07221 */ /* 0x000fe20000010000 */
[--C-:B------:R-:W-:Y:S01]  /*4cd0*/  SHF.R.U32.HI R26, RZ, 0x10, R29.reuse ;  /* 0x00000010ff1a7819 */ /* 0x100fe2000001161d */
[C---:B------:R-:W-:Y:S01]  /*4ce0*/  HMMA.16816.F32 R160, R128.reuse, R156, RZ ;  /* 0x0000009c80a0723c */ /* 0x040fe200000018ff */
[----:B------:R-:W-:Y:S01]  /*4cf0*/  LOP3.LUT R24, R29, 0xff, RZ, 0xc0, !PT ;  /* 0x000000ff1d187812 */ /* 0x000fe200078ec0ff */
[----:B------:R-:W-:Y:S01]  /*4d00*/  FADD.FTZ R191, R191, R190 ;  /* 0x000000bebfbf7221 */ /* 0x000fe20000010000 */
[----:B------:R-:W-:Y:S01]  /*4d10*/  SHF.R.U32.HI R4, RZ, 0x8, R4 ;  /* 0x00000008ff047819 */ /* 0x000fe20000011604 */
[----:B------:R-:W-:Y:S01]  /*4d20*/  MUFU.EX2 R181, R181 ;  /* 0x000000b500b57308 */ /* 0x000fe20000000800 */
[----:B------:R-:W-:Y:S01]  /*4d30*/  SHF.R.U32.HI R29, RZ, 0x18, R29 ;  /* 0x00000018ff1d7819 */ /* 0x000fe2000001161d */
[C---:B------:R-:W-:Y:S01]  /*4d40*/  HMMA.16816.F32 R156, R128.reuse, R158, RZ ;  /* 0x0000009e809c723c */ /* 0x040fe200000018ff */
[----:B------:R-:W-:Y:S01]  /*4d50*/  SHF.R.U32.HI R25, RZ, 0x8, R25 ;  /* 0x00000008ff197819 */ /* 0x000fe20000011619 */
[----:B------:R-:W-:Y:S01]  /*4d60*/  FADD.FTZ R189, R189, R192 ;  /* 0x000000c0bdbd7221 */ /* 0x000fe20000010000 */
[----:B------:R-:W-:Y:S01]  /*4d70*/  LOP3.LUT R26, R26, 0xff, RZ, 0xc0, !PT ;  /* 0x000000ff1a1a7812 */ /* 0x000fe200078ec0ff */
[----:B------:R-:W-:Y:S01]  /*4d80*/  FADD.FTZ R188, R188, R191 ;  /* 0x000000bfbcbc7221 */ /* 0x000fe20000010000 */
[----:B------:R-:W-:Y:S01]  /*4d90*/  PRMT R27, R27, 0x5410, R4 ;  /* 0x000054101b1b7816 */ /* 0x000fe20000000004 */
[----:B------:R-:W3:Y:S01]  /*4da0*/  MUFU.EX2 R2, R5 ;  /* 0x0000000500027308 */ /* 0x000ee20000000800 */
[C---:B--2---:R-:W-:Y:S01]  /*4db0*/  HMMA.16816.F32 R124, R128.reuse, R20, RZ ;  /* 0x00000014807c723c */ /* 0x044fe200000018ff */
[----:B------:R-:W-:Y:S01]  /*4dc0*/  PRMT R29, R26, 0x5410, R29 ;  /* 0x000054101a1d7816 */ /* 0x000fe2000000001d */
[----:B------:R-:W-:Y:S01]  /*4dd0*/  FADD.FTZ R189, R186, R189 ;  /* 0x000000bdbabd7221 */ /* 0x000fe20000010000 */
[--C-:B------:R-:W-:Y:S01]  /*4de0*/  HSET2.LE.AND R30, R27, R176.reuse, PT ;  /* 0x000000b01b1e7233 */ /* 0x100fe20003803000 */
[----:B------:R-:W-:Y:S01]  /*4df0*/  FADD.FTZ R188, R187, R188 ;  /* 0x000000bcbbbc7221 */ /* 0x000fe20000010000 */
[--C-:B------:R-:W-:Y:S01]  /*4e00*/  HSET2.LE.AND R31, R31, R176.reuse, PT ;  /* 0x000000b01f1f7233 */ /* 0x100fe20003803000 */
[C---:B------:R-:W-:Y:S01]  /*4e10*/  HMMA.16816.F32 R152, R128.reuse, R148, RZ ;  /* 0x000000948098723c */ /* 0x040fe200000018ff */
[----:B------:R-:W-:Y:S01]  /*4e20*/  MUFU.EX2 R185, R185 ;  /* 0x000000b900b97308 */ /* 0x000fe20000000800 */
[----:B------:R-:W-:Y:S01]  /*4e30*/  PRMT R21, R24, 0x5410, R25 ;  /* 0x0000541018157816 */ /* 0x000fe20000000019 */
[C---:B------:R-:W-:Y:S01]  /*4e40*/  VIADD R219, R227.reuse, 0x800 ;  /* 0x00000800e3db7836 */ /* 0x040fe20000000000 */
[--C-:B------:R-:W-:Y:S01]  /*4e50*/  HSET2.LE.AND R29, R29, R176.reuse, PT ;  /* 0x000000b01d1d7233 */ /* 0x100fe20003803000 */
[----:B------:R-:W-:Y:S01]  /*4e60*/  VIADD R218, R227, 0x1000 ;  /* 0x00001000e3da7836 */ /* 0x000fe20000000000 */
[----:B-----5:R-:W-:Y:S01]  /*4e70*/  F2FP.F16.F32.PACK_AB R27, R165, R180 ;  /* 0x000000b4a51b723e */ /* 0x020fe200000000ff */
[C---:B------:R-:W-:Y:S01]  /*4e80*/  HMMA.16816.F32 R144, R128.reuse, R140, RZ ;  /* 0x0000008c8090723c */ /* 0x040fe200000018ff */
[----:B------:R-:W-:Y:S01]  /*4e90*/  HSET2.LE.AND R28, R21, R176, PT ;  /* 0x000000b0151c7233 */ /* 0x000fe20003803000 */
[----:B------:R-:W2:Y:S01]  /*4ea0*/  MUFU.EX2 R182, R182 ;  /* 0x000000b600b67308 */ /* 0x000ea20000000800 */
[----:B---3--:R-:W-:Y:S01]  /*4eb0*/  F2FP.F16.F32.PACK_AB R20, R2, R181 ;  /* 0x000000b50214723e */ /* 0x008fe200000000ff */
[----:B------:R-:W3:Y:S01]  /*4ec0*/  LDSM.16.MT88.4 R4, [R221+0x18800] ;  /* 0x01880000dd04783b */ /* 0x000ee20000004200 */
[----:B------:R-:W-:Y:S01]  /*4ed0*/  F2FP.F16.F32.PACK_AB R199, R183, R184 ;  /* 0x000000b8b7c7723e */ /* 0x000fe200000000ff */
[C---:B------:R-:W-:Y:S01]  /*4ee0*/  HMMA.16816.F32 R136, R128.reuse, R132, RZ ;  /* 0x000000848088723c */ /* 0x040fe200000018ff */
[----:B------:R-:W-:Y:S01]  /*4ef0*/  LOP3.LUT R30, R30, R27, RZ, 0xc0, !PT ;  /* 0x0000001b1e1e7212 */ /* 0x000fe200078ec0ff */
[----:B------:R-:W-:Y:S01]  /*4f00*/  FADD.FTZ R184, R184, R189 ;  /* 0x000000bdb8b87221 */ /* 0x000fe20000010000 */
[----:B------:R-:W-:Y:S01]  /*4f10*/  LOP3.LUT R31, R31, R20, RZ, 0xc0, !PT ;  /* 0x000000141f1f7212 */ /* 0x000fe200078ec0ff */
[----:B------:R-:W-:Y:S01]  /*4f20*/  LDSM.16.MT88.4 R24, [R221+0x1a800] ;  /* 0x01a80000dd18783b */ /* 0x000fe20000004200 */
[----:B------:R-:W-:Y:S01]  /*4f30*/  LOP3.LUT R28, R28, R199, RZ, 0xc0, !PT ;  /* 0x000000c71c1c7212 */ /* 0x000fe200078ec0ff */
[C---:B------:R-:W-:Y:S01]  /*4f40*/  HMMA.16816.F32 R36, R128.reuse, R40, RZ ;  /* 0x000000288024723c */ /* 0x040fe200000018ff */
[----:B------:R-:W-:Y:S01]  /*4f50*/  MUFU.EX2 R196, R196 ;  /* 0x000000c400c47308 */ /* 0x000fe20000000800 */
[--C-:B------:R-:W-:Y:S01]  /*4f60*/  FFMA.FTZ R199, R200, UR38, -R179.reuse ;  /* 0x00000026c8c77c23 */ /* 0x100fe200080108b3 */
[----:B------:R-:W-:Y:S01]  /*4f70*/  FFMA.FTZ R200, R174, UR38, -R179 ;  /* 0x00000026aec87c23 */ /* 0x000fe200080108b3 */
[----:B------:R-:W-:Y:S01]  /*4f80*/  FADD.FTZ R183, R183, R184 ;  /* 0x000000b8b7b77221 */ /* 0x000fe20000010000 */
[----:B------:R-:W-:Y:S01]  /*4f90*/  VIADD R217, R227, 0x1800 ;  /* 0x00001800e3d97836 */ /* 0x000fe20000000000 */
[C---:B------:R-:W-:Y:S01]  /*4fa0*/  HMMA.16816.F32 R44, R128.reuse, R48, RZ ;  /* 0x00000030802c723c */ /* 0x040fe200000018ff */
[----:B--2---:R-:W-:Y:S01]  /*4fb0*/  F2FP.F16.F32.PACK_AB R194, R182, R185 ;  /* 0x000000b9b6c2723e */ /* 0x004fe200000000ff */
[----:B------:R-:W-:Y:S01]  /*4fc0*/  FADD.FTZ R185, R185, R188 ;  /* 0x000000bcb9b97221 */ /* 0x000fe20000010000 */
[----:B------:R-:W-:Y:S01]  /*4fd0*/  MUFU.EX2 R199, R199 ;  /* 0x000000c700c77308 */ /* 0x000fe20000000800 */
[----:B------:R-:W-:Y:S01]  /*4fe0*/  FADD.FTZ R180, R180, R183 ;  /* 0x000000b7b4b47221 */ /* 0x000fe20000010000 */
[----:B------:R-:W-:Y:S01]  /*4ff0*/  LOP3.LUT R29, R29, R194, RZ, 0xc0, !PT ;  /* 0x000000c21d1d7212 */ /* 0x000fe200078ec0ff */
[C---:B------:R-:W-:Y:S01]  /*5000*/  HMMA.16816.F32 R52, R128.reuse, R56, RZ ;  /* 0x000000388034723c */ /* 0x040fe200000018ff */
[--C-:B------:R-:W-:Y:S01]  /*5010*/  FFMA.FTZ R194, R197, UR38, -R206.reuse ;  /* 0x00000026c5c27c23 */ /* 0x100fe200080108ce */
[--C-:B------:R-:W-:Y:S01]  /*5020*/  FFMA.FTZ R197, R173, UR38, -R206.reuse ;  /* 0x00000026adc57c23 */ /* 0x100fe200080108ce */
[----:B------:R-:W-:Y:S01]  /*5030*/  FFMA.FTZ R206, R203, UR38, -R206 ;  /* 0x00000026cbce7c23 */ /* 0x000fe200080108ce */
[--C-:B------:R-:W-:Y:S01]  /*5040*/  FFMA.FTZ R203, R204, UR38, -R179.reuse ;  /* 0x00000026cccb7c23 */ /* 0x100fe200080108b3 */
[----:B------:R-:W-:Y:S01]  /*5050*/  MUFU.EX2 R200, R200 ;  /* 0x000000c800c87308 */ /* 0x000fe20000000800 */
[----:B------:R-:W-:Y:S01]  /*5060*/  HMMA.16816.F32 R60, R128, R64, RZ ;  /* 0x00000040803c723c */ /* 0x000fe200000018ff */
[----:B------:R-:W-:Y:S01]  /*5070*/  FFMA.FTZ R204, R178, UR38, -R179 ;  /* 0x00000026b2cc7c23 */ /* 0x000fe200080108b3 */
[----:B------:R-:W-:Y:S01]  /*5080*/  FADD.FTZ R182, R182, R185 ;  /* 0x000000b9b6b67221 */ /* 0x000fe20000010000 */
[----:B------:R-:W-:Y:S01]  /*5090*/  FADD.FTZ R180, R165, R180 ;  /* 0x000000b4a5b47221 */ /* 0x000fe20000010000 */
[----:B------:R-:W-:-:S02]  /*50a0*/  VIADD R209, R227, 0x5000 ;  /* 0x00005000e3d17836 */ /* 0x000fc40000000000 */
[----:B------:R-:W-:Y:S01]  /*50b0*/  HMMA.16816.F32 R68, R128, R72, RZ ;  /* 0x000000488044723c */ /* 0x000fe200000018ff */
[----:B------:R-:W2:Y:S01]  /*50c0*/  MUFU.EX2 R197, R197 ;  /* 0x000000c500c57308 */ /* 0x000ea20000000800 */
[----:B------:R-:W-:-:S04]  /*50d0*/  FADD.FTZ R181, R181, R182 ;  /* 0x000000b6b5b57221 */ /* 0x000fc80000010000 */
[C---:B------:R-:W-:Y:S01]  /*50e0*/  HMMA.16816.F32 R76, R128.reuse, R80, RZ ;  /* 0x00000050804c723c */ /* 0x040fe200000018ff */
[----:B------:R-:W-:Y:S02]  /*50f0*/  FADD.FTZ R181, R2, R181 ;  /* 0x000000b502b57221 */ /* 0x000fe40000010000 */
[----:B------:R-:W-:Y:S03]  /*5100*/  MUFU.EX2 R195, R195 ;  /* 0x000000c300c37308 */ /* 0x000fe60000000800 */
[C---:B------:R-:W-:Y:S05]  /*5110*/  HMMA.16816.F32 R84, R128.reuse, R88, RZ ;  /* 0x000000588054723c */ /* 0x040fea00000018ff */
[----:B------:R-:W5:Y:S01]  /*5120*/  MUFU.EX2 R194, R194 ;  /* 0x000000c200c27308 */ /* 0x000f620000000800 */
[C---:B------:R-:W-:Y:S06]  /*5130*/  HMMA.16816.F32 R92, R128.reuse, R96, RZ ;  /* 0x00000060805c723c */ /* 0x040fec00000018ff */
[C---:B------:R-:W-:Y:S01]  /*5140*/  HMMA.16816.F32 R100, R128.reuse, R104, RZ ;  /* 0x000000688064723c */ /* 0x040fe200000018ff */
[----:B------:R-:W-:Y:S05]  /*5150*/  MUFU.EX2 R198, R198 ;  /* 0x000000c600c67308 */ /* 0x000fea0000000800 */
[C---:B------:R-:W-:Y:S03]  /*5160*/  HMMA.16816.F32 R108, R128.reuse, R112, RZ ;  /* 0x00000070806c723c */ /* 0x040fe600000018ff */
[----:B------:R-:W5:Y:S03]  /*5170*/  MUFU.EX2 R201, R201 ;  /* 0x000000c900c97308 */ /* 0x000f660000000800 */
[C---:B----4-:R-:W-:Y:S05]  /*5180*/  HMMA.16816.F32 R116, R128.reuse, R120, RZ ;  /* 0x000000788074723c */ /* 0x050fea00000018ff */
[----:B------:R-:W-:Y:S01]  /*5190*/  MUFU.EX2 R208, R208 ;  /* 0x000000d000d07308 */ /* 0x000fe20000000800 */
[C---:B------:R-:W-:Y:S06]  /*51a0*/  HMMA.16816.F32 R148, R128.reuse, R150, RZ ;  /* 0x000000968094723c */ /* 0x040fec00000018ff */
[C---:B------:R-:W-:Y:S01]  /*51b0*/  HMMA.16816.F32 R140, R128.reuse, R142, RZ ;  /* 0x0000008e808c723c */ /* 0x040fe200000018ff */
[----:B------:R-:W4:Y:S05]  /*51c0*/  MUFU.EX2 R207, R207 ;  /* 0x000000cf00cf7308 */ /* 0x000f2a0000000800 */
        /* <DEDUP_REMOVED lines=13> */
[----:B------:R-:W4:Y:S05]  /*52a0*/  MUFU.EX2 R247, R247 ;  /* 0x000000f700f77308 */ /* 0x000f2a0000000800 */
[C---:B------:R-:W-:Y:S06]  /*52b0*/  HMMA.16816.F32 R96, R128.reuse, R98, RZ ;  /* 0x000000628060723c */ /* 0x040fec00000018ff */
[C---:B------:R-:W-:Y:S06]  /*52c0*/  HMMA.16816.F32 R104, R128.reuse, R106, RZ ;  /* 0x0000006a8068723c */ /* 0x040fec00000018ff */
[C---:B------:R-:W-:Y:S06]  /*52d0*/  HMMA.16816.F32 R112, R128.reuse, R114, RZ ;  /* 0x000000728070723c */ /* 0x040fec00000018ff */
[C---:B------:R-:W-:Y:S06]  /*52e0*/  HMMA.16816.F32 R120, R128.reuse, R122, RZ ;  /* 0x0000007a8078723c */ /* 0x040fec00000018ff */
[----:B------:R-:W-:Y:S01]  /*52f0*/  HMMA.16816.F32 R128, R128, R22, RZ ;  /* 0x000000168080723c */ /* 0x000fe200000018ff */
[----:B------:R-:W2:Y:S05]  /*5300*/  LDSM.16.MT88.4 R20, [R222+0x1a800] ;  /* 0x01a80000de14783b */ /* 0x000eaa0000004200 */
[C---:B-1----:R-:W-:Y:S06]  /*5310*/  HMMA.16816.F32 R160, R28.reuse, R16, R160 ;  /* 0x000000101ca0723c */ /* 0x042fec00000018a0 */
[C---:B------:R-:W-:Y:S01]  /*5320*/  HMMA.16816.F32 R156, R28.reuse, R18, R156 ;  /* 0x000000121c9c723c */ /* 0x040fe2000000189c */
[----:B------:R-:W1:Y:S05]  /*5330*/  LDSM.16.MT88.4 R16, [R220+0x1a800] ;  /* 0x01a80000dc10783b */ /* 0x000e6a0000004200 */
[C---:B------:R-:W-:Y:S06]  /*5340*/  HMMA.16816.F32 R152, R28.reuse, R8, R152 ;  /* 0x000000081c98723c */ /* 0x040fec0000001898 */
[C---:B------:R-:W-:Y:S01]  /*5350*/  HMMA.16816.F32 R148, R28.reuse, R10, R148 ;  /* 0x0000000a1c94723c */ /* 0x040fe20000001894 */
[----:B------:R-:W5:Y:S05]  /*5360*/  LDSM.16.MT88.4 R8, [R224+0x1c800] ;  /* 0x01c80000e008783b */ /* 0x000f6a0000004200 */
[C---:B---3--:R-:W-:Y:S06]  /*5370*/  HMMA.16816.F32 R144, R28.reuse, R4, R144 ;  /* 0x000000041c90723c */ /* 0x048fec0000001890 */
[C---:B------:R-:W-:Y:S01]  /*5380*/  HMMA.16816.F32 R140, R28.reuse, R6, R140 ;  /* 0x000000061c8c723c */ /* 0x040fe2000000188c */
[----:B------:R-:W3:Y:S05]  /*5390*/  LDSM.16.MT88.4 R4, [R222+0x1c800] ;  /* 0x01c80000de04783b */ /* 0x000eea0000004200 */
[C---:B--2---:R-:W-:Y:S06]  /*53a0*/  HMMA.16816.F32 R44, R28.reuse, R20, R44 ;  /* 0x000000141c2c723c */ /* 0x044fec000000182c */
[C---:B------:R-:W-:Y:S01]  /*53b0*/  HMMA.16816.F32 R48, R28.reuse, R22, R48 ;  /* 0x000000161c30723c */ /* 0x040fe20000001830 */
[----:B------:R-:W2:Y:S05]  /*53c0*/  LDSM.16.MT88.4 R20, [R221+0x1c800] ;  /* 0x01c80000dd14783b */ /* 0x000eaa0000004200 */
[C---:B-1----:R-:W-:Y:S06]  /*53d0*/  HMMA.16816.F32 R60, R28.reuse, R16, R60 ;  /* 0x000000101c3c723c */ /* 0x042fec000000183c */
[----:B------:R-:W-:Y:S01]  /*53e0*/  HMMA.16816.F32 R64, R28, R18, R64 ;  /* 0x000000121c40723c */ /* 0x000fe20000001840 */
[----:B------:R-:W-:-:S05]  /*53f0*/  IMAD.U32 R17, RZ, RZ, UR8 ;  /* 0x00000008ff117e24 */ /* 0x000fca000f8e00ff */
[----:B------:R-:W-:Y:S01]  /*5400*/  LOP3.LUT R214, R215, UR37, R17, 0x96, !PT ;  /* 0x00000025d7d67c12 */ /* 0x000fe2000f8e9611 */
[C---:B------:R-:W-:Y:S01]  /*5410*/  HMMA.16816.F32 R52, R28.reuse, R24, R52 ;  /* 0x000000181c34723c */ /* 0x040fe20000001834 */
[----:B------:R-:W1:Y:S03]  /*5420*/  LDSM.16.MT88.4 R16, [R220+0x1c800] ;  /* 0x01c80000dc10783b */ /* 0x000e660000004200 */
[----:B------:R-:W-:Y:S02]  /*5430*/  IMAD.WIDE.U32 R214, R214, -0x326172a9, RZ ;  /* 0xcd9e8d57d6d67825 */ /* 0x000fe400078e00ff */
[----:B-----5:R-:W-:Y:S03]  /*5440*/  HMMA.16816.F32 R68, R28, R8, R68 ;  /* 0x000000081c44723c */ /* 0x020fe60000001844 */
[----:B------:R-:W-:-:S02]  /*5450*/  LOP3.LUT R212, R215, UR22, R212, 0x96, !PT ;  /* 0x00000016d7d47c12 */ /* 0x000fc4000f8e96d4 */
[----:B------:R-:W-:Y:S01]  /*5460*/  LOP3.LUT R24, R167, UR20, R214, 0x96, !PT ;  /* 0x00000014a7187c12 */ /* 0x000fe2000f8e96d6 */
[----:B------:R-:W-:Y:S01]  /*5470*/  HMMA.16816.F32 R72, R28, R10, R72 ;  /* 0x0000000a1c48723c */ /* 0x000fe20000001848 */
[----:B------:R-:W5:Y:S01]  /*5480*/  LDSM.16.MT88.4 R8, [R224+0x1e800] ;  /* 0x01e80000e008783b */ /* 0x000f620000004200 */
[----:B------:R-:W-:-:S04]  /*5490*/  IMAD.WIDE.U32 R212, R212, -0x2daee0ad, RZ ;  /* 0xd2511f53d4d47825 */ /* 0x000fc800078e00ff */
[----:B------:R-:W-:Y:S01]  /*54a0*/  IMAD.WIDE.U32 R24, R24, -0x2daee0ad, RZ ;  /* 0xd2511f5318187825 */ /* 0x000fe200078e00ff */
[----:B------:R-:W-:Y:S01]  /*54b0*/  LOP3.LUT R210, R213, UR19, R210, 0x96, !PT ;  /* 0x00000013d5d27c12 */ /* 0x000fe2000f8e96d2 */
[C---:B---3--:R-:W-:Y:S03]  /*54c0*/  HMMA.16816.F32 R76, R28.reuse, R4, R76 ;  /* 0x000000041c4c723c */ /* 0x048fe6000000184c */
[----:B------:R-:W-:Y:S01]  /*54d0*/  LOP3.LUT R212, R25, UR17, R212, 0x96, !PT ;  /* 0x0000001119d47c12 */ /* 0x000fe2000f8e96d4 */
[----:B------:R-:W-:Y:S02]  /*54e0*/  IMAD.WIDE.U32 R210, R210, -0x326172a9, RZ ;  /* 0xcd9e8d57d2d27825 */ /* 0x000fe400078e00ff */
[----:B------:R-:W-:Y:S01]  /*54f0*/  HMMA.16816.F32 R80, R28, R6, R80 ;  /* 0x000000061c50723c */ /* 0x000fe20000001850 */
[----:B------:R-:W3:Y:S01]  /*5500*/  LDSM.16.MT88.4 R4, [R222+0x1e800] ;  /* 0x01e80000de04783b */ /* 0x000ee20000004200 */
[----:B------:R-:W-:-:S04]  /*5510*/  IMAD.WIDE.U32 R212, R212, -0x326172a9, RZ ;  /* 0xcd9e8d57d4d47825 */ /* 0x000fc800078e00ff */
[----:B--2---:R-:W-:Y:S01]  /*5520*/  HMMA.16816.F32 R84, R28, R20, R84 ;  /* 0x000000141c54723c */ /* 0x004fe20000001854 */
[----:B------:R-:W-:-:S05]  /*5530*/  LOP3.LUT R210, R213, UR16, R210, 0x96, !PT ;  /* 0x00000010d5d27c12 */ /* 0x000fca000f8e96d2 */
[----:B------:R-:W-:Y:S01]  /*5540*/  HMMA.16816.F32 R136, R28, R168, R136 ;  /* 0x000000a81c88723c */ /* 0x000fe20000001888 */
[----:B------:R-:W-:Y:S01]  /*5550*/  LOP3.LUT R20, R211, UR18, R166, 0x96, !PT ;  /* 0x00000012d3147c12 */ /* 0x000fe2000f8e96a6 */
[----:B------:R-:W-:-:S04]  /*5560*/  IMAD.WIDE.U32 R210, R210, -0x2daee0ad, RZ ;  /* 0xd2511f53d2d27825 */ /* 0x000fc800078e00ff */
[----:B------:R-:W-:Y:S01]  /*5570*/  IMAD.WIDE.U32 R20, R20, -0x2daee0ad, RZ ;  /* 0xd2511f5314147825 */ /* 0x000fe200078e00ff */
[C---:B-1----:R-:W-:Y:S04]  /*5580*/  HMMA.16816.F32 R92, R28.reuse, R16, R92 ;  /* 0x000000101c5c723c */ /* 0x042fe8000000185c */
[----:B------:R-:W-:Y:S02]  /*5590*/  LOP3.LUT R214, R21, UR13, R24, 0x96, !PT ;  /* 0x0000000d15d67c12 */ /* 0x000fe4000f8e9618 */
[----:B------:R-:W-:Y:S01]  /*55a0*/  HMMA.16816.F32 R96, R28, R18, R96 ;  /* 0x000000121c60723c */ /* 0x000fe20000001860 */
[----:B------:R-:W-:Y:S01]  /*55b0*/  LOP3.LUT R16, R211, UR12, R20, 0x96, !PT ;  /* 0x0000000cd3107c12 */ /* 0x000fe2000f8e9614 */
[----:B------:R-:W-:Y:S02]  /*55c0*/  VIADD R211, R227, 0x4000 ;  /* 0x00004000e3d37836 */ /* 0x000fe40000000000 */
[----:B------:R-:W-:-:S02]  /*55d0*/  IMAD.WIDE.U32 R214, R214, -0x326172a9, RZ ;  /* 0xcd9e8d57d6d67825 */ /* 0x000fc400078e00ff */
[----:B------:R-:W-:Y:S01]  /*55e0*/  HMMA.16816.F32 R132, R28, R170, R132 ;  /* 0x000000aa1c84723c */ /* 0x000fe20000001884 */
[----:B------:R-:W1:Y:S01]  /*55f0*/  LDSM.16.MT88.4 R168, [R221+0x1e800] ;  /* 0x01e80000dda8783b */ /* 0x000e620000004200 */
[----:B------:R-:W-:Y:S01]  /*5600*/  IMAD.WIDE.U32 R18, R16, -0x326172a9, RZ ;  /* 0xcd9e8d5710127825 */ /* 0x000fe200078e00ff */
[----:B------:R-:W-:-:S03]  /*5610*/  LOP3.LUT R212, R215, UR30, R212, 0x96, !PT ;  /* 0x0000001ed7d47c12 */ /* 0x000fc6000f8e96d4 */
[C---:B------:R-:W-:Y:S01]  /*5620*/  HMMA.16816.F32 R88, R28.reuse, R22, R88 ;  /* 0x000000161c58723c */ /* 0x040fe20000001858 */
[----:B------:R-:W-:Y:S01]  /*5630*/  LOP3.LUT R16, R18, 0xffff, RZ, 0xc0, !PT ;  /* 0x0000ffff12107812 */ /* 0x000fe200078ec0ff */
[----:B------:R-:W-:Y:S01]  /*5640*/  IMAD.WIDE.U32 R212, R212, -0x2daee0ad, RZ ;  /* 0xd2511f53d4d47825 */ /* 0x000fe200078e00ff */
[----:B------:R-:W-:Y:S02]  /*5650*/  LOP3.LUT R20, R19, UR23, R214, 0x96, !PT ;  /* 0x0000001713147c12 */ /* 0x000fe4000f8e96d6 */
[----:B------:R-:W-:Y:S01]  /*5660*/  SHF.R.U32.HI R16, RZ, 0x8, R16 ;  /* 0x00000008ff107819 */ /* 0x000fe20000011610 */
[C---:B-----5:R-:W-:Y:S01]  /*5670*/  HMMA.16816.F32 R100, R28.reuse, R8, R100 ;  /* 0x000000081c64723c */ /* 0x060fe20000001864 */
[----:B------:R-:W-:Y:S01]  /*5680*/  LOP3.LUT R23, R18, 0xff, RZ, 0xc0, !PT ;  /* 0x000000ff12177812 */ /* 0x000fe200078ec0ff */
[C---:B------:R-:W-:Y:S01]  /*5690*/  VIADD R215, R227.reuse, 0x2000 ;  /* 0x00002000e3d77836 */ /* 0x040fe20000000000 */
[----:B------:R-:W-:Y:S01]  /*56a0*/  SHF.R.U32.HI R21, RZ, 0x18, R18 ;  /* 0x00000018ff157819 */ /* 0x000fe20000011612 */
[----:B------:R-:W-:Y:S01]  /*56b0*/  VIADD R214, R227, 0x2800 ;  /* 0x00002800e3d67836 */ /* 0x000fe20000000000 */
[----:B------:R-:W-:Y:S01]  /*56c0*/  PRMT R23, R23, 0x5410, R16 ;  /* 0x0000541017177816 */ /* 0x000fe20000000010 */
[----:B------:R-:W-:Y:S01]  /*56d0*/  HMMA.16816.F32 R104, R28, R10, R104 ;  /* 0x0000000a1c68723c */ /* 0x000fe20000001868 */
[----:B------:R-:W-:-:S02]  /*56e0*/  SHF.R.U32.HI R8, RZ, 0x10, R18 ;  /* 0x00000010ff087819 */ /* 0x000fc40000011612 */
[----:B------:R-:W2:Y:S01]  /*56f0*/  LDSM.16.MT88.4 R16, [R224+0x19000] ;  /* 0x01900000e010783b */ /* 0x000ea20000004200 */
[----:B------:R-:W-:Y:S02]  /*5700*/  LOP3.LUT R175, R20, 0xffff, RZ, 0xc0, !PT ;  /* 0x0000ffff14af7812 */ /* 0x000fe400078ec0ff */
[----:B------:R-:W-:Y:S01]  /*5710*/  LOP3.LUT R22, R8, 0xff, RZ, 0xc0, !PT ;  /* 0x000000ff08167812 */ /* 0x000fe200078ec0ff */
[C---:B---3--:R-:W-:Y:S01]  /*5720*/  HMMA.16816.F32 R108, R28.reuse, R4, R108 ;  /* 0x000000041c6c723c */ /* 0x048fe2000000186c */
[----:B------:R-:W3:Y:S01]  /*5730*/  LDSM.16.MT88.4 R8, [R221+0x19000] ;  /* 0x01900000dd08783b */ /* 0x000ee20000004200 */
[----:B------:R-:W-:Y:S02]  /*5740*/  SHF.R.U32.HI R175, RZ, 0x8, R175 ;  /* 0x00000008ffaf7819 */ /* 0x000fe400000116af */
[----:B------:R-:W-:Y:S02]  /*5750*/  SHF.R.U32.HI R173, RZ, 0x10, R20 ;  /* 0x00000010ffad7819 */ /* 0x000fe40000011614 */
[----:B------:R-:W-:Y:S01]  /*5760*/  HMMA.16816.F32 R112, R28, R6, R112 ;  /* 0x000000061c70723c */ /* 0x000fe20000001870 */
[----:B------:R-:W-:-:S02]  /*5770*/  PRMT R5, R22, 0x5410, R21 ;  /* 0x0000541016057816 */ /* 0x000fc40000000015 */
[----:B------:R-:W-:Y:S02]  /*5780*/  LOP3.LUT R4, R20, 0xff, RZ, 0xc0, !PT ;  /* 0x000000ff14047812 */ /* 0x000fe400078ec0ff */
[--C-:B------:R-:W-:Y:S01]  /*5790*/  HSET2.LE.AND R22, R23, R176.reuse, PT ;  /* 0x000000b017167233 */ /* 0x100fe20003803000 */
[C---:B------:R-:W-:Y:S01]  /*57a0*/  HMMA.16816.F32 R56, R28.reuse, R26, R56 ;  /* 0x0000001a1c38723c */ /* 0x040fe20000001838 */
[----:B------:R-:W-:Y:S01]  /*57b0*/  F2FP.F16.F32.PACK_AB R7, R197, R196 ;  /* 0x000000c4c507723e */ /* 0x000fe200000000ff */
[----:B------:R-:W-:Y:S01]  /*57c0*/  LDSM.16.MT88.4 R24, [R222+0x19000] ;  /* 0x01900000de18783b */ /* 0x000fe20000004200 */
[----:B------:R-:W-:Y:S02]  /*57d0*/  PRMT R21, R4, 0x5410, R175 ;  /* 0x0000541004157816 */ /* 0x000fe400000000af */
[----:B------:R-:W-:Y:S01]  /*57e0*/  HSET2.LE.AND R23, R5, R176, PT ;  /* 0x000000b005177233 */ /* 0x000fe20003803000 */
[----:B-1----:R-:W-:Y:S01]  /*57f0*/  HMMA.16816.F32 R116, R28, R168, R116 ;  /* 0x000000a81c74723c */ /* 0x002fe20000001874 */
[----:B------:R-:W-:-:S02]  /*5800*/  LOP3.LUT R22, R22, R7, RZ, 0xc0, !PT ;  /* 0x0000000716167212 */ /* 0x000fc400078ec0ff */
[----:B------:R-:W1:Y:S01]  /*5810*/  LDSM.16.MT88.4 R4, [R220+0x19000] ;  /* 0x01900000dc04783b */ /* 0x000e620000004200 */
[----:B------:R-:W-:Y:S02]  /*5820*/  SHF.R.U32.HI R20, RZ, 0x18, R20 ;  /* 0x00000018ff147819 */ /* 0x000fe40000011614 */
[----:B------:R-:W-:Y:S01]  /*5830*/  LOP3.LUT R173, R173, 0xff, RZ, 0xc0, !PT ;  /* 0x000000ffadad7812 */ /* 0x000fe200078ec0ff */
[C---:B------:R-:W-:Y:S01]  /*5840*/  HMMA.16816.F32 R36, R28.reuse, R32, R36 ;  /* 0x000000201c24723c */ /* 0x040fe20000001824 */
[----:B------:R-:W-:Y:S01]  /*5850*/  F2FP.F16.F32.PACK_AB R169, R194, R195 ;  /* 0x000000c3c2a9723e */ /* 0x000fe200000000ff */
[----:B------:R-:W-:Y:S01]  /*5860*/  FADD.FTZ R195, R195, R180 ;  /* 0x000000b4c3c37221 */ /* 0x000fe20000010000 */
[----:B------:R-:W-:Y:S02]  /*5870*/  PRMT R173, R173, 0x5410, R20 ;  /* 0x00005410adad7816 */ /* 0x000fe40000000014 */
[----:B------:R-:W-:Y:S01]  /*5880*/  F2FP.F16.F32.PACK_AB R20, R200, R199 ;  /* 0x000000c7c814723e */ /* 0x000fe200000000ff */
[C---:B------:R-:W-:Y:S01]  /*5890*/  HMMA.16816.F32 R40, R28.reuse, R34, R40 ;  /* 0x000000221c28723c */ /* 0x040fe20000001828 */
[----:B------:R-:W-:Y:S01]  /*58a0*/  F2FP.F16.F32.PACK_AB R168, R201, R198 ;  /* 0x000000c6c9a8723e */ /* 0x000fe200000000ff */
[----:B------:R-:W-:Y:S01]  /*58b0*/  LDSM.16.MT88.4 R32, [R220+0x1e800] ;  /* 0x01e80000dc20783b */ /* 0x000fe20000004200 */
[----:B------:R-:W-:Y:S01]  /*58c0*/  LOP3.LUT R23, R23, R20, RZ, 0xc0, !PT ;  /* 0x0000001417177212 */ /* 0x000fe200078ec0ff */
[----:B------:R-:W-:Y:S01]  /*58d0*/  FADD.FTZ R198, R198, R181 ;  /* 0x000000b5c6c67221 */ /* 0x000fe20000010000 */
[--C-:B------:R-:W-:Y:S01]  /*58e0*/  HSET2.LE.AND R20, R21, R176.reuse, PT ;  /* 0x000000b015147233 */ /* 0x100fe20003803000 */
[----:B------:R-:W-:Y:S01]  /*58f0*/  HMMA.16816.F32 R120, R28, R170, R120 ;  /* 0x000000aa1c78723c */ /* 0x000fe20000001878 */
[----:B------:R-:W-:Y:S01]  /*5900*/  HSET2.LE.AND R21, R173, R176, PT ;  /* 0x000000b0ad157233 */ /* 0x000fe20003803000 */
[----:B------:R-:W-:Y:S01]  /*5910*/  FADD.FTZ R195, R194, R195 ;  /* 0x000000c3c2c37221 */ /* 0x000fe20000010000 */
[----:B------:R-:W-:Y:S01]  /*5920*/  LOP3.LUT R210, R213, UR31, R210, 0x96, !PT ;  /* 0x0000001fd5d27c12 */ /* 0x000fe2000f8e96d2 */
[----:B------:R-:W-:Y:S01]  /*5930*/  LDSM.16.MT88.4 R172, [R224+0x1b000] ;  /* 0x01b00000e0ac783b */ /* 0x000fe20000004200 */
[----:B------:R-:W-:Y:S01]  /*5940*/  LOP3.LUT R20, R20, R169, RZ, 0xc0, !PT ;  /* 0x000000a914147212 */ /* 0x000fe200078ec0ff */
[----:B------:R-:W-:Y:S01]  /*5950*/  FADD.FTZ R198, R201, R198 ;  /* 0x000000c6c9c67221 */ /* 0x000fe20000010000 */
[----:B------:R-:W-:Y:S01]  /*5960*/  LOP3.LUT R21, R21, R168, RZ, 0xc0, !PT ;  /* 0x000000a815157212 */ /* 0x000fe200078ec0ff */
[----:B------:R-:W-:Y:S01]  /*5970*/  FADD.FTZ R196, R196, R195 ;  /* 0x000000c3c4c47221 */ /* 0x000fe20000010000 */
[----:B------:R-:W-:Y:S01]  /*5980*/  LDSM.16.MT88.4 R168, [R221+0x1b000] ;  /* 0x01b00000dda8783b */ /* 0x000fe20000004200 */
[----:B------:R-:W-:-:S02]  /*5990*/  FADD.FTZ R199, R199, R198 ;  /* 0x000000c6c7c77221 */ /* 0x000fc40000010000 */
[----:B------:R-:W-:Y:S02]  /*59a0*/  FADD.FTZ R197, R197, R196 ;  /* 0x000000c4c5c57221 */ /* 0x000fe40000010000 */
[----:B--2---:R-:W-:Y:S01]  /*59b0*/  HMMA.16816.F32 R160, R20, R16, R160 ;  /* 0x0000001014a0723c */ /* 0x004fe200000018a0 */
[----:B------:R-:W-:-:S05]  /*59c0*/  FADD.FTZ R200, R200, R199 ;  /* 0x000000c7c8c87221 */ /* 0x000fca0000010000 */
        /* <DEDUP_REMOVED lines=17> */
[C---:B-1----:R-:W-:Y:S06]  /*5ae0*/  HMMA.16816.F32 R92, R20.reuse, R4, R92 ;  /* 0x00000004145c723c */ /* 0x042fec000000185c */
[----:B------:R-:W-:Y:S01]  /*5af0*/  HMMA.16816.F32 R96, R20, R6, R96 ;  /* 0x000000061460723c */ /* 0x000fe20000001860 */
[----:B------:R-:W1:Y:S05]  /*5b00*/  LDSM.16.MT88.4 R4, [R221+0x1f000] ;  /* 0x01f00000dd04783b */ /* 0x000e6a0000004200 */
[C---:B------:R-:W-:Y:S06]  /*5b10*/  HMMA.16816.F32 R124, R28.reuse, R32, R124 ;  /* 0x000000201c7c723c */ /* 0x040fec000000187c */
[----:B------:R-:W-:Y:S01]  /*5b20*/  HMMA.16816.F32 R128, R28, R34, R128 ;  /* 0x000000221c80723c */ /* 0x000fe20000001880 */
[----:B------:R-:W5:Y:S04]  /*5b30*/  LDSM.16.MT88.4 R32, [R220+0x1b000] ;  /* 0x01b00000dc20783b */ /* 0x000f680000004200 */
[----:B------:R-:W4:Y:S01]  /*5b40*/  LDSM.16.MT88.4 R28, [R224+0x1d000] ;  /* 0x01d00000e01c783b */ /* 0x000f220000004200 */
        /* <DEDUP_REMOVED lines=19> */
[----:B-1----:R-:W-:Y:S01]  /*5c80*/  HMMA.16816.F32 R116, R20, R4, R116 ;  /* 0x000000041474723c */ /* 0x002fe20000001874 */
        /* <DEDUP_REMOVED lines=10> */
[----:B------:R-:W1:Y:S01]  /*5d30*/  LDSM.16.MT88.4 R32, [R220+0x1f000] ;  /* 0x01f00000dc20783b */ /* 0x000e620000004200 */
[----:B------:R-:W-:-:S02]  /*5d40*/  HSET2.LE.AND R25, R25, R176, PT ;  /* 0x000000b019197233 */ /* 0x000fc40003803000 */
[----:B------:R-:W-:Y:S01]  /*5d50*/  HSET2.LE.AND R5, R27, R176, PT ;  /* 0x000000b01b057233 */ /* 0x000fe20003803000 */
[C---:B------:R-:W-:Y:S01]  /*5d60*/  HMMA.16816.F32 R104, R20.reuse, R18, R104 ;  /* 0x000000121468723c */ /* 0x040fe20000001868 */
[----:B------:R-:W2:Y:S01]  /*5d70*/  LDSM.16.MT88.4 R16, [R222+0x19800] ;  /* 0x01980000de10783b */ /* 0x000ea20000004200 */
[----:B----4-:R-:W-:Y:S01]  /*5d80*/  F2FP.F16.F32.PACK_AB R27, R207, R208 ;  /* 0x000000d0cf1b723e */ /* 0x010fe200000000ff */
[----:B------:R-:W-:Y:S01]  /*5d90*/  FADD.FTZ R208, R208, R197 ;  /* 0x000000c5d0d07221 */ /* 0x000fe20000010000 */
[----:B------:R-:W-:Y:S01]  /*5da0*/  F2FP.F16.F32.PACK_AB R26, R202, R203 ;  /* 0x000000cbca1a723e */ /* 0x000fe200000000ff */
[----:B------:R-:W3:Y:S01]  /*5db0*/  LDSM.16.MT88.4 R8, [R221+0x19800] ;  /* 0x01980000dd08783b */ /* 0x000ee20000004200 */
        /* <DEDUP_REMOVED lines=9> */
[----:B------:R-:W-:Y:S01]  /*5e50*/  F2FP.F16.F32.PACK_AB R7, R247, R204 ;  /* 0x000000ccf707723e */ /* 0x000fe200000000ff */
        /* <DEDUP_REMOVED lines=13> */
[C---:B------:R-:W-:Y:S01]  /*5f30*/  HMMA.16816.F32 R68, R20.reuse, R28, R68 ;  /* 0x0000001c1444723c */ /* 0x040fe20000001844 */
[C---:B------:R-:W-:Y:S02]  /*5f40*/  VIADD R206, R227.reuse, 0x6800 ;  /* 0x00006800e3ce7836 */ /* 0x040fe40000000000 */
[C---:B------:R-:W-:Y:S02]  /*5f50*/  VIADD R205, R227.reuse, 0x7000 ;  /* 0x00007000e3cd7836 */ /* 0x040fe40000000000 */
[----:B------:R-:W-:Y:S01]  /*5f60*/  VIADD R204, R227, 0x7800 ;  /* 0x00007800e3cc7836 */ /* 0x000fe20000000000 */
[C---:B------:R-:W-:Y:S01]  /*5f70*/  HMMA.16816.F32 R72, R20.reuse, R30, R72 ;  /* 0x0000001e1448723c */ /* 0x040fe20000001848 */
[----:B------:R-:W4:Y:S05]  /*5f80*/  LDSM.16.MT88.4 R28, [R224+0x19800] ;  /* 0x01980000e01c783b */ /* 0x000f2a0000004200 */
[C---:B-1----:R-:W-:Y:S06]  /*5f90*/  HMMA.16816.F32 R124, R20.reuse, R32, R124 ;  /* 0x00000020147c723c */ /* 0x042fec000000187c */
[----:B------:R-:W-:Y:S01]  /*5fa0*/  HMMA.16816.F32 R128, R20, R34, R128 ;  /* 0x000000221480723c */ /* 0x000fe20000001880 */
[----:B------:R-:W1:Y:S04]  /*5fb0*/  LDSM.16.MT88.4 R20, [R221+0x1b800] ;  /* 0x01b80000dd14783b */ /* 0x000e680000004200 */
[----:B------:R-:W-:Y:S01]  /*5fc0*/  LDSM.16.MT88.4 R32, [R224+0x1d800] ;  /* 0x01d80000e020783b */ /* 0x000fe20000004200 */
        /* <DEDUP_REMOVED lines=63> */
[----:B------:R-:W-:Y:S01]  /*63c0*/  @!PT LDS RZ, [RZ] ;  /* 0x00000000fffff984 */ /* 0x000fe20000000800 */
[----:B------:R-:W-:Y:S01]  /*63d0*/  @!PT LDS RZ, [RZ] ;  /* 0x00000000fffff984 */ /* 0x000fe20000000800 */
[----:B------:R-:W-:Y:S01]  /*63e0*/  @!PT LDS RZ, [RZ] ;  /* 0x00000000fffff984 */ /* 0x000fe20000000800 */
        /* <DEDUP_REMOVED lines=10> */
[----:B------:R-:W1:Y:S04]  /*6490*/  LDSM.16.M88.4 R8, [R229+0x10800] ;  /* 0x01080000e508783b */ /* 0x000e680000000200 */
[----:B------:R-:W3:Y:S04]  /*64a0*/  LDSM.16.M88.4 R188, [R229+0x11000] ;  /* 0x01100000e5bc783b */ /* 0x000ee80000000200 */
[----:B------:R-:W4:Y:S04]  /*64b0*/  LDSM.16.M88.4 R196, [R229+0x11800] ;  /* 0x01180000e5c4783b */ /* 0x000f280000000200 */
[----:B------:R-:W-:Y:S04]  /*64c0*/  LDSM.16.M88.4 R28, [R228] ;  /* 0x00000000e41c783b */ /* 0x000fe80000000200 */
[----:B------:R-:W5:Y:S04]  /*64d0*/  LDSM.16.M88.4 R192, [R227] ;  /* 0x00000000e3c0783b */ /* 0x000f680000000200 */
[----:B------:R-:W5:Y:S04]  /*64e0*/  LDSM.16.M88.4 R176, [R219] ;  /* 0x00000000dbb0783b */ /* 0x000f680000000200 */
[----:B------:R-:W5:Y:S04]  /*64f0*/  LDSM.16.M88.4 R172, [R218] ;  /* 0x00000000daac783b */ /* 0x000f680000000200 */
[----:B------:R-:W5:Y:S04]  /*6500*/  LDSM.16.M88.4 R168, [R217] ;  /* 0x00000000d9a8783b */ /* 0x000f680000000200 */
[----:B------:R-:W-:Y:S01]  /*6510*/  LDSM.16.M88.4 R32, [R226] ;  /* 0x00000000e220783b */ /* 0x000fe20000000200 */
[C---:B--2---:R-:W-:Y:S03]  /*6520*/  HMMA.16816.F32 R24, R180.reuse, R20, RZ ;  /* 0x00000014b418723c */ /* 0x044fe600000018ff */
[----:B------:R-:W2:Y:S04]  /*6530*/  LDSM.16.M88.4 R200, [R223+0x10000] ;  /* 0x01000000dfc8783b */ /* 0x000ea80000000200 */
[----:B------:R-:W0:Y:S01]  /*6540*/  LDGDEPBAR ;  /* 0x00000000000079af */ /* 0x000e220000000000 */
[C---:B------:R-:W-:Y:S06]  /*6550*/  HMMA.16816.F32 R20, R180.reuse, R22, RZ ;  /* 0x00000016b414723c */ /* 0x040fec00000018ff */
[C---:B-1----:R-:W-:Y:S06]  /*6560*/  HMMA.16816.F32 R16, R180.reuse, R8, RZ ;  /* 0x00000008b410723c */ /* 0x042fec00000018ff */
[C---:B---3--:R-:W-:Y:S06]  /*6570*/  HMMA.16816.F32 R4, R180.reuse, R188, RZ ;  /* 0x000000bcb404723c */ /* 0x048fec00000018ff */
[C---:B------:R-:W-:Y:S06]  /*6580*/  HMMA.16816.F32 R8, R180.reuse, R10, RZ ;  /* 0x0000000ab408723c */ /* 0x040fec00000018ff */
        /* <DEDUP_REMOVED lines=9> */
[----:B------:R-:W-:Y:S05]  /*6620*/  LDSM.16.M88.4 R176, [R225] ;  /* 0x00000000e1b0783b */ /* 0x000fea0000000200 */
[C---:B------:R-:W-:Y:S06]  /*6630*/  HMMA.16816.F32 R4, R28.reuse, R172, R4 ;  /* 0x000000ac1c04723c */ /* 0x040fec0000001804 */
[C---:B------:R-:W-:Y:S01]  /*6640*/  HMMA.16816.F32 R188, R28.reuse, R174, R188 ;  /* 0x000000ae1cbc723c */ /* 0x040fe200000018bc */
[----:B------:R-:W4:Y:S05]  /*6650*/  LDSM.16.M88.4 R172, [R223+0x11800] ;  /* 0x01180000dfac783b */ /* 0x000f2a0000000200 */
[C---:B------:R-:W-:Y:S06]  /*6660*/  HMMA.16816.F32 R184, R28.reuse, R168, R184 ;  /* 0x000000a81cb8723c */ /* 0x040fec00000018b8 */
[----:B------:R-:W-:Y:S01]  /*6670*/  HMMA.16816.F32 R180, R28, R170, R180 ;  /* 0x000000aa1cb4723c */ /* 0x000fe200000018b4 */
[----:B------:R-:W5:Y:S04]  /*6680*/  LDSM.16.M88.4 R28, [R216] ;  /* 0x00000000d81c783b */ /* 0x000f680000000200 */
[----:B------:R-:W5:Y:S01]  /*6690*/  LDSM.16.M88.4 R168, [R216+0x800] ;  /* 0x00080000d8a8783b */ /* 0x000f620000000200 */
[C---:B--2---:R-:W-:Y:S06]  /*66a0*/  HMMA.16816.F32 R24, R32.reuse, R200, R24 ;  /* 0x000000c82018723c */ /* 0x044fec0000001818 */
[C---:B------:R-:W-:Y:S01]  /*66b0*/  HMMA.16816.F32 R20, R32.reuse, R202, R20 ;  /* 0x000000ca2014723c */ /* 0x040fe20000001814 */
[----:B------:R-:W-:Y:S05]  /*66c0*/  LDSM.16.M88.4 R200, [R229+0x15000] ;  /* 0x01500000e5c8783b */ /* 0x000fea0000000200 */
[C---:B-1----:R-:W-:Y:S06]  /*66d0*/  HMMA.16816.F32 R16, R32.reuse, R196, R16 ;  /* 0x000000c42010723c */ /* 0x042fec0000001810 */
        /* <DEDUP_REMOVED lines=8> */
[----:B------:R-:W-:Y:S01]  /*6760*/  LDSM.16.M88.4 R172, [R229+0x12000] ;  /* 0x01200000e5ac783b */ /* 0x000fe20000000200 */
[C---:B-----5:R-:W-:Y:S06]  /*6770*/  HMMA.16816.F32 R24, R176.reuse, R28, R24 ;  /* 0x0000001cb018723c */ /* 0x060fec0000001818 */
        /* <DEDUP_REMOVED lines=10> */
[----:B------:R-:W-:Y:S04]  /*6820*/  LDSM.16.M88.4 R192, [R215] ;  /* 0x00000000d7c0783b */ /* 0x000fe80000000200 */
[----:B------:R-:W-:Y:S01]  /*6830*/  LDSM.16.M88.4 R176, [R214] ;  /* 0x00000000d6b0783b */ /* 0x000fe20000000200 */
[C---:B---3--:R-:W-:Y:S06]  /*6840*/  HMMA.16816.F32 R16, R32.reuse, R28, R16 ;  /* 0x0000001c2010723c */ /* 0x048fec0000001810 */
[C---:B------:R-:W-:Y:S01]  /*6850*/  HMMA.16816.F32 R8, R32.reuse, R30, R8 ;  /* 0x0000001e2008723c */ /* 0x040fe20000001808 */
[----:B------:R-:W2:Y:S05]  /*6860*/  LDSM.16.M88.4 R28, [R228+0x4000] ;  /* 0x00400000e41c783b */ /* 0x000eaa0000000200 */
[C---:B------:R-:W-:Y:S06]  /*6870*/  HMMA.16816.F32 R24, R32.reuse, R172, R24 ;  /* 0x000000ac2018723c */ /* 0x040fec0000001818 */
[C---:B------:R-:W-:Y:S01]  /*6880*/  HMMA.16816.F32 R20, R32.reuse, R174, R20 ;  /* 0x000000ae2014723c */ /* 0x040fe20000001814 */
[----:B------:R-:W3:Y:S05]  /*6890*/  LDSM.16.M88.4 R172, [R213] ;  /* 0x00000000d5ac783b */ /* 0x000eea0000000200 */
        /* <DEDUP_REMOVED lines=38> */
[----:B------:R-:W-:Y:S05]  /*6b00*/  LDSM.16.M88.4 R196, [R211] ;  /* 0x00000000d3c4783b */ /* 0x000fea0000000200 */
[C---:B--2---:R-:W-:Y:S06]  /*6b10*/  HMMA.16816.F32 R4, R172.reuse, R192, R4 ;  /* 0x000000c0ac04723c */ /* 0x044fec0000001804 */
[C---:B------:R-:W-:Y:S01]  /*6b20*/  HMMA.16816.F32 R188, R172.reuse, R194, R188 ;  /* 0x000000c2acbc723c */ /* 0x040fe200000018bc */
[----:B------:R-:W1:Y:S05]  /*6b30*/  LDSM.16.M88.4 R192, [R229+0x15800] ;  /* 0x01580000e5c0783b */ /* 0x000e6a0000000200 */
[C---:B-----5:R-:W-:Y:S06]  /*6b40*/  HMMA.16816.F32 R184, R172.reuse, R176, R184 ;  /* 0x000000b0acb8723c */ /* 0x060fec00000018b8 */
        /* <DEDUP_REMOVED lines=21> */
[----:B------:R-:W4:Y:S05]  /*6ca0*/  LDSM.16.M88.4 R176, [R223+0x15000] ;  /* 0x01500000dfb0783b */ /* 0x000f2a0000000200 */
[C---:B------:R-:W-:Y:S06]  /*6cb0*/  HMMA.16816.F32 R4, R28.reuse, R172, R4 ;  /* 0x000000ac1c04723c */ /* 0x040fec0000001804 */
[C---:B------:R-:W-:Y:S01]  /*6cc0*/  HMMA.16816.F32 R188, R28.reuse, R174, R188 ;  /* 0x000000ae1cbc723c */ /* 0x040fe200000018bc */
[----:B------:R-:W5:Y:S05]  /*6cd0*/  LDSM.16.M88.4 R172, [R223+0x15800] ;  /* 0x01580000dfac783b */ /* 0x000f6a0000000200 */
        /* <DEDUP_REMOVED lines=13> */
[C---:B-----5:R-:W-:Y:S06]  /*6db0*/  HMMA.16816.F32 R184, R32.reuse, R172, R184 ;  /* 0x000000ac20b8723c */ /* 0x060fec00000018b8 */
[----:B------:R-:W-:Y:S01]  /*6dc0*/  HMMA.16816.F32 R180, R32, R174, R180 ;  /* 0x000000ae20b4723c */ /* 0x000fe200000018b4 */
[----:B------:R-:W4:Y:S04]  /*6dd0*/  LDSM.16.M88.4 R172, [R216+0x5800] ;  /* 0x00580000d8ac783b */ /* 0x000f280000000200 */
[----:B------:R-:W5:Y:S01]  /*6de0*/  LDSM.16.M88.4 R32, [R229+0x16000] ;  /* 0x01600000e520783b */ /* 0x000f620000000200 */
[C---:B---3--:R-:W-:Y:S06]  /*6df0*/  HMMA.16816.F32 R24, R168.reuse, R28, R24 ;  /* 0x0000001ca818723c */ /* 0x048fec0000001818 */
[C---:B------:R-:W-:Y:S01]  /*6e00*/  HMMA.16816.F32 R20, R168.reuse, R30, R20 ;  /* 0x0000001ea814723c */ /* 0x040fe20000001814 */
[----:B------:R-:W3:Y:S05]  /*6e10*/  LDSM.16.M88.4 R28, [R229+0x16800] ;  /* 0x01680000e51c783b */ /* 0x000eea0000000200 */
[C---:B-1----:R-:W-:Y:S06]  /*6e20*/  HMMA.16816.F32 R16, R168.reuse, R192, R16 ;  /* 0x000000c0a810723c */ /* 0x042fec0000001810 */
[C---:B------:R-:W-:Y:S01]  /*6e30*/  HMMA.16816.F32 R8, R168.reuse, R194, R8 ;  /* 0x000000c2a808723c */ /* 0x040fe20000001808 */
[----:B------:R-:W1:Y:S05]  /*6e40*/  LDSM.16.M88.4 R192, [R229+0x17800] ;  /* 0x01780000e5c0783b */ /* 0x000e6a0000000200 */
[C---:B--2---:R-:W-:Y:S06]  /*6e50*/  HMMA.16816.F32 R4, R168.reuse, R176, R4 ;  /* 0x000000b0a804723c */ /* 0x044fec0000001804 */
[C---:B------:R-:W-:Y:S01]  /*6e60*/  HMMA.16816.F32 R188, R168.reuse, R178, R188 ;  /* 0x000000b2a8bc723c */ /* 0x040fe200000018bc */
[----:B------:R-:W-:Y:S05]  /*6e70*/  LDSM.16.M88.4 R176, [R228+0xc000] ;  /* 0x00c00000e4b0783b */ /* 0x000fea0000000200 */
[C---:B----4-:R-:W-:Y:S06]  /*6e80*/  HMMA.16816.F32 R184, R168.reuse, R172, R184 ;  /* 0x000000aca8b8723c */ /* 0x050fec00000018b8 */
[----:B------:R-:W-:Y:S01]  /*6e90*/  HMMA.16816.F32 R180, R168, R174, R180 ;  /* 0x000000aea8b4723c */ /* 0x000fe200000018b4 */
[----:B------:R-:W2:Y:S04]  /*6ea0*/  LDSM.16.M88.4 R172, [R207] ;  /* 0x00000000cfac783b */ /* 0x000ea80000000200 */
[----:B------:R-:W4:Y:S01]  /*6eb0*/  LDSM.16.M88.4 R168, [R206] ;  /* 0x00000000cea8783b */ /* 0x000f220000000200 */
[C---:B-----5:R-:W-:Y:S06]  /*6ec0*/  HMMA.16816.F32 R24, R196.reuse, R32, R24 ;  /* 0x00000020c418723c */ /* 0x060fec0000001818 */
[C---:B------:R-:W-:Y:S01]  /*6ed0*/  HMMA.16816.F32 R20, R196.reuse, R34, R20 ;  /* 0x00000022c414723c */ /* 0x040fe20000001814 */
[----:B------:R-:W5:Y:S05]  /*6ee0*/  LDSM.16.M88.4 R32, [R205] ;  /* 0x00000000cd20783b */ /* 0x000f6a0000000200 */
[C---:B---3--:R-:W-:Y:S06]  /*6ef0*/  HMMA.16816.F32 R16, R196.reuse, R28, R16 ;  /* 0x0000001cc410723c */ /* 0x048fec0000001810 */
[C---:B------:R-:W-:Y:S01]  /*6f00*/  HMMA.16816.F32 R8, R196.reuse, R30, R8 ;  /* 0x0000001ec408723c */ /* 0x040fe20000001808 */
[----:B------:R-:W3:Y:S05]  /*6f10*/  LDSM.16.M88.4 R28, [R204] ;  /* 0x00000000cc1c783b */ /* 0x000eea0000000200 */
[C---:B------:R-:W-:Y:S06]  /*6f20*/  HMMA.16816.F32 R4, R196.reuse, R200, R4 ;  /* 0x000000c8c404723c */ /* 0x040fec0000001804 */
[C---:B------:R-:W-:Y:S06]  /*6f30*/  HMMA.16816.F32 R188, R196.reuse, R202, R188 ;  /* 0x000000cac4bc723c */ /* 0x040fec00000018bc */
[C---:B-1----:R-:W-:Y:S06]  /*6f40*/  HMMA.16816.F32 R184, R196.reuse, R192, R184 ;  /* 0x000000c0c4b8723c */ /* 0x042fec00000018b8 */
[----:B------:R-:W-:Y:S01]  /*6f50*/  HMMA.16816.F32 R180, R196, R194, R180 ;  /* 0x000000c2c4b4723c */ /* 0x000fe200000018b4 */
[----:B------:R-:W-:Y:S04]  /*6f60*/  LDSM.16.M88.4 R196, [R226+0xc000] ;  /* 0x00c00000e2c4783b */ /* 0x000fe80000000200 */
[----:B------:R-:W1:Y:S01]  /*6f70*/  LDSM.16.M88.4 R192, [R223+0x16000] ;  /* 0x01600000dfc0783b */ /* 0x000e620000000200 */
        /* <DEDUP_REMOVED lines=26> */
[C---:B---3--:R-:W-:Y:S01]  /*7120*/  HMMA.16816.F32 R24, R176.reuse, R28, R24 ;  /* 0x0000001cb018723c */ /* 0x048fe20000001818 */
[C---:B------:R-:W-:Y:S01]  /*7130*/  ISETP.GE.AND P5, PT, R33.reuse, R236, PT ;  /* 0x000000ec2100720c */ /* 0x040fe20003fa6270 */
[C---:B------:R-:W-:Y:S01]  /*7140*/  VIADD R35, R33.reuse, 0x9 ;  /* 0x0000000921237836 */ /* 0x040fe20000000000 */
[C---:B------:R-:W-:Y:S01]  /*7150*/  ISETP.GE.AND P1, PT, R32.reuse, R238, PT ;  /* 0x000000ee2000720c */ /* 0x040fe20003f26270 */
[C---:B------:R-:W-:Y:S01]  /*7160*/  VIADD R34, R33.reuse, 0x10 ;  /* 0x0000001021227836 */ /* 0x040fe20000000000 */
[----:B------:R-:W-:Y:S01]  /*7170*/  ISETP.GE.AND P4, PT, R32, R236, PT ;  /* 0x000000ec2000720c */ /* 0x000fe20003f86270 */
[----:B------:R-:W-:Y:S01]  /*7180*/  HMMA.16816.F32 R20, R176, R30, R20 ;  /* 0x0000001eb014723c */ /* 0x000fe20000001814 */
[----:B------:R-:W2:Y:S01]  /*7190*/  LDSM.16.M88.4 R28, [R216+0x7000] ;  /* 0x00700000d81c783b */ /* 0x000ea20000000200 */
[C---:B------:R-:W-:Y:S01]  /*71a0*/  ISETP.LT.OR P2, PT, R33.reuse, R239, P2 ;  /* 0x000000ef2100720c */ /* 0x040fe20001741670 */
[----:B------:R-:W-:Y:S01]  /*71b0*/  VIADD R165, R33, 0x18 ;  /* 0x0000001821a57836 */ /* 0x000fe20000000000 */
[----:B------:R-:W-:-:S02]  /*71c0*/  ISETP.GE.AND P0, PT, R2, R238, PT ;  /* 0x000000ee0200720c */ /* 0x000fc40003f06270 */
[C---:B-1----:R-:W-:Y:S01]  /*71d0*/  HMMA.16816.F32 R16, R176.reuse, R192, R16 ;  /* 0x000000c0b010723c */ /* 0x042fe20000001810 */
[----:B------:R-:W-:Y:S02]  /*71e0*/  ISETP.GE.AND P3, PT, R2, R236, PT ;  /* 0x000000ec0200720c */ /* 0x000fe40003f66270 */
[C---:B------:R-:W-:Y:S02]  /*71f0*/  ISETP.LT.OR P1, PT, R32.reuse, R239, P1 ;  /* 0x000000ef2000720c */ /* 0x040fe40000f21670 */
[-C--:B------:R-:W-:Y:S01]  /*7200*/  ISETP.LT.OR P4, PT, R32, R237.reuse, P4 ;  /* 0x000000ed2000720c */ /* 0x080fe20002781670 */
[----:B------:R-:W-:Y:S01]  /*7210*/  HMMA.16816.F32 R8, R176, R194, R8 ;  /* 0x000000c2b008723c */ /* 0x000fe20000001808 */
[----:B------:R-:W-:Y:S02]  /*7220*/  ISETP.LT.OR P5, PT, R33, R237, P5 ;  /* 0x000000ed2100720c */ /* 0x000fe40002fa1670 */
[----:B------:R-:W-:Y:S02]  /*7230*/  ISETP.GE.AND P6, PT, R35, R238, PT ;  /* 0x000000ee2300720c */ /* 0x000fe40003fc6270 */
[----:B------:R-:W-:Y:S01]  /*7240*/  ISETP.LT.OR P0, PT, R2, R239, P0 ;  /* 0x000000ef0200720c */ /* 0x000fe20000701670 */
[----:B------:R-:W-:Y:S01]  /*7250*/  HMMA.16816.F32 R184, R196, R172, R184 ;  /* 0x000000acc4b8723c */ /* 0x000fe200000018b8 */
[----:B------:R-:W-:-:S02]  /*7260*/  FSEL R32, R24, -INF , !P2 ;  /* 0xff80000018207808 */ /* 0x000fc40005000000 */
[----:B------:R-:W-:Y:S02]  /*7270*/  ISETP.GE.AND P2, PT, R35, R236, PT ;  /* 0x000000ec2300720c */ /* 0x000fe40003f46270 */
[----:B------:R-:W-:Y:S02]  /*7280*/  ISETP.LT.OR P3, PT, R2, R237, P3 ;  /* 0x000000ed0200720c */ /* 0x000fe40001f61670 */
[----:B------:R-:W-:Y:S02]  /*7290*/  FSEL R169, R26, -INF , !P5 ;  /* 0xff8000001aa97808 */ /* 0x000fe40006800000 */
[----:B------:R-:W-:Y:S02]  /*72a0*/  FSEL R2, R25, -INF , !P1 ;  /* 0xff80000019027808 */ /* 0x000fe40004800000 */
[C---:B------:R-:W-:Y:S02]  /*72b0*/  ISETP.GE.AND P5, PT, R34.reuse, R238, PT ;  /* 0x000000ee2200720c */ /* 0x040fe40003fa6270 */
[----:B------:R-:W-:-:S02]  /*72c0*/  ISETP.GE.AND P1, PT, R34, R236, PT ;  /* 0x000000ec2200720c */ /* 0x000fc40003f26270 */
[C---:B------:R-:W-:Y:S02]  /*72d0*/  ISETP.LT.OR P6, PT, R35.reuse, R239, P6 ;  /* 0x000000ef2300720c */ /* 0x040fe400037c1670 */
[----:B------:R-:W-:Y:S01]  /*72e0*/  ISETP.LT.OR P2, PT, R35, R237, P2 ;  /* 0x000000ed2300720c */ /* 0x000fe20001741670 */
[----:B------:R-:W-:Y:S01]  /*72f0*/  VIADD R35, R33, 0x11 ;  /* 0x0000001121237836 */ /* 0x000fe20000000000 */
[C---:B------:R-:W-:Y:S02]  /*7300*/  ISETP.LT.OR P5, PT, R34.reuse, R239, P5 ;  /* 0x000000ef2200720c */ /* 0x040fe40002fa1670 */
[----:B------:R-:W-:Y:S02]  /*7310*/  ISETP.LT.OR P1, PT, R34, R237, P1 ;  /* 0x000000ed2200720c */ /* 0x000fe40000f21670 */
[----:B------:R-:W-:Y:S01]  /*7320*/  FSEL R175, R27, -INF , !P4 ;  /* 0xff8000001baf7808 */ /* 0x000fe20006000000 */
[C---:B--2---:R-:W-:Y:S01]  /*7330*/  HMMA.16816.F32 R4, R176.reuse, R28, R4 ;  /* 0x0000001cb004723c */ /* 0x044fe20000001804 */
[----:B------:R-:W-:Y:S01]  /*7340*/  FSEL R34, R20, -INF , !P0 ;  /* 0xff80000014227808 */ /* 0x000fe20004000000 */
[----:B------:R-:W1:Y:S01]  /*7350*/  LDSM.16.M88.4 R24, [R216+0x7800] ;  /* 0x00780000d818783b */ /* 0x000e620000000200 */
[----:B------:R-:W-:Y:S01]  /*7360*/  FSEL R20, R21, -INF , !P6 ;  /* 0xff80000015147808 */ /* 0x000fe20007000000 */
[----:B------:R-:W-:Y:S01]  /*7370*/  VIADD R21, R33, 0x19 ;  /* 0x0000001921157836 */ /* 0x000fe20000000000 */
[----:B------:R-:W-:Y:S01]  /*7380*/  ISETP.GE.AND P4, PT, R35, R238, PT ;  /* 0x000000ee2300720c */ /* 0x000fe20003f86270 */
[----:B------:R-:W-:Y:S01]  /*7390*/  HMMA.16816.F32 R188, R176, R30, R188 ;  /* 0x0000001eb0bc723c */ /* 0x000fe200000018bc */
[----:B------:R-:W-:Y:S01]  /*73a0*/  FSEL R23, R23, -INF , !P2 ;  /* 0xff80000017177808 */ /* 0x000fe20005000000 */
[----:B------:R-:W-:-:S04]  /*73b0*/  DEPBAR.LE SB0, 0x0 ;  /* 0x000080000000791a */ /* 0x000fc80000000000 */
[----:B------:R-:W-:Y:S02]  /*73c0*/  ISETP.LT.OR P4, PT, R35, R239, P4 ;  /* 0x000000ef2300720c */ /* 0x000fe40002781670 */
[----:B------:R-:W-:Y:S02]  /*73d0*/  ISETP.GE.AND P6, PT, R165, R236, PT ;  /* 0x000000eca500720c */ /* 0x000fe40003fc6270 */
[----:B------:R-:W-:Y:S02]  /*73e0*/  ISETP.GE.AND P2, PT, R21, R238, PT ;  /* 0x000000ee1500720c */ /* 0x000fe40003f46270 */
[----:B------:R-:W-:Y:S01]  /*73f0*/  FSEL R244, R17, -INF , !P4 ;  /* 0xff80000011f47808 */ /* 0x000fe20006000000 */
[----:B------:R-:W-:Y:S01]  /*7400*/  VIADD R17, R33, 0x28 ;  /* 0x0000002821117836 */ /* 0x000fe20000000000 */
[----:B------:R-:W-:Y:S01]  /*7410*/  BAR.SYNC.DEFER_BLOCKING 0x0 ;  /* 0x0000000000007b1d */ /* 0x000fe20000010000 */
[----:B------:R-:W-:Y:S02]  /*7420*/  ISETP.LT.OR P6, PT, R165, R237, P6 ;  /* 0x000000eda500720c */ /* 0x000fe400037c1670 */
[----:B------:R-:W-:-:S02]  /*7430*/  ISETP.LT.OR P2, PT, R21, R239, P2 ;  /* 0x000000ef1500720c */ /* 0x000fc40001741670 */
[-C--:B------:R-:W-:Y:S02]  /*7440*/  ISETP.GE.AND P0, PT, R35, R236.reuse, PT ;  /* 0x000000ec2300720c */ /* 0x080fe40003f06270 */
[----:B------:R-:W-:Y:S01]  /*7450*/  FSEL R246, R16, -INF , !P5 ;  /* 0xff80000010f67808 */ /* 0x000fe20006800000 */
[----:B------:R-:W-:Y:S01]  /*7460*/  VIADD R16, R33, 0x21 ;  /* 0x0000002121107836 */ /* 0x000fe20000000000 */
[----:B------:R-:W-:Y:S02]  /*7470*/  FSEL R243, R10, -INF , !P6 ;  /* 0xff8000000af37808 */ /* 0x000fe40007000000 */
[----:B------:R-:W-:Y:S01]  /*7480*/  FSEL R28, R9, -INF , !P2 ;  /* 0xff800000091c7808 */ /* 0x000fe20005000000 */
[----:B------:R-:W-:Y:S01]  /*7490*/  VIADD R9, R33, 0x29 ;  /* 0x0000002921097836 */ /* 0x000fe20000000000 */
[----:B------:R-:W-:Y:S02]  /*74a0*/  ISETP.GE.AND P5, PT, R21, R236, PT ;  /* 0x000000ec1500720c */ /* 0x000fe40003fa6270 */
[----:B------:R-:W-:-:S02]  /*74b0*/  ISETP.GE.AND P6, PT, R17, R238, PT ;  /* 0x000000ee1100720c */ /* 0x000fc40003fc6270 */
[----:B------:R-:W-:Y:S02]  /*74c0*/  ISETP.GE.AND P2, PT, R17, R236, PT ;  /* 0x000000ec1100720c */ /* 0x000fe40003f46270 */
[-C--:B------:R-:W-:Y:S02]  /*74d0*/  ISETP.LT.OR P0, PT, R35, R237.reuse, P0 ;  /* 0x000000ed2300720c */ /* 0x080fe40000701670 */
[----:B------:R-:W-:Y:S01]  /*74e0*/  ISETP.LT.OR P5, PT, R21, R237, P5 ;  /* 0x000000ed1500720c */ /* 0x000fe20002fa1670 */
[C---:B-1----:R-:W-:Y:S01]  /*74f0*/  HMMA.16816.F32 R184, R176.reuse, R24, R184 ;  /* 0x00000018b0b8723c */ /* 0x042fe200000018b8 */
[C---:B------:R-:W-:Y:S02]  /*7500*/  ISETP.LT.OR P6, PT, R17.reuse, R239, P6 ;  /* 0x000000ef1100720c */ /* 0x040fe400037c1670 */
[----:B------:R-:W-:Y:S02]  /*7510*/  ISETP.LT.OR P2, PT, R17, R237, P2 ;  /* 0x000000ed1100720c */ /* 0x000fe40001741670 */
[----:B------:R-:W-:Y:S01]  /*7520*/  FSEL R251, R22, -INF , !P3 ;  /* 0xff80000016fb7808 */ /* 0x000fe20005800000 */
[----:B------:R-:W-:Y:S01]  /*7530*/  VIADD R22, R33, 0x20 ;  /* 0x0000002021167836 */ /* 0x000fe20000000000 */
[----:B------:R-:W-:Y:S01]  /*7540*/  FMNMX.FTZ R17, R164, R32, !PT ;  /* 0x00000020a4117209 */ /* 0x000fe20007810000 */
[----:B------:R-:W-:Y:S01]  /*7550*/  HMMA.16816.F32 R24, R176, R26, R180 ;  /* 0x0000001ab018723c */ /* 0x000fe200000018b4 */
[----:B------:R-:W-:-:S02]  /*7560*/  FSEL R31, R19, -INF , !P0 ;  /* 0xff800000131f7808 */ /* 0x000fc40004000000 */
[-C--:B------:R-:W-:Y:S02]  /*7570*/  ISETP.GE.AND P0, PT, R16, R238.reuse, PT ;  /* 0x000000ee1000720c */ /* 0x080fe40003f06270 */
[----:B------:R-:W-:Y:S02]  /*7580*/  FSEL R29, R11, -INF , !P5 ;  /* 0xff8000000b1d7808 */ /* 0x000fe40006800000 */
[----:B------:R-:W-:Y:S02]  /*7590*/  FMNMX.FTZ R11, R2, R17, !PT ;  /* 0x00000011020b7209 */ /* 0x000fe40007810000 */
[----:B------:R-:W-:Y:S02]  /*75a0*/  FSEL R245, R18, -INF , !P1 ;  /* 0xff80000012f57808 */ /* 0x000fe40004800000 */
[-C--:B------:R-:W-:Y:S02]  /*75b0*/  ISETP.GE.AND P3, PT, R165, R238.reuse, PT ;  /* 0x000000eea500720c */ /* 0x080fe40003f66270 */
[----:B------:R-:W-:-:S02]  /*75c0*/  ISETP.GE.AND P1, PT, R22, R238, PT ;  /* 0x000000ee1600720c */ /* 0x000fc40003f26270 */
[----:B------:R-:W-:Y:S02]  /*75d0*/  ISETP.LT.OR P0, PT, R16, R239, P0 ;  /* 0x000000ef1000720c */ /* 0x000fe40000701670 */
[----:B------:R-:W-:Y:S02]  /*75e0*/  FMNMX.FTZ R11, R34, R11, !PT ;  /* 0x0000000b220b7209 */ /* 0x000fe40007810000 */
[-C--:B------:R-:W-:Y:S02]  /*75f0*/  ISETP.LT.OR P3, PT, R165, R239.reuse, P3 ;  /* 0x000000efa500720c */ /* 0x080fe40001f61670 */
[----:B------:R-:W-:Y:S02]  /*7600*/  ISETP.LT.OR P1, PT, R22, R239, P1 ;  /* 0x000000ef1600720c */ /* 0x000fe40000f21670 */
[----:B------:R-:W-:Y:S02]  /*7610*/  FSEL R192, R5, -INF , !P0 ;  /* 0xff80000005c07808 */ /* 0x000fe40004000000 */
[----:B------:R-:W-:-:S02]  /*7620*/  FMNMX.FTZ R5, R20, R11, !PT ;  /* 0x0000000b14057209 */ /* 0x000fc40007810000 */
[----:B------:R-:W-:Y:S01]  /*7630*/  FSEL R30, R8, -INF , !P3 ;  /* 0xff800000081e7808 */ /* 0x000fe20005800000 */
[C---:B------:R-:W-:Y:S01]  /*7640*/  VIADD R8, R33.reuse, 0x30 ;  /* 0x0000003021087836 */ /* 0x040fe20000000000 */
[----:B------:R-:W-:Y:S01]  /*7650*/  FSEL R194, R4, -INF , !P1 ;  /* 0xff80000004c27808 */ /* 0x000fe20004800000 */
[----:B------:R-:W-:Y:S01]  /*7660*/  VIADD R4, R33, 0x38 ;  /* 0x0000003821047836 */ /* 0x000fe20000000000 */
[----:B------:R-:W-:Y:S02]  /*7670*/  ISETP.GE.AND P3, PT, R16, R236, PT ;  /* 0x000000ec1000720c */ /* 0x000fe40003f66270 */
[C---:B------:R-:W-:Y:S02]  /*7680*/  ISETP.GE.AND P5, PT, R9.reuse, R238, PT ;  /* 0x000000ee0900720c */ /* 0x040fe40003fa6270 */
[----:B------:R-:W-:Y:S02]  /*7690*/  ISETP.GE.AND P1, PT, R9, R236, PT ;  /* 0x000000ec0900720c */ /* 0x000fe40003f26270 */
[----:B------:R-:W-:-:S02]  /*76a0*/  FMNMX.FTZ R5, R246, R5, !PT ;  /* 0x00000005f6057209 */ /* 0x000fc40007810000 */
[----:B------:R-:W-:Y:S02]  /*76b0*/  ISETP.GE.AND P4, PT, R22, R236, PT ;  /* 0x000000ec1600720c */ /* 0x000fe40003f86270 */
[----:B------:R-:W-:Y:S02]  /*76c0*/  ISETP.LT.OR P3, PT, R16, R237, P3 ;  /* 0x000000ed1000720c */ /* 0x000fe40001f61670 */
[C---:B------:R-:W-:Y:S02]  /*76d0*/  ISETP.LT.OR P5, PT, R9.reuse, R239, P5 ;  /* 0x000000ef0900720c */ /* 0x040fe40002fa1670 */
[----:B------:R-:W-:Y:S02]  /*76e0*/  ISETP.LT.OR P1, PT, R9, R237, P1 ;  /* 0x000000ed0900720c */ /* 0x000fe40000f21670 */
[----:B------:R-:W-:Y:S01]  /*76f0*/  FMNMX.FTZ R9, R244, R5, !PT ;  /* 0x00000005f4097209 */ /* 0x000fe20007810000 */
[C---:B------:R-:W-:Y:S01]  /*7700*/  VIADD R5, R33.reuse, 0x31 ;  /* 0x0000003121057836 */ /* 0x040fe20000000000 */
[----:B------:R-:W-:Y:S01]  /*7710*/  ISETP.LT.OR P4, PT, R22, R237, P4 ;  /* 0x000000ed1600720c */ /* 0x000fe20002781670 */
[----:B------:R-:W-:Y:S01]  /*7720*/  VIADD R33, R33, 0x39 ;  /* 0x0000003921217836 */ /* 0x000fe20000000000 */
[----:B------:R-:W-:-:S02]  /*7730*/  FSEL R195, R7, -INF , !P3 ;  /* 0xff80000007c37808 */ /* 0x000fc40005800000 */
[----:B------:R-:W-:Y:S02]  /*7740*/  FMNMX.FTZ R7, R30, R9, !PT ;  /* 0x000000091e077209 */ /* 0x000fe40007810000 */
[----:B------:R-:W-:Y:S02]  /*7750*/  FSEL R193, R6, -INF , !P4 ;  /* 0xff80000006c17808 */ /* 0x000fe40006000000 */
[----:B------:R-:W-:Y:S02]  /*7760*/  FMNMX.FTZ R6, R3, R169, !PT ;  /* 0x000000a903067209 */ /* 0x000fe40007810000 */
[----:B------:R-:W-:Y:S02]  /*7770*/  FMNMX.FTZ R7, R28, R7, !PT ;  /* 0x000000071c077209 */ /* 0x000fe40007810000 */
[C---:B------:R-:W-:Y:S02]  /*7780*/  ISETP.GE.AND P4, PT, R8.reuse, R238, PT ;  /* 0x000000ee0800720c */ /* 0x040fe40003f86270 */
[----:B------:R-:W-:-:S02]  /*7790*/  ISETP.GE.AND P0, PT, R8, R236, PT ;  /* 0x000000ec0800720c */ /* 0x000fc40003f06270 */
[----:B------:R-:W-:Y:S02]  /*77a0*/  FMNMX.FTZ R6, R175, R6, !PT ;  /* 0x00000006af067209 */ /* 0x000fe40007810000 */
[----:B------:R-:W-:Y:S02]  /*77b0*/  FMNMX.FTZ R7, R194, R7, !PT ;  /* 0x00000007c2077209 */ /* 0x000fe40007810000 */
[C---:B------:R-:W-:Y:S02]  /*77c0*/  ISETP.LT.OR P4, PT, R8.reuse, R239, P4 ;  /* 0x000000ef0800720c */ /* 0x040fe40002781670 */
[----:B------:R-:W-:Y:S02]  /*77d0*/  ISETP.LT.OR P0, PT, R8, R237, P0 ;  /* 0x000000ed0800720c */ /* 0x000fe40000701670 */
[----:B------:R-:W-:Y:S02]  /*77e0*/  ISETP.GE.AND P3, PT, R5, R238, PT ;  /* 0x000000ee0500720c */ /* 0x000fe40003f66270 */
[----:B------:R-:W-:-:S02]  /*77f0*/  FSEL R198, R188, -INF , !P6 ;  /* 0xff800000bcc67808 */ /* 0x000fc40007000000 */
[----:B------:R-:W-:Y:S02]  /*7800*/  FMNMX.FTZ R8, R251, R6, !PT ;  /* 0x00000006fb087209 */ /* 0x000fe40007810000 */
[----:B------:R-:W-:Y:S02]  /*7810*/  FMNMX.FTZ R7, R192, R7, !PT ;  /* 0x00000007c0077209 */ /* 0x000fe40007810000 */
[----:B------:R-:W-:Y:S02]  /*7820*/  FSEL R196, R189, -INF , !P5 ;  /* 0xff800000bdc47808 */ /* 0x000fe40006800000 */
[----:B------:R-:W-:Y:S02]  /*7830*/  FMNMX.FTZ R8, R23, R8, !PT ;  /* 0x0000000817087209 */ /* 0x000fe40007810000 */
[----:B------:R-:W-:Y:S02]  /*7840*/  FMNMX.FTZ R7, R198, R7, !PT ;  /* 0x00000007c6077209 */ /* 0x000fe40007810000 */
[----:B------:R-:W-:-:S02]  /*7850*/  ISETP.LT.OR P3, PT, R5, R239, P3 ;  /* 0x000000ef0500720c */ /* 0x000fc40001f61670 */
[----:B------:R-:W-:Y:S02]  /*7860*/  ISETP.GE.AND P6, PT, R4, R238, PT ;  /* 0x000000ee0400720c */ /* 0x000fe40003fc6270 */
[----:B------:R-:W-:Y:S02]  /*7870*/  FSEL R182, R184, -INF , !P4 ;  /* 0xff800000b8b67808 */ /* 0x000fe40006000000 */
[----:B------:R-:W-:Y:S02]  /*7880*/  FMNMX.FTZ R8, R245, R8, !PT ;  /* 0x00000008f5087209 */ /* 0x000fe40007810000 */
[----:B------:R-:W-:Y:S02]  /*7890*/  FMNMX.FTZ R7, R196, R7, !PT ;  /* 0x00000007c4077209 */ /* 0x000fe40007810000 */
[----:B------:R-:W-:Y:S02]  /*78a0*/  FSEL R180, R185, -INF , !P3 ;  /* 0xff800000b9b47808 */ /* 0x000fe40005800000 */
[----:B------:R-:W-:-:S02]  /*78b0*/  PLOP3.LUT P3, PT, PT, PT, UP0, 0x80, 0x0 ;  /* 0x000000000000781c */ /* 0x000fc40003f6f008 */
[----:B------:R-:W-:Y:S02]  /*78c0*/  ISETP.GE.AND P5, PT, R33, R238, PT ;  /* 0x000000ee2100720c */ /* 0x000fe40003fa6270 */
[----:B------:R-:W-:Y:S02]  /*78d0*/  ISETP.LT.OR P6, PT, R4, R239, P6 ;  /* 0x000000ef0400720c */ /* 0x000fe400037c1670 */
[----:B------:R-:W-:Y:S02]  /*78e0*/  FMNMX.FTZ R8, R31, R8, !PT ;  /* 0x000000081f087209 */ /* 0x000fe40007810000 */
[----:B------:R-:W-:Y:S02]  /*78f0*/  FMNMX.FTZ R7, R182, R7, !PT ;  /* 0x00000007b6077209 */ /* 0x000fe40007810000 */
[----:B------:R-:W-:Y:S02]  /*7900*/  ISETP.LT.OR P5, PT, R33, R239, P5 ;  /* 0x000000ef2100720c */ /* 0x000fe40002fa1670 */
        /* <DEDUP_REMOVED lines=38> */
.L_x_2008:
[----:B------:R-:W2:Y:S01]  /*7b70*/  SHFL.BFLY PT, R6, R7, 0x2, 0x1f ;  /* 0x0c401f0007067f89 */ /* 0x000ea200000e0000 */
[----:B------:R-:W-:Y:S01]  /*7b80*/  FMNMX.FTZ R8, R195, R8, !PT ;  /* 0x00000008c3087209 */ /* 0x000fe20007810000 */
[----:B------:R-:W-:Y:S01]  /*7b90*/  USHF.L.U32 UR8, UR34, 0x1, URZ ;  /* 0x0000000122087899 */ /* 0x000fe2000800063f */
[----:B------:R-:W-:Y:S01]  /*7ba0*/  ISETP.GE.AND P2, PT, R5, R236, PT ;  /* 0x000000ec0500720c */ /* 0x000fe20003f46270 */
[----:B------:R-:W-:Y:S01]  /*7bb0*/  IMAD.WIDE.U32 R200, R12, -0x2daee0ad, RZ ;  /* 0xd2511f530cc87825 */ /* 0x000fe200078e00ff */
[----:B------:R-:W-:Y:S02]  /*7bc0*/  FSEL R191, R191, -INF , !P1 ;  /* 0xff800000bfbf7808 */ /* 0x000fe40004800000 */
        /* <DEDUP_REMOVED lines=15> */
[----:B--2---:R-:W-:-:S02]  /*7cc0*/  FMNMX.FTZ R7, R7, R6, !PT ;  /* 0x0000000607077209 */ /* 0x004fc40007810000 */
[----:B------:R-:W-:Y:S02]  /*7cd0*/  FMNMX.FTZ R4, R33, R4, !PT ;  /* 0x0000000421047209 */ /* 0x000fe40007810000 */
[----:B------:R-:W-:Y:S01]  /*7ce0*/  MOV R9, UR8 ;  /* 0x0000000800097c02 */ /* 0x000fe20008000f00 */
[----:B------:R-:W2:Y:S01]  /*7cf0*/  SHFL.BFLY PT, R6, R7, 0x1, 0x1f ;  /* 0x0c201f0007067f89 */ /* 0x000ea200000e0000 */
[----:B------:R-:W-:Y:S01]  /*7d00*/  LOP3.LUT R199, R203, R13, RZ, 0x3c, !PT ;  /* 0x0000000dcbc77212 */ /* 0x000fe200078e3cff */
[----:B------:R-:W-:Y:S01]  /*7d10*/  UIADD3 UR8, UR8, 0x1, URZ ;  /* 0x0000000108087890 */ /* 0x000fe2000fffe03f */
[----:B------:R-:W-:Y:S01]  /*7d20*/  LOP3.LUT R8, R201, UR37, R9, 0x96, !PT ;  /* 0x00000025c9087c12 */ /* 0x000fe2000f8e9609 */
[----:B------:R-:W3:Y:S02]  /*7d30*/  SHFL.BFLY PT, R5, R4, 0x2, 0x1f ;  /* 0x0c401f0004057f89 */ /* 0x000ee400000e0000 */
[----:B------:R-:W-:Y:S02]  /*7d40*/  IMAD R199, R199, -0x2daee0ad, RZ ;  /* 0xd2511f53c7c77824 */ /* 0x000fe400078e02ff */
[----:B------:R-:W-:-:S03]  /*7d50*/  IMAD.WIDE.U32 R8, R8, -0x326172a9, RZ ;  /* 0xcd9e8d5708087825 */ /* 0x000fc600078e00ff */
[----:B------:R-:W-:-:S05]  /*7d60*/  LOP3.LUT R26, R167, UR20, R8, 0x96, !PT ;  /* 0x00000014a71a7c12 */ /* 0x000fca000f8e9608 */
[----:B------:R-:W-:Y:S01]  /*7d70*/  IMAD.WIDE.U32 R26, R26, -0x2daee0ad, RZ ;  /* 0xd2511f531a1a7825 */ /* 0x000fe200078e00ff */
[----:B--2---:R-:W-:Y:S02]  /*7d80*/  FMNMX.FTZ R200, R7, R6, !PT ;  /* 0x0000000607c87209 */ /* 0x004fe40007810000 */
[----:B------:R-:W-:Y:S02]  /*7d90*/  LOP3.LUT R6, R9, UR22, R202, 0x96, !PT ;  /* 0x0000001609067c12 */ /* 0x000fe4000f8e96ca */
[----:B---3--:R-:W-:Y:S01]  /*7da0*/  FMNMX.FTZ R5, R4, R5, !PT ;  /* 0x0000000504057209 */ /* 0x008fe20007810000 */
[C---:B------:R-:W-:Y:S01]  /*7db0*/  FMUL.FTZ R181, R200.reuse, UR38 ;  /* 0x00000026c8b57c20 */ /* 0x040fe20008410000 */
[----:B------:R-:W-:Y:S01]  /*7dc0*/  FSETP.NEU.FTZ.AND P1, PT, R200, -INF , PT ;  /* 0xff800000c800780b */ /* 0x000fe20003f3d000 */
[----:B------:R-:W-:Y:S02]  /*7dd0*/  IMAD.WIDE.U32 R184, R6, -0x2daee0ad, RZ ;  /* 0xd2511f5306b87825 */ /* 0x000fe400078e00ff */
[----:B------:R-:W2:Y:S01]  /*7de0*/  SHFL.BFLY PT, R4, R5, 0x1, 0x1f ;  /* 0x0c201f0005047f89 */ /* 0x000ea200000e0000 */
[----:B------:R-:W-:-:S02]  /*7df0*/  FSEL R181, R181, RZ, P1 ;  /* 0x000000ffb5b57208 */ /* 0x000fc40000800000 */
[----:B------:R-:W-:Y:S02]  /*7e00*/  LOP3.LUT R6, R185, UR19, R199, 0x96, !PT ;  /* 0x00000013b9067c12 */ /* 0x000fe4000f8e96c7 */
[----:B------:R-:W-:Y:S01]  /*7e10*/  LOP3.LUT R184, R27, UR17, R184, 0x96, !PT ;  /* 0x000000111bb87c12 */ /* 0x000fe2000f8e96b8 */
[--C-:B------:R-:W-:Y:S01]  /*7e20*/  FFMA.FTZ R173, R2, UR38, -R181.reuse ;  /* 0x0000002602ad7c23 */ /* 0x100fe200080108b5 */
[----:B------:R-:W-:Y:S01]  /*7e30*/  FFMA.FTZ R172, R34, UR38, -R181 ;  /* 0x0000002622ac7c23 */ /* 0x000fe200080108b5 */
[----:B------:R-:W-:-:S04]  /*7e40*/  IMAD.WIDE.U32 R6, R6, -0x326172a9, RZ ;  /* 0xcd9e8d5706067825 */ /* 0x000fc800078e00ff */
[--C-:B------:R-:W-:Y:S01]  /*7e50*/  FFMA.FTZ R174, R32, UR38, -R181.reuse ;  /* 0x0000002620ae7c23 */ /* 0x100fe200080108b5 */
[----:B------:R-:W-:Y:S01]  /*7e60*/  MOV R32, 0x7054 ;  /* 0x0000705400207802 */ /* 0x000fe20000000f00 */
[--C-:B------:R-:W-:Y:S01]  /*7e70*/  FFMA.FTZ R171, R20, UR38, -R181.reuse ;  /* 0x0000002614ab7c23 */ /* 0x100fe200080108b5 */
[----:B------:R-:W-:Y:S01]  /*7e80*/  IMAD.WIDE.U32 R184, R184, -0x326172a9, RZ ;  /* 0xcd9e8d57b8b87825 */ /* 0x000fe200078e00ff */
[----:B------:R-:W-:Y:S01]  /*7e90*/  LOP3.LUT R2, R7, UR18, R166, 0x96, !PT ;  /* 0x0000001207027c12 */ /* 0x000fe2000f8e96a6 */
[----:B------:R-:W-:Y:S02]  /*7ea0*/  MUFU.EX2 R173, R173 ;  /* 0x000000ad00ad7308 */ /* 0x000fe40000000800 */
[--C-:B------:R-:W-:Y:S01]  /*7eb0*/  FFMA.FTZ R183, R246, UR38, -R181.reuse ;  /* 0x00000026f6b77c23 */ /* 0x100fe200080108b5 */
[----:B------:R-:W-:Y:S01]  /*7ec0*/  FFMA.FTZ R186, R28, UR38, -R181 ;  /* 0x000000261cba7c23 */ /* 0x000fe200080108b5 */
[----:B------:R-:W-:Y:S01]  /*7ed0*/  LOP3.LUT R24, R185, UR16, R6, 0x96, !PT ;  /* 0x00000010b9187c12 */ /* 0x000fe2000f8e9606 */
[----:B------:R-:W-:-:S04]  /*7ee0*/  IMAD.WIDE.U32 R6, R2, -0x2daee0ad, RZ ;  /* 0xd2511f5302067825 */ /* 0x000fc800078e00ff */
[--C-:B------:R-:W-:Y:S01]  /*7ef0*/  FFMA.FTZ R185, R30, UR38, -R181.reuse ;  /* 0x000000261eb97c23 */ /* 0x100fe200080108b5 */
[--C-:B------:R-:W-:Y:S01]  /*7f00*/  FFMA.FTZ R194, R194, UR38, -R181.reuse ;  /* 0x00000026c2c27c23 */ /* 0x100fe200080108b5 */
[--C-:B------:R-:W-:Y:S01]  /*7f10*/  FFMA.FTZ R182, R182, UR38, -R181.reuse ;  /* 0x00000026b6b67c23 */ /* 0x100fe200080108b5 */
[----:B------:R-:W-:Y:S01]  /*7f20*/  IMAD.WIDE.U32 R24, R24, -0x2daee0ad, RZ ;  /* 0xd2511f5318187825 */ /* 0x000fe200078e00ff */
[----:B------:R-:W-:Y:S01]  /*7f30*/  LOP3.LUT R26, R7, UR13, R26, 0x96, !PT ;  /* 0x0000000d071a7c12 */ /* 0x000fe2000f8e961a */
[----:B------:R-:W-:Y:S01]  /*7f40*/  MUFU.EX2 R174, R174 ;  /* 0x000000ae00ae7308 */ /* 0x000fe20000000800 */
[----:B--2---:R-:W-:Y:S01]  /*7f50*/  FMNMX.FTZ R2, R5, R4, !PT ;  /* 0x0000000405027209 */ /* 0x004fe20007810000 */
[----:B------:R-:W-:Y:S01]  /*7f60*/  FFMA.FTZ R179, R179, UR38, -R181 ;  /* 0x00000026b3b37c23 */ /* 0x000fe200080108b5 */
[----:B------:R-:W-:Y:S01]  /*7f70*/  LOP3.LUT R4, R25, UR12, R6, 0x96, !PT ;  /* 0x0000000c19047c12 */ /* 0x000fe2000f8e9606 */
[----:B------:R-:W-:Y:S01]  /*7f80*/  IMAD.WIDE.U32 R26, R26, -0x326172a9, RZ ;  /* 0xcd9e8d571a1a7825 */ /* 0x000fe200078e00ff */
[----:B------:R-:W-:-:S03]  /*7f90*/  FSETP.NEU.FTZ.AND P0, PT, R2, -INF , PT ;  /* 0xff8000000200780b */ /* 0x000fc60003f1d000 */
[----:B------:R-:W-:Y:S01]  /*7fa0*/  FMUL.FTZ R34, R2, UR38 ;  /* 0x0000002602227c20 */ /* 0x000fe20008410000 */
[----:B------:R-:W-:Y:S01]  /*7fb0*/  MOV R5, UR39 ;  /* 0x0000002700057c02 */ /* 0x000fe20008000f00 */
[----:B------:R-:W-:Y:S01]  /*7fc0*/  IMAD.WIDE.U32 R8, R4, -0x326172a9, RZ ;  /* 0xcd9e8d5704087825 */ /* 0x000fe200078e00ff */
[----:B------:R-:W-:Y:S03]  /*7fd0*/  MUFU.EX2 R172, R172 ;  /* 0x000000ac00ac7308 */ /* 0x000fe60000000800 */
[----:B------:R-:W-:Y:S01]  /*7fe0*/  FFMA.FTZ R178, R178, UR38, -R181 ;  /* 0x00000026b2b27c23 */ /* 0x000fe200080108b5 */
[----:B------:R-:W-:Y:S02]  /*7ff0*/  FSEL R34, R34, RZ, P0 ;  /* 0x000000ff22227208 */ /* 0x000fe40000000000 */
[----:B------:R-:W-:Y:S02]  /*8000*/  LOP3.LUT R6, R9, UR23, R26, 0x96, !PT ;  /* 0x0000001709067c12 */ /* 0x000fe4000f8e961a */
[C---:B-1----:R-:W-:Y:S01]  /*8010*/  LOP3.LUT R10, R8.reuse, 0xffff, RZ, 0xc0, !PT ;  /* 0x0000ffff080a7812 */ /* 0x042fe200078ec0ff */
[--C-:B------:R-:W-:Y:S01]  /*8020*/  FFMA.FTZ R170, R169, UR38, -R34.reuse ;  /* 0x00000026a9aa7c23 */ /* 0x100fe20008010822 */
[----:B------:R-:W-:Y:S01]  /*8030*/  LOP3.LUT R19, R8, 0xff, RZ, 0xc0, !PT ;  /* 0x000000ff08137812 */ /* 0x000fe200078ec0ff */
[----:B------:R-:W-:Y:S01]  /*8040*/  FFMA.FTZ R169, R251, UR38, -R34 ;  /* 0x00000026fba97c23 */ /* 0x000fe20008010822 */
[----:B------:R-:W-:Y:S01]  /*8050*/  SHF.R.U32.HI R7, RZ, 0x10, R8 ;  /* 0x00000010ff077819 */ /* 0x000fe20000011608 */
[----:B------:R-:W-:Y:S01]  /*8060*/  FFMA.FTZ R168, R23, UR38, -R34 ;  /* 0x0000002617a87c23 */ /* 0x000fe20008010822 */
[----:B------:R-:W-:Y:S01]  /*8070*/  SHF.R.U32.HI R4, RZ, 0x18, R8 ;  /* 0x00000018ff047819 */ /* 0x000fe20000011608 */
[----:B------:R-:W-:Y:S01]  /*8080*/  FFMA.FTZ R175, R175, UR38, -R34 ;  /* 0x00000026afaf7c23 */ /* 0x000fe20008010822 */
[----:B------:R-:W-:Y:S01]  /*8090*/  LOP3.LUT R8, R6, 0xffff, RZ, 0xc0, !PT ;  /* 0x0000ffff06087812 */ /* 0x000fe200078ec0ff */
[----:B------:R-:W-:Y:S01]  /*80a0*/  MUFU.EX2 R169, R169 ;  /* 0x000000a900a97308 */ /* 0x000fe20000000800 */
[----:B------:R-:W-:Y:S01]  /*80b0*/  PRMT R32, R5, R32, UR39 ;  /* 0x0000002705207e16 */ /* 0x000fe20008000020 */
[----:B------:R-:W-:Y:S01]  /*80c0*/  LDSM.16.MT88.4 R20, [R221+0x1e000] ;  /* 0x01e00000dd14783b */ /* 0x000fe20000004200 */
[----:B------:R-:W-:Y:S01]  /*80d0*/  SHF.R.U32.HI R10, RZ, 0x8, R10 ;  /* 0x00000008ff0a7819 */ /* 0x000fe2000001160a */
[----:B------:R-:W-:Y:S01]  /*80e0*/  FFMA.FTZ R187, R245, UR38, -R34 ;  /* 0x00000026f5bb7c23 */ /* 0x000fe20008010822 */
[----:B------:R-:W-:Y:S01]  /*80f0*/  SHF.R.U32.HI R8, RZ, 0x8, R8 ;  /* 0x00000008ff087819 */ /* 0x000fe20000011608 */
[--C-:B------:R-:W-:Y:S01]  /*8100*/  FFMA.FTZ R190, R31, UR38, -R34.reuse ;  /* 0x000000261fbe7c23 */ /* 0x100fe20008010822 */
[----:B------:R-:W-:Y:S01]  /*8110*/  FSEL R9, R200, RZ, P1 ;  /* 0x000000ffc8097208 */ /* 0x000fe20000800000 */
[----:B------:R-:W1:Y:S01]  /*8120*/  MUFU.EX2 R168, R168 ;  /* 0x000000a800a87308 */ /* 0x000e620000000800 */
[----:B------:R-:W-:Y:S01]  /*8130*/  LOP3.LUT R5, R6, 0xff, RZ, 0xc0, !PT ;  /* 0x000000ff06057812 */ /* 0x000fe200078ec0ff */
[----:B------:R-:W-:Y:S01]  /*8140*/  FFMA.FTZ R189, R243, UR38, -R34 ;  /* 0x00000026f3bd7c23 */ /* 0x000fe20008010822 */
[----:B------:R-:W-:Y:S01]  /*8150*/  LOP3.LUT R7, R7, 0xff, RZ, 0xc0, !PT ;  /* 0x000000ff07077812 */ /* 0x000fe200078ec0ff */
[----:B------:R-:W-:Y:S01]  /*8160*/  FADD.FTZ R176, R164, -R9 ;  /* 0x80000009a4b07221 */ /* 0x000fe20000010000 */
[----:B------:R-:W-:Y:S01]  /*8170*/  PRMT R19, R19, 0x5410, R10 ;  /* 0x0000541013137816 */ /* 0x000fe2000000000a */
[----:B------:R-:W-:Y:S01]  /*8180*/  FFMA.FTZ R188, R29, UR38, -R34 ;  /* 0x000000261dbc7c23 */ /* 0x000fe20008010822 */
[----:B------:R-:W-:Y:S01]  /*8190*/  PRMT R5, R5, 0x5410, R8 ;  /* 0x0000541005057816 */ /* 0x000fe20000000008 */
[----:B------:R-:W-:Y:S01]  /*81a0*/  FMUL.FTZ R176, R176, UR38 ;  /* 0x00000026b0b07c20 */ /* 0x000fe20008410000 */
[----:B------:R-:W-:Y:S01]  /*81b0*/  PRMT R7, R7, 0x5410, R4 ;  /* 0x0000541007077816 */ /* 0x000fe20000000004 */
[----:B------:R-:W2:Y:S01]  /*81c0*/  LDSM.16.MT88.4 R8, [R224+0x18000] ;  /* 0x01800000e008783b */ /* 0x000ea20000004200 */
[----:B------:R-:W-:Y:S01]  /*81d0*/  FSEL R4, R2, RZ, P0 ;  /* 0x000000ff02047208 */ /* 0x000fe20000000000 */
[----:B------:R-:W3:Y:S01]  /*81e0*/  MUFU.EX2 R171, R171 ;  /* 0x000000ab00ab7308 */ /* 0x000ee20000000800 */
[--C-:B------:R-:W-:Y:S01]  /*81f0*/  SHF.R.U32.HI R17, RZ, 0x10, R6.reuse ;  /* 0x00000010ff117819 */ /* 0x100fe20000011606 */
[----:B------:R-:W-:Y:S01]  /*8200*/  LDSM.16.MT88.4 R28, [R220+0x18800] ;  /* 0x01880000dc1c783b */ /* 0x000fe20000004200 */
[----:B------:R-:W-:Y:S01]  /*8210*/  SHF.R.U32.HI R6, RZ, 0x18, R6 ;  /* 0x00000018ff067819 */ /* 0x000fe20000011606 */
[----:B------:R-:W-:Y:S01]  /*8220*/  FADD.FTZ R3, R3, -R4 ;  /* 0x8000000403037221 */ /* 0x000fe20000010000 */
[----:B------:R-:W-:Y:S01]  /*8230*/  LOP3.LUT R17, R17, 0xff, RZ, 0xc0, !PT ;  /* 0x000000ff11117812 */ /* 0x000fe200078ec0ff */
[--C-:B------:R-:W-:Y:S01]  /*8240*/  FFMA.FTZ R193, R193, UR38, -R34.reuse ;  /* 0x00000026c1c17c23 */ /* 0x100fe20008010822 */
[----:B------:R-:W-:Y:S01]  /*8250*/  HSET2.LE.AND R7, R7, R32, PT ;  /* 0x0000002007077233 */ /* 0x000fe20003803000 */
[----:B------:R-:W-:Y:S01]  /*8260*/  FMUL.FTZ R3, R3, UR38 ;  /* 0x0000002603037c20 */ /* 0x000fe20008410000 */
[----:B------:R-:W-:Y:S01]  /*8270*/  MUFU.EX2 R170, R170 ;  /* 0x000000aa00aa7308 */ /* 0x000fe20000000800 */
[----:B-1----:R-:W-:Y:S01]  /*8280*/  F2FP.F16.F32.PACK_AB R4, R168, R169 ;  /* 0x000000a9a804723e */ /* 0x002fe200000000ff */
[----:B------:R-:W-:Y:S01]  /*8290*/  FFMA.FTZ R177, R177, UR38, -R34 ;  /* 0x00000026b1b17c23 */ /* 0x000fe20008010822 */
[----:B------:R-:W-:-:S02]  /*82a0*/  PRMT R17, R17, 0x5410, R6 ;  /* 0x0000541011117816 */ /* 0x000fc40000000006 */
[----:B------:R-:W-:Y:S02]  /*82b0*/  LOP3.LUT R7, R7, R4, RZ, 0xc0, !PT ;  /* 0x0000000407077212 */ /* 0x000fe400078ec0ff */
[--C-:B------:R-:W-:Y:S01]  /*82c0*/  HSET2.LE.AND R4, R5, R32.reuse, PT ;  /* 0x0000002005047233 */ /* 0x100fe20003803000 */
[----:B------:R-:W1:Y:S01]  /*82d0*/  MUFU.EX2 R175, R175 ;  /* 0x000000af00af7308 */ /* 0x000e620000000800 */
[--C-:B------:R-:W-:Y:S02]  /*82e0*/  HSET2.LE.AND R6, R19, R32.reuse, PT ;  /* 0x0000002013067233 */ /* 0x100fe40003803000 */
[----:B------:R-:W-:Y:S02]  /*82f0*/  HSET2.LE.AND R5, R17, R32, PT ;  /* 0x0000002011057233 */ /* 0x000fe40003803000 */
[----:B---3--:R-:W-:Y:S02]  /*8300*/  F2FP.F16.F32.PACK_AB R19, R171, R172 ;  /* 0x000000acab13723e */ /* 0x008fe400000000ff */
[----:B------:R-:W-:Y:S01]  /*8310*/  F2FP.F16.F32.PACK_AB R17, R173, R174 ;  /* 0x000000aead11723e */ /* 0x000fe200000000ff */
[----:B------:R-:W3:Y:S01]  /*8320*/  MUFU.EX2 R176, R176 ;  /* 0x000000b000b07308 */ /* 0x000ee20000000800 */
[----:B------:R-:W-:-:S02]  /*8330*/  LOP3.LUT R6, R6, R19, RZ, 0xc0, !PT ;  /* 0x0000001306067212 */ /* 0x000fc400078ec0ff */
[----:B------:R-:W-:Y:S02]  /*8340*/  LOP3.LUT R4, R4, R17, RZ, 0xc0, !PT ;  /* 0x0000001104047212 */ /* 0x000fe400078ec0ff */
[----:B------:R-:W-:Y:S01]  /*8350*/  LOP3.LUT R26, R27, UR30, R184, 0x96, !PT ;  /* 0x0000001e1b1a7c12 */ /* 0x000fe2000f8e96b8 */
[----:B------:R-:W-:Y:S02]  /*8360*/  FFMA.FTZ R184, R244, UR38, -R181 ;  /* 0x00000026f4b87c23 */ /* 0x000fe400080108b5 */
[----:B------:R-:W4:Y:S01]  /*8370*/  MUFU.EX2 R3, R3 ;  /* 0x0000000300037308 */ /* 0x000f220000000800 */
[----:B-1----:R-:W-:Y:S01]  /*8380*/  F2FP.F16.F32.PACK_AB R16, R175, R170 ;  /* 0x000000aaaf10723e */ /* 0x002fe200000000ff */
[----:B------:R-:W-:-:S03]  /*8390*/  IMAD.WIDE.U32 R26, R26, -0x2daee0ad, RZ ;  /* 0xd2511f531a1a7825 */ /* 0x000fc600078e00ff */
[----:B------:R-:W-:Y:S02]  /*83a0*/  LOP3.LUT R5, R5, R16, RZ, 0xc0, !PT ;  /* 0x0000001005057212 */ /* 0x000fe400078ec0ff */
[----:B------:R-:W1:Y:S01]  /*83b0*/  LDSM.16.MT88.4 R16, [R222+0x18000] ;  /* 0x01800000de10783b */ /* 0x000e620000004200 */
[----:B------:R-:W-:Y:S01]  /*83c0*/  LOP3.LUT R24, R27, UR31, R24, 0x96, !PT ;  /* 0x0000001f1b187c12 */ /* 0x000fe2000f8e9618 */
        /* <DEDUP_REMOVED lines=146> */
[----:B------:R-:W-:Y:S01]  /*8cf0*/  MUFU.EX2 R187, R187 ;  /* 0x000000bb00bb7308 */ /* 0x000fe20000000800 */
[----:B------:R-:W-:Y:S01]  /*8d00*/  HMMA.16816.F32 R116, R4, R20, R116 ;  /* 0x000000140474723c */ /* 0x000fe20000001874 */
[----:B------:R-:W-:Y:S01]  /*8d10*/  LOP3.LUT R25, R26, 0xff, RZ, 0xc0, !PT ;  /* 0x000000ff1a197812 */ /* 0x000fe200078ec0ff */
[----:B------:R-:W-:Y:S01]  /*8d20*/  FFMA.FTZ R174, R249, R176, R174 ;  /* 0x000000b0f9ae7223 */ /* 0x000fe200000100ae */
[----:B------:R-:W-:-:S03]  /*8d30*/  FFMA.FTZ R170, R247, R3, R170 ;  /* 0x00000003f7aa7223 */ /* 0x000fc600000100aa */
[C---:B------:R-:W-:Y:S01]  /*8d40*/  HMMA.16816.F32 R120, R4.reuse, R22, R120 ;  /* 0x000000160478723c */ /* 0x040fe20000001878 */
[----:B------:R-:W3:Y:S01]  /*8d50*/  MUFU.EX2 R190, R190 ;  /* 0x000000be00be7308 */ /* 0x000ee20000000800 */
[----:B------:R-:W-:Y:S01]  /*8d60*/  LDSM.16.MT88.4 R20, [R224+0x18800] ;  /* 0x01880000e014783b */ /* 0x000fe20000004200 */
[----:B------:R-:W-:Y:S01]  /*8d70*/  FADD.FTZ R173, R173, R174 ;  /* 0x000000aeadad7221 */ /* 0x000fe20000010000 */
[----:B------:R-:W-:Y:S02]  /*8d80*/  FADD.FTZ R170, R175, R170 ;  /* 0x000000aaafaa7221 */ /* 0x000fe40000010000 */
[C---:B--2---:R-:W-:Y:S01]  /*8d90*/  HMMA.16816.F32 R52, R4.reuse, R8, R52 ;  /* 0x000000080434723c */ /* 0x044fe20000001834 */
[----:B------:R-:W-:Y:S01]  /*8da0*/  FADD.FTZ R172, R172, R173 ;  /* 0x000000adacac7221 */ /* 0x000fe20000010000 */
[----:B------:R-:W-:Y:S01]  /*8db0*/  FADD.FTZ R169, R169, R170 ;  /* 0x000000aaa9a97221 */ /* 0x000fe20000010000 */
[----:B------:R-:W-:Y:S02]  /*8dc0*/  MUFU.EX2 R183, R183 ;  /* 0x000000b700b77308 */ /* 0x000fe40000000800 */
[----:B------:R-:W-:Y:S01]  /*8dd0*/  FADD.FTZ R172, R171, R172 ;  /* 0x000000acabac7221 */ /* 0x000fe20000010000 */
[----:B------:R-:W-:Y:S01]  /*8de0*/  HMMA.16816.F32 R56, R4, R10, R56 ;  /* 0x0000000a0438723c */ /* 0x000fe20000001838 */
[----:B------:R-:W2:Y:S01]  /*8df0*/  LDSM.16.MT88.4 R8, [R224+0x1c000] ;  /* 0x01c00000e008783b */ /* 0x000ea20000004200 */
[----:B------:R-:W-:-:S03]  /*8e00*/  FADD.FTZ R168, R168, R169 ;  /* 0x000000a9a8a87221 */ /* 0x000fc60000010000 */
[----:B------:R-:W4:Y:S08]  /*8e10*/  MUFU.EX2 R184, R184 ;  /* 0x000000b800b87308 */ /* 0x000f300000000800 */
[----:B------:R-:W-:Y:S01]  /*8e20*/  MUFU.EX2 R185, R185 ;  /* 0x000000b900b97308 */ /* 0x000fe20000000800 */
[C---:B-1----:R-:W-:Y:S06]  /*8e30*/  HMMA.16816.F32 R60, R4.reuse, R16, R60 ;  /* 0x00000010043c723c */ /* 0x042fec000000183c */
[C---:B------:R-:W-:Y:S01]  /*8e40*/  HMMA.16816.F32 R64, R4.reuse, R18, R64 ;  /* 0x000000120440723c */ /* 0x040fe20000001840 */
[----:B------:R-:W1:Y:S01]  /*8e50*/  LDSM.16.MT88.4 R16, [R222+0x1c000] ;  /* 0x01c00000de10783b */ /* 0x000e620000004200 */
[----:B------:R-:W5:Y:S08]  /*8e60*/  MUFU.EX2 R186, R186 ;  /* 0x000000ba00ba7308 */ /* 0x000f700000000800 */
[----:B------:R-:W-:Y:S08]  /*8e70*/  MUFU.EX2 R189, R189 ;  /* 0x000000bd00bd7308 */ /* 0x000ff00000000800 */
[----:B------:R-:W5:Y:S01]  /*8e80*/  MUFU.EX2 R188, R188 ;  /* 0x000000bc00bc7308 */ /* 0x000f620000000800 */
[C---:B--2---:R-:W-:Y:S07]  /*8e90*/  HMMA.16816.F32 R68, R4.reuse, R8, R68 ;  /* 0x000000080444723c */ /* 0x044fee0000001844 */
[----:B------:R-:W-:Y:S01]  /*8ea0*/  MUFU.EX2 R193, R193 ;  /* 0x000000c100c17308 */ /* 0x000fe20000000800 */
[C---:B------:R-:W-:Y:S01]  /*8eb0*/  HMMA.16816.F32 R72, R4.reuse, R10, R72 ;  /* 0x0000000a0448723c */ /* 0x040fe20000001848 */
[----:B------:R-:W2:Y:S06]  /*8ec0*/  LDSM.16.MT88.4 R8, [R221+0x1c000] ;  /* 0x01c00000dd08783b */ /* 0x000eac0000004200 */
[----:B------:R-:W-:Y:S01]  /*8ed0*/  MUFU.EX2 R194, R194 ;  /* 0x000000c200c27308 */ /* 0x000fe20000000800 */
[C---:B-1----:R-:W-:Y:S07]  /*8ee0*/  HMMA.16816.F32 R76, R4.reuse, R16, R76 ;  /* 0x00000010044c723c */ /* 0x042fee000000184c */
[----:B------:R-:W-:Y:S01]  /*8ef0*/  MUFU.EX2 R182, R182 ;  /* 0x000000b600b67308 */ /* 0x000fe20000000800 */
[C---:B------:R-:W-:Y:S01]  /*8f00*/  HMMA.16816.F32 R80, R4.reuse, R18, R80 ;  /* 0x000000120450723c */ /* 0x040fe20000001850 */
[----:B------:R-:W1:Y:S06]  /*8f10*/  LDSM.16.MT88.4 R16, [R220+0x1c000] ;  /* 0x01c00000dc10783b */ /* 0x000e6c0000004200 */
[----:B------:R-:W-:Y:S08]  /*8f20*/  MUFU.EX2 R177, R177 ;  /* 0x000000b100b17308 */ /* 0x000ff00000000800 */
[----:B------:R-:W-:Y:S08]  /*8f30*/  MUFU.EX2 R179, R179 ;  /* 0x000000b300b37308 */ /* 0x000ff00000000800 */
[----:B------:R-:W-:Y:S01]  /*8f40*/  MUFU.EX2 R178, R178 ;  /* 0x000000b200b27308 */ /* 0x000fe20000000800 */
        /* <DEDUP_REMOVED lines=10> */
[C---:B------:R-:W-:Y:S06]  /*8ff0*/  HMMA.16816.F32 R112, R4.reuse, R18, R112 ;  /* 0x000000120470723c */ /* 0x040fec0000001870 */
[C---:B--2---:R-:W-:Y:S06]  /*9000*/  HMMA.16816.F32 R124, R4.reuse, R8, R124 ;  /* 0x00000008047c723c */ /* 0x044fec000000187c */
[----:B------:R-:W-:Y:S01]  /*9010*/  HMMA.16816.F32 R128, R4, R10, R128 ;  /* 0x0000000a0480723c */ /* 0x000fe20000001880 */
[----:B------:R-:W-:-:S02]  /*9020*/  LOP3.LUT R8, R26, 0xffff, RZ, 0xc0, !PT ;  /* 0x0000ffff1a087812 */ /* 0x000fc400078ec0ff */
[----:B------:R-:W-:Y:S02]  /*9030*/  SHF.R.U32.HI R9, RZ, 0x10, R26 ;  /* 0x00000010ff097819 */ /* 0x000fe4000001161a */
[----:B------:R-:W-:Y:S02]  /*9040*/  SHF.R.U32.HI R16, RZ, 0x8, R8 ;  /* 0x00000008ff107819 */ /* 0x000fe40000011608 */
[--C-:B------:R-:W-:Y:S02]  /*9050*/  SHF.R.U32.HI R4, RZ, 0x10, R24.reuse ;  /* 0x00000010ff047819 */ /* 0x100fe40000011618 */
[----:B------:R-:W-:Y:S02]  /*9060*/  SHF.R.U32.HI R5, RZ, 0x18, R24 ;  /* 0x00000018ff057819 */ /* 0x000fe40000011618 */
[----:B------:R-:W-:Y:S02]  /*9070*/  LOP3.LUT R4, R4, 0xff, RZ, 0xc0, !PT ;  /* 0x000000ff04047812 */ /* 0x000fe400078ec0ff */
[----:B------:R-:W-:-:S02]  /*9080*/  SHF.R.U32.HI R8, RZ, 0x18, R26 ;  /* 0x00000018ff087819 */ /* 0x000fc4000001161a */
[----:B------:R-:W-:Y:S02]  /*9090*/  LOP3.LUT R6, R24, 0xffff, RZ, 0xc0, !PT ;  /* 0x0000ffff18067812 */ /* 0x000fe400078ec0ff */
[----:B------:R-:W-:Y:S02]  /*90a0*/  LOP3.LUT R7, R9, 0xff, RZ, 0xc0, !PT ;  /* 0x000000ff09077812 */ /* 0x000fe400078ec0ff */
[----:B------:R-:W-:Y:S02]  /*90b0*/  PRMT R25, R25, 0x5410, R16 ;  /* 0x0000541019197816 */ /* 0x000fe40000000010 */
[----:B------:R-:W-:Y:S01]  /*90c0*/  PRMT R5, R4, 0x5410, R5 ;  /* 0x0000541004057816 */ /* 0x000fe20000000005 */
[----:B------:R-:W1:Y:S01]  /*90d0*/  LDSM.16.MT88.4 R16, [R222+0x18800] ;  /* 0x01880000de10783b */ /* 0x000e620000004200 */
[----:B------:R-:W-:Y:S02]  /*90e0*/  LOP3.LUT R27, R24, 0xff, RZ, 0xc0, !PT ;  /* 0x000000ff181b7812 */ /* 0x000fe400078ec0ff */
[----:B------:R-:W-:-:S02]  /*90f0*/  SHF.R.U32.HI R6, RZ, 0x8, R6 ;  /* 0x00000008ff067819 */ /* 0x000fc40000011606 */
[----:B------:R-:W-:Y:S02]  /*9100*/  PRMT R7, R7, 0x5410, R8 ;  /* 0x0000541007077816 */ /* 0x000fe40000000008 */
[----:B------:R-:W2:Y:S01]  /*9110*/  LDSM.16.MT88.4 R8, [R221+0x18800] ;  /* 0x01880000dd08783b */ /* 0x000ea20000004200 */
[----:B------:R-:W-:Y:S02]  /*9120*/  PRMT R27, R27, 0x5410, R6 ;  /* 0x000054101b1b7816 */ /* 0x000fe40000000006 */
[--C-:B------:R-:W-:Y:S02]  /*9130*/  HSET2.LE.AND R5, R5, R32.reuse, PT ;  /* 0x0000002005057233 */ /* 0x100fe40003803000 */
[C---:B---3--:R-:W-:Y:S01]  /*9140*/  F2FP.F16.F32.PACK_AB R6, R190.reuse, R187 ;  /* 0x000000bbbe06723e */ /* 0x048fe200000000ff */
[----:B------:R-:W-:Y:S01]  /*9150*/  FADD.FTZ R187, R187, R168 ;  /* 0x000000a8bbbb7221 */ /* 0x000fe20000010000 */
[--C-:B------:R-:W-:Y:S02]  /*9160*/  HSET2.LE.AND R4, R27, R32.reuse, PT ;  /* 0x000000201b047233 */ /* 0x100fe40003803000 */
[----:B------:R-:W-:Y:S01]  /*9170*/  LOP3.LUT R5, R5, R6, RZ, 0xc0, !PT ;  /* 0x0000000605057212 */ /* 0x000fe200078ec0ff */
[----:B------:R-:W-:Y:S01]  /*9180*/  FADD.FTZ R190, R190, R187 ;  /* 0x000000bbbebe7221 */ /* 0x000fe20000010000 */
[----:B------:R-:W-:-:S02]  /*9190*/  HSET2.LE.AND R6, R25, R32, PT ;  /* 0x0000002019067233 */ /* 0x000fc40003803000 */
[----:B----4-:R-:W-:Y:S01]  /*91a0*/  F2FP.F16.F32.PACK_AB R27, R184, R183 ;  /* 0x000000b7b81b723e */ /* 0x010fe200000000ff */
[----:B------:R-:W-:Y:S01]  /*91b0*/  FADD.FTZ R183, R183, R172 ;  /* 0x000000acb7b77221 */ /* 0x000fe20000010000 */
[----:B-----5:R-:W-:Y:S02]  /*91c0*/  F2FP.F16.F32.PACK_AB R25, R186, R185 ;  /* 0x000000b9ba19723e */ /* 0x020fe400000000ff */
[----:B------:R-:W-:Y:S01]  /*91d0*/  HSET2.LE.AND R7, R7, R32, PT ;  /* 0x0000002007077233 */ /* 0x000fe20003803000 */
        /* <DEDUP_REMOVED lines=9> */
[----:B------:R-:W3:Y:S05]  /*9270*/  LDSM.16.MT88.4 R24, [R224+0x1a800] ;  /* 0x01a80000e018783b */ /* 0x000eea0000004200 */
        /* <DEDUP_REMOVED lines=8> */
[----:B------:R-:W4:Y:S05]  /*9300*/  LDSM.16.MT88.4 R20, [R222+0x1a800] ;  /* 0x01a80000de14783b */ /* 0x000f2a0000004200 */
[C---:B---3--:R-:W-:Y:S06]  /*9310*/  HMMA.16816.F32 R36, R4.reuse, R24, R36 ;  /* 0x000000180424723c */ /* 0x048fec0000001824 */
[C---:B------:R-:W-:Y:S01]  /*9320*/  HMMA.16816.F32 R40, R4.reuse, R26, R40 ;  /* 0x0000001a0428723c */ /* 0x040fe20000001828 */
        /* <DEDUP_REMOVED lines=19> */
[----:B------:R-:W-:-:S04]  /*9460*/  MOV R9, UR8 ;  /* 0x0000000800097c02 */ /* 0x000fc80008000f00 */
[----:B------:R-:W-:Y:S01]  /*9470*/  LOP3.LUT R201, R201, UR37, R9, 0x96, !PT ;  /* 0x00000025c9c97c12 */ /* 0x000fe2000f8e9609 */
[C---:B----4-:R-:W-:Y:S01]  /*9480*/  HMMA.16816.F32 R76, R4.reuse, R20, R76 ;  /* 0x00000014044c723c */ /* 0x050fe2000000184c */
[----:B------:R-:W2:Y:S05]  /*9490*/  LDSM.16.MT88.4 R8, [R221+0x1e800] ;  /* 0x01e80000dd08783b */ /* 0x000eaa0000004200 */
[----:B------:R-:W-:Y:S01]  /*94a0*/  HMMA.16816.F32 R80, R4, R22, R80 ;  /* 0x000000160450723c */ /* 0x000fe20000001850 */
[----:B------:R-:W-:-:S04]  /*94b0*/  IMAD.WIDE.U32 R20, R201, -0x326172a9, RZ ;  /* 0xcd9e8d57c9147825 */ /* 0x000fc800078e00ff */
[----:B------:R-:W-:Y:S01]  /*94c0*/  FFMA.FTZ R201, R196, UR38, -R181 ;  /* 0x00000026c4c97c23 */ /* 0x000fe200080108b5 */
[--C-:B------:R-:W-:Y:S01]  /*94d0*/  FFMA.FTZ R196, R195, UR38, -R34.reuse ;  /* 0x00000026c3c47c23 */ /* 0x100fe20008010822 */
[----:B------:R-:W-:Y:S01]  /*94e0*/  FFMA.FTZ R195, R197, UR38, -R34 ;  /* 0x00000026c5c37c23 */ /* 0x000fe20008010822 */
[----:B------:R-:W-:Y:S01]  /*94f0*/  LOP3.LUT R202, R21, UR22, R202, 0x96, !PT ;  /* 0x0000001615ca7c12 */ /* 0x000fe2000f8e96ca */
[C---:B---3--:R-:W-:Y:S02]  /*9500*/  HMMA.16816.F32 R100, R4.reuse, R24, R100 ;  /* 0x000000180464723c */ /* 0x048fe40000001864 */
[----:B------:R-:W-:Y:S02]  /*9510*/  MUFU.EX2 R201, R201 ;  /* 0x000000c900c97308 */ /* 0x000fe40000000800 */
[----:B------:R-:W-:Y:S02]  /*9520*/  IMAD.WIDE.U32 R202, R202, -0x2daee0ad, RZ ;  /* 0xd2511f53caca7825 */ /* 0x000fe400078e00ff */
[----:B------:R-:W-:Y:S01]  /*9530*/  HMMA.16816.F32 R104, R4, R26, R104 ;  /* 0x0000001a0468723c */ /* 0x000fe20000001868 */
[----:B------:R-:W-:-:S02]  /*9540*/  LOP3.LUT R24, R167, UR20, R20, 0x96, !PT ;  /* 0x00000014a7187c12 */ /* 0x000fc4000f8e9614 */
[----:B------:R-:W3:Y:S01]  /*9550*/  LDSM.16.MT88.4 R20, [R220+0x1e800] ;  /* 0x01e80000dc14783b */ /* 0x000ee20000004200 */
[----:B------:R-:W-:Y:S01]  /*9560*/  LOP3.LUT R199, R203, UR19, R199, 0x96, !PT ;  /* 0x00000013cbc77c12 */ /* 0x000fe2000f8e96c7 */
[----:B------:R-:W4:Y:S01]  /*9570*/  MUFU.EX2 R196, R196 ;  /* 0x000000c400c47308 */ /* 0x000f220000000800 */
[----:B------:R-:W-:Y:S01]  /*9580*/  IMAD.WIDE.U32 R24, R24, -0x2daee0ad, RZ ;  /* 0xd2511f5318187825 */ /* 0x000fe200078e00ff */
[----:B-1----:R-:W-:Y:S03]  /*9590*/  HMMA.16816.F32 R108, R4, R16, R108 ;  /* 0x00000010046c723c */ /* 0x002fe6000000186c */
[----:B------:R-:W-:Y:S01]  /*95a0*/  IMAD.WIDE.U32 R26, R199, -0x326172a9, RZ ;  /* 0xcd9e8d57c71a7825 */ /* 0x000fe200078e00ff */
[----:B------:R-:W-:-:S03]  /*95b0*/  LOP3.LUT R202, R25, UR17, R202, 0x96, !PT ;  /* 0x0000001119ca7c12 */ /* 0x000fc6000f8e96ca */
[--C-:B------:R-:W-:Y:S01]  /*95c0*/  FFMA.FTZ R199, R192, UR38, -R181.reuse ;  /* 0x00000026c0c77c23 */ /* 0x100fe200080108b5 */
[----:B------:R-:W-:Y:S01]  /*95d0*/  HMMA.16816.F32 R112, R4, R18, R112 ;  /* 0x000000120470723c */ /* 0x000fe20000001870 */
[----:B------:R-:W-:Y:S01]  /*95e0*/  FFMA.FTZ R192, R198, UR38, -R181 ;  /* 0x00000026c6c07c23 */ /* 0x000fe200080108b5 */
[----:B------:R-:W-:Y:S01]  /*95f0*/  LOP3.LUT R167, R27, UR18, R166, 0x96, !PT ;  /* 0x000000121ba77c12 */ /* 0x000fe2000f8e96a6 */
[----:B------:R-:W-:-:S04]  /*9600*/  IMAD.WIDE.U32 R202, R202, -0x326172a9, RZ ;  /* 0xcd9e8d57caca7825 */ /* 0x000fc800078e00ff */
[----:B------:R-:W-:Y:S01]  /*9610*/  FFMA.FTZ R198, R191, UR38, -R34 ;  /* 0x00000026bfc67c23 */ /* 0x000fe20008010822 */
[----:B------:R-:W1:Y:S01]  /*9620*/  MUFU.EX2 R199, R199 ;  /* 0x000000c700c77308 */ /* 0x000e620000000800 */
[C---:B------:R-:W-:Y:S01]  /*9630*/  HMMA.16816.F32 R132, R4.reuse, R30, R132 ;  /* 0x0000001e0484723c */ /* 0x040fe20000001884 */
[----:B------:R-:W-:Y:S01]  /*9640*/  IMAD.WIDE.U32 R16, R167, -0x2daee0ad, RZ ;  /* 0xd2511f53a7107825 */ /* 0x000fe200078e00ff */
[----:B------:R-:W-:Y:S01]  /*9650*/  LOP3.LUT R166, R203, UR16, R26, 0x96, !PT ;  /* 0x00000010cba67c12 */ /* 0x000fe2000f8e961a */
[----:B------:R-:W-:Y:S02]  /*9660*/  LDSM.16.MT88.4 R28, [R221+0x19000] ;  /* 0x01900000dd1c783b */ /* 0x000fe40000004200 */
[----:B------:R-:W-:Y:S01]  /*9670*/  FFMA.FTZ R191, R180, UR38, -R181 ;  /* 0x00000026b4bf7c23 */ /* 0x000fe200080108b5 */
[----:B------:R-:W-:Y:S01]  /*9680*/  FFMA.FTZ R180, R165, UR38, -R34 ;  /* 0x00000026a5b47c23 */ /* 0x000fe20008010822 */
[----:B------:R-:W-:Y:S01]  /*9690*/  LOP3.LUT R244, R17, UR13, R24, 0x96, !PT ;  /* 0x0000000d11f47c12 */ /* 0x000fe2000f8e9618 */
[----:B------:R-:W-:Y:S01]  /*96a0*/  IMAD.WIDE.U32 R166, R166, -0x2daee0ad, RZ ;  /* 0xd2511f53a6a67825 */ /* 0x000fe200078e00ff */
[----:B--2---:R-:W-:Y:S01]  /*96b0*/  HMMA.16816.F32 R116, R4, R8, R116 ;  /* 0x000000080474723c */ /* 0x004fe20000001874 */
[----:B------:R-:W2:Y:S01]  /*96c0*/  MUFU.EX2 R192, R192 ;  /* 0x000000c000c07308 */ /* 0x000ea20000000800 */
[----:B------:R-:W-:Y:S01]  /*96d0*/  LDSM.16.MT88.4 R24, [R224+0x1b000] ;  /* 0x01b00000e018783b */ /* 0x000fe20000004200 */
[----:B------:R-:W-:Y:S01]  /*96e0*/  IMAD.WIDE.U32 R244, R244, -0x326172a9, RZ ;  /* 0xcd9e8d57f4f47825 */ /* 0x000fe200078e00ff */
[----:B------:R-:W-:-:S03]  /*96f0*/  LOP3.LUT R16, R167, UR12, R16, 0x96, !PT ;  /* 0x0000000ca7107c12 */ /* 0x000fc6000f8e9610 */
[----:B------:R-:W-:Y:S01]  /*9700*/  FFMA.FTZ R181, R35, UR38, -R34 ;  /* 0x0000002623b57c23 */ /* 0x000fe20008010822 */
[C---:B------:R-:W-:Y:S01]  /*9710*/  HMMA.16816.F32 R120, R4.reuse, R10, R120 ;  /* 0x0000000a0478723c */ /* 0x040fe20000001878 */
[----:B------:R-:W-:Y:S01]  /*9720*/  IMAD.WIDE.U32 R16, R16, -0x326172a9, RZ ;  /* 0xcd9e8d5710107825 */ /* 0x000fe200078e00ff */
[----:B------:R-:W-:Y:S02]  /*9730*/  MUFU.EX2 R195, R195 ;  /* 0x000000c300c37308 */ /* 0x000fe40000000800 */
[C---:B------:R-:W-:Y:S02]  /*9740*/  LOP3.LUT R8, R16.reuse, 0xffff, RZ, 0xc0, !PT ;  /* 0x0000ffff10087812 */ /* 0x040fe400078ec0ff */
[----:B------:R-:W-:Y:S01]  /*9750*/  LOP3.LUT R9, R16, 0xff, RZ, 0xc0, !PT ;  /* 0x000000ff10097812 */ /* 0x000fe200078ec0ff */
[----:B---3--:R-:W-:Y:S01]  /*9760*/  HMMA.16816.F32 R124, R4, R20, R124 ;  /* 0x00000014047c723c */ /* 0x008fe2000000187c */
[--C-:B------:R-:W-:Y:S02]  /*9770*/  SHF.R.U32.HI R10, RZ, 0x10, R16.reuse ;  /* 0x00000010ff0a7819 */ /* 0x100fe40000011610 */
[----:B------:R-:W3:Y:S01]  /*9780*/  MUFU.EX2 R198, R198 ;  /* 0x000000c600c67308 */ /* 0x000ee20000000800 */
[----:B------:R-:W-:-:S02]  /*9790*/  SHF.R.U32.HI R11, RZ, 0x18, R16 ;  /* 0x00000018ff0b7819 */ /* 0x000fc40000011610 */
[----:B------:R-:W-:Y:S01]  /*97a0*/  SHF.R.U32.HI R16, RZ, 0x8, R8 ;  /* 0x00000008ff107819 */ /* 0x000fe20000011608 */
[----:B------:R-:W-:Y:S01]  /*97b0*/  HMMA.16816.F32 R128, R4, R22, R128 ;  /* 0x000000160480723c */ /* 0x000fe20000001880 */
[----:B------:R-:W-:Y:S01]  /*97c0*/  LOP3.LUT R8, R17, UR23, R244, 0x96, !PT ;  /* 0x0000001711087c12 */ /* 0x000fe2000f8e96f4 */
[----:B------:R-:W-:Y:S01]  /*97d0*/  LDSM.16.MT88.4 R4, [R222+0x19000] ;  /* 0x01900000de04783b */ /* 0x000fe20000004200 */
[----:B------:R-:W-:Y:S01]  /*97e0*/  PRMT R21, R9, 0x5410, R16 ;  /* 0x0000541009157816 */ /* 0x000fe20000000010 */
[----:B------:R-:W5:Y:S01]  /*97f0*/  MUFU.EX2 R191, R191 ;  /* 0x000000bf00bf7308 */ /* 0x000f620000000800 */
[----:B------:R-:W-:Y:S01]  /*9800*/  LOP3.LUT R10, R10, 0xff, RZ, 0xc0, !PT ;  /* 0x000000ff0a0a7812 */ /* 0x000fe200078ec0ff */
[----:B------:R-:W5:Y:S01]  /*9810*/  LDSM.16.MT88.4 R16, [R224+0x19000] ;  /* 0x01900000e010783b */ /* 0x000f620000004200 */
[----:B------:R-:W-:Y:S02]  /*9820*/  SHF.R.U32.HI R23, RZ, 0x10, R8 ;  /* 0x00000010ff177819 */ /* 0x000fe40000011608 */
[----:B------:R-:W-:-:S02]  /*9830*/  PRMT R11, R10, 0x5410, R11 ;  /* 0x000054100a0b7816 */ /* 0x000fc4000000000b */
[C---:B------:R-:W-:Y:S01]  /*9840*/  LOP3.LUT R10, R8.reuse, 0xffff, RZ, 0xc0, !PT ;  /* 0x0000ffff080a7812 */ /* 0x040fe200078ec0ff */
[----:B------:R-:W5:Y:S01]  /*9850*/  MUFU.EX2 R180, R180 ;  /* 0x000000b400b47308 */ /* 0x000f620000000800 */
[----:B------:R-:W-:Y:S02]  /*9860*/  LOP3.LUT R9, R8, 0xff, RZ, 0xc0, !PT ;  /* 0x000000ff08097812 */ /* 0x000fe400078ec0ff */
[----:B------:R-:W-:Y:S02]  /*9870*/  SHF.R.U32.HI R10, RZ, 0x8, R10 ;  /* 0x00000008ff0a7819 */ /* 0x000fe4000001160a */
[----:B------:R-:W-:Y:S02]  /*9880*/  SHF.R.U32.HI R8, RZ, 0x18, R8 ;  /* 0x00000018ff087819 */ /* 0x000fe40000011608 */
[----:B------:R-:W-:Y:S01]  /*9890*/  LOP3.LUT R23, R23, 0xff, RZ, 0xc0, !PT ;  /* 0x000000ff17177812 */ /* 0x000fe200078ec0ff */
[----:B------:R-:W-:Y:S01]  /*98a0*/  MUFU.EX2 R181, R181 ;  /* 0x000000b500b57308 */ /* 0x000fe20000000800 */
[----:B------:R-:W-:-:S02]  /*98b0*/  PRMT R9, R9, 0x5410, R10 ;  /* 0x0000541009097816 */ /* 0x000fc4000000000a */
[----:B------:R-:W-:Y:S02]  /*98c0*/  PRMT R23, R23, 0x5410, R8 ;  /* 0x0000541017177816 */ /* 0x000fe40000000008 */
[C---:B----4-:R-:W-:Y:S01]  /*98d0*/  F2FP.F16.F32.PACK_AB R10, R196.reuse, R193 ;  /* 0x000000c1c40a723e */ /* 0x050fe200000000ff */
[----:B------:R-:W-:Y:S01]  /*98e0*/  FADD.FTZ R193, R193, R188 ;  /* 0x000000bcc1c17221 */ /* 0x000fe20000010000 */
[--C-:B------:R-:W-:Y:S02]  /*98f0*/  HSET2.LE.AND R8, R9, R32.reuse, PT ;  /* 0x0000002009087233 */ /* 0x100fe40003803000 */
[--C-:B------:R-:W-:Y:S01]  /*9900*/  HSET2.LE.AND R9, R23, R32.reuse, PT ;  /* 0x0000002017097233 */ /* 0x100fe20003803000 */
[----:B------:R-:W-:Y:S01]  /*9910*/  FADD.FTZ R196, R196, R193 ;  /* 0x000000c1c4c47221 */ /* 0x000fe20000010000 */
[----:B------:R-:W-:Y:S02]  /*9920*/  HSET2.LE.AND R11, R11, R32, PT ;  /* 0x000000200b0b7233 */ /* 0x000fe40003803000 */
[----:B-1----:R-:W-:Y:S01]  /*9930*/  F2FP.F16.F32.PACK_AB R23, R199, R194 ;  /* 0x000000c2c717723e */ /* 0x002fe200000000ff */
[----:B------:R-:W-:Y:S01]  /*9940*/  FADD.FTZ R194, R194, R3 ;  /* 0x00000003c2c27221 */ /* 0x000fe20000010000 */
[----:B------:R-:W-:-:S02]  /*9950*/  LOP3.LUT R9, R9, R10, RZ, 0xc0, !PT ;  /* 0x0000000a09097212 */ /* 0x000fc400078ec0ff */
[----:B------:R-:W-:Y:S01]  /*9960*/  HSET2.LE.AND R10, R21, R32, PT ;  /* 0x00000020150a7233 */ /* 0x000fe20003803000 */
[----:B------:R-:W-:Y:S01]  /*9970*/  FADD.FTZ R199, R199, R194 ;  /* 0x000000c2c7c77221 */ /* 0x000fe20000010000 */
[----:B--2---:R-:W-:Y:S02]  /*9980*/  F2FP.F16.F32.PACK_AB R21, R201, R192 ;  /* 0x000000c0c915723e */ /* 0x004fe400000000ff */
[----:B---3--:R-:W-:Y:S01]  /*9990*/  F2FP.F16.F32.PACK_AB R20, R198, R195 ;  /* 0x000000c3c614723e */ /* 0x008fe200000000ff */
[----:B------:R-:W-:Y:S01]  /*99a0*/  FADD.FTZ R192, R192, R199 ;  /* 0x000000c7c0c07221 */ /* 0x000fe20000010000 */
[----:B------:R-:W-:Y:S01]  /*99b0*/  LOP3.LUT R8, R8, R23, RZ, 0xc0, !PT ;  /* 0x0000001708087212 */ /* 0x000fe200078ec0ff */
[----:B------:R-:W-:Y:S01]  /*99c0*/  FADD.FTZ R195, R195, R196 ;  /* 0x000000c4c3c37221 */ /* 0x000fe20000010000 */
[----:B------:R-:W-:Y:S01]  /*99d0*/  LOP3.LUT R10, R10, R21, RZ, 0xc0, !PT ;  /* 0x000000150a0a7212 */ /* 0x000fe200078ec0ff */
[----:B------:R-:W-:Y:S01]  /*99e0*/  FADD.FTZ R201, R201, R192 ;  /* 0x000000c0c9c97221 */ /* 0x000fe20000010000 */
[----:B------:R-:W-:Y:S01]  /*99f0*/  LOP3.LUT R11, R11, R20, RZ, 0xc0, !PT ;  /* 0x000000140b0b7212 */ /* 0x000fe200078ec0ff */
[----:B------:R-:W-:Y:S01]  /*9a00*/  FADD.FTZ R198, R198, R195 ;  /* 0x000000c3c6c67221 */ /* 0x000fe20000010000 */
[----:B------:R-:W1:Y:S01]  /*9a10*/  LDSM.16.MT88.4 R20, [R220+0x19000] ;  /* 0x01900000dc14783b */ /* 0x000e620000004200 */
[----:B------:R-:W-:-:S04]  /*9a20*/  MOV R3, R2 ;  /* 0x0000000200037202 */ /* 0x000fc80000000f00 */
[C---:B-----5:R-:W-:Y:S06]  /*9a30*/  HMMA.16816.F32 R160, R8.reuse, R16, R160 ;  /* 0x0000001008a0723c */ /* 0x060fec00000018a0 */
[C---:B------:R-:W-:Y:S01]  /*9a40*/  HMMA.16816.F32 R156, R8.reuse, R18, R156 ;  /* 0x00000012089c723c */ /* 0x040fe2000000189c */
[----:B------:R-:W2:Y:S05]  /*9a50*/  LDSM.16.MT88.4 R16, [R222+0x1b000] ;  /* 0x01b00000de10783b */ /* 0x000eaa0000004200 */
[C---:B------:R-:W-:Y:S06]  /*9a60*/  HMMA.16816.F32 R152, R8.reuse, R4, R152 ;  /* 0x000000040898723c */ /* 0x040fec0000001898 */
        /* <DEDUP_REMOVED lines=27> */
[----:B------:R-:W-:Y:S01]  /*9c20*/  HMMA.16816.F32 R76, R8, R24, R76 ;  /* 0x00000018084c723c */ /* 0x000fe2000000184c */
[----:B------:R-:W-:Y:S01]  /*9c30*/  LOP3.LUT R26, R245, UR30, R202, 0x96, !PT ;  /* 0x0000001ef51a7c12 */ /* 0x000fe2000f8e96ca */
[----:B------:R-:W-:-:S04]  /*9c40*/  FFMA.FTZ R202, R33, UR38, -R34 ;  /* 0x0000002621ca7c23 */ /* 0x000fc80008010822 */
[----:B------:R-:W-:Y:S01]  /*9c50*/  IMAD.WIDE.U32 R26, R26, -0x2daee0ad, RZ ;  /* 0xd2511f531a1a7825 */ /* 0x000fe200078e00ff */
[C---:B----4-:R-:W-:Y:S01]  /*9c60*/  HMMA.16816.F32 R68, R8.reuse, R28, R68 ;  /* 0x0000001c0844723c */ /* 0x050fe20000001844 */
[----:B------:R-:W4:Y:S03]  /*9c70*/  MUFU.EX2 R202, R202 ;  /* 0x000000ca00ca7308 */ /* 0x000f260000000800 */
[----:B------:R-:W-:Y:S02]  /*9c80*/  LOP3.LUT R24, R27, UR31, R166, 0x96, !PT ;  /* 0x0000001f1b187c12 */ /* 0x000fe4000f8e96a6 */
[----:B------:R-:W-:Y:S01]  /*9c90*/  LOP3.LUT R25, R26, 0xff, RZ, 0xc0, !PT ;  /* 0x000000ff1a197812 */ /* 0x000fe200078ec0ff */
[----:B-1----:R-:W-:Y:S01]  /*9ca0*/  HMMA.16816.F32 R100, R8, R20, R100 ;  /* 0x000000140864723c */ /* 0x002fe20000001864 */
[C---:B------:R-:W-:Y:S01]  /*9cb0*/  LOP3.LUT R29, R24.reuse, 0xffff, RZ, 0xc0, !PT ;  /* 0x0000ffff181d7812 */ /* 0x040fe200078ec0ff */
[----:B------:R-:W-:Y:S01]  /*9cc0*/  LDSM.16.MT88.4 R164, [R222+0x19800] ;  /* 0x01980000dea4783b */ /* 0x000fe20000004200 */
[----:B------:R-:W-:-:S02]  /*9cd0*/  LOP3.LUT R28, R24, 0xff, RZ, 0xc0, !PT ;  /* 0x000000ff181c7812 */ /* 0x000fc400078ec0ff */
[----:B------:R-:W-:Y:S01]  /*9ce0*/  SHF.R.U32.HI R29, RZ, 0x8, R29 ;  /* 0x00000008ff1d7819 */ /* 0x000fe2000001161d */
[----:B--2---:R-:W-:Y:S03]  /*9cf0*/  HMMA.16816.F32 R108, R8, R16, R108 ;  /* 0x00000010086c723c */ /* 0x004fe6000000186c */
[----:B------:R-:W-:-:S03]  /*9d00*/  PRMT R29, R28, 0x5410, R29 ;  /* 0x000054101c1d7816 */ /* 0x000fc6000000001d */
[C---:B------:R-:W-:Y:S01]  /*9d10*/  HMMA.16816.F32 R104, R8.reuse, R22, R104 ;  /* 0x000000160868723c */ /* 0x040fe20000001868 */
[----:B------:R-:W-:Y:S01]  /*9d20*/  LOP3.LUT R16, R26, 0xffff, RZ, 0xc0, !PT ;  /* 0x0000ffff1a107812 */ /* 0x000fe200078ec0ff */
[----:B------:R-:W1:Y:S01]  /*9d30*/  LDSM.16.MT88.4 R20, [R220+0x1f000] ;  /* 0x01f00000dc14783b */ /* 0x000e620000004200 */
[----:B------:R-:W-:Y:S02]  /*9d40*/  SHF.R.U32.HI R27, RZ, 0x10, R26 ;  /* 0x00000010ff1b7819 */ /* 0x000fe4000001161a */
[----:B------:R-:W-:Y:S01]  /*9d50*/  SHF.R.U32.HI R16, RZ, 0x8, R16 ;  /* 0x00000008ff107819 */ /* 0x000fe20000011610 */
[C---:B---3--:R-:W-:Y:S01]  /*9d60*/  HMMA.16816.F32 R116, R8.reuse, R4, R116 ;  /* 0x000000040874723c */ /* 0x048fe20000001874 */
[----:B------:R-:W-:Y:S02]  /*9d70*/  SHF.R.U32.HI R26, RZ, 0x18, R26 ;  /* 0x00000018ff1a7819 */ /* 0x000fe4000001161a */
[----:B------:R-:W-:Y:S02]  /*9d80*/  PRMT R25, R25, 0x5410, R16 ;  /* 0x0000541019197816 */ /* 0x000fe40000000010 */
[----:B------:R-:W-:Y:S01]  /*9d90*/  LOP3.LUT R27, R27, 0xff, RZ, 0xc0, !PT ;  /* 0x000000ff1b1b7812 */ /* 0x000fe200078ec0ff */
[----:B------:R-:W-:Y:S01]  /*9da0*/  HMMA.16816.F32 R120, R8, R6, R120 ;  /* 0x000000060878723c */ /* 0x000fe20000001878 */
[----:B------:R-:W-:-:S02]  /*9db0*/  SHF.R.U32.HI R4, RZ, 0x10, R24 ;  /* 0x00000010ff047819 */ /* 0x000fc40000011618 */
[----:B------:R-:W-:Y:S02]  /*9dc0*/  SHF.R.U32.HI R5, RZ, 0x18, R24 ;  /* 0x00000018ff057819 */ /* 0x000fe40000011618 */
[----:B------:R-:W-:Y:S01]  /*9dd0*/  LOP3.LUT R4, R4, 0xff, RZ, 0xc0, !PT ;  /* 0x000000ff04047812 */ /* 0x000fe200078ec0ff */
[C---:B------:R-:W-:Y:S01]  /*9de0*/  HMMA.16816.F32 R112, R8.reuse, R18, R112 ;  /* 0x000000120870723c */ /* 0x040fe20000001870 */
[--C-:B------:R-:W-:Y:S01]  /*9df0*/  HSET2.LE.AND R6, R25, R32.reuse, PT ;  /* 0x0000002019067233 */ /* 0x100fe20003803000 */
[----:B------:R-:W2:Y:S01]  /*9e00*/  LDSM.16.MT88.4 R16, [R224+0x19800] ;  /* 0x01980000e010783b */ /* 0x000ea20000004200 */
[----:B------:R-:W-:Y:S02]  /*9e10*/  PRMT R5, R4, 0x5410, R5 ;  /* 0x0000541004057816 */ /* 0x000fe40000000005 */
[----:B------:R-:W-:Y:S01]  /*9e20*/  PRMT R27, R27, 0x5410, R26 ;  /* 0x000054101b1b7816 */ /* 0x000fe2000000001a */
[----:B------:R-:W-:Y:S01]  /*9e30*/  HMMA.16816.F32 R72, R8, R30, R72 ;  /* 0x0000001e0848723c */ /* 0x000fe20000001848 */
[----:B------:R-:W-:-:S02]  /*9e40*/  HSET2.LE.AND R4, R29, R32, PT ;  /* 0x000000201d047233 */ /* 0x000fc40003803000 */
[--C-:B------:R-:W-:Y:S01]  /*9e50*/  HSET2.LE.AND R5, R5, R32.reuse, PT ;  /* 0x0000002005057233 */ /* 0x100fe20003803000 */
[----:B------:R-:W-:Y:S01]  /*9e60*/  LDSM.16.MT88.4 R28, [R220+0x19800] ;  /* 0x01980000dc1c783b */ /* 0x000fe20000004200 */
[----:B------:R-:W-:Y:S01]  /*9e70*/  F2FP.F16.F32.PACK_AB R25, R191, R182 ;  /* 0x000000b6bf19723e */ /* 0x000fe200000000ff */
[----:B------:R-:W-:Y:S01]  /*9e80*/  FADD.FTZ R182, R182, R201 ;  /* 0x000000c9b6b67221 */ /* 0x000fe20000010000 */
[----:B------:R-:W-:Y:S01]  /*9e90*/  F2FP.F16.F32.PACK_AB R24, R180, R177 ;  /* 0x000000b1b418723e */ /* 0x000fe200000000ff */
[----:B------:R-:W-:Y:S01]  /*9ea0*/  FADD.FTZ R177, R177, R198 ;  /* 0x000000c6b1b17221 */ /* 0x000fe20000010000 */
[----:B------:R-:W-:Y:S01]  /*9eb0*/  HSET2.LE.AND R7, R27, R32, PT ;  /* 0x000000201b077233 */ /* 0x000fe20003803000 */
[----:B------:R-:W-:Y:S01]  /*9ec0*/  FADD.FTZ R182, R191, R182 ;  /* 0x000000b6bfb67221 */ /* 0x000fe20000010000 */
[----:B------:R-:W-:Y:S01]  /*9ed0*/  LOP3.LUT R4, R4, R25, RZ, 0xc0, !PT ;  /* 0x0000001904047212 */ /* 0x000fe200078ec0ff */
[----:B------:R-:W-:Y:S01]  /*9ee0*/  LDSM.16.MT88.4 R32, [R221+0x19800] ;  /* 0x01980000dd20783b */ /* 0x000fe20000004200 */
[----:B------:R-:W-:Y:S01]  /*9ef0*/  LOP3.LUT R5, R5, R24, RZ, 0xc0, !PT ;  /* 0x0000001805057212 */ /* 0x000fe200078ec0ff */
[----:B------:R-:W-:-:S02]  /*9f00*/  FADD.FTZ R180, R180, R177 ;  /* 0x000000b1b4b47221 */ /* 0x000fc40000010000 */
[----:B------:R-:W3:Y:S01]  /*9f10*/  LDSM.16.MT88.4 R24, [R224+0x1b800] ;  /* 0x01b80000e018783b */ /* 0x000ee20000004200 */
[C---:B-1----:R-:W-:Y:S06]  /*9f20*/  HMMA.16816.F32 R124, R8.reuse, R20, R124 ;  /* 0x00000014087c723c */ /* 0x042fec000000187c */
[----:B------:R-:W-:Y:S01]  /*9f30*/  HMMA.16816.F32 R128, R8, R22, R128 ;  /* 0x000000160880723c */ /* 0x000fe20000001880 */
[----:B------:R-:W-:Y:S01]  /*9f40*/  F2FP.F16.F32.PACK_AB R21, R178, R179 ;  /* 0x000000b3b215723e */ /* 0x000fe200000000ff */
[----:B------:R-:W-:Y:S01]  /*9f50*/  LDSM.16.MT88.4 R8, [R220+0x1b800] ;  /* 0x01b80000dc08783b */ /* 0x000fe20000004200 */
[----:B----4-:R-:W-:Y:S01]  /*9f60*/  F2FP.F16.F32.PACK_AB R20, R202, R181 ;  /* 0x000000b5ca14723e */ /* 0x010fe200000000ff */
[----:B------:R-:W-:Y:S01]  /*9f70*/  FADD.FTZ R179, R179, R182 ;  /* 0x000000b6b3b37221 */ /* 0x000fe20000010000 */
[----:B------:R-:W-:Y:S01]  /*9f80*/  LOP3.LUT R6, R6, R21, RZ, 0xc0, !PT ;  /* 0x0000001506067212 */ /* 0x000fe200078ec0ff */
[----:B------:R-:W-:Y:S01]  /*9f90*/  FADD.FTZ R181, R181, R180 ;  /* 0x000000b4b5b57221 */ /* 0x000fe20000010000 */
[----:B------:R-:W-:Y:S01]  /*9fa0*/  LOP3.LUT R7, R7, R20, RZ, 0xc0, !PT ;  /* 0x0000001407077212 */ /* 0x000fe200078ec0ff */
[----:B------:R-:W-:Y:S01]  /*9fb0*/  FADD.FTZ R249, R178, R179 ;  /* 0x000000b3b2f97221 */ /* 0x000fe20000010000 */
[----:B------:R-:W1:Y:S01]  /*9fc0*/  LDSM.16.MT88.4 R20, [R222+0x1b800] ;  /* 0x01b80000de14783b */ /* 0x000e620000004200 */
[----:B------:R-:W-:-:S04]  /*9fd0*/  FADD.FTZ R247, R202, R181 ;  /* 0x000000b5caf77221 */ /* 0x000fc80000010000 */
[C---:B--2---:R-:W-:Y:S06]  /*9fe0*/  HMMA.16816.F32 R160, R4.reuse, R16, R160 ;  /* 0x0000001004a0723c */ /* 0x044fec00000018a0 */
[C---:B------:R-:W-:Y:S01]  /*9ff0*/  HMMA.16816.F32 R156, R4.reuse, R18, R156 ;  /* 0x00000012049c723c */ /* 0x040fe2000000189c */
[----:B------:R-:W2:Y:S05]  /*a000*/  LDSM.16.MT88.4 R16, [R221+0x1b800] ;  /* 0x01b80000dd10783b */ /* 0x000eaa0000004200 */
[C---:B------:R-:W-:Y:S06]  /*a010*/  HMMA.16816.F32 R152, R4.reuse, R164, R152 ;  /* 0x000000a40498723c */ /* 0x040fec0000001898 */
[C---:B---3--:R-:W-:Y:S06]  /*a020*/  HMMA.16816.F32 R36, R4.reuse, R24, R36 ;  /* 0x000000180424723c */ /* 0x048fec0000001824 */
[C---:B------:R-:W-:Y:S01]  /*a030*/  HMMA.16816.F32 R40, R4.reuse, R26, R40 ;  /* 0x0000001a0428723c */ /* 0x040fe20000001828 */
[----:B------:R-:W3:Y:S05]  /*a040*/  LDSM.16.MT88.4 R24, [R220+0x1d800] ;  /* 0x01d80000dc18783b */ /* 0x000eea0000004200 */
        /* <DEDUP_REMOVED lines=21> */
[C---:B------:R-:W-:Y:S06]  /*a1a0*/  HMMA.16816.F32 R72, R4.reuse, R34, R72 ;  /* 0x000000220448723c */ /* 0x040fec0000001848 */
[C---:B------:R-:W-:Y:S06]  /*a1b0*/  HMMA.16816.F32 R76, R4.reuse, R164, R76 ;  /* 0x000000a4044c723c */ /* 0x040fec000000184c */
[----:B------:R-:W-:Y:S01]  /*a1c0*/  HMMA.16816.F32 R80, R4, R166, R80 ;  /* 0x000000a60450723c */ /* 0x000fe20000001850 */
[----:B------:R-:W-:-:S05]  /*a1d0*/  MOV R164, R200 ;  /* 0x000000c800a47202 */ /* 0x000fca0000000f00 */
[C---:B-----5:R-:W-:Y:S06]  /*a1e0*/  HMMA.16816.F32 R84, R4.reuse, R28, R84 ;  /* 0x0000001c0454723c */ /* 0x060fec0000001854 */
[C---:B------:R-:W-:Y:S06]  /*a1f0*/  HMMA.16816.F32 R88, R4.reuse, R30, R88 ;  /* 0x0000001e0458723c */ /* 0x040fec0000001858 */
[C---:B-1----:R-:W-:Y:S06]  /*a200*/  HMMA.16816.F32 R100, R4.reuse, R20, R100 ;  /* 0x000000140464723c */ /* 0x042fec0000001864 */
[C---:B------:R-:W-:Y:S06]  /*a210*/  HMMA.16816.F32 R104, R4.reuse, R22, R104 ;  /* 0x000000160468723c */ /* 0x040fec0000001868 */
[C---:B--2---:R-:W-:Y:S06]  /*a220*/  HMMA.16816.F32 R108, R4.reuse, R16, R108 ;  /* 0x00000010046c723c */ /* 0x044fec000000186c */
[C---:B------:R-:W-:Y:S06]  /*a230*/  HMMA.16816.F32 R112, R4.reuse, R18, R112 ;  /* 0x000000120470723c */ /* 0x040fec0000001870 */
[C---:B------:R-:W-:Y:S06]  /*a240*/  HMMA.16816.F32 R116, R4.reuse, R8, R116 ;  /* 0x000000080474723c */ /* 0x040fec0000001874 */
[C---:B------:R-:W-:Y:S06]  /*a250*/  HMMA.16816.F32 R120, R4.reuse, R10, R120 ;  /* 0x0000000a0478723c */ /* 0x040fec0000001878 */
[C---:B---3--:R-:W-:Y:S06]  /*a260*/  HMMA.16816.F32 R124, R4.reuse, R24, R124 ;  /* 0x00000018047c723c */ /* 0x048fec000000187c */
        /* <DEDUP_REMOVED lines=40> */
[----:B------:R-:W2:Y:S04]  /*a4f0*/  LDSM.16.M88.4 R16, [R229+0x11800] ;  /* 0x01180000e510783b */ /* 0x000ea80000000200 */
[----:B------:R-:W-:Y:S04]  /*a500*/  LDSM.16.M88.4 R180, [R228] ;  /* 0x00000000e4b4783b */ /* 0x000fe80000000200 */
[----:B------:R-:W5:Y:S04]  /*a510*/  LDSM.16.M88.4 R184, [R227] ;  /* 0x00000000e3b8783b */ /* 0x000f680000000200 */
[----:B------:R-:W5:Y:S04]  /*a520*/  LDSM.16.M88.4 R24, [R219] ;  /* 0x00000000db18783b */ /* 0x000f680000000200 */
[----:B------:R-:W5:Y:S04]  /*a530*/  LDSM.16.M88.4 R20, [R218] ;  /* 0x00000000da14783b */ /* 0x000f680000000200 */
[----:B------:R-:W5:Y:S04]  /*a540*/  LDSM.16.M88.4 R192, [R217] ;  /* 0x00000000d9c0783b */ /* 0x000f680000000200 */
[----:B------:R-:W-:Y:S01]  /*a550*/  LDSM.16.M88.4 R188, [R223+0x10000] ;  /* 0x01000000dfbc783b */ /* 0x000fe20000000200 */
[C---:B-1----:R-:W-:Y:S03]  /*a560*/  HMMA.16816.F32 R8, R28.reuse, R4, RZ ;  /* 0x000000041c08723c */ /* 0x042fe600000018ff */
[----:B------:R-:W-:Y:S04]  /*a570*/  LDSM.16.M88.4 R196, [R216] ;  /* 0x00000000d8c4783b */ /* 0x000fe80000000200 */
[----:B------:R-:W0:Y:S01]  /*a580*/  LDGDEPBAR ;  /* 0x00000000000079af */ /* 0x000e220000000000 */
[C---:B------:R-:W-:Y:S06]  /*a590*/  HMMA.16816.F32 R4, R28.reuse, R6, RZ ;  /* 0x000000061c04723c */ /* 0x040fec00000018ff */
[C---:B---3--:R-:W-:Y:S06]  /*a5a0*/  HMMA.16816.F32 R176, R28.reuse, R172, RZ ;  /* 0x000000ac1cb0723c */ /* 0x048fec00000018ff */
[C---:B----4-:R-:W-:Y:S06]  /*a5b0*/  HMMA.16816.F32 R168, R28.reuse, R164, RZ ;  /* 0x000000a41ca8723c */ /* 0x050fec00000018ff */
[C---:B------:R-:W-:Y:S06]  /*a5c0*/  HMMA.16816.F32 R172, R28.reuse, R174, RZ ;  /* 0x000000ae1cac723c */ /* 0x040fec00000018ff */
[C---:B------:R-:W-:Y:S06]  /*a5d0*/  HMMA.16816.F32 R164, R28.reuse, R166, RZ ;  /* 0x000000a61ca4723c */ /* 0x040fec00000018ff */
[C---:B--2---:R-:W-:Y:S06]  /*a5e0*/  HMMA.16816.F32 R32, R28.reuse, R16, RZ ;  /* 0x000000101c20723c */ /* 0x044fec00000018ff */
        /* <DEDUP_REMOVED lines=177> */
[----:B------:R-:W-:-:S04]  /*b100*/  IMAD R180, R3, 0x40, R242 ;  /* 0x0000004003b47824 */ /* 0x000fc800078e02f2 */
[C---:B------:R-:W-:Y:S01]  /*b110*/  VIADD R181, R180.reuse, 0x1 ;  /* 0x00000001b4b57836 */ /* 0x040fe20000000000 */
[C---:B------:R-:W-:Y:S01]  /*b120*/  ISETP.GE.AND P2, PT, R180.reuse, R238, PT ;  /* 0x000000eeb400720c */ /* 0x040fe20003f46270 */
[C---:B------:R-:W-:Y:S01]  /*b130*/  VIADD R3, R180.reuse, 0x8 ;  /* 0x00000008b4037836 */ /* 0x040fe20000000000 */
[----:B------:R-:W-:Y:S01]  /*b140*/  ISETP.GE.AND P5, PT, R180, R236, PT ;  /* 0x000000ecb400720c */ /* 0x000fe20003fa6270 */
[C---:B--2---:R-:W-:Y:S01]  /*b150*/  HMMA.16816.F32 R8, R24.reuse, R20, R8 ;  /* 0x000000141808723c */ /* 0x044fe20000001808 */
[C---:B------:R-:W-:Y:S02]  /*b160*/  ISETP.GE.AND P1, PT, R181.reuse, R238, PT ;  /* 0x000000eeb500720c */ /* 0x040fe40003f26270 */
[----:B------:R-:W-:Y:S02]  /*b170*/  ISETP.GE.AND P4, PT, R181, R236, PT ;  /* 0x000000ecb500720c */ /* 0x000fe40003f86270 */
[C---:B------:R-:W-:Y:S01]  /*b180*/  ISETP.GE.AND P0, PT, R3.reuse, R238, PT ;  /* 0x000000ee0300720c */ /* 0x040fe20003f06270 */
[----:B------:R-:W-:Y:S01]  /*b190*/  HMMA.16816.F32 R4, R24, R22, R4 ;  /* 0x000000161804723c */ /* 0x000fe20000001804 */
[----:B------:R-:W1:Y:S01]  /*b1a0*/  LDSM.16.M88.4 R20, [R216+0x7000] ;  /* 0x00700000d814783b */ /* 0x000e620000000200 */
[----:B------:R-:W-:-:S02]  /*b1b0*/  ISETP.GE.AND P3, PT, R3, R236, PT ;  /* 0x000000ec0300720c */ /* 0x000fc40003f66270 */
[C---:B------:R-:W-:Y:S02]  /*b1c0*/  ISETP.LT.OR P1, PT, R181.reuse, R239, P1 ;  /* 0x000000efb500720c */ /* 0x040fe40000f21670 */
[----:B------:R-:W-:Y:S01]  /*b1d0*/  ISETP.LT.OR P4, PT, R181, R237, P4 ;  /* 0x000000edb500720c */ /* 0x000fe20002781670 */
[C---:B---3--:R-:W-:Y:S01]  /*b1e0*/  HMMA.16816.F32 R176, R24.reuse, R16, R176 ;  /* 0x0000001018b0723c */ /* 0x048fe200000018b0 */
[C---:B------:R-:W-:Y:S01]  /*b1f0*/  ISETP.LT.OR P2, PT, R180.reuse, R239, P2 ;  /* 0x000000efb400720c */ /* 0x040fe20001741670 */
[C---:B------:R-:W-:Y:S01]  /*b200*/  VIADD R181, R180.reuse, 0x10 ;  /* 0x00000010b4b57836 */ /* 0x040fe20000000000 */
[----:B------:R-:W-:Y:S02]  /*b210*/  ISETP.LT.OR P5, PT, R180, R237, P5 ;  /* 0x000000edb400720c */ /* 0x000fe40002fa1670 */
[C---:B------:R-:W-:Y:S01]  /*b220*/  ISETP.LT.OR P0, PT, R3.reuse, R239, P0 ;  /* 0x000000ef0300720c */ /* 0x040fe20000701670 */
[----:B------:R-:W-:Y:S01]  /*b230*/  HMMA.16816.F32 R172, R24, R18, R172 ;  /* 0x0000001218ac723c */ /* 0x000fe200000018ac */
[----:B------:R-:W-:-:S04]  /*b240*/  ISETP.LT.OR P3, PT, R3, R237, P3 ;  /* 0x000000ed0300720c */ /* 0x000fc80001f61670 */
[----:B------:R-:W-:Y:S01]  /*b250*/  FSEL R17, R8, -INF , !P2 ;  /* 0xff80000008117808 */ /* 0x000fe20005000000 */
[C---:B------:R-:W-:Y:S01]  /*b260*/  HMMA.16816.F32 R28, R192.reuse, R182, R28 ;  /* 0x000000b6c01c723c */ /* 0x040fe2000000181c */
[----:B------:R-:W-:Y:S01]  /*b270*/  FSEL R16, R10, -INF , !P5 ;  /* 0xff8000000a107808 */ /* 0x000fe20006800000 */
[C---:B------:R-:W-:Y:S01]  /*b280*/  VIADD R19, R180.reuse, 0x18 ;  /* 0x00000018b4137836 */ /* 0x040fe20000000000 */
[----:B------:R-:W-:Y:S02]  /*b290*/  FSEL R3, R9, -INF , !P1 ;  /* 0xff80000009037808 */ /* 0x000fe40004800000 */
[----:B------:R-:W-:Y:S01]  /*b2a0*/  FSEL R18, R11, -INF , !P4 ;  /* 0xff8000000b127808 */ /* 0x000fe20006000000 */
[----:B------:R-:W-:Y:S01]  /*b2b0*/  HMMA.16816.F32 R164, R192, R186, R164 ;  /* 0x000000bac0a4723c */ /* 0x000fe200000018a4 */
[----:B------:R-:W-:Y:S01]  /*b2c0*/  VIADD R182, R180, 0x9 ;  /* 0x00000009b4b67836 */ /* 0x000fe20000000000 */
[----:B------:R-:W2:Y:S01]  /*b2d0*/  LDSM.16.M88.4 R8, [R216+0x7800] ;  /* 0x00780000d808783b */ /* 0x000ea20000000200 */
[----:B------:R-:W-:Y:S01]  /*b2e0*/  ISETP.GE.AND P5, PT, R181, R238, PT ;  /* 0x000000eeb500720c */ /* 0x000fe20003fa6270 */
[----:B------:R-:W-:-:S04]  /*b2f0*/  DEPBAR.LE SB0, 0x0 ;  /* 0x000080000000791a */ /* 0x000fc80000000000 */
[C---:B------:R-:W-:Y:S02]  /*b300*/  ISETP.GE.AND P6, PT, R182.reuse, R238, PT ;  /* 0x000000eeb600720c */ /* 0x040fe40003fc6270 */
[C---:B------:R-:W-:Y:S02]  /*b310*/  ISETP.GE.AND P1, PT, R181.reuse, R236, PT ;  /* 0x000000ecb500720c */ /* 0x040fe40003f26270 */
[-C--:B------:R-:W-:Y:S02]  /*b320*/  ISETP.LT.OR P6, PT, R182, R239.reuse, P6 ;  /* 0x000000efb600720c */ /* 0x080fe400037c1670 */
[C---:B------:R-:W-:Y:S02]  /*b330*/  ISETP.LT.OR P5, PT, R181.reuse, R239, P5 ;  /* 0x000000efb500720c */ /* 0x040fe40002fa1670 */
[----:B------:R-:W-:Y:S01]  /*b340*/  ISETP.LT.OR P1, PT, R181, R237, P1 ;  /* 0x000000edb500720c */ /* 0x000fe20000f21670 */
[----:B------:R-:W-:Y:S01]  /*b350*/  VIADD R181, R180, 0x11 ;  /* 0x00000011b4b57836 */ /* 0x000fe20000000000 */
[----:B------:R-:W-:Y:S01]  /*b360*/  FSEL R6, R6, -INF , !P3 ;  /* 0xff80000006067808 */ /* 0x000fe20005800000 */
[----:B-1----:R-:W-:Y:S01]  /*b370*/  HMMA.16816.F32 R168, R24, R20, R168 ;  /* 0x0000001418a8723c */ /* 0x002fe200000018a8 */
[----:B------:R-:W-:-:S02]  /*b380*/  FSEL R5, R5, -INF , !P6 ;  /* 0xff80000005057808 */ /* 0x000fc40007000000 */
[C---:B------:R-:W-:Y:S02]  /*b390*/  ISETP.GE.AND P3, PT, R19.reuse, R238, PT ;  /* 0x000000ee1300720c */ /* 0x040fe40003f66270 */
[-C--:B------:R-:W-:Y:S01]  /*b3a0*/  ISETP.GE.AND P6, PT, R19, R236.reuse, PT ;  /* 0x000000ec1300720c */ /* 0x080fe20003fc6270 */
[----:B------:R-:W-:Y:S01]  /*b3b0*/  HMMA.16816.F32 R164, R24, R22, R164 ;  /* 0x0000001618a4723c */ /* 0x000fe200000018a4 */
[----:B------:R-:W-:Y:S01]  /*b3c0*/  ISETP.GE.AND P2, PT, R182, R236, PT ;  /* 0x000000ecb600720c */ /* 0x000fe20003f46270 */
[----:B------:R-:W-:Y:S01]  /*b3d0*/  VIADD R21, R180, 0x20 ;  /* 0x00000020b4157836 */ /* 0x000fe20000000000 */
[----:B------:R-:W-:Y:S02]  /*b3e0*/  FSEL R4, R4, -INF , !P0 ;  /* 0xff80000004047808 */ /* 0x000fe40004000000 */
[C---:B------:R-:W-:Y:S02]  /*b3f0*/  ISETP.GE.AND P4, PT, R181.reuse, R238, PT ;  /* 0x000000eeb500720c */ /* 0x040fe40003f86270 */
[----:B------:R-:W-:Y:S01]  /*b400*/  ISETP.GE.AND P0, PT, R181, R236, PT ;  /* 0x000000ecb500720c */ /* 0x000fe20003f06270 */
[----:B------:R-:W-:Y:S01]  /*b410*/  VIADD R23, R180, 0x28 ;  /* 0x00000028b4177836 */ /* 0x000fe20000000000 */
[----:B------:R-:W-:-:S02]  /*b420*/  ISETP.LT.OR P3, PT, R19, R239, P3 ;  /* 0x000000ef1300720c */ /* 0x000fc40001f61670 */
[-C--:B------:R-:W-:Y:S01]  /*b430*/  ISETP.LT.OR P6, PT, R19, R237.reuse, P6 ;  /* 0x000000ed1300720c */ /* 0x080fe200037c1670 */
[----:B------:R-:W-:Y:S01]  /*b440*/  VIADD R19, R180, 0x19 ;  /* 0x00000019b4137836 */ /* 0x000fe20000000000 */
[----:B------:R-:W-:Y:S02]  /*b450*/  ISETP.LT.OR P2, PT, R182, R237, P2 ;  /* 0x000000edb600720c */ /* 0x000fe40001741670 */
[C---:B------:R-:W-:Y:S02]  /*b460*/  ISETP.LT.OR P4, PT, R181.reuse, R239, P4 ;  /* 0x000000efb500720c */ /* 0x040fe40002781670 */
[----:B------:R-:W-:Y:S01]  /*b470*/  ISETP.LT.OR P0, PT, R181, R237, P0 ;  /* 0x000000edb500720c */ /* 0x000fe20000701670 */
[----:B--2---:R-:W-:Y:S01]  /*b480*/  HMMA.16816.F32 R32, R24, R8, R32 ;  /* 0x000000081820723c */ /* 0x004fe20000001820 */
[----:B------:R-:W-:Y:S02]  /*b490*/  FSEL R7, R7, -INF , !P2 ;  /* 0xff80000007077808 */ /* 0x000fe40005000000 */
[----:B------:R-:W-:-:S02]  /*b4a0*/  FSEL R181, R176, -INF , !P5 ;  /* 0xff800000b0b57808 */ /* 0x000fc40006800000 */
[C---:B------:R-:W-:Y:S01]  /*b4b0*/  ISETP.GE.AND P2, PT, R19.reuse, R238, PT ;  /* 0x000000ee1300720c */ /* 0x040fe20003f46270 */
[----:B------:R-:W-:Y:S01]  /*b4c0*/  HMMA.16816.F32 R28, R24, R10, R28 ;  /* 0x0000000a181c723c */ /* 0x000fe2000000181c */
[C---:B------:R-:W-:Y:S01]  /*b4d0*/  ISETP.GE.AND P5, PT, R19.reuse, R236, PT ;  /* 0x000000ec1300720c */ /* 0x040fe20003fa6270 */
        /* <DEDUP_REMOVED lines=8> */
[----:B------:R-:W-:Y:S02]  /*b560*/  FSEL R196, R172, -INF , !P3 ;  /* 0xff800000acc47808 */ /* 0x000fe40005800000 */
[-C--:B------:R-:W-:Y:S02]  /*b570*/  ISETP.GE.AND P1, PT, R21, R238.reuse, PT ;  /* 0x000000ee1500720c */ /* 0x080fe40003f26270 */
[C---:B------:R-:W-:Y:S02]  /*b580*/  ISETP.GE.AND P0, PT, R19.reuse, R238, PT ;  /* 0x000000ee1300720c */ /* 0x040fe40003f06270 */
[----:B------:R-:W-:Y:S02]  /*b590*/  ISETP.GE.AND P3, PT, R19, R236, PT ;  /* 0x000000ec1300720c */ /* 0x000fe40003f66270 */
[----:B------:R-:W-:Y:S01]  /*b5a0*/  FMNMX.FTZ R172, R200, R17, !PT ;  /* 0x00000011c8ac7209 */ /* 0x000fe20007810000 */
[----:B------:R-:W-:Y:S01]  /*b5b0*/  BAR.SYNC.DEFER_BLOCKING 0x0 ;  /* 0x0000000000007b1d */ /* 0x000fe20000010000 */
[----:B------:R-:W-:-:S02]  /*b5c0*/  ISETP.LT.OR P1, PT, R21, R239, P1 ;  /* 0x000000ef1500720c */ /* 0x000fc40000f21670 */
[C---:B------:R-:W-:Y:S02]  /*b5d0*/  ISETP.LT.OR P0, PT, R19.reuse, R239, P0 ;  /* 0x000000ef1300720c */ /* 0x040fe40000701670 */
[----:B------:R-:W-:Y:S02]  /*b5e0*/  ISETP.LT.OR P3, PT, R19, R237, P3 ;  /* 0x000000ed1300720c */ /* 0x000fe40001f61670 */
[----:B------:R-:W-:Y:S02]  /*b5f0*/  FMNMX.FTZ R19, R3, R172, !PT ;  /* 0x000000ac03137209 */ /* 0x000fe40007810000 */
[----:B------:R-:W-:Y:S02]  /*b600*/  FSEL R250, R168, -INF , !P1 ;  /* 0xff800000a8fa7808 */ /* 0x000fe40004800000 */
[----:B------:R-:W-:Y:S02]  /*b610*/  FMNMX.FTZ R168, R4, R19, !PT ;  /* 0x0000001304a87209 */ /* 0x000fe40007810000 */
[----:B------:R-:W-:-:S02]  /*b620*/  FSEL R198, R175, -INF , !P5 ;  /* 0xff800000afc67808 */ /* 0x000fc40006800000 */
[C---:B------:R-:W-:Y:S02]  /*b630*/  ISETP.GE.AND P5, PT, R9.reuse, R238, PT ;  /* 0x000000ee0900720c */ /* 0x040fe40003fa6270 */
[----:B------:R-:W-:Y:S02]  /*b640*/  ISETP.GE.AND P1, PT, R9, R236, PT ;  /* 0x000000ec0900720c */ /* 0x000fe40003f26270 */
[----:B------:R-:W-:Y:S02]  /*b650*/  FMNMX.FTZ R168, R5, R168, !PT ;  /* 0x000000a805a87209 */ /* 0x000fe40007810000 */
[C---:B------:R-:W-:Y:S02]  /*b660*/  ISETP.LT.OR P5, PT, R9.reuse, R239, P5 ;  /* 0x000000ef0900720c */ /* 0x040fe40002fa1670 */
[----:B------:R-:W-:Y:S02]  /*b670*/  ISETP.LT.OR P1, PT, R9, R237, P1 ;  /* 0x000000ed0900720c */ /* 0x000fe40000f21670 */
[----:B------:R-:W-:-:S02]  /*b680*/  FSEL R194, R177, -INF , !P4 ;  /* 0xff800000b1c27808 */ /* 0x000fc40006000000 */
[----:B------:R-:W-:Y:S02]  /*b690*/  FMNMX.FTZ R9, R181, R168, !PT ;  /* 0x000000a8b5097209 */ /* 0x000fe40007810000 */
[C---:B------:R-:W-:Y:S02]  /*b6a0*/  ISETP.GE.AND P4, PT, R21.reuse, R236, PT ;  /* 0x000000ec1500720c */ /* 0x040fe40003f86270 */
[----:B------:R-:W-:Y:S02]  /*b6b0*/  FMNMX.FTZ R9, R194, R9, !PT ;  /* 0x00000009c2097209 */ /* 0x000fe40007810000 */
[----:B------:R-:W-:Y:S02]  /*b6c0*/  ISETP.LT.OR P4, PT, R21, R237, P4 ;  /* 0x000000ed1500720c */ /* 0x000fe40002781670 */
[----:B------:R-:W-:Y:S02]  /*b6d0*/  FSEL R21, R173, -INF , !P2 ;  /* 0xff800000ad157808 */ /* 0x000fe40005000000 */
[----:B------:R-:W-:Y:S01]  /*b6e0*/  FMNMX.FTZ R24, R196, R9, !PT ;  /* 0x00000009c4187209 */ /* 0x000fe20007810000 */
[----:B------:R-:W-:Y:S01]  /*b6f0*/  VIADD R9, R180, 0x38 ;  /* 0x00000038b4097836 */ /* 0x000fe20000000000 */
[----:B------:R-:W-:-:S02]  /*b700*/  FSEL R22, R174, -INF , !P6 ;  /* 0xff800000ae167808 */ /* 0x000fc40007000000 */
[----:B------:R-:W-:Y:S02]  /*b710*/  ISETP.GE.AND P6, PT, R23, R238, PT ;  /* 0x000000ee1700720c */ /* 0x000fe40003fc6270 */
[----:B------:R-:W-:Y:S02]  /*b720*/  FMNMX.FTZ R11, R2, R16, !PT ;  /* 0x00000010020b7209 */ /* 0x000fe40007810000 */
[----:B------:R-:W-:Y:S02]  /*b730*/  FMNMX.FTZ R19, R21, R24, !PT ;  /* 0x0000001815137209 */ /* 0x000fe40007810000 */
[----:B------:R-:W-:Y:S02]  /*b740*/  ISETP.LT.OR P6, PT, R23, R239, P6 ;  /* 0x000000ef1700720c */ /* 0x000fe400037c1670 */
[----:B------:R-:W-:Y:S02]  /*b750*/  FSEL R248, R169, -INF , !P0 ;  /* 0xff800000a9f87808 */ /* 0x000fe40004000000 */
[----:B------:R-:W-:-:S02]  /*b760*/  FMNMX.FTZ R11, R18, R11, !PT ;  /* 0x0000000b120b7209 */ /* 0x000fc40007810000 */
[----:B------:R-:W-:Y:S02]  /*b770*/  FMNMX.FTZ R19, R250, R19, !PT ;  /* 0x00000013fa137209 */ /* 0x000fe40007810000 */
[----:B------:R-:W-:Y:S02]  /*b780*/  FSEL R202, R170, -INF , !P4 ;  /* 0xff800000aaca7808 */ /* 0x000fe40006000000 */
[----:B------:R-:W-:Y:S02]  /*b790*/  FSEL R244, R171, -INF , !P3 ;  /* 0xff800000abf47808 */ /* 0x000fe40005800000 */
[-C--:B------:R-:W-:Y:S02]  /*b7a0*/  ISETP.GE.AND P4, PT, R8, R238.reuse, PT ;  /* 0x000000ee0800720c */ /* 0x080fe40003f86270 */
[----:B------:R-:W-:Y:S02]  /*b7b0*/  ISETP.GE.AND P3, PT, R10, R238, PT ;  /* 0x000000ee0a00720c */ /* 0x000fe40003f66270 */
[----:B------:R-:W-:-:S02]  /*b7c0*/  FSEL R187, R164, -INF , !P6 ;  /* 0xff800000a4bb7808 */ /* 0x000fc40007000000 */
[----:B------:R-:W-:Y:S02]  /*b7d0*/  FMNMX.FTZ R26, R6, R11, !PT ;  /* 0x0000000b061a7209 */ /* 0x000fe40007810000 */
[----:B------:R-:W-:Y:S02]  /*b7e0*/  FMNMX.FTZ R24, R248, R19, !PT ;  /* 0x00000013f8187209 */ /* 0x000fe40007810000 */
[C---:B------:R-:W-:Y:S02]  /*b7f0*/  ISETP.GE.AND P0, PT, R8.reuse, R236, PT ;  /* 0x000000ec0800720c */ /* 0x040fe40003f06270 */
[----:B------:R-:W-:Y:S02]  /*b800*/  ISETP.LT.OR P4, PT, R8, R239, P4 ;  /* 0x000000ef0800720c */ /* 0x000fe40002781670 */
[----:B------:R-:W-:Y:S02]  /*b810*/  FSEL R252, R165, -INF , !P5 ;  /* 0xff800000a5fc7808 */ /* 0x000fe40006800000 */
[----:B------:R-:W-:-:S02]  /*b820*/  FMNMX.FTZ R19, R7, R26, !PT ;  /* 0x0000001a07137209 */ /* 0x000fc40007810000 */
[----:B------:R-:W-:Y:S02]  /*b830*/  FMNMX.FTZ R11, R187, R24, !PT ;  /* 0x00000018bb0b7209 */ /* 0x000fe40007810000 */
[----:B------:R-:W-:Y:S02]  /*b840*/  ISETP.LT.OR P3, PT, R10, R239, P3 ;  /* 0x000000ef0a00720c */ /* 0x000fe40001f61670 */
[----:B------:R-:W-:Y:S01]  /*b850*/  ISETP.LT.OR P0, PT, R8, R237, P0 ;  /* 0x000000ed0800720c */ /* 0x000fe20000701670 */
[----:B------:R-:W-:Y:S01]  /*b860*/  VIADD R8, R180, 0x39 ;  /* 0x00000039b4087836 */ /* 0x000fe20000000000 */
[----:B------:R-:W-:Y:S02]  /*b870*/  ISETP.GE.AND P2, PT, R23, R236, PT ;  /* 0x000000ec1700720c */ /* 0x000fe40003f46270 */
[----:B------:R-:W-:Y:S02]  /*b880*/  ISETP.GE.AND P6, PT, R9, R238, PT ;  /* 0x000000ee0900720c */ /* 0x000fe40003fc6270 */
[----:B------:R-:W-:-:S02]  /*b890*/  FSEL R190, R32, -INF , !P4 ;  /* 0xff80000020be7808 */ /* 0x000fc40006000000 */
[----:B------:R-:W-:Y:S02]  /*b8a0*/  FMNMX.FTZ R24, R20, R19, !PT ;  /* 0x0000001314187209 */ /* 0x000fe40007810000 */
[----:B------:R-:W-:Y:S02]  /*b8b0*/  FMNMX.FTZ R11, R252, R11, !PT ;  /* 0x0000000bfc0b7209 */ /* 0x000fe40007810000 */
[----:B------:R-:W-:Y:S02]  /*b8c0*/  FSEL R188, R33, -INF , !P3 ;  /* 0xff80000021bc7808 */ /* 0x000fe40005800000 */
[----:B------:R-:W-:Y:S02]  /*b8d0*/  PLOP3.LUT P3, PT, PT, PT, UP0, 0x80, 0x0 ;  /* 0x000000000000781c */ /* 0x000fe40003f6f008 */
[----:B------:R-:W-:Y:S02]  /*b8e0*/  ISETP.LT.OR P2, PT, R23, R237, P2 ;  /* 0x000000ed1700720c */ /* 0x000fe40001741670 */
        /* <DEDUP_REMOVED lines=21> */
[----:B------:R-:W-:Y:S01]  /*ba40*/  ULDC.64 UR6, c[0x0][0x218] ;  /* 0x0000860000067ab9 */ /* 0x000fe20000000a00 */
[----:B------:R-:W-:Y:S01]  /*ba50*/  UIADD3 UR8, UR11, UR8, URZ ;  /* 0x000000080b087290 */ /* 0x000fe2000fffe03f */
[----:B------:R-:W-:Y:S01]  /*ba60*/  IMAD.U32 R27, RZ, RZ, UR11 ;  /* 0x0000000bff1b7e24 */ /* 0x000fe2000f8e00ff */
[----:B------:R-:W-:-:S04]  /*ba70*/  LEA R19, P2, R26, R232, 0x6 ;  /* 0x000000e81a137211 */ /* 0x000fc800078430ff */
[----:B------:R-:W-:Y:S01]  /*ba80*/  IMAD.U32 R11, RZ, RZ, UR8 ;  /* 0x00000008ff0b7e24 */ /* 0x000fe2000f8e00ff */
[----:B------:R-:W-:-:S04]  /*ba90*/  LEA R28, P3, R19, UR6, 0x1 ;  /* 0x00000006131c7c11 */ /* 0x000fc8000f8608ff */
        /* <DEDUP_REMOVED lines=16> */
.L_x_2009:
[----:B------:R-:W-:Y:S01]  /*bba0*/  FMNMX.FTZ R19, R244, R23, !PT ;  /* 0x00000017f4137209 */ /* 0x000fe20007810000 */
[----:B------:R-:W2:Y:S01]  /*bbb0*/  SHFL.BFLY PT, R11, R24, 0x2, 0x1f ;  /* 0x0c401f00180b7f89 */ /* 0x000ea200000e0000 */
[-C--:B------:R-:W-:Y:S01]  /*bbc0*/  ISETP.GE.AND P2, PT, R10, R236.reuse, PT ;  /* 0x000000ec0a00720c */ /* 0x080fe20003f46270 */
[----:B------:R-:W-:Y:S01]  /*bbd0*/  USHF.L.U32 UR6, UR34, 0x1, URZ ;  /* 0x0000000122067899 */ /* 0x000fe2000800063f */
[----:B-1----:R-:W-:Y:S01]  /*bbe0*/  FSEL R32, R167, -INF , !P1 ;  /* 0xff800000a7207808 */ /* 0x002fe20004800000 */
[----:B------:R-:W-:Y:S01]  /*bbf0*/  STL.64 [R1+0x10], R204 ;  /* 0x000010cc01007387 */ /* 0x000fe20000100a00 */
[----:B------:R-:W-:Y:S01]  /*bc00*/  FMNMX.FTZ R19, R246, R19, !PT ;  /* 0x00000013f6137209 */ /* 0x000fe20007810000 */
[----:B------:R-:W-:Y:S01]  /*bc10*/  IMAD.WIDE.U32 R192, R12, -0x2daee0ad, RZ ;  /* 0xd2511f530cc07825 */ /* 0x000fe200078e00ff */
[----:B------:R-:W-:Y:S01]  /*bc20*/  ISETP.GE.AND P1, PT, R9, R236, PT ;  /* 0x000000ec0900720c */ /* 0x000fe20003f26270 */
[----:B------:R1:W-:Y:S01]  /*bc30*/  STL.64 [R1+0x8], R14 ;  /* 0x0000080e01007387 */ /* 0x0003e20000100a00 */
        /* <DEDUP_REMOVED lines=13> */
[----:B------:R-:W-:Y:S01]  /*bd10*/  FMNMX.FTZ R10, R170, R9, !PT ;  /* 0x00000009aa0a7209 */ /* 0x000fe20007810000 */
[----:B-1----:R-:W-:Y:S01]  /*bd20*/  IMAD.WIDE.U32 R14, R0, -0x326172a9, RZ ;  /* 0xcd9e8d57000e7825 */ /* 0x002fe200078e00ff */
[----:B------:R-:W-:Y:S01]  /*bd30*/  MOV R19, UR6 ;  /* 0x0000000600137c02 */ /* 0x000fe20008000f00 */
[----:B------:R-:W1:Y:S01]  /*bd40*/  SHFL.BFLY PT, R164, R11, 0x1, 0x1f ;  /* 0x0c201f000ba47f89 */ /* 0x000e6200000e0000 */
[----:B------:R-:W-:Y:S01]  /*bd50*/  MOV R23, UR39 ;  /* 0x0000002700177c02 */ /* 0x000fe20008000f00 */
[----:B------:R-:W-:Y:S01]  /*bd60*/  UIADD3 UR6, UR6, 0x1, URZ ;  /* 0x0000000106067890 */ /* 0x000fe2000fffe03f */
[----:B------:R-:W-:Y:S01]  /*bd70*/  LOP3.LUT R8, R15, R13, RZ, 0x3c, !PT ;  /* 0x0000000d0f087212 */ /* 0x000fe200078e3cff */
[----:B------:R-:W2:Y:S01]  /*bd80*/  SHFL.BFLY PT, R9, R10, 0x2, 0x1f ;  /* 0x0c401f000a097f89 */ /* 0x000ea200000e0000 */
[----:B------:R-:W-:-:S03]  /*bd90*/  MOV R168, 0x7054 ;  /* 0x0000705400a87802 */ /* 0x000fc60000000f00 */
[----:B------:R-:W-:Y:S01]  /*bda0*/  IMAD.WIDE.U32 R204, R8, -0x2daee0ad, RZ ;  /* 0xd2511f5308cc7825 */ /* 0x000fe200078e00ff */
[----:B------:R-:W-:Y:S02]  /*bdb0*/  LOP3.LUT R8, R193, UR37, R19, 0x96, !PT ;  /* 0x00000025c1087c12 */ /* 0x000fe4000f8e9613 */
[----:B------:R-:W-:Y:S02]  /*bdc0*/  PRMT R168, R23, R168, UR39 ;  /* 0x0000002717a87e16 */ /* 0x000fe400080000a8 */
[----:B------:R-:W-:Y:S01]  /*bdd0*/  LOP3.LUT R34, R205, UR21, R192, 0x96, !PT ;  /* 0x00000015cd227c12 */ /* 0x000fe2000f8e96c0 */
[----:B------:R-:W-:-:S04]  /*bde0*/  IMAD.WIDE.U32 R26, R8, -0x326172a9, RZ ;  /* 0xcd9e8d57081a7825 */ /* 0x000fc800078e00ff */
[----:B------:R-:W-:Y:S01]  /*bdf0*/  IMAD.WIDE.U32 R34, R34, -0x326172a9, RZ ;  /* 0xcd9e8d5722227825 */ /* 0x000fe200078e00ff */
[----:B------:R-:W-:-:S04]  /*be00*/  LOP3.LUT R8, R27, UR22, R14, 0x96, !PT ;  /* 0x000000161b087c12 */ /* 0x000fc8000f8e960e */
[----:B------:R-:W-:Y:S01]  /*be10*/  LOP3.LUT R26, R35, UR20, R26, 0x96, !PT ;  /* 0x00000014231a7c12 */ /* 0x000fe2000f8e961a */
[----:B------:R-:W-:Y:S01]  /*be20*/  IMAD.WIDE.U32 R28, R8, -0x2daee0ad, RZ ;  /* 0xd2511f53081c7825 */ /* 0x000fe200078e00ff */
[----:B-1----:R-:W-:Y:S02]  /*be30*/  FMNMX.FTZ R164, R11, R164, !PT ;  /* 0x000000a40ba47209 */ /* 0x002fe40007810000 */
[----:B--2---:R-:W-:Y:S01]  /*be40*/  FMNMX.FTZ R9, R10, R9, !PT ;  /* 0x000000090a097209 */ /* 0x004fe20007810000 */
[----:B------:R-:W-:-:S04]  /*be50*/  IMAD.WIDE.U32 R26, R26, -0x2daee0ad, RZ ;  /* 0xd2511f531a1a7825 */ /* 0x000fc800078e00ff */
[C---:B------:R-:W-:Y:S01]  /*be60*/  FMUL.FTZ R171, R164.reuse, UR38 ;  /* 0x00000026a4ab7c20 */ /* 0x040fe20008410000 */
[----:B------:R-:W-:Y:S01]  /*be70*/  FSETP.NEU.FTZ.AND P1, PT, R164, -INF , PT ;  /* 0xff800000a400780b */ /* 0x000fe20003f3d000 */
[----:B------:R-:W1:Y:S01]  /*be80*/  SHFL.BFLY PT, R8, R9, 0x1, 0x1f ;  /* 0x0c201f0009087f89 */ /* 0x000e6200000e0000 */
[----:B------:R-:W-:Y:S02]  /*be90*/  LOP3.LUT R10, R29, UR19, R204, 0x96, !PT ;  /* 0x000000131d0a7c12 */ /* 0x000fe4000f8e96cc */
[----:B------:R-:W-:Y:S02]  /*bea0*/  FSEL R171, R171, RZ, P1 ;  /* 0x000000ffabab7208 */ /* 0x000fe40000800000 */
[----:B------:R-:W-:Y:S01]  /*beb0*/  LOP3.LUT R28, R27, UR17, R28, 0x96, !PT ;  /* 0x000000111b1c7c12 */ /* 0x000fe2000f8e961c */
[----:B------:R-:W-:Y:S01]  /*bec0*/  IMAD.WIDE.U32 R24, R10, -0x326172a9, RZ ;  /* 0xcd9e8d570a187825 */ /* 0x000fe200078e00ff */
[----:B------:R-:W-:-:S03]  /*bed0*/  FSEL R177, R164, RZ, P1 ;  /* 0x000000ffa4b17208 */ /* 0x000fc60000800000 */
        /* <DEDUP_REMOVED lines=9> */
[----:B------:R-:W-:Y:S01]  /*bf70*/  FADD.FTZ R177, R200, -R177 ;  /* 0x800000b1c8b17221 */ /* 0x000fe20000010000 */
[--C-:B------:R-:W-:Y:S01]  /*bf80*/  FFMA.FTZ R192, R181, UR38, -R171.reuse ;  /* 0x00000026b5c07c23 */ /* 0x100fe200080108ab */
[--C-:B------:R-:W-:Y:S01]  /*bf90*/  FFMA.FTZ R179, R194, UR38, -R171.reuse ;  /* 0x00000026c2b37c23 */ /* 0x100fe200080108ab */
[----:B------:R-:W-:Y:S01]  /*bfa0*/  IMAD.WIDE.U32 R24, R24, -0x2daee0ad, RZ ;  /* 0xd2511f5318187825 */ /* 0x000fe200078e00ff */
[----:B------:R-:W-:Y:S01]  /*bfb0*/  LOP3.LUT R26, R11, UR13, R26, 0x96, !PT ;  /* 0x0000000d0b1a7c12 */ /* 0x000fe2000f8e961a */
[----:B------:R-:W-:Y:S02]  /*bfc0*/  MUFU.EX2 R174, R174 ;  /* 0x000000ae00ae7308 */ /* 0x000fe40000000800 */
[----:B------:R-:W-:Y:S01]  /*bfd0*/  FMUL.FTZ R177, R177, UR38 ;  /* 0x00000026b1b17c20 */ /* 0x000fe20008410000 */
[----:B-1----:R-:W-:Y:S01]  /*bfe0*/  FMNMX.FTZ R3, R9, R8, !PT ;  /* 0x0000000809037209 */ /* 0x002fe20007810000 */
[----:B------:R-:W-:Y:S01]  /*bff0*/  FFMA.FTZ R194, R196, UR38, -R171 ;  /* 0x00000026c4c27c23 */ /* 0x000fe200080108ab */
[----:B------:R-:W-:Y:S01]  /*c000*/  LOP3.LUT R4, R25, UR12, R10, 0x96, !PT ;  /* 0x0000000c19047c12 */ /* 0x000fe2000f8e960a */
[----:B------:R-:W-:Y:S01]  /*c010*/  IMAD.WIDE.U32 R26, R26, -0x326172a9, RZ ;  /* 0xcd9e8d571a1a7825 */ /* 0x000fe200078e00ff */
[----:B------:R-:W-:-:S03]  /*c020*/  FSETP.NEU.FTZ.AND P0, PT, R3, -INF , PT ;  /* 0xff8000000300780b */ /* 0x000fc60003f1d000 */
[C---:B------:R-:W-:Y:S01]  /*c030*/  FMUL.FTZ R169, R3.reuse, UR38 ;  /* 0x0000002603a97c20 */ /* 0x040fe20008410000 */
[----:B------:R-:W-:Y:S01]  /*c040*/  MUFU.EX2 R167, R167 ;  /* 0x000000a700a77308 */ /* 0x000fe20000000800 */
[----:B------:R-:W-:Y:S01]  /*c050*/  IMAD.WIDE.U32 R30, R4, -0x326172a9, RZ ;  /* 0xcd9e8d57041e7825 */ /* 0x000fe200078e00ff */
[----:B------:R-:W-:-:S03]  /*c060*/  FSEL R9, R3, RZ, P0 ;  /* 0x000000ff03097208 */ /* 0x000fc60000000000 */
[--C-:B------:R-:W-:Y:S01]  /*c070*/  FFMA.FTZ R181, R21, UR38, -R171.reuse ;  /* 0x0000002615b57c23 */ /* 0x100fe200080108ab */
[----:B------:R-:W-:Y:S01]  /*c080*/  FSEL R169, R169, RZ, P0 ;  /* 0x000000ffa9a97208 */ /* 0x000fe20000000000 */
[----:B------:R-:W-:Y:S01]  /*c090*/  FFMA.FTZ R189, R250, UR38, -R171 ;  /* 0x00000026fabd7c23 */ /* 0x000fe200080108ab */
[----:B------:R-:W-:Y:S01]  /*c0a0*/  SHF.R.U32.HI R8, RZ, 0x10, R30 ;  /* 0x00000010ff087819 */ /* 0x000fe2000001161e */
[----:B------:R-:W-:Y:S01]  /*c0b0*/  FADD.FTZ R2, R2, -R9 ;  /* 0x8000000902027221 */ /* 0x000fe20000010000 */
[----:B------:R-:W-:Y:S01]  /*c0c0*/  LOP3.LUT R10, R30, 0xffff, RZ, 0xc0, !PT ;  /* 0x0000ffff1e0a7812 */ /* 0x000fe200078ec0ff */
[--C-:B------:R-:W-:Y:S01]  /*c0d0*/  FFMA.FTZ R166, R6, UR38, -R169.reuse ;  /* 0x0000002606a67c23 */ /* 0x100fe200080108a9 */
[--C-:B------:R-:W-:Y:S01]  /*c0e0*/  FFMA.FTZ R165, R7, UR38, -R169.reuse ;  /* 0x0000002607a57c23 */ /* 0x100fe200080108a9 */
[--C-:B------:R-:W-:Y:S01]  /*c0f0*/  FFMA.FTZ R172, R16, UR38, -R169.reuse ;  /* 0x0000002610ac7c23 */ /* 0x100fe200080108a9 */
[--C-:B------:R-:W-:Y:S01]  /*c100*/  FFMA.FTZ R175, R18, UR38, -R169.reuse ;  /* 0x0000002612af7c23 */ /* 0x100fe200080108a9 */
[----:B------:R-:W-:Y:S01]  /*c110*/  LOP3.LUT R4, R31, UR23, R26, 0x96, !PT ;  /* 0x000000171f047c12 */ /* 0x000fe2000f8e961a */
[----:B------:R-:W-:Y:S01]  /*c120*/  MUFU.EX2 R176, R176 ;  /* 0x000000b000b07308 */ /* 0x000fe20000000800 */
[----:B------:R-:W-:Y:S01]  /*c130*/  SHF.R.U32.HI R11, RZ, 0x18, R30 ;  /* 0x00000018ff0b7819 */ /* 0x000fe2000001161e */
[----:B------:R-:W-:Y:S01]  /*c140*/  FMUL.FTZ R2, R2, UR38 ;  /* 0x0000002602027c20 */ /* 0x000fe20008410000 */
[----:B------:R-:W-:Y:S01]  /*c150*/  LOP3.LUT R8, R8, 0xff, RZ, 0xc0, !PT ;  /* 0x000000ff08087812 */ /* 0x000fe200078ec0ff */
[--C-:B------:R-:W-:Y:S01]  /*c160*/  FFMA.FTZ R183, R198, UR38, -R169.reuse ;  /* 0x00000026c6b77c23 */ /* 0x100fe200080108a9 */
[----:B------:R-:W-:Y:S01]  /*c170*/  LOP3.LUT R17, R30, 0xff, RZ, 0xc0, !PT ;  /* 0x000000ff1e117812 */ /* 0x000fe200078ec0ff */
[--C-:B------:R-:W-:Y:S01]  /*c180*/  FFMA.FTZ R196, R22, UR38, -R169.reuse ;  /* 0x0000002616c47c23 */ /* 0x100fe200080108a9 */
[----:B------:R-:W-:Y:S01]  /*c190*/  SHF.R.U32.HI R10, RZ, 0x8, R10 ;  /* 0x00000008ff0a7819 */ /* 0x000fe2000001160a */
[----:B------:R-:W-:Y:S01]  /*c1a0*/  MUFU.EX2 R166, R166 ;  /* 0x000000a600a67308 */ /* 0x000fe20000000800 */
[----:B------:R-:W-:Y:S01]  /*c1b0*/  LOP3.LUT R6, R4, 0xffff, RZ, 0xc0, !PT ;  /* 0x0000ffff04067812 */ /* 0x000fe200078ec0ff */
[--C-:B------:R-:W-:Y:S01]  /*c1c0*/  FFMA.FTZ R198, R20, UR38, -R169.reuse ;  /* 0x0000002614c67c23 */ /* 0x100fe200080108a9 */
[----:B------:R-:W-:Y:S01]  /*c1d0*/  SHF.R.U32.HI R19, RZ, 0x10, R4 ;  /* 0x00000010ff137819 */ /* 0x000fe20000011604 */
[----:B------:R-:W-:Y:S01]  /*c1e0*/  LDSM.16.MT88.4 R20, [R224+0x18800] ;  /* 0x01880000e014783b */ /* 0x000fe20000004200 */
[----:B------:R-:W-:Y:S01]  /*c1f0*/  LOP3.LUT R5, R4, 0xff, RZ, 0xc0, !PT ;  /* 0x000000ff04057812 */ /* 0x000fe200078ec0ff */
[----:B------:R-:W-:Y:S01]  /*c200*/  FFMA.FTZ R185, R185, UR38, -R169 ;  /* 0x00000026b9b97c23 */ /* 0x000fe200080108a9 */
[----:B------:R-:W-:Y:S01]  /*c210*/  PRMT R7, R8, 0x5410, R11 ;  /* 0x0000541008077816 */ /* 0x000fe2000000000b */
[----:B------:R-:W1:Y:S01]  /*c220*/  MUFU.EX2 R165, R165 ;  /* 0x000000a500a57308 */ /* 0x000e620000000800 */
[----:B------:R-:W-:Y:S01]  /*c230*/  PRMT R17, R17, 0x5410, R10 ;  /* 0x0000541011117816 */ /* 0x000fe2000000000a */
[----:B------:R-:W-:Y:S01]  /*c240*/  FFMA.FTZ R191, R202, UR38, -R169 ;  /* 0x00000026cabf7c23 */ /* 0x000fe200080108a9 */
[----:B------:R-:W-:Y:S01]  /*c250*/  SHF.R.U32.HI R6, RZ, 0x8, R6 ;  /* 0x00000008ff067819 */ /* 0x000fe20000011606 */
[----:B------:R-:W2:Y:S01]  /*c260*/  LDSM.16.MT88.4 R8, [R224+0x18000] ;  /* 0x01800000e008783b */ /* 0x000ea20000004200 */
[----:B------:R-:W-:Y:S01]  /*c270*/  SHF.R.U32.HI R4, RZ, 0x18, R4 ;  /* 0x00000018ff047819 */ /* 0x000fe20000011604 */
[----:B------:R-:W-:Y:S01]  /*c280*/  FFMA.FTZ R200, R248, UR38, -R171 ;  /* 0x00000026f8c87c23 */ /* 0x000fe200080108ab */
[----:B------:R-:W-:Y:S01]  /*c290*/  LOP3.LUT R19, R19, 0xff, RZ, 0xc0, !PT ;  /* 0x000000ff13137812 */ /* 0x000fe200078ec0ff */
[----:B------:R-:W-:Y:S01]  /*c2a0*/  MUFU.EX2 R172, R172 ;  /* 0x000000ac00ac7308 */ /* 0x000fe20000000800 */
[----:B------:R-:W-:Y:S01]  /*c2b0*/  PRMT R5, R5, 0x5410, R6 ;  /* 0x0000541005057816 */ /* 0x000fe20000000006 */
[----:B------:R-:W-:Y:S01]  /*c2c0*/  FFMA.FTZ R202, R244, UR38, -R169 ;  /* 0x00000026f4ca7c23 */ /* 0x000fe200080108a9 */
[----:B------:R-:W-:Y:S01]  /*c2d0*/  PRMT R19, R19, 0x5410, R4 ;  /* 0x0000541013137816 */ /* 0x000fe20000000004 */
[--C-:B------:R-:W-:Y:S01]  /*c2e0*/  FFMA.FTZ R187, R187, UR38, -R171.reuse ;  /* 0x00000026bbbb7c23 */ /* 0x100fe200080108ab */
[--C-:B------:R-:W-:Y:S01]  /*c2f0*/  HSET2.LE.AND R7, R7, R168.reuse, PT ;  /* 0x000000a807077233 */ /* 0x100fe20003803000 */
[----:B------:R-:W-:Y:S01]  /*c300*/  FFMA.FTZ R248, R252, UR38, -R171 ;  /* 0x00000026fcf87c23 */ /* 0x000fe200080108ab */
[----:B------:R-:W-:Y:S01]  /*c310*/  HSET2.LE.AND R6, R17, R168, PT ;  /* 0x000000a811067233 */ /* 0x000fe20003803000 */
[----:B------:R-:W3:Y:S01]  /*c320*/  MUFU.EX2 R175, R175 ;  /* 0x000000af00af7308 */ /* 0x000ee20000000800 */
[----:B-1----:R-:W-:Y:S01]  /*c330*/  F2FP.F16.F32.PACK_AB R4, R165, R166 ;  /* 0x000000a6a504723e */ /* 0x002fe200000000ff */
[----:B------:R-:W-:Y:S01]  /*c340*/  FFMA.FTZ R244, R246, UR38, -R169 ;  /* 0x00000026f6f47c23 */ /* 0x000fe200080108a9 */
[----:B------:R-:W-:-:S02]  /*c350*/  F2FP.F16.F32.PACK_AB R17, R167, R174 ;  /* 0x000000aea711723e */ /* 0x000fc400000000ff */
[----:B------:R-:W-:Y:S02]  /*c360*/  LOP3.LUT R7, R7, R4, RZ, 0xc0, !PT ;  /* 0x0000000407077212 */ /* 0x000fe400078ec0ff */
[----:B------:R-:W-:Y:S01]  /*c370*/  LOP3.LUT R6, R6, R17, RZ, 0xc0, !PT ;  /* 0x0000001106067212 */ /* 0x000fe200078ec0ff */
[----:B------:R-:W1:Y:S01]  /*c380*/  MUFU.EX2 R177, R177 ;  /* 0x000000b100b17308 */ /* 0x000e620000000800 */
[--C-:B------:R-:W-:Y:S02]  /*c390*/  HSET2.LE.AND R4, R5, R168.reuse, PT ;  /* 0x000000a805047233 */ /* 0x100fe40003803000 */
[----:B------:R-:W-:Y:S02]  /*c3a0*/  HSET2.LE.AND R5, R19, R168, PT ;  /* 0x000000a813057233 */ /* 0x000fe40003803000 */
[----:B------:R-:W-:Y:S02]  /*c3b0*/  F2FP.F16.F32.PACK_AB R17, R173, R176 ;  /* 0x000000b0ad11723e */ /* 0x000fe400000000ff */
[----:B------:R-:W-:Y:S01]  /*c3c0*/  LOP3.LUT R26, R27, UR30, R28, 0x96, !PT ;  /* 0x0000001e1b1a7c12 */ /* 0x000fe2000f8e961c */
[----:B------:R-:W4:Y:S01]  /*c3d0*/  MUFU.EX2 R2, R2 ;  /* 0x0000000200027308 */ /* 0x000f220000000800 */
[----:B---3--:R-:W-:-:S02]  /*c3e0*/  F2FP.F16.F32.PACK_AB R16, R175, R172 ;  /* 0x000000acaf10723e */ /* 0x008fc400000000ff */
[----:B------:R-:W-:Y:S01]  /*c3f0*/  LOP3.LUT R4, R4, R17, RZ, 0xc0, !PT ;  /* 0x0000001104047212 */ /* 0x000fe200078ec0ff */
[----:B------:R-:W-:Y:S01]  /*c400*/  IMAD.WIDE.U32 R26, R26, -0x2daee0ad, RZ ;  /* 0xd2511f531a1a7825 */ /* 0x000fe200078e00ff */
        /* <DEDUP_REMOVED lines=141> */
[----:B------:R-:W-:Y:S01]  /*cce0*/  HMMA.16816.F32 R48, R4, R18, R48 ;  /* 0x000000120430723c */ /* 0x000fe20000001830 */
[----:B------:R-:W2:Y:S01]  /*ccf0*/  LDSM.16.MT88.4 R16, [R220+0x1a000] ;  /* 0x01a00000dc10783b */ /* 0x000ea20000004200 */
[-C--:B------:R-:W-:Y:S01]  /*cd00*/  FMUL.FTZ R126, R126, R2.reuse ;  /* 0x000000027e7e7220 */ /* 0x080fe20000410000 */
[-C--:B------:R-:W-:Y:S01]  /*cd10*/  FMUL.FTZ R127, R127, R2.reuse ;  /* 0x000000027f7f7220 */ /* 0x080fe20000410000 */
[-C--:B------:R-:W-:Y:S01]  /*cd20*/  FMUL.FTZ R128, R128, R177.reuse ;  /* 0x000000b180807220 */ /* 0x080fe20000410000 */
[----:B------:R-:W-:Y:S01]  /*cd30*/  FMUL.FTZ R129, R129, R177 ;  /* 0x000000b181817220 */ /* 0x000fe20000410000 */
[-C--:B------:R-:W-:Y:S01]  /*cd40*/  FMUL.FTZ R130, R130, R2.reuse ;  /* 0x0000000282827220 */ /* 0x080fe20000410000 */
[----:B------:R-:W-:Y:S01]  /*cd50*/  FMUL.FTZ R131, R131, R2 ;  /* 0x0000000283837220 */ /* 0x000fe20000410000 */
[----:B------:R-:W-:Y:S01]  /*cd60*/  SHF.R.U32.HI R25, RZ, 0x10, R26 ;  /* 0x00000010ff197819 */ /* 0x000fe2000001161a */
[----:B------:R-:W-:Y:S01]  /*cd70*/  MUFU.EX2 R181, R181 ;  /* 0x000000b500b57308 */ /* 0x000fe20000000800 */
[----:B------:R-:W-:-:S02]  /*cd80*/  LOP3.LUT R24, R27, UR31, R24, 0x96, !PT ;  /* 0x0000001f1b187c12 */ /* 0x000fc4000f8e9618 */
[----:B------:R-:W-:Y:S02]  /*cd90*/  LOP3.LUT R25, R25, 0xff, RZ, 0xc0, !PT ;  /* 0x000000ff19197812 */ /* 0x000fe400078ec0ff */
[----:B------:R-:W-:-:S03]  /*cda0*/  LOP3.LUT R29, R24, 0xff, RZ, 0xc0, !PT ;  /* 0x000000ff181d7812 */ /* 0x000fc600078ec0ff */
[----:B------:R-:W-:Y:S01]  /*cdb0*/  MUFU.EX2 R196, R196 ;  /* 0x000000c400c47308 */ /* 0x000fe20000000800 */
[C---:B-1----:R-:W-:Y:S06]  /*cdc0*/  HMMA.16816.F32 R52, R4.reuse, R8, R52 ;  /* 0x000000080434723c */ /* 0x042fec0000001834 */
[C---:B------:R-:W-:Y:S01]  /*cdd0*/  HMMA.16816.F32 R56, R4.reuse, R10, R56 ;  /* 0x0000000a0438723c */ /* 0x040fe20000001838 */
[----:B------:R-:W1:Y:S01]  /*cde0*/  LDSM.16.MT88.4 R8, [R224+0x1c000] ;  /* 0x01c00000e008783b */ /* 0x000e620000004200 */
[----:B------:R-:W-:Y:S08]  /*cdf0*/  MUFU.EX2 R183, R183 ;  /* 0x000000b700b77308 */ /* 0x000ff00000000800 */
[----:B------:R-:W-:Y:S01]  /*ce00*/  MUFU.EX2 R192, R192 ;  /* 0x000000c000c07308 */ /* 0x000fe20000000800 */
[C---:B--2---:R-:W-:Y:S07]  /*ce10*/  HMMA.16816.F32 R60, R4.reuse, R16, R60 ;  /* 0x00000010043c723c */ /* 0x044fee000000183c */
[----:B------:R-:W-:Y:S01]  /*ce20*/  MUFU.EX2 R179, R179 ;  /* 0x000000b300b37308 */ /* 0x000fe20000000800 */
[C---:B------:R-:W-:Y:S01]  /*ce30*/  HMMA.16816.F32 R64, R4.reuse, R18, R64 ;  /* 0x000000120440723c */ /* 0x040fe20000001840 */
[----:B------:R-:W2:Y:S06]  /*ce40*/  LDSM.16.MT88.4 R16, [R222+0x1c000] ;  /* 0x01c00000de10783b */ /* 0x000eac0000004200 */
[----:B------:R-:W-:Y:S08]  /*ce50*/  MUFU.EX2 R198, R198 ;  /* 0x000000c600c67308 */ /* 0x000ff00000000800 */
[----:B------:R-:W3:Y:S01]  /*ce60*/  MUFU.EX2 R185, R185 ;  /* 0x000000b900b97308 */ /* 0x000ee20000000800 */
[C---:B-1----:R-:W-:Y:S07]  /*ce70*/  HMMA.16816.F32 R68, R4.reuse, R8, R68 ;  /* 0x000000080444723c */ /* 0x042fee0000001844 */
[----:B------:R-:W-:Y:S01]  /*ce80*/  MUFU.EX2 R189, R189 ;  /* 0x000000bd00bd7308 */ /* 0x000fe20000000800 */
[C---:B------:R-:W-:Y:S01]  /*ce90*/  HMMA.16816.F32 R72, R4.reuse, R10, R72 ;  /* 0x0000000a0448723c */ /* 0x040fe20000001848 */
[----:B------:R-:W1:Y:S06]  /*cea0*/  LDSM.16.MT88.4 R8, [R221+0x1c000] ;  /* 0x01c00000dd08783b */ /* 0x000e6c0000004200 */
[----:B------:R-:W4:Y:S08]  /*ceb0*/  MUFU.EX2 R200, R200 ;  /* 0x000000c800c87308 */ /* 0x000f300000000800 */
[----:B------:R-:W-:Y:S01]  /*cec0*/  MUFU.EX2 R187, R187 ;  /* 0x000000bb00bb7308 */ /* 0x000fe20000000800 */
[C---:B--2---:R-:W-:Y:S07]  /*ced0*/  HMMA.16816.F32 R76, R4.reuse, R16, R76 ;  /* 0x00000010044c723c */ /* 0x044fee000000184c */
[----:B------:R-:W-:Y:S01]  /*cee0*/  MUFU.EX2 R248, R248 ;  /* 0x000000f800f87308 */ /* 0x000fe20000000800 */
[C---:B------:R-:W-:Y:S01]  /*cef0*/  HMMA.16816.F32 R80, R4.reuse, R18, R80 ;  /* 0x000000120450723c */ /* 0x040fe20000001850 */
[----:B------:R-:W2:Y:S06]  /*cf00*/  LDSM.16.MT88.4 R16, [R220+0x1c000] ;  /* 0x01c00000dc10783b */ /* 0x000eac0000004200 */
[----:B------:R-:W-:Y:S08]  /*cf10*/  MUFU.EX2 R191, R191 ;  /* 0x000000bf00bf7308 */ /* 0x000ff00000000800 */
[----:B------:R-:W4:Y:S01]  /*cf20*/  MUFU.EX2 R202, R202 ;  /* 0x000000ca00ca7308 */ /* 0x000f220000000800 */
        /* <DEDUP_REMOVED lines=15> */
[----:B------:R-:W-:-:S02]  /*d020*/  SHF.R.U32.HI R8, RZ, 0x18, R26 ;  /* 0x00000018ff087819 */ /* 0x000fc4000001161a */
[----:B------:R-:W-:Y:S02]  /*d030*/  SHF.R.U32.HI R9, RZ, 0x18, R24 ;  /* 0x00000018ff097819 */ /* 0x000fe40000011618 */
[----:B------:R-:W-:Y:S02]  /*d040*/  PRMT R25, R25, 0x5410, R8 ;  /* 0x0000541019197816 */ /* 0x000fe40000000008 */
[C---:B------:R-:W-:Y:S02]  /*d050*/  LOP3.LUT R10, R26.reuse, 0xffff, RZ, 0xc0, !PT ;  /* 0x0000ffff1a0a7812 */ /* 0x040fe400078ec0ff */
[----:B------:R-:W-:Y:S02]  /*d060*/  LOP3.LUT R27, R26, 0xff, RZ, 0xc0, !PT ;  /* 0x000000ff1a1b7812 */ /* 0x000fe400078ec0ff */
[----:B------:R-:W-:Y:S02]  /*d070*/  SHF.R.U32.HI R10, RZ, 0x8, R10 ;  /* 0x00000008ff0a7819 */ /* 0x000fe4000001160a */
[----:B------:R-:W-:-:S02]  /*d080*/  LOP3.LUT R8, R24, 0xffff, RZ, 0xc0, !PT ;  /* 0x0000ffff18087812 */ /* 0x000fc400078ec0ff */
[----:B------:R-:W-:Y:S01]  /*d090*/  PRMT R27, R27, 0x5410, R10 ;  /* 0x000054101b1b7816 */ /* 0x000fe2000000000a */
[C---:B--2---:R-:W-:Y:S01]  /*d0a0*/  HMMA.16816.F32 R124, R4.reuse, R16, R124 ;  /* 0x00000010047c723c */ /* 0x044fe2000000187c */
[----:B------:R-:W-:Y:S02]  /*d0b0*/  SHF.R.U32.HI R8, RZ, 0x8, R8 ;  /* 0x00000008ff087819 */ /* 0x000fe40000011608 */
[----:B------:R-:W-:Y:S02]  /*d0c0*/  SHF.R.U32.HI R10, RZ, 0x10, R24 ;  /* 0x00000010ff0a7819 */ /* 0x000fe40000011618 */
[----:B------:R-:W-:Y:S01]  /*d0d0*/  PRMT R29, R29, 0x5410, R8 ;  /* 0x000054101d1d7816 */ /* 0x000fe20000000008 */
[----:B------:R-:W-:Y:S01]  /*d0e0*/  HMMA.16816.F32 R128, R4, R18, R128 ;  /* 0x000000120480723c */ /* 0x000fe20000001880 */
[----:B------:R-:W1:Y:S01]  /*d0f0*/  LDSM.16.MT88.4 R16, [R222+0x18800] ;  /* 0x01880000de10783b */ /* 0x000e620000004200 */
[----:B------:R-:W-:Y:S02]  /*d100*/  LOP3.LUT R8, R10, 0xff, RZ, 0xc0, !PT ;  /* 0x000000ff0a087812 */ /* 0x000fe400078ec0ff */
[----:B---3--:R-:W-:-:S03]  /*d110*/  F2FP.F16.F32.PACK_AB R24, R185, R198 ;  /* 0x000000c6b918723e */ /* 0x008fc600000000ff */
[--C-:B------:R-:W-:Y:S02]  /*d120*/  HSET2.LE.AND R6, R27, R168.reuse, PT ;  /* 0x000000a81b067233 */ /* 0x100fe40003803000 */
[----:B------:R-:W-:Y:S02]  /*d130*/  F2FP.F16.F32.PACK_AB R7, R181, R194 ;  /* 0x000000c2b507723e */ /* 0x000fe400000000ff */
[----:B------:R-:W-:Y:S02]  /*d140*/  PRMT R5, R8, 0x5410, R9 ;  /* 0x0000541008057816 */ /* 0x000fe40000000009 */
[----:B------:R-:W2:Y:S01]  /*d150*/  LDSM.16.MT88.4 R8, [R221+0x18800] ;  /* 0x01880000dd08783b */ /* 0x000ea20000004200 */
[----:B------:R-:W-:Y:S02]  /*d160*/  LOP3.LUT R6, R6, R7, RZ, 0xc0, !PT ;  /* 0x0000000706067212 */ /* 0x000fe400078ec0ff */
[----:B------:R-:W-:Y:S02]  /*d170*/  HSET2.LE.AND R7, R25, R168, PT ;  /* 0x000000a819077233 */ /* 0x000fe40003803000 */
[----:B------:R-:W-:-:S02]  /*d180*/  F2FP.F16.F32.PACK_AB R4, R183, R196 ;  /* 0x000000c4b704723e */ /* 0x000fc400000000ff */
[--C-:B------:R-:W-:Y:S02]  /*d190*/  HSET2.LE.AND R5, R5, R168.reuse, PT ;  /* 0x000000a805057233 */ /* 0x100fe40003803000 */
[----:B------:R-:W-:Y:S02]  /*d1a0*/  LOP3.LUT R7, R7, R4, RZ, 0xc0, !PT ;  /* 0x0000000407077212 */ /* 0x000fe400078ec0ff */
[----:B------:R-:W-:Y:S02]  /*d1b0*/  HSET2.LE.AND R4, R29, R168, PT ;  /* 0x000000a81d047233 */ /* 0x000fe40003803000 */
[----:B------:R-:W-:Y:S01]  /*d1c0*/  F2FP.F16.F32.PACK_AB R25, R179, R192 ;  /* 0x000000c0b319723e */ /* 0x000fe200000000ff */
[----:B------:R-:W-:Y:S01]  /*d1d0*/  LDSM.16.MT88.4 R28, [R220+0x18800] ;  /* 0x01880000dc1c783b */ /* 0x000fe20000004200 */
[----:B------:R-:W-:Y:S02]  /*d1e0*/  LOP3.LUT R5, R5, R24, RZ, 0xc0, !PT ;  /* 0x0000001805057212 */ /* 0x000fe400078ec0ff */
[----:B------:R-:W-:-:S02]  /*d1f0*/  LOP3.LUT R4, R4, R25, RZ, 0xc0, !PT ;  /* 0x0000001904047212 */ /* 0x000fc400078ec0ff */
        /* <DEDUP_REMOVED lines=28> */
[----:B------:R-:W-:Y:S01]  /*d3c0*/  HMMA.16816.F32 R88, R4, R18, R88 ;  /* 0x000000120458723c */ /* 0x000fe20000001858 */
[----:B------:R-:W-:-:S04]  /*d3d0*/  MOV R17, UR6 ;  /* 0x0000000600117c02 */ /* 0x000fc80008000f00 */
[----:B------:R-:W-:Y:S01]  /*d3e0*/  LOP3.LUT R193, R193, UR37, R17, 0x96, !PT ;  /* 0x00000025c1c17c12 */ /* 0x000fe2000f8e9611 */
[----:B--2---:R-:W-:Y:S01]  /*d3f0*/  HMMA.16816.F32 R92, R4, R8, R92 ;  /* 0x00000008045c723c */ /* 0x004fe2000000185c */
[----:B------:R-:W1:Y:S03]  /*d400*/  LDSM.16.MT88.4 R16, [R222+0x1e800] ;  /* 0x01e80000de10783b */ /* 0x000e660000004200 */
[----:B------:R-:W-:-:S04]  /*d410*/  IMAD.WIDE.U32 R24, R193, -0x326172a9, RZ ;  /* 0xcd9e8d57c1187825 */ /* 0x000fc800078e00ff */
[----:B------:R-:W-:Y:S01]  /*d420*/  FFMA.FTZ R193, R32, UR38, -R169 ;  /* 0x0000002620c17c23 */ /* 0x000fe200080108a9 */
[C---:B------:R-:W-:Y:S01]  /*d430*/  HMMA.16816.F32 R96, R4.reuse, R10, R96 ;  /* 0x0000000a0460723c */ /* 0x040fe20000001860 */
[----:B------:R-:W2:Y:S01]  /*d440*/  LDSM.16.MT88.4 R8, [R221+0x1e800] ;  /* 0x01e80000dd08783b */ /* 0x000ea20000004200 */
[----:B------:R-:W-:Y:S02]  /*d450*/  LOP3.LUT R28, R25, UR22, R14, 0x96, !PT ;  /* 0x00000016191c7c12 */ /* 0x000fe4000f8e960e */
[----:B------:R-:W-:Y:S02]  /*d460*/  LOP3.LUT R24, R35, UR20, R24, 0x96, !PT ;  /* 0x0000001423187c12 */ /* 0x000fe4000f8e9618 */
[----:B------:R-:W-:Y:S01]  /*d470*/  HMMA.16816.F32 R80, R4, R26, R80 ;  /* 0x0000001a0450723c */ /* 0x000fe20000001850 */
[----:B------:R-:W4:Y:S01]  /*d480*/  MUFU.EX2 R193, R193 ;  /* 0x000000c100c17308 */ /* 0x000f220000000800 */
[----:B------:R-:W-:-:S04]  /*d490*/  IMAD.WIDE.U32 R28, R28, -0x2daee0ad, RZ ;  /* 0xd2511f531c1c7825 */ /* 0x000fc800078e00ff */
[----:B------:R-:W-:Y:S01]  /*d4a0*/  IMAD.WIDE.U32 R24, R24, -0x2daee0ad, RZ ;  /* 0xd2511f5318187825 */ /* 0x000fe200078e00ff */
[----:B------:R-:W-:Y:S01]  /*d4b0*/  LOP3.LUT R26, R29, UR19, R204, 0x96, !PT ;  /* 0x000000131d1a7c12 */ /* 0x000fe2000f8e96cc */
[C---:B------:R-:W-:Y:S03]  /*d4c0*/  HMMA.16816.F32 R132, R4.reuse, R30, R132 ;  /* 0x0000001e0484723c */ /* 0x040fe60000001884 */
[----:B------:R-:W-:Y:S01]  /*d4d0*/  LOP3.LUT R25, R25, UR17, R28, 0x96, !PT ;  /* 0x0000001119197c12 */ /* 0x000fe2000f8e961c */
[----:B------:R-:W-:Y:S01]  /*d4e0*/  IMAD.WIDE.U32 R26, R26, -0x326172a9, RZ ;  /* 0xcd9e8d571a1a7825 */ /* 0x000fe200078e00ff */
[----:B------:R-:W-:Y:S01]  /*d4f0*/  LDSM.16.MT88.4 R28, [R221+0x19000] ;  /* 0x01900000dd1c783b */ /* 0x000fe20000004200 */
[----:B---3--:R-:W-:Y:S02]  /*d500*/  HMMA.16816.F32 R100, R4, R20, R100 ;  /* 0x000000140464723c */ /* 0x008fe40000001864 */
[----:B------:R-:W-:Y:S01]  /*d510*/  IMAD.WIDE.U32 R14, R25, -0x326172a9, RZ ;  /* 0xcd9e8d57190e7825 */ /* 0x000fe200078e00ff */
[----:B------:R-:W-:-:S03]  /*d520*/  LOP3.LUT R34, R27, UR18, R34, 0x96, !PT ;  /* 0x000000121b227c12 */ /* 0x000fc6000f8e9622 */
[----:B------:R-:W-:Y:S01]  /*d530*/  HMMA.16816.F32 R104, R4, R22, R104 ;  /* 0x000000160468723c */ /* 0x000fe20000001868 */
[----:B------:R-:W-:Y:S01]  /*d540*/  LOP3.LUT R250, R15, UR16, R26, 0x96, !PT ;  /* 0x000000100ffa7c12 */ /* 0x000fe2000f8e961a */
[----:B------:R-:W3:Y:S01]  /*d550*/  LDSM.16.MT88.4 R20, [R220+0x1e800] ;  /* 0x01e80000dc14783b */ /* 0x000ee20000004200 */
[----:B------:R-:W-:-:S04]  /*d560*/  IMAD.WIDE.U32 R34, R34, -0x2daee0ad, RZ ;  /* 0xd2511f5322227825 */ /* 0x000fc800078e00ff */
[----:B------:R-:W-:Y:S01]  /*d570*/  IMAD.WIDE.U32 R250, R250, -0x2daee0ad, RZ ;  /* 0xd2511f53fafa7825 */ /* 0x000fe200078e00ff */
[----:B------:R-:W-:Y:S01]  /*d580*/  LOP3.LUT R25, R35, UR13, R24, 0x96, !PT ;  /* 0x0000000d23197c12 */ /* 0x000fe2000f8e9618 */
[C---:B-1----:R-:W-:Y:S03]  /*d590*/  HMMA.16816.F32 R108, R4.reuse, R16, R108 ;  /* 0x00000010046c723c */ /* 0x042fe6000000186c */
[----:B------:R-:W-:Y:S01]  /*d5a0*/  LOP3.LUT R24, R251, UR12, R34, 0x96, !PT ;  /* 0x0000000cfb187c12 */ /* 0x000fe2000f8e9622 */
[----:B------:R-:W-:Y:S01]  /*d5b0*/  IMAD.WIDE.U32 R204, R25, -0x326172a9, RZ ;  /* 0xcd9e8d5719cc7825 */ /* 0x000fe200078e00ff */
[----:B------:R-:W1:Y:S01]  /*d5c0*/  LDSM.16.MT88.4 R32, [R222+0x19000] ;  /* 0x01900000de20783b */ /* 0x000e620000004200 */
[----:B--2---:R-:W-:Y:S02]  /*d5d0*/  HMMA.16816.F32 R116, R4, R8, R116 ;  /* 0x000000080474723c */ /* 0x004fe40000001874 */
[----:B------:R-:W-:-:S04]  /*d5e0*/  IMAD.WIDE.U32 R24, R24, -0x326172a9, RZ ;  /* 0xcd9e8d5718187825 */ /* 0x000fc800078e00ff */
[C---:B------:R-:W-:Y:S01]  /*d5f0*/  HMMA.16816.F32 R120, R4.reuse, R10, R120 ;  /* 0x0000000a0478723c */ /* 0x040fe20000001878 */
[--C-:B------:R-:W-:Y:S02]  /*d600*/  SHF.R.U32.HI R17, RZ, 0x10, R24.reuse ;  /* 0x00000010ff117819 */ /* 0x100fe40000011618 */
[C---:B------:R-:W-:Y:S02]  /*d610*/  LOP3.LUT R16, R24.reuse, 0xffff, RZ, 0xc0, !PT ;  /* 0x0000ffff18107812 */ /* 0x040fe400078ec0ff */
[----:B------:R-:W-:Y:S01]  /*d620*/  LOP3.LUT R9, R24, 0xff, RZ, 0xc0, !PT ;  /* 0x000000ff18097812 */ /* 0x000fe200078ec0ff */
[----:B------:R-:W-:Y:S01]  /*d630*/  HMMA.16816.F32 R112, R4, R18, R112 ;  /* 0x000000120470723c */ /* 0x000fe20000001870 */
[----:B------:R-:W-:Y:S02]  /*d640*/  SHF.R.U32.HI R24, RZ, 0x18, R24 ;  /* 0x00000018ff187819 */ /* 0x000fe40000011618 */
[----:B------:R-:W-:Y:S02]  /*d650*/  LOP3.LUT R11, R17, 0xff, RZ, 0xc0, !PT ;  /* 0x000000ff110b7812 */ /* 0x000fe400078ec0ff */
[----:B------:R-:W-:-:S02]  /*d660*/  LOP3.LUT R8, R25, UR23, R204, 0x96, !PT ;  /* 0x0000001719087c12 */ /* 0x000fc4000f8e96cc */
[----:B------:R-:W-:Y:S02]  /*d670*/  SHF.R.U32.HI R10, RZ, 0x8, R16 ;  /* 0x00000008ff0a7819 */ /* 0x000fe40000011610 */
[----:B------:R-:W-:Y:S01]  /*d680*/  PRMT R11, R11, 0x5410, R24 ;  /* 0x000054100b0b7816 */ /* 0x000fe20000000018 */
[----:B------:R-:W2:Y:S01]  /*d690*/  LDSM.16.MT88.4 R16, [R224+0x19000] ;  /* 0x01900000e010783b */ /* 0x000ea20000004200 */
[C---:B------:R-:W-:Y:S02]  /*d6a0*/  LOP3.LUT R24, R8.reuse, 0xffff, RZ, 0xc0, !PT ;  /* 0x0000ffff08187812 */ /* 0x040fe400078ec0ff */
[----:B------:R-:W-:Y:S02]  /*d6b0*/  SHF.R.U32.HI R26, RZ, 0x10, R8 ;  /* 0x00000010ff1a7819 */ /* 0x000fe40000011608 */
[----:B------:R-:W-:Y:S01]  /*d6c0*/  PRMT R9, R9, 0x5410, R10 ;  /* 0x0000541009097816 */ /* 0x000fe2000000000a */
[----:B---3--:R-:W-:Y:S01]  /*d6d0*/  HMMA.16816.F32 R124, R4, R20, R124 ;  /* 0x00000014047c723c */ /* 0x008fe2000000187c */
[----:B------:R-:W-:-:S02]  /*d6e0*/  LOP3.LUT R10, R8, 0xff, RZ, 0xc0, !PT ;  /* 0x000000ff080a7812 */ /* 0x000fc400078ec0ff */
[----:B------:R-:W-:Y:S02]  /*d6f0*/  SHF.R.U32.HI R25, RZ, 0x18, R8 ;  /* 0x00000018ff197819 */ /* 0x000fe40000011608 */
[----:B------:R-:W-:Y:S01]  /*d700*/  SHF.R.U32.HI R27, RZ, 0x8, R24 ;  /* 0x00000008ff1b7819 */ /* 0x000fe20000011618 */
[----:B------:R-:W-:Y:S01]  /*d710*/  HMMA.16816.F32 R128, R4, R22, R128 ;  /* 0x000000160480723c */ /* 0x000fe20000001880 */
[----:B------:R-:W-:Y:S01]  /*d720*/  LOP3.LUT R26, R26, 0xff, RZ, 0xc0, !PT ;  /* 0x000000ff1a1a7812 */ /* 0x000fe200078ec0ff */
[----:B------:R-:W3:Y:S01]  /*d730*/  LDSM.16.MT88.4 R4, [R221+0x1b000] ;  /* 0x01b00000dd04783b */ /* 0x000ee20000004200 */
[----:B------:R-:W-:Y:S02]  /*d740*/  PRMT R27, R10, 0x5410, R27 ;  /* 0x000054100a1b7816 */ /* 0x000fe4000000001b */
[----:B------:R-:W-:Y:S02]  /*d750*/  PRMT R25, R26, 0x5410, R25 ;  /* 0x000054101a197816 */ /* 0x000fe40000000019 */
[----:B------:R-:W-:-:S02]  /*d760*/  HSET2.LE.AND R10, R9, R168, PT ;  /* 0x000000a8090a7233 */ /* 0x000fc40003803000 */
[--C-:B------:R-:W-:Y:S02]  /*d770*/  HSET2.LE.AND R8, R27, R168.reuse, PT ;  /* 0x000000a81b087233 */ /* 0x100fe40003803000 */
[--C-:B------:R-:W-:Y:S02]  /*d780*/  HSET2.LE.AND R11, R11, R168.reuse, PT ;  /* 0x000000a80b0b7233 */ /* 0x100fe40003803000 */
[----:B------:R-:W-:Y:S02]  /*d790*/  HSET2.LE.AND R9, R25, R168, PT ;  /* 0x000000a819097233 */ /* 0x000fe40003803000 */
[----:B------:R-:W-:Y:S02]  /*d7a0*/  F2FP.F16.F32.PACK_AB R27, R200, R189 ;  /* 0x000000bdc81b723e */ /* 0x000fe400000000ff */
[----:B------:R-:W-:Y:S02]  /*d7b0*/  F2FP.F16.F32.PACK_AB R24, R202, R191 ;  /* 0x000000bfca18723e */ /* 0x000fe400000000ff */
[----:B------:R-:W-:-:S02]  /*d7c0*/  F2FP.F16.F32.PACK_AB R21, R248, R187 ;  /* 0x000000bbf815723e */ /* 0x000fc400000000ff */
[----:B----4-:R-:W-:Y:S02]  /*d7d0*/  F2FP.F16.F32.PACK_AB R20, R193, R244 ;  /* 0x000000f4c114723e */ /* 0x010fe400000000ff */
[----:B------:R-:W-:Y:S02]  /*d7e0*/  LOP3.LUT R8, R8, R27, RZ, 0xc0, !PT ;  /* 0x0000001b08087212 */ /* 0x000fe400078ec0ff */
[----:B------:R-:W-:Y:S02]  /*d7f0*/  LOP3.LUT R9, R9, R24, RZ, 0xc0, !PT ;  /* 0x0000001809097212 */ /* 0x000fe400078ec0ff */
[----:B------:R-:W-:Y:S01]  /*d800*/  LOP3.LUT R10, R10, R21, RZ, 0xc0, !PT ;  /* 0x000000150a0a7212 */ /* 0x000fe200078ec0ff */
[----:B------:R-:W4:Y:S01]  /*d810*/  LDSM.16.MT88.4 R24, [R220+0x19000] ;  /* 0x01900000dc18783b */ /* 0x000f220000004200 */
[----:B------:R-:W-:-:S03]  /*d820*/  LOP3.LUT R11, R11, R20, RZ, 0xc0, !PT ;  /* 0x000000140b0b7212 */ /* 0x000fc600078ec0ff */
[----:B------:R-:W-:Y:S04]  /*d830*/  LDSM.16.MT88.4 R20, [R224+0x1b000] ;  /* 0x01b00000e014783b */ /* 0x000fe80000004200 */
[C---:B-1----:R-:W-:Y:S06]  /*d840*/  HMMA.16816.F32 R152, R8.reuse, R32, R152 ;  /* 0x000000200898723c */ /* 0x042fec0000001898 */
[----:B------:R-:W-:Y:S01]  /*d850*/  HMMA.16816.F32 R148, R8, R34, R148 ;  /* 0x000000220894723c */ /* 0x000fe20000001894 */
[----:B------:R-:W-:-:S02]  /*d860*/  MOV R32, R204 ;  /* 0x000000cc00207202 */ /* 0x000fc40000000f00 */
[----:B------:R-:W-:Y:S02]  /*d870*/  MOV R33, R205 ;  /* 0x000000cd00217202 */ /* 0x000fe40000000f00 */
[----:B------:R1:W5:Y:S01]  /*d880*/  LDL.LU.64 R204, [R1+0x10] ;  /* 0x0000100001cc7983 */ /* 0x0003620000300a00 */
[C---:B--2---:R-:W-:Y:S01]  /*d890*/  HMMA.16816.F32 R160, R8.reuse, R16, R160 ;  /* 0x0000001008a0723c */ /* 0x044fe200000018a0 */
[----:B------:R-:W-:Y:S02]  /*d8a0*/  MOV R34, R14 ;  /* 0x0000000e00227202 */ /* 0x000fe40000000f00 */
[----:B------:R-:W-:Y:S02]  /*d8b0*/  MOV R35, R15 ;  /* 0x0000000f00237202 */ /* 0x000fe40000000f00 */
[----:B------:R1:W5:Y:S01]  /*d8c0*/  LDL.LU.64 R14, [R1+0x8] ;  /* 0x00000800010e7983 */ /* 0x0003620000300a00 */
[C---:B------:R-:W-:Y:S03]  /*d8d0*/  HMMA.16816.F32 R156, R8.reuse, R18, R156 ;  /* 0x00000012089c723c */ /* 0x040fe6000000189c */
[----:B------:R-:W2:Y:S03]  /*d8e0*/  LDSM.16.MT88.4 R16, [R222+0x1b000] ;  /* 0x01b00000de10783b */ /* 0x000ea60000004200 */
[C---:B---3--:R-:W-:Y:S06]  /*d8f0*/  HMMA.16816.F32 R52, R8.reuse, R4, R52 ;  /* 0x000000040834723c */ /* 0x048fec0000001834 */
[C---:B------:R-:W-:Y:S01]  /*d900*/  HMMA.16816.F32 R56, R8.reuse, R6, R56 ;  /* 0x000000060838723c */ /* 0x040fe20000001838 */
[----:B------:R-:W3:Y:S05]  /*d910*/  LDSM.16.MT88.4 R4, [R221+0x1d000] ;  /* 0x01d00000dd04783b */ /* 0x000eea0000004200 */
        /* <DEDUP_REMOVED lines=21> */
[----:B----4-:R-:W-:Y:S01]  /*da70*/  HMMA.16816.F32 R92, R8, R20, R92 ;  /* 0x00000014085c723c */ /* 0x010fe2000000185c */
[--C-:B------:R-:W-:Y:S01]  /*da80*/  FFMA.FTZ R190, R190, UR38, -R171.reuse ;  /* 0x00000026bebe7c23 */ /* 0x100fe200080108ab */
[----:B------:R-:W-:-:S05]  /*da90*/  FFMA.FTZ R195, R188, UR38, -R171 ;  /* 0x00000026bcc37c23 */ /* 0x000fca00080108ab */
[----:B------:R-:W-:Y:S01]  /*daa0*/  LOP3.LUT R20, R33, UR30, R34, 0x96, !PT ;  /* 0x0000001e21147c12 */ /* 0x000fe2000f8e9622 */
[----:B------:R-:W-:Y:S01]  /*dab0*/  HMMA.16816.F32 R96, R8, R22, R96 ;  /* 0x000000160860723c */ /* 0x000fe20000001860 */
[--C-:B------:R-:W-:Y:S01]  /*dac0*/  FFMA.FTZ R182, R182, UR38, -R169.reuse ;  /* 0x00000026b6b67c23 */ /* 0x100fe200080108a9 */
[--C-:B------:R-:W-:Y:S01]  /*dad0*/  FFMA.FTZ R199, R180, UR38, -R169.reuse ;  /* 0x00000026b4c77c23 */ /* 0x100fe200080108a9 */
[----:B------:R-:W-:Y:S01]  /*dae0*/  FFMA.FTZ R201, R178, UR38, -R169 ;  /* 0x00000026b2c97c23 */ /* 0x000fe200080108a9 */
[--C-:B------:R-:W-:Y:S01]  /*daf0*/  FFMA.FTZ R186, R186, UR38, -R171.reuse ;  /* 0x00000026baba7c23 */ /* 0x100fe200080108ab */
[----:B------:R-:W-:Y:S01]  /*db00*/  FFMA.FTZ R197, R184, UR38, -R171 ;  /* 0x00000026b8c57c23 */ /* 0x000fe200080108ab */
[----:B------:R-:W-:Y:S01]  /*db10*/  MUFU.EX2 R190, R190 ;  /* 0x000000be00be7308 */ /* 0x000fe20000000800 */
[----:B------:R-:W-:-:S04]  /*db20*/  IMAD.WIDE.U32 R22, R20, -0x2daee0ad, RZ ;  /* 0xd2511f5314167825 */ /* 0x000fc800078e00ff */
[----:B------:R-:W-:Y:S01]  /*db30*/  FFMA.FTZ R178, R170, UR38, -R169 ;  /* 0x00000026aab27c23 */ /* 0x000fe200080108a9 */
[----:B---3--:R-:W-:Y:S01]  /*db40*/  HMMA.16816.F32 R116, R8, R4, R116 ;  /* 0x000000040874723c */ /* 0x008fe20000001874 */
[----:B------:R-:W-:Y:S01]  /*db50*/  LDSM.16.MT88.4 R32, [R221+0x19800] ;  /* 0x01980000dd20783b */ /* 0x000fe20000004200 */
[----:B------:R-:W-:Y:S01]  /*db60*/  LOP3.LUT R250, R23, UR31, R250, 0x96, !PT ;  /* 0x0000001f17fa7c12 */ /* 0x000fe2000f8e96fa */
[----:B------:R-:W3:Y:S01]  /*db70*/  MUFU.EX2 R195, R195 ;  /* 0x000000c300c37308 */ /* 0x000ee20000000800 */
[----:B------:R-:W-:-:S03]  /*db80*/  LOP3.LUT R20, R22, 0xffff, RZ, 0xc0, !PT ;  /* 0x0000ffff16147812 */ /* 0x000fc600078ec0ff */
[C---:B------:R-:W-:Y:S02]  /*db90*/  LOP3.LUT R4, R250.reuse, 0xffff, RZ, 0xc0, !PT ;  /* 0x0000fffffa047812 */ /* 0x040fe400078ec0ff */
[----:B------:R-:W-:Y:S02]  /*dba0*/  SHF.R.U32.HI R5, RZ, 0x10, R250 ;  /* 0x00000010ff057819 */ /* 0x000fe400000116fa */
[----:B------:R-:W-:Y:S01]  /*dbb0*/  MUFU.EX2 R182, R182 ;  /* 0x000000b600b67308 */ /* 0x000fe20000000800 */
[----:B-1----:R-:W-:Y:S01]  /*dbc0*/  HMMA.16816.F32 R68, R8, R28, R68 ;  /* 0x0000001c0844723c */ /* 0x002fe20000001844 */
[----:B------:R-:W-:-:S06]  /*dbd0*/  LOP3.LUT R169, R250, 0xff, RZ, 0xc0, !PT ;  /* 0x000000fffaa97812 */ /* 0x000fcc00078ec0ff */
[----:B------:R-:W1:Y:S01]  /*dbe0*/  MUFU.EX2 R199, R199 ;  /* 0x000000c700c77308 */ /* 0x000e620000000800 */
[----:B------:R-:W-:Y:S01]  /*dbf0*/  LOP3.LUT R29, R22, 0xff, RZ, 0xc0, !PT ;  /* 0x000000ff161d7812 */ /* 0x000fe200078ec0ff */
[----:B------:R-:W-:Y:S01]  /*dc00*/  HMMA.16816.F32 R72, R8, R30, R72 ;  /* 0x0000001e0848723c */ /* 0x000fe20000001848 */
[----:B------:R-:W-:Y:S02]  /*dc10*/  SHF.R.U32.HI R20, RZ, 0x8, R20 ;  /* 0x00000008ff147819 */ /* 0x000fe40000011614 */
[----:B------:R-:W-:-:S03]  /*dc20*/  SHF.R.U32.HI R250, RZ, 0x18, R250 ;  /* 0x00000018fffa7819 */ /* 0x000fc600000116fa */
[----:B------:R-:W-:Y:S01]  /*dc30*/  MUFU.EX2 R186, R186 ;  /* 0x000000ba00ba7308 */ /* 0x000fe20000000800 */
[----:B------:R-:W-:Y:S02]  /*dc40*/  SHF.R.U32.HI R4, RZ, 0x8, R4 ;  /* 0x00000008ff047819 */ /* 0x000fe40000011604 */
[----:B------:R-:W-:-:S05]  /*dc50*/  LOP3.LUT R5, R5, 0xff, RZ, 0xc0, !PT ;  /* 0x000000ff05057812 */ /* 0x000fca00078ec0ff */
[----:B------:R-:W4:Y:S01]  /*dc60*/  MUFU.EX2 R197, R197 ;  /* 0x000000c500c57308 */ /* 0x000f220000000800 */
[----:B------:R-:W-:-:S07]  /*dc70*/  SHF.R.U32.HI R31, RZ, 0x10, R22 ;  /* 0x00000010ff1f7819 */ /* 0x000fce0000011616 */
[----:B------:R-:W-:Y:S01]  /*dc80*/  MUFU.EX2 R201, R201 ;  /* 0x000000c900c97308 */ /* 0x000fe20000000800 */
[----:B------:R-:W-:-:S07]  /*dc90*/  PRMT R29, R29, 0x5410, R20 ;  /* 0x000054101d1d7816 */ /* 0x000fce0000000014 */
[----:B------:R-:W4:Y:S01]  /*dca0*/  MUFU.EX2 R178, R178 ;  /* 0x000000b200b27308 */ /* 0x000f220000000800 */
[----:B------:R-:W-:Y:S01]  /*dcb0*/  PRMT R169, R169, 0x5410, R4 ;  /* 0x00005410a9a97816 */ /* 0x000fe20000000004 */
[----:B--2---:R-:W-:Y:S01]  /*dcc0*/  HMMA.16816.F32 R108, R8, R16, R108 ;  /* 0x00000010086c723c */ /* 0x004fe2000000186c */
[----:B------:R-:W-:Y:S02]  /*dcd0*/  PRMT R5, R5, 0x5410, R250 ;  /* 0x0000541005057816 */ /* 0x000fe400000000fa */
[----:B------:R-:W-:-:S04]  /*dce0*/  LOP3.LUT R31, R31, 0xff, RZ, 0xc0, !PT ;  /* 0x000000ff1f1f7812 */ /* 0x000fc800078ec0ff */
[----:B------:R-:W-:Y:S01]  /*dcf0*/  SHF.R.U32.HI R16, RZ, 0x18, R22 ;  /* 0x00000018ff107819 */ /* 0x000fe20000011616 */
[----:B------:R-:W-:Y:S01]  /*dd00*/  HMMA.16816.F32 R120, R8, R6, R120 ;  /* 0x000000060878723c */ /* 0x000fe20000001878 */
[--C-:B------:R-:W-:Y:S01]  /*dd10*/  HSET2.LE.AND R4, R169, R168.reuse, PT ;  /* 0x000000a8a9047233 */ /* 0x100fe20003803000 */
[----:B------:R-:W2:Y:S01]  /*dd20*/  LDSM.16.MT88.4 R20, [R224+0x19800] ;  /* 0x01980000e014783b */ /* 0x000ea20000004200 */
[--C-:B------:R-:W-:Y:S02]  /*dd30*/  HSET2.LE.AND R5, R5, R168.reuse, PT ;  /* 0x000000a805057233 */ /* 0x100fe40003803000 */
[----:B------:R-:W-:Y:S02]  /*dd40*/  PRMT R31, R31, 0x5410, R16 ;  /* 0x000054101f1f7816 */ /* 0x000fe40000000010 */
[----:B------:R-:W-:Y:S02]  /*dd50*/  HSET2.LE.AND R6, R29, R168, PT ;  /* 0x000000a81d067233 */ /* 0x000fe40003803000 */
[----:B---3--:R-:W-:-:S02]  /*dd60*/  F2FP.F16.F32.PACK_AB R29, R195, R190 ;  /* 0x000000bec31d723e */ /* 0x008fc400000000ff */
[----:B-1----:R-:W-:Y:S02]  /*dd70*/  F2FP.F16.F32.PACK_AB R28, R199, R182 ;  /* 0x000000b6c71c723e */ /* 0x002fe400000000ff */
[----:B------:R-:W-:Y:S02]  /*dd80*/  LOP3.LUT R4, R4, R29, RZ, 0xc0, !PT ;  /* 0x0000001d04047212 */ /* 0x000fe400078ec0ff */
[----:B------:R-:W-:Y:S02]  /*dd90*/  LOP3.LUT R5, R5, R28, RZ, 0xc0, !PT ;  /* 0x0000001c05057212 */ /* 0x000fe400078ec0ff */
[----:B------:R-:W-:Y:S02]  /*dda0*/  HSET2.LE.AND R7, R31, R168, PT ;  /* 0x000000a81f077233 */ /* 0x000fe40003803000 */
[----:B----4-:R-:W-:Y:S01]  /*ddb0*/  F2FP.F16.F32.PACK_AB R29, R197, R186 ;  /* 0x000000bac51d723e */ /* 0x010fe200000000ff */
[C---:B------:R-:W-:Y:S01]  /*ddc0*/  HMMA.16816.F32 R100, R8.reuse, R24, R100 ;  /* 0x000000180864723c */ /* 0x040fe20000001864 */
[----:B------:R-:W-:Y:S01]  /*ddd0*/  F2FP.F16.F32.PACK_AB R28, R178, R201 ;  /* 0x000000c9b21c723e */ /* 0x000fe200000000ff */
[----:B------:R-:W-:Y:S01]  /*dde0*/  FFMA.FTZ R176, R249, R177, R176 ;  /* 0x000000b1f9b07223 */ /* 0x000fe200000100b0 */
[----:B------:R-:W-:Y:S01]  /*ddf0*/  LOP3.LUT R6, R6, R29, RZ, 0xc0, !PT ;  /* 0x0000001d06067212 */ /* 0x000fe200078ec0ff */
[----:B------:R-:W-:Y:S01]  /*de00*/  FFMA.FTZ R2, R247, R2, R172 ;  /* 0x00000002f7027223 */ /* 0x000fe200000100ac */
[----:B------:R-:W-:Y:S01]  /*de10*/  LOP3.LUT R7, R7, R28, RZ, 0xc0, !PT ;  /* 0x0000001c07077212 */ /* 0x000fe200078ec0ff */
[C---:B------:R-:W-:Y:S01]  /*de20*/  HMMA.16816.F32 R104, R8.reuse, R26, R104 ;  /* 0x0000001a0868723c */ /* 0x040fe20000001868 */
[----:B------:R-:W1:Y:S04]  /*de30*/  LDSM.16.MT88.4 R24, [R220+0x1f000] ;  /* 0x01f00000dc18783b */ /* 0x000e680000004200 */
[----:B------:R-:W-:Y:S01]  /*de40*/  LDSM.16.MT88.4 R28, [R224+0x1b800] ;  /* 0x01b80000e01c783b */ /* 0x000fe20000004200 */
[----:B------:R-:W-:Y:S03]  /*de50*/  HMMA.16816.F32 R112, R8, R18, R112 ;  /* 0x000000120870723c */ /* 0x000fe60000001870 */
[----:B------:R-:W3:Y:S04]  /*de60*/  LDSM.16.MT88.4 R16, [R222+0x19800] ;  /* 0x01980000de10783b */ /* 0x000ee80000004200 */
[----:B------:R-:W-:Y:S01]  /*de70*/  LDSM.16.MT88.4 R168, [R220+0x19800] ;  /* 0x01980000dca8783b */ /* 0x000fe20000004200 */
[C---:B--2---:R-:W-:Y:S06]  /*de80*/  HMMA.16816.F32 R160, R4.reuse, R20, R160 ;  /* 0x0000001404a0723c */ /* 0x044fec00000018a0 */
[----:B------:R-:W-:Y:S01]  /*de90*/  HMMA.16816.F32 R156, R4, R22, R156 ;  /* 0x00000016049c723c */ /* 0x000fe2000000189c */
[----:B------:R-:W-:Y:S05]  /*dea0*/  LDSM.16.MT88.4 R20, [R221+0x1b800] ;  /* 0x01b80000dd14783b */ /* 0x000fea0000004200 */
[C---:B-1----:R-:W-:Y:S06]  /*deb0*/  HMMA.16816.F32 R124, R8.reuse, R24, R124 ;  /* 0x00000018087c723c */ /* 0x042fec000000187c */
[----:B------:R-:W-:Y:S01]  /*dec0*/  HMMA.16816.F32 R128, R8, R26, R128 ;  /* 0x0000001a0880723c */ /* 0x000fe20000001880 */
[----:B------:R-:W1:Y:S04]  /*ded0*/  LDSM.16.MT88.4 R24, [R222+0x1b800] ;  /* 0x01b80000de18783b */ /* 0x000e680000004200 */
[----:B------:R-:W-:Y:S01]  /*dee0*/  LDSM.16.MT88.4 R8, [R224+0x1d800] ;  /* 0x01d80000e008783b */ /* 0x000fe20000004200 */
[C---:B---3--:R-:W-:Y:S06]  /*def0*/  HMMA.16816.F32 R152, R4.reuse, R16, R152 ;  /* 0x000000100498723c */ /* 0x048fec0000001898 */
[C---:B------:R-:W-:Y:S01]  /*df00*/  HMMA.16816.F32 R148, R4.reuse, R18, R148 ;  /* 0x000000120494723c */ /* 0x040fe20000001894 */
[----:B------:R-:W2:Y:S05]  /*df10*/  LDSM.16.MT88.4 R16, [R220+0x1b800] ;  /* 0x01b80000dc10783b */ /* 0x000eaa0000004200 */
[C---:B------:R-:W-:Y:S06]  /*df20*/  HMMA.16816.F32 R36, R4.reuse, R28, R36 ;  /* 0x0000001c0424723c */ /* 0x040fec0000001824 */
[----:B------:R-:W-:Y:S01]  /*df30*/  HMMA.16816.F32 R40, R4, R30, R40 ;  /* 0x0000001e0428723c */ /* 0x000fe20000001828 */
[----:B------:R-:W3:Y:S01]  /*df40*/  LDSM.16.MT88.4 R28, [R221+0x1d800] ;  /* 0x01d80000dd1c783b */ /* 0x000ee20000004200 */
[----:B------:R-:W-:Y:S01]  /*df50*/  FADD.FTZ R173, R173, R176 ;  /* 0x000000b0adad7221 */ /* 0x000fe20000010000 */
[----:B------:R-:W-:-:S03]  /*df60*/  FADD.FTZ R175, R175, R2 ;  /* 0x00000002afaf7221 */ /* 0x000fc60000010000 */
[C---:B------:R-:W-:Y:S06]  /*df70*/  HMMA.16816.F32 R144, R4.reuse, R32, R144 ;  /* 0x000000200490723c */ /* 0x040fec0000001890 */
[C---:B------:R-:W-:Y:S01]  /*df80*/  HMMA.16816.F32 R140, R4.reuse, R34, R140 ;  /* 0x00000022048c723c */ /* 0x040fe2000000188c */
[----:B------:R-:W4:Y:S05]  /*df90*/  LDSM.16.MT88.4 R32, [R222+0x1d800] ;  /* 0x01d80000de20783b */ /* 0x000f2a0000004200 */
        /* <DEDUP_REMOVED lines=46> */
[C---:B------:R-:W-:Y:S06]  /*e280*/  HMMA.16816.F32 R120, R4.reuse, R10, R120 ;  /* 0x0000000a0478723c */ /* 0x040fec0000001878 */
[C---:B---3--:R-:W-:Y:S06]  /*e290*/  HMMA.16816.F32 R124, R4.reuse, R28, R124 ;  /* 0x0000001c047c723c */ /* 0x048fec000000187c */
[----:B------:R-:W-:Y:S01]  /*e2a0*/  HMMA.16816.F32 R128, R4, R30, R128 ;  /* 0x0000001e0480723c */ /* 0x000fe20000001880 */
[----:B------:R-:W-:Y:S01]  /*e2b0*/  FADD.FTZ R190, R190, R187 ;  /* 0x000000bbbebe7221 */ /* 0x000fe20000010000 */
[----:B------:R-:W-:-:S03]  /*e2c0*/  FADD.FTZ R182, R182, R193 ;  /* 0x000000c1b6b67221 */ /* 0x000fc60000010000 */
[----:B------:R-:W-:Y:S01]  /*e2d0*/  FADD.FTZ R195, R195, R190 ;  /* 0x000000bec3c37221 */ /* 0x000fe20000010000 */
[----:B------:R-:W-:-:S03]  /*e2e0*/  FADD.FTZ R182, R199, R182 ;  /* 0x000000b6c7b67221 */ /* 0x000fc60000010000 */
[----:B------:R-:W-:Y:S01]  /*e2f0*/  FADD.FTZ R186, R186, R195 ;  /* 0x000000c3baba7221 */ /* 0x000fe20000010000 */
[----:B------:R-:W-:-:S03]  /*e300*/  FADD.FTZ R201, R201, R182 ;  /* 0x000000b6c9c97221 */ /* 0x000fc60000010000 */
[----:B------:R-:W-:Y:S01]  /*e310*/  FADD.FTZ R249, R197, R186 ;  /* 0x000000bac5f97221 */ /* 0x000fe20000010000 */
[----:B------:R-:W-:-:S10]  /*e320*/  FADD.FTZ R247, R178, R201 ;  /* 0x000000c9b2f77221 */ /* 0x000fd40000010000 */
.L_x_2007:
[----:B------:R-:W-:-:S06]  /*e330*/  UISETP.GT.AND UP0, UPT, UR34, UR24, UPT ;  /* 0x000000182200728c */ /* 0x000fcc000bf04270 */
[----:B------:R-:W-:-:S13]  /*e340*/  PLOP3.LUT P0, PT, PT, PT, UP0, 0x80, 0x0 ;  /* 0x000000000000781c */ /* 0x000fda0003f0f008 */
[----:B------:R-:W-:Y:S05]  /*e350*/  @!P0 BRA `(.L_x_2010) ;  /* 0x0000004000ec8947 */ /* 0x000fea0003800000 */
[----:B------:R-:W-:Y:S01]  /*e360*/  IMAD.WIDE.U32 R4, R12, -0x2daee0ad, RZ ;  /* 0xd2511f530c047825 */ /* 0x000fe200078e00ff */
[----:B------:R-:W-:Y:S01]  /*e370*/  MOV R2, UR39 ;  /* 0x0000002700027c02 */ /* 0x000fe20008000f00 */
[----:B------:R-:W-:Y:S01]  /*e380*/  USHF.L.U32 UR6, UR4, 0x5, URZ ;  /* 0x0000000504067899 */ /* 0x000fe2000800063f */
[----:B------:R-:W-:Y:S01]  /*e390*/  MOV R243, 0x7054 ;  /* 0x0000705400f37802 */ /* 0x000fe20000000f00 */
[----:B------:R-:W-:Y:S01]  /*e3a0*/  IMAD.WIDE.U32 R250, R0, -0x326172a9, RZ ;  /* 0xcd9e8d5700fa7825 */ /* 0x000fe200078e00ff */
[----:B------:R1:W-:Y:S01]  /*e3b0*/  STL.64 [R1], R4 ;  /* 0x0000000401007387 */ /* 0x0003e20000100a00 */
[----:B------:R-:W-:Y:S01]  /*e3c0*/  USHF.L.U64.HI UR38, UR4, 0x5, UR15 ;  /* 0x0000000504267899 */ /* 0x000fe2000801020f */
[----:B------:R-:W-:Y:S01]  /*e3d0*/  PRMT R243, R2, R243, UR39 ;  /* 0x0000002702f37e16 */ /* 0x000fe200080000f3 */
[----:B------:R-:W-:Y:S01]  /*e3e0*/  IMAD.MOV.U32 R2, RZ, RZ, R3 ;  /* 0x000000ffff027224 */ /* 0x000fe200078e0003 */
[----:B------:R-:W-:Y:S01]  /*e3f0*/  LOP3.LUT R244, R251, R13, RZ, 0x3c, !PT ;  /* 0x0000000dfbf47212 */ /* 0x000fe200078e3cff */
[----:B-----5:R-:W-:Y:S01]  /*e400*/  IMAD.MOV.U32 R234, RZ, RZ, R14 ;  /* 0x000000ffffea7224 */ /* 0x020fe200078e000e */
[----:B------:R-:W-:Y:S01]  /*e410*/  MOV R0, R164 ;  /* 0x000000a400007202 */ /* 0x000fe20000000f00 */
[----:B------:R-:W-:-:S02]  /*e420*/  USHF.L.U64.HI UR14, UR4, 0x6, UR15 ;  /* 0x00000006040e7899 */ /* 0x000fc4000801020f */
[----:B------:R-:W-:Y:S01]  /*e430*/  IMAD.WIDE.U32 R244, R244, -0x2daee0ad, RZ ;  /* 0xd2511f53f4f47825 */ /* 0x000fe200078e00ff */
[----:B------:R-:W-:Y:S02]  /*e440*/  USHF.L.U32 UR35, UR4, 0x6, URZ ;  /* 0x0000000604237899 */ /* 0x000fe4000800063f */
[----:B------:R-:W-:Y:S02]  /*e450*/  USHF.L.U64.HI UR38, UR6, 0x1, UR38 ;  /* 0x0000000106267899 */ /* 0x000fe40008010226 */
[----:B------:R-:W-:Y:S01]  /*e460*/  USHF.L.U32 UR39, UR6, 0x1, URZ ;  /* 0x0000000106277899 */ /* 0x000fe2000800063f */
[----:B------:R-:W-:Y:S02]  /*e470*/  ULDC UR4, c[0x0][0x2ec] ;  /* 0x0000bb0000047ab9 */ /* 0x000fe40000000800 */
[----:B------:R-:W-:Y:S01]  /*e480*/  ULDC.64 UR6, c[0x0][0x218] ;  /* 0x0000860000067ab9 */ /* 0x000fe20000000a00 */
[----:B------:R-:W-:Y:S01]  /*e490*/  ULDC.64 UR10, c[0x0][0x220] ;  /* 0x00008800000a7ab9 */ /* 0x000fe20000000a00 */
[----:B------:R-:W-:Y:S01]  /*e4a0*/  ULDC.64 UR8, c[0x0][0x248] ;  /* 0x0000920000087ab9 */ /* 0x000fe20000000a00 */
[----:B------:R-:W-:Y:S06]  /*e4b0*/  BRA `(.L_x_2011) ;  /* 0x0000000000707947 */ /* 0x000fec0003800000 */
.L_x_2013:
        /* <DEDUP_REMOVED lines=28> */
.L_x_2011:
        /* <DEDUP_REMOVED lines=24> */
[C---:B------:R-:W-:Y:S01]  /*e800*/  VIADD R248, R3.reuse, 0x9 ;  /* 0x0000000903f87836 */ /* 0x040fe20000000000 */
[C---:B------:R-:W-:Y:S03]  /*e810*/  ISETP.GE.AND P6, PT, R246.reuse, R239, PT ;  /* 0x000000eff600720c */ /* 0x040fe60003fc6270 */
[----:B------:R2:W-:Y:S01]  /*e820*/  LDGSTS.E.BYPASS.LTC128B.128 [R231+0x1e000], desc[UR32][R14.64+0x180] ;  /* 0x1e0001800ee77fae */ /* 0x0005e2000b901d60 */
[C---:B------:R-:W-:Y:S01]  /*e830*/  ISETP.GE.AND P5, PT, R246.reuse, R237, PT ;  /* 0x000000edf600720c */ /* 0x040fe20003fa6270 */
[C---:B------:R-:W-:Y:S01]  /*e840*/  VIADD R252, R3.reuse, 0x31 ;  /* 0x0000003103fc7836 */ /* 0x040fe20000000000 */
[C---:B------:R-:W-:Y:S02]  /*e850*/  ISETP.GE.OR P6, PT, R246.reuse, R238, !P6 ;  /* 0x000000eef600720c */ /* 0x040fe400077c6670 */
[----:B------:R-:W-:Y:S01]  /*e860*/  LDGSTS.E.BYPASS.LTC128B.128 [R231+0x19000], desc[UR32][R18.64] ;  /* 0x1900000012e77fae */ /* 0x000fe2000b901d60 */
[----:B------:R-:W-:Y:S01]  /*e870*/  ISETP.GE.OR P5, PT, R246, R236, !P5 ;  /* 0x000000ecf600720c */ /* 0x000fe20006fa6670 */
[C---:B------:R-:W-:Y:S01]  /*e880*/  VIADD R246, R3.reuse, 0x8 ;  /* 0x0000000803f67836 */ /* 0x040fe20000000000 */
[CC--:B------:R-:W-:Y:S02]  /*e890*/  ISETP.GE.OR P0, PT, R3.reuse, R238.reuse, !P0 ;  /* 0x000000ee0300720c */ /* 0x0c0fe40004706670 */
[----:B------:R-:W-:Y:S01]  /*e8a0*/  LDGSTS.E.BYPASS.LTC128B.128 [R231+0x1b000], desc[UR32][R18.64+0x80] ;  /* 0x1b00008012e77fae */ /* 0x000fe2000b901d60 */
[C---:B------:R-:W-:Y:S02]  /*e8b0*/  ISETP.GE.AND P3, PT, R248.reuse, R239, PT ;  /* 0x000000eff800720c */ /* 0x040fe40003f66270 */
[----:B------:R-:W-:Y:S02]  /*e8c0*/  ISETP.GE.AND P1, PT, R248, R237, PT ;  /* 0x000000edf800720c */ /* 0x000fe40003f26270 */
[----:B------:R-:W-:Y:S01]  /*e8d0*/  LDGSTS.E.BYPASS.LTC128B.128 [R231+0x1d000], desc[UR32][R18.64+0x100] ;  /* 0x1d00010012e77fae */ /* 0x000fe2000b901d60 */
[C---:B------:R-:W-:Y:S02]  /*e8e0*/  ISETP.GE.AND P4, PT, R246.reuse, R239, PT ;  /* 0x000000eff600720c */ /* 0x040fe40003f86270 */
[-C--:B------:R-:W-:Y:S02]  /*e8f0*/  ISETP.GE.AND P2, PT, R246, R237.reuse, PT ;  /* 0x000000edf600720c */ /* 0x080fe40003f46270 */
[----:B------:R3:W-:Y:S01]  /*e900*/  LDGSTS.E.BYPASS.LTC128B.128 [R231+0x1f000], desc[UR32][R18.64+0x180] ;  /* 0x1f00018012e77fae */ /* 0x0007e2000b901d60 */
[C---:B------:R-:W-:Y:S02]  /*e910*/  ISETP.GE.OR P3, PT, R248.reuse, R238, !P3 ;  /* 0x000000eef800720c */ /* 0x040fe40005f66670 */
[----:B------:R-:W-:Y:S02]  /*e920*/  ISETP.GE.OR P1, PT, R248, R236, !P1 ;  /* 0x000000ecf800720c */ /* 0x000fe40004f26670 */
[----:B------:R-:W-:Y:S01]  /*e930*/  LDSM.16.M88.4 R164, [R230] ;  /* 0x00000000e6a4783b */ /* 0x000fe20000000200 */
[C---:B------:R-:W-:Y:S01]  /*e940*/  VIADD R248, R3.reuse, 0x10 ;  /* 0x0000001003f87836 */ /* 0x040fe20000000000 */
[C---:B------:R-:W-:Y:S02]  /*e950*/  ISETP.GE.OR P4, PT, R246.reuse, R238, !P4 ;  /* 0x000000eef600720c */ /* 0x040fe40006786670 */
[-C--:B------:R-:W-:Y:S01]  /*e960*/  ISETP.GE.OR P2, PT, R246, R236.reuse, !P2 ;  /* 0x000000ecf600720c */ /* 0x080fe20005746670 */
[----:B------:R-:W1:Y:S01]  /*e970*/  LDSM.16.M88.4 R168, [R229+0x10000] ;  /* 0x01000000e5a8783b */ /* 0x000e620000000200 */
[C---:B------:R-:W-:Y:S04]  /*e980*/  VIADD R246, R3.reuse, 0x11 ;  /* 0x0000001103f67836 */ /* 0x040fe80000000000 */
[----:B------:R-:W2:Y:S05]  /*e990*/  LDSM.16.M88.4 R172, [R229+0x10800] ;  /* 0x01080000e5ac783b */ /* 0x000eaa0000000200 */
[----:B------:R-:W4:Y:S05]  /*e9a0*/  LDSM.16.M88.4 R176, [R229+0x11000] ;  /* 0x01100000e5b0783b */ /* 0x000f2a0000000200 */
[----:B------:R-:W5:Y:S05]  /*e9b0*/  LDSM.16.M88.4 R180, [R229+0x11800] ;  /* 0x01180000e5b4783b */ /* 0x000f6a0000000200 */
[----:B------:R-:W0:Y:S05]  /*e9c0*/  LDGDEPBAR ;  /* 0x00000000000079af */ /* 0x000e2a0000000000 */
[----:B------:R-:W-:Y:S05]  /*e9d0*/  LDSM.16.M88.4 R184, [R228] ;  /* 0x00000000e4b8783b */ /* 0x000fea0000000200 */
[----:B------:R-:W5:Y:S05]  /*e9e0*/  LDSM.16.M88.4 R188, [R227] ;  /* 0x00000000e3bc783b */ /* 0x000f6a0000000200 */
[----:B------:R-:W5:Y:S05]  /*e9f0*/  LDSM.16.M88.4 R192, [R219] ;  /* 0x00000000dbc0783b */ /* 0x000f6a0000000200 */
[----:B------:R-:W-:Y:S01]  /*ea00*/  LDSM.16.M88.4 R196, [R217] ;  /* 0x00000000d9c4783b */ /* 0x000fe20000000200 */
[C---:B-1----:R-:W-:Y:S04]  /*ea10*/  HMMA.16816.F32 R4, R164.reuse, R168, RZ ;  /* 0x000000a8a404723c */ /* 0x042fe800000018ff */
[----:B------:R-:W-:Y:S02]  /*ea20*/  LDSM.16.M88.4 R200, [R226] ;  /* 0x00000000e2c8783b */ /* 0x000fe40000000200 */
[C---:B------:R-:W-:Y:S03]  /*ea30*/  HMMA.16816.F32 R8, R164.reuse, R170, RZ ;  /* 0x000000aaa408723c */ /* 0x040fe600000018ff */
[----:B------:R-:W1:Y:S03]  /*ea40*/  LDSM.16.M88.4 R168, [R218] ;  /* 0x00000000daa8783b */ /* 0x000e660000000200 */
[C---:B--2---:R-:W-:Y:S06]  /*ea50*/  HMMA.16816.F32 R12, R164.reuse, R172, RZ ;  /* 0x000000aca40c723c */ /* 0x044fec00000018ff */
[C---:B---3--:R-:W-:Y:S01]  /*ea60*/  HMMA.16816.F32 R16, R164.reuse, R174, RZ ;  /* 0x000000aea410723c */ /* 0x048fe200000018ff */
[----:B------:R-:W2:Y:S05]  /*ea70*/  LDSM.16.M88.4 R172, [R223+0x10000] ;  /* 0x01000000dfac783b */ /* 0x000eaa0000000200 */
[C---:B----4-:R-:W-:Y:S06]  /*ea80*/  HMMA.16816.F32 R20, R164.reuse, R176, RZ ;  /* 0x000000b0a414723c */ /* 0x050fec00000018ff */
[C---:B------:R-:W-:Y:S01]  /*ea90*/  HMMA.16816.F32 R24, R164.reuse, R178, RZ ;  /* 0x000000b2a418723c */ /* 0x040fe200000018ff */
[----:B------:R-:W3:Y:S05]  /*eaa0*/  LDSM.16.M88.4 R176, [R223+0x10800] ;  /* 0x01080000dfb0783b */ /* 0x000eea0000000200 */
[C---:B-----5:R-:W-:Y:S06]  /*eab0*/  HMMA.16816.F32 R28, R164.reuse, R180, RZ ;  /* 0x000000b4a41c723c */ /* 0x060fec00000018ff */
[----:B------:R-:W-:Y:S01]  /*eac0*/  HMMA.16816.F32 R32, R164, R182, RZ ;  /* 0x000000b6a420723c */ /* 0x000fe200000018ff */
[----:B------:R-:W4:Y:S05]  /*ead0*/  LDSM.16.M88.4 R164, [R223+0x11000] ;  /* 0x01100000dfa4783b */ /* 0x000f2a0000000200 */
[C---:B------:R-:W-:Y:S01]  /*eae0*/  HMMA.16816.F32 R4, R184.reuse, R188, R4 ;  /* 0x000000bcb804723c */ /* 0x040fe20000001804 */
[----:B------:R-:W5:Y:S05]  /*eaf0*/  LDSM.16.M88.4 R180, [R223+0x11800] ;  /* 0x01180000dfb4783b */ /* 0x000f6a0000000200 */
        /* <DEDUP_REMOVED lines=36> */
[----:B------:R-:W3:Y:S05]  /*ed40*/  LDSM.16.M88.4 R164, [R214] ;  /* 0x00000000d6a4783b */ /* 0x000eea0000000200 */
[C---:B------:R-:W-:Y:S01]  /*ed50*/  HMMA.16816.F32 R4, R176.reuse, R192, R4 ;  /* 0x000000c0b004723c */ /* 0x040fe20000001804 */
[----:B------:R-:W5:Y:S05]  /*ed60*/  LDSM.16.M88.4 R168, [R213] ;  /* 0x00000000d5a8783b */ /* 0x000f6a0000000200 */
        /* <DEDUP_REMOVED lines=10> */
[----:B------:R-:W4:Y:S05]  /*ee10*/  LDSM.16.M88.4 R176, [R223+0x12800] ;  /* 0x01280000dfb0783b */ /* 0x000f2a0000000200 */
[C---:B--2---:R-:W-:Y:S01]  /*ee20*/  HMMA.16816.F32 R4, R172.reuse, R188, R4 ;  /* 0x000000bcac04723c */ /* 0x044fe20000001804 */
[----:B------:R-:W-:Y:S05]  /*ee30*/  LDSM.16.M88.4 R196, [R216+0x2000] ;  /* 0x00200000d8c4783b */ /* 0x000fea0000000200 */
        /* <DEDUP_REMOVED lines=11> */
[C---:B-1----:R-:W-:Y:S01]  /*eef0*/  HMMA.16816.F32 R4, R180.reuse, R184, R4 ;  /* 0x000000b8b404723c */ /* 0x042fe20000001804 */
[----:B------:R-:W-:Y:S05]  /*ef00*/  LDSM.16.M88.4 R192, [R229+0x15800] ;  /* 0x01580000e5c0783b */ /* 0x000fea0000000200 */
        /* <DEDUP_REMOVED lines=10> */
[----:B------:R-:W-:Y:S05]  /*efb0*/  LDSM.16.M88.4 R164, [R230+0x8000] ;  /* 0x00800000e6a4783b */ /* 0x000fea0000000200 */
[C---:B-----5:R-:W-:Y:S01]  /*efc0*/  HMMA.16816.F32 R4, R168.reuse, R196, R4 ;  /* 0x000000c4a804723c */ /* 0x060fe20000001804 */
[----:B------:R-:W2:Y:S05]  /*efd0*/  LDSM.16.M88.4 R180, [R229+0x14000] ;  /* 0x01400000e5b4783b */ /* 0x000eaa0000000200 */
        /* <DEDUP_REMOVED lines=10> */
[----:B------:R-:W1:Y:S05]  /*f080*/  LDSM.16.M88.4 R168, [R209] ;  /* 0x00000000d1a8783b */ /* 0x000e6a0000000200 */
[C---:B--2---:R-:W-:Y:S01]  /*f090*/  HMMA.16816.F32 R4, R164.reuse, R180, R4 ;  /* 0x000000b4a404723c */ /* 0x044fe20000001804 */
[----:B------:R-:W2:Y:S05]  /*f0a0*/  LDSM.16.M88.4 R176, [R208] ;  /* 0x00000000d0b0783b */ /* 0x000eaa0000000200 */
[C---:B------:R-:W-:Y:S01]  /*f0b0*/  HMMA.16816.F32 R8, R164.reuse, R182, R8 ;  /* 0x000000b6a408723c */ /* 0x040fe20000001808 */
[----:B------:R-:W-:Y:S05]  /*f0c0*/  LDSM.16.M88.4 R180, [R226+0x8000] ;  /* 0x00800000e2b4783b */ /* 0x000fea0000000200 */
[C---:B------:R-:W-:Y:S06]  /*f0d0*/  HMMA.16816.F32 R12, R164.reuse, R184, R12 ;  /* 0x000000b8a40c723c */ /* 0x040fec000000180c */
[C---:B------:R-:W-:Y:S01]  /*f0e0*/  HMMA.16816.F32 R16, R164.reuse, R186, R16 ;  /* 0x000000baa410723c */ /* 0x040fe20000001810 */
[----:B------:R-:W5:Y:S05]  /*f0f0*/  LDSM.16.M88.4 R184, [R223+0x14000] ;  /* 0x01400000dfb8783b */ /* 0x000f6a0000000200 */
[C---:B------:R-:W-:Y:S06]  /*f100*/  HMMA.16816.F32 R20, R164.reuse, R188, R20 ;  /* 0x000000bca414723c */ /* 0x040fec0000001814 */
[C---:B------:R-:W-:Y:S01]  /*f110*/  HMMA.16816.F32 R24, R164.reuse, R190, R24 ;  /* 0x000000bea418723c */ /* 0x040fe20000001818 */
[----:B------:R-:W-:Y:S05]  /*f120*/  LDSM.16.M88.4 R188, [R223+0x15000] ;  /* 0x01500000dfbc783b */ /* 0x000fea0000000200 */
        /* <DEDUP_REMOVED lines=13> */
[C---:B--2---:R-:W-:Y:S06]  /*f200*/  HMMA.16816.F32 R28, R196.reuse, R176, R28 ;  /* 0x000000b0c41c723c */ /* 0x044fec000000181c */
[----:B------:R-:W-:Y:S01]  /*f210*/  HMMA.16816.F32 R32, R196, R178, R32 ;  /* 0x000000b2c420723c */ /* 0x000fe20000001820 */
[----:B------:R-:W2:Y:S05]  /*f220*/  LDSM.16.M88.4 R176, [R216+0x5000] ;  /* 0x00500000d8b0783b */ /* 0x000eaa0000000200 */
[C---:B-----5:R-:W-:Y:S01]  /*f230*/  HMMA.16816.F32 R4, R180.reuse, R184, R4 ;  /* 0x000000b8b404723c */ /* 0x060fe20000001804 */
[----:B------:R-:W4:Y:S05]  /*f240*/  LDSM.16.M88.4 R196, [R216+0x5800] ;  /* 0x00580000d8c4783b */ /* 0x000f2a0000000200 */
[C---:B------:R-:W-:Y:S01]  /*f250*/  HMMA.16816.F32 R8, R180.reuse, R186, R8 ;  /* 0x000000bab408723c */ /* 0x040fe20000001808 */
[----:B------:R-:W-:Y:S05]  /*f260*/  LDSM.16.M88.4 R184, [R229+0x16000] ;  /* 0x01600000e5b8783b */ /* 0x000fea0000000200 */
[C---:B------:R-:W-:Y:S06]  /*f270*/  HMMA.16816.F32 R12, R180.reuse, R164, R12 ;  /* 0x000000a4b40c723c */ /* 0x040fec000000180c */
[C---:B------:R-:W-:Y:S01]  /*f280*/  HMMA.16816.F32 R16, R180.reuse, R166, R16 ;  /* 0x000000a6b410723c */ /* 0x040fe20000001810 */
[----:B------:R-:W5:Y:S05]  /*f290*/  LDSM.16.M88.4 R164, [R230+0xc000] ;  /* 0x00c00000e6a4783b */ /* 0x000f6a0000000200 */
[C---:B------:R-:W-:Y:S06]  /*f2a0*/  HMMA.16816.F32 R20, R180.reuse, R188, R20 ;  /* 0x000000bcb414723c */ /* 0x040fec0000001814 */
[C---:B------:R-:W-:Y:S01]  /*f2b0*/  HMMA.16816.F32 R24, R180.reuse, R190, R24 ;  /* 0x000000beb418723c */ /* 0x040fe20000001818 */
[----:B------:R-:W5:Y:S05]  /*f2c0*/  LDSM.16.M88.4 R188, [R229+0x16800] ;  /* 0x01680000e5bc783b */ /* 0x000f6a0000000200 */
[C---:B---3--:R-:W-:Y:S06]  /*f2d0*/  HMMA.16816.F32 R28, R180.reuse, R192, R28 ;  /* 0x000000c0b41c723c */ /* 0x048fec000000181c */
[----:B------:R-:W-:Y:S01]  /*f2e0*/  HMMA.16816.F32 R32, R180, R194, R32 ;  /* 0x000000c2b420723c */ /* 0x000fe20000001820 */
[----:B------:R-:W3:Y:S05]  /*f2f0*/  LDSM.16.M88.4 R180, [R229+0x17000] ;  /* 0x01700000e5b4783b */ /* 0x000eea0000000200 */
[C---:B-1----:R-:W-:Y:S01]  /*f300*/  HMMA.16816.F32 R4, R168.reuse, R172, R4 ;  /* 0x000000aca804723c */ /* 0x042fe20000001804 */
[----:B------:R-:W1:Y:S05]  /*f310*/  LDSM.16.M88.4 R192, [R229+0x17800] ;  /* 0x01780000e5c0783b */ /* 0x000e6a0000000200 */
[C---:B------:R-:W-:Y:S01]  /*f320*/  HMMA.16816.F32 R8, R168.reuse, R174, R8 ;  /* 0x000000aea808723c */ /* 0x040fe20000001808 */
[----:B------:R-:W-:Y:S05]  /*f330*/  LDSM.16.M88.4 R172, [R228+0xc000] ;  /* 0x00c00000e4ac783b */ /* 0x000fea0000000200 */
[C---:B------:R-:W-:Y:S06]  /*f340*/  HMMA.16816.F32 R12, R168.reuse, R200, R12 ;  /* 0x000000c8a80c723c */ /* 0x040fec000000180c */
[C---:B------:R-:W-:Y:S01]  /*f350*/  HMMA.16816.F32 R16, R168.reuse, R202, R16 ;  /* 0x000000caa810723c */ /* 0x040fe20000001810 */
[----:B------:R-:W-:Y:S05]  /*f360*/  LDSM.16.M88.4 R200, [R206] ;  /* 0x00000000cec8783b */ /* 0x000fea0000000200 */
[C---:B--2---:R-:W-:Y:S06]  /*f370*/  HMMA.16816.F32 R20, R168.reuse, R176, R20 ;  /* 0x000000b0a814723c */ /* 0x044fec0000001814 */
[C---:B------:R-:W-:Y:S01]  /*f380*/  HMMA.16816.F32 R24, R168.reuse, R178, R24 ;  /* 0x000000b2a818723c */ /* 0x040fe20000001818 */
[----:B------:R-:W2:Y:S05]  /*f390*/  LDSM.16.M88.4 R176, [R207] ;  /* 0x00000000cfb0783b */ /* 0x000eaa0000000200 */
[C---:B----4-:R-:W-:Y:S06]  /*f3a0*/  HMMA.16816.F32 R28, R168.reuse, R196, R28 ;  /* 0x000000c4a81c723c */ /* 0x050fec000000181c */
[----:B------:R-:W-:Y:S01]  /*f3b0*/  HMMA.16816.F32 R32, R168, R198, R32 ;  /* 0x000000c6a820723c */ /* 0x000fe20000001820 */
[----:B------:R-:W4:Y:S05]  /*f3c0*/  LDSM.16.M88.4 R168, [R205] ;  /* 0x00000000cda8783b */ /* 0x000f2a0000000200 */
[C---:B-----5:R-:W-:Y:S01]  /*f3d0*/  HMMA.16816.F32 R4, R164.reuse, R184, R4 ;  /* 0x000000b8a404723c */ /* 0x060fe20000001804 */
[----:B------:R-:W5:Y:S05]  /*f3e0*/  LDSM.16.M88.4 R196, [R204] ;  /* 0x00000000ccc4783b */ /* 0x000f6a0000000200 */
[C---:B------:R-:W-:Y:S01]  /*f3f0*/  HMMA.16816.F32 R8, R164.reuse, R186, R8 ;  /* 0x000000baa408723c */ /* 0x040fe20000001808 */
[----:B------:R-:W-:Y:S05]  /*f400*/  LDSM.16.M88.4 R184, [R223+0x16000] ;  /* 0x01600000dfb8783b */ /* 0x000fea0000000200 */
[C---:B------:R-:W-:Y:S06]  /*f410*/  HMMA.16816.F32 R12, R164.reuse, R188, R12 ;  /* 0x000000bca40c723c */ /* 0x040fec000000180c */
[C---:B------:R-:W-:Y:S01]  /*f420*/  HMMA.16816.F32 R16, R164.reuse, R190, R16 ;  /* 0x000000bea410723c */ /* 0x040fe20000001810 */
[----:B------:R-:W-:Y:S05]  /*f430*/  LDSM.16.M88.4 R188, [R223+0x16800] ;  /* 0x01680000dfbc783b */ /* 0x000fea0000000200 */
[C---:B---3--:R-:W-:Y:S06]  /*f440*/  HMMA.16816.F32 R20, R164.reuse, R180, R20 ;  /* 0x000000b4a414723c */ /* 0x048fec0000001814 */
[C---:B------:R-:W-:Y:S01]  /*f450*/  HMMA.16816.F32 R24, R164.reuse, R182, R24 ;  /* 0x000000b6a418723c */ /* 0x040fe20000001818 */
[----:B------:R-:W3:Y:S05]  /*f460*/  LDSM.16.M88.4 R180, [R226+0xc000] ;  /* 0x00c00000e2b4783b */ /* 0x000eea0000000200 */
[C---:B-1----:R-:W-:Y:S06]  /*f470*/  HMMA.16816.F32 R28, R164.reuse, R192, R28 ;  /* 0x000000c0a41c723c */ /* 0x042fec000000181c */
[----:B------:R-:W-:Y:S01]  /*f480*/  HMMA.16816.F32 R32, R164, R194, R32 ;  /* 0x000000c2a420723c */ /* 0x000fe20000001820 */
[----:B------:R-:W1:Y:S05]  /*f490*/  LDSM.16.M88.4 R164, [R223+0x17000] ;  /* 0x01700000dfa4783b */ /* 0x000e6a0000000200 */
[C---:B--2---:R-:W-:Y:S01]  /*f4a0*/  HMMA.16816.F32 R4, R172.reuse, R176, R4 ;  /* 0x000000b0ac04723c */ /* 0x044fe20000001804 */
[----:B------:R-:W2:Y:S05]  /*f4b0*/  LDSM.16.M88.4 R192, [R223+0x17800] ;  /* 0x01780000dfc0783b */ /* 0x000eaa0000000200 */
[C---:B------:R-:W-:Y:S01]  /*f4c0*/  HMMA.16816.F32 R8, R172.reuse, R178, R8 ;  /* 0x000000b2ac08723c */ /* 0x040fe20000001808 */
[----:B------:R-:W-:Y:S05]  /*f4d0*/  LDSM.16.M88.4 R176, [R216+0x6000] ;  /* 0x00600000d8b0783b */ /* 0x000fea0000000200 */
[C---:B------:R-:W-:Y:S06]  /*f4e0*/  HMMA.16816.F32 R12, R172.reuse, R200, R12 ;  /* 0x000000c8ac0c723c */ /* 0x040fec000000180c */
[C---:B------:R-:W-:Y:S06]  /*f4f0*/  HMMA.16816.F32 R16, R172.reuse, R202, R16 ;  /* 0x000000caac10723c */ /* 0x040fec0000001810 */
[C---:B----4-:R-:W-:Y:S06]  /*f500*/  HMMA.16816.F32 R20, R172.reuse, R168, R20 ;  /* 0x000000a8ac14723c */ /* 0x050fec0000001814 */
[C---:B------:R-:W-:Y:S01]  /*f510*/  HMMA.16816.F32 R24, R172.reuse, R170, R24 ;  /* 0x000000aaac18723c */ /* 0x040fe20000001818 */
[----:B------:R-:W4:Y:S05]  /*f520*/  LDSM.16.M88.4 R168, [R225+0xc000] ;  /* 0x00c00000e1a8783b */ /* 0x000f2a0000000200 */
[C---:B-----5:R-:W-:Y:S06]  /*f530*/  HMMA.16816.F32 R28, R172.reuse, R196, R28 ;  /* 0x000000c4ac1c723c */ /* 0x060fec000000181c */
[----:B------:R-:W-:Y:S01]  /*f540*/  HMMA.16816.F32 R32, R172, R198, R32 ;  /* 0x000000c6ac20723c */ /* 0x000fe20000001820 */
[----:B------:R-:W-:Y:S05]  /*f550*/  LDSM.16.M88.4 R172, [R216+0x7000] ;  /* 0x00700000d8ac783b */ /* 0x000fea0000000200 */
[C---:B---3--:R-:W-:Y:S06]  /*f560*/  HMMA.16816.F32 R4, R180.reuse, R184, R4 ;  /* 0x000000b8b404723c */ /* 0x048fec0000001804 */
[C---:B------:R-:W-:Y:S06]  /*f570*/  HMMA.16816.F32 R8, R180.reuse, R186, R8 ;  /* 0x000000bab408723c */ /* 0x040fec0000001808 */
[C---:B------:R-:W-:Y:S06]  /*f580*/  HMMA.16816.F32 R12, R180.reuse, R188, R12 ;  /* 0x000000bcb40c723c */ /* 0x040fec000000180c */
[C---:B------:R-:W-:Y:S06]  /*f590*/  HMMA.16816.F32 R16, R180.reuse, R190, R16 ;  /* 0x000000beb410723c */ /* 0x040fec0000001810 */
[C---:B-1----:R-:W-:Y:S06]  /*f5a0*/  HMMA.16816.F32 R20, R180.reuse, R164, R20 ;  /* 0x000000a4b414723c */ /* 0x042fec0000001814 */
[C---:B------:R-:W-:Y:S01]  /*f5b0*/  HMMA.16816.F32 R24, R180.reuse, R166, R24 ;  /* 0x000000a6b418723c */ /* 0x040fe20000001818 */
[----:B------:R-:W1:Y:S05]  /*f5c0*/  LDSM.16.M88.4 R164, [R216+0x6800] ;  /* 0x00680000d8a4783b */ /* 0x000e6a0000000200 */
[C---:B--2---:R-:W-:Y:S06]  /*f5d0*/  HMMA.16816.F32 R28, R180.reuse, R192, R28 ;  /* 0x000000c0b41c723c */ /* 0x044fec000000181c */
[----:B------:R-:W-:Y:S06]  /*f5e0*/  HMMA.16816.F32 R32, R180, R194, R32 ;  /* 0x000000c2b420723c */ /* 0x000fec0000001820 */
[C---:B----4-:R-:W-:Y:S06]  /*f5f0*/  HMMA.16816.F32 R4, R168.reuse, R176, R4 ;  /* 0x000000b0a804723c */ /* 0x050fec0000001804 */
[C---:B------:R-:W-:Y:S06]  /*f600*/  HMMA.16816.F32 R8, R168.reuse, R178, R8 ;  /* 0x000000b2a808723c */ /* 0x040fec0000001808 */
[C---:B-1----:R-:W-:Y:S11]  /*f610*/  HMMA.16816.F32 R12, R168.reuse, R164, R12 ;  /* 0x000000a4a80c723c */ /* 0x042ff6000000180c */
        /* <DEDUP_REMOVED lines=127> */
.L_x_2012:
        /* <DEDUP_REMOVED lines=11> */
[----:B------:R-:W-:Y:S02]  /*fec0*/  FMNMX.FTZ R6, R165, R8, !PT ;  /* 0x00000008a5067209 */ /* 0x000fe40007810000 */
[----:B------:R-:W-:Y:S01]  /*fed0*/  MOV R8, UR37 ;  /* 0x0000002500087c02 */ /* 0x000fe20008000f00 */
[----:B------:R-:W-:Y:S08]  /*fee0*/  LDSM.16.MT88.4 R28, [R221+0x18000] ;  /* 0x01800000dd1c783b */ /* 0x000ff00000004200 */
[----:B------:R-:W4:Y:S01]  /*fef0*/  SHFL.BFLY PT, R3, R6, 0x2, 0x1f ;  /* 0x0c401f0006037f89 */ /* 0x000f2200000e0000 */
[----:B--2---:R-:W-:Y:S01]  /*ff00*/  LOP3.LUT R8, R33, UR34, R8, 0x96, !PT ;  /* 0x0000002221087c12 */ /* 0x004fe2000f8e9608 */
[----:B------:R-:W-:Y:S01]  /*ff10*/  UIADD3 UR34, UR34, 0x1, URZ ;  /* 0x0000000122227890 */ /* 0x000fe2000fffe03f */
[----:B---3--:R-:W-:Y:S02]  /*ff20*/  FMNMX.FTZ R7, R11, R4, !PT ;  /* 0x000000040b077209 */ /* 0x008fe40007810000 */
[----:B----4-:R-:W-:Y:S01]  /*ff30*/  FMNMX.FTZ R4, R6, R3, !PT ;  /* 0x0000000306047209 */ /* 0x010fe20007810000 */
[----:B------:R-:W-:Y:S01]  /*ff40*/  IMAD.WIDE.U32 R12, R8, -0x326172a9, RZ ;  /* 0xcd9e8d57080c7825 */ /* 0x000fe200078e00ff */
[----:B------:R-:W-:Y:S01]  /*ff50*/  LOP3.LUT R176, R245, UR21, R32, 0x96, !PT ;  /* 0x00000015f5b07c12 */ /* 0x000fe2000f8e9620 */
[----:B------:R-:W2:Y:S08]  /*ff60*/  SHFL.BFLY PT, R164, R7, 0x1, 0x1f ;  /* 0x0c201f0007a47f89 */ /* 0x000eb000000e0000 */
[----:B------:R-:W3:Y:S01]  /*ff70*/  SHFL.BFLY PT, R3, R4, 0x1, 0x1f ;  /* 0x0c201f0004037f89 */ /* 0x000ee200000e0000 */
[----:B------:R-:W-:Y:S05]  /*ff80*/  IMAD.WIDE.U32 R176, R176, -0x326172a9, RZ ;  /* 0xcd9e8d57b0b07825 */ /* 0x000fea00078e00ff */
[----:B------:R-:W-:Y:S02]  /*ff90*/  LOP3.LUT R6, R177, UR20, R12, 0x96, !PT ;  /* 0x00000014b1067c12 */ /* 0x000fe4000f8e960c */
[----:B--2---:R-:W-:Y:S02]  /*ffa0*/  FMNMX.FTZ R164, R7, R164, !PT ;  /* 0x000000a407a47209 */ /* 0x004fe40007810000 */
[----:B------:R-:W-:Y:S02]  /*ffb0*/  LOP3.LUT R7, R13, UR22, R250, 0x96, !PT ;  /* 0x000000160d077c12 */ /* 0x000fe4000f8e96fa */
[C---:B------:R-:W-:Y:S01]  /*ffc0*/  FSETP.NEU.FTZ.AND P1, PT, R164.reuse, -INF , PT ;  /* 0xff800000a400780b */ /* 0x040fe20003f3d000 */
[----:B------:R-:W-:Y:S01]  /*ffd0*/  FMUL.FTZ R175, R164, UR4 ;  /* 0x00000004a4af7c20 */ /* 0x000fe20008410000 */
[----:B---3--:R-:W-:Y:S01]  /*ffe0*/  FMNMX.FTZ R3, R4, R3, !PT ;  /* 0x0000000304037209 */ /* 0x008fe20007810000 */
        /* <DEDUP_REMOVED lines=30> */
[----:B------:R-:W2:Y:S01]  /*101d0*/  MUFU.EX2 R186, R186 ;  /* 0x000000ba00ba7308 */ /* 0x000ea20000000800 */
        /* <DEDUP_REMOVED lines=15> */
[----:B------:R-:W3:Y:S01]  /*102d0*/  MUFU.EX2 R187, R187 ;  /* 0x000000bb00bb7308 */ /* 0x000ee20000000800 */
[----:B-1----:R-:W1:Y:S01]  /*102e0*/  LDSM.16.MT88.4 R12, [R224+0x18000] ;  /* 0x01800000e00c783b */ /* 0x002e620000004200 */
        /* <DEDUP_REMOVED lines=30> */
[----:B------:R-:W1:Y:S01]  /*104d0*/  MUFU.EX2 R2, R2 ;  /* 0x0000000200027308 */ /* 0x000e620000000800 */
[--C-:B------:R-:W-:Y:S01]  /*104e0*/  HSET2.LE.AND R171, R4, R243.reuse, PT ;  /* 0x000000f304ab7233 */ /* 0x100fe20003803000 */
[----:B------:R-:W-:Y:S01]  /*104f0*/  FFMA.FTZ R190, R190, UR4, -R173 ;  /* 0x00000004bebe7c23 */ /* 0x000fe200080108ad */
[----:B--2---:R-:W-:Y:S01]  /*10500*/  F2FP.F16.F32.PACK_AB R5, R186, R191 ;  /* 0x000000bfba05723e */ /* 0x004fe200000000ff */
[--C-:B------:R-:W-:Y:S01]  /*10510*/  FFMA.FTZ R248, R248, UR4, -R175.reuse ;  /* 0x00000004f8f87c23 */ /* 0x100fe200080108af */
[----:B---3--:R-:W-:Y:S01]  /*10520*/  F2FP.F16.F32.PACK_AB R4, R187, R189 ;  /* 0x000000bdbb04723e */ /* 0x008fe200000000ff */
[----:B------:R-:W-:Y:S01]  /*10530*/  FFMA.FTZ R175, R246, UR4, -R175 ;  /* 0x00000004f6af7c23 */ /* 0x000fe200080108af */
[----:B----4-:R-:W-:Y:S03]  /*10540*/  F2FP.F16.F32.PACK_AB R7, R184, R185 ;  /* 0x000000b9b807723e */ /* 0x010fe600000000ff */
[----:B------:R-:W2:Y:S01]  /*10550*/  MUFU.EX2 R0, R0 ;  /* 0x0000000000007308 */ /* 0x000ea20000000800 */
[----:B-----5:R-:W-:Y:S01]  /*10560*/  F2FP.F16.F32.PACK_AB R6, R166, R167 ;  /* 0x000000a7a606723e */ /* 0x020fe200000000ff */
[----:B------:R-:W-:Y:S01]  /*10570*/  FFMA.FTZ R246, R172, UR4, -R173 ;  /* 0x00000004acf67c23 */ /* 0x000fe200080108ad */
[----:B------:R-:W-:Y:S02]  /*10580*/  LOP3.LUT R168, R168, R5, RZ, 0xc0, !PT ;  /* 0x00000005a8a87212 */ /* 0x000fe400078ec0ff */
[----:B------:R-:W-:Y:S02]  /*10590*/  LOP3.LUT R169, R169, R4, RZ, 0xc0, !PT ;  /* 0x00000004a9a97212 */ /* 0x000fe400078ec0ff */
[----:B------:R-:W-:Y:S03]  /*105a0*/  LOP3.LUT R170, R170, R7, RZ, 0xc0, !PT ;  /* 0x00000007aaaa7212 */ /* 0x000fe600078ec0ff */
[----:B------:R-:W-:Y:S01]  /*105b0*/  MUFU.EX2 R180, R182 ;  /* 0x000000b600b47308 */ /* 0x000fe20000000800 */
[----:B------:R-:W-:Y:S01]  /*105c0*/  LOP3.LUT R171, R171, R6, RZ, 0xc0, !PT ;  /* 0x00000006abab7212 */ /* 0x000fe200078ec0ff */
[C---:B-1----:R-:W-:Y:S01]  /*105d0*/  FMUL.FTZ R4, R2.reuse, R160 ;  /* 0x000000a002047220 */ /* 0x042fe20000410000 */
[C---:B------:R-:W-:Y:S01]  /*105e0*/  FMUL.FTZ R5, R2.reuse, R161 ;  /* 0x000000a102057220 */ /* 0x040fe20000410000 */
[C---:B------:R-:W-:Y:S01]  /*105f0*/  FMUL.FTZ R8, R2.reuse, R156 ;  /* 0x0000009c02087220 */ /* 0x040fe20000410000 */
[C---:B------:R-:W-:Y:S01]  /*10600*/  FMUL.FTZ R9, R2.reuse, R157 ;  /* 0x0000009d02097220 */ /* 0x040fe20000410000 */
[C---:B------:R-:W-:Y:S01]  /*10610*/  FMUL.FTZ R16, R2.reuse, R148 ;  /* 0x0000009402107220 */ /* 0x040fe20000410000 */
[----:B------:R-:W-:Y:S01]  /*10620*/  FMUL.FTZ R17, R2, R149 ;  /* 0x0000009502117220 */ /* 0x000fe20000410000 */
[----:B------:R-:W-:Y:S01]  /*10630*/  MOV R160, R32 ;  /* 0x0000002000a07202 */ /* 0x000fe20000000f00 */
[C---:B--2---:R-:W-:Y:S01]  /*10640*/  FMUL.FTZ R6, R0.reuse, R162 ;  /* 0x000000a200067220 */ /* 0x044fe20000410000 */
        /* <DEDUP_REMOVED lines=524> */
.L_x_2010:
        /* <DEDUP_REMOVED lines=142> */
[----:B-----5:R-:W-:Y:S01]  /*12ff0*/  IADD3 R15, R11, R6, RZ ;  /* 0x000000060b0f7210 */ /* 0x020fe20007ffe0ff */
        /* <DEDUP_REMOVED lines=162> */
.L_x_2014:
        /* <DEDUP_REMOVED lines=51> */
.L_x_2015:
[----:B------:R-:W-:Y:S05]  /*13d50*/  @P1 BRA `(.L_x_2016) ;  /* 0x0000000000181947 */ /* 0x000fea0003800000 */
[----:B------:R-:W3:Y:S01]  /*13d60*/  LDC R19, c[0x0][0x2c4] ;  /* 0x0000b100ff137b82 */ /* 0x000ee20000000800 */
[----:B------:R-:W-:Y:S02]  /*13d70*/  ISETP.NE.AND P0, PT, RZ, UR8, PT ;  /* 0x00000008ff007c0c */ /* 0x000fe4000bf05270 */
[----:B-1----:R-:W-:-:S05]  /*13d80*/  MOV R13, 0x1 ;  /* 0x00000001000d7802 */ /* 0x002fca0000000f00 */
[----:B------:R-:W1:Y:S08]  /*13d90*/  LDC R0, c[0x0][0x270] ;  /* 0x00009c00ff007b82 */ /* 0x000e700000000800 */
[----:B---3--:R-:W1:Y:S02]  /*13da0*/  @P0 LDC R19, c[0x0][0x2e4] ;  /* 0x0000b900ff130b82 */ /* 0x008e640000000800 */
[----:B-1----:R-:W-:-:S07]  /*13db0*/  IMAD R17, R19, R0, RZ ;  /* 0x0000000013117224 */ /* 0x002fce00078e02ff */
.L_x_2016:
        /* <DEDUP_REMOVED lines=56> */
.L_x_2018:
[----:B------:R-:W-:Y:S05]  /*14140*/  BSYNC B0 ;  /* 0x0000000000007941 */ /* 0x000fea0003800000 */
.L_x_2017:
        /* <DEDUP_REMOVED lines=32> */
.L_x_2020:
[----:B------:R-:W-:Y:S05]  /*14350*/  BSYNC B0 ;  /* 0x0000000000007941 */ /* 0x000fea0003800000 */
.L_x_2019:
        /* <DEDUP_REMOVED lines=22> */
.L_x_2022:
[----:B------:R-:W-:Y:S05]  /*144c0*/  BSYNC B0 ;  /* 0x0000000000007941 */ /* 0x000fea0003800000 */
.L_x_2021:
        /* <DEDUP_REMOVED lines=22> */
.L_x_2024:
[----:B------:R-:W-:Y:S05]  /*14630*/  BSYNC B0 ;  /* 0x0000000000007941 */ /* 0x000fea0003800000 */
.L_x_2023:
        /* <DEDUP_REMOVED lines=21> */
.L_x_2025:
        /* <DEDUP_REMOVED lines=15> */
.L_x_2424:


//--------------------- .text._ZN5flash16flash_fwd_kernelI23Flash_fwd_kernel_traitsILi256ELi128ELi64ELi8ELb0ELb0EN7cutlass6half_tE19Flash_kernel_traitsILi256ELi128ELi64ELi8ES3_EELb0ELb0ELb1ELb0ELb0ELb1ELb1ELb0EEEvNS_16Flash_fwd_paramsE --------------------------
	.section	.text._ZN5flash16flash_fwd_kernelI23Flash_fwd_kernel_traitsILi256ELi128ELi64ELi8ELb0ELb0EN7cutlass6half_tE19Flash_kernel_traitsILi256ELi128ELi64ELi8ES3_EELb0ELb0ELb1ELb0ELb0ELb1ELb1ELb0EEEvNS_16Flash_fwd_paramsE,"ax",@progbits
	.align	128
        .global         _ZN5flash16flash_fwd_kernelI23Flash_fwd_kernel_traitsILi256ELi128ELi64ELi8ELb0ELb0EN7cutlass6half_tE19Flash_kernel_traitsILi256ELi128ELi64ELi8ES3_EELb0ELb0ELb1ELb0ELb0ELb1ELb1ELb0EEEvNS_16Flash_fwd_paramsE
        .type           _ZN5flash16flash_fwd_kernelI23Flash_fwd_kernel_traitsILi256ELi128ELi64ELi8ELb0ELb0EN7cutlass6half_tE19Flash_kernel_traitsILi256ELi128ELi64ELi8ES3_EELb0ELb0ELb1ELb0ELb0ELb1ELb1ELb0EEEvNS_16Flash_fwd_paramsE,@function
        .size           _ZN5flash16flash_fwd_kernelI23Flash_fwd_kernel_traitsILi256ELi128ELi64ELi8ELb0ELb0EN7cutlass6half_tE19Flash_kernel_traitsILi256ELi128ELi64ELi8ES3_EELb0ELb0ELb1ELb0ELb0ELb1ELb1ELb0EEEvNS_16Flash_fwd_paramsE,(.L_x_2425 - _ZN5flash16flash_fwd_kernelI23Flash_fwd_kernel_traitsILi256ELi128ELi64ELi8ELb0ELb0EN7cutlass6half_tE19Flash_kernel_traitsILi256ELi128ELi64ELi8ES3_EELb0ELb0ELb1ELb0ELb0ELb1ELb1ELb0EEEvNS_16Flash_fwd_paramsE)
        .other          _ZN5flash16flash_fwd_kernelI23Flash_fwd_kernel_traitsILi256ELi128ELi64ELi8ELb0ELb0EN7cutlass6half_tE19Flash_kernel_traitsILi256ELi128ELi64ELi8ES3_EELb0ELb0ELb1ELb0ELb0ELb1ELb1ELb0EEEvNS_16Flash_fwd_paramsE,@"STO_CUDA_ENTRY STV_DEFAULT"
_ZN5flash16flash_fwd_kernelI23Flash_fwd_kernel_traitsILi256ELi128ELi64ELi8ELb0ELb0EN7cutlass6half_tE19Flash_kernel_traitsILi256ELi128ELi64ELi8ES3_EELb0ELb0ELb1ELb0ELb0ELb1ELb1ELb0EEEvNS_16Flash_fwd_paramsE:
.text._ZN5flash16flash_fwd_kernelI23Flash_fwd_kernel_traitsILi256ELi128ELi64ELi8ELb0ELb0EN7cutlass6half_tE19Flash_kernel_traitsILi256ELi128ELi64ELi8ES3_EELb0ELb0ELb1ELb0ELb0ELb1ELb1ELb0EEEvNS_16Flash_fwd_paramsE:
        /* <DEDUP_REMOVED lines=55> */
.L_x_2026:
[----:B------:R-:W-:-:S03]  /*0370*/  ULDC UR6, c[0x0][0x2c8] ;  /* 0x0000b20000067ab9 */ /* 0x000fc60000000800 */
.L_x_2027:
        /* <DEDUP_REMOVED lines=130> */
.L_x_2030:
[----:B------:R-:W-:Y:S05]  /*0ba0*/  BSYNC B0 ;  /* 0x0000000000007941 */ /* 0x000fea0003800000 */
.L_x_2029:
        /* <DEDUP_REMOVED lines=20> */
.L_x_2032:
[----:B------:R-:W-:Y:S05]  /*0cf0*/  BSYNC B0 ;  /* 0x0000000000007941 */ /* 0x000fea0003800000 */
.L_x_2031:
        /* <DEDUP_REMOVED lines=18> */
.L_x_2034:
[----:B------:R-:W-:Y:S05]  /*0e20*/  BSYNC B0 ;  /* 0x0000000000007941 */ /* 0x000fea0003800000 */
.L_x_2033:
        /* <DEDUP_REMOVED lines=17> */
.L_x_2036:
[----:B------:R-:W-:Y:S05]  /*0f40*/  BSYNC B0 ;  /* 0x0000000000007941 */ /* 0x000fea0003800000 */
.L_x_2035:
        /* <DEDUP_REMOVED lines=10> */
.L_x_2038:
[----:B------:R-:W-:Y:S05]  /*0ff0*/  BSYNC B0 ;  /* 0x0000000000007941 */ /* 0x000fea0003800000 */
.L_x_2037:
        /* <DEDUP_REMOVED lines=10> */
.L_x_2040:
[----:B------:R-:W-:Y:S05]  /*10a0*/  BSYNC B0 ;  /* 0x0000000000007941 */ /* 0x000fea0003800000 */
.L_x_2039:
        /* <DEDUP_REMOVED lines=10> */
.L_x_2042:
[----:B------:R-:W-:Y:S05]  /*1150*/  BSYNC B0 ;  /* 0x0000000000007941 */ /* 0x000fea0003800000 */
.L_x_2041:
        /* <DEDUP_REMOVED lines=10> */
.L_x_2028:
        /* <DEDUP_REMOVED lines=27> */
[----:B------:R-:W-:Y:S01]  /*13b0*/  UIMAD UR5, UR22, -0x40, UR26 ;  /* 0xffffffc0160578a4 */ /* 0x000fe2000f8e021a */
[----:B--2---:R-:W-:Y:S01]  /*13c0*/  IABS R5, R5 ;  /* 0x0000000500057213 */ /* 0x004fe20000000000 */
[----:B------:R-:W-:Y:S01]  /*13d0*/  @!UP0 UIADD3 UR9, UR29, UR7, URZ ;  /* 0x000000071d098290 */ /* 0x000fe2000fffe03f */
[----:B------:R-:W-:Y:S01]  /*13e0*/  @!UP0 UMOV UR6, UR28 ;  /* 0x0000001c00068c82 */ /* 0x000fe20008000000 */
[----:B------:R-:W-:Y:S02]  /*13f0*/  USHF.R.S32.HI UR4, URZ, 0x1f, UR8 ;  /* 0x0000001f3f047899 */ /* 0x000fe40008011408 */
        /* <DEDUP_REMOVED lines=33> */
[----:B------:R-:W-:Y:S01]  /*1610*/  IADD3 R10, P6, R26, UR6, RZ ;  /* 0x000000061a0a7c10 */ /* 0x000fe2000ffde0ff */
[----:B------:R-:W-:Y:S01]  /*1620*/  ULDC.64 UR6, c[0x0][0x258] ;  /* 0x0000960000067ab9 */ /* 0x000fe20000000a00 */
[----:B------:R-:W-:Y:S01]  /*1630*/  LOP3.LUT R19, R8, R19, RZ, 0x3c, !PT ;  /* 0x0000001308137212 */ /* 0x000fe200078e3cff */
[----:B------:R-:W-:Y:S01]  /*1640*/  UIMAD UR4, UR4, UR6, URZ ;  /* 0x00000006040472a4 */ /* 0x000fe2000f8e023f */
[----:B------:R-:W-:Y:S01]  /*1650*/  IADD3.X R11, R27, UR9, RZ, P6, !PT ;  /* 0x000000091b0b7c10 */ /* 0x000fe2000b7fe4ff */
[----:B------:R-:W5:Y:S01]  /*1660*/  @!P0 LDC.64 R8, c[0x0][0x210] ;  /* 0x00008400ff088b82 */ /* 0x000f620000000a00 */
[----:B------:R-:W-:Y:S01]  /*1670*/  ISETP.GE.U32.AND P5, PT, R7, R6, PT ;  /* 0x000000060700720c */ /* 0x000fe20003fa6070 */
[----:B------:R-:W-:Y:S01]  /*1680*/  IMAD.U32 R28, RZ, RZ, UR6 ;  /* 0x00000006ff1c7e24 */ /* 0x000fe2000f8e00ff */
[----:B------:R-:W-:Y:S01]  /*1690*/  ISETP.GE.AND P6, PT, R22, UR5, PT ;  /* 0x0000000516007c0c */ /* 0x000fe2000bfc6270 */
[----:B------:R-:W-:Y:S01]  /*16a0*/  UIMAD UR4, UR8, UR7, UR4 ;  /* 0x00000007080472a4 */ /* 0x000fe2000f8e0204 */
[----:B----4-:R-:W-:-:S02]  /*16b0*/  @!P0 IMAD R18, R13, R4, RZ ;  /* 0x000000040d128224 */ /* 0x010fc400078e02ff */
[----:B------:R-:W-:Y:S01]  /*16c0*/  IMAD.WIDE.U32 R28, R28, UR8, R10 ;  /* 0x000000081c1c7c25 */ /* 0x000fe2000f8e000a */
[----:B------:R-:W4:Y:S01]  /*16d0*/  @!P4 LDC.64 R6, c[0x0][0x240] ;  /* 0x00009000ff06cb82 */ /* 0x000f220000000a00 */
[----:B------:R-:W-:Y:S01]  /*16e0*/  @UP0 ULDC.64 UR8, c[0x0][0x248] ;  /* 0x0000920000080ab9 */ /* 0x000fe20000000a00 */
[----:B------:R-:W-:Y:S01]  /*16f0*/  @UP0 ULDC.64 UR6, c[0x0][0x250] ;  /* 0x0000940000060ab9 */ /* 0x000fe20000000a00 */
[----:B------:R-:W-:Y:S01]  /*1700*/  VIADD R11, R29, UR4 ;  /* 0x000000041d0b7c36 */ /* 0x000fe20008000000 */
[----:B------:R-:W-:Y:S01]  /*1710*/  UMOV UR4, 0x400 ;  /* 0x0000040000047882 */ /* 0x000fe20000000000 */
[----:B------:R-:W-:Y:S01]  /*1720*/  @!P0 IMAD.MOV.U32 R10, RZ, RZ, R28 ;  /* 0x000000ffff0a8224 */ /* 0x000fe200078e001c */
[----:B---3--:R-:W-:Y:S01]  /*1730*/  ULEA UR4, UR11, UR4, 0x18 ;  /* 0x000000040b047291 */ /* 0x008fe2000f8ec03f */
[----:B------:R-:W-:Y:S01]  /*1740*/  @P5 VIADD R243, R243, 0x1 ;  /* 0x00000001f3f35836 */ /* 0x000fe20000000000 */
[----:B------:R-:W3:Y:S01]  /*1750*/  @!P6 S2R R14, SR_CgaCtaId ;  /* 0x00000000000ee919 */ /* 0x000ee20000008800 */
[C---:B------:R-:W-:Y:S01]  /*1760*/  @!P0 IMAD R18, R12.reuse, R5, R18 ;  /* 0x000000050c128224 */ /* 0x040fe200078e0212 */
[----:B------:R-:W-:Y:S01]  /*1770*/  ISETP.NE.AND P5, PT, R15, RZ, PT ;  /* 0x000000ff0f00720c */ /* 0x000fe20003fa5270 */
[----:B------:R-:W-:Y:S01]  /*1780*/  @!P1 IMAD.MOV R243, RZ, RZ, -R243 ;  /* 0x000000fffff39224 */ /* 0x000fe200078e0af3 */
[C---:B------:R-:W-:Y:S01]  /*1790*/  @!P4 IADD3 R17, P1, R12.reuse, 0x20, RZ ;  /* 0x000000200c11c810 */ /* 0x040fe20007f3e0ff */
[----:B------:R-:W-:Y:S01]  /*17a0*/  @!P0 IMAD.WIDE.U32 R24, R12, R4, R10 ;  /* 0x000000040c188225 */ /* 0x000fe200078e000a */
[----:B------:R-:W-:Y:S01]  /*17b0*/  LOP3.LUT R5, R19, 0xfffffe00, R20, 0xf8, !PT ;  /* 0xfffffe0013057812 */ /* 0x000fe200078ef814 */
[----:B------:R-:W-:-:S02]  /*17c0*/  @UP0 UIMAD.WIDE.U32 UR32, UR27, UR8, URZ ;  /* 0x000000081b2002a5 */ /* 0x000fc4000f8e003f */
[----:B------:R-:W-:Y:S01]  /*17d0*/  @!P4 IMAD.X R21, RZ, RZ, R13, P1 ;  /* 0x000000ffff15c224 */ /* 0x000fe200008e060d */
[C---:B-----5:R-:W-:Y:S01]  /*17e0*/  @!P0 LEA R20, P1, R24.reuse, R8, 0x1 ;  /* 0x0000000818148211 */ /* 0x060fe200078208ff */
[----:B------:R-:W-:Y:S01]  /*17f0*/  @!P0 IMAD.IADD R18, R25, 0x1, R18 ;  /* 0x0000000119128824 */ /* 0x000fe200078e0212 */
[----:B------:R-:W-:Y:S01]  /*1800*/  LEA R239, R5, UR4, 0x1 ;  /* 0x0000000405ef7c11 */ /* 0x000fe2000f8e08ff */
[----:B------:R-:W-:Y:S01]  /*1810*/  @!P4 IMAD.MOV.U32 R25, RZ, RZ, R11 ;  /* 0x000000ffff19c224 */ /* 0x000fe200078e000b */
[----:B------:R-:W-:Y:S01]  /*1820*/  @UP0 UIMAD.WIDE.U32 UR30, UR10, UR6, URZ ;  /* 0x000000060a1e02a5 */ /* 0x000fe2000f8e003f */
[----:B------:R-:W-:Y:S01]  /*1830*/  @!P5 LOP3.LUT R243, RZ, R15, RZ, 0x33, !PT ;  /* 0x0000000ffff3d212 */ /* 0x000fe200078e33ff */
[-C--:B----4-:R-:W-:Y:S01]  /*1840*/  @!P4 IMAD R4, R21, R6.reuse, RZ ;  /* 0x000000061504c224 */ /* 0x090fe200078e02ff */
[----:B------:R-:W-:Y:S01]  /*1850*/  @!P0 LEA.HI.X R21, R24, R9, R18, 0x1, P1 ;  /* 0x0000000918158211 */ /* 0x000fe200008f0c12 */
[----:B------:R-:W-:Y:S01]  /*1860*/  @!P4 IMAD.MOV.U32 R24, RZ, RZ, R28 ;  /* 0x000000ffff18c224 */ /* 0x000fe200078e001c */
[----:B------:R-:W-:Y:S01]  /*1870*/  ISETP.GE.AND P5, PT, R2, UR5, PT ;  /* 0x0000000502007c0c */ /* 0x000fe2000bfa6270 */
[C---:B------:R-:W-:Y:S01]  /*1880*/  @!P4 IMAD R18, R17.reuse, R7, R4 ;  /* 0x000000071112c224 */ /* 0x040fe200078e0204 */
[----:B------:R-:W-:Y:S01]  /*1890*/  @!P6 MOV R7, 0x400 ;  /* 0x000004000007e802 */ /* 0x000fe20000000f00 */
[----:B------:R-:W-:Y:S01]  /*18a0*/  @!P4 IMAD.WIDE.U32 R24, R17, R6, R24 ;  /* 0x000000061118c225 */ /* 0x000fe200078e0018 */
[----:B------:R-:W4:Y:S01]  /*18b0*/  @!P3 S2R R4, SR_CgaCtaId ;  /* 0x000000000004b919 */ /* 0x000f220000008800 */
[----:B------:R-:W-:Y:S01]  /*18c0*/  LEA.HI R6, R16, R3, RZ, 0x4 ;  /* 0x0000000310067211 */ /* 0x000fe200078f20ff */
[----:B------:R-:W-:Y:S01]  /*18d0*/  @UP0 UIMAD UR27, UR27, UR9, URZ ;  /* 0x000000091b1b02a4 */ /* 0x000fe2000f8e023f */
[----:B------:R-:W-:Y:S01]  /*18e0*/  @!P4 IMAD.IADD R18, R25, 0x1, R18 ;  /* 0x000000011912c824 */ /* 0x000fe200078e0212 */
[C---:B-1----:R-:W-:Y:S01]  /*18f0*/  @!P4 LEA R32, P1, R24.reuse, R32, 0x1 ;  /* 0x000000201820c211 */ /* 0x042fe200078208ff */
[----:B------:R-:W-:Y:S01]  /*1900*/  @!PT LDS RZ, [RZ] ;  /* 0x00000000fffff984 */ /* 0x000fe20000000800 */
[----:B------:R-:W-:Y:S01]  /*1910*/  @!PT LDS RZ, [RZ] ;  /* 0x00000000fffff984 */ /* 0x000fe20000000800 */
[----:B------:R-:W-:Y:S01]  /*1920*/  @!PT LDS RZ, [RZ] ;  /* 0x00000000fffff984 */ /* 0x000fe20000000800 */
[----:B------:R-:W-:Y:S01]  /*1930*/  @!P0 LDGSTS.E.BYPASS.LTC128B.128 [R239], desc[UR18][R20.64] ;  /* 0x0000000014ef8fae */ /* 0x000fe2000b901d52 */
[----:B------:R-:W-:Y:S01]  /*1940*/  @UP0 UIMAD UR10, UR10, UR7, URZ ;  /* 0x000000070a0a02a4 */ /* 0x000fe2000f8e023f */
[----:B------:R-:W-:Y:S01]  /*1950*/  @!P3 MOV R9, 0x400 ;  /* 0x000004000009b802 */ /* 0x000fe20000000f00 */
[----:B------:R-:W-:Y:S01]  /*1960*/  @UP0 UIADD3 UR27, UR33, UR27, URZ ;  /* 0x0000001b211b0290 */ /* 0x000fe2000fffe03f */
[----:B------:R-:W-:Y:S01]  /*1970*/  @!P4 LEA.HI.X R33, R24, R33, R18, 0x1, P1 ;  /* 0x000000211821c211 */ /* 0x000fe200008f0c12 */
[----:B------:R-:W-:Y:S01]  /*1980*/  @!P0 LDGSTS.E.BYPASS.LTC128B.128 [R239+0x4000], desc[UR18][R20.64+0x80] ;  /* 0x0400008014ef8fae */ /* 0x000fe2000b901d52 */
[----:B------:R-:W-:Y:S01]  /*1990*/  @!P3 IADD3 R24, P1, R12, 0x40, RZ ;  /* 0x000000400c18b810 */ /* 0x000fe20007f3e0ff */
[----:B------:R-:W-:Y:S01]  /*19a0*/  @UP0 UIADD3 UR29, UR31, UR10, URZ ;  /* 0x0000000a1f1d0290 */ /* 0x000fe2000fffe03f */
[----:B---3--:R-:W-:Y:S01]  /*19b0*/  @!P6 LEA R8, R14, R7, 0x18 ;  /* 0x000000070e08e211 */ /* 0x008fe200078ec0ff */
[----:B------:R-:W-:Y:S01]  /*19c0*/  @!P0 LDGSTS.E.BYPASS.LTC128B.128 [R239+0x8000], desc[UR18][R20.64+0x100] ;  /* 0x0800010014ef8fae */ /* 0x000fe2000b901d52 */
[----:B------:R-:W-:Y:S01]  /*19d0*/  SHF.R.S32.HI R7, RZ, 0x4, R6 ;  /* 0x00000004ff077819 */ /* 0x000fe20000011406 */
[----:B------:R-:W-:Y:S01]  /*19e0*/  @!P3 IMAD.X R25, RZ, RZ, R13, P1 ;  /* 0x000000ffff19b224 */ /* 0x000fe200008e060d */
[----:B------:R-:W-:Y:S01]  /*19f0*/  @UP0 UMOV UR28, UR32 ;  /* 0x00000020001c0c82 */ /* 0x000fe20008000000 */
[----:B------:R1:W-:Y:S01]  /*1a00*/  @!P0 LDGSTS.E.BYPASS.LTC128B.128 [R239+0xc000], desc[UR18][R20.64+0x180] ;  /* 0x0c00018014ef8fae */ /* 0x0003e2000b901d52 */
[----:B------:R-:W-:-:S02]  /*1a10*/  ISETP.GE.AND P0, PT, R2, UR5, PT ;  /* 0x0000000502007c0c */ /* 0x000fc4000bf06270 */
[C---:B------:R-:W-:Y:S01]  /*1a20*/  LEA.HI R237, R6.reuse, R7, RZ, 0x1 ;  /* 0x0000000706ed7211 */ /* 0x040fe200078f08ff */
[----:B------:R-:W3:Y:S01]  /*1a30*/  @!P2 S2R R18, SR_CgaCtaId ;  /* 0x000000000012a919 */ /* 0x000ee20000008800 */
[----:B------:R-:W-:Y:S02]  /*1a40*/  LOP3.LUT R6, R6, 0xfffffff0, RZ, 0xc0, !PT ;  /* 0xfffffff006067812 */ /* 0x000fe400078ec0ff */
[----:B------:R-:W-:Y:S01]  /*1a50*/  LOP3.LUT R237, R237, 0xfffffffe, RZ, 0xc0, !PT ;  /* 0xfffffffeeded7812 */ /* 0x000fe200078ec0ff */
[----:B------:R-:W3:Y:S04]  /*1a60*/  @!P5 S2R R2, SR_CgaCtaId ;  /* 0x000000000002d919 */ /* 0x000ee80000008800 */
[----:B------:R-:W-:Y:S01]  /*1a70*/  IMAD.IADD R237, R7, 0x1, -R237 ;  /* 0x0000000107ed7824 */ /* 0x000fe200078e0aed */
[----:B------:R-:W-:-:S02]  /*1a80*/  @!P4 MOV R7, 0x400 ;  /* 0x000004000007c802 */ /* 0x000fc40000000f00 */
[----:B----4-:R-:W-:Y:S02]  /*1a90*/  @!P3 LEA R4, R4, R9, 0x18 ;  /* 0x000000090404b211 */ /* 0x010fe400078ec0ff */
[----:B--2---:R-:W-:Y:S01]  /*1aa0*/  @!P4 LEA R30, R30, R7, 0x18 ;  /* 0x000000071e1ec211 */ /* 0x004fe200078ec0ff */
[----:B------:R-:W-:-:S05]  /*1ab0*/  IMAD.IADD R7, R3, 0x1, -R6 ;  /* 0x0000000103077824 */ /* 0x000fca00078e0a06 */
[----:B------:R-:W-:Y:S02]  /*1ac0*/  SHF.R.S32.HI R6, RZ, 0x1f, R7 ;  /* 0x0000001fff067819 */ /* 0x000fe40000011407 */
[----:B-1----:R-:W-:-:S05]  /*1ad0*/  @!P2 IADD3 R20, P1, R12, 0x60, RZ ;  /* 0x000000600c14a810 */ /* 0x002fca0007f3e0ff */
[----:B------:R-:W-:Y:S01]  /*1ae0*/  @!P2 IMAD.X R21, RZ, RZ, R13, P1 ;  /* 0x000000ffff15a224 */ /* 0x000fe200008e060d */
[----:B------:R-:W-:-:S13]  /*1af0*/  PLOP3.LUT P1, PT, PT, PT, UP0, 0x80, 0x0 ;  /* 0x000000000000781c */ /* 0x000fda0003f2f008 */
        /* <DEDUP_REMOVED lines=14> */
.L_x_2043:
        /* <DEDUP_REMOVED lines=14> */
.L_x_2044:
[----:B------:R-:W-:Y:S01]  /*1cc0*/  IMAD R17, R23, UR8, RZ ;  /* 0x0000000817117c24 */ /* 0x000fe2000f8e02ff */
[----:B------:R-:W-:Y:S01]  /*1cd0*/  @!P5 MOV R9, 0x400 ;  /* 0x000004000009d802 */ /* 0x000fe20000000f00 */
[----:B------:R-:W-:Y:S01]  /*1ce0*/  IMAD.WIDE.U32 R34, R22, UR8, R26 ;  /* 0x0000000816227c25 */ /* 0x000fe2000f8e001a */
[----:B------:R-:W-:Y:S01]  /*1cf0*/  LOP3.LUT R14, R15, 0xfffffff8, RZ, 0xc0, !PT ;  /* 0xfffffff80f0e7812 */ /* 0x000fe200078ec0ff */
[----:B------:R-:W-:Y:S01]  /*1d00*/  ULDC.64 UR10, c[0x0][0x260] ;  /* 0x00009800000a7ab9 */ /* 0x000fe20000000a00 */
[----:B------:R-:W-:Y:S01]  /*1d10*/  @!P5 LEA R2, R2, R9, 0x18 ;  /* 0x000000090202d211 */ /* 0x000fe200078ec0ff */
[----:B------:R-:W-:Y:S01]  /*1d20*/  IMAD R6, R22, UR9, R17 ;  /* 0x0000000916067c24 */ /* 0x000fe2000f8e0211 */
[----:B------:R-:W-:Y:S01]  /*1d30*/  IADD3 R240, P1, R34, UR28, RZ ;  /* 0x0000001c22f07c10 */ /* 0x000fe2000ff3e0ff */
[----:B------:R-:W-:Y:S01]  /*1d40*/  IMAD.IADD R14, R7, 0x1, -R14 ;  /* 0x00000001070e7824 */ /* 0x000fe200078e0a0e */
[----:B------:R-:W-:Y:S01]  /*1d50*/  @!P2 MOV R13, 0x400 ;  /* 0x00000400000da802 */ /* 0x000fe20000000f00 */
[----:B------:R-:W-:Y:S01]  /*1d60*/  IMAD.WIDE.U32 R26, R22, UR6, R26 ;  /* 0x00000006161a7c25 */ /* 0x000fe2000f8e001a */
[----:B------:R-:W-:Y:S01]  /*1d70*/  IADD3.X R241, R35, UR27, R6, P1, !PT ;  /* 0x0000001b23f17c10 */ /* 0x000fe20008ffe406 */
[----:B------:R-:W-:Y:S01]  /*1d80*/  USHF.L.U64.HI UR20, UR8, 0x6, UR9 ;  /* 0x0000000608147899 */ /* 0x000fe20008010209 */
[----:B------:R-:W1:Y:S01]  /*1d90*/  @!P3 LDC.64 R6, c[0x0][0x240] ;  /* 0x00009000ff06bb82 */ /* 0x000e620000000a00 */
[----:B------:R-:W-:Y:S01]  /*1da0*/  IMAD R9, R23, UR6, RZ ;  /* 0x0000000617097c24 */ /* 0x000fe2000f8e02ff */
[----:B------:R-:W-:Y:S01]  /*1db0*/  @!P2 LEA R18, R18, R13, 0x18 ;  /* 0x0000000d1212a211 */ /* 0x000fe200078ec0ff */
[C---:B------:R-:W-:Y:S01]  /*1dc0*/  @!P3 IMAD R19, R5.reuse, 0x2, R4 ;  /* 0x000000020513b824 */ /* 0x040fe200078e0204 */
[----:B------:R-:W-:Y:S01]  /*1dd0*/  IADD3 R34, P1, R26, UR30, RZ ;  /* 0x0000001e1a227c10 */ /* 0x000fe2000ff3e0ff */
[----:B------:R-:W-:Y:S01]  /*1de0*/  IMAD R4, R22, UR7, R9 ;  /* 0x0000000716047c24 */ /* 0x000fe2000f8e0209 */
[----:B------:R-:W-:Y:S01]  /*1df0*/  SHF.R.S32.HI R26, RZ, 0x1f, R243 ;  /* 0x0000001fff1a7819 */ /* 0x000fe200000114f3 */
        /* <DEDUP_REMOVED lines=19> */
[----:B------:R-:W-:Y:S01]  /*1f30*/  IMAD.WIDE.U32 R240, R243, UR10, R240 ;  /* 0x0000000af3f07c25 */ /* 0x000fe2000f8e00f0 */
[----:B------:R-:W4:Y:S01]  /*1f40*/  @!P2 LDC.64 R10, c[0x0][0x210] ;  /* 0x00008400ff0aab82 */ /* 0x000f220000000a00 */
[----:B------:R-:W-:Y:S01]  /*1f50*/  USHF.L.U64.HI UR28, UR8, 0x5, UR9 ;  /* 0x00000005081c7899 */ /* 0x000fe20008010209 */
[----:B------:R-:W-:Y:S01]  /*1f60*/  @!P4 LDGSTS.E.BYPASS.LTC128B.128 [R23+0xd000], desc[UR18][R32.64+0x180] ;  /* 0x0d0001802017cfae */ /* 0x000fe2000b901d52 */
[-C--:B-1----:R-:W-:Y:S01]  /*1f70*/  @!P3 IMAD R25, R25, R6.reuse, RZ ;  /* 0x000000061919b224 */ /* 0x082fe200078e02ff */
[----:B------:R-:W-:Y:S01]  /*1f80*/  UIMAD.WIDE.U32 UR30, UR22, UR6, URZ ;  /* 0x00000006161e72a5 */ /* 0x000fe2000f8e003f */
[----:B------:R-:W-:Y:S01]  /*1f90*/  @!P3 IMAD.WIDE.U32 R30, R24, R6, R30 ;  /* 0x00000006181eb225 */ /* 0x000fe200078e001e */
[----:B------:R-:W-:Y:S01]  /*1fa0*/  ULDC UR27, c[0x0][0x39c] ;  /* 0x0000e700001b7ab9 */ /* 0x000fe20000000800 */
[----:B------:R-:W-:-:S02]  /*1fb0*/  UIADD3 UR24, UR26, -UR24, -UR16 ;  /* 0x800000181a187290 */ /* 0x000fc4000fffe810 */
[----:B------:R-:W-:Y:S01]  /*1fc0*/  @!P3 IMAD R25, R24, R7, R25 ;  /* 0x000000071819b224 */ /* 0x000fe200078e0219 */
[----:B------:R-:W-:Y:S01]  /*1fd0*/  UISETP.GT.AND UP0, UPT, UR22, UR13, UPT ;  /* 0x0000000d1600728c */ /* 0x000fe2000bf04270 */
[----:B------:R-:W1:Y:S01]  /*1fe0*/  @!P6 LDC.64 R6, c[0x0][0x218] ;  /* 0x00008600ff06eb82 */ /* 0x000e620000000a00 */
[----:B------:R-:W-:Y:S01]  /*1ff0*/  IMAD R249, R243, UR11, R8 ;  /* 0x0000000bf3f97c24 */ /* 0x000fe2000f8e0208 */
[----:B------:R-:W-:Y:S01]  /*2000*/  ULDC.64 UR10, c[0x0][0x268] ;  /* 0x00009a00000a7ab9 */ /* 0x000fe20000000a00 */
[----:B------:R-:W-:Y:S01]  /*2010*/  @!P3 IMAD.IADD R25, R31, 0x1, R25 ;  /* 0x000000011f19b824 */ /* 0x000fe200078e0219 */
[----:B---3--:R-:W-:Y:S01]  /*2020*/  @!P3 LEA R24, P1, R30, R4, 0x1 ;  /* 0x000000041e18b211 */ /* 0x008fe200078208ff */
[-C--:B--2---:R-:W-:Y:S02]  /*2030*/  @!P2 IMAD R21, R21, R12.reuse, RZ ;  /* 0x0000000c1515a224 */ /* 0x084fe400078e02ff */
[----:B------:R-:W-:Y:S01]  /*2040*/  IMAD R26, R26, UR10, RZ ;  /* 0x0000000a1a1a7c24 */ /* 0x000fe2000f8e02ff */
[----:B------:R-:W-:Y:S01]  /*2050*/  @!P3 LEA.HI.X R25, R30, R5, R25, 0x1, P1 ;  /* 0x000000051e19b211 */ /* 0x000fe200008f0c19 */
[C---:B------:R-:W-:Y:S01]  /*2060*/  @!P2 IMAD R13, R20.reuse, R13, R21 ;  /* 0x0000000d140da224 */ /* 0x040fe200078e0215 */
[----:B------:R-:W2:Y:S01]  /*2070*/  @!P5 LDC.64 R4, c[0x0][0x218] ;  /* 0x00008600ff04db82 */ /* 0x000ea20000000a00 */
[----:B------:R-:W-:-:S02]  /*2080*/  @!P2 IMAD.WIDE.U32 R28, R20, R12, R28 ;  /* 0x0000000c141ca225 */ /* 0x000fc400078e001c */
[----:B------:R-:W-:Y:S02]  /*2090*/  @!P3 LDGSTS.E.BYPASS.LTC128B.128 [R19+0x2000], desc[UR18][R24.64] ;  /* 0x020000001813bfae */ /* 0x000fe4000b901d52 */
[C---:B------:R-:W-:Y:S01]  /*20a0*/  IMAD.WIDE.U32 R8, R243.reuse, UR10, R34 ;  /* 0x0000000af3087c25 */ /* 0x040fe2000f8e0022 */
[----:B------:R-:W-:Y:S01]  /*20b0*/  USHF.R.S32.HI UR10, URZ, 0x1f, UR22 ;  /* 0x0000001f3f0a7899 */ /* 0x000fe20008011416 */
[C---:B----4-:R-:W-:Y:S01]  /*20c0*/  @!P2 LEA R20, P1, R28.reuse, R10, 0x1 ;  /* 0x0000000a1c14a211 */ /* 0x050fe200078208ff */
        /* <DEDUP_REMOVED lines=10> */
[----:B------:R3:W-:Y:S01]  /*2170*/  @!P3 LDGSTS.E.BYPASS.LTC128B.128 [R19+0xe000], desc[UR18][R24.64+0x180] ;  /* 0x0e0001801813bfae */ /* 0x0007e2000b901d52 */
[----:B------:R-:W-:Y:S01]  /*2180*/  UIMAD UR10, UR10, UR6, URZ ;  /* 0x000000060a0a72a4 */ /* 0x000fe2000f8e023f */
[----:B------:R-:W-:-:S02]  /*2190*/  IMAD.U32 R11, RZ, RZ, UR31 ;  /* 0x0000001fff0b7e24 */ /* 0x000fc4000f8e00ff */
        /* <DEDUP_REMOVED lines=11> */
[----:B------:R-:W1:Y:S01]  /*2250*/  @!P0 LDC.64 R12, c[0x0][0x220] ;  /* 0x00008800ff0c8b82 */ /* 0x000e620000000a00 */
[----:B--2---:R-:W-:Y:S01]  /*2260*/  @!P5 LEA R28, P1, R6, R4, 0x1 ;  /* 0x00000004061cd211 */ /* 0x004fe200078208ff */
[----:B------:R2:W-:Y:S01]  /*2270*/  @!P2 LDGSTS.E.BYPASS.LTC128B.128 [R18+0xf000], desc[UR18][R20.64+0x180] ;  /* 0x0f0001801412afae */ /* 0x0005e2000b901d52 */
[----:B------:R-:W-:Y:S01]  /*2280*/  ISETP.GE.AND P3, PT, R22, UR5, PT ;  /* 0x0000000516007c0c */ /* 0x000fe2000bf66270 */
[----:B------:R-:W-:Y:S01]  /*2290*/  IMAD.U32 R11, RZ, RZ, UR10 ;  /* 0x0000000aff0b7e24 */ /* 0x000fe2000f8e00ff */
[----:B------:R-:W-:Y:S01]  /*22a0*/  @!P5 LEA.HI.X R29, R6, R5, R10, 0x1, P1 ;  /* 0x00000005061dd211 */ /* 0x000fe200008f0c0a */
[----:B------:R-:W-:Y:S01]  /*22b0*/  @!P6 LDGSTS.E.BYPASS.LTC128B.128 [R17+0x10000], desc[UR18][R26.64] ;  /* 0x100000001a11efae */ /* 0x000fe2000b901d52 */
[----:B------:R-:W-:Y:S01]  /*22c0*/  IMAD.SHL.U32 R6, R0, 0x40, RZ ;  /* 0x0000004000067824 */ /* 0x000fe200078e00ff */
[----:B------:R-:W-:Y:S01]  /*22d0*/  USHF.L.U32 UR5, UR7, 0x5, URZ ;  /* 0x0000000507057899 */ /* 0x000fe2000800063f */
[----:B------:R-:W-:Y:S01]  /*22e0*/  IMAD.U32 R10, RZ, RZ, UR30 ;  /* 0x0000001eff0a7e24 */ /* 0x000fe2000f8e00ff */
[----:B------:R-:W-:Y:S01]  /*22f0*/  @!P6 LDGSTS.E.BYPASS.LTC128B.128 [R17+0x12000], desc[UR18][R26.64+0x80] ;  /* 0x120000801a11efae */ /* 0x000fe2000b901d52 */
[----:B------:R-:W-:Y:S01]  /*2300*/  IMAD.IADD R243, R9, 0x1, R243 ;  /* 0x0000000109f37824 */ /* 0x000fe200078e02f3 */
[----:B------:R-:W-:Y:S01]  /*2310*/  UIMAD.WIDE.U32 UR10, UR6, 0x20, URZ ;  /* 0x00000020060a78a5 */ /* 0x000fe2000f8e003f */
[----:B---3--:R-:W-:Y:S01]  /*2320*/  IMAD.SHL.U32 R19, R22, 0x8, RZ ;  /* 0x0000000816137824 */ /* 0x008fe200078e00ff */
[----:B------:R-:W-:Y:S01]  /*2330*/  @!P6 LDGSTS.E.BYPASS.LTC128B.128 [R17+0x14000], desc[UR18][R26.64+0x100] ;  /* 0x140001001a11efae */ /* 0x000fe2000b901d52 */
[C---:B------:R-:W-:Y:S01]  /*2340*/  LEA R7, P1, R10.reuse, R8, 0x6 ;  /* 0x000000080a077211 */ /* 0x040fe200078230ff */
[----:B------:R-:W3:Y:S01]  /*2350*/  @!P3 LDC.64 R4, c[0x0][0x220] ;  /* 0x00008800ff04bb82 */ /* 0x000ee20000000a00 */
[----:B------:R-:W-:Y:S01]  /*2360*/  IMAD.SHL.U32 R250, R3, 0x2, RZ ;  /* 0x0000000203fa7824 */ /* 0x000fe200078e00ff */
[----:B------:R4:W-:Y:S01]  /*2370*/  @!P6 LDGSTS.E.BYPASS.LTC128B.128 [R17+0x16000], desc[UR18][R26.64+0x180] ;  /* 0x160001801a11efae */ /* 0x0009e2000b901d52 */
[----:B------:R-:W-:Y:S01]  /*2380*/  LEA.HI.X R10, R10, R243, R11, 0x6, P1 ;  /* 0x000000f30a0a7211 */ /* 0x000fe200008f340b */
[----:B------:R-:W-:Y:S01]  /*2390*/  IMAD.SHL.U32 R11, R15, 0x40, RZ ;  /* 0x000000400f0b7824 */ /* 0x000fe200078e00ff */
[----:B------:R-:W-:Y:S01]  /*23a0*/  @!P0 IADD3 R15, P1, R7, UR10, RZ ;  /* 0x0000000a070f8c10 */ /* 0x000fe2000ff3e0ff */
[----:B------:R-:W-:Y:S01]  /*23b0*/  @!P5 LDGSTS.E.BYPASS.LTC128B.128 [R2+0x11000], desc[UR18][R28.64] ;  /* 0x110000001c02dfae */ /* 0x000fe2000b901d52 */
[----:B------:R-:W-:Y:S01]  /*23c0*/  UIADD3 UR10, UR26, 0x1, -UR16 ;  /* 0x000000011a0a7890 */ /* 0x000fe2000fffe810 */
[----:B------:R-:W-:Y:S01]  /*23d0*/  LOP3.LUT R250, R250, 0x6, RZ, 0xc0, !PT ;  /* 0x00000006fafa7812 */ /* 0x000fe200078ec0ff */
[----:B------:R-:W-:Y:S01]  /*23e0*/  IMAD.U32 R246, RZ, RZ, UR26 ;  /* 0x0000001afff67e24 */ /* 0x000fe2000f8e00ff */
[----:B------:R-:W-:Y:S01]  /*23f0*/  @!P5 LDGSTS.E.BYPASS.LTC128B.128 [R2+0x13000], desc[UR18][R28.64+0x80] ;  /* 0x130000801c02dfae */ /* 0x000fe2000b901d52 */
[----:B------:R-:W-:-:S02]  /*2400*/  LOP3.LUT R11, R11, 0xfffffe00, RZ, 0xc0, !PT ;  /* 0xfffffe000b0b7812 */ /* 0x000fc400078ec0ff */
[----:B--2---:R-:W-:Y:S01]  /*2410*/  LOP3.LUT R18, R6, 0x1c0, RZ, 0xc0, !PT ;  /* 0x000001c006127812 */ /* 0x004fe200078ec0ff */
[----:B------:R-:W-:Y:S01]  /*2420*/  @!P5 LDGSTS.E.BYPASS.LTC128B.128 [R2+0x15000], desc[UR18][R28.64+0x100] ;  /* 0x150001001c02dfae */ /* 0x000fe2000b901d52 */
[----:B------:R-:W-:Y:S01]  /*2430*/  IMAD.SHL.U32 R6, R14, 0x40, RZ ;  /* 0x000000400e067824 */ /* 0x000fe200078e00ff */
[----:B-1----:R-:W-:Y:S01]  /*2440*/  @!P0 LEA R12, P4, R15, R12, 0x1 ;  /* 0x0000000c0f0c8211 */ /* 0x002fe200078808ff */
[----:B------:R-:W-:Y:S01]  /*2450*/  IMAD.U32 R244, RZ, RZ, UR10 ;  /* 0x0000000afff47e24 */ /* 0x000fe2000f8e00ff */
[----:B------:R1:W-:Y:S01]  /*2460*/  @!P5 LDGSTS.E.BYPASS.LTC128B.128 [R2+0x17000], desc[UR18][R28.64+0x180] ;  /* 0x170001801c02dfae */ /* 0x0003e2000b901d52 */
[----:B------:R-:W-:Y:S02]  /*2470*/  LOP3.LUT R19, R18, 0x8, R19, 0xf8, !PT ;  /* 0x0000000812137812 */ /* 0x000fe400078ef813 */
[----:B------:R-:W-:Y:S01]  /*2480*/  SHF.R.U32.HI R18, RZ, 0x3, R18 ;  /* 0x00000003ff127819 */ /* 0x000fe20000011612 */
[----:B------:R-:W0:Y:S01]  /*2490*/  LDGDEPBAR ;  /* 0x00000000000079af */ /* 0x000e220000000000 */
[----:B---3--:R-:W-:-:S02]  /*24a0*/  @!P3 LEA R20, P2, R7, R4, 0x1 ;  /* 0x000000040714b211 */ /* 0x008fc400078408ff */
[----:B------:R-:W-:Y:S02]  /*24b0*/  LOP3.LUT R18, R19, R18, RZ, 0x3c, !PT ;  /* 0x0000001213127212 */ /* 0x000fe400078e3cff */
[----:B------:R-:W-:Y:S01]  /*24c0*/  @!P3 LEA.HI.X R21, R7, R5, R10, 0x1, P2 ;  /* 0x000000050715b211 */ /* 0x000fe200010f0c0a */
[C---:B----4-:R-:W-:Y:S02]  /*24d0*/  IMAD.SHL.U32 R17, R237.reuse, 0x8, RZ ;  /* 0x00000008ed117824 */ /* 0x050fe400078e00ff */
[----:B------:R-:W-:Y:S02]  /*24e0*/  IMAD R237, R237, 0x200, R18 ;  /* 0x00000200eded7824 */ /* 0x000fe400078e0212 */
[----:B------:R-:W-:-:S03]  /*24f0*/  IMAD.MOV.U32 R7, RZ, RZ, 0x10 ;  /* 0x00000010ff077424 */ /* 0x000fc600078e00ff */
[----:B------:R-:W-:-:S05]  /*2500*/  LEA R237, R237, UR4, 0x1 ;  /* 0x00000004eded7c11 */ /* 0x000fca000f8e08ff */
[----:B------:R-:W-:Y:S01]  /*2510*/  VIADD R235, R237, 0x10020 ;  /* 0x00010020edeb7836 */ /* 0x000fe20000000000 */
[----:B-1----:R-:W-:Y:S01]  /*2520*/  LOP3.LUT R2, R6, 0x1c0, RZ, 0xc0, !PT ;  /* 0x000001c006027812 */ /* 0x002fe200078ec0ff */
[----:B------:R-:W-:-:S04]  /*2530*/  DEPBAR.LE SB0, 0x0 ;  /* 0x000080000000791a */ /* 0x000fc80000000000 */
[----:B------:R-:W-:Y:S01]  /*2540*/  BAR.SYNC.DEFER_BLOCKING 0x0 ;  /* 0x0000000000007b1d */ /* 0x000fe20000010000 */
[----:B------:R-:W-:Y:S02]  /*2550*/  LOP3.LUT R17, R2, 0x8, R17, 0xf8, !PT ;  /* 0x0000000802117812 */ /* 0x000fe400078ef811 */
[----:B------:R-:W-:Y:S02]  /*2560*/  SHF.R.U32.HI R2, RZ, 0x3, R2 ;  /* 0x00000003ff027819 */ /* 0x000fe40000011602 */
[----:B------:R-:W-:Y:S02]  /*2570*/  LEA.HI R6, R16, R3, RZ, 0x5 ;  /* 0x0000000310067211 */ /* 0x000fe400078f28ff */
[----:B------:R-:W-:Y:S01]  /*2580*/  LOP3.LUT R2, R17, R2, RZ, 0x3c, !PT ;  /* 0x0000000211027212 */ /* 0x000fe200078e3cff */
[----:B------:R-:W-:Y:S01]  /*2590*/  IMAD.U32 R17, RZ, RZ, UR5 ;  /* 0x00000005ff117e24 */ /* 0x000fe2000f8e00ff */
[----:B------:R-:W-:Y:S01]  /*25a0*/  SHF.R.S32.HI R4, RZ, 0x5, R6 ;  /* 0x00000005ff047819 */ /* 0x000fe20000011406 */
[----:B------:R-:W-:Y:S01]  /*25b0*/  UIADD3 UR5, UR10, UR23, URZ ;  /* 0x000000170a057290 */ /* 0x000fe2000fffe03f */
[----:B------:R-:W-:-:S02]  /*25c0*/  LOP3.LUT R6, R6, 0xffffffe0, RZ, 0xc0, !PT ;  /* 0xffffffe006067812 */ /* 0x000fc400078ec0ff */
[----:B------:R-:W-:Y:S01]  /*25d0*/  @!P0 IADD3.X R16, R10, UR11, R17, P1, !PT ;  /* 0x0000000b0a108c10 */ /* 0x000fe20008ffe411 */
[----:B------:R-:W-:Y:S01]  /*25e0*/  IMAD R5, R4, 0x400, R11 ;  /* 0x0000040004057824 */ /* 0x000fe200078e020b */
[----:B------:R-:W-:Y:S02]  /*25f0*/  R2P PR, R14, 0x6 ;  /* 0x000000060e007804 */ /* 0x000fe40000000000 */
[----:B------:R-:W-:Y:S01]  /*2600*/  @!P0 LEA.HI.X R13, R15, R13, R16, 0x1, P4 ;  /* 0x0000000d0f0d8211 */ /* 0x000fe200020f0c10 */
[----:B------:R-:W-:Y:S01]  /*2610*/  IMAD.IADD R238, R2, 0x1, R5 ;  /* 0x0000000102ee7824 */ /* 0x000fe200078e0205 */
[----:B------:R-:W-:Y:S01]  /*2620*/  LEA R247, R4, UR25, 0x4 ;  /* 0x0000001904f77c11 */ /* 0x000fe2000f8e20ff */
[----:B------:R-:W-:Y:S01]  /*2630*/  IMAD.MOV.U32 R5, RZ, RZ, 0x20 ;  /* 0x00000020ff057424 */ /* 0x000fe200078e00ff */
[----:B------:R-:W-:Y:S02]  /*2640*/  SEL R7, R7, 0xfffffff0, !P1 ;  /* 0xfffffff007077807 */ /* 0x000fe40004800000 */
[----:B------:R-:W-:Y:S01]  /*2650*/  LEA R238, R238, UR4, 0x1 ;  /* 0x00000004eeee7c11 */ /* 0x000fe2000f8e08ff */
[----:B------:R-:W-:Y:S01]  /*2660*/  @P3 STS.128 [R239+0x18000], RZ ;  /* 0x018000ffef003388 */ /* 0x000fe20000000c00 */
[----:B------:R-:W-:-:S02]  /*2670*/  SEL R5, R5, 0xffffffe0, !P2 ;  /* 0xffffffe005057807 */ /* 0x000fc40005000000 */
[----:B------:R-:W-:Y:S01]  /*2680*/  R2P PR, R0, 0x6 ;  /* 0x0000000600007804 */ /* 0x000fe20000000000 */
[----:B------:R-:W-:Y:S01]  /*2690*/  @P3 STS.128 [R239+0x1a000], RZ ;  /* 0x01a000ffef003388 */ /* 0x000fe20000000c00 */
[----:B------:R-:W-:Y:S02]  /*26a0*/  VIADD R0, R237, 0x10000 ;  /* 0x00010000ed007836 */ /* 0x000fe40000000000 */
[--C-:B------:R-:W-:Y:S01]  /*26b0*/  IMAD R236, R7, 0x2, R238.reuse ;  /* 0x0000000207ec7824 */ /* 0x100fe200078e02ee */
[----:B------:R-:W-:Y:S01]  /*26c0*/  @P3 STS.128 [R239+0x1c000], RZ ;  /* 0x01c000ffef003388 */ /* 0x000fe20000000c00 */
[C---:B------:R-:W-:Y:S02]  /*26d0*/  IMAD R234, R5.reuse, 0x2, R238 ;  /* 0x0000000205ea7824 */ /* 0x040fe400078e02ee */
[----:B------:R-:W-:Y:S01]  /*26e0*/  IMAD R233, R5, 0x2, R236 ;  /* 0x0000000205e97824 */ /* 0x000fe200078e02ec */
[----:B------:R-:W-:Y:S04]  /*26f0*/  @P3 STS.128 [R239+0x1e000], RZ ;  /* 0x01e000ffef003388 */ /* 0x000fe80000000c00 */
[----:B------:R-:W-:Y:S01]  /*2700*/  @!PT LDS RZ, [RZ] ;  /* 0x00000000fffff984 */ /* 0x000fe20000000800 */
[----:B------:R-:W-:Y:S01]  /*2710*/  @!PT LDS RZ, [RZ] ;  /* 0x00000000fffff984 */ /* 0x000fe20000000800 */
[----:B------:R-:W-:Y:S01]  /*2720*/  @!PT LDS RZ, [RZ] ;  /* 0x00000000fffff984 */ /* 0x000fe20000000800 */
[----:B------:R-:W-:Y:S01]  /*2730*/  @!P3 LDGSTS.E.BYPASS.LTC128B.128 [R239+0x18000], desc[UR18][R20.64] ;  /* 0x1800000014efbfae */ /* 0x000fe2000b901d52 */
[----:B------:R-:W-:-:S02]  /*2740*/  @P1 VIADD R235, R0, 0xffffffe0 ;  /* 0xffffffe000eb1836 */ /* 0x000fc40000000000 */
[----:B------:R-:W-:Y:S01]  /*2750*/  IMAD.MOV.U32 R0, RZ, RZ, 0x40 ;  /* 0x00000040ff007424 */ /* 0x000fe200078e00ff */
[----:B------:R-:W-:Y:S04]  /*2760*/  @!P3 LDGSTS.E.BYPASS.LTC128B.128 [R239+0x1a000], desc[UR18][R20.64+0x80] ;  /* 0x1a00008014efbfae */ /* 0x000fe8000b901d52 */
[----:B------:R-:W-:Y:S01]  /*2770*/  @!P3 LDGSTS.E.BYPASS.LTC128B.128 [R239+0x1c000], desc[UR18][R20.64+0x100] ;  /* 0x1c00010014efbfae */ /* 0x000fe2000b901d52 */
[----:B------:R-:W-:-:S03]  /*2780*/  SEL R0, R0, 0xffffffc0, !P2 ;  /* 0xffffffc000007807 */ /* 0x000fc60005000000 */
[----:B------:R1:W-:Y:S02]  /*2790*/  @!P3 LDGSTS.E.BYPASS.LTC128B.128 [R239+0x1e000], desc[UR18][R20.64+0x180] ;  /* 0x1e00018014efbfae */ /* 0x0003e4000b901d52 */
[----:B------:R-:W-:Y:S02]  /*27a0*/  IMAD.IADD R231, R237, 0x1, R0 ;  /* 0x00000001ede77824 */ /* 0x000fe400078e0200 */
[----:B------:R-:W-:Y:S01]  /*27b0*/  @P0 STS.128 [R239+0x19000], RZ ;  /* 0x019000ffef000388 */ /* 0x000fe20000000c00 */
[----:B------:R-:W-:-:S03]  /*27c0*/  IMAD.IADD R224, R0, 0x1, R235 ;  /* 0x0000000100e07824 */ /* 0x000fc600078e02eb */
        /* <DEDUP_REMOVED lines=12> */
[----:B------:R-:W-:Y:S04]  /*2890*/  LDSM.16.M88.4 R16, [R236] ;  /* 0x00000000ec10783b */ /* 0x000fe80000000200 */
[----:B------:R-:W-:Y:S04]  /*28a0*/  LDSM.16.M88.4 R40, [R235] ;  /* 0x00000000eb28783b */ /* 0x000fe80000000200 */
[----:B------:R-:W4:Y:S04]  /*28b0*/  LDSM.16.M88.4 R60, [R237+0x10800] ;  /* 0x01080000ed3c783b */ /* 0x000f280000000200 */
[----:B------:R-:W-:Y:S04]  /*28c0*/  LDSM.16.M88.4 R84, [R234] ;  /* 0x00000000ea54783b */ /* 0x000fe80000000200 */
[----:B------:R-:W-:Y:S04]  /*28d0*/  LDSM.16.M88.4 R88, [R231+0x10000] ;  /* 0x01000000e758783b */ /* 0x000fe80000000200 */
[----:B------:R-:W5:Y:S04]  /*28e0*/  LDSM.16.M88.4 R52, [R237+0x11000] ;  /* 0x01100000ed34783b */ /* 0x000f680000000200 */
[----:B-1----:R-:W1:Y:S04]  /*28f0*/  LDSM.16.M88.4 R20, [R237+0x11800] ;  /* 0x01180000ed14783b */ /* 0x002e680000000200 */
[----:B------:R-:W1:Y:S04]  /*2900*/  LDSM.16.M88.4 R32, [R235+0x800] ;  /* 0x00080000eb20783b */ /* 0x000e680000000200 */
[----:B--2---:R-:W-:Y:S01]  /*2910*/  LDSM.16.M88.4 R12, [R233] ;  /* 0x00000000e90c783b */ /* 0x004fe20000000200 */
[C---:B---3--:R-:W-:Y:S03]  /*2920*/  HMMA.16816.F32 R28, R36.reuse, R24, RZ ;  /* 0x00000018241c723c */ /* 0x048fe600000018ff */
[----:B------:R-:W2:Y:S04]  /*2930*/  LDSM.16.M88.4 R80, [R224] ;  /* 0x00000000e050783b */ /* 0x000ea80000000200 */
[----:B------:R-:W3:Y:S01]  /*2940*/  LDSM.16.M88.4 R76, [R235+0x1000] ;  /* 0x00100000eb4c783b */ /* 0x000ee20000000200 */
[C---:B------:R-:W-:Y:S03]  /*2950*/  HMMA.16816.F32 R24, R36.reuse, R26, RZ ;  /* 0x0000001a2418723c */ /* 0x040fe600000018ff */
[----:B------:R-:W3:Y:S03]  /*2960*/  LDSM.16.M88.4 R72, [R235+0x1800] ;  /* 0x00180000eb48783b */ /* 0x000ee60000000200 */
[C---:B----4-:R-:W-:Y:S01]  /*2970*/  HMMA.16816.F32 R64, R36.reuse, R60, RZ ;  /* 0x0000003c2440723c */ /* 0x050fe200000018ff */
[----:B------:R-:W4:Y:S04]  /*2980*/  LDSM.16.M88.4 R44, [R231+0x10800] ;  /* 0x01080000e72c783b */ /* 0x000f280000000200 */
[----:B------:R-:W-:Y:S01]  /*2990*/  LDSM.16.M88.4 R92, [R237+0x12000] ;  /* 0x01200000ed5c783b */ /* 0x000fe20000000200 */
[----:B------:R-:W-:Y:S03]  /*29a0*/  HMMA.16816.F32 R60, R36, R62, RZ ;  /* 0x0000003e243c723c */ /* 0x000fe600000018ff */
[----:B------:R-:W-:Y:S03]  /*29b0*/  LDSM.16.M88.4 R68, [R231+0x11000] ;  /* 0x01100000e744783b */ /* 0x000fe60000000200 */
[C---:B------:R-:W-:Y:S01]  /*29c0*/  HMMA.16816.F32 R28, R16.reuse, R40, R28 ;  /* 0x00000028101c723c */ /* 0x040fe2000000181c */
[----:B------:R-:W0:Y:S05]  /*29d0*/  LDGDEPBAR ;  /* 0x00000000000079af */ /* 0x000e2a0000000000 */
[----:B------:R-:W-:Y:S01]  /*29e0*/  HMMA.16816.F32 R24, R16, R42, R24 ;  /* 0x0000002a1018723c */ /* 0x000fe20000001818 */
[----:B------:R-:W-:Y:S05]  /*29f0*/  LDSM.16.M88.4 R40, [R231+0x11800] ;  /* 0x01180000e728783b */ /* 0x000fea0000000200 */
[C---:B-----5:R-:W-:Y:S06]  /*2a00*/  HMMA.16816.F32 R56, R36.reuse, R52, RZ ;  /* 0x000000342438723c */ /* 0x060fec00000018ff */
[----:B------:R-:W-:Y:S06]  /*2a10*/  HMMA.16816.F32 R52, R36, R54, RZ ;  /* 0x000000362434723c */ /* 0x000fec00000018ff */
[C---:B------:R-:W-:Y:S06]  /*2a20*/  HMMA.16816.F32 R28, R84.reuse, R88, R28 ;  /* 0x00000058541c723c */ /* 0x040fec000000181c */
[----:B------:R-:W-:Y:S01]  /*2a30*/  HMMA.16816.F32 R24, R84, R90, R24 ;  /* 0x0000005a5418723c */ /* 0x000fe20000001818 */
[----:B------:R-:W-:Y:S05]  /*2a40*/  LDSM.16.M88.4 R88, [R235+0x2000] ;  /* 0x00200000eb58783b */ /* 0x000fea0000000200 */
[C---:B-1----:R-:W-:Y:S06]  /*2a50*/  HMMA.16816.F32 R48, R36.reuse, R20, RZ ;  /* 0x000000142430723c */ /* 0x042fec00000018ff */
[----:B------:R-:W-:Y:S01]  /*2a60*/  HMMA.16816.F32 R36, R36, R22, RZ ;  /* 0x000000162424723c */ /* 0x000fe200000018ff */
[----:B------:R-:W-:Y:S05]  /*2a70*/  LDSM.16.M88.4 R20, [R224+0x800] ;  /* 0x00080000e014783b */ /* 0x000fea0000000200 */
[C---:B------:R-:W-:Y:S06]  /*2a80*/  HMMA.16816.F32 R64, R16.reuse, R32, R64 ;  /* 0x000000201040723c */ /* 0x040fec0000001840 */
[----:B------:R-:W-:Y:S01]  /*2a90*/  HMMA.16816.F32 R60, R16, R34, R60 ;  /* 0x00000022103c723c */ /* 0x000fe2000000183c */
[----:B------:R-:W1:Y:S05]  /*2aa0*/  LDSM.16.M88.4 R32, [R238+0x4000] ;  /* 0x00400000ee20783b */ /* 0x000e6a0000000200 */
[C---:B--2---:R-:W-:Y:S06]  /*2ab0*/  HMMA.16816.F32 R28, R12.reuse, R80, R28 ;  /* 0x000000500c1c723c */ /* 0x044fec000000181c */
[----:B------:R-:W-:Y:S01]  /*2ac0*/  HMMA.16816.F32 R24, R12, R82, R24 ;  /* 0x000000520c18723c */ /* 0x000fe20000001818 */
[----:B------:R-:W-:Y:S05]  /*2ad0*/  LDSM.16.M88.4 R80, [R231+0x12000] ;  /* 0x01200000e750783b */ /* 0x000fea0000000200 */
        /* <DEDUP_REMOVED lines=132> */
[----:B------:R-:W2:Y:S05]  /*3320*/  LDSM.16.M88.4 R12, [R233+0xc000] ;  /* 0x00c00000e90c783b */ /* 0x000eaa0000000200 */
[----:B------:R-:W-:Y:S06]  /*3330*/  HMMA.16816.F32 R48, R88, R92, R48 ;  /* 0x0000005c5830723c */ /* 0x000fec0000001830 */
[----:B------:R-:W-:Y:S06]  /*3340*/  HMMA.16816.F32 R64, R80, R76, R64 ;  /* 0x0000004c5040723c */ /* 0x000fec0000001840 */
        /* <DEDUP_REMOVED lines=10> */
[----:B------:R-:W3:Y:S05]  /*33f0*/  LDSM.16.M88.4 R60, [R231+0x16800] ;  /* 0x01680000e73c783b */ /* 0x000eea0000000200 */
[----:B------:R-:W-:Y:S01]  /*3400*/  HMMA.16816.F32 R56, R44, R36, R56 ;  /* 0x000000242c38723c */ /* 0x000fe20000001838 */
[----:B------:R-:W-:Y:S01]  /*3410*/  FMUL.FTZ R0, R28, UR27 ;  /* 0x0000001b1c007c20 */ /* 0x000fe20008410000 */
[----:B------:R-:W-:Y:S01]  /*3420*/  FMUL.FTZ R28, R30, UR27 ;  /* 0x0000001b1e1c7c20 */ /* 0x000fe20008410000 */
[----:B------:R-:W-:Y:S01]  /*3430*/  FMUL.FTZ R10, R29, UR27 ;  /* 0x0000001b1d0a7c20 */ /* 0x000fe20008410000 */
[----:B------:R-:W-:-:S02]  /*3440*/  FMUL.FTZ R29, R31, UR27 ;  /* 0x0000001b1f1d7c20 */ /* 0x000fc40008410000 */
[----:B------:R-:W-:Y:S01]  /*3450*/  HMMA.16816.F32 R52, R44, R38, R52 ;  /* 0x000000262c34723c */ /* 0x000fe20000001834 */
[----:B------:R-:W-:Y:S01]  /*3460*/  FMUL.FTZ R24, R24, UR27 ;  /* 0x0000001b18187c20 */ /* 0x000fe20008410000 */
[----:B------:R-:W-:Y:S01]  /*3470*/  MUFU.TANH R0, R0 ;  /* 0x0000000000007308 */ /* 0x000fe20000002400 */
[----:B------:R-:W-:-:S03]  /*3480*/  FMUL.FTZ R26, R26, UR27 ;  /* 0x0000001b1a1a7c20 */ /* 0x000fc60008410000 */
[----:B------:R-:W-:Y:S04]  /*3490*/  HMMA.16816.F32 R84, R88, R94, R84 ;  /* 0x0000005e5854723c */ /* 0x000fe80000001854 */
[----:B------:R4:W5:Y:S02]  /*34a0*/  MUFU.TANH R31, R24 ;  /* 0x00000018001f7308 */ /* 0x0009640000002400 */
[C---:B-1----:R-:W-:Y:S06]  /*34b0*/  HMMA.16816.F32 R48, R44.reuse, R32, R48 ;  /* 0x000000202c30723c */ /* 0x042fec0000001830 */
[----:B------:R-:W-:Y:S01]  /*34c0*/  HMMA.16816.F32 R64, R44, R40, R64 ;  /* 0x000000282c40723c */ /* 0x000fe20000001840 */
[----:B------:R-:W-:Y:S01]  /*34d0*/  FMUL.FTZ R32, R25, UR27 ;  /* 0x0000001b19207c20 */ /* 0x000fe20008410000 */
[----:B------:R-:W-:Y:S01]  /*34e0*/  IMAD.IADD R25, R3, 0x1, -R6 ;  /* 0x0000000103197824 */ /* 0x000fe200078e0a06 */
[----:B------:R-:W-:Y:S01]  /*34f0*/  MUFU.TANH R4, R26 ;  /* 0x0000001a00047308 */ /* 0x000fe20000002400 */
[----:B------:R-:W-:-:S02]  /*3500*/  IMAD.U32 R3, RZ, RZ, UR22 ;  /* 0x00000016ff037e24 */ /* 0x000fc4000f8e00ff */
[----:B------:R-:W-:Y:S01]  /*3510*/  HMMA.16816.F32 R76, R44, R42, R76 ;  /* 0x0000002a2c4c723c */ /* 0x000fe2000000184c */
[----:B------:R-:W-:Y:S01]  /*3520*/  SHF.R.S32.HI R30, RZ, 0x1f, R25 ;  /* 0x0000001fff1e7819 */ /* 0x000fe20000011419 */
[----:B------:R-:W1:Y:S03]  /*3530*/  LDSM.16.M88.4 R40, [R224+0x6800] ;  /* 0x00680000e028783b */ /* 0x000e660000000200 */
[----:B------:R-:W-:Y:S01]  /*3540*/  LEA.HI R30, R30, R25, RZ, 0x2 ;  /* 0x000000191e1e7211 */ /* 0x000fe200078f10ff */
[----:B--2---:R-:W-:Y:S01]  /*3550*/  HMMA.16816.F32 R56, R16, R20, R56 ;  /* 0x000000141038723c */ /* 0x004fe20000001838 */
[----:B------:R-:W2:Y:S02]  /*3560*/  MUFU.TANH R28, R28 ;  /* 0x0000001c001c7308 */ /* 0x000ea40000002400 */
[----:B----4-:R-:W-:Y:S01]  /*3570*/  SHF.R.S32.HI R24, RZ, 0x2, R30 ;  /* 0x00000002ff187819 */ /* 0x010fe2000001141e */
[----:B------:R-:W-:-:S02]  /*3580*/  IMAD R30, R3, 0x40, R250 ;  /* 0x00000040031e7824 */ /* 0x000fc400078e02fa */
[----:B------:R-:W-:Y:S01]  /*3590*/  HMMA.16816.F32 R52, R16, R22, R52 ;  /* 0x000000161034723c */ /* 0x000fe20000001834 */
[----:B------:R-:W4:Y:S01]  /*35a0*/  LDSM.16.M88.4 R20, [R224+0x7000] ;  /* 0x00700000e014783b */ /* 0x000f220000000200 */
[----:B------:R-:W-:Y:S01]  /*35b0*/  IMAD.IADD R247, R24, 0x1, R247 ;  /* 0x0000000118f77824 */ /* 0x000fe200078e02f7 */
[----:B------:R-:W2:Y:S01]  /*35c0*/  MUFU.TANH R10, R10 ;  /* 0x0000000a000a7308 */ /* 0x000ea20000002400 */
[----:B------:R-:W-:Y:S02]  /*35d0*/  VIADD R3, R30, 0x8 ;  /* 0x000000081e037836 */ /* 0x000fe40000000000 */
[----:B------:R-:W-:Y:S01]  /*35e0*/  HMMA.16816.F32 R84, R80, R70, R84 ;  /* 0x000000465054723c */ /* 0x000fe20000001854 */
[C---:B------:R-:W-:Y:S01]  /*35f0*/  VIADD R245, R247.reuse, 0x8 ;  /* 0x00000008f7f57836 */ /* 0x040fe20000000000 */
[C---:B------:R-:W-:Y:S02]  /*3600*/  VIADDMNMX R246, R247.reuse, UR5, R246, PT ;  /* 0x00000005f7f67c46 */ /* 0x040fe4000b8001f6 */
[----:B------:R-:W-:Y:S01]  /*3610*/  VIADDMNMX R247, R247, UR24, RZ, !PT ;  /* 0x00000018f7f77c46 */ /* 0x000fe2000f8001ff */
[----:B------:R-:W2:Y:S01]  /*3620*/  MUFU.TANH R29, R29 ;  /* 0x0000001d001d7308 */ /* 0x000ea20000002400 */
[C---:B------:R-:W-:Y:S01]  /*3630*/  IADD3 R244, R245.reuse, UR23, R244 ;  /* 0x00000017f5f47c10 */ /* 0x040fe2000fffe0f4 */
[----:B---3--:R-:W-:Y:S01]  /*3640*/  HMMA.16816.F32 R64, R16, R60, R64 ;  /* 0x0000003c1040723c */ /* 0x008fe20000001840 */
[----:B------:R-:W-:-:S02]  /*3650*/  VIADDMNMX R245, R245, UR24, RZ, !PT ;  /* 0x00000018f5f57c46 */ /* 0x000fc4000f8001ff */
[----:B------:R-:W-:Y:S02]  /*3660*/  VIMNMX R244, R244, UR26, PT ;  /* 0x0000001af4f47c48 */ /* 0x000fe4000bfe0100 */
[C---:B------:R-:W-:Y:S01]  /*3670*/  ISETP.GE.AND P5, PT, R3.reuse, R246, PT ;  /* 0x000000f60300720c */ /* 0x040fe20003fa6270 */
[----:B------:R-:W-:Y:S01]  /*3680*/  HMMA.16816.F32 R76, R16, R62, R76 ;  /* 0x0000003e104c723c */ /* 0x000fe2000000184c */
[C---:B------:R-:W-:Y:S01]  /*3690*/  ISETP.GE.AND P3, PT, R3.reuse, R244, PT ;  /* 0x000000f40300720c */ /* 0x040fe20003f66270 */
[----:B------:R3:W2:Y:S01]  /*36a0*/  MUFU.TANH R6, R32 ;  /* 0x0000002000067308 */ /* 0x0006a20000002400 */
[C---:B------:R-:W-:Y:S02]  /*36b0*/  ISETP.LT.OR P5, PT, R3.reuse, R247, P5 ;  /* 0x000000f70300720c */ /* 0x040fe40002fa1670 */
[----:B------:R-:W-:Y:S01]  /*36c0*/  ISETP.LT.OR P3, PT, R3, R245, P3 ;  /* 0x000000f50300720c */ /* 0x000fe20001f61670 */
[C---:B------:R-:W-:Y:S01]  /*36d0*/  VIADD R3, R30.reuse, 0x9 ;  /* 0x000000091e037836 */ /* 0x040fe20000000000 */
[----:B------:R-:W-:-:S02]  /*36e0*/  ISETP.GE.AND P6, PT, R30, R246, PT ;  /* 0x000000f61e00720c */ /* 0x000fc40003fc6270 */
[----:B-----5:R-:W-:Y:S02]  /*36f0*/  FSEL R31, R31, -INF , !P5 ;  /* 0xff8000001f1f7808 */ /* 0x020fe40006800000 */
[----:B------:R-:W-:Y:S01]  /*3700*/  HMMA.16816.F32 R84, R44, R34, R84 ;  /* 0x000000222c54723c */ /* 0x000fe20000001854 */
[C---:B------:R-:W-:Y:S02]  /*3710*/  ISETP.GE.AND P1, PT, R3.reuse, R246, PT ;  /* 0x000000f60300720c */ /* 0x040fe40003f26270 */
[----:B------:R-:W-:Y:S02]  /*3720*/  ISETP.GE.AND P2, PT, R3, R244, PT ;  /* 0x000000f40300720c */ /* 0x000fe40003f46270 */
[CC--:B------:R-:W-:Y:S02]  /*3730*/  ISETP.LT.OR P6, PT, R30.reuse, R247.reuse, P6 ;  /* 0x000000f71e00720c */ /* 0x0c0fe400037c1670 */
[----:B------:R-:W-:Y:S01]  /*3740*/  FMUL.FTZ R34, R27, UR27 ;  /* 0x0000001b1b227c20 */ /* 0x000fe20008410000 */
[----:B---3--:R-:W-:Y:S01]  /*3750*/  VIADD R32, R30, 0x1 ;  /* 0x000000011e207836 */ /* 0x008fe20000000000 */
[----:B------:R-:W3:Y:S01]  /*3760*/  LDSM.16.M88.4 R24, [R231+0x17800] ;  /* 0x01780000e718783b */ /* 0x000ee20000000200 */
[C---:B------:R-:W-:Y:S01]  /*3770*/  ISETP.LT.OR P1, PT, R3.reuse, R247, P1 ;  /* 0x000000f70300720c */ /* 0x040fe20000f21670 */
[----:B-1----:R-:W-:Y:S01]  /*3780*/  HMMA.16816.F32 R64, R12, R40, R64 ;  /* 0x000000280c40723c */ /* 0x002fe20000001840 */
[----:B------:R-:W-:Y:S01]  /*3790*/  ISETP.LT.OR P2, PT, R3, R245, P2 ;  /* 0x000000f50300720c */ /* 0x000fe20001741670 */
[----:B------:R-:W-:Y:S01]  /*37a0*/  MUFU.TANH R34, R34 ;  /* 0x0000002200227308 */ /* 0x000fe20000002400 */
[----:B------:R-:W-:-:S02]  /*37b0*/  FSEL R3, R0, -INF , !P6 ;  /* 0xff80000000037808 */ /* 0x000fc40007000000 */
[----:B------:R-:W-:Y:S01]  /*37c0*/  ISETP.GE.AND P6, PT, R30, R244, PT ;  /* 0x000000f41e00720c */ /* 0x000fe20003fc6270 */
[C---:B------:R-:W-:Y:S01]  /*37d0*/  HMMA.16816.F32 R76, R12.reuse, R42, R76 ;  /* 0x0000002a0c4c723c */ /* 0x040fe2000000184c */
[C---:B------:R-:W-:Y:S02]  /*37e0*/  ISETP.GE.AND P0, PT, R32.reuse, R246, PT ;  /* 0x000000f62000720c */ /* 0x040fe40003f06270 */
[----:B------:R-:W-:Y:S02]  /*37f0*/  ISETP.GE.AND P4, PT, R32, R244, PT ;  /* 0x000000f42000720c */ /* 0x000fe40003f86270 */
[----:B------:R-:W-:Y:S01]  /*3800*/  ISETP.LT.OR P6, PT, R30, R245, P6 ;  /* 0x000000f51e00720c */ /* 0x000fe200037c1670 */
[C---:B----4-:R-:W-:Y:S01]  /*3810*/  HMMA.16816.F32 R56, R12.reuse, R20, R56 ;  /* 0x000000140c38723c */ /* 0x050fe20000001838 */
[----:B------:R-:W-:Y:S01]  /*3820*/  ISETP.LT.OR P0, PT, R32, R247, P0 ;  /* 0x000000f72000720c */ /* 0x000fe20000701670 */
[----:B------:R-:W-:Y:S01]  /*3830*/  VIADD R43, R30, 0x18 ;  /* 0x000000181e2b7836 */ /* 0x000fe20000000000 */
[----:B------:R-:W-:Y:S01]  /*3840*/  ISETP.LT.OR P4, PT, R32, R245, P4 ;  /* 0x000000f52000720c */ /* 0x000fe20002781670 */
[----:B------:R-:W-:Y:S01]  /*3850*/  VIADD R42, R30, 0x19 ;  /* 0x000000191e2a7836 */ /* 0x000fe20000000000 */
[----:B--2---:R-:W-:Y:S01]  /*3860*/  FSEL R32, R28, -INF , !P6 ;  /* 0xff8000001c207808 */ /* 0x004fe20007000000 */
[----:B------:R-:W-:Y:S01]  /*3870*/  HMMA.16816.F32 R52, R12, R22, R52 ;  /* 0x000000160c34723c */ /* 0x000fe20000001834 */
[----:B------:R-:W-:Y:S01]  /*3880*/  VIADD R20, R30, 0x10 ;  /* 0x000000101e147836 */ /* 0x000fe20000000000 */
[----:B------:R-:W-:Y:S01]  /*3890*/  FSEL R33, R10, -INF , !P0 ;  /* 0xff8000000a217808 */ /* 0x000fe20004000000 */
[----:B------:R-:W-:Y:S01]  /*38a0*/  VIADD R21, R30, 0x11 ;  /* 0x000000111e157836 */ /* 0x000fe20000000000 */
[----:B------:R-:W-:-:S02]  /*38b0*/  FSEL R28, R29, -INF , !P4 ;  /* 0xff8000001d1c7808 */ /* 0x000fc40006000000 */
[-C--:B------:R-:W-:Y:S01]  /*38c0*/  ISETP.GE.AND P6, PT, R20, R246.reuse, PT ;  /* 0x000000f61400720c */ /* 0x080fe20003fc6270 */
[----:B------:R-:W-:Y:S01]  /*38d0*/  FMUL.FTZ R35, R67, UR27 ;  /* 0x0000001b43237c20 */ /* 0x000fe20008410000 */
[----:B------:R-:W-:Y:S01]  /*38e0*/  ISETP.GE.AND P0, PT, R21, R246, PT ;  /* 0x000000f61500720c */ /* 0x000fe20003f06270 */
[----:B------:R-:W-:Y:S01]  /*38f0*/  FMUL.FTZ R38, R64, UR27 ;  /* 0x0000001b40267c20 */ /* 0x000fe20008410000 */
[-C--:B------:R-:W-:Y:S01]  /*3900*/  ISETP.GE.AND P4, PT, R20, R244.reuse, PT ;  /* 0x000000f41400720c */ /* 0x080fe20003f86270 */
[----:B------:R-:W-:Y:S01]  /*3910*/  FMUL.FTZ R36, R65, UR27 ;  /* 0x0000001b41247c20 */ /* 0x000fe20008410000 */
[C---:B------:R-:W-:Y:S01]  /*3920*/  ISETP.GE.AND P5, PT, R21.reuse, R244, PT ;  /* 0x000000f41500720c */ /* 0x040fe20003fa6270 */
[----:B------:R-:W-:Y:S01]  /*3930*/  FMUL.FTZ R39, R76, UR27 ;  /* 0x0000001b4c277c20 */ /* 0x000fe20008410000 */
[C---:B------:R-:W-:Y:S01]  /*3940*/  ISETP.LT.OR P6, PT, R20.reuse, R247, P6 ;  /* 0x000000f71400720c */ /* 0x040fe200037c1670 */
[----:B------:R-:W1:Y:S01]  /*3950*/  MUFU.TANH R35, R35 ;  /* 0x0000002300237308 */ /* 0x000e620000002400 */
[----:B------:R-:W-:Y:S01]  /*3960*/  ISETP.LT.OR P4, PT, R20, R245, P4 ;  /* 0x000000f51400720c */ /* 0x000fe20002781670 */
[----:B------:R-:W-:Y:S01]  /*3970*/  FMUL.FTZ R37, R66, UR27 ;  /* 0x0000001b42257c20 */ /* 0x000fe20008410000 */
[----:B------:R-:W-:Y:S01]  /*3980*/  ISETP.LT.OR P0, PT, R21, R247, P0 ;  /* 0x000000f71500720c */ /* 0x000fe20000701670 */
[----:B------:R-:W-:Y:S01]  /*3990*/  FMUL.FTZ R41, R79, UR27 ;  /* 0x0000001b4f297c20 */ /* 0x000fe20008410000 */
[----:B------:R-:W-:Y:S01]  /*39a0*/  ISETP.LT.OR P5, PT, R21, R245, P5 ;  /* 0x000000f51500720c */ /* 0x000fe20002fa1670 */
[C---:B---3--:R-:W-:Y:S01]  /*39b0*/  HMMA.16816.F32 R48, R16.reuse, R24, R48 ;  /* 0x000000181030723c */ /* 0x048fe20000001830 */
[----:B------:R-:W2:Y:S01]  /*39c0*/  LDSM.16.M88.4 R20, [R224+0x7800] ;  /* 0x00780000e014783b */ /* 0x000ea20000000200 */
[----:B------:R-:W3:Y:S01]  /*39d0*/  MUFU.TANH R39, R39 ;  /* 0x0000002700277308 */ /* 0x000ee20000002400 */
[----:B------:R-:W-:Y:S01]  /*39e0*/  FMUL.FTZ R77, R77, UR27 ;  /* 0x0000001b4d4d7c20 */ /* 0x000fe20008410000 */
[----:B------:R-:W-:Y:S01]  /*39f0*/  FMUL.FTZ R58, R58, UR27 ;  /* 0x0000001b3a3a7c20 */ /* 0x000fe20008410000 */
[----:B------:R-:W-:Y:S01]  /*3a00*/  FMUL.FTZ R59, R59, UR27 ;  /* 0x0000001b3b3b7c20 */ /* 0x000fe20008410000 */
[----:B------:R-:W-:Y:S01]  /*3a10*/  HMMA.16816.F32 R84, R16, R26, R84 ;  /* 0x0000001a1054723c */ /* 0x000fe20000001854 */
[----:B------:R-:W-:Y:S01]  /*3a20*/  FMUL.FTZ R40, R78, UR27 ;  /* 0x0000001b4e287c20 */ /* 0x000fe20008410000 */
[----:B------:R-:W-:Y:S01]  /*3a30*/  FSEL R24, R4, -INF , !P3 ;  /* 0xff80000004187808 */ /* 0x000fe20005800000 */
[----:B------:R-:W-:Y:S01]  /*3a40*/  FMUL.FTZ R53, R53, UR27 ;  /* 0x0000001b35357c20 */ /* 0x000fe20008410000 */
[----:B------:R-:W4:Y:S01]  /*3a50*/  MUFU.TANH R38, R38 ;  /* 0x0000002600267308 */ /* 0x000f220000002400 */
[CC--:B------:R-:W-:Y:S01]  /*3a60*/  ISETP.GE.AND P3, PT, R43.reuse, R246.reuse, PT ;  /* 0x000000f62b00720c */ /* 0x0c0fe20003f66270 */
[----:B------:R-:W-:Y:S01]  /*3a70*/  FMUL.FTZ R54, R54, UR27 ;  /* 0x0000001b36367c20 */ /* 0x000fe20008410000 */
[----:B------:R-:W-:Y:S01]  /*3a80*/  VIADD R16, R30, 0x20 ;  /* 0x000000201e107836 */ /* 0x000fe20000000000 */
[----:B------:R-:W-:Y:S01]  /*3a90*/  FSEL R29, R6, -INF , !P1 ;  /* 0xff800000061d7808 */ /* 0x000fe20004800000 */
[----:B------:R-:W-:Y:S01]  /*3aa0*/  VIADD R17, R30, 0x21 ;  /* 0x000000211e117836 */ /* 0x000fe20000000000 */
[----:B------:R-:W-:Y:S01]  /*3ab0*/  ISETP.LT.OR P3, PT, R43, R247, P3 ;  /* 0x000000f72b00720c */ /* 0x000fe20001f61670 */
[----:B------:R-:W-:Y:S01]  /*3ac0*/  FMUL.FTZ R57, R57, UR27 ;  /* 0x0000001b39397c20 */ /* 0x000fe20008410000 */
[----:B------:R-:W5:Y:S01]  /*3ad0*/  MUFU.TANH R36, R36 ;  /* 0x0000002400247308 */ /* 0x000f620000002400 */
[----:B-1----:R-:W-:Y:S01]  /*3ae0*/  FSEL R4, R35, -INF , !P5 ;  /* 0xff80000023047808 */ /* 0x002fe20006800000 */
[----:B------:R-:W-:Y:S01]  /*3af0*/  FMUL.FTZ R52, R52, UR27 ;  /* 0x0000001b34347c20 */ /* 0x000fe20008410000 */
[----:B---3--:R-:W-:Y:S01]  /*3b00*/  FSEL R19, R39, -INF , !P3 ;  /* 0xff80000027137808 */ /* 0x008fe20005800000 */
[----:B------:R-:W-:Y:S01]  /*3b10*/  VIADD R18, R30, 0x29 ;  /* 0x000000291e127836 */ /* 0x000fe20000000000 */
[----:B------:R-:W-:Y:S01]  /*3b20*/  ISETP.GE.AND P1, PT, R42, R246, PT ;  /* 0x000000f62a00720c */ /* 0x000fe20003f26270 */
[----:B------:R-:W-:Y:S01]  /*3b30*/  FMUL.FTZ R56, R56, UR27 ;  /* 0x0000001b38387c20 */ /* 0x000fe20008410000 */
[-C--:B------:R-:W-:Y:S01]  /*3b40*/  ISETP.GE.AND P5, PT, R16, R244.reuse, PT ;  /* 0x000000f41000720c */ /* 0x080fe20003fa6270 */
[----:B------:R-:W1:Y:S01]  /*3b50*/  MUFU.TANH R37, R37 ;  /* 0x0000002500257308 */ /* 0x000e620000002400 */
[----:B----4-:R-:W-:Y:S01]  /*3b60*/  FSEL R25, R38, -INF , !P6 ;  /* 0xff80000026197808 */ /* 0x010fe20007000000 */
[----:B------:R-:W-:Y:S01]  /*3b70*/  FMUL.FTZ R55, R55, UR27 ;  /* 0x0000001b37377c20 */ /* 0x000fe20008410000 */
[----:B------:R-:W-:Y:S01]  /*3b80*/  ISETP.GE.AND P3, PT, R17, R244, PT ;  /* 0x000000f41100720c */ /* 0x000fe20003f66270 */
[----:B------:R-:W-:-:S04]  /*3b90*/  DEPBAR.LE SB0, 0x0 ;  /* 0x000080000000791a */ /* 0x000fc80000000000 */
[----:B------:R-:W3:Y:S01]  /*3ba0*/  MUFU.TANH R0, R77 ;  /* 0x0000004d00007308 */ /* 0x000ee20000002400 */
[----:B------:R-:W-:Y:S02]  /*3bb0*/  ISETP.GE.AND P6, PT, R42, R244, PT ;  /* 0x000000f42a00720c */ /* 0x000fe40003fc6270 */
[----:B-----5:R-:W-:Y:S02]  /*3bc0*/  FSEL R27, R36, -INF , !P0 ;  /* 0xff800000241b7808 */ /* 0x020fe40004000000 */
[----:B------:R-:W-:Y:S01]  /*3bd0*/  ISETP.GE.AND P0, PT, R17, R246, PT ;  /* 0x000000f61100720c */ /* 0x000fe20003f06270 */
[C---:B--2---:R-:W-:Y:S02]  /*3be0*/  HMMA.16816.F32 R48, R12.reuse, R20, R48 ;  /* 0x000000140c30723c */ /* 0x044fe40000001830 */
[----:B------:R-:W2:Y:S01]  /*3bf0*/  MUFU.TANH R186, R58 ;  /* 0x0000003a00ba7308 */ /* 0x000ea20000002400 */
[----:B------:R-:W-:Y:S02]  /*3c00*/  FSEL R10, R34, -INF , !P2 ;  /* 0xff800000220a7808 */ /* 0x000fe40005000000 */
[----:B------:R-:W-:Y:S01]  /*3c10*/  ISETP.LT.OR P1, PT, R42, R247, P1 ;  /* 0x000000f72a00720c */ /* 0x000fe20000f21670 */
[----:B------:R-:W-:Y:S01]  /*3c20*/  HMMA.16816.F32 R84, R12, R22, R84 ;  /* 0x000000160c54723c */ /* 0x000fe20000001854 */
[----:B------:R-:W-:Y:S01]  /*3c30*/  ISETP.LT.OR P5, PT, R16, R245, P5 ;  /* 0x000000f51000720c */ /* 0x000fe20002fa1670 */
[----:B------:R-:W-:-:S02]  /*3c40*/  VIADD R20, R30, 0x28 ;  /* 0x000000281e147836 */ /* 0x000fc40000000000 */
[----:B------:R-:W4:Y:S01]  /*3c50*/  MUFU.TANH R184, R59 ;  /* 0x0000003b00b87308 */ /* 0x000f220000002400 */
[-C--:B------:R-:W-:Y:S02]  /*3c60*/  ISETP.LT.OR P3, PT, R17, R245.reuse, P3 ;  /* 0x000000f51100720c */ /* 0x080fe40001f61670 */
[----:B------:R-:W-:Y:S01]  /*3c70*/  ISETP.GE.AND P2, PT, R43, R244, PT ;  /* 0x000000f42b00720c */ /* 0x000fe20003f46270 */
[----:B------:R-:W-:Y:S01]  /*3c80*/  VIADD R12, R30, 0x30 ;  /* 0x000000301e0c7836 */ /* 0x000fe20000000000 */
[----:B------:R-:W-:Y:S01]  /*3c90*/  ISETP.LT.OR P6, PT, R42, R245, P6 ;  /* 0x000000f52a00720c */ /* 0x000fe200037c1670 */
[----:B------:R-:W-:Y:S01]  /*3ca0*/  VIADD R13, R30, 0x31 ;  /* 0x000000311e0d7836 */ /* 0x000fe20000000000 */
[----:B-1----:R-:W-:Y:S01]  /*3cb0*/  FSEL R6, R37, -INF , !P4 ;  /* 0xff80000025067808 */ /* 0x002fe20006000000 */
[----:B------:R-:W1:Y:S01]  /*3cc0*/  MUFU.TANH R41, R41 ;  /* 0x0000002900297308 */ /* 0x000e620000002400 */
[----:B------:R-:W-:Y:S02]  /*3cd0*/  ISETP.LT.OR P0, PT, R17, R247, P0 ;  /* 0x000000f71100720c */ /* 0x000fe40000701670 */
[----:B------:R-:W-:-:S02]  /*3ce0*/  ISETP.GE.AND P4, PT, R16, R246, PT ;  /* 0x000000f61000720c */ /* 0x000fc40003f86270 */
[----:B---3--:R-:W-:Y:S02]  /*3cf0*/  FSEL R17, R0, -INF , !P1 ;  /* 0xff80000000117808 */ /* 0x008fe40004800000 */
[----:B--2---:R-:W-:Y:S01]  /*3d00*/  FSEL R186, R186, -INF , !P5 ;  /* 0xff800000baba7808 */ /* 0x004fe20006800000 */
[----:B------:R-:W2:Y:S01]  /*3d10*/  MUFU.TANH R40, R40 ;  /* 0x0000002800287308 */ /* 0x000ea20000002400 */
[----:B----4-:R-:W-:Y:S01]  /*3d20*/  FSEL R184, R184, -INF , !P3 ;  /* 0xff800000b8b87808 */ /* 0x010fe20005800000 */
[----:B------:R-:W-:Y:S01]  /*3d30*/  FMUL.FTZ R48, R48, UR27 ;  /* 0x0000001b30307c20 */ /* 0x000fe20008410000 */
[----:B------:R-:W-:Y:S01]  /*3d40*/  FMNMX.FTZ R14, R3, R33, !PT ;  /* 0x00000021030e7209 */ /* 0x000fe20007810000 */
[----:B------:R-:W-:Y:S01]  /*3d50*/  FMUL.FTZ R49, R49, UR27 ;  /* 0x0000001b31317c20 */ /* 0x000fe20008410000 */
[----:B------:R-:W-:Y:S01]  /*3d60*/  ISETP.LT.OR P2, PT, R43, R245, P2 ;  /* 0x000000f52b00720c */ /* 0x000fe20001741670 */
[----:B------:R-:W-:Y:S01]  /*3d70*/  FMUL.FTZ R84, R84, UR27 ;  /* 0x0000001b54547c20 */ /* 0x000fe20008410000 */
[C---:B------:R-:W-:Y:S01]  /*3d80*/  ISETP.GE.AND P5, PT, R12.reuse, R246, PT ;  /* 0x000000f60c00720c */ /* 0x040fe20003fa6270 */
[----:B------:R-:W-:Y:S01]  /*3d90*/  MUFU.TANH R185, R53 ;  /* 0x0000003500b97308 */ /* 0x000fe20000002400 */
[----:B-1----:R-:W-:Y:S01]  /*3da0*/  FSEL R0, R41, -INF , !P6 ;  /* 0xff80000029007808 */ /* 0x002fe20007000000 */
[----:B------:R-:W-:Y:S01]  /*3db0*/  FMUL.FTZ R85, R85, UR27 ;  /* 0x0000001b55557c20 */ /* 0x000fe20008410000 */
[----:B------:R-:W-:Y:S01]  /*3dc0*/  ISETP.GE.AND P3, PT, R12, R244, PT ;  /* 0x000000f40c00720c */ /* 0x000fe20003f66270 */
[----:B------:R-:W-:Y:S01]  /*3dd0*/  FMUL.FTZ R50, R50, UR27 ;  /* 0x0000001b32327c20 */ /* 0x000fe20008410000 */
[----:B------:R-:W-:Y:S01]  /*3de0*/  ISETP.GE.AND P1, PT, R18, R246, PT ;  /* 0x000000f61200720c */ /* 0x000fe20003f26270 */
[----:B------:R-:W-:Y:S01]  /*3df0*/  FMUL.FTZ R51, R51, UR27 ;  /* 0x0000001b33337c20 */ /* 0x000fe20008410000 */
[----:B------:R-:W-:Y:S01]  /*3e00*/  ISETP.GE.AND P6, PT, R20, R244, PT ;  /* 0x000000f41400720c */ /* 0x000fe20003fc6270 */
[----:B------:R-:W1:Y:S01]  /*3e10*/  MUFU.TANH R204, R54 ;  /* 0x0000003600cc7308 */ /* 0x000e620000002400 */
[----:B------:R-:W-:Y:S01]  /*3e20*/  ISETP.LT.OR P4, PT, R16, R247, P4 ;  /* 0x000000f71000720c */ /* 0x000fe20002781670 */
[----:B------:R-:W-:Y:S01]  /*3e30*/  FMUL.FTZ R86, R86, UR27 ;  /* 0x0000001b56567c20 */ /* 0x000fe20008410000 */
[----:B------:R-:W-:Y:S01]  /*3e40*/  FMNMX.FTZ R14, R31, R14, !PT ;  /* 0x0000000e1f0e7209 */ /* 0x000fe20007810000 */
[----:B------:R-:W-:Y:S01]  /*3e50*/  FMUL.FTZ R87, R87, UR27 ;  /* 0x0000001b57577c20 */ /* 0x000fe20008410000 */
[----:B--2---:R-:W-:-:S02]  /*3e60*/  FSEL R16, R40, -INF , !P2 ;  /* 0xff80000028107808 */ /* 0x004fc40005000000 */
[C---:B------:R-:W-:Y:S01]  /*3e70*/  ISETP.LT.OR P5, PT, R12.reuse, R247, P5 ;  /* 0x000000f70c00720c */ /* 0x040fe20002fa1670 */
[----:B------:R-:W2:Y:S01]  /*3e80*/  MUFU.TANH R199, R57 ;  /* 0x0000003900c77308 */ /* 0x000ea20000002400 */
[-C--:B------:R-:W-:Y:S01]  /*3e90*/  ISETP.LT.OR P3, PT, R12, R245.reuse, P3 ;  /* 0x000000f50c00720c */ /* 0x080fe20001f61670 */
[----:B------:R-:W-:Y:S01]  /*3ea0*/  VIADD R12, R30, 0x38 ;  /* 0x000000381e0c7836 */ /* 0x000fe20000000000 */
[----:B------:R-:W-:Y:S01]  /*3eb0*/  ISETP.GE.AND P2, PT, R20, R246, PT ;  /* 0x000000f61400720c */ /* 0x000fe20003f46270 */
[----:B------:R-:W-:Y:S01]  /*3ec0*/  VIADD R30, R30, 0x39 ;  /* 0x000000391e1e7836 */ /* 0x000fe20000000000 */
[----:B------:R-:W-:Y:S02]  /*3ed0*/  ISETP.LT.OR P6, PT, R20, R245, P6 ;  /* 0x000000f51400720c */ /* 0x000fe400037c1670 */
[----:B------:R-:W-:Y:S01]  /*3ee0*/  ISETP.LT.OR P1, PT, R18, R247, P1 ;  /* 0x000000f71200720c */ /* 0x000fe20000f21670 */
[----:B------:R-:W3:Y:S01]  /*3ef0*/  MUFU.TANH R187, R52 ;  /* 0x0000003400bb7308 */ /* 0x000ee20000002400 */
        /* <DEDUP_REMOVED lines=8> */
[----:B--2---:R-:W-:Y:S01]  /*3f80*/  FSEL R199, R199, -INF , !P0 ;  /* 0xff800000c7c77808 */ /* 0x004fe20004000000 */
[----:B------:R-:W2:Y:S01]  /*3f90*/  MUFU.TANH R215, R48 ;  /* 0x0000003000d77308 */ /* 0x000ea20000002400 */
[----:B---3--:R-:W-:Y:S02]  /*3fa0*/  FSEL R187, R187, -INF , !P2 ;  /* 0xff800000bbbb7808 */ /* 0x008fe40005000000 */
[C---:B------:R-:W-:Y:S02]  /*3fb0*/  ISETP.GE.AND P0, PT, R13.reuse, R246, PT ;  /* 0x000000f60d00720c */ /* 0x040fe40003f06270 */
[----:B------:R-:W-:Y:S02]  /*3fc0*/  ISETP.GE.AND P2, PT, R13, R244, PT ;  /* 0x000000f40d00720c */ /* 0x000fe40003f46270 */
[C---:B------:R-:W-:Y:S01]  /*3fd0*/  ISETP.LT.OR P6, PT, R12.reuse, R247, P6 ;  /* 0x000000f70c00720c */ /* 0x040fe200037c1670 */
[----:B------:R-:W3:Y:S01]  /*3fe0*/  MUFU.TANH R213, R49 ;  /* 0x0000003100d57308 */ /* 0x000ee20000002400 */
[----:B------:R-:W-:-:S02]  /*3ff0*/  ISETP.LT.OR P1, PT, R12, R245, P1 ;  /* 0x000000f50c00720c */ /* 0x000fc40000f21670 */
[----:B------:R-:W-:Y:S02]  /*4000*/  FMNMX.FTZ R12, R27, R14, !PT ;  /* 0x0000000e1b0c7209 */ /* 0x000fe40007810000 */
[C---:B------:R-:W-:Y:S02]  /*4010*/  ISETP.LT.OR P0, PT, R13.reuse, R247, P0 ;  /* 0x000000f70d00720c */ /* 0x040fe40000701670 */
[----:B------:R-:W-:Y:S01]  /*4020*/  ISETP.LT.OR P2, PT, R13, R245, P2 ;  /* 0x000000f50d00720c */ /* 0x000fe20001741670 */
[----:B------:R-:W4:Y:S01]  /*4030*/  MUFU.TANH R211, R84 ;  /* 0x0000005400d37308 */ /* 0x000f220000002400 */
[----:B------:R-:W-:Y:S02]  /*4040*/  FMNMX.FTZ R13, R32, R28, !PT ;  /* 0x0000001c200d7209 */ /* 0x000fe40007810000 */
[----:B------:R-:W-:Y:S02]  /*4050*/  FMNMX.FTZ R12, R19, R12, !PT ;  /* 0x0000000c130c7209 */ /* 0x000fe40007810000 */
[----:B-1----:R-:W-:-:S02]  /*4060*/  FSEL R201, R201, -INF , !P4 ;  /* 0xff800000c9c97808 */ /* 0x002fc40006000000 */
[----:B------:R-:W-:Y:S01]  /*4070*/  FMNMX.FTZ R13, R24, R13, !PT ;  /* 0x0000000d180d7209 */ /* 0x000fe20007810000 */
[----:B------:R-:W1:Y:S01]  /*4080*/  MUFU.TANH R209, R85 ;  /* 0x0000005500d17308 */ /* 0x000e620000002400 */
[----:B------:R-:W-:Y:S02]  /*4090*/  FMNMX.FTZ R12, R17, R12, !PT ;  /* 0x0000000c110c7209 */ /* 0x000fe40007810000 */
[----:B------:R-:W-:Y:S02]  /*40a0*/  FMNMX.FTZ R13, R10, R13, !PT ;  /* 0x0000000d0a0d7209 */ /* 0x000fe40007810000 */
[----:B------:R-:W-:Y:S02]  /*40b0*/  FMNMX.FTZ R12, R201, R12, !PT ;  /* 0x0000000cc90c7209 */ /* 0x000fe40007810000 */
[----:B------:R-:W-:Y:S01]  /*40c0*/  FMNMX.FTZ R13, R6, R13, !PT ;  /* 0x0000000d060d7209 */ /* 0x000fe20007810000 */
[----:B------:R-:W5:Y:S01]  /*40d0*/  MUFU.TANH R55, R55 ;  /* 0x0000003700377308 */ /* 0x000f620000002400 */
[----:B------:R-:W-:-:S02]  /*40e0*/  FMNMX.FTZ R12, R199, R12, !PT ;  /* 0x0000000cc70c7209 */ /* 0x000fc40007810000 */
[----:B------:R-:W-:Y:S02]  /*40f0*/  FMNMX.FTZ R13, R4, R13, !PT ;  /* 0x0000000d040d7209 */ /* 0x000fe40007810000 */
[----:B------:R-:W-:Y:S02]  /*4100*/  FMNMX.FTZ R12, R187, R12, !PT ;  /* 0x0000000cbb0c7209 */ /* 0x000fe40007810000 */
[----:B--2---:R-:W-:Y:S01]  /*4110*/  FSEL R215, R215, -INF , !P5 ;  /* 0xff800000d7d77808 */ /* 0x004fe20006800000 */
[----:B------:R2:W1:Y:S01]  /*4120*/  MUFU.TANH R210, R50 ;  /* 0x0000003200d27308 */ /* 0x0004620000002400 */
[----:B------:R-:W-:Y:S02]  /*4130*/  FMNMX.FTZ R13, R16, R13, !PT ;  /* 0x0000000d100d7209 */ /* 0x000fe40007810000 */
[----:B------:R-:W-:Y:S02]  /*4140*/  FMNMX.FTZ R12, R185, R12, !PT ;  /* 0x0000000cb90c7209 */ /* 0x000fe40007810000 */
[----:B---3--:R-:W-:-:S02]  /*4150*/  FSEL R213, R213, -INF , !P0 ;  /* 0xff800000d5d57808 */ /* 0x008fc40004000000 */
[----:B------:R-:W-:Y:S01]  /*4160*/  PLOP3.LUT P0, PT, PT, PT, UP0, 0x80, 0x0 ;  /* 0x000000000000781c */ /* 0x000fe20003f0f008 */
[----:B------:R2:W3:Y:S01]  /*4170*/  MUFU.TANH R208, R51 ;  /* 0x0000003300d07308 */ /* 0x0004e20000002400 */
[----:B------:R-:W-:Y:S01]  /*4180*/  BAR.SYNC.DEFER_BLOCKING 0x0 ;  /* 0x0000000000007b1d */ /* 0x000fe20000010000 */
[----:B------:R-:W-:Y:S02]  /*4190*/  ISETP.GE.AND P5, PT, R30, R246, PT ;  /* 0x000000f61e00720c */ /* 0x000fe40003fa6270 */
[----:B------:R-:W-:Y:S02]  /*41a0*/  FMNMX.FTZ R13, R0, R13, !PT ;  /* 0x0000000d000d7209 */ /* 0x000fe40007810000 */
[----:B------:R-:W-:Y:S02]  /*41b0*/  FMNMX.FTZ R12, R215, R12, !PT ;  /* 0x0000000cd70c7209 */ /* 0x000fe40007810000 */
[----:B------:R2:W2:Y:S01]  /*41c0*/  MUFU.TANH R206, R86 ;  /* 0x0000005600ce7308 */ /* 0x0004a20000002400 */
[----:B------:R-:W-:-:S02]  /*41d0*/  ISETP.GE.AND P4, PT, R18, R244, PT ;  /* 0x000000f41200720c */ /* 0x000fc40003f86270 */
[----:B------:R-:W-:Y:S02]  /*41e0*/  ISETP.LT.OR P5, PT, R30, R247, P5 ;  /* 0x000000f71e00720c */ /* 0x000fe40002fa1670 */
[----:B----4-:R-:W-:Y:S02]  /*41f0*/  FSEL R211, R211, -INF , !P6 ;  /* 0xff800000d3d37808 */ /* 0x010fe40007000000 */
[----:B------:R-:W-:Y:S01]  /*4200*/  FMNMX.FTZ R13, R186, R13, !PT ;  /* 0x0000000dba0d7209 */ /* 0x000fe20007810000 */
[----:B------:R4:W2:Y:S01]  /*4210*/  MUFU.TANH R202, R87 ;  /* 0x0000005700ca7308 */ /* 0x0008a20000002400 */
[----:B------:R-:W-:Y:S02]  /*4220*/  FMNMX.FTZ R12, R213, R12, !PT ;  /* 0x0000000cd50c7209 */ /* 0x000fe40007810000 */
[----:B------:R-:W-:Y:S02]  /*4230*/  ISETP.LT.OR P4, PT, R18, R245, P4 ;  /* 0x000000f51200720c */ /* 0x000fe40002781670 */
[----:B-1----:R-:W-:-:S02]  /*4240*/  FSEL R209, R209, -INF , !P5 ;  /* 0xff800000d1d17808 */ /* 0x002fc40006800000 */
[----:B------:R-:W-:Y:S02]  /*4250*/  FMNMX.FTZ R13, R184, R13, !PT ;  /* 0x0000000db80d7209 */ /* 0x000fe40007810000 */
[----:B------:R-:W-:Y:S02]  /*4260*/  FMNMX.FTZ R12, R211, R12, !PT ;  /* 0x0000000cd30c7209 */ /* 0x000fe40007810000 */
[----:B-----5:R-:W-:Y:S02]  /*4270*/  FSEL R214, R55, -INF , !P4 ;  /* 0xff80000037d67808 */ /* 0x020fe40006000000 */
[----:B------:R-:W-:Y:S02]  /*4280*/  FMNMX.FTZ R13, R204, R13, !PT ;  /* 0x0000000dcc0d7209 */ /* 0x000fe40007810000 */
[----:B------:R-:W-:Y:S01]  /*4290*/  FMNMX.FTZ R12, R209, R12, !PT ;  /* 0x0000000cd10c7209 */ /* 0x000fe20007810000 */
[----:B---3--:R-:W-:Y:S06]  /*42a0*/  @!P0 BRA `(.L_x_2045) ;  /* 0x0000000000688947 */ /* 0x008fec0003800000 */
        /* <DEDUP_REMOVED lines=26> */
.L_x_2045:
[----:B------:R-:W-:Y:S01]  /*4450*/  FSEL R210, R210, -INF , !P3 ;  /* 0xff800000d2d27808 */ /* 0x000fe20005800000 */
[----:B------:R-:W-:Y:S01]  /*4460*/  ULDC UR23, c[0x0][0x2ec] ;  /* 0x0000bb0000177ab9 */ /* 0x000fe20000000800 */
[----:B------:R-:W-:Y:S02]  /*4470*/  FMNMX.FTZ R15, R214, R13, !PT ;  /* 0x0000000dd60f7209 */ /* 0x000fe40007810000 */
[----:B------:R-:W-:Y:S01]  /*4480*/  ISETP.GE.AND P3, PT, R30, R244, PT ;  /* 0x000000f41e00720c */ /* 0x000fe20003f66270 */
[----:B------:R-:W3:Y:S01]  /*4490*/  SHFL.BFLY PT, R13, R12, 0x2, 0x1f ;  /* 0x0c401f000c0d7f89 */ /* 0x000ee200000e0000 */
[----:B------:R-:W-:Y:S02]  /*44a0*/  FSEL R208, R208, -INF , !P2 ;  /* 0xff800000d0d07808 */ /* 0x000fe40005000000 */
[----:B------:R-:W-:Y:S02]  /*44b0*/  FMNMX.FTZ R15, R210, R15, !PT ;  /* 0x0000000fd20f7209 */ /* 0x000fe40007810000 */
[----:B------:R-:W-:-:S02]  /*44c0*/  ISETP.LT.OR P3, PT, R30, R245, P3 ;  /* 0x000000f51e00720c */ /* 0x000fc40001f61670 */
[----:B--2---:R-:W-:Y:S02]  /*44d0*/  FSEL R206, R206, -INF , !P1 ;  /* 0xff800000cece7808 */ /* 0x004fe40004800000 */
[----:B------:R-:W-:Y:S02]  /*44e0*/  FMNMX.FTZ R15, R208, R15, !PT ;  /* 0x0000000fd00f7209 */ /* 0x000fe40007810000 */
[----:B------:R-:W-:Y:S02]  /*44f0*/  FSEL R202, R202, -INF , !P3 ;  /* 0xff800000caca7808 */ /* 0x000fe40005800000 */
[----:B------:R-:W-:Y:S02]  /*4500*/  FMNMX.FTZ R15, R206, R15, !PT ;  /* 0x0000000fce0f7209 */ /* 0x000fe40007810000 */
[----:B------:R-:W-:Y:S02]  /*4510*/  IADD3 R232, R11, R2, RZ ;  /* 0x000000020be87210 */ /* 0x000fe40007ffe0ff */
[----:B-1----:R-:W-:-:S02]  /*4520*/  FMNMX.FTZ R21, R202, R15, !PT ;  /* 0x0000000fca157209 */ /* 0x002fc40007810000 */
[----:B------:R-:W-:Y:S02]  /*4530*/  LEA R232, R232, UR4, 0x1 ;  /* 0x00000004e8e87c11 */ /* 0x000fe4000f8e08ff */
[----:B------:R-:W-:Y:S01]  /*4540*/  IADD3 R227, R235, 0x800, RZ ;  /* 0x00000800ebe37810 */ /* 0x000fe20007ffe0ff */
[----:B------:R-:W1:Y:S01]  /*4550*/  SHFL.BFLY PT, R14, R21, 0x2, 0x1f ;  /* 0x0c401f00150e7f89 */ /* 0x000e6200000e0000 */
[-C--:B------:R-:W-:Y:S02]  /*4560*/  LEA R230, R7, R232.reuse, 0x1 ;  /* 0x000000e807e67211 */ /* 0x080fe400078e08ff */
[----:B---3--:R-:W-:Y:S01]  /*4570*/  FMNMX.FTZ R15, R12, R13, !PT ;  /* 0x0000000d0c0f7209 */ /* 0x008fe20007810000 */
[----:B------:R-:W-:Y:S01]  /*4580*/  LDSM.16.MT88.4 R156, [R232+0x18000] ;  /* 0x01800000e89c783b */ /* 0x000fe20000004200 */
[C---:B------:R-:W-:Y:S02]  /*4590*/  LEA R229, R5.reuse, R232, 0x1 ;  /* 0x000000e805e57211 */ /* 0x040fe400078e08ff */
[----:B------:R-:W-:Y:S01]  /*45a0*/  LEA R228, R5, R230, 0x1 ;  /* 0x000000e605e47211 */ /* 0x000fe200078e08ff */
[----:B------:R-:W2:Y:S01]  /*45b0*/  SHFL.BFLY PT, R164, R15, 0x1, 0x1f ;  /* 0x0c201f000fa47f89 */ /* 0x000ea200000e0000 */
        /* <DEDUP_REMOVED lines=10> */
[----:B------:R-:W-:Y:S01]  /*4660*/  IADD3 R218, R235, 0x4800, RZ ;  /* 0x00004800ebda7810 */ /* 0x000fe20007ffe0ff */
[----:B------:R-:W-:Y:S01]  /*4670*/  LDSM.16.MT88.4 R40, [R232+0x1a000] ;  /* 0x01a00000e828783b */ /* 0x000fe20000004200 */
[----:B-1----:R-:W-:Y:S02]  /*4680*/  FMNMX.FTZ R13, R21, R14, !PT ;  /* 0x0000000e150d7209 */ /* 0x002fe40007810000 */
[C---:B------:R-:W-:Y:S01]  /*4690*/  IADD3 R217, R235.reuse, 0x5000, RZ ;  /* 0x00005000ebd97810 */ /* 0x040fe20007ffe0ff */
[----:B------:R-:W-:Y:S01]  /*46a0*/  LDSM.16.MT88.4 R48, [R230+0x1a000] ;  /* 0x01a00000e630783b */ /* 0x000fe20000004200 */
[----:B------:R-:W-:-:S03]  /*46b0*/  IADD3 R216, R235, 0x5800, RZ ;  /* 0x00005800ebd87810 */ /* 0x000fc60007ffe0ff */
[----:B------:R-:W1:Y:S01]  /*46c0*/  SHFL.BFLY PT, R12, R13, 0x1, 0x1f ;  /* 0x0c201f000d0c7f89 */ /* 0x000e6200000e0000 */
[----:B--2---:R-:W-:-:S03]  /*46d0*/  FMNMX.FTZ R164, R15, R164, !PT ;  /* 0x000000a40fa47209 */ /* 0x004fc60007810000 */
[----:B------:R-:W2:Y:S01]  /*46e0*/  LDSM.16.MT88.4 R56, [R229+0x1a000] ;  /* 0x01a00000e538783b */ /* 0x000ea20000004200 */
[C---:B------:R-:W-:Y:S01]  /*46f0*/  FSETP.NEU.FTZ.AND P1, PT, R164.reuse, -INF , PT ;  /* 0xff800000a400780b */ /* 0x040fe20003f3d000 */
[----:B------:R-:W-:Y:S02]  /*4700*/  FMUL.FTZ R212, R164, UR23 ;  /* 0x00000017a4d47c20 */ /* 0x000fe40008410000 */
[----:B------:R-:W3:Y:S03]  /*4710*/  LDSM.16.MT88.4 R64, [R228+0x1a000] ;  /* 0x01a00000e440783b */ /* 0x000ee60000004200 */
[----:B------:R-:W-:Y:S01]  /*4720*/  FSEL R212, R212, RZ, P1 ;  /* 0x000000ffd4d47208 */ /* 0x000fe20000800000 */
[----:B------:R-:W5:Y:S04]  /*4730*/  LDSM.16.MT88.4 R72, [R232+0x1c000] ;  /* 0x01c00000e848783b */ /* 0x000f680000004200 */
[--C-:B------:R-:W-:Y:S01]  /*4740*/  FFMA.FTZ R197, R3, UR23, -R212.reuse ;  /* 0x0000001703c57c23 */ /* 0x100fe200080108d4 */
[----:B------:R-:W4:Y:S01]  /*4750*/  LDSM.16.MT88.4 R80, [R230+0x1c000] ;  /* 0x01c00000e650783b */ /* 0x000f220000004200 */
[--C-:B------:R-:W-:Y:S01]  /*4760*/  FFMA.FTZ R194, R33, UR23, -R212.reuse ;  /* 0x0000001721c27c23 */ /* 0x100fe200080108d4 */
[--C-:B------:R-:W-:Y:S01]  /*4770*/  FFMA.FTZ R193, R31, UR23, -R212.reuse ;  /* 0x000000171fc17c23 */ /* 0x100fe200080108d4 */
[--C-:B------:R-:W-:Y:S01]  /*4780*/  FFMA.FTZ R188, R29, UR23, -R212.reuse ;  /* 0x000000171dbc7c23 */ /* 0x100fe200080108d4 */
[----:B------:R-:W4:Y:S01]  /*4790*/  LDSM.16.MT88.4 R88, [R229+0x1c000] ;  /* 0x01c00000e558783b */ /* 0x000f220000004200 */
        /* <DEDUP_REMOVED lines=12> */
[----:B------:R-:W1:Y:S01]  /*4860*/  LDSM.16.MT88.4 R112, [R230+0x1e000] ;  /* 0x01e00000e670783b */ /* 0x000e620000004200 */
[----:B------:R-:W-:Y:S01]  /*4870*/  FSEL R205, R205, RZ, P1 ;  /* 0x000000ffcdcd7208 */ /* 0x000fe20000800000 */
        /* <DEDUP_REMOVED lines=9> */
[--C-:B------:R-:W-:Y:S01]  /*4910*/  FFMA.FTZ R167, R6, UR23, -R205.reuse ;  /* 0x0000001706a77c23 */ /* 0x100fe200080108cd */
[--C-:B------:R-:W-:Y:S01]  /*4920*/  FFMA.FTZ R10, R4, UR23, -R205.reuse ;  /* 0x00000017040a7c23 */ /* 0x100fe200080108cd */
[----:B------:R-:W3:Y:S01]  /*4930*/  MUFU.EX2 R188, R188 ;  /* 0x000000bc00bc7308 */ /* 0x000ee20000000800 */
[----:B--2---:R-:W-:Y:S01]  /*4940*/  F2FP.F16.F32.PACK_AB R128, R194, R197 ;  /* 0x000000c5c280723e */ /* 0x004fe200000000ff */
[----:B------:R-:W2:Y:S01]  /*4950*/  LDSM.16.MT88.4 R4, [R232+0x18800] ;  /* 0x01880000e804783b */ /* 0x000ea20000004200 */
[--C-:B------:R-:W-:Y:S01]  /*4960*/  FFMA.FTZ R11, R16, UR23, -R205.reuse ;  /* 0x00000017100b7c23 */ /* 0x100fe200080108cd */
[--C-:B------:R-:W-:Y:S01]  /*4970*/  FFMA.FTZ R0, R0, UR23, -R205.reuse ;  /* 0x0000001700007c23 */ /* 0x100fe200080108cd */
[----:B------:R-:W-:Y:S01]  /*4980*/  FFMA.FTZ R201, R185, UR23, -R212 ;  /* 0x00000017b9c97c23 */ /* 0x000fe200080108d4 */
[----:B------:R-:W2:Y:S01]  /*4990*/  LDSM.16.MT88.4 R20, [R228+0x18800] ;  /* 0x01880000e414783b */ /* 0x000ea20000004200 */
[--C-:B------:R-:W-:Y:S01]  /*49a0*/  FFMA.FTZ R200, R186, UR23, -R205.reuse ;  /* 0x00000017bac87c23 */ /* 0x100fe200080108cd */
[----:B------:R-:W-:Y:S01]  /*49b0*/  MUFU.EX2 R191, R191 ;  /* 0x000000bf00bf7308 */ /* 0x000fe20000000800 */
[--C-:B------:R-:W-:Y:S01]  /*49c0*/  FFMA.FTZ R203, R184, UR23, -R205.reuse ;  /* 0x00000017b8cb7c23 */ /* 0x100fe200080108cd */
[----:B------:R-:W2:Y:S01]  /*49d0*/  LDSM.16.MT88.4 R24, [R229+0x1a800] ;  /* 0x01a80000e518783b */ /* 0x000ea20000004200 */
[--C-:B------:R-:W-:Y:S01]  /*49e0*/  FFMA.FTZ R204, R204, UR23, -R205.reuse ;  /* 0x00000017cccc7c23 */ /* 0x100fe200080108cd */
[--C-:B------:R-:W-:Y:S01]  /*49f0*/  FFMA.FTZ R207, R214, UR23, -R205.reuse ;  /* 0x00000017d6cf7c23 */ /* 0x100fe200080108cd */
[----:B------:R-:W-:Y:S01]  /*4a00*/  FFMA.FTZ R251, R202, UR23, -R205 ;  /* 0x00000017cafb7c23 */ /* 0x000fe200080108cd */
[----:B------:R-:W-:Y:S01]  /*4a10*/  LDSM.16.MT88.4 R168, [R230+0x1a800] ;  /* 0x01a80000e6a8783b */ /* 0x000fe20000004200 */
[----:B------:R-:W-:Y:S01]  /*4a20*/  FADD.FTZ R194, R197, R194 ;  /* 0x000000c2c5c27221 */ /* 0x000fe20000010000 */
[----:B------:R-:W5:Y:S01]  /*4a30*/  MUFU.EX2 R192, R192 ;  /* 0x000000c000c07308 */ /* 0x000f620000000800 */
        /* <DEDUP_REMOVED lines=10> */
[----:B-----5:R-:W-:Y:S01]  /*4ae0*/  F2FP.F16.F32.PACK_AB R129, R192, R191 ;  /* 0x000000bfc081723e */ /* 0x020fe200000000ff */
[----:B------:R-:W-:Y:S01]  /*4af0*/  LDSM.16.MT88.4 R32, [R228+0x1a800] ;  /* 0x01a80000e420783b */ /* 0x000fe20000004200 */
[----:B------:R-:W-:-:S03]  /*4b00*/  FADD.FTZ R192, R191, R192 ;  /* 0x000000c0bfc07221 */ /* 0x000fc60000010000 */
[----:B------:R-:W-:Y:S02]  /*4b10*/  LDSM.16.MT88.4 R184, [R232+0x19000] ;  /* 0x01900000e8b8783b */ /* 0x000fe40000004200 */
[----:B------:R-:W-:Y:S08]  /*4b20*/  MUFU.EX2 R189, R189 ;  /* 0x000000bd00bd7308 */ /* 0x000ff00000000800 */
[----:B------:R-:W5:Y:S01]  /*4b30*/  MUFU.EX2 R166, R166 ;  /* 0x000000a600a67308 */ /* 0x000f620000000800 */
[----:B---3--:R-:W-:Y:S01]  /*4b40*/  F2FP.F16.F32.PACK_AB R131, R190, R195 ;  /* 0x000000c3be83723e */ /* 0x008fe200000000ff */
[----:B------:R-:W-:-:S04]  /*4b50*/  FADD.FTZ R195, R195, R192 ;  /* 0x000000c0c3c37221 */ /* 0x000fc80000010000 */
[----:B------:R-:W-:Y:S02]  /*4b60*/  FADD.FTZ R190, R190, R195 ;  /* 0x000000c3bebe7221 */ /* 0x000fe40000010000 */
[C---:B------:R-:W-:Y:S01]  /*4b70*/  HMMA.16816.F32 R160, R128.reuse, R156, RZ ;  /* 0x0000009c80a0723c */ /* 0x040fe200000018ff */
[----:B------:R-:W-:Y:S05]  /*4b80*/  MUFU.EX2 R165, R165 ;  /* 0x000000a500a57308 */ /* 0x000fea0000000800 */
[C---:B------:R-:W-:Y:S03]  /*4b90*/  HMMA.16816.F32 R152, R128.reuse, R148, RZ ;  /* 0x000000948098723c */ /* 0x040fe600000018ff */
[----:B------:R-:W3:Y:S01]  /*4ba0*/  MUFU.EX2 R2, R2 ;  /* 0x0000000200027308 */ /* 0x000ee20000000800 */
[C---:B-----5:R-:W-:Y:S01]  /*4bb0*/  F2FP.F16.F32.PACK_AB R16, R166.reuse, R189 ;  /* 0x000000bda610723e */ /* 0x060fe200000000ff */
[----:B------:R-:W-:Y:S01]  /*4bc0*/  FADD.FTZ R189, R189, R188 ;  /* 0x000000bcbdbd7221 */ /* 0x000fe20000010000 */
[----:B------:R-:W-:Y:S03]  /*4bd0*/  HMMA.16816.F32 R144, R128, R140, RZ ;  /* 0x0000008c8090723c */ /* 0x000fe600000018ff */
[----:B------:R-:W-:-:S02]  /*4be0*/  FADD.FTZ R166, R166, R189 ;  /* 0x000000bda6a67221 */ /* 0x000fc40000010000 */
[----:B------:R-:W-:Y:S01]  /*4bf0*/  MUFU.EX2 R167, R167 ;  /* 0x000000a700a77308 */ /* 0x000fe20000000800 */
[C---:B------:R-:W-:Y:S06]  /*4c00*/  HMMA.16816.F32 R136, R128.reuse, R132, RZ ;  /* 0x000000848088723c */ /* 0x040fec00000018ff */
[----:B------:R-:W-:Y:S01]  /*4c10*/  HMMA.16816.F32 R36, R128, R40, RZ ;  /* 0x000000288024723c */ /* 0x000fe200000018ff */
[----:B------:R-:W5:Y:S01]  /*4c20*/  MUFU.EX2 R10, R10 ;  /* 0x0000000a000a7308 */ /* 0x000f620000000800 */
        /* <DEDUP_REMOVED lines=8> */
[----:B-----5:R-:W-:Y:S01]  /*4cb0*/  F2FP.F16.F32.PACK_AB R17, R10, R167 ;  /* 0x000000a70a11723e */ /* 0x020fe200000000ff */
[----:B------:R-:W-:-:S04]  /*4cc0*/  FADD.FTZ R167, R167, R190 ;  /* 0x000000bea7a77221 */ /* 0x000fc80000010000 */
[----:B------:R-:W-:Y:S01]  /*4cd0*/  HMMA.16816.F32 R68, R128, R72, RZ ;  /* 0x000000488044723c */ /* 0x000fe200000018ff */
[----:B------:R-:W-:Y:S01]  /*4ce0*/  MUFU.EX2 R196, R196 ;  /* 0x000000c400c47308 */ /* 0x000fe20000000800 */
[----:B------:R-:W-:-:S04]  /*4cf0*/  FADD.FTZ R10, R10, R167 ;  /* 0x000000a70a0a7221 */ /* 0x000fc80000010000 */
[C---:B----4-:R-:W-:Y:S03]  /*4d00*/  HMMA.16816.F32 R76, R128.reuse, R80, RZ ;  /* 0x00000050804c723c */ /* 0x050fe600000018ff */
        /* <DEDUP_REMOVED lines=248> */
[----:B------:R-:W-:Y:S04]  /*5c90*/  LDSM.16.M88.4 R16, [R236] ;  /* 0x00000000ec10783b */ /* 0x000fe80000000200 */
[----:B------:R-:W2:Y:S04]  /*5ca0*/  LDSM.16.M88.4 R24, [R235] ;  /* 0x00000000eb18783b */ /* 0x000ea80000000200 */
[----:B------:R-:W2:Y:S04]  /*5cb0*/  LDSM.16.M88.4 R204, [R227] ;  /* 0x00000000e3cc783b */ /* 0x000ea80000000200 */
[----:B------:R-:W2:Y:S04]  /*5cc0*/  LDSM.16.M88.4 R184, [R226] ;  /* 0x00000000e2b8783b */ /* 0x000ea80000000200 */
[----:B------:R-:W2:Y:S04]  /*5cd0*/  LDSM.16.M88.4 R28, [R225] ;  /* 0x00000000e11c783b */ /* 0x000ea80000000200 */
[----:B------:R-:W-:Y:S01]  /*5ce0*/  LDSM.16.M88.4 R12, [R234] ;  /* 0x00000000ea0c783b */ /* 0x000fe20000000200 */
[C---:B-1----:R-:W-:Y:S03]  /*5cf0*/  HMMA.16816.F32 R4, R188.reuse, R20, RZ ;  /* 0x00000014bc04723c */ /* 0x042fe600000018ff */
[----:B------:R-:W1:Y:S04]  /*5d00*/  LDSM.16.M88.4 R200, [R231+0x10000] ;  /* 0x01000000e7c8783b */ /* 0x000e680000000200 */
[----:B------:R-:W1:Y:S01]  /*5d10*/  LDSM.16.M88.4 R196, [R231+0x10800] ;  /* 0x01080000e7c4783b */ /* 0x000e620000000200 */
        /* <DEDUP_REMOVED lines=20> */
[----:B------:R-:W4:Y:S04]  /*5e60*/  LDSM.16.M88.4 R16, [R233] ;  /* 0x00000000e910783b */ /* 0x000f280000000200 */
[----:B------:R-:W5:Y:S01]  /*5e70*/  LDSM.16.M88.4 R28, [R224+0x800] ;  /* 0x00080000e01c783b */ /* 0x000f620000000200 */
[C---:B-1----:R-:W-:Y:S06]  /*5e80*/  HMMA.16816.F32 R4, R12.reuse, R200, R4 ;  /* 0x000000c80c04723c */ /* 0x042fec0000001804 */
[C---:B------:R-:W-:Y:S01]  /*5e90*/  HMMA.16816.F32 R20, R12.reuse, R202, R20 ;  /* 0x000000ca0c14723c */ /* 0x040fe20000001814 */
[----:B------:R-:W-:Y:S05]  /*5ea0*/  LDSM.16.M88.4 R200, [R223] ;  /* 0x00000000dfc8783b */ /* 0x000fea0000000200 */
        /* <DEDUP_REMOVED lines=112> */
[----:B------:R-:W1:Y:S05]  /*65b0*/  LDSM.16.M88.4 R16, [R237+0x16800] ;  /* 0x01680000ed10783b */ /* 0x000e6a0000000200 */
[C---:B------:R-:W-:Y:S06]  /*65c0*/  HMMA.16816.F32 R192, R24.reuse, R184, R192 ;  /* 0x000000b818c0723c */ /* 0x040fec00000018c0 */
[----:B------:R-:W-:Y:S01]  /*65d0*/  HMMA.16816.F32 R188, R24, R186, R188 ;  /* 0x000000ba18bc723c */ /* 0x000fe200000018bc */
[----:B------:R-:W-:Y:S04]  /*65e0*/  LDSM.16.M88.4 R184, [R236+0xc000] ;  /* 0x00c00000ecb8783b */ /* 0x000fe80000000200 */
[----:B------:R-:W-:Y:S01]  /*65f0*/  LDSM.16.M88.4 R24, [R237+0x17000] ;  /* 0x01700000ed18783b */ /* 0x000fe20000000200 */
[C---:B---3--:R-:W-:Y:S06]  /*6600*/  HMMA.16816.F32 R176, R180.reuse, R12, R176 ;  /* 0x0000000cb4b0723c */ /* 0x048fec00000018b0 */
[----:B------:R-:W-:Y:S01]  /*6610*/  HMMA.16816.F32 R172, R180, R14, R172 ;  /* 0x0000000eb4ac723c */ /* 0x000fe200000018ac */
[----:B------:R-:W3:Y:S05]  /*6620*/  LDSM.16.M88.4 R12, [R215] ;  /* 0x00000000d70c783b */ /* 0x000eea0000000200 */
[C---:B--2---:R-:W-:Y:S06]  /*6630*/  HMMA.16816.F32 R4, R200.reuse, R28, R4 ;  /* 0x0000001cc804723c */ /* 0x044fec0000001804 */
[----:B------:R-:W-:Y:S01]  /*6640*/  HMMA.16816.F32 R20, R200, R30, R20 ;  /* 0x0000001ec814723c */ /* 0x000fe20000001814 */
[----:B------:R-:W-:Y:S05]  /*6650*/  LDSM.16.M88.4 R28, [R234+0xc000] ;  /* 0x00c00000ea1c783b */ /* 0x000fea0000000200 */
[C---:B------:R-:W-:Y:S06]  /*6660*/  HMMA.16816.F32 R168, R180.reuse, R204, R168 ;  /* 0x000000ccb4a8723c */ /* 0x040fec00000018a8 */
[----:B------:R-:W-:Y:S01]  /*6670*/  HMMA.16816.F32 R32, R180, R206, R32 ;  /* 0x000000ceb420723c */ /* 0x000fe20000001820 */
[----:B------:R-:W2:Y:S05]  /*6680*/  LDSM.16.M88.4 R204, [R231+0x16000] ;  /* 0x01600000e7cc783b */ /* 0x000eaa0000000200 */
[C---:B-1----:R-:W-:Y:S06]  /*6690*/  HMMA.16816.F32 R176, R200.reuse, R16, R176 ;  /* 0x00000010c8b0723c */ /* 0x042fec00000018b0 */
[----:B------:R-:W-:Y:S01]  /*66a0*/  HMMA.16816.F32 R172, R200, R18, R172 ;  /* 0x00000012c8ac723c */ /* 0x000fe200000018ac */
[----:B------:R-:W-:Y:S05]  /*66b0*/  LDSM.16.M88.4 R16, [R233+0xc000] ;  /* 0x00c00000e910783b */ /* 0x000fea0000000200 */
[C---:B---3--:R-:W-:Y:S06]  /*66c0*/  HMMA.16816.F32 R4, R184.reuse, R12, R4 ;  /* 0x0000000cb804723c */ /* 0x048fec0000001804 */
[----:B------:R-:W-:Y:S01]  /*66d0*/  HMMA.16816.F32 R20, R184, R14, R20 ;  /* 0x0000000eb814723c */ /* 0x000fe20000001814 */
[----:B------:R-:W1:Y:S05]  /*66e0*/  LDSM.16.M88.4 R12, [R224+0x6000] ;  /* 0x00600000e00c783b */ /* 0x000e6a0000000200 */
[C---:B------:R-:W-:Y:S06]  /*66f0*/  HMMA.16816.F32 R192, R180.reuse, R196, R192 ;  /* 0x000000c4b4c0723c */ /* 0x040fec00000018c0 */
[----:B------:R-:W-:Y:S01]  /*6700*/  HMMA.16816.F32 R188, R180, R198, R188 ;  /* 0x000000c6b4bc723c */ /* 0x000fe200000018bc */
[----:B------:R-:W3:Y:S04]  /*6710*/  LDSM.16.M88.4 R180, [R214] ;  /* 0x00000000d6b4783b */ /* 0x000ee80000000200 */
[----:B------:R-:W4:Y:S01]  /*6720*/  LDSM.16.M88.4 R196, [R237+0x17800] ;  /* 0x01780000edc4783b */ /* 0x000f220000000200 */
[C---:B--2---:R-:W-:Y:S06]  /*6730*/  HMMA.16816.F32 R4, R28.reuse, R204, R4 ;  /* 0x000000cc1c04723c */ /* 0x044fec0000001804 */
[----:B------:R-:W-:Y:S01]  /*6740*/  HMMA.16816.F32 R20, R28, R206, R20 ;  /* 0x000000ce1c14723c */ /* 0x000fe20000001814 */
[----:B------:R-:W2:Y:S05]  /*6750*/  LDSM.16.M88.4 R204, [R213] ;  /* 0x00000000d5cc783b */ /* 0x000eaa0000000200 */
[C---:B------:R-:W-:Y:S06]  /*6760*/  HMMA.16816.F32 R168, R200.reuse, R24, R168 ;  /* 0x00000018c8a8723c */ /* 0x040fec00000018a8 */
[----:B------:R-:W-:Y:S01]  /*6770*/  HMMA.16816.F32 R32, R200, R26, R32 ;  /* 0x0000001ac820723c */ /* 0x000fe20000001820 */
[----:B------:R-:W5:Y:S05]  /*6780*/  LDSM.16.M88.4 R24, [R231+0x16800] ;  /* 0x01680000e718783b */ /* 0x000f6a0000000200 */
[C---:B-1----:R-:W-:Y:S06]  /*6790*/  HMMA.16816.F32 R4, R16.reuse, R12, R4 ;  /* 0x0000000c1004723c */ /* 0x042fec0000001804 */
[----:B------:R-:W-:Y:S01]  /*67a0*/  HMMA.16816.F32 R20, R16, R14, R20 ;  /* 0x0000000e1014723c */ /* 0x000fe20000001814 */
[----:B------:R-:W1:Y:S05]  /*67b0*/  LDSM.16.M88.4 R12, [R231+0x17000] ;  /* 0x01700000e70c783b */ /* 0x000e6a0000000200 */
[----:B---3--:R-:W-:Y:S06]  /*67c0*/  HMMA.16816.F32 R176, R184, R180, R176 ;  /* 0x000000b4b8b0723c */ /* 0x008fec00000018b0 */
[C---:B----4-:R-:W-:Y:S06]  /*67d0*/  HMMA.16816.F32 R192, R200.reuse, R196, R192 ;  /* 0x000000c4c8c0723c */ /* 0x050fec00000018c0 */
[----:B------:R-:W-:Y:S01]  /*67e0*/  HMMA.16816.F32 R196, R200, R198, R188 ;  /* 0x000000c6c8c4723c */ /* 0x000fe200000018bc */
[----:B------:R-:W3:Y:S01]  /*67f0*/  LDSM.16.M88.4 R200, [R212] ;  /* 0x00000000d4c8783b */ /* 0x000ee20000000200 */
[----:B------:R-:W-:Y:S01]  /*6800*/  FMUL.FTZ R0, R4, UR27 ;  /* 0x0000001b04007c20 */ /* 0x000fe20008410000 */
[----:B------:R-:W-:Y:S01]  /*6810*/  FMUL.FTZ R2, R5, UR27 ;  /* 0x0000001b05027c20 */ /* 0x000fe20008410000 */
[----:B------:R-:W-:Y:S01]  /*6820*/  FMUL.FTZ R10, R6, UR27 ;  /* 0x0000001b060a7c20 */ /* 0x000fe20008410000 */
[----:B------:R-:W4:Y:S01]  /*6830*/  LDSM.16.M88.4 R188, [R224+0x6800] ;  /* 0x00680000e0bc783b */ /* 0x000f220000000200 */
[C---:B------:R-:W-:Y:S01]  /*6840*/  HMMA.16816.F32 R172, R184.reuse, R182, R172 ;  /* 0x000000b6b8ac723c */ /* 0x040fe200000018ac */
[----:B------:R-:W-:Y:S01]  /*6850*/  FMUL.FTZ R11, R7, UR27 ;  /* 0x0000001b070b7c20 */ /* 0x000fe20008410000 */
[----:B------:R-:W4:Y:S01]  /*6860*/  MUFU.TANH R0, R0 ;  /* 0x0000000000007308 */ /* 0x000f220000002400 */
[----:B------:R-:W4:Y:S01]  /*6870*/  LDSM.16.M88.4 R4, [R231+0x17800] ;  /* 0x01780000e704783b */ /* 0x000f220000000200 */
[----:B------:R-:W-:Y:S01]  /*6880*/  FMUL.FTZ R165, R22, UR27 ;  /* 0x0000001b16a57c20 */ /* 0x000fe20008410000 */
[----:B------:R-:W-:Y:S01]  /*6890*/  FMUL.FTZ R23, R23, UR27 ;  /* 0x0000001b17177c20 */ /* 0x000fe20008410000 */
[----:B--2---:R-:W-:Y:S01]  /*68a0*/  HMMA.16816.F32 R168, R184, R204, R168 ;  /* 0x000000ccb8a8723c */ /* 0x004fe200000018a8 */
[----:B------:R-:W-:Y:S01]  /*68b0*/  FMUL.FTZ R20, R20, UR27 ;  /* 0x0000001b14147c20 */ /* 0x000fe20008410000 */
[----:B------:R-:W-:-:S02]  /*68c0*/  FMUL.FTZ R21, R21, UR27 ;  /* 0x0000001b15157c20 */ /* 0x000fc40008410000 */
[----:B------:R2:W-:Y:S02]  /*68d0*/  MUFU.TANH R166, R23 ;  /* 0x0000001700a67308 */ /* 0x0005e40000002400 */
[----:B-----5:R-:W-:Y:S06]  /*68e0*/  HMMA.16816.F32 R176, R28, R24, R176 ;  /* 0x000000181cb0723c */ /* 0x020fec00000018b0 */
[----:B------:R-:W-:Y:S01]  /*68f0*/  HMMA.16816.F32 R32, R184, R206, R32 ;  /* 0x000000ceb820723c */ /* 0x000fe20000001820 */
[----:B------:R-:W-:Y:S05]  /*6900*/  MUFU.TANH R2, R2 ;  /* 0x0000000200027308 */ /* 0x000fea0000002400 */
[C---:B------:R-:W-:Y:S01]  /*6910*/  HMMA.16816.F32 R172, R28.reuse, R26, R172 ;  /* 0x0000001a1cac723c */ /* 0x040fe200000018ac */
[----:B------:R-:W5:Y:S02]  /*6920*/  LDSM.16.M88.4 R24, [R224+0x7000] ;  /* 0x00700000e018783b */ /* 0x000f640000000200 */
[----:B------:R-:W2:Y:S03]  /*6930*/  MUFU.TANH R10, R10 ;  /* 0x0000000a000a7308 */ /* 0x000ea60000002400 */
[----:B-1----:R-:W-:Y:S05]  /*6940*/  HMMA.16816.F32 R168, R28, R12, R168 ;  /* 0x0000000c1ca8723c */ /* 0x002fea00000018a8 */
[----:B------:R-:W-:Y:S01]  /*6950*/  MUFU.TANH R11, R11 ;  /* 0x0000000b000b7308 */ /* 0x000fe20000002400 */
[----:B---3--:R-:W-:Y:S01]  /*6960*/  HMMA.16816.F32 R192, R184, R200, R192 ;  /* 0x000000c8b8c0723c */ /* 0x008fe200000018c0 */
[----:B------:R-:W-:-:S04]  /*6970*/  IMAD.U32 R13, RZ, RZ, UR22 ;  /* 0x00000016ff0d7e24 */ /* 0x000fc8000f8e00ff */
[----:B------:R-:W-:Y:S01]  /*6980*/  IMAD R22, R13, 0x40, R250 ;  /* 0x000000400d167824 */ /* 0x000fe200078e02fa */
[----:B----4-:R-:W-:Y:S01]  /*6990*/  HMMA.16816.F32 R176, R16, R188, R176 ;  /* 0x000000bc10b0723c */ /* 0x010fe200000018b0 */
[----:B------:R-:W-:Y:S02]  /*69a0*/  MUFU.TANH R20, R20 ;  /* 0x0000001400147308 */ /* 0x000fe40000002400 */
[C---:B------:R-:W-:Y:S01]  /*69b0*/  VIADD R12, R22.reuse, 0x9 ;  /* 0x00000009160c7836 */ /* 0x040fe20000000000 */
[C---:B------:R-:W-:Y:S02]  /*69c0*/  ISETP.GE.AND P6, PT, R22.reuse, R246, PT ;  /* 0x000000f61600720c */ /* 0x040fe40003fc6270 */
[----:B------:R-:W-:Y:S01]  /*69d0*/  HMMA.16816.F32 R32, R28, R14, R32 ;  /* 0x0000000e1c20723c */ /* 0x000fe20000001820 */
[C---:B------:R-:W-:Y:S02]  /*69e0*/  ISETP.GE.AND P1, PT, R22.reuse, R244, PT ;  /* 0x000000f41600720c */ /* 0x040fe40003f26270 */
[----:B------:R-:W-:Y:S01]  /*69f0*/  ISETP.LT.OR P6, PT, R22, R247, P6 ;  /* 0x000000f71600720c */ /* 0x000fe200037c1670 */
[----:B------:R-:W-:Y:S01]  /*6a00*/  MUFU.TANH R165, R165 ;  /* 0x000000a500a57308 */ /* 0x000fe20000002400 */
[----:B------:R-:W-:Y:S01]  /*6a10*/  ISETP.GE.AND P2, PT, R12, R246, PT ;  /* 0x000000f60c00720c */ /* 0x000fe20003f46270 */
[----:B------:R-:W-:Y:S01]  /*6a20*/  HMMA.16816.F32 R172, R16, R190, R172 ;  /* 0x000000be10ac723c */ /* 0x000fe200000018ac */
[----:B--2---:R-:W-:-:S02]  /*6a30*/  FSEL R23, R0, -INF , !P6 ;  /* 0xff80000000177808 */ /* 0x004fc40007000000 */
[C---:B------:R-:W-:Y:S02]  /*6a40*/  ISETP.GE.AND P6, PT, R12.reuse, R244, PT ;  /* 0x000000f40c00720c */ /* 0x040fe40003fc6270 */
[C---:B------:R-:W-:Y:S01]  /*6a50*/  ISETP.LT.OR P2, PT, R12.reuse, R247, P2 ;  /* 0x000000f70c00720c */ /* 0x040fe20001741670 */
[----:B------:R-:W-:Y:S01]  /*6a60*/  HMMA.16816.F32 R196, R184, R202, R196 ;  /* 0x000000cab8c4723c */ /* 0x000fe200000018c4 */
[-C--:B------:R-:W-:Y:S01]  /*6a70*/  ISETP.LT.OR P6, PT, R12, R245.reuse, P6 ;  /* 0x000000f50c00720c */ /* 0x080fe200037c1670 */
[----:B------:R-:W1:Y:S01]  /*6a80*/  MUFU.TANH R21, R21 ;  /* 0x0000001500157308 */ /* 0x000e620000002400 */
[----:B------:R-:W2:Y:S01]  /*6a90*/  LDSM.16.M88.4 R12, [R224+0x7800] ;  /* 0x00780000e00c783b */ /* 0x000ea20000000200 */
[----:B------:R-:W-:Y:S01]  /*6aa0*/  ISETP.LT.OR P1, PT, R22, R245, P1 ;  /* 0x000000f51600720c */ /* 0x000fe20000f21670 */
[----:B------:R-:W-:-:S04]  /*6ab0*/  DEPBAR.LE SB0, 0x0 ;  /* 0x000080000000791a */ /* 0x000fc80000000000 */
[----:B------:R-:W-:Y:S01]  /*6ac0*/  HMMA.16816.F32 R192, R28, R4, R192 ;  /* 0x000000041cc0723c */ /* 0x000fe200000018c0 */
[----:B------:R-:W-:Y:S01]  /*6ad0*/  FMUL.FTZ R167, R176, UR27 ;  /* 0x0000001bb0a77c20 */ /* 0x000fe20008410000 */
[----:B------:R-:W-:Y:S01]  /*6ae0*/  FMUL.FTZ R176, R177, UR27 ;  /* 0x0000001bb1b07c20 */ /* 0x000fe20008410000 */
[----:B------:R-:W-:Y:S01]  /*6af0*/  FMUL.FTZ R178, R178, UR27 ;  /* 0x0000001bb2b27c20 */ /* 0x000fe20008410000 */
[----:B------:R-:W-:Y:S01]  /*6b00*/  FMUL.FTZ R177, R179, UR27 ;  /* 0x0000001bb3b17c20 */ /* 0x000fe20008410000 */
[----:B------:R-:W-:Y:S01]  /*6b10*/  FSEL R10, R10, -INF , !P1 ;  /* 0xff8000000a0a7808 */ /* 0x000fe20004800000 */
[C---:B-----5:R-:W-:Y:S01]  /*6b20*/  HMMA.16816.F32 R168, R16.reuse, R24, R168 ;  /* 0x0000001810a8723c */ /* 0x060fe200000018a8 */
[C---:B------:R-:W-:Y:S01]  /*6b30*/  VIADD R4, R22.reuse, 0x1 ;  /* 0x0000000116047836 */ /* 0x040fe20000000000 */
[----:B------:R-:W3:Y:S01]  /*6b40*/  MUFU.TANH R167, R167 ;  /* 0x000000a700a77308 */ /* 0x000ee20000002400 */
[----:B------:R-:W-:Y:S02]  /*6b50*/  VIADD R5, R22, 0x8 ;  /* 0x0000000816057836 */ /* 0x000fe40000000000 */
[----:B------:R-:W-:Y:S01]  /*6b60*/  FMUL.FTZ R0, R174, UR27 ;  /* 0x0000001bae007c20 */ /* 0x000fe20008410000 */
[----:B-1----:R-:W-:Y:S01]  /*6b70*/  FSEL R21, R21, -INF , !P2 ;  /* 0xff80000015157808 */ /* 0x002fe20005000000 */
[----:B------:R-:W-:Y:S01]  /*6b80*/  HMMA.16816.F32 R32, R16, R26, R32 ;  /* 0x0000001a1020723c */ /* 0x000fe20000001820 */
[----:B------:R-:W-:Y:S01]  /*6b90*/  ISETP.GE.AND P4, PT, R4, R246, PT ;  /* 0x000000f60400720c */ /* 0x000fe20003f86270 */
[----:B------:R-:W-:Y:S01]  /*6ba0*/  FMUL.FTZ R24, R172, UR27 ;  /* 0x0000001bac187c20 */ /* 0x000fe20008410000 */
[----:B------:R-:W-:Y:S01]  /*6bb0*/  ISETP.GE.AND P5, PT, R4, R244, PT ;  /* 0x000000f40400720c */ /* 0x000fe20003fa6270 */
[----:B------:R-:W-:Y:S01]  /*6bc0*/  MUFU.TANH R176, R176 ;  /* 0x000000b000b07308 */ /* 0x000fe20000002400 */
[----:B------:R-:W-:Y:S01]  /*6bd0*/  ISETP.GE.AND P3, PT, R5, R246, PT ;  /* 0x000000f60500720c */ /* 0x000fe20003f66270 */
[----:B------:R-:W-:Y:S01]  /*6be0*/  FMUL.FTZ R25, R173, UR27 ;  /* 0x0000001bad197c20 */ /* 0x000fe20008410000 */
[C---:B------:R-:W-:Y:S01]  /*6bf0*/  ISETP.GE.AND P0, PT, R5.reuse, R244, PT ;  /* 0x000000f40500720c */ /* 0x040fe20003f06270 */
[----:B------:R-:W-:Y:S01]  /*6c00*/  VIADD R26, R22, 0x11 ;  /* 0x00000011161a7836 */ /* 0x000fe20000000000 */
[C---:B------:R-:W-:Y:S01]  /*6c10*/  ISETP.LT.OR P4, PT, R4.reuse, R247, P4 ;  /* 0x000000f70400720c */ /* 0x040fe20002781670 */
[----:B------:R-:W-:Y:S01]  /*6c20*/  HMMA.16816.F32 R196, R28, R6, R196 ;  /* 0x000000061cc4723c */ /* 0x000fe200000018c4 */
[----:B------:R-:W-:Y:S01]  /*6c30*/  ISETP.LT.OR P5, PT, R4, R245, P5 ;  /* 0x000000f50400720c */ /* 0x000fe20002fa1670 */
[C---:B------:R-:W-:Y:S01]  /*6c40*/  VIADD R4, R22.reuse, 0x10 ;  /* 0x0000001016047836 */ /* 0x040fe20000000000 */
[C---:B------:R-:W-:Y:S01]  /*6c50*/  ISETP.LT.OR P3, PT, R5.reuse, R247, P3 ;  /* 0x000000f70500720c */ /* 0x040fe20001f61670 */
[----:B------:R-:W1:Y:S01]  /*6c60*/  MUFU.TANH R178, R178 ;  /* 0x000000b200b27308 */ /* 0x000e620000002400 */
[----:B------:R-:W-:Y:S01]  /*6c70*/  ISETP.LT.OR P0, PT, R5, R245, P0 ;  /* 0x000000f50500720c */ /* 0x000fe20000701670 */
[----:B------:R-:W-:Y:S01]  /*6c80*/  VIADD R27, R22, 0x18 ;  /* 0x00000018161b7836 */ /* 0x000fe20000000000 */
[----:B------:R-:W-:Y:S01]  /*6c90*/  FSEL R5, R2, -INF , !P4 ;  /* 0xff80000002057808 */ /* 0x000fe20006000000 */
[----:B------:R-:W-:Y:S01]  /*6ca0*/  VIADD R7, R22, 0x19 ;  /* 0x0000001916077836 */ /* 0x000fe20000000000 */
[C---:B------:R-:W-:Y:S01]  /*6cb0*/  ISETP.GE.AND P1, PT, R4.reuse, R246, PT ;  /* 0x000000f60400720c */ /* 0x040fe20003f26270 */
[----:B------:R-:W-:Y:S01]  /*6cc0*/  FMUL.FTZ R2, R175, UR27 ;  /* 0x0000001baf027c20 */ /* 0x000fe20008410000 */
[C---:B------:R-:W-:Y:S01]  /*6cd0*/  ISETP.GE.AND P4, PT, R4.reuse, R244, PT ;  /* 0x000000f40400720c */ /* 0x040fe20003f86270 */
[----:B------:R-:W4:Y:S01]  /*6ce0*/  MUFU.TANH R177, R177 ;  /* 0x000000b100b17308 */ /* 0x000f220000002400 */
[----:B------:R-:W-:Y:S01]  /*6cf0*/  ISETP.LT.OR P1, PT, R4, R247, P1 ;  /* 0x000000f70400720c */ /* 0x000fe20000f21670 */
[----:B------:R-:W-:Y:S01]  /*6d00*/  FMUL.FTZ R170, R170, UR27 ;  /* 0x0000001baaaa7c20 */ /* 0x000fe20008410000 */
[----:B------:R-:W-:Y:S01]  /*6d10*/  ISETP.LT.OR P4, PT, R4, R245, P4 ;  /* 0x000000f50400720c */ /* 0x000fe20002781670 */
[----:B------:R-:W-:Y:S01]  /*6d20*/  FMUL.FTZ R171, R171, UR27 ;  /* 0x0000001babab7c20 */ /* 0x000fe20008410000 */
[----:B------:R-:W-:Y:S01]  /*6d30*/  FSEL R4, R11, -INF , !P5 ;  /* 0xff8000000b047808 */ /* 0x000fe20006800000 */
[C---:B--2---:R-:W-:Y:S01]  /*6d40*/  HMMA.16816.F32 R192, R16.reuse, R12, R192 ;  /* 0x0000000c10c0723c */ /* 0x044fe200000018c0 */
[----:B------:R-:W-:Y:S01]  /*6d50*/  FSEL R11, R20, -INF , !P3 ;  /* 0xff800000140b7808 */ /* 0x000fe20005800000 */
[----:B------:R-:W2:Y:S01]  /*6d60*/  MUFU.TANH R24, R24 ;  /* 0x0000001800187308 */ /* 0x000ea20000002400 */
[----:B------:R-:W-:Y:S01]  /*6d70*/  ISETP.GE.AND P5, PT, R26, R246, PT ;  /* 0x000000f61a00720c */ /* 0x000fe20003fa6270 */
[----:B------:R-:W-:Y:S01]  /*6d80*/  FMUL.FTZ R32, R32, UR27 ;  /* 0x0000001b20207c20 */ /* 0x000fe20008410000 */
[----:B------:R-:W-:Y:S01]  /*6d90*/  ISETP.GE.AND P3, PT, R26, R244, PT ;  /* 0x000000f41a00720c */ /* 0x000fe20003f66270 */
[----:B------:R-:W-:Y:S01]  /*6da0*/  FMUL.FTZ R33, R33, UR27 ;  /* 0x0000001b21217c20 */ /* 0x000fe20008410000 */
[----:B------:R-:W-:Y:S01]  /*6db0*/  FSEL R20, R165, -INF , !P0 ;  /* 0xff800000a5147808 */ /* 0x000fe20004000000 */
[----:B------:R-:W-:Y:S01]  /*6dc0*/  FMUL.FTZ R165, R169, UR27 ;  /* 0x0000001ba9a57c20 */ /* 0x000fe20008410000 */
[----:B------:R-:W-:Y:S01]  /*6dd0*/  FSEL R6, R166, -INF , !P6 ;  /* 0xff800000a6067808 */ /* 0x000fe20007000000 */
[----:B------:R-:W-:Y:S01]  /*6de0*/  MUFU.TANH R25, R25 ;  /* 0x0000001900197308 */ /* 0x000fe20000002400 */
[----:B---3--:R-:W-:Y:S01]  /*6df0*/  FSEL R31, R167, -INF , !P1 ;  /* 0xff800000a71f7808 */ /* 0x008fe20004800000 */
[C---:B------:R-:W-:Y:S01]  /*6e00*/  VIADD R12, R22.reuse, 0x28 ;  /* 0x00000028160c7836 */ /* 0x040fe20000000000 */
[C---:B------:R-:W-:Y:S01]  /*6e10*/  ISETP.GE.AND P6, PT, R7.reuse, R246, PT ;  /* 0x000000f60700720c */ /* 0x040fe20003fc6270 */
[----:B------:R-:W-:Y:S01]  /*6e20*/  VIADD R13, R22, 0x29 ;  /* 0x00000029160d7836 */ /* 0x000fe20000000000 */
[----:B------:R-:W-:Y:S01]  /*6e30*/  ISETP.GE.AND P1, PT, R7, R244, PT ;  /* 0x000000f40700720c */ /* 0x000fe20003f26270 */
[----:B------:R-:W-:Y:S01]  /*6e40*/  HMMA.16816.F32 R196, R16, R14, R196 ;  /* 0x0000000e10c4723c */ /* 0x000fe200000018c4 */
[C---:B------:R-:W-:Y:S01]  /*6e50*/  ISETP.GE.AND P0, PT, R27.reuse, R246, PT ;  /* 0x000000f61b00720c */ /* 0x040fe20003f06270 */
[----:B------:R-:W3:Y:S01]  /*6e60*/  MUFU.TANH R0, R0 ;  /* 0x0000000000007308 */ /* 0x000ee20000002400 */
[----:B------:R-:W-:Y:S01]  /*6e70*/  ISETP.LT.OR P5, PT, R26, R247, P5 ;  /* 0x000000f71a00720c */ /* 0x000fe20002fa1670 */
[----:B------:R-:W-:Y:S01]  /*6e80*/  FMUL.FTZ R168, R168, UR27 ;  /* 0x0000001ba8a87c20 */ /* 0x000fe20008410000 */
[----:B------:R-:W-:Y:S01]  /*6e90*/  ISETP.LT.OR P3, PT, R26, R245, P3 ;  /* 0x000000f51a00720c */ /* 0x000fe20001f61670 */
[----:B------:R-:W-:Y:S01]  /*6ea0*/  VIADD R26, R22, 0x20 ;  /* 0x00000020161a7836 */ /* 0x000fe20000000000 */
[----:B------:R-:W-:Y:S01]  /*6eb0*/  ISETP.GE.AND P2, PT, R27, R244, PT ;  /* 0x000000f41b00720c */ /* 0x000fe20003f46270 */
[----:B------:R-:W-:Y:S01]  /*6ec0*/  FMUL.FTZ R180, R194, UR27 ;  /* 0x0000001bc2b47c20 */ /* 0x000fe20008410000 */
[C---:B------:R-:W-:Y:S01]  /*6ed0*/  ISETP.LT.OR P6, PT, R7.reuse, R247, P6 ;  /* 0x000000f70700720c */ /* 0x040fe200037c1670 */
[----:B------:R-:W-:Y:S01]  /*6ee0*/  MUFU.TANH R165, R165 ;  /* 0x000000a500a57308 */ /* 0x000fe20000002400 */
[----:B------:R-:W-:Y:S01]  /*6ef0*/  ISETP.LT.OR P1, PT, R7, R245, P1 ;  /* 0x000000f50700720c */ /* 0x000fe20000f21670 */
[----:B------:R-:W-:Y:S01]  /*6f00*/  VIADD R7, R22, 0x21 ;  /* 0x0000002116077836 */ /* 0x000fe20000000000 */
[----:B------:R-:W-:Y:S01]  /*6f10*/  ISETP.LT.OR P0, PT, R27, R247, P0 ;  /* 0x000000f71b00720c */ /* 0x000fe20000701670 */
[----:B------:R-:W-:Y:S01]  /*6f20*/  FMUL.FTZ R183, R193, UR27 ;  /* 0x0000001bc1b77c20 */ /* 0x000fe20008410000 */
[----:B-1----:R-:W-:Y:S01]  /*6f30*/  FSEL R30, R178, -INF , !P4 ;  /* 0xff800000b21e7808 */ /* 0x002fe20006000000 */
[----:B------:R-:W-:Y:S01]  /*6f40*/  FMUL.FTZ R192, R192, UR27 ;  /* 0x0000001bc0c07c20 */ /* 0x000fe20008410000 */
[----:B------:R-:W-:Y:S01]  /*6f50*/  FSEL R29, R176, -INF , !P5 ;  /* 0xff800000b01d7808 */ /* 0x000fe20006800000 */
[----:B------:R-:W1:Y:S01]  /*6f60*/  MUFU.TANH R166, R170 ;  /* 0x000000aa00a67308 */ /* 0x000e620000002400 */
[C---:B------:R-:W-:Y:S01]  /*6f70*/  ISETP.GE.AND P4, PT, R26.reuse, R246, PT ;  /* 0x000000f61a00720c */ /* 0x040fe20003f86270 */
[----:B------:R-:W-:Y:S01]  /*6f80*/  FMUL.FTZ R178, R195, UR27 ;  /* 0x0000001bc3b27c20 */ /* 0x000fe20008410000 */
[----:B------:R-:W-:-:S02]  /*6f90*/  ISETP.GE.AND P5, PT, R26, R244, PT ;  /* 0x000000f41a00720c */ /* 0x000fc40003fa6270 */
[----:B------:R-:W-:Y:S01]  /*6fa0*/  ISETP.LT.OR P2, PT, R27, R245, P2 ;  /* 0x000000f51b00720c */ /* 0x000fe20001741670 */
[----:B------:R-:W-:Y:S01]  /*6fb0*/  FMUL.FTZ R181, R196, UR27 ;  /* 0x0000001bc4b57c20 */ /* 0x000fe20008410000 */
[----:B----4-:R-:W-:Y:S01]  /*6fc0*/  FSEL R28, R177, -INF , !P3 ;  /* 0xff800000b11c7808 */ /* 0x010fe20005800000 */
[----:B------:R-:W4:Y:S01]  /*6fd0*/  MUFU.TANH R2, R2 ;  /* 0x0000000200027308 */ /* 0x000f220000002400 */
[----:B--2---:R-:W-:Y:S01]  /*6fe0*/  FSEL R27, R24, -INF , !P0 ;  /* 0xff800000181b7808 */ /* 0x004fe20004000000 */
[----:B------:R-:W-:Y:S01]  /*6ff0*/  FMUL.FTZ R179, R197, UR27 ;  /* 0x0000001bc5b37c20 */ /* 0x000fe20008410000 */
[C---:B------:R-:W-:Y:S01]  /*7000*/  ISETP.GE.AND P3, PT, R7.reuse, R246, PT ;  /* 0x000000f60700720c */ /* 0x040fe20003f66270 */
[----:B------:R-:W-:Y:S01]  /*7010*/  FMUL.FTZ R176, R198, UR27 ;  /* 0x0000001bc6b07c20 */ /* 0x000fe20008410000 */
[----:B------:R-:W-:Y:S01]  /*7020*/  ISETP.GE.AND P0, PT, R7, R244, PT ;  /* 0x000000f40700720c */ /* 0x000fe20003f06270 */
[----:B------:R-:W-:Y:S01]  /*7030*/  FMUL.FTZ R174, R199, UR27 ;  /* 0x0000001bc7ae7c20 */ /* 0x000fe20008410000 */
[C---:B------:R-:W-:Y:S01]  /*7040*/  ISETP.LT.OR P4, PT, R26.reuse, R247, P4 ;  /* 0x000000f71a00720c */ /* 0x040fe20002781670 */
[----:B------:R-:W2:Y:S01]  /*7050*/  MUFU.TANH R200, R171 ;  /* 0x000000ab00c87308 */ /* 0x000ea20000002400 */
[----:B------:R-:W-:-:S02]  /*7060*/  ISETP.LT.OR P5, PT, R26, R245, P5 ;  /* 0x000000f51a00720c */ /* 0x000fc40002fa1670 */
[----:B---3--:R-:W-:Y:S01]  /*7070*/  FSEL R26, R0, -INF , !P2 ;  /* 0xff800000001a7808 */ /* 0x008fe20005000000 */
[----:B------:R-:W-:Y:S01]  /*7080*/  FMUL.FTZ R0, R35, UR27 ;  /* 0x0000001b23007c20 */ /* 0x000fe20008410000 */
[----:B------:R-:W-:Y:S02]  /*7090*/  FSEL R25, R25, -INF , !P6 ;  /* 0xff80000019197808 */ /* 0x000fe40007000000 */
[C---:B------:R-:W-:Y:S01]  /*70a0*/  ISETP.GE.AND P2, PT, R12.reuse, R246, PT ;  /* 0x000000f60c00720c */ /* 0x040fe20003f46270 */
[----:B------:R-:W3:Y:S01]  /*70b0*/  MUFU.TANH R201, R32 ;  /* 0x0000002000c97308 */ /* 0x000ee20000002400 */
[----:B------:R-:W-:Y:S02]  /*70c0*/  ISETP.GE.AND P6, PT, R12, R244, PT ;  /* 0x000000f40c00720c */ /* 0x000fe40003fc6270 */
[C---:B------:R-:W-:Y:S02]  /*70d0*/  ISETP.LT.OR P3, PT, R7.reuse, R247, P3 ;  /* 0x000000f70700720c */ /* 0x040fe40001f61670 */
[----:B------:R-:W-:Y:S01]  /*70e0*/  ISETP.LT.OR P0, PT, R7, R245, P0 ;  /* 0x000000f50700720c */ /* 0x000fe20000701670 */
[----:B------:R-:W-:Y:S01]  /*70f0*/  FMUL.FTZ R7, R34, UR27 ;  /* 0x0000001b22077c20 */ /* 0x000fe20008410000 */
[C---:B------:R-:W-:Y:S01]  /*7100*/  ISETP.LT.OR P2, PT, R12.reuse, R247, P2 ;  /* 0x000000f70c00720c */ /* 0x040fe20001741670 */
[----:B------:R-:W-:Y:S01]  /*7110*/  MUFU.TANH R167, R33 ;  /* 0x0000002100a77308 */ /* 0x000fe20000002400 */
[----:B------:R-:W-:Y:S01]  /*7120*/  ISETP.LT.OR P6, PT, R12, R245, P6 ;  /* 0x000000f50c00720c */ /* 0x000fe200037c1670 */
[----:B------:R-:W-:Y:S01]  /*7130*/  VIADD R12, R22, 0x30 ;  /* 0x00000030160c7836 */ /* 0x000fe20000000000 */
[----:B-1----:R-:W-:-:S02]  /*7140*/  FSEL R166, R166, -INF , !P5 ;  /* 0xff800000a6a67808 */ /* 0x002fc40006800000 */
[----:B------:R-:W-:Y:S02]  /*7150*/  FSEL R165, R165, -INF , !P3 ;  /* 0xff800000a5a57808 */ /* 0x000fe40005800000 */
[----:B----4-:R-:W-:Y:S01]  /*7160*/  FSEL R24, R2, -INF , !P1 ;  /* 0xff80000002187808 */ /* 0x010fe20004800000 */
[----:B------:R-:W1:Y:S01]  /*7170*/  MUFU.TANH R7, R7 ;  /* 0x0000000700077308 */ /* 0x000e620000002400 */
[----:B------:R-:W-:Y:S01]  /*7180*/  ISETP.GE.AND P5, PT, R12, R246, PT ;  /* 0x000000f60c00720c */ /* 0x000fe20003fa6270 */
[----:B------:R-:W-:Y:S01]  /*7190*/  VIADD R2, R22, 0x31 ;  /* 0x0000003116027836 */ /* 0x000fe20000000000 */
[C---:B------:R-:W-:Y:S02]  /*71a0*/  ISETP.GE.AND P3, PT, R12.reuse, R244, PT ;  /* 0x000000f40c00720c */ /* 0x040fe40003f66270 */
[C---:B------:R-:W-:Y:S02]  /*71b0*/  ISETP.LT.OR P5, PT, R12.reuse, R247, P5 ;  /* 0x000000f70c00720c */ /* 0x040fe40002fa1670 */
[----:B------:R-:W-:Y:S01]  /*71c0*/  ISETP.LT.OR P3, PT, R12, R245, P3 ;  /* 0x000000f50c00720c */ /* 0x000fe20001f61670 */
[----:B------:R-:W4:Y:S01]  /*71d0*/  MUFU.TANH R203, R168 ;  /* 0x000000a800cb7308 */ /* 0x000f220000002400 */
[----:B--2---:R-:W-:-:S02]  /*71e0*/  FSEL R200, R200, -INF , !P0 ;  /* 0xff800000c8c87808 */ /* 0x004fc40004000000 */
[----:B---3--:R-:W-:Y:S02]  /*71f0*/  FSEL R201, R201, -INF , !P2 ;  /* 0xff800000c9c97808 */ /* 0x008fe40005000000 */
[----:B------:R-:W-:Y:S02]  /*7200*/  FMNMX.FTZ R12, R164, R23, !PT ;  /* 0x00000017a40c7209 */ /* 0x000fe40007810000 */
[C---:B------:R-:W-:Y:S01]  /*7210*/  ISETP.GE.AND P0, PT, R2.reuse, R246, PT ;  /* 0x000000f60200720c */ /* 0x040fe20003f06270 */
[----:B------:R-:W2:Y:S01]  /*7220*/  MUFU.TANH R185, R192 ;  /* 0x000000c000b97308 */ /* 0x000ea20000002400 */
[----:B------:R-:W-:Y:S02]  /*7230*/  ISETP.GE.AND P2, PT, R2, R244, PT ;  /* 0x000000f40200720c */ /* 0x000fe40003f46270 */
[----:B------:R-:W-:Y:S02]  /*7240*/  ISETP.GE.AND P1, PT, R13, R246, PT ;  /* 0x000000f60d00720c */ /* 0x000fe40003f26270 */
[----:B------:R-:W-:-:S02]  /*7250*/  FMNMX.FTZ R12, R5, R12, !PT ;  /* 0x0000000c050c7209 */ /* 0x000fc40007810000 */
[C---:B------:R-:W-:Y:S01]  /*7260*/  ISETP.LT.OR P0, PT, R2.reuse, R247, P0 ;  /* 0x000000f70200720c */ /* 0x040fe20000701670 */
[----:B------:R-:W3:Y:S01]  /*7270*/  MUFU.TANH R183, R183 ;  /* 0x000000b700b77308 */ /* 0x000ee20000002400 */
[----:B------:R-:W-:Y:S01]  /*7280*/  ISETP.LT.OR P2, PT, R2, R245, P2 ;  /* 0x000000f50200720c */ /* 0x000fe20001741670 */
[C---:B------:R-:W-:Y:S01]  /*7290*/  VIADD R2, R22.reuse, 0x38 ;  /* 0x0000003816027836 */ /* 0x040fe20000000000 */
[----:B------:R-:W-:Y:S01]  /*72a0*/  ISETP.LT.OR P1, PT, R13, R247, P1 ;  /* 0x000000f70d00720c */ /* 0x000fe20000f21670 */
[----:B------:R-:W-:Y:S01]  /*72b0*/  VIADD R22, R22, 0x39 ;  /* 0x0000003916167836 */ /* 0x000fe20000000000 */
[----:B------:R-:W-:Y:S02]  /*72c0*/  FMNMX.FTZ R12, R11, R12, !PT ;  /* 0x0000000c0b0c7209 */ /* 0x000fe40007810000 */
[----:B-1----:R-:W-:Y:S01]  /*72d0*/  FSEL R194, R7, -INF , !P6 ;  /* 0xff80000007c27808 */ /* 0x002fe20007000000 */
[----:B------:R-:W1:Y:S01]  /*72e0*/  MUFU.TANH R181, R181 ;  /* 0x000000b500b57308 */ /* 0x000e620000002400 */
[----:B------:R-:W-:-:S02]  /*72f0*/  FSEL R167, R167, -INF , !P1 ;  /* 0xff800000a7a77808 */ /* 0x000fc40004800000 */
[C---:B------:R-:W-:Y:S02]  /*7300*/  ISETP.GE.AND P6, PT, R2.reuse, R246, PT ;  /* 0x000000f60200720c */ /* 0x040fe40003fc6270 */
[C---:B------:R-:W-:Y:S02]  /*7310*/  ISETP.GE.AND P1, PT, R2.reuse, R244, PT ;  /* 0x000000f40200720c */ /* 0x040fe40003f26270 */
[----:B------:R-:W-:Y:S01]  /*7320*/  FMNMX.FTZ R12, R21, R12, !PT ;  /* 0x0000000c150c7209 */ /* 0x000fe20007810000 */
[----:B------:R-:W5:Y:S01]  /*7330*/  MUFU.TANH R179, R179 ;  /* 0x000000b300b37308 */ /* 0x000f620000002400 */
[C---:B------:R-:W-:Y:S02]  /*7340*/  ISETP.LT.OR P6, PT, R2.reuse, R247, P6 ;  /* 0x000000f70200720c */ /* 0x040fe400037c1670 */
[----:B------:R-:W-:Y:S02]  /*7350*/  ISETP.LT.OR P1, PT, R2, R245, P1 ;  /* 0x000000f50200720c */ /* 0x000fe40000f21670 */
[----:B------:R-:W-:-:S02]  /*7360*/  FMNMX.FTZ R2, R31, R12, !PT ;  /* 0x0000000c1f027209 */ /* 0x000fc40007810000 */
[----:B------:R-:W-:Y:S01]  /*7370*/  FMNMX.FTZ R7, R3, R10, !PT ;  /* 0x0000000a03077209 */ /* 0x000fe20007810000 */
[----:B------:R-:W5:Y:S01]  /*7380*/  MUFU.TANH R0, R0 ;  /* 0x0000000000007308 */ /* 0x000f620000002400 */
[----:B------:R-:W-:Y:S02]  /*7390*/  FMNMX.FTZ R2, R29, R2, !PT ;  /* 0x000000021d027209 */ /* 0x000fe40007810000 */
[----:B------:R-:W-:Y:S02]  /*73a0*/  FMNMX.FTZ R7, R4, R7, !PT ;  /* 0x0000000704077209 */ /* 0x000fe40007810000 */
[----:B------:R-:W-:Y:S02]  /*73b0*/  FMNMX.FTZ R2, R27, R2, !PT ;  /* 0x000000021b027209 */ /* 0x000fe40007810000 */
[----:B----4-:R-:W-:Y:S01]  /*73c0*/  FSEL R203, R203, -INF , !P4 ;  /* 0xff800000cbcb7808 */ /* 0x010fe20006000000 */
[----:B------:R-:W4:Y:S01]  /*73d0*/  MUFU.TANH R180, R180 ;  /* 0x000000b400b47308 */ /* 0x000f220000002400 */
[----:B------:R-:W-:-:S02]  /*73e0*/  FMNMX.FTZ R7, R20, R7, !PT ;  /* 0x0000000714077209 */ /* 0x000fc40007810000 */
        /* <DEDUP_REMOVED lines=9> */
[----:B--2---:R-:W-:Y:S02]  /*7480*/  FSEL R185, R185, -INF , !P5 ;  /* 0xff800000b9b97808 */ /* 0x004fe40006800000 */
[----:B---3--:R-:W-:Y:S02]  /*7490*/  FSEL R183, R183, -INF , !P0 ;  /* 0xff800000b7b77808 */ /* 0x008fe40004000000 */
[----:B------:R-:W-:Y:S02]  /*74a0*/  FMNMX.FTZ R7, R26, R7, !PT ;  /* 0x000000071a077209 */ /* 0x000fe40007810000 */
[----:B------:R-:W-:Y:S01]  /*74b0*/  FMNMX.FTZ R2, R167, R2, !PT ;  /* 0x00000002a7027209 */ /* 0x000fe20007810000 */
[----:B------:R-:W2:Y:S01]  /*74c0*/  MUFU.TANH R174, R174 ;  /* 0x000000ae00ae7308 */ /* 0x000ea20000002400 */
[----:B------:R-:W-:Y:S01]  /*74d0*/  BAR.SYNC.DEFER_BLOCKING 0x0 ;  /* 0x0000000000007b1d */ /* 0x000fe20000010000 */
[----:B------:R-:W-:-:S02]  /*74e0*/  PLOP3.LUT P0, PT, PT, PT, UP0, 0x80, 0x0 ;  /* 0x000000000000781c */ /* 0x000fc40003f0f008 */
[----:B------:R-:W-:Y:S02]  /*74f0*/  ISETP.GE.AND P5, PT, R22, R246, PT ;  /* 0x000000f61600720c */ /* 0x000fe40003fa6270 */
[----:B------:R-:W-:Y:S02]  /*7500*/  FMNMX.FTZ R7, R24, R7, !PT ;  /* 0x0000000718077209 */ /* 0x000fe40007810000 */
[----:B------:R-:W-:Y:S02]  /*7510*/  FMNMX.FTZ R2, R185, R2, !PT ;  /* 0x00000002b9027209 */ /* 0x000fe40007810000 */
[----:B------:R-:W-:Y:S02]  /*7520*/  ISETP.GE.AND P4, PT, R13, R244, PT ;  /* 0x000000f40d00720c */ /* 0x000fe40003f86270 */
[----:B------:R-:W-:Y:S02]  /*7530*/  ISETP.LT.OR P5, PT, R22, R247, P5 ;  /* 0x000000f71600720c */ /* 0x000fe40002fa1670 */
[----:B-1----:R-:W-:-:S02]  /*7540*/  FSEL R181, R181, -INF , !P6 ;  /* 0xff800000b5b57808 */ /* 0x002fc40007000000 */
[----:B------:R-:W-:Y:S02]  /*7550*/  FMNMX.FTZ R7, R166, R7, !PT ;  /* 0x00000007a6077209 */ /* 0x000fe40007810000 */
[----:B------:R-:W-:Y:S02]  /*7560*/  FMNMX.FTZ R2, R183, R2, !PT ;  /* 0x00000002b7027209 */ /* 0x000fe40007810000 */
[----:B------:R-:W-:Y:S02]  /*7570*/  ISETP.LT.OR P4, PT, R13, R245, P4 ;  /* 0x000000f50d00720c */ /* 0x000fe40002781670 */
[----:B-----5:R-:W-:Y:S02]  /*7580*/  FSEL R179, R179, -INF , !P5 ;  /* 0xff800000b3b37808 */ /* 0x020fe40006800000 */
[----:B------:R-:W-:Y:S02]  /*7590*/  FMNMX.FTZ R15, R200, R7, !PT ;  /* 0x00000007c80f7209 */ /* 0x000fe40007810000 */
[----:B------:R-:W-:-:S02]  /*75a0*/  FMNMX.FTZ R2, R181, R2, !PT ;  /* 0x00000002b5027209 */ /* 0x000fc40007810000 */
[----:B------:R-:W-:Y:S02]  /*75b0*/  FSEL R192, R0, -INF , !P4 ;  /* 0xff80000000c07808 */ /* 0x000fe40006000000 */
[----:B----4-:R-:W-:Y:S02]  /*75c0*/  FSEL R180, R180, -INF , !P3 ;  /* 0xff800000b4b47808 */ /* 0x010fe40005800000 */
[----:B------:R-:W-:Y:S02]  /*75d0*/  FMNMX.FTZ R15, R194, R15, !PT ;  /* 0x0000000fc20f7209 */ /* 0x000fe40007810000 */
[----:B------:R-:W-:Y:S01]  /*75e0*/  FMNMX.FTZ R7, R179, R2, !PT ;  /* 0x00000002b3077209 */ /* 0x000fe20007810000 */
[----:B--2---:R-:W-:Y:S06]  /*75f0*/  @!P0 BRA `(.L_x_2047) ;  /* 0x0000000000708947 */ /* 0x004fec0003800000 */
        /* <DEDUP_REMOVED lines=28> */
.L_x_2047:
        /* <DEDUP_REMOVED lines=18> */
[----:B-1----:R-:W-:-:S03]  /*78e0*/  FMNMX.FTZ R2, R13, R12, !PT ;  /* 0x0000000c0d027209 */ /* 0x002fc60007810000 */
        /* <DEDUP_REMOVED lines=20> */
[--C-:B------:R-:W-:Y:S01]  /*7a30*/  FFMA.FTZ R196, R165, UR23, -R182.reuse ;  /* 0x00000017a5c47c23 */ /* 0x100fe200080108b6 */
[--C-:B------:R-:W-:Y:S01]  /*7a40*/  FFMA.FTZ R198, R167, UR23, -R182.reuse ;  /* 0x00000017a7c67c23 */ /* 0x100fe200080108b6 */
[----:B------:R-:W-:Y:S01]  /*7a50*/  FSEL R177, R177, RZ, P1 ;  /* 0x000000ffb1b17208 */ /* 0x000fe20000800000 */
[--C-:B------:R-:W-:Y:S01]  /*7a60*/  FFMA.FTZ R185, R185, UR23, -R182.reuse ;  /* 0x00000017b9b97c23 */ /* 0x100fe200080108b6 */
[----:B------:R-:W-:-:S02]  /*7a70*/  FFMA.FTZ R181, R181, UR23, -R182 ;  /* 0x00000017b5b57c23 */ /* 0x000fc400080108b6 */
[----:B------:R-:W-:Y:S01]  /*7a80*/  MUFU.EX2 R170, R170 ;  /* 0x000000aa00aa7308 */ /* 0x000fe20000000800 */
[--C-:B------:R-:W-:Y:S01]  /*7a90*/  FFMA.FTZ R175, R6, UR23, -R177.reuse ;  /* 0x0000001706af7c23 */ /* 0x100fe200080108b1 */
[----:B------:R-:W-:Y:S01]  /*7aa0*/  FSEL R6, R0, RZ, P1 ;  /* 0x000000ff00067208 */ /* 0x000fe20000800000 */
[--C-:B------:R-:W-:Y:S01]  /*7ab0*/  FFMA.FTZ R11, R4, UR23, -R177.reuse ;  /* 0x00000017040b7c23 */ /* 0x100fe200080108b1 */
[----:B------:R-:W-:Y:S01]  /*7ac0*/  FFMA.FTZ R168, R10, UR23, -R177 ;  /* 0x000000170aa87c23 */ /* 0x000fe200080108b1 */
[----:B------:R-:W-:Y:S01]  /*7ad0*/  FADD.FTZ R4, R164, -R5 ;  /* 0x80000005a4047221 */ /* 0x000fe20000010000 */
[--C-:B------:R-:W-:Y:S01]  /*7ae0*/  FFMA.FTZ R10, R20, UR23, -R177.reuse ;  /* 0x00000017140a7c23 */ /* 0x100fe200080108b1 */
[----:B------:R-:W-:Y:S01]  /*7af0*/  FADD.FTZ R6, R3, -R6 ;  /* 0x8000000603067221 */ /* 0x000fe20000010000 */
[----:B------:R-:W2:Y:S01]  /*7b00*/  LDSM.16.MT88.4 R20, [R229+0x18000] ;  /* 0x01800000e514783b */ /* 0x000ea20000004200 */
[----:B------:R-:W-:Y:S01]  /*7b10*/  FMUL.FTZ R172, R4, UR23 ;  /* 0x0000001704ac7c20 */ /* 0x000fe20008410000 */
[----:B------:R-:W3:Y:S01]  /*7b20*/  MUFU.EX2 R169, R169 ;  /* 0x000000a900a97308 */ /* 0x000ee20000000800 */
[----:B------:R-:W-:Y:S01]  /*7b30*/  FMUL.FTZ R3, R6, UR23 ;  /* 0x0000001706037c20 */ /* 0x000fe20008410000 */
[----:B-1----:R-:W-:Y:S01]  /*7b40*/  F2FP.F16.F32.PACK_AB R4, R171, R173 ;  /* 0x000000adab04723e */ /* 0x002fe200000000ff */
        /* <DEDUP_REMOVED lines=11> */
[--C-:B------:R-:W-:Y:S01]  /*7c00*/  FFMA.FTZ R192, R183, UR23, -R182.reuse ;  /* 0x00000017b7c07c23 */ /* 0x100fe200080108b6 */
[----:B------:R-:W-:Y:S01]  /*7c10*/  LDSM.16.MT88.4 R164, [R232+0x19000] ;  /* 0x01900000e8a4783b */ /* 0x000fe20000004200 */
[----:B------:R-:W1:Y:S01]  /*7c20*/  MUFU.EX2 R11, R11 ;  /* 0x0000000b000b7308 */ /* 0x000e620000000800 */
[----:B---3--:R-:W-:Y:S01]  /*7c30*/  F2FP.F16.F32.PACK_AB R6, R169, R170 ;  /* 0x000000aaa906723e */ /* 0x008fe200000000ff */
[----:B------:R-:W-:Y:S01]  /*7c40*/  FFMA.FTZ R182, R179, UR23, -R182 ;  /* 0x00000017b3b67c23 */ /* 0x000fe200080108b6 */
[--C-:B------:R-:W-:Y:S01]  /*7c50*/  FFMA.FTZ R179, R180, UR23, -R177.reuse ;  /* 0x00000017b4b37c23 */ /* 0x100fe200080108b1 */
[--C-:B------:R-:W-:Y:S01]  /*7c60*/  FFMA.FTZ R178, R178, UR23, -R177.reuse ;  /* 0x00000017b2b27c23 */ /* 0x100fe200080108b1 */
[--C-:B------:R-:W-:Y:S01]  /*7c70*/  FFMA.FTZ R176, R176, UR23, -R177.reuse ;  /* 0x00000017b0b07c23 */ /* 0x100fe200080108b1 */
[----:B------:R-:W-:-:S02]  /*7c80*/  FFMA.FTZ R177, R174, UR23, -R177 ;  /* 0x00000017aeb17c23 */ /* 0x000fc400080108b1 */
[----:B------:R-:W-:Y:S08]  /*7c90*/  MUFU.EX2 R10, R10 ;  /* 0x0000000a000a7308 */ /* 0x000ff00000000800 */
[----:B------:R-:W3:Y:S01]  /*7ca0*/  MUFU.EX2 R175, R175 ;  /* 0x000000af00af7308 */ /* 0x000ee20000000800 */
[----:B-1----:R-:W-:-:S07]  /*7cb0*/  F2FP.F16.F32.PACK_AB R5, R11, R168 ;  /* 0x000000a80b05723e */ /* 0x002fce00000000ff */
[----:B------:R-:W1:Y:S08]  /*7cc0*/  MUFU.EX2 R172, R172 ;  /* 0x000000ac00ac7308 */ /* 0x000e700000000800 */
[----:B------:R-:W4:Y:S01]  /*7cd0*/  MUFU.EX2 R3, R3 ;  /* 0x0000000300037308 */ /* 0x000f220000000800 */
[----:B---3--:R-:W-:-:S07]  /*7ce0*/  F2FP.F16.F32.PACK_AB R7, R175, R10 ;  /* 0x0000000aaf07723e */ /* 0x008fce00000000ff */
        /* <DEDUP_REMOVED lines=210> */
[C---:B--2---:R-:W-:Y:S02]  /*8a10*/  HMMA.16816.F32 R36, R4.reuse, R20, R36 ;  /* 0x000000140424723c */ /* 0x044fe40000001824 */
[----:B------:R-:W-:Y:S02]  /*8a20*/  FADD.FTZ R10, R189, R10 ;  /* 0x0000000abd0a7221 */ /* 0x000fe40000010000 */
[----:B------:R-:W2:Y:S02]  /*8a30*/  MUFU.EX2 R192, R192 ;  /* 0x000000c000c07308 */ /* 0x000ea40000000800 */
        /* <DEDUP_REMOVED lines=60> */
[----:B------:R-:W-:Y:S01]  /*8e00*/  HMMA.16816.F32 R152, R4, R28, R152 ;  /* 0x0000001c0498723c */ /* 0x000fe20000001898 */
[----:B------:R-:W-:-:S05]  /*8e10*/  FADD.FTZ R198, R198, R197 ;  /* 0x000000c5c6c67221 */ /* 0x000fca0000010000 */
[C---:B------:R-:W-:Y:S01]  /*8e20*/  HMMA.16816.F32 R148, R4.reuse, R30, R148 ;  /* 0x0000001e0494723c */ /* 0x040fe20000001894 */
        /* <DEDUP_REMOVED lines=31> */
[C---:B----4-:R-:W-:Y:S06]  /*9020*/  HMMA.16816.F32 R68, R4.reuse, R32, R68 ;  /* 0x000000200444723c */ /* 0x050fec0000001844 */
[C---:B------:R-:W-:Y:S01]  /*9030*/  HMMA.16816.F32 R72, R4.reuse, R34, R72 ;  /* 0x000000220448723c */ /* 0x040fe20000001848 */
[----:B------:R-:W-:Y:S05]  /*9040*/  LDSM.16.MT88.4 R32, [R228+0x19800] ;  /* 0x01980000e420783b */ /* 0x000fea0000004200 */
        /* <DEDUP_REMOVED lines=8> */
[----:B------:R-:W-:Y:S05]  /*90d0*/  LDSM.16.MT88.4 R20, [R230+0x1b800] ;  /* 0x01b80000e614783b */ /* 0x000fea0000004200 */
[C---:B-----5:R-:W-:Y:S06]  /*90e0*/  HMMA.16816.F32 R124, R4.reuse, R16, R124 ;  /* 0x00000010047c723c */ /* 0x060fec000000187c */
        /* <DEDUP_REMOVED lines=9> */
[----:B---3--:R-:W-:Y:S01]  /*9180*/  HMMA.16816.F32 R152, R4, R12, R152 ;  /* 0x0000000c0498723c */ /* 0x008fe20000001898 */
[----:B------:R-:W-:-:S05]  /*9190*/  FADD.FTZ R252, R182, R181 ;  /* 0x000000b5b6fc7221 */ /* 0x000fca0000010000 */
        /* <DEDUP_REMOVED lines=35> */
[C---:B------:R-:W-:Y:S01]  /*93d0*/  HMMA.16816.F32 R80, R4.reuse, R166, R80 ;  /* 0x000000a60450723c */ /* 0x040fe20000001850 */
[----:B------:R-:W-:Y:S02]  /*93e0*/  MOV R3, R0 ;  /* 0x0000000000037202 */ /* 0x000fe40000000f00 */
[----:B------:R-:W-:Y:S01]  /*93f0*/  FADD.FTZ R10, R201, R10 ;  /* 0x0000000ac90a7221 */ /* 0x000fe20000010000 */
[----:B------:R-:W-:Y:S02]  /*9400*/  MOV R164, R2 ;  /* 0x0000000200a47202 */ /* 0x000fe40000000f00 */
[----:B---3--:R-:W-:Y:S01]  /*9410*/  HMMA.16816.F32 R84, R4, R32, R84 ;  /* 0x000000200454723c */ /* 0x008fe20000001854 */
[----:B------:R-:W-:-:S04]  /*9420*/  FADD.FTZ R179, R179, R10 ;  /* 0x0000000ab3b37221 */ /* 0x000fc80000010000 */
[----:B------:R-:W-:Y:S01]  /*9430*/  FADD.FTZ R179, R178, R179 ;  /* 0x000000b3b2b37221 */ /* 0x000fe20000010000 */
[----:B------:R-:W-:Y:S03]  /*9440*/  HMMA.16816.F32 R88, R4, R34, R88 ;  /* 0x000000220458723c */ /* 0x000fe60000001858 */
[----:B------:R-:W-:-:S03]  /*9450*/  FADD.FTZ R176, R176, R179 ;  /* 0x000000b3b0b07221 */ /* 0x000fc60000010000 */
[----:B----4-:R-:W-:Y:S01]  /*9460*/  HMMA.16816.F32 R100, R4, R20, R100 ;  /* 0x000000140464723c */ /* 0x010fe20000001864 */
[----:B------:R-:W-:-:S05]  /*9470*/  FADD.FTZ R251, R177, R176 ;  /* 0x000000b0b1fb7221 */ /* 0x000fca0000010000 */
[C---:B------:R-:W-:Y:S06]  /*9480*/  HMMA.16816.F32 R104, R4.reuse, R22, R104 ;  /* 0x000000160468723c */ /* 0x040fec0000001868 */
[C---:B-----5:R-:W-:Y:S06]  /*9490*/  HMMA.16816.F32 R108, R4.reuse, R16, R108 ;  /* 0x00000010046c723c */ /* 0x060fec000000186c */
[C---:B------:R-:W-:Y:S06]  /*94a0*/  HMMA.16816.F32 R112, R4.reuse, R18, R112 ;  /* 0x000000120470723c */ /* 0x040fec0000001870 */
[C---:B------:R-:W-:Y:S06]  /*94b0*/  HMMA.16816.F32 R120, R4.reuse, R14, R120 ;  /* 0x0000000e0478723c */ /* 0x040fec0000001878 */
[C---:B--2---:R-:W-:Y:S06]  /*94c0*/  HMMA.16816.F32 R124, R4.reuse, R24, R124 ;  /* 0x00000018047c723c */ /* 0x044fec000000187c */
        /* <DEDUP_REMOVED lines=191> */
[C---:B---3--:R-:W-:Y:S06]  /*a0c0*/  HMMA.16816.F32 R172, R176.reuse, R12, R172 ;  /* 0x0000000cb0ac723c */ /* 0x048fec00000018ac */
[----:B------:R-:W-:Y:S01]  /*a0d0*/  HMMA.16816.F32 R168, R176, R14, R168 ;  /* 0x0000000eb0a8723c */ /* 0x000fe200000018a8 */
[----:B------:R-:W1:Y:S05]  /*a0e0*/  LDSM.16.M88.4 R12, [R215] ;  /* 0x00000000d70c783b */ /* 0x000e6a0000000200 */
[----:B--2---:R-:W-:Y:S06]  /*a0f0*/  HMMA.16816.F32 R4, R196, R28, R4 ;  /* 0x0000001cc404723c */ /* 0x004fec0000001804 */
        /* <DEDUP_REMOVED lines=8> */
[----:B------:R-:W-:Y:S01]  /*a180*/  LDSM.16.M88.4 R176, [R214] ;  /* 0x00000000d6b0783b */ /* 0x000fe20000000200 */
[----:B-1----:R-:W-:Y:S06]  /*a190*/  HMMA.16816.F32 R4, R180, R12, R4 ;  /* 0x0000000cb404723c */ /* 0x002fec0000001804 */
[C---:B------:R-:W-:Y:S06]  /*a1a0*/  HMMA.16816.F32 R172, R196.reuse, R16, R172 ;  /* 0x00000010c4ac723c */ /* 0x040fec00000018ac */
[----:B------:R-:W-:Y:S01]  /*a1b0*/  HMMA.16816.F32 R168, R196, R18, R168 ;  /* 0x00000012c4a8723c */ /* 0x000fe200000018a8 */
[----:B------:R-:W-:Y:S05]  /*a1c0*/  LDSM.16.M88.4 R16, [R233+0xc000] ;  /* 0x00c00000e910783b */ /* 0x000fea0000000200 */
[----:B------:R-:W-:Y:S01]  /*a1d0*/  HMMA.16816.F32 R20, R180, R14, R20 ;  /* 0x0000000eb414723c */ /* 0x000fe20000001814 */
[----:B------:R-:W1:Y:S05]  /*a1e0*/  LDSM.16.M88.4 R12, [R224+0x6000] ;  /* 0x00600000e00c783b */ /* 0x000e6a0000000200 */
[----:B--2---:R-:W-:Y:S06]  /*a1f0*/  HMMA.16816.F32 R4, R28, R200, R4 ;  /* 0x000000c81c04723c */ /* 0x004fec0000001804 */
[C---:B------:R-:W-:Y:S06]  /*a200*/  HMMA.16816.F32 R164, R196.reuse, R24, R164 ;  /* 0x00000018c4a4723c */ /* 0x040fec00000018a4 */
[----:B------:R-:W-:Y:S01]  /*a210*/  HMMA.16816.F32 R32, R196, R26, R32 ;  /* 0x0000001ac420723c */ /* 0x000fe20000001820 */
[----:B------:R-:W-:Y:S05]  /*a220*/  LDSM.16.M88.4 R24, [R231+0x16800] ;  /* 0x01680000e718783b */ /* 0x000fea0000000200 */
[----:B------:R-:W-:Y:S01]  /*a230*/  HMMA.16816.F32 R20, R28, R202, R20 ;  /* 0x000000ca1c14723c */ /* 0x000fe20000001814 */
[----:B------:R-:W2:Y:S05]  /*a240*/  LDSM.16.M88.4 R200, [R213] ;  /* 0x00000000d5c8783b */ /* 0x000eaa0000000200 */
[C---:B---3--:R-:W-:Y:S06]  /*a250*/  HMMA.16816.F32 R188, R196.reuse, R192, R188 ;  /* 0x000000c0c4bc723c */ /* 0x048fec00000018bc */
[----:B------:R-:W-:Y:S01]  /*a260*/  HMMA.16816.F32 R192, R196, R194, R184 ;  /* 0x000000c2c4c0723c */ /* 0x000fe200000018b8 */
[----:B------:R-:W3:Y:S04]  /*a270*/  LDSM.16.M88.4 R196, [R212] ;  /* 0x00000000d4c4783b */ /* 0x000ee80000000200 */
[----:B------:R-:W-:Y:S01]  /*a280*/  LDSM.16.M88.4 R184, [R224+0x6800] ;  /* 0x00680000e0b8783b */ /* 0x000fe20000000200 */
[----:B-1----:R-:W-:Y:S06]  /*a290*/  HMMA.16816.F32 R4, R16, R12, R4 ;  /* 0x0000000c1004723c */ /* 0x002fec0000001804 */
[----:B------:R-:W-:Y:S06]  /*a2a0*/  HMMA.16816.F32 R172, R180, R176, R172 ;  /* 0x000000b0b4ac723c */ /* 0x000fec00000018ac */
[----:B------:R-:W-:Y:S01]  /*a2b0*/  HMMA.16816.F32 R20, R16, R14, R20 ;  /* 0x0000000e1014723c */ /* 0x000fe20000001814 */
[----:B------:R-:W1:Y:S05]  /*a2c0*/  LDSM.16.M88.4 R12, [R231+0x17000] ;  /* 0x01700000e70c783b */ /* 0x000e6a0000000200 */
[C---:B------:R-:W-:Y:S06]  /*a2d0*/  HMMA.16816.F32 R168, R180.reuse, R178, R168 ;  /* 0x000000b2b4a8723c */ /* 0x040fec00000018a8 */
[----:B------:R-:W-:Y:S01]  /*a2e0*/  FMUL.FTZ R3, R4, UR27 ;  /* 0x0000001b04037c20 */ /* 0x000fe20008410000 */
[----:B------:R-:W-:Y:S01]  /*a2f0*/  FMUL.FTZ R10, R5, UR27 ;  /* 0x0000001b050a7c20 */ /* 0x000fe20008410000 */
[----:B------:R-:W-:Y:S01]  /*a300*/  FMUL.FTZ R11, R6, UR27 ;  /* 0x0000001b060b7c20 */ /* 0x000fe20008410000 */
[----:B------:R-:W-:Y:S01]  /*a310*/  FMUL.FTZ R176, R7, UR27 ;  /* 0x0000001b07b07c20 */ /* 0x000fe20008410000 */
[----:B--2---:R-:W-:Y:S01]  /*a320*/  HMMA.16816.F32 R164, R180, R200, R164 ;  /* 0x000000c8b4a4723c */ /* 0x004fe200000018a4 */
[----:B------:R-:W2:Y:S01]  /*a330*/  LDSM.16.M88.4 R4, [R231+0x17800] ;  /* 0x01780000e704783b */ /* 0x000ea20000000200 */
[----:B------:R-:W4:Y:S04]  /*a340*/  MUFU.TANH R3, R3 ;  /* 0x0000000300037308 */ /* 0x000f280000002400 */
[----:B------:R-:W-:Y:S02]  /*a350*/  HMMA.16816.F32 R172, R28, R24, R172 ;  /* 0x000000181cac723c */ /* 0x000fe400000018ac */
[----:B------:R-:W-:Y:S01]  /*a360*/  FMUL.FTZ R22, R22, UR27 ;  /* 0x0000001b16167c20 */ /* 0x000fe20008410000 */
[----:B------:R-:W-:Y:S01]  /*a370*/  FMUL.FTZ R23, R23, UR27 ;  /* 0x0000001b17177c20 */ /* 0x000fe20008410000 */
[----:B------:R-:W-:Y:S01]  /*a380*/  MUFU.TANH R10, R10 ;  /* 0x0000000a000a7308 */ /* 0x000fe20000002400 */
[----:B------:R-:W-:Y:S01]  /*a390*/  FMUL.FTZ R20, R20, UR27 ;  /* 0x0000001b14147c20 */ /* 0x000fe20008410000 */
[----:B------:R-:W-:Y:S01]  /*a3a0*/  HMMA.16816.F32 R32, R180, R202, R32 ;  /* 0x000000cab420723c */ /* 0x000fe20000001820 */
[----:B------:R-:W-:-:S05]  /*a3b0*/  FMUL.FTZ R21, R21, UR27 ;  /* 0x0000001b15157c20 */ /* 0x000fca0008410000 */
[----:B------:R-:W-:Y:S01]  /*a3c0*/  HMMA.16816.F32 R168, R28, R26, R168 ;  /* 0x0000001a1ca8723c */ /* 0x000fe200000018a8 */
[----:B------:R-:W5:Y:S01]  /*a3d0*/  LDSM.16.M88.4 R24, [R224+0x7000] ;  /* 0x00700000e018783b */ /* 0x000f620000000200 */
[----:B------:R4:W-:Y:S04]  /*a3e0*/  MUFU.TANH R177, R22 ;  /* 0x0000001600b17308 */ /* 0x0009e80000002400 */
[----:B---3--:R-:W-:Y:S04]  /*a3f0*/  HMMA.16816.F32 R188, R180, R196, R188 ;  /* 0x000000c4b4bc723c */ /* 0x008fe800000018bc */
[----:B------:R-:W3:Y:S02]  /*a400*/  MUFU.TANH R11, R11 ;  /* 0x0000000b000b7308 */ /* 0x000ee40000002400 */
[----:B-1----:R-:W-:Y:S06]  /*a410*/  HMMA.16816.F32 R164, R28, R12, R164 ;  /* 0x0000000c1ca4723c */ /* 0x002fec00000018a4 */
[----:B------:R-:W-:Y:S01]  /*a420*/  HMMA.16816.F32 R172, R16, R184, R172 ;  /* 0x000000b810ac723c */ /* 0x000fe200000018ac */
[----:B------:R-:W-:Y:S01]  /*a430*/  IMAD.U32 R13, RZ, RZ, UR22 ;  /* 0x00000016ff0d7e24 */ /* 0x000fe2000f8e00ff */
[----:B------:R-:W1:Y:S03]  /*a440*/  MUFU.TANH R23, R23 ;  /* 0x0000001700177308 */ /* 0x000e660000002400 */
[----:B----4-:R-:W-:Y:S01]  /*a450*/  IMAD R22, R13, 0x40, R250 ;  /* 0x000000400d167824 */ /* 0x010fe200078e02fa */
[C---:B------:R-:W-:Y:S03]  /*a460*/  HMMA.16816.F32 R32, R28.reuse, R14, R32 ;  /* 0x0000000e1c20723c */ /* 0x040fe60000001820 */
[C---:B------:R-:W-:Y:S01]  /*a470*/  VIADD R13, R22.reuse, 0x9 ;  /* 0x00000009160d7836 */ /* 0x040fe20000000000 */
[C---:B------:R-:W-:Y:S01]  /*a480*/  ISETP.GE.AND P6, PT, R22.reuse, R246, PT ;  /* 0x000000f61600720c */ /* 0x040fe20003fc6270 */
[C---:B------:R-:W-:Y:S01]  /*a490*/  VIADD R12, R22.reuse, 0x10 ;  /* 0x00000010160c7836 */ /* 0x040fe20000000000 */
[----:B--2---:R-:W-:Y:S01]  /*a4a0*/  HMMA.16816.F32 R188, R28, R4, R188 ;  /* 0x000000041cbc723c */ /* 0x004fe200000018bc */
[C---:B------:R-:W-:Y:S01]  /*a4b0*/  ISETP.GE.AND P1, PT, R22.reuse, R244, PT ;  /* 0x000000f41600720c */ /* 0x040fe20003f26270 */
[----:B------:R-:W-:Y:S01]  /*a4c0*/  MUFU.TANH R176, R176 ;  /* 0x000000b000b07308 */ /* 0x000fe20000002400 */
[----:B------:R-:W-:-:S02]  /*a4d0*/  ISETP.LT.OR P6, PT, R22, R247, P6 ;  /* 0x000000f71600720c */ /* 0x000fc400037c1670 */
[C---:B------:R-:W-:Y:S01]  /*a4e0*/  ISETP.LT.OR P1, PT, R22.reuse, R245, P1 ;  /* 0x000000f51600720c */ /* 0x040fe20000f21670 */
[----:B------:R-:W-:Y:S01]  /*a4f0*/  HMMA.16816.F32 R192, R180, R198, R192 ;  /* 0x000000c6b4c0723c */ /* 0x000fe200000018c0 */
[C---:B------:R-:W-:Y:S01]  /*a500*/  VIADD R4, R22.reuse, 0x1 ;  /* 0x0000000116047836 */ /* 0x040fe20000000000 */
[----:B------:R-:W-:Y:S01]  /*a510*/  FSEL R3, R3, -INF , !P6 ;  /* 0xff80000003037808 */ /* 0x000fe20007000000 */
[----:B------:R-:W-:Y:S01]  /*a520*/  VIADD R5, R22, 0x8 ;  /* 0x0000000816057836 */ /* 0x000fe20000000000 */
[----:B---3--:R-:W-:Y:S01]  /*a530*/  FSEL R11, R11, -INF , !P1 ;  /* 0xff8000000b0b7808 */ /* 0x008fe20004800000 */
[----:B------:R-:W-:Y:S01]  /*a540*/  MUFU.TANH R20, R20 ;  /* 0x0000001400147308 */ /* 0x000fe20000002400 */
[-C--:B------:R-:W-:Y:S01]  /*a550*/  ISETP.GE.AND P4, PT, R4, R246.reuse, PT ;  /* 0x000000f60400720c */ /* 0x080fe20003f86270 */
[C---:B------:R-:W-:Y:S01]  /*a560*/  HMMA.16816.F32 R168, R16.reuse, R186, R168 ;  /* 0x000000ba10a8723c */ /* 0x040fe200000018a8 */
[C---:B------:R-:W-:Y:S01]  /*a570*/  ISETP.GE.AND P3, PT, R5.reuse, R246, PT ;  /* 0x000000f60500720c */ /* 0x040fe20003f66270 */
[----:B------:R-:W-:Y:S01]  /*a580*/  FMUL.FTZ R199, R172, UR27 ;  /* 0x0000001bacc77c20 */ /* 0x000fe20008410000 */
[-C--:B------:R-:W-:Y:S01]  /*a590*/  ISETP.GE.AND P0, PT, R5, R244.reuse, PT ;  /* 0x000000f40500720c */ /* 0x080fe20003f06270 */
[----:B------:R-:W-:Y:S01]  /*a5a0*/  FMUL.FTZ R14, R175, UR27 ;  /* 0x0000001baf0e7c20 */ /* 0x000fe20008410000 */
[-C--:B------:R-:W-:Y:S01]  /*a5b0*/  ISETP.LT.OR P4, PT, R4, R247.reuse, P4 ;  /* 0x000000f70400720c */ /* 0x080fe20002781670 */
[C---:B-----5:R-:W-:Y:S01]  /*a5c0*/  HMMA.16816.F32 R164, R16.reuse, R24, R164 ;  /* 0x0000001810a4723c */ /* 0x060fe200000018a4 */
[C---:B------:R-:W-:Y:S01]  /*a5d0*/  ISETP.LT.OR P3, PT, R5.reuse, R247, P3 ;  /* 0x000000f70500720c */ /* 0x040fe20001f61670 */
[----:B------:R-:W2:Y:S01]  /*a5e0*/  MUFU.TANH R199, R199 ;  /* 0x000000c700c77308 */ /* 0x000ea20000002400 */
[-C--:B------:R-:W-:Y:S01]  /*a5f0*/  ISETP.LT.OR P0, PT, R5, R245.reuse, P0 ;  /* 0x000000f50500720c */ /* 0x080fe20000701670 */
[----:B------:R-:W-:Y:S01]  /*a600*/  FMUL.FTZ R172, R174, UR27 ;  /* 0x0000001baeac7c20 */ /* 0x000fe20008410000 */
[----:B------:R-:W-:Y:S01]  /*a610*/  ISETP.GE.AND P5, PT, R4, R244, PT ;  /* 0x000000f40400720c */ /* 0x000fe20003fa6270 */
[----:B------:R-:W-:Y:S01]  /*a620*/  HMMA.16816.F32 R32, R16, R26, R32 ;  /* 0x0000001a1020723c */ /* 0x000fe20000001820 */
[----:B------:R-:W-:Y:S01]  /*a630*/  FSEL R5, R10, -INF , !P4 ;  /* 0xff8000000a057808 */ /* 0x000fe20006000000 */
[----:B------:R-:W-:Y:S01]  /*a640*/  FMUL.FTZ R173, R173, UR27 ;  /* 0x0000001badad7c20 */ /* 0x000fe20008410000 */
[C---:B------:R-:W-:Y:S01]  /*a650*/  ISETP.GE.AND P2, PT, R13.reuse, R246, PT ;  /* 0x000000f60d00720c */ /* 0x040fe20003f46270 */
[----:B------:R-:W3:Y:S01]  /*a660*/  MUFU.TANH R172, R172 ;  /* 0x000000ac00ac7308 */ /* 0x000ee20000002400 */
[C---:B------:R-:W-:Y:S01]  /*a670*/  ISETP.GE.AND P6, PT, R13.reuse, R244, PT ;  /* 0x000000f40d00720c */ /* 0x040fe20003fc6270 */
[----:B------:R-:W-:Y:S01]  /*a680*/  HMMA.16816.F32 R192, R28, R6, R192 ;  /* 0x000000061cc0723c */ /* 0x000fe200000018c0 */
[----:B------:R-:W-:Y:S01]  /*a690*/  ISETP.GE.AND P1, PT, R12, R246, PT ;  /* 0x000000f60c00720c */ /* 0x000fe20003f26270 */
[----:B------:R-:W-:Y:S01]  /*a6a0*/  VIADD R26, R22, 0x11 ;  /* 0x00000011161a7836 */ /* 0x000fe20000000000 */
[----:B------:R-:W-:Y:S01]  /*a6b0*/  ISETP.GE.AND P4, PT, R12, R244, PT ;  /* 0x000000f40c00720c */ /* 0x000fe20003f86270 */
[----:B------:R-:W-:Y:S01]  /*a6c0*/  VIADD R27, R22, 0x18 ;  /* 0x00000018161b7836 */ /* 0x000fe20000000000 */
[----:B------:R-:W-:Y:S01]  /*a6d0*/  ISETP.LT.OR P5, PT, R4, R245, P5 ;  /* 0x000000f50400720c */ /* 0x000fe20002fa1670 */
[----:B------:R-:W4:Y:S01]  /*a6e0*/  MUFU.TANH R197, R173 ;  /* 0x000000ad00c57308 */ /* 0x000f220000002400 */
[C---:B------:R-:W-:Y:S01]  /*a6f0*/  ISETP.LT.OR P2, PT, R13.reuse, R247, P2 ;  /* 0x000000f70d00720c */ /* 0x040fe20001741670 */
[----:B------:R-:W-:Y:S01]  /*a700*/  VIADD R6, R22, 0x19 ;  /* 0x0000001916067836 */ /* 0x000fe20000000000 */
[----:B------:R-:W-:Y:S01]  /*a710*/  ISETP.LT.OR P6, PT, R13, R245, P6 ;  /* 0x000000f50d00720c */ /* 0x000fe200037c1670 */
[----:B------:R-:W-:Y:S01]  /*a720*/  FMUL.FTZ R10, R170, UR27 ;  /* 0x0000001baa0a7c20 */ /* 0x000fe20008410000 */
[C---:B------:R-:W-:Y:S01]  /*a730*/  ISETP.LT.OR P1, PT, R12.reuse, R247, P1 ;  /* 0x000000f70c00720c */ /* 0x040fe20000f21670 */
[----:B------:R-:W-:Y:S01]  /*a740*/  FMUL.FTZ R165, R165, UR27 ;  /* 0x0000001ba5a57c20 */ /* 0x000fe20008410000 */
[----:B------:R-:W-:Y:S01]  /*a750*/  ISETP.LT.OR P4, PT, R12, R245, P4 ;  /* 0x000000f50c00720c */ /* 0x000fe20002781670 */
[----:B------:R5:W4:Y:S01]  /*a760*/  MUFU.TANH R4, R14 ;  /* 0x0000000e00047308 */ /* 0x000b220000002400 */
[----:B------:R-:W-:Y:S01]  /*a770*/  FMUL.FTZ R166, R166, UR27 ;  /* 0x0000001ba6a67c20 */ /* 0x000fe20008410000 */
[----:B------:R-:W-:Y:S01]  /*a780*/  FMUL.FTZ R168, R168, UR27 ;  /* 0x0000001ba8a87c20 */ /* 0x000fe20008410000 */
[----:B-1----:R-:W-:Y:S01]  /*a790*/  FSEL R23, R23, -INF , !P6 ;  /* 0xff80000017177808 */ /* 0x002fe20007000000 */
[----:B------:R-:W-:Y:S01]  /*a7a0*/  FMUL.FTZ R24, R169, UR27 ;  /* 0x0000001ba9187c20 */ /* 0x000fe20008410000 */
[----:B--2---:R-:W-:Y:S01]  /*a7b0*/  FSEL R199, R199, -INF , !P1 ;  /* 0xff800000c7c77808 */ /* 0x004fe20004800000 */
[----:B------:R-:W-:Y:S01]  /*a7c0*/  VIADD R7, R22, 0x20 ;  /* 0x0000002016077836 */ /* 0x000fe20000000000 */
[----:B------:R-:W-:Y:S01]  /*a7d0*/  FSEL R179, R176, -INF , !P5 ;  /* 0xff800000b0b37808 */ /* 0x000fe20006800000 */
[----:B------:R-:W1:Y:S01]  /*a7e0*/  MUFU.TANH R21, R21 ;  /* 0x0000001500157308 */ /* 0x000e620000002400 */
[----:B------:R-:W-:Y:S01]  /*a7f0*/  FSEL R203, R20, -INF , !P3 ;  /* 0xff80000014cb7808 */ /* 0x000fe20005800000 */
[----:B------:R-:W-:Y:S01]  /*a800*/  FMUL.FTZ R25, R171, UR27 ;  /* 0x0000001bab197c20 */ /* 0x000fe20008410000 */
[C---:B------:R-:W-:Y:S01]  /*a810*/  ISETP.GE.AND P6, PT, R6.reuse, R246, PT ;  /* 0x000000f60600720c */ /* 0x040fe20003fc6270 */
[----:B------:R-:W-:Y:S01]  /*a820*/  FMUL.FTZ R167, R167, UR27 ;  /* 0x0000001ba7a77c20 */ /* 0x000fe20008410000 */
[----:B------:R-:W-:Y:S01]  /*a830*/  ISETP.GE.AND P1, PT, R6, R244, PT ;  /* 0x000000f40600720c */ /* 0x000fe20003f26270 */
[----:B------:R-:W-:Y:S01]  /*a840*/  FMUL.FTZ R32, R32, UR27 ;  /* 0x0000001b20207c20 */ /* 0x000fe20008410000 */
[C---:B------:R-:W-:Y:S01]  /*a850*/  ISETP.GE.AND P5, PT, R26.reuse, R246, PT ;  /* 0x000000f61a00720c */ /* 0x040fe20003fa6270 */
[----:B------:R-:W-:Y:S01]  /*a860*/  MUFU.TANH R209, R165 ;  /* 0x000000a500d17308 */ /* 0x000fe20000002400 */
[----:B-----5:R-:W2:Y:S01]  /*a870*/  LDSM.16.M88.4 R12, [R224+0x7800] ;  /* 0x00780000e00c783b */ /* 0x020ea20000000200 */
[----:B------:R-:W-:Y:S01]  /*a880*/  ISETP.GE.AND P3, PT, R26, R244, PT ;  /* 0x000000f41a00720c */ /* 0x000fe20003f66270 */
[----:B------:R-:W-:Y:S01]  /*a890*/  FMUL.FTZ R211, R33, UR27 ;  /* 0x0000001b21d37c20 */ /* 0x000fe20008410000 */
[----:B------:R-:W-:Y:S01]  /*a8a0*/  ISETP.LT.OR P6, PT, R6, R247, P6 ;  /* 0x000000f70600720c */ /* 0x000fe200037c1670 */
[----:B------:R-:W-:Y:S01]  /*a8b0*/  FMUL.FTZ R34, R34, UR27 ;  /* 0x0000001b22227c20 */ /* 0x000fe20008410000 */
[----:B------:R-:W-:Y:S01]  /*a8c0*/  ISETP.LT.OR P1, PT, R6, R245, P1 ;  /* 0x000000f50600720c */ /* 0x000fe20000f21670 */
[----:B------:R-:W-:Y:S01]  /*a8d0*/  VIADD R6, R22, 0x21 ;  /* 0x0000002116067836 */ /* 0x000fe20000000000 */
[----:B------:R-:W5:Y:S01]  /*a8e0*/  MUFU.TANH R169, R166 ;  /* 0x000000a600a97308 */ /* 0x000f620000002400 */
[----:B------:R-:W-:Y:S01]  /*a8f0*/  ISETP.LT.OR P5, PT, R26, R247, P5 ;  /* 0x000000f71a00720c */ /* 0x000fe20002fa1670 */
[----:B------:R-:W-:Y:S01]  /*a900*/  FMUL.FTZ R164, R164, UR27 ;  /* 0x0000001ba4a47c20 */ /* 0x000fe20008410000 */
[----:B------:R-:W-:Y:S01]  /*a910*/  ISETP.LT.OR P3, PT, R26, R245, P3 ;  /* 0x000000f51a00720c */ /* 0x000fe20001f61670 */
[----:B------:R-:W-:Y:S01]  /*a920*/  FMUL.FTZ R35, R35, UR27 ;  /* 0x0000001b23237c20 */ /* 0x000fe20008410000 */
[----:B---3--:R-:W-:Y:S01]  /*a930*/  FSEL R31, R172, -INF , !P4 ;  /* 0xff800000ac1f7808 */ /* 0x008fe20006000000 */
[----:B------:R-:W-:-:S04]  /*a940*/  DEPBAR.LE SB0, 0x0 ;  /* 0x000080000000791a */ /* 0x000fc80000000000 */
[----:B------:R-:W3:Y:S01]  /*a950*/  MUFU.TANH R175, R168 ;  /* 0x000000a800af7308 */ /* 0x000ee20000002400 */
[----:B----4-:R-:W-:Y:S02]  /*a960*/  FSEL R197, R197, -INF , !P5 ;  /* 0xff800000c5c57808 */ /* 0x010fe40006800000 */
[----:B------:R-:W-:Y:S01]  /*a970*/  FSEL R29, R4, -INF , !P3 ;  /* 0xff800000041d7808 */ /* 0x000fe20005800000 */
[----:B------:R-:W-:Y:S01]  /*a980*/  VIADD R4, R22, 0x30 ;  /* 0x0000003016047836 */ /* 0x000fe20000000000 */
[----:B------:R-:W-:Y:S02]  /*a990*/  FSEL R201, R177, -INF , !P0 ;  /* 0xff800000b1c97808 */ /* 0x000fe40004000000 */
[----:B-1----:R-:W-:Y:S01]  /*a9a0*/  FSEL R21, R21, -INF , !P2 ;  /* 0xff80000015157808 */ /* 0x002fe20005000000 */
[----:B------:R-:W1:Y:S01]  /*a9b0*/  MUFU.TANH R10, R10 ;  /* 0x0000000a000a7308 */ /* 0x000e620000002400 */
[C---:B------:R-:W-:Y:S02]  /*a9c0*/  ISETP.GE.AND P4, PT, R7.reuse, R246, PT ;  /* 0x000000f60700720c */ /* 0x040fe40003f86270 */
[----:B------:R-:W-:-:S02]  /*a9d0*/  ISETP.GE.AND P5, PT, R7, R244, PT ;  /* 0x000000f40700720c */ /* 0x000fc40003fa6270 */
[-C--:B------:R-:W-:Y:S02]  /*a9e0*/  ISETP.GE.AND P3, PT, R6, R246.reuse, PT ;  /* 0x000000f60600720c */ /* 0x080fe40003f66270 */
[C---:B------:R-:W-:Y:S01]  /*a9f0*/  ISETP.GE.AND P0, PT, R27.reuse, R246, PT ;  /* 0x000000f61b00720c */ /* 0x040fe20003f06270 */
[----:B------:R-:W4:Y:S01]  /*aa00*/  MUFU.TANH R171, R167 ;  /* 0x000000a700ab7308 */ /* 0x000f220000002400 */
[----:B------:R-:W-:Y:S02]  /*aa10*/  ISETP.GE.AND P2, PT, R27, R244, PT ;  /* 0x000000f41b00720c */ /* 0x000fe40003f46270 */
[C---:B------:R-:W-:Y:S02]  /*aa20*/  ISETP.LT.OR P4, PT, R7.reuse, R247, P4 ;  /* 0x000000f70700720c */ /* 0x040fe40002781670 */
[----:B------:R-:W-:Y:S01]  /*aa30*/  ISETP.LT.OR P5, PT, R7, R245, P5 ;  /* 0x000000f50700720c */ /* 0x000fe20002fa1670 */
[----:B------:R-:W-:Y:S01]  /*aa40*/  VIADD R7, R22, 0x28 ;  /* 0x0000002816077836 */ /* 0x000fe20000000000 */
[-C--:B------:R-:W-:Y:S01]  /*aa50*/  ISETP.LT.OR P3, PT, R6, R247.reuse, P3 ;  /* 0x000000f70600720c */ /* 0x080fe20001f61670 */
[----:B------:R-:W4:Y:S01]  /*aa60*/  MUFU.TANH R168, R32 ;  /* 0x0000002000a87308 */ /* 0x000f220000002400 */
[C---:B------:R-:W-:Y:S01]  /*aa70*/  ISETP.LT.OR P0, PT, R27.reuse, R247, P0 ;  /* 0x000000f71b00720c */ /* 0x040fe20000701670 */
[----:B--2---:R-:W-:Y:S01]  /*aa80*/  HMMA.16816.F32 R188, R16, R12, R188 ;  /* 0x0000000c10bc723c */ /* 0x004fe200000018bc */
[----:B------:R-:W-:-:S02]  /*aa90*/  ISETP.LT.OR P2, PT, R27, R245, P2 ;  /* 0x000000f51b00720c */ /* 0x000fc40001741670 */
[----:B-----5:R-:W-:Y:S02]  /*aaa0*/  FSEL R169, R169, -INF , !P5 ;  /* 0xff800000a9a97808 */ /* 0x020fe40006800000 */
[----:B------:R-:W-:Y:S01]  /*aab0*/  FSEL R209, R209, -INF , !P3 ;  /* 0xff800000d1d17808 */ /* 0x000fe20005800000 */
[----:B------:R-:W2:Y:S01]  /*aac0*/  MUFU.TANH R24, R24 ;  /* 0x0000001800187308 */ /* 0x000ea20000002400 */
[----:B---3--:R-:W-:Y:S01]  /*aad0*/  FSEL R175, R175, -INF , !P0 ;  /* 0xff800000afaf7808 */ /* 0x008fe20004000000 */
[----:B------:R-:W-:Y:S01]  /*aae0*/  HMMA.16816.F32 R192, R16, R14, R192 ;  /* 0x0000000e10c0723c */ /* 0x000fe200000018c0 */
[----:B-1----:R-:W-:Y:S02]  /*aaf0*/  FSEL R27, R10, -INF , !P2 ;  /* 0xff8000000a1b7808 */ /* 0x002fe40005000000 */
[C---:B------:R-:W-:Y:S02]  /*ab00*/  ISETP.GE.AND P5, PT, R4.reuse, R246, PT ;  /* 0x000000f60400720c */ /* 0x040fe40003fa6270 */
[-C--:B------:R-:W-:Y:S01]  /*ab10*/  ISETP.GE.AND P3, PT, R4, R244.reuse, PT ;  /* 0x000000f40400720c */ /* 0x080fe20003f66270 */
[----:B------:R-:W1:Y:S01]  /*ab20*/  MUFU.TANH R25, R25 ;  /* 0x0000001900197308 */ /* 0x000e620000002400 */
[----:B------:R-:W-:-:S02]  /*ab30*/  ISETP.GE.AND P0, PT, R6, R244, PT ;  /* 0x000000f40600720c */ /* 0x000fc40003f06270 */
[CC--:B------:R-:W-:Y:S02]  /*ab40*/  ISETP.GE.AND P2, PT, R7.reuse, R246.reuse, PT ;  /* 0x000000f60700720c */ /* 0x0c0fe40003f46270 */
[C---:B------:R-:W-:Y:S02]  /*ab50*/  ISETP.LT.OR P5, PT, R4.reuse, R247, P5 ;  /* 0x000000f70400720c */ /* 0x040fe40002fa1670 */
[-C--:B------:R-:W-:Y:S01]  /*ab60*/  ISETP.LT.OR P3, PT, R4, R245.reuse, P3 ;  /* 0x000000f50400720c */ /* 0x080fe20001f61670 */
[----:B------:R-:W-:Y:S01]  /*ab70*/  MUFU.TANH R211, R211 ;  /* 0x000000d300d37308 */ /* 0x000fe20000002400 */
[----:B------:R-:W-:Y:S01]  /*ab80*/  ISETP.LT.OR P0, PT, R6, R245, P0 ;  /* 0x000000f50600720c */ /* 0x000fe20000701670 */
[C---:B------:R-:W-:Y:S01]  /*ab90*/  VIADD R4, R22.reuse, 0x31 ;  /* 0x0000003116047836 */ /* 0x040fe20000000000 */
[----:B------:R-:W-:Y:S01]  /*aba0*/  ISETP.LT.OR P2, PT, R7, R247, P2 ;  /* 0x000000f70700720c */ /* 0x000fe20001741670 */
[----:B------:R-:W-:Y:S01]  /*abb0*/  VIADD R6, R22, 0x29 ;  /* 0x0000002916067836 */ /* 0x000fe20000000000 */
[----:B------:R-:W-:Y:S01]  /*abc0*/  FMNMX.FTZ R10, R2, R3, !PT ;  /* 0x00000003020a7209 */ /* 0x000fe20007810000 */
[----:B------:R-:W-:Y:S01]  /*abd0*/  FMUL.FTZ R188, R188, UR27 ;  /* 0x0000001bbcbc7c20 */ /* 0x000fe20008410000 */
[----:B----4-:R-:W-:Y:S01]  /*abe0*/  FSEL R171, R171, -INF , !P0 ;  /* 0xff800000abab7808 */ /* 0x010fe20004000000 */
[----:B------:R-:W3:Y:S01]  /*abf0*/  MUFU.TANH R207, R34 ;  /* 0x0000002200cf7308 */ /* 0x000ee20000002400 */
[----:B------:R-:W-:Y:S01]  /*ac00*/  FSEL R168, R168, -INF , !P2 ;  /* 0xff800000a8a87808 */ /* 0x000fe20005000000 */
[----:B------:R-:W-:Y:S01]  /*ac10*/  FMUL.FTZ R185, R191, UR27 ;  /* 0x0000001bbfb97c20 */ /* 0x000fe20008410000 */
[----:B--2---:R-:W-:Y:S01]  /*ac20*/  FSEL R33, R24, -INF , !P6 ;  /* 0xff80000018217808 */ /* 0x004fe20007000000 */
[----:B------:R-:W-:Y:S01]  /*ac30*/  FMUL.FTZ R191, R192, UR27 ;  /* 0x0000001bc0bf7c20 */ /* 0x000fe20008410000 */
[----:B-1----:R-:W-:Y:S01]  /*ac40*/  FSEL R25, R25, -INF , !P1 ;  /* 0xff80000019197808 */ /* 0x002fe20004800000 */
[----:B------:R-:W-:Y:S01]  /*ac50*/  FMUL.FTZ R187, R190, UR27 ;  /* 0x0000001bbebb7c20 */ /* 0x000fe20008410000 */
[C---:B------:R-:W-:Y:S01]  /*ac60*/  ISETP.GE.AND P0, PT, R4.reuse, R246, PT ;  /* 0x000000f60400720c */ /* 0x040fe20003f06270 */
[----:B------:R-:W1:Y:S01]  /*ac70*/  MUFU.TANH R173, R164 ;  /* 0x000000a400ad7308 */ /* 0x000e620000002400 */
[----:B------:R-:W-:Y:S01]  /*ac80*/  ISETP.GE.AND P2, PT, R4, R244, PT ;  /* 0x000000f40400720c */ /* 0x000fe20003f46270 */
[----:B------:R-:W-:Y:S01]  /*ac90*/  FMUL.FTZ R183, R194, UR27 ;  /* 0x0000001bc2b77c20 */ /* 0x000fe20008410000 */
[----:B------:R-:W-:Y:S01]  /*aca0*/  FMNMX.FTZ R10, R5, R10, !PT ;  /* 0x0000000a050a7209 */ /* 0x000fe20007810000 */
[----:B------:R-:W-:Y:S01]  /*acb0*/  FMUL.FTZ R181, R195, UR27 ;  /* 0x0000001bc3b57c20 */ /* 0x000fe20008410000 */
[----:B------:R-:W-:-:S02]  /*acc0*/  ISETP.GE.AND P6, PT, R7, R244, PT ;  /* 0x000000f40700720c */ /* 0x000fc40003fc6270 */
[----:B------:R-:W-:Y:S01]  /*acd0*/  ISETP.GE.AND P1, PT, R6, R246, PT ;  /* 0x000000f60600720c */ /* 0x000fe20003f26270 */
[----:B------:R-:W2:Y:S01]  /*ace0*/  MUFU.TANH R188, R188 ;  /* 0x000000bc00bc7308 */ /* 0x000ea20000002400 */
[C---:B------:R-:W-:Y:S02]  /*acf0*/  ISETP.LT.OR P0, PT, R4.reuse, R247, P0 ;  /* 0x000000f70400720c */ /* 0x040fe40000701670 */
[-C--:B------:R-:W-:Y:S01]  /*ad00*/  ISETP.LT.OR P2, PT, R4, R245.reuse, P2 ;  /* 0x000000f50400720c */ /* 0x080fe20001741670 */
[C---:B------:R-:W-:Y:S01]  /*ad10*/  VIADD R4, R22.reuse, 0x38 ;  /* 0x0000003816047836 */ /* 0x040fe20000000000 */
[----:B------:R-:W-:Y:S01]  /*ad20*/  FMNMX.FTZ R10, R203, R10, !PT ;  /* 0x0000000acb0a7209 */ /* 0x000fe20007810000 */
[----:B------:R-:W-:Y:S01]  /*ad30*/  VIADD R22, R22, 0x39 ;  /* 0x0000003916167836 */ /* 0x000fe20000000000 */
[----:B------:R-:W-:Y:S01]  /*ad40*/  ISETP.LT.OR P6, PT, R7, R245, P6 ;  /* 0x000000f50700720c */ /* 0x000fe200037c1670 */
[----:B------:R-:W-:Y:S01]  /*ad50*/  MUFU.TANH R191, R191 ;  /* 0x000000bf00bf7308 */ /* 0x000fe20000002400 */
[----:B------:R-:W-:-:S02]  /*ad60*/  ISETP.LT.OR P1, PT, R6, R247, P1 ;  /* 0x000000f70600720c */ /* 0x000fc40000f21670 */
[----:B------:R-:W-:Y:S02]  /*ad70*/  FMNMX.FTZ R10, R21, R10, !PT ;  /* 0x0000000a150a7209 */ /* 0x000fe40007810000 */
[----:B---3--:R-:W-:Y:S02]  /*ad80*/  FSEL R207, R207, -INF , !P6 ;  /* 0xff800000cfcf7808 */ /* 0x008fe40007000000 */
[----:B------:R-:W-:Y:S01]  /*ad90*/  FSEL R211, R211, -INF , !P1 ;  /* 0xff800000d3d37808 */ /* 0x000fe20004800000 */
[----:B------:R-:W-:Y:S01]  /*ada0*/  MUFU.TANH R205, R35 ;  /* 0x0000002300cd7308 */ /* 0x000fe20000002400 */
[C---:B------:R-:W-:Y:S02]  /*adb0*/  ISETP.GE.AND P6, PT, R4.reuse, R246, PT ;  /* 0x000000f60400720c */ /* 0x040fe40003fc6270 */
[----:B------:R-:W-:Y:S02]  /*adc0*/  ISETP.GE.AND P1, PT, R4, R244, PT ;  /* 0x000000f40400720c */ /* 0x000fe40003f26270 */
[----:B-1----:R-:W-:-:S02]  /*add0*/  FSEL R173, R173, -INF , !P4 ;  /* 0xff800000adad7808 */ /* 0x002fc40006000000 */
[----:B------:R-:W-:Y:S01]  /*ade0*/  ISETP.GE.AND P4, PT, R6, R244, PT ;  /* 0x000000f40600720c */ /* 0x000fe20003f86270 */
[----:B------:R-:W-:Y:S01]  /*adf0*/  MUFU.TANH R187, R187 ;  /* 0x000000bb00bb7308 */ /* 0x000fe20000002400 */
[----:B------:R-:W-:Y:S02]  /*ae00*/  FMNMX.FTZ R10, R199, R10, !PT ;  /* 0x0000000ac70a7209 */ /* 0x000fe40007810000 */
[C---:B------:R-:W-:Y:S02]  /*ae10*/  ISETP.LT.OR P6, PT, R4.reuse, R247, P6 ;  /* 0x000000f70400720c */ /* 0x040fe400037c1670 */
[----:B------:R-:W-:Y:S02]  /*ae20*/  ISETP.LT.OR P1, PT, R4, R245, P1 ;  /* 0x000000f50400720c */ /* 0x000fe40000f21670 */
[----:B------:R-:W-:Y:S01]  /*ae30*/  FMNMX.FTZ R4, R0, R11, !PT ;  /* 0x0000000b00047209 */ /* 0x000fe20007810000 */
[----:B------:R-:W-:Y:S01]  /*ae40*/  MUFU.TANH R185, R185 ;  /* 0x000000b900b97308 */ /* 0x000fe20000002400 */
[----:B------:R-:W-:Y:S01]  /*ae50*/  BAR.SYNC.DEFER_BLOCKING 0x0 ;  /* 0x0000000000007b1d */ /* 0x000fe20000010000 */
[----:B------:R-:W-:Y:S01]  /*ae60*/  ISETP.LT.OR P4, PT, R6, R245, P4 ;  /* 0x000000f50600720c */ /* 0x000fe20002781670 */
[----:B------:R-:W-:Y:S01]  /*ae70*/  FMUL.FTZ R6, R189, UR27 ;  /* 0x0000001bbd067c20 */ /* 0x000fe20008410000 */
[----:B------:R-:W-:Y:S01]  /*ae80*/  FMNMX.FTZ R10, R197, R10, !PT ;  /* 0x0000000ac50a7209 */ /* 0x000fe20007810000 */
[----:B------:R-:W-:Y:S01]  /*ae90*/  FMUL.FTZ R189, R193, UR27 ;  /* 0x0000001bc1bd7c20 */ /* 0x000fe20008410000 */
[----:B------:R-:W-:-:S02]  /*aea0*/  FMNMX.FTZ R4, R179, R4, !PT ;  /* 0x00000004b3047209 */ /* 0x000fc40007810000 */
[----:B------:R-:W-:Y:S01]  /*aeb0*/  FMNMX.FTZ R10, R175, R10, !PT ;  /* 0x0000000aaf0a7209 */ /* 0x000fe20007810000 */
[----:B------:R-:W1:Y:S01]  /*aec0*/  MUFU.TANH R6, R6 ;  /* 0x0000000600067308 */ /* 0x000e620000002400 */
[----:B------:R-:W-:Y:S02]  /*aed0*/  FMNMX.FTZ R4, R201, R4, !PT ;  /* 0x00000004c9047209 */ /* 0x000fe40007810000 */
[----:B------:R-:W-:Y:S02]  /*aee0*/  FMNMX.FTZ R10, R33, R10, !PT ;  /* 0x0000000a210a7209 */ /* 0x000fe40007810000 */
[----:B------:R-:W-:Y:S02]  /*aef0*/  FMNMX.FTZ R4, R23, R4, !PT ;  /* 0x0000000417047209 */ /* 0x000fe40007810000 */
[----:B------:R-:W-:Y:S01]  /*af00*/  FMNMX.FTZ R10, R173, R10, !PT ;  /* 0x0000000aad0a7209 */ /* 0x000fe20007810000 */
[----:B------:R-:W3:Y:S01]  /*af10*/  MUFU.TANH R189, R189 ;  /* 0x000000bd00bd7308 */ /* 0x000ee20000002400 */
[----:B------:R-:W-:-:S02]  /*af20*/  FMNMX.FTZ R4, R31, R4, !PT ;  /* 0x000000041f047209 */ /* 0x000fc40007810000 */
[----:B------:R-:W-:Y:S02]  /*af30*/  FMNMX.FTZ R7, R209, R10, !PT ;  /* 0x0000000ad1077209 */ /* 0x000fe40007810000 */
[----:B------:R-:W-:Y:S02]  /*af40*/  FMNMX.FTZ R4, R29, R4, !PT ;  /* 0x000000041d047209 */ /* 0x000fe40007810000 */
[----:B------:R-:W-:Y:S01]  /*af50*/  FMNMX.FTZ R10, R168, R7, !PT ;  /* 0x00000007a80a7209 */ /* 0x000fe20007810000 */
[----:B------:R-:W4:Y:S01]  /*af60*/  MUFU.TANH R183, R183 ;  /* 0x000000b700b77308 */ /* 0x000f220000002400 */
[----:B------:R-:W-:Y:S02]  /*af70*/  FMNMX.FTZ R4, R27, R4, !PT ;  /* 0x000000041b047209 */ /* 0x000fe40007810000 */
[----:B--2---:R-:W-:Y:S02]  /*af80*/  FSEL R195, R188, -INF , !P5 ;  /* 0xff800000bcc37808 */ /* 0x004fe40006800000 */
[----:B------:R-:W-:-:S02]  /*af90*/  FMNMX.FTZ R10, R211, R10, !PT ;  /* 0x0000000ad30a7209 */ /* 0x000fc40007810000 */
[----:B-1----:R-:W-:Y:S01]  /*afa0*/  FSEL R193, R6, -INF , !P0 ;  /* 0xff80000006c17808 */ /* 0x002fe20004000000 */
[----:B------:R-:W1:Y:S01]  /*afb0*/  MUFU.TANH R181, R181 ;  /* 0x000000b500b57308 */ /* 0x000e620000002400 */
[----:B------:R-:W-:Y:S02]  /*afc0*/  PLOP3.LUT P0, PT, PT, PT, UP0, 0x80, 0x0 ;  /* 0x000000000000781c */ /* 0x000fe40003f0f008 */
[----:B------:R-:W-:Y:S02]  /*afd0*/  FMNMX.FTZ R4, R25, R4, !PT ;  /* 0x0000000419047209 */ /* 0x000fe40007810000 */
[----:B------:R-:W-:Y:S02]  /*afe0*/  ISETP.GE.AND P5, PT, R22, R246, PT ;  /* 0x000000f61600720c */ /* 0x000fe40003fa6270 */
[----:B------:R-:W-:Y:S02]  /*aff0*/  FMNMX.FTZ R6, R195, R10, !PT ;  /* 0x0000000ac3067209 */ /* 0x000fe40007810000 */
[----:B------:R-:W-:-:S02]  /*b000*/  FMNMX.FTZ R4, R169, R4, !PT ;  /* 0x00000004a9047209 */ /* 0x000fc40007810000 */
[----:B------:R-:W-:Y:S02]  /*b010*/  ISETP.LT.OR P5, PT, R22, R247, P5 ;  /* 0x000000f71600720c */ /* 0x000fe40002fa1670 */
[----:B------:R-:W-:Y:S02]  /*b020*/  FSEL R191, R191, -INF , !P6 ;  /* 0xff800000bfbf7808 */ /* 0x000fe40007000000 */
[----:B------:R-:W-:Y:S02]  /*b030*/  FMNMX.FTZ R6, R193, R6, !PT ;  /* 0x00000006c1067209 */ /* 0x000fe40007810000 */
[----:B------:R-:W-:Y:S02]  /*b040*/  FMNMX.FTZ R4, R171, R4, !PT ;  /* 0x00000004ab047209 */ /* 0x000fe40007810000 */
[----:B---3--:R-:W-:Y:S02]  /*b050*/  FSEL R189, R189, -INF , !P5 ;  /* 0xff800000bdbd7808 */ /* 0x008fe40006800000 */
[----:B------:R-:W-:-:S02]  /*b060*/  FMNMX.FTZ R10, R191, R6, !PT ;  /* 0x00000006bf0a7209 */ /* 0x000fc40007810000 */
[----:B------:R-:W-:Y:S02]  /*b070*/  FMNMX.FTZ R6, R207, R4, !PT ;  /* 0x00000004cf067209 */ /* 0x000fe40007810000 */
[----:B------:R-:W-:Y:S02]  /*b080*/  FSEL R205, R205, -INF , !P4 ;  /* 0xff800000cdcd7808 */ /* 0x000fe40006000000 */
[----:B------:R-:W-:Y:S01]  /*b090*/  FMNMX.FTZ R4, R189, R10, !PT ;  /* 0x0000000abd047209 */ /* 0x000fe20007810000 */
[----:B-1--4-:R-:W-:Y:S06]  /*b0a0*/  @!P0 BRA `(.L_x_2048) ;  /* 0x0000000000708947 */ /* 0x012fec0003800000 */
        /* <DEDUP_REMOVED lines=28> */
.L_x_2048:
[----:B------:R-:W-:Y:S01]  /*b270*/  FSEL R187, R187, -INF , !P3 ;  /* 0xff800000bbbb7808 */ /* 0x000fe20005800000 */
[----:B------:R-:W2:Y:S01]  /*b280*/  SHFL.BFLY PT, R7, R4, 0x2, 0x1f ;  /* 0x0c401f0004077f89 */ /* 0x000ea200000e0000 */
[----:B------:R-:W-:Y:S02]  /*b290*/  FMNMX.FTZ R6, R205, R6, !PT ;  /* 0x00000006cd067209 */ /* 0x000fe40007810000 */
[C---:B------:R-:W-:Y:S01]  /*b2a0*/  ISETP.GE.AND P0, PT, R22.reuse, R244, PT ;  /* 0x000000f41600720c */ /* 0x040fe20003f06270 */
[----:B------:R-:W-:Y:S01]  /*b2b0*/  LDSM.16.MT88.4 R16, [R232+0x18000] ;  /* 0x01800000e810783b */ /* 0x000fe20000004200 */
[----:B------:R-:W-:Y:S02]  /*b2c0*/  FSEL R185, R185, -INF , !P2 ;  /* 0xff800000b9b97808 */ /* 0x000fe40005000000 */
[----:B------:R-:W-:Y:S02]  /*b2d0*/  FMNMX.FTZ R6, R187, R6, !PT ;  /* 0x00000006bb067209 */ /* 0x000fe40007810000 */
[----:B------:R-:W-:-:S02]  /*b2e0*/  ISETP.LT.OR P0, PT, R22, R245, P0 ;  /* 0x000000f51600720c */ /* 0x000fc40000701670 */
[----:B------:R-:W-:Y:S02]  /*b2f0*/  FSEL R183, R183, -INF , !P1 ;  /* 0xff800000b7b77808 */ /* 0x000fe40004800000 */
[----:B------:R-:W-:Y:S02]  /*b300*/  FMNMX.FTZ R6, R185, R6, !PT ;  /* 0x00000006b9067209 */ /* 0x000fe40007810000 */
[----:B------:R-:W-:Y:S02]  /*b310*/  FSEL R181, R181, -INF , !P0 ;  /* 0xff800000b5b57808 */ /* 0x000fe40004000000 */
[----:B------:R-:W-:-:S04]  /*b320*/  FMNMX.FTZ R6, R183, R6, !PT ;  /* 0x00000006b7067209 */ /* 0x000fc80007810000 */
[----:B-1----:R-:W-:Y:S02]  /*b330*/  FMNMX.FTZ R15, R181, R6, !PT ;  /* 0x00000006b50f7209 */ /* 0x002fe40007810000 */
[----:B--2---:R-:W-:-:S03]  /*b340*/  FMNMX.FTZ R13, R4, R7, !PT ;  /* 0x00000007040d7209 */ /* 0x004fc60007810000 */
[----:B------:R-:W1:Y:S04]  /*b350*/  SHFL.BFLY PT, R6, R15, 0x2, 0x1f ;  /* 0x0c401f000f067f89 */ /* 0x000e6800000e0000 */
[----:B------:R-:W2:Y:S01]  /*b360*/  SHFL.BFLY PT, R164, R13, 0x1, 0x1f ;  /* 0x0c201f000da47f89 */ /* 0x000ea200000e0000 */
[----:B-1----:R-:W-:Y:S02]  /*b370*/  FMNMX.FTZ R7, R15, R6, !PT ;  /* 0x000000060f077209 */ /* 0x002fe40007810000 */
[----:B--2---:R-:W-:-:S03]  /*b380*/  FMNMX.FTZ R164, R13, R164, !PT ;  /* 0x000000a40da47209 */ /* 0x004fc60007810000 */
[----:B------:R-:W1:Y:S01]  /*b390*/  SHFL.BFLY PT, R4, R7, 0x1, 0x1f ;  /* 0x0c201f0007047f89 */ /* 0x000e6200000e0000 */
[C---:B------:R-:W-:Y:S01]  /*b3a0*/  FSETP.NEU.FTZ.AND P1, PT, R164.reuse, -INF , PT ;  /* 0xff800000a400780b */ /* 0x040fe20003f3d000 */
[----:B------:R-:W-:Y:S02]  /*b3b0*/  FMUL.FTZ R180, R164, UR23 ;  /* 0x00000017a4b47c20 */ /* 0x000fe40008410000 */
[----:B------:R-:W2:Y:S03]  /*b3c0*/  LDSM.16.MT88.4 R12, [R230+0x18000] ;  /* 0x01800000e60c783b */ /* 0x000ea60000004200 */
[----:B------:R-:W-:-:S05]  /*b3d0*/  FSEL R180, R180, RZ, P1 ;  /* 0x000000ffb4b47208 */ /* 0x000fca0000800000 */
[--C-:B------:R-:W-:Y:S01]  /*b3e0*/  FFMA.FTZ R177, R3, UR23, -R180.reuse ;  /* 0x0000001703b17c23 */ /* 0x100fe200080108b4 */
[--C-:B------:R-:W-:Y:S01]  /*b3f0*/  FFMA.FTZ R167, R5, UR23, -R180.reuse ;  /* 0x0000001705a77c23 */ /* 0x100fe200080108b4 */
[----:B------:R-:W-:Y:S01]  /*b400*/  FSEL R5, R164, RZ, P1 ;  /* 0x000000ffa4057208 */ /* 0x000fe20000800000 */
[--C-:B------:R-:W-:Y:S01]  /*b410*/  FFMA.FTZ R176, R203, UR23, -R180.reuse ;  /* 0x00000017cbb07c23 */ /* 0x100fe200080108b4 */
[--C-:B------:R-:W-:Y:S01]  /*b420*/  FFMA.FTZ R165, R21, UR23, -R180.reuse ;  /* 0x0000001715a57c23 */ /* 0x100fe200080108b4 */
[--C-:B------:R-:W-:Y:S01]  /*b430*/  FFMA.FTZ R182, R199, UR23, -R180.reuse ;  /* 0x00000017c7b67c23 */ /* 0x100fe200080108b4 */
[----:B------:R-:W-:Y:S01]  /*b440*/  MUFU.EX2 R177, R177 ;  /* 0x000000b100b17308 */ /* 0x000fe20000000800 */
[----:B------:R-:W-:Y:S01]  /*b450*/  FADD.FTZ R2, R2, -R5 ;  /* 0x8000000502027221 */ /* 0x000fe20000010000 */
[--C-:B------:R-:W-:Y:S01]  /*b460*/  FFMA.FTZ R199, R33, UR23, -R180.reuse ;  /* 0x0000001721c77c23 */ /* 0x100fe200080108b4 */
[--C-:B------:R-:W-:Y:S01]  /*b470*/  FFMA.FTZ R197, R197, UR23, -R180.reuse ;  /* 0x00000017c5c57c23 */ /* 0x100fe200080108b4 */
[----:B-1----:R-:W-:Y:S01]  /*b480*/  FMNMX.FTZ R3, R7, R4, !PT ;  /* 0x0000000407037209 */ /* 0x002fe20007810000 */
[----:B------:R-:W-:Y:S01]  /*b490*/  FMUL.FTZ R2, R2, UR23 ;  /* 0x0000001702027c20 */ /* 0x000fe20008410000 */
[----:B------:R-:W-:Y:S01]  /*b4a0*/  LDSM.16.MT88.4 R32, [R230+0x18800] ;  /* 0x01880000e620783b */ /* 0x000fe20000004200 */
[--C-:B------:R-:W-:Y:S01]  /*b4b0*/  FFMA.FTZ R184, R175, UR23, -R180.reuse ;  /* 0x00000017afb87c23 */ /* 0x100fe200080108b4 */
[C---:B------:R-:W-:Y:S01]  /*b4c0*/  FSETP.NEU.FTZ.AND P0, PT, R3.reuse, -INF , PT ;  /* 0xff8000000300780b */ /* 0x040fe20003f1d000 */
[----:B------:R-:W-:Y:S01]  /*b4d0*/  FMUL.FTZ R178, R3, UR23 ;  /* 0x0000001703b27c20 */ /* 0x000fe20008410000 */
[----:B------:R-:W1:Y:S01]  /*b4e0*/  MUFU.EX2 R167, R167 ;  /* 0x000000a700a77308 */ /* 0x000e620000000800 */
[--C-:B------:R-:W-:Y:S01]  /*b4f0*/  FFMA.FTZ R190, R173, UR23, -R180.reuse ;  /* 0x00000017adbe7c23 */ /* 0x100fe200080108b4 */
[----:B------:R-:W-:Y:S01]  /*b500*/  FSEL R5, R3, RZ, P0 ;  /* 0x000000ff03057208 */ /* 0x000fe20000000000 */
[----:B------:R-:W-:Y:S01]  /*b510*/  LDSM.16.MT88.4 R172, [R229+0x1e800] ;  /* 0x01e80000e5ac783b */ /* 0x000fe20000004200 */
[----:B------:R-:W-:Y:S01]  /*b520*/  FSEL R178, R178, RZ, P0 ;  /* 0x000000ffb2b27208 */ /* 0x000fe20000000000 */
[--C-:B------:R-:W-:Y:S01]  /*b530*/  FFMA.FTZ R209, R209, UR23, -R180.reuse ;  /* 0x00000017d1d17c23 */ /* 0x100fe200080108b4 */
[----:B------:R-:W-:Y:S01]  /*b540*/  FFMA.FTZ R192, R168, UR23, -R180 ;  /* 0x00000017a8c07c23 */ /* 0x000fe200080108b4 */
[----:B------:R-:W-:Y:S01]  /*b550*/  FADD.FTZ R5, R0, -R5 ;  /* 0x8000000500057221 */ /* 0x000fe20000010000 */
[----:B------:R-:W-:Y:S01]  /*b560*/  MUFU.EX2 R176, R176 ;  /* 0x000000b000b07308 */ /* 0x000fe20000000800 */
[--C-:B------:R-:W-:Y:S01]  /*b570*/  FFMA.FTZ R166, R11, UR23, -R178.reuse ;  /* 0x000000170ba67c23 */ /* 0x100fe200080108b2 */
[--C-:B------:R-:W-:Y:S01]  /*b580*/  FFMA.FTZ R11, R179, UR23, -R178.reuse ;  /* 0x00000017b30b7c23 */ /* 0x100fe200080108b2 */
[--C-:B------:R-:W-:Y:S01]  /*b590*/  FFMA.FTZ R10, R201, UR23, -R178.reuse ;  /* 0x00000017c90a7c23 */ /* 0x100fe200080108b2 */
[--C-:B------:R-:W-:Y:S01]  /*b5a0*/  FFMA.FTZ R179, R23, UR23, -R178.reuse ;  /* 0x0000001717b37c23 */ /* 0x100fe200080108b2 */
[----:B------:R-:W-:Y:S01]  /*b5b0*/  FMUL.FTZ R0, R5, UR23 ;  /* 0x0000001705007c20 */ /* 0x000fe20008410000 */
[----:B------:R-:W3:Y:S01]  /*b5c0*/  LDSM.16.MT88.4 R20, [R229+0x18000] ;  /* 0x01800000e514783b */ /* 0x000ee20000004200 */
[--C-:B------:R-:W-:Y:S01]  /*b5d0*/  FFMA.FTZ R188, R27, UR23, -R178.reuse ;  /* 0x000000171bbc7c23 */ /* 0x100fe200080108b2 */
[----:B------:R-:W4:Y:S01]  /*b5e0*/  MUFU.EX2 R165, R165 ;  /* 0x000000a500a57308 */ /* 0x000f220000000800 */
[----:B-1----:R-:W-:Y:S01]  /*b5f0*/  F2FP.F16.F32.PACK_AB R4, R167, R177 ;  /* 0x000000b1a704723e */ /* 0x002fe200000000ff */
[--C-:B------:R-:W-:Y:S01]  /*b600*/  FFMA.FTZ R203, R25, UR23, -R178.reuse ;  /* 0x0000001719cb7c23 */ /* 0x100fe200080108b2 */
[--C-:B------:R-:W-:Y:S01]  /*b610*/  FFMA.FTZ R186, R31, UR23, -R178.reuse ;  /* 0x000000171fba7c23 */ /* 0x100fe200080108b2 */
[----:B------:R-:W-:Y:S01]  /*b620*/  LDSM.16.MT88.4 R24, [R228+0x18800] ;  /* 0x01880000e418783b */ /* 0x000fe20000004200 */
[----:B------:R-:W-:Y:S01]  /*b630*/  FFMA.FTZ R201, R29, UR23, -R178 ;  /* 0x000000171dc97c23 */ /* 0x000fe200080108b2 */
[----:B------:R-:W-:Y:S01]  /*b640*/  FFMA.FTZ R211, R211, UR23, -R180 ;  /* 0x00000017d3d37c23 */ /* 0x000fe200080108b4 */
[--C-:B------:R-:W-:Y:S01]  /*b650*/  FFMA.FTZ R194, R169, UR23, -R178.reuse ;  /* 0x00000017a9c27c23 */ /* 0x100fe200080108b2 */
[----:B------:R-:W-:Y:S01]  /*b660*/  MUFU.EX2 R166, R166 ;  /* 0x000000a600a67308 */ /* 0x000fe20000000800 */
[----:B------:R-:W-:Y:S01]  /*b670*/  LDSM.16.MT88.4 R28, [R229+0x18800] ;  /* 0x01880000e51c783b */ /* 0x000fe20000004200 */
[--C-:B------:R-:W-:Y:S01]  /*b680*/  FFMA.FTZ R196, R171, UR23, -R178.reuse ;  /* 0x00000017abc47c23 */ /* 0x100fe200080108b2 */
[----:B------:R-:W-:Y:S01]  /*b690*/  FFMA.FTZ R207, R207, UR23, -R178 ;  /* 0x00000017cfcf7c23 */ /* 0x000fe200080108b2 */
[----:B------:R-:W-:Y:S01]  /*b6a0*/  FFMA.FTZ R191, R191, UR23, -R180 ;  /* 0x00000017bfbf7c23 */ /* 0x000fe200080108b4 */
[----:B------:R-:W-:Y:S01]  /*b6b0*/  LDSM.16.MT88.4 R168, [R232+0x19000] ;  /* 0x01900000e8a8783b */ /* 0x000fe20000004200 */
[--C-:B------:R-:W-:Y:S01]  /*b6c0*/  FFMA.FTZ R187, R187, UR23, -R178.reuse ;  /* 0x00000017bbbb7c23 */ /* 0x100fe200080108b2 */
[--C-:B------:R-:W-:Y:S01]  /*b6d0*/  FFMA.FTZ R198, R185, UR23, -R178.reuse ;  /* 0x00000017b9c67c23 */ /* 0x100fe200080108b2 */
[----:B------:R-:W1:Y:S01]  /*b6e0*/  MUFU.EX2 R11, R11 ;  /* 0x0000000b000b7308 */ /* 0x000e620000000800 */
[----:B----4-:R-:W-:Y:S01]  /*b6f0*/  F2FP.F16.F32.PACK_AB R6, R165, R176 ;  /* 0x000000b0a506723e */ /* 0x010fe200000000ff */
[----:B------:R-:W-:-:S06]  /*b700*/  FFMA.FTZ R183, R183, UR23, -R178 ;  /* 0x00000017b7b77c23 */ /* 0x000fcc00080108b2 */
[----:B------:R-:W-:Y:S08]  /*b710*/  MUFU.EX2 R10, R10 ;  /* 0x0000000a000a7308 */ /* 0x000ff00000000800 */
[----:B------:R-:W4:Y:S01]  /*b720*/  MUFU.EX2 R179, R179 ;  /* 0x000000b300b37308 */ /* 0x000f220000000800 */
[----:B-1----:R-:W-:-:S07]  /*b730*/  F2FP.F16.F32.PACK_AB R5, R11, R166 ;  /* 0x000000a60b05723e */ /* 0x002fce00000000ff */
[----:B------:R-:W1:Y:S08]  /*b740*/  MUFU.EX2 R2, R2 ;  /* 0x0000000200027308 */ /* 0x000e700000000800 */
[----:B------:R-:W5:Y:S01]  /*b750*/  MUFU.EX2 R0, R0 ;  /* 0x0000000000007308 */ /* 0x000f620000000800 */
[----:B----4-:R-:W-:-:S07]  /*b760*/  F2FP.F16.F32.PACK_AB R7, R179, R10 ;  /* 0x0000000ab307723e */ /* 0x010fce00000000ff */
        /* <DEDUP_REMOVED lines=9> */
[-C--:B-----5:R-:W-:Y:S01]  /*b800*/  FMUL.FTZ R162, R162, R0.reuse ;  /* 0x00000000a2a27220 */ /* 0x0a0fe20000410000 */
        /* <DEDUP_REMOVED lines=171> */
[----:B------:R-:W-:Y:S01]  /*c2c0*/  MUFU.EX2 R209, R209 ;  /* 0x000000d100d17308 */ /* 0x000fe20000000800 */
[C---:B-1----:R-:W-:Y:S06]  /*c2d0*/  HMMA.16816.F32 R100, R4.reuse, R16, R100 ;  /* 0x000000100464723c */ /* 0x042fec0000001864 */
[C---:B------:R-:W-:Y:S01]  /*c2e0*/  HMMA.16816.F32 R104, R4.reuse, R18, R104 ;  /* 0x000000120468723c */ /* 0x040fe20000001868 */
[----:B------:R-:W1:Y:S01]  /*c2f0*/  LDSM.16.MT88.4 R16, [R228+0x1e000] ;  /* 0x01e00000e410783b */ /* 0x000e620000004200 */
[----:B------:R-:W-:Y:S04]  /*c300*/  MUFU.EX2 R192, R192 ;  /* 0x000000c000c07308 */ /* 0x000fe80000000800 */
[C---:B---3--:R-:W-:Y:S04]  /*c310*/  HMMA.16816.F32 R108, R4.reuse, R12, R108 ;  /* 0x0000000c046c723c */ /* 0x048fe8000000186c */
[----:B------:R-:W-:Y:S02]  /*c320*/  MUFU.EX2 R211, R211 ;  /* 0x000000d300d37308 */ /* 0x000fe40000000800 */
[C---:B------:R-:W-:Y:S01]  /*c330*/  HMMA.16816.F32 R112, R4.reuse, R14, R112 ;  /* 0x0000000e0470723c */ /* 0x040fe20000001870 */
[----:B------:R-:W3:Y:S05]  /*c340*/  LDSM.16.MT88.4 R12, [R232+0x18800] ;  /* 0x01880000e80c783b */ /* 0x000eea0000004200 */
[C---:B-----5:R-:W-:Y:S01]  /*c350*/  HMMA.16816.F32 R116, R4.reuse, R20, R116 ;  /* 0x000000140474723c */ /* 0x060fe20000001874 */
[----:B------:R-:W5:Y:S05]  /*c360*/  MUFU.EX2 R194, R194 ;  /* 0x000000c200c27308 */ /* 0x000f6a0000000800 */
        /* <DEDUP_REMOVED lines=25> */
[----:B------:R-:W-:Y:S01]  /*c500*/  HMMA.16816.F32 R152, R4, R32, R152 ;  /* 0x000000200498723c */ /* 0x000fe20000001898 */
[----:B-----5:R-:W-:-:S04]  /*c510*/  FADD.FTZ R11, R194, R11 ;  /* 0x0000000bc20b7221 */ /* 0x020fc80000010000 */
[----:B------:R-:W-:Y:S01]  /*c520*/  FADD.FTZ R11, R196, R11 ;  /* 0x0000000bc40b7221 */ /* 0x000fe20000010000 */
        /* <DEDUP_REMOVED lines=26> */
[C---:B------:R-:W-:Y:S01]  /*c6d0*/  HMMA.16816.F32 R116, R4.reuse, R172, R116 ;  /* 0x000000ac0474723c */ /* 0x040fe20000001874 */
[----:B------:R-:W-:Y:S05]  /*c6e0*/  MUFU.EX2 R172, R207 ;  /* 0x000000cf00ac7308 */ /* 0x000fea0000000800 */
[----:B------:R-:W-:Y:S01]  /*c6f0*/  HMMA.16816.F32 R84, R4, R20, R84 ;  /* 0x000000140454723c */ /* 0x000fe20000001854 */
        /* <DEDUP_REMOVED lines=34> */
[----:B------:R-:W-:Y:S01]  /*c920*/  HMMA.16816.F32 R152, R4, R28, R152 ;  /* 0x0000001c0498723c */ /* 0x000fe20000001898 */
[----:B------:R-:W-:-:S05]  /*c930*/  FADD.FTZ R211, R211, R192 ;  /* 0x000000c0d3d37221 */ /* 0x000fca0000010000 */
        /* <DEDUP_REMOVED lines=101> */
.L_x_2046:
        /* <DEDUP_REMOVED lines=18> */
.L_x_2052:
        /* <DEDUP_REMOVED lines=28> */
.L_x_2050:
        /* <DEDUP_REMOVED lines=17> */
[----:B------:R-:W-:Y:S05]  /*d380*/  IADD3.X R33, R35, UR25, RZ, P0, !PT ;  /* 0x0000001923217c10 */ /* 0x000fea00087fe4ff */
[----:B------:R-:W-:Y:S06]  /*d390*/  LDGSTS.E.BYPASS.LTC128B.128 [R239+0x1a000], desc[UR18][R34.64+0x80] ;  /* 0x1a00008022ef7fae */ /* 0x000fec000b901d52 */
[----:B------:R-:W-:Y:S06]  /*d3a0*/  LDGSTS.E.BYPASS.LTC128B.128 [R239+0x1c000], desc[UR18][R34.64+0x100] ;  /* 0x1c00010022ef7fae */ /* 0x000fec000b901d52 */
[----:B------:R-:W-:Y:S06]  /*d3b0*/  LDGSTS.E.BYPASS.LTC128B.128 [R239+0x1e000], desc[UR18][R34.64+0x180] ;  /* 0x1e00018022ef7fae */ /* 0x000fec000b901d52 */
[----:B------:R-:W-:Y:S06]  /*d3c0*/  LDGSTS.E.BYPASS.LTC128B.128 [R239+0x19000], desc[UR18][R32.64] ;  /* 0x1900000020ef7fae */ /* 0x000fec000b901d52 */
[----:B------:R-:W-:Y:S06]  /*d3d0*/  LDGSTS.E.BYPASS.LTC128B.128 [R239+0x1b000], desc[UR18][R32.64+0x80] ;  /* 0x1b00008020ef7fae */ /* 0x000fec000b901d52 */
[----:B------:R-:W-:Y:S06]  /*d3e0*/  LDGSTS.E.BYPASS.LTC128B.128 [R239+0x1d000], desc[UR18][R32.64+0x100] ;  /* 0x1d00010020ef7fae */ /* 0x000fec000b901d52 */
[----:B------:R1:W-:Y:S06]  /*d3f0*/  LDGSTS.E.BYPASS.LTC128B.128 [R239+0x1f000], desc[UR18][R32.64+0x180] ;  /* 0x1f00018020ef7fae */ /* 0x0003ec000b901d52 */
[----:B------:R-:W-:Y:S06]  /*d400*/  LDSM.16.M88.4 R164, [R238] ;  /* 0x00000000eea4783b */ /* 0x000fec0000000200 */
[----:B------:R-:W2:Y:S06]  /*d410*/  LDSM.16.M88.4 R168, [R237+0x10000] ;  /* 0x01000000eda8783b */ /* 0x000eac0000000200 */
[----:B------:R-:W3:Y:S06]  /*d420*/  LDSM.16.M88.4 R172, [R237+0x10800] ;  /* 0x01080000edac783b */ /* 0x000eec0000000200 */
[----:B------:R-:W4:Y:S06]  /*d430*/  LDSM.16.M88.4 R176, [R237+0x11000] ;  /* 0x01100000edb0783b */ /* 0x000f2c0000000200 */
[----:B------:R-:W5:Y:S06]  /*d440*/  LDSM.16.M88.4 R180, [R237+0x11800] ;  /* 0x01180000edb4783b */ /* 0x000f6c0000000200 */
[----:B------:R-:W0:Y:S06]  /*d450*/  LDGDEPBAR ;  /* 0x00000000000079af */ /* 0x000e2c0000000000 */
[----:B------:R-:W-:Y:S06]  /*d460*/  LDSM.16.M88.4 R184, [R236] ;  /* 0x00000000ecb8783b */ /* 0x000fec0000000200 */
[----:B------:R-:W1:Y:S01]  /*d470*/  LDSM.16.M88.4 R188, [R235] ;  /* 0x00000000ebbc783b */ /* 0x000e620000000200 */
[C---:B--2---:R-:W-:Y:S05]  /*d480*/  HMMA.16816.F32 R4, R164.reuse, R168, RZ ;  /* 0x000000a8a404723c */ /* 0x044fea00000018ff */
[----:B------:R-:W2:Y:S01]  /*d490*/  LDSM.16.M88.4 R192, [R227] ;  /* 0x00000000e3c0783b */ /* 0x000ea20000000200 */
[C---:B------:R-:W-:Y:S05]  /*d4a0*/  HMMA.16816.F32 R8, R164.reuse, R170, RZ ;  /* 0x000000aaa408723c */ /* 0x040fea00000018ff */
[----:B------:R-:W2:Y:S01]  /*d4b0*/  LDSM.16.M88.4 R196, [R226] ;  /* 0x00000000e2c4783b */ /* 0x000ea20000000200 */
[C---:B---3--:R-:W-:Y:S05]  /*d4c0*/  HMMA.16816.F32 R12, R164.reuse, R172, RZ ;  /* 0x000000aca40c723c */ /* 0x048fea00000018ff */
[----:B------:R-:W3:Y:S01]  /*d4d0*/  LDSM.16.M88.4 R200, [R225] ;  /* 0x00000000e1c8783b */ /* 0x000ee20000000200 */
[C---:B------:R-:W-:Y:S05]  /*d4e0*/  HMMA.16816.F32 R16, R164.reuse, R174, RZ ;  /* 0x000000aea410723c */ /* 0x040fea00000018ff */
[----:B------:R-:W-:Y:S01]  /*d4f0*/  LDSM.16.M88.4 R204, [R234] ;  /* 0x00000000eacc783b */ /* 0x000fe20000000200 */
[C---:B----4-:R-:W-:Y:S05]  /*d500*/  HMMA.16816.F32 R20, R164.reuse, R176, RZ ;  /* 0x000000b0a414723c */ /* 0x050fea00000018ff */
[----:B------:R-:W4:Y:S01]  /*d510*/  LDSM.16.M88.4 R208, [R231+0x10000] ;  /* 0x01000000e7d0783b */ /* 0x000f220000000200 */
[C---:B------:R-:W-:Y:S05]  /*d520*/  HMMA.16816.F32 R24, R164.reuse, R178, RZ ;  /* 0x000000b2a418723c */ /* 0x040fea00000018ff */
[----:B------:R-:W-:Y:S01]  /*d530*/  LDSM.16.M88.4 R168, [R231+0x11000] ;  /* 0x01100000e7a8783b */ /* 0x000fe20000000200 */
[C---:B-----5:R-:W-:Y:S05]  /*d540*/  HMMA.16816.F32 R28, R164.reuse, R180, RZ ;  /* 0x000000b4a41c723c */ /* 0x060fea00000018ff */
[----:B------:R-:W-:Y:S01]  /*d550*/  LDSM.16.M88.4 R172, [R231+0x11800] ;  /* 0x01180000e7ac783b */ /* 0x000fe20000000200 */
[----:B-1----:R-:W-:Y:S05]  /*d560*/  HMMA.16816.F32 R32, R164, R182, RZ ;  /* 0x000000b6a420723c */ /* 0x002fea00000018ff */
[----:B------:R-:W1:Y:S01]  /*d570*/  LDSM.16.M88.4 R164, [R231+0x10800] ;  /* 0x01080000e7a4783b */ /* 0x000e620000000200 */
[C---:B------:R-:W-:Y:S05]  /*d580*/  HMMA.16816.F32 R4, R184.reuse, R188, R4 ;  /* 0x000000bcb804723c */ /* 0x040fea0000001804 */
[----:B------:R-:W-:Y:S01]  /*d590*/  LDSM.16.M88.4 R176, [R233] ;  /* 0x00000000e9b0783b */ /* 0x000fe20000000200 */
[C---:B------:R-:W-:Y:S05]  /*d5a0*/  HMMA.16816.F32 R8, R184.reuse, R190, R8 ;  /* 0x000000beb808723c */ /* 0x040fea0000001808 */
[----:B------:R-:W5:Y:S01]  /*d5b0*/  LDSM.16.M88.4 R180, [R224] ;  /* 0x00000000e0b4783b */ /* 0x000f620000000200 */
[C---:B--2---:R-:W-:Y:S05]  /*d5c0*/  HMMA.16816.F32 R12, R184.reuse, R192, R12 ;  /* 0x000000c0b80c723c */ /* 0x044fea000000180c */
[----:B------:R-:W-:Y:S01]  /*d5d0*/  LDSM.16.M88.4 R188, [R224+0x1000] ;  /* 0x00100000e0bc783b */ /* 0x000fe20000000200 */
[C---:B------:R-:W-:Y:S05]  /*d5e0*/  HMMA.16816.F32 R16, R184.reuse, R194, R16 ;  /* 0x000000c2b810723c */ /* 0x040fea0000001810 */
[----:B------:R-:W-:Y:S01]  /*d5f0*/  LDSM.16.M88.4 R192, [R224+0x1800] ;  /* 0x00180000e0c0783b */ /* 0x000fe20000000200 */
[C---:B------:R-:W-:Y:S06]  /*d600*/  HMMA.16816.F32 R20, R184.reuse, R196, R20 ;  /* 0x000000c4b814723c */ /* 0x040fec0000001814 */
[C---:B------:R-:W-:Y:S01]  /*d610*/  HMMA.16816.F32 R24, R184.reuse, R198, R24 ;  /* 0x000000c6b818723c */ /* 0x040fe20000001818 */
[----:B------:R-:W-:Y:S05]  /*d620*/  LDSM.16.M88.4 R196, [R238+0x4000] ;  /* 0x00400000eec4783b */ /* 0x000fea0000000200 */
[C---:B---3--:R-:W-:Y:S06]  /*d630*/  HMMA.16816.F32 R28, R184.reuse, R200, R28 ;  /* 0x000000c8b81c723c */ /* 0x048fec000000181c */
[----:B------:R-:W-:Y:S01]  /*d640*/  HMMA.16816.F32 R32, R184, R202, R32 ;  /* 0x000000cab820723c */ /* 0x000fe20000001820 */
[----:B------:R-:W2:Y:S05]  /*d650*/  LDSM.16.M88.4 R184, [R224+0x800] ;  /* 0x00080000e0b8783b */ /* 0x000eaa0000000200 */
[C---:B----4-:R-:W-:Y:S01]  /*d660*/  HMMA.16816.F32 R4, R204.reuse, R208, R4 ;  /* 0x000000d0cc04723c */ /* 0x050fe20000001804 */
[----:B------:R-:W3:Y:S05]  /*d670*/  LDSM.16.M88.4 R200, [R237+0x12000] ;  /* 0x01200000edc8783b */ /* 0x000eea0000000200 */
[C---:B------:R-:W-:Y:S01]  /*d680*/  HMMA.16816.F32 R8, R204.reuse, R210, R8 ;  /* 0x000000d2cc08723c */ /* 0x040fe20000001808 */
[----:B------:R-:W-:Y:S05]  /*d690*/  LDSM.16.M88.4 R208, [R223] ;  /* 0x00000000dfd0783b */ /* 0x000fea0000000200 */
[C---:B-1----:R-:W-:Y:S06]  /*d6a0*/  HMMA.16816.F32 R12, R204.reuse, R164, R12 ;  /* 0x000000a4cc0c723c */ /* 0x042fec000000180c */
[C---:B------:R-:W-:Y:S01]  /*d6b0*/  HMMA.16816.F32 R16, R204.reuse, R166, R16 ;  /* 0x000000a6cc10723c */ /* 0x040fe20000001810 */
[----:B------:R-:W1:Y:S05]  /*d6c0*/  LDSM.16.M88.4 R164, [R237+0x12800] ;  /* 0x01280000eda4783b */ /* 0x000e6a0000000200 */
[C---:B------:R-:W-:Y:S06]  /*d6d0*/  HMMA.16816.F32 R20, R204.reuse, R168, R20 ;  /* 0x000000a8cc14723c */ /* 0x040fec0000001814 */
[C---:B------:R-:W-:Y:S01]  /*d6e0*/  HMMA.16816.F32 R24, R204.reuse, R170, R24 ;  /* 0x000000aacc18723c */ /* 0x040fe20000001818 */
[----:B------:R-:W4:Y:S05]  /*d6f0*/  LDSM.16.M88.4 R168, [R237+0x13000] ;  /* 0x01300000eda8783b */ /* 0x000f2a0000000200 */
[C---:B------:R-:W-:Y:S06]  /*d700*/  HMMA.16816.F32 R28, R204.reuse, R172, R28 ;  /* 0x000000accc1c723c */ /* 0x040fec000000181c */
[----:B------:R-:W-:Y:S01]  /*d710*/  HMMA.16816.F32 R32, R204, R174, R32 ;  /* 0x000000aecc20723c */ /* 0x000fe20000001820 */
[----:B------:R-:W4:Y:S05]  /*d720*/  LDSM.16.M88.4 R172, [R237+0x13800] ;  /* 0x01380000edac783b */ /* 0x000f2a0000000200 */
[C---:B-----5:R-:W-:Y:S01]  /*d730*/  HMMA.16816.F32 R4, R176.reuse, R180, R4 ;  /* 0x000000b4b004723c */ /* 0x060fe20000001804 */
[----:B------:R-:W5:Y:S05]  /*d740*/  LDSM.16.M88.4 R204, [R236+0x4000] ;  /* 0x00400000eccc783b */ /* 0x000f6a0000000200 */
        /* <DEDUP_REMOVED lines=14> */
[----:B------:R-:W-:Y:S05]  /*d830*/  LDSM.16.M88.4 R200, [R224+0x2000] ;  /* 0x00200000e0c8783b */ /* 0x000fea0000000200 */
        /* <DEDUP_REMOVED lines=22> */
[C---:B---3--:R-:W-:Y:S01]  /*d9a0*/  HMMA.16816.F32 R4, R188.reuse, R192, R4 ;  /* 0x000000c0bc04723c */ /* 0x048fe20000001804 */
[----:B------:R-:W3:Y:S05]  /*d9b0*/  LDSM.16.M88.4 R204, [R238+0x8000] ;  /* 0x00800000eecc783b */ /* 0x000eea0000000200 */
[C---:B------:R-:W-:Y:S01]  /*d9c0*/  HMMA.16816.F32 R8, R188.reuse, R194, R8 ;  /* 0x000000c2bc08723c */ /* 0x040fe20000001808 */
[----:B------:R-:W-:Y:S05]  /*d9d0*/  LDSM.16.M88.4 R192, [R219] ;  /* 0x00000000dbc0783b */ /* 0x000fea0000000200 */
        /* <DEDUP_REMOVED lines=89> */
[C---:B------:R-:W-:Y:S06]  /*df70*/  HMMA.16816.F32 R8, R196.reuse, R202, R8 ;  /* 0x000000cac408723c */ /* 0x040fec0000001808 */
[C---:B--2---:R-:W-:Y:S06]  /*df80*/  HMMA.16816.F32 R12, R196.reuse, R176, R12 ;  /* 0x000000b0c40c723c */ /* 0x044fec000000180c */
[C---:B------:R-:W-:Y:S06]  /*df90*/  HMMA.16816.F32 R16, R196.reuse, R178, R16 ;  /* 0x000000b2c410723c */ /* 0x040fec0000001810 */
[C---:B------:R-:W-:Y:S06]  /*dfa0*/  HMMA.16816.F32 R20, R196.reuse, R180, R20 ;  /* 0x000000b4c414723c */ /* 0x040fec0000001814 */
[C---:B------:R-:W-:Y:S06]  /*dfb0*/  HMMA.16816.F32 R24, R196.reuse, R182, R24 ;  /* 0x000000b6c418723c */ /* 0x040fec0000001818 */
[C---:B------:R-:W-:Y:S06]  /*dfc0*/  HMMA.16816.F32 R28, R196.reuse, R184, R28 ;  /* 0x000000b8c41c723c */ /* 0x040fec000000181c */
[----:B------:R-:W-:Y:S06]  /*dfd0*/  HMMA.16816.F32 R32, R196, R186, R32 ;  /* 0x000000bac420723c */ /* 0x000fec0000001820 */
[C---:B---3--:R-:W-:Y:S06]  /*dfe0*/  HMMA.16816.F32 R4, R204.reuse, R208, R4 ;  /* 0x000000d0cc04723c */ /* 0x048fec0000001804 */
[C---:B------:R-:W-:Y:S06]  /*dff0*/  HMMA.16816.F32 R8, R204.reuse, R210, R8 ;  /* 0x000000d2cc08723c */ /* 0x040fec0000001808 */
[C---:B-1----:R-:W-:Y:S06]  /*e000*/  HMMA.16816.F32 R12, R204.reuse, R164, R12 ;  /* 0x000000a4cc0c723c */ /* 0x042fec000000180c */
[C---:B------:R-:W-:Y:S01]  /*e010*/  HMMA.16816.F32 R16, R204.reuse, R166, R16 ;  /* 0x000000a6cc10723c */ /* 0x040fe20000001810 */
[----:B------:R-:W1:Y:S05]  /*e020*/  LDSM.16.M88.4 R164, [R224+0x6800] ;  /* 0x00680000e0a4783b */ /* 0x000e6a0000000200 */
[C---:B----4-:R-:W-:Y:S06]  /*e030*/  HMMA.16816.F32 R20, R204.reuse, R168, R20 ;  /* 0x000000a8cc14723c */ /* 0x050fec0000001814 */
[C---:B------:R-:W-:Y:S01]  /*e040*/  HMMA.16816.F32 R24, R204.reuse, R170, R24 ;  /* 0x000000aacc18723c */ /* 0x040fe20000001818 */
[----:B------:R-:W2:Y:S05]  /*e050*/  LDSM.16.M88.4 R168, [R224+0x7000] ;  /* 0x00700000e0a8783b */ /* 0x000eaa0000000200 */
[C---:B------:R-:W-:Y:S06]  /*e060*/  HMMA.16816.F32 R28, R204.reuse, R172, R28 ;  /* 0x000000accc1c723c */ /* 0x040fec000000181c */
[----:B------:R-:W-:Y:S06]  /*e070*/  HMMA.16816.F32 R32, R204, R174, R32 ;  /* 0x000000aecc20723c */ /* 0x000fec0000001820 */
[C---:B-----5:R-:W-:Y:S06]  /*e080*/  HMMA.16816.F32 R4, R188.reuse, R192, R4 ;  /* 0x000000c0bc04723c */ /* 0x060fec0000001804 */
[C---:B------:R-:W-:Y:S06]  /*e090*/  HMMA.16816.F32 R8, R188.reuse, R194, R8 ;  /* 0x000000c2bc08723c */ /* 0x040fec0000001808 */
[C---:B-1----:R-:W-:Y:S06]  /*e0a0*/  HMMA.16816.F32 R12, R188.reuse, R164, R12 ;  /* 0x000000a4bc0c723c */ /* 0x042fec000000180c */
[C---:B------:R-:W-:Y:S01]  /*e0b0*/  HMMA.16816.F32 R16, R188.reuse, R166, R16 ;  /* 0x000000a6bc10723c */ /* 0x040fe20000001810 */
[----:B------:R-:W1:Y:S01]  /*e0c0*/  LDSM.16.M88.4 R164, [R224+0x7800] ;  /* 0x00780000e0a4783b */ /* 0x000e620000000200 */
[----:B------:R-:W-:Y:S04]  /*e0d0*/  DEPBAR.LE SB0, 0x0 ;  /* 0x000080000000791a */ /* 0x000fe80000000000 */
[C---:B--2---:R-:W-:Y:S01]  /*e0e0*/  HMMA.16816.F32 R20, R188.reuse, R168, R20 ;  /* 0x000000a8bc14723c */ /* 0x044fe20000001814 */
[----:B------:R-:W-:Y:S04]  /*e0f0*/  BAR.SYNC.DEFER_BLOCKING 0x0 ;  /* 0x0000000000007b1d */ /* 0x000fe80000010000 */
        /* <DEDUP_REMOVED lines=204> */
.L_x_2051:
[----:B-1----:R-:W-:Y:S01]  /*edc0*/  FMNMX.FTZ R15, R202, R17, !PT ;  /* 0x00000011ca0f7209 */ /* 0x002fe20007810000 */
[----:B------:R-:W1:Y:S01]  /*edd0*/  SHFL.BFLY PT, R4, R33, 0x2, 0x1f ;  /* 0x0c401f0021047f89 */ /* 0x000e6200000e0000 */
[C---:B------:R-:W-:Y:S01]  /*ede0*/  ISETP.GE.AND P0, PT, R35.reuse, R245, PT ;  /* 0x000000f52300720c */ /* 0x040fe20003f06270 */
[----:B------:R-:W-:Y:S01]  /*edf0*/  UISETP.GT.AND UP0, UPT, UR23, UR13, UPT ;  /* 0x0000000d1700728c */ /* 0x000fe2000bf04270 */
[----:B------:R-:W-:Y:S05]  /*ee00*/  FSEL R182, R32, -INF , !P2 ;  /* 0xff80000020b67808 */ /* 0x000fea0005000000 */
[----:B------:R-:W-:Y:S01]  /*ee10*/  LDSM.16.MT88.4 R24, [R230+0x18000] ;  /* 0x01800000e618783b */ /* 0x000fe20000004200 */
        /* <DEDUP_REMOVED lines=9> */
[----:B------:R-:W3:Y:S01]  /*eeb0*/  SHFL.BFLY PT, R3, R6, 0x2, 0x1f ;  /* 0x0c401f0006037f89 */ /* 0x000ee200000e0000 */
[----:B-1----:R-:W-:Y:S07]  /*eec0*/  FMNMX.FTZ R33, R33, R4, !PT ;  /* 0x0000000421217209 */ /* 0x002fee0007810000 */
[----:B------:R-:W1:Y:S01]  /*eed0*/  SHFL.BFLY PT, R164, R33, 0x1, 0x1f ;  /* 0x0c201f0021a47f89 */ /* 0x000e6200000e0000 */
[----:B---3--:R-:W-:Y:S07]  /*eee0*/  FMNMX.FTZ R4, R6, R3, !PT ;  /* 0x0000000306047209 */ /* 0x008fee0007810000 */
[----:B------:R-:W3:Y:S01]  /*eef0*/  SHFL.BFLY PT, R3, R4, 0x1, 0x1f ;  /* 0x0c201f0004037f89 */ /* 0x000ee200000e0000 */
        /* <DEDUP_REMOVED lines=13> */
[----:B---3--:R-:W-:Y:S01]  /*efd0*/  FMNMX.FTZ R3, R4, R3, !PT ;  /* 0x0000000304037209 */ /* 0x008fe20007810000 */
        /* <DEDUP_REMOVED lines=20> */
[----:B------:R-:W3:Y:S01]  /*f120*/  MUFU.EX2 R190, R190 ;  /* 0x000000be00be7308 */ /* 0x000ee20000000800 */
[--C-:B------:R-:W-:Y:S01]  /*f130*/  FFMA.FTZ R186, R186, UR4, -R181.reuse ;  /* 0x00000004baba7c23 */ /* 0x100fe200080108b5 */
[--C-:B------:R-:W-:Y:S01]  /*f140*/  FFMA.FTZ R182, R182, UR4, -R181.reuse ;  /* 0x00000004b6b67c23 */ /* 0x100fe200080108b5 */
[--C-:B------:R-:W-:Y:S01]  /*f150*/  FFMA.FTZ R196, R203, UR4, -R181.reuse ;  /* 0x00000004cbc47c23 */ /* 0x100fe200080108b5 */
[--C-:B------:R-:W-:Y:S01]  /*f160*/  FFMA.FTZ R203, R174, UR4, -R181.reuse ;  /* 0x00000004aecb7c23 */ /* 0x100fe200080108b5 */
[--C-:B------:R-:W-:Y:S01]  /*f170*/  FFMA.FTZ R198, R198, UR4, -R181.reuse ;  /* 0x00000004c6c67c23 */ /* 0x100fe200080108b5 */
[----:B------:R-:W-:Y:S01]  /*f180*/  LDSM.16.MT88.4 R172, [R232+0x1c800] ;  /* 0x01c80000e8ac783b */ /* 0x000fe20000004200 */
[--C-:B------:R-:W-:Y:S03]  /*f190*/  FFMA.FTZ R205, R205, UR4, -R181.reuse ;  /* 0x00000004cdcd7c23 */ /* 0x100fe600080108b5 */
[----:B------:R-:W4:Y:S01]  /*f1a0*/  MUFU.EX2 R189, R189 ;  /* 0x000000bd00bd7308 */ /* 0x000f220000000800 */
        /* <DEDUP_REMOVED lines=8> */
[----:B---3--:R-:W-:Y:S01]  /*f230*/  F2FP.F16.F32.PACK_AB R168, R190, R193 ;  /* 0x000000c1bea8723e */ /* 0x008fe200000000ff */
[----:B------:R-:W-:Y:S01]  /*f240*/  FFMA.FTZ R184, R183, UR4, -R184 ;  /* 0x00000004b7b87c23 */ /* 0x000fe200080108b8 */
[----:B------:R-:W-:Y:S07]  /*f250*/  PLOP3.LUT P0, PT, PT, PT, UP0, 0x80, 0x0 ;  /* 0x000000000000781c */ /* 0x000fee0003f0f008 */
[----:B------:R-:W3:Y:S01]  /*f260*/  MUFU.EX2 R167, R167 ;  /* 0x000000a700a77308 */ /* 0x000ee20000000800 */
[----:B----4-:R-:W-:Y:S09]  /*f270*/  F2FP.F16.F32.PACK_AB R170, R188, R189 ;  /* 0x000000bdbcaa723e */ /* 0x010ff200000000ff */
[----:B------:R-:W-:Y:S10]  /*f280*/  MUFU.EX2 R166, R166 ;  /* 0x000000a600a67308 */ /* 0x000ff40000000800 */
[----:B------:R-:W4:Y:S01]  /*f290*/  MUFU.EX2 R191, R191 ;  /* 0x000000bf00bf7308 */ /* 0x000f220000000800 */
[----:B---3--:R-:W-:Y:S09]  /*f2a0*/  F2FP.F16.F32.PACK_AB R169, R167, R195 ;  /* 0x000000c3a7a9723e */ /* 0x008ff200000000ff */
[----:B------:R-:W3:Y:S10]  /*f2b0*/  MUFU.EX2 R2, R6 ;  /* 0x0000000600027308 */ /* 0x000ef40000000800 */
[----:B------:R-:W5:Y:S01]  /*f2c0*/  MUFU.EX2 R0, R8 ;  /* 0x0000000800007308 */ /* 0x000f620000000800 */
[----:B----4-:R-:W-:Y:S09]  /*f2d0*/  F2FP.F16.F32.PACK_AB R171, R191, R166 ;  /* 0x000000a6bfab723e */ /* 0x010ff200000000ff */
[----:B------:R-:W-:Y:S01]  /*f2e0*/  MUFU.EX2 R192, R192 ;  /* 0x000000c000c07308 */ /* 0x000fe20000000800 */
[C---:B---3--:R-:W-:Y:S01]  /*f2f0*/  FMUL.FTZ R4, R2.reuse, R160 ;  /* 0x000000a002047220 */ /* 0x048fe20000410000 */
[C---:B------:R-:W-:Y:S01]  /*f300*/  FMUL.FTZ R5, R2.reuse, R161 ;  /* 0x000000a102057220 */ /* 0x040fe20000410000 */
[C---:B------:R-:W-:Y:S01]  /*f310*/  FMUL.FTZ R9, R2.reuse, R157 ;  /* 0x0000009d02097220 */ /* 0x040fe20000410000 */
[C---:B------:R-:W-:Y:S01]  /*f320*/  FMUL.FTZ R12, R2.reuse, R152 ;  /* 0x00000098020c7220 */ /* 0x040fe20000410000 */
[C---:B------:R-:W-:Y:S01]  /*f330*/  FMUL.FTZ R13, R2.reuse, R153 ;  /* 0x00000099020d7220 */ /* 0x040fe20000410000 */
[C---:B--2---:R-:W-:Y:S01]  /*f340*/  FMUL.FTZ R20, R2.reuse, R144 ;  /* 0x0000009002147220 */ /* 0x044fe20000410000 */
[C---:B------:R-:W-:Y:S01]  /*f350*/  FMUL.FTZ R21, R2.reuse, R145 ;  /* 0x0000009102157220 */ /* 0x040fe20000410000 */
[----:B------:R-:W-:Y:S01]  /*f360*/  FMUL.FTZ R28, R2, R136 ;  /* 0x00000088021c7220 */ /* 0x000fe20000410000 */
[C---:B-----5:R-:W-:Y:S01]  /*f370*/  FMUL.FTZ R6, R0.reuse, R162 ;  /* 0x000000a200067220 */ /* 0x060fe20000410000 */
        /* <DEDUP_REMOVED lines=393> */
.L_x_2049:
        /* <DEDUP_REMOVED lines=272> */
.L_x_2053:
        /* <DEDUP_REMOVED lines=23> */
.L_x_2054:
        /* <DEDUP_REMOVED lines=122> */
.L_x_2056:
[----:B------:R-:W-:Y:S05]  /*12620*/  BSYNC B0 ;  /* 0x0000000000007941 */ /* 0x000fea0003800000 */
.L_x_2055:
        /* <DEDUP_REMOVED lines=32> */
.L_x_2058:
[----:B------:R-:W-:Y:S05]  /*12830*/  BSYNC B0 ;  /* 0x0000000000007941 */ /* 0x000fea0003800000 */
.L_x_2057:
        /* <DEDUP_REMOVED lines=22> */
.L_x_2060:
[----:B------:R-:W-:Y:S05]  /*129a0*/  BSYNC B0 ;  /* 0x0000000000007941 */ /* 0x000fea0003800000 */
.L_x_2059:
        /* <DEDUP_REMOVED lines=22> */
.L_x_2062:
[----:B------:R-:W-:Y:S05]  /*12b10*/  BSYNC B0 ;  /* 0x0000000000007941 */ /* 0x000fea0003800000 */
.L_x_2061:
        /* <DEDUP_REMOVED lines=21> */
.L_x_2063:
        /* <DEDUP_REMOVED lines=9> */
.L_x_2425:


//--------------------- .text._ZN5flash16flash_fwd_kernelI23Flash_fwd_kernel_traitsILi256ELi128ELi64ELi8ELb0ELb0EN7cutlass6half_tE19Flash_kernel_traitsILi256ELi128ELi64ELi8ES3_EELb1ELb0ELb1ELb1ELb0ELb0ELb0ELb0EEEvNS_16Flash_fwd_paramsE --------------------------
	.section	.text._ZN5flash16flash_fwd_kernelI23Flash_fwd_kernel_traitsILi256ELi128ELi64ELi8ELb0ELb0EN7cutlass6half_tE19Flash_kernel_traitsILi256ELi128ELi64ELi8ES3_EELb1ELb0ELb1ELb1ELb0ELb0ELb0ELb0EEEvNS_16Flash_fwd_paramsE,"ax",@progbits
	.align	128
        .global         _ZN5flash16flash_fwd_kernelI23Flash_fwd_kernel_traitsILi256ELi128ELi64ELi8ELb0ELb0EN7cutlass6half_tE19Flash_kernel_traitsILi256ELi128ELi64ELi8ES3_EELb1ELb0ELb1ELb1ELb0ELb0ELb0ELb0EEEvNS_16Flash_fwd_paramsE
        .type           _ZN5flash16flash_fwd_kernelI23Flash_fwd_kernel_traitsILi256ELi128ELi64ELi8ELb0ELb0EN7cutlass6half_tE19Flash_kernel_traitsILi256ELi128ELi64ELi8ES3_EELb1ELb0ELb1ELb1ELb0ELb0ELb0ELb0EEEvNS_16Flash_fwd_paramsE,@function
        .size           _ZN5flash16flash_fwd_kernelI23Flash_fwd_kernel_traitsILi256ELi128ELi64ELi8ELb0ELb0EN7cutlass6half_tE19Flash_kernel_traitsILi256ELi128ELi64ELi8ES3_EELb1ELb0ELb1ELb1ELb0ELb0ELb0ELb0EEEvNS_16Flash_fwd_paramsE,(.L_x_2426 - _ZN5flash16flash_fwd_kernelI23Flash_fwd_kernel_traitsILi256ELi128ELi64ELi8ELb0ELb0EN7cutlass6half_tE19Flash_kernel_traitsILi256ELi128ELi64ELi8ES3_EELb1ELb0ELb1ELb1ELb0ELb0ELb0ELb0EEEvNS_16Flash_fwd_paramsE)
        .other          _ZN5flash16flash_fwd_kernelI23Flash_fwd_kernel_traitsILi256ELi128ELi64ELi8ELb0ELb0EN7cutlass6half_tE19Flash_kernel_traitsILi256ELi128ELi64ELi8ES3_EELb1ELb0ELb1ELb1ELb0ELb0ELb0ELb0EEEvNS_16Flash_fwd_paramsE,@"STO_CUDA_ENTRY STV_DEFAULT"
_ZN5flash16flash_fwd_kernelI23Flash_fwd_kernel_traitsILi256ELi128ELi64ELi8ELb0ELb0EN7cutlass6half_tE19Flash_kernel_traitsILi256ELi128ELi64ELi8ES3_EELb1ELb0ELb1ELb1ELb0ELb0ELb0ELb0EEEvNS_16Flash_fwd_paramsE:
.text._ZN5flash16flash_fwd_kernelI23Flash_fwd_kernel_traitsILi256ELi128ELi64ELi8ELb0ELb0EN7cutlass6half_tE19Flash_kernel_traitsILi256ELi128ELi64ELi8ES3_EELb1ELb0ELb1ELb1ELb0ELb0ELb0ELb0EEEvNS_16Flash_fwd_paramsE:
        /* <DEDUP_REMOVED lines=49> */
[----:B------:R-:W-:Y:S02]  /*0310*/  PLOP3.LUT P1, PT, PT, PT, UP1, 0x80, 0x0 ;  /* 0x000000000000781c */ /* 0x000fe40003f2f018 */
[----:B------:R2:W-:Y:S04]  /*0320*/  @!P3 STG.E.64 desc[UR34][R10.64+0x8], R2 ;  /* 0x000008020a00b986 */ /* 0x0005e8000c101b22 */
[----:B------:R-:W3:Y:S01]  /*0330*/  @P0 LDG.E R0, desc[UR34][R14.64+0x4] ;  /* 0x000004220e000981 */ /* 0x000ee2000c1e1900 */
[----:B------:R-:W-:-:S03]  /*0340*/  IMAD.U32 R5, RZ, RZ, UR7 ;  /* 0x00000007ff057e24 */ /* 0x000fc6000f8e00ff */
[----:B------:R-:W4:Y:S04]  /*0350*/  @P0 LDG.E R9, desc[UR34][R14.64] ;  /* 0x000000220e090981 */ /* 0x000f28000c1e1900 */
[----:B------:R-:W5:Y:S01]  /*0360*/  @!P2 LDG.E R6, desc[UR34][R4.64] ;  /* 0x000000220406a981 */ /* 0x000f62000c1e1900 */
[----:B-1----:R-:W-:Y:S01]  /*0370*/  IMAD.U32 R12, RZ, RZ, UR8 ;  /* 0x00000008ff0c7e24 */ /* 0x002fe2000f8e00ff */
[----:B------:R-:W-:Y:S01]  /*0380*/  UMOV UR17, 0xffffffff ;  /* 0xffffffff00117882 */ /* 0x000fe20000000000 */
[----:B------:R-:W-:Y:S01]  /*0390*/  IMAD.U32 R13, RZ, RZ, UR9 ;  /* 0x00000009ff0d7e24 */ /* 0x000fe2000f8e00ff */
[----:B------:R-:W-:-:S04]  /*03a0*/  ULDC UR8, c[0x0][0x270] ;  /* 0x00009c0000087ab9 */ /* 0x000fc80000000800 */
[----:B------:R-:W2:Y:S01]  /*03b0*/  @P1 LDG.E R8, desc[UR34][R12.64] ;  /* 0x000000220c081981 */ /* 0x000ea2000c1e1900 */
        /* <DEDUP_REMOVED lines=8> */
[----:B------:R-:W-:Y:S02]  /*0440*/  LOP3.LUT R80, R81, 0xffffffe0, RZ, 0xc0, !PT ;  /* 0xffffffe051507812 */ /* 0x000fe400078ec0ff */
[----:B-----5:R-:W-:Y:S01]  /*0450*/  @!P2 R2UR UR7, R6 ;  /* 0x000000000607a2ca */ /* 0x020fe200000e0000 */
[----:B------:R-:W-:Y:S01]  /*0460*/  USHF.L.U32 UR4, UR9, 0x5, URZ ;  /* 0x0000000509047899 */ /* 0x000fe2000800063f */
[----:B------:R-:W-:Y:S01]  /*0470*/  ISETP.NE.AND.EX P2, PT, RZ, UR5, PT, P0 ;  /* 0x00000005ff007c0c */ /* 0x000fe2000bf45300 */
[----:B------:R-:W-:Y:S02]  /*0480*/  IMAD.IADD R80, R7, 0x1, -R80 ;  /* 0x0000000107507824 */ /* 0x000fe400078e0a50 */
[----:B------:R-:W-:Y:S02]  /*0490*/  @UP2 UIADD3 UR19, UR19, -UR17, URZ ;  /* 0x8000001113132290 */ /* 0x000fe4000fffe03f */
[----:B------:R-:W-:Y:S01]  /*04a0*/  USHF.R.S32.HI UR5, URZ, 0x1f, UR4 ;  /* 0x0000001f3f057899 */ /* 0x000fe20008011404 */
[----:B--2---:R-:W-:-:S02]  /*04b0*/  @P1 R2UR UR6, R8 ;  /* 0x00000000080612ca */ /* 0x004fc400000e0000 */
        /* <DEDUP_REMOVED lines=12> */
.L_x_2064:
[----:B------:R-:W-:Y:S01]  /*0580*/  ULDC UR9, c[0x0][0x2c8] ;  /* 0x0000b20000097ab9 */ /* 0x000fe20000000800 */
.L_x_2065:
        /* <DEDUP_REMOVED lines=57> */
[C---:B------:R-:W-:Y:S01]  /*0920*/  ISETP.GE.AND P1, PT, R16.reuse, UR19, PT ;  /* 0x0000001310007c0c */ /* 0x040fe2000bf26270 */
[----:B------:R-:W-:Y:S01]  /*0930*/  @!UP1 ULDC.64 UR4, c[0x0][0x290] ;  /* 0x0000a40000049ab9 */ /* 0x000fe20000000a00 */
[C---:B------:R-:W-:Y:S01]  /*0940*/  IMAD.SHL.U32 R9, R7.reuse, 0x8, RZ ;  /* 0x0000000807097824 */ /* 0x040fe200078e00ff */
[----:B------:R-:W-:Y:S01]  /*0950*/  @!UP1 UIMAD UR6, UR12, UR4, URZ ;  /* 0x000000040c0692a4 */ /* 0x000fe2000f8e023f */
[--C-:B------:R-:W-:Y:S01]  /*0960*/  SHF.R.S32.HI R17, RZ, 0x1f, R16.reuse ;  /* 0x0000001fff117819 */ /* 0x100fe20000011410 */
[----:B------:R-:W-:Y:S01]  /*0970*/  @UP1 UIMAD UR7, UR17, UR7, UR11 ;  /* 0x00000007110712a4 */ /* 0x000fe2000f8e020b */
[C---:B------:R-:W-:Y:S01]  /*0980*/  VIADD R5, R16.reuse, 0x20 ;  /* 0x0000002010057836 */ /* 0x040fe20000000000 */
[----:B------:R-:W-:Y:S01]  /*0990*/  @!UP1 UIMAD.WIDE.U32 UR14, UR29, UR4, URZ ;  /* 0x000000041d0e92a5 */ /* 0x000fe2000f8e003f */
[----:B------:R-:W-:Y:S01]  /*09a0*/  ISETP.NE.AND P3, PT, R7, RZ, PT ;  /* 0x000000ff0700720c */ /* 0x000fe20003f65270 */
[----:B------:R-:W-:Y:S01]  /*09b0*/  ULDC.U8 UR11, c[0x0][0x3d8] ;  /* 0x0000f600000b7ab9 */ /* 0x000fe20000000000 */
[----:B------:R-:W-:Y:S01]  /*09c0*/  @!UP1 UIMAD UR6, UR29, UR5, UR6 ;  /* 0x000000051d0692a4 */ /* 0x000fe2000f8e0206 */
[----:B------:R-:W-:Y:S01]  /*09d0*/  IMAD.WIDE R14, R15, 0x80, R16 ;  /* 0x000000800f0e7825 */ /* 0x000fe200078e0210 */
[----:B------:R-:W-:Y:S01]  /*09e0*/  UISETP.NE.AND UP3, UPT, UR11, URZ, UPT ;  /* 0x0000003f0b00728c */ /* 0x000fe2000bf65270 */
[C---:B------:R-:W-:Y:S01]  /*09f0*/  IADD3 R8, R9.reuse, 0x40, RZ ;  /* 0x0000004009087810 */ /* 0x040fe20007ffe0ff */
        /* <DEDUP_REMOVED lines=61> */
.L_x_2068:
[----:B------:R-:W-:Y:S05]  /*0dd0*/  BSYNC B0 ;  /* 0x0000000000007941 */ /* 0x000fea0003800000 */
.L_x_2067:
        /* <DEDUP_REMOVED lines=25> */
.L_x_2070:
[----:B------:R-:W-:Y:S05]  /*0f70*/  BSYNC B0 ;  /* 0x0000000000007941 */ /* 0x000fea0003800000 */
.L_x_2069:
        /* <DEDUP_REMOVED lines=24> */
.L_x_2072:
[----:B------:R-:W-:Y:S05]  /*1100*/  BSYNC B0 ;  /* 0x0000000000007941 */ /* 0x000fea0003800000 */
.L_x_2071:
        /* <DEDUP_REMOVED lines=26> */
.L_x_2074:
[----:B------:R-:W-:Y:S05]  /*12b0*/  BSYNC B0 ;  /* 0x0000000000007941 */ /* 0x000fea0003800000 */
.L_x_2073:
        /* <DEDUP_REMOVED lines=10> */
.L_x_2076:
[----:B------:R-:W-:Y:S05]  /*1360*/  BSYNC B0 ;  /* 0x0000000000007941 */ /* 0x000fea0003800000 */
.L_x_2075:
        /* <DEDUP_REMOVED lines=10> */
.L_x_2078:
[----:B------:R-:W-:Y:S05]  /*1410*/  BSYNC B0 ;  /* 0x0000000000007941 */ /* 0x000fea0003800000 */
.L_x_2077:
        /* <DEDUP_REMOVED lines=10> */
.L_x_2080:
[----:B------:R-:W-:Y:S05]  /*14c0*/  BSYNC B0 ;  /* 0x0000000000007941 */ /* 0x000fea0003800000 */
.L_x_2079:
        /* <DEDUP_REMOVED lines=10> */
.L_x_2066:
        /* <DEDUP_REMOVED lines=34> */
.L_x_2081:
[----:B------:R-:W-:Y:S01]  /*1790*/  ULDC UR4, c[0x0][0x278] ;  /* 0x00009e0000047ab9 */ /* 0x000fe20000000800 */
[----:B------:R-:W1:Y:S01]  /*17a0*/  S2R R4, SR_CTAID.Z ;  /* 0x0000000000047919 */ /* 0x000e620000002700 */
[----:B------:R-:W-:Y:S01]  /*17b0*/  IMAD.U32 R3, RZ, RZ, UR4 ;  /* 0x00000004ff037e24 */ /* 0x000fe2000f8e00ff */
[----:B------:R-:W-:Y:S01]  /*17c0*/  UMOV UR14, URZ ;  /* 0x0000003f000e7c82 */ /* 0x000fe20008000000 */
[----:B------:R-:W-:Y:S01]  /*17d0*/  LEA.HI R244, R0, R7, RZ, 0x3 ;  /* 0x0000000700f47211 */ /* 0x000fe200078f18ff */
[----:B------:R-:W-:Y:S02]  /*17e0*/  @UP0 UIADD3 UR7, UR6, UR7, URZ ;  /* 0x0000000706070290 */ /* 0x000fe4000fffe03f */
[----:B------:R-:W-:Y:S01]  /*17f0*/  IABS R3, R3 ;  /* 0x0000000300037213 */ /* 0x000fe20000000000 */
[----:B------:R-:W-:-:S03]  /*1800*/  USHF.R.S32.HI UR21, URZ, 0x1f, UR32 ;  /* 0x0000001f3f157899 */ /* 0x000fc60008011420 */
[----:B------:R-:W-:-:S13]  /*1810*/  R2UR UR9, R3 ;  /* 0x00000000030972ca */ /* 0x000fda00000e0000 */
[----:B------:R-:W2:Y:S01]  /*1820*/  I2F.RP R5, UR9 ;  /* 0x0000000900057d06 */ /* 0x000ea20008209400 */
[----:B-1----:R-:W-:-:S04]  /*1830*/  IABS R4, R4 ;  /* 0x0000000400047213 */ /* 0x002fc80000000000 */
[----:B------:R-:W-:-:S03]  /*1840*/  R2UR UR5, R4 ;  /* 0x00000000040572ca */ /* 0x000fc600000e0000 */
[----:B--2---:R-:W1:Y:S01]  /*1850*/  MUFU.RCP R3, R5 ;  /* 0x0000000500037308 */ /* 0x004e620000001000 */
[----:B------:R-:W-:Y:S02]  /*1860*/  LOP3.LUT R4, R244, 0xfffffff8, RZ, 0xc0, !PT ;  /* 0xfffffff8f4047812 */ /* 0x000fe400078ec0ff */
[----:B------:R-:W-:-:S05]  /*1870*/  SHF.R.S32.HI R244, RZ, 0x3, R244 ;  /* 0x00000003fff47819 */ /* 0x000fca00000114f4 */
[----:B------:R-:W-:-:S05]  /*1880*/  IMAD.SHL.U32 R242, R244, 0x40, RZ ;  /* 0x00000040f4f27824 */ /* 0x000fca00078e00ff */
[----:B------:R-:W-:Y:S01]  /*1890*/  LOP3.LUT R242, R242, 0x1c0, RZ, 0xc0, !PT ;  /* 0x000001c0f2f27812 */ /* 0x000fe200078ec0ff */
[----:B-1----:R-:W-:Y:S01]  /*18a0*/  VIADD R3, R3, 0xffffffe ;  /* 0x0ffffffe03037836 */ /* 0x002fe20000000000 */
[----:B------:R-:W-:-:S05]  /*18b0*/  LEA.HI R5, R0, R7, RZ, 0x6 ;  /* 0x0000000700057211 */ /* 0x000fca00078f30ff */
[----:B------:R-:W1:Y:S01]  /*18c0*/  F2I.FTZ.U32.TRUNC.NTZ R3, R3 ;  /* 0x0000000300037305 */ /* 0x000e62000021f000 */
[----:B------:R-:W-:Y:S01]  /*18d0*/  IMAD.SHL.U32 R5, R5, 0x8, RZ ;  /* 0x0000000805057824 */ /* 0x000fe200078e00ff */
[----:B-1----:R-:W-:Y:S01]  /*18e0*/  R2UR UR15, R3 ;  /* 0x00000000030f72ca */ /* 0x002fe200000e0000 */
[----:B------:R-:W-:Y:S02]  /*18f0*/  IMAD.IADD R3, R7, 0x1, -R4 ;  /* 0x0000000107037824 */ /* 0x000fe400078e0a04 */
[----:B------:R-:W-:Y:S02]  /*1900*/  VIADD R4, R244, 0x40 ;  /* 0x00000040f4047836 */ /* 0x000fe40000000000 */
[----:B------:R-:W-:-:S05]  /*1910*/  IMAD.SHL.U32 R84, R3, 0x8, RZ ;  /* 0x0000000803547824 */ /* 0x000fca00078e00ff */
[--C-:B------:R-:W-:Y:S02]  /*1920*/  SHF.R.S32.HI R85, RZ, 0x1f, R84.reuse ;  /* 0x0000001fff557819 */ /* 0x100fe40000011454 */
[----:B------:R-:W-:Y:S01]  /*1930*/  LOP3.LUT R9, R242, 0x38, R84, 0xf8, !PT ;  /* 0x00000038f2097812 */ /* 0x000fe200078ef854 */
[----:B------:R-:W-:Y:S01]  /*1940*/  UIADD3 UR10, URZ, -UR15, URZ ;  /* 0x8000000f3f0a7290 */ /* 0x000fe2000fffe03f */
[----:B------:R-:W-:Y:S01]  /*1950*/  SHF.R.U32.HI R242, RZ, 0x3, R242 ;  /* 0x00000003fff27819 */ /* 0x000fe200000116f2 */
[----:B------:R1:W-:Y:S02]  /*1960*/  STL.64 [R1+0x10], R84 ;  /* 0x0000105401007387 */ /* 0x0003e40000100a00 */
[----:B------:R-:W-:Y:S01]  /*1970*/  UIMAD UR10, UR10, UR9, URZ ;  /* 0x000000090a0a72a4 */ /* 0x000fe2000f8e023f */
[----:B------:R-:W-:-:S03]  /*1980*/  LOP3.LUT R242, R9, R242, RZ, 0x3c, !PT ;  /* 0x000000f209f27212 */ /* 0x000fc600078e3cff */
[----:B------:R-:W-:-:S04]  /*1990*/  UIMAD.WIDE.U32 UR10, UR15, UR10, UR14 ;  /* 0x0000000a0f0a72a5 */ /* 0x000fc8000f8e000e */
[----:B------:R-:W-:-:S07]  /*19a0*/  UIMAD.WIDE.U32 UR10, UR11, UR5, URZ ;  /* 0x000000050b0a72a5 */ /* 0x000fce000f8e003f */
        /* <DEDUP_REMOVED lines=16> */
[----:B------:R-:W-:Y:S02]  /*1ab0*/  @UP2 UIADD3 UR22, UR22, 0x1, URZ ;  /* 0x0000000116162890 */ /* 0x000fe4000fffe03f */
[----:B------:R-:W-:-:S04]  /*1ac0*/  UISETP.NE.AND UP2, UPT, UR4, URZ, UPT ;  /* 0x0000003f0400728c */ /* 0x000fc8000bf45270 */
[----:B------:R-:W-:-:S07]  /*1ad0*/  @!UP1 UIADD3 UR22, -UR22, URZ, URZ ;  /* 0x0000003f16169290 */ /* 0x000fce000fffe13f */
        /* <DEDUP_REMOVED lines=16> */
.L_x_2082:
        /* <DEDUP_REMOVED lines=12> */
[----:B------:R-:W-:Y:S01]  /*1ca0*/  IMAD.WIDE.U32 R16, R16, UR32, R8 ;  /* 0x0000002010107c25 */ /* 0x000fe2000f8e0008 */
[----:B------:R-:W-:Y:S01]  /*1cb0*/  UIMAD UR36, UR14, UR8, URZ ;  /* 0x000000080e2472a4 */ /* 0x000fe2000f8e023f */
[--C-:B------:R-:W-:Y:S01]  /*1cc0*/  SHF.R.S32.HI R245, RZ, 0x1f, R244.reuse ;  /* 0x0000001ffff57819 */ /* 0x100fe200000114f4 */
[----:B------:R-:W-:Y:S01]  /*1cd0*/  UIADD3 UR20, UR23, -0x1, URZ ;  /* 0xffffffff17147890 */ /* 0x000fe2000fffe03f */
[----:B------:R-:W-:Y:S01]  /*1ce0*/  MOV R15, UR18 ;  /* 0x00000012000f7c02 */ /* 0x000fe20008000f00 */
[----:B------:R-:W-:Y:S01]  /*1cf0*/  UIMAD UR36, UR22, UR9, UR36 ;  /* 0x00000009162472a4 */ /* 0x000fe2000f8e0224 */
[----:B------:R-:W-:Y:S01]  /*1d00*/  LOP3.LUT R242, R242, 0xfffffe00, R5, 0xf8, !PT ;  /* 0xfffffe00f2f27812 */ /* 0x000fe200078ef805 */
[----:B------:R-:W-:Y:S01]  /*1d10*/  BSSY B0, `(.L_x_2083) ;  /* 0x000003c000007945 */ /* 0x000fe20003800000 */
[----:B------:R-:W-:Y:S01]  /*1d20*/  IADD3 R19, R17, UR15, RZ ;  /* 0x0000000f11137c10 */ /* 0x000fe2000fffe0ff */
[----:B------:R-:W-:Y:S01]  /*1d30*/  VIADD R12, R244, 0x20 ;  /* 0x00000020f40c7836 */ /* 0x000fe20000000000 */
[----:B------:R-:W-:Y:S01]  /*1d40*/  ISETP.GE.AND P5, PT, R4, UR5, PT ;  /* 0x0000000504007c0c */ /* 0x000fe2000bfa6270 */
[C---:B------:R-:W-:Y:S01]  /*1d50*/  VIADD R241, R84.reuse, 0x40 ;  /* 0x0000004054f17836 */ /* 0x040fe20000000000 */
[----:B-1----:R-:W-:Y:S01]  /*1d60*/  ULEA UR4, UR4, UR37, 0x18 ;  /* 0x0000002504047291 */ /* 0x002fe2000f8ec03f */
[C---:B------:R-:W-:Y:S01]  /*1d70*/  IADD3 R240, R84.reuse, 0x80, RZ ;  /* 0x0000008054f07810 */ /* 0x040fe20007ffe0ff */
[----:B------:R-:W-:Y:S01]  /*1d80*/  UIMAD UR37, UR14, UR6, URZ ;  /* 0x000000060e2572a4 */ /* 0x000fe2000f8e023f */
[----:B------:R-:W-:Y:S01]  /*1d90*/  VIADD R235, R84, 0xc0 ;  /* 0x000000c054eb7836 */ /* 0x000fe20000000000 */
[----:B------:R-:W-:Y:S01]  /*1da0*/  MOV R174, UR8 ;  /* 0x0000000800ae7c02 */ /* 0x000fe20008000f00 */
[----:B------:R-:W-:Y:S01]  /*1db0*/  IMAD.WIDE R14, R15, 0x80, R244 ;  /* 0x000000800f0e7825 */ /* 0x000fe200078e02f4 */
[----:B------:R-:W-:Y:S01]  /*1dc0*/  UIMAD UR37, UR22, UR7, UR37 ;  /* 0x00000007162572a4 */ /* 0x000fe2000f8e0225 */
[----:B------:R-:W-:-:S02]  /*1dd0*/  LEA R242, R242, UR4, 0x1 ;  /* 0x00000004f2f27c11 */ /* 0x000fc4000f8e08ff */
        /* <DEDUP_REMOVED lines=47> */
.L_x_2084:
[----:B------:R-:W-:Y:S05]  /*20d0*/  BSYNC B0 ;  /* 0x0000000000007941 */ /* 0x000fea0003800000 */
.L_x_2083:
[----:B------:R-:W-:Y:S01]  /*20e0*/  ISETP.GE.AND P0, PT, R12, UR5, PT ;  /* 0x000000050c007c0c */ /* 0x000fe2000bf06270 */
[----:B-12---:R-:W-:Y:S01]  /*20f0*/  IMAD R5, R245, UR12, RZ ;  /* 0x0000000cf5057c24 */ /* 0x006fe2000f8e02ff */
[----:B------:R-:W-:Y:S01]  /*2100*/  UIMAD UR14, UR20, -0x40, UR33 ;  /* 0xffffffc0140e78a4 */ /* 0x000fe2000f8e0221 */
[----:B------:R-:W-:Y:S01]  /*2110*/  BSSY B0, `(.L_x_2085) ;  /* 0x0000033000007945 */ /* 0x000fe20003800000 */
[----:B------:R-:W-:Y:S01]  /*2120*/  IADD3 R246, P6, R20, UR28, RZ ;  /* 0x0000001c14f67c10 */ /* 0x000fe2000ffde0ff */
[----:B------:R-:W-:-:S08]  /*2130*/  IMAD R6, R244, UR13, R5 ;  /* 0x0000000df4067c24 */ /* 0x000fd0000f8e0205 */
        /* <DEDUP_REMOVED lines=48> */
.L_x_2086:
[----:B------:R-:W-:Y:S05]  /*2440*/  BSYNC B0 ;  /* 0x0000000000007941 */ /* 0x000fea0003800000 */
.L_x_2085:
        /* <DEDUP_REMOVED lines=20> */
[C---:B------:R-:W-:Y:S02]  /*2590*/  @!P4 LEA.HI.X R23, R24.reuse, R11, R10, 0x1, P1 ;  /* 0x0000000b1817c211 */ /* 0x040fe400008f0c0a */
[----:B----4-:R-:W-:-:S03]  /*25a0*/  @!P3 LEA R8, P0, R24, R8, 0x1 ;  /* 0x000000081808b211 */ /* 0x010fc600078008ff */
[----:B------:R-:W-:Y:S01]  /*25b0*/  @!PT LDS RZ, [RZ] ;  /* 0x00000000fffff984 */ /* 0x000fe20000000800 */
[----:B------:R-:W-:Y:S01]  /*25c0*/  @!PT LDS RZ, [RZ] ;  /* 0x00000000fffff984 */ /* 0x000fe20000000800 */
[----:B------:R-:W-:Y:S01]  /*25d0*/  @!PT LDS RZ, [RZ] ;  /* 0x00000000fffff984 */ /* 0x000fe20000000800 */
[----:B------:R3:W-:Y:S01]  /*25e0*/  @!P4 LDGSTS.E.BYPASS.LTC128B.128 [R242+0x2000], desc[UR34][R22.64] ;  /* 0x0200000016f2cfae */ /* 0x0007e2000b901d62 */
[C---:B------:R-:W-:Y:S02]  /*25f0*/  @!P3 LEA.HI.X R9, R24.reuse, R9, R10, 0x1, P0 ;  /* 0x000000091809b211 */ /* 0x040fe400000f0c0a */
[----:B------:R-:W-:Y:S01]  /*2600*/  ISETP.GE.AND P0, PT, R235, UR8, PT ;  /* 0x00000008eb007c0c */ /* 0x000fe2000bf06270 */
        /* <DEDUP_REMOVED lines=21> */
.L_x_2088:
[----:B------:R-:W-:Y:S05]  /*2760*/  BSYNC B0 ;  /* 0x0000000000007941 */ /* 0x000fea0003800000 */
.L_x_2087:
[----:B------:R-:W-:Y:S01]  /*2770*/  IADD3.X R247, R21, UR26, R6, P6, !PT ;  /* 0x0000001a15f77c10 */ /* 0x000fe2000b7fe406 */
[----:B------:R-:W-:Y:S01]  /*2780*/  USHF.L.U64.HI UR15, UR12, 0x6, UR13 ;  /* 0x000000060c0f7899 */ /* 0x000fe2000801020d */
[----:B------:R-:W-:Y:S01]  /*2790*/  BSSY B0, `(.L_x_2089) ;  /* 0x0000033000007945 */ /* 0x000fe20003800000 */
[----:B------:R-:W-:Y:S01]  /*27a0*/  USHF.L.U32 UR40, UR12, 0x6, URZ ;  /* 0x000000060c287899 */ /* 0x000fe2000800063f */
[----:B------:R-:W-:Y:S02]  /*27b0*/  IMAD.WIDE.U32 R246, R174, UR22, R246 ;  /* 0x00000016aef67c25 */ /* 0x000fe4000f8e00f6 */
[----:B------:R-:W-:Y:S09]  /*27c0*/  @P5 BRA `(.L_x_2090) ;  /* 0x0000000000bc5947 */ /* 0x000ff20003800000 */
[----:B------:R-:W-:Y:S01]  /*27d0*/  ULDC UR8, c[0x0][0x2d0] ;  /* 0x0000b40000087ab9 */ /* 0x000fe20000000800 */
[----:B------:R-:W-:Y:S01]  /*27e0*/  IADD3 R6, P0, R14, 0x60, RZ ;  /* 0x000000600e067810 */ /* 0x000fe20007f1e0ff */
[----:B------:R-:W-:Y:S01]  /*27f0*/  ULDC.64 UR6, c[0x0][0x240] ;  /* 0x0000900000067ab9 */ /* 0x000fe20000000a00 */
[----:B------:R-:W-:Y:S02]  /*2800*/  ISETP.GE.AND P5, PT, R84, UR8, PT ;  /* 0x0000000854007c0c */ /* 0x000fe4000bfa6270 */
[----:B------:R-:W-:Y:S01]  /*2810*/  ISETP.GE.AND P4, PT, R241, UR8, PT ;  /* 0x00000008f1007c0c */ /* 0x000fe2000bf86270 */
[----:B------:R-:W-:Y:S01]  /*2820*/  IMAD.X R14, RZ, RZ, R15, P0 ;  /* 0x000000ffff0e7224 */ /* 0x000fe200000e060f */
[----:B------:R-:W-:Y:S01]  /*2830*/  ISETP.GE.AND P2, PT, R240, UR8, PT ;  /* 0x00000008f0007c0c */ /* 0x000fe2000bf46270 */
[----:B------:R-:W-:Y:S02]  /*2840*/  IMAD.MOV.U32 R15, RZ, RZ, R19 ;  /* 0x000000ffff0f7224 */ /* 0x000fe400078e0013 */
[----:B------:R-:W-:-:S02]  /*2850*/  IMAD R13, R14, UR6, RZ ;  /* 0x000000060e0d7c24 */ /* 0x000fc4000f8e02ff */
[----:B------:R-:W-:Y:S02]  /*2860*/  IMAD.MOV.U32 R14, RZ, RZ, R16 ;  /* 0x000000ffff0e7224 */ /* 0x000fe400078e0010 */
[C---:B------:R-:W-:Y:S02]  /*2870*/  IMAD R13, R6.reuse, UR7, R13 ;  /* 0x00000007060d7c24 */ /* 0x040fe4000f8e020d */
[----:B------:R-:W5:Y:S01]  /*2880*/  @!P5 LDC.64 R10, c[0x0][0x210] ;  /* 0x00008400ff0adb82 */ /* 0x000f620000000a00 */
[----:B------:R-:W-:Y:S01]  /*2890*/  IMAD.WIDE.U32 R14, R6, UR6, R14 ;  /* 0x00000006060e7c25 */ /* 0x000fe2000f8e000e */
        /* <DEDUP_REMOVED lines=34> */
.L_x_2090:
[----:B------:R-:W-:Y:S05]  /*2ac0*/  BSYNC B0 ;  /* 0x0000000000007941 */ /* 0x000fea0003800000 */
.L_x_2089:
[----:B------:R-:W-:Y:S01]  /*2ad0*/  VIADD R83, R247, UR36 ;  /* 0x00000024f7537c36 */ /* 0x000fe20008000000 */
[----:B------:R-:W-:Y:S01]  /*2ae0*/  MOV R82, R246 ;  /* 0x000000f600527202 */ /* 0x000fe20000000f00 */
[----:B------:R-:W-:Y:S01]  /*2af0*/  USHF.R.S32.HI UR43, URZ, 0x1f, UR20 ;  /* 0x0000001f3f2b7899 */ /* 0x000fe20008011414 */
[----:B------:R-:W-:Y:S01]  /*2b00*/  ISETP.GE.AND P0, PT, R244, UR14, PT ;  /* 0x0000000ef4007c0c */ /* 0x000fe2000bf06270 */
[----:B------:R-:W-:Y:S01]  /*2b10*/  UIMAD UR6, UR15, UR20, URZ ;  /* 0x000000140f0672a4 */ /* 0x000fe2000f8e023f */
[----:B------:R-:W-:Y:S01]  /*2b20*/  IMAD.U32 R6, RZ, RZ, UR40 ;  /* 0x00000028ff067e24 */ /* 0x000fe2000f8e00ff */
[----:B------:R1:W-:Y:S01]  /*2b30*/  STL.64 [R1], R82 ;  /* 0x0000005201007387 */ /* 0x0003e20000100a00 */
[----:B------:R-:W-:Y:S01]  /*2b40*/  BSSY B0, `(.L_x_2091) ;  /* 0x000002c000007945 */ /* 0x000fe20003800000 */
[----:B------:R-:W-:Y:S01]  /*2b50*/  UIMAD UR6, UR43, UR40, UR6 ;  /* 0x000000282b0672a4 */ /* 0x000fe2000f8e0206 */
[----:B------:R-:W-:Y:S01]  /*2b60*/  IMAD.WIDE.U32 R16, R6, UR20, R82 ;  /* 0x0000001406107c25 */ /* 0x000fe2000f8e0052 */
[----:B------:R-:W-:-:S04]  /*2b70*/  ISETP.GE.AND P6, PT, R12, UR14, PT ;  /* 0x0000000e0c007c0c */ /* 0x000fc8000bfc6270 */
[----:B------:R-:W-:Y:S02]  /*2b80*/  IADD3 R14, R17, UR6, RZ ;  /* 0x00000006110e7c10 */ /* 0x000fe4000fffe0ff */
[----:B------:R-:W-:Y:S07]  /*2b90*/  @P0 BRA `(.L_x_2092) ;  /* 0x0000000000980947 */ /* 0x000fee0003800000 */
[----:B------:R-:W-:Y:S02]  /*2ba0*/  ULDC UR6, c[0x0][0x2d0] ;  /* 0x0000b40000067ab9 */ /* 0x000fe40000000800 */
[----:B------:R-:W-:Y:S02]  /*2bb0*/  ISETP.GE.AND P5, PT, R84, UR6, PT ;  /* 0x0000000654007c0c */ /* 0x000fe4000bfa6270 */
[----:B------:R-:W-:Y:S02]  /*2bc0*/  ISETP.GE.AND P4, PT, R241, UR6, PT ;  /* 0x00000006f1007c0c */ /* 0x000fe4000bf86270 */
[----:B------:R-:W-:-:S09]  /*2bd0*/  ISETP.GE.AND P2, PT, R240, UR6, PT ;  /* 0x00000006f0007c0c */ /* 0x000fd2000bf46270 */
[----:B--2---:R-:W2:Y:S01]  /*2be0*/  @!P5 LDC.64 R10, c[0x0][0x218] ;  /* 0x00008600ff0adb82 */ /* 0x004ea20000000a00 */
[----:B------:R2:W-:Y:S07]  /*2bf0*/  @P5 STS.128 [R242+0x10000], RZ ;  /* 0x010000fff2005388 */ /* 0x0005ee0000000c00 */
[----:B---3--:R-:W3:Y:S08]  /*2c00*/  @!P4 LDC.64 R8, c[0x0][0x218] ;  /* 0x00008600ff08cb82 */ /* 0x008ef00000000a00 */
[----:B-1--4-:R-:W1:Y:S01]  /*2c10*/  @!P2 LDC.64 R4, c[0x0][0x218] ;  /* 0x00008600ff04ab82 */ /* 0x012e620000000a00 */
[----:B--2---:R-:W-:-:S04]  /*2c20*/  @!P5 LEA R10, P0, R16, R10, 0x1 ;  /* 0x0000000a100ad211 */ /* 0x004fc800078008ff */
        /* <DEDUP_REMOVED lines=29> */
.L_x_2092:
[----:B------:R-:W-:Y:S05]  /*2e00*/  BSYNC B0 ;  /* 0x0000000000007941 */ /* 0x000fea0003800000 */
.L_x_2091:
        /* <DEDUP_REMOVED lines=44> */
.L_x_2094:
[----:B------:R-:W-:Y:S05]  /*30d0*/  BSYNC B0 ;  /* 0x0000000000007941 */ /* 0x000fea0003800000 */
.L_x_2093:
        /* <DEDUP_REMOVED lines=20> */
[----:B-1234-:R1:W2:Y:S01]  /*3220*/  @P0 LDG.E R5, desc[UR34][R16.64] ;  /* 0x0000002210050981 */ /* 0x01e2a2000c1e1900 */
[----:B------:R-:W-:Y:S01]  /*3230*/  LOP3.LUT R4, R0, 0xfffffff0, RZ, 0xc0, !PT ;  /* 0xfffffff000047812 */ /* 0x000fe200078ec0ff */
[----:B------:R-:W2:Y:S01]  /*3240*/  @P0 MUFU.RCP R8, UR6 ;  /* 0x0000000600080d08 */ /* 0x000ea20008001000 */
[----:B------:R-:W-:Y:S01]  /*3250*/  SHF.R.S32.HI R9, RZ, 0x4, R0 ;  /* 0x00000004ff097819 */ /* 0x000fe20000011400 */
[----:B------:R-:W-:Y:S01]  /*3260*/  IMAD.SHL.U32 R14, R3, 0x40, RZ ;  /* 0x00000040030e7824 */ /* 0x000fe200078e00ff */
[----:B------:R-:W-:Y:S01]  /*3270*/  USHF.L.U64.HI UR8, UR10, 0x6, UR11 ;  /* 0x000000060a087899 */ /* 0x000fe2000801020b */
[----:B------:R-:W-:Y:S01]  /*3280*/  IMAD.IADD R13, R7, 0x1, -R4 ;  /* 0x00000001070d7824 */ /* 0x000fe200078e0a04 */
[----:B------:R-:W-:Y:S01]  /*3290*/  USHF.L.U32 UR9, UR10, 0x6, URZ ;  /* 0x000000060a097899 */ /* 0x000fe2000800063f */
[----:B------:R-:W-:Y:S01]  /*32a0*/  IMAD.SHL.U32 R233, R244, 0x8, RZ ;  /* 0x00000008f4e97824 */ /* 0x000fe200078e00ff */
[----:B------:R-:W-:Y:S01]  /*32b0*/  LOP3.LUT R14, R14, 0x1c0, RZ, 0xc0, !PT ;  /* 0x000001c00e0e7812 */ /* 0x000fe200078ec0ff */
[----:B------:R-:W-:Y:S01]  /*32c0*/  UIMAD UR7, UR8, UR20, URZ ;  /* 0x00000014080772a4 */ /* 0x000fe2000f8e023f */
[----:B------:R-:W-:Y:S01]  /*32d0*/  SHF.R.S32.HI R4, RZ, 0x1f, R13 ;  /* 0x0000001fff047819 */ /* 0x000fe2000001140d */
[----:B------:R-:W-:Y:S01]  /*32e0*/  UMOV UR21, URZ ;  /* 0x0000003f00157c82 */ /* 0x000fe20008000000 */
[----:B------:R-:W-:Y:S01]  /*32f0*/  LOP3.LUT R233, R14, 0x8, R233, 0xf8, !PT ;  /* 0x000000080ee97812 */ /* 0x000fe200078ef8e9 */
[----:B------:R-:W-:Y:S01]  /*3300*/  UIMAD UR43, UR43, UR9, UR7 ;  /* 0x000000092b2b72a4 */ /* 0x000fe2000f8e0207 */
[----:B------:R-:W-:Y:S01]  /*3310*/  LEA.HI R11, R4, R13, RZ, 0x3 ;  /* 0x0000000d040b7211 */ /* 0x000fe200078f18ff */
[----:B------:R-:W-:Y:S01]  /*3320*/  BSSY B0, `(.L_x_2095) ;  /* 0x000004f000007945 */ /* 0x000fe20003800000 */
[----:B------:R-:W-:-:S02]  /*3330*/  LEA.HI R4, R0, R9, RZ, 0x1 ;  /* 0x0000000900047211 */ /* 0x000fc400078f08ff */
[----:B------:R-:W-:Y:S02]  /*3340*/  LOP3.LUT R0, R11, 0xfffffff8, RZ, 0xc0, !PT ;  /* 0xfffffff80b007812 */ /* 0x000fe400078ec0ff */
[----:B------:R-:W-:Y:S02]  /*3350*/  LOP3.LUT R4, R4, 0xfffffffe, RZ, 0xc0, !PT ;  /* 0xfffffffe04047812 */ /* 0x000fe400078ec0ff */
[----:B------:R-:W-:Y:S01]  /*3360*/  SHF.R.U32.HI R14, RZ, 0x3, R14 ;  /* 0x00000003ff0e7819 */ /* 0x000fe2000001160e */
[----:B------:R-:W-:Y:S01]  /*3370*/  IMAD.IADD R0, R13, 0x1, -R0 ;  /* 0x000000010d007824 */ /* 0x000fe200078e0a00 */
[----:B------:R-:W-:Y:S01]  /*3380*/  SHF.R.S32.HI R81, RZ, 0x5, R81 ;  /* 0x00000005ff517819 */ /* 0x000fe20000011451 */
[----:B-1----:R-:W-:Y:S01]  /*3390*/  IMAD.WIDE.U32 R16, R244, UR10, R84 ;  /* 0x0000000af4107c25 */ /* 0x002fe2000f8e0054 */
[----:B------:R-:W-:Y:S01]  /*33a0*/  LOP3.LUT R233, R233, R14, RZ, 0x3c, !PT ;  /* 0x0000000ee9e97212 */ /* 0x000fe200078e3cff */
[----:B------:R-:W-:Y:S01]  /*33b0*/  BAR.SYNC.DEFER_BLOCKING 0x0 ;  /* 0x0000000000007b1d */ /* 0x000fe20000010000 */
[----:B------:R-:W-:Y:S01]  /*33c0*/  ISETP.GE.AND P6, PT, R12, UR14, PT ;  /* 0x0000000e0c007c0c */ /* 0x000fe2000bfc6270 */
[----:B------:R-:W-:Y:S01]  /*33d0*/  IMAD R13, R245, UR10, RZ ;  /* 0x0000000af50d7c24 */ /* 0x000fe2000f8e02ff */
[----:B------:R-:W-:Y:S01]  /*33e0*/  IADD3 R170, P1, R16, UR30, RZ ;  /* 0x0000001e10aa7c10 */ /* 0x000fe2000ff3e0ff */
[----:B------:R-:W-:-:S02]  /*33f0*/  IMAD.IADD R4, R9, 0x1, -R4 ;  /* 0x0000000109047824 */ /* 0x000fc400078e0a04 */
[----:B------:R-:W-:Y:S02]  /*3400*/  IMAD R13, R244, UR11, R13 ;  /* 0x0000000bf40d7c24 */ /* 0x000fe4000f8e020d */
[----:B------:R-:W-:Y:S02]  /*3410*/  IMAD.SHL.U32 R9, R0, 0x40, RZ ;  /* 0x0000004000097824 */ /* 0x000fe400078e00ff */
[----:B------:R-:W-:Y:S01]  /*3420*/  IMAD.SHL.U32 R10, R4, 0x8, RZ ;  /* 0x00000008040a7824 */ /* 0x000fe200078e00ff */
[----:B------:R-:W-:Y:S01]  /*3430*/  IADD3.X R171, R17, UR27, R13, P1, !PT ;  /* 0x0000001b11ab7c10 */ /* 0x000fe20008ffe40d */
[----:B------:R-:W-:Y:S01]  /*3440*/  IMAD.U32 R17, RZ, RZ, UR20 ;  /* 0x00000014ff117e24 */ /* 0x000fe2000f8e00ff */
[----:B------:R-:W-:Y:S01]  /*3450*/  ISETP.GE.AND P1, PT, R244, UR14, PT ;  /* 0x0000000ef4007c0c */ /* 0x000fe2000bf26270 */
[----:B------:R-:W-:Y:S01]  /*3460*/  IMAD R233, R4, 0x200, R233 ;  /* 0x0000020004e97824 */ /* 0x000fe200078e02e9 */
[----:B------:R-:W-:Y:S01]  /*3470*/  LOP3.LUT R9, R9, 0x1c0, RZ, 0xc0, !PT ;  /* 0x000001c009097812 */ /* 0x000fe200078ec0ff */
[----:B------:R-:W-:-:S03]  /*3480*/  IMAD.WIDE.U32 R170, R169, UR22, R170 ;  /* 0x00000016a9aa7c25 */ /* 0x000fc6000f8e00aa */
[----:B------:R-:W-:Y:S01]  /*3490*/  LOP3.LUT R10, R9, 0x8, R10, 0xf8, !PT ;  /* 0x00000008090a7812 */ /* 0x000fe200078ef80a */
[----:B------:R-:W-:Y:S01]  /*34a0*/  VIADD R173, R171, UR37 ;  /* 0x00000025abad7c36 */ /* 0x000fe20008000000 */
[----:B------:R-:W-:Y:S01]  /*34b0*/  SHF.R.U32.HI R9, RZ, 0x3, R9 ;  /* 0x00000003ff097819 */ /* 0x000fe20000011609 */
[----:B------:R-:W-:-:S03]  /*34c0*/  IMAD.MOV.U32 R172, RZ, RZ, R170 ;  /* 0x000000ffffac7224 */ /* 0x000fc600078e00aa */
[----:B------:R-:W-:Y:S01]  /*34d0*/  LOP3.LUT R9, R10, R9, RZ, 0x3c, !PT ;  /* 0x000000090a097212 */ /* 0x000fe200078e3cff */
[----:B------:R1:W-:Y:S01]  /*34e0*/  @P1 STS.128 [R242+0x18000], RZ ;  /* 0x018000fff2001388 */ /* 0x0003e20000000c00 */
[----:B------:R-:W-:Y:S02]  /*34f0*/  IMAD.SHL.U32 R10, R11, 0x40, RZ ;  /* 0x000000400b0a7824 */ /* 0x000fe400078e00ff */
[----:B------:R-:W-:Y:S01]  /*3500*/  IMAD.WIDE.U32 R16, R17, UR9, R172 ;  /* 0x0000000911107c25 */ /* 0x000fe2000f8e00ac */
[----:B------:R1:W-:Y:S02]  /*3510*/  @P1 STS.128 [R242+0x1a000], RZ ;  /* 0x01a000fff2001388 */ /* 0x0003e40000000c00 */
[----:B------:R-:W-:Y:S01]  /*3520*/  LOP3.LUT R4, R9, 0xfffffe00, R10, 0xf8, !PT ;  /* 0xfffffe0009047812 */ /* 0x000fe200078ef80a */
[----:B------:R-:W-:Y:S01]  /*3530*/  VIADD R14, R17, UR43 ;  /* 0x0000002b110e7c36 */ /* 0x000fe20008000000 */
[----:B------:R1:W-:Y:S03]  /*3540*/  @P1 STS.128 [R242+0x1c000], RZ ;  /* 0x01c000fff2001388 */ /* 0x0003e60000000c00 */
[----:B------:R-:W-:Y:S01]  /*3550*/  IMAD R234, R81, 0x400, R4 ;  /* 0x0000040051ea7824 */ /* 0x000fe200078e0204 */
[----:B------:R1:W-:Y:S01]  /*3560*/  @P1 STS.128 [R242+0x1e000], RZ ;  /* 0x01e000fff2001388 */ /* 0x0003e20000000c00 */
        /* <DEDUP_REMOVED lines=42> */
.L_x_2096:
[----:B------:R-:W-:Y:S05]  /*3810*/  BSYNC B0 ;  /* 0x0000000000007941 */ /* 0x000fea0003800000 */
.L_x_2095:
        /* <DEDUP_REMOVED lines=52> */
.L_x_2098:
[----:B------:R-:W-:Y:S05]  /*3b60*/  BSYNC B0 ;  /* 0x0000000000007941 */ /* 0x000fea0003800000 */
.L_x_2097:
[----:B------:R-:W-:Y:S01]  /*3b70*/  LDSM.16.M88.4 R60, [R234] ;  /* 0x00000000ea3c783b */ /* 0x000fe20000000200 */
[----:B------:R-:W-:Y:S01]  /*3b80*/  R2P PR, R3, 0x6 ;  /* 0x0000000603007804 */ /* 0x000fe20000000000 */
[----:B------:R-:W-:Y:S01]  /*3b90*/  IMAD.MOV.U32 R5, RZ, RZ, 0x10 ;  /* 0x00000010ff057424 */ /* 0x000fe200078e00ff */
[C---:B------:R-:W-:Y:S01]  /*3ba0*/  LOP3.LUT P0, RZ, R0.reuse, 0x2, RZ, 0xc0, !PT ;  /* 0x0000000200ff7812 */ /* 0x040fe2000780c0ff */
[----:B------:R-:W5:Y:S01]  /*3bb0*/  LDSM.16.M88.4 R16, [R233+0x10000] ;  /* 0x01000000e910783b */ /* 0x000f620000000200 */
[----:B------:R-:W-:Y:S01]  /*3bc0*/  VIADD R3, R233, 0x10000 ;  /* 0x00010000e9037836 */ /* 0x000fe20000000000 */
[----:B------:R-:W-:Y:S01]  /*3bd0*/  UISETP.GT.AND UP0, UPT, UR20, UR16, UPT ;  /* 0x000000101400728c */ /* 0x000fe2000bf04270 */
[----:B------:R-:W-:Y:S01]  /*3be0*/  SEL R5, R5, 0xfffffff0, !P0 ;  /* 0xfffffff005057807 */ /* 0x000fe20004000000 */
[----:B------:R-:W3:Y:S01]  /*3bf0*/  LDSM.16.M88.4 R52, [R233+0x10800] ;  /* 0x01080000e934783b */ /* 0x000ee20000000200 */
[----:B------:R-:W-:Y:S01]  /*3c00*/  VIADD R231, R233, 0x10020 ;  /* 0x00010020e9e77836 */ /* 0x000fe20000000000 */
[----:B------:R-:W-:Y:S01]  /*3c10*/  LOP3.LUT P0, RZ, R0, 0x4, RZ, 0xc0, !PT ;  /* 0x0000000400ff7812 */ /* 0x000fe2000780c0ff */
[----:B------:R-:W-:Y:S01]  /*3c20*/  IMAD.MOV.U32 R0, RZ, RZ, 0x40 ;  /* 0x00000040ff007424 */ /* 0x000fe200078e00ff */
[----:B------:R-:W3:Y:S01]  /*3c30*/  LDSM.16.M88.4 R44, [R233+0x11000] ;  /* 0x01100000e92c783b */ /* 0x000ee20000000200 */
[-C--:B------:R-:W-:Y:S01]  /*3c40*/  LEA R232, R5, R234.reuse, 0x1 ;  /* 0x000000ea05e87211 */ /* 0x080fe200078e08ff */
[----:B------:R-:W-:Y:S01]  /*3c50*/  @P1 VIADD R231, R3, 0xffffffe0 ;  /* 0xffffffe003e71836 */ /* 0x000fe20000000000 */
[----:B------:R-:W-:Y:S01]  /*3c60*/  LEA R252, R81, UR31, 0x4 ;  /* 0x0000001f51fc7c11 */ /* 0x000fe2000f8e20ff */
[----:B------:R-:W3:Y:S01]  /*3c70*/  LDSM.16.M88.4 R64, [R233+0x11800] ;  /* 0x01180000e940783b */ /* 0x000ee20000000200 */
[----:B------:R-:W-:Y:S01]  /*3c80*/  IMAD.MOV.U32 R3, RZ, RZ, 0x20 ;  /* 0x00000020ff037424 */ /* 0x000fe200078e00ff */
[----:B------:R-:W-:Y:S01]  /*3c90*/  SEL R0, R0, 0xffffffc0, !P2 ;  /* 0xffffffc000007807 */ /* 0x000fe20005000000 */
[----:B------:R-:W-:Y:S01]  /*3ca0*/  IMAD.U32 R243, RZ, RZ, UR33 ;  /* 0x00000021fff37e24 */ /* 0x000fe2000f8e00ff */
[----:B------:R-:W-:Y:S01]  /*3cb0*/  LDSM.16.M88.4 R24, [R232] ;  /* 0x00000000e818783b */ /* 0x000fe20000000200 */
[----:B------:R-:W-:Y:S01]  /*3cc0*/  UIADD3 UR33, UR33, -UR19, URZ ;  /* 0x8000001321217290 */ /* 0x000fe2000fffe03f */
[----:B------:R-:W-:Y:S01]  /*3cd0*/  SEL R3, R3, 0xffffffe0, !P0 ;  /* 0xffffffe003037807 */ /* 0x000fe20004000000 */
[----:B------:R-:W-:Y:S01]  /*3ce0*/  IMAD.IADD R227, R233, 0x1, R0 ;  /* 0x00000001e9e37824 */ /* 0x000fe200078e0200 */
[----:B-12-4-:R-:W1:Y:S01]  /*3cf0*/  LDSM.16.M88.4 R8, [R231] ;  /* 0x00000000e708783b */ /* 0x016e620000000200 */
[----:B------:R-:W-:Y:S01]  /*3d00*/  IMAD.IADD R220, R0, 0x1, R231 ;  /* 0x0000000100dc7824 */ /* 0x000fe200078e02e7 */
[C---:B------:R-:W-:Y:S01]  /*3d10*/  LEA R230, R3.reuse, R234, 0x1 ;  /* 0x000000ea03e67211 */ /* 0x040fe200078e08ff */
[----:B------:R-:W-:Y:S01]  /*3d20*/  IMAD R229, R3, 0x2, R232 ;  /* 0x0000000203e57824 */ /* 0x000fe200078e02e8 */
[----:B------:R-:W2:Y:S01]  /*3d30*/  LDSM.16.M88.4 R28, [R231+0x800] ;  /* 0x00080000e71c783b */ /* 0x000ea20000000200 */
[----:B------:R-:W-:Y:S01]  /*3d40*/  PLOP3.LUT P0, PT, PT, PT, UP0, 0x80, 0x0 ;  /* 0x000000000000781c */ /* 0x000fe20003f0f008 */
[----:B------:R-:W-:Y:S01]  /*3d50*/  UIADD3 UR31, UR38, -0x4ab325aa, URZ ;  /* 0xb54cda56261f7890 */ /* 0x000fe2000fffe03f */
[----:B------:R-:W-:Y:S01]  /*3d60*/  MOV R164, UR18 ;  /* 0x0000001200a47c02 */ /* 0x000fe20008000f00 */
[----:B------:R-:W4:Y:S01]  /*3d70*/  LDSM.16.M88.4 R12, [R231+0x1000] ;  /* 0x00100000e70c783b */ /* 0x000f220000000200 */
[----:B------:R-:W-:Y:S01]  /*3d80*/  SHF.L.U32 R7, R7, 0x1, RZ ;  /* 0x0000000107077819 */ /* 0x000fe200000006ff */
[C---:B------:R-:W-:Y:S01]  /*3d90*/  VIADD R223, R231.reuse, 0x800 ;  /* 0x00000800e7df7836 */ /* 0x040fe20000000000 */
[----:B------:R-:W-:Y:S01]  /*3da0*/  IADD3 R222, R231, 0x1000, RZ ;  /* 0x00001000e7de7810 */ /* 0x000fe20007ffe0ff */
[----:B------:R-:W4:Y:S01]  /*3db0*/  LDSM.16.M88.4 R72, [R231+0x1800] ;  /* 0x00180000e748783b */ /* 0x000f220000000200 */
[----:B------:R-:W-:Y:S01]  /*3dc0*/  IMAD R164, R164, 0x8, R81 ;  /* 0x00000008a4a47824 */ /* 0x000fe200078e0251 */
[----:B------:R-:W-:Y:S01]  /*3dd0*/  LOP3.LUT R205, R7, 0x6, RZ, 0xc0, !PT ;  /* 0x0000000607cd7812 */ /* 0x000fe200078ec0ff */
[C---:B------:R-:W-:Y:S01]  /*3de0*/  VIADD R221, R231.reuse, 0x1800 ;  /* 0x00001800e7dd7836 */ /* 0x040fe20000000000 */
[----:B------:R-:W-:Y:S01]  /*3df0*/  LDSM.16.M88.4 R36, [R230] ;  /* 0x00000000e624783b */ /* 0x000fe20000000200 */
[C---:B------:R-:W-:Y:S01]  /*3e00*/  VIADD R219, R231.reuse, 0x2000 ;  /* 0x00002000e7db7836 */ /* 0x040fe20000000000 */
[C---:B------:R-:W-:Y:S01]  /*3e10*/  IADD3 R218, R231.reuse, 0x2800, RZ ;  /* 0x00002800e7da7810 */ /* 0x040fe20007ffe0ff */
[C---:B------:R-:W-:Y:S01]  /*3e20*/  VIADD R217, R231.reuse, 0x3000 ;  /* 0x00003000e7d97836 */ /* 0x040fe20000000000 */
[C---:B-----5:R-:W-:Y:S01]  /*3e30*/  HMMA.16816.F32 R20, R60.reuse, R16, RZ ;  /* 0x000000103c14723c */ /* 0x060fe200000018ff */
[----:B------:R-:W5:Y:S01]  /*3e40*/  LDSM.16.M88.4 R32, [R227+0x10000] ;  /* 0x01000000e320783b */ /* 0x000f620000000200 */
[C---:B------:R-:W-:Y:S01]  /*3e50*/  VIADD R216, R231.reuse, 0x3800 ;  /* 0x00003800e7d87836 */ /* 0x040fe20000000000 */
[C---:B------:R-:W-:Y:S01]  /*3e60*/  IADD3 R215, R231.reuse, 0x4000, RZ ;  /* 0x00004000e7d77810 */ /* 0x040fe20007ffe0ff */
[C---:B------:R-:W-:Y:S01]  /*3e70*/  VIADD R214, R231.reuse, 0x4800 ;  /* 0x00004800e7d67836 */ /* 0x040fe20000000000 */
[----:B------:R-:W-:Y:S01]  /*3e80*/  LDSM.16.M88.4 R68, [R227+0x11800] ;  /* 0x01180000e344783b */ /* 0x000fe20000000200 */
[C---:B------:R-:W-:Y:S01]  /*3e90*/  HMMA.16816.F32 R16, R60.reuse, R18, RZ ;  /* 0x000000123c10723c */ /* 0x040fe200000018ff */
[C---:B------:R-:W-:Y:S01]  /*3ea0*/  VIADD R213, R231.reuse, 0x5000 ;  /* 0x00005000e7d57836 */ /* 0x040fe20000000000 */
[C---:B------:R-:W-:Y:S01]  /*3eb0*/  IADD3 R212, R231.reuse, 0x5800, RZ ;  /* 0x00005800e7d47810 */ /* 0x040fe20007ffe0ff */
[----:B------:R-:W-:Y:S01]  /*3ec0*/  LDSM.16.M88.4 R76, [R220+0x1800] ;  /* 0x00180000dc4c783b */ /* 0x000fe20000000200 */
[C---:B------:R-:W-:Y:S01]  /*3ed0*/  VIADD R211, R231.reuse, 0x6000 ;  /* 0x00006000e7d37836 */ /* 0x040fe20000000000 */
[C---:B------:R-:W-:Y:S01]  /*3ee0*/  IADD3 R209, R231.reuse, 0x7000, RZ ;  /* 0x00007000e7d17810 */ /* 0x040fe20007ffe0ff */
[----:B---3--:R-:W-:Y:S01]  /*3ef0*/  HMMA.16816.F32 R56, R60, R52, RZ ;  /* 0x000000343c38723c */ /* 0x008fe200000018ff */
[----:B------:R-:W0:Y:S01]  /*3f00*/  LDGDEPBAR ;  /* 0x00000000000079af */ /* 0x000e220000000000 */
[----:B------:R-:W-:-:S02]  /*3f10*/  VIADD R210, R231, 0x6800 ;  /* 0x00006800e7d27836 */ /* 0x000fc40000000000 */
[----:B------:R-:W-:Y:S02]  /*3f20*/  VIADD R208, R231, 0x7800 ;  /* 0x00007800e7d07836 */ /* 0x000fe40000000000 */
[C---:B------:R-:W-:Y:S06]  /*3f30*/  HMMA.16816.F32 R52, R60.reuse, R54, RZ ;  /* 0x000000363c34723c */ /* 0x040fec00000018ff */
[C---:B------:R-:W-:Y:S06]  /*3f40*/  HMMA.16816.F32 R48, R60.reuse, R44, RZ ;  /* 0x0000002c3c30723c */ /* 0x040fec00000018ff */
[C---:B------:R-:W-:Y:S06]  /*3f50*/  HMMA.16816.F32 R44, R60.reuse, R46, RZ ;  /* 0x0000002e3c2c723c */ /* 0x040fec00000018ff */
[C---:B------:R-:W-:Y:S06]  /*3f60*/  HMMA.16816.F32 R40, R60.reuse, R64, RZ ;  /* 0x000000403c28723c */ /* 0x040fec00000018ff */
[----:B------:R-:W-:Y:S01]  /*3f70*/  HMMA.16816.F32 R60, R60, R66, RZ ;  /* 0x000000423c3c723c */ /* 0x000fe200000018ff */
[----:B------:R-:W3:Y:S05]  /*3f80*/  LDSM.16.M88.4 R64, [R227+0x10800] ;  /* 0x01080000e340783b */ /* 0x000eea0000000200 */
[C---:B-1----:R-:W-:Y:S06]  /*3f90*/  HMMA.16816.F32 R20, R24.reuse, R8, R20 ;  /* 0x000000081814723c */ /* 0x042fec0000001814 */
[C---:B------:R-:W-:Y:S01]  /*3fa0*/  HMMA.16816.F32 R16, R24.reuse, R10, R16 ;  /* 0x0000000a1810723c */ /* 0x040fe20000001810 */
[----:B------:R-:W1:Y:S05]  /*3fb0*/  LDSM.16.M88.4 R8, [R227+0x11000] ;  /* 0x01100000e308783b */ /* 0x000e6a0000000200 */
[C---:B--2---:R-:W-:Y:S06]  /*3fc0*/  HMMA.16816.F32 R56, R24.reuse, R28, R56 ;  /* 0x0000001c1838723c */ /* 0x044fec0000001838 */
[C---:B------:R-:W-:Y:S01]  /*3fd0*/  HMMA.16816.F32 R52, R24.reuse, R30, R52 ;  /* 0x0000001e1834723c */ /* 0x040fe20000001834 */
[----:B------:R-:W-:Y:S05]  /*3fe0*/  LDSM.16.M88.4 R28, [R220] ;  /* 0x00000000dc1c783b */ /* 0x000fea0000000200 */
[C---:B----4-:R-:W-:Y:S06]  /*3ff0*/  HMMA.16816.F32 R48, R24.reuse, R12, R48 ;  /* 0x0000000c1830723c */ /* 0x050fec0000001830 */
        /* <DEDUP_REMOVED lines=8> */
[----:B------:R-:W4:Y:S05]  /*4080*/  LDSM.16.M88.4 R32, [R220+0x1000] ;  /* 0x00100000dc20783b */ /* 0x000f2a0000000200 */
[C---:B---3--:R-:W-:Y:S06]  /*4090*/  HMMA.16816.F32 R56, R36.reuse, R64, R56 ;  /* 0x000000402438723c */ /* 0x048fec0000001838 */
        /* <DEDUP_REMOVED lines=8> */
[----:B------:R-:W-:Y:S01]  /*4120*/  LDSM.16.M88.4 R60, [R232+0x4000] ;  /* 0x00400000e83c783b */ /* 0x000fe20000000200 */
[C---:B--2---:R-:W-:Y:S06]  /*4130*/  HMMA.16816.F32 R56, R12.reuse, R24, R56 ;  /* 0x000000180c38723c */ /* 0x044fec0000001838 */
[C---:B------:R-:W-:Y:S01]  /*4140*/  HMMA.16816.F32 R52, R12.reuse, R26, R52 ;  /* 0x0000001a0c34723c */ /* 0x040fe20000001834 */
[----:B------:R-:W2:Y:S05]  /*4150*/  LDSM.16.M88.4 R24, [R233+0x13800] ;  /* 0x01380000e918783b */ /* 0x000eaa0000000200 */
[C---:B------:R-:W-:Y:S06]  /*4160*/  HMMA.16816.F32 R20, R12.reuse, R28, R20 ;  /* 0x0000001c0c14723c */ /* 0x040fec0000001814 */
[C---:B------:R-:W-:Y:S01]  /*4170*/  HMMA.16816.F32 R16, R12.reuse, R30, R16 ;  /* 0x0000001e0c10723c */ /* 0x040fe20000001810 */
[----:B------:R-:W5:Y:S05]  /*4180*/  LDSM.16.M88.4 R28, [R231+0x2000] ;  /* 0x00200000e71c783b */ /* 0x000f6a0000000200 */
        /* <DEDUP_REMOVED lines=62> */
[C---:B-----5:R-:W-:Y:S06]  /*4570*/  HMMA.16816.F32 R56, R72.reuse, R24, R56 ;  /* 0x000000184838723c */ /* 0x060fec0000001838 */
        /* <DEDUP_REMOVED lines=27> */
[----:B------:R-:W3:Y:S05]  /*4730*/  LDSM.16.M88.4 R24, [R220+0x5800] ;  /* 0x00580000dc18783b */ /* 0x000eea0000000200 */
[C---:B-----5:R-:W-:Y:S06]  /*4740*/  HMMA.16816.F32 R48, R64.reuse, R72, R48 ;  /* 0x000000484030723c */ /* 0x060fec0000001830 */
[C---:B------:R-:W-:Y:S01]  /*4750*/  HMMA.16816.F32 R44, R64.reuse, R74, R44 ;  /* 0x0000004a402c723c */ /* 0x040fe2000000182c */
[----:B------:R-:W-:Y:S05]  /*4760*/  LDSM.16.M88.4 R72, [R233+0x16800] ;  /* 0x01680000e948783b */ /* 0x000fea0000000200 */
[C---:B-1----:R-:W-:Y:S06]  /*4770*/  HMMA.16816.F32 R40, R64.reuse, R68, R40 ;  /* 0x000000444028723c */ /* 0x042fec0000001828 */
[----:B------:R-:W-:Y:S01]  /*4780*/  HMMA.16816.F32 R36, R64, R70, R36 ;  /* 0x000000464024723c */ /* 0x000fe20000001824 */
[----:B------:R-:W1:Y:S04]  /*4790*/  LDSM.16.M88.4 R68, [R233+0x17000] ;  /* 0x01700000e944783b */ /* 0x000e680000000200 */
[----:B------:R-:W4:Y:S01]  /*47a0*/  LDSM.16.M88.4 R64, [R233+0x17800] ;  /* 0x01780000e940783b */ /* 0x000f220000000200 */
[C---:B--2---:R-:W-:Y:S06]  /*47b0*/  HMMA.16816.F32 R48, R8.reuse, R12, R48 ;  /* 0x0000000c0830723c */ /* 0x044fec0000001830 */
[C---:B------:R-:W-:Y:S06]  /*47c0*/  HMMA.16816.F32 R20, R8.reuse, R32, R20 ;  /* 0x000000200814723c */ /* 0x040fec0000001814 */
[C---:B------:R-:W-:Y:S01]  /*47d0*/  HMMA.16816.F32 R16, R8.reuse, R34, R16 ;  /* 0x000000220810723c */ /* 0x040fe20000001810 */
[----:B------:R-:W-:Y:S05]  /*47e0*/  LDSM.16.M88.4 R32, [R231+0x6000] ;  /* 0x00600000e720783b */ /* 0x000fea0000000200 */
[C---:B------:R-:W-:Y:S06]  /*47f0*/  HMMA.16816.F32 R56, R8.reuse, R28, R56 ;  /* 0x0000001c0838723c */ /* 0x040fec0000001838 */
[C---:B------:R-:W-:Y:S01]  /*4800*/  HMMA.16816.F32 R52, R8.reuse, R30, R52 ;  /* 0x0000001e0834723c */ /* 0x040fe20000001834 */
[----:B------:R-:W-:Y:S05]  /*4810*/  LDSM.16.M88.4 R28, [R231+0x6800] ;  /* 0x00680000e71c783b */ /* 0x000fea0000000200 */
[C---:B------:R-:W-:Y:S01]  /*4820*/  HMMA.16816.F32 R44, R8.reuse, R14, R44 ;  /* 0x0000000e082c723c */ /* 0x040fe2000000182c */
[----:B------:R-:W-:Y:S05]  /*4830*/  LDSM.16.M88.4 R12, [R232+0xc000] ;  /* 0x00c00000e80c783b */ /* 0x000fea0000000200 */
[C---:B---3--:R-:W-:Y:S06]  /*4840*/  HMMA.16816.F32 R40, R8.reuse, R24, R40 ;  /* 0x000000180828723c */ /* 0x048fec0000001828 */
[----:B------:R-:W-:Y:S01]  /*4850*/  HMMA.16816.F32 R36, R8, R26, R36 ;  /* 0x0000001a0824723c */ /* 0x000fe20000001824 */
[----:B------:R-:W2:Y:S04]  /*4860*/  LDSM.16.M88.4 R8, [R231+0x7000] ;  /* 0x00700000e708783b */ /* 0x000ea80000000200 */
[----:B------:R-:W3:Y:S01]  /*4870*/  LDSM.16.M88.4 R24, [R231+0x7800] ;  /* 0x00780000e718783b */ /* 0x000ee20000000200 */
[C---:B-1----:R-:W-:Y:S06]  /*4880*/  HMMA.16816.F32 R48, R60.reuse, R68, R48 ;  /* 0x000000443c30723c */ /* 0x042fec0000001830 */
[C---:B------:R-:W-:Y:S06]  /*4890*/  HMMA.16816.F32 R56, R60.reuse, R72, R56 ;  /* 0x000000483c38723c */ /* 0x040fec0000001838 */
[C---:B------:R-:W-:Y:S01]  /*48a0*/  HMMA.16816.F32 R52, R60.reuse, R74, R52 ;  /* 0x0000004a3c34723c */ /* 0x040fe20000001834 */
[----:B------:R-:W-:Y:S05]  /*48b0*/  LDSM.16.M88.4 R72, [R230+0xc000] ;  /* 0x00c00000e648783b */ /* 0x000fea0000000200 */
[C---:B------:R-:W-:Y:S01]  /*48c0*/  HMMA.16816.F32 R44, R60.reuse, R70, R44 ;  /* 0x000000463c2c723c */ /* 0x040fe2000000182c */
[----:B------:R-:W-:Y:S05]  /*48d0*/  LDSM.16.M88.4 R68, [R227+0x16800] ;  /* 0x01680000e344783b */ /* 0x000fea0000000200 */
[C---:B----4-:R-:W-:Y:S06]  /*48e0*/  HMMA.16816.F32 R40, R60.reuse, R64, R40 ;  /* 0x000000403c28723c */ /* 0x050fec0000001828 */
[C---:B------:R-:W-:Y:S01]  /*48f0*/  HMMA.16816.F32 R36, R60.reuse, R66, R36 ;  /* 0x000000423c24723c */ /* 0x040fe20000001824 */
[----:B------:R-:W1:Y:S05]  /*4900*/  LDSM.16.M88.4 R64, [R227+0x17000] ;  /* 0x01700000e340783b */ /* 0x000e6a0000000200 */
[C---:B------:R-:W-:Y:S06]  /*4910*/  HMMA.16816.F32 R20, R60.reuse, R76, R20 ;  /* 0x0000004c3c14723c */ /* 0x040fec0000001814 */
[----:B------:R-:W-:Y:S01]  /*4920*/  HMMA.16816.F32 R16, R60, R78, R16 ;  /* 0x0000004e3c10723c */ /* 0x000fe20000001810 */
[----:B------:R-:W4:Y:S04]  /*4930*/  LDSM.16.M88.4 R60, [R227+0x17800] ;  /* 0x01780000e33c783b */ /* 0x000f280000000200 */
[----:B------:R-:W5:Y:S01]  /*4940*/  LDSM.16.M88.4 R76, [R227+0x16000] ;  /* 0x01600000e34c783b */ /* 0x000f620000000200 */
[C---:B--2---:R-:W-:Y:S06]  /*4950*/  HMMA.16816.F32 R48, R12.reuse, R8, R48 ;  /* 0x000000080c30723c */ /* 0x044fec0000001830 */
[C---:B------:R-:W-:Y:S01]  /*4960*/  HMMA.16816.F32 R44, R12.reuse, R10, R44 ;  /* 0x0000000a0c2c723c */ /* 0x040fe2000000182c */
[----:B------:R-:W-:Y:S05]  /*4970*/  LDSM.16.M88.4 R8, [R229+0xc000] ;  /* 0x00c00000e508783b */ /* 0x000fea0000000200 */
[C---:B---3--:R-:W-:Y:S06]  /*4980*/  HMMA.16816.F32 R40, R12.reuse, R24, R40 ;  /* 0x000000180c28723c */ /* 0x048fec0000001828 */
[C---:B------:R-:W-:Y:S01]  /*4990*/  HMMA.16816.F32 R36, R12.reuse, R26, R36 ;  /* 0x0000001a0c24723c */ /* 0x040fe20000001824 */
[----:B------:R-:W2:Y:S05]  /*49a0*/  LDSM.16.M88.4 R24, [R220+0x7000] ;  /* 0x00700000dc18783b */ /* 0x000eaa0000000200 */
[C---:B------:R-:W-:Y:S06]  /*49b0*/  HMMA.16816.F32 R56, R12.reuse, R28, R56 ;  /* 0x0000001c0c38723c */ /* 0x040fec0000001838 */
[C---:B------:R-:W-:Y:S06]  /*49c0*/  HMMA.16816.F32 R20, R12.reuse, R32, R20 ;  /* 0x000000200c14723c */ /* 0x040fec0000001814 */
[C---:B------:R-:W-:Y:S01]  /*49d0*/  HMMA.16816.F32 R16, R12.reuse, R34, R16 ;  /* 0x000000220c10723c */ /* 0x040fe20000001810 */
[----:B------:R-:W-:Y:S05]  /*49e0*/  LDSM.16.M88.4 R32, [R220+0x6000] ;  /* 0x00600000dc20783b */ /* 0x000fea0000000200 */
[----:B------:R-:W-:Y:S01]  /*49f0*/  HMMA.16816.F32 R52, R12, R30, R52 ;  /* 0x0000001e0c34723c */ /* 0x000fe20000001834 */
[----:B------:R-:W3:Y:S04]  /*4a00*/  LDSM.16.M88.4 R28, [R220+0x6800] ;  /* 0x00680000dc1c783b */ /* 0x000ee80000000200 */
[----:B------:R-:W3:Y:S01]  /*4a10*/  LDSM.16.M88.4 R12, [R220+0x7800] ;  /* 0x00780000dc0c783b */ /* 0x000ee20000000200 */
[----:B-1----:R-:W-:Y:S01]  /*4a20*/  HMMA.16816.F32 R48, R72, R64, R48 ;  /* 0x000000404830723c */ /* 0x002fe20000001830 */
[----:B------:R-:W-:-:S05]  /*4a30*/  DEPBAR.LE SB0, 0x0 ;  /* 0x000080000000791a */ /* 0x000fca0000000000 */
[C---:B------:R-:W-:Y:S06]  /*4a40*/  HMMA.16816.F32 R56, R72.reuse, R68, R56 ;  /* 0x000000444838723c */ /* 0x040fec0000001838 */
[C---:B----4-:R-:W-:Y:S06]  /*4a50*/  HMMA.16816.F32 R40, R72.reuse, R60, R40 ;  /* 0x0000003c4828723c */ /* 0x050fec0000001828 */
[----:B-----5:R-:W-:Y:S06]  /*4a60*/  HMMA.16816.F32 R20, R72, R76, R20 ;  /* 0x0000004c4814723c */ /* 0x020fec0000001814 */
[----:B--2---:R-:W-:Y:S06]  /*4a70*/  HMMA.16816.F32 R48, R8, R24, R48 ;  /* 0x000000180830723c */ /* 0x004fec0000001830 */
[----:B------:R-:W-:Y:S01]  /*4a80*/  HMMA.16816.F32 R16, R72, R78, R16 ;  /* 0x0000004e4810723c */ /* 0x000fe20000001810 */
[----:B------:R-:W-:-:S04]  /*4a90*/  SHF.R.S32.HI R25, RZ, 0x1f, R80 ;  /* 0x0000001fff197819 */ /* 0x000fc80000011450 */
[----:B------:R-:W-:Y:S01]  /*4aa0*/  LEA.HI R80, R25, R80, RZ, 0x2 ;  /* 0x0000005019507211 */ /* 0x000fe200078f10ff */
[C---:B------:R-:W-:Y:S06]  /*4ab0*/  HMMA.16816.F32 R52, R72.reuse, R70, R52 ;  /* 0x000000464834723c */ /* 0x040fec0000001834 */
[C---:B------:R-:W-:Y:S06]  /*4ac0*/  HMMA.16816.F32 R44, R72.reuse, R66, R44 ;  /* 0x00000042482c723c */ /* 0x040fec000000182c */
[----:B------:R-:W-:Y:S06]  /*4ad0*/  HMMA.16816.F32 R36, R72, R62, R36 ;  /* 0x0000003e4824723c */ /* 0x000fec0000001824 */
[C---:B---3--:R-:W-:Y:S01]  /*4ae0*/  HMMA.16816.F32 R56, R8.reuse, R28, R56 ;  /* 0x0000001c0838723c */ /* 0x048fe20000001838 */
[----:B------:R-:W1:Y:S05]  /*4af0*/  LDC.U8 R28, c[0x0][0x388] ;  /* 0x0000e200ff1c7b82 */ /* 0x000e6a0000000000 */
[C---:B------:R-:W-:Y:S06]  /*4b00*/  HMMA.16816.F32 R40, R8.reuse, R12, R40 ;  /* 0x0000000c0828723c */ /* 0x040fec0000001828 */
[----:B------:R-:W-:Y:S01]  /*4b10*/  HMMA.16816.F32 R20, R8, R32, R20 ;  /* 0x000000200814723c */ /* 0x000fe20000001814 */
[----:B------:R-:W-:-:S05]  /*4b20*/  SHF.R.S32.HI R13, RZ, 0x2, R80 ;  /* 0x00000002ff0d7819 */ /* 0x000fca0000011450 */
[----:B------:R-:W-:Y:S01]  /*4b30*/  IMAD.IADD R252, R13, 0x1, R252 ;  /* 0x000000010dfc7824 */ /* 0x000fe200078e02fc */
[C---:B------:R-:W-:Y:S03]  /*4b40*/  HMMA.16816.F32 R16, R8.reuse, R34, R16 ;  /* 0x000000220810723c */ /* 0x040fe60000001810 */
[C---:B------:R-:W-:Y:S01]  /*4b50*/  VIADD R249, R252.reuse, 0x8 ;  /* 0x00000008fcf97836 */ /* 0x040fe20000000000 */
[C-C-:B------:R-:W-:Y:S02]  /*4b60*/  VIADDMNMX R250, R252.reuse, UR24, R243.reuse, PT ;  /* 0x00000018fcfa7c46 */ /* 0x140fe4000b8001f3 */
[----:B------:R-:W-:Y:S01]  /*4b70*/  IADD3 R252, R252, UR33, RZ ;  /* 0x00000021fcfc7c10 */ /* 0x000fe2000fffe0ff */
[----:B------:R-:W-:Y:S01]  /*4b80*/  HMMA.16816.F32 R52, R8, R30, R52 ;  /* 0x0000001e0834723c */ /* 0x000fe20000001834 */
[C---:B------:R-:W-:Y:S01]  /*4b90*/  VIADDMNMX R243, R249.reuse, UR24, R243, PT ;  /* 0x00000018f9f37c46 */ /* 0x040fe2000b8001f3 */
[----:B------:R-:W-:Y:S01]  /*4ba0*/  VIADD R249, R249, UR33 ;  /* 0x00000021f9f97c36 */ /* 0x000fe20008000000 */
[----:B------:R-:W-:-:S03]  /*4bb0*/  VIADDMNMX R251, R252, -UR25, RZ, !PT ;  /* 0x80000019fcfb7c46 */ /* 0x000fc6000f8001ff */
[----:B------:R-:W-:Y:S01]  /*4bc0*/  HMMA.16816.F32 R44, R8, R26, R44 ;  /* 0x0000001a082c723c */ /* 0x000fe2000000182c */
[----:B------:R-:W-:-:S05]  /*4bd0*/  VIADDMNMX R248, R249, -UR25, RZ, !PT ;  /* 0x80000019f9f87c46 */ /* 0x000fca000f8001ff */
        /* <DEDUP_REMOVED lines=15> */
[----:B------:R-:W2:Y:S01]  /*4cd0*/  @!P6 LDC.64 R24, c[0x0][0x218] ;  /* 0x00008600ff18eb82 */ /* 0x000ea20000000a00 */
[----:B------:R3:W-:Y:S03]  /*4ce0*/  @P6 STS.128 [R242+0x10000], RZ ;  /* 0x010000fff2006388 */ /* 0x0007e60000000c00 */
[----:B------:R-:W-:-:S04]  /*4cf0*/  VIADD R0, R31, UR6 ;  /* 0x000000061f007c36 */ /* 0x000fc80008000000 */
[----:B------:R-:W4:Y:S08]  /*4d00*/  @!P4 LDC.64 R12, c[0x0][0x218] ;  /* 0x00008600ff0ccb82 */ /* 0x000f300000000a00 */
[----:B------:R-:W5:Y:S08]  /*4d10*/  @!P5 LDC.64 R14, c[0x0][0x218] ;  /* 0x00008600ff0edb82 */ /* 0x000f700000000a00 */
[----:B------:R-:W1:Y:S01]  /*4d20*/  @!P3 LDC.64 R10, c[0x0][0x218] ;  /* 0x00008600ff0abb82 */ /* 0x000e620000000a00 */
[----:B--2---:R-:W-:-:S04]  /*4d30*/  @!P6 LEA R24, P1, R30, R24, 0x1 ;  /* 0x000000181e18e211 */ /* 0x004fc800078208ff */
[----:B------:R-:W-:-:S03]  /*4d40*/  @!P6 LEA.HI.X R25, R30, R25, R0, 0x1, P1 ;  /* 0x000000191e19e211 */ /* 0x000fc600008f0c00 */
[----:B------:R-:W2:Y:S01]  /*4d50*/  @!P6 LDC.64 R8, c[0x0][0x218] ;  /* 0x00008600ff08eb82 */ /* 0x000ea20000000a00 */
[C---:B----4-:R-:W-:Y:S01]  /*4d60*/  @!P4 LEA R12, P1, R30.reuse, R12, 0x1 ;  /* 0x0000000c1e0cc211 */ /* 0x050fe200078208ff */
[----:B------:R-:W-:Y:S01]  /*4d70*/  @!PT LDS RZ, [RZ] ;  /* 0x00000000fffff984 */ /* 0x000fe20000000800 */
[----:B------:R-:W-:Y:S01]  /*4d80*/  @!PT LDS RZ, [RZ] ;  /* 0x00000000fffff984 */ /* 0x000fe20000000800 */
[----:B------:R-:W-:Y:S01]  /*4d90*/  @!PT LDS RZ, [RZ] ;  /* 0x00000000fffff984 */ /* 0x000fe20000000800 */
[----:B------:R3:W-:Y:S03]  /*4da0*/  @!P6 LDGSTS.E.BYPASS.LTC128B.128 [R242+0x10000], desc[UR34][R24.64] ;  /* 0x1000000018f2efae */ /* 0x0007e6000b901d62 */
[C---:B------:R-:W-:Y:S01]  /*4db0*/  @!P4 LEA.HI.X R13, R30.reuse, R13, R0, 0x1, P1 ;  /* 0x0000000d1e0dc211 */ /* 0x040fe200008f0c00 */
[----:B------:R3:W-:Y:S02]  /*4dc0*/  @P5 STS.128 [R242+0x12000], RZ ;  /* 0x012000fff2005388 */ /* 0x0007e40000000c00 */
[----:B------:R-:W4:Y:S01]  /*4dd0*/  @!P5 LDC.64 R26, c[0x0][0x218] ;  /* 0x00008600ff1adb82 */ /* 0x000f220000000a00 */
[----:B-----5:R-:W-:-:S04]  /*4de0*/  @!P5 LEA R14, P2, R30, R14, 0x1 ;  /* 0x0000000e1e0ed211 */ /* 0x020fc800078408ff */
[----:B------:R-:W-:-:S03]  /*4df0*/  @!P5 LEA.HI.X R15, R30, R15, R0, 0x1, P2 ;  /* 0x0000000f1e0fd211 */ /* 0x000fc600010f0c00 */
[----:B------:R-:W5:Y:S01]  /*4e00*/  @!P4 LDC.64 R6, c[0x0][0x218] ;  /* 0x00008600ff06cb82 */ /* 0x000f620000000a00 */
[C---:B-1----:R-:W-:Y:S01]  /*4e10*/  @!P3 LEA R32, P1, R30.reuse, R10, 0x1 ;  /* 0x0000000a1e20b211 */ /* 0x042fe200078208ff */
        /* <DEDUP_REMOVED lines=8> */
[C---:B--2---:R-:W-:Y:S01]  /*4ea0*/  @!P6 LEA R8, P1, R10.reuse, R8, 0x1 ;  /* 0x000000080a08e211 */ /* 0x044fe200078208ff */
        /* <DEDUP_REMOVED lines=38> */
.L_x_2101:
[----:B------:R-:W-:Y:S05]  /*5110*/  BSYNC B0 ;  /* 0x0000000000007941 */ /* 0x000fea0003800000 */
.L_x_2100:
[----:B------:R-:W0:Y:S02]  /*5120*/  LDGDEPBAR ;  /* 0x00000000000079af */ /* 0x000e240000000000 */
.L_x_2099:
[----:B-1-3--:R-:W-:Y:S01]  /*5130*/  IMAD.U32 R7, RZ, RZ, UR20 ;  /* 0x00000014ff077e24 */ /* 0x00afe2000f8e00ff */
[----:B------:R-:W-:Y:S01]  /*5140*/  LOP3.LUT R168, R2, UR38, RZ, 0x3c, !PT ;  /* 0x0000002602a87c12 */ /* 0x000fe2000f8e3cff */
[----:B------:R-:W-:Y:S01]  /*5150*/  IMAD.WIDE.U32 R62, R164, -0x326172a9, RZ ;  /* 0xcd9e8d57a43e7825 */ /* 0x000fe200078e00ff */
[----:B------:R-:W-:Y:S01]  /*5160*/  USHF.L.U32 UR46, UR20, 0x1, URZ ;  /* 0x00000001142e7899 */ /* 0x000fe2000800063f */
[----:B------:R-:W-:Y:S01]  /*5170*/  STL.64 [R1+0x60], R170 ;  /* 0x000060aa01007387 */ /* 0x000fe20000100a00 */
[----:B------:R-:W-:Y:S01]  /*5180*/  UIADD3 UR6, UR39, -0x4498517b, URZ ;  /* 0xbb67ae8527067890 */ /* 0x000fe2000fffe03f */
[----:B------:R-:W-:Y:S01]  /*5190*/  IMAD R7, R7, 0x40, R205 ;  /* 0x0000004007077824 */ /* 0x000fe200078e02cd */
[----:B------:R-:W-:Y:S01]  /*51a0*/  LOP3.LUT R2, R63, R168, RZ, 0x3c, !PT ;  /* 0x000000a83f027212 */ /* 0x000fe200078e3cff */
[----:B------:R-:W-:Y:S01]  /*51b0*/  IMAD.WIDE.U32 R64, R165, -0x2daee0ad, RZ ;  /* 0xd2511f53a5407825 */ /* 0x000fe200078e00ff */
[----:B------:R-:W-:Y:S01]  /*51c0*/  ULDC UR32, c[0x0][0x2ec] ;  /* 0x0000bb0000207ab9 */ /* 0x000fe20000000800 */
[----:B------:R-:W-:Y:S01]  /*51d0*/  UIADD3 UR7, UR38, -0x61c88647, URZ ;  /* 0x9e3779b926077890 */ /* 0x000fe2000fffe03f */
[CC--:B------:R-:W-:Y:S01]  /*51e0*/  ISETP.GE.AND P1, PT, R7.reuse, R243.reuse, PT ;  /* 0x000000f30700720c */ /* 0x0c0fe20003f26270 */
[C---:B------:R-:W-:Y:S01]  /*51f0*/  VIADD R12, R7.reuse, 0x1 ;  /* 0x00000001070c7836 */ /* 0x040fe20000000000 */
[C---:B------:R-:W-:Y:S01]  /*5200*/  ISETP.GE.AND P6, PT, R7.reuse, R250, PT ;  /* 0x000000fa0700720c */ /* 0x040fe20003fc6270 */
[C---:B------:R-:W-:Y:S01]  /*5210*/  VIADD R13, R7.reuse, 0x8 ;  /* 0x00000008070d7836 */ /* 0x040fe20000000000 */
[----:B------:R-:W-:Y:S01]  /*5220*/  ISETP.LT.OR P1, PT, R7, R248, P1 ;  /* 0x000000f80700720c */ /* 0x000fe20000f21670 */
[C---:B------:R-:W-:Y:S01]  /*5230*/  IMAD.IADD R11, R249.reuse, 0x1, -R7 ;  /* 0x00000001f90b7824 */ /* 0x040fe200078e0a07 */
[----:B------:R-:W-:Y:S01]  /*5240*/  ISETP.GE.AND P5, PT, R12, R250, PT ;  /* 0x000000fa0c00720c */ /* 0x000fe20003fa6270 */
[--C-:B------:R-:W-:Y:S01]  /*5250*/  IMAD.IADD R6, R252, 0x1, -R12.reuse ;  /* 0x00000001fc067824 */ /* 0x100fe200078e0a0c */
[----:B------:R-:W-:Y:S01]  /*5260*/  ISETP.GE.AND P3, PT, R12, R243, PT ;  /* 0x000000f30c00720c */ /* 0x000fe20003f66270 */
[----:B------:R-:W-:Y:S01]  /*5270*/  IMAD.IADD R9, R252, 0x1, -R13 ;  /* 0x00000001fc097824 */ /* 0x000fe200078e0a0d */
[----:B------:R-:W-:Y:S01]  /*5280*/  ISETP.LT.OR P5, PT, R12, R251, P5 ;  /* 0x000000fb0c00720c */ /* 0x000fe20002fa1670 */
[----:B------:R-:W-:Y:S01]  /*5290*/  IMAD.IADD R15, R252, 0x1, -R7 ;  /* 0x00000001fc0f7824 */ /* 0x000fe200078e0a07 */
[----:B------:R-:W-:Y:S01]  /*52a0*/  ISETP.LT.OR P3, PT, R12, R248, P3 ;  /* 0x000000f80c00720c */ /* 0x000fe20001f61670 */
[----:B------:R-:W-:Y:S01]  /*52b0*/  IMAD.IADD R12, R249, 0x1, -R12 ;  /* 0x00000001f90c7824 */ /* 0x000fe200078e0a0c */
[----:B------:R-:W-:Y:S01]  /*52c0*/  IABS R11, R11 ;  /* 0x0000000b000b7213 */ /* 0x000fe20000000000 */
[----:B------:R-:W-:Y:S01]  /*52d0*/  VIADD R10, R7, 0x9 ;  /* 0x00000009070a7836 */ /* 0x000fe20000000000 */
[----:B------:R-:W-:Y:S01]  /*52e0*/  IABS R6, R6 ;  /* 0x0000000600067213 */ /* 0x000fe20000000000 */
[----:B------:R-:W-:Y:S01]  /*52f0*/  IMAD.WIDE.U32 R60, R2, -0x2daee0ad, RZ ;  /* 0xd2511f53023c7825 */ /* 0x000fe200078e00ff */
[----:B------:R-:W-:Y:S01]  /*5300*/  IABS R12, R12 ;  /* 0x0000000c000c7213 */ /* 0x000fe20000000000 */
[----:B------:R-:W-:Y:S01]  /*5310*/  UIADD3 UR44, UR39, 0x76cf5d0a, URZ ;  /* 0x76cf5d0a272c7890 */ /* 0x000fe2000fffe03f */
[----:B------:R-:W-:Y:S01]  /*5320*/  IABS R9, R9 ;  /* 0x0000000900097213 */ /* 0x000fe20000000000 */
[----:B------:R-:W-:Y:S01]  /*5330*/  UIADD3 UR40, UR39, 0x32370b8f, URZ ;  /* 0x32370b8f27287890 */ /* 0x000fe2000fffe03f */
[----:B------:R-:W-:Y:S01]  /*5340*/  I2FP.F32.S32 R11, R11 ;  /* 0x0000000b000b7245 */ /* 0x000fe20000201400 */
[----:B------:R-:W-:Y:S01]  /*5350*/  UIADD3 UR43, UR38, -0x255992d5, URZ ;  /* 0xdaa66d2b262b7890 */ /* 0x000fe2000fffe03f */
[----:B------:R-:W-:Y:S01]  /*5360*/  I2FP.F32.S32 R6, R6 ;  /* 0x0000000600067245 */ /* 0x000fe20000201400 */
[----:B------:R-:W-:Y:S01]  /*5370*/  UIADD3 UR33, UR38, 0x78dde6e4, URZ ;  /* 0x78dde6e426217890 */ /* 0x000fe2000fffe03f */
[----:B------:R-:W-:Y:S01]  /*5380*/  I2FP.F32.S32 R12, R12 ;  /* 0x0000000c000c7245 */ /* 0x000fe20000201400 */
[----:B------:R-:W-:Y:S01]  /*5390*/  FFMA.FTZ R0, R11, -UR21, R22 ;  /* 0x800000150b007c23 */ /* 0x000fe20008010016 */
[----:B------:R-:W-:Y:S01]  /*53a0*/  I2FP.F32.S32 R9, R9 ;  /* 0x0000000900097245 */ /* 0x000fe20000201400 */
[----:B------:R-:W-:Y:S01]  /*53b0*/  FFMA.FTZ R21, R6, -UR21, R21 ;  /* 0x8000001506157c23 */ /* 0x000fe20008010015 */
[----:B------:R-:W-:Y:S01]  /*53c0*/  IABS R15, R15 ;  /* 0x0000000f000f7213 */ /* 0x000fe20000000000 */
[----:B------:R-:W-:Y:S01]  /*53d0*/  FFMA.FTZ R12, R12, -UR21, R23 ;  /* 0x800000150c0c7c23 */ /* 0x000fe20008010017 */
[----:B------:R-:W-:Y:S01]  /*53e0*/  ISETP.GE.AND P4, PT, R13, R250, PT ;  /* 0x000000fa0d00720c */ /* 0x000fe20003f86270 */
[----:B------:R-:W-:Y:S01]  /*53f0*/  FFMA.FTZ R26, R9, -UR21, R16 ;  /* 0x80000015091a7c23 */ /* 0x000fe20008010010 */
[----:B------:R-:W-:Y:S01]  /*5400*/  I2FP.F32.S32 R15, R15 ;  /* 0x0000000f000f7245 */ /* 0x000fe20000201400 */
[----:B------:R-:W-:Y:S01]  /*5410*/  VIADD R9, R7, 0x10 ;  /* 0x0000001007097836 */ /* 0x000fe20000000000 */
[C---:B------:R-:W-:Y:S01]  /*5420*/  ISETP.GE.AND P2, PT, R13.reuse, R243, PT ;  /* 0x000000f30d00720c */ /* 0x040fe20003f46270 */
[----:B------:R-:W-:Y:S01]  /*5430*/  IMAD.IADD R6, R252, 0x1, -R10 ;  /* 0x00000001fc067824 */ /* 0x000fe200078e0a0a */
[-C--:B------:R-:W-:Y:S01]  /*5440*/  ISETP.LT.OR P4, PT, R13, R251.reuse, P4 ;  /* 0x000000fb0d00720c */ /* 0x080fe20002781670 */
[----:B------:R-:W-:Y:S01]  /*5450*/  FFMA.FTZ R20, R15, -UR21, R20 ;  /* 0x800000150f147c23 */ /* 0x000fe20008010014 */
[----:B------:R-:W-:Y:S01]  /*5460*/  ISETP.LT.OR P2, PT, R13, R248, P2 ;  /* 0x000000f80d00720c */ /* 0x000fe20001741670 */
[----:B------:R-:W-:Y:S01]  /*5470*/  IMAD.IADD R13, R249, 0x1, -R13 ;  /* 0x00000001f90d7824 */ /* 0x000fe200078e0a0d */
[----:B------:R-:W-:Y:S01]  /*5480*/  FSEL R16, R0, -INF , !P1 ;  /* 0xff80000000107808 */ /* 0x000fe20004800000 */
[----:B------:R-:W-:Y:S01]  /*5490*/  IMAD.IADD R11, R252, 0x1, -R9 ;  /* 0x00000001fc0b7824 */ /* 0x000fe200078e0a09 */
[----:B------:R-:W-:Y:S01]  /*54a0*/  FSEL R0, R21, -INF , !P5 ;  /* 0xff80000015007808 */ /* 0x000fe20006800000 */
[----:B------:R-:W-:Y:S01]  /*54b0*/  UIADD3 UR25, UR39, -0x126145ec, URZ ;  /* 0xed9eba1427197890 */ /* 0x000fe2000fffe03f */
[----:B------:R-:W-:Y:S01]  /*54c0*/  FSEL R12, R12, -INF , !P3 ;  /* 0xff8000000c0c7808 */ /* 0x000fe20005800000 */
[----:B------:R-:W-:Y:S01]  /*54d0*/  UIADD3 UR15, UR39, -0x56f99767, URZ ;  /* 0xa9066899270f7890 */ /* 0x000fe2000fffe03f */
[----:B------:R-:W-:Y:S01]  /*54e0*/  ISETP.LT.OR P6, PT, R7, R251, P6 ;  /* 0x000000fb0700720c */ /* 0x000fe200037c1670 */
[----:B------:R-:W-:Y:S01]  /*54f0*/  UIADD3 UR24, UR38, 0x1715609d, URZ ;  /* 0x1715609d26187890 */ /* 0x000fe2000fffe03f */
[C---:B------:R-:W-:Y:S01]  /*5500*/  ISETP.GE.AND P5, PT, R9.reuse, R250, PT ;  /* 0x000000fa0900720c */ /* 0x040fe20003fa6270 */
[----:B------:R-:W-:Y:S01]  /*5510*/  UIADD3 UR45, UR39, 0x646e171e, URZ ;  /* 0x646e171e272d7890 */ /* 0x000fe2000fffe03f */
[----:B------:R-:W-:-:S02]  /*5520*/  ISETP.GE.AND P3, PT, R9, R243, PT ;  /* 0x000000f30900720c */ /* 0x000fc40003f66270 */
[----:B------:R-:W-:Y:S02]  /*5530*/  FSEL R22, R20, -INF , !P6 ;  /* 0xff80000014167808 */ /* 0x000fe40007000000 */
[C---:B------:R-:W-:Y:S02]  /*5540*/  ISETP.LT.OR P5, PT, R9.reuse, R251, P5 ;  /* 0x000000fb0900720c */ /* 0x040fe40002fa1670 */
[----:B------:R-:W-:Y:S01]  /*5550*/  ISETP.LT.OR P3, PT, R9, R248, P3 ;  /* 0x000000f80900720c */ /* 0x000fe20001f61670 */
[----:B------:R-:W-:Y:S01]  /*5560*/  IMAD.IADD R9, R249, 0x1, -R9 ;  /* 0x00000001f9097824 */ /* 0x000fe200078e0a09 */
[----:B------:R-:W-:Y:S02]  /*5570*/  IABS R13, R13 ;  /* 0x0000000d000d7213 */ /* 0x000fe40000000000 */
[----:B------:R-:W-:Y:S02]  /*5580*/  IABS R6, R6 ;  /* 0x0000000600067213 */ /* 0x000fe40000000000 */
[----:B------:R-:W-:-:S02]  /*5590*/  ISETP.GE.AND P6, PT, R10, R250, PT ;  /* 0x000000fa0a00720c */ /* 0x000fc40003fc6270 */
[C---:B------:R-:W-:Y:S02]  /*55a0*/  ISETP.GE.AND P1, PT, R10.reuse, R243, PT ;  /* 0x000000f30a00720c */ /* 0x040fe40003f26270 */
[----:B------:R-:W-:Y:S02]  /*55b0*/  I2FP.F32.S32 R13, R13 ;  /* 0x0000000d000d7245 */ /* 0x000fe40000201400 */
[----:B------:R-:W-:Y:S02]  /*55c0*/  I2FP.F32.S32 R6, R6 ;  /* 0x0000000600067245 */ /* 0x000fe40000201400 */
[C---:B------:R-:W-:Y:S01]  /*55d0*/  ISETP.LT.OR P6, PT, R10.reuse, R251, P6 ;  /* 0x000000fb0a00720c */ /* 0x040fe200037c1670 */
[----:B------:R-:W-:Y:S01]  /*55e0*/  FFMA.FTZ R18, R13, -UR21, R18 ;  /* 0x800000150d127c23 */ /* 0x000fe20008010012 */
[----:B------:R-:W-:Y:S01]  /*55f0*/  ISETP.LT.OR P1, PT, R10, R248, P1 ;  /* 0x000000f80a00720c */ /* 0x000fe20000f21670 */
[----:B------:R-:W-:Y:S01]  /*5600*/  IMAD.IADD R10, R249, 0x1, -R10 ;  /* 0x00000001f90a7824 */ /* 0x000fe200078e0a0a */
[----:B------:R-:W-:Y:S01]  /*5610*/  IABS R9, R9 ;  /* 0x0000000900097213 */ /* 0x000fe20000000000 */
[----:B------:R-:W-:Y:S01]  /*5620*/  FFMA.FTZ R17, R6, -UR21, R17 ;  /* 0x8000001506117c23 */ /* 0x000fe20008010011 */
[----:B------:R-:W-:Y:S01]  /*5630*/  VIADD R6, R7, 0x11 ;  /* 0x0000001107067836 */ /* 0x000fe20000000000 */
[----:B------:R-:W-:-:S02]  /*5640*/  FSEL R26, R26, -INF , !P4 ;  /* 0xff8000001a1a7808 */ /* 0x000fc40006000000 */
[----:B------:R-:W-:Y:S01]  /*5650*/  I2FP.F32.S32 R9, R9 ;  /* 0x0000000900097245 */ /* 0x000fe20000201400 */
[----:B------:R-:W-:Y:S01]  /*5660*/  IMAD.IADD R30, R252, 0x1, -R6 ;  /* 0x00000001fc1e7824 */ /* 0x000fe200078e0a06 */
[----:B------:R-:W-:Y:S02]  /*5670*/  IABS R10, R10 ;  /* 0x0000000a000a7213 */ /* 0x000fe40000000000 */
[----:B------:R-:W-:Y:S01]  /*5680*/  FSEL R20, R18, -INF , !P2 ;  /* 0xff80000012147808 */ /* 0x000fe20005000000 */
[----:B------:R-:W-:Y:S01]  /*5690*/  FFMA.FTZ R8, R9, -UR21, R58 ;  /* 0x8000001509087c23 */ /* 0x000fe2000801003a */
[----:B------:R-:W-:Y:S01]  /*56a0*/  I2FP.F32.S32 R10, R10 ;  /* 0x0000000a000a7245 */ /* 0x000fe20000201400 */
[----:B------:R-:W-:Y:S01]  /*56b0*/  VIADD R9, R7, 0x18 ;  /* 0x0000001807097836 */ /* 0x000fe20000000000 */
[C---:B------:R-:W-:Y:S02]  /*56c0*/  ISETP.GE.AND P4, PT, R6.reuse, R250, PT ;  /* 0x000000fa0600720c */ /* 0x040fe40003f86270 */
[----:B------:R-:W-:Y:S01]  /*56d0*/  ISETP.GE.AND P2, PT, R6, R243, PT ;  /* 0x000000f30600720c */ /* 0x000fe20003f46270 */
[----:B------:R-:W-:Y:S01]  /*56e0*/  FFMA.FTZ R10, R10, -UR21, R19 ;  /* 0x800000150a0a7c23 */ /* 0x000fe20008010013 */
[----:B------:R-:W-:Y:S01]  /*56f0*/  ISETP.LT.OR P4, PT, R6, R251, P4 ;  /* 0x000000fb0600720c */ /* 0x000fe20002781670 */
[----:B------:R-:W-:Y:S01]  /*5700*/  IMAD.IADD R13, R252, 0x1, -R9 ;  /* 0x00000001fc0d7824 */ /* 0x000fe200078e0a09 */
[----:B------:R-:W-:Y:S01]  /*5710*/  ISETP.LT.OR P2, PT, R6, R248, P2 ;  /* 0x000000f80600720c */ /* 0x000fe20001741670 */
[----:B------:R-:W-:Y:S01]  /*5720*/  IMAD.IADD R6, R249, 0x1, -R6 ;  /* 0x00000001f9067824 */ /* 0x000fe200078e0a06 */
[----:B------:R-:W-:Y:S01]  /*5730*/  FSEL R24, R17, -INF , !P6 ;  /* 0xff80000011187808 */ /* 0x000fe20007000000 */
[C---:B------:R-:W-:Y:S01]  /*5740*/  VIADD R19, R7.reuse, 0x21 ;  /* 0x0000002107137836 */ /* 0x040fe20000000000 */
[----:B------:R-:W-:Y:S01]  /*5750*/  FSEL R10, R10, -INF , !P1 ;  /* 0xff8000000a0a7808 */ /* 0x000fe20004800000 */
[----:B------:R-:W-:Y:S01]  /*5760*/  VIADD R17, R7, 0x29 ;  /* 0x0000002907117836 */ /* 0x000fe20000000000 */
[----:B------:R-:W-:-:S02]  /*5770*/  IABS R30, R30 ;  /* 0x0000001e001e7213 */ /* 0x000fc40000000000 */
[----:B------:R-:W-:Y:S02]  /*5780*/  IABS R6, R6 ;  /* 0x0000000600067213 */ /* 0x000fe40000000000 */
[----:B------:R-:W-:Y:S02]  /*5790*/  IABS R13, R13 ;  /* 0x0000000d000d7213 */ /* 0x000fe40000000000 */
[C---:B------:R-:W-:Y:S02]  /*57a0*/  ISETP.GE.AND P6, PT, R9.reuse, R250, PT ;  /* 0x000000fa0900720c */ /* 0x040fe40003fc6270 */
[----:B------:R-:W-:Y:S02]  /*57b0*/  ISETP.GE.AND P1, PT, R9, R243, PT ;  /* 0x000000f30900720c */ /* 0x000fe40003f26270 */
[----:B------:R-:W-:Y:S02]  /*57c0*/  I2FP.F32.S32 R30, R30 ;  /* 0x0000001e001e7245 */ /* 0x000fe40000201400 */
[----:B------:R-:W-:-:S02]  /*57d0*/  I2FP.F32.S32 R6, R6 ;  /* 0x0000000600067245 */ /* 0x000fc40000201400 */
[----:B------:R-:W-:Y:S01]  /*57e0*/  I2FP.F32.S32 R13, R13 ;  /* 0x0000000d000d7245 */ /* 0x000fe20000201400 */
[----:B------:R-:W-:Y:S01]  /*57f0*/  FFMA.FTZ R30, R30, -UR21, R57 ;  /* 0x800000151e1e7c23 */ /* 0x000fe20008010039 */
[----:B------:R-:W-:Y:S01]  /*5800*/  IABS R11, R11 ;  /* 0x0000000b000b7213 */ /* 0x000fe20000000000 */
[----:B------:R-:W-:Y:S01]  /*5810*/  FFMA.FTZ R6, R6, -UR21, R59 ;  /* 0x8000001506067c23 */ /* 0x000fe2000801003b */
[----:B------:R-:W-:Y:S01]  /*5820*/  ISETP.LT.OR P6, PT, R9, R251, P6 ;  /* 0x000000fb0900720c */ /* 0x000fe200037c1670 */
[----:B------:R-:W-:Y:S01]  /*5830*/  FFMA.FTZ R52, R13, -UR21, R52 ;  /* 0x800000150d347c23 */ /* 0x000fe20008010034 */
[----:B------:R-:W-:Y:S01]  /*5840*/  ISETP.LT.OR P1, PT, R9, R248, P1 ;  /* 0x000000f80900720c */ /* 0x000fe20000f21670 */
[----:B------:R-:W-:Y:S01]  /*5850*/  IMAD.IADD R9, R249, 0x1, -R9 ;  /* 0x00000001f9097824 */ /* 0x000fe200078e0a09 */
[----:B------:R-:W-:Y:S01]  /*5860*/  I2FP.F32.S32 R11, R11 ;  /* 0x0000000b000b7245 */ /* 0x000fe20000201400 */
[----:B------:R-:W-:Y:S01]  /*5870*/  VIADD R13, R7, 0x20 ;  /* 0x00000020070d7836 */ /* 0x000fe20000000000 */
[----:B------:R-:W-:-:S02]  /*5880*/  FSEL R30, R30, -INF , !P4 ;  /* 0xff8000001e1e7808 */ /* 0x000fc40006000000 */
[----:B------:R-:W-:Y:S01]  /*5890*/  IABS R9, R9 ;  /* 0x0000000900097213 */ /* 0x000fe20000000000 */
[----:B------:R-:W-:Y:S01]  /*58a0*/  FFMA.FTZ R32, R11, -UR21, R56 ;  /* 0x800000150b207c23 */ /* 0x000fe20008010038 */
[----:B------:R-:W-:Y:S01]  /*58b0*/  FSEL R6, R6, -INF , !P2 ;  /* 0xff80000006067808 */ /* 0x000fe20005000000 */
[----:B------:R-:W-:Y:S01]  /*58c0*/  VIADD R11, R7, 0x19 ;  /* 0x00000019070b7836 */ /* 0x000fe20000000000 */
[----:B------:R-:W-:Y:S01]  /*58d0*/  I2FP.F32.S32 R9, R9 ;  /* 0x0000000900097245 */ /* 0x000fe20000201400 */
[C---:B------:R-:W-:Y:S01]  /*58e0*/  IMAD.IADD R15, R252.reuse, 0x1, -R13 ;  /* 0x00000001fc0f7824 */ /* 0x040fe200078e0a0d */
[C---:B------:R-:W-:Y:S01]  /*58f0*/  ISETP.GE.AND P4, PT, R13.reuse, R250, PT ;  /* 0x000000fa0d00720c */ /* 0x040fe20003f86270 */
[--C-:B------:R-:W-:Y:S01]  /*5900*/  IMAD.IADD R34, R252, 0x1, -R11.reuse ;  /* 0x00000001fc227824 */ /* 0x100fe200078e0a0b */
[----:B------:R-:W-:Y:S01]  /*5910*/  ISETP.GE.AND P2, PT, R13, R243, PT ;  /* 0x000000f30d00720c */ /* 0x000fe20003f46270 */
[----:B------:R-:W-:Y:S01]  /*5920*/  FFMA.FTZ R14, R9, -UR21, R54 ;  /* 0x80000015090e7c23 */ /* 0x000fe20008010036 */
[----:B------:R-:W-:Y:S01]  /*5930*/  FSEL R32, R32, -INF , !P5 ;  /* 0xff80000020207808 */ /* 0x000fe20006800000 */
[----:B------:R-:W-:Y:S01]  /*5940*/  VIADD R9, R7, 0x28 ;  /* 0x0000002807097836 */ /* 0x000fe20000000000 */
[----:B------:R-:W-:Y:S01]  /*5950*/  FSEL R8, R8, -INF , !P3 ;  /* 0xff80000008087808 */ /* 0x000fe20005800000 */
[----:B------:R-:W-:Y:S01]  /*5960*/  IMAD.IADD R18, R249, 0x1, -R11 ;  /* 0x00000001f9127824 */ /* 0x000fe200078e0a0b */
[C---:B------:R-:W-:Y:S01]  /*5970*/  ISETP.LT.OR P4, PT, R13.reuse, R251, P4 ;  /* 0x000000fb0d00720c */ /* 0x040fe20002781670 */
[C---:B------:R-:W-:Y:S01]  /*5980*/  IMAD.IADD R54, R252.reuse, 0x1, -R19 ;  /* 0x00000001fc367824 */ /* 0x040fe200078e0a13 */
[----:B------:R-:W-:Y:S01]  /*5990*/  ISETP.LT.OR P2, PT, R13, R248, P2 ;  /* 0x000000f80d00720c */ /* 0x000fe20001741670 */
[----:B------:R-:W-:Y:S01]  /*59a0*/  IMAD.IADD R13, R249, 0x1, -R13 ;  /* 0x00000001f90d7824 */ /* 0x000fe200078e0a0d */
[C---:B------:R-:W-:Y:S01]  /*59b0*/  ISETP.GE.AND P5, PT, R11.reuse, R250, PT ;  /* 0x000000fa0b00720c */ /* 0x040fe20003fa6270 */
[----:B------:R-:W-:Y:S01]  /*59c0*/  IMAD.IADD R56, R252, 0x1, -R17 ;  /* 0x00000001fc387824 */ /* 0x000fe200078e0a11 */
[----:B------:R-:W-:-:S02]  /*59d0*/  ISETP.GE.AND P3, PT, R11, R243, PT ;  /* 0x000000f30b00720c */ /* 0x000fc40003f66270 */
[C---:B------:R-:W-:Y:S02]  /*59e0*/  ISETP.LT.OR P5, PT, R11.reuse, R251, P5 ;  /* 0x000000fb0b00720c */ /* 0x040fe40002fa1670 */
[----:B------:R-:W-:Y:S01]  /*59f0*/  ISETP.LT.OR P3, PT, R11, R248, P3 ;  /* 0x000000f80b00720c */ /* 0x000fe20001f61670 */
[----:B------:R-:W-:Y:S01]  /*5a00*/  IMAD.IADD R11, R252, 0x1, -R9 ;  /* 0x00000001fc0b7824 */ /* 0x000fe200078e0a09 */
[----:B------:R-:W-:Y:S02]  /*5a10*/  IABS R13, R13 ;  /* 0x0000000d000d7213 */ /* 0x000fe40000000000 */
[----:B------:R-:W-:Y:S02]  /*5a20*/  IABS R54, R54 ;  /* 0x0000003600367213 */ /* 0x000fe40000000000 */
[----:B------:R-:W-:Y:S02]  /*5a30*/  I2FP.F32.S32 R13, R13 ;  /* 0x0000000d000d7245 */ /* 0x000fe40000201400 */
[----:B------:R-:W-:-:S02]  /*5a40*/  IABS R15, R15 ;  /* 0x0000000f000f7213 */ /* 0x000fc40000000000 */
[----:B------:R-:W-:Y:S01]  /*5a50*/  IABS R11, R11 ;  /* 0x0000000b000b7213 */ /* 0x000fe20000000000 */
[----:B------:R-:W-:Y:S01]  /*5a60*/  FFMA.FTZ R50, R13, -UR21, R50 ;  /* 0x800000150d327c23 */ /* 0x000fe20008010032 */
[----:B------:R-:W-:Y:S01]  /*5a70*/  I2FP.F32.S32 R54, R54 ;  /* 0x0000003600367245 */ /* 0x000fe20000201400 */
[----:B------:R-:W-:Y:S01]  /*5a80*/  VIADD R13, R7, 0x31 ;  /* 0x00000031070d7836 */ /* 0x000fe20000000000 */
[----:B------:R-:W-:Y:S02]  /*5a90*/  I2FP.F32.S32 R15, R15 ;  /* 0x0000000f000f7245 */ /* 0x000fe40000201400 */
[----:B------:R-:W-:Y:S01]  /*5aa0*/  I2FP.F32.S32 R11, R11 ;  /* 0x0000000b000b7245 */ /* 0x000fe20000201400 */
[----:B------:R-:W-:Y:S01]  /*5ab0*/  FFMA.FTZ R49, R54, -UR21, R49 ;  /* 0x8000001536317c23 */ /* 0x000fe20008010031 */
[----:B------:R-:W-:Y:S02]  /*5ac0*/  IMAD.IADD R54, R252, 0x1, -R13 ;  /* 0x00000001fc367824 */ /* 0x000fe400078e0a0d */
[----:B------:R-:W-:Y:S01]  /*5ad0*/  FFMA.FTZ R48, R15, -UR21, R48 ;  /* 0x800000150f307c23 */ /* 0x000fe20008010030 */
[----:B------:R-:W-:-:S02]  /*5ae0*/  VIADD R15, R7, 0x30 ;  /* 0x00000030070f7836 */ /* 0x000fc40000000000 */
[----:B------:R-:W-:Y:S01]  /*5af0*/  FFMA.FTZ R44, R11, -UR21, R44 ;  /* 0x800000150b2c7c23 */ /* 0x000fe2000801002c */
[C---:B------:R-:W-:Y:S01]  /*5b00*/  VIADD R11, R7.reuse, 0x38 ;  /* 0x00000038070b7836 */ /* 0x040fe20000000000 */
[----:B------:R-:W-:Y:S01]  /*5b10*/  IABS R54, R54 ;  /* 0x0000003600367213 */ /* 0x000fe20000000000 */
[----:B------:R-:W-:Y:S01]  /*5b20*/  VIADD R7, R7, 0x39 ;  /* 0x0000003907077836 */ /* 0x000fe20000000000 */
        /* <DEDUP_REMOVED lines=8> */
[----:B------:R-:W-:Y:S01]  /*5bb0*/  IABS R21, R21 ;  /* 0x0000001500157213 */ /* 0x000fe20000000000 */
[----:B------:R-:W-:Y:S01]  /*5bc0*/  FFMA.FTZ R34, R34, -UR21, R53 ;  /* 0x8000001522227c23 */ /* 0x000fe20008010035 */
[----:B------:R-:W-:-:S02]  /*5bd0*/  I2FP.F32.S32 R25, R25 ;  /* 0x0000001900197245 */ /* 0x000fc40000201400 */
[----:B------:R-:W-:Y:S02]  /*5be0*/  I2FP.F32.S32 R54, R21 ;  /* 0x0000001500367245 */ /* 0x000fe40000201400 */
[----:B------:R-:W-:Y:S01]  /*5bf0*/  FMNMX.FTZ R21, R22, R0, !PT ;  /* 0x0000000016157209 */ /* 0x000fe20007810000 */
[----:B------:R-:W-:Y:S01]  /*5c00*/  FFMA.FTZ R200, R25, -UR21, R40 ;  /* 0x8000001519c87c23 */ /* 0x000fe20008010028 */
[----:B------:R-:W-:Y:S01]  /*5c10*/  FSEL R40, R52, -INF , !P6 ;  /* 0xff80000034287808 */ /* 0x000fe20007000000 */
[----:B------:R-:W-:Y:S01]  /*5c20*/  FFMA.FTZ R37, R54, -UR21, R37 ;  /* 0x8000001536257c23 */ /* 0x000fe20008010025 */
[----:B------:R-:W-:Y:S02]  /*5c30*/  FMNMX.FTZ R21, R26, R21, !PT ;  /* 0x000000151a157209 */ /* 0x000fe40007810000 */
[----:B------:R-:W-:Y:S02]  /*5c40*/  ISETP.GE.AND P6, PT, R19, R250, PT ;  /* 0x000000fa1300720c */ /* 0x000fe40003fc6270 */
[----:B------:R-:W-:-:S02]  /*5c50*/  FMNMX.FTZ R21, R24, R21, !PT ;  /* 0x0000001518157209 */ /* 0x000fc40007810000 */
[----:B------:R-:W-:Y:S02]  /*5c60*/  IABS R56, R56 ;  /* 0x0000003800387213 */ /* 0x000fe40000000000 */
[----:B------:R-:W-:Y:S02]  /*5c70*/  FMNMX.FTZ R21, R32, R21, !PT ;  /* 0x0000001520157209 */ /* 0x000fe40007810000 */
[----:B------:R-:W-:Y:S02]  /*5c80*/  ISETP.LT.OR P6, PT, R19, R251, P6 ;  /* 0x000000fb1300720c */ /* 0x000fe400037c1670 */
[----:B------:R-:W-:Y:S02]  /*5c90*/  FSEL R34, R34, -INF , !P5 ;  /* 0xff80000022227808 */ /* 0x000fe40006800000 */
[----:B------:R-:W-:Y:S02]  /*5ca0*/  ISETP.GE.AND P5, PT, R9, R250, PT ;  /* 0x000000fa0900720c */ /* 0x000fe40003fa6270 */
[----:B------:R-:W-:-:S02]  /*5cb0*/  I2FP.F32.S32 R56, R56 ;  /* 0x0000003800387245 */ /* 0x000fc40000201400 */
[----:B------:R-:W-:Y:S02]  /*5cc0*/  FMNMX.FTZ R21, R30, R21, !PT ;  /* 0x000000151e157209 */ /* 0x000fe40007810000 */
[----:B------:R-:W-:Y:S01]  /*5cd0*/  FSEL R193, R48, -INF , !P4 ;  /* 0xff80000030c17808 */ /* 0x000fe20006000000 */
[----:B------:R-:W-:Y:S01]  /*5ce0*/  FFMA.FTZ R45, R56, -UR21, R45 ;  /* 0x80000015382d7c23 */ /* 0x000fe2000801002d */
[----:B------:R-:W-:Y:S02]  /*5cf0*/  FSEL R202, R49, -INF , !P6 ;  /* 0xff80000031ca7808 */ /* 0x000fe40007000000 */
[----:B------:R-:W-:Y:S02]  /*5d00*/  IABS R23, R23 ;  /* 0x0000001700177213 */ /* 0x000fe40000000000 */
[-C--:B------:R-:W-:Y:S02]  /*5d10*/  ISETP.GE.AND P4, PT, R17, R250.reuse, PT ;  /* 0x000000fa1100720c */ /* 0x080fe40003f86270 */
[----:B------:R-:W-:-:S02]  /*5d20*/  ISETP.GE.AND P6, PT, R15, R250, PT ;  /* 0x000000fa0f00720c */ /* 0x000fc40003fc6270 */
[----:B------:R-:W-:Y:S02]  /*5d30*/  ISETP.LT.OR P5, PT, R9, R251, P5 ;  /* 0x000000fb0900720c */ /* 0x000fe40002fa1670 */
[----:B------:R-:W-:Y:S02]  /*5d40*/  FMNMX.FTZ R21, R40, R21, !PT ;  /* 0x0000001528157209 */ /* 0x000fe40007810000 */
[----:B------:R-:W-:Y:S02]  /*5d50*/  I2FP.F32.S32 R23, R23 ;  /* 0x0000001700177245 */ /* 0x000fe40000201400 */
[-C--:B------:R-:W-:Y:S02]  /*5d60*/  ISETP.LT.OR P4, PT, R17, R251.reuse, P4 ;  /* 0x000000fb1100720c */ /* 0x080fe40002781670 */
[----:B------:R-:W-:Y:S01]  /*5d70*/  ISETP.LT.OR P6, PT, R15, R251, P6 ;  /* 0x000000fb0f00720c */ /* 0x000fe200037c1670 */
[----:B------:R-:W-:Y:S01]  /*5d80*/  FFMA.FTZ R36, R23, -UR21, R36 ;  /* 0x8000001517247c23 */ /* 0x000fe20008010024 */
[----:B------:R-:W-:-:S02]  /*5d90*/  FSEL R204, R44, -INF , !P5 ;  /* 0xff8000002ccc7808 */ /* 0x000fc40006800000 */
[----:B------:R-:W-:Y:S01]  /*5da0*/  FMNMX.FTZ R44, R34, R21, !PT ;  /* 0x00000015222c7209 */ /* 0x000fe20007810000 */
[----:B------:R-:W-:Y:S01]  /*5db0*/  IMAD.IADD R21, R249, 0x1, -R9 ;  /* 0x00000001f9157824 */ /* 0x000fe200078e0a09 */
[----:B------:R-:W-:Y:S02]  /*5dc0*/  FSEL R189, R45, -INF , !P4 ;  /* 0xff8000002dbd7808 */ /* 0x000fe40006000000 */
[----:B------:R-:W-:Y:S02]  /*5dd0*/  FSEL R200, R200, -INF , !P6 ;  /* 0xff800000c8c87808 */ /* 0x000fe40007000000 */
[----:B------:R-:W-:Y:S02]  /*5de0*/  ISETP.GE.AND P4, PT, R11, R250, PT ;  /* 0x000000fa0b00720c */ /* 0x000fe40003f86270 */
[----:B------:R-:W-:Y:S02]  /*5df0*/  ISETP.GE.AND P6, PT, R9, R243, PT ;  /* 0x000000f30900720c */ /* 0x000fe40003fc6270 */
[----:B------:R-:W-:-:S02]  /*5e00*/  FMNMX.FTZ R23, R193, R44, !PT ;  /* 0x0000002cc1177209 */ /* 0x000fc40007810000 */
[----:B------:R-:W-:Y:S02]  /*5e10*/  ISETP.LT.OR P4, PT, R11, R251, P4 ;  /* 0x000000fb0b00720c */ /* 0x000fe40002781670 */
[----:B------:R-:W-:Y:S02]  /*5e20*/  ISETP.LT.OR P6, PT, R9, R248, P6 ;  /* 0x000000f80900720c */ /* 0x000fe400037c1670 */
[----:B------:R-:W-:Y:S02]  /*5e30*/  FMNMX.FTZ R9, R202, R23, !PT ;  /* 0x00000017ca097209 */ /* 0x000fe40007810000 */
[----:B------:R-:W-:Y:S02]  /*5e40*/  ISETP.GE.AND P5, PT, R13, R250, PT ;  /* 0x000000fa0d00720c */ /* 0x000fe40003fa6270 */
[----:B------:R-:W-:Y:S02]  /*5e50*/  FSEL R196, R36, -INF , !P4 ;  /* 0xff80000024c47808 */ /* 0x000fe40006000000 */
[----:B------:R-:W-:-:S02]  /*5e60*/  FMNMX.FTZ R36, R204, R9, !PT ;  /* 0x00000009cc247209 */ /* 0x000fc40007810000 */
[----:B------:R-:W-:Y:S02]  /*5e70*/  ISETP.LT.OR P5, PT, R13, R251, P5 ;  /* 0x000000fb0d00720c */ /* 0x000fe40002fa1670 */
[----:B------:R-:W-:Y:S02]  /*5e80*/  FSEL R14, R14, -INF , !P1 ;  /* 0xff8000000e0e7808 */ /* 0x000fe40004800000 */
[----:B------:R-:W-:Y:S02]  /*5e90*/  FMNMX.FTZ R9, R189, R36, !PT ;  /* 0x00000024bd097209 */ /* 0x000fe40007810000 */
[----:B------:R-:W-:Y:S02]  /*5ea0*/  ISETP.GE.AND P1, PT, R19, R243, PT ;  /* 0x000000f31300720c */ /* 0x000fe40003f26270 */
[----:B------:R-:W-:Y:S02]  /*5eb0*/  ISETP.GE.AND P4, PT, R7, R250, PT ;  /* 0x000000fa0700720c */ /* 0x000fe40003f86270 */
[----:B------:R-:W-:-:S02]  /*5ec0*/  FSEL R198, R41, -INF , !P5 ;  /* 0xff80000029c67808 */ /* 0x000fc40006800000 */
[----:B------:R-:W-:Y:S02]  /*5ed0*/  ISETP.GE.AND P5, PT, R17, R243, PT ;  /* 0x000000f31100720c */ /* 0x000fe40003fa6270 */
[----:B------:R-:W-:Y:S02]  /*5ee0*/  FMNMX.FTZ R9, R200, R9, !PT ;  /* 0x00000009c8097209 */ /* 0x000fe40007810000 */
[-C--:B------:R-:W-:Y:S01]  /*5ef0*/  ISETP.LT.OR P1, PT, R19, R248.reuse, P1 ;  /* 0x000000f81300720c */ /* 0x080fe20000f21670 */
[----:B------:R-:W-:Y:S01]  /*5f00*/  IMAD.IADD R19, R249, 0x1, -R19 ;  /* 0x00000001f9137824 */ /* 0x000fe200078e0a13 */
[----:B------:R-:W-:Y:S02]  /*5f10*/  ISETP.LT.OR P4, PT, R7, R251, P4 ;  /* 0x000000fb0700720c */ /* 0x000fe40002781670 */
[----:B------:R-:W-:Y:S01]  /*5f20*/  ISETP.LT.OR P5, PT, R17, R248, P5 ;  /* 0x000000f81100720c */ /* 0x000fe20002fa1670 */
[----:B------:R-:W-:Y:S01]  /*5f30*/  IMAD.IADD R17, R249, 0x1, -R17 ;  /* 0x00000001f9117824 */ /* 0x000fe200078e0a11 */
[----:B------:R-:W-:-:S02]  /*5f40*/  FMNMX.FTZ R9, R198, R9, !PT ;  /* 0x00000009c6097209 */ /* 0x000fc40007810000 */
[----:B------:R-:W-:Y:S02]  /*5f50*/  FSEL R194, R37, -INF , !P4 ;  /* 0xff80000025c27808 */ /* 0x000fe40006000000 */
[C---:B------:R-:W-:Y:S02]  /*5f60*/  ISETP.GE.AND P4, PT, R15.reuse, R243, PT ;  /* 0x000000f30f00720c */ /* 0x040fe40003f86270 */
[----:B------:R-:W-:Y:S02]  /*5f70*/  IABS R19, R19 ;  /* 0x0000001300137213 */ /* 0x000fe40000000000 */
[----:B------:R-:W-:Y:S02]  /*5f80*/  FMNMX.FTZ R9, R196, R9, !PT ;  /* 0x00000009c4097209 */ /* 0x000fe40007810000 */
[----:B------:R-:W-:Y:S01]  /*5f90*/  ISETP.LT.OR P4, PT, R15, R248, P4 ;  /* 0x000000f80f00720c */ /* 0x000fe20002781670 */
[----:B------:R-:W-:Y:S01]  /*5fa0*/  IMAD.IADD R15, R249, 0x1, -R15 ;  /* 0x00000001f90f7824 */ /* 0x000fe200078e0a0f */
[----:B------:R-:W-:-:S02]  /*5fb0*/  IABS R17, R17 ;  /* 0x0000001100117213 */ /* 0x000fc40000000000 */
[----:B------:R-:W-:Y:S02]  /*5fc0*/  I2FP.F32.S32 R36, R19 ;  /* 0x0000001300247245 */ /* 0x000fe40000201400 */
[----:B------:R-:W-:Y:S02]  /*5fd0*/  FMNMX.FTZ R9, R194, R9, !PT ;  /* 0x00000009c2097209 */ /* 0x000fe40007810000 */
[----:B------:R-:W-:Y:S01]  /*5fe0*/  I2FP.F32.S32 R44, R17 ;  /* 0x00000011002c7245 */ /* 0x000fe20000201400 */
[----:B------:R-:W-:Y:S01]  /*5ff0*/  FFMA.FTZ R51, R36, -UR21, R51 ;  /* 0x8000001524337c23 */ /* 0x000fe20008010033 */
[----:B------:R-:W-:Y:S01]  /*6000*/  FMNMX.FTZ R17, R16, R12, !PT ;  /* 0x0000000c10117209 */ /* 0x000fe20007810000 */
[----:B------:R-:W1:Y:S01]  /*6010*/  SHFL.BFLY PT, R36, R9, 0x2, 0x1f ;  /* 0x0c401f0009247f89 */ /* 0x000e6200000e0000 */
[----:B------:R-:W-:Y:S01]  /*6020*/  IABS R15, R15 ;  /* 0x0000000f000f7213 */ /* 0x000fe20000000000 */
[----:B------:R-:W-:Y:S01]  /*6030*/  FFMA.FTZ R47, R44, -UR21, R47 ;  /* 0x800000152c2f7c23 */ /* 0x000fe2000801002f */
[----:B------:R-:W-:-:S02]  /*6040*/  FMNMX.FTZ R17, R20, R17, !PT ;  /* 0x0000001114117209 */ /* 0x000fc40007810000 */
[----:B------:R-:W-:Y:S02]  /*6050*/  IABS R18, R18 ;  /* 0x0000001200127213 */ /* 0x000fe40000000000 */
[----:B------:R-:W-:Y:S02]  /*6060*/  I2FP.F32.S32 R15, R15 ;  /* 0x0000000f000f7245 */ /* 0x000fe40000201400 */
[----:B------:R-:W-:Y:S02]  /*6070*/  FSEL R206, R50, -INF , !P2 ;  /* 0xff80000032ce7808 */ /* 0x000fe40005000000 */
[----:B------:R-:W-:Y:S01]  /*6080*/  ISETP.GE.AND P2, PT, R11, R243, PT ;  /* 0x000000f30b00720c */ /* 0x000fe20003f46270 */
[----:B------:R-:W-:Y:S01]  /*6090*/  FFMA.FTZ R42, R15, -UR21, R42 ;  /* 0x800000150f2a7c23 */ /* 0x000fe2000801002a */
[----:B------:R-:W-:Y:S01]  /*60a0*/  FMNMX.FTZ R17, R10, R17, !PT ;  /* 0x000000110a117209 */ /* 0x000fe20007810000 */
[----:B------:R-:W-:Y:S01]  /*60b0*/  IMAD.IADD R15, R249, 0x1, -R11 ;  /* 0x00000001f90f7824 */ /* 0x000fe200078e0a0b */
[----:B------:R-:W-:-:S02]  /*60c0*/  I2FP.F32.S32 R18, R18 ;  /* 0x0000001200127245 */ /* 0x000fc40000201400 */
[----:B------:R-:W-:Y:S02]  /*60d0*/  ISETP.LT.OR P2, PT, R11, R248, P2 ;  /* 0x000000f80b00720c */ /* 0x000fe40001741670 */
[----:B------:R-:W-:Y:S01]  /*60e0*/  FMNMX.FTZ R11, R8, R17, !PT ;  /* 0x00000011080b7209 */ /* 0x000fe20007810000 */
[----:B------:R-:W-:Y:S01]  /*60f0*/  FFMA.FTZ R18, R18, -UR21, R55 ;  /* 0x8000001512127c23 */ /* 0x000fe20008010037 */
[----:B------:R-:W-:Y:S02]  /*6100*/  FSEL R191, R51, -INF , !P1 ;  /* 0xff80000033bf7808 */ /* 0x000fe40004800000 */
[----:B------:R-:W-:Y:S02]  /*6110*/  ISETP.GE.AND P1, PT, R7, R243, PT ;  /* 0x000000f30700720c */ /* 0x000fe40003f26270 */
[----:B------:R-:W-:Y:S02]  /*6120*/  FMNMX.FTZ R11, R6, R11, !PT ;  /* 0x0000000b060b7209 */ /* 0x000fe40007810000 */
[----:B------:R-:W-:-:S02]  /*6130*/  IABS R21, R21 ;  /* 0x0000001500157213 */ /* 0x000fc40000000000 */
[----:B------:R-:W-:Y:S02]  /*6140*/  FSEL R18, R18, -INF , !P3 ;  /* 0xff80000012127808 */ /* 0x000fe40005800000 */
[-C--:B------:R-:W-:Y:S01]  /*6150*/  ISETP.LT.OR P1, PT, R7, R248.reuse, P1 ;  /* 0x000000f80700720c */ /* 0x080fe20000f21670 */
[----:B------:R-:W-:Y:S01]  /*6160*/  IMAD.IADD R7, R249, 0x1, -R7 ;  /* 0x00000001f9077824 */ /* 0x000fe200078e0a07 */
[C---:B------:R-:W-:Y:S02]  /*6170*/  ISETP.GE.AND P3, PT, R13.reuse, R243, PT ;  /* 0x000000f30d00720c */ /* 0x040fe40003f66270 */
[----:B------:R-:W-:Y:S02]  /*6180*/  FMNMX.FTZ R11, R14, R11, !PT ;  /* 0x0000000b0e0b7209 */ /* 0x000fe40007810000 */
[----:B------:R-:W-:Y:S02]  /*6190*/  I2FP.F32.S32 R21, R21 ;  /* 0x0000001500157245 */ /* 0x000fe40000201400 */
[----:B------:R-:W-:Y:S01]  /*61a0*/  ISETP.LT.OR P3, PT, R13, R248, P3 ;  /* 0x000000f80d00720c */ /* 0x000fe20001f61670 */
[----:B------:R-:W-:Y:S01]  /*61b0*/  IMAD.IADD R13, R249, 0x1, -R13 ;  /* 0x00000001f90d7824 */ /* 0x000fe200078e0a0d */
[----:B------:R-:W-:Y:S01]  /*61c0*/  FMNMX.FTZ R11, R18, R11, !PT ;  /* 0x0000000b120b7209 */ /* 0x000fe20007810000 */
[----:B------:R-:W-:Y:S01]  /*61d0*/  FFMA.FTZ R46, R21, -UR21, R46 ;  /* 0x80000015152e7c23 */ /* 0x000fe2000801002e */
[----:B------:R-:W-:-:S02]  /*61e0*/  IABS R17, R7 ;  /* 0x0000000700117213 */ /* 0x000fc40000000000 */
[----:B-1----:R-:W-:Y:S02]  /*61f0*/  FMNMX.FTZ R7, R9, R36, !PT ;  /* 0x0000002409077209 */ /* 0x002fe40007810000 */
[----:B------:R-:W-:Y:S01]  /*6200*/  FMNMX.FTZ R48, R206, R11, !PT ;  /* 0x0000000bce307209 */ /* 0x000fe20007810000 */
[----:B------:R-:W-:Y:S01]  /*6210*/  IMAD.U32 R11, RZ, RZ, UR46 ;  /* 0x0000002eff0b7e24 */ /* 0x000fe2000f8e00ff */
[----:B------:R-:W-:Y:S01]  /*6220*/  IABS R13, R13 ;  /* 0x0000000d000d7213 */ /* 0x000fe20000000000 */
[----:B------:R-:W1:Y:S01]  /*6230*/  SHFL.BFLY PT, R36, R7, 0x1, 0x1f ;  /* 0x0c201f0007247f89 */ /* 0x000e6200000e0000 */
[----:B------:R-:W-:Y:S01]  /*6240*/  FSEL R238, R46, -INF , !P6 ;  /* 0xff8000002eee7808 */ /* 0x000fe20007000000 */
[----:B------:R-:W-:Y:S01]  /*6250*/  UIADD3 UR46, UR46, 0x1, URZ ;  /* 0x000000012e2e7890 */ /* 0x000fe2000fffe03f */
[----:B------:R-:W-:Y:S02]  /*6260*/  FMNMX.FTZ R9, R191, R48, !PT ;  /* 0x00000030bf097209 */ /* 0x000fe40007810000 */
[----:B------:R-:W-:-:S02]  /*6270*/  IABS R15, R15 ;  /* 0x0000000f000f7213 */ /* 0x000fc40000000000 */
[----:B------:R-:W-:Y:S02]  /*6280*/  I2FP.F32.S32 R44, R13 ;  /* 0x0000000d002c7245 */ /* 0x000fe40000201400 */
[----:B------:R-:W-:Y:S02]  /*6290*/  FSEL R236, R47, -INF , !P5 ;  /* 0xff8000002fec7808 */ /* 0x000fe40006800000 */
[----:B------:R-:W-:Y:S01]  /*62a0*/  FMNMX.FTZ R9, R238, R9, !PT ;  /* 0x00000009ee097209 */ /* 0x000fe20007810000 */
[----:B------:R-:W-:Y:S01]  /*62b0*/  FFMA.FTZ R43, R44, -UR21, R43 ;  /* 0x800000152c2b7c23 */ /* 0x000fe2000801002b */
[----:B------:R-:W-:Y:S02]  /*62c0*/  I2FP.F32.S32 R15, R15 ;  /* 0x0000000f000f7245 */ /* 0x000fe40000201400 */
[----:B------:R-:W-:Y:S02]  /*62d0*/  FSEL R192, R42, -INF , !P4 ;  /* 0xff8000002ac07808 */ /* 0x000fe40006000000 */
[----:B------:R-:W-:Y:S01]  /*62e0*/  FMNMX.FTZ R9, R236, R9, !PT ;  /* 0x00000009ec097209 */ /* 0x000fe20007810000 */
[----:B------:R-:W-:Y:S01]  /*62f0*/  FFMA.FTZ R38, R15, -UR21, R38 ;  /* 0x800000150f267c23 */ /* 0x000fe20008010026 */
[----:B------:R-:W-:-:S02]  /*6300*/  I2FP.F32.S32 R44, R17 ;  /* 0x00000011002c7245 */ /* 0x000fc40000201400 */
[----:B------:R-:W-:Y:S02]  /*6310*/  FSEL R190, R43, -INF , !P3 ;  /* 0xff8000002bbe7808 */ /* 0x000fe40005800000 */
[----:B------:R-:W-:Y:S01]  /*6320*/  FMNMX.FTZ R9, R192, R9, !PT ;  /* 0x00000009c0097209 */ /* 0x000fe20007810000 */
[----:B------:R-:W-:Y:S01]  /*6330*/  FFMA.FTZ R39, R44, -UR21, R39 ;  /* 0x800000152c277c23 */ /* 0x000fe20008010027 */
[----:B------:R-:W-:Y:S02]  /*6340*/  FSEL R188, R38, -INF , !P2 ;  /* 0xff80000026bc7808 */ /* 0x000fe40005000000 */
[----:B------:R-:W-:Y:S02]  /*6350*/  FMNMX.FTZ R9, R190, R9, !PT ;  /* 0x00000009be097209 */ /* 0x000fe40007810000 */
[----:B------:R-:W-:Y:S02]  /*6360*/  FSEL R186, R39, -INF , !P1 ;  /* 0xff80000027ba7808 */ /* 0x000fe40004800000 */
[----:B------:R-:W-:-:S02]  /*6370*/  FMNMX.FTZ R9, R188, R9, !PT ;  /* 0x00000009bc097209 */ /* 0x000fc40007810000 */
[----:B-1----:R-:W-:Y:S02]  /*6380*/  FMNMX.FTZ R2, R7, R36, !PT ;  /* 0x0000002407027209 */ /* 0x002fe40007810000 */
[----:B------:R-:W-:Y:S02]  /*6390*/  FMNMX.FTZ R36, R186, R9, !PT ;  /* 0x00000009ba247209 */ /* 0x000fe40007810000 */
[----:B------:R-:W-:Y:S01]  /*63a0*/  LOP3.LUT R11, R65, UR39, R11, 0x96, !PT ;  /* 0x00000027410b7c12 */ /* 0x000fe2000f8e960b */
[C---:B------:R-:W-:Y:S01]  /*63b0*/  FMUL.FTZ R187, R2.reuse, UR32 ;  /* 0x0000002002bb7c20 */ /* 0x040fe20008410000 */
[----:B------:R-:W-:Y:S01]  /*63c0*/  LOP3.LUT R9, R61, UR6, R64, 0x96, !PT ;  /* 0x000000063d097c12 */ /* 0x000fe2000f8e9640 */
[----:B------:R-:W1:Y:S01]  /*63d0*/  SHFL.BFLY PT, R7, R36, 0x2, 0x1f ;  /* 0x0c401f0024077f89 */ /* 0x000e6200000e0000 */
[----:B------:R-:W-:Y:S01]  /*63e0*/  FSETP.NEU.FTZ.AND P1, PT, R2, -INF , PT ;  /* 0xff8000000200780b */ /* 0x000fe20003f3d000 */
[----:B------:R-:W-:Y:S01]  /*63f0*/  IMAD.WIDE.U32 R38, R11, -0x326172a9, RZ ;  /* 0xcd9e8d570b267825 */ /* 0x000fe200078e00ff */
[----:B------:R-:W-:Y:S01]  /*6400*/  UIADD3 UR6, UR38, 0x3c6ef372, URZ ;  /* 0x3c6ef37226067890 */ /* 0x000fe2000fffe03f */
[----:B------:R-:W-:-:S02]  /*6410*/  LEA R228, R4, UR4, 0x1 ;  /* 0x0000000404e47c11 */ /* 0x000fc4000f8e08ff */
[----:B------:R-:W-:Y:S01]  /*6420*/  FSEL R187, R187, RZ, P1 ;  /* 0x000000ffbbbb7208 */ /* 0x000fe20000800000 */
[----:B------:R-:W-:Y:S01]  /*6430*/  IMAD.WIDE.U32 R170, R9, -0x326172a9, RZ ;  /* 0xcd9e8d5709aa7825 */ /* 0x000fe200078e00ff */
[----:B------:R-:W-:Y:S01]  /*6440*/  LOP3.LUT R9, R39, UR7, R62, 0x96, !PT ;  /* 0x0000000727097c12 */ /* 0x000fe2000f8e963e */
[----:B------:R-:W-:Y:S01]  /*6450*/  LDSM.16.MT88.4 R156, [R228+0x18000] ;  /* 0x01800000e49c783b */ /* 0x000fe20000004200 */
[----:B------:R-:W-:Y:S01]  /*6460*/  PRMT R195, R28, 0x7054, R28 ;  /* 0x000070541cc37816 */ /* 0x000fe2000000001c */
[----:B------:R-:W-:Y:S01]  /*6470*/  FFMA.FTZ R184, R22, UR32, -R187 ;  /* 0x0000002016b87c23 */ /* 0x000fe200080108bb */
[----:B------:R-:W-:Y:S01]  /*6480*/  LOP3.LUT R22, R171, UR6, R38, 0x96, !PT ;  /* 0x00000006ab167c12 */ /* 0x000fe2000f8e9626 */
[----:B------:R-:W-:-:S04]  /*6490*/  IMAD.WIDE.U32 R38, R9, -0x2daee0ad, RZ ;  /* 0xd2511f5309267825 */ /* 0x000fc800078e00ff */
[--C-:B------:R-:W-:Y:S01]  /*64a0*/  FFMA.FTZ R183, R0, UR32, -R187.reuse ;  /* 0x0000002000b77c23 */ /* 0x100fe200080108bb */
[--C-:B------:R-:W-:Y:S01]  /*64b0*/  FFMA.FTZ R180, R26, UR32, -R187.reuse ;  /* 0x000000201ab47c23 */ /* 0x100fe200080108bb */
[----:B------:R-:W-:Y:S01]  /*64c0*/  FFMA.FTZ R177, R24, UR32, -R187 ;  /* 0x0000002018b17c23 */ /* 0x000fe200080108bb */
[----:B------:R-:W-:Y:S01]  /*64d0*/  IMAD.WIDE.U32 R22, R22, -0x2daee0ad, RZ ;  /* 0xd2511f5316167825 */ /* 0x000fe200078e00ff */
[----:B------:R-:W-:-:S03]  /*64e0*/  LOP3.LUT R0, R39, UR44, R60, 0x96, !PT ;  /* 0x0000002c27007c12 */ /* 0x000fc6000f8e963c */
[--C-:B------:R-:W-:Y:S01]  /*64f0*/  FFMA.FTZ R166, R30, UR32, -R187.reuse ;  /* 0x000000201ea67c23 */ /* 0x100fe200080108bb */
[----:B------:R-:W-:Y:S01]  /*6500*/  MUFU.EX2 R184, R184 ;  /* 0x000000b800b87308 */ /* 0x000fe20000000800 */
[----:B------:R-:W-:Y:S01]  /*6510*/  IMAD R226, R5, 0x2, R228 ;  /* 0x0000000205e27824 */ /* 0x000fe200078e02e4 */
[----:B------:R-:W-:Y:S01]  /*6520*/  LOP3.LUT R27, R23, UR40, R38, 0x96, !PT ;  /* 0x00000028171b7c12 */ /* 0x000fe2000f8e9626 */
[--C-:B------:R-:W-:Y:S01]  /*6530*/  FFMA.FTZ R175, R32, UR32, -R187.reuse ;  /* 0x0000002020af7c23 */ /* 0x100fe200080108bb */
[----:B-1----:R-:W-:Y:S01]  /*6540*/  FMNMX.FTZ R7, R36, R7, !PT ;  /* 0x0000000724077209 */ /* 0x002fe20007810000 */
[----:B------:R-:W-:Y:S01]  /*6550*/  IMAD.WIDE.U32 R36, R0, -0x326172a9, RZ ;  /* 0xcd9e8d5700247825 */ /* 0x000fe200078e00ff */
[----:B------:R-:W-:Y:S03]  /*6560*/  LDSM.16.MT88.4 R148, [R226+0x18000] ;  /* 0x01800000e294783b */ /* 0x000fe60000004200 */
[----:B------:R-:W-:Y:S01]  /*6570*/  FFMA.FTZ R32, R34, UR32, -R187 ;  /* 0x0000002022207c23 */ /* 0x000fe200080108bb */
[----:B------:R-:W-:Y:S01]  /*6580*/  MUFU.EX2 R183, R183 ;  /* 0x000000b700b77308 */ /* 0x000fe20000000800 */
[----:B------:R-:W-:Y:S01]  /*6590*/  IMAD.WIDE.U32 R26, R27, -0x326172a9, RZ ;  /* 0xcd9e8d571b1a7825 */ /* 0x000fe200078e00ff */
[----:B------:R-:W1:Y:S01]  /*65a0*/  SHFL.BFLY PT, R0, R7, 0x1, 0x1f ;  /* 0x0c201f0007007f89 */ /* 0x000e6200000e0000 */
[----:B------:R-:W-:-:S02]  /*65b0*/  LOP3.LUT R9, R37, UR43, R170, 0x96, !PT ;  /* 0x0000002b25097c12 */ /* 0x000fc4000f8e96aa */
[--C-:B------:R-:W-:Y:S01]  /*65c0*/  FFMA.FTZ R35, R40, UR32, -R187.reuse ;  /* 0x0000002028237c23 */ /* 0x100fe200080108bb */
[----:B------:R-:W-:Y:S01]  /*65d0*/  IMAD R225, R3, 0x2, R228 ;  /* 0x0000000203e17824 */ /* 0x000fe200078e02e4 */
[----:B------:R-:W-:Y:S01]  /*65e0*/  LOP3.LUT R36, R27, UR33, R36, 0x96, !PT ;  /* 0x000000211b247c12 */ /* 0x000fe2000f8e9624 */
[----:B------:R-:W2:Y:S01]  /*65f0*/  LDSM.16.MT88.4 R48, [R226+0x1a000] ;  /* 0x01a00000e230783b */ /* 0x000ea20000004200 */
[----:B------:R-:W-:Y:S01]  /*6600*/  IMAD.WIDE.U32 R24, R9, -0x2daee0ad, RZ ;  /* 0xd2511f5309187825 */ /* 0x000fe200078e00ff */
[----:B------:R-:W-:Y:S03]  /*6610*/  MUFU.EX2 R180, R180 ;  /* 0x000000b400b47308 */ /* 0x000fe60000000800 */
[----:B------:R-:W-:Y:S01]  /*6620*/  FFMA.FTZ R202, R202, UR32, -R187 ;  /* 0x00000020caca7c23 */ /* 0x000fe200080108bb */
[----:B------:R-:W3:Y:S01]  /*6630*/  LDSM.16.MT88.4 R40, [R228+0x1a000] ;  /* 0x01a00000e428783b */ /* 0x000ee20000004200 */
[----:B------:R-:W-:Y:S01]  /*6640*/  IMAD.WIDE.U32 R36, R36, -0x2daee0ad, RZ ;  /* 0xd2511f5324247825 */ /* 0x000fe200078e00ff */
[----:B------:R-:W-:-:S03]  /*6650*/  LOP3.LUT R9, R25, UR25, R22, 0x96, !PT ;  /* 0x0000001919097c12 */ /* 0x000fc6000f8e9616 */
[--C-:B------:R-:W-:Y:S01]  /*6660*/  FFMA.FTZ R204, R204, UR32, -R187.reuse ;  /* 0x00000020cccc7c23 */ /* 0x100fe200080108bb */
[----:B------:R-:W4:Y:S01]  /*6670*/  LDSM.16.MT88.4 R56, [R225+0x1a000] ;  /* 0x01a00000e138783b */ /* 0x000f220000004200 */
[----:B------:R-:W-:Y:S01]  /*6680*/  IMAD R224, R3, 0x2, R226 ;  /* 0x0000000203e07824 */ /* 0x000fe200078e02e2 */
[----:B------:R-:W-:Y:S01]  /*6690*/  LOP3.LUT R30, R37, UR15, R24, 0x96, !PT ;  /* 0x0000000f251e7c12 */ /* 0x000fe2000f8e9618 */
[----:B------:R-:W-:Y:S01]  /*66a0*/  IMAD.WIDE.U32 R22, R9, -0x326172a9, RZ ;  /* 0xcd9e8d5709167825 */ /* 0x000fe200078e00ff */
[----:B------:R-:W2:Y:S01]  /*66b0*/  MUFU.EX2 R177, R177 ;  /* 0x000000b100b17308 */ /* 0x000ea20000000800 */
[----:B------:R-:W-:Y:S02]  /*66c0*/  LDSM.16.MT88.4 R88, [R225+0x1c000] ;  /* 0x01c00000e158783b */ /* 0x000fe40000004200 */
[----:B------:R-:W-:Y:S01]  /*66d0*/  FFMA.FTZ R189, R189, UR32, -R187 ;  /* 0x00000020bdbd7c23 */ /* 0x000fe200080108bb */
[----:B------:R-:W-:Y:S01]  /*66e0*/  IMAD.WIDE.U32 R30, R30, -0x326172a9, RZ ;  /* 0xcd9e8d571e1e7825 */ /* 0x000fe200078e00ff */
[----:B------:R-:W-:Y:S01]  /*66f0*/  LOP3.LUT R26, R23, UR24, R26, 0x96, !PT ;  /* 0x00000018171a7c12 */ /* 0x000fe2000f8e961a */
[----:B------:R-:W-:Y:S01]  /*6700*/  LDSM.16.MT88.4 R132, [R224+0x18000] ;  /* 0x01800000e084783b */ /* 0x000fe20000004200 */
[----:B-1----:R-:W-:Y:S01]  /*6710*/  FMNMX.FTZ R0, R7, R0, !PT ;  /* 0x0000000007007209 */ /* 0x002fe20007810000 */
[----:B------:R-:W-:Y:S01]  /*6720*/  MUFU.EX2 R175, R175 ;  /* 0x000000af00af7308 */ /* 0x000fe20000000800 */
[----:B------:R-:W-:Y:S01]  /*6730*/  LOP3.LUT R9, R31, UR31, R22, 0x96, !PT ;  /* 0x0000001f1f097c12 */ /* 0x000fe2000f8e9616 */
[----:B------:R-:W-:Y:S01]  /*6740*/  IMAD.WIDE.U32 R26, R26, -0x2daee0ad, RZ ;  /* 0xd2511f531a1a7825 */ /* 0x000fe200078e00ff */
[----:B------:R-:W-:-:S03]  /*6750*/  FSETP.NEU.FTZ.AND P1, PT, R0, -INF , PT ;  /* 0xff8000000000780b */ /* 0x000fc60003f3d000 */
[----:B------:R-:W-:Y:S01]  /*6760*/  FMUL.FTZ R185, R0, UR32 ;  /* 0x0000002000b97c20 */ /* 0x000fe20008410000 */
[C---:B------:R-:W-:Y:S01]  /*6770*/  LOP3.LUT R24, R30.reuse, 0xffff, RZ, 0xc0, !PT ;  /* 0x0000ffff1e187812 */ /* 0x040fe200078ec0ff */
[----:B------:R-:W-:Y:S01]  /*6780*/  LDSM.16.MT88.4 R80, [R226+0x1c000] ;  /* 0x01c00000e250783b */ /* 0x000fe20000004200 */
[----:B------:R-:W-:Y:S01]  /*6790*/  LOP3.LUT R13, R9, 0xffff, RZ, 0xc0, !PT ;  /* 0x0000ffff090d7812 */ /* 0x000fe200078ec0ff */
[----:B------:R-:W-:Y:S01]  /*67a0*/  MUFU.EX2 R166, R166 ;  /* 0x000000a600a67308 */ /* 0x000fe20000000800 */
[----:B------:R-:W-:Y:S01]  /*67b0*/  FSEL R185, R185, RZ, P1 ;  /* 0x000000ffb9b97208 */ /* 0x000fe20000800000 */
[----:B------:R-:W-:Y:S01]  /*67c0*/  LDSM.16.MT88.4 R96, [R224+0x1c000] ;  /* 0x01c00000e060783b */ /* 0x000fe20000004200 */
[----:B------:R-:W-:Y:S02]  /*67d0*/  SHF.R.U32.HI R22, RZ, 0x10, R30 ;  /* 0x00000010ff167819 */ /* 0x000fe4000001161e */
[----:B------:R-:W-:Y:S01]  /*67e0*/  LOP3.LUT R11, R30, 0xff, RZ, 0xc0, !PT ;  /* 0x000000ff1e0b7812 */ /* 0x000fe200078ec0ff */
[--C-:B------:R-:W-:Y:S01]  /*67f0*/  FFMA.FTZ R182, R16, UR32, -R185.reuse ;  /* 0x0000002010b67c23 */ /* 0x100fe200080108b9 */
[--C-:B------:R-:W-:Y:S01]  /*6800*/  FFMA.FTZ R181, R12, UR32, -R185.reuse ;  /* 0x000000200cb57c23 */ /* 0x100fe200080108b9 */
[--C-:B------:R-:W-:Y:S01]  /*6810*/  FFMA.FTZ R179, R20, UR32, -R185.reuse ;  /* 0x0000002014b37c23 */ /* 0x100fe200080108b9 */
[--C-:B------:R-:W-:Y:S01]  /*6820*/  FFMA.FTZ R178, R10, UR32, -R185.reuse ;  /* 0x000000200ab27c23 */ /* 0x100fe200080108b9 */
[----:B------:R-:W-:Y:S01]  /*6830*/  LOP3.LUT R16, R27, UR45, R36, 0x96, !PT ;  /* 0x0000002d1b107c12 */ /* 0x000fe2000f8e9624 */
[----:B------:R-:W-:Y:S01]  /*6840*/  FFMA.FTZ R176, R8, UR32, -R185 ;  /* 0x0000002008b07c23 */ /* 0x000fe200080108b9 */
[----:B------:R-:W-:Y:S01]  /*6850*/  MUFU.EX2 R182, R182 ;  /* 0x000000b600b67308 */ /* 0x000fe20000000800 */
[----:B------:R-:W-:Y:S01]  /*6860*/  SHF.R.U32.HI R10, RZ, 0x10, R9 ;  /* 0x00000010ff0a7819 */ /* 0x000fe20000011609 */
[--C-:B------:R-:W-:Y:S01]  /*6870*/  FFMA.FTZ R33, R18, UR32, -R185.reuse ;  /* 0x0000002012217c23 */ /* 0x100fe200080108b9 */
[----:B------:R-:W-:Y:S01]  /*6880*/  SHF.R.U32.HI R24, RZ, 0x8, R24 ;  /* 0x00000008ff187819 */ /* 0x000fe20000011618 */
[--C-:B------:R-:W-:Y:S01]  /*6890*/  FFMA.FTZ R167, R6, UR32, -R185.reuse ;  /* 0x0000002006a77c23 */ /* 0x100fe200080108b9 */
[----:B------:R-:W-:Y:S01]  /*68a0*/  LOP3.LUT R4, R9, 0xff, RZ, 0xc0, !PT ;  /* 0x000000ff09047812 */ /* 0x000fe200078ec0ff */
[----:B------:R-:W-:Y:S01]  /*68b0*/  FFMA.FTZ R34, R14, UR32, -R185 ;  /* 0x000000200e227c23 */ /* 0x000fe200080108b9 */
[----:B------:R-:W-:Y:S01]  /*68c0*/  SHF.R.U32.HI R13, RZ, 0x8, R13 ;  /* 0x00000008ff0d7819 */ /* 0x000fe2000001160d */
[----:B------:R-:W1:Y:S01]  /*68d0*/  MUFU.EX2 R181, R181 ;  /* 0x000000b500b57308 */ /* 0x000e620000000800 */
[----:B------:R-:W-:Y:S01]  /*68e0*/  SHF.R.U32.HI R7, RZ, 0x18, R30 ;  /* 0x00000018ff077819 */ /* 0x000fe2000001161e */
[----:B------:R-:W-:Y:S01]  /*68f0*/  LDSM.16.MT88.4 R104, [R228+0x1e000] ;  /* 0x01e00000e468783b */ /* 0x000fe20000004200 */
[----:B------:R-:W-:Y:S01]  /*6900*/  LOP3.LUT R22, R22, 0xff, RZ, 0xc0, !PT ;  /* 0x000000ff16167812 */ /* 0x000fe200078ec0ff */
[----:B------:R-:W-:Y:S01]  /*6910*/  FFMA.FTZ R206, R206, UR32, -R185 ;  /* 0x00000020cece7c23 */ /* 0x000fe200080108b9 */
[----:B------:R-:W-:Y:S01]  /*6920*/  SHF.R.U32.HI R9, RZ, 0x18, R9 ;  /* 0x00000018ff097819 */ /* 0x000fe20000011609 */
[----:B------:R-:W-:Y:S01]  /*6930*/  LDSM.16.MT88.4 R140, [R225+0x18000] ;  /* 0x01800000e18c783b */ /* 0x000fe20000004200 */
[----:B------:R-:W-:Y:S01]  /*6940*/  LOP3.LUT R5, R16, 0xffff, RZ, 0xc0, !PT ;  /* 0x0000ffff10057812 */ /* 0x000fe200078ec0ff */
[----:B------:R-:W-:Y:S01]  /*6950*/  MUFU.EX2 R179, R179 ;  /* 0x000000b300b37308 */ /* 0x000fe20000000800 */
[----:B------:R-:W-:Y:S01]  /*6960*/  LOP3.LUT R8, R10, 0xff, RZ, 0xc0, !PT ;  /* 0x000000ff0a087812 */ /* 0x000fe200078ec0ff */
[----:B------:R-:W-:Y:S01]  /*6970*/  LDSM.16.MT88.4 R64, [R224+0x1a000] ;  /* 0x01a00000e040783b */ /* 0x000fe20000004200 */
[----:B------:R-:W-:Y:S01]  /*6980*/  PRMT R11, R11, 0x5410, R24 ;  /* 0x000054100b0b7816 */ /* 0x000fe20000000018 */
[----:B------:R-:W-:Y:S01]  /*6990*/  FFMA.FTZ R236, R236, UR32, -R185 ;  /* 0x00000020ecec7c23 */ /* 0x000fe200080108b9 */
[----:B------:R-:W-:Y:S01]  /*69a0*/  PRMT R4, R4, 0x5410, R13 ;  /* 0x0000541004047816 */ /* 0x000fe2000000000d */
[----:B------:R-:W-:Y:S01]  /*69b0*/  LDSM.16.MT88.4 R72, [R228+0x1c000] ;  /* 0x01c00000e448783b */ /* 0x000fe20000004200 */
[----:B------:R-:W-:Y:S01]  /*69c0*/  PRMT R7, R22, 0x5410, R7 ;  /* 0x0000541016077816 */ /* 0x000fe20000000007 */
[----:B------:R-:W3:Y:S01]  /*69d0*/  MUFU.EX2 R178, R178 ;  /* 0x000000b200b27308 */ /* 0x000ee20000000800 */
[----:B------:R-:W-:Y:S01]  /*69e0*/  LOP3.LUT R128, R16, 0xff, RZ, 0xc0, !PT ;  /* 0x000000ff10807812 */ /* 0x000fe200078ec0ff */
[----:B------:R-:W-:Y:S01]  /*69f0*/  LDSM.16.MT88.4 R20, [R224+0x18800] ;  /* 0x01880000e014783b */ /* 0x000fe20000004200 */
[----:B------:R-:W-:-:S02]  /*6a00*/  SHF.R.U32.HI R5, RZ, 0x8, R5 ;  /* 0x00000008ff057819 */ /* 0x000fc40000011605 */
[----:B------:R-:W-:Y:S01]  /*6a10*/  PRMT R9, R8, 0x5410, R9 ;  /* 0x0000541008097816 */ /* 0x000fe20000000009 */
[----:B------:R-:W-:Y:S01]  /*6a20*/  LDSM.16.MT88.4 R112, [R226+0x1e000] ;  /* 0x01e00000e270783b */ /* 0x000fe20000004200 */
[--C-:B------:R-:W-:Y:S01]  /*6a30*/  HSET2.LE.AND R10, R11, R195.reuse, PT ;  /* 0x000000c30b0a7233 */ /* 0x100fe20003803000 */
[----:B------:R-:W-:Y:S01]  /*6a40*/  MUFU.EX2 R35, R35 ;  /* 0x0000002300237308 */ /* 0x000fe20000000800 */
[----:B------:R-:W-:Y:S01]  /*6a50*/  PRMT R128, R128, 0x5410, R5 ;  /* 0x0000541080807816 */ /* 0x000fe20000000005 */
[----:B------:R-:W-:Y:S01]  /*6a60*/  LDSM.16.MT88.4 R120, [R225+0x1e000] ;  /* 0x01e00000e178783b */ /* 0x000fe20000004200 */
[--C-:B------:R-:W-:Y:S02]  /*6a70*/  HSET2.LE.AND R8, R4, R195.reuse, PT ;  /* 0x000000c304087233 */ /* 0x100fe40003803000 */
[----:B--2---:R-:W-:Y:S01]  /*6a80*/  F2FP.F16.F32.PACK_AB R11, R177, R180 ;  /* 0x000000b4b10b723e */ /* 0x004fe200000000ff */
[----:B------:R-:W-:Y:S01]  /*6a90*/  LDSM.16.MT88.4 R28, [R224+0x1e000] ;  /* 0x01e00000e01c783b */ /* 0x000fe20000004200 */
[--C-:B------:R-:W-:Y:S01]  /*6aa0*/  HSET2.LE.AND R7, R7, R195.reuse, PT ;  /* 0x000000c307077233 */ /* 0x100fe20003803000 */
[----:B------:R-:W2:Y:S01]  /*6ab0*/  MUFU.EX2 R32, R32 ;  /* 0x0000002000207308 */ /* 0x000ea20000000800 */
[----:B------:R-:W-:Y:S01]  /*6ac0*/  HSET2.LE.AND R9, R9, R195, PT ;  /* 0x000000c309097233 */ /* 0x000fe20003803000 */
[----:B------:R-:W-:Y:S01]  /*6ad0*/  STL [R1+0x8], R195 ;  /* 0x000008c301007387 */ /* 0x000fe20000100800 */
[----:B------:R-:W-:-:S02]  /*6ae0*/  F2FP.F16.F32.PACK_AB R5, R183, R184 ;  /* 0x000000b8b705723e */ /* 0x000fc400000000ff */
[----:B-1----:R-:W-:Y:S02]  /*6af0*/  F2FP.F16.F32.PACK_AB R4, R181, R182 ;  /* 0x000000b6b504723e */ /* 0x002fe400000000ff */
[----:B---3--:R-:W-:Y:S01]  /*6b00*/  F2FP.F16.F32.PACK_AB R18, R178, R179 ;  /* 0x000000b3b212723e */ /* 0x008fe200000000ff */
[----:B------:R-:W-:Y:S01]  /*6b10*/  MUFU.EX2 R176, R176 ;  /* 0x000000b000b07308 */ /* 0x000fe20000000800 */
[----:B------:R-:W-:Y:S02]  /*6b20*/  LOP3.LUT R10, R10, R11, RZ, 0xc0, !PT ;  /* 0x0000000b0a0a7212 */ /* 0x000fe400078ec0ff */
[----:B------:R-:W-:Y:S02]  /*6b30*/  LOP3.LUT R11, R7, R18, RZ, 0xc0, !PT ;  /* 0x00000012070b7212 */ /* 0x000fe400078ec0ff */
[----:B------:R-:W-:Y:S02]  /*6b40*/  LOP3.LUT R8, R8, R5, RZ, 0xc0, !PT ;  /* 0x0000000508087212 */ /* 0x000fe400078ec0ff */
[----:B------:R-:W-:Y:S01]  /*6b50*/  LOP3.LUT R9, R9, R4, RZ, 0xc0, !PT ;  /* 0x0000000409097212 */ /* 0x000fe200078ec0ff */
[----:B------:R-:W-:Y:S01]  /*6b60*/  MUFU.EX2 R34, R34 ;  /* 0x0000002200227308 */ /* 0x000fe20000000800 */
[----:B------:R-:W1:Y:S01]  /*6b70*/  LDSM.16.MT88.4 R4, [R226+0x18800] ;  /* 0x01880000e204783b */ /* 0x000e620000004200 */
[----:B------:R-:W-:-:S02]  /*6b80*/  LOP3.LUT R15, R26, 0xffff, RZ, 0xc0, !PT ;  /* 0x0000ffff1a0f7812 */ /* 0x000fc400078ec0ff */
[----:B------:R-:W-:Y:S02]  /*6b90*/  SHF.R.U32.HI R17, RZ, 0x10, R26 ;  /* 0x00000010ff117819 */ /* 0x000fe4000001161a */
[----:B------:R-:W-:Y:S01]  /*6ba0*/  SHF.R.U32.HI R129, RZ, 0x10, R16 ;  /* 0x00000010ff817819 */ /* 0x000fe20000011610 */
[C---:B------:R-:W-:Y:S01]  /*6bb0*/  HMMA.16816.F32 R152, R8.reuse, R148, RZ ;  /* 0x000000940898723c */ /* 0x040fe200000018ff */
[----:B------:R-:W3:Y:S01]  /*6bc0*/  MUFU.EX2 R33, R33 ;  /* 0x0000002100217308 */ /* 0x000ee20000000800 */
[----:B------:R-:W-:Y:S02]  /*6bd0*/  LOP3.LUT R130, R26, 0xff, RZ, 0xc0, !PT ;  /* 0x000000ff1a827812 */ /* 0x000fe400078ec0ff */
[----:B------:R-:W-:Y:S02]  /*6be0*/  SHF.R.U32.HI R131, RZ, 0x18, R26 ;  /* 0x00000018ff837819 */ /* 0x000fe4000001161a */
[----:B------:R-:W-:Y:S01]  /*6bf0*/  HMMA.16816.F32 R148, R8, R150, RZ ;  /* 0x000000960894723c */ /* 0x000fe200000018ff */
[----:B------:R-:W-:Y:S01]  /*6c00*/  SHF.R.U32.HI R15, RZ, 0x8, R15 ;  /* 0x00000008ff0f7819 */ /* 0x000fe2000001160f */
[----:B------:R-:W-:Y:S01]  /*6c10*/  LDSM.16.MT88.4 R24, [R225+0x18800] ;  /* 0x01880000e118783b */ /* 0x000fe20000004200 */
[----:B------:R-:W4:Y:S01]  /*6c20*/  MUFU.EX2 R167, R167 ;  /* 0x000000a700a77308 */ /* 0x000f220000000800 */
[----:B------:R-:W-:-:S02]  /*6c30*/  LOP3.LUT R12, R17, 0xff, RZ, 0xc0, !PT ;  /* 0x000000ff110c7812 */ /* 0x000fc400078ec0ff */
[----:B------:R-:W-:Y:S01]  /*6c40*/  SHF.R.U32.HI R16, RZ, 0x18, R16 ;  /* 0x00000018ff107819 */ /* 0x000fe20000011610 */
[C---:B------:R-:W-:Y:S01]  /*6c50*/  HMMA.16816.F32 R160, R8.reuse, R156, RZ ;  /* 0x0000009c08a0723c */ /* 0x040fe200000018ff */
[----:B------:R-:W-:Y:S02]  /*6c60*/  LOP3.LUT R129, R129, 0xff, RZ, 0xc0, !PT ;  /* 0x000000ff81817812 */ /* 0x000fe400078ec0ff */
[----:B------:R-:W-:Y:S01]  /*6c70*/  PRMT R130, R130, 0x5410, R15 ;  /* 0x0000541082827816 */ /* 0x000fe2000000000f */
[----:B------:R-:W-:Y:S01]  /*6c80*/  MUFU.EX2 R202, R202 ;  /* 0x000000ca00ca7308 */ /* 0x000fe20000000800 */
[----:B------:R-:W-:Y:S01]  /*6c90*/  PRMT R131, R12, 0x5410, R131 ;  /* 0x000054100c837816 */ /* 0x000fe20000000083 */
[----:B------:R-:W-:Y:S01]  /*6ca0*/  HMMA.16816.F32 R156, R8, R158, RZ ;  /* 0x0000009e089c723c */ /* 0x000fe200000018ff */
[----:B------:R-:W-:Y:S01]  /*6cb0*/  PRMT R129, R129, 0x5410, R16 ;  /* 0x0000541081817816 */ /* 0x000fe20000000010 */
[----:B------:R-:W1:Y:S01]  /*6cc0*/  LDSM.16.MT88.4 R12, [R228+0x18800] ;  /* 0x01880000e40c783b */ /* 0x000e620000004200 */
[----:B------:R-:W-:-:S02]  /*6cd0*/  HSET2.LE.AND R130, R130, R195, PT ;  /* 0x000000c382827233 */ /* 0x000fc40003803000 */
[--C-:B------:R-:W-:Y:S01]  /*6ce0*/  HSET2.LE.AND R131, R131, R195.reuse, PT ;  /* 0x000000c383837233 */ /* 0x100fe20003803000 */
[C---:B------:R-:W-:Y:S01]  /*6cf0*/  HMMA.16816.F32 R44, R8.reuse, R48, RZ ;  /* 0x00000030082c723c */ /* 0x040fe200000018ff */
[--C-:B------:R-:W-:Y:S01]  /*6d00*/  HSET2.LE.AND R128, R128, R195.reuse, PT ;  /* 0x000000c380807233 */ /* 0x100fe20003803000 */
[----:B------:R-:W-:Y:S01]  /*6d10*/  MUFU.EX2 R206, R206 ;  /* 0x000000ce00ce7308 */ /* 0x000fe20000000800 */
[----:B------:R-:W-:Y:S02]  /*6d20*/  HSET2.LE.AND R129, R129, R195, PT ;  /* 0x000000c381817233 */ /* 0x000fe40003803000 */
[----:B--2---:R-:W-:Y:S01]  /*6d30*/  F2FP.F16.F32.PACK_AB R17, R32, R35 ;  /* 0x000000232011723e */ /* 0x004fe200000000ff */
[C---:B------:R-:W-:Y:S01]  /*6d40*/  HMMA.16816.F32 R48, R8.reuse, R50, RZ ;  /* 0x000000320830723c */ /* 0x040fe200000018ff */
[----:B---3--:R-:W-:Y:S02]  /*6d50*/  F2FP.F16.F32.PACK_AB R18, R33, R34 ;  /* 0x000000222112723e */ /* 0x008fe400000000ff */
[----:B------:R-:W-:Y:S01]  /*6d60*/  F2FP.F16.F32.PACK_AB R3, R166, R175 ;  /* 0x000000afa603723e */ /* 0x000fe200000000ff */
[----:B------:R-:W-:Y:S01]  /*6d70*/  MUFU.EX2 R204, R204 ;  /* 0x000000cc00cc7308 */ /* 0x000fe20000000800 */
[----:B----4-:R-:W-:Y:S01]  /*6d80*/  F2FP.F16.F32.PACK_AB R16, R167, R176 ;  /* 0x000000b0a710723e */ /* 0x010fe200000000ff */
[----:B------:R-:W-:Y:S01]  /*6d90*/  HMMA.16816.F32 R36, R8, R40, RZ ;  /* 0x000000280824723c */ /* 0x000fe200000018ff */
[----:B------:R-:W-:-:S02]  /*6da0*/  LOP3.LUT R130, R130, R17, RZ, 0xc0, !PT ;  /* 0x0000001182827212 */ /* 0x000fc400078ec0ff */
[----:B------:R-:W-:Y:S02]  /*6db0*/  LOP3.LUT R131, R131, R18, RZ, 0xc0, !PT ;  /* 0x0000001283837212 */ /* 0x000fe400078ec0ff */
[----:B------:R-:W-:Y:S01]  /*6dc0*/  LOP3.LUT R128, R128, R3, RZ, 0xc0, !PT ;  /* 0x0000000380807212 */ /* 0x000fe200078ec0ff */
[C---:B------:R-:W-:Y:S01]  /*6dd0*/  HMMA.16816.F32 R40, R8.reuse, R42, RZ ;  /* 0x0000002a0828723c */ /* 0x040fe200000018ff */
[----:B------:R-:W-:Y:S01]  /*6de0*/  LOP3.LUT R129, R129, R16, RZ, 0xc0, !PT ;  /* 0x0000001081817212 */ /* 0x000fe200078ec0ff */
[----:B------:R-:W-:Y:S01]  /*6df0*/  IMAD.U32 R3, RZ, RZ, UR46 ;  /* 0x0000002eff037e24 */ /* 0x000fe2000f8e00ff */
[----:B------:R-:W2:Y:S01]  /*6e00*/  LDSM.16.MT88.4 R16, [R228+0x1a800] ;  /* 0x01a80000e410783b */ /* 0x000ea20000004200 */
[----:B------:R-:W-:Y:S02]  /*6e10*/  MUFU.EX2 R189, R189 ;  /* 0x000000bd00bd7308 */ /* 0x000fe40000000800 */
[----:B------:R-:W-:Y:S06]  /*6e20*/  HMMA.16816.F32 R52, R8, R56, RZ ;  /* 0x000000380834723c */ /* 0x000fec00000018ff */
[C---:B-1----:R-:W-:Y:S01]  /*6e30*/  HMMA.16816.F32 R152, R128.reuse, R4, R152 ;  /* 0x000000048098723c */ /* 0x042fe20000001898 */
[----:B------:R-:W-:Y:S05]  /*6e40*/  MUFU.EX2 R236, R236 ;  /* 0x000000ec00ec7308 */ /* 0x000fea0000000800 */
[C---:B------:R-:W-:Y:S01]  /*6e50*/  HMMA.16816.F32 R148, R128.reuse, R6, R148 ;  /* 0x000000068094723c */ /* 0x040fe20000001894 */
[----:B------:R-:W1:Y:S05]  /*6e60*/  LDSM.16.MT88.4 R4, [R226+0x1a800] ;  /* 0x01a80000e204783b */ /* 0x000e6a0000004200 */
[C---:B------:R-:W-:Y:S06]  /*6e70*/  HMMA.16816.F32 R160, R128.reuse, R12, R160 ;  /* 0x0000000c80a0723c */ /* 0x040fec00000018a0 */
[----:B------:R-:W-:Y:S01]  /*6e80*/  HMMA.16816.F32 R156, R128, R14, R156 ;  /* 0x0000000e809c723c */ /* 0x000fe2000000189c */
[----:B------:R-:W3:Y:S05]  /*6e90*/  LDSM.16.MT88.4 R12, [R225+0x1a800] ;  /* 0x01a80000e10c783b */ /* 0x000eea0000004200 */
[C---:B------:R-:W-:Y:S06]  /*6ea0*/  HMMA.16816.F32 R56, R8.reuse, R58, RZ ;  /* 0x0000003a0838723c */ /* 0x040fec00000018ff */
[----:B------:R-:W-:Y:S06]  /*6eb0*/  HMMA.16816.F32 R84, R8, R88, RZ ;  /* 0x000000580854723c */ /* 0x000fec00000018ff */
[C---:B--2---:R-:W-:Y:S06]  /*6ec0*/  HMMA.16816.F32 R36, R128.reuse, R16, R36 ;  /* 0x000000108024723c */ /* 0x044fec0000001824 */
[C---:B------:R-:W-:Y:S01]  /*6ed0*/  HMMA.16816.F32 R40, R128.reuse, R18, R40 ;  /* 0x000000128028723c */ /* 0x040fe20000001828 */
[----:B------:R-:W-:Y:S05]  /*6ee0*/  LDSM.16.MT88.4 R16, [R226+0x1c800] ;  /* 0x01c80000e210783b */ /* 0x000fea0000004200 */
[C---:B-1----:R-:W-:Y:S06]  /*6ef0*/  HMMA.16816.F32 R44, R128.reuse, R4, R44 ;  /* 0x00000004802c723c */ /* 0x042fec000000182c */
[----:B------:R-:W-:Y:S01]  /*6f00*/  HMMA.16816.F32 R48, R128, R6, R48 ;  /* 0x000000068030723c */ /* 0x000fe20000001830 */
[----:B------:R-:W1:Y:S05]  /*6f10*/  LDSM.16.MT88.4 R4, [R225+0x1c800] ;  /* 0x01c80000e104783b */ /* 0x000e6a0000004200 */
[C---:B------:R-:W-:Y:S06]  /*6f20*/  HMMA.16816.F32 R88, R8.reuse, R90, RZ ;  /* 0x0000005a0858723c */ /* 0x040fec00000018ff */
[C---:B------:R-:W-:Y:S06]  /*6f30*/  HMMA.16816.F32 R136, R8.reuse, R132, RZ ;  /* 0x000000840888723c */ /* 0x040fec00000018ff */
[C---:B------:R-:W-:Y:S06]  /*6f40*/  HMMA.16816.F32 R132, R8.reuse, R134, RZ ;  /* 0x000000860884723c */ /* 0x040fec00000018ff */
[C---:B------:R-:W-:Y:S06]  /*6f50*/  HMMA.16816.F32 R76, R8.reuse, R80, RZ ;  /* 0x00000050084c723c */ /* 0x040fec00000018ff */
[----:B------:R-:W-:Y:S06]  /*6f60*/  HMMA.16816.F32 R80, R8, R82, RZ ;  /* 0x000000520850723c */ /* 0x000fec00000018ff */
        /* <DEDUP_REMOVED lines=8> */
[----:B------:R-:W3:Y:S05]  /*6ff0*/  LDSM.16.MT88.4 R20, [R228+0x1c800] ;  /* 0x01c80000e414783b */ /* 0x000eea0000004200 */
[----:B------:R-:W-:Y:S06]  /*7000*/  HMMA.16816.F32 R92, R8, R96, RZ ;  /* 0x00000060085c723c */ /* 0x000fec00000018ff */
[C---:B------:R-:W-:Y:S06]  /*7010*/  HMMA.16816.F32 R76, R128.reuse, R16, R76 ;  /* 0x00000010804c723c */ /* 0x040fec000000184c */
[----:B------:R-:W-:Y:S01]  /*7020*/  HMMA.16816.F32 R80, R128, R18, R80 ;  /* 0x000000128050723c */ /* 0x000fe20000001850 */
[----:B------:R-:W4:Y:S05]  /*7030*/  LDSM.16.MT88.4 R16, [R226+0x1e800] ;  /* 0x01e80000e210783b */ /* 0x000f2a0000004200 */
        /* <DEDUP_REMOVED lines=15> */
[----:B------:R-:W-:-:S05]  /*7130*/  IMAD.WIDE.U32 R28, R164, -0x326172a9, RZ ;  /* 0xcd9e8d57a41c7825 */ /* 0x000fca00078e00ff */
[----:B--2---:R-:W-:Y:S01]  /*7140*/  HMMA.16816.F32 R92, R128, R12, R92 ;  /* 0x0000000c805c723c */ /* 0x004fe2000000185c */
[----:B------:R-:W-:-:S05]  /*7150*/  IMAD.WIDE.U32 R30, R165, -0x2daee0ad, RZ ;  /* 0xd2511f53a51e7825 */ /* 0x000fca00078e00ff */
[----:B------:R-:W-:Y:S01]  /*7160*/  LOP3.LUT R3, R31, UR39, R3, 0x96, !PT ;  /* 0x000000271f037c12 */ /* 0x000fe2000f8e9603 */
[C---:B-1----:R-:W-:Y:S04]  /*7170*/  HMMA.16816.F32 R100, R128.reuse, R4, R100 ;  /* 0x000000048064723c */ /* 0x042fe80000001864 */
[----:B------:R-:W-:Y:S02]  /*7180*/  IMAD.WIDE.U32 R12, R3, -0x326172a9, RZ ;  /* 0xcd9e8d57030c7825 */ /* 0x000fe400078e00ff */
[C---:B------:R-:W-:Y:S03]  /*7190*/  HMMA.16816.F32 R144, R128.reuse, R24, R144 ;  /* 0x000000188090723c */ /* 0x040fe60000001890 */
[----:B------:R-:W-:Y:S01]  /*71a0*/  LOP3.LUT R4, R13, UR7, R28, 0x96, !PT ;  /* 0x000000070d047c12 */ /* 0x000fe2000f8e961c */
[----:B------:R-:W-:Y:S01]  /*71b0*/  IMAD.WIDE.U32 R28, R164, -0x326172a9, RZ ;  /* 0xcd9e8d57a41c7825 */ /* 0x000fe200078e00ff */
[----:B------:R-:W-:Y:S01]  /*71c0*/  LOP3.LUT R3, R171, UR6, R12, 0x96, !PT ;  /* 0x00000006ab037c12 */ /* 0x000fe2000f8e960c */
[----:B------:R-:W-:Y:S01]  /*71d0*/  HMMA.16816.F32 R140, R128, R26, R140 ;  /* 0x0000001a808c723c */ /* 0x000fe2000000188c */
[----:B------:R-:W1:Y:S01]  /*71e0*/  LDSM.16.MT88.4 R24, [R224+0x1a800] ;  /* 0x01a80000e018783b */ /* 0x000e620000004200 */
[----:B------:R-:W-:Y:S01]  /*71f0*/  IMAD.WIDE.U32 R4, R4, -0x2daee0ad, RZ ;  /* 0xd2511f5304047825 */ /* 0x000fe200078e00ff */
[----:B------:R-:W-:-:S03]  /*7200*/  LOP3.LUT R28, R29, R168, RZ, 0x3c, !PT ;  /* 0x000000a81d1c7212 */ /* 0x000fc600078e3cff */
[----:B---3--:R-:W-:Y:S02]  /*7210*/  HMMA.16816.F32 R68, R128, R20, R68 ;  /* 0x000000148044723c */ /* 0x008fe40000001844 */
[----:B------:R-:W-:-:S04]  /*7220*/  IMAD.WIDE.U32 R28, R28, -0x2daee0ad, RZ ;  /* 0xd2511f531c1c7825 */ /* 0x000fc800078e00ff */
[----:B----4-:R-:W-:Y:S01]  /*7230*/  HMMA.16816.F32 R108, R128, R16, R108 ;  /* 0x00000010806c723c */ /* 0x010fe2000000186c */
[----:B------:R-:W-:-:S05]  /*7240*/  IMAD.WIDE.U32 R20, R3, -0x2daee0ad, RZ ;  /* 0xd2511f5303147825 */ /* 0x000fca00078e00ff */
[----:B------:R-:W-:Y:S01]  /*7250*/  HMMA.16816.F32 R96, R128, R14, R96 ;  /* 0x0000000e8060723c */ /* 0x000fe20000001860 */
[----:B------:R-:W-:Y:S01]  /*7260*/  LOP3.LUT R16, R5, UR44, R28, 0x96, !PT ;  /* 0x0000002c05107c12 */ /* 0x000fe2000f8e961c */
[----:B------:R-:W2:Y:S01]  /*7270*/  LDSM.16.MT88.4 R12, [R225+0x1e800] ;  /* 0x01e80000e10c783b */ /* 0x000ea20000004200 */
[----:B------:R-:W-:-:S03]  /*7280*/  LOP3.LUT R3, R21, UR40, R4, 0x96, !PT ;  /* 0x0000002815037c12 */ /* 0x000fc6000f8e9604 */
[----:B------:R-:W-:Y:S01]  /*7290*/  HMMA.16816.F32 R104, R128, R6, R104 ;  /* 0x000000068068723c */ /* 0x000fe20000001868 */
[----:B------:R-:W3:Y:S01]  /*72a0*/  LDSM.16.MT88.4 R4, [R224+0x1e800] ;  /* 0x01e80000e004783b */ /* 0x000ee20000004200 */
[----:B------:R-:W-:-:S04]  /*72b0*/  IMAD.WIDE.U32 R28, R3, -0x326172a9, RZ ;  /* 0xcd9e8d57031c7825 */ /* 0x000fc800078e00ff */
[C---:B------:R-:W-:Y:S06]  /*72c0*/  HMMA.16816.F32 R72, R128.reuse, R22, R72 ;  /* 0x000000168048723c */ /* 0x040fec0000001848 */
[----:B------:R-:W-:Y:S01]  /*72d0*/  HMMA.16816.F32 R112, R128, R18, R112 ;  /* 0x000000128070723c */ /* 0x000fe20000001870 */
[----:B------:R-:W-:-:S05]  /*72e0*/  IMAD.WIDE.U32 R22, R16, -0x326172a9, RZ ;  /* 0xcd9e8d5710167825 */ /* 0x000fca00078e00ff */
[----:B------:R-:W-:Y:S01]  /*72f0*/  LOP3.LUT R16, R23, UR43, R170, 0x96, !PT ;  /* 0x0000002b17107c12 */ /* 0x000fe2000f8e96aa */
[----:B-1----:R-:W-:Y:S01]  /*7300*/  HMMA.16816.F32 R60, R128, R24, R60 ;  /* 0x00000018803c723c */ /* 0x002fe2000000183c */
[----:B------:R-:W-:-:S03]  /*7310*/  LOP3.LUT R3, R29, UR33, R22, 0x96, !PT ;  /* 0x000000211d037c12 */ /* 0x000fc6000f8e9616 */
[----:B------:R-:W-:Y:S02]  /*7320*/  IMAD.WIDE.U32 R18, R16, -0x2daee0ad, RZ ;  /* 0xd2511f5310127825 */ /* 0x000fe400078e00ff */
[----:B------:R-:W-:Y:S02]  /*7330*/  HMMA.16816.F32 R64, R128, R26, R64 ;  /* 0x0000001a8040723c */ /* 0x000fe40000001840 */
[----:B------:R-:W-:Y:S01]  /*7340*/  IMAD.WIDE.U32 R24, R3, -0x2daee0ad, RZ ;  /* 0xd2511f5303187825 */ /* 0x000fe200078e00ff */
[----:B------:R-:W-:-:S03]  /*7350*/  LOP3.LUT R16, R19, UR25, R20, 0x96, !PT ;  /* 0x0000001913107c12 */ /* 0x000fc6000f8e9614 */
[----:B------:R-:W-:Y:S01]  /*7360*/  FFMA.FTZ R3, R193, UR32, -R187 ;  /* 0x00000020c1037c23 */ /* 0x000fe200080108bb */
[--C-:B------:R-:W-:Y:S01]  /*7370*/  FFMA.FTZ R193, R191, UR32, -R185.reuse ;  /* 0x00000020bfc17c23 */ /* 0x100fe200080108b9 */
[----:B------:R-:W-:Y:S01]  /*7380*/  FFMA.FTZ R191, R238, UR32, -R185 ;  /* 0x00000020eebf7c23 */ /* 0x000fe200080108b9 */
[----:B------:R-:W-:Y:S01]  /*7390*/  LOP3.LUT R18, R25, UR15, R18, 0x96, !PT ;  /* 0x0000000f19127c12 */ /* 0x000fe2000f8e9612 */
[----:B------:R-:W-:Y:S02]  /*73a0*/  IMAD.WIDE.U32 R170, R16, -0x326172a9, RZ ;  /* 0xcd9e8d5710aa7825 */ /* 0x000fe400078e00ff */
[----:B------:R-:W1:Y:S01]  /*73b0*/  MUFU.EX2 R3, R3 ;  /* 0x0000000300037308 */ /* 0x000e620000000800 */
[----:B--2---:R-:W-:Y:S01]  /*73c0*/  HMMA.16816.F32 R116, R128, R12, R116 ;  /* 0x0000000c8074723c */ /* 0x004fe20000001874 */
[----:B------:R-:W-:-:S04]  /*73d0*/  IMAD.WIDE.U32 R18, R18, -0x326172a9, RZ ;  /* 0xcd9e8d5712127825 */ /* 0x000fc800078e00ff */
[----:B------:R-:W-:Y:S01]  /*73e0*/  IMAD.MOV.U32 R238, RZ, RZ, R24 ;  /* 0x000000ffffee7224 */ /* 0x000fe200078e0018 */
[C---:B---3--:R-:W-:Y:S01]  /*73f0*/  HMMA.16816.F32 R124, R128.reuse, R4, R124 ;  /* 0x00000004807c723c */ /* 0x048fe2000000187c */
[C---:B------:R-:W-:Y:S01]  /*7400*/  LOP3.LUT R12, R18.reuse, 0xffff, RZ, 0xc0, !PT ;  /* 0x0000ffff120c7812 */ /* 0x040fe200078ec0ff */
[----:B------:R-:W-:Y:S01]  /*7410*/  IMAD.MOV.U32 R239, RZ, RZ, R25 ;  /* 0x000000ffffef7224 */ /* 0x000fe200078e0019 */
[----:B------:R-:W-:Y:S01]  /*7420*/  LOP3.LUT R21, R18, 0xff, RZ, 0xc0, !PT ;  /* 0x000000ff12157812 */ /* 0x000fe200078ec0ff */
[----:B------:R-:W2:Y:S01]  /*7430*/  MUFU.EX2 R193, R193 ;  /* 0x000000c100c17308 */ /* 0x000ea20000000800 */
[--C-:B------:R-:W-:Y:S01]  /*7440*/  SHF.R.U32.HI R20, RZ, 0x18, R18.reuse ;  /* 0x00000018ff147819 */ /* 0x100fe20000011612 */
[----:B------:R-:W3:Y:S01]  /*7450*/  LDSM.16.MT88.4 R24, [R224+0x19000] ;  /* 0x01900000e018783b */ /* 0x000ee20000004200 */
[----:B------:R-:W-:Y:S01]  /*7460*/  SHF.R.U32.HI R4, RZ, 0x10, R18 ;  /* 0x00000010ff047819 */ /* 0x000fe20000011612 */
[----:B------:R-:W-:Y:S01]  /*7470*/  HMMA.16816.F32 R120, R128, R14, R120 ;  /* 0x0000000e8078723c */ /* 0x000fe20000001878 */
[----:B------:R-:W-:-:S02]  /*7480*/  LOP3.LUT R18, R19, UR31, R170, 0x96, !PT ;  /* 0x0000001f13127c12 */ /* 0x000fc4000f8e96aa */
[----:B------:R-:W-:Y:S01]  /*7490*/  LOP3.LUT R5, R4, 0xff, RZ, 0xc0, !PT ;  /* 0x000000ff04057812 */ /* 0x000fe200078ec0ff */
[----:B------:R-:W4:Y:S01]  /*74a0*/  MUFU.EX2 R191, R191 ;  /* 0x000000bf00bf7308 */ /* 0x000f220000000800 */
[C---:B------:R-:W-:Y:S01]  /*74b0*/  LOP3.LUT R4, R18.reuse, 0xffff, RZ, 0xc0, !PT ;  /* 0x0000ffff12047812 */ /* 0x040fe200078ec0ff */
[----:B------:R-:W-:Y:S01]  /*74c0*/  HMMA.16816.F32 R128, R128, R6, R8 ;  /* 0x000000068080723c */ /* 0x000fe20000001808 */
[----:B------:R-:W-:Y:S01]  /*74d0*/  PRMT R20, R5, 0x5410, R20 ;  /* 0x0000541005147816 */ /* 0x000fe20000000014 */
[----:B------:R-:W3:Y:S01]  /*74e0*/  LDSM.16.MT88.4 R8, [R225+0x19000] ;  /* 0x01900000e108783b */ /* 0x000ee20000004200 */
[----:B------:R-:W-:Y:S02]  /*74f0*/  SHF.R.U32.HI R4, RZ, 0x8, R4 ;  /* 0x00000008ff047819 */ /* 0x000fe40000011604 */
[----:B------:R-:W-:Y:S02]  /*7500*/  LOP3.LUT R5, R18, 0xff, RZ, 0xc0, !PT ;  /* 0x000000ff12057812 */ /* 0x000fe400078ec0ff */
[----:B------:R-:W-:-:S02]  /*7510*/  SHF.R.U32.HI R12, RZ, 0x8, R12 ;  /* 0x00000008ff0c7819 */ /* 0x000fc4000001160c */
[----:B------:R-:W-:Y:S02]  /*7520*/  PRMT R4, R5, 0x5410, R4 ;  /* 0x0000541005047816 */ /* 0x000fe40000000004 */
[--C-:B------:R-:W-:Y:S02]  /*7530*/  SHF.R.U32.HI R5, RZ, 0x10, R18.reuse ;  /* 0x00000010ff057819 */ /* 0x100fe40000011612 */
[----:B------:R-:W-:Y:S02]  /*7540*/  SHF.R.U32.HI R18, RZ, 0x18, R18 ;  /* 0x00000018ff127819 */ /* 0x000fe40000011612 */
[----:B------:R-:W-:Y:S02]  /*7550*/  LOP3.LUT R5, R5, 0xff, RZ, 0xc0, !PT ;  /* 0x000000ff05057812 */ /* 0x000fe400078ec0ff */
[----:B------:R-:W-:Y:S02]  /*7560*/  HSET2.LE.AND R4, R4, R195, PT ;  /* 0x000000c304047233 */ /* 0x000fe40003803000 */
[----:B------:R-:W-:-:S02]  /*7570*/  PRMT R5, R5, 0x5410, R18 ;  /* 0x0000541005057816 */ /* 0x000fc40000000012 */
[----:B-1----:R-:W-:Y:S01]  /*7580*/  F2FP.F16.F32.PACK_AB R13, R202, R3 ;  /* 0x00000003ca0d723e */ /* 0x002fe200000000ff */
[----:B------:R-:W-:Y:S01]  /*7590*/  LDSM.16.MT88.4 R16, [R228+0x19000] ;  /* 0x01900000e410783b */ /* 0x000fe20000004200 */
[----:B------:R-:W-:Y:S02]  /*75a0*/  PRMT R21, R21, 0x5410, R12 ;  /* 0x0000541015157816 */ /* 0x000fe4000000000c */
[--C-:B------:R-:W-:Y:S02]  /*75b0*/  HSET2.LE.AND R5, R5, R195.reuse, PT ;  /* 0x000000c305057233 */ /* 0x100fe40003803000 */
[----:B--2---:R-:W-:Y:S02]  /*75c0*/  F2FP.F16.F32.PACK_AB R6, R193, R206 ;  /* 0x000000cec106723e */ /* 0x004fe400000000ff */
[----:B------:R-:W-:Y:S02]  /*75d0*/  LOP3.LUT R4, R4, R13, RZ, 0xc0, !PT ;  /* 0x0000000d04047212 */ /* 0x000fe400078ec0ff */
[----:B------:R-:W-:Y:S01]  /*75e0*/  LOP3.LUT R5, R5, R6, RZ, 0xc0, !PT ;  /* 0x0000000605057212 */ /* 0x000fe200078ec0ff */
[----:B------:R-:W1:Y:S01]  /*75f0*/  LDSM.16.MT88.4 R12, [R226+0x19000] ;  /* 0x01900000e20c783b */ /* 0x000e620000004200 */
[----:B------:R-:W-:-:S02]  /*7600*/  HSET2.LE.AND R6, R21, R195, PT ;  /* 0x000000c315067233 */ /* 0x000fc40003803000 */
[----:B------:R-:W-:-:S04]  /*7610*/  F2FP.F16.F32.PACK_AB R7, R189, R204 ;  /* 0x000000ccbd07723e */ /* 0x000fc800000000ff */
[----:B------:R-:W-:Y:S02]  /*7620*/  LOP3.LUT R6, R6, R7, RZ, 0xc0, !PT ;  /* 0x0000000706067212 */ /* 0x000fe400078ec0ff */
[----:B------:R-:W-:Y:S02]  /*7630*/  HSET2.LE.AND R7, R20, R195, PT ;  /* 0x000000c314077233 */ /* 0x000fe40003803000 */
[----:B----4-:R-:W-:-:S04]  /*7640*/  F2FP.F16.F32.PACK_AB R20, R236, R191 ;  /* 0x000000bfec14723e */ /* 0x010fc800000000ff */
[----:B------:R-:W-:Y:S02]  /*7650*/  LOP3.LUT R7, R7, R20, RZ, 0xc0, !PT ;  /* 0x0000001407077212 */ /* 0x000fe400078ec0ff */
[----:B------:R-:W2:Y:S05]  /*7660*/  LDSM.16.MT88.4 R20, [R228+0x1b000] ;  /* 0x01b00000e414783b */ /* 0x000eaa0000004200 */
[C---:B---3--:R-:W-:Y:S06]  /*7670*/  HMMA.16816.F32 R136, R4.reuse, R24, R136 ;  /* 0x000000180488723c */ /* 0x048fec0000001888 */
[----:B------:R-:W-:Y:S01]  /*7680*/  HMMA.16816.F32 R144, R4, R8, R144 ;  /* 0x000000080490723c */ /* 0x000fe20000001890 */
[----:B------:R-:W-:-:S02]  /*7690*/  IMAD.MOV.U32 R24, RZ, RZ, R28 ;  /* 0x000000ffff187224 */ /* 0x000fc400078e001c */
[----:B------:R-:W-:Y:S02]  /*76a0*/  IMAD.MOV.U32 R25, RZ, RZ, R29 ;  /* 0x000000ffff197224 */ /* 0x000fe400078e001d */
[----:B------:R-:W3:Y:S01]  /*76b0*/  LDSM.16.MT88.4 R28, [R228+0x1d000] ;  /* 0x01d00000e41c783b */ /* 0x000ee20000004200 */
[C---:B------:R-:W-:Y:S03]  /*76c0*/  HMMA.16816.F32 R140, R4.reuse, R10, R140 ;  /* 0x0000000a048c723c */ /* 0x040fe6000000188c */
[----:B------:R-:W4:Y:S03]  /*76d0*/  LDSM.16.MT88.4 R8, [R224+0x1b000] ;  /* 0x01b00000e008783b */ /* 0x000f260000004200 */
[C---:B-1----:R-:W-:Y:S06]  /*76e0*/  HMMA.16816.F32 R152, R4.reuse, R12, R152 ;  /* 0x0000000c0498723c */ /* 0x042fec0000001898 */
[C---:B------:R-:W-:Y:S01]  /*76f0*/  HMMA.16816.F32 R148, R4.reuse, R14, R148 ;  /* 0x0000000e0494723c */ /* 0x040fe20000001894 */
[----:B------:R-:W1:Y:S05]  /*7700*/  LDSM.16.MT88.4 R12, [R225+0x1b000] ;  /* 0x01b00000e10c783b */ /* 0x000e6a0000004200 */
[C---:B------:R-:W-:Y:S06]  /*7710*/  HMMA.16816.F32 R160, R4.reuse, R16, R160 ;  /* 0x0000001004a0723c */ /* 0x040fec00000018a0 */
[C---:B------:R-:W-:Y:S01]  /*7720*/  HMMA.16816.F32 R156, R4.reuse, R18, R156 ;  /* 0x00000012049c723c */ /* 0x040fe2000000189c */
[----:B------:R-:W1:Y:S05]  /*7730*/  LDSM.16.MT88.4 R16, [R226+0x1b000] ;  /* 0x01b00000e210783b */ /* 0x000e6a0000004200 */
[C---:B------:R-:W-:Y:S06]  /*7740*/  HMMA.16816.F32 R132, R4.reuse, R26, R132 ;  /* 0x0000001a0484723c */ /* 0x040fec0000001884 */
[C---:B--2---:R-:W-:Y:S06]  /*7750*/  HMMA.16816.F32 R36, R4.reuse, R20, R36 ;  /* 0x000000140424723c */ /* 0x044fec0000001824 */
[C---:B---3--:R-:W-:Y:S06]  /*7760*/  HMMA.16816.F32 R72, R4.reuse, R30, R72 ;  /* 0x0000001e0448723c */ /* 0x048fec0000001848 */
[----:B----4-:R-:W-:Y:S01]  /*7770*/  HMMA.16816.F32 R60, R4, R8, R60 ;  /* 0x00000008043c723c */ /* 0x010fe2000000183c */
[----:B------:R-:W-:-:S02]  /*7780*/  IMAD.MOV.U32 R30, RZ, RZ, R170 ;  /* 0x000000ffff1e7224 */ /* 0x000fc400078e00aa */
[----:B------:R-:W-:Y:S02]  /*7790*/  IMAD.MOV.U32 R31, RZ, RZ, R171 ;  /* 0x000000ffff1f7224 */ /* 0x000fe400078e00ab */
[----:B------:R2:W5:Y:S01]  /*77a0*/  LDL.LU.64 R170, [R1+0x60] ;  /* 0x0000600001aa7983 */ /* 0x0005620000300a00 */
[C---:B------:R-:W-:Y:S03]  /*77b0*/  HMMA.16816.F32 R64, R4.reuse, R10, R64 ;  /* 0x0000000a0440723c */ /* 0x040fe60000001840 */
[----:B------:R-:W3:Y:S03]  /*77c0*/  LDSM.16.MT88.4 R8, [R228+0x1f000] ;  /* 0x01f00000e408783b */ /* 0x000ee60000004200 */
[C---:B-1----:R-:W-:Y:S06]  /*77d0*/  HMMA.16816.F32 R52, R4.reuse, R12, R52 ;  /* 0x0000000c0434723c */ /* 0x042fec0000001834 */
[C---:B------:R-:W-:Y:S01]  /*77e0*/  HMMA.16816.F32 R56, R4.reuse, R14, R56 ;  /* 0x0000000e0438723c */ /* 0x040fe20000001838 */
[----:B------:R-:W1:Y:S05]  /*77f0*/  LDSM.16.MT88.4 R12, [R224+0x1d000] ;  /* 0x01d00000e00c783b */ /* 0x000e6a0000004200 */
[C---:B------:R-:W-:Y:S06]  /*7800*/  HMMA.16816.F32 R68, R4.reuse, R28, R68 ;  /* 0x0000001c0444723c */ /* 0x040fec0000001844 */
[----:B------:R-:W-:Y:S01]  /*7810*/  HMMA.16816.F32 R40, R4, R22, R40 ;  /* 0x000000160428723c */ /* 0x000fe20000001828 */
[----:B------:R-:W-:Y:S01]  /*7820*/  IMAD.MOV.U32 R28, RZ, RZ, R24 ;  /* 0x000000ffff1c7224 */ /* 0x000fe200078e0018 */
[----:B------:R-:W-:Y:S01]  /*7830*/  LDSM.16.MT88.4 R20, [R225+0x1d000] ;  /* 0x01d00000e114783b */ /* 0x000fe20000004200 */
[----:B------:R-:W-:-:S03]  /*7840*/  IMAD.MOV.U32 R29, RZ, RZ, R25 ;  /* 0x000000ffff1d7224 */ /* 0x000fc600078e0019 */
[----:B------:R-:W4:Y:S01]  /*7850*/  LDSM.16.MT88.4 R24, [R226+0x1d000] ;  /* 0x01d00000e218783b */ /* 0x000f220000004200 */
        /* <DEDUP_REMOVED lines=9> */
[C---:B----4-:R-:W-:Y:S06]  /*78f0*/  HMMA.16816.F32 R76, R4.reuse, R24, R76 ;  /* 0x00000018044c723c */ /* 0x050fec000000184c */
[----:B------:R-:W-:Y:S01]  /*7900*/  HMMA.16816.F32 R80, R4, R26, R80 ;  /* 0x0000001a0450723c */ /* 0x000fe20000001850 */
[----:B------:R-:W-:-:S06]  /*7910*/  IMAD.MOV.U32 R25, RZ, RZ, R31 ;  /* 0x000000ffff197224 */ /* 0x000fcc00078e001f */
[----:B------:R-:W-:Y:S01]  /*7920*/  IMAD.MOV.U32 R26, RZ, RZ, R28 ;  /* 0x000000ffff1a7224 */ /* 0x000fe200078e001c */
[----:B------:R-:W-:Y:S01]  /*7930*/  HMMA.16816.F32 R84, R4, R20, R84 ;  /* 0x000000140454723c */ /* 0x000fe20000001854 */
[----:B------:R-:W-:-:S06]  /*7940*/  IMAD.MOV.U32 R27, RZ, RZ, R29 ;  /* 0x000000ffff1b7224 */ /* 0x000fcc00078e001d */
[----:B------:R-:W-:Y:S01]  /*7950*/  LOP3.LUT R20, R25, UR24, R26, 0x96, !PT ;  /* 0x0000001819147c12 */ /* 0x000fe2000f8e961a */
[--C-:B------:R-:W-:Y:S01]  /*7960*/  FFMA.FTZ R28, R200, UR32, -R187.reuse ;  /* 0x00000020c81c7c23 */ /* 0x100fe200080108bb */
[----:B------:R-:W-:-:S03]  /*7970*/  FFMA.FTZ R29, R198, UR32, -R187 ;  /* 0x00000020c61d7c23 */ /* 0x000fc600080108bb */
[----:B------:R-:W-:Y:S01]  /*7980*/  IMAD.WIDE.U32 R20, R20, -0x2daee0ad, RZ ;  /* 0xd2511f5314147825 */ /* 0x000fe200078e00ff */
[C---:B---3--:R-:W-:Y:S03]  /*7990*/  HMMA.16816.F32 R124, R4.reuse, R8, R124 ;  /* 0x00000008047c723c */ /* 0x048fe6000000187c */
[--C-:B------:R-:W-:Y:S01]  /*79a0*/  FFMA.FTZ R31, R194, UR32, -R187.reuse ;  /* 0x00000020c21f7c23 */ /* 0x100fe200080108bb */
[----:B------:R-:W-:Y:S02]  /*79b0*/  IMAD.MOV.U32 R24, RZ, RZ, R30 ;  /* 0x000000ffff187224 */ /* 0x000fe400078e001e */
[----:B------:R-:W-:Y:S01]  /*79c0*/  FFMA.FTZ R30, R196, UR32, -R187 ;  /* 0x00000020c41e7c23 */ /* 0x000fe200080108bb */
[----:B------:R-:W-:Y:S01]  /*79d0*/  LOP3.LUT R8, R21, UR45, R238, 0x96, !PT ;  /* 0x0000002d15087c12 */ /* 0x000fe2000f8e96ee */
[C---:B------:R-:W-:Y:S01]  /*79e0*/  HMMA.16816.F32 R88, R4.reuse, R22, R88 ;  /* 0x000000160458723c */ /* 0x040fe20000001858 */
[----:B------:R-:W-:Y:S01]  /*79f0*/  MUFU.EX2 R28, R28 ;  /* 0x0000001c001c7308 */ /* 0x000fe20000000800 */
[--C-:B------:R-:W-:Y:S01]  /*7a00*/  FFMA.FTZ R187, R192, UR32, -R185.reuse ;  /* 0x00000020c0bb7c23 */ /* 0x100fe200080108b9 */
[--C-:B------:R-:W-:Y:S01]  /*7a10*/  FFMA.FTZ R190, R190, UR32, -R185.reuse ;  /* 0x00000020bebe7c23 */ /* 0x100fe200080108b9 */
[--C-:B------:R-:W-:Y:S01]  /*7a20*/  FFMA.FTZ R188, R188, UR32, -R185.reuse ;  /* 0x00000020bcbc7c23 */ /* 0x100fe200080108b9 */
[----:B------:R-:W-:Y:S01]  /*7a30*/  FFMA.FTZ R185, R186, UR32, -R185 ;  /* 0x00000020bab97c23 */ /* 0x000fe200080108b9 */
[C---:B------:R-:W-:Y:S01]  /*7a40*/  HMMA.16816.F32 R108, R4.reuse, R16, R108 ;  /* 0x00000010046c723c */ /* 0x040fe2000000186c */
[----:B------:R-:W-:Y:S01]  /*7a50*/  FADD.FTZ R183, R184, R183 ;  /* 0x000000b7b8b77221 */ /* 0x000fe20000010000 */
[----:B------:R-:W-:Y:S01]  /*7a60*/  FADD.FTZ R182, R182, R181 ;  /* 0x000000b5b6b67221 */ /* 0x000fe20000010000 */
[----:B------:R-:W3:Y:S01]  /*7a70*/  MUFU.EX2 R29, R29 ;  /* 0x0000001d001d7308 */ /* 0x000ee20000000800 */
[----:B------:R-:W-:Y:S02]  /*7a80*/  LDSM.16.MT88.4 R24, [R225+0x1b800] ;  /* 0x01b80000e118783b */ /* 0x000fe40000004200 */
[C---:B------:R-:W-:Y:S02]  /*7a90*/  HMMA.16816.F32 R112, R4.reuse, R18, R112 ;  /* 0x000000120470723c */ /* 0x040fe40000001870 */
[----:B------:R-:W4:Y:S04]  /*7aa0*/  LDSM.16.MT88.4 R16, [R228+0x19800] ;  /* 0x01980000e410783b */ /* 0x000f280000004200 */
[C---:B-1----:R-:W-:Y:S06]  /*7ab0*/  HMMA.16816.F32 R116, R4.reuse, R12, R116 ;  /* 0x0000000c0474723c */ /* 0x042fec0000001874 */
[C---:B------:R-:W-:Y:S06]  /*7ac0*/  HMMA.16816.F32 R120, R4.reuse, R14, R120 ;  /* 0x0000000e0478723c */ /* 0x040fec0000001878 */
[----:B------:R-:W-:Y:S01]  /*7ad0*/  HMMA.16816.F32 R128, R4, R10, R128 ;  /* 0x0000000a0480723c */ /* 0x000fe20000001880 */
[----:B------:R-:W-:Y:S08]  /*7ae0*/  MUFU.EX2 R187, R187 ;  /* 0x000000bb00bb7308 */ /* 0x000ff00000000800 */
[----:B------:R-:W1:Y:S01]  /*7af0*/  MUFU.EX2 R190, R190 ;  /* 0x000000be00be7308 */ /* 0x000e620000000800 */
[C---:B------:R-:W-:Y:S01]  /*7b00*/  LOP3.LUT R7, R8.reuse, 0xffff, RZ, 0xc0, !PT ;  /* 0x0000ffff08077812 */ /* 0x040fe200078ec0ff */
[----:B------:R-:W2:Y:S01]  /*7b10*/  LDSM.16.MT88.4 R12, [R226+0x19800] ;  /* 0x01980000e20c783b */ /* 0x000ea20000004200 */
[----:B------:R-:W-:-:S02]  /*7b20*/  LOP3.LUT R4, R8, 0xff, RZ, 0xc0, !PT ;  /* 0x000000ff08047812 */ /* 0x000fc400078ec0ff */
[----:B------:R-:W-:-:S03]  /*7b30*/  SHF.R.U32.HI R7, RZ, 0x8, R7 ;  /* 0x00000008ff077819 */ /* 0x000fc60000011607 */
[----:B------:R-:W-:Y:S01]  /*7b40*/  MUFU.EX2 R30, R30 ;  /* 0x0000001e001e7308 */ /* 0x000fe20000000800 */
[----:B------:R-:W-:Y:S02]  /*7b50*/  LOP3.LUT R10, R20, 0xffff, RZ, 0xc0, !PT ;  /* 0x0000ffff140a7812 */ /* 0x000fe400078ec0ff */
[----:B------:R-:W-:Y:S02]  /*7b60*/  PRMT R4, R4, 0x5410, R7 ;  /* 0x0000541004047816 */ /* 0x000fe40000000007 */
[----:B------:R-:W-:-:S03]  /*7b70*/  SHF.R.U32.HI R11, RZ, 0x10, R20 ;  /* 0x00000010ff0b7819 */ /* 0x000fc60000011614 */
[----:B------:R-:W4:Y:S01]  /*7b80*/  MUFU.EX2 R31, R31 ;  /* 0x0000001f001f7308 */ /* 0x000f220000000800 */
[----:B------:R-:W-:-:S07]  /*7b90*/  SHF.R.U32.HI R7, RZ, 0x10, R8 ;  /* 0x00000010ff077819 */ /* 0x000fce0000011608 */
[----:B------:R-:W-:Y:S01]  /*7ba0*/  MUFU.EX2 R188, R188 ;  /* 0x000000bc00bc7308 */ /* 0x000fe20000000800 */
[----:B------:R-:W-:-:S07]  /*7bb0*/  LOP3.LUT R5, R20, 0xff, RZ, 0xc0, !PT ;  /* 0x000000ff14057812 */ /* 0x000fce00078ec0ff */
[----:B------:R-:W2:Y:S01]  /*7bc0*/  MUFU.EX2 R185, R185 ;  /* 0x000000b900b97308 */ /* 0x000ea20000000800 */
[----:B------:R-:W-:Y:S02]  /*7bd0*/  SHF.R.U32.HI R10, RZ, 0x8, R10 ;  /* 0x00000008ff0a7819 */ /* 0x000fe4000001160a */
[----:B------:R-:W-:Y:S02]  /*7be0*/  SHF.R.U32.HI R6, RZ, 0x18, R20 ;  /* 0x00000018ff067819 */ /* 0x000fe40000011614 */
[----:B------:R-:W-:Y:S01]  /*7bf0*/  SHF.R.U32.HI R8, RZ, 0x18, R8 ;  /* 0x00000018ff087819 */ /* 0x000fe20000011608 */
[----:B------:R-:W-:Y:S01]  /*7c00*/  LDSM.16.MT88.4 R20, [R225+0x19800] ;  /* 0x01980000e114783b */ /* 0x000fe20000004200 */
[----:B------:R-:W-:Y:S02]  /*7c10*/  LOP3.LUT R11, R11, 0xff, RZ, 0xc0, !PT ;  /* 0x000000ff0b0b7812 */ /* 0x000fe400078ec0ff */
[----:B------:R-:W-:Y:S02]  /*7c20*/  LOP3.LUT R7, R7, 0xff, RZ, 0xc0, !PT ;  /* 0x000000ff07077812 */ /* 0x000fe400078ec0ff */
[----:B------:R-:W-:-:S02]  /*7c30*/  HSET2.LE.AND R4, R4, R195, PT ;  /* 0x000000c304047233 */ /* 0x000fc40003803000 */
[----:B------:R-:W-:Y:S02]  /*7c40*/  PRMT R5, R5, 0x5410, R10 ;  /* 0x0000541005057816 */ /* 0x000fe4000000000a */
[----:B---3--:R-:W-:Y:S02]  /*7c50*/  F2FP.F16.F32.PACK_AB R9, R29, R28 ;  /* 0x0000001c1d09723e */ /* 0x008fe400000000ff */
[----:B------:R-:W-:Y:S02]  /*7c60*/  PRMT R6, R11, 0x5410, R6 ;  /* 0x000054100b067816 */ /* 0x000fe40000000006 */
[----:B------:R-:W-:Y:S02]  /*7c70*/  PRMT R7, R7, 0x5410, R8 ;  /* 0x0000541007077816 */ /* 0x000fe40000000008 */
[----:B------:R-:W-:Y:S02]  /*7c80*/  LOP3.LUT R4, R4, R9, RZ, 0xc0, !PT ;  /* 0x0000000904047212 */ /* 0x000fe400078ec0ff */
[----:B------:R-:W-:-:S02]  /*7c90*/  HSET2.LE.AND R9, R5, R195, PT ;  /* 0x000000c305097233 */ /* 0x000fc40003803000 */
[--C-:B------:R-:W-:Y:S02]  /*7ca0*/  HSET2.LE.AND R8, R6, R195.reuse, PT ;  /* 0x000000c306087233 */ /* 0x100fe40003803000 */
[----:B------:R-:W-:Y:S02]  /*7cb0*/  HSET2.LE.AND R5, R7, R195, PT ;  /* 0x000000c307057233 */ /* 0x000fe40003803000 */
[----:B-1----:R-:W-:Y:S02]  /*7cc0*/  F2FP.F16.F32.PACK_AB R10, R190, R187 ;  /* 0x000000bbbe0a723e */ /* 0x002fe400000000ff */
[----:B----4-:R-:W-:Y:S02]  /*7cd0*/  F2FP.F16.F32.PACK_AB R6, R31, R30 ;  /* 0x0000001e1f06723e */ /* 0x010fe400000000ff */
[----:B--2---:R-:W-:Y:S02]  /*7ce0*/  F2FP.F16.F32.PACK_AB R7, R185, R188 ;  /* 0x000000bcb907723e */ /* 0x004fe400000000ff */
[----:B------:R-:W-:-:S02]  /*7cf0*/  LOP3.LUT R5, R5, R10, RZ, 0xc0, !PT ;  /* 0x0000000a05057212 */ /* 0x000fc400078ec0ff */
[----:B------:R-:W-:Y:S02]  /*7d00*/  LOP3.LUT R6, R9, R6, RZ, 0xc0, !PT ;  /* 0x0000000609067212 */ /* 0x000fe400078ec0ff */
[----:B------:R-:W-:Y:S02]  /*7d10*/  LOP3.LUT R7, R8, R7, RZ, 0xc0, !PT ;  /* 0x0000000708077212 */ /* 0x000fe400078ec0ff */
        /* <DEDUP_REMOVED lines=22> */
[----:B------:R-:W-:Y:S01]  /*7e80*/  FADD.FTZ R180, R180, R183 ;  /* 0x000000b7b4b47221 */ /* 0x000fe20000010000 */
[----:B------:R-:W-:-:S03]  /*7e90*/  FADD.FTZ R179, R179, R182 ;  /* 0x000000b6b3b37221 */ /* 0x000fc60000010000 */
[----:B------:R-:W-:Y:S01]  /*7ea0*/  FADD.FTZ R180, R177, R180 ;  /* 0x000000b4b1b47221 */ /* 0x000fe20000010000 */
[----:B------:R-:W-:Y:S01]  /*7eb0*/  FADD.FTZ R179, R178, R179 ;  /* 0x000000b3b2b37221 */ /* 0x000fe20000010000 */
[----:B----4-:R-:W-:Y:S02]  /*7ec0*/  HMMA.16816.F32 R68, R4, R20, R68 ;  /* 0x000000140444723c */ /* 0x010fe40000001844 */
[----:B------:R-:W-:Y:S01]  /*7ed0*/  FADD.FTZ R175, R175, R180 ;  /* 0x000000b4afaf7221 */ /* 0x000fe20000010000 */
[----:B------:R-:W-:-:S03]  /*7ee0*/  FADD.FTZ R176, R176, R179 ;  /* 0x000000b3b0b07221 */ /* 0x000fc60000010000 */
[----:B------:R-:W-:Y:S01]  /*7ef0*/  HMMA.16816.F32 R72, R4, R22, R72 ;  /* 0x000000160448723c */ /* 0x000fe20000001848 */
[----:B------:R-:W4:Y:S01]  /*7f00*/  LDSM.16.MT88.4 R20, [R228+0x1f800] ;  /* 0x01f80000e414783b */ /* 0x000f220000004200 */
[----:B------:R-:W-:-:S04]  /*7f10*/  FADD.FTZ R166, R166, R175 ;  /* 0x000000afa6a67221 */ /* 0x000fc80000010000 */
        /* <DEDUP_REMOVED lines=42> */
[----:B------:R-:W2:Y:S01]  /*81c0*/  LDL.64 R238, [R1+0x10] ;  /* 0x0000100001ee7983 */ /* 0x000ea20000100a00 */
        /* <DEDUP_REMOVED lines=8> */
[----:B------:R-:W-:-:S04]  /*8250*/  DEPBAR.LE SB0, 0x0 ;  /* 0x000080000000791a */ /* 0x000fc80000000000 */
[----:B------:R-:W-:Y:S01]  /*8260*/  IMAD.MOV.U32 R9, RZ, RZ, R173 ;  /* 0x000000ffff097224 */ /* 0x000fe200078e00ad */
[----:B------:R-:W-:Y:S02]  /*8270*/  UISETP.GT.AND UP0, UPT, UR20, UR16, UPT ;  /* 0x000000101400728c */ /* 0x000fe4000bf04270 */
[----:B------:R-:W1:Y:S01]  /*8280*/  @!P4 LDC.64 R4, c[0x0][0x220] ;  /* 0x00008800ff04cb82 */ /* 0x000e620000000a00 */
[----:B------:R-:W-:-:S07]  /*8290*/  IMAD.WIDE.U32 R18, R18, UR9, R8 ;  /* 0x0000000912127c25 */ /* 0x000fce000f8e0008 */
[----:B------:R-:W3:Y:S08]  /*82a0*/  @!P3 LDC.64 R14, c[0x0][0x220] ;  /* 0x00008800ff0ebb82 */ /* 0x000ef00000000a00 */
[----:B------:R-:W4:Y:S08]  /*82b0*/  @!P2 LDC.64 R12, c[0x0][0x220] ;  /* 0x00008800ff0cab82 */ /* 0x000f300000000a00 */
[----:B------:R-:W-:Y:S01]  /*82c0*/  BAR.SYNC.DEFER_BLOCKING 0x0 ;  /* 0x0000000000007b1d */ /* 0x000fe20000010000 */
[----:B-1----:R-:W-:-:S07]  /*82d0*/  @!P4 LEA R20, P0, R18, R4, 0x1 ;  /* 0x000000041214c211 */ /* 0x002fce00078008ff */
[----:B------:R-:W1:Y:S01]  /*82e0*/  @!P4 LDC.64 R8, c[0x0][0x220] ;  /* 0x00008800ff08cb82 */ /* 0x000e620000000a00 */
[----:B--2---:R-:W-:Y:S01]  /*82f0*/  ISETP.GE.AND P5, PT, R238, UR4, PT ;  /* 0x00000004ee007c0c */ /* 0x004fe2000bfa6270 */
[----:B------:R-:W-:-:S04]  /*8300*/  UIMAD UR4, UR8, UR20, URZ ;  /* 0x00000014080472a4 */ /* 0x000fc8000f8e023f */
[----:B------:R-:W-:-:S06]  /*8310*/  UIMAD UR4, UR6, UR9, UR4 ;  /* 0x00000009060472a4 */ /* 0x000fcc000f8e0204 */
[----:B------:R-:W-:Y:S02]  /*8320*/  VIADD R16, R19, UR4 ;  /* 0x0000000413107c36 */ /* 0x000fe40008000000 */
[----:B------:R-:W2:Y:S01]  /*8330*/  @!P5 LDC.64 R6, c[0x0][0x220] ;  /* 0x00008800ff06db82 */ /* 0x000ea20000000a00 */
[----:B------:R-:W-:Y:S02]  /*8340*/  @P5 STS.128 [R242+0x18000], RZ ;  /* 0x018000fff2005388 */ /* 0x000fe40000000c00 */
[C---:B------:R-:W-:Y:S02]  /*8350*/  @!P4 LEA.HI.X R21, R18.reuse, R5, R16, 0x1, P0 ;  /* 0x000000051215c211 */ /* 0x040fe400000f0c10 */
[----:B---3--:R-:W-:-:S03]  /*8360*/  @!P3 LEA R14, P0, R18, R14, 0x1 ;  /* 0x0000000e120eb211 */ /* 0x008fc600078008ff */
[----:B------:R-:W3:Y:S01]  /*8370*/  @!P5 LDC.64 R10, c[0x0][0x220] ;  /* 0x00008800ff0adb82 */ /* 0x000ee20000000a00 */
[C---:B------:R-:W-:Y:S02]  /*8380*/  @!P3 LEA.HI.X R15, R18.reuse, R15, R16, 0x1, P0 ;  /* 0x0000000f120fb211 */ /* 0x040fe400000f0c10 */
[----:B----4-:R-:W-:-:S04]  /*8390*/  @!P2 LEA R24, P0, R18, R12, 0x1 ;  /* 0x0000000c1218a211 */ /* 0x010fc800078008ff */
[C---:B------:R-:W-:Y:S01]  /*83a0*/  @!P2 LEA.HI.X R25, R18.reuse, R13, R16, 0x1, P0 ;  /* 0x0000000d1219a211 */ /* 0x040fe200000f0c10 */
[----:B------:R-:W4:Y:S01]  /*83b0*/  @!P2 LDC.64 R4, c[0x0][0x220] ;  /* 0x00008800ff04ab82 */ /* 0x000f220000000a00 */
[----:B--2---:R-:W-:-:S04]  /*83c0*/  @!P5 LEA R22, P1, R18, R6, 0x1 ;  /* 0x000000061216d211 */ /* 0x004fc800078208ff */
[----:B------:R-:W-:-:S03]  /*83d0*/  @!P5 LEA.HI.X R23, R18, R7, R16, 0x1, P1 ;  /* 0x000000071217d211 */ /* 0x000fc600008f0c10 */
[----:B------:R-:W2:Y:S01]  /*83e0*/  @!P3 LDC.64 R6, c[0x0][0x220] ;  /* 0x00008800ff06bb82 */ /* 0x000ea20000000a00 */
[----:B------:R-:W-:Y:S01]  /*83f0*/  IADD3 R3, P1, R18, UR29, RZ ;  /* 0x0000001d12037c10 */ /* 0x000fe2000ff3e0ff */
[----:B------:R-:W-:Y:S01]  /*8400*/  @!PT LDS RZ, [RZ] ;  /* 0x00000000fffff984 */ /* 0x000fe20000000800 */
[----:B------:R-:W-:Y:S01]  /*8410*/  @!PT LDS RZ, [RZ] ;  /* 0x00000000fffff984 */ /* 0x000fe20000000800 */
[----:B------:R-:W-:Y:S01]  /*8420*/  @!PT LDS RZ, [RZ] ;  /* 0x00000000fffff984 */ /* 0x000fe20000000800 */
[----:B------:R-:W-:Y:S03]  /*8430*/  @!P5 LDGSTS.E.BYPASS.LTC128B.128 [R242+0x18000], desc[UR34][R22.64] ;  /* 0x1800000016f2dfae */ /* 0x000fe6000b901d62 */
[----:B------:R-:W-:Y:S02]  /*8440*/  IADD3.X R12, R16, UR14, RZ, P1, !PT ;  /* 0x0000000e100c7c10 */ /* 0x000fe40008ffe4ff */
[C---:B---3--:R-:W-:Y:S01]  /*8450*/  @!P5 LEA R10, P1, R3.reuse, R10, 0x1 ;  /* 0x0000000a030ad211 */ /* 0x048fe200078208ff */
[----:B------:R-:W-:Y:S01]  /*8460*/  @P4 STS.128 [R242+0x1a000], RZ ;  /* 0x01a000fff2004388 */ /* 0x000fe20000000c00 */
[C---:B-1----:R-:W-:Y:S02]  /*8470*/  @!P4 LEA R16, P6, R3.reuse, R8, 0x1 ;  /* 0x000000080310c211 */ /* 0x042fe400078c08ff */
[C---:B------:R-:W-:Y:S01]  /*8480*/  @!P5 LEA.HI.X R11, R3.reuse, R11, R12, 0x1, P1 ;  /* 0x0000000b030bd211 */ /* 0x040fe200008f0c0c */
[----:B------:R-:W-:Y:S01]  /*8490*/  @!PT LDS RZ, [RZ] ;  /* 0x00000000fffff984 */ /* 0x000fe20000000800 */
[----:B------:R-:W-:Y:S01]  /*84a0*/  @!PT LDS RZ, [RZ] ;  /* 0x00000000fffff984 */ /* 0x000fe20000000800 */
[----:B------:R-:W-:Y:S01]  /*84b0*/  @!PT LDS RZ, [RZ] ;  /* 0x00000000fffff984 */ /* 0x000fe20000000800 */
[----:B------:R-:W-:Y:S01]  /*84c0*/  @!P4 LDGSTS.E.BYPASS.LTC128B.128 [R242+0x1a000], desc[UR34][R20.64+0x80] ;  /* 0x1a00008014f2cfae */ /* 0x000fe2000b901d62 */
[----:B----4-:R-:W-:-:S02]  /*84d0*/  @!P2 LEA R26, P0, R3, R4, 0x1 ;  /* 0x00000004031aa211 */ /* 0x010fc400078008ff */
[C-C-:B------:R-:W-:Y:S01]  /*84e0*/  @!P4 LEA.HI.X R17, R3.reuse, R9, R12.reuse, 0x1, P6 ;  /* 0x000000090311c211 */ /* 0x140fe200030f0c0c */
[----:B------:R-:W-:Y:S01]  /*84f0*/  @P3 STS.128 [R242+0x1c000], RZ ;  /* 0x01c000fff2003388 */ /* 0x000fe20000000c00 */
[----:B------:R-:W-:-:S03]  /*8500*/  @!P2 LEA.HI.X R27, R3, R5, R12, 0x1, P0 ;  /* 0x00000005031ba211 */ /* 0x000fc600000f0c0c */
[----:B------:R-:W-:Y:S01]  /*8510*/  @!PT LDS RZ, [RZ] ;  /* 0x00000000fffff984 */ /* 0x000fe20000000800 */
[----:B------:R-:W-:Y:S01]  /*8520*/  @!PT LDS RZ, [RZ] ;  /* 0x00000000fffff984 */ /* 0x000fe20000000800 */
[----:B------:R-:W-:Y:S01]  /*8530*/  @!PT LDS RZ, [RZ] ;  /* 0x00000000fffff984 */ /* 0x000fe20000000800 */
[----:B------:R1:W-:Y:S01]  /*8540*/  @!P3 LDGSTS.E.BYPASS.LTC128B.128 [R242+0x1c000], desc[UR34][R14.64+0x100] ;  /* 0x1c0001000ef2bfae */ /* 0x0003e2000b901d62 */
[----:B--2---:R-:W-:-:S03]  /*8550*/  @!P3 LEA R18, P1, R3, R6, 0x1 ;  /* 0x000000060312b211 */ /* 0x004fc600078208ff */
[----:B------:R-:W-:Y:S01]  /*8560*/  @P2 STS.128 [R242+0x1e000], RZ ;  /* 0x01e000fff2002388 */ /* 0x000fe20000000c00 */
[----:B------:R-:W-:-:S03]  /*8570*/  @!P3 LEA.HI.X R19, R3, R7, R12, 0x1, P1 ;  /* 0x000000070313b211 */ /* 0x000fc600008f0c0c */
        /* <DEDUP_REMOVED lines=12> */
[----:B------:R-:W-:Y:S01]  /*8640*/  @P4 STS.128 [R242+0x1b000], RZ ;  /* 0x01b000fff2004388 */ /* 0x000fe20000000c00 */
[C---:B------:R-:W-:Y:S02]  /*8650*/  ISETP.GE.AND P1, PT, R3.reuse, R243, PT ;  /* 0x000000f30300720c */ /* 0x040fe40003f26270 */
[C---:B------:R-:W-:Y:S01]  /*8660*/  ISETP.LT.OR P6, PT, R3.reuse, R251, P6 ;  /* 0x000000fb0300720c */ /* 0x040fe200037c1670 */
        /* <DEDUP_REMOVED lines=15> */
[----:B-1----:R-:W-:Y:S04]  /*8760*/  LDSM.16.M88.4 R12, [R234] ;  /* 0x00000000ea0c783b */ /* 0x002fe80000000200 */
[----:B------:R-:W1:Y:S04]  /*8770*/  LDSM.16.M88.4 R176, [R233+0x10000] ;  /* 0x01000000e9b0783b */ /* 0x000e680000000200 */
[----:B------:R-:W4:Y:S04]  /*8780*/  LDSM.16.M88.4 R28, [R233+0x10800] ;  /* 0x01080000e91c783b */ /* 0x000f280000000200 */
[----:B------:R-:W3:Y:S04]  /*8790*/  LDSM.16.M88.4 R20, [R233+0x11000] ;  /* 0x01100000e914783b */ /* 0x000ee80000000200 */
[----:B------:R-:W3:Y:S04]  /*87a0*/  LDSM.16.M88.4 R184, [R233+0x11800] ;  /* 0x01180000e9b8783b */ /* 0x000ee80000000200 */
[----:B--2---:R-:W-:Y:S04]  /*87b0*/  LDSM.16.M88.4 R8, [R232] ;  /* 0x00000000e808783b */ /* 0x004fe80000000200 */
[----:B------:R-:W2:Y:S04]  /*87c0*/  LDSM.16.M88.4 R4, [R231] ;  /* 0x00000000e704783b */ /* 0x000ea80000000200 */
[----:B------:R-:W2:Y:S04]  /*87d0*/  LDSM.16.M88.4 R196, [R223] ;  /* 0x00000000dfc4783b */ /* 0x000ea80000000200 */
[----:B------:R-:W2:Y:S04]  /*87e0*/  LDSM.16.M88.4 R192, [R222] ;  /* 0x00000000dec0783b */ /* 0x000ea80000000200 */
[----:B------:R-:W2:Y:S04]  /*87f0*/  LDSM.16.M88.4 R188, [R221] ;  /* 0x00000000ddbc783b */ /* 0x000ea80000000200 */
[----:B------:R-:W-:Y:S01]  /*8800*/  LDSM.16.M88.4 R200, [R227+0x10800] ;  /* 0x01080000e3c8783b */ /* 0x000fe20000000200 */
[C---:B-1----:R-:W-:Y:S03]  /*8810*/  HMMA.16816.F32 R180, R12.reuse, R176, RZ ;  /* 0x000000b00cb4723c */ /* 0x042fe600000018ff */
[----:B------:R-:W0:Y:S03]  /*8820*/  LDGDEPBAR ;  /* 0x00000000000079af */ /* 0x000e260000000000 */
[C---:B------:R-:W-:Y:S06]  /*8830*/  HMMA.16816.F32 R176, R12.reuse, R178, RZ ;  /* 0x000000b20cb0723c */ /* 0x040fec00000018ff */
[C---:B----4-:R-:W-:Y:S06]  /*8840*/  HMMA.16816.F32 R32, R12.reuse, R28, RZ ;  /* 0x0000001c0c20723c */ /* 0x050fec00000018ff */
[C---:B---3--:R-:W-:Y:S06]  /*8850*/  HMMA.16816.F32 R24, R12.reuse, R20, RZ ;  /* 0x000000140c18723c */ /* 0x048fec00000018ff */
[C---:B------:R-:W-:Y:S06]  /*8860*/  HMMA.16816.F32 R28, R12.reuse, R30, RZ ;  /* 0x0000001e0c1c723c */ /* 0x040fec00000018ff */
[C---:B------:R-:W-:Y:S06]  /*8870*/  HMMA.16816.F32 R20, R12.reuse, R22, RZ ;  /* 0x000000160c14723c */ /* 0x040fec00000018ff */
[C---:B------:R-:W-:Y:S06]  /*8880*/  HMMA.16816.F32 R16, R12.reuse, R184, RZ ;  /* 0x000000b80c10723c */ /* 0x040fec00000018ff */
        /* <DEDUP_REMOVED lines=27> */
[----:B------:R-:W-:Y:S01]  /*8a40*/  LDSM.16.M88.4 R192, [R220+0x1800] ;  /* 0x00180000dcc0783b */ /* 0x000fe20000000200 */
        /* <DEDUP_REMOVED lines=8> */
[----:B------:R-:W4:Y:S05]  /*8ad0*/  LDSM.16.M88.4 R200, [R233+0x13800] ;  /* 0x01380000e9c8783b */ /* 0x000f2a0000000200 */
[C---:B--2---:R-:W-:Y:S06]  /*8ae0*/  HMMA.16816.F32 R180, R196.reuse, R184, R180 ;  /* 0x000000b8c4b4723c */ /* 0x044fec00000018b4 */
[C---:B------:R-:W-:Y:S01]  /*8af0*/  HMMA.16816.F32 R176, R196.reuse, R186, R176 ;  /* 0x000000bac4b0723c */ /* 0x040fe200000018b0 */
[----:B------:R-:W-:Y:S05]  /*8b00*/  LDSM.16.M88.4 R184, [R217] ;  /* 0x00000000d9b8783b */ /* 0x000fea0000000200 */
[C---:B-1----:R-:W-:Y:S06]  /*8b10*/  HMMA.16816.F32 R24, R196.reuse, R4, R24 ;  /* 0x00000004c418723c */ /* 0x042fec0000001818 */
[----:B------:R-:W-:Y:S01]  /*8b20*/  HMMA.16816.F32 R20, R196, R6, R20 ;  /* 0x00000006c414723c */ /* 0x000fe20000001814 */
[----:B------:R-:W1:Y:S05]  /*8b30*/  LDSM.16.M88.4 R4, [R232+0x4000] ;  /* 0x00400000e804783b */ /* 0x000e6a0000000200 */
[C---:B------:R-:W-:Y:S06]  /*8b40*/  HMMA.16816.F32 R16, R188.reuse, R192, R16 ;  /* 0x000000c0bc10723c */ /* 0x040fec0000001810 */
[----:B------:R-:W-:Y:S01]  /*8b50*/  HMMA.16816.F32 R12, R188, R194, R12 ;  /* 0x000000c2bc0c723c */ /* 0x000fe2000000180c */
[----:B------:R-:W2:Y:S04]  /*8b60*/  LDSM.16.M88.4 R192, [R219] ;  /* 0x00000000dbc0783b */ /* 0x000ea80000000200 */
[----:B------:R-:W2:Y:S01]  /*8b70*/  LDSM.16.M88.4 R188, [R218] ;  /* 0x00000000dabc783b */ /* 0x000ea20000000200 */
[C---:B---3--:R-:W-:Y:S06]  /*8b80*/  HMMA.16816.F32 R32, R196.reuse, R8, R32 ;  /* 0x00000008c420723c */ /* 0x048fec0000001820 */
[C---:B------:R-:W-:Y:S01]  /*8b90*/  HMMA.16816.F32 R28, R196.reuse, R10, R28 ;  /* 0x0000000ac41c723c */ /* 0x040fe2000000181c */
[----:B------:R-:W3:Y:S05]  /*8ba0*/  LDSM.16.M88.4 R8, [R216] ;  /* 0x00000000d808783b */ /* 0x000eea0000000200 */
        /* <DEDUP_REMOVED lines=39> */
[C---:B----4-:R-:W-:Y:S06]  /*8e20*/  HMMA.16816.F32 R16, R8.reuse, R188, R16 ;  /* 0x000000bc0810723c */ /* 0x050fec0000001810 */
[----:B------:R-:W-:Y:S01]  /*8e30*/  HMMA.16816.F32 R12, R8, R190, R12 ;  /* 0x000000be080c723c */ /* 0x000fe2000000180c */
[----:B------:R-:W-:Y:S04]  /*8e40*/  LDSM.16.M88.4 R188, [R232+0x8000] ;  /* 0x00800000e8bc783b */ /* 0x000fe80000000200 */
[----:B------:R-:W4:Y:S01]  /*8e50*/  LDSM.16.M88.4 R8, [R215] ;  /* 0x00000000d708783b */ /* 0x000f220000000200 */
[C---:B---3--:R-:W-:Y:S06]  /*8e60*/  HMMA.16816.F32 R180, R184.reuse, R4, R180 ;  /* 0x00000004b8b4723c */ /* 0x048fec00000018b4 */
[C---:B------:R-:W-:Y:S01]  /*8e70*/  HMMA.16816.F32 R176, R184.reuse, R6, R176 ;  /* 0x00000006b8b0723c */ /* 0x040fe200000018b0 */
[----:B------:R-:W3:Y:S05]  /*8e80*/  LDSM.16.M88.4 R4, [R214] ;  /* 0x00000000d604783b */ /* 0x000eea0000000200 */
[C---:B------:R-:W-:Y:S06]  /*8e90*/  HMMA.16816.F32 R32, R184.reuse, R200, R32 ;  /* 0x000000c8b820723c */ /* 0x040fec0000001820 */
[C---:B------:R-:W-:Y:S01]  /*8ea0*/  HMMA.16816.F32 R28, R184.reuse, R202, R28 ;  /* 0x000000cab81c723c */ /* 0x040fe2000000181c */
[----:B------:R-:W3:Y:S05]  /*8eb0*/  LDSM.16.M88.4 R200, [R213] ;  /* 0x00000000d5c8783b */ /* 0x000eea0000000200 */
[C---:B-1----:R-:W-:Y:S06]  /*8ec0*/  HMMA.16816.F32 R24, R184.reuse, R196, R24 ;  /* 0x000000c4b818723c */ /* 0x042fec0000001818 */
[C---:B------:R-:W-:Y:S01]  /*8ed0*/  HMMA.16816.F32 R20, R184.reuse, R198, R20 ;  /* 0x000000c6b814723c */ /* 0x040fe20000001814 */
[----:B------:R-:W1:Y:S05]  /*8ee0*/  LDSM.16.M88.4 R196, [R212] ;  /* 0x00000000d4c4783b */ /* 0x000e6a0000000200 */
[C---:B--2---:R-:W-:Y:S06]  /*8ef0*/  HMMA.16816.F32 R16, R184.reuse, R192, R16 ;  /* 0x000000c0b810723c */ /* 0x044fec0000001810 */
[----:B------:R-:W-:Y:S01]  /*8f00*/  HMMA.16816.F32 R12, R184, R194, R12 ;  /* 0x000000c2b80c723c */ /* 0x000fe2000000180c */
[----:B------:R-:W-:Y:S04]  /*8f10*/  LDSM.16.M88.4 R192, [R230+0x8000] ;  /* 0x00800000e6c0783b */ /* 0x000fe80000000200 */
[----:B------:R-:W2:Y:S01]  /*8f20*/  LDSM.16.M88.4 R184, [R227+0x14000] ;  /* 0x01400000e3b8783b */ /* 0x000ea20000000200 */
[C---:B----4-:R-:W-:Y:S06]  /*8f30*/  HMMA.16816.F32 R180, R188.reuse, R8, R180 ;  /* 0x00000008bcb4723c */ /* 0x050fec00000018b4 */
[C---:B------:R-:W-:Y:S01]  /*8f40*/  HMMA.16816.F32 R176, R188.reuse, R10, R176 ;  /* 0x0000000abcb0723c */ /* 0x040fe200000018b0 */
[----:B------:R-:W4:Y:S05]  /*8f50*/  LDSM.16.M88.4 R8, [R227+0x14800] ;  /* 0x01480000e308783b */ /* 0x000f2a0000000200 */
[C---:B---3--:R-:W-:Y:S06]  /*8f60*/  HMMA.16816.F32 R32, R188.reuse, R4, R32 ;  /* 0x00000004bc20723c */ /* 0x048fec0000001820 */
[C---:B------:R-:W-:Y:S01]  /*8f70*/  HMMA.16816.F32 R28, R188.reuse, R6, R28 ;  /* 0x00000006bc1c723c */ /* 0x040fe2000000181c */
[----:B------:R-:W3:Y:S05]  /*8f80*/  LDSM.16.M88.4 R4, [R227+0x15000] ;  /* 0x01500000e304783b */ /* 0x000eea0000000200 */
[C---:B------:R-:W-:Y:S06]  /*8f90*/  HMMA.16816.F32 R24, R188.reuse, R200, R24 ;  /* 0x000000c8bc18723c */ /* 0x040fec0000001818 */
[C---:B------:R-:W-:Y:S01]  /*8fa0*/  HMMA.16816.F32 R20, R188.reuse, R202, R20 ;  /* 0x000000cabc14723c */ /* 0x040fe20000001814 */
[----:B------:R-:W3:Y:S05]  /*8fb0*/  LDSM.16.M88.4 R200, [R227+0x15800] ;  /* 0x01580000e3c8783b */ /* 0x000eea0000000200 */
[C---:B-1----:R-:W-:Y:S06]  /*8fc0*/  HMMA.16816.F32 R16, R188.reuse, R196, R16 ;  /* 0x000000c4bc10723c */ /* 0x042fec0000001810 */
[----:B------:R-:W-:Y:S01]  /*8fd0*/  HMMA.16816.F32 R12, R188, R198, R12 ;  /* 0x000000c6bc0c723c */ /* 0x000fe2000000180c */
[----:B------:R-:W-:Y:S04]  /*8fe0*/  LDSM.16.M88.4 R188, [R220+0x4000] ;  /* 0x00400000dcbc783b */ /* 0x000fe80000000200 */
[----:B------:R-:W-:Y:S01]  /*8ff0*/  LDSM.16.M88.4 R196, [R220+0x5800] ;  /* 0x00580000dcc4783b */ /* 0x000fe20000000200 */
[C---:B--2---:R-:W-:Y:S06]  /*9000*/  HMMA.16816.F32 R180, R192.reuse, R184, R180 ;  /* 0x000000b8c0b4723c */ /* 0x044fec00000018b4 */
[C---:B------:R-:W-:Y:S01]  /*9010*/  HMMA.16816.F32 R176, R192.reuse, R186, R176 ;  /* 0x000000bac0b0723c */ /* 0x040fe200000018b0 */
[----:B------:R-:W1:Y:S05]  /*9020*/  LDSM.16.M88.4 R184, [R229+0x8000] ;  /* 0x00800000e5b8783b */ /* 0x000e6a0000000200 */
[C---:B----4-:R-:W-:Y:S06]  /*9030*/  HMMA.16816.F32 R32, R192.reuse, R8, R32 ;  /* 0x00000008c020723c */ /* 0x050fec0000001820 */
        /* <DEDUP_REMOVED lines=20> */
[----:B------:R-:W3:Y:S04]  /*9180*/  LDSM.16.M88.4 R184, [R233+0x17800] ;  /* 0x01780000e9b8783b */ /* 0x000ee80000000200 */
[----:B------:R-:W-:Y:S01]  /*9190*/  LDSM.16.M88.4 R196, [R227+0x16000] ;  /* 0x01600000e3c4783b */ /* 0x000fe20000000200 */
[C---:B-1----:R-:W-:Y:S06]  /*91a0*/  HMMA.16816.F32 R180, R8.reuse, R192, R180 ;  /* 0x000000c008b4723c */ /* 0x042fec00000018b4 */
[C---:B------:R-:W-:Y:S01]  /*91b0*/  HMMA.16816.F32 R176, R8.reuse, R194, R176 ;  /* 0x000000c208b0723c */ /* 0x040fe200000018b0 */
[----:B------:R-:W-:Y:S05]  /*91c0*/  LDSM.16.M88.4 R192, [R211] ;  /* 0x00000000d3c0783b */ /* 0x000fea0000000200 */
[C---:B--2---:R-:W-:Y:S06]  /*91d0*/  HMMA.16816.F32 R24, R8.reuse, R4, R24 ;  /* 0x000000040818723c */ /* 0x044fec0000001818 */
[C---:B------:R-:W-:Y:S01]  /*91e0*/  HMMA.16816.F32 R20, R8.reuse, R6, R20 ;  /* 0x000000060814723c */ /* 0x040fe20000001814 */
[----:B------:R-:W1:Y:S05]  /*91f0*/  LDSM.16.M88.4 R4, [R232+0xc000] ;  /* 0x00c00000e804783b */ /* 0x000e6a0000000200 */
[C---:B------:R-:W-:Y:S06]  /*9200*/  HMMA.16816.F32 R32, R8.reuse, R188, R32 ;  /* 0x000000bc0820723c */ /* 0x040fec0000001820 */
[C---:B------:R-:W-:Y:S01]  /*9210*/  HMMA.16816.F32 R28, R8.reuse, R190, R28 ;  /* 0x000000be081c723c */ /* 0x040fe2000000181c */
[----:B------:R-:W2:Y:S05]  /*9220*/  LDSM.16.M88.4 R188, [R210] ;  /* 0x00000000d2bc783b */ /* 0x000eaa0000000200 */
[C---:B---3--:R-:W-:Y:S06]  /*9230*/  HMMA.16816.F32 R16, R8.reuse, R184, R16 ;  /* 0x000000b80810723c */ /* 0x048fec0000001810 */
[----:B------:R-:W-:Y:S01]  /*9240*/  HMMA.16816.F32 R12, R8, R186, R12 ;  /* 0x000000ba080c723c */ /* 0x000fe2000000180c */
[----:B------:R-:W3:Y:S04]  /*9250*/  LDSM.16.M88.4 R184, [R209] ;  /* 0x00000000d1b8783b */ /* 0x000ee80000000200 */
[----:B------:R-:W4:Y:S01]  /*9260*/  LDSM.16.M88.4 R8, [R208] ;  /* 0x00000000d008783b */ /* 0x000f220000000200 */
        /* <DEDUP_REMOVED lines=13> */
[C---:B------:R-:W-:Y:S06]  /*9340*/  HMMA.16816.F32 R180, R200.reuse, R196, R180 ;  /* 0x000000c4c8b4723c */ /* 0x040fec00000018b4 */
[C---:B------:R-:W-:Y:S06]  /*9350*/  HMMA.16816.F32 R176, R200.reuse, R198, R176 ;  /* 0x000000c6c8b0723c */ /* 0x040fec00000018b0 */
[C---:B-1----:R-:W-:Y:S06]  /*9360*/  HMMA.16816.F32 R32, R200.reuse, R192, R32 ;  /* 0x000000c0c820723c */ /* 0x042fec0000001820 */
[C---:B--2---:R-:W-:Y:S06]  /*9370*/  HMMA.16816.F32 R24, R200.reuse, R188, R24 ;  /* 0x000000bcc818723c */ /* 0x044fec0000001818 */
[C---:B---3--:R-:W-:Y:S06]  /*9380*/  HMMA.16816.F32 R16, R200.reuse, R184, R16 ;  /* 0x000000b8c810723c */ /* 0x048fec0000001810 */
[----:B------:R-:W-:Y:S01]  /*9390*/  HMMA.16816.F32 R12, R200, R186, R12 ;  /* 0x000000bac80c723c */ /* 0x000fe2000000180c */
[----:B------:R-:W-:-:S05]  /*93a0*/  IMAD.IADD R184, R249, 0x1, -R3 ;  /* 0x00000001f9b87824 */ /* 0x000fca00078e0a03 */
[----:B------:R-:W-:Y:S06]  /*93b0*/  HMMA.16816.F32 R28, R200, R194, R28 ;  /* 0x000000c2c81c723c */ /* 0x000fec000000181c */
[C---:B----4-:R-:W-:Y:S06]  /*93c0*/  HMMA.16816.F32 R180, R8.reuse, R4, R180 ;  /* 0x0000000408b4723c */ /* 0x050fec00000018b4 */
[----:B------:R-:W-:Y:S01]  /*93d0*/  HMMA.16816.F32 R176, R8, R6, R176 ;  /* 0x0000000608b0723c */ /* 0x000fe200000018b0 */
[----:B------:R-:W-:-:S02]  /*93e0*/  IMAD.IADD R5, R252, 0x1, -R3 ;  /* 0x00000001fc057824 */ /* 0x000fc400078e0a03 */
[----:B------:R-:W-:-:S03]  /*93f0*/  VIADD R4, R3, 0x1 ;  /* 0x0000000103047836 */ /* 0x000fc60000000000 */
[----:B------:R-:W-:Y:S01]  /*9400*/  IABS R175, R5 ;  /* 0x0000000500af7213 */ /* 0x000fe20000000000 */
[--C-:B------:R-:W-:Y:S01]  /*9410*/  IMAD.IADD R188, R252, 0x1, -R4.reuse ;  /* 0x00000001fcbc7824 */ /* 0x100fe200078e0a04 */
[----:B------:R-:W-:Y:S01]  /*9420*/  IABS R5, R184 ;  /* 0x000000b800057213 */ /* 0x000fe20000000000 */
[----:B------:R-:W-:Y:S01]  /*9430*/  IMAD.IADD R6, R249, 0x1, -R4 ;  /* 0x00000001f9067824 */ /* 0x000fe200078e0a04 */
[----:B------:R-:W1:Y:S01]  /*9440*/  LDSM.16.M88.4 R184, [R220+0x6800] ;  /* 0x00680000dcb8783b */ /* 0x000e620000000200 */
[----:B------:R-:W-:Y:S01]  /*9450*/  I2FP.F32.S32 R175, R175 ;  /* 0x000000af00af7245 */ /* 0x000fe20000201400 */
[----:B------:R-:W-:Y:S01]  /*9460*/  HMMA.16816.F32 R20, R200, R190, R20 ;  /* 0x000000bec814723c */ /* 0x000fe20000001814 */
[----:B------:R-:W-:Y:S02]  /*9470*/  I2FP.F32.S32 R5, R5 ;  /* 0x0000000500057245 */ /* 0x000fe40000201400 */
[----:B------:R-:W-:Y:S02]  /*9480*/  IABS R188, R188 ;  /* 0x000000bc00bc7213 */ /* 0x000fe40000000000 */
[----:B------:R-:W-:Y:S01]  /*9490*/  ISETP.GE.AND P0, PT, R4, R250, PT ;  /* 0x000000fa0400720c */ /* 0x000fe20003f06270 */
[----:B------:R-:W-:Y:S01]  /*94a0*/  FFMA.FTZ R175, R175, -UR21, R180 ;  /* 0x80000015afaf7c23 */ /* 0x000fe200080100b4 */
[----:B------:R-:W-:-:S02]  /*94b0*/  VIADD R180, R3, 0x8 ;  /* 0x0000000803b47836 */ /* 0x000fc40000000000 */
[----:B------:R-:W-:Y:S01]  /*94c0*/  FFMA.FTZ R182, R5, -UR21, R182 ;  /* 0x8000001505b67c23 */ /* 0x000fe200080100b6 */
[----:B------:R-:W-:Y:S01]  /*94d0*/  VIADD R5, R3, 0x9 ;  /* 0x0000000903057836 */ /* 0x000fe20000000000 */
[----:B------:R-:W-:Y:S01]  /*94e0*/  IABS R6, R6 ;  /* 0x0000000600067213 */ /* 0x000fe20000000000 */
[--C-:B------:R-:W-:Y:S01]  /*94f0*/  IMAD.IADD R7, R249, 0x1, -R180.reuse ;  /* 0x00000001f9077824 */ /* 0x100fe200078e0ab4 */
[----:B------:R-:W-:Y:S01]  /*9500*/  FSEL R189, R175, -INF , !P6 ;  /* 0xff800000afbd7808 */ /* 0x000fe20007000000 */
[----:B------:R-:W-:Y:S01]  /*9510*/  IMAD.IADD R175, R252, 0x1, -R180 ;  /* 0x00000001fcaf7824 */ /* 0x000fe200078e0ab4 */
[----:B------:R-:W-:Y:S02]  /*9520*/  ISETP.GE.AND P6, PT, R4, R243, PT ;  /* 0x000000f30400720c */ /* 0x000fe40003fc6270 */
[----:B------:R-:W-:Y:S02]  /*9530*/  I2FP.F32.S32 R188, R188 ;  /* 0x000000bc00bc7245 */ /* 0x000fe40000201400 */
[----:B------:R-:W-:-:S02]  /*9540*/  IABS R175, R175 ;  /* 0x000000af00af7213 */ /* 0x000fc40000000000 */
[----:B------:R-:W-:Y:S01]  /*9550*/  ISETP.LT.OR P0, PT, R4, R251, P0 ;  /* 0x000000fb0400720c */ /* 0x000fe20000701670 */
[----:B------:R-:W-:Y:S01]  /*9560*/  FFMA.FTZ R181, R188, -UR21, R181 ;  /* 0x80000015bcb57c23 */ /* 0x000fe200080100b5 */
[----:B------:R-:W-:Y:S01]  /*9570*/  ISETP.LT.OR P6, PT, R4, R248, P6 ;  /* 0x000000f80400720c */ /* 0x000fe200037c1670 */
[----:B------:R-:W-:Y:S01]  /*9580*/  IMAD.IADD R4, R252, 0x1, -R5 ;  /* 0x00000001fc047824 */ /* 0x000fe200078e0a05 */
[----:B------:R-:W-:Y:S02]  /*9590*/  I2FP.F32.S32 R6, R6 ;  /* 0x0000000600067245 */ /* 0x000fe40000201400 */
[----:B------:R-:W-:Y:S02]  /*95a0*/  I2FP.F32.S32 R175, R175 ;  /* 0x000000af00af7245 */ /* 0x000fe40000201400 */
[----:B------:R-:W-:Y:S01]  /*95b0*/  FSEL R196, R182, -INF , !P1 ;  /* 0xff800000b6c47808 */ /* 0x000fe20004800000 */
[----:B------:R-:W-:Y:S01]  /*95c0*/  FFMA.FTZ R183, R6, -UR21, R183 ;  /* 0x8000001506b77c23 */ /* 0x000fe200080100b7 */
[----:B------:R-:W-:Y:S01]  /*95d0*/  IABS R7, R7 ;  /* 0x0000000700077213 */ /* 0x000fe20000000000 */
[----:B------:R-:W-:Y:S01]  /*95e0*/  FFMA.FTZ R176, R175, -UR21, R176 ;  /* 0x80000015afb07c23 */ /* 0x000fe200080100b0 */
[----:B------:R-:W-:Y:S01]  /*95f0*/  ISETP.GE.AND P1, PT, R180, R250, PT ;  /* 0x000000fab400720c */ /* 0x000fe20003f26270 */
[----:B------:R-:W-:Y:S01]  /*9600*/  VIADD R175, R3, 0x11 ;  /* 0x0000001103af7836 */ /* 0x000fe20000000000 */
[----:B------:R-:W-:-:S02]  /*9610*/  IABS R4, R4 ;  /* 0x0000000400047213 */ /* 0x000fc40000000000 */
[----:B------:R-:W-:Y:S02]  /*9620*/  I2FP.F32.S32 R7, R7 ;  /* 0x0000000700077245 */ /* 0x000fe40000201400 */
[----:B------:R-:W-:Y:S01]  /*9630*/  FSEL R181, R181, -INF , !P0 ;  /* 0xff800000b5b57808 */ /* 0x000fe20004000000 */
[C---:B-1----:R-:W-:Y:S01]  /*9640*/  HMMA.16816.F32 R32, R8.reuse, R184, R32 ;  /* 0x000000b80820723c */ /* 0x042fe20000001820 */
[C---:B------:R-:W-:Y:S01]  /*9650*/  ISETP.LT.OR P1, PT, R180.reuse, R251, P1 ;  /* 0x000000fbb400720c */ /* 0x040fe20000f21670 */
[----:B------:R-:W-:Y:S01]  /*9660*/  FFMA.FTZ R7, R7, -UR21, R178 ;  /* 0x8000001507077c23 */ /* 0x000fe200080100b2 */
[-C--:B------:R-:W-:Y:S01]  /*9670*/  ISETP.GE.AND P0, PT, R180, R243.reuse, PT ;  /* 0x000000f3b400720c */ /* 0x080fe20003f06270 */
[----:B------:R-:W-:Y:S01]  /*9680*/  IMAD.IADD R178, R249, 0x1, -R5 ;  /* 0x00000001f9b27824 */ /* 0x000fe200078e0a05 */
[----:B------:R-:W-:Y:S01]  /*9690*/  I2FP.F32.S32 R4, R4 ;  /* 0x0000000400047245 */ /* 0x000fe20000201400 */
[----:B------:R-:W-:Y:S01]  /*96a0*/  HMMA.16816.F32 R28, R8, R186, R28 ;  /* 0x000000ba081c723c */ /* 0x000fe2000000181c */
[----:B------:R-:W-:Y:S01]  /*96b0*/  FSEL R184, R183, -INF , !P6 ;  /* 0xff800000b7b87808 */ /* 0x000fe20007000000 */
[----:B------:R-:W-:Y:S01]  /*96c0*/  VIADD R183, R3, 0x10 ;  /* 0x0000001003b77836 */ /* 0x000fe20000000000 */
[C---:B------:R-:W-:Y:S01]  /*96d0*/  ISETP.GE.AND P6, PT, R5.reuse, R250, PT ;  /* 0x000000fa0500720c */ /* 0x040fe20003fc6270 */
[----:B------:R-:W-:Y:S01]  /*96e0*/  FFMA.FTZ R177, R4, -UR21, R177 ;  /* 0x8000001504b17c23 */ /* 0x000fe200080100b1 */
[----:B------:R-:W-:Y:S01]  /*96f0*/  FSEL R185, R176, -INF , !P1 ;  /* 0xff800000b0b97808 */ /* 0x000fe20004800000 */
[----:B------:R-:W-:Y:S01]  /*9700*/  IMAD.IADD R191, R252, 0x1, -R183 ;  /* 0x00000001fcbf7824 */ /* 0x000fe200078e0ab7 */
[----:B------:R-:W-:Y:S01]  /*9710*/  ISETP.LT.OR P0, PT, R180, R248, P0 ;  /* 0x000000f8b400720c */ /* 0x000fe20000701670 */
[----:B------:R-:W-:Y:S01]  /*9720*/  IMAD.IADD R176, R252, 0x1, -R175 ;  /* 0x00000001fcb07824 */ /* 0x000fe200078e0aaf */
[----:B------:R-:W-:-:S02]  /*9730*/  ISETP.GE.AND P1, PT, R5, R243, PT ;  /* 0x000000f30500720c */ /* 0x000fc40003f26270 */
[----:B------:R-:W-:Y:S02]  /*9740*/  ISETP.LT.OR P6, PT, R5, R251, P6 ;  /* 0x000000fb0500720c */ /* 0x000fe400037c1670 */
[----:B------:R-:W-:Y:S02]  /*9750*/  FSEL R198, R7, -INF , !P0 ;  /* 0xff80000007c67808 */ /* 0x000fe40004000000 */
[----:B------:R-:W-:Y:S02]  /*9760*/  ISETP.LT.OR P1, PT, R5, R248, P1 ;  /* 0x000000f80500720c */ /* 0x000fe40000f21670 */
[----:B------:R-:W1:Y:S01]  /*9770*/  LDSM.16.M88.4 R4, [R220+0x7000] ;  /* 0x00700000dc04783b */ /* 0x000e620000000200 */
[----:B------:R-:W-:Y:S02]  /*9780*/  FSEL R177, R177, -INF , !P6 ;  /* 0xff800000b1b17808 */ /* 0x000fe40007000000 */
[C---:B------:R-:W-:Y:S02]  /*9790*/  ISETP.GE.AND P0, PT, R183.reuse, R250, PT ;  /* 0x000000fab700720c */ /* 0x040fe40003f06270 */
[----:B------:R-:W-:-:S02]  /*97a0*/  ISETP.GE.AND P6, PT, R183, R243, PT ;  /* 0x000000f3b700720c */ /* 0x000fc40003fc6270 */
[----:B------:R-:W-:Y:S02]  /*97b0*/  IABS R178, R178 ;  /* 0x000000b200b27213 */ /* 0x000fe40000000000 */
[C---:B------:R-:W-:Y:S02]  /*97c0*/  ISETP.LT.OR P0, PT, R183.reuse, R251, P0 ;  /* 0x000000fbb700720c */ /* 0x040fe40000701670 */
[----:B------:R-:W-:Y:S01]  /*97d0*/  ISETP.LT.OR P6, PT, R183, R248, P6 ;  /* 0x000000f8b700720c */ /* 0x000fe200037c1670 */
[----:B------:R-:W-:Y:S01]  /*97e0*/  IMAD.IADD R183, R249, 0x1, -R183 ;  /* 0x00000001f9b77824 */ /* 0x000fe200078e0ab7 */
[----:B------:R-:W-:Y:S02]  /*97f0*/  IABS R191, R191 ;  /* 0x000000bf00bf7213 */ /* 0x000fe40000000000 */
[----:B------:R-:W-:Y:S02]  /*9800*/  I2FP.F32.S32 R178, R178 ;  /* 0x000000b200b27245 */ /* 0x000fe40000201400 */
[----:B------:R-:W-:-:S02]  /*9810*/  IABS R176, R176 ;  /* 0x000000b000b07213 */ /* 0x000fc40000000000 */
        /* <DEDUP_REMOVED lines=17> */
[--C-:B------:R-:W-:Y:S01]  /*9930*/  IMAD.IADD R179, R252, 0x1, -R33.reuse ;  /* 0x00000001fcb37824 */ /* 0x100fe200078e0a21 */
[----:B------:R-:W-:Y:S01]  /*9940*/  FSEL R197, R176, -INF , !P1 ;  /* 0xff800000b0c57808 */ /* 0x000fe20004800000 */
[----:B------:R-:W-:Y:S01]  /*9950*/  IMAD.IADD R175, R249, 0x1, -R33 ;  /* 0x00000001f9af7824 */ /* 0x000fe200078e0a21 */
[----:B------:R-:W-:Y:S01]  /*9960*/  IABS R34, R34 ;  /* 0x0000002200227213 */ /* 0x000fe20000000000 */
[----:B------:R-:W-:Y:S01]  /*9970*/  IMAD.IADD R176, R252, 0x1, -R32 ;  /* 0x00000001fcb07824 */ /* 0x000fe200078e0a20 */
[----:B------:R-:W-:Y:S01]  /*9980*/  IABS R179, R179 ;  /* 0x000000b300b37213 */ /* 0x000fe20000000000 */
[----:B-1----:R-:W-:Y:S01]  /*9990*/  HMMA.16816.F32 R24, R8, R4, R24 ;  /* 0x000000040818723c */ /* 0x002fe20000001818 */
[----:B------:R-:W-:-:S02]  /*99a0*/  FSEL R192, R183, -INF , !P6 ;  /* 0xff800000b7c07808 */ /* 0x000fc40007000000 */
[C---:B------:R-:W-:Y:S02]  /*99b0*/  ISETP.GE.AND P6, PT, R33.reuse, R250, PT ;  /* 0x000000fa2100720c */ /* 0x040fe40003fc6270 */
[----:B------:R-:W-:Y:S01]  /*99c0*/  ISETP.GE.AND P1, PT, R33, R243, PT ;  /* 0x000000f32100720c */ /* 0x000fe20003f26270 */
[----:B------:R-:W-:Y:S01]  /*99d0*/  HMMA.16816.F32 R20, R8, R6, R20 ;  /* 0x000000060814723c */ /* 0x000fe20000001814 */
[----:B------:R-:W-:Y:S01]  /*99e0*/  IABS R175, R175 ;  /* 0x000000af00af7213 */ /* 0x000fe20000000000 */
[----:B------:R-:W-:Y:S01]  /*99f0*/  VIADD R5, R3, 0x20 ;  /* 0x0000002003057836 */ /* 0x000fe20000000000 */
[----:B------:R-:W-:Y:S02]  /*9a00*/  IABS R176, R176 ;  /* 0x000000b000b07213 */ /* 0x000fe40000000000 */
[----:B------:R-:W-:Y:S02]  /*9a10*/  I2FP.F32.S32 R34, R34 ;  /* 0x0000002200227245 */ /* 0x000fe40000201400 */
[----:B------:R-:W-:-:S02]  /*9a20*/  I2FP.F32.S32 R179, R179 ;  /* 0x000000b300b37245 */ /* 0x000fc40000201400 */
[C---:B------:R-:W-:Y:S01]  /*9a30*/  ISETP.LT.OR P6, PT, R33.reuse, R251, P6 ;  /* 0x000000fb2100720c */ /* 0x040fe200037c1670 */
[----:B------:R-:W-:Y:S01]  /*9a40*/  FFMA.FTZ R35, R34, -UR21, R35 ;  /* 0x8000001522237c23 */ /* 0x000fe20008010023 */
[----:B------:R-:W-:Y:S01]  /*9a50*/  ISETP.LT.OR P1, PT, R33, R248, P1 ;  /* 0x000000f82100720c */ /* 0x000fe20000f21670 */
[----:B------:R-:W-:Y:S01]  /*9a60*/  IMAD.MOV.U32 R33, RZ, RZ, R176 ;  /* 0x000000ffff217224 */ /* 0x000fe200078e00b0 */
[----:B------:R-:W-:Y:S01]  /*9a70*/  I2FP.F32.S32 R175, R175 ;  /* 0x000000af00af7245 */ /* 0x000fe20000201400 */
[----:B------:R-:W-:Y:S01]  /*9a80*/  FFMA.FTZ R28, R179, -UR21, R28 ;  /* 0x80000015b31c7c23 */ /* 0x000fe2000801001c */
[----:B------:R-:W-:Y:S02]  /*9a90*/  FSEL R194, R35, -INF , !P0 ;  /* 0xff80000023c27808 */ /* 0x000fe40004000000 */
[----:B------:R-:W-:Y:S01]  /*9aa0*/  I2FP.F32.S32 R4, R33 ;  /* 0x0000002100047245 */ /* 0x000fe20000201400 */
[----:B------:R-:W-:Y:S01]  /*9ab0*/  FFMA.FTZ R30, R175, -UR21, R30 ;  /* 0x80000015af1e7c23 */ /* 0x000fe2000801001e */
[----:B------:R-:W-:-:S02]  /*9ac0*/  FSEL R201, R28, -INF , !P6 ;  /* 0xff8000001cc97808 */ /* 0x000fc40007000000 */
[----:B------:R-:W-:Y:S01]  /*9ad0*/  ISETP.GE.AND P0, PT, R32, R250, PT ;  /* 0x000000fa2000720c */ /* 0x000fe20003f06270 */
[----:B------:R-:W-:Y:S01]  /*9ae0*/  FFMA.FTZ R29, R4, -UR21, R29 ;  /* 0x80000015041d7c23 */ /* 0x000fe2000801001d */
[----:B------:R-:W-:Y:S01]  /*9af0*/  ISETP.GE.AND P6, PT, R32, R243, PT ;  /* 0x000000f32000720c */ /* 0x000fe20003fc6270 */
[----:B------:R-:W-:Y:S01]  /*9b00*/  VIADD R4, R3, 0x21 ;  /* 0x0000002103047836 */ /* 0x000fe20000000000 */
[----:B------:R-:W-:Y:S01]  /*9b10*/  FSEL R236, R30, -INF , !P1 ;  /* 0xff8000001eec7808 */ /* 0x000fe20004800000 */
[C---:B------:R-:W-:Y:S01]  /*9b20*/  IMAD.IADD R30, R249.reuse, 0x1, -R32 ;  /* 0x00000001f91e7824 */ /* 0x040fe200078e0a20 */
[----:B------:R-:W-:Y:S01]  /*9b30*/  ISETP.LT.OR P0, PT, R32, R251, P0 ;  /* 0x000000fb2000720c */ /* 0x000fe20000701670 */
[--C-:B------:R-:W-:Y:S01]  /*9b40*/  IMAD.IADD R28, R252, 0x1, -R4.reuse ;  /* 0x00000001fc1c7824 */ /* 0x100fe200078e0a04 */
[----:B------:R-:W-:Y:S01]  /*9b50*/  ISETP.LT.OR P6, PT, R32, R248, P6 ;  /* 0x000000f82000720c */ /* 0x000fe200037c1670 */
[----:B------:R-:W-:Y:S01]  /*9b60*/  IMAD.IADD R6, R249, 0x1, -R4 ;  /* 0x00000001f9067824 */ /* 0x000fe200078e0a04 */
[----:B------:R-:W1:Y:S01]  /*9b70*/  LDSM.16.M88.4 R32, [R220+0x7800] ;  /* 0x00780000dc20783b */ /* 0x000e620000000200 */
[----:B------:R-:W-:Y:S01]  /*9b80*/  FSEL R238, R29, -INF , !P0 ;  /* 0xff8000001dee7808 */ /* 0x000fe20004000000 */
[----:B------:R-:W-:Y:S01]  /*9b90*/  IMAD.IADD R29, R252, 0x1, -R5 ;  /* 0x00000001fc1d7824 */ /* 0x000fe200078e0a05 */
        /* <DEDUP_REMOVED lines=10> */
[----:B------:R-:W-:Y:S02]  /*9c40*/  I2FP.F32.S32 R29, R29 ;  /* 0x0000001d001d7245 */ /* 0x000fe40000201400 */
[----:B------:R-:W-:Y:S01]  /*9c50*/  IABS R28, R28 ;  /* 0x0000001c001c7213 */ /* 0x000fe20000000000 */
[----:B------:R-:W-:Y:S01]  /*9c60*/  FFMA.FTZ R31, R30, -UR21, R31 ;  /* 0x800000151e1f7c23 */ /* 0x000fe2000801001f */
[----:B------:R-:W-:Y:S01]  /*9c70*/  IABS R5, R5 ;  /* 0x0000000500057213 */ /* 0x000fe20000000000 */
[----:B------:R-:W-:Y:S01]  /*9c80*/  FFMA.FTZ R24, R29, -UR21, R24 ;  /* 0x800000151d187c23 */ /* 0x000fe20008010018 */
[----:B------:R-:W-:Y:S02]  /*9c90*/  I2FP.F32.S32 R28, R28 ;  /* 0x0000001c001c7245 */ /* 0x000fe40000201400 */
[----:B------:R-:W-:Y:S02]  /*9ca0*/  I2FP.F32.S32 R5, R5 ;  /* 0x0000000500057245 */ /* 0x000fe40000201400 */
        /* <DEDUP_REMOVED lines=10> */
[----:B------:R-:W-:Y:S01]  /*9d50*/  IABS R6, R6 ;  /* 0x0000000600067213 */ /* 0x000fe20000000000 */
[C---:B-1----:R-:W-:Y:S01]  /*9d60*/  HMMA.16816.F32 R16, R8.reuse, R32, R16 ;  /* 0x000000200810723c */ /* 0x042fe20000001810 */
[----:B------:R-:W-:Y:S01]  /*9d70*/  ISETP.LT.OR P1, PT, R4, R248, P1 ;  /* 0x000000f80400720c */ /* 0x000fe20000f21670 */
[C---:B------:R-:W-:Y:S01]  /*9d80*/  IMAD.IADD R4, R252.reuse, 0x1, -R5 ;  /* 0x00000001fc047824 */ /* 0x040fe200078e0a05 */
[----:B------:R-:W-:Y:S01]  /*9d90*/  FSEL R205, R25, -INF , !P6 ;  /* 0xff80000019cd7808 */ /* 0x000fe20007000000 */
[----:B------:R-:W-:Y:S01]  /*9da0*/  IMAD.IADD R25, R252, 0x1, -R24 ;  /* 0x00000001fc197824 */ /* 0x000fe200078e0a18 */
[----:B------:R-:W-:Y:S01]  /*9db0*/  I2FP.F32.S32 R6, R6 ;  /* 0x0000000600067245 */ /* 0x000fe20000201400 */
[----:B------:R-:W-:Y:S01]  /*9dc0*/  HMMA.16816.F32 R12, R8, R34, R12 ;  /* 0x00000022080c723c */ /* 0x000fe2000000180c */
[----:B------:R-:W-:-:S02]  /*9dd0*/  IABS R4, R4 ;  /* 0x0000000400047213 */ /* 0x000fc40000000000 */
[----:B------:R-:W-:Y:S01]  /*9de0*/  IABS R25, R25 ;  /* 0x0000001900197213 */ /* 0x000fe20000000000 */
[----:B------:R-:W-:Y:S01]  /*9df0*/  FFMA.FTZ R27, R6, -UR21, R27 ;  /* 0x80000015061b7c23 */ /* 0x000fe2000801001b */
[----:B------:R-:W-:Y:S02]  /*9e00*/  IABS R7, R7 ;  /* 0x0000000700077213 */ /* 0x000fe40000000000 */
[----:B------:R-:W-:Y:S02]  /*9e10*/  I2FP.F32.S32 R25, R25 ;  /* 0x0000001900197245 */ /* 0x000fe40000201400 */
[----:B------:R-:W-:Y:S02]  /*9e20*/  I2FP.F32.S32 R4, R4 ;  /* 0x0000000400047245 */ /* 0x000fe40000201400 */
[----:B------:R-:W-:Y:S01]  /*9e30*/  FSEL R200, R26, -INF , !P0 ;  /* 0xff8000001ac87808 */ /* 0x000fe20004000000 */
[----:B------:R-:W-:Y:S01]  /*9e40*/  FFMA.FTZ R20, R25, -UR21, R20 ;  /* 0x8000001519147c23 */ /* 0x000fe20008010014 */
[----:B------:R-:W-:Y:S01]  /*9e50*/  I2FP.F32.S32 R7, R7 ;  /* 0x0000000700077245 */ /* 0x000fe20000201400 */
[----:B------:R-:W-:Y:S01]  /*9e60*/  FFMA.FTZ R21, R4, -UR21, R21 ;  /* 0x8000001504157c23 */ /* 0x000fe20008010015 */
[----:B------:R-:W-:Y:S01]  /*9e70*/  FSEL R204, R27, -INF , !P1 ;  /* 0xff8000001bcc7808 */ /* 0x000fe20004800000 */
[----:B------:R-:W-:Y:S01]  /*9e80*/  VIADD R4, R3, 0x31 ;  /* 0x0000003103047836 */ /* 0x000fe20000000000 */
[CC--:B------:R-:W-:Y:S01]  /*9e90*/  ISETP.GE.AND P0, PT, R24.reuse, R250.reuse, PT ;  /* 0x000000fa1800720c */ /* 0x0c0fe20003f06270 */
[----:B------:R-:W-:Y:S01]  /*9ea0*/  FFMA.FTZ R22, R7, -UR21, R22 ;  /* 0x8000001507167c23 */ /* 0x000fe20008010016 */
[----:B------:R-:W-:Y:S01]  /*9eb0*/  ISETP.GE.AND P1, PT, R5, R250, PT ;  /* 0x000000fa0500720c */ /* 0x000fe20003f26270 */
[----:B------:R-:W-:Y:S01]  /*9ec0*/  VIADD R7, R3, 0x30 ;  /* 0x0000003003077836 */ /* 0x000fe20000000000 */
[----:B------:R-:W-:Y:S01]  /*9ed0*/  ISETP.GE.AND P6, PT, R24, R243, PT ;  /* 0x000000f31800720c */ /* 0x000fe20003fc6270 */
[--C-:B------:R-:W-:Y:S01]  /*9ee0*/  IMAD.IADD R6, R252, 0x1, -R4.reuse ;  /* 0x00000001fc067824 */ /* 0x100fe200078e0a04 */
[-C--:B------:R-:W-:Y:S01]  /*9ef0*/  ISETP.LT.OR P0, PT, R24, R251.reuse, P0 ;  /* 0x000000fb1800720c */ /* 0x080fe20000701670 */
[----:B------:R-:W-:Y:S01]  /*9f00*/  IMAD.IADD R8, R249, 0x1, -R4 ;  /* 0x00000001f9087824 */ /* 0x000fe200078e0a04 */
[----:B------:R-:W-:-:S02]  /*9f10*/  ISETP.LT.OR P1, PT, R5, R251, P1 ;  /* 0x000000fb0500720c */ /* 0x000fc40000f21670 */
[----:B------:R-:W-:Y:S02]  /*9f20*/  ISETP.LT.OR P6, PT, R24, R248, P6 ;  /* 0x000000f81800720c */ /* 0x000fe400037c1670 */
[----:B------:R-:W-:Y:S01]  /*9f30*/  FSEL R239, R20, -INF , !P0 ;  /* 0xff80000014ef7808 */ /* 0x000fe20004000000 */
[----:B------:R-:W-:Y:S01]  /*9f40*/  IMAD.IADD R20, R249, 0x1, -R5 ;  /* 0x00000001f9147824 */ /* 0x000fe200078e0a05 */
[----:B------:R-:W-:Y:S01]  /*9f50*/  FSEL R237, R21, -INF , !P1 ;  /* 0xff80000015ed7808 */ /* 0x000fe20004800000 */
[----:B------:R-:W-:Y:S01]  /*9f60*/  IMAD.IADD R21, R252, 0x1, -R7 ;  /* 0x00000001fc157824 */ /* 0x000fe200078e0a07 */
[----:B------:R-:W-:Y:S02]  /*9f70*/  ISETP.GE.AND P0, PT, R5, R243, PT ;  /* 0x000000f30500720c */ /* 0x000fe40003f06270 */
[----:B------:R-:W-:Y:S02]  /*9f80*/  FSEL R202, R22, -INF , !P6 ;  /* 0xff80000016ca7808 */ /* 0x000fe40007000000 */
[----:B------:R-:W-:-:S02]  /*9f90*/  ISETP.GE.AND P6, PT, R7, R250, PT ;  /* 0x000000fa0700720c */ /* 0x000fc40003fc6270 */
[----:B------:R-:W-:Y:S02]  /*9fa0*/  ISETP.GE.AND P1, PT, R7, R243, PT ;  /* 0x000000f30700720c */ /* 0x000fe40003f26270 */
[----:B------:R-:W-:Y:S02]  /*9fb0*/  IABS R20, R20 ;  /* 0x0000001400147213 */ /* 0x000fe40000000000 */
[----:B------:R-:W-:Y:S02]  /*9fc0*/  IABS R21, R21 ;  /* 0x0000001500157213 */ /* 0x000fe40000000000 */
[-C--:B------:R-:W-:Y:S01]  /*9fd0*/  ISETP.LT.OR P0, PT, R5, R248.reuse, P0 ;  /* 0x000000f80500720c */ /* 0x080fe20000701670 */
[----:B------:R-:W-:Y:S01]  /*9fe0*/  IMAD.IADD R5, R249, 0x1, -R7 ;  /* 0x00000001f9057824 */ /* 0x000fe200078e0a07 */
[C---:B------:R-:W-:Y:S02]  /*9ff0*/  ISETP.LT.OR P6, PT, R7.reuse, R251, P6 ;  /* 0x000000fb0700720c */ /* 0x040fe400037c1670 */
[----:B------:R-:W-:-:S02]  /*a000*/  ISETP.LT.OR P1, PT, R7, R248, P1 ;  /* 0x000000f80700720c */ /* 0x000fc40000f21670 */
[----:B------:R-:W-:Y:S02]  /*a010*/  I2FP.F32.S32 R20, R20 ;  /* 0x0000001400147245 */ /* 0x000fe40000201400 */
[----:B------:R-:W-:Y:S02]  /*a020*/  I2FP.F32.S32 R7, R21 ;  /* 0x0000001500077245 */ /* 0x000fe40000201400 */
[----:B------:R-:W-:Y:S01]  /*a030*/  IABS R5, R5 ;  /* 0x0000000500057213 */ /* 0x000fe20000000000 */
[----:B------:R-:W-:Y:S01]  /*a040*/  FFMA.FTZ R23, R20, -UR21, R23 ;  /* 0x8000001514177c23 */ /* 0x000fe20008010017 */
[----:B------:R-:W-:Y:S01]  /*a050*/  IABS R6, R6 ;  /* 0x0000000600067213 */ /* 0x000fe20000000000 */
[----:B------:R-:W-:Y:S01]  /*a060*/  FFMA.FTZ R7, R7, -UR21, R16 ;  /* 0x8000001507077c23 */ /* 0x000fe20008010010 */
[----:B------:R-:W-:Y:S02]  /*a070*/  I2FP.F32.S32 R5, R5 ;  /* 0x0000000500057245 */ /* 0x000fe40000201400 */
[----:B------:R-:W-:-:S02]  /*a080*/  FSEL R206, R23, -INF , !P0 ;  /* 0xff80000017ce7808 */ /* 0x000fc40004000000 */
[----:B------:R-:W-:Y:S01]  /*a090*/  FSEL R195, R7, -INF , !P6 ;  /* 0xff80000007c37808 */ /* 0x000fe20007000000 */
[----:B------:R-:W-:Y:S01]  /*a0a0*/  VIADD R7, R3, 0x38 ;  /* 0x0000003803077836 */ /* 0x000fe20000000000 */
[C---:B------:R-:W-:Y:S01]  /*a0b0*/  ISETP.GE.AND P0, PT, R4.reuse, R250, PT ;  /* 0x000000fa0400720c */ /* 0x040fe20003f06270 */
[----:B------:R-:W-:Y:S01]  /*a0c0*/  FFMA.FTZ R5, R5, -UR21, R18 ;  /* 0x8000001505057c23 */ /* 0x000fe20008010012 */
[----:B------:R-:W-:Y:S01]  /*a0d0*/  ISETP.GE.AND P6, PT, R4, R243, PT ;  /* 0x000000f30400720c */ /* 0x000fe20003fc6270 */
[--C-:B------:R-:W-:Y:S01]  /*a0e0*/  IMAD.IADD R9, R252, 0x1, -R7.reuse ;  /* 0x00000001fc097824 */ /* 0x100fe200078e0a07 */
[C---:B------:R-:W-:Y:S01]  /*a0f0*/  ISETP.LT.OR P0, PT, R4.reuse, R251, P0 ;  /* 0x000000fb0400720c */ /* 0x040fe20000701670 */
[----:B------:R-:W-:Y:S01]  /*a100*/  VIADD R3, R3, 0x39 ;  /* 0x0000003903037836 */ /* 0x000fe20000000000 */
[----:B------:R-:W-:Y:S01]  /*a110*/  ISETP.LT.OR P6, PT, R4, R248, P6 ;  /* 0x000000f80400720c */ /* 0x000fe200037c1670 */
[----:B------:R-:W-:Y:S01]  /*a120*/  IMAD.IADD R4, R249, 0x1, -R7 ;  /* 0x00000001f9047824 */ /* 0x000fe200078e0a07 */
[----:B------:R-:W-:-:S02]  /*a130*/  I2FP.F32.S32 R6, R6 ;  /* 0x0000000600067245 */ /* 0x000fc40000201400 */
[----:B------:R-:W-:Y:S02]  /*a140*/  FSEL R182, R5, -INF , !P1 ;  /* 0xff80000005b67808 */ /* 0x000fe40004800000 */
[----:B------:R-:W-:Y:S01]  /*a150*/  IABS R4, R4 ;  /* 0x0000000400047213 */ /* 0x000fe20000000000 */
[----:B------:R-:W-:Y:S01]  /*a160*/  FFMA.FTZ R6, R6, -UR21, R17 ;  /* 0x8000001506067c23 */ /* 0x000fe20008010011 */
[----:B------:R-:W-:Y:S02]  /*a170*/  IABS R5, R9 ;  /* 0x0000000900057213 */ /* 0x000fe40000000000 */
[----:B------:R-:W-:Y:S01]  /*a180*/  I2FP.F32.S32 R9, R4 ;  /* 0x0000000400097245 */ /* 0x000fe20000201400 */
[--C-:B------:R-:W-:Y:S01]  /*a190*/  IMAD.IADD R4, R252, 0x1, -R3.reuse ;  /* 0x00000001fc047824 */ /* 0x100fe200078e0a03 */
[----:B------:R-:W-:Y:S01]  /*a1a0*/  FSEL R193, R6, -INF , !P0 ;  /* 0xff80000006c17808 */ /* 0x000fe20004000000 */
[----:B------:R-:W-:Y:S01]  /*a1b0*/  IMAD.IADD R6, R249, 0x1, -R3 ;  /* 0x00000001f9067824 */ /* 0x000fe200078e0a03 */
[----:B------:R-:W-:Y:S01]  /*a1c0*/  ISETP.GE.AND P0, PT, R7, R243, PT ;  /* 0x000000f30700720c */ /* 0x000fe20003f06270 */
[----:B------:R-:W-:Y:S01]  /*a1d0*/  FFMA.FTZ R9, R9, -UR21, R14 ;  /* 0x8000001509097c23 */ /* 0x000fe2000801000e */
[----:B------:R-:W-:-:S02]  /*a1e0*/  IABS R8, R8 ;  /* 0x0000000800087213 */ /* 0x000fc40000000000 */
[C---:B------:R-:W-:Y:S02]  /*a1f0*/  ISETP.LT.OR P0, PT, R7.reuse, R248, P0 ;  /* 0x000000f80700720c */ /* 0x040fe40000701670 */
[----:B------:R-:W-:Y:S02]  /*a200*/  I2FP.F32.S32 R8, R8 ;  /* 0x0000000800087245 */ /* 0x000fe40000201400 */
[----:B------:R-:W-:Y:S02]  /*a210*/  I2FP.F32.S32 R5, R5 ;  /* 0x0000000500057245 */ /* 0x000fe40000201400 */
[----:B------:R-:W-:Y:S01]  /*a220*/  ISETP.GE.AND P1, PT, R7, R250, PT ;  /* 0x000000fa0700720c */ /* 0x000fe20003f26270 */
[----:B------:R-:W-:Y:S01]  /*a230*/  FFMA.FTZ R8, R8, -UR21, R19 ;  /* 0x8000001508087c23 */ /* 0x000fe20008010013 */
[----:B------:R-:W-:Y:S01]  /*a240*/  FSEL R179, R9, -INF , !P0 ;  /* 0xff80000009b37808 */ /* 0x000fe20004000000 */
[----:B------:R-:W-:Y:S01]  /*a250*/  FFMA.FTZ R5, R5, -UR21, R12 ;  /* 0x8000001505057c23 */ /* 0x000fe2000801000c */
[----:B------:R-:W-:-:S02]  /*a260*/  PLOP3.LUT P0, PT, PT, PT, UP0, 0x80, 0x0 ;  /* 0x000000000000781c */ /* 0x000fc40003f0f008 */
[----:B------:R-:W-:Y:S02]  /*a270*/  IABS R4, R4 ;  /* 0x0000000400047213 */ /* 0x000fe40000000000 */
[----:B------:R-:W-:Y:S02]  /*a280*/  IABS R6, R6 ;  /* 0x0000000600067213 */ /* 0x000fe40000000000 */
[----:B------:R-:W-:Y:S02]  /*a290*/  ISETP.LT.OR P1, PT, R7, R251, P1 ;  /* 0x000000fb0700720c */ /* 0x000fe40000f21670 */
[----:B------:R-:W-:Y:S02]  /*a2a0*/  I2FP.F32.S32 R4, R4 ;  /* 0x0000000400047245 */ /* 0x000fe40000201400 */
[----:B------:R-:W-:Y:S02]  /*a2b0*/  I2FP.F32.S32 R6, R6 ;  /* 0x0000000600067245 */ /* 0x000fe40000201400 */
[----:B------:R-:W-:Y:S01]  /*a2c0*/  FSEL R180, R8, -INF , !P6 ;  /* 0xff80000008b47808 */ /* 0x000fe20007000000 */
[----:B------:R-:W-:Y:S01]  /*a2d0*/  FFMA.FTZ R4, R4, -UR21, R13 ;  /* 0x8000001504047c23 */ /* 0x000fe2000801000d */
[----:B------:R-:W-:Y:S01]  /*a2e0*/  FSEL R188, R5, -INF , !P1 ;  /* 0xff80000005bc7808 */ /* 0x000fe20004800000 */
[----:B------:R-:W-:Y:S01]  /*a2f0*/  FFMA.FTZ R6, R6, -UR21, R15 ;  /* 0x8000001506067c23 */ /* 0x000fe2000801000f */
[----:B------:R-:W-:-:S02]  /*a300*/  ISETP.GE.AND P6, PT, R3, R250, PT ;  /* 0x000000fa0300720c */ /* 0x000fc40003fc6270 */
[C---:B------:R-:W-:Y:S02]  /*a310*/  ISETP.GE.AND P1, PT, R3.reuse, R243, PT ;  /* 0x000000f30300720c */ /* 0x040fe40003f26270 */
[C---:B------:R-:W-:Y:S02]  /*a320*/  ISETP.LT.OR P6, PT, R3.reuse, R251, P6 ;  /* 0x000000fb0300720c */ /* 0x040fe400037c1670 */
[----:B------:R-:W-:Y:S02]  /*a330*/  ISETP.LT.OR P1, PT, R3, R248, P1 ;  /* 0x000000f80300720c */ /* 0x000fe40000f21670 */
[----:B------:R-:W-:Y:S02]  /*a340*/  FSEL R183, R4, -INF , !P6 ;  /* 0xff80000004b77808 */ /* 0x000fe40007000000 */
[----:B------:R-:W-:Y:S01]  /*a350*/  FSEL R178, R6, -INF , !P1 ;  /* 0xff80000006b27808 */ /* 0x000fe20004800000 */
[----:B------:R-:W-:Y:S08]  /*a360*/  @!P0 BRA `(.L_x_2103) ;  /* 0x0000000400488947 */ /* 0x000ff00003800000 */
[----:B------:R-:W2:Y:S01]  /*a370*/  LDL.64 R186, [R1] ;  /* 0x0000000001ba7983 */ /* 0x000ea20000100a00 */
[----:B------:R-:W-:Y:S01]  /*a380*/  UIADD3 UR6, UR23, -0x3, URZ ;  /* 0xfffffffd17067890 */ /* 0x000fe2000fffe03f */
[----:B------:R-:W1:Y:S01]  /*a390*/  @!P5 LDC.64 R16, c[0x0][0x218] ;  /* 0x00008600ff10db82 */ /* 0x000e620000000a00 */
[----:B------:R-:W-:Y:S01]  /*a3a0*/  BSSY B0, `(.L_x_2104) ;  /* 0x000004d000007945 */ /* 0x000fe20003800000 */
[----:B------:R3:W-:Y:S01]  /*a3b0*/  @P5 STS.128 [R242+0x10000], RZ ;  /* 0x010000fff2005388 */ /* 0x0007e20000000c00 */
[----:B------:R-:W-:Y:S02]  /*a3c0*/  USHF.R.S32.HI UR4, URZ, 0x1f, UR6 ;  /* 0x0000001f3f047899 */ /* 0x000fe40008011406 */
[----:B------:R-:W-:Y:S02]  /*a3d0*/  UIMAD.WIDE.U32 UR46, UR6, UR12, URZ ;  /* 0x0000000c062e72a5 */ /* 0x000fe4000f8e003f */
[----:B------:R-:W-:Y:S01]  /*a3e0*/  UIMAD UR4, UR4, UR12, URZ ;  /* 0x0000000c040472a4 */ /* 0x000fe2000f8e023f */
[----:B------:R-:W4:Y:S03]  /*a3f0*/  @!P3 LDC.64 R12, c[0x0][0x218] ;  /* 0x00008600ff0cbb82 */ /* 0x000f260000000a00 */
[----:B------:R-:W-:Y:S01]  /*a400*/  UIMAD UR4, UR6, UR13, UR4 ;  /* 0x0000000d060472a4 */ /* 0x000fe2000f8e0204 */
[----:B------:R-:W-:-:S02]  /*a410*/  IMAD.U32 R3, RZ, RZ, UR46 ;  /* 0x0000002eff037e24 */ /* 0x000fc4000f8e00ff */
[----:B------:R-:W-:Y:S01]  /*a420*/  IMAD.U32 R5, RZ, RZ, UR46 ;  /* 0x0000002eff057e24 */ /* 0x000fe2000f8e00ff */
[----:B------:R-:W-:Y:S01]  /*a430*/  UIADD3 UR4, UR47, UR4, URZ ;  /* 0x000000042f047290 */ /* 0x000fe2000fffe03f */
[----:B------:R-:W5:Y:S01]  /*a440*/  @!P4 LDC.64 R14, c[0x0][0x218] ;  /* 0x00008600ff0ecb82 */ /* 0x000f620000000a00 */
[----:B------:R-:W-:-:S04]  /*a450*/  LEA R3, P1, R3, R246, 0x6 ;  /* 0x000000f603037211 */ /* 0x000fc800078230ff */
[----:B------:R-:W-:-:S03]  /*a460*/  IMAD.U32 R18, RZ, RZ, UR4 ;  /* 0x00000004ff127e24 */ /* 0x000fc6000f8e00ff */
[----:B------:R-:W3:Y:S08]  /*a470*/  @!P2 LDC.64 R10, c[0x0][0x218] ;  /* 0x00008600ff0aab82 */ /* 0x000ef00000000a00 */
[----:B------:R-:W3:Y:S08]  /*a480*/  @!P5 LDC.64 R8, c[0x0][0x218] ;  /* 0x00008600ff08db82 */ /* 0x000ef00000000a00 */
[----:B------:R-:W3:Y:S01]  /*a490*/  @!P4 LDC.64 R6, c[0x0][0x218] ;  /* 0x00008600ff06cb82 */ /* 0x000ee20000000a00 */
[----:B-----5:R-:W-:-:S02]  /*a4a0*/  @!P4 LEA R14, P6, R3, R14, 0x1 ;  /* 0x0000000e030ec211 */ /* 0x020fc400078c08ff */
[----:B--2---:R-:W-:-:S05]  /*a4b0*/  LEA.HI.X R18, R5, R187, R18, 0x6, P1 ;  /* 0x000000bb05127211 */ /* 0x004fca00008f3412 */
[----:B------:R-:W2:Y:S01]  /*a4c0*/  @!P3 LDC.64 R4, c[0x0][0x218] ;  /* 0x00008600ff04bb82 */ /* 0x000ea20000000a00 */
[C---:B-1----:R-:W-:Y:S02]  /*a4d0*/  @!P5 LEA R16, P1, R3.reuse, R16, 0x1 ;  /* 0x000000100310d211 */ /* 0x042fe400078208ff */
[C-C-:B------:R-:W-:Y:S02]  /*a4e0*/  @!P4 LEA.HI.X R15, R3.reuse, R15, R18.reuse, 0x1, P6 ;  /* 0x0000000f030fc211 */ /* 0x140fe400030f0c12 */
[C---:B------:R-:W-:Y:S02]  /*a4f0*/  @!P5 LEA.HI.X R17, R3.reuse, R17, R18, 0x1, P1 ;  /* 0x000000110311d211 */ /* 0x040fe400008f0c12 */
[----:B----4-:R-:W-:-:S03]  /*a500*/  @!P3 LEA R12, P1, R3, R12, 0x1 ;  /* 0x0000000c030cb211 */ /* 0x010fc600078208ff */
[----:B------:R-:W-:Y:S01]  /*a510*/  @!PT LDS RZ, [RZ] ;  /* 0x00000000fffff984 */ /* 0x000fe20000000800 */
[----:B------:R-:W-:Y:S01]  /*a520*/  @!PT LDS RZ, [RZ] ;  /* 0x00000000fffff984 */ /* 0x000fe20000000800 */
[----:B------:R-:W-:Y:S01]  /*a530*/  @!PT LDS RZ, [RZ] ;  /* 0x00000000fffff984 */ /* 0x000fe20000000800 */
[----:B------:R1:W-:Y:S01]  /*a540*/  @!P5 LDGSTS.E.BYPASS.LTC128B.128 [R242+0x10000], desc[UR34][R16.64] ;  /* 0x1000000010f2dfae */ /* 0x0003e2000b901d62 */
[C-C-:B------:R-:W-:Y:S02]  /*a550*/  @!P3 LEA.HI.X R13, R3.reuse, R13, R18.reuse, 0x1, P1 ;  /* 0x0000000d030db211 */ /* 0x140fe400008f0c12 */
        /* <DEDUP_REMOVED lines=10> */
[----:B------:R1:W-:Y:S01]  /*a600*/  @P3 STS.128 [R242+0x14000], RZ ;  /* 0x014000fff2003388 */ /* 0x0003e20000000c00 */
[----:B------:R-:W-:-:S02]  /*a610*/  @!P4 LEA R6, P6, R10, R6, 0x1 ;  /* 0x000000060a06c211 */ /* 0x000fc400078c08ff */
[C-C-:B------:R-:W-:Y:S01]  /*a620*/  @!P5 LEA.HI.X R9, R10.reuse, R9, R3.reuse, 0x1, P1 ;  /* 0x000000090a09d211 */ /* 0x140fe200008f0c03 */
[----:B------:R-:W-:Y:S01]  /*a630*/  @!PT LDS RZ, [RZ] ;  /* 0x00000000fffff984 */ /* 0x000fe20000000800 */
[----:B------:R-:W-:Y:S01]  /*a640*/  @!PT LDS RZ, [RZ] ;  /* 0x00000000fffff984 */ /* 0x000fe20000000800 */
[----:B------:R-:W-:Y:S01]  /*a650*/  @!PT LDS RZ, [RZ] ;  /* 0x00000000fffff984 */ /* 0x000fe20000000800 */
[----:B------:R1:W-:Y:S01]  /*a660*/  @!P3 LDGSTS.E.BYPASS.LTC128B.128 [R242+0x14000], desc[UR34][R12.64+0x100] ;  /* 0x140001000cf2bfae */ /* 0x0003e2000b901d62 */
[C---:B--2---:R-:W-:Y:S02]  /*a670*/  @!P3 LEA R4, P1, R10.reuse, R4, 0x1 ;  /* 0x000000040a04b211 */ /* 0x044fe400078208ff */
        /* <DEDUP_REMOVED lines=31> */
.L_x_2105:
[----:B------:R-:W-:Y:S05]  /*a870*/  BSYNC B0 ;  /* 0x0000000000007941 */ /* 0x000fea0003800000 */
.L_x_2104:
[----:B------:R-:W0:Y:S02]  /*a880*/  LDGDEPBAR ;  /* 0x00000000000079af */ /* 0x000e240000000000 */
.L_x_2103:
[----:B-1----:R-:W-:Y:S01]  /*a890*/  FMNMX.FTZ R6, R2, R189, !PT ;  /* 0x000000bd02067209 */ /* 0x002fe20007810000 */
[----:B------:R-:W-:Y:S01]  /*a8a0*/  IMAD.WIDE.U32 R14, R164, -0x326172a9, RZ ;  /* 0xcd9e8d57a40e7825 */ /* 0x000fe200078e00ff */
[----:B------:R-:W-:Y:S01]  /*a8b0*/  FMNMX.FTZ R3, R0, R196, !PT ;  /* 0x000000c400037209 */ /* 0x000fe20007810000 */
[----:B------:R-:W-:Y:S01]  /*a8c0*/  USHF.L.U32 UR45, UR20, 0x1, URZ ;  /* 0x00000001142d7899 */ /* 0x000fe2000800063f */
[----:B------:R-:W-:Y:S01]  /*a8d0*/  FMNMX.FTZ R6, R181, R6, !PT ;  /* 0x00000006b5067209 */ /* 0x000fe20007810000 */
[----:B------:R-:W-:Y:S01]  /*a8e0*/  UIADD3 UR4, UR39, -0x4498517b, URZ ;  /* 0xbb67ae8527047890 */ /* 0x000fe2000fffe03f */
[----:B------:R-:W-:Y:S01]  /*a8f0*/  FMNMX.FTZ R3, R184, R3, !PT ;  /* 0x00000003b8037209 */ /* 0x000fe20007810000 */
[----:B------:R-:W-:Y:S01]  /*a900*/  IMAD.WIDE.U32 R10, R165, -0x2daee0ad, RZ ;  /* 0xd2511f53a50a7825 */ /* 0x000fe200078e00ff */
[----:B------:R-:W-:Y:S01]  /*a910*/  FMNMX.FTZ R6, R185, R6, !PT ;  /* 0x00000006b9067209 */ /* 0x000fe20007810000 */
[----:B------:R-:W-:Y:S01]  /*a920*/  UIADD3 UR31, UR38, 0x3c6ef372, URZ ;  /* 0x3c6ef372261f7890 */ /* 0x000fe2000fffe03f */
[----:B--2---:R-:W-:Y:S01]  /*a930*/  FMNMX.FTZ R4, R198, R3, !PT ;  /* 0x00000003c6047209 */ /* 0x004fe20007810000 */
[----:B------:R-:W-:Y:S01]  /*a940*/  UIADD3 UR7, UR38, -0x4ab325aa, URZ ;  /* 0xb54cda5626077890 */ /* 0x000fe2000fffe03f */
[----:B------:R-:W-:Y:S01]  /*a950*/  FMNMX.FTZ R6, R177, R6, !PT ;  /* 0x00000006b1067209 */ /* 0x000fe20007810000 */
[----:B------:R-:W-:Y:S01]  /*a960*/  LDSM.16.MT88.4 R20, [R226+0x18000] ;  /* 0x01800000e214783b */ /* 0x000fe20000004200 */
        /* <DEDUP_REMOVED lines=21> */
[----:B------:R-:W-:Y:S02]  /*aac0*/  LOP3.LUT R4, R15, R168, RZ, 0x3c, !PT ;  /* 0x000000a80f047212 */ /* 0x000fe400078e3cff */
[----:B------:R-:W-:Y:S02]  /*aad0*/  FMNMX.FTZ R6, R188, R3, !PT ;  /* 0x00000003bc067209 */ /* 0x000fe40007810000 */
[----:B------:R-:W-:Y:S01]  /*aae0*/  MOV R5, UR39 ;  /* 0x0000002700057c02 */ /* 0x000fe20008000f00 */
[----:B------:R-:W-:Y:S01]  /*aaf0*/  IMAD.WIDE.U32 R12, R4, -0x2daee0ad, RZ ;  /* 0xd2511f53040c7825 */ /* 0x000fe200078e00ff */
[----:B------:R-:W-:Y:S02]  /*ab00*/  FMNMX.FTZ R3, R183, R6, !PT ;  /* 0x00000006b7037209 */ /* 0x000fe40007810000 */
[----:B------:R-:W-:Y:S02]  /*ab10*/  FMNMX.FTZ R8, R180, R7, !PT ;  /* 0x00000007b4087209 */ /* 0x000fe40007810000 */
[----:B------:R-:W-:Y:S01]  /*ab20*/  LOP3.LUT R5, R11, UR45, R5, 0x96, !PT ;  /* 0x0000002d0b057c12 */ /* 0x000fe2000f8e9605 */
[----:B------:R-:W1:Y:S01]  /*ab30*/  SHFL.BFLY PT, R6, R3, 0x2, 0x1f ;  /* 0x0c401f0003067f89 */ /* 0x000e6200000e0000 */
[----:B------:R-:W-:Y:S01]  /*ab40*/  FMNMX.FTZ R7, R179, R8, !PT ;  /* 0x00000008b3077209 */ /* 0x000fe20007810000 */
[----:B------:R-:W-:Y:S01]  /*ab50*/  UIADD3 UR45, UR45, 0x1, URZ ;  /* 0x000000012d2d7890 */ /* 0x000fe2000fffe03f */
[----:B------:R-:W-:Y:S01]  /*ab60*/  LOP3.LUT R4, R13, UR4, R10, 0x96, !PT ;  /* 0x000000040d047c12 */ /* 0x000fe2000f8e960a */
[----:B------:R-:W-:Y:S01]  /*ab70*/  UIADD3 UR4, UR38, -0x61c88647, URZ ;  /* 0x9e3779b926047890 */ /* 0x000fe2000fffe03f */
[----:B------:R-:W-:Y:S01]  /*ab80*/  FMNMX.FTZ R7, R178, R7, !PT ;  /* 0x00000007b2077209 */ /* 0x000fe20007810000 */
[----:B------:R-:W-:Y:S01]  /*ab90*/  IMAD.WIDE.U32 R10, R5, -0x326172a9, RZ ;  /* 0xcd9e8d57050a7825 */ /* 0x000fe200078e00ff */
[----:B------:R-:W2:Y:S03]  /*aba0*/  LDC.U8 R13, c[0x0][0x388] ;  /* 0x0000e200ff0d7b82 */ /* 0x000ea60000000000 */
[----:B------:R-:W-:Y:S01]  /*abb0*/  IMAD.WIDE.U32 R26, R4, -0x326172a9, RZ ;  /* 0xcd9e8d57041a7825 */ /* 0x000fe200078e00ff */
[----:B------:R-:W-:Y:S01]  /*abc0*/  LOP3.LUT R8, R11, UR4, R14, 0x96, !PT ;  /* 0x000000040b087c12 */ /* 0x000fe2000f8e960e */
[----:B------:R-:W3:Y:S03]  /*abd0*/  SHFL.BFLY PT, R4, R7, 0x2, 0x1f ;  /* 0x0c401f0007047f89 */ /* 0x000ee600000e0000 */
[----:B------:R-:W-:Y:S01]  /*abe0*/  LOP3.LUT R5, R27, UR31, R10, 0x96, !PT ;  /* 0x0000001f1b057c12 */ /* 0x000fe2000f8e960a */
[----:B------:R-:W-:-:S04]  /*abf0*/  IMAD.WIDE.U32 R10, R8, -0x2daee0ad, RZ ;  /* 0xd2511f53080a7825 */ /* 0x000fc800078e00ff */
[----:B------:R-:W-:Y:S01]  /*ac00*/  IMAD.WIDE.U32 R8, R5, -0x2daee0ad, RZ ;  /* 0xd2511f5305087825 */ /* 0x000fe200078e00ff */
[----:B------:R-:W-:Y:S02]  /*ac10*/  LOP3.LUT R5, R11, UR44, R12, 0x96, !PT ;  /* 0x0000002c0b057c12 */ /* 0x000fe4000f8e960c */
[----:B------:R-:W2:Y:S01]  /*ac20*/  LDC.U8 R12, c[0x0][0x388] ;  /* 0x0000e200ff0c7b82 */ /* 0x000ea20000000000 */
        /* <DEDUP_REMOVED lines=8> */
[----:B---3--:R-:W-:-:S03]  /*acb0*/  FMNMX.FTZ R4, R7, R4, !PT ;  /* 0x0000000407047209 */ /* 0x008fc60007810000 */
[----:B------:R-:W-:Y:S01]  /*acc0*/  IMAD.WIDE.U32 R24, R3, -0x2daee0ad, RZ ;  /* 0xd2511f5303187825 */ /* 0x000fe200078e00ff */
[----:B------:R-:W-:Y:S01]  /*acd0*/  LOP3.LUT R5, R11, UR25, R8, 0x96, !PT ;  /* 0x000000190b057c12 */ /* 0x000fe2000f8e9608 */
[----:B------:R-:W3:Y:S03]  /*ace0*/  SHFL.BFLY PT, R3, R4, 0x1, 0x1f ;  /* 0x0c201f0004037f89 */ /* 0x000ee600000e0000 */
[----:B------:R-:W-:Y:S01]  /*acf0*/  LOP3.LUT R8, R25, UR15, R10, 0x96, !PT ;  /* 0x0000000f19087c12 */ /* 0x000fe2000f8e960a */
[----:B------:R-:W-:Y:S01]  /*ad00*/  IMAD.WIDE.U32 R18, R5, -0x326172a9, RZ ;  /* 0xcd9e8d5705127825 */ /* 0x000fe200078e00ff */
[----:B--2---:R-:W-:-:S03]  /*ad10*/  PRMT R12, R12, 0x7054, R13 ;  /* 0x000070540c0c7816 */ /* 0x004fc6000000000d */
[----:B------:R-:W-:Y:S01]  /*ad20*/  IMAD.WIDE.U32 R8, R8, -0x326172a9, RZ ;  /* 0xcd9e8d5708087825 */ /* 0x000fe200078e00ff */
[----:B-1----:R-:W-:Y:S02]  /*ad30*/  FMNMX.FTZ R175, R6, R175, !PT ;  /* 0x000000af06af7209 */ /* 0x002fe40007810000 */
[C---:B------:R-:W-:Y:S02]  /*ad40*/  LOP3.LUT R7, R8.reuse, 0xffff, RZ, 0xc0, !PT ;  /* 0x0000ffff08077812 */ /* 0x040fe400078ec0ff */
[----:B------:R-:W-:Y:S01]  /*ad50*/  LOP3.LUT R6, R8, 0xff, RZ, 0xc0, !PT ;  /* 0x000000ff08067812 */ /* 0x000fe200078ec0ff */
[C---:B------:R-:W-:Y:S01]  /*ad60*/  FMUL.FTZ R190, R175.reuse, UR32 ;  /* 0x00000020afbe7c20 */ /* 0x040fe20008410000 */
[----:B------:R-:W-:Y:S02]  /*ad70*/  SHF.R.U32.HI R7, RZ, 0x8, R7 ;  /* 0x00000008ff077819 */ /* 0x000fe40000011607 */
[----:B------:R-:W-:Y:S02]  /*ad80*/  FSETP.NEU.FTZ.AND P6, PT, R175, -INF , PT ;  /* 0xff800000af00780b */ /* 0x000fe40003fdd000 */
[----:B------:R-:W-:-:S02]  /*ad90*/  PRMT R6, R6, 0x5410, R7 ;  /* 0x0000541006067816 */ /* 0x000fc40000000007 */
[----:B------:R-:W-:Y:S02]  /*ada0*/  SHF.R.U32.HI R7, RZ, 0x10, R8 ;  /* 0x00000010ff077819 */ /* 0x000fe40000011608 */
[----:B------:R-:W-:Y:S02]  /*adb0*/  FSEL R190, R190, RZ, P6 ;  /* 0x000000ffbebe7208 */ /* 0x000fe40003000000 */
[----:B---3--:R-:W-:Y:S02]  /*adc0*/  FMNMX.FTZ R3, R4, R3, !PT ;  /* 0x0000000304037209 */ /* 0x008fe40007810000 */
[----:B------:R-:W-:Y:S01]  /*add0*/  LOP3.LUT R7, R7, 0xff, RZ, 0xc0, !PT ;  /* 0x000000ff07077812 */ /* 0x000fe200078ec0ff */
[----:B------:R-:W-:Y:S01]  /*ade0*/  FFMA.FTZ R187, R181, UR32, -R190 ;  /* 0x00000020b5bb7c23 */ /* 0x000fe200080108be */
[----:B------:R-:W-:Y:S01]  /*adf0*/  SHF.R.U32.HI R4, RZ, 0x18, R8 ;  /* 0x00000018ff047819 */ /* 0x000fe20000011608 */
[----:B------:R-:W-:Y:S01]  /*ae00*/  FMUL.FTZ R181, R3, UR32 ;  /* 0x0000002003b57c20 */ /* 0x000fe20008410000 */
[----:B------:R-:W-:Y:S01]  /*ae10*/  LOP3.LUT R5, R9, UR7, R18, 0x96, !PT ;  /* 0x0000000709057c12 */ /* 0x000fe2000f8e9612 */
[----:B------:R-:W-:Y:S01]  /*ae20*/  FFMA.FTZ R176, R189, UR32, -R190 ;  /* 0x00000020bdb07c23 */ /* 0x000fe200080108be */
[----:B------:R-:W-:Y:S01]  /*ae30*/  PRMT R7, R7, 0x5410, R4 ;  /* 0x0000541007077816 */ /* 0x000fe20000000004 */
[--C-:B------:R-:W-:Y:S01]  /*ae40*/  FFMA.FTZ R186, R185, UR32, -R190.reuse ;  /* 0x00000020b9ba7c23 */ /* 0x100fe200080108be */
[----:B------:R-:W-:Y:S01]  /*ae50*/  FSETP.NEU.FTZ.AND P1, PT, R3, -INF , PT ;  /* 0xff8000000300780b */ /* 0x000fe20003f3d000 */
[--C-:B------:R-:W-:Y:S01]  /*ae60*/  FFMA.FTZ R185, R177, UR32, -R190.reuse ;  /* 0x00000020b1b97c23 */ /* 0x100fe200080108be */
[----:B------:R-:W-:Y:S01]  /*ae70*/  LOP3.LUT R4, R5, 0xffff, RZ, 0xc0, !PT ;  /* 0x0000ffff05047812 */ /* 0x000fe200078ec0ff */
[----:B------:R-:W-:Y:S01]  /*ae80*/  MUFU.EX2 R176, R176 ;  /* 0x000000b000b07308 */ /* 0x000fe20000000800 */
[----:B------:R-:W-:Y:S01]  /*ae90*/  FSEL R181, R181, RZ, P1 ;  /* 0x000000ffb5b57208 */ /* 0x000fe20000800000 */
[----:B------:R-:W-:Y:S01]  /*aea0*/  FFMA.FTZ R207, R207, UR32, -R190 ;  /* 0x00000020cfcf7c23 */ /* 0x000fe200080108be */
[----:B------:R-:W-:Y:S01]  /*aeb0*/  SHF.R.U32.HI R4, RZ, 0x8, R4 ;  /* 0x00000008ff047819 */ /* 0x000fe20000011604 */
[----:B------:R-:W-:Y:S01]  /*aec0*/  FFMA.FTZ R195, R195, UR32, -R190 ;  /* 0x00000020c3c37c23 */ /* 0x000fe200080108be */
[----:B------:R-:W-:Y:S01]  /*aed0*/  LOP3.LUT R9, R5, 0xff, RZ, 0xc0, !PT ;  /* 0x000000ff05097812 */ /* 0x000fe200078ec0ff */
[----:B------:R-:W-:Y:S01]  /*aee0*/  FFMA.FTZ R189, R198, UR32, -R181 ;  /* 0x00000020c6bd7c23 */ /* 0x000fe200080108b5 */
[----:B------:R-:W-:Y:S01]  /*aef0*/  SHF.R.U32.HI R8, RZ, 0x10, R5 ;  /* 0x00000010ff087819 */ /* 0x000fe20000011605 */
[--C-:B------:R-:W-:Y:S01]  /*af00*/  FFMA.FTZ R191, R196, UR32, -R181.reuse ;  /* 0x00000020c4bf7c23 */ /* 0x100fe200080108b5 */
[----:B------:R-:W-:Y:S01]  /*af10*/  PRMT R4, R9, 0x5410, R4 ;  /* 0x0000541009047816 */ /* 0x000fe20000000004 */
[----:B------:R-:W-:Y:S01]  /*af20*/  FFMA.FTZ R184, R184, UR32, -R181 ;  /* 0x00000020b8b87c23 */ /* 0x000fe200080108b5 */
[----:B------:R-:W-:Y:S01]  /*af30*/  SHF.R.U32.HI R5, RZ, 0x18, R5 ;  /* 0x00000018ff057819 */ /* 0x000fe20000011605 */
[----:B------:R-:W1:Y:S01]  /*af40*/  MUFU.EX2 R187, R187 ;  /* 0x000000bb00bb7308 */ /* 0x000e620000000800 */
[----:B------:R-:W-:Y:S01]  /*af50*/  LOP3.LUT R8, R8, 0xff, RZ, 0xc0, !PT ;  /* 0x000000ff08087812 */ /* 0x000fe200078ec0ff */
[----:B------:R-:W-:Y:S01]  /*af60*/  FFMA.FTZ R204, R204, UR32, -R181 ;  /* 0x00000020cccc7c23 */ /* 0x000fe200080108b5 */
[----:B------:R-:W-:-:S02]  /*af70*/  FSEL R11, R175, RZ, P6 ;  /* 0x000000ffaf0b7208 */ /* 0x000fc40003000000 */
[----:B------:R-:W-:Y:S02]  /*af80*/  FSEL R9, R3, RZ, P1 ;  /* 0x000000ff03097208 */ /* 0x000fe40000800000 */
[----:B------:R-:W-:Y:S01]  /*af90*/  MOV R198, R12 ;  /* 0x0000000c00c67202 */ /* 0x000fe20000000f00 */
[----:B------:R-:W-:Y:S01]  /*afa0*/  MUFU.EX2 R191, R191 ;  /* 0x000000bf00bf7308 */ /* 0x000fe20000000800 */
[----:B------:R-:W2:Y:S01]  /*afb0*/  LDSM.16.MT88.4 R12, [R228+0x18000] ;  /* 0x01800000e40c783b */ /* 0x000ea20000004200 */
[----:B------:R-:W-:Y:S01]  /*afc0*/  PRMT R5, R8, 0x5410, R5 ;  /* 0x0000541008057816 */ /* 0x000fe20000000005 */
[----:B------:R-:W-:Y:S01]  /*afd0*/  FADD.FTZ R8, R2, -R11 ;  /* 0x8000000b02087221 */ /* 0x000fe20000010000 */
[----:B------:R-:W-:Y:S01]  /*afe0*/  FADD.FTZ R2, R0, -R9 ;  /* 0x8000000900027221 */ /* 0x000fe20000010000 */
[--C-:B------:R-:W-:Y:S01]  /*aff0*/  FFMA.FTZ R0, R203, UR32, -R181.reuse ;  /* 0x00000020cb007c23 */ /* 0x100fe200080108b5 */
[----:B------:R-:W-:Y:S01]  /*b000*/  MOV R196, R30 ;  /* 0x0000001e00c47202 */ /* 0x000fe20000000f00 */
[----:B------:R-:W-:Y:S01]  /*b010*/  FMUL.FTZ R177, R8, UR32 ;  /* 0x0000002008b17c20 */ /* 0x000fe20008410000 */
[----:B------:R-:W3:Y:S01]  /*b020*/  MUFU.EX2 R184, R184 ;  /* 0x000000b800b87308 */ /* 0x000ee20000000800 */
[----:B------:R-:W-:Y:S01]  /*b030*/  FMUL.FTZ R2, R2, UR32 ;  /* 0x0000002002027c20 */ /* 0x000fe20008410000 */
[----:B------:R-:W4:Y:S01]  /*b040*/  LDSM.16.MT88.4 R28, [R225+0x18000] ;  /* 0x01800000e11c783b */ /* 0x000f220000004200 */
[--C-:B------:R-:W-:Y:S01]  /*b050*/  HSET2.LE.AND R4, R4, R198.reuse, PT ;  /* 0x000000c604047233 */ /* 0x100fe20003803000 */
[--C-:B------:R-:W-:Y:S01]  /*b060*/  FFMA.FTZ R203, R199, UR32, -R190.reuse ;  /* 0x00000020c7cb7c23 */ /* 0x100fe200080108be */
[--C-:B------:R-:W-:Y:S01]  /*b070*/  HSET2.LE.AND R5, R5, R198.reuse, PT ;  /* 0x000000c605057233 */ /* 0x100fe20003803000 */
[----:B------:R-:W-:Y:S01]  /*b080*/  FFMA.FTZ R199, R201, UR32, -R190 ;  /* 0x00000020c9c77c23 */ /* 0x000fe200080108be */
[----:B-1----:R-:W-:Y:S01]  /*b090*/  F2FP.F16.F32.PACK_AB R9, R187, R176 ;  /* 0x000000b0bb09723e */ /* 0x002fe200000000ff */
[----:B------:R-:W-:Y:S01]  /*b0a0*/  MUFU.EX2 R186, R186 ;  /* 0x000000ba00ba7308 */ /* 0x000fe20000000800 */
[----:B------:R-:W-:Y:S01]  /*b0b0*/  HSET2.LE.AND R6, R6, R198, PT ;  /* 0x000000c606067233 */ /* 0x000fe20003803000 */
[----:B------:R-:W-:Y:S01]  /*b0c0*/  FFMA.FTZ R201, R192, UR32, -R181 ;  /* 0x00000020c0c97c23 */ /* 0x000fe200080108b5 */
[----:B------:R-:W-:-:S02]  /*b0d0*/  LOP3.LUT R4, R4, R9, RZ, 0xc0, !PT ;  /* 0x0000000904047212 */ /* 0x000fc400078ec0ff */
[----:B------:R-:W-:-:S03]  /*b0e0*/  HSET2.LE.AND R7, R7, R198, PT ;  /* 0x000000c607077233 */ /* 0x000fc60003803000 */
[----:B------:R-:W1:Y:S01]  /*b0f0*/  MUFU.EX2 R185, R185 ;  /* 0x000000b900b97308 */ /* 0x000e620000000800 */
[----:B---3--:R-:W-:-:S04]  /*b100*/  F2FP.F16.F32.PACK_AB R8, R184, R191 ;  /* 0x000000bfb808723e */ /* 0x008fc800000000ff */
[----:B------:R-:W-:-:S03]  /*b110*/  LOP3.LUT R5, R5, R8, RZ, 0xc0, !PT ;  /* 0x0000000805057212 */ /* 0x000fc600078ec0ff */
[----:B------:R-:W-:Y:S08]  /*b120*/  MUFU.EX2 R189, R189 ;  /* 0x000000bd00bd7308 */ /* 0x000ff00000000800 */
[----:B------:R-:W3:Y:S01]  /*b130*/  MUFU.EX2 R0, R0 ;  /* 0x0000000000007308 */ /* 0x000ee20000000800 */
[----:B-1----:R-:W-:-:S04]  /*b140*/  F2FP.F16.F32.PACK_AB R9, R185, R186 ;  /* 0x000000bab909723e */ /* 0x002fc800000000ff */
[----:B------:R-:W-:-:S03]  /*b150*/  LOP3.LUT R6, R6, R9, RZ, 0xc0, !PT ;  /* 0x0000000906067212 */ /* 0x000fc600078ec0ff */
[----:B------:R-:W1:Y:S08]  /*b160*/  MUFU.EX2 R177, R177 ;  /* 0x000000b100b17308 */ /* 0x000e700000000800 */
[----:B------:R-:W5:Y:S01]  /*b170*/  MUFU.EX2 R2, R2 ;  /* 0x0000000200027308 */ /* 0x000f620000000800 */
[----:B---3--:R-:W-:-:S04]  /*b180*/  F2FP.F16.F32.PACK_AB R8, R0, R189 ;  /* 0x000000bd0008723e */ /* 0x008fc800000000ff */
[----:B------:R-:W-:-:S03]  /*b190*/  LOP3.LUT R7, R7, R8, RZ, 0xc0, !PT ;  /* 0x0000000807077212 */ /* 0x000fc600078ec0ff */
[----:B------:R-:W-:Y:S01]  /*b1a0*/  MUFU.EX2 R203, R203 ;  /* 0x000000cb00cb7308 */ /* 0x000fe20000000800 */
[-C--:B-1----:R-:W-:Y:S01]  /*b1b0*/  FMUL.FTZ R8, R160, R177.reuse ;  /* 0x000000b1a0087220 */ /* 0x082fe20000410000 */
[-C--:B------:R-:W-:Y:S01]  /*b1c0*/  FMUL.FTZ R9, R161, R177.reuse ;  /* 0x000000b1a1097220 */ /* 0x080fe20000410000 */
[-C--:B------:R-:W-:Y:S01]  /*b1d0*/  FMUL.FTZ R156, R156, R177.reuse ;  /* 0x000000b19c9c7220 */ /* 0x080fe20000410000 */
[-C--:B------:R-:W-:Y:S01]  /*b1e0*/  FMUL.FTZ R157, R157, R177.reuse ;  /* 0x000000b19d9d7220 */ /* 0x080fe20000410000 */
[----:B------:R-:W-:Y:S01]  /*b1f0*/  MOV R160, R26 ;  /* 0x0000001a00a07202 */ /* 0x000fe20000000f00 */
[----:B------:R-:W-:Y:S01]  /*b200*/  FMUL.FTZ R140, R140, R177 ;  /* 0x000000b18c8c7220 */ /* 0x000fe20000410000 */
[----:B------:R-:W-:Y:S01]  /*b210*/  MOV R161, R27 ;  /* 0x0000001b00a17202 */ /* 0x000fe20000000f00 */
[-C--:B------:R-:W-:Y:S01]  /*b220*/  FMUL.FTZ R141, R141, R177.reuse ;  /* 0x000000b18d8d7220 */ /* 0x080fe20000410000 */
[-C--:B-----5:R-:W-:Y:S01]  /*b230*/  FMUL.FTZ R10, R162, R2.reuse ;  /* 0x00000002a20a7220 */ /* 0x0a0fe20000410000 */
        /* <DEDUP_REMOVED lines=20> */
[----:B------:R-:W-:Y:S01]  /*b380*/  MOV R158, R24 ;  /* 0x00000018009e7202 */ /* 0x000fe20000000f00 */
[----:B------:R-:W-:Y:S01]  /*b390*/  FMUL.FTZ R24, R144, R177 ;  /* 0x000000b190187220 */ /* 0x000fe20000410000 */
        /* <DEDUP_REMOVED lines=66> */
[----:B------:R-:W-:Y:S01]  /*b7c0*/  FMUL.FTZ R97, R97, R177 ;  /* 0x000000b161617220 */ /* 0x000fe20000410000 */
[-C--:B------:R-:W-:Y:S01]  /*b7d0*/  FMUL.FTZ R98, R98, R2.reuse ;  /* 0x0000000262627220 */ /* 0x080fe20000410000 */
        /* <DEDUP_REMOVED lines=55> */
[----:B------:R-:W-:Y:S01]  /*bb50*/  FMUL.FTZ R129, R129, R177 ;  /* 0x000000b181817220 */ /* 0x000fe20000410000 */
[-C--:B------:R-:W-:Y:S01]  /*bb60*/  FMUL.FTZ R130, R130, R2.reuse ;  /* 0x0000000282827220 */ /* 0x080fe20000410000 */
[----:B------:R-:W-:Y:S01]  /*bb70*/  FMUL.FTZ R131, R131, R2 ;  /* 0x0000000283837220 */ /* 0x000fe20000410000 */
[C---:B-1----:R-:W-:Y:S01]  /*bb80*/  HMMA.16816.F32 R76, R4.reuse, R136, R76 ;  /* 0x00000088044c723c */ /* 0x042fe2000000184c */
[----:B------:R-:W-:Y:S01]  /*bb90*/  MOV R162, R198 ;  /* 0x000000c600a27202 */ /* 0x000fe20000000f00 */
[--C-:B------:R-:W-:Y:S01]  /*bba0*/  FFMA.FTZ R198, R197, UR32, -R190.reuse ;  /* 0x00000020c5c67c23 */ /* 0x100fe200080108be */
[--C-:B------:R-:W-:Y:S01]  /*bbb0*/  FFMA.FTZ R197, R236, UR32, -R181.reuse ;  /* 0x00000020ecc57c23 */ /* 0x100fe200080108b5 */
[----:B------:R-:W-:Y:S01]  /*bbc0*/  MUFU.EX2 R201, R201 ;  /* 0x000000c900c97308 */ /* 0x000fe20000000800 */
[----:B------:R-:W-:Y:S01]  /*bbd0*/  LDSM.16.MT88.4 R144, [R226+0x18800] ;  /* 0x01880000e290783b */ /* 0x000fe20000004200 */
[----:B------:R-:W-:Y:S01]  /*bbe0*/  HMMA.16816.F32 R80, R4, R138, R80 ;  /* 0x0000008a0450723c */ /* 0x000fe20000001850 */
[----:B------:R-:W-:Y:S01]  /*bbf0*/  FFMA.FTZ R236, R237, UR32, -R190 ;  /* 0x00000020edec7c23 */ /* 0x000fe200080108be */
[--C-:B------:R-:W-:Y:S01]  /*bc00*/  FFMA.FTZ R237, R206, UR32, -R181.reuse ;  /* 0x00000020ceed7c23 */ /* 0x100fe200080108b5 */
[----:B------:R-:W1:Y:S01]  /*bc10*/  LDSM.16.MT88.4 R136, [R224+0x1c000] ;  /* 0x01c00000e088783b */ /* 0x000e620000004200 */
[----:B------:R-:W-:Y:S01]  /*bc20*/  FFMA.FTZ R206, R180, UR32, -R181 ;  /* 0x00000020b4ce7c23 */ /* 0x000fe200080108b5 */
[----:B------:R-:W-:Y:S01]  /*bc30*/  FFMA.FTZ R191, R166, R2, R191 ;  /* 0x00000002a6bf7223 */ /* 0x000fe200000100bf */
[----:B------:R-:W4:Y:S01]  /*bc40*/  MUFU.EX2 R198, R198 ;  /* 0x000000c600c67308 */ /* 0x000f220000000800 */
[----:B------:R-:W-:Y:S01]  /*bc50*/  LDSM.16.MT88.4 R152, [R228+0x1a800] ;  /* 0x01a80000e498783b */ /* 0x000fe20000004200 */
[----:B------:R-:W-:Y:S01]  /*bc60*/  MOV R2, R175 ;  /* 0x000000af00027202 */ /* 0x000fe20000000f00 */
[----:B------:R-:W-:-:S04]  /*bc70*/  FADD.FTZ R184, R184, R191 ;  /* 0x000000bfb8b87221 */ /* 0x000fc80000010000 */
[----:B------:R-:W-:Y:S01]  /*bc80*/  FADD.FTZ R189, R189, R184 ;  /* 0x000000b8bdbd7221 */ /* 0x000fe20000010000 */
[----:B------:R-:W-:Y:S03]  /*bc90*/  MUFU.EX2 R199, R199 ;  /* 0x000000c700c77308 */ /* 0x000fe60000000800 */
[----:B------:R-:W-:Y:S01]  /*bca0*/  FADD.FTZ R0, R0, R189 ;  /* 0x000000bd00007221 */ /* 0x000fe20000010000 */
[C---:B--2---:R-:W-:Y:S04]  /*bcb0*/  HMMA.16816.F32 R68, R4.reuse, R140, R68 ;  /* 0x0000008c0444723c */ /* 0x044fe80000001844 */
[----:B------:R-:W-:Y:S02]  /*bcc0*/  MUFU.EX2 R197, R197 ;  /* 0x000000c500c57308 */ /* 0x000fe40000000800 */
[C---:B------:R-:W-:Y:S01]  /*bcd0*/  HMMA.16816.F32 R72, R4.reuse, R142, R72 ;  /* 0x0000008e0448723c */ /* 0x040fe20000001848 */
[----:B------:R-:W2:Y:S05]  /*bce0*/  LDSM.16.MT88.4 R140, [R225+0x1c000] ;  /* 0x01c00000e18c783b */ /* 0x000eaa0000004200 */
[----:B------:R-:W-:Y:S01]  /*bcf0*/  MUFU.EX2 R207, R207 ;  /* 0x000000cf00cf7308 */ /* 0x000fe20000000800 */
[C---:B---3--:R-:W-:Y:S07]  /*bd00*/  HMMA.16816.F32 R32, R4.reuse, R148, R32 ;  /* 0x000000940420723c */ /* 0x048fee0000001820 */
[----:B------:R-:W-:Y:S01]  /*bd10*/  MUFU.EX2 R236, R236 ;  /* 0x000000ec00ec7308 */ /* 0x000fe20000000800 */
[C---:B------:R-:W-:Y:S01]  /*bd20*/  HMMA.16816.F32 R132, R4.reuse, R150, R132 ;  /* 0x000000960484723c */ /* 0x040fe20000001884 */
[----:B------:R-:W-:Y:S05]  /*bd30*/  LDSM.16.MT88.4 R148, [R228+0x18800] ;  /* 0x01880000e494783b */ /* 0x000fea0000004200 */
[C---:B-1----:R-:W-:Y:S01]  /*bd40*/  HMMA.16816.F32 R92, R4.reuse, R136, R92 ;  /* 0x00000088045c723c */ /* 0x042fe2000000185c */
[----:B------:R-:W-:Y:S05]  /*bd50*/  MUFU.EX2 R237, R237 ;  /* 0x000000ed00ed7308 */ /* 0x000fea0000000800 */
[C---:B------:R-:W-:Y:S01]  /*bd60*/  HMMA.16816.F32 R96, R4.reuse, R138, R96 ;  /* 0x0000008a0460723c */ /* 0x040fe20000001860 */
[----:B------:R-:W1:Y:S02]  /*bd70*/  LDSM.16.MT88.4 R136, [R226+0x1e000] ;  /* 0x01e00000e288783b */ /* 0x000e640000004200 */
[----:B------:R-:W-:Y:S08]  /*bd80*/  MUFU.EX2 R204, R204 ;  /* 0x000000cc00cc7308 */ /* 0x000ff00000000800 */
[----:B------:R-:W-:Y:S01]  /*bd90*/  MUFU.EX2 R206, R206 ;  /* 0x000000ce00ce7308 */ /* 0x000fe20000000800 */
[C---:B--2---:R-:W-:Y:S07]  /*bda0*/  HMMA.16816.F32 R84, R4.reuse, R140, R84 ;  /* 0x0000008c0454723c */ /* 0x044fee0000001854 */
[----:B------:R-:W-:Y:S01]  /*bdb0*/  MUFU.EX2 R195, R195 ;  /* 0x000000c300c37308 */ /* 0x000fe20000000800 */
        /* <DEDUP_REMOVED lines=8> */
[C---:B-1----:R-:W-:Y:S07]  /*be40*/  HMMA.16816.F32 R124, R4.reuse, R136, R124 ;  /* 0x00000088047c723c */ /* 0x042fee000000187c */
[----:B----4-:R-:W-:Y:S01]  /*be50*/  F2FP.F16.F32.PACK_AB R137, R198, R203 ;  /* 0x000000cbc689723e */ /* 0x010fe200000000ff */
[C---:B--2---:R-:W-:Y:S06]  /*be60*/  HMMA.16816.F32 R116, R4.reuse, R140, R116 ;  /* 0x0000008c0474723c */ /* 0x044fec0000001874 */
[C---:B------:R-:W-:Y:S01]  /*be70*/  HMMA.16816.F32 R120, R4.reuse, R142, R120 ;  /* 0x0000008e0478723c */ /* 0x040fe20000001878 */
[----:B------:R-:W1:Y:S05]  /*be80*/  LDSM.16.MT88.4 R140, [R225+0x18800] ;  /* 0x01880000e18c783b */ /* 0x000e6a0000004200 */
[----:B------:R-:W-:Y:S07]  /*be90*/  HMMA.16816.F32 R4, R4, R138, R128 ;  /* 0x0000008a0404723c */ /* 0x000fee0000001880 */
[----:B------:R-:W-:-:S02]  /*bea0*/  LOP3.LUT R128, R163, UR24, R156, 0x96, !PT ;  /* 0x00000018a3807c12 */ /* 0x000fc4000f8e969c */
[----:B------:R-:W-:Y:S01]  /*beb0*/  MOV R163, R196 ;  /* 0x000000c400a37202 */ /* 0x000fe20000000f00 */
[----:B------:R-:W-:Y:S01]  /*bec0*/  FFMA.FTZ R196, R194, UR32, -R181 ;  /* 0x00000020c2c47c23 */ /* 0x000fe200080108b5 */
[----:B------:R-:W-:Y:S01]  /*bed0*/  FFMA.FTZ R194, R238, UR32, -R190 ;  /* 0x00000020eec27c23 */ /* 0x000fe200080108be */
[----:B------:R-:W-:-:S04]  /*bee0*/  IMAD.WIDE.U32 R138, R128, -0x2daee0ad, RZ ;  /* 0xd2511f53808a7825 */ /* 0x000fc800078e00ff */
[--C-:B------:R-:W-:Y:S01]  /*bef0*/  FFMA.FTZ R238, R205, UR32, -R190.reuse ;  /* 0x00000020cdee7c23 */ /* 0x100fe200080108be */
[--C-:B------:R-:W-:Y:S01]  /*bf00*/  FFMA.FTZ R192, R163, UR32, -R181.reuse ;  /* 0x00000020a3c07c23 */ /* 0x100fe200080108b5 */
[----:B------:R-:W-:Y:S01]  /*bf10*/  FFMA.FTZ R205, R239, UR32, -R190 ;  /* 0x00000020efcd7c23 */ /* 0x000fe200080108be */
[----:B------:R-:W2:Y:S01]  /*bf20*/  MUFU.EX2 R196, R196 ;  /* 0x000000c400c47308 */ /* 0x000ea20000000800 */
[----:B------:R-:W-:Y:S01]  /*bf30*/  LOP3.LUT R129, R138, 0xffff, RZ, 0xc0, !PT ;  /* 0x0000ffff8a817812 */ /* 0x000fe200078ec0ff */
[--C-:B------:R-:W-:Y:S01]  /*bf40*/  FFMA.FTZ R239, R200, UR32, -R181.reuse ;  /* 0x00000020c8ef7c23 */ /* 0x100fe200080108b5 */
[----:B------:R-:W-:Y:S01]  /*bf50*/  LOP3.LUT R130, R138, 0xff, RZ, 0xc0, !PT ;  /* 0x000000ff8a827812 */ /* 0x000fe200078ec0ff */
[----:B------:R-:W-:Y:S01]  /*bf60*/  FFMA.FTZ R200, R202, UR32, -R181 ;  /* 0x00000020cac87c23 */ /* 0x000fe200080108b5 */
[----:B------:R-:W-:Y:S01]  /*bf70*/  SHF.R.U32.HI R136, RZ, 0x10, R138 ;  /* 0x00000010ff887819 */ /* 0x000fe2000001168a */
[----:B------:R-:W-:Y:S01]  /*bf80*/  FFMA.FTZ R202, R193, UR32, -R190 ;  /* 0x00000020c1ca7c23 */ /* 0x000fe200080108be */
[----:B------:R-:W-:Y:S01]  /*bf90*/  SHF.R.U32.HI R129, RZ, 0x8, R129 ;  /* 0x00000008ff817819 */ /* 0x000fe20000011681 */
[----:B------:R-:W3:Y:S01]  /*bfa0*/  MUFU.EX2 R194, R194 ;  /* 0x000000c200c27308 */ /* 0x000ee20000000800 */
[----:B------:R-:W-:Y:S01]  /*bfb0*/  LOP3.LUT R128, R139, UR6, R158, 0x96, !PT ;  /* 0x000000068b807c12 */ /* 0x000fe2000f8e969e */
[----:B------:R-:W-:Y:S01]  /*bfc0*/  IMAD.WIDE.U32 R158, R165, -0x2daee0ad, RZ ;  /* 0xd2511f53a59e7825 */ /* 0x000fe200078e00ff */
[----:B------:R-:W-:-:S03]  /*bfd0*/  SHF.R.U32.HI R131, RZ, 0x18, R138 ;  /* 0x00000018ff837819 */ /* 0x000fc6000001168a */
[--C-:B------:R-:W-:Y:S01]  /*bfe0*/  FFMA.FTZ R193, R188, UR32, -R190.reuse ;  /* 0x00000020bcc17c23 */ /* 0x100fe200080108be */
[----:B------:R-:W-:Y:S01]  /*bff0*/  PRMT R130, R130, 0x5410, R129 ;  /* 0x0000541082827816 */ /* 0x000fe20000000081 */
[----:B------:R-:W-:Y:S01]  /*c000*/  FFMA.FTZ R188, R183, UR32, -R190 ;  /* 0x00000020b7bc7c23 */ /* 0x000fe200080108be */
[----:B------:R-:W-:Y:S01]  /*c010*/  LOP3.LUT R136, R136, 0xff, RZ, 0xc0, !PT ;  /* 0x000000ff88887812 */ /* 0x000fe200078ec0ff */
[----:B------:R-:W4:Y:S01]  /*c020*/  MUFU.EX2 R192, R192 ;  /* 0x000000c000c07308 */ /* 0x000f220000000800 */
[----:B------:R-:W-:Y:S01]  /*c030*/  LOP3.LUT R129, R128, 0xffff, RZ, 0xc0, !PT ;  /* 0x0000ffff80817812 */ /* 0x000fe200078ec0ff */
[----:B------:R-:W-:Y:S01]  /*c040*/  FFMA.FTZ R190, R182, UR32, -R181 ;  /* 0x00000020b6be7c23 */ /* 0x000fe200080108b5 */
[----:B------:R-:W-:Y:S02]  /*c050*/  PRMT R131, R136, 0x5410, R131 ;  /* 0x0000541088837816 */ /* 0x000fe40000000083 */
[----:B------:R-:W-:Y:S02]  /*c060*/  SHF.R.U32.HI R129, RZ, 0x8, R129 ;  /* 0x00000008ff817819 */ /* 0x000fe40000011681 */
[----:B------:R-:W-:Y:S01]  /*c070*/  LOP3.LUT R136, R128, 0xff, RZ, 0xc0, !PT ;  /* 0x000000ff80887812 */ /* 0x000fe200078ec0ff */
[----:B------:R-:W-:Y:S01]  /*c080*/  MUFU.EX2 R238, R238 ;  /* 0x000000ee00ee7308 */ /* 0x000fe20000000800 */
[----:B------:R-:W-:-:S02]  /*c090*/  HSET2.LE.AND R130, R130, R162, PT ;  /* 0x000000a282827233 */ /* 0x000fc40003803000 */
[----:B------:R-:W-:Y:S02]  /*c0a0*/  PRMT R136, R136, 0x5410, R129 ;  /* 0x0000541088887816 */ /* 0x000fe40000000081 */
[--C-:B------:R-:W-:Y:S02]  /*c0b0*/  SHF.R.U32.HI R129, RZ, 0x10, R128.reuse ;  /* 0x00000010ff817819 */ /* 0x100fe40000011680 */
[----:B------:R-:W-:Y:S01]  /*c0c0*/  SHF.R.U32.HI R128, RZ, 0x18, R128 ;  /* 0x00000018ff807819 */ /* 0x000fe20000011680 */
[----:B------:R-:W-:Y:S01]  /*c0d0*/  MUFU.EX2 R205, R205 ;  /* 0x000000cd00cd7308 */ /* 0x000fe20000000800 */
[----:B------:R-:W-:Y:S02]  /*c0e0*/  LOP3.LUT R129, R129, 0xff, RZ, 0xc0, !PT ;  /* 0x000000ff81817812 */ /* 0x000fe400078ec0ff */
[----:B------:R-:W-:Y:S02]  /*c0f0*/  HSET2.LE.AND R131, R131, R162, PT ;  /* 0x000000a283837233 */ /* 0x000fe40003803000 */
[----:B------:R-:W-:-:S02]  /*c100*/  PRMT R129, R129, 0x5410, R128 ;  /* 0x0000541081817816 */ /* 0x000fc40000000080 */
[--C-:B------:R-:W-:Y:S01]  /*c110*/  HSET2.LE.AND R128, R136, R162.reuse, PT ;  /* 0x000000a288807233 */ /* 0x100fe20003803000 */
[----:B------:R-:W5:Y:S01]  /*c120*/  MUFU.EX2 R200, R200 ;  /* 0x000000c800c87308 */ /* 0x000f620000000800 */
[----:B--2---:R-:W-:Y:S01]  /*c130*/  F2FP.F16.F32.PACK_AB R136, R196, R201 ;  /* 0x000000c9c488723e */ /* 0x004fe200000000ff */
[----:B------:R-:W-:Y:S01]  /*c140*/  FADD.FTZ R201, R201, R0 ;  /* 0x00000000c9c97221 */ /* 0x000fe20000010000 */
[----:B------:R-:W-:Y:S02]  /*c150*/  HSET2.LE.AND R129, R129, R162, PT ;  /* 0x000000a281817233 */ /* 0x000fe40003803000 */
[----:B------:R-:W-:Y:S01]  /*c160*/  LOP3.LUT R128, R128, R137, RZ, 0xc0, !PT ;  /* 0x0000008980807212 */ /* 0x000fe200078ec0ff */
[----:B------:R-:W-:Y:S01]  /*c170*/  FADD.FTZ R196, R196, R201 ;  /* 0x000000c9c4c47221 */ /* 0x000fe20000010000 */
[----:B---3--:R-:W-:Y:S01]  /*c180*/  F2FP.F16.F32.PACK_AB R137, R194, R199 ;  /* 0x000000c7c289723e */ /* 0x008fe200000000ff */
[----:B------:R-:W2:Y:S01]  /*c190*/  MUFU.EX2 R239, R239 ;  /* 0x000000ef00ef7308 */ /* 0x000ea20000000800 */
[----:B------:R-:W-:-:S02]  /*c1a0*/  LOP3.LUT R129, R129, R136, RZ, 0xc0, !PT ;  /* 0x0000008881817212 */ /* 0x000fc400078ec0ff */
[----:B----4-:R-:W-:Y:S01]  /*c1b0*/  F2FP.F16.F32.PACK_AB R136, R192, R197 ;  /* 0x000000c5c088723e */ /* 0x010fe200000000ff */
[----:B------:R-:W-:Y:S01]  /*c1c0*/  FADD.FTZ R197, R197, R196 ;  /* 0x000000c4c5c57221 */ /* 0x000fe20000010000 */
[----:B------:R-:W-:Y:S02]  /*c1d0*/  LOP3.LUT R130, R130, R137, RZ, 0xc0, !PT ;  /* 0x0000008982827212 */ /* 0x000fe400078ec0ff */
[----:B------:R-:W-:Y:S01]  /*c1e0*/  LOP3.LUT R131, R131, R136, RZ, 0xc0, !PT ;  /* 0x0000008883837212 */ /* 0x000fe200078ec0ff */
[----:B------:R-:W-:Y:S01]  /*c1f0*/  MUFU.EX2 R190, R190 ;  /* 0x000000be00be7308 */ /* 0x000fe20000000800 */
[----:B------:R-:W3:Y:S01]  /*c200*/  LDSM.16.MT88.4 R136, [R224+0x18800] ;  /* 0x01880000e088783b */ /* 0x000ee20000004200 */
[----:B------:R-:W-:Y:S01]  /*c210*/  FADD.FTZ R192, R192, R197 ;  /* 0x000000c5c0c07221 */ /* 0x000fe20000010000 */
[----:B------:R-:W-:-:S03]  /*c220*/  MOV R0, R3 ;  /* 0x0000000300007202 */ /* 0x000fc60000000f00 */
[C---:B------:R-:W-:Y:S02]  /*c230*/  HMMA.16816.F32 R16, R128.reuse, R144, R16 ;  /* 0x000000908010723c */ /* 0x040fe40000001810 */
[----:B------:R-:W-:Y:S04]  /*c240*/  MUFU.EX2 R193, R193 ;  /* 0x000000c100c17308 */ /* 0x000fe80000000800 */
[C---:B------:R-:W-:Y:S01]  /*c250*/  HMMA.16816.F32 R20, R128.reuse, R146, R20 ;  /* 0x000000928014723c */ /* 0x040fe20000001814 */
[----:B------:R-:W4:Y:S03]  /*c260*/  LDSM.16.MT88.4 R144, [R225+0x1a800] ;  /* 0x01a80000e190783b */ /* 0x000f260000004200 */
[----:B------:R-:W-:Y:S02]  /*c270*/  MUFU.EX2 R188, R188 ;  /* 0x000000bc00bc7308 */ /* 0x000fe40000000800 */
[C---:B-1----:R-:W-:Y:S06]  /*c280*/  HMMA.16816.F32 R24, R128.reuse, R140, R24 ;  /* 0x0000008c8018723c */ /* 0x042fec0000001818 */
[C---:B------:R-:W-:Y:S01]  /*c290*/  HMMA.16816.F32 R28, R128.reuse, R142, R28 ;  /* 0x0000008e801c723c */ /* 0x040fe2000000181c */
[----:B------:R-:W1:Y:S01]  /*c2a0*/  LDSM.16.MT88.4 R140, [R224+0x1a800] ;  /* 0x01a80000e08c783b */ /* 0x000e620000004200 */
[----:B------:R-:W2:Y:S04]  /*c2b0*/  MUFU.EX2 R202, R202 ;  /* 0x000000ca00ca7308 */ /* 0x000ea80000000800 */
        /* <DEDUP_REMOVED lines=19> */
[----:B-----5:R-:W-:Y:S01]  /*c3f0*/  HMMA.16816.F32 R44, R128, R148, R44 ;  /* 0x00000094802c723c */ /* 0x020fe2000000182c */
[----:B------:R-:W-:-:S02]  /*c400*/  MOV R152, R160 ;  /* 0x000000a000987202 */ /* 0x000fc40000000f00 */
[----:B------:R-:W-:Y:S01]  /*c410*/  MOV R153, R161 ;  /* 0x000000a100997202 */ /* 0x000fe20000000f00 */
[----:B------:R-:W-:Y:S02]  /*c420*/  IMAD.WIDE.U32 R160, R164, -0x326172a9, RZ ;  /* 0xcd9e8d57a4a07825 */ /* 0x000fe400078e00ff */
[C---:B------:R-:W-:Y:S01]  /*c430*/  HMMA.16816.F32 R48, R128.reuse, R150, R48 ;  /* 0x000000968030723c */ /* 0x040fe20000001830 */
[----:B------:R-:W5:Y:S05]  /*c440*/  LDSM.16.MT88.4 R148, [R225+0x1c800] ;  /* 0x01c80000e194783b */ /* 0x000f6a0000004200 */
[C---:B----4-:R-:W-:Y:S06]  /*c450*/  HMMA.16816.F32 R92, R128.reuse, R144, R92 ;  /* 0x00000090805c723c */ /* 0x050fec000000185c */
[C---:B------:R-:W-:Y:S01]  /*c460*/  HMMA.16816.F32 R96, R128.reuse, R146, R96 ;  /* 0x000000928060723c */ /* 0x040fe20000001860 */
[----:B------:R-:W4:Y:S05]  /*c470*/  LDSM.16.MT88.4 R144, [R225+0x1e800] ;  /* 0x01e80000e190783b */ /* 0x000f2a0000004200 */
[C---:B-1----:R-:W-:Y:S06]  /*c480*/  HMMA.16816.F32 R100, R128.reuse, R140, R100 ;  /* 0x0000008c8064723c */ /* 0x042fec0000001864 */
[C---:B---3--:R-:W-:Y:S06]  /*c490*/  HMMA.16816.F32 R108, R128.reuse, R136, R108 ;  /* 0x00000088806c723c */ /* 0x048fec000000186c */
[----:B------:R-:W-:Y:S01]  /*c4a0*/  HMMA.16816.F32 R112, R128, R138, R112 ;  /* 0x0000008a8070723c */ /* 0x000fe20000001870 */
[----:B------:R-:W-:-:S04]  /*c4b0*/  MOV R136, UR45 ;  /* 0x0000002d00887c02 */ /* 0x000fc80008000f00 */
[----:B------:R-:W-:Y:S01]  /*c4c0*/  LOP3.LUT R136, R159, UR39, R136, 0x96, !PT ;  /* 0x000000279f887c12 */ /* 0x000fe2000f8e9688 */
[C---:B------:R-:W-:Y:S01]  /*c4d0*/  HMMA.16816.F32 R104, R128.reuse, R142, R104 ;  /* 0x0000008e8068723c */ /* 0x040fe20000001868 */
[----:B------:R-:W1:Y:S03]  /*c4e0*/  LDSM.16.MT88.4 R140, [R224+0x1e800] ;  /* 0x01e80000e08c783b */ /* 0x000e660000004200 */
[----:B------:R-:W-:Y:S02]  /*c4f0*/  IMAD.WIDE.U32 R138, R136, -0x326172a9, RZ ;  /* 0xcd9e8d57888a7825 */ /* 0x000fe400078e00ff */
[C---:B------:R-:W-:Y:S03]  /*c500*/  HMMA.16816.F32 R80, R128.reuse, R154, R80 ;  /* 0x0000009a8050723c */ /* 0x040fe60000001850 */
[----:B------:R-:W-:Y:S01]  /*c510*/  LOP3.LUT R136, R139, UR4, R160, 0x96, !PT ;  /* 0x000000048b887c12 */ /* 0x000fe2000f8e96a0 */
[----:B------:R-:W-:Y:S01]  /*c520*/  IMAD.WIDE.U32 R160, R164, -0x326172a9, RZ ;  /* 0xcd9e8d57a4a07825 */ /* 0x000fe200078e00ff */
[----:B------:R-:W-:Y:S01]  /*c530*/  LOP3.LUT R137, R153, UR31, R138, 0x96, !PT ;  /* 0x0000001f99897c12 */ /* 0x000fe2000f8e968a */
[----:B-----5:R-:W-:Y:S02]  /*c540*/  HMMA.16816.F32 R84, R128, R148, R84 ;  /* 0x000000948054723c */ /* 0x020fe40000001854 */
[----:B------:R-:W-:Y:S01]  /*c550*/  IMAD.WIDE.U32 R158, R136, -0x2daee0ad, RZ ;  /* 0xd2511f53889e7825 */ /* 0x000fe200078e00ff */
[----:B------:R-:W-:-:S03]  /*c560*/  LOP3.LUT R160, R161, R168, RZ, 0x3c, !PT ;  /* 0x000000a8a1a07212 */ /* 0x000fc600078e3cff */
[----:B------:R-:W-:Y:S01]  /*c570*/  HMMA.16816.F32 R88, R128, R150, R88 ;  /* 0x000000968058723c */ /* 0x000fe20000001858 */
[----:B------:R-:W-:Y:S01]  /*c580*/  LDSM.16.MT88.4 R148, [R225+0x19000] ;  /* 0x01900000e194783b */ /* 0x000fe20000004200 */
[----:B------:R-:W-:-:S04]  /*c590*/  IMAD.WIDE.U32 R160, R160, -0x2daee0ad, RZ ;  /* 0xd2511f53a0a07825 */ /* 0x000fc800078e00ff */
[----:B----4-:R-:W-:Y:S01]  /*c5a0*/  HMMA.16816.F32 R116, R128, R144, R116 ;  /* 0x000000908074723c */ /* 0x010fe20000001874 */
[----:B------:R-:W-:Y:S01]  /*c5b0*/  LOP3.LUT R136, R159, UR44, R160, 0x96, !PT ;  /* 0x0000002c9f887c12 */ /* 0x000fe2000f8e96a0 */
[----:B------:R-:W-:-:S04]  /*c5c0*/  IMAD.WIDE.U32 R160, R137, -0x2daee0ad, RZ ;  /* 0xd2511f5389a07825 */ /* 0x000fc800078e00ff */
[----:B------:R-:W-:Y:S01]  /*c5d0*/  IMAD.WIDE.U32 R156, R136, -0x326172a9, RZ ;  /* 0xcd9e8d57889c7825 */ /* 0x000fe200078e00ff */
[----:B------:R-:W-:Y:S01]  /*c5e0*/  LOP3.LUT R158, R161, UR40, R158, 0x96, !PT ;  /* 0x00000028a19e7c12 */ /* 0x000fe2000f8e969e */
[C---:B------:R-:W-:Y:S03]  /*c5f0*/  HMMA.16816.F32 R120, R128.reuse, R146, R120 ;  /* 0x000000928078723c */ /* 0x040fe60000001878 */
[----:B------:R-:W-:Y:S01]  /*c600*/  LOP3.LUT R136, R157, UR43, R152, 0x96, !PT ;  /* 0x0000002b9d887c12 */ /* 0x000fe2000f8e9698 */
[----:B------:R-:W-:Y:S01]  /*c610*/  IMAD.WIDE.U32 R158, R158, -0x326172a9, RZ ;  /* 0xcd9e8d579e9e7825 */ /* 0x000fe200078e00ff */
[----:B------:R-:W-:Y:S02]  /*c620*/  LDSM.16.MT88.4 R152, [R224+0x19000] ;  /* 0x01900000e098783b */ /* 0x000fe40000004200 */
[----:B------:R-:W-:Y:S01]  /*c630*/  F2FP.F16.F32.PACK_AB R146, R237, R200 ;  /* 0x000000c8ed92723e */ /* 0x000fe200000000ff */
[----:B------:R-:W-:Y:S01]  /*c640*/  IMAD.WIDE.U32 R136, R136, -0x2daee0ad, RZ ;  /* 0xd2511f5388887825 */ /* 0x000fe200078e00ff */
[----:B------:R-:W-:Y:S01]  /*c650*/  LOP3.LUT R156, R159, UR33, R156, 0x96, !PT ;  /* 0x000000219f9c7c12 */ /* 0x000fe2000f8e969c */
[----:B-1----:R-:W-:Y:S03]  /*c660*/  HMMA.16816.F32 R124, R128, R140, R124 ;  /* 0x0000008c807c723c */ /* 0x002fe6000000187c */
[----:B------:R-:W-:Y:S01]  /*c670*/  LOP3.LUT R160, R137, UR25, R160, 0x96, !PT ;  /* 0x0000001989a07c12 */ /* 0x000fe2000f8e96a0 */
[----:B------:R-:W-:-:S02]  /*c680*/  IMAD.WIDE.U32 R156, R156, -0x2daee0ad, RZ ;  /* 0xd2511f539c9c7825 */ /* 0x000fc400078e00ff */
[----:B------:R-:W-:Y:S01]  /*c690*/  HMMA.16816.F32 R4, R128, R142, R4 ;  /* 0x0000008e8004723c */ /* 0x000fe20000001804 */
[----:B------:R-:W1:Y:S01]  /*c6a0*/  LDSM.16.MT88.4 R140, [R228+0x19000] ;  /* 0x01900000e48c783b */ /* 0x000e620000004200 */
[----:B------:R-:W-:Y:S01]  /*c6b0*/  IMAD.WIDE.U32 R160, R160, -0x326172a9, RZ ;  /* 0xcd9e8d57a0a07825 */ /* 0x000fe200078e00ff */
[----:B------:R-:W-:-:S04]  /*c6c0*/  LOP3.LUT R136, R157, UR15, R136, 0x96, !PT ;  /* 0x0000000f9d887c12 */ /* 0x000fc8000f8e9688 */
[----:B------:R-:W-:Y:S01]  /*c6d0*/  LOP3.LUT R158, R161, UR24, R158, 0x96, !PT ;  /* 0x00000018a19e7c12 */ /* 0x000fe2000f8e969e */
[----:B------:R-:W-:-:S04]  /*c6e0*/  IMAD.WIDE.U32 R136, R136, -0x326172a9, RZ ;  /* 0xcd9e8d5788887825 */ /* 0x000fc800078e00ff */
[----:B------:R-:W-:Y:S01]  /*c6f0*/  IMAD.WIDE.U32 R158, R158, -0x2daee0ad, RZ ;  /* 0xd2511f539e9e7825 */ /* 0x000fe200078e00ff */
[C---:B------:R-:W-:Y:S02]  /*c700*/  LOP3.LUT R131, R136.reuse, 0xffff, RZ, 0xc0, !PT ;  /* 0x0000ffff88837812 */ /* 0x040fe400078ec0ff */
[----:B------:R-:W-:Y:S02]  /*c710*/  LOP3.LUT R130, R136, 0xff, RZ, 0xc0, !PT ;  /* 0x000000ff88827812 */ /* 0x000fe400078ec0ff */
[----:B------:R-:W-:Y:S02]  /*c720*/  SHF.R.U32.HI R131, RZ, 0x8, R131 ;  /* 0x00000008ff837819 */ /* 0x000fe40000011683 */
[----:B------:R-:W-:Y:S02]  /*c730*/  LOP3.LUT R144, R137, UR7, R160, 0x96, !PT ;  /* 0x0000000789907c12 */ /* 0x000fe4000f8e96a0 */
[----:B------:R-:W-:Y:S02]  /*c740*/  PRMT R130, R130, 0x5410, R131 ;  /* 0x0000541082827816 */ /* 0x000fe40000000083 */
[----:B------:R-:W-:-:S02]  /*c750*/  LOP3.LUT R131, R144, 0xffff, RZ, 0xc0, !PT ;  /* 0x0000ffff90837812 */ /* 0x000fc400078ec0ff */
[----:B------:R-:W-:Y:S02]  /*c760*/  LOP3.LUT R128, R144, 0xff, RZ, 0xc0, !PT ;  /* 0x000000ff90807812 */ /* 0x000fe400078ec0ff */
[----:B------:R-:W-:Y:S02]  /*c770*/  SHF.R.U32.HI R131, RZ, 0x8, R131 ;  /* 0x00000008ff837819 */ /* 0x000fe40000011683 */
[--C-:B------:R-:W-:Y:S02]  /*c780*/  SHF.R.U32.HI R129, RZ, 0x10, R136.reuse ;  /* 0x00000010ff817819 */ /* 0x100fe40000011688 */
[----:B------:R-:W-:Y:S02]  /*c790*/  PRMT R128, R128, 0x5410, R131 ;  /* 0x0000541080807816 */ /* 0x000fe40000000083 */
[----:B------:R-:W-:Y:S02]  /*c7a0*/  SHF.R.U32.HI R136, RZ, 0x18, R136 ;  /* 0x00000018ff887819 */ /* 0x000fe40000011688 */
[----:B------:R-:W-:-:S02]  /*c7b0*/  LOP3.LUT R129, R129, 0xff, RZ, 0xc0, !PT ;  /* 0x000000ff81817812 */ /* 0x000fc400078ec0ff */
[----:B------:R-:W-:Y:S02]  /*c7c0*/  SHF.R.U32.HI R137, RZ, 0x10, R144 ;  /* 0x00000010ff897819 */ /* 0x000fe40000011690 */
[----:B------:R-:W-:Y:S02]  /*c7d0*/  HSET2.LE.AND R128, R128, R162, PT ;  /* 0x000000a280807233 */ /* 0x000fe40003803000 */
[----:B------:R-:W-:Y:S02]  /*c7e0*/  PRMT R129, R129, 0x5410, R136 ;  /* 0x0000541081817816 */ /* 0x000fe40000000088 */
[----:B------:R-:W-:Y:S02]  /*c7f0*/  F2FP.F16.F32.PACK_AB R131, R238, R207 ;  /* 0x000000cfee83723e */ /* 0x000fe400000000ff */
[----:B------:R-:W-:Y:S02]  /*c800*/  SHF.R.U32.HI R144, RZ, 0x18, R144 ;  /* 0x00000018ff907819 */ /* 0x000fe40000011690 */
[----:B------:R-:W-:-:S02]  /*c810*/  LOP3.LUT R137, R137, 0xff, RZ, 0xc0, !PT ;  /* 0x000000ff89897812 */ /* 0x000fc400078ec0ff */
[----:B------:R-:W-:Y:S02]  /*c820*/  LOP3.LUT R128, R128, R131, RZ, 0xc0, !PT ;  /* 0x0000008380807212 */ /* 0x000fe400078ec0ff */
[--C-:B------:R-:W-:Y:S02]  /*c830*/  HSET2.LE.AND R130, R130, R162.reuse, PT ;  /* 0x000000a282827233 */ /* 0x100fe40003803000 */
[----:B------:R-:W-:Y:S02]  /*c840*/  F2FP.F16.F32.PACK_AB R131, R236, R205 ;  /* 0x000000cdec83723e */ /* 0x000fe400000000ff */
[----:B------:R-:W-:Y:S02]  /*c850*/  HSET2.LE.AND R129, R129, R162, PT ;  /* 0x000000a281817233 */ /* 0x000fe40003803000 */
[----:B------:R-:W-:Y:S02]  /*c860*/  PRMT R144, R137, 0x5410, R144 ;  /* 0x0000541089907816 */ /* 0x000fe40000000090 */
[----:B------:R-:W-:Y:S01]  /*c870*/  LOP3.LUT R130, R130, R131, RZ, 0xc0, !PT ;  /* 0x0000008382827212 */ /* 0x000fe200078ec0ff */
[----:B------:R-:W3:Y:S01]  /*c880*/  LDSM.16.MT88.4 R136, [R226+0x19000] ;  /* 0x01900000e288783b */ /* 0x000ee20000004200 */
[----:B------:R-:W-:-:S02]  /*c890*/  LOP3.LUT R131, R129, R146, RZ, 0xc0, !PT ;  /* 0x0000009281837212 */ /* 0x000fc400078ec0ff */
[----:B------:R-:W-:Y:S02]  /*c8a0*/  HSET2.LE.AND R129, R144, R162, PT ;  /* 0x000000a290817233 */ /* 0x000fe40003803000 */
[----:B--2---:R-:W-:Y:S02]  /*c8b0*/  F2FP.F16.F32.PACK_AB R144, R204, R239 ;  /* 0x000000efcc90723e */ /* 0x004fe400000000ff */
[----:B------:R-:W-:Y:S02]  /*c8c0*/  LOP3.LUT R156, R159, UR6, R156, 0x96, !PT ;  /* 0x000000069f9c7c12 */ /* 0x000fe4000f8e969c */
[----:B------:R-:W-:Y:S02]  /*c8d0*/  LOP3.LUT R129, R129, R144, RZ, 0xc0, !PT ;  /* 0x0000009081817212 */ /* 0x000fe400078ec0ff */
        /* <DEDUP_REMOVED lines=36> */
[----:B------:R-:W-:-:S02]  /*cb20*/  SHF.R.U32.HI R144, RZ, 0x10, R158 ;  /* 0x00000010ff907819 */ /* 0x000fc4000001169e */
[----:B------:R-:W-:-:S03]  /*cb30*/  LOP3.LUT R145, R158, 0xff, RZ, 0xc0, !PT ;  /* 0x000000ff9e917812 */ /* 0x000fc600078ec0ff */
[----:B------:R-:W-:Y:S01]  /*cb40*/  HMMA.16816.F32 R120, R128, R138, R120 ;  /* 0x0000008a8078723c */ /* 0x000fe20000001878 */
[----:B------:R-:W-:Y:S02]  /*cb50*/  LOP3.LUT R137, R158, 0xffff, RZ, 0xc0, !PT ;  /* 0x0000ffff9e897812 */ /* 0x000fe400078ec0ff */
[----:B------:R-:W-:-:S03]  /*cb60*/  SHF.R.U32.HI R136, RZ, 0x18, R158 ;  /* 0x00000018ff887819 */ /* 0x000fc6000001169e */
[C---:B------:R-:W-:Y:S01]  /*cb70*/  HMMA.16816.F32 R112, R128.reuse, R146, R112 ;  /* 0x000000928070723c */ /* 0x040fe20000001870 */
[--C-:B------:R-:W-:Y:S02]  /*cb80*/  SHF.R.U32.HI R139, RZ, 0x10, R156.reuse ;  /* 0x00000010ff8b7819 */ /* 0x100fe4000001169c */
[----:B------:R-:W-:Y:S02]  /*cb90*/  LOP3.LUT R138, R156, 0xffff, RZ, 0xc0, !PT ;  /* 0x0000ffff9c8a7812 */ /* 0x000fe400078ec0ff */
[----:B------:R-:W-:Y:S01]  /*cba0*/  LOP3.LUT R139, R139, 0xff, RZ, 0xc0, !PT ;  /* 0x000000ff8b8b7812 */ /* 0x000fe200078ec0ff */
[C---:B---3--:R-:W-:Y:S01]  /*cbb0*/  HMMA.16816.F32 R100, R128.reuse, R148, R100 ;  /* 0x000000948064723c */ /* 0x048fe20000001864 */
[----:B------:R-:W-:Y:S02]  /*cbc0*/  LOP3.LUT R147, R144, 0xff, RZ, 0xc0, !PT ;  /* 0x000000ff90937812 */ /* 0x000fe400078ec0ff */
[----:B------:R-:W-:Y:S02]  /*cbd0*/  SHF.R.U32.HI R146, RZ, 0x8, R137 ;  /* 0x00000008ff927819 */ /* 0x000fe40000011689 */
[----:B------:R-:W-:Y:S01]  /*cbe0*/  LOP3.LUT R144, R156, 0xff, RZ, 0xc0, !PT ;  /* 0x000000ff9c907812 */ /* 0x000fe200078ec0ff */
[----:B------:R-:W-:Y:S01]  /*cbf0*/  HMMA.16816.F32 R104, R128, R150, R104 ;  /* 0x000000968068723c */ /* 0x000fe20000001868 */
[----:B------:R-:W-:Y:S01]  /*cc00*/  SHF.R.U32.HI R156, RZ, 0x18, R156 ;  /* 0x00000018ff9c7819 */ /* 0x000fe2000001169c */
[----:B------:R-:W-:Y:S01]  /*cc10*/  LDSM.16.MT88.4 R148, [R226+0x19800] ;  /* 0x01980000e294783b */ /* 0x000fe20000004200 */
[----:B------:R-:W-:-:S02]  /*cc20*/  PRMT R137, R145, 0x5410, R146 ;  /* 0x0000541091897816 */ /* 0x000fc40000000092 */
[----:B------:R-:W-:Y:S01]  /*cc30*/  SHF.R.U32.HI R145, RZ, 0x8, R138 ;  /* 0x00000008ff917819 */ /* 0x000fe2000001168a */
[C---:B----4-:R-:W-:Y:S01]  /*cc40*/  HMMA.16816.F32 R92, R128.reuse, R152, R92 ;  /* 0x00000098805c723c */ /* 0x050fe2000000185c */
[----:B------:R-:W-:Y:S01]  /*cc50*/  PRMT R138, R139, 0x5410, R156 ;  /* 0x000054108b8a7816 */ /* 0x000fe2000000009c */
[----:B------:R-:W-:Y:S01]  /*cc60*/  FFMA.FTZ R139, R178, UR32, -R181 ;  /* 0x00000020b28b7c23 */ /* 0x000fe200080108b5 */
[----:B------:R-:W2:Y:S01]  /*cc70*/  LDSM.16.MT88.4 R156, [R228+0x19800] ;  /* 0x01980000e49c783b */ /* 0x000ea20000004200 */
[----:B------:R-:W-:Y:S01]  /*cc80*/  PRMT R144, R144, 0x5410, R145 ;  /* 0x0000541090907816 */ /* 0x000fe20000000091 */
[----:B------:R-:W-:Y:S01]  /*cc90*/  FFMA.FTZ R145, R179, UR32, -R181 ;  /* 0x00000020b3917c23 */ /* 0x000fe200080108b5 */
[----:B------:R-:W-:Y:S01]  /*cca0*/  MUFU.EX2 R152, R139 ;  /* 0x0000008b00987308 */ /* 0x000fe20000000800 */
[----:B------:R-:W-:Y:S01]  /*ccb0*/  FFMA.FTZ R153, R167, R177, R176 ;  /* 0x000000b1a7997223 */ /* 0x000fe200000100b0 */
[----:B------:R-:W-:Y:S01]  /*ccc0*/  HMMA.16816.F32 R96, R128, R154, R96 ;  /* 0x0000009a8060723c */ /* 0x000fe20000001860 */
[----:B------:R-:W3:Y:S01]  /*ccd0*/  LDSM.16.MT88.4 R180, [R224+0x19800] ;  /* 0x01980000e0b4783b */ /* 0x000ee20000004200 */
[----:B------:R-:W-:-:S03]  /*cce0*/  PRMT R136, R147, 0x5410, R136 ;  /* 0x0000541093887816 */ /* 0x000fc60000000088 */
[----:B------:R-:W-:Y:S01]  /*ccf0*/  LDSM.16.MT88.4 R176, [R228+0x1b800] ;  /* 0x01b80000e4b0783b */ /* 0x000fe20000004200 */
[----:B------:R-:W4:Y:S01]  /*cd00*/  MUFU.EX2 R167, R145 ;  /* 0x0000009100a77308 */ /* 0x000f220000000800 */
[C---:B-1----:R-:W-:Y:S06]  /*cd10*/  HMMA.16816.F32 R124, R128.reuse, R140, R124 ;  /* 0x0000008c807c723c */ /* 0x042fec000000187c */
[----:B------:R-:W-:Y:S01]  /*cd20*/  HMMA.16816.F32 R4, R128, R142, R4 ;  /* 0x0000008e8004723c */ /* 0x000fe20000001804 */
[----:B------:R-:W-:Y:S02]  /*cd30*/  HSET2.LE.AND R140, R144, R162, PT ;  /* 0x000000a2908c7233 */ /* 0x000fe40003803000 */
[----:B------:R-:W-:-:S04]  /*cd40*/  F2FP.F16.F32.PACK_AB R141, R202, R195 ;  /* 0x000000c3ca8d723e */ /* 0x000fc800000000ff */
[--C-:B------:R-:W-:Y:S02]  /*cd50*/  HSET2.LE.AND R129, R138, R162.reuse, PT ;  /* 0x000000a28a817233 */ /* 0x100fe40003803000 */
[----:B------:R-:W-:Y:S02]  /*cd60*/  F2FP.F16.F32.PACK_AB R130, R206, R190 ;  /* 0x000000bece82723e */ /* 0x000fe400000000ff */
[----:B------:R-:W-:Y:S02]  /*cd70*/  F2FP.F16.F32.PACK_AB R131, R188, R193 ;  /* 0x000000c1bc83723e */ /* 0x000fe400000000ff */
[----:B------:R-:W-:Y:S02]  /*cd80*/  LOP3.LUT R129, R129, R130, RZ, 0xc0, !PT ;  /* 0x0000008281817212 */ /* 0x000fe400078ec0ff */
[----:B------:R-:W-:Y:S02]  /*cd90*/  HSET2.LE.AND R130, R137, R162, PT ;  /* 0x000000a289827233 */ /* 0x000fe40003803000 */
[----:B------:R-:W-:-:S02]  /*cda0*/  LOP3.LUT R128, R140, R141, RZ, 0xc0, !PT ;  /* 0x0000008d8c807212 */ /* 0x000fc400078ec0ff */
[----:B------:R-:W1:Y:S01]  /*cdb0*/  LDSM.16.MT88.4 R140, [R225+0x19800] ;  /* 0x01980000e18c783b */ /* 0x000e620000004200 */
[----:B------:R-:W-:Y:S02]  /*cdc0*/  LOP3.LUT R130, R130, R131, RZ, 0xc0, !PT ;  /* 0x0000008382827212 */ /* 0x000fe400078ec0ff */
[----:B------:R-:W-:Y:S02]  /*cdd0*/  HSET2.LE.AND R131, R136, R162, PT ;  /* 0x000000a288837233 */ /* 0x000fe40003803000 */
[----:B----4-:R-:W-:-:S04]  /*cde0*/  F2FP.F16.F32.PACK_AB R136, R152, R167 ;  /* 0x000000a79888723e */ /* 0x010fc800000000ff */
[----:B------:R-:W-:-:S07]  /*cdf0*/  LOP3.LUT R131, R131, R136, RZ, 0xc0, !PT ;  /* 0x0000008883837212 */ /* 0x000fce00078ec0ff */
[C---:B--2---:R-:W-:Y:S06]  /*ce00*/  HMMA.16816.F32 R160, R128.reuse, R156, R8 ;  /* 0x0000009c80a0723c */ /* 0x044fec0000001808 */
[----:B---3--:R-:W-:Y:S01]  /*ce10*/  HMMA.16816.F32 R136, R128, R180, R32 ;  /* 0x000000b48088723c */ /* 0x008fe20000001820 */
[----:B------:R-:W-:Y:S02]  /*ce20*/  MOV R10, R152 ;  /* 0x00000098000a7202 */ /* 0x000fe40000000f00 */
[----:B------:R-:W-:-:S03]  /*ce30*/  MOV R11, R153 ;  /* 0x00000099000b7202 */ /* 0x000fc60000000f00 */
[----:B------:R-:W-:Y:S01]  /*ce40*/  HMMA.16816.F32 R152, R128, R148, R16 ;  /* 0x000000948098723c */ /* 0x000fe20000001810 */
[----:B------:R-:W-:Y:S01]  /*ce50*/  MOV R35, R10 ;  /* 0x0000000a00237202 */ /* 0x000fe20000000f00 */
[----:B------:R-:W2:Y:S01]  /*ce60*/  LDSM.16.MT88.4 R16, [R228+0x1d800] ;  /* 0x01d80000e410783b */ /* 0x000ea20000004200 */
[----:B------:R-:W-:-:S03]  /*ce70*/  MOV R34, R11 ;  /* 0x0000000b00227202 */ /* 0x000fc60000000f00 */
[----:B------:R-:W-:Y:S01]  /*ce80*/  HMMA.16816.F32 R148, R128, R150, R20 ;  /* 0x000000968094723c */ /* 0x000fe20000001814 */
[----:B------:R-:W3:Y:S01]  /*ce90*/  LDSM.16.MT88.4 R20, [R224+0x1b800] ;  /* 0x01b80000e014783b */ /* 0x000ee20000004200 */
[----:B------:R-:W-:-:S03]  /*cea0*/  FADD.FTZ R187, R187, R34 ;  /* 0x00000022bbbb7221 */ /* 0x000fc60000010000 */
[----:B------:R-:W4:Y:S01]  /*ceb0*/  LDSM.16.MT88.4 R8, [R225+0x1d800] ;  /* 0x01d80000e108783b */ /* 0x000f220000004200 */
[C---:B------:R-:W-:Y:S01]  /*cec0*/  HMMA.16816.F32 R156, R128.reuse, R158, R12 ;  /* 0x0000009e809c723c */ /* 0x040fe2000000180c */
[----:B------:R-:W-:Y:S02]  /*ced0*/  FADD.FTZ R186, R186, R187 ;  /* 0x000000bbbaba7221 */ /* 0x000fe40000010000 */
[----:B------:R-:W5:Y:S02]  /*cee0*/  LDSM.16.MT88.4 R12, [R226+0x1d800] ;  /* 0x01d80000e20c783b */ /* 0x000f640000004200 */
[----:B------:R-:W-:Y:S01]  /*cef0*/  FADD.FTZ R186, R185, R186 ;  /* 0x000000bab9ba7221 */ /* 0x000fe20000010000 */
[----:B-1----:R-:W-:Y:S01]  /*cf00*/  HMMA.16816.F32 R144, R128, R140, R24 ;  /* 0x0000008c8090723c */ /* 0x002fe20000001818 */
[----:B------:R-:W-:Y:S02]  /*cf10*/  LDSM.16.MT88.4 R24, [R225+0x1b800] ;  /* 0x01b80000e118783b */ /* 0x000fe40000004200 */
[----:B------:R-:W-:-:S03]  /*cf20*/  FADD.FTZ R203, R203, R186 ;  /* 0x000000bacbcb7221 */ /* 0x000fc60000010000 */
[----:B------:R-:W-:Y:S01]  /*cf30*/  HMMA.16816.F32 R140, R128, R142, R28 ;  /* 0x0000008e808c723c */ /* 0x000fe2000000181c */
[----:B------:R-:W-:Y:S01]  /*cf40*/  LDSM.16.MT88.4 R28, [R226+0x1b800] ;  /* 0x01b80000e21c783b */ /* 0x000fe20000004200 */
[----:B------:R-:W-:-:S04]  /*cf50*/  FADD.FTZ R198, R198, R203 ;  /* 0x000000cbc6c67221 */ /* 0x000fc80000010000 */
[----:B------:R-:W-:Y:S01]  /*cf60*/  FADD.FTZ R199, R199, R198 ;  /* 0x000000c6c7c77221 */ /* 0x000fe20000010000 */
[----:B------:R-:W-:Y:S03]  /*cf70*/  HMMA.16816.F32 R132, R128, R182, R132 ;  /* 0x000000b68084723c */ /* 0x000fe60000001884 */
[----:B------:R-:W-:-:S03]  /*cf80*/  FADD.FTZ R194, R194, R199 ;  /* 0x000000c7c2c27221 */ /* 0x000fc60000010000 */
[----:B------:R-:W-:Y:S01]  /*cf90*/  HMMA.16816.F32 R36, R128, R176, R36 ;  /* 0x000000b08024723c */ /* 0x000fe20000001824 */
[----:B------:R-:W-:-:S04]  /*cfa0*/  FADD.FTZ R207, R207, R194 ;  /* 0x000000c2cfcf7221 */ /* 0x000fc80000010000 */
[----:B------:R-:W-:Y:S01]  /*cfb0*/  FADD.FTZ R238, R238, R207 ;  /* 0x000000cfeeee7221 */ /* 0x000fe20000010000 */
[----:B--2---:R-:W-:Y:S03]  /*cfc0*/  HMMA.16816.F32 R68, R128, R16, R68 ;  /* 0x000000108044723c */ /* 0x004fe60000001844 */
[----:B------:R-:W-:-:S03]  /*cfd0*/  FADD.FTZ R205, R205, R238 ;  /* 0x000000eecdcd7221 */ /* 0x000fc60000010000 */
[----:B---3--:R-:W-:Y:S01]  /*cfe0*/  HMMA.16816.F32 R60, R128, R20, R60 ;  /* 0x00000014803c723c */ /* 0x008fe2000000183c */
[----:B------:R-:W-:-:S04]  /*cff0*/  FADD.FTZ R236, R236, R205 ;  /* 0x000000cdecec7221 */ /* 0x000fc80000010000 */
[----:B------:R-:W-:Y:S01]  /*d000*/  FADD.FTZ R195, R195, R236 ;  /* 0x000000ecc3c37221 */ /* 0x000fe20000010000 */
[----:B------:R-:W-:Y:S01]  /*d010*/  HMMA.16816.F32 R64, R128, R22, R64 ;  /* 0x000000168040723c */ /* 0x000fe20000001840 */
[----:B------:R-:W1:Y:S02]  /*d020*/  LDSM.16.MT88.4 R20, [R224+0x1d800] ;  /* 0x01d80000e014783b */ /* 0x000e640000004200 */
[----:B------:R-:W-:-:S03]  /*d030*/  FADD.FTZ R202, R202, R195 ;  /* 0x000000c3caca7221 */ /* 0x000fc60000010000 */
[----:B----4-:R-:W-:Y:S01]  /*d040*/  HMMA.16816.F32 R84, R128, R8, R84 ;  /* 0x000000088054723c */ /* 0x010fe20000001854 */
[----:B------:R-:W-:-:S05]  /*d050*/  FADD.FTZ R193, R193, R202 ;  /* 0x000000cac1c17221 */ /* 0x000fca0000010000 */
[C---:B------:R-:W-:Y:S01]  /*d060*/  HMMA.16816.F32 R88, R128.reuse, R10, R88 ;  /* 0x0000000a8058723c */ /* 0x040fe20000001858 */
[----:B------:R-:W2:Y:S05]  /*d070*/  LDSM.16.MT88.4 R8, [R225+0x1f800] ;  /* 0x01f80000e108783b */ /* 0x000eaa0000004200 */
[C---:B------:R-:W-:Y:S01]  /*d080*/  HMMA.16816.F32 R72, R128.reuse, R18, R72 ;  /* 0x000000128048723c */ /* 0x040fe20000001848 */
[----:B------:R-:W3:Y:S05]  /*d090*/  LDSM.16.MT88.4 R16, [R228+0x1f800] ;  /* 0x01f80000e410783b */ /* 0x000eea0000004200 */
[C---:B-----5:R-:W-:Y:S06]  /*d0a0*/  HMMA.16816.F32 R76, R128.reuse, R12, R76 ;  /* 0x0000000c804c723c */ /* 0x060fec000000184c */
[C---:B------:R-:W-:Y:S01]  /*d0b0*/  HMMA.16816.F32 R80, R128.reuse, R14, R80 ;  /* 0x0000000e8050723c */ /* 0x040fe20000001850 */
[----:B------:R-:W4:Y:S05]  /*d0c0*/  LDSM.16.MT88.4 R12, [R226+0x1f800] ;  /* 0x01f80000e20c783b */ /* 0x000f2a0000004200 */
[C---:B------:R-:W-:Y:S06]  /*d0d0*/  HMMA.16816.F32 R40, R128.reuse, R178, R40 ;  /* 0x000000b28028723c */ /* 0x040fec0000001828 */
[C---:B-1----:R-:W-:Y:S06]  /*d0e0*/  HMMA.16816.F32 R92, R128.reuse, R20, R92 ;  /* 0x00000014805c723c */ /* 0x042fec000000185c */
[C---:B------:R-:W-:Y:S01]  /*d0f0*/  HMMA.16816.F32 R96, R128.reuse, R22, R96 ;  /* 0x000000168060723c */ /* 0x040fe20000001860 */
[----:B------:R-:W1:Y:S05]  /*d100*/  LDSM.16.MT88.4 R20, [R224+0x1f800] ;  /* 0x01f80000e014783b */ /* 0x000e6a0000004200 */
[C---:B--2---:R-:W-:Y:S06]  /*d110*/  HMMA.16816.F32 R116, R128.reuse, R8, R116 ;  /* 0x000000088074723c */ /* 0x044fec0000001874 */
        /* <DEDUP_REMOVED lines=10> */
[----:B---3--:R-:W-:Y:S01]  /*d1c0*/  HMMA.16816.F32 R100, R128, R16, R100 ;  /* 0x000000108064723c */ /* 0x008fe20000001864 */
[----:B------:R-:W-:Y:S01]  /*d1d0*/  FADD.FTZ R206, R167, R206 ;  /* 0x000000cea7ce7221 */ /* 0x000fe20000010000 */
[----:B------:R-:W-:-:S03]  /*d1e0*/  FADD.FTZ R167, R188, R193 ;  /* 0x000000c1bca77221 */ /* 0x000fc60000010000 */
[----:B------:R-:W-:Y:S01]  /*d1f0*/  FADD.FTZ R166, R35, R206 ;  /* 0x000000ce23a67221 */ /* 0x000fe20000010000 */
[C---:B------:R-:W-:Y:S06]  /*d200*/  HMMA.16816.F32 R104, R128.reuse, R18, R104 ;  /* 0x000000128068723c */ /* 0x040fec0000001868 */
[C---:B----4-:R-:W-:Y:S06]  /*d210*/  HMMA.16816.F32 R108, R128.reuse, R12, R108 ;  /* 0x0000000c806c723c */ /* 0x050fec000000186c */
[C---:B------:R-:W-:Y:S06]  /*d220*/  HMMA.16816.F32 R112, R128.reuse, R14, R112 ;  /* 0x0000000e8070723c */ /* 0x040fec0000001870 */
[C---:B------:R-:W-:Y:S06]  /*d230*/  HMMA.16816.F32 R120, R128.reuse, R10, R120 ;  /* 0x0000000a8078723c */ /* 0x040fec0000001878 */
[C---:B-1----:R-:W-:Y:S06]  /*d240*/  HMMA.16816.F32 R124, R128.reuse, R20, R124 ;  /* 0x00000014807c723c */ /* 0x042fec000000187c */
        /* <DEDUP_REMOVED lines=13> */
[----:B------:R-:W-:Y:S01]  /*d320*/  IMAD.U32 R8, RZ, RZ, UR6 ;  /* 0x00000006ff087e24 */ /* 0x000fe2000f8e00ff */
[----:B------:R-:W3:Y:S01]  /*d330*/  S2R R239, SR_TID.X ;  /* 0x0000000000ef7919 */ /* 0x000ee20000002100 */
[----:B------:R-:W-:Y:S01]  /*d340*/  IMAD.U32 R9, RZ, RZ, UR7 ;  /* 0x00000007ff097e24 */ /* 0x000fe2000f8e00ff */
[----:B------:R-:W-:Y:S02]  /*d350*/  UIADD3 UR4, UR7, UR4, URZ ;  /* 0x0000000407047290 */ /* 0x000fe4000fffe03f */
[----:B------:R-:W-:Y:S01]  /*d360*/  LEA R17, P0, R8, R170, 0x6 ;  /* 0x000000aa08117211 */ /* 0x000fe200078030ff */
[----:B------:R-:W4:Y:S03]  /*d370*/  @!P3 LDC.64 R14, c[0x0][0x220] ;  /* 0x00008800ff0ebb82 */ /* 0x000f260000000a00 */
[----:B------:R-:W-:Y:S01]  /*d380*/  IMAD.U32 R9, RZ, RZ, UR4 ;  /* 0x00000004ff097e24 */ /* 0x000fe2000f8e00ff */
[----:B-1----:R-:W-:-:S02]  /*d390*/  @!P5 LEA R20, P1, R17, R6, 0x1 ;  /* 0x000000061114d211 */ /* 0x002fc400078208ff */
[C---:B------:R-:W-:Y:S02]  /*d3a0*/  IADD3 R2, P6, R17.reuse, UR29, RZ ;  /* 0x0000001d11027c10 */ /* 0x040fe4000ffde0ff */
[----:B------:R-:W1:Y:S01]  /*d3b0*/  @!P2 LDC.64 R12, c[0x0][0x220] ;  /* 0x00008800ff0cab82 */ /* 0x000e620000000a00 */
[----:B------:R-:W-:Y:S01]  /*d3c0*/  LEA.HI.X R0, R8, R173, R9, 0x6, P0 ;  /* 0x000000ad08007211 */ /* 0x000fe200000f3409 */
[----:B------:R-:W-:Y:S03]  /*d3d0*/  @P5 STS.128 [R242+0x18000], RZ ;  /* 0x018000fff2005388 */ /* 0x000fe60000000c00 */
[----:B------:R-:W-:-:S03]  /*d3e0*/  @!P5 LEA.HI.X R21, R17, R7, R0, 0x1, P1 ;  /* 0x000000071115d211 */ /* 0x000fc600008f0c00 */
[----:B------:R-:W5:Y:S01]  /*d3f0*/  @!P5 LDC.64 R10, c[0x0][0x220] ;  /* 0x00008800ff0adb82 */ /* 0x000f620000000a00 */
        /* <DEDUP_REMOVED lines=8> */
[----:B----4-:R-:W-:Y:S01]  /*d480*/  @!P3 LEA R14, P0, R17, R14, 0x1 ;  /* 0x0000000e110eb211 */ /* 0x010fe200078008ff */
[----:B------:R-:W-:Y:S01]  /*d490*/  @!PT LDS RZ, [RZ] ;  /* 0x00000000fffff984 */ /* 0x000fe20000000800 */
[----:B------:R-:W-:Y:S01]  /*d4a0*/  @!PT LDS RZ, [RZ] ;  /* 0x00000000fffff984 */ /* 0x000fe20000000800 */
[----:B------:R-:W-:Y:S01]  /*d4b0*/  @!PT LDS RZ, [RZ] ;  /* 0x00000000fffff984 */ /* 0x000fe20000000800 */
[----:B------:R-:W-:Y:S01]  /*d4c0*/  @!P4 LDGSTS.E.BYPASS.LTC128B.128 [R242+0x1a000], desc[UR34][R18.64+0x80] ;  /* 0x1a00008012f2cfae */ /* 0x000fe2000b901d62 */
[----:B---3--:R-:W-:-:S02]  /*d4d0*/  IMAD.SHL.U32 R239, R239, 0x2, RZ ;  /* 0x00000002efef7824 */ /* 0x008fc400078e00ff */
[C-C-:B------:R-:W-:Y:S01]  /*d4e0*/  @!P3 LEA.HI.X R15, R17.reuse, R15, R0.reuse, 0x1, P0 ;  /* 0x0000000f110fb211 */ /* 0x140fe200000f0c00 */
[----:B------:R-:W-:Y:S02]  /*d4f0*/  @P3 STS.128 [R242+0x1c000], RZ ;  /* 0x01c000fff2003388 */ /* 0x000fe40000000c00 */
[----:B------:R-:W3:Y:S01]  /*d500*/  @!P3 LDC.64 R6, c[0x0][0x220] ;  /* 0x00008800ff06bb82 */ /* 0x000ee20000000a00 */
[----:B-1----:R-:W-:Y:S01]  /*d510*/  @!P2 LEA R12, P0, R17, R12, 0x1 ;  /* 0x0000000c110ca211 */ /* 0x002fe200078008ff */
[----:B------:R-:W-:Y:S01]  /*d520*/  @!PT LDS RZ, [RZ] ;  /* 0x00000000fffff984 */ /* 0x000fe20000000800 */
[----:B------:R-:W-:Y:S01]  /*d530*/  @!PT LDS RZ, [RZ] ;  /* 0x00000000fffff984 */ /* 0x000fe20000000800 */
[----:B------:R-:W-:Y:S01]  /*d540*/  @!PT LDS RZ, [RZ] ;  /* 0x00000000fffff984 */ /* 0x000fe20000000800 */
[----:B------:R-:W-:Y:S01]  /*d550*/  @!P3 LDGSTS.E.BYPASS.LTC128B.128 [R242+0x1c000], desc[UR34][R14.64+0x100] ;  /* 0x1c0001000ef2bfae */ /* 0x000fe2000b901d62 */
[----:B------:R-:W-:Y:S02]  /*d560*/  LOP3.LUT R239, R239, 0x6, RZ, 0xc0, !PT ;  /* 0x00000006efef7812 */ /* 0x000fe400078ec0ff */
[----:B------:R-:W-:Y:S01]  /*d570*/  @!P2 LEA.HI.X R13, R17, R13, R0, 0x1, P0 ;  /* 0x0000000d110da211 */ /* 0x000fe200000f0c00 */
[----:B------:R-:W-:Y:S02]  /*d580*/  @P2 STS.128 [R242+0x1e000], RZ ;  /* 0x01e000fff2002388 */ /* 0x000fe40000000c00 */
[----:B------:R-:W1:Y:S01]  /*d590*/  @!P2 LDC.64 R4, c[0x0][0x220] ;  /* 0x00008800ff04ab82 */ /* 0x000e620000000a00 */
[----:B-----5:R-:W-:Y:S01]  /*d5a0*/  @!P5 LEA R16, P1, R2, R10, 0x1 ;  /* 0x0000000a0210d211 */ /* 0x020fe200078208ff */
[----:B------:R-:W-:Y:S01]  /*d5b0*/  @!PT LDS RZ, [RZ] ;  /* 0x00000000fffff984 */ /* 0x000fe20000000800 */
[----:B------:R-:W-:Y:S01]  /*d5c0*/  @!PT LDS RZ, [RZ] ;  /* 0x00000000fffff984 */ /* 0x000fe20000000800 */
[----:B------:R-:W-:Y:S01]  /*d5d0*/  @!PT LDS RZ, [RZ] ;  /* 0x00000000fffff984 */ /* 0x000fe20000000800 */
[----:B------:R4:W-:Y:S01]  /*d5e0*/  @!P2 LDGSTS.E.BYPASS.LTC128B.128 [R242+0x1e000], desc[UR34][R12.64+0x180] ;  /* 0x1e0001800cf2afae */ /* 0x0009e2000b901d62 */
[----:B------:R-:W-:Y:S01]  /*d5f0*/  IADD3.X R10, R0, UR14, RZ, P6, !PT ;  /* 0x0000000e000a7c10 */ /* 0x000fe2000b7fe4ff */
[----:B------:R-:W-:-:S02]  /*d600*/  IMAD.U32 R0, RZ, RZ, UR20 ;  /* 0x00000014ff007e24 */ /* 0x000fc4000f8e00ff */
[----:B------:R-:W-:Y:S01]  /*d610*/  @P5 STS.128 [R242+0x19000], RZ ;  /* 0x019000fff2005388 */ /* 0x000fe20000000c00 */
[----:B------:R-:W-:Y:S01]  /*d620*/  @!P5 LEA.HI.X R17, R2, R11, R10, 0x1, P1 ;  /* 0x0000000b0211d211 */ /* 0x000fe200008f0c0a */
[----:B------:R-:W-:Y:S01]  /*d630*/  IMAD R0, R0, 0x40, R239 ;  /* 0x0000004000007824 */ /* 0x000fe200078e02ef */
[----:B--2---:R-:W-:-:S03]  /*d640*/  @!P4 LEA R24, P6, R2, R8, 0x1 ;  /* 0x000000080218c211 */ /* 0x004fc600078c08ff */
[----:B------:R-:W-:Y:S01]  /*d650*/  @!PT LDS RZ, [RZ] ;  /* 0x00000000fffff984 */ /* 0x000fe20000000800 */
[----:B------:R-:W-:Y:S01]  /*d660*/  @!PT LDS RZ, [RZ] ;  /* 0x00000000fffff984 */ /* 0x000fe20000000800 */
[----:B------:R-:W-:Y:S01]  /*d670*/  @!PT LDS RZ, [RZ] ;  /* 0x00000000fffff984 */ /* 0x000fe20000000800 */
[----:B------:R-:W-:Y:S01]  /*d680*/  @!P5 LDGSTS.E.BYPASS.LTC128B.128 [R242+0x19000], desc[UR34][R16.64] ;  /* 0x1900000010f2dfae */ /* 0x000fe2000b901d62 */
[--C-:B------:R-:W-:Y:S02]  /*d690*/  @!P4 LEA.HI.X R25, R2, R9, R10.reuse, 0x1, P6 ;  /* 0x000000090219c211 */ /* 0x100fe400030f0c0a */
[----:B------:R-:W-:Y:S01]  /*d6a0*/  ISETP.GE.AND P6, PT, R0, R250, PT ;  /* 0x000000fa0000720c */ /* 0x000fe20003fc6270 */
[----:B------:R-:W-:Y:S01]  /*d6b0*/  @P4 STS.128 [R242+0x1b000], RZ ;  /* 0x01b000fff2004388 */ /* 0x000fe20000000c00 */
[----:B---3--:R-:W-:Y:S02]  /*d6c0*/  @!P3 LEA R26, P1, R2, R6, 0x1 ;  /* 0x00000006021ab211 */ /* 0x008fe400078208ff */
[----:B------:R-:W-:Y:S01]  /*d6d0*/  ISETP.LT.OR P6, PT, R0, R251, P6 ;  /* 0x000000fb0000720c */ /* 0x000fe200037c1670 */
[----:B------:R-:W-:Y:S01]  /*d6e0*/  @!PT LDS RZ, [RZ] ;  /* 0x00000000fffff984 */ /* 0x000fe20000000800 */
[----:B------:R-:W-:Y:S01]  /*d6f0*/  @!PT LDS RZ, [RZ] ;  /* 0x00000000fffff984 */ /* 0x000fe20000000800 */
[----:B------:R-:W-:Y:S01]  /*d700*/  @!PT LDS RZ, [RZ] ;  /* 0x00000000fffff984 */ /* 0x000fe20000000800 */
[----:B------:R-:W-:Y:S01]  /*d710*/  @!P4 LDGSTS.E.BYPASS.LTC128B.128 [R242+0x1b000], desc[UR34][R24.64+0x80] ;  /* 0x1b00008018f2cfae */ /* 0x000fe2000b901d62 */
[----:B------:R-:W-:Y:S02]  /*d720*/  @!P3 LEA.HI.X R27, R2, R7, R10, 0x1, P1 ;  /* 0x00000007021bb211 */ /* 0x000fe400008f0c0a */
[----:B------:R-:W-:Y:S01]  /*d730*/  ISETP.GE.AND P1, PT, R0, R243, PT ;  /* 0x000000f30000720c */ /* 0x000fe20003f26270 */
[----:B------:R-:W-:Y:S01]  /*d740*/  @P3 STS.128 [R242+0x1d000], RZ ;  /* 0x01d000fff2003388 */ /* 0x000fe20000000c00 */
[----:B-1----:R-:W-:-:S02]  /*d750*/  @!P2 LEA R32, P0, R2, R4, 0x1 ;  /* 0x000000040220a211 */ /* 0x002fc400078008ff */
[----:B------:R-:W-:Y:S01]  /*d760*/  ISETP.LT.OR P1, PT, R0, R248, P1 ;  /* 0x000000f80000720c */ /* 0x000fe20000f21670 */
[----:B------:R-:W-:Y:S01]  /*d770*/  @!PT LDS RZ, [RZ] ;  /* 0x00000000fffff984 */ /* 0x000fe20000000800 */
[----:B------:R-:W-:Y:S01]  /*d780*/  @!PT LDS RZ, [RZ] ;  /* 0x00000000fffff984 */ /* 0x000fe20000000800 */
[----:B------:R-:W-:Y:S01]  /*d790*/  @!PT LDS RZ, [RZ] ;  /* 0x00000000fffff984 */ /* 0x000fe20000000800 */
[----:B------:R-:W-:Y:S01]  /*d7a0*/  @!P3 LDGSTS.E.BYPASS.LTC128B.128 [R242+0x1d000], desc[UR34][R26.64+0x100] ;  /* 0x1d0001001af2bfae */ /* 0x000fe2000b901d62 */
[----:B------:R-:W-:Y:S01]  /*d7b0*/  @!P2 LEA.HI.X R33, R2, R5, R10, 0x1, P0 ;  /* 0x000000050221a211 */ /* 0x000fe200000f0c0a */
[----:B------:R-:W-:Y:S02]  /*d7c0*/  VIADD R2, R0, 0x1 ;  /* 0x0000000100027836 */ /* 0x000fe40000000000 */
[----:B------:R-:W-:Y:S03]  /*d7d0*/  @P2 STS.128 [R242+0x1f000], RZ ;  /* 0x01f000fff2002388 */ /* 0x000fe60000000c00 */
[C---:B------:R-:W-:Y:S01]  /*d7e0*/  ISETP.GE.AND P0, PT, R2.reuse, R250, PT ;  /* 0x000000fa0200720c */ /* 0x040fe20003f06270 */
[----:B------:R-:W-:Y:S01]  /*d7f0*/  @!PT LDS RZ, [RZ] ;  /* 0x00000000fffff984 */ /* 0x000fe20000000800 */
[----:B------:R-:W-:Y:S01]  /*d800*/  @!PT LDS RZ, [RZ] ;  /* 0x00000000fffff984 */ /* 0x000fe20000000800 */
[----:B------:R-:W-:Y:S01]  /*d810*/  @!PT LDS RZ, [RZ] ;  /* 0x00000000fffff984 */ /* 0x000fe20000000800 */
[----:B------:R1:W-:Y:S03]  /*d820*/  @!P2 LDGSTS.E.BYPASS.LTC128B.128 [R242+0x1f000], desc[UR34][R32.64+0x180] ;  /* 0x1f00018020f2afae */ /* 0x0003e6000b901d62 */
[----:B------:R-:W-:Y:S01]  /*d830*/  ISETP.LT.OR P0, PT, R2, R251, P0 ;  /* 0x000000fb0200720c */ /* 0x000fe20000701670 */
[----:B----4-:R-:W-:Y:S04]  /*d840*/  LDSM.16.M88.4 R12, [R234] ;  /* 0x00000000ea0c783b */ /* 0x010fe80000000200 */
        /* <DEDUP_REMOVED lines=10> */
[C---:B--2---:R-:W-:Y:S03]  /*d8f0*/  HMMA.16816.F32 R180, R12.reuse, R176, RZ ;  /* 0x000000b00cb4723c */ /* 0x044fe600000018ff */
[----:B------:R-:W0:Y:S03]  /*d900*/  LDGDEPBAR ;  /* 0x00000000000079af */ /* 0x000e260000000000 */
[C---:B------:R-:W-:Y:S06]  /*d910*/  HMMA.16816.F32 R176, R12.reuse, R178, RZ ;  /* 0x000000b20cb0723c */ /* 0x040fec00000018ff */
[C---:B-1----:R-:W-:Y:S06]  /*d920*/  HMMA.16816.F32 R32, R12.reuse, R28, RZ ;  /* 0x0000001c0c20723c */ /* 0x042fec00000018ff */
        /* <DEDUP_REMOVED lines=50> */
[----:B------:R-:W5:Y:S01]  /*dc50*/  LDSM.16.M88.4 R188, [R218] ;  /* 0x00000000dabc783b */ /* 0x000f620000000200 */
        /* <DEDUP_REMOVED lines=51> */
[----:B------:R-:W5:Y:S05]  /*df90*/  LDSM.16.M88.4 R200, [R213] ;  /* 0x00000000d5c8783b */ /* 0x000f6a0000000200 */
        /* <DEDUP_REMOVED lines=29> */
[C---:B-----5:R-:W-:Y:S06]  /*e170*/  HMMA.16816.F32 R16, R192.reuse, R200, R16 ;  /* 0x000000c8c010723c */ /* 0x060fec0000001810 */
        /* <DEDUP_REMOVED lines=42> */
[C---:B------:R-:W-:Y:S06]  /*e420*/  HMMA.16816.F32 R180, R200.reuse, R196, R180 ;  /* 0x000000c4c8b4723c */ /* 0x040fec00000018b4 */
[C---:B------:R-:W-:Y:S06]  /*e430*/  HMMA.16816.F32 R176, R200.reuse, R198, R176 ;  /* 0x000000c6c8b0723c */ /* 0x040fec00000018b0 */
[C---:B-1----:R-:W-:Y:S06]  /*e440*/  HMMA.16816.F32 R24, R200.reuse, R188, R24 ;  /* 0x000000bcc818723c */ /* 0x042fec0000001818 */
[C---:B------:R-:W-:Y:S06]  /*e450*/  HMMA.16816.F32 R32, R200.reuse, R192, R32 ;  /* 0x000000c0c820723c */ /* 0x040fec0000001820 */
[C---:B--2---:R-:W-:Y:S06]  /*e460*/  HMMA.16816.F32 R16, R200.reuse, R184, R16 ;  /* 0x000000b8c810723c */ /* 0x044fec0000001810 */
[----:B------:R-:W-:Y:S01]  /*e470*/  HMMA.16816.F32 R12, R200, R186, R12 ;  /* 0x000000bac80c723c */ /* 0x000fe2000000180c */
[----:B------:R-:W-:-:S05]  /*e480*/  IMAD.IADD R184, R252, 0x1, -R2 ;  /* 0x00000001fcb87824 */ /* 0x000fca00078e0a02 */
[----:B------:R-:W-:Y:S06]  /*e490*/  HMMA.16816.F32 R28, R200, R194, R28 ;  /* 0x000000c2c81c723c */ /* 0x000fec000000181c */
[C---:B---3--:R-:W-:Y:S06]  /*e4a0*/  HMMA.16816.F32 R180, R8.reuse, R4, R180 ;  /* 0x0000000408b4723c */ /* 0x048fec00000018b4 */
[----:B------:R-:W-:Y:S01]  /*e4b0*/  HMMA.16816.F32 R176, R8, R6, R176 ;  /* 0x0000000608b0723c */ /* 0x000fe200000018b0 */
[----:B------:R-:W-:-:S02]  /*e4c0*/  IMAD.IADD R4, R252, 0x1, -R0 ;  /* 0x00000001fc047824 */ /* 0x000fc400078e0a00 */
[----:B------:R-:W-:-:S03]  /*e4d0*/  IMAD.IADD R5, R249, 0x1, -R0 ;  /* 0x00000001f9057824 */ /* 0x000fc600078e0a00 */
[----:B------:R-:W-:Y:S01]  /*e4e0*/  IABS R189, R4 ;  /* 0x0000000400bd7213 */ /* 0x000fe20000000000 */
[----:B------:R-:W-:Y:S01]  /*e4f0*/  IMAD.IADD R6, R249, 0x1, -R2 ;  /* 0x00000001f9067824 */ /* 0x000fe200078e0a02 */
[----:B------:R-:W-:Y:S01]  /*e500*/  IABS R4, R184 ;  /* 0x000000b800047213 */ /* 0x000fe20000000000 */
[----:B------:R-:W-:Y:S01]  /*e510*/  HMMA.16816.F32 R20, R200, R190, R20 ;  /* 0x000000bec814723c */ /* 0x000fe20000001814 */
[----:B------:R-:W1:Y:S01]  /*e520*/  LDSM.16.M88.4 R184, [R220+0x6800] ;  /* 0x00680000dcb8783b */ /* 0x000e620000000200 */
[----:B------:R-:W-:Y:S02]  /*e530*/  IABS R5, R5 ;  /* 0x0000000500057213 */ /* 0x000fe40000000000 */
[----:B------:R-:W-:Y:S02]  /*e540*/  I2FP.F32.S32 R189, R189 ;  /* 0x000000bd00bd7245 */ /* 0x000fe40000201400 */
[----:B------:R-:W-:Y:S02]  /*e550*/  I2FP.F32.S32 R4, R4 ;  /* 0x0000000400047245 */ /* 0x000fe40000201400 */
[----:B------:R-:W-:Y:S01]  /*e560*/  I2FP.F32.S32 R5, R5 ;  /* 0x0000000500057245 */ /* 0x000fe20000201400 */
[----:B------:R-:W-:Y:S01]  /*e570*/  FFMA.FTZ R189, R189, -UR21, R180 ;  /* 0x80000015bdbd7c23 */ /* 0x000fe200080100b4 */
[----:B------:R-:W-:Y:S01]  /*e580*/  IABS R6, R6 ;  /* 0x0000000600067213 */ /* 0x000fe20000000000 */
[----:B------:R-:W-:Y:S01]  /*e590*/  FFMA.FTZ R180, R4, -UR21, R181 ;  /* 0x8000001504b47c23 */ /* 0x000fe200080100b5 */
[----:B------:R-:W-:-:S02]  /*e5a0*/  VIADD R181, R0, 0x8 ;  /* 0x0000000800b57836 */ /* 0x000fc40000000000 */
        /* <DEDUP_REMOVED lines=9> */
[----:B------:R-:W-:Y:S02]  /*e640*/  I2FP.F32.S32 R6, R6 ;  /* 0x0000000600067245 */ /* 0x000fe40000201400 */
[----:B------:R-:W-:-:S02]  /*e650*/  IABS R7, R7 ;  /* 0x0000000700077213 */ /* 0x000fc40000000000 */
[----:B------:R-:W-:Y:S01]  /*e660*/  IABS R5, R5 ;  /* 0x0000000500057213 */ /* 0x000fe20000000000 */
[----:B------:R-:W-:Y:S01]  /*e670*/  FFMA.FTZ R183, R6, -UR21, R183 ;  /* 0x8000001506b77c23 */ /* 0x000fe200080100b7 */
[----:B------:R-:W-:Y:S02]  /*e680*/  IABS R2, R2 ;  /* 0x0000000200027213 */ /* 0x000fe40000000000 */
[----:B------:R-:W-:Y:S02]  /*e690*/  I2FP.F32.S32 R7, R7 ;  /* 0x0000000700077245 */ /* 0x000fe40000201400 */
[----:B------:R-:W-:Y:S02]  /*e6a0*/  ISETP.GE.AND P1, PT, R181, R250, PT ;  /* 0x000000fab500720c */ /* 0x000fe40003f26270 */
[----:B------:R-:W-:Y:S01]  /*e6b0*/  FSEL R180, R180, -INF , !P0 ;  /* 0xff800000b4b47808 */ /* 0x000fe20004000000 */
[----:B------:R-:W-:Y:S01]  /*e6c0*/  FFMA.FTZ R7, R7, -UR21, R176 ;  /* 0x8000001507077c23 */ /* 0x000fe200080100b0 */
[----:B------:R-:W-:-:S02]  /*e6d0*/  ISETP.GE.AND P0, PT, R181, R243, PT ;  /* 0x000000f3b500720c */ /* 0x000fc40003f06270 */
[----:B------:R-:W-:Y:S02]  /*e6e0*/  I2FP.F32.S32 R5, R5 ;  /* 0x0000000500057245 */ /* 0x000fe40000201400 */
[----:B------:R-:W-:Y:S01]  /*e6f0*/  I2FP.F32.S32 R2, R2 ;  /* 0x0000000200027245 */ /* 0x000fe20000201400 */
[C---:B-1----:R-:W-:Y:S01]  /*e700*/  HMMA.16816.F32 R32, R8.reuse, R184, R32 ;  /* 0x000000b80820723c */ /* 0x042fe20000001820 */
[-C--:B------:R-:W-:Y:S01]  /*e710*/  ISETP.LT.OR P1, PT, R181, R251.reuse, P1 ;  /* 0x000000fbb500720c */ /* 0x080fe20000f21670 */
[----:B------:R-:W-:Y:S01]  /*e720*/  FFMA.FTZ R5, R5, -UR21, R178 ;  /* 0x8000001505057c23 */ /* 0x000fe200080100b2 */
[----:B------:R-:W-:Y:S01]  /*e730*/  ISETP.LT.OR P0, PT, R181, R248, P0 ;  /* 0x000000f8b500720c */ /* 0x000fe20000701670 */
[----:B------:R-:W-:Y:S01]  /*e740*/  FFMA.FTZ R181, R2, -UR21, R177 ;  /* 0x8000001502b57c23 */ /* 0x000fe200080100b1 */
[C---:B------:R-:W-:Y:S01]  /*e750*/  VIADD R2, R0.reuse, 0x11 ;  /* 0x0000001100027836 */ /* 0x040fe20000000000 */
[----:B------:R-:W-:Y:S01]  /*e760*/  HMMA.16816.F32 R28, R8, R186, R28 ;  /* 0x000000ba081c723c */ /* 0x000fe2000000181c */
[----:B------:R-:W-:Y:S01]  /*e770*/  FSEL R184, R183, -INF , !P6 ;  /* 0xff800000b7b87808 */ /* 0x000fe20007000000 */
[----:B------:R-:W-:Y:S01]  /*e780*/  VIADD R183, R0, 0x10 ;  /* 0x0000001000b77836 */ /* 0x000fe20000000000 */
[----:B------:R-:W-:Y:S01]  /*e790*/  ISETP.GE.AND P6, PT, R4, R250, PT ;  /* 0x000000fa0400720c */ /* 0x000fe20003fc6270 */
[----:B------:R-:W-:Y:S01]  /*e7a0*/  IMAD.IADD R178, R249, 0x1, -R4 ;  /* 0x00000001f9b27824 */ /* 0x000fe200078e0a04 */
[----:B------:R-:W-:Y:S01]  /*e7b0*/  FSEL R185, R7, -INF , !P1 ;  /* 0xff80000007b97808 */ /* 0x000fe20004800000 */
[----:B------:R-:W-:Y:S01]  /*e7c0*/  IMAD.IADD R176, R252, 0x1, -R2 ;  /* 0x00000001fcb07824 */ /* 0x000fe200078e0a02 */
[----:B------:R-:W-:Y:S01]  /*e7d0*/  ISETP.LT.OR P6, PT, R4, R251, P6 ;  /* 0x000000fb0400720c */ /* 0x000fe200037c1670 */
[----:B------:R-:W-:Y:S01]  /*e7e0*/  IMAD.IADD R189, R252, 0x1, -R183 ;  /* 0x00000001fcbd7824 */ /* 0x000fe200078e0ab7 */
[----:B------:R-:W-:-:S02]  /*e7f0*/  ISETP.GE.AND P1, PT, R4, R243, PT ;  /* 0x000000f30400720c */ /* 0x000fc40003f26270 */
[----:B------:R-:W-:Y:S02]  /*e800*/  FSEL R177, R5, -INF , !P0 ;  /* 0xff80000005b17808 */ /* 0x000fe40004000000 */
[----:B------:R-:W-:Y:S02]  /*e810*/  FSEL R181, R181, -INF , !P6 ;  /* 0xff800000b5b57808 */ /* 0x000fe40007000000 */
[C---:B------:R-:W-:Y:S02]  /*e820*/  ISETP.GE.AND P0, PT, R183.reuse, R250, PT ;  /* 0x000000fab700720c */ /* 0x040fe40003f06270 */
[C---:B------:R-:W-:Y:S02]  /*e830*/  ISETP.GE.AND P6, PT, R183.reuse, R243, PT ;  /* 0x000000f3b700720c */ /* 0x040fe40003fc6270 */
[----:B------:R-:W-:Y:S02]  /*e840*/  ISETP.LT.OR P1, PT, R4, R248, P1 ;  /* 0x000000f80400720c */ /* 0x000fe40000f21670 */
[----:B------:R-:W1:Y:S01]  /*e850*/  LDSM.16.M88.4 R4, [R220+0x7000] ;  /* 0x00700000dc04783b */ /* 0x000e620000000200 */
[----:B------:R-:W-:-:S02]  /*e860*/  ISETP.LT.OR P0, PT, R183, R251, P0 ;  /* 0x000000fbb700720c */ /* 0x000fc40000701670 */
[----:B------:R-:W-:Y:S01]  /*e870*/  ISETP.LT.OR P6, PT, R183, R248, P6 ;  /* 0x000000f8b700720c */ /* 0x000fe200037c1670 */
[----:B------:R-:W-:Y:S01]  /*e880*/  IMAD.IADD R183, R249, 0x1, -R183 ;  /* 0x00000001f9b77824 */ /* 0x000fe200078e0ab7 */
[----:B------:R-:W-:Y:S02]  /*e890*/  IABS R178, R178 ;  /* 0x000000b200b27213 */ /* 0x000fe40000000000 */
[----:B------:R-:W-:Y:S02]  /*e8a0*/  IABS R176, R176 ;  /* 0x000000b000b07213 */ /* 0x000fe40000000000 */
[----:B------:R-:W-:Y:S02]  /*e8b0*/  I2FP.F32.S32 R178, R178 ;  /* 0x000000b200b27245 */ /* 0x000fe40000201400 */
[----:B------:R-:W-:Y:S02]  /*e8c0*/  IABS R189, R189 ;  /* 0x000000bd00bd7213 */ /* 0x000fe40000000000 */
[----:B------:R-:W-:Y:S01]  /*e8d0*/  IABS R183, R183 ;  /* 0x000000b700b77213 */ /* 0x000fe20000000000 */
[----:B------:R-:W-:Y:S01]  /*e8e0*/  FFMA.FTZ R179, R178, -UR21, R179 ;  /* 0x80000015b2b37c23 */ /* 0x000fe200080100b3 */
[----:B------:R-:W-:-:S02]  /*e8f0*/  I2FP.F32.S32 R176, R176 ;  /* 0x000000b000b07245 */ /* 0x000fc40000201400 */
[----:B------:R-:W-:Y:S02]  /*e900*/  I2FP.F32.S32 R189, R189 ;  /* 0x000000bd00bd7245 */ /* 0x000fe40000201400 */
[----:B------:R-:W-:Y:S01]  /*e910*/  I2FP.F32.S32 R183, R183 ;  /* 0x000000b700b77245 */ /* 0x000fe20000201400 */
[----:B------:R-:W-:Y:S01]  /*e920*/  FFMA.FTZ R33, R176, -UR21, R33 ;  /* 0x80000015b0217c23 */ /* 0x000fe20008010021 */
[----:B------:R-:W-:Y:S02]  /*e930*/  VIADD R176, R0, 0x18 ;  /* 0x0000001800b07836 */ /* 0x000fe40000000000 */
[----:B------:R-:W-:Y:S01]  /*e940*/  FFMA.FTZ R32, R189, -UR21, R32 ;  /* 0x80000015bd207c23 */ /* 0x000fe20008010020 */
[----:B------:R-:W-:Y:S01]  /*e950*/  FSEL R238, R179, -INF , !P1 ;  /* 0xff800000b3ee7808 */ /* 0x000fe20004800000 */
[----:B------:R-:W-:Y:S01]  /*e960*/  FFMA.FTZ R183, R183, -UR21, R34 ;  /* 0x80000015b7b77c23 */ /* 0x000fe20008010022 */
[----:B------:R-:W-:Y:S01]  /*e970*/  ISETP.GE.AND P1, PT, R2, R250, PT ;  /* 0x000000fa0200720c */ /* 0x000fe20003f26270 */
[----:B------:R-:W-:Y:S01]  /*e980*/  IMAD.IADD R34, R249, 0x1, -R2 ;  /* 0x00000001f9227824 */ /* 0x000fe200078e0a02 */
[----:B------:R-:W-:Y:S01]  /*e990*/  FSEL R196, R32, -INF , !P0 ;  /* 0xff80000020c47808 */ /* 0x000fe20004000000 */
[----:B------:R-:W-:Y:S01]  /*e9a0*/  IMAD.IADD R179, R252, 0x1, -R176 ;  /* 0x00000001fcb37824 */ /* 0x000fe200078e0ab0 */
[----:B------:R-:W-:Y:S01]  /*e9b0*/  ISETP.LT.OR P1, PT, R2, R251, P1 ;  /* 0x000000fb0200720c */ /* 0x000fe20000f21670 */
[----:B------:R-:W-:Y:S01]  /*e9c0*/  VIADD R32, R0, 0x19 ;  /* 0x0000001900207836 */ /* 0x000fe20000000000 */
[----:B------:R-:W-:-:S02]  /*e9d0*/  ISETP.GE.AND P0, PT, R2, R243, PT ;  /* 0x000000f30200720c */ /* 0x000fc40003f06270 */
[----:B------:R-:W-:Y:S02]  /*e9e0*/  IABS R34, R34 ;  /* 0x0000002200227213 */ /* 0x000fe40000000000 */
[----:B------:R-:W-:Y:S02]  /*e9f0*/  IABS R179, R179 ;  /* 0x000000b300b37213 */ /* 0x000fe40000000000 */
[----:B------:R-:W-:Y:S01]  /*ea00*/  FSEL R194, R33, -INF , !P1 ;  /* 0xff80000021c27808 */ /* 0x000fe20004800000 */
[----:B------:R-:W-:Y:S01]  /*ea10*/  IMAD.IADD R33, R249, 0x1, -R176 ;  /* 0x00000001f9217824 */ /* 0x000fe200078e0ab0 */
[----:B------:R-:W-:Y:S01]  /*ea20*/  ISETP.LT.OR P0, PT, R2, R248, P0 ;  /* 0x000000f80200720c */ /* 0x000fe20000701670 */
[----:B------:R-:W-:Y:S01]  /*ea30*/  IMAD.IADD R2, R252, 0x1, -R32 ;  /* 0x00000001fc027824 */ /* 0x000fe200078e0a20 */
[----:B------:R-:W-:Y:S01]  /*ea40*/  I2FP.F32.S32 R34, R34 ;  /* 0x0000002200227245 */ /* 0x000fe20000201400 */
[----:B-1----:R-:W-:Y:S01]  /*ea50*/  HMMA.16816.F32 R24, R8, R4, R24 ;  /* 0x000000040818723c */ /* 0x002fe20000001818 */
[----:B------:R-:W-:-:S02]  /*ea60*/  I2FP.F32.S32 R179, R179 ;  /* 0x000000b300b37245 */ /* 0x000fc40000201400 */
[----:B------:R-:W-:Y:S01]  /*ea70*/  FSEL R195, R183, -INF , !P6 ;  /* 0xff800000b7c37808 */ /* 0x000fe20007000000 */
[----:B------:R-:W-:Y:S01]  /*ea80*/  FFMA.FTZ R35, R34, -UR21, R35 ;  /* 0x8000001522237c23 */ /* 0x000fe20008010023 */
[----:B------:R-:W-:Y:S01]  /*ea90*/  ISETP.GE.AND P6, PT, R176, R250, PT ;  /* 0x000000fab000720c */ /* 0x000fe20003fc6270 */
[----:B------:R-:W-:Y:S01]  /*eaa0*/  FFMA.FTZ R28, R179, -UR21, R28 ;  /* 0x80000015b31c7c23 */ /* 0x000fe2000801001c */
[----:B------:R-:W-:Y:S01]  /*eab0*/  IABS R33, R33 ;  /* 0x0000002100217213 */ /* 0x000fe20000000000 */
[----:B------:R-:W-:Y:S01]  /*eac0*/  VIADD R5, R0, 0x20 ;  /* 0x0000002000057836 */ /* 0x000fe20000000000 */
[----:B------:R-:W-:Y:S01]  /*ead0*/  ISETP.LT.OR P6, PT, R176, R251, P6 ;  /* 0x000000fbb000720c */ /* 0x000fe200037c1670 */
[----:B------:R-:W-:Y:S01]  /*eae0*/  HMMA.16816.F32 R20, R8, R6, R20 ;  /* 0x000000060814723c */ /* 0x000fe20000001814 */
[----:B------:R-:W-:Y:S02]  /*eaf0*/  IABS R2, R2 ;  /* 0x0000000200027213 */ /* 0x000fe40000000000 */
[----:B------:R-:W-:-:S02]  /*eb00*/  I2FP.F32.S32 R33, R33 ;  /* 0x0000002100217245 */ /* 0x000fc40000201400 */
[----:B------:R-:W-:Y:S02]  /*eb10*/  I2FP.F32.S32 R2, R2 ;  /* 0x0000000200027245 */ /* 0x000fe40000201400 */
[----:B------:R-:W-:Y:S01]  /*eb20*/  FSEL R193, R35, -INF , !P0 ;  /* 0xff80000023c17808 */ /* 0x000fe20004000000 */
[----:B------:R-:W-:Y:S01]  /*eb30*/  FFMA.FTZ R30, R33, -UR21, R30 ;  /* 0x80000015211e7c23 */ /* 0x000fe2000801001e */
[----:B------:R-:W-:Y:S01]  /*eb40*/  FSEL R198, R28, -INF , !P6 ;  /* 0xff8000001cc67808 */ /* 0x000fe20007000000 */
[----:B------:R-:W-:Y:S01]  /*eb50*/  FFMA.FTZ R29, R2, -UR21, R29 ;  /* 0x80000015021d7c23 */ /* 0x000fe2000801001d */
[-C--:B------:R-:W-:Y:S01]  /*eb60*/  ISETP.GE.AND P1, PT, R176, R243.reuse, PT ;  /* 0x000000f3b000720c */ /* 0x080fe20003f26270 */
[C---:B------:R-:W-:Y:S01]  /*eb70*/  IMAD.IADD R28, R249.reuse, 0x1, -R32 ;  /* 0x00000001f91c7824 */ /* 0x040fe200078e0a20 */
[----:B------:R-:W-:Y:S01]  /*eb80*/  ISETP.GE.AND P0, PT, R32, R250, PT ;  /* 0x000000fa2000720c */ /* 0x000fe20003f06270 */
[----:B------:R-:W-:Y:S01]  /*eb90*/  VIADD R2, R0, 0x21 ;  /* 0x0000002100027836 */ /* 0x000fe20000000000 */
[----:B------:R-:W-:Y:S01]  /*eba0*/  ISETP.GE.AND P6, PT, R32, R243, PT ;  /* 0x000000f32000720c */ /* 0x000fe20003fc6270 */
[----:B------:R-:W-:Y:S01]  /*ebb0*/  VIADD R7, R0, 0x28 ;  /* 0x0000002800077836 */ /* 0x000fe20000000000 */
[-C--:B------:R-:W-:Y:S01]  /*ebc0*/  ISETP.LT.OR P1, PT, R176, R248.reuse, P1 ;  /* 0x000000f8b000720c */ /* 0x080fe20000f21670 */
[--C-:B------:R-:W-:Y:S01]  /*ebd0*/  IMAD.IADD R4, R252, 0x1, -R2.reuse ;  /* 0x00000001fc047824 */ /* 0x100fe200078e0a02 */
[C---:B------:R-:W-:Y:S01]  /*ebe0*/  ISETP.LT.OR P0, PT, R32.reuse, R251, P0 ;  /* 0x000000fb2000720c */ /* 0x040fe20000701670 */
[----:B------:R-:W-:Y:S01]  /*ebf0*/  IMAD.IADD R6, R249, 0x1, -R2 ;  /* 0x00000001f9067824 */ /* 0x000fe200078e0a02 */
[----:B------:R-:W-:-:S02]  /*ec00*/  ISETP.LT.OR P6, PT, R32, R248, P6 ;  /* 0x000000f82000720c */ /* 0x000fc400037c1670 */
[----:B------:R-:W1:Y:S01]  /*ec10*/  LDSM.16.M88.4 R32, [R220+0x7800] ;  /* 0x00780000dc20783b */ /* 0x000e620000000200 */
[----:B------:R-:W-:Y:S01]  /*ec20*/  FSEL R197, R30, -INF , !P1 ;  /* 0xff8000001ec57808 */ /* 0x000fe20004800000 */
[----:B------:R-:W-:-:S04]  /*ec30*/  DEPBAR.LE SB0, 0x0 ;  /* 0x000080000000791a */ /* 0x000fc80000000000 */
[----:B------:R-:W-:Y:S01]  /*ec40*/  FSEL R30, R29, -INF , !P0 ;  /* 0xff8000001d1e7808 */ /* 0x000fe20004000000 */
[--C-:B------:R-:W-:Y:S01]  /*ec50*/  IMAD.IADD R29, R252, 0x1, -R5.reuse ;  /* 0x00000001fc1d7824 */ /* 0x100fe200078e0a05 */
[C---:B------:R-:W-:Y:S02]  /*ec60*/  ISETP.GE.AND P1, PT, R5.reuse, R250, PT ;  /* 0x000000fa0500720c */ /* 0x040fe40003f26270 */
[C---:B------:R-:W-:Y:S02]  /*ec70*/  ISETP.GE.AND P0, PT, R5.reuse, R243, PT ;  /* 0x000000f30500720c */ /* 0x040fe40003f06270 */
[----:B------:R-:W-:Y:S02]  /*ec80*/  IABS R28, R28 ;  /* 0x0000001c001c7213 */ /* 0x000fe40000000000 */
[C---:B------:R-:W-:Y:S01]  /*ec90*/  ISETP.LT.OR P1, PT, R5.reuse, R251, P1 ;  /* 0x000000fb0500720c */ /* 0x040fe20000f21670 */
[----:B------:R-:W-:Y:S01]  /*eca0*/  BAR.SYNC.DEFER_BLOCKING 0x0 ;  /* 0x0000000000007b1d */ /* 0x000fe20000010000 */
[----:B------:R-:W-:Y:S01]  /*ecb0*/  ISETP.LT.OR P0, PT, R5, R248, P0 ;  /* 0x000000f80500720c */ /* 0x000fe20000701670 */
[----:B------:R-:W-:Y:S01]  /*ecc0*/  IMAD.IADD R5, R249, 0x1, -R5 ;  /* 0x00000001f9057824 */ /* 0x000fe200078e0a05 */
[----:B------:R-:W-:-:S02]  /*ecd0*/  I2FP.F32.S32 R28, R28 ;  /* 0x0000001c001c7245 */ /* 0x000fc40000201400 */
        /* <DEDUP_REMOVED lines=8> */
[----:B------:R-:W-:Y:S01]  /*ed60*/  FSEL R28, R31, -INF , !P6 ;  /* 0xff8000001f1c7808 */ /* 0x000fe20007000000 */
[----:B------:R-:W-:Y:S01]  /*ed70*/  FFMA.FTZ R5, R5, -UR21, R26 ;  /* 0x8000001505057c23 */ /* 0x000fe2000801001a */
[----:B------:R-:W-:Y:S01]  /*ed80*/  ISETP.GE.AND P6, PT, R2, R250, PT ;  /* 0x000000fa0200720c */ /* 0x000fe20003fc6270 */
[----:B------:R-:W-:Y:S01]  /*ed90*/  FFMA.FTZ R25, R4, -UR21, R25 ;  /* 0x8000001504197c23 */ /* 0x000fe20008010019 */
[----:B------:R-:W-:Y:S01]  /*eda0*/  FSEL R204, R24, -INF , !P1 ;  /* 0xff80000018cc7808 */ /* 0x000fe20004800000 */
[--C-:B------:R-:W-:Y:S01]  /*edb0*/  IMAD.IADD R24, R252, 0x1, -R7.reuse ;  /* 0x00000001fc187824 */ /* 0x100fe200078e0a07 */
[----:B------:R-:W-:Y:S01]  /*edc0*/  ISETP.LT.OR P6, PT, R2, R251, P6 ;  /* 0x000000fb0200720c */ /* 0x000fe200037c1670 */
[----:B------:R-:W-:Y:S01]  /*edd0*/  VIADD R4, R0, 0x29 ;  /* 0x0000002900047836 */ /* 0x000fe20000000000 */
[----:B------:R-:W-:Y:S01]  /*ede0*/  ISETP.GE.AND P1, PT, R2, R243, PT ;  /* 0x000000f30200720c */ /* 0x000fe20003f26270 */
[----:B-1----:R-:W-:Y:S01]  /*edf0*/  HMMA.16816.F32 R16, R8, R32, R16 ;  /* 0x000000200810723c */ /* 0x002fe20000001810 */
[----:B------:R-:W-:Y:S01]  /*ee00*/  FSEL R203, R5, -INF , !P0 ;  /* 0xff80000005cb7808 */ /* 0x000fe20004000000 */
[----:B------:R-:W-:Y:S01]  /*ee10*/  IMAD.IADD R5, R249, 0x1, -R7 ;  /* 0x00000001f9057824 */ /* 0x000fe200078e0a07 */
[----:B------:R-:W-:-:S02]  /*ee20*/  FSEL R202, R25, -INF , !P6 ;  /* 0xff80000019ca7808 */ /* 0x000fc40007000000 */
[C---:B------:R-:W-:Y:S01]  /*ee30*/  ISETP.GE.AND P0, PT, R7.reuse, R250, PT ;  /* 0x000000fa0700720c */ /* 0x040fe20003f06270 */
[----:B------:R-:W-:Y:S01]  /*ee40*/  HMMA.16816.F32 R12, R8, R34, R12 ;  /* 0x00000022080c723c */ /* 0x000fe2000000180c */
[C---:B------:R-:W-:Y:S02]  /*ee50*/  ISETP.GE.AND P6, PT, R7.reuse, R243, PT ;  /* 0x000000f30700720c */ /* 0x040fe40003fc6270 */
[----:B------:R-:W-:Y:S02]  /*ee60*/  IABS R6, R6 ;  /* 0x0000000600067213 */ /* 0x000fe40000000000 */
[----:B------:R-:W-:Y:S02]  /*ee70*/  IABS R24, R24 ;  /* 0x0000001800187213 */ /* 0x000fe40000000000 */
[----:B------:R-:W-:Y:S01]  /*ee80*/  ISETP.LT.OR P1, PT, R2, R248, P1 ;  /* 0x000000f80200720c */ /* 0x000fe20000f21670 */
[----:B------:R-:W-:Y:S01]  /*ee90*/  IMAD.IADD R2, R252, 0x1, -R4 ;  /* 0x00000001fc027824 */ /* 0x000fe200078e0a04 */
[----:B------:R-:W-:-:S02]  /*eea0*/  ISETP.LT.OR P0, PT, R7, R251, P0 ;  /* 0x000000fb0700720c */ /* 0x000fc40000701670 */
[----:B------:R-:W-:Y:S02]  /*eeb0*/  I2FP.F32.S32 R6, R6 ;  /* 0x0000000600067245 */ /* 0x000fe40000201400 */
[----:B------:R-:W-:Y:S02]  /*eec0*/  ISETP.LT.OR P6, PT, R7, R248, P6 ;  /* 0x000000f80700720c */ /* 0x000fe400037c1670 */
[----:B------:R-:W-:Y:S01]  /*eed0*/  I2FP.F32.S32 R7, R24 ;  /* 0x0000001800077245 */ /* 0x000fe20000201400 */
[----:B------:R-:W-:Y:S01]  /*eee0*/  FFMA.FTZ R27, R6, -UR21, R27 ;  /* 0x80000015061b7c23 */ /* 0x000fe2000801001b */
[----:B------:R-:W-:Y:S01]  /*eef0*/  IABS R5, R5 ;  /* 0x0000000500057213 */ /* 0x000fe20000000000 */
[----:B------:R-:W-:Y:S01]  /*ef00*/  IMAD.IADD R6, R249, 0x1, -R4 ;  /* 0x00000001f9067824 */ /* 0x000fe200078e0a04 */
[----:B------:R-:W-:Y:S01]  /*ef10*/  IABS R2, R2 ;  /* 0x0000000200027213 */ /* 0x000fe20000000000 */
[----:B------:R-:W-:Y:S01]  /*ef20*/  FFMA.FTZ R7, R7, -UR21, R20 ;  /* 0x8000001507077c23 */ /* 0x000fe20008010014 */
[----:B------:R-:W-:-:S02]  /*ef30*/  I2FP.F32.S32 R5, R5 ;  /* 0x0000000500057245 */ /* 0x000fc40000201400 */
[----:B------:R-:W-:Y:S02]  /*ef40*/  I2FP.F32.S32 R2, R2 ;  /* 0x0000000200027245 */ /* 0x000fe40000201400 */
[----:B------:R-:W-:Y:S01]  /*ef50*/  FSEL R207, R27, -INF , !P1 ;  /* 0xff8000001bcf7808 */ /* 0x000fe20004800000 */
[----:B------:R-:W-:Y:S01]  /*ef60*/  FFMA.FTZ R5, R5, -UR21, R22 ;  /* 0x8000001505057c23 */ /* 0x000fe20008010016 */
[-C--:B------:R-:W-:Y:S01]  /*ef70*/  ISETP.GE.AND P1, PT, R4, R250.reuse, PT ;  /* 0x000000fa0400720c */ /* 0x080fe20003f26270 */
[----:B------:R-:W-:Y:S01]  /*ef80*/  FFMA.FTZ R21, R2, -UR21, R21 ;  /* 0x8000001502157c23 */ /* 0x000fe20008010015 */
[----:B------:R-:W-:Y:S01]  /*ef90*/  FSEL R236, R7, -INF , !P0 ;  /* 0xff80000007ec7808 */ /* 0x000fe20004000000 */
[----:B------:R-:W-:Y:S01]  /*efa0*/  VIADD R7, R0, 0x30 ;  /* 0x0000003000077836 */ /* 0x000fe20000000000 */
[----:B------:R-:W-:Y:S01]  /*efb0*/  ISETP.LT.OR P1, PT, R4, R251, P1 ;  /* 0x000000fb0400720c */ /* 0x000fe20000f21670 */
[----:B------:R-:W-:Y:S01]  /*efc0*/  VIADD R2, R0, 0x31 ;  /* 0x0000003100027836 */ /* 0x000fe20000000000 */
[----:B------:R-:W-:Y:S01]  /*efd0*/  FSEL R205, R5, -INF , !P6 ;  /* 0xff80000005cd7808 */ /* 0x000fe20007000000 */
[--C-:B------:R-:W-:Y:S01]  /*efe0*/  IMAD.IADD R20, R252, 0x1, -R7.reuse ;  /* 0x00000001fc147824 */ /* 0x100fe200078e0a07 */
[----:B------:R-:W-:Y:S01]  /*eff0*/  FSEL R206, R21, -INF , !P1 ;  /* 0xff80000015ce7808 */ /* 0x000fe20004800000 */
[----:B------:R-:W-:Y:S01]  /*f000*/  IMAD.IADD R5, R249, 0x1, -R7 ;  /* 0x00000001f9057824 */ /* 0x000fe200078e0a07 */
[----:B------:R-:W-:-:S02]  /*f010*/  ISETP.GE.AND P6, PT, R7, R250, PT ;  /* 0x000000fa0700720c */ /* 0x000fc40003fc6270 */
[CC--:B------:R-:W-:Y:S02]  /*f020*/  ISETP.GE.AND P1, PT, R7.reuse, R243.reuse, PT ;  /* 0x000000f30700720c */ /* 0x0c0fe40003f26270 */
[----:B------:R-:W-:Y:S02]  /*f030*/  IABS R6, R6 ;  /* 0x0000000600067213 */ /* 0x000fe40000000000 */
[----:B------:R-:W-:Y:S02]  /*f040*/  IABS R20, R20 ;  /* 0x0000001400147213 */ /* 0x000fe40000000000 */
[----:B------:R-:W-:Y:S02]  /*f050*/  ISETP.GE.AND P0, PT, R4, R243, PT ;  /* 0x000000f30400720c */ /* 0x000fe40003f06270 */
[C---:B------:R-:W-:Y:S02]  /*f060*/  ISETP.LT.OR P6, PT, R7.reuse, R251, P6 ;  /* 0x000000fb0700720c */ /* 0x040fe400037c1670 */
[----:B------:R-:W-:-:S02]  /*f070*/  ISETP.LT.OR P1, PT, R7, R248, P1 ;  /* 0x000000f80700720c */ /* 0x000fc40000f21670 */
[----:B------:R-:W-:Y:S02]  /*f080*/  I2FP.F32.S32 R6, R6 ;  /* 0x0000000600067245 */ /* 0x000fe40000201400 */
[----:B------:R-:W-:Y:S02]  /*f090*/  I2FP.F32.S32 R7, R20 ;  /* 0x0000001400077245 */ /* 0x000fe40000201400 */
[----:B------:R-:W-:Y:S01]  /*f0a0*/  ISETP.LT.OR P0, PT, R4, R248, P0 ;  /* 0x000000f80400720c */ /* 0x000fe20000701670 */
[----:B------:R-:W-:Y:S02]  /*f0b0*/  IMAD.IADD R4, R252, 0x1, -R2 ;  /* 0x00000001fc047824 */ /* 0x000fe400078e0a02 */
[----:B------:R-:W-:Y:S01]  /*f0c0*/  FFMA.FTZ R23, R6, -UR21, R23 ;  /* 0x8000001506177c23 */ /* 0x000fe20008010017 */
[----:B------:R-:W-:Y:S01]  /*f0d0*/  FFMA.FTZ R7, R7, -UR21, R16 ;  /* 0x8000001507077c23 */ /* 0x000fe20008010010 */
[----:B------:R-:W-:Y:S01]  /*f0e0*/  IABS R5, R5 ;  /* 0x0000000500057213 */ /* 0x000fe20000000000 */
[C---:B------:R-:W-:Y:S01]  /*f0f0*/  VIADD R6, R0.reuse, 0x38 ;  /* 0x0000003800067836 */ /* 0x040fe20000000000 */
[----:B------:R-:W-:Y:S01]  /*f100*/  IABS R4, R4 ;  /* 0x0000000400047213 */ /* 0x000fe20000000000 */
[----:B------:R-:W-:Y:S01]  /*f110*/  VIADD R0, R0, 0x39 ;  /* 0x0000003900007836 */ /* 0x000fe20000000000 */
[----:B------:R-:W-:Y:S01]  /*f120*/  FSEL R237, R23, -INF , !P0 ;  /* 0xff80000017ed7808 */ /* 0x000fe20004000000 */
[----:B------:R-:W-:Y:S01]  /*f130*/  IMAD.IADD R8, R252, 0x1, -R6 ;  /* 0x00000001fc087824 */ /* 0x000fe200078e0a06 */
[----:B------:R-:W-:Y:S01]  /*f140*/  FSEL R192, R7, -INF , !P6 ;  /* 0xff80000007c07808 */ /* 0x000fe20007000000 */
[----:B------:R-:W-:Y:S01]  /*f150*/  IMAD.IADD R7, R249, 0x1, -R2 ;  /* 0x00000001f9077824 */ /* 0x000fe200078e0a02 */
[----:B------:R-:W-:-:S02]  /*f160*/  ISETP.GE.AND P0, PT, R2, R250, PT ;  /* 0x000000fa0200720c */ /* 0x000fc40003f06270 */
[C---:B------:R-:W-:Y:S02]  /*f170*/  ISETP.GE.AND P6, PT, R2.reuse, R243, PT ;  /* 0x000000f30200720c */ /* 0x040fe40003fc6270 */
[----:B------:R-:W-:Y:S02]  /*f180*/  I2FP.F32.S32 R4, R4 ;  /* 0x0000000400047245 */ /* 0x000fe40000201400 */
[C---:B------:R-:W-:Y:S02]  /*f190*/  ISETP.LT.OR P0, PT, R2.reuse, R251, P0 ;  /* 0x000000fb0200720c */ /* 0x040fe40000701670 */
[----:B------:R-:W-:Y:S01]  /*f1a0*/  ISETP.LT.OR P6, PT, R2, R248, P6 ;  /* 0x000000f80200720c */ /* 0x000fe200037c1670 */
[----:B------:R-:W-:Y:S01]  /*f1b0*/  IMAD.IADD R2, R249, 0x1, -R6 ;  /* 0x00000001f9027824 */ /* 0x000fe200078e0a06 */
[----:B------:R-:W-:Y:S01]  /*f1c0*/  I2FP.F32.S32 R5, R5 ;  /* 0x0000000500057245 */ /* 0x000fe20000201400 */
[----:B------:R-:W-:Y:S01]  /*f1d0*/  FFMA.FTZ R4, R4, -UR21, R17 ;  /* 0x8000001504047c23 */ /* 0x000fe20008010011 */
[----:B------:R-:W-:-:S02]  /*f1e0*/  IABS R7, R7 ;  /* 0x0000000700077213 */ /* 0x000fc40000000000 */
[----:B------:R-:W-:Y:S01]  /*f1f0*/  IABS R2, R2 ;  /* 0x0000000200027213 */ /* 0x000fe20000000000 */
[----:B------:R-:W-:Y:S01]  /*f200*/  FFMA.FTZ R5, R5, -UR21, R18 ;  /* 0x8000001505057c23 */ /* 0x000fe20008010012 */
[----:B------:R-:W-:Y:S02]  /*f210*/  FSEL R191, R4, -INF , !P0 ;  /* 0xff80000004bf7808 */ /* 0x000fe40004000000 */
[----:B------:R-:W-:Y:S02]  /*f220*/  I2FP.F32.S32 R4, R7 ;  /* 0x0000000700047245 */ /* 0x000fe40000201400 */
[----:B------:R-:W-:Y:S01]  /*f230*/  I2FP.F32.S32 R7, R2 ;  /* 0x0000000200077245 */ /* 0x000fe20000201400 */
[----:B------:R-:W-:Y:S01]  /*f240*/  IMAD.IADD R2, R252, 0x1, -R0 ;  /* 0x00000001fc027824 */ /* 0x000fe200078e0a00 */
[----:B------:R-:W-:Y:S01]  /*f250*/  FSEL R189, R5, -INF , !P1 ;  /* 0xff80000005bd7808 */ /* 0x000fe20004800000 */
[----:B------:R-:W-:Y:S01]  /*f260*/  FFMA.FTZ R4, R4, -UR21, R19 ;  /* 0x8000001504047c23 */ /* 0x000fe20008010013 */
[C---:B------:R-:W-:Y:S01]  /*f270*/  ISETP.GE.AND P1, PT, R6.reuse, R250, PT ;  /* 0x000000fa0600720c */ /* 0x040fe20003f26270 */
[----:B------:R-:W-:Y:S01]  /*f280*/  FFMA.FTZ R7, R7, -UR21, R14 ;  /* 0x8000001507077c23 */ /* 0x000fe2000801000e */
[----:B------:R-:W-:-:S02]  /*f290*/  ISETP.GE.AND P0, PT, R6, R243, PT ;  /* 0x000000f30600720c */ /* 0x000fc40003f06270 */
[----:B------:R-:W-:Y:S02]  /*f2a0*/  IABS R5, R8 ;  /* 0x0000000800057213 */ /* 0x000fe40000000000 */
[C---:B------:R-:W-:Y:S02]  /*f2b0*/  ISETP.LT.OR P1, PT, R6.reuse, R251, P1 ;  /* 0x000000fb0600720c */ /* 0x040fe40000f21670 */
[----:B------:R-:W-:Y:S01]  /*f2c0*/  ISETP.LT.OR P0, PT, R6, R248, P0 ;  /* 0x000000f80600720c */ /* 0x000fe20000701670 */
[----:B------:R-:W-:Y:S01]  /*f2d0*/  IMAD.IADD R6, R249, 0x1, -R0 ;  /* 0x00000001f9067824 */ /* 0x000fe200078e0a00 */
[----:B------:R-:W-:Y:S02]  /*f2e0*/  I2FP.F32.S32 R5, R5 ;  /* 0x0000000500057245 */ /* 0x000fe40000201400 */
[----:B------:R-:W-:Y:S02]  /*f2f0*/  FSEL R179, R7, -INF , !P0 ;  /* 0xff80000007b37808 */ /* 0x000fe40004000000 */
[----:B------:R-:W-:Y:S01]  /*f300*/  PLOP3.LUT P0, PT, PT, PT, UP0, 0x80, 0x0 ;  /* 0x000000000000781c */ /* 0x000fe20003f0f008 */
[----:B------:R-:W-:Y:S01]  /*f310*/  FFMA.FTZ R5, R5, -UR21, R12 ;  /* 0x8000001505057c23 */ /* 0x000fe2000801000c */
[----:B------:R-:W-:-:S02]  /*f320*/  IABS R2, R2 ;  /* 0x0000000200027213 */ /* 0x000fc40000000000 */
[----:B------:R-:W-:Y:S02]  /*f330*/  IABS R6, R6 ;  /* 0x0000000600067213 */ /* 0x000fe40000000000 */
        /* <DEDUP_REMOVED lines=29> */
[----:B------:R-:W3:Y:S01]  /*f510*/  @!P2 LDC.64 R10, c[0x0][0x218] ;  /* 0x00008600ff0aab82 */ /* 0x000ee20000000a00 */
[----:B-1----:R-:W-:-:S07]  /*f520*/  @!P5 LEA R16, P1, R19, R16, 0x1 ;  /* 0x000000101310d211 */ /* 0x002fce00078208ff */
[----:B------:R-:W1:Y:S08]  /*f530*/  @!P5 LDC.64 R8, c[0x0][0x218] ;  /* 0x00008600ff08db82 */ /* 0x000e700000000a00 */
[----:B------:R-:W1:Y:S01]  /*f540*/  @!P4 LDC.64 R6, c[0x0][0x218] ;  /* 0x00008600ff06cb82 */ /* 0x000e620000000a00 */
[----:B-----5:R-:W-:Y:S02]  /*f550*/  @!P3 LEA R12, P6, R19, R12, 0x1 ;  /* 0x0000000c130cb211 */ /* 0x020fe400078c08ff */
[----:B--2---:R-:W-:-:S05]  /*f560*/  LEA.HI.X R0, R4, R201, R0, 0x6, P0 ;  /* 0x000000c904007211 */ /* 0x004fca00000f3400 */
[----:B------:R-:W2:Y:S01]  /*f570*/  @!P3 LDC.64 R4, c[0x0][0x218] ;  /* 0x00008600ff04bb82 */ /* 0x000ea20000000a00 */
[C---:B----4-:R-:W-:Y:S02]  /*f580*/  @!P4 LEA R14, P0, R19.reuse, R14, 0x1 ;  /* 0x0000000e130ec211 */ /* 0x050fe400078008ff */
[C-C-:B------:R-:W-:Y:S02]  /*f590*/  @!P5 LEA.HI.X R17, R19.reuse, R17, R0.reuse, 0x1, P1 ;  /* 0x000000111311d211 */ /* 0x140fe400008f0c00 */
[C-C-:B------:R-:W-:Y:S02]  /*f5a0*/  @!P4 LEA.HI.X R15, R19.reuse, R15, R0.reuse, 0x1, P0 ;  /* 0x0000000f130fc211 */ /* 0x140fe400000f0c00 */
[C---:B---3--:R-:W-:Y:S01]  /*f5b0*/  @!P2 LEA R18, P1, R19.reuse, R10, 0x1 ;  /* 0x0000000a1312a211 */ /* 0x048fe200078208ff */
[----:B------:R-:W-:Y:S01]  /*f5c0*/  @!PT LDS RZ, [RZ] ;  /* 0x00000000fffff984 */ /* 0x000fe20000000800 */
[----:B------:R-:W-:Y:S01]  /*f5d0*/  @!PT LDS RZ, [RZ] ;  /* 0x00000000fffff984 */ /* 0x000fe20000000800 */
[----:B------:R-:W-:Y:S01]  /*f5e0*/  @!PT LDS RZ, [RZ] ;  /* 0x00000000fffff984 */ /* 0x000fe20000000800 */
[----:B------:R3:W-:Y:S01]  /*f5f0*/  @!P5 LDGSTS.E.BYPASS.LTC128B.128 [R242+0x10000], desc[UR34][R16.64] ;  /* 0x1000000010f2dfae */ /* 0x0007e2000b901d62 */
[C---:B------:R-:W-:Y:S02]  /*f600*/  IADD3 R2, P0, R19.reuse, UR42, RZ ;  /* 0x0000002a13027c10 */ /* 0x040fe4000ff1e0ff */
[C-C-:B------:R-:W-:Y:S01]  /*f610*/  @!P3 LEA.HI.X R13, R19.reuse, R13, R0.reuse, 0x1, P6 ;  /* 0x0000000d130db211 */ /* 0x140fe200030f0c00 */
[----:B------:R3:W-:Y:S01]  /*f620*/  @P4 STS.128 [R242+0x12000], RZ ;  /* 0x012000fff2004388 */ /* 0x0007e20000000c00 */
[----:B------:R-:W-:-:S02]  /*f630*/  @!P2 LEA.HI.X R19, R19, R11, R0, 0x1, P1 ;  /* 0x0000000b1313a211 */ /* 0x000fc400008f0c00 */
[----:B-1----:R-:W-:Y:S01]  /*f640*/  @!P5 LEA R8, P6, R2, R8, 0x1 ;  /* 0x000000080208d211 */ /* 0x002fe200078c08ff */
[----:B------:R-:W-:Y:S01]  /*f650*/  @!PT LDS RZ, [RZ] ;  /* 0x00000000fffff984 */ /* 0x000fe20000000800 */
[----:B------:R-:W-:Y:S01]  /*f660*/  @!PT LDS RZ, [RZ] ;  /* 0x00000000fffff984 */ /* 0x000fe20000000800 */
[----:B------:R-:W-:Y:S01]  /*f670*/  @!PT LDS RZ, [RZ] ;  /* 0x00000000fffff984 */ /* 0x000fe20000000800 */
[----:B------:R3:W-:Y:S01]  /*f680*/  @!P4 LDGSTS.E.BYPASS.LTC128B.128 [R242+0x12000], desc[UR34][R14.64+0x80] ;  /* 0x120000800ef2cfae */ /* 0x0007e2000b901d62 */
[----:B------:R-:W-:Y:S02]  /*f690*/  IADD3.X R11, R0, UR41, RZ, P0, !PT ;  /* 0x00000029000b7c10 */ /* 0x000fe400087fe4ff */
[C---:B------:R-:W-:Y:S01]  /*f6a0*/  @!P4 LEA R6, P1, R2.reuse, R6, 0x1 ;  /* 0x000000060206c211 */ /* 0x040fe200078208ff */
[----:B------:R3:W-:Y:S01]  /*f6b0*/  @P3 STS.128 [R242+0x14000], RZ ;  /* 0x014000fff2003388 */ /* 0x0007e20000000c00 */
[C-C-:B------:R-:W-:Y:S02]  /*f6c0*/  @!P5 LEA.HI.X R9, R2.reuse, R9, R11.reuse, 0x1, P6 ;  /* 0x000000090209d211 */ /* 0x140fe400030f0c0b */
[C---:B------:R-:W-:Y:S01]  /*f6d0*/  @!P4 LEA.HI.X R7, R2.reuse, R7, R11, 0x1, P1 ;  /* 0x000000070207c211 */ /* 0x040fe200008f0c0b */
        /* <DEDUP_REMOVED lines=35> */
.L_x_2108:
[----:B------:R-:W-:Y:S05]  /*f910*/  BSYNC B0 ;  /* 0x0000000000007941 */ /* 0x000fea0003800000 */
.L_x_2107:
[----:B------:R-:W0:Y:S02]  /*f920*/  LDGDEPBAR ;  /* 0x00000000000079af */ /* 0x000e240000000000 */
.L_x_2106:
[----:B-1-3--:R-:W-:Y:S01]  /*f930*/  FMNMX.FTZ R5, R175, R182, !PT ;  /* 0x000000b6af057209 */ /* 0x00afe20007810000 */
        /* <DEDUP_REMOVED lines=8> */
[----:B------:R-:W-:Y:S01]  /*f9c0*/  UIADD3 UR13, UR38, -0x61c88647, URZ ;  /* 0x9e3779b9260d7890 */ /* 0x000fe2000fffe03f */
[----:B------:R-:W-:Y:S01]  /*f9d0*/  MOV R11, R238 ;  /* 0x000000ee000b7202 */ /* 0x000fe20000000f00 */
        /* <DEDUP_REMOVED lines=10> */
[----:B------:R-:W1:Y:S01]  /*fa80*/  LDC.U8 R19, c[0x0][0x388] ;  /* 0x0000e200ff137b82 */ /* 0x000e620000000000 */
[----:B------:R-:W-:Y:S01]  /*fa90*/  MOV R26, R193 ;  /* 0x000000c1001a7202 */ /* 0x000fe20000000f00 */
[----:B------:R-:W-:Y:S01]  /*faa0*/  LDSM.16.MT88.4 R20, [R226+0x18000] ;  /* 0x01800000e214783b */ /* 0x000fe20000004200 */
[----:B------:R-:W-:Y:S01]  /*fab0*/  FMNMX.FTZ R5, R198, R5, !PT ;  /* 0x00000005c6057209 */ /* 0x000fe20007810000 */
[----:B------:R-:W-:Y:S01]  /*fac0*/  UIADD3 UR23, UR39, 0x646e171e, URZ ;  /* 0x646e171e27177890 */ /* 0x000fe2000fffe03f */
[----:B------:R-:W-:-:S02]  /*fad0*/  FMNMX.FTZ R4, R195, R4, !PT ;  /* 0x00000004c3047209 */ /* 0x000fc40007810000 */
[----:B------:R-:W-:Y:S01]  /*fae0*/  FMNMX.FTZ R5, R30, R5, !PT ;  /* 0x000000051e057209 */ /* 0x000fe20007810000 */
[----:B------:R-:W1:Y:S01]  /*faf0*/  LDC.U8 R18, c[0x0][0x388] ;  /* 0x0000e200ff127b82 */ /* 0x000e620000000000 */
        /* <DEDUP_REMOVED lines=14> */
[----:B------:R-:W-:Y:S02]  /*fbe0*/  LOP3.LUT R5, R15, R168, RZ, 0x3c, !PT ;  /* 0x000000a80f057212 */ /* 0x000fe400078e3cff */
[----:B------:R-:W-:Y:S02]  /*fbf0*/  FMNMX.FTZ R0, R188, R7, !PT ;  /* 0x00000007bc007209 */ /* 0x000fe40007810000 */
[----:B------:R-:W-:Y:S01]  /*fc00*/  FMNMX.FTZ R4, R189, R4, !PT ;  /* 0x00000004bd047209 */ /* 0x000fe20007810000 */
[----:B------:R-:W-:Y:S01]  /*fc10*/  IMAD.WIDE.U32 R12, R5, -0x2daee0ad, RZ ;  /* 0xd2511f53050c7825 */ /* 0x000fe200078e00ff */
[----:B------:R-:W-:Y:S01]  /*fc20*/  MOV R2, UR39 ;  /* 0x0000002700027c02 */ /* 0x000fe20008000f00 */
[----:B------:R-:W2:Y:S01]  /*fc30*/  SHFL.BFLY PT, R7, R0, 0x2, 0x1f ;  /* 0x0c401f0000077f89 */ /* 0x000ea200000e0000 */
[----:B------:R-:W-:-:S02]  /*fc40*/  FMNMX.FTZ R4, R187, R4, !PT ;  /* 0x00000004bb047209 */ /* 0x000fc40007810000 */
[----:B------:R-:W-:Y:S01]  /*fc50*/  LOP3.LUT R2, R9, UR31, R2, 0x96, !PT ;  /* 0x0000001f09027c12 */ /* 0x000fe2000f8e9602 */
[----:B------:R-:W-:Y:S01]  /*fc60*/  UIADD3 UR31, UR31, 0x1, URZ ;  /* 0x000000011f1f7890 */ /* 0x000fe2000fffe03f */
[----:B------:R-:W-:Y:S01]  /*fc70*/  LOP3.LUT R238, R13, UR4, R8, 0x96, !PT ;  /* 0x000000040dee7c12 */ /* 0x000fe2000f8e9608 */
[----:B------:R-:W-:Y:S01]  /*fc80*/  UIADD3 UR4, UR38, -0x4ab325aa, URZ ;  /* 0xb54cda5626047890 */ /* 0x000fe2000fffe03f */
[----:B------:R-:W-:Y:S01]  /*fc90*/  FMNMX.FTZ R5, R179, R4, !PT ;  /* 0x00000004b3057209 */ /* 0x000fe20007810000 */
[----:B------:R-:W-:Y:S01]  /*fca0*/  IMAD.WIDE.U32 R8, R2, -0x326172a9, RZ ;  /* 0xcd9e8d5702087825 */ /* 0x000fe200078e00ff */
[----:B-1----:R-:W-:Y:S02]  /*fcb0*/  PRMT R18, R18, 0x7054, R19 ;  /* 0x0000705412127816 */ /* 0x002fe40000000013 */
[----:B------:R-:W-:Y:S01]  /*fcc0*/  FMNMX.FTZ R6, R178, R5, !PT ;  /* 0x00000005b2067209 */ /* 0x000fe20007810000 */
[----:B------:R-:W-:Y:S01]  /*fcd0*/  IMAD.WIDE.U32 R238, R238, -0x326172a9, RZ ;  /* 0xcd9e8d57eeee7825 */ /* 0x000fe200078e00ff */
[----:B------:R-:W-:-:S03]  /*fce0*/  LOP3.LUT R4, R9, UR13, R14, 0x96, !PT ;  /* 0x0000000d09047c12 */ /* 0x000fc6000f8e960e */
[----:B------:R-:W1:Y:S01]  /*fcf0*/  SHFL.BFLY PT, R5, R6, 0x2, 0x1f ;  /* 0x0c401f0006057f89 */ /* 0x000e6200000e0000 */
[----:B------:R-:W-:Y:S01]  /*fd00*/  LOP3.LUT R2, R239, UR11, R8, 0x96, !PT ;  /* 0x0000000bef027c12 */ /* 0x000fe2000f8e9608 */
[----:B------:R-:W-:-:S04]  /*fd10*/  IMAD.WIDE.U32 R8, R4, -0x2daee0ad, RZ ;  /* 0xd2511f5304087825 */ /* 0x000fc800078e00ff */
[----:B------:R-:W-:Y:S01]  /*fd20*/  IMAD.WIDE.U32 R200, R2, -0x2daee0ad, RZ ;  /* 0xd2511f5302c87825 */ /* 0x000fe200078e00ff */
[----:B------:R-:W-:Y:S02]  /*fd30*/  LOP3.LUT R2, R9, UR10, R12, 0x96, !PT ;  /* 0x0000000a09027c12 */ /* 0x000fe4000f8e960c */
[----:B--2---:R-:W-:Y:S01]  /*fd40*/  FMNMX.FTZ R7, R0, R7, !PT ;  /* 0x0000000700077209 */ /* 0x004fe20007810000 */
[----:B------:R-:W-:Y:S01]  /*fd50*/  LDSM.16.MT88.4 R12, [R228+0x18000] ;  /* 0x01800000e40c783b */ /* 0x000fe20000004200 */
[----:B------:R-:W-:Y:S01]  /*fd60*/  LOP3.LUT R0, R201, UR6, R8, 0x96, !PT ;  /* 0x00000006c9007c12 */ /* 0x000fe2000f8e9608 */
[----:B------:R-:W-:Y:S02]  /*fd70*/  IMAD.WIDE.U32 R8, R2, -0x326172a9, RZ ;  /* 0xcd9e8d5702087825 */ /* 0x000fe400078e00ff */
[----:B------:R-:W2:Y:S02]  /*fd80*/  SHFL.BFLY PT, R2, R7, 0x1, 0x1f ;  /* 0x0c201f0007027f89 */ /* 0x000ea400000e0000 */
        /* <DEDUP_REMOVED lines=11> */
[----:B--2---:R-:W-:Y:S02]  /*fe40*/  FMNMX.FTZ R2, R7, R2, !PT ;  /* 0x0000000207027209 */ /* 0x004fe40007810000 */
[C---:B------:R-:W-:Y:S02]  /*fe50*/  LOP3.LUT R7, R8.reuse, 0xffff, RZ, 0xc0, !PT ;  /* 0x0000ffff08077812 */ /* 0x040fe400078ec0ff */
[----:B------:R-:W-:Y:S01]  /*fe60*/  LOP3.LUT R6, R8, 0xff, RZ, 0xc0, !PT ;  /* 0x000000ff08067812 */ /* 0x000fe200078ec0ff */
[----:B------:R-:W-:Y:S01]  /*fe70*/  FMUL.FTZ R193, R2, UR32 ;  /* 0x0000002002c17c20 */ /* 0x000fe20008410000 */
[----:B------:R-:W-:Y:S02]  /*fe80*/  SHF.R.U32.HI R7, RZ, 0x8, R7 ;  /* 0x00000008ff077819 */ /* 0x000fe40000011607 */
[----:B------:R-:W-:Y:S02]  /*fe90*/  SHF.R.U32.HI R4, RZ, 0x18, R8 ;  /* 0x00000018ff047819 */ /* 0x000fe40000011608 */
[----:B------:R-:W-:-:S02]  /*fea0*/  PRMT R6, R6, 0x5410, R7 ;  /* 0x0000541006067816 */ /* 0x000fc40000000007 */
[----:B------:R-:W-:Y:S02]  /*feb0*/  SHF.R.U32.HI R7, RZ, 0x10, R8 ;  /* 0x00000010ff077819 */ /* 0x000fe40000011608 */
[----:B-1----:R-:W-:Y:S02]  /*fec0*/  FMNMX.FTZ R0, R5, R0, !PT ;  /* 0x0000000005007209 */ /* 0x002fe40007810000 */
[----:B------:R-:W-:Y:S02]  /*fed0*/  LOP3.LUT R7, R7, 0xff, RZ, 0xc0, !PT ;  /* 0x000000ff07077812 */ /* 0x000fe400078ec0ff */
[----:B------:R-:W-:Y:S01]  /*fee0*/  LOP3.LUT R5, R9, UR4, R200, 0x96, !PT ;  /* 0x0000000409057c12 */ /* 0x000fe2000f8e96c8 */
[----:B------:R-:W-:Y:S01]  /*fef0*/  FMUL.FTZ R186, R0, UR32 ;  /* 0x0000002000ba7c20 */ /* 0x000fe20008410000 */
[----:B------:R-:W-:Y:S02]  /*ff00*/  FSETP.NEU.FTZ.AND P1, PT, R2, -INF , PT ;  /* 0xff8000000200780b */ /* 0x000fe40003f3d000 */
[----:B------:R-:W-:-:S02]  /*ff10*/  PRMT R7, R7, 0x5410, R4 ;  /* 0x0000541007077816 */ /* 0x000fc40000000004 */
[----:B------:R-:W-:Y:S02]  /*ff20*/  LOP3.LUT R4, R5, 0xffff, RZ, 0xc0, !PT ;  /* 0x0000ffff05047812 */ /* 0x000fe400078ec0ff */
[----:B------:R-:W-:Y:S02]  /*ff30*/  FSEL R193, R193, RZ, P1 ;  /* 0x000000ffc1c17208 */ /* 0x000fe40000800000 */
[----:B------:R-:W-:Y:S02]  /*ff40*/  FSETP.NEU.FTZ.AND P0, PT, R0, -INF , PT ;  /* 0xff8000000000780b */ /* 0x000fe40003f1d000 */
[----:B------:R-:W-:Y:S01]  /*ff50*/  SHF.R.U32.HI R4, RZ, 0x8, R4 ;  /* 0x00000008ff047819 */ /* 0x000fe20000011604 */
[--C-:B------:R-:W-:Y:S01]  /*ff60*/  FFMA.FTZ R176, R182, UR32, -R193.reuse ;  /* 0x00000020b6b07c23 */ /* 0x100fe200080108c1 */
[----:B------:R-:W-:Y:S01]  /*ff70*/  LOP3.LUT R9, R5, 0xff, RZ, 0xc0, !PT ;  /* 0x000000ff05097812 */ /* 0x000fe200078ec0ff */
[--C-:B------:R-:W-:Y:S01]  /*ff80*/  FFMA.FTZ R182, R185, UR32, -R193.reuse ;  /* 0x00000020b9b67c23 */ /* 0x100fe200080108c1 */
[----:B------:R-:W-:Y:S01]  /*ff90*/  FSEL R10, R2, RZ, P1 ;  /* 0x000000ff020a7208 */ /* 0x000fe20000800000 */
[--C-:B------:R-:W-:Y:S01]  /*ffa0*/  FFMA.FTZ R181, R181, UR32, -R193.reuse ;  /* 0x00000020b5b57c23 */ /* 0x100fe200080108c1 */
[----:B------:R-:W-:Y:S01]  /*ffb0*/  FSEL R186, R186, RZ, P0 ;  /* 0x000000ffbaba7208 */ /* 0x000fe20000000000 */
[----:B------:R-:W-:Y:S01]  /*ffc0*/  FFMA.FTZ R183, R180, UR32, -R193 ;  /* 0x00000020b4b77c23 */ /* 0x000fe200080108c1 */
[----:B------:R-:W-:Y:S01]  /*ffd0*/  PRMT R4, R9, 0x5410, R4 ;  /* 0x0000541009047816 */ /* 0x000fe20000000004 */
[----:B------:R-:W-:Y:S01]  /*ffe0*/  FADD.FTZ R9, R175, -R10 ;  /* 0x8000000aaf097221 */ /* 0x000fe20000010000 */
[----:B------:R-:W-:Y:S01]  /*fff0*/  MUFU.EX2 R182, R182 ;  /* 0x000000b600b67308 */ /* 0x000fe20000000800 */
[--C-:B------:R-:W-:Y:S01]  /*10000*/  FFMA.FTZ R180, R184, UR32, -R186.reuse ;  /* 0x00000020b8b47c23 */ /* 0x100fe200080108ba */
[--C-:B------:R-:W-:Y:S01]  /*10010*/  FFMA.FTZ R184, R177, UR32, -R186.reuse ;  /* 0x00000020b1b87c23 */ /* 0x100fe200080108ba */
[----:B------:R-:W-:Y:S01]  /*10020*/  FMUL.FTZ R177, R9, UR32 ;  /* 0x0000002009b17c20 */ /* 0x000fe20008410000 */
[--C-:B------:R-:W-:Y:S01]  /*10030*/  SHF.R.U32.HI R8, RZ, 0x10, R5.reuse ;  /* 0x00000010ff087819 */ /* 0x100fe20000011605 */
[--C-:B------:R-:W-:Y:S01]  /*10040*/  FFMA.FTZ R185, R199, UR32, -R186.reuse ;  /* 0x00000020c7b97c23 */ /* 0x100fe200080108ba */
[----:B------:R-:W-:Y:S01]  /*10050*/  SHF.R.U32.HI R5, RZ, 0x18, R5 ;  /* 0x00000018ff057819 */ /* 0x000fe20000011605 */
[--C-:B------:R-:W-:Y:S01]  /*10060*/  FFMA.FTZ R198, R198, UR32, -R193.reuse ;  /* 0x00000020c6c67c23 */ /* 0x100fe200080108c1 */
[----:B------:R-:W1:Y:S01]  /*10070*/  MUFU.EX2 R181, R181 ;  /* 0x000000b500b57308 */ /* 0x000e620000000800 */
[----:B------:R-:W-:Y:S01]  /*10080*/  LOP3.LUT R8, R8, 0xff, RZ, 0xc0, !PT ;  /* 0x000000ff08087812 */ /* 0x000fe200078ec0ff */
[----:B------:R-:W-:Y:S01]  /*10090*/  FFMA.FTZ R197, R197, UR32, -R186 ;  /* 0x00000020c5c57c23 */ /* 0x000fe200080108ba */
[--C-:B------:R-:W-:Y:S01]  /*100a0*/  HSET2.LE.AND R6, R6, R18.reuse, PT ;  /* 0x0000001206067233 */ /* 0x100fe20003803000 */
[----:B------:R-:W-:Y:S01]  /*100b0*/  FFMA.FTZ R202, R202, UR32, -R193 ;  /* 0x00000020caca7c23 */ /* 0x000fe200080108c1 */
[----:B------:R-:W-:Y:S01]  /*100c0*/  PRMT R5, R8, 0x5410, R5 ;  /* 0x0000541008057816 */ /* 0x000fe20000000005 */
[--C-:B------:R-:W-:Y:S01]  /*100d0*/  FFMA.FTZ R206, R206, UR32, -R193.reuse ;  /* 0x00000020cece7c23 */ /* 0x100fe200080108c1 */
[----:B------:R-:W-:Y:S01]  /*100e0*/  FSEL R8, R0, RZ, P0 ;  /* 0x000000ff00087208 */ /* 0x000fe20000000000 */
[----:B------:R-:W2:Y:S01]  /*100f0*/  MUFU.EX2 R177, R177 ;  /* 0x000000b100b17308 */ /* 0x000ea20000000800 */
[----:B------:R-:W-:Y:S01]  /*10100*/  MOV R199, R28 ;  /* 0x0000001c00c77202 */ /* 0x000fe20000000f00 */
[--C-:B------:R-:W-:Y:S01]  /*10110*/  FFMA.FTZ R192, R192, UR32, -R193.reuse ;  /* 0x00000020c0c07c23 */ /* 0x100fe200080108c1 */
[--C-:B------:R-:W-:Y:S01]  /*10120*/  HSET2.LE.AND R4, R4, R18.reuse, PT ;  /* 0x0000001204047233 */ /* 0x100fe20003803000 */
[----:B------:R-:W-:Y:S01]  /*10130*/  FADD.FTZ R8, R3, -R8 ;  /* 0x8000000803087221 */ /* 0x000fe20000010000 */
[--C-:B------:R-:W-:Y:S01]  /*10140*/  FFMA.FTZ R3, R11, UR32, -R186.reuse ;  /* 0x000000200b037c23 */ /* 0x100fe200080108ba */
[--C-:B------:R-:W-:Y:S01]  /*10150*/  HSET2.LE.AND R5, R5, R18.reuse, PT ;  /* 0x0000001205057233 */ /* 0x100fe20003803000 */
[--C-:B------:R-:W-:Y:S01]  /*10160*/  FFMA.FTZ R191, R191, UR32, -R193.reuse ;  /* 0x00000020bfbf7c23 */ /* 0x100fe200080108c1 */
[----:B------:R-:W-:Y:S01]  /*10170*/  FMUL.FTZ R175, R8, UR32 ;  /* 0x0000002008af7c20 */ /* 0x000fe20008410000 */
[----:B-1----:R-:W-:Y:S01]  /*10180*/  F2FP.F16.F32.PACK_AB R9, R181, R182 ;  /* 0x000000b6b509723e */ /* 0x002fe200000000ff */
[----:B------:R-:W-:Y:S01]  /*10190*/  MUFU.EX2 R176, R176 ;  /* 0x000000b000b07308 */ /* 0x000fe20000000800 */
[----:B------:R-:W-:Y:S01]  /*101a0*/  HSET2.LE.AND R7, R7, R18, PT ;  /* 0x0000001207077233 */ /* 0x000fe20003803000 */
[----:B------:R-:W-:Y:S01]  /*101b0*/  FFMA.FTZ R190, R190, UR32, -R193 ;  /* 0x00000020bebe7c23 */ /* 0x000fe200080108c1 */
[----:B------:R-:W-:Y:S01]  /*101c0*/  LOP3.LUT R6, R6, R9, RZ, 0xc0, !PT ;  /* 0x0000000906067212 */ /* 0x000fe200078ec0ff */
[----:B------:R-:W-:Y:S01]  /*101d0*/  FFMA.FTZ R187, R187, UR32, -R186 ;  /* 0x00000020bbbb7c23 */ /* 0x000fe200080108ba */
[----:B--2---:R-:W-:Y:S01]  /*101e0*/  FMUL.FTZ R9, R161, R177 ;  /* 0x000000b1a1097220 */ /* 0x004fe20000410000 */
[----:B------:R-:W-:-:S02]  /*101f0*/  MOV R161, R30 ;  /* 0x0000001e00a17202 */ /* 0x000fc40000000f00 */
[----:B------:R-:W1:Y:S01]  /*10200*/  MUFU.EX2 R183, R183 ;  /* 0x000000b700b77308 */ /* 0x000e620000000800 */
[----:B------:R-:W2:Y:S01]  /*10210*/  LDSM.16.MT88.4 R28, [R225+0x18000] ;  /* 0x01800000e11c783b */ /* 0x000ea20000004200 */
        /* <DEDUP_REMOVED lines=14> */
[----:B------:R-:W3:Y:S01]  /*10300*/  MUFU.EX2 R180, R180 ;  /* 0x000000b400b47308 */ /* 0x000ee20000000800 */
[----:B-1----:R-:W-:Y:S01]  /*10310*/  F2FP.F16.F32.PACK_AB R11, R183, R176 ;  /* 0x000000b0b70b723e */ /* 0x002fe200000000ff */
[-C--:B------:R-:W-:Y:S01]  /*10320*/  FMUL.FTZ R49, R49, R177.reuse ;  /* 0x000000b131317220 */ /* 0x080fe20000410000 */
[-C--:B------:R-:W-:Y:S01]  /*10330*/  FMUL.FTZ R52, R52, R177.reuse ;  /* 0x000000b134347220 */ /* 0x080fe20000410000 */
[----:B------:R-:W-:Y:S01]  /*10340*/  FMUL.FTZ R53, R53, R177 ;  /* 0x000000b135357220 */ /* 0x000fe20000410000 */
[----:B------:R-:W-:Y:S01]  /*10350*/  LOP3.LUT R4, R4, R11, RZ, 0xc0, !PT ;  /* 0x0000000b04047212 */ /* 0x000fe200078ec0ff */
        /* <DEDUP_REMOVED lines=9> */
[----:B------:R-:W-:Y:S01]  /*103f0*/  FMUL.FTZ R72, R72, R177 ;  /* 0x000000b148487220 */ /* 0x000fe20000410000 */
[----:B------:R-:W1:Y:S01]  /*10400*/  MUFU.EX2 R3, R3 ;  /* 0x0000000300037308 */ /* 0x000e620000000800 */
[----:B---3--:R-:W-:Y:S01]  /*10410*/  F2FP.F16.F32.PACK_AB R10, R180, R185 ;  /* 0x000000b9b40a723e */ /* 0x008fe200000000ff */
[-C--:B------:R-:W-:Y:S01]  /*10420*/  FMUL.FTZ R73, R73, R177.reuse ;  /* 0x000000b149497220 */ /* 0x080fe20000410000 */
[-C--:B------:R-:W-:Y:S01]  /*10430*/  FMUL.FTZ R76, R76, R177.reuse ;  /* 0x000000b14c4c7220 */ /* 0x080fe20000410000 */
[-C--:B------:R-:W-:Y:S01]  /*10440*/  FMUL.FTZ R77, R77, R177.reuse ;  /* 0x000000b14d4d7220 */ /* 0x080fe20000410000 */
[----:B------:R-:W-:Y:S01]  /*10450*/  LOP3.LUT R5, R5, R10, RZ, 0xc0, !PT ;  /* 0x0000000a05057212 */ /* 0x000fe200078ec0ff */
[-C--:B------:R-:W-:Y:S01]  /*10460*/  FMUL.FTZ R80, R80, R177.reuse ;  /* 0x000000b150507220 */ /* 0x080fe20000410000 */
[-C--:B------:R-:W-:Y:S01]  /*10470*/  FMUL.FTZ R81, R81, R177.reuse ;  /* 0x000000b151517220 */ /* 0x080fe20000410000 */
[----:B------:R-:W3:Y:S01]  /*10480*/  MUFU.EX2 R175, R175 ;  /* 0x000000af00af7308 */ /* 0x000ee20000000800 */
        /* <DEDUP_REMOVED lines=8> */
[----:B-1----:R-:W-:Y:S01]  /*10510*/  F2FP.F16.F32.PACK_AB R8, R3, R184 ;  /* 0x000000b80308723e */ /* 0x002fe200000000ff */
[-C--:B------:R-:W-:Y:S01]  /*10520*/  FMUL.FTZ R148, R148, R177.reuse ;  /* 0x000000b194947220 */ /* 0x080fe20000410000 */
[-C--:B------:R-:W-:Y:S01]  /*10530*/  FMUL.FTZ R149, R149, R177.reuse ;  /* 0x000000b195957220 */ /* 0x080fe20000410000 */
[-C--:B------:R-:W-:Y:S01]  /*10540*/  FMUL.FTZ R100, R100, R177.reuse ;  /* 0x000000b164647220 */ /* 0x080fe20000410000 */
[----:B------:R-:W-:Y:S01]  /*10550*/  LOP3.LUT R7, R7, R8, RZ, 0xc0, !PT ;  /* 0x0000000807077212 */ /* 0x000fe200078ec0ff */
[-C--:B------:R-:W-:Y:S01]  /*10560*/  FMUL.FTZ R8, R160, R177.reuse ;  /* 0x000000b1a0087220 */ /* 0x080fe20000410000 */
[----:B------:R-:W-:Y:S01]  /*10570*/  MOV R160, R18 ;  /* 0x0000001200a07202 */ /* 0x000fe20000000f00 */
[----:B------:R-:W-:Y:S01]  /*10580*/  FMUL.FTZ R101, R101, R177 ;  /* 0x000000b165657220 */ /* 0x000fe20000410000 */
[-C--:B---3--:R-:W-:Y:S01]  /*10590*/  FMUL.FTZ R10, R162, R175.reuse ;  /* 0x000000afa20a7220 */ /* 0x088fe20000410000 */
[-C--:B------:R-:W-:Y:S01]  /*105a0*/  FMUL.FTZ R11, R163, R175.reuse ;  /* 0x000000afa30b7220 */ /* 0x080fe20000410000 */
[-C--:B------:R-:W-:Y:S01]  /*105b0*/  FMUL.FTZ R158, R158, R175.reuse ;  /* 0x000000af9e9e7220 */ /* 0x080fe20000410000 */
[-C--:B------:R-:W-:Y:S01]  /*105c0*/  FMUL.FTZ R159, R159, R175.reuse ;  /* 0x000000af9f9f7220 */ /* 0x080fe20000410000 */
[----:B------:R-:W-:Y:S01]  /*105d0*/  MOV R163, R26 ;  /* 0x0000001a00a37202 */ /* 0x000fe20000000f00 */
        /* <DEDUP_REMOVED lines=8> */
[----:B------:R-:W1:Y:S01]  /*10660*/  LDSM.16.MT88.4 R136, [R226+0x1a000] ;  /* 0x01a00000e288783b */ /* 0x000e620000004200 */
[C---:B------:R-:W-:Y:S01]  /*10670*/  HMMA.16816.F32 R12, R4.reuse, R14, R156 ;  /* 0x0000000e040c723c */ /* 0x040fe2000000189c */
[-C--:B------:R-:W-:Y:S01]  /*10680*/  FMUL.FTZ R39, R39, R175.reuse ;  /* 0x000000af27277220 */ /* 0x080fe20000410000 */
[-C--:B------:R-:W-:Y:S01]  /*10690*/  FMUL.FTZ R42, R42, R175.reuse ;  /* 0x000000af2a2a7220 */ /* 0x080fe20000410000 */
[-C--:B------:R-:W-:Y:S01]  /*106a0*/  FMUL.FTZ R43, R43, R175.reuse ;  /* 0x000000af2b2b7220 */ /* 0x080fe20000410000 */
[-C--:B------:R-:W-:Y:S01]  /*106b0*/  FMUL.FTZ R46, R46, R175.reuse ;  /* 0x000000af2e2e7220 */ /* 0x080fe20000410000 */
[-C--:B------:R-:W-:Y:S01]  /*106c0*/  FMUL.FTZ R47, R47, R175.reuse ;  /* 0x000000af2f2f7220 */ /* 0x080fe20000410000 */
[----:B------:R-:W-:Y:S01]  /*106d0*/  FMUL.FTZ R50, R50, R175 ;  /* 0x000000af32327220 */ /* 0x000fe20000410000 */
[----:B------:R-:W-:Y:S01]  /*106e0*/  MOV R158, R24 ;  /* 0x00000018009e7202 */ /* 0x000fe20000000f00 */
[----:B------:R-:W-:Y:S01]  /*106f0*/  FMUL.FTZ R24, R144, R177 ;  /* 0x000000b190187220 */ /* 0x000fe20000410000 */
[----:B------:R-:W-:Y:S01]  /*10700*/  MOV R159, R25 ;  /* 0x00000019009f7202 */ /* 0x000fe20000000f00 */
[----:B------:R-:W-:Y:S01]  /*10710*/  FMUL.FTZ R25, R145, R177 ;  /* 0x000000b191197220 */ /* 0x000fe20000410000 */
        /* <DEDUP_REMOVED lines=28> */
[C---:B-1----:R-:W-:Y:S01]  /*108e0*/  HMMA.16816.F32 R44, R4.reuse, R136, R44 ;  /* 0x00000088042c723c */ /* 0x042fe2000000182c */
[----:B------:R-:W-:Y:S01]  /*108f0*/  MOV R156, R16 ;  /* 0x00000010009c7202 */ /* 0x000fe20000000f00 */
[----:B------:R-:W-:Y:S01]  /*10900*/  FMUL.FTZ R16, R152, R177 ;  /* 0x000000b198107220 */ /* 0x000fe20000410000 */
[----:B------:R-:W-:Y:S01]  /*10910*/  MOV R157, R17 ;  /* 0x00000011009d7202 */ /* 0x000fe20000000f00 */
[----:B------:R-:W-:Y:S01]  /*10920*/  FMUL.FTZ R17, R153, R177 ;  /* 0x000000b199117220 */ /* 0x000fe20000410000 */
[-C--:B------:R-:W-:Y:S01]  /*10930*/  FMUL.FTZ R18, R154, R175.reuse ;  /* 0x000000af9a127220 */ /* 0x080fe20000410000 */
[C---:B------:R-:W-:Y:S01]  /*10940*/  HMMA.16816.F32 R48, R4.reuse, R138, R48 ;  /* 0x0000008a0430723c */ /* 0x040fe20000001830 */
[----:B------:R-:W1:Y:S01]  /*10950*/  LDSM.16.MT88.4 R136, [R224+0x1a000] ;  /* 0x01a00000e088783b */ /* 0x000e620000004200 */
[-C--:B------:R-:W-:Y:S01]  /*10960*/  FMUL.FTZ R19, R155, R175.reuse ;  /* 0x000000af9b137220 */ /* 0x080fe20000410000 */
        /* <DEDUP_REMOVED lines=43> */
[----:B------:R-:W-:Y:S01]  /*10c20*/  LOP3.LUT R200, R201, UR24, R156, 0x96, !PT ;  /* 0x00000018c9c87c12 */ /* 0x000fe2000f8e969c */
[--C-:B------:R-:W-:Y:S01]  /*10c30*/  FFMA.FTZ R201, R195, UR32, -R186.reuse ;  /* 0x00000020c3c97c23 */ /* 0x100fe200080108ba */
[----:B------:R-:W-:Y:S01]  /*10c40*/  MOV R162, R160 ;  /* 0x000000a000a27202 */ /* 0x000fe20000000f00 */
[----:B------:R-:W-:Y:S01]  /*10c50*/  HMMA.16816.F32 R64, R4, R138, R64 ;  /* 0x0000008a0440723c */ /* 0x000fe20000001840 */
[----:B------:R-:W1:Y:S01]  /*10c60*/  LDSM.16.MT88.4 R136, [R226+0x1c000] ;  /* 0x01c00000e288783b */ /* 0x000e620000004200 */
[----:B------:R-:W-:Y:S01]  /*10c70*/  MOV R160, R199 ;  /* 0x000000c700a07202 */ /* 0x000fe20000000f00 */
[--C-:B------:R-:W-:Y:S01]  /*10c80*/  FFMA.FTZ R199, R194, UR32, -R193.reuse ;  /* 0x00000020c2c77c23 */ /* 0x100fe200080108c1 */
[----:B------:R-:W-:Y:S01]  /*10c90*/  FFMA.FTZ R195, R161, UR32, -R193 ;  /* 0x00000020a1c37c23 */ /* 0x000fe200080108c1 */
[----:B------:R-:W-:Y:S01]  /*10ca0*/  MUFU.EX2 R201, R201 ;  /* 0x000000c900c97308 */ /* 0x000fe20000000800 */
[----:B------:R-:W-:Y:S01]  /*10cb0*/  LDSM.16.MT88.4 R144, [R226+0x18800] ;  /* 0x01880000e290783b */ /* 0x000fe20000004200 */
[----:B------:R-:W-:Y:S01]  /*10cc0*/  FFMA.FTZ R194, R160, UR32, -R186 ;  /* 0x00000020a0c27c23 */ /* 0x000fe200080108ba */
[----:B------:R-:W-:-:S04]  /*10cd0*/  IMAD.WIDE.U32 R160, R164, -0x326172a9, RZ ;  /* 0xcd9e8d57a4a07825 */ /* 0x000fc800078e00ff */
[----:B------:R-:W-:Y:S01]  /*10ce0*/  FFMA.FTZ R167, R167, R177, R176 ;  /* 0x000000b1a7a77223 */ /* 0x000fe200000100b0 */
[----:B------:R-:W-:Y:S01]  /*10cf0*/  LDSM.16.MT88.4 R152, [R228+0x1a800] ;  /* 0x01a80000e498783b */ /* 0x000fe20000004200 */
[----:B------:R-:W-:Y:S01]  /*10d00*/  FFMA.FTZ R175, R166, R175, R185 ;  /* 0x000000afa6af7223 */ /* 0x000fe200000100b9 */
[----:B------:R-:W-:Y:S01]  /*10d10*/  MUFU.EX2 R199, R199 ;  /* 0x000000c700c77308 */ /* 0x000fe20000000800 */
[----:B------:R-:W-:Y:S02]  /*10d20*/  FADD.FTZ R167, R183, R167 ;  /* 0x000000a7b7a77221 */ /* 0x000fe40000010000 */
[----:B------:R-:W-:Y:S01]  /*10d30*/  FADD.FTZ R175, R180, R175 ;  /* 0x000000afb4af7221 */ /* 0x000fe20000010000 */
[C---:B--2---:R-:W-:Y:S01]  /*10d40*/  HMMA.16816.F32 R52, R4.reuse, R140, R52 ;  /* 0x0000008c0434723c */ /* 0x044fe20000001834 */
[----:B------:R-:W-:Y:S02]  /*10d50*/  FADD.FTZ R182, R182, R167 ;  /* 0x000000a7b6b67221 */ /* 0x000fe40000010000 */
[----:B------:R-:W-:Y:S01]  /*10d60*/  FADD.FTZ R184, R184, R175 ;  /* 0x000000afb8b87221 */ /* 0x000fe20000010000 */
[----:B------:R-:W-:Y:S01]  /*10d70*/  MUFU.EX2 R198, R198 ;  /* 0x000000c600c67308 */ /* 0x000fe20000000800 */
[----:B------:R-:W-:Y:S01]  /*10d80*/  FADD.FTZ R181, R181, R182 ;  /* 0x000000b6b5b57221 */ /* 0x000fe20000010000 */
[----:B------:R-:W-:Y:S01]  /*10d90*/  HMMA.16816.F32 R56, R4, R142, R56 ;  /* 0x0000008e0438723c */ /* 0x000fe20000001838 */
[----:B------:R-:W2:Y:S01]  /*10da0*/  LDSM.16.MT88.4 R140, [R228+0x1c000] ;  /* 0x01c00000e48c783b */ /* 0x000ea20000004200 */
[----:B------:R-:W-:-:S04]  /*10db0*/  FADD.FTZ R184, R3, R184 ;  /* 0x000000b803b87221 */ /* 0x000fc80000010000 */
[C---:B---3--:R-:W-:Y:S01]  /*10dc0*/  HMMA.16816.F32 R32, R4.reuse, R148, R32 ;  /* 0x000000940420723c */ /* 0x048fe20000001820 */
[----:B------:R-:W-:Y:S05]  /*10dd0*/  MUFU.EX2 R195, R195 ;  /* 0x000000c300c37308 */ /* 0x000fea0000000800 */
[C---:B------:R-:W-:Y:S01]  /*10de0*/  HMMA.16816.F32 R132, R4.reuse, R150, R132 ;  /* 0x000000960484723c */ /* 0x040fe20000001884 */
[----:B------:R-:W-:Y:S02]  /*10df0*/  LDSM.16.MT88.4 R148, [R228+0x18800] ;  /* 0x01880000e494783b */ /* 0x000fe40000004200 */
[----:B------:R-:W-:Y:S03]  /*10e00*/  MUFU.EX2 R197, R197 ;  /* 0x000000c500c57308 */ /* 0x000fe60000000800 */
[C---:B-1----:R-:W-:Y:S05]  /*10e10*/  HMMA.16816.F32 R76, R4.reuse, R136, R76 ;  /* 0x00000088044c723c */ /* 0x042fea000000184c */
[----:B------:R-:W-:Y:S01]  /*10e20*/  MUFU.EX2 R194, R194 ;  /* 0x000000c200c27308 */ /* 0x000fe20000000800 */
[C---:B------:R-:W-:Y:S01]  /*10e30*/  HMMA.16816.F32 R80, R4.reuse, R138, R80 ;  /* 0x0000008a0450723c */ /* 0x040fe20000001850 */
[----:B------:R-:W1:Y:S06]  /*10e40*/  LDSM.16.MT88.4 R136, [R224+0x1c000] ;  /* 0x01c00000e088783b */ /* 0x000e6c0000004200 */
[----:B------:R-:W-:Y:S08]  /*10e50*/  MUFU.EX2 R202, R202 ;  /* 0x000000ca00ca7308 */ /* 0x000ff00000000800 */
[----:B------:R-:W-:Y:S01]  /*10e60*/  MUFU.EX2 R206, R206 ;  /* 0x000000ce00ce7308 */ /* 0x000fe20000000800 */
[C---:B--2---:R-:W-:Y:S06]  /*10e70*/  HMMA.16816.F32 R68, R4.reuse, R140, R68 ;  /* 0x0000008c0444723c */ /* 0x044fec0000001844 */
[C---:B------:R-:W-:Y:S01]  /*10e80*/  HMMA.16816.F32 R72, R4.reuse, R142, R72 ;  /* 0x0000008e0448723c */ /* 0x040fe20000001848 */
[----:B------:R-:W2:Y:S01]  /*10e90*/  LDSM.16.MT88.4 R140, [R225+0x1c000] ;  /* 0x01c00000e18c783b */ /* 0x000ea20000004200 */
[----:B------:R-:W-:Y:S08]  /*10ea0*/  MUFU.EX2 R192, R192 ;  /* 0x000000c000c07308 */ /* 0x000ff00000000800 */
[----:B------:R-:W-:Y:S01]  /*10eb0*/  MUFU.EX2 R191, R191 ;  /* 0x000000bf00bf7308 */ /* 0x000fe20000000800 */
[C---:B-1----:R-:W-:Y:S07]  /*10ec0*/  HMMA.16816.F32 R92, R4.reuse, R136, R92 ;  /* 0x00000088045c723c */ /* 0x042fee000000185c */
[----:B------:R-:W-:Y:S01]  /*10ed0*/  MUFU.EX2 R187, R187 ;  /* 0x000000bb00bb7308 */ /* 0x000fe20000000800 */
[C---:B------:R-:W-:Y:S01]  /*10ee0*/  HMMA.16816.F32 R96, R4.reuse, R138, R96 ;  /* 0x0000008a0460723c */ /* 0x040fe20000001860 */
[----:B------:R-:W1:Y:S06]  /*10ef0*/  LDSM.16.MT88.4 R136, [R226+0x1e000] ;  /* 0x01e00000e288783b */ /* 0x000e6c0000004200 */
        /* <DEDUP_REMOVED lines=11> */
[C---:B--2---:R-:W-:Y:S06]  /*10fb0*/  HMMA.16816.F32 R116, R4.reuse, R140, R116 ;  /* 0x0000008c0474723c */ /* 0x044fec0000001874 */
[C---:B------:R-:W-:Y:S01]  /*10fc0*/  HMMA.16816.F32 R120, R4.reuse, R142, R120 ;  /* 0x0000008e0478723c */ /* 0x040fe20000001878 */
[----:B------:R-:W1:Y:S05]  /*10fd0*/  LDSM.16.MT88.4 R140, [R225+0x18800] ;  /* 0x01880000e18c783b */ /* 0x000e6a0000004200 */
[----:B------:R-:W-:Y:S07]  /*10fe0*/  HMMA.16816.F32 R4, R4, R138, R128 ;  /* 0x0000008a0404723c */ /* 0x000fee0000001880 */
[----:B------:R-:W-:-:S04]  /*10ff0*/  IMAD.WIDE.U32 R138, R200, -0x2daee0ad, RZ ;  /* 0xd2511f53c88a7825 */ /* 0x000fc800078e00ff */
[----:B------:R-:W-:Y:S01]  /*11000*/  FFMA.FTZ R200, R196, UR32, -R193 ;  /* 0x00000020c4c87c23 */ /* 0x000fe200080108c1 */
[----:B------:R-:W-:Y:S01]  /*11010*/  FFMA.FTZ R196, R163, UR32, -R186 ;  /* 0x00000020a3c47c23 */ /* 0x000fe200080108ba */
[C---:B------:R-:W-:Y:S02]  /*11020*/  LOP3.LUT R129, R138.reuse, 0xffff, RZ, 0xc0, !PT ;  /* 0x0000ffff8a817812 */ /* 0x040fe400078ec0ff */
[----:B------:R-:W-:Y:S02]  /*11030*/  LOP3.LUT R130, R138, 0xff, RZ, 0xc0, !PT ;  /* 0x000000ff8a827812 */ /* 0x000fe400078ec0ff */
[----:B------:R-:W2:Y:S01]  /*11040*/  MUFU.EX2 R200, R200 ;  /* 0x000000c800c87308 */ /* 0x000ea20000000800 */
[----:B------:R-:W-:Y:S02]  /*11050*/  SHF.R.U32.HI R136, RZ, 0x10, R138 ;  /* 0x00000010ff887819 */ /* 0x000fe4000001168a */
[----:B------:R-:W-:Y:S02]  /*11060*/  SHF.R.U32.HI R129, RZ, 0x8, R129 ;  /* 0x00000008ff817819 */ /* 0x000fe40000011681 */
[----:B------:R-:W-:Y:S01]  /*11070*/  LOP3.LUT R128, R139, UR23, R158, 0x96, !PT ;  /* 0x000000178b807c12 */ /* 0x000fe2000f8e969e */
[----:B------:R-:W-:Y:S01]  /*11080*/  IMAD.WIDE.U32 R158, R165, -0x2daee0ad, RZ ;  /* 0xd2511f53a59e7825 */ /* 0x000fe200078e00ff */
[----:B------:R-:W-:Y:S01]  /*11090*/  SHF.R.U32.HI R131, RZ, 0x18, R138 ;  /* 0x00000018ff837819 */ /* 0x000fe2000001168a */
[----:B------:R-:W3:Y:S01]  /*110a0*/  MUFU.EX2 R196, R196 ;  /* 0x000000c400c47308 */ /* 0x000ee20000000800 */
[----:B------:R-:W-:-:S02]  /*110b0*/  PRMT R130, R130, 0x5410, R129 ;  /* 0x0000541082827816 */ /* 0x000fc40000000081 */
[----:B------:R-:W-:Y:S02]  /*110c0*/  LOP3.LUT R136, R136, 0xff, RZ, 0xc0, !PT ;  /* 0x000000ff88887812 */ /* 0x000fe400078ec0ff */
[----:B------:R-:W-:Y:S02]  /*110d0*/  LOP3.LUT R129, R128, 0xffff, RZ, 0xc0, !PT ;  /* 0x0000ffff80817812 */ /* 0x000fe400078ec0ff */
[----:B------:R-:W-:Y:S02]  /*110e0*/  PRMT R131, R136, 0x5410, R131 ;  /* 0x0000541088837816 */ /* 0x000fe40000000083 */
[----:B------:R-:W-:Y:S02]  /*110f0*/  SHF.R.U32.HI R129, RZ, 0x8, R129 ;  /* 0x00000008ff817819 */ /* 0x000fe40000011681 */
[----:B------:R-:W-:Y:S02]  /*11100*/  LOP3.LUT R136, R128, 0xff, RZ, 0xc0, !PT ;  /* 0x000000ff80887812 */ /* 0x000fe400078ec0ff */
[----:B--2---:R-:W-:Y:S01]  /*11110*/  F2FP.F16.F32.PACK_AB R137, R199, R200 ;  /* 0x000000c8c789723e */ /* 0x004fe200000000ff */
[----:B------:R-:W-:Y:S01]  /*11120*/  FADD.FTZ R200, R200, R181 ;  /* 0x000000b5c8c87221 */ /* 0x000fe20000010000 */
[----:B------:R-:W-:-:S02]  /*11130*/  PRMT R136, R136, 0x5410, R129 ;  /* 0x0000541088887816 */ /* 0x000fc40000000081 */
[----:B------:R-:W-:Y:S01]  /*11140*/  SHF.R.U32.HI R129, RZ, 0x10, R128 ;  /* 0x00000010ff817819 */ /* 0x000fe20000011680 */
[----:B------:R-:W-:Y:S01]  /*11150*/  FADD.FTZ R199, R199, R200 ;  /* 0x000000c8c7c77221 */ /* 0x000fe20000010000 */
[----:B------:R-:W-:Y:S02]  /*11160*/  SHF.R.U32.HI R128, RZ, 0x18, R128 ;  /* 0x00000018ff807819 */ /* 0x000fe40000011680 */
[----:B------:R-:W-:Y:S02]  /*11170*/  LOP3.LUT R129, R129, 0xff, RZ, 0xc0, !PT ;  /* 0x000000ff81817812 */ /* 0x000fe400078ec0ff */
[--C-:B------:R-:W-:Y:S02]  /*11180*/  HSET2.LE.AND R130, R130, R162.reuse, PT ;  /* 0x000000a282827233 */ /* 0x100fe40003803000 */
[----:B------:R-:W-:Y:S02]  /*11190*/  PRMT R129, R129, 0x5410, R128 ;  /* 0x0000541081817816 */ /* 0x000fe40000000080 */
[----:B------:R-:W-:-:S02]  /*111a0*/  HSET2.LE.AND R128, R136, R162, PT ;  /* 0x000000a288807233 */ /* 0x000fc40003803000 */
[----:B---3--:R-:W-:Y:S01]  /*111b0*/  F2FP.F16.F32.PACK_AB R136, R196, R201 ;  /* 0x000000c9c488723e */ /* 0x008fe200000000ff */
[----:B------:R-:W-:Y:S01]  /*111c0*/  FADD.FTZ R201, R201, R184 ;  /* 0x000000b8c9c97221 */ /* 0x000fe20000010000 */
[--C-:B------:R-:W-:Y:S02]  /*111d0*/  HSET2.LE.AND R129, R129, R162.reuse, PT ;  /* 0x000000a281817233 */ /* 0x100fe40003803000 */
[----:B------:R-:W-:Y:S01]  /*111e0*/  LOP3.LUT R128, R128, R137, RZ, 0xc0, !PT ;  /* 0x0000008980807212 */ /* 0x000fe200078ec0ff */
[----:B------:R-:W-:Y:S01]  /*111f0*/  FADD.FTZ R196, R196, R201 ;  /* 0x000000c9c4c47221 */ /* 0x000fe20000010000 */
[----:B------:R-:W-:Y:S01]  /*11200*/  F2FP.F16.F32.PACK_AB R137, R195, R198 ;  /* 0x000000c6c389723e */ /* 0x000fe200000000ff */
[----:B------:R-:W-:Y:S01]  /*11210*/  FADD.FTZ R198, R198, R199 ;  /* 0x000000c7c6c67221 */ /* 0x000fe20000010000 */
[----:B------:R-:W-:Y:S02]  /*11220*/  LOP3.LUT R129, R129, R136, RZ, 0xc0, !PT ;  /* 0x0000008881817212 */ /* 0x000fe400078ec0ff */
[----:B------:R-:W-:Y:S01]  /*11230*/  HSET2.LE.AND R131, R131, R162, PT ;  /* 0x000000a283837233 */ /* 0x000fe20003803000 */
[----:B------:R-:W-:Y:S01]  /*11240*/  FADD.FTZ R198, R195, R198 ;  /* 0x000000c6c3c67221 */ /* 0x000fe20000010000 */
[----:B------:R-:W-:Y:S01]  /*11250*/  F2FP.F16.F32.PACK_AB R136, R194, R197 ;  /* 0x000000c5c288723e */ /* 0x000fe200000000ff */
[----:B------:R-:W-:Y:S01]  /*11260*/  FADD.FTZ R197, R197, R196 ;  /* 0x000000c4c5c57221 */ /* 0x000fe20000010000 */
[----:B------:R-:W-:-:S02]  /*11270*/  LOP3.LUT R130, R130, R137, RZ, 0xc0, !PT ;  /* 0x0000008982827212 */ /* 0x000fc400078ec0ff */
[----:B------:R-:W-:Y:S01]  /*11280*/  LOP3.LUT R131, R131, R136, RZ, 0xc0, !PT ;  /* 0x0000008883837212 */ /* 0x000fe200078ec0ff */
[----:B------:R-:W-:Y:S01]  /*11290*/  FADD.FTZ R197, R194, R197 ;  /* 0x000000c5c2c57221 */ /* 0x000fe20000010000 */
        /* <DEDUP_REMOVED lines=38> */
[C---:B------:R-:W-:Y:S04]  /*11500*/  HMMA.16816.F32 R76, R128.reuse, R152, R76 ;  /* 0x00000098804c723c */ /* 0x040fe8000000184c */
[----:B------:R-:W-:Y:S02]  /*11510*/  IMAD.WIDE.U32 R138, R136, -0x326172a9, RZ ;  /* 0xcd9e8d57888a7825 */ /* 0x000fe400078e00ff */
[C---:B------:R-:W-:Y:S01]  /*11520*/  HMMA.16816.F32 R80, R128.reuse, R154, R80 ;  /* 0x0000009a8050723c */ /* 0x040fe20000001850 */
[----:B------:R-:W-:Y:S02]  /*11530*/  LDSM.16.MT88.4 R152, [R226+0x19000] ;  /* 0x01900000e298783b */ /* 0x000fe40000004200 */
[----:B------:R-:W-:Y:S01]  /*11540*/  LOP3.LUT R136, R139, UR13, R160, 0x96, !PT ;  /* 0x0000000d8b887c12 */ /* 0x000fe2000f8e96a0 */
[----:B------:R-:W-:Y:S01]  /*11550*/  IMAD.WIDE.U32 R160, R164, -0x326172a9, RZ ;  /* 0xcd9e8d57a4a07825 */ /* 0x000fe200078e00ff */
[----:B------:R-:W-:Y:S01]  /*11560*/  LOP3.LUT R137, R239, UR11, R138, 0x96, !PT ;  /* 0x0000000bef897c12 */ /* 0x000fe2000f8e968a */
[----:B----4-:R-:W-:Y:S02]  /*11570*/  HMMA.16816.F32 R84, R128, R148, R84 ;  /* 0x000000948054723c */ /* 0x010fe40000001854 */
[----:B------:R-:W-:Y:S01]  /*11580*/  FFMA.FTZ R239, R204, UR32, -R193 ;  /* 0x00000020ccef7c23 */ /* 0x000fe200080108c1 */
[----:B------:R-:W-:Y:S01]  /*11590*/  IMAD.WIDE.U32 R158, R136, -0x2daee0ad, RZ ;  /* 0xd2511f53889e7825 */ /* 0x000fe200078e00ff */
[----:B------:R-:W-:-:S03]  /*115a0*/  LOP3.LUT R160, R161, R168, RZ, 0x3c, !PT ;  /* 0x000000a8a1a07212 */ /* 0x000fc600078e3cff */
[----:B------:R-:W-:Y:S01]  /*115b0*/  FFMA.FTZ R204, R236, UR32, -R193 ;  /* 0x00000020eccc7c23 */ /* 0x000fe200080108c1 */
[----:B------:R-:W-:Y:S01]  /*115c0*/  FFMA.FTZ R236, R205, UR32, -R186 ;  /* 0x00000020cdec7c23 */ /* 0x000fe200080108ba */
[----:B------:R-:W-:Y:S01]  /*115d0*/  HMMA.16816.F32 R88, R128, R150, R88 ;  /* 0x000000968058723c */ /* 0x000fe20000001858 */
[----:B------:R-:W2:Y:S01]  /*115e0*/  MUFU.EX2 R239, R239 ;  /* 0x000000ef00ef7308 */ /* 0x000ea20000000800 */
[----:B------:R-:W-:-:S04]  /*115f0*/  IMAD.WIDE.U32 R160, R160, -0x2daee0ad, RZ ;  /* 0xd2511f53a0a07825 */ /* 0x000fc800078e00ff */
[----:B------:R-:W-:Y:S01]  /*11600*/  FFMA.FTZ R205, R207, UR32, -R186 ;  /* 0x00000020cfcd7c23 */ /* 0x000fe200080108ba */
[----:B------:R-:W-:Y:S01]  /*11610*/  LDSM.16.MT88.4 R148, [R225+0x19000] ;  /* 0x01900000e194783b */ /* 0x000fe20000004200 */
[----:B------:R-:W-:Y:S01]  /*11620*/  FFMA.FTZ R193, R188, UR32, -R193 ;  /* 0x00000020bcc17c23 */ /* 0x000fe200080108c1 */
[C---:B---3--:R-:W-:Y:S01]  /*11630*/  HMMA.16816.F32 R116, R128.reuse, R144, R116 ;  /* 0x000000908074723c */ /* 0x048fe20000001874 */
[----:B------:R-:W-:Y:S01]  /*11640*/  LOP3.LUT R136, R159, UR10, R160, 0x96, !PT ;  /* 0x0000000a9f887c12 */ /* 0x000fe2000f8e96a0 */
[----:B------:R-:W-:Y:S01]  /*11650*/  IMAD.WIDE.U32 R160, R137, -0x2daee0ad, RZ ;  /* 0xd2511f5389a07825 */ /* 0x000fe200078e00ff */
[----:B------:R-:W3:Y:S03]  /*11660*/  MUFU.EX2 R204, R204 ;  /* 0x000000cc00cc7308 */ /* 0x000ee60000000800 */
[--C-:B------:R-:W-:Y:S01]  /*11670*/  FFMA.FTZ R188, R189, UR32, -R186.reuse ;  /* 0x00000020bdbc7c23 */ /* 0x100fe200080108ba */
[----:B------:R-:W-:Y:S01]  /*11680*/  FFMA.FTZ R189, R179, UR32, -R186 ;  /* 0x00000020b3bd7c23 */ /* 0x000fe200080108ba */
[----:B------:R-:W-:Y:S01]  /*11690*/  IMAD.WIDE.U32 R136, R136, -0x326172a9, RZ ;  /* 0xcd9e8d5788887825 */ /* 0x000fe200078e00ff */
[----:B------:R-:W-:Y:S01]  /*116a0*/  LOP3.LUT R158, R161, UR6, R158, 0x96, !PT ;  /* 0x00000006a19e7c12 */ /* 0x000fe2000f8e969e */
[C---:B------:R-:W-:Y:S01]  /*116b0*/  HMMA.16816.F32 R120, R128.reuse, R146, R120 ;  /* 0x000000928078723c */ /* 0x040fe20000001878 */
[----:B------:R-:W-:Y:S02]  /*116c0*/  LDSM.16.MT88.4 R144, [R224+0x19000] ;  /* 0x01900000e090783b */ /* 0x000fe40000004200 */
[----:B------:R-:W-:Y:S01]  /*116d0*/  LOP3.LUT R238, R137, UR7, R238, 0x96, !PT ;  /* 0x0000000789ee7c12 */ /* 0x000fe2000f8e96ee */
[----:B------:R-:W-:Y:S01]  /*116e0*/  IMAD.WIDE.U32 R158, R158, -0x326172a9, RZ ;  /* 0xcd9e8d579e9e7825 */ /* 0x000fe200078e00ff */
[----:B------:R-:W-:Y:S01]  /*116f0*/  MUFU.EX2 R236, R236 ;  /* 0x000000ec00ec7308 */ /* 0x000fe20000000800 */
[----:B-1----:R-:W-:Y:S03]  /*11700*/  HMMA.16816.F32 R124, R128, R140, R124 ;  /* 0x0000008c807c723c */ /* 0x002fe6000000187c */
[----:B------:R-:W-:Y:S01]  /*11710*/  LOP3.LUT R156, R159, UR12, R136, 0x96, !PT ;  /* 0x0000000c9f9c7c12 */ /* 0x000fe2000f8e9688 */
[----:B------:R-:W-:-:S04]  /*11720*/  IMAD.WIDE.U32 R136, R238, -0x2daee0ad, RZ ;  /* 0xd2511f53ee887825 */ /* 0x000fc800078e00ff */
[--C-:B------:R-:W-:Y:S01]  /*11730*/  FFMA.FTZ R238, R203, UR32, -R186.reuse ;  /* 0x00000020cbee7c23 */ /* 0x100fe200080108ba */
[----:B------:R-:W-:Y:S01]  /*11740*/  HMMA.16816.F32 R4, R128, R142, R4 ;  /* 0x0000008e8004723c */ /* 0x000fe20000001804 */
[----:B------:R-:W-:Y:S01]  /*11750*/  FFMA.FTZ R203, R237, UR32, -R186 ;  /* 0x00000020edcb7c23 */ /* 0x000fe200080108ba */
[----:B------:R-:W-:Y:S01]  /*11760*/  IMAD.WIDE.U32 R156, R156, -0x2daee0ad, RZ ;  /* 0xd2511f539c9c7825 */ /* 0x000fe200078e00ff */
[----:B------:R-:W-:Y:S01]  /*11770*/  LOP3.LUT R160, R137, UR25, R160, 0x96, !PT ;  /* 0x0000001989a07c12 */ /* 0x000fe2000f8e96a0 */
[----:B------:R-:W-:Y:S02]  /*11780*/  MUFU.EX2 R205, R205 ;  /* 0x000000cd00cd7308 */ /* 0x000fe40000000800 */
[----:B------:R-:W-:Y:S01]  /*11790*/  FFMA.FTZ R186, R178, UR32, -R186 ;  /* 0x00000020b2ba7c23 */ /* 0x000fe200080108ba */
[----:B------:R-:W-:Y:S01]  /*117a0*/  LOP3.LUT R136, R157, UR15, R136, 0x96, !PT ;  /* 0x0000000f9d887c12 */ /* 0x000fe2000f8e9688 */
[----:B------:R-:W-:Y:S01]  /*117b0*/  IMAD.WIDE.U32 R160, R160, -0x326172a9, RZ ;  /* 0xcd9e8d57a0a07825 */ /* 0x000fe200078e00ff */
[----:B------:R-:W-:Y:S03]  /*117c0*/  LDSM.16.MT88.4 R176, [R224+0x19800] ;  /* 0x01980000e0b0783b */ /* 0x000fe60000004200 */
[----:B------:R-:W-:Y:S01]  /*117d0*/  IMAD.WIDE.U32 R136, R136, -0x326172a9, RZ ;  /* 0xcd9e8d5788887825 */ /* 0x000fe200078e00ff */
[----:B------:R-:W1:Y:S01]  /*117e0*/  MUFU.EX2 R203, R203 ;  /* 0x000000cb00cb7308 */ /* 0x000e620000000800 */
[----:B------:R-:W-:-:S03]  /*117f0*/  LOP3.LUT R158, R161, UR24, R158, 0x96, !PT ;  /* 0x00000018a19e7c12 */ /* 0x000fc6000f8e969e */
[----:B------:R-:W-:Y:S02]  /*11800*/  LOP3.LUT R131, R137, UR4, R160, 0x96, !PT ;  /* 0x0000000489837c12 */ /* 0x000fe4000f8e96a0 */
[----:B------:R-:W-:Y:S01]  /*11810*/  LOP3.LUT R139, R136, 0xffff, RZ, 0xc0, !PT ;  /* 0x0000ffff888b7812 */ /* 0x000fe200078ec0ff */
[----:B------:R-:W-:Y:S01]  /*11820*/  IMAD.WIDE.U32 R158, R158, -0x2daee0ad, RZ ;  /* 0xd2511f539e9e7825 */ /* 0x000fe200078e00ff */
[----:B------:R-:W-:Y:S01]  /*11830*/  SHF.R.U32.HI R129, RZ, 0x10, R136 ;  /* 0x00000010ff817819 */ /* 0x000fe20000011688 */
[----:B------:R-:W4:Y:S01]  /*11840*/  MUFU.EX2 R238, R238 ;  /* 0x000000ee00ee7308 */ /* 0x000f220000000800 */
[----:B------:R-:W-:Y:S02]  /*11850*/  LOP3.LUT R128, R131, 0xffff, RZ, 0xc0, !PT ;  /* 0x0000ffff83807812 */ /* 0x000fe400078ec0ff */
[----:B------:R-:W-:Y:S02]  /*11860*/  LOP3.LUT R130, R136, 0xff, RZ, 0xc0, !PT ;  /* 0x000000ff88827812 */ /* 0x000fe400078ec0ff */
[----:B------:R-:W-:-:S02]  /*11870*/  SHF.R.U32.HI R139, RZ, 0x8, R139 ;  /* 0x00000008ff8b7819 */ /* 0x000fc4000001168b */
[----:B------:R-:W-:Y:S01]  /*11880*/  SHF.R.U32.HI R136, RZ, 0x18, R136 ;  /* 0x00000018ff887819 */ /* 0x000fe20000011688 */
[----:B------:R-:W-:Y:S01]  /*11890*/  MUFU.EX2 R188, R188 ;  /* 0x000000bc00bc7308 */ /* 0x000fe20000000800 */
[----:B------:R-:W-:Y:S02]  /*118a0*/  LOP3.LUT R137, R131, 0xff, RZ, 0xc0, !PT ;  /* 0x000000ff83897812 */ /* 0x000fe400078ec0ff */
[----:B------:R-:W-:Y:S02]  /*118b0*/  LOP3.LUT R129, R129, 0xff, RZ, 0xc0, !PT ;  /* 0x000000ff81817812 */ /* 0x000fe400078ec0ff */
[----:B------:R-:W-:Y:S02]  /*118c0*/  SHF.R.U32.HI R128, RZ, 0x8, R128 ;  /* 0x00000008ff807819 */ /* 0x000fe40000011680 */
[----:B------:R-:W-:Y:S01]  /*118d0*/  PRMT R130, R130, 0x5410, R139 ;  /* 0x0000541082827816 */ /* 0x000fe2000000008b */
[----:B------:R-:W5:Y:S01]  /*118e0*/  MUFU.EX2 R193, R193 ;  /* 0x000000c100c17308 */ /* 0x000f620000000800 */
[----:B------:R-:W-:-:S02]  /*118f0*/  PRMT R129, R129, 0x5410, R136 ;  /* 0x0000541081817816 */ /* 0x000fc40000000088 */
[----:B------:R-:W-:Y:S02]  /*11900*/  PRMT R128, R137, 0x5410, R128 ;  /* 0x0000541089807816 */ /* 0x000fe40000000080 */
[----:B------:R-:W5:Y:S01]  /*11910*/  LDSM.16.MT88.4 R136, [R228+0x19000] ;  /* 0x01900000e488783b */ /* 0x000f620000004200 */
[--C-:B------:R-:W-:Y:S02]  /*11920*/  SHF.R.U32.HI R140, RZ, 0x10, R131.reuse ;  /* 0x00000010ff8c7819 */ /* 0x100fe40000011683 */
[----:B------:R-:W-:Y:S01]  /*11930*/  SHF.R.U32.HI R131, RZ, 0x18, R131 ;  /* 0x00000018ff837819 */ /* 0x000fe20000011683 */
[----:B------:R-:W-:Y:S01]  /*11940*/  MUFU.EX2 R189, R189 ;  /* 0x000000bd00bd7308 */ /* 0x000fe20000000800 */
[----:B------:R-:W-:Y:S02]  /*11950*/  LOP3.LUT R140, R140, 0xff, RZ, 0xc0, !PT ;  /* 0x000000ff8c8c7812 */ /* 0x000fe400078ec0ff */
[----:B------:R-:W-:Y:S02]  /*11960*/  HSET2.LE.AND R128, R128, R162, PT ;  /* 0x000000a280807233 */ /* 0x000fe40003803000 */
[----:B------:R-:W-:-:S02]  /*11970*/  PRMT R140, R140, 0x5410, R131 ;  /* 0x000054108c8c7816 */ /* 0x000fc40000000083 */
[----:B--2---:R-:W-:Y:S01]  /*11980*/  F2FP.F16.F32.PACK_AB R131, R202, R239 ;  /* 0x000000efca83723e */ /* 0x004fe200000000ff */
[----:B------:R-:W2:Y:S01]  /*11990*/  MUFU.EX2 R186, R186 ;  /* 0x000000ba00ba7308 */ /* 0x000ea20000000800 */
[--C-:B------:R-:W-:Y:S01]  /*119a0*/  HSET2.LE.AND R130, R130, R162.reuse, PT ;  /* 0x000000a282827233 */ /* 0x100fe20003803000 */
[----:B------:R-:W-:Y:S01]  /*119b0*/  FADD.FTZ R239, R239, R198 ;  /* 0x000000c6efef7221 */ /* 0x000fe20000010000 */
[----:B------:R-:W-:Y:S02]  /*119c0*/  LOP3.LUT R128, R128, R131, RZ, 0xc0, !PT ;  /* 0x0000008380807212 */ /* 0x000fe400078ec0ff */
[----:B---3--:R-:W-:Y:S01]  /*119d0*/  F2FP.F16.F32.PACK_AB R131, R206, R204 ;  /* 0x000000ccce83723e */ /* 0x008fe200000000ff */
[----:B------:R-:W-:Y:S01]  /*119e0*/  FADD.FTZ R3, R202, R239 ;  /* 0x000000efca037221 */ /* 0x000fe20000010000 */
[----:B------:R-:W-:Y:S02]  /*119f0*/  HSET2.LE.AND R129, R129, R162, PT ;  /* 0x000000a281817233 */ /* 0x000fe40003803000 */
[----:B-1----:R-:W-:Y:S01]  /*11a00*/  F2FP.F16.F32.PACK_AB R142, R203, R236 ;  /* 0x000000eccb8e723e */ /* 0x002fe200000000ff */
[----:B------:R-:W-:Y:S01]  /*11a10*/  FADD.FTZ R3, R204, R3 ;  /* 0x00000003cc037221 */ /* 0x000fe20000010000 */
[----:B------:R-:W-:-:S02]  /*11a20*/  LOP3.LUT R130, R130, R131, RZ, 0xc0, !PT ;  /* 0x0000008382827212 */ /* 0x000fc400078ec0ff */
[----:B------:R-:W-:Y:S01]  /*11a30*/  LOP3.LUT R131, R129, R142, RZ, 0xc0, !PT ;  /* 0x0000008e81837212 */ /* 0x000fe200078ec0ff */
[----:B------:R-:W-:Y:S01]  /*11a40*/  FADD.FTZ R3, R206, R3 ;  /* 0x00000003ce037221 */ /* 0x000fe20000010000 */
[----:B------:R-:W-:Y:S02]  /*11a50*/  HSET2.LE.AND R129, R140, R162, PT ;  /* 0x000000a28c817233 */ /* 0x000fe40003803000 */
[----:B----4-:R-:W-:Y:S01]  /*11a60*/  F2FP.F16.F32.PACK_AB R140, R205, R238 ;  /* 0x000000eecd8c723e */ /* 0x010fe200000000ff */
[----:B------:R-:W-:-:S03]  /*11a70*/  FADD.FTZ R238, R238, R197 ;  /* 0x000000c5eeee7221 */ /* 0x000fc60000010000 */
[----:B------:R-:W-:Y:S01]  /*11a80*/  LOP3.LUT R129, R129, R140, RZ, 0xc0, !PT ;  /* 0x0000008c81817212 */ /* 0x000fe200078ec0ff */
[----:B------:R-:W-:Y:S01]  /*11a90*/  FADD.FTZ R205, R205, R238 ;  /* 0x000000eecdcd7221 */ /* 0x000fe20000010000 */
[----:B------:R-:W1:Y:S03]  /*11aa0*/  LDSM.16.MT88.4 R140, [R228+0x1b000] ;  /* 0x01b00000e48c783b */ /* 0x000e660000004200 */
[----:B------:R-:W-:Y:S02]  /*11ab0*/  FADD.FTZ R236, R236, R205 ;  /* 0x000000cdecec7221 */ /* 0x000fe40000010000 */
[----:B-----5:R-:W-:Y:S02]  /*11ac0*/  HMMA.16816.F32 R8, R128, R136, R8 ;  /* 0x000000888008723c */ /* 0x020fe40000001808 */
[----:B------:R-:W-:-:S04]  /*11ad0*/  FADD.FTZ R203, R203, R236 ;  /* 0x000000eccbcb7221 */ /* 0x000fc80000010000 */
        /* <DEDUP_REMOVED lines=32> */
[C---:B----4-:R-:W-:Y:S06]  /*11ce0*/  HMMA.16816.F32 R100, R128.reuse, R144, R100 ;  /* 0x000000908064723c */ /* 0x050fec0000001864 */
[----:B-1----:R-:W-:Y:S01]  /*11cf0*/  HMMA.16816.F32 R116, R128, R140, R116 ;  /* 0x0000008c8074723c */ /* 0x002fe20000001874 */
[----:B------:R-:W-:-:S04]  /*11d00*/  LOP3.LUT R144, R158, 0xffff, RZ, 0xc0, !PT ;  /* 0x0000ffff9e907812 */ /* 0x000fc800078ec0ff */
[----:B------:R-:W-:Y:S01]  /*11d10*/  SHF.R.U32.HI R144, RZ, 0x8, R144 ;  /* 0x00000008ff907819 */ /* 0x000fe20000011690 */
[----:B------:R-:W-:Y:S01]  /*11d20*/  HMMA.16816.F32 R120, R128, R142, R120 ;  /* 0x0000008e8078723c */ /* 0x000fe20000001878 */
[----:B------:R-:W-:Y:S02]  /*11d30*/  LOP3.LUT R141, R159, UR23, R156, 0x96, !PT ;  /* 0x000000179f8d7c12 */ /* 0x000fe4000f8e969c */
[----:B------:R-:W-:-:S03]  /*11d40*/  SHF.R.U32.HI R140, RZ, 0x18, R158 ;  /* 0x00000018ff8c7819 */ /* 0x000fc6000001169e */
[C---:B--2---:R-:W-:Y:S01]  /*11d50*/  HMMA.16816.F32 R92, R128.reuse, R148, R92 ;  /* 0x00000094805c723c */ /* 0x044fe2000000185c */
[----:B------:R-:W-:Y:S02]  /*11d60*/  LOP3.LUT R143, R158, 0xff, RZ, 0xc0, !PT ;  /* 0x000000ff9e8f7812 */ /* 0x000fe400078ec0ff */
[----:B------:R-:W-:Y:S02]  /*11d70*/  SHF.R.U32.HI R142, RZ, 0x10, R158 ;  /* 0x00000010ff8e7819 */ /* 0x000fe4000001169e */
[----:B------:R-:W1:Y:S01]  /*11d80*/  LDSM.16.MT88.4 R156, [R228+0x19800] ;  /* 0x01980000e49c783b */ /* 0x000e620000004200 */
[C---:B------:R-:W-:Y:S03]  /*11d90*/  HMMA.16816.F32 R96, R128.reuse, R150, R96 ;  /* 0x000000968060723c */ /* 0x040fe60000001860 */
[----:B------:R-:W2:Y:S03]  /*11da0*/  LDSM.16.MT88.4 R148, [R226+0x19800] ;  /* 0x01980000e294783b */ /* 0x000ea60000004200 */
[C---:B-----5:R-:W-:Y:S06]  /*11db0*/  HMMA.16816.F32 R84, R128.reuse, R152, R84 ;  /* 0x000000988054723c */ /* 0x060fec0000001854 */
[C---:B------:R-:W-:Y:S06]  /*11dc0*/  HMMA.16816.F32 R88, R128.reuse, R154, R88 ;  /* 0x0000009a8058723c */ /* 0x040fec0000001858 */
[C---:B------:R-:W-:Y:S06]  /*11dd0*/  HMMA.16816.F32 R104, R128.reuse, R146, R104 ;  /* 0x000000928068723c */ /* 0x040fec0000001868 */
[C---:B---3--:R-:W-:Y:S06]  /*11de0*/  HMMA.16816.F32 R124, R128.reuse, R136, R124 ;  /* 0x00000088807c723c */ /* 0x048fec000000187c */
[----:B------:R-:W-:Y:S01]  /*11df0*/  HMMA.16816.F32 R4, R128, R138, R4 ;  /* 0x0000008a8004723c */ /* 0x000fe20000001804 */
[----:B------:R-:W-:-:S02]  /*11e00*/  PRMT R136, R143, 0x5410, R144 ;  /* 0x000054108f887816 */ /* 0x000fc40000000090 */
[----:B------:R-:W-:-:S03]  /*11e10*/  F2FP.F16.F32.PACK_AB R137, R193, R190 ;  /* 0x000000bec189723e */ /* 0x000fc600000000ff */
[----:B------:R-:W-:Y:S02]  /*11e20*/  HSET2.LE.AND R136, R136, R162, PT ;  /* 0x000000a288887233 */ /* 0x000fe40003803000 */
[C---:B------:R-:W-:Y:S02]  /*11e30*/  LOP3.LUT R129, R141.reuse, 0xffff, RZ, 0xc0, !PT ;  /* 0x0000ffff8d817812 */ /* 0x040fe400078ec0ff */
[----:B------:R-:W-:Y:S02]  /*11e40*/  SHF.R.U32.HI R130, RZ, 0x10, R141 ;  /* 0x00000010ff827819 */ /* 0x000fe4000001168d */
[----:B------:R-:W-:Y:S02]  /*11e50*/  LOP3.LUT R128, R141, 0xff, RZ, 0xc0, !PT ;  /* 0x000000ff8d807812 */ /* 0x000fe400078ec0ff */
[----:B------:R-:W-:Y:S02]  /*11e60*/  SHF.R.U32.HI R129, RZ, 0x8, R129 ;  /* 0x00000008ff817819 */ /* 0x000fe40000011681 */
[----:B------:R-:W-:-:S02]  /*11e70*/  SHF.R.U32.HI R141, RZ, 0x18, R141 ;  /* 0x00000018ff8d7819 */ /* 0x000fc4000001168d */
[----:B------:R-:W-:Y:S02]  /*11e80*/  LOP3.LUT R138, R130, 0xff, RZ, 0xc0, !PT ;  /* 0x000000ff828a7812 */ /* 0x000fe400078ec0ff */
[----:B------:R-:W-:Y:S02]  /*11e90*/  PRMT R128, R128, 0x5410, R129 ;  /* 0x0000541080807816 */ /* 0x000fe40000000081 */
[----:B------:R-:W-:Y:S02]  /*11ea0*/  LOP3.LUT R131, R142, 0xff, RZ, 0xc0, !PT ;  /* 0x000000ff8e837812 */ /* 0x000fe400078ec0ff */
[----:B------:R-:W-:Y:S02]  /*11eb0*/  PRMT R129, R138, 0x5410, R141 ;  /* 0x000054108a817816 */ /* 0x000fe4000000008d */
[----:B------:R-:W-:Y:S02]  /*11ec0*/  PRMT R130, R131, 0x5410, R140 ;  /* 0x0000541083827816 */ /* 0x000fe4000000008c */
[--C-:B------:R-:W-:Y:S01]  /*11ed0*/  HSET2.LE.AND R128, R128, R162.reuse, PT ;  /* 0x000000a280807233 */ /* 0x100fe20003803000 */
[----:B------:R-:W3:Y:S01]  /*11ee0*/  LDSM.16.MT88.4 R140, [R225+0x19800] ;  /* 0x01980000e18c783b */ /* 0x000ee20000004200 */
[----:B------:R-:W-:-:S02]  /*11ef0*/  HSET2.LE.AND R129, R129, R162, PT ;  /* 0x000000a281817233 */ /* 0x000fc40003803000 */
        /* <DEDUP_REMOVED lines=8> */
[----:B------:R-:W-:Y:S01]  /*11f80*/  HSET2.LE.AND R131, R130, R162, PT ;  /* 0x000000a282837233 */ /* 0x000fe20003803000 */
[----:B------:R-:W-:Y:S01]  /*11f90*/  FADD.FTZ R190, R190, R191 ;  /* 0x000000bfbebe7221 */ /* 0x000fe20000010000 */
[----:B------:R-:W-:Y:S01]  /*11fa0*/  F2FP.F16.F32.PACK_AB R138, R186, R189 ;  /* 0x000000bdba8a723e */ /* 0x000fe200000000ff */
[----:B------:R-:W-:Y:S01]  /*11fb0*/  FADD.FTZ R189, R189, R188 ;  /* 0x000000bcbdbd7221 */ /* 0x000fe20000010000 */
[----:B------:R-:W-:Y:S01]  /*11fc0*/  LOP3.LUT R130, R136, R137, RZ, 0xc0, !PT ;  /* 0x0000008988827212 */ /* 0x000fe200078ec0ff */
[----:B------:R-:W-:Y:S01]  /*11fd0*/  FADD.FTZ R167, R193, R190 ;  /* 0x000000bec1a77221 */ /* 0x000fe20000010000 */
[----:B------:R-:W-:Y:S01]  /*11fe0*/  LOP3.LUT R131, R131, R138, RZ, 0xc0, !PT ;  /* 0x0000008a83837212 */ /* 0x000fe200078ec0ff */
[----:B------:R-:W-:-:S06]  /*11ff0*/  FADD.FTZ R166, R186, R189 ;  /* 0x000000bdbaa67221 */ /* 0x000fcc0000010000 */
[C---:B-1----:R-:W-:Y:S01]  /*12000*/  HMMA.16816.F32 R160, R128.reuse, R156, R8 ;  /* 0x0000009c80a0723c */ /* 0x042fe20000001808 */
[----:B------:R-:W1:Y:S05]  /*12010*/  LDSM.16.MT88.4 R8, [R226+0x1b800] ;  /* 0x01b80000e208783b */ /* 0x000e6a0000004200 */
[C---:B------:R-:W-:Y:S01]  /*12020*/  HMMA.16816.F32 R156, R128.reuse, R158, R12 ;  /* 0x0000009e809c723c */ /* 0x040fe2000000180c */
[----:B------:R-:W4:Y:S05]  /*12030*/  LDSM.16.MT88.4 R12, [R228+0x1b800] ;  /* 0x01b80000e40c783b */ /* 0x000f2a0000004200 */
[C---:B--2---:R-:W-:Y:S01]  /*12040*/  HMMA.16816.F32 R152, R128.reuse, R148, R16 ;  /* 0x000000948098723c */ /* 0x044fe20000001810 */
[----:B------:R-:W2:Y:S05]  /*12050*/  LDSM.16.MT88.4 R16, [R225+0x1b800] ;  /* 0x01b80000e110783b */ /* 0x000eaa0000004200 */
[C---:B------:R-:W-:Y:S01]  /*12060*/  HMMA.16816.F32 R148, R128.reuse, R150, R20 ;  /* 0x000000968094723c */ /* 0x040fe20000001814 */
[----:B------:R-:W5:Y:S05]  /*12070*/  LDSM.16.MT88.4 R20, [R228+0x1d800] ;  /* 0x01d80000e414783b */ /* 0x000f6a0000004200 */
[C---:B---3--:R-:W-:Y:S01]  /*12080*/  HMMA.16816.F32 R144, R128.reuse, R140, R24 ;  /* 0x0000008c8090723c */ /* 0x048fe20000001818 */
[----:B------:R-:W-:Y:S05]  /*12090*/  LDSM.16.MT88.4 R24, [R224+0x1b800] ;  /* 0x01b80000e018783b */ /* 0x000fea0000004200 */
[C---:B------:R-:W-:Y:S06]  /*120a0*/  HMMA.16816.F32 R140, R128.reuse, R142, R28 ;  /* 0x0000008e808c723c */ /* 0x040fec000000181c */
[C---:B------:R-:W-:Y:S06]  /*120b0*/  HMMA.16816.F32 R136, R128.reuse, R176, R32 ;  /* 0x000000b08088723c */ /* 0x040fec0000001820 */
[C---:B-1----:R-:W-:Y:S06]  /*120c0*/  HMMA.16816.F32 R44, R128.reuse, R8, R44 ;  /* 0x00000008802c723c */ /* 0x042fec000000182c */
[C---:B----4-:R-:W-:Y:S06]  /*120d0*/  HMMA.16816.F32 R36, R128.reuse, R12, R36 ;  /* 0x0000000c8024723c */ /* 0x050fec0000001824 */
[C---:B------:R-:W-:Y:S01]  /*120e0*/  HMMA.16816.F32 R40, R128.reuse, R14, R40 ;  /* 0x0000000e8028723c */ /* 0x040fe20000001828 */
[----:B------:R-:W1:Y:S05]  /*120f0*/  LDSM.16.MT88.4 R12, [R226+0x1d800] ;  /* 0x01d80000e20c783b */ /* 0x000e6a0000004200 */
[C---:B------:R-:W-:Y:S01]  /*12100*/  HMMA.16816.F32 R48, R128.reuse, R10, R48 ;  /* 0x0000000a8030723c */ /* 0x040fe20000001830 */
[----:B------:R-:W3:Y:S05]  /*12110*/  LDSM.16.MT88.4 R8, [R225+0x1d800] ;  /* 0x01d80000e108783b */ /* 0x000eea0000004200 */
[C---:B--2---:R-:W-:Y:S06]  /*12120*/  HMMA.16816.F32 R52, R128.reuse, R16, R52 ;  /* 0x000000108034723c */ /* 0x044fec0000001834 */
[C---:B------:R-:W-:Y:S01]  /*12130*/  HMMA.16816.F32 R56, R128.reuse, R18, R56 ;  /* 0x000000128038723c */ /* 0x040fe20000001838 */
[----:B------:R-:W2:Y:S05]  /*12140*/  LDSM.16.MT88.4 R16, [R224+0x1d800] ;  /* 0x01d80000e010783b */ /* 0x000eaa0000004200 */
[C---:B-----5:R-:W-:Y:S06]  /*12150*/  HMMA.16816.F32 R68, R128.reuse, R20, R68 ;  /* 0x000000148044723c */ /* 0x060fec0000001844 */
[C---:B------:R-:W-:Y:S01]  /*12160*/  HMMA.16816.F32 R72, R128.reuse, R22, R72 ;  /* 0x000000168048723c */ /* 0x040fe20000001848 */
[----:B------:R-:W4:Y:S05]  /*12170*/  LDSM.16.MT88.4 R20, [R228+0x1f800] ;  /* 0x01f80000e414783b */ /* 0x000f2a0000004200 */
[C---:B------:R-:W-:Y:S06]  /*12180*/  HMMA.16816.F32 R132, R128.reuse, R178, R132 ;  /* 0x000000b28084723c */ /* 0x040fec0000001884 */
        /* <DEDUP_REMOVED lines=9> */
[C---:B------:R-:W-:Y:S06]  /*12220*/  HMMA.16816.F32 R60, R128.reuse, R24, R60 ;  /* 0x00000018803c723c */ /* 0x040fec000000183c */
[C---:B------:R-:W-:Y:S06]  /*12230*/  HMMA.16816.F32 R64, R128.reuse, R26, R64 ;  /* 0x0000001a8040723c */ /* 0x040fec0000001840 */
[C---:B----4-:R-:W-:Y:S06]  /*12240*/  HMMA.16816.F32 R100, R128.reuse, R20, R100 ;  /* 0x000000148064723c */ /* 0x050fec0000001864 */
[C---:B------:R-:W-:Y:S06]  /*12250*/  HMMA.16816.F32 R104, R128.reuse, R22, R104 ;  /* 0x000000168068723c */ /* 0x040fec0000001868 */
[C---:B-1----:R-:W-:Y:S06]  /*12260*/  HMMA.16816.F32 R108, R128.reuse, R12, R108 ;  /* 0x0000000c806c723c */ /* 0x042fec000000186c */
[C---:B------:R-:W-:Y:S06]  /*12270*/  HMMA.16816.F32 R112, R128.reuse, R14, R112 ;  /* 0x0000000e8070723c */ /* 0x040fec0000001870 */
[C---:B---3--:R-:W-:Y:S06]  /*12280*/  HMMA.16816.F32 R116, R128.reuse, R8, R116 ;  /* 0x000000088074723c */ /* 0x048fec0000001874 */
[C---:B------:R-:W-:Y:S06]  /*12290*/  HMMA.16816.F32 R120, R128.reuse, R10, R120 ;  /* 0x0000000a8078723c */ /* 0x040fec0000001878 */
[C---:B--2---:R-:W-:Y:S06]  /*122a0*/  HMMA.16816.F32 R124, R128.reuse, R16, R124 ;  /* 0x00000010807c723c */ /* 0x044fec000000187c */
[----:B------:R-:W-:-:S15]  /*122b0*/  HMMA.16816.F32 R128, R128, R18, R4 ;  /* 0x000000128080723c */ /* 0x000fde0000001804 */
[----:B------:R-:W-:-:S09]  /*122c0*/  NOP ;  /* 0x0000000000007918 */ /* 0x000fd20000000000 */
.L_x_2102:
[----:B------:R-:W-:-:S06]  /*122d0*/  UISETP.GT.AND UP0, UPT, UR20, UR16, UPT ;  /* 0x000000101400728c */ /* 0x000fcc000bf04270 */
[----:B------:R-:W-:-:S13]  /*122e0*/  PLOP3.LUT P0, PT, PT, PT, UP0, 0x80, 0x0 ;  /* 0x000000000000781c */ /* 0x000fda0003f0f008 */
[----:B------:R-:W-:Y:S05]  /*122f0*/  @!P0 BRA `(.L_x_2109) ;  /* 0x00000054001c8947 */ /* 0x000fea0003800000 */
[----:B------:R-:W2:Y:S01]  /*12300*/  LDL.64 R4, [R1+0x10] ;  /* 0x0000100001047983 */ /* 0x000ea20000100a00 */
[----:B------:R-:W-:Y:S01]  /*12310*/  IMAD.U32 R6, RZ, RZ, UR26 ;  /* 0x0000001aff067e24 */ /* 0x000fe2000f8e00ff */
[----:B------:R-:W-:Y:S01]  /*12320*/  ULDC UR4, c[0x0][0x2d0] ;  /* 0x0000b40000047ab9 */ /* 0x000fe20000000800 */
[----:B------:R-:W-:Y:S01]  /*12330*/  ULDC.64 UR6, c[0x0][0x218] ;  /* 0x0000860000067ab9 */ /* 0x000fe20000000a00 */
[----:B------:R-:W1:Y:S01]  /*12340*/  S2R R3, SR_TID.X ;  /* 0x0000000000037919 */ /* 0x000e620000002100 */
[----:B------:R-:W-:Y:S01]  /*12350*/  ULDC.64 UR10, c[0x0][0x220] ;  /* 0x00008800000a7ab9 */ /* 0x000fe20000000a00 */
[----:B------:R-:W-:Y:S02]  /*12360*/  UIADD3 UR12, UR20, -0x2, URZ ;  /* 0xfffffffe140c7890 */ /* 0x000fe4000fffe03f */
[----:B------:R-:W-:Y:S01]  /*12370*/  UIADD3 UR23, UR20, -0x1, URZ ;  /* 0xffffffff14177890 */ /* 0x000fe2000fffe03f */
[----:B------:R-:W-:Y:S01]  /*12380*/  UMOV UR26, URZ ;  /* 0x0000003f001a7c82 */ /* 0x000fe20008000000 */
[----:B------:R-:W-:Y:S01]  /*12390*/  ULDC UR13, c[0x0][0x2d0] ;  /* 0x0000b400000d7ab9 */ /* 0x000fe20000000800 */
[----:B-1----:R-:W-:-:S04]  /*123a0*/  SHF.R.S32.HI R8, RZ, 0x1f, R3 ;  /* 0x0000001fff087819 */ /* 0x002fc80000011403 */
[----:B------:R-:W-:Y:S02]  /*123b0*/  LEA.HI R3, R8, R3, RZ, 0x3 ;  /* 0x0000000308037211 */ /* 0x000fe400078f18ff */
[--C-:B--2---:R-:W-:Y:S01]  /*123c0*/  SHF.R.S32.HI R11, RZ, 0x1f, R4.reuse ;  /* 0x0000001fff0b7819 */ /* 0x104fe20000011404 */
[----:B------:R-:W-:Y:S01]  /*123d0*/  IMAD.MOV.U32 R10, RZ, RZ, R4 ;  /* 0x000000ffff0a7224 */ /* 0x000fe200078e0004 */
[----:B------:R-:W-:Y:S01]  /*123e0*/  ISETP.GE.AND P2, PT, R4, UR4, PT ;  /* 0x0000000404007c0c */ /* 0x000fe2000bf46270 */
[----:B------:R-:W-:Y:S01]  /*123f0*/  IMAD.U32 R4, RZ, RZ, UR27 ;  /* 0x0000001bff047e24 */ /* 0x000fe2000f8e00ff */
[----:B------:R-:W-:Y:S01]  /*12400*/  ULDC UR4, c[0x0][0x2ec] ;  /* 0x0000bb0000047ab9 */ /* 0x000fe20000000800 */
[----:B------:R-:W-:-:S04]  /*12410*/  IMAD.WIDE.U32 R174, R174, UR22, R10 ;  /* 0x00000016aeae7c25 */ /* 0x000fc8000f8e000a */
[----:B------:R-:W-:Y:S01]  /*12420*/  IMAD.WIDE.U32 R10, R169, UR22, R10 ;  /* 0x00000016a90a7c25 */ /* 0x000fe2000f8e000a */
[----:B------:R-:W-:-:S04]  /*12430*/  IADD3 R7, P1, R174, UR28, RZ ;  /* 0x0000001cae077c10 */ /* 0x000fc8000ff3e0ff */
[----:B------:R-:W-:Y:S01]  /*12440*/  IADD3.X R6, R6, UR36, R175, P1, !PT ;  /* 0x0000002406067c10 */ /* 0x000fe20008ffe4af */
[----:B------:R-:W1:Y:S01]  /*12450*/  @!P2 LDC.64 R238, c[0x0][0x220] ;  /* 0x00008800ffeeab82 */ /* 0x000e620000000a00 */
[----:B------:R-:W-:Y:S02]  /*12460*/  IADD3 R5, P0, R10, UR30, RZ ;  /* 0x0000001e0a057c10 */ /* 0x000fe4000ff1e0ff */
[C---:B------:R-:W-:Y:S02]  /*12470*/  LEA R9, P1, R7.reuse, UR6, 0x1 ;  /* 0x0000000607097c11 */ /* 0x040fe4000f8208ff */
[----:B------:R-:W-:Y:S02]  /*12480*/  IADD3.X R4, R4, UR37, R11, P0, !PT ;  /* 0x0000002504047c10 */ /* 0x000fe400087fe40b */
[----:B------:R-:W-:Y:S01]  /*12490*/  LEA.HI.X R7, R7, UR7, R6, 0x1, P1 ;  /* 0x0000000707077c11 */ /* 0x000fe200088f0c06 */
[----:B------:R-:W-:Y:S01]  /*124a0*/  STL [R1+0x24], R9 ;  /* 0x0000240901007387 */ /* 0x000fe20000100800 */
[C---:B------:R-:W-:Y:S01]  /*124b0*/  LEA R6, P0, R5.reuse, UR10, 0x1 ;  /* 0x0000000a05067c11 */ /* 0x040fe2000f8008ff */
[----:B------:R-:W2:Y:S01]  /*124c0*/  @!P2 LDC.64 R236, c[0x0][0x220] ;  /* 0x00008800ffecab82 */ /* 0x000ea20000000a00 */
[----:B------:R-:W-:Y:S01]  /*124d0*/  ULDC.64 UR6, c[0x0][0x250] ;  /* 0x0000940000067ab9 */ /* 0x000fe20000000a00 */
[----:B------:R-:W-:Y:S01]  /*124e0*/  STL [R1+0x20], R7 ;  /* 0x0000200701007387 */ /* 0x000fe20000100800 */
[----:B------:R-:W-:Y:S01]  /*124f0*/  LEA.HI.X R4, R5, UR11, R4, 0x1, P0 ;  /* 0x0000000b05047c11 */ /* 0x000fe200080f0c04 */
[----:B------:R-:W-:-:S02]  /*12500*/  ULDC.64 UR10, c[0x0][0x248] ;  /* 0x00009200000a7ab9 */ /* 0x000fc40000000a00 */
[----:B------:R3:W-:Y:S04]  /*12510*/  STL [R1+0x1c], R6 ;  /* 0x00001c0601007387 */ /* 0x0007e80000100800 */
[----:B------:R4:W-:Y:S01]  /*12520*/  STL [R1+0x18], R4 ;  /* 0x0000180401007387 */ /* 0x0009e20000100800 */
[----:B---3--:R-:W-:-:S04]  /*12530*/  IMAD.WIDE.U32 R6, R164, -0x326172a9, RZ ;  /* 0xcd9e8d57a4067825 */ /* 0x008fc800078e00ff */
[----:B------:R-:W-:Y:S01]  /*12540*/  IMAD.MOV.U32 R164, RZ, RZ, R0 ;  /* 0x000000ffffa47224 */ /* 0x000fe200078e0000 */
[----:B------:R-:W-:Y:S01]  /*12550*/  SHF.R.S32.HI R0, RZ, 0x3, R3 ;  /* 0x00000003ff007819 */ /* 0x000fe20000011403 */
[----:B------:R3:W-:Y:S01]  /*12560*/  STL.64 [R1+0x30], R6 ;  /* 0x0000300601007387 */ /* 0x0007e20000100a00 */
[----:B------:R-:W-:Y:S01]  /*12570*/  LOP3.LUT R168, R7, R168, RZ, 0x3c, !PT ;  /* 0x000000a807a87212 */ /* 0x000fe200078e3cff */
[----:B------:R-:W-:Y:S01]  /*12580*/  IMAD.MOV.U32 R3, RZ, RZ, R2 ;  /* 0x000000ffff037224 */ /* 0x000fe200078e0002 */
[----:B----4-:R-:W-:Y:S02]  /*12590*/  IADD3 R4, P0, R0, 0x20, RZ ;  /* 0x0000002000047810 */ /* 0x010fe40007f1e0ff */
[----:B------:R-:W-:-:S03]  /*125a0*/  SHF.R.S32.HI R0, RZ, 0x1f, R0 ;  /* 0x0000001fff007819 */ /* 0x000fc60000011400 */
[----:B------:R4:W-:Y:S02]  /*125b0*/  STL [R1+0x48], R4 ;  /* 0x0000480401007387 */ /* 0x0009e40000100800 */
[----:B------:R-:W-:Y:S02]  /*125c0*/  IMAD.X R5, RZ, RZ, R0, P0 ;  /* 0x000000ffff057224 */ /* 0x000fe400000e0600 */
[----:B---3--:R-:W-:-:S05]  /*125d0*/  IMAD.WIDE.U32 R6, R165, -0x2daee0ad, RZ ;  /* 0xd2511f53a5067825 */ /* 0x008fca00078e00ff */
[----:B------:R3:W-:Y:S01]  /*125e0*/  STL.64 [R1+0x38], R6 ;  /* 0x0000380601007387 */ /* 0x0007e20000100a00 */
[----:B----45:R-:W-:Y:S02]  /*125f0*/  IMAD.MOV.U32 R4, RZ, RZ, R170 ;  /* 0x000000ffff047224 */ /* 0x030fe400078e00aa */
[----:B---3--:R-:W-:-:S05]  /*12600*/  IMAD.WIDE.U32 R6, R168, -0x2daee0ad, RZ ;  /* 0xd2511f53a8067825 */ /* 0x008fca00078e00ff */
[----:B------:R-:W-:Y:S04]  /*12610*/  STL.64 [R1+0x28], R6 ;  /* 0x0000280601007387 */ /* 0x000fe80000100a00 */
[----:B------:R3:W-:Y:S02]  /*12620*/  STL [R1+0x4c], R5 ;  /* 0x00004c0501007387 */ /* 0x0007e40000100800 */
[----:B---3--:R-:W-:-:S05]  /*12630*/  IMAD.MOV.U32 R5, RZ, RZ, R173 ;  /* 0x000000ffff057224 */ /* 0x008fca00078e00ad */
[----:B------:R3:W-:Y:S01]  /*12640*/  STL.64 [R1+0x40], R4 ;  /* 0x0000400401007387 */ /* 0x0007e20000100a00 */
[----:B-12---:R-:W-:Y:S05]  /*12650*/  BRA `(.L_x_2110) ;  /* 0x0000000400087947 */ /* 0x006fea0003800000 */
.L_x_2112:
[----:B------:R-:W2:Y:S01]  /*12660*/  LDL.LU.64 R12, [R1+0x58] ;  /* 0x00005800010c7983 */ /* 0x000ea20000300a00 */
[----:B------:R-:W1:Y:S01]  /*12670*/  @!P2 LDC.64 R6, c[0x0][0x218] ;  /* 0x00008600ff06ab82 */ /* 0x000e620000000a00 */
[----:B------:R-:W-:Y:S02]  /*12680*/  UIADD3 UR27, UR20, -0x2, URZ ;  /* 0xfffffffe141b7890 */ /* 0x000fe4000fffe03f */
[----:B------:R-:W3:Y:S02]  /*12690*/  LDL.LU.64 R176, [R1+0x50] ;  /* 0x0000500001b07983 */ /* 0x000ee40000300a00 */
[----:B------:R-:W-:Y:S02]  /*126a0*/  UIMAD.WIDE.U32 UR30, UR27, UR10, URZ ;  /* 0x0000000a1b1e72a5 */ /* 0x000fe4000f8e003f */
[----:B------:R-:W4:Y:S01]  /*126b0*/  LDL.64 R16, [R1] ;  /* 0x0000000001107983 */ /* 0x000f220000100a00 */
[----:B------:R-:W-:Y:S01]  /*126c0*/  USHF.R.S32.HI UR20, URZ, 0x1f, UR27 ;  /* 0x0000001f3f147899 */ /* 0x000fe2000801141b */
[----:B------:R-:W5:Y:S02]  /*126d0*/  @!P2 LDC.64 R4, c[0x0][0x218] ;  /* 0x00008600ff04ab82 */ /* 0x000f640000000a00 */
[----:B------:R1:W-:Y:S01]  /*126e0*/  @P2 STS.128 [R242+0x10000], RZ ;  /* 0x010000fff2002388 */ /* 0x0003e20000000c00 */
[----:B------:R-:W-:Y:S04]  /*126f0*/  UIMAD UR20, UR20, UR10, URZ ;  /* 0x0000000a141472a4 */ /* 0x000fe8000f8e023f */
[----:B------:R-:W-:Y:S04]  /*12700*/  UIMAD UR20, UR27, UR11, UR20 ;  /* 0x0000000b1b1472a4 */ /* 0x000fe8000f8e0214 */
[----:B------:R-:W-:Y:S06]  /*12710*/  UIADD3 UR20, UR31, UR20, URZ ;  /* 0x000000141f147290 */ /* 0x000fec000fffe03f */
[----:B------:R-:W-:Y:S02]  /*12720*/  IMAD.U32 R0, RZ, RZ, UR20 ;  /* 0x00000014ff007e24 */ /* 0x000fe4000f8e00ff */
[----:B--2---:R-:W-:Y:S02]  /*12730*/  IMAD.MOV.U32 R178, RZ, RZ, R12 ;  /* 0x000000ffffb27224 */ /* 0x004fe400078e000c */
[----:B------:R-:W-:Y:S02]  /*12740*/  IMAD.U32 R12, RZ, RZ, UR30 ;  /* 0x0000001eff0c7e24 */ /* 0x000fe4000f8e00ff */
[----:B------:R-:W-:Y:S02]  /*12750*/  IMAD.MOV.U32 R179, RZ, RZ, R13 ;  /* 0x000000ffffb37224 */ /* 0x000fe400078e000d */
[----:B------:R-:W-:Y:S01]  /*12760*/  IMAD.U32 R13, RZ, RZ, UR31 ;  /* 0x0000001fff0d7e24 */ /* 0x000fe2000f8e00ff */
[C---:B------:R-:W-:Y:S04]  /*12770*/  LEA R11, P0, R12.reuse, R246, 0x6 ;  /* 0x000000f60c0b7211 */ /* 0x040fe800078030ff */
[----:B----4-:R-:W-:Y:S02]  /*12780*/  LEA.HI.X R0, R12, R17, R0, 0x6, P0 ;  /* 0x000000110c007211 */ /* 0x010fe400000f3400 */
        /* <DEDUP_REMOVED lines=47> */
.L_x_2110:
[----:B------:R-:W2:Y:S01]  /*12a80*/  LDL.64 R6, [R1+0x40] ;  /* 0x0000400001067983 */ /* 0x000ea20000100a00 */
[----:B------:R-:W-:Y:S01]  /*12a90*/  UIADD3 UR30, UR23, -UR26, URZ ;  /* 0x8000001a171e7290 */ /* 0x000fe2000fffe03f */
[----:B------:R-:W-:Y:S04]  /*12aa0*/  DEPBAR.LE SB0, 0x0 ;  /* 0x000080000000791a */ /* 0x000fe80000000000 */
[----:B------:R-:W4:Y:S01]  /*12ab0*/  LDL.64 R8, [R1+0x48] ;  /* 0x0000480001087983 */ /* 0x000f220000100a00 */
[----:B------:R-:W-:Y:S01]  /*12ac0*/  IMAD.U32 R25, RZ, RZ, UR30 ;  /* 0x0000001eff197e24 */ /* 0x000fe2000f8e00ff */
[----:B------:R-:W-:Y:S01]  /*12ad0*/  UIADD3 UR22, UR20, -0x1, URZ ;  /* 0xffffffff14167890 */ /* 0x000fe2000fffe03f */
[----:B------:R-:W-:Y:S02]  /*12ae0*/  ISETP.GE.AND P4, PT, R241, UR13, PT ;  /* 0x0000000df1007c0c */ /* 0x000fe4000bf86270 */
[----:B---3--:R-:W3:Y:S01]  /*12af0*/  LDL R5, [R1+0x1c] ;  /* 0x00001c0001057983 */ /* 0x008ee20000100800 */
[----:B------:R-:W-:Y:S01]  /*12b00*/  BAR.SYNC.DEFER_BLOCKING 0x0 ;  /* 0x0000000000007b1d */ /* 0x000fe20000010000 */
[C---:B------:R-:W-:Y:S01]  /*12b10*/  LEA R28, P1, R25.reuse, R244, 0x6 ;  /* 0x000000f4191c7211 */ /* 0x040fe200078230ff */
[----:B------:R-:W-:Y:S01]  /*12b20*/  USHF.R.S32.HI UR28, URZ, 0x1f, UR22 ;  /* 0x0000001f3f1c7899 */ /* 0x000fe20008011416 */
[----:B------:R-:W-:Y:S01]  /*12b30*/  IMAD.U32 R0, RZ, RZ, UR22 ;  /* 0x00000016ff007e24 */ /* 0x000fe2000f8e00ff */
[----:B------:R-:W-:Y:S01]  /*12b40*/  UIMAD UR27, UR8, UR22, URZ ;  /* 0x00000016081b72a4 */ /* 0x000fe2000f8e023f */
[----:B------:R-:W-:Y:S01]  /*12b50*/  LEA.HI.X.SX32 R29, R25, R245, 0x6, P1 ;  /* 0x000000f5191d7211 */ /* 0x000fe200008f36ff */
[----:B------:R-:W-:Y:S02]  /*12b60*/  UISETP.GT.AND UP0, UPT, UR22, UR16, UPT ;  /* 0x000000101600728c */ /* 0x000fe4000bf04270 */
[----:B------:R-:W-:Y:S02]  /*12b70*/  UIMAD UR27, UR28, UR9, UR27 ;  /* 0x000000091c1b72a4 */ /* 0x000fe4000f8e021b */
[----:B------:R-:W-:Y:S04]  /*12b80*/  IMAD R24, R29, UR6, RZ ;  /* 0x000000061d187c24 */ /* 0x000fe8000f8e02ff */
[C---:B------:R-:W-:Y:S02]  /*12b90*/  IMAD R24, R28.reuse, UR7, R24 ;  /* 0x000000071c187c24 */ /* 0x040fe4000f8e0218 */
[----:B------:R-:W-:Y:S04]  /*12ba0*/  IMAD.WIDE.U32 R28, R28, UR6, RZ ;  /* 0x000000061c1c7c25 */ /* 0x000fe8000f8e00ff */
[----:B------:R-:W-:Y:S01]  /*12bb0*/  IMAD.IADD R24, R29, 0x1, R24 ;  /* 0x000000011d187824 */ /* 0x000fe200078e0218 */
[----:B------:R-:W-:Y:S05]  /*12bc0*/  @P2 STS.128 [R242+0x18000], RZ ;  /* 0x018000fff2002388 */ /* 0x000fea0000000c00 */
[----:B------:R-:W5:Y:S01]  /*12bd0*/  LDL R4, [R1+0x18] ;  /* 0x0000180001047983 */ /* 0x000f620000100800 */
[----:B--2---:R-:W-:Y:S04]  /*12be0*/  IMAD.WIDE.U32 R32, R0, UR9, R6 ;  /* 0x0000000900207c25 */ /* 0x004fe8000f8e0006 */
[----:B------:R-:W-:Y:S01]  /*12bf0*/  VIADD R0, R33, UR27 ;  /* 0x0000001b21007c36 */ /* 0x000fe20008000000 */
[C---:B------:R-:W-:Y:S01]  /*12c00*/  @!P2 LEA R26, P1, R32.reuse, R238, 0x1 ;  /* 0x000000ee201aa211 */ /* 0x040fe200078208ff */
[----:B------:R-:W-:Y:S01]  /*12c10*/  UIADD3 UR27, UR12, -UR26, URZ ;  /* 0x8000001a0c1b7290 */ /* 0x000fe2000fffe03f */
[C---:B----4-:R-:W-:Y:S02]  /*12c20*/  LEA R30, P0, R25.reuse, R8, 0x6 ;  /* 0x00000008191e7211 */ /* 0x050fe400078030ff */
[C---:B------:R-:W-:Y:S02]  /*12c30*/  @!P2 LEA.HI.X R27, R32.reuse, R239, R0, 0x1, P1 ;  /* 0x000000ef201ba211 */ /* 0x040fe400008f0c00 */
[----:B------:R-:W-:Y:S01]  /*12c40*/  LEA.HI.X.SX32 R31, R25, R9, 0x6, P0 ;  /* 0x00000009191f7211 */ /* 0x000fe200000f36ff */
[----:B------:R-:W-:Y:S01]  /*12c50*/  IMAD.U32 R165, RZ, RZ, UR27 ;  /* 0x0000001bffa57e24 */ /* 0x000fe2000f8e00ff */
[----:B------:R-:W-:Y:S01]  /*12c60*/  @!P2 IADD3 R25, P0, R32, UR29, RZ ;  /* 0x0000001d2019ac10 */ /* 0x000fe2000ff1e0ff */
[----:B------:R-:W-:Y:S01]  /*12c70*/  @!PT LDS RZ, [RZ] ;  /* 0x00000000fffff984 */ /* 0x000fe20000000800 */
[----:B------:R-:W-:Y:S01]  /*12c80*/  @!PT LDS RZ, [RZ] ;  /* 0x00000000fffff984 */ /* 0x000fe20000000800 */
[----:B------:R-:W-:Y:S01]  /*12c90*/  @!PT LDS RZ, [RZ] ;  /* 0x00000000fffff984 */ /* 0x000fe20000000800 */
[----:B------:R-:W-:Y:S01]  /*12ca0*/  @!P2 LDGSTS.E.BYPASS.LTC128B.128 [R242+0x18000], desc[UR34][R26.64] ;  /* 0x180000001af2afae */ /* 0x000fe2000b901d62 */
[----:B---3--:R-:W-:Y:S01]  /*12cb0*/  LEA R32, P3, R28, R5, 0x1 ;  /* 0x000000051c207211 */ /* 0x008fe200078608ff */
[----:B------:R-:W-:Y:S01]  /*12cc0*/  IMAD R2, R31, UR6, RZ ;  /* 0x000000061f027c24 */ /* 0x000fe2000f8e02ff */
[C---:B------:R-:W-:Y:S02]  /*12cd0*/  @!P2 LEA R34, P1, R25.reuse, R236, 0x1 ;  /* 0x000000ec1922a211 */ /* 0x040fe400078208ff */
[----:B------:R-:W-:Y:S01]  /*12ce0*/  @P4 STS.128 [R242+0x1a000], RZ ;  /* 0x01a000fff2004388 */ /* 0x000fe20000000c00 */
[----:B------:R-:W-:Y:S01]  /*12cf0*/  @!P2 IADD3.X R0, R0, UR14, RZ, P0, !PT ;  /* 0x0000000e0000ac10 */ /* 0x000fe200087fe4ff */
[C---:B------:R-:W-:Y:S02]  /*12d00*/  IMAD R2, R30.reuse, UR7, R2 ;  /* 0x000000071e027c24 */ /* 0x040fe4000f8e0202 */
[----:B------:R-:W-:Y:S01]  /*12d10*/  IMAD.WIDE.U32 R30, R30, UR6, RZ ;  /* 0x000000061e1e7c25 */ /* 0x000fe2000f8e00ff */
[----:B------:R-:W-:Y:S02]  /*12d20*/  @!P2 LEA.HI.X R35, R25, R237, R0, 0x1, P1 ;  /* 0x000000ed1923a211 */ /* 0x000fe400008f0c00 */
[----:B------:R-:W-:Y:S01]  /*12d30*/  ISETP.GE.AND P1, PT, R235, UR13, PT ;  /* 0x0000000deb007c0c */ /* 0x000fe2000bf26270 */
[----:B------:R-:W-:Y:S01]  /*12d40*/  IMAD.IADD R2, R31, 0x1, R2 ;  /* 0x000000011f027824 */ /* 0x000fe200078e0202 */
[----:B------:R-:W-:Y:S01]  /*12d50*/  LEA R6, P0, R30, R5, 0x1 ;  /* 0x000000051e067211 */ /* 0x000fe200078008ff */
[----:B------:R-:W-:Y:S01]  /*12d60*/  IMAD.U32 R0, RZ, RZ, UR22 ;  /* 0x00000016ff007e24 */ /* 0x000fe2000f8e00ff */
[-C--:B-----5:R-:W-:Y:S02]  /*12d70*/  LEA.HI.X R33, R28, R4.reuse, R24, 0x1, P3 ;  /* 0x000000041c217211 */ /* 0x0a0fe400018f0c18 */
[----:B------:R-:W-:Y:S02]  /*12d80*/  ISETP.GE.AND P3, PT, R240, UR13, PT ;  /* 0x0000000df0007c0c */ /* 0x000fe4000bf66270 */
[----:B------:R-:W-:Y:S01]  /*12d90*/  LEA.HI.X R7, R30, R4, R2, 0x1, P0 ;  /* 0x000000041e077211 */ /* 0x000fe200000f0c02 */
[----:B------:R-:W-:Y:S01]  /*12da0*/  @!PT LDS RZ, [RZ] ;  /* 0x00000000fffff984 */ /* 0x000fe20000000800 */
[----:B------:R-:W-:Y:S01]  /*12db0*/  @!PT LDS RZ, [RZ] ;  /* 0x00000000fffff984 */ /* 0x000fe20000000800 */
[----:B------:R-:W-:Y:S01]  /*12dc0*/  @!PT LDS RZ, [RZ] ;  /* 0x00000000fffff984 */ /* 0x000fe20000000800 */
[----:B------:R-:W-:Y:S01]  /*12dd0*/  @!P4 LDGSTS.E.BYPASS.LTC128B.128 [R242+0x1a000], desc[UR34][R32.64+0x80] ;  /* 0x1a00008020f2cfae */ /* 0x000fe2000b901d62 */
[----:B------:R-:W1:Y:S09]  /*12de0*/  S2R R2, SR_TID.X ;  /* 0x0000000000027919 */ /* 0x000e720000002100 */
        /* <DEDUP_REMOVED lines=15> */
[----:B------:R-:W-:Y:S01]  /*12ee0*/  @P4 STS.128 [R242+0x1b000], RZ ;  /* 0x01b000fff2004388 */ /* 0x000fe20000000c00 */
[----:B-1----:R-:W-:Y:S04]  /*12ef0*/  IMAD.SHL.U32 R2, R2, 0x2, RZ ;  /* 0x0000000202027824 */ /* 0x002fe800078e00ff */
[----:B------:R-:W-:Y:S01]  /*12f00*/  @!PT LDS RZ, [RZ] ;  /* 0x00000000fffff984 */ /* 0x000fe20000000800 */
[----:B------:R-:W-:Y:S01]  /*12f10*/  @!PT LDS RZ, [RZ] ;  /* 0x00000000fffff984 */ /* 0x000fe20000000800 */
[----:B------:R-:W-:Y:S01]  /*12f20*/  @!PT LDS RZ, [RZ] ;  /* 0x00000000fffff984 */ /* 0x000fe20000000800 */
[----:B------:R-:W-:Y:S01]  /*12f30*/  @!P4 LDGSTS.E.BYPASS.LTC128B.128 [R242+0x1b000], desc[UR34][R6.64+0x80] ;  /* 0x1b00008006f2cfae */ /* 0x000fe2000b901d62 */
[----:B------:R-:W-:Y:S04]  /*12f40*/  LOP3.LUT R2, R2, 0x6, RZ, 0xc0, !PT ;  /* 0x0000000602027812 */ /* 0x000fe800078ec0ff */
[----:B------:R-:W-:Y:S05]  /*12f50*/  @P3 STS.128 [R242+0x1d000], RZ ;  /* 0x01d000fff2003388 */ /* 0x000fea0000000c00 */
[----:B------:R-:W-:Y:S01]  /*12f60*/  @!PT LDS RZ, [RZ] ;  /* 0x00000000fffff984 */ /* 0x000fe20000000800 */
[----:B------:R-:W-:Y:S01]  /*12f70*/  @!PT LDS RZ, [RZ] ;  /* 0x00000000fffff984 */ /* 0x000fe20000000800 */
[----:B------:R-:W-:Y:S01]  /*12f80*/  @!PT LDS RZ, [RZ] ;  /* 0x00000000fffff984 */ /* 0x000fe20000000800 */
[----:B------:R-:W-:Y:S01]  /*12f90*/  @!P3 LDGSTS.E.BYPASS.LTC128B.128 [R242+0x1d000], desc[UR34][R6.64+0x100] ;  /* 0x1d00010006f2bfae */ /* 0x000fe2000b901d62 */
[----:B------:R-:W-:Y:S04]  /*12fa0*/  IMAD R0, R0, 0x40, R2 ;  /* 0x0000004000007824 */ /* 0x000fe800078e0202 */
[----:B------:R-:W-:Y:S01]  /*12fb0*/  @P1 STS.128 [R242+0x1f000], RZ ;  /* 0x01f000fff2001388 */ /* 0x000fe20000000c00 */
[----:B------:R-:W-:Y:S01]  /*12fc0*/  IMAD.IADD R2, R252, 0x1, -R0 ;  /* 0x00000001fc027824 */ /* 0x000fe200078e0a00 */
[C---:B------:R-:W-:Y:S03]  /*12fd0*/  ISETP.GE.AND P6, PT, R0.reuse, R251, PT ;  /* 0x000000fb0000720c */ /* 0x040fe60003fc6270 */
[----:B------:R-:W-:Y:S01]  /*12fe0*/  @!PT LDS RZ, [RZ] ;  /* 0x00000000fffff984 */ /* 0x000fe20000000800 */
[----:B------:R-:W-:Y:S01]  /*12ff0*/  @!PT LDS RZ, [RZ] ;  /* 0x00000000fffff984 */ /* 0x000fe20000000800 */
[----:B------:R-:W-:Y:S01]  /*13000*/  @!PT LDS RZ, [RZ] ;  /* 0x00000000fffff984 */ /* 0x000fe20000000800 */
[----:B------:R1:W-:Y:S01]  /*13010*/  @!P1 LDGSTS.E.BYPASS.LTC128B.128 [R242+0x1f000], desc[UR34][R6.64+0x180] ;  /* 0x1f00018006f29fae */ /* 0x0003e2000b901d62 */
[----:B------:R-:W-:Y:S04]  /*13020*/  IABS R2, R2 ;  /* 0x0000000200027213 */ /* 0x000fe80000000000 */
[----:B------:R-:W-:Y:S01]  /*13030*/  LDSM.16.M88.4 R168, [R234] ;  /* 0x00000000eaa8783b */ /* 0x000fe20000000200 */
[----:B------:R-:W-:Y:S02]  /*13040*/  ISETP.GE.OR P6, PT, R0, R250, !P6 ;  /* 0x000000fa0000720c */ /* 0x000fe400077c6670 */
[----:B------:R-:W-:Y:S02]  /*13050*/  I2FP.F32.S32 R2, R2 ;  /* 0x0000000200027245 */ /* 0x000fe40000201400 */
[----:B------:R-:W1:Y:S05]  /*13060*/  LDSM.16.M88.4 R172, [R233+0x10000] ;  /* 0x01000000e9ac783b */ /* 0x000e6a0000000200 */
[----:B------:R-:W2:Y:S05]  /*13070*/  LDSM.16.M88.4 R176, [R233+0x10800] ;  /* 0x01080000e9b0783b */ /* 0x000eaa0000000200 */
[----:B------:R-:W3:Y:S05]  /*13080*/  LDSM.16.M88.4 R180, [R233+0x11000] ;  /* 0x01100000e9b4783b */ /* 0x000eea0000000200 */
[----:B------:R-:W4:Y:S05]  /*13090*/  LDSM.16.M88.4 R184, [R233+0x11800] ;  /* 0x01180000e9b8783b */ /* 0x000f2a0000000200 */
[----:B------:R-:W0:Y:S05]  /*130a0*/  LDGDEPBAR ;  /* 0x00000000000079af */ /* 0x000e2a0000000000 */
[----:B------:R-:W-:Y:S05]  /*130b0*/  LDSM.16.M88.4 R188, [R232] ;  /* 0x00000000e8bc783b */ /* 0x000fea0000000200 */
[----:B------:R-:W5:Y:S05]  /*130c0*/  LDSM.16.M88.4 R192, [R231] ;  /* 0x00000000e7c0783b */ /* 0x000f6a0000000200 */
[----:B------:R-:W5:Y:S05]  /*130d0*/  LDSM.16.M88.4 R196, [R223] ;  /* 0x00000000dfc4783b */ /* 0x000f6a0000000200 */
[----:B------:R-:W5:Y:S01]  /*130e0*/  LDSM.16.M88.4 R200, [R222] ;  /* 0x00000000dec8783b */ /* 0x000f620000000200 */
[C---:B-1----:R-:W-:Y:S04]  /*130f0*/  HMMA.16816.F32 R4, R168.reuse, R172, RZ ;  /* 0x000000aca804723c */ /* 0x042fe800000018ff */
[----:B------:R-:W1:Y:S03]  /*13100*/  LDSM.16.M88.4 R204, [R221] ;  /* 0x00000000ddcc783b */ /* 0x000e660000000200 */
[----:B------:R-:W-:Y:S04]  /*13110*/  IMAD.MOV.U32 R172, RZ, RZ, R8 ;  /* 0x000000ffffac7224 */ /* 0x000fe800078e0008 */
[----:B------:R-:W-:Y:S02]  /*13120*/  IMAD.MOV.U32 R173, RZ, RZ, R9 ;  /* 0x000000ffffad7224 */ /* 0x000fe400078e0009 */
[C---:B------:R-:W-:Y:S06]  /*13130*/  HMMA.16816.F32 R8, R168.reuse, R174, RZ ;  /* 0x000000aea808723c */ /* 0x040fec00000018ff */
[C---:B--2---:R-:W-:Y:S06]  /*13140*/  HMMA.16816.F32 R12, R168.reuse, R176, RZ ;  /* 0x000000b0a80c723c */ /* 0x044fec00000018ff */
[C---:B------:R-:W-:Y:S01]  /*13150*/  HMMA.16816.F32 R16, R168.reuse, R178, RZ ;  /* 0x000000b2a810723c */ /* 0x040fe200000018ff */
[----:B------:R-:W-:Y:S05]  /*13160*/  LDSM.16.M88.4 R176, [R227+0x10800] ;  /* 0x01080000e3b0783b */ /* 0x000fea0000000200 */
[C---:B---3--:R-:W-:Y:S06]  /*13170*/  HMMA.16816.F32 R20, R168.reuse, R180, RZ ;  /* 0x000000b4a814723c */ /* 0x048fec00000018ff */
[C---:B------:R-:W-:Y:S01]  /*13180*/  HMMA.16816.F32 R24, R168.reuse, R182, RZ ;  /* 0x000000b6a818723c */ /* 0x040fe200000018ff */
[----:B------:R-:W-:Y:S05]  /*13190*/  LDSM.16.M88.4 R180, [R227+0x11000] ;  /* 0x01100000e3b4783b */ /* 0x000fea0000000200 */
[C---:B----4-:R-:W-:Y:S06]  /*131a0*/  HMMA.16816.F32 R28, R168.reuse, R184, RZ ;  /* 0x000000b8a81c723c */ /* 0x050fec00000018ff */
[----:B------:R-:W-:Y:S01]  /*131b0*/  HMMA.16816.F32 R32, R168, R186, RZ ;  /* 0x000000baa820723c */ /* 0x000fe200000018ff */
[----:B------:R-:W-:Y:S05]  /*131c0*/  LDSM.16.M88.4 R168, [R230] ;  /* 0x00000000e6a8783b */ /* 0x000fea0000000200 */
[C---:B-----5:R-:W-:Y:S01]  /*131d0*/  HMMA.16816.F32 R4, R188.reuse, R192, R4 ;  /* 0x000000c0bc04723c */ /* 0x060fe20000001804 */
[----:B------:R-:W-:Y:S05]  /*131e0*/  LDSM.16.M88.4 R184, [R227+0x11800] ;  /* 0x01180000e3b8783b */ /* 0x000fea0000000200 */
[C---:B------:R-:W-:Y:S01]  /*131f0*/  HMMA.16816.F32 R8, R188.reuse, R194, R8 ;  /* 0x000000c2bc08723c */ /* 0x040fe20000001808 */
[----:B------:R-:W2:Y:S05]  /*13200*/  LDL R192, [R1+0x24] ;  /* 0x0000240001c07983 */ /* 0x000eaa0000100800 */
[----:B------:R-:W3:Y:S01]  /*13210*/  LDL R193, [R1+0x20] ;  /* 0x0000200001c17983 */ /* 0x000ee20000100800 */
[C---:B------:R-:W-:Y:S06]  /*13220*/  HMMA.16816.F32 R12, R188.reuse, R196, R12 ;  /* 0x000000c4bc0c723c */ /* 0x040fec000000180c */
[C---:B------:R-:W-:Y:S05]  /*13230*/  HMMA.16816.F32 R16, R188.reuse, R198, R16 ;  /* 0x000000c6bc10723c */ /* 0x040fea0000001810 */
[----:B------:R-:W-:Y:S01]  /*13240*/  IMAD.MOV.U32 R196, RZ, RZ, R172 ;  /* 0x000000ffffc47224 */ /* 0x000fe200078e00ac */
[C---:B------:R-:W-:Y:S05]  /*13250*/  HMMA.16816.F32 R20, R188.reuse, R200, R20 ;  /* 0x000000c8bc14723c */ /* 0x040fea0000001814 */
[----:B------:R-:W-:Y:S01]  /*13260*/  IMAD.MOV.U32 R197, RZ, RZ, R173 ;  /* 0x000000ffffc57224 */ /* 0x000fe200078e00ad */
[C---:B------:R-:W-:Y:S01]  /*13270*/  HMMA.16816.F32 R24, R188.reuse, R202, R24 ;  /* 0x000000cabc18723c */ /* 0x040fe20000001818 */
[----:B------:R-:W4:Y:S04]  /*13280*/  LDSM.16.M88.4 R172, [R227+0x10000] ;  /* 0x01000000e3ac783b */ /* 0x000f280000000200 */
[C---:B------:R-:W-:Y:S01]  /*13290*/  LEA R194, P0, R165.reuse, R196, 0x6 ;  /* 0x000000c4a5c27211 */ /* 0x040fe200078030ff */
[C---:B-1----:R-:W-:Y:S05]  /*132a0*/  HMMA.16816.F32 R28, R188.reuse, R204, R28 ;  /* 0x000000ccbc1c723c */ /* 0x042fea000000181c */
[----:B------:R-:W-:Y:S01]  /*132b0*/  LEA.HI.X.SX32 R195, R165, R197, 0x6, P0 ;  /* 0x000000c5a5c37211 */ /* 0x000fe200000f36ff */
[----:B------:R-:W-:Y:S01]  /*132c0*/  HMMA.16816.F32 R32, R188, R206, R32 ;  /* 0x000000cebc20723c */ /* 0x000fe20000001820 */
[----:B------:R-:W-:Y:S05]  /*132d0*/  LDSM.16.M88.4 R188, [R220+0x1000] ;  /* 0x00100000dcbc783b */ /* 0x000fea0000000200 */
[C---:B----4-:R-:W-:Y:S06]  /*132e0*/  HMMA.16816.F32 R4, R168.reuse, R172, R4 ;  /* 0x000000aca804723c */ /* 0x050fec0000001804 */
[C---:B------:R-:W-:Y:S01]  /*132f0*/  HMMA.16816.F32 R8, R168.reuse, R174, R8 ;  /* 0x000000aea808723c */ /* 0x040fe20000001808 */
[----:B------:R-:W-:Y:S05]  /*13300*/  LDSM.16.M88.4 R172, [R229] ;  /* 0x00000000e5ac783b */ /* 0x000fea0000000200 */
[C---:B------:R-:W-:Y:S06]  /*13310*/  HMMA.16816.F32 R12, R168.reuse, R176, R12 ;  /* 0x000000b0a80c723c */ /* 0x040fec000000180c */
[C---:B------:R-:W-:Y:S01]  /*13320*/  HMMA.16816.F32 R16, R168.reuse, R178, R16 ;  /* 0x000000b2a810723c */ /* 0x040fe20000001810 */
[----:B------:R-:W1:Y:S05]  /*13330*/  LDSM.16.M88.4 R176, [R220] ;  /* 0x00000000dcb0783b */ /* 0x000e6a0000000200 */
[C---:B------:R-:W-:Y:S06]  /*13340*/  HMMA.16816.F32 R20, R168.reuse, R180, R20 ;  /* 0x000000b4a814723c */ /* 0x040fec0000001814 */
[C---:B------:R-:W-:Y:S01]  /*13350*/  HMMA.16816.F32 R24, R168.reuse, R182, R24 ;  /* 0x000000b6a818723c */ /* 0x040fe20000001818 */
[----:B------:R-:W4:Y:S05]  /*13360*/  LDSM.16.M88.4 R180, [R220+0x800] ;  /* 0x00080000dcb4783b */ /* 0x000f2a0000000200 */
[C---:B------:R-:W-:Y:S06]  /*13370*/  HMMA.16816.F32 R28, R168.reuse, R184, R28 ;  /* 0x000000b8a81c723c */ /* 0x040fec000000181c */
[----:B------:R-:W-:Y:S01]  /*13380*/  HMMA.16816.F32 R32, R168, R186, R32 ;  /* 0x000000baa820723c */ /* 0x000fe20000001820 */
[----:B------:R-:W5:Y:S05]  /*13390*/  LDSM.16.M88.4 R168, [R220+0x1800] ;  /* 0x00180000dca8783b */ /* 0x000f6a0000000200 */
        /* <DEDUP_REMOVED lines=12> */
[----:B------:R-:W5:Y:S05]  /*13460*/  LDSM.16.M88.4 R168, [R233+0x13800] ;  /* 0x01380000e9a8783b */ /* 0x000f6a0000000200 */
        /* <DEDUP_REMOVED lines=12> */
[----:B------:R-:W5:Y:S05]  /*13530*/  LDSM.16.M88.4 R168, [R216] ;  /* 0x00000000d8a8783b */ /* 0x000f6a0000000200 */
[C---:B-1----:R-:W-:Y:S01]  /*13540*/  HMMA.16816.F32 R4, R172.reuse, R180, R4 ;  /* 0x000000b4ac04723c */ /* 0x042fe20000001804 */
[----:B------:R-:W-:Y:S05]  /*13550*/  LDSM.16.M88.4 R176, [R230+0x4000] ;  /* 0x00400000e6b0783b */ /* 0x000fea0000000200 */
        /* <DEDUP_REMOVED lines=118> */
[----:B------:R-:W1:Y:S05]  /*13cc0*/  LDSM.16.M88.4 R180, [R220+0x6000] ;  /* 0x00600000dcb4783b */ /* 0x000e6a0000000200 */
[C---:B--2---:R-:W-:Y:S06]  /*13cd0*/  HMMA.16816.F32 R12, R176.reuse, R184, R12 ;  /* 0x000000b8b00c723c */ /* 0x044fec000000180c */
[C---:B------:R-:W-:Y:S05]  /*13ce0*/  HMMA.16816.F32 R16, R176.reuse, R186, R16 ;  /* 0x000000bab010723c */ /* 0x040fea0000001810 */
[----:B------:R-:W-:Y:S01]  /*13cf0*/  IMAD R185, R195, UR10, RZ ;  /* 0x0000000ac3b97c24 */ /* 0x000fe2000f8e02ff */
[C---:B----4-:R-:W-:Y:S05]  /*13d00*/  HMMA.16816.F32 R20, R176.reuse, R188, R20 ;  /* 0x000000bcb014723c */ /* 0x050fea0000001814 */
[C---:B------:R-:W-:Y:S01]  /*13d10*/  IMAD.WIDE.U32 R186, R194.reuse, UR10, RZ ;  /* 0x0000000ac2ba7c25 */ /* 0x040fe2000f8e00ff */
[C---:B------:R-:W-:Y:S05]  /*13d20*/  HMMA.16816.F32 R24, R176.reuse, R190, R24 ;  /* 0x000000beb018723c */ /* 0x040fea0000001818 */
[----:B------:R-:W-:Y:S01]  /*13d30*/  IMAD R185, R194, UR11, R185 ;  /* 0x0000000bc2b97c24 */ /* 0x000fe2000f8e02b9 */
[C---:B-----5:R-:W-:Y:S05]  /*13d40*/  HMMA.16816.F32 R28, R176.reuse, R168, R28 ;  /* 0x000000a8b01c723c */ /* 0x060fea000000181c */
[C---:B------:R-:W-:Y:S01]  /*13d50*/  LEA R190, P5, R165.reuse, R244, 0x6 ;  /* 0x000000f4a5be7211 */ /* 0x040fe200078a30ff */
[----:B------:R-:W-:Y:S01]  /*13d60*/  HMMA.16816.F32 R32, R176, R170, R32 ;  /* 0x000000aab020723c */ /* 0x000fe20000001820 */
[----:B------:R-:W2:Y:S04]  /*13d70*/  LDSM.16.M88.4 R168, [R220+0x6800] ;  /* 0x00680000dca8783b */ /* 0x000ea80000000200 */
[----:B------:R-:W-:Y:S01]  /*13d80*/  LEA.HI.X.SX32 R191, R165, R245, 0x6, P5 ;  /* 0x000000f5a5bf7211 */ /* 0x000fe200028f36ff */
[----:B------:R-:W-:Y:S01]  /*13d90*/  IMAD.IADD R185, R187, 0x1, R185 ;  /* 0x00000001bbb97824 */ /* 0x000fe200078e02b9 */
[CC--:B------:R-:W-:Y:S01]  /*13da0*/  LEA R176, P0, R186.reuse, R192.reuse, 0x1 ;  /* 0x000000c0bab07211 */ /* 0x0c0fe200078008ff */
[C---:B-1----:R-:W-:Y:S05]  /*13db0*/  HMMA.16816.F32 R4, R172.reuse, R180, R4 ;  /* 0x000000b4ac04723c */ /* 0x042fea0000001804 */
[----:B---3--:R-:W-:Y:S01]  /*13dc0*/  LEA.HI.X R177, R186, R193, R185, 0x1, P0 ;  /* 0x000000c1bab17211 */ /* 0x008fe200000f0cb9 */
[C---:B------:R-:W-:Y:S05]  /*13dd0*/  HMMA.16816.F32 R8, R172.reuse, R182, R8 ;  /* 0x000000b6ac08723c */ /* 0x040fea0000001808 */
[----:B------:R-:W-:Y:S02]  /*13de0*/  IMAD R165, R191, UR10, RZ ;  /* 0x0000000abfa57c24 */ /* 0x000fe4000f8e02ff */
[----:B------:R-:W-:Y:S04]  /*13df0*/  IMAD.IADD R183, R249, 0x1, -R0 ;  /* 0x00000001f9b77824 */ /* 0x000fe800078e0a00 */
[C---:B------:R-:W-:Y:S01]  /*13e00*/  IMAD R165, R190.reuse, UR11, R165 ;  /* 0x0000000bbea57c24 */ /* 0x040fe2000f8e02a5 */
[----:B------:R-:W-:Y:S01]  /*13e10*/  IABS R183, R183 ;  /* 0x000000b700b77213 */ /* 0x000fe20000000000 */
[----:B------:R-:W-:Y:S03]  /*13e20*/  IMAD.WIDE.U32 R190, R190, UR10, RZ ;  /* 0x0000000abebe7c25 */ /* 0x000fe6000f8e00ff */
[----:B------:R-:W-:Y:S01]  /*13e30*/  I2FP.F32.S32 R183, R183 ;  /* 0x000000b700b77245 */ /* 0x000fe20000201400 */
[----:B------:R-:W-:Y:S01]  /*13e40*/  IMAD.IADD R165, R191, 0x1, R165 ;  /* 0x00000001bfa57824 */ /* 0x000fe200078e02a5 */
[----:B------:R-:W-:Y:S01]  /*13e50*/  LEA R178, P5, R190, R192, 0x1 ;  /* 0x000000c0beb27211 */ /* 0x000fe200078a08ff */
[----:B------:R-:W-:Y:S01]  /*13e60*/  FFMA.FTZ R4, R2, -UR21, R4 ;  /* 0x8000001502047c23 */ /* 0x000fe20008010004 */
[----:B------:R-:W-:Y:S02]  /*13e70*/  VIADD R2, R0, 0x8 ;  /* 0x0000000800027836 */ /* 0x000fe40000000000 */
[----:B------:R-:W-:Y:S01]  /*13e80*/  FFMA.FTZ R6, R183, -UR21, R6 ;  /* 0x80000015b7067c23 */ /* 0x000fe20008010006 */
[----:B------:R-:W-:Y:S01]  /*13e90*/  LEA.HI.X R179, R190, R193, R165, 0x1, P5 ;  /* 0x000000c1beb37211 */ /* 0x000fe200028f0ca5 */
[----:B------:R-:W-:Y:S01]  /*13ea0*/  VIADD R165, R0, 0x1 ;  /* 0x0000000100a57836 */ /* 0x000fe20000000000 */
[----:B------:R-:W-:Y:S02]  /*13eb0*/  FSEL R181, R4, -INF , !P6 ;  /* 0xff80000004b57808 */ /* 0x000fe40007000000 */
[-C--:B------:R-:W-:Y:S01]  /*13ec0*/  ISETP.GE.AND P6, PT, R0, R248.reuse, PT ;  /* 0x000000f80000720c */ /* 0x080fe20003fc6270 */
[----:B------:R-:W-:Y:S01]  /*13ed0*/  STL.64 [R1+0x58], R178 ;  /* 0x000058b201007387 */ /* 0x000fe20000100a00 */
[C---:B------:R-:W-:Y:S01]  /*13ee0*/  ISETP.GE.AND P5, PT, R165.reuse, R251, PT ;  /* 0x000000fba500720c */ /* 0x040fe20003fa6270 */
[C---:B--2---:R-:W-:Y:S03]  /*13ef0*/  HMMA.16816.F32 R12, R172.reuse, R168, R12 ;  /* 0x000000a8ac0c723c */ /* 0x044fe6000000180c */
[----:B------:R-:W-:Y:S01]  /*13f00*/  STL.64 [R1+0x50], R176 ;  /* 0x000050b001007387 */ /* 0x000fe20000100a00 */
[C---:B------:R-:W-:Y:S01]  /*13f10*/  ISETP.GE.AND P0, PT, R165.reuse, R248, PT ;  /* 0x000000f8a500720c */ /* 0x040fe20003f06270 */
[--C-:B------:R-:W-:Y:S01]  /*13f20*/  IMAD.IADD R186, R252, 0x1, -R165.reuse ;  /* 0x00000001fcba7824 */ /* 0x100fe200078e0aa5 */
[C---:B------:R-:W-:Y:S02]  /*13f30*/  ISETP.GE.OR P5, PT, R165.reuse, R250, !P5 ;  /* 0x000000faa500720c */ /* 0x040fe40006fa6670 */
[----:B------:R-:W1:Y:S01]  /*13f40*/  LDSM.16.M88.4 R176, [R220+0x7000] ;  /* 0x00700000dcb0783b */ /* 0x000e620000000200 */
[-C--:B------:R-:W-:Y:S01]  /*13f50*/  ISETP.GE.OR P0, PT, R165, R243.reuse, !P0 ;  /* 0x000000f3a500720c */ /* 0x080fe20004706670 */
[C---:B------:R-:W-:Y:S03]  /*13f60*/  HMMA.16816.F32 R16, R172.reuse, R170, R16 ;  /* 0x000000aaac10723c */ /* 0x040fe60000001810 */
[----:B------:R-:W-:Y:S01]  /*13f70*/  IABS R186, R186 ;  /* 0x000000ba00ba7213 */ /* 0x000fe20000000000 */
[----:B------:R-:W2:Y:S01]  /*13f80*/  LDSM.16.M88.4 R168, [R220+0x7800] ;  /* 0x00780000dca8783b */ /* 0x000ea20000000200 */
[----:B------:R-:W-:Y:S01]  /*13f90*/  ISETP.GE.OR P6, PT, R0, R243, !P6 ;  /* 0x000000f30000720c */ /* 0x000fe200077c6670 */
[----:B------:R-:W-:Y:S04]  /*13fa0*/  DEPBAR.LE SB0, 0x0 ;  /* 0x000080000000791a */ /* 0x000fe80000000000 */
[----:B------:R-:W-:Y:S01]  /*13fb0*/  BAR.SYNC.DEFER_BLOCKING 0x0 ;  /* 0x0000000000007b1d */ /* 0x000fe20000010000 */
[----:B------:R-:W-:Y:S01]  /*13fc0*/  I2FP.F32.S32 R186, R186 ;  /* 0x000000ba00ba7245 */ /* 0x000fe20000201400 */
[----:B------:R-:W-:Y:S01]  /*13fd0*/  IMAD.IADD R182, R249, 0x1, -R165 ;  /* 0x00000001f9b67824 */ /* 0x000fe200078e0aa5 */
[----:B------:R-:W-:Y:S01]  /*13fe0*/  FSEL R200, R6, -INF , !P6 ;  /* 0xff80000006c87808 */ /* 0x000fe20007000000 */
[----:B------:R-:W-:Y:S01]  /*13ff0*/  IMAD.IADD R165, R252, 0x1, -R2 ;  /* 0x00000001fca57824 */ /* 0x000fe200078e0a02 */
[----:B------:R-:W-:Y:S01]  /*14000*/  ISETP.GE.AND P6, PT, R2, R248, PT ;  /* 0x000000f80200720c */ /* 0x000fe20003fc6270 */
[----:B------:R-:W-:Y:S01]  /*14010*/  FFMA.FTZ R5, R186, -UR21, R5 ;  /* 0x80000015ba057c23 */ /* 0x000fe20008010005 */
[----:B------:R-:W-:Y:S02]  /*14020*/  IABS R182, R182 ;  /* 0x000000b600b67213 */ /* 0x000fe40000000000 */
[----:B------:R-:W-:Y:S02]  /*14030*/  IABS R165, R165 ;  /* 0x000000a500a57213 */ /* 0x000fe40000000000 */
[----:B------:R-:W-:Y:S02]  /*14040*/  I2FP.F32.S32 R182, R182 ;  /* 0x000000b600b67245 */ /* 0x000fe40000201400 */
[----:B------:R-:W-:Y:S02]  /*14050*/  I2FP.F32.S32 R165, R165 ;  /* 0x000000a500a57245 */ /* 0x000fe40000201400 */
[----:B------:R-:W-:Y:S01]  /*14060*/  FSEL R204, R5, -INF , !P5 ;  /* 0xff80000005cc7808 */ /* 0x000fe20006800000 */
[----:B------:R-:W-:Y:S01]  /*14070*/  FFMA.FTZ R7, R182, -UR21, R7 ;  /* 0x80000015b6077c23 */ /* 0x000fe20008010007 */
[C---:B------:R-:W-:Y:S01]  /*14080*/  ISETP.GE.AND P5, PT, R2.reuse, R251, PT ;  /* 0x000000fb0200720c */ /* 0x040fe20003fa6270 */
[----:B------:R-:W-:Y:S01]  /*14090*/  FFMA.FTZ R8, R165, -UR21, R8 ;  /* 0x80000015a5087c23 */ /* 0x000fe20008010008 */
[----:B------:R-:W-:Y:S01]  /*140a0*/  ISETP.GE.OR P6, PT, R2, R243, !P6 ;  /* 0x000000f30200720c */ /* 0x000fe200077c6670 */
[----:B------:R-:W-:Y:S01]  /*140b0*/  VIADD R182, R0, 0x9 ;  /* 0x0000000900b67836 */ /* 0x000fe20000000000 */
[----:B------:R-:W-:Y:S01]  /*140c0*/  ISETP.GE.OR P5, PT, R2, R250, !P5 ;  /* 0x000000fa0200720c */ /* 0x000fe20006fa6670 */
[----:B------:R-:W-:Y:S01]  /*140d0*/  IMAD.IADD R5, R249, 0x1, -R2 ;  /* 0x00000001f9057824 */ /* 0x000fe200078e0a02 */
[----:B------:R-:W-:Y:S01]  /*140e0*/  FSEL R191, R7, -INF , !P0 ;  /* 0xff80000007bf7808 */ /* 0x000fe20004000000 */
[--C-:B------:R-:W-:Y:S01]  /*140f0*/  IMAD.IADD R7, R252, 0x1, -R182.reuse ;  /* 0x00000001fc077824 */ /* 0x100fe200078e0ab6 */
[----:B------:R-:W-:Y:S01]  /*14100*/  FSEL R8, R8, -INF , !P5 ;  /* 0xff80000008087808 */ /* 0x000fe20006800000 */
[----:B------:R-:W-:Y:S01]  /*14110*/  VIADD R165, R0, 0x10 ;  /* 0x0000001000a57836 */ /* 0x000fe20000000000 */
[C---:B------:R-:W-:Y:S01]  /*14120*/  ISETP.GE.AND P0, PT, R182.reuse, R251, PT ;  /* 0x000000fbb600720c */ /* 0x040fe20003f06270 */
[C---:B-1----:R-:W-:Y:S05]  /*14130*/  HMMA.16816.F32 R20, R172.reuse, R176, R20 ;  /* 0x000000b0ac14723c */ /* 0x042fea0000001814 */
[----:B------:R-:W-:Y:S01]  /*14140*/  ISETP.GE.AND P5, PT, R182, R248, PT ;  /* 0x000000f8b600720c */ /* 0x000fe20003fa6270 */
[C---:B------:R-:W-:Y:S01]  /*14150*/  IMAD.IADD R6, R249.reuse, 0x1, -R182 ;  /* 0x00000001f9067824 */ /* 0x040fe200078e0ab6 */
[----:B------:R-:W-:Y:S01]  /*14160*/  IABS R5, R5 ;  /* 0x0000000500057213 */ /* 0x000fe20000000000 */
[--C-:B------:R-:W-:Y:S01]  /*14170*/  IMAD.IADD R2, R252, 0x1, -R165.reuse ;  /* 0x00000001fc027824 */ /* 0x100fe200078e0aa5 */
[C---:B------:R-:W-:Y:S01]  /*14180*/  ISETP.GE.OR P0, PT, R182.reuse, R250, !P0 ;  /* 0x000000fab600720c */ /* 0x040fe20004706670 */
[C---:B------:R-:W-:Y:S03]  /*14190*/  HMMA.16816.F32 R24, R172.reuse, R178, R24 ;  /* 0x000000b2ac18723c */ /* 0x040fe60000001818 */
[----:B------:R-:W-:Y:S02]  /*141a0*/  ISETP.GE.OR P5, PT, R182, R243, !P5 ;  /* 0x000000f3b600720c */ /* 0x000fe40006fa6670 */
[----:B------:R-:W-:Y:S01]  /*141b0*/  IABS R182, R7 ;  /* 0x0000000700b67213 */ /* 0x000fe20000000000 */
[----:B------:R-:W-:Y:S01]  /*141c0*/  IMAD.IADD R7, R249, 0x1, -R165 ;  /* 0x00000001f9077824 */ /* 0x000fe200078e0aa5 */
[----:B------:R-:W-:Y:S01]  /*141d0*/  I2FP.F32.S32 R5, R5 ;  /* 0x0000000500057245 */ /* 0x000fe20000201400 */
[C---:B--2---:R-:W-:Y:S03]  /*141e0*/  HMMA.16816.F32 R28, R172.reuse, R168, R28 ;  /* 0x000000a8ac1c723c */ /* 0x044fe6000000181c */
[----:B------:R-:W-:Y:S01]  /*141f0*/  I2FP.F32.S32 R182, R182 ;  /* 0x000000b600b67245 */ /* 0x000fe20000201400 */
[----:B------:R-:W-:Y:S01]  /*14200*/  FFMA.FTZ R10, R5, -UR21, R10 ;  /* 0x80000015050a7c23 */ /* 0x000fe2000801000a */
[----:B------:R-:W-:Y:S01]  /*14210*/  IABS R2, R2 ;  /* 0x0000000200027213 */ /* 0x000fe20000000000 */
[----:B------:R-:W-:Y:S01]  /*14220*/  VIADD R5, R0, 0x11 ;  /* 0x0000001100057836 */ /* 0x000fe20000000000 */
[----:B------:R-:W-:Y:S01]  /*14230*/  IABS R6, R6 ;  /* 0x0000000600067213 */ /* 0x000fe20000000000 */
[----:B------:R-:W-:Y:S01]  /*14240*/  FFMA.FTZ R9, R182, -UR21, R9 ;  /* 0x80000015b6097c23 */ /* 0x000fe20008010009 */
[----:B------:R-:W-:Y:S03]  /*14250*/  HMMA.16816.F32 R32, R172, R170, R32 ;  /* 0x000000aaac20723c */ /* 0x000fe60000001820 */
[----:B------:R-:W-:Y:S01]  /*14260*/  I2FP.F32.S32 R2, R2 ;  /* 0x0000000200027245 */ /* 0x000fe20000201400 */
[----:B------:R-:W-:Y:S01]  /*14270*/  IMAD.IADD R182, R252, 0x1, -R5 ;  /* 0x00000001fcb67824 */ /* 0x000fe200078e0a05 */
[----:B------:R-:W-:Y:S02]  /*14280*/  I2FP.F32.S32 R6, R6 ;  /* 0x0000000600067245 */ /* 0x000fe40000201400 */
[----:B------:R-:W-:Y:S01]  /*14290*/  FSEL R180, R9, -INF , !P0 ;  /* 0xff80000009b47808 */ /* 0x000fe20004000000 */
[----:B------:R-:W-:Y:S01]  /*142a0*/  FFMA.FTZ R12, R2, -UR21, R12 ;  /* 0x80000015020c7c23 */ /* 0x000fe2000801000c */
[C---:B------:R-:W-:Y:S02]  /*142b0*/  ISETP.GE.AND P0, PT, R165.reuse, R251, PT ;  /* 0x000000fba500720c */ /* 0x040fe40003f06270 */
[----:B------:R-:W-:Y:S01]  /*142c0*/  FSEL R9, R10, -INF , !P6 ;  /* 0xff8000000a097808 */ /* 0x000fe20007000000 */
[----:B------:R-:W-:Y:S01]  /*142d0*/  FFMA.FTZ R11, R6, -UR21, R11 ;  /* 0x80000015060b7c23 */ /* 0x000fe2000801000b */
[----:B------:R-:W-:Y:S01]  /*142e0*/  ISETP.GE.AND P6, PT, R165, R248, PT ;  /* 0x000000f8a500720c */ /* 0x000fe20003fc6270 */
[----:B------:R-:W-:Y:S01]  /*142f0*/  VIADD R2, R0, 0x18 ;  /* 0x0000001800027836 */ /* 0x000fe20000000000 */
[----:B------:R-:W-:Y:S01]  /*14300*/  IABS R182, R182 ;  /* 0x000000b600b67213 */ /* 0x000fe20000000000 */
[----:B------:R-:W-:Y:S01]  /*14310*/  IMAD.IADD R6, R249, 0x1, -R5 ;  /* 0x00000001f9067824 */ /* 0x000fe200078e0a05 */
[C---:B------:R-:W-:Y:S02]  /*14320*/  ISETP.GE.OR P0, PT, R165.reuse, R250, !P0 ;  /* 0x000000faa500720c */ /* 0x040fe40004706670 */
[----:B------:R-:W-:Y:S01]  /*14330*/  ISETP.GE.OR P6, PT, R165, R243, !P6 ;  /* 0x000000f3a500720c */ /* 0x000fe200077c6670 */
[----:B------:R-:W-:Y:S01]  /*14340*/  IMAD.IADD R165, R252, 0x1, -R2 ;  /* 0x00000001fca57824 */ /* 0x000fe200078e0a02 */
[----:B------:R-:W-:Y:S02]  /*14350*/  I2FP.F32.S32 R182, R182 ;  /* 0x000000b600b67245 */ /* 0x000fe40000201400 */
[----:B------:R-:W-:Y:S02]  /*14360*/  FSEL R10, R11, -INF , !P5 ;  /* 0xff8000000b0a7808 */ /* 0x000fe40006800000 */
[C---:B------:R-:W-:Y:S01]  /*14370*/  ISETP.GE.AND P5, PT, R5.reuse, R251, PT ;  /* 0x000000fb0500720c */ /* 0x040fe20003fa6270 */
[----:B------:R-:W-:Y:S01]  /*14380*/  FFMA.FTZ R13, R182, -UR21, R13 ;  /* 0x80000015b60d7c23 */ /* 0x000fe2000801000d */
[----:B------:R-:W-:Y:S02]  /*14390*/  IABS R7, R7 ;  /* 0x0000000700077213 */ /* 0x000fe40000000000 */
[----:B------:R-:W-:Y:S02]  /*143a0*/  IABS R6, R6 ;  /* 0x0000000600067213 */ /* 0x000fe40000000000 */
[----:B------:R-:W-:Y:S02]  /*143b0*/  IABS R165, R165 ;  /* 0x000000a500a57213 */ /* 0x000fe40000000000 */
[----:B------:R-:W-:Y:S02]  /*143c0*/  ISETP.GE.OR P5, PT, R5, R250, !P5 ;  /* 0x000000fa0500720c */ /* 0x000fe40006fa6670 */
[----:B------:R-:W-:Y:S02]  /*143d0*/  I2FP.F32.S32 R7, R7 ;  /* 0x0000000700077245 */ /* 0x000fe40000201400 */
[----:B------:R-:W-:Y:S02]  /*143e0*/  I2FP.F32.S32 R6, R6 ;  /* 0x0000000600067245 */ /* 0x000fe40000201400 */
[----:B------:R-:W-:Y:S01]  /*143f0*/  I2FP.F32.S32 R165, R165 ;  /* 0x000000a500a57245 */ /* 0x000fe20000201400 */
[----:B------:R-:W-:Y:S01]  /*14400*/  FFMA.FTZ R14, R7, -UR21, R14 ;  /* 0x80000015070e7c23 */ /* 0x000fe2000801000e */
[----:B------:R-:W-:Y:S01]  /*14410*/  FSEL R193, R12, -INF , !P0 ;  /* 0xff8000000cc17808 */ /* 0x000fe20004000000 */
[----:B------:R-:W-:Y:S01]  /*14420*/  FFMA.FTZ R15, R6, -UR21, R15 ;  /* 0x80000015060f7c23 */ /* 0x000fe2000801000f */
[----:B------:R-:W-:Y:S01]  /*14430*/  FSEL R194, R13, -INF , !P5 ;  /* 0xff8000000dc27808 */ /* 0x000fe20006800000 */
[----:B------:R-:W-:Y:S01]  /*14440*/  FFMA.FTZ R16, R165, -UR21, R16 ;  /* 0x80000015a5107c23 */ /* 0x000fe20008010010 */
[C---:B------:R-:W-:Y:S01]  /*14450*/  ISETP.GE.AND P0, PT, R5.reuse, R248, PT ;  /* 0x000000f80500720c */ /* 0x040fe20003f06270 */
[----:B------:R-:W-:Y:S01]  /*14460*/  VIADD R6, R0, 0x19 ;  /* 0x0000001900067836 */ /* 0x000fe20000000000 */
[----:B------:R-:W-:Y:S01]  /*14470*/  ISETP.GE.AND P5, PT, R2, R251, PT ;  /* 0x000000fb0200720c */ /* 0x000fe20003fa6270 */
[----:B------:R-:W-:Y:S01]  /*14480*/  VIADD R165, R0, 0x20 ;  /* 0x0000002000a57836 */ /* 0x000fe20000000000 */
[----:B------:R-:W-:Y:S01]  /*14490*/  ISETP.GE.OR P0, PT, R5, R243, !P0 ;  /* 0x000000f30500720c */ /* 0x000fe20004706670 */
[----:B------:R-:W-:Y:S01]  /*144a0*/  IMAD.IADD R5, R249, 0x1, -R2 ;  /* 0x00000001f9057824 */ /* 0x000fe200078e0a02 */
[----:B------:R-:W-:Y:S01]  /*144b0*/  ISETP.GE.OR P5, PT, R2, R250, !P5 ;  /* 0x000000fa0200720c */ /* 0x000fe20006fa6670 */
[----:B------:R-:W-:Y:S01]  /*144c0*/  VIADD R7, R0, 0x21 ;  /* 0x0000002100077836 */ /* 0x000fe20000000000 */
[----:B------:R-:W-:Y:S01]  /*144d0*/  FSEL R195, R14, -INF , !P6 ;  /* 0xff8000000ec37808 */ /* 0x000fe20007000000 */
[--C-:B------:R-:W-:Y:S01]  /*144e0*/  IMAD.IADD R14, R252, 0x1, -R6.reuse ;  /* 0x00000001fc0e7824 */ /* 0x100fe200078e0a06 */
[-C--:B------:R-:W-:Y:S02]  /*144f0*/  ISETP.GE.AND P6, PT, R2, R248.reuse, PT ;  /* 0x000000f80200720c */ /* 0x080fe40003fc6270 */
[----:B------:R-:W-:Y:S02]  /*14500*/  FSEL R207, R15, -INF , !P0 ;  /* 0xff8000000fcf7808 */ /* 0x000fe40004000000 */
[----:B------:R-:W-:Y:S02]  /*14510*/  FSEL R189, R16, -INF , !P5 ;  /* 0xff80000010bd7808 */ /* 0x000fe40006800000 */
[C---:B------:R-:W-:Y:S02]  /*14520*/  ISETP.GE.AND P0, PT, R6.reuse, R251, PT ;  /* 0x000000fb0600720c */ /* 0x040fe40003f06270 */
[----:B------:R-:W-:Y:S02]  /*14530*/  ISETP.GE.AND P5, PT, R6, R248, PT ;  /* 0x000000f80600720c */ /* 0x000fe40003fa6270 */
[----:B------:R-:W-:Y:S01]  /*14540*/  ISETP.GE.OR P6, PT, R2, R243, !P6 ;  /* 0x000000f30200720c */ /* 0x000fe200077c6670 */
[----:B------:R-:W-:Y:S01]  /*14550*/  IMAD.IADD R2, R252, 0x1, -R165 ;  /* 0x00000001fc027824 */ /* 0x000fe200078e0aa5 */
[----:B------:R-:W-:Y:S02]  /*14560*/  IABS R14, R14 ;  /* 0x0000000e000e7213 */ /* 0x000fe40000000000 */
[----:B------:R-:W-:Y:S02]  /*14570*/  IABS R5, R5 ;  /* 0x0000000500057213 */ /* 0x000fe40000000000 */
[C---:B------:R-:W-:Y:S02]  /*14580*/  ISETP.GE.OR P0, PT, R6.reuse, R250, !P0 ;  /* 0x000000fa0600720c */ /* 0x040fe40004706670 */
[----:B------:R-:W-:Y:S01]  /*14590*/  ISETP.GE.OR P5, PT, R6, R243, !P5 ;  /* 0x000000f30600720c */ /* 0x000fe20006fa6670 */
[----:B------:R-:W-:Y:S01]  /*145a0*/  IMAD.IADD R6, R249, 0x1, -R6 ;  /* 0x00000001f9067824 */ /* 0x000fe200078e0a06 */
[----:B------:R-:W-:Y:S02]  /*145b0*/  I2FP.F32.S32 R14, R14 ;  /* 0x0000000e000e7245 */ /* 0x000fe40000201400 */
[----:B------:R-:W-:Y:S02]  /*145c0*/  I2FP.F32.S32 R5, R5 ;  /* 0x0000000500057245 */ /* 0x000fe40000201400 */
[----:B------:R-:W-:Y:S01]  /*145d0*/  IABS R2, R2 ;  /* 0x0000000200027213 */ /* 0x000fe20000000000 */
[----:B------:R-:W-:Y:S01]  /*145e0*/  FFMA.FTZ R17, R14, -UR21, R17 ;  /* 0x800000150e117c23 */ /* 0x000fe20008010011 */
[----:B------:R-:W-:Y:S01]  /*145f0*/  IABS R6, R6 ;  /* 0x0000000600067213 */ /* 0x000fe20000000000 */
[----:B------:R-:W-:Y:S01]  /*14600*/  FFMA.FTZ R18, R5, -UR21, R18 ;  /* 0x8000001505127c23 */ /* 0x000fe20008010012 */
[----:B------:R-:W-:Y:S01]  /*14610*/  I2FP.F32.S32 R2, R2 ;  /* 0x0000000200027245 */ /* 0x000fe20000201400 */
[----:B------:R-:W-:Y:S01]  /*14620*/  IMAD.IADD R14, R252, 0x1, -R7 ;  /* 0x00000001fc0e7824 */ /* 0x000fe200078e0a07 */
[----:B------:R-:W-:Y:S01]  /*14630*/  I2FP.F32.S32 R6, R6 ;  /* 0x0000000600067245 */ /* 0x000fe20000201400 */
[----:B------:R-:W-:Y:S01]  /*14640*/  IMAD.IADD R5, R249, 0x1, -R165 ;  /* 0x00000001f9057824 */ /* 0x000fe200078e0aa5 */
[----:B------:R-:W-:Y:S01]  /*14650*/  FSEL R196, R17, -INF , !P0 ;  /* 0xff80000011c47808 */ /* 0x000fe20004000000 */
[----:B------:R-:W-:Y:S01]  /*14660*/  FFMA.FTZ R20, R2, -UR21, R20 ;  /* 0x8000001502147c23 */ /* 0x000fe20008010014 */
[----:B------:R-:W-:Y:S01]  /*14670*/  FSEL R188, R18, -INF , !P6 ;  /* 0xff80000012bc7808 */ /* 0x000fe20007000000 */
[----:B------:R-:W-:Y:S01]  /*14680*/  FFMA.FTZ R19, R6, -UR21, R19 ;  /* 0x8000001506137c23 */ /* 0x000fe20008010013 */
[C---:B------:R-:W-:Y:S01]  /*14690*/  ISETP.GE.AND P0, PT, R165.reuse, R251, PT ;  /* 0x000000fba500720c */ /* 0x040fe20003f06270 */
[----:B------:R-:W-:Y:S01]  /*146a0*/  VIADD R2, R0, 0x28 ;  /* 0x0000002800027836 */ /* 0x000fe20000000000 */
[----:B------:R-:W-:Y:S01]  /*146b0*/  ISETP.GE.AND P6, PT, R165, R248, PT ;  /* 0x000000f8a500720c */ /* 0x000fe20003fc6270 */
[----:B------:R-:W-:Y:S01]  /*146c0*/  IMAD.IADD R6, R249, 0x1, -R7 ;  /* 0x00000001f9067824 */ /* 0x000fe200078e0a07 */
[----:B------:R-:W-:Y:S02]  /*146d0*/  IABS R14, R14 ;  /* 0x0000000e000e7213 */ /* 0x000fe40000000000 */
        /* <DEDUP_REMOVED lines=9> */
[----:B------:R-:W-:Y:S02]  /*14770*/  ISETP.GE.OR P5, PT, R7, R250, !P5 ;  /* 0x000000fa0700720c */ /* 0x000fe40006fa6670 */
[----:B------:R-:W-:Y:S02]  /*14780*/  IABS R5, R5 ;  /* 0x0000000500057213 */ /* 0x000fe40000000000 */
[----:B------:R-:W-:Y:S02]  /*14790*/  I2FP.F32.S32 R165, R165 ;  /* 0x000000a500a57245 */ /* 0x000fe40000201400 */
[----:B------:R-:W-:Y:S02]  /*147a0*/  I2FP.F32.S32 R6, R6 ;  /* 0x0000000600067245 */ /* 0x000fe40000201400 */
[----:B------:R-:W-:Y:S01]  /*147b0*/  FSEL R199, R21, -INF , !P5 ;  /* 0xff80000015c77808 */ /* 0x000fe20006800000 */
[----:B------:R-:W-:Y:S01]  /*147c0*/  FFMA.FTZ R24, R165, -UR21, R24 ;  /* 0x80000015a5187c23 */ /* 0x000fe20008010018 */
[----:B------:R-:W-:Y:S01]  /*147d0*/  ISETP.GE.AND P5, PT, R2, R251, PT ;  /* 0x000000fb0200720c */ /* 0x000fe20003fa6270 */
[----:B------:R-:W-:Y:S01]  /*147e0*/  FFMA.FTZ R23, R6, -UR21, R23 ;  /* 0x8000001506177c23 */ /* 0x000fe20008010017 */
[----:B------:R-:W-:Y:S01]  /*147f0*/  I2FP.F32.S32 R5, R5 ;  /* 0x0000000500057245 */ /* 0x000fe20000201400 */
[----:B------:R-:W-:Y:S01]  /*14800*/  VIADD R6, R0, 0x29 ;  /* 0x0000002900067836 */ /* 0x000fe20000000000 */
[----:B------:R-:W-:Y:S01]  /*14810*/  FSEL R197, R20, -INF , !P0 ;  /* 0xff80000014c57808 */ /* 0x000fe20004000000 */
[----:B------:R-:W-:Y:S01]  /*14820*/  VIADD R165, R0, 0x31 ;  /* 0x0000003100a57836 */ /* 0x000fe20000000000 */
[----:B------:R-:W-:Y:S01]  /*14830*/  ISETP.GE.AND P0, PT, R7, R248, PT ;  /* 0x000000f80700720c */ /* 0x000fe20003f06270 */
[----:B------:R-:W-:Y:S01]  /*14840*/  FFMA.FTZ R22, R5, -UR21, R22 ;  /* 0x8000001505167c23 */ /* 0x000fe20008010016 */
[----:B------:R-:W-:Y:S01]  /*14850*/  ISETP.GE.OR P5, PT, R2, R250, !P5 ;  /* 0x000000fa0200720c */ /* 0x000fe20006fa6670 */
[----:B------:R-:W-:Y:S01]  /*14860*/  VIADD R5, R0, 0x30 ;  /* 0x0000003000057836 */ /* 0x000fe20000000000 */
[----:B------:R-:W-:Y:S01]  /*14870*/  ISETP.GE.OR P0, PT, R7, R243, !P0 ;  /* 0x000000f30700720c */ /* 0x000fe20004706670 */
[----:B------:R-:W-:Y:S01]  /*14880*/  IMAD.IADD R7, R249, 0x1, -R2 ;  /* 0x00000001f9077824 */ /* 0x000fe200078e0a02 */
[----:B------:R-:W-:Y:S01]  /*14890*/  FSEL R201, R24, -INF , !P5 ;  /* 0xff80000018c97808 */ /* 0x000fe20006800000 */
[--C-:B------:R-:W-:Y:S01]  /*148a0*/  IMAD.IADD R24, R252, 0x1, -R6.reuse ;  /* 0x00000001fc187824 */ /* 0x100fe200078e0a06 */
[----:B------:R-:W-:Y:S02]  /*148b0*/  FSEL R202, R22, -INF , !P6 ;  /* 0xff80000016ca7808 */ /* 0x000fe40007000000 */
[----:B------:R-:W-:Y:S02]  /*148c0*/  FSEL R198, R23, -INF , !P0 ;  /* 0xff80000017c67808 */ /* 0x000fe40004000000 */
[-C--:B------:R-:W-:Y:S02]  /*148d0*/  ISETP.GE.AND P6, PT, R2, R248.reuse, PT ;  /* 0x000000f80200720c */ /* 0x080fe40003fc6270 */
[C---:B------:R-:W-:Y:S02]  /*148e0*/  ISETP.GE.AND P0, PT, R6.reuse, R251, PT ;  /* 0x000000fb0600720c */ /* 0x040fe40003f06270 */
[----:B------:R-:W-:Y:S02]  /*148f0*/  ISETP.GE.AND P5, PT, R6, R248, PT ;  /* 0x000000f80600720c */ /* 0x000fe40003fa6270 */
[----:B------:R-:W-:Y:S01]  /*14900*/  IABS R14, R24 ;  /* 0x00000018000e7213 */ /* 0x000fe20000000000 */
[----:B------:R-:W-:Y:S01]  /*14910*/  IMAD.IADD R24, R252, 0x1, -R165 ;  /* 0x00000001fc187824 */ /* 0x000fe200078e0aa5 */
[-C--:B------:R-:W-:Y:S01]  /*14920*/  ISETP.GE.OR P6, PT, R2, R243.reuse, !P6 ;  /* 0x000000f30200720c */ /* 0x080fe200077c6670 */
[----:B------:R-:W-:Y:S01]  /*14930*/  IMAD.IADD R2, R252, 0x1, -R5 ;  /* 0x00000001fc027824 */ /* 0x000fe200078e0a05 */
[C---:B------:R-:W-:Y:S02]  /*14940*/  ISETP.GE.OR P0, PT, R6.reuse, R250, !P0 ;  /* 0x000000fa0600720c */ /* 0x040fe40004706670 */
[----:B------:R-:W-:Y:S01]  /*14950*/  ISETP.GE.OR P5, PT, R6, R243, !P5 ;  /* 0x000000f30600720c */ /* 0x000fe20006fa6670 */
[----:B------:R-:W-:Y:S01]  /*14960*/  IMAD.IADD R6, R249, 0x1, -R6 ;  /* 0x00000001f9067824 */ /* 0x000fe200078e0a06 */
[----:B------:R-:W-:Y:S02]  /*14970*/  I2FP.F32.S32 R14, R14 ;  /* 0x0000000e000e7245 */ /* 0x000fe40000201400 */
[----:B------:R-:W-:Y:S02]  /*14980*/  IABS R2, R2 ;  /* 0x0000000200027213 */ /* 0x000fe40000000000 */
[----:B------:R-:W-:Y:S01]  /*14990*/  IABS R6, R6 ;  /* 0x0000000600067213 */ /* 0x000fe20000000000 */
[----:B------:R-:W-:Y:S01]  /*149a0*/  FFMA.FTZ R25, R14, -UR21, R25 ;  /* 0x800000150e197c23 */ /* 0x000fe20008010019 */
[----:B------:R-:W-:Y:S02]  /*149b0*/  IABS R7, R7 ;  /* 0x0000000700077213 */ /* 0x000fe40000000000 */
[----:B------:R-:W-:Y:S02]  /*149c0*/  I2FP.F32.S32 R6, R6 ;  /* 0x0000000600067245 */ /* 0x000fe40000201400 */
[----:B------:R-:W-:Y:S02]  /*149d0*/  I2FP.F32.S32 R2, R2 ;  /* 0x0000000200027245 */ /* 0x000fe40000201400 */
[----:B------:R-:W-:Y:S01]  /*149e0*/  FSEL R203, R25, -INF , !P0 ;  /* 0xff80000019cb7808 */ /* 0x000fe20004000000 */
[----:B------:R-:W-:Y:S01]  /*149f0*/  FFMA.FTZ R27, R6, -UR21, R27 ;  /* 0x80000015061b7c23 */ /* 0x000fe2000801001b */
[C---:B------:R-:W-:Y:S01]  /*14a00*/  ISETP.GE.AND P0, PT, R5.reuse, R251, PT ;  /* 0x000000fb0500720c */ /* 0x040fe20003f06270 */
[----:B------:R-:W-:Y:S01]  /*14a10*/  FFMA.FTZ R28, R2, -UR21, R28 ;  /* 0x80000015021c7c23 */ /* 0x000fe2000801001c */
[----:B------:R-:W-:Y:S01]  /*14a20*/  IABS R24, R24 ;  /* 0x0000001800187213 */ /* 0x000fe20000000000 */
[C---:B------:R-:W-:Y:S01]  /*14a30*/  VIADD R2, R0.reuse, 0x38 ;  /* 0x0000003800027836 */ /* 0x040fe20000000000 */
[----:B------:R-:W-:Y:S01]  /*14a40*/  I2FP.F32.S32 R7, R7 ;  /* 0x0000000700077245 */ /* 0x000fe20000201400 */
[----:B------:R-:W-:Y:S01]  /*14a50*/  VIADD R0, R0, 0x39 ;  /* 0x0000003900007836 */ /* 0x000fe20000000000 */
[----:B------:R-:W-:Y:S01]  /*14a60*/  ISETP.GE.OR P0, PT, R5, R250, !P0 ;  /* 0x000000fa0500720c */ /* 0x000fe20004706670 */
[----:B------:R-:W-:Y:S01]  /*14a70*/  IMAD.IADD R25, R249, 0x1, -R5 ;  /* 0x00000001f9197824 */ /* 0x000fe200078e0a05 */
[----:B------:R-:W-:Y:S01]  /*14a80*/  I2FP.F32.S32 R24, R24 ;  /* 0x0000001800187245 */ /* 0x000fe20000201400 */
[----:B------:R-:W-:Y:S01]  /*14a90*/  FFMA.FTZ R26, R7, -UR21, R26 ;  /* 0x80000015071a7c23 */ /* 0x000fe2000801001a */
[----:B------:R-:W-:Y:S01]  /*14aa0*/  FSEL R206, R27, -INF , !P5 ;  /* 0xff8000001bce7808 */ /* 0x000fe20006800000 */
[----:B------:R-:W-:Y:S01]  /*14ab0*/  IMAD.IADD R27, R252, 0x1, -R2 ;  /* 0x00000001fc1b7824 */ /* 0x000fe200078e0a02 */
[----:B------:R-:W-:Y:S01]  /*14ac0*/  FSEL R185, R28, -INF , !P0 ;  /* 0xff8000001cb97808 */ /* 0x000fe20004000000 */
[----:B------:R-:W-:Y:S01]  /*14ad0*/  FFMA.FTZ R29, R24, -UR21, R29 ;  /* 0x80000015181d7c23 */ /* 0x000fe2000801001d */
[C---:B------:R-:W-:Y:S01]  /*14ae0*/  ISETP.GE.AND P5, PT, R165.reuse, R251, PT ;  /* 0x000000fba500720c */ /* 0x040fe20003fa6270 */
[----:B------:R-:W-:Y:S01]  /*14af0*/  IMAD.IADD R24, R252, 0x1, -R0 ;  /* 0x00000001fc187824 */ /* 0x000fe200078e0a00 */
[----:B------:R-:W-:Y:S02]  /*14b00*/  ISETP.GE.AND P0, PT, R165, R248, PT ;  /* 0x000000f8a500720c */ /* 0x000fe40003f06270 */
[----:B------:R-:W-:Y:S01]  /*14b10*/  FSEL R205, R26, -INF , !P6 ;  /* 0xff8000001acd7808 */ /* 0x000fe20007000000 */
[----:B------:R-:W-:Y:S01]  /*14b20*/  IMAD.IADD R26, R249, 0x1, -R165 ;  /* 0x00000001f91a7824 */ /* 0x000fe200078e0aa5 */
[C---:B------:R-:W-:Y:S02]  /*14b30*/  ISETP.GE.OR P5, PT, R165.reuse, R250, !P5 ;  /* 0x000000faa500720c */ /* 0x040fe40006fa6670 */
[----:B------:R-:W-:Y:S02]  /*14b40*/  ISETP.GE.OR P0, PT, R165, R243, !P0 ;  /* 0x000000f3a500720c */ /* 0x000fe40004706670 */
[----:B------:R-:W-:Y:S02]  /*14b50*/  IABS R165, R25 ;  /* 0x0000001900a57213 */ /* 0x000fe40000000000 */
[----:B------:R-:W-:Y:S02]  /*14b60*/  FMNMX.FTZ R25, R181, R3, !PT ;  /* 0x00000003b5197209 */ /* 0x000fe40007810000 */
[----:B------:R-:W-:Y:S02]  /*14b70*/  IABS R24, R24 ;  /* 0x0000001800187213 */ /* 0x000fe40000000000 */
[----:B------:R-:W-:Y:S02]  /*14b80*/  IABS R26, R26 ;  /* 0x0000001a001a7213 */ /* 0x000fe40000000000 */
[----:B------:R-:W-:Y:S02]  /*14b90*/  FMNMX.FTZ R25, R204, R25, !PT ;  /* 0x00000019cc197209 */ /* 0x000fe40007810000 */
[----:B------:R-:W-:Y:S02]  /*14ba0*/  I2FP.F32.S32 R24, R24 ;  /* 0x0000001800187245 */ /* 0x000fe40000201400 */
[----:B------:R-:W-:Y:S02]  /*14bb0*/  IABS R27, R27 ;  /* 0x0000001b001b7213 */ /* 0x000fe40000000000 */
[----:B------:R-:W-:Y:S01]  /*14bc0*/  I2FP.F32.S32 R26, R26 ;  /* 0x0000001a001a7245 */ /* 0x000fe20000201400 */
[----:B------:R-:W-:Y:S01]  /*14bd0*/  FFMA.FTZ R33, R24, -UR21, R33 ;  /* 0x8000001518217c23 */ /* 0x000fe20008010021 */
[----:B------:R-:W-:Y:S02]  /*14be0*/  FMNMX.FTZ R25, R8, R25, !PT ;  /* 0x0000001908197209 */ /* 0x000fe40007810000 */
[----:B------:R-:W-:Y:S01]  /*14bf0*/  I2FP.F32.S32 R27, R27 ;  /* 0x0000001b001b7245 */ /* 0x000fe20000201400 */
[----:B------:R-:W-:Y:S01]  /*14c00*/  FFMA.FTZ R31, R26, -UR21, R31 ;  /* 0x800000151a1f7c23 */ /* 0x000fe2000801001f */
[----:B------:R-:W-:Y:S02]  /*14c10*/  I2FP.F32.S32 R165, R165 ;  /* 0x000000a500a57245 */ /* 0x000fe40000201400 */
[----:B------:R-:W-:Y:S01]  /*14c20*/  FMNMX.FTZ R24, R200, R164, !PT ;  /* 0x000000a4c8187209 */ /* 0x000fe20007810000 */
[----:B------:R-:W-:Y:S01]  /*14c30*/  FFMA.FTZ R32, R27, -UR21, R32 ;  /* 0x800000151b207c23 */ /* 0x000fe20008010020 */
[----:B------:R-:W-:Y:S01]  /*14c40*/  FMNMX.FTZ R26, R180, R25, !PT ;  /* 0x00000019b41a7209 */ /* 0x000fe20007810000 */
[----:B------:R-:W-:Y:S01]  /*14c50*/  FFMA.FTZ R30, R165, -UR21, R30 ;  /* 0x80000015a51e7c23 */ /* 0x000fe2000801001e */
[----:B------:R-:W-:Y:S02]  /*14c60*/  ISETP.GE.AND P6, PT, R5, R248, PT ;  /* 0x000000f80500720c */ /* 0x000fe40003fc6270 */
[----:B------:R-:W-:Y:S02]  /*14c70*/  FSEL R187, R29, -INF , !P5 ;  /* 0xff8000001dbb7808 */ /* 0x000fe40006800000 */
[C---:B------:R-:W-:Y:S02]  /*14c80*/  ISETP.GE.AND P5, PT, R2.reuse, R251, PT ;  /* 0x000000fb0200720c */ /* 0x040fe40003fa6270 */
[----:B------:R-:W-:Y:S02]  /*14c90*/  FMNMX.FTZ R24, R191, R24, !PT ;  /* 0x00000018bf187209 */ /* 0x000fe40007810000 */
[----:B------:R-:W-:Y:S02]  /*14ca0*/  FMNMX.FTZ R27, R193, R26, !PT ;  /* 0x0000001ac11b7209 */ /* 0x000fe40007810000 */
[----:B------:R-:W-:Y:S02]  /*14cb0*/  ISETP.GE.OR P6, PT, R5, R243, !P6 ;  /* 0x000000f30500720c */ /* 0x000fe400077c6670 */
[----:B------:R-:W-:Y:S02]  /*14cc0*/  ISETP.GE.OR P5, PT, R2, R250, !P5 ;  /* 0x000000fa0200720c */ /* 0x000fe40006fa6670 */
[----:B------:R-:W-:Y:S02]  /*14cd0*/  FMNMX.FTZ R25, R9, R24, !PT ;  /* 0x0000001809197209 */ /* 0x000fe40007810000 */
[----:B------:R-:W-:Y:S01]  /*14ce0*/  FMNMX.FTZ R26, R194, R27, !PT ;  /* 0x0000001bc21a7209 */ /* 0x000fe20007810000 */
[----:B------:R-:W-:Y:S01]  /*14cf0*/  IMAD.IADD R27, R249, 0x1, -R2 ;  /* 0x00000001f91b7824 */ /* 0x000fe200078e0a02 */
[----:B------:R-:W-:Y:S02]  /*14d00*/  FSEL R190, R30, -INF , !P6 ;  /* 0xff8000001ebe7808 */ /* 0x000fe40007000000 */
[-C--:B------:R-:W-:Y:S02]  /*14d10*/  ISETP.GE.AND P6, PT, R2, R248.reuse, PT ;  /* 0x000000f80200720c */ /* 0x080fe40003fc6270 */
[----:B------:R-:W-:Y:S02]  /*14d20*/  FSEL R186, R31, -INF , !P0 ;  /* 0xff8000001fba7808 */ /* 0x000fe40004000000 */
[----:B------:R-:W-:Y:S02]  /*14d30*/  FSEL R182, R32, -INF , !P5 ;  /* 0xff80000020b67808 */ /* 0x000fe40006800000 */
[C---:B------:R-:W-:Y:S02]  /*14d40*/  ISETP.GE.AND P0, PT, R0.reuse, R251, PT ;  /* 0x000000fb0000720c */ /* 0x040fe40003f06270 */
[----:B------:R-:W-:Y:S02]  /*14d50*/  ISETP.GE.AND P5, PT, R0, R248, PT ;  /* 0x000000f80000720c */ /* 0x000fe40003fa6270 */
[----:B------:R-:W-:Y:S02]  /*14d60*/  FMNMX.FTZ R24, R10, R25, !PT ;  /* 0x000000190a187209 */ /* 0x000fe40007810000 */
[----:B------:R-:W-:Y:S02]  /*14d70*/  FMNMX.FTZ R25, R189, R26, !PT ;  /* 0x0000001abd197209 */ /* 0x000fe40007810000 */
[-C--:B------:R-:W-:Y:S01]  /*14d80*/  ISETP.GE.OR P6, PT, R2, R243.reuse, !P6 ;  /* 0x000000f30200720c */ /* 0x080fe200077c6670 */
[----:B------:R-:W-:Y:S01]  /*14d90*/  IMAD.IADD R2, R249, 0x1, -R0 ;  /* 0x00000001f9027824 */ /* 0x000fe200078e0a00 */
        /* <DEDUP_REMOVED lines=8> */
[----:B------:R-:W-:Y:S02]  /*14e20*/  IABS R2, R2 ;  /* 0x0000000200027213 */ /* 0x000fe40000000000 */
[----:B------:R-:W-:Y:S02]  /*14e30*/  FMNMX.FTZ R25, R192, R25, !PT ;  /* 0x00000019c0197209 */ /* 0x000fe40007810000 */
[----:B------:R-:W-:Y:S02]  /*14e40*/  FMNMX.FTZ R0, R201, R0, !PT ;  /* 0x00000000c9007209 */ /* 0x000fe40007810000 */
[----:B------:R-:W-:Y:S02]  /*14e50*/  IABS R27, R27 ;  /* 0x0000001b001b7213 */ /* 0x000fe40000000000 */
[----:B------:R-:W-:Y:S02]  /*14e60*/  I2FP.F32.S32 R2, R2 ;  /* 0x0000000200027245 */ /* 0x000fe40000201400 */
[----:B------:R-:W-:Y:S02]  /*14e70*/  FMNMX.FTZ R25, R202, R25, !PT ;  /* 0x00000019ca197209 */ /* 0x000fe40007810000 */
[----:B------:R-:W-:Y:S01]  /*14e80*/  FMNMX.FTZ R0, R203, R0, !PT ;  /* 0x00000000cb007209 */ /* 0x000fe20007810000 */
[----:B------:R-:W-:Y:S01]  /*14e90*/  FFMA.FTZ R35, R2, -UR21, R35 ;  /* 0x8000001502237c23 */ /* 0x000fe20008010023 */
[----:B------:R-:W-:Y:S02]  /*14ea0*/  FSEL R183, R33, -INF , !P0 ;  /* 0xff80000021b77808 */ /* 0x000fe40004000000 */
[----:B------:R-:W-:Y:S02]  /*14eb0*/  PLOP3.LUT P0, PT, PT, PT, UP0, 0x80, 0x0 ;  /* 0x000000000000781c */ /* 0x000fe40003f0f008 */
        /* <DEDUP_REMOVED lines=10> */
[----:B------:R-:W-:Y:S06]  /*14f60*/  @P0 BRA `(.L_x_2112) ;  /* 0xffffffd400bc0947 */ /* 0x000fec000383ffff */
.L_x_2111:
[----:B------:R-:W-:Y:S01]  /*14f70*/  FSEL R174, R34, -INF , !P6 ;  /* 0xff80000022ae7808 */ /* 0x000fe20007000000 */
[----:B------:R-:W2:Y:S01]  /*14f80*/  LDL.64 R30, [R1+0x28] ;  /* 0x00002800011e7983 */ /* 0x000ea20000100a00 */
[----:B------:R-:W-:Y:S01]  /*14f90*/  FSEL R165, R35, -INF , !P5 ;  /* 0xff80000023a57808 */ /* 0x000fe20006800000 */
[----:B------:R-:W-:Y:S01]  /*14fa0*/  UIADD3 UR20, UR39, -0x4498517b, URZ ;  /* 0xbb67ae8527147890 */ /* 0x000fe2000fffe03f */
[----:B------:R-:W-:Y:S01]  /*14fb0*/  FMNMX.FTZ R25, R186, R25, !PT ;  /* 0x00000019ba197209 */ /* 0x000fe20007810000 */
[----:B------:R-:W-:Y:S01]  /*14fc0*/  USHF.L.U32 UR37, UR22, 0x1, URZ ;  /* 0x0000000116257899 */ /* 0x000fe2000800063f */
[----:B-1----:R-:W-:Y:S01]  /*14fd0*/  MOV R6, UR39 ;  /* 0x0000002700067c02 */ /* 0x002fe20008000f00 */
[----:B------:R-:W2:Y:S01]  /*14fe0*/  LDL.64 R34, [R1+0x38] ;  /* 0x0000380001227983 */ /* 0x000ea20000100a00 */
[----:B------:R-:W-:Y:S01]  /*14ff0*/  FMNMX.FTZ R0, R174, R25, !PT ;  /* 0x00000019ae007209 */ /* 0x000fe20007810000 */
[----:B------:R-:W-:Y:S02]  /*15000*/  UIADD3 UR28, UR38, -0x61c88647, URZ ;  /* 0x9e3779b9261c7890 */ /* 0x000fe4000fffe03f */
[----:B------:R-:W-:Y:S01]  /*15010*/  UIADD3 UR36, UR38, 0x3c6ef372, URZ ;  /* 0x3c6ef37226247890 */ /* 0x000fe2000fffe03f */
[----:B------:R-:W-:Y:S01]  /*15020*/  FMNMX.FTZ R7, R165, R0, !PT ;  /* 0x00000000a5077209 */ /* 0x000fe20007810000 */
[----:B------:R-:W1:Y:S01]  /*15030*/  SHFL.BFLY PT, R5, R2, 0x2, 0x1f ;  /* 0x0c401f0002057f89 */ /* 0x000e6200000e0000 */
[----:B------:R-:W-:Y:S02]  /*15040*/  UIADD3 UR33, UR39, 0x76cf5d0a, URZ ;  /* 0x76cf5d0a27217890 */ /* 0x000fe4000fffe03f */
[----:B------:R-:W-:Y:S05]  /*15050*/  UIADD3 UR30, UR39, 0x32370b8f, URZ ;  /* 0x32370b8f271e7890 */ /* 0x000fea000fffe03f */
[----:B------:R-:W3:Y:S01]  /*15060*/  LDL.64 R32, [R1+0x30] ;  /* 0x0000300001207983 */ /* 0x000ee20000100a00 */
[----:B------:R-:W-:Y:S02]  /*15070*/  UIADD3 UR31, UR38, -0x255992d5, URZ ;  /* 0xdaa66d2b261f7890 */ /* 0x000fe4000fffe03f */
[----:B------:R-:W-:Y:S02]  /*15080*/  UIADD3 UR27, UR38, 0x78dde6e4, URZ ;  /* 0x78dde6e4261b7890 */ /* 0x000fe4000fffe03f */
[----:B------:R-:W-:Y:S01]  /*15090*/  UIADD3 UR32, UR38, -0x4ab325aa, URZ ;  /* 0xb54cda5626207890 */ /* 0x000fe2000fffe03f */
[----:B------:R-:W4:Y:S01]  /*150a0*/  SHFL.BFLY PT, R0, R7, 0x2, 0x1f ;  /* 0x0c401f0007007f89 */ /* 0x000f2200000e0000 */
[----:B------:R-:W-:Y:S02]  /*150b0*/  UISETP.GT.AND UP0, UPT, UR22, UR16, UPT ;  /* 0x000000101600728c */ /* 0x000fe4000bf04270 */
[----:B------:R-:W-:Y:S05]  /*150c0*/  UIADD3 UR26, UR26, 0x1, URZ ;  /* 0x000000011a1a7890 */ /* 0x000fea000fffe03f */
[----:B------:R-:W-:Y:S08]  /*150d0*/  LDSM.16.MT88.4 R16, [R228+0x18000] ;  /* 0x01800000e410783b */ /* 0x000ff00000004200 */
[----:B------:R-:W-:Y:S01]  /*150e0*/  LDSM.16.MT88.4 R24, [R226+0x18000] ;  /* 0x01800000e218783b */ /* 0x000fe20000004200 */
[----:B-1----:R-:W-:Y:S07]  /*150f0*/  FMNMX.FTZ R11, R2, R5, !PT ;  /* 0x00000005020b7209 */ /* 0x002fee0007810000 */
[----:B------:R-:W-:Y:S01]  /*15100*/  SHFL.BFLY PT, R4, R11, 0x1, 0x1f ;  /* 0x0c201f000b047f89 */ /* 0x000fe200000e0000 */
[----:B----4-:R-:W-:Y:S07]  /*15110*/  FMNMX.FTZ R5, R7, R0, !PT ;  /* 0x0000000007057209 */ /* 0x010fee0007810000 */
        /* <DEDUP_REMOVED lines=12> */
[--C-:B------:R-:W-:Y:S09]  /*151e0*/  FFMA.FTZ R186, R186, UR4, -R175.reuse ;  /* 0x00000004baba7c23 */ /* 0x100ff200080108af */
[----:B------:R-:W-:Y:S10]  /*151f0*/  MUFU.EX2 R173, R173 ;  /* 0x000000ad00ad7308 */ /* 0x000ff40000000800 */
        /* <DEDUP_REMOVED lines=9> */
[----:B------:R-:W-:Y:S01]  /*15290*/  IMAD.WIDE.U32 R14, R2, -0x326172a9, RZ ;  /* 0xcd9e8d57020e7825 */ /* 0x000fe200078e00ff */
[----:B------:R-:W-:Y:S03]  /*152a0*/  FMNMX.FTZ R2, R11, R4, !PT ;  /* 0x000000040b027209 */ /* 0x000fe60007810000 */
[----:B------:R-:W-:Y:S01]  /*152b0*/  IMAD.WIDE.U32 R6, R6, -0x326172a9, RZ ;  /* 0xcd9e8d5706067825 */ /* 0x000fe200078e00ff */
[C---:B------:R-:W-:Y:S03]  /*152c0*/  FSETP.NEU.FTZ.AND P1, PT, R2.reuse, -INF , PT ;  /* 0xff8000000200780b */ /* 0x040fe60003f3d000 */
[----:B------:R-:W-:Y:S01]  /*152d0*/  FMUL.FTZ R184, R2, UR4 ;  /* 0x0000000402b87c20 */ /* 0x000fe20008410000 */
[----:B---3--:R-:W-:Y:S02]  /*152e0*/  LOP3.LUT R4, R7, UR28, R32, 0x96, !PT ;  /* 0x0000001c07047c12 */ /* 0x008fe4000f8e9620 */
[----:B------:R-:W-:Y:S02]  /*152f0*/  LOP3.LUT R6, R15, UR36, R6, 0x96, !PT ;  /* 0x000000240f067c12 */ /* 0x000fe4000f8e9606 */
[----:B------:R-:W-:Y:S01]  /*15300*/  FSEL R184, R184, RZ, P1 ;  /* 0x000000ffb8b87208 */ /* 0x000fe20000800000 */
[----:B------:R-:W-:Y:S04]  /*15310*/  IMAD.WIDE.U32 R12, R4, -0x2daee0ad, RZ ;  /* 0xd2511f53040c7825 */ /* 0x000fe800078e00ff */
[----:B------:R-:W-:Y:S01]  /*15320*/  FFMA.FTZ R172, R204, UR4, -R184 ;  /* 0x00000004ccac7c23 */ /* 0x000fe200080108b8 */
[----:B------:R-:W-:Y:S01]  /*15330*/  IMAD.WIDE.U32 R6, R6, -0x2daee0ad, RZ ;  /* 0xd2511f5306067825 */ /* 0x000fe200078e00ff */
[----:B------:R-:W2:Y:S02]  /*15340*/  LDL R204, [R1+0x8] ;  /* 0x0000080001cc7983 */ /* 0x000ea40000100800 */
[----:B------:R-:W-:Y:S01]  /*15350*/  LOP3.LUT R5, R13, UR33, R30, 0x96, !PT ;  /* 0x000000210d057c12 */ /* 0x000fe2000f8e961e */
[----:B------:R-:W-:Y:S01]  /*15360*/  FFMA.FTZ R179, R8, UR4, -R184 ;  /* 0x0000000408b37c23 */ /* 0x000fe200080108b8 */
[----:B------:R-:W-:Y:S01]  /*15370*/  LOP3.LUT R4, R7, UR30, R12, 0x96, !PT ;  /* 0x0000001e07047c12 */ /* 0x000fe2000f8e960c */
[--C-:B------:R-:W-:Y:S01]  /*15380*/  FFMA.FTZ R178, R180, UR4, -R184.reuse ;  /* 0x00000004b4b27c23 */ /* 0x100fe200080108b8 */
[--C-:B------:R-:W-:Y:S01]  /*15390*/  FFMA.FTZ R180, R200, UR4, -R175.reuse ;  /* 0x00000004c8b47c23 */ /* 0x100fe200080108af */
[----:B------:R-:W-:Y:S04]  /*153a0*/  IMAD.WIDE.U32 R12, R5, -0x326172a9, RZ ;  /* 0xcd9e8d57050c7825 */ /* 0x000fe800078e00ff */
[--C-:B------:R-:W-:Y:S01]  /*153b0*/  FFMA.FTZ R181, R181, UR4, -R184.reuse ;  /* 0x00000004b5b57c23 */ /* 0x100fe200080108b8 */
[----:B------:R-:W-:Y:S01]  /*153c0*/  MUFU.EX2 R179, R179 ;  /* 0x000000b300b37308 */ /* 0x000fe20000000800 */
[----:B------:R-:W-:Y:S01]  /*153d0*/  FFMA.FTZ R196, R196, UR4, -R184 ;  /* 0x00000004c4c47c23 */ /* 0x000fe200080108b8 */
[----:B------:R-:W-:Y:S01]  /*153e0*/  IMAD.WIDE.U32 R20, R4, -0x326172a9, RZ ;  /* 0xcd9e8d5704147825 */ /* 0x000fe200078e00ff */
[----:B------:R-:W-:Y:S03]  /*153f0*/  LOP3.LUT R4, R13, UR31, R14, 0x96, !PT ;  /* 0x0000001f0d047c12 */ /* 0x000fe6000f8e960e */
[----:B------:R-:W-:Y:S01]  /*15400*/  FFMA.FTZ R191, R189, UR4, -R184 ;  /* 0x00000004bdbf7c23 */ /* 0x000fe200080108b8 */
[----:B------:R-:W-:Y:S01]  /*15410*/  FFMA.FTZ R189, R188, UR4, -R175 ;  /* 0x00000004bcbd7c23 */ /* 0x000fe200080108af */
[----:B------:R-:W-:Y:S01]  /*15420*/  LOP3.LUT R5, R21, UR27, R12, 0x96, !PT ;  /* 0x0000001b15057c12 */ /* 0x000fe2000f8e960c */
[----:B------:R-:W-:Y:S01]  /*15430*/  IMAD.WIDE.U32 R8, R4, -0x2daee0ad, RZ ;  /* 0xd2511f5304087825 */ /* 0x000fe200078e00ff */
[----:B------:R-:W-:Y:S03]  /*15440*/  MUFU.EX2 R178, R178 ;  /* 0x000000b200b27308 */ /* 0x000fe60000000800 */
[----:B------:R-:W-:Y:S01]  /*15450*/  FFMA.FTZ R193, R193, UR4, -R184 ;  /* 0x00000004c1c17c23 */ /* 0x000fe200080108b8 */
[----:B------:R-:W-:Y:S01]  /*15460*/  IMAD.WIDE.U32 R28, R5, -0x2daee0ad, RZ ;  /* 0xd2511f53051c7825 */ /* 0x000fe200078e00ff */
[----:B------:R-:W-:Y:S03]  /*15470*/  LOP3.LUT R5, R9, UR25, R6, 0x96, !PT ;  /* 0x0000001909057c12 */ /* 0x000fe6000f8e9606 */
[--C-:B------:R-:W-:Y:S01]  /*15480*/  FFMA.FTZ R194, R194, UR4, -R184.reuse ;  /* 0x00000004c2c27c23 */ /* 0x100fe200080108b8 */
[----:B------:R-:W-:Y:S01]  /*15490*/  FFMA.FTZ R200, R203, UR4, -R184 ;  /* 0x00000004cbc87c23 */ /* 0x000fe200080108b8 */
[----:B------:R-:W-:Y:S01]  /*154a0*/  LOP3.LUT R4, R29, UR15, R8, 0x96, !PT ;  /* 0x0000000f1d047c12 */ /* 0x000fe2000f8e9608 */
[----:B------:R-:W-:Y:S01]  /*154b0*/  IMAD.WIDE.U32 R22, R5, -0x326172a9, RZ ;  /* 0xcd9e8d5705167825 */ /* 0x000fe200078e00ff */
[----:B------:R-:W-:Y:S01]  /*154c0*/  FSEL R5, R0, RZ, P0 ;  /* 0x000000ff00057208 */ /* 0x000fe20000000000 */
[----:B------:R-:W-:Y:S02]  /*154d0*/  MUFU.EX2 R172, R172 ;  /* 0x000000ac00ac7308 */ /* 0x000fe40000000800 */
[----:B------:R-:W-:Y:S01]  /*154e0*/  FFMA.FTZ R197, R197, UR4, -R184 ;  /* 0x00000004c5c57c23 */ /* 0x000fe200080108b8 */
[----:B------:R-:W-:Y:S01]  /*154f0*/  IMAD.WIDE.U32 R10, R4, -0x326172a9, RZ ;  /* 0xcd9e8d57040a7825 */ /* 0x000fe200078e00ff */
[----:B------:R-:W-:Y:S03]  /*15500*/  FSEL R4, R2, RZ, P1 ;  /* 0x000000ff02047208 */ /* 0x000fe60000800000 */
[----:B------:R-:W-:Y:S01]  /*15510*/  FADD.FTZ R5, -R5, R164 ;  /* 0x000000a405057221 */ /* 0x000fe20000010100 */
[----:B------:R-:W-:Y:S01]  /*15520*/  FFMA.FTZ R185, R185, UR4, -R184 ;  /* 0x00000004b9b97c23 */ /* 0x000fe200080108b8 */
[----:B------:R-:W-:Y:S01]  /*15530*/  LOP3.LUT R7, R10, 0xffff, RZ, 0xc0, !PT ;  /* 0x0000ffff0a077812 */ /* 0x000fe200078ec0ff */
[----:B------:R-:W-:Y:S01]  /*15540*/  FADD.FTZ R3, -R4, R3 ;  /* 0x0000000304037221 */ /* 0x000fe20000010100 */
[----:B------:R-:W-:Y:S01]  /*15550*/  LOP3.LUT R170, R10, 0xff, RZ, 0xc0, !PT ;  /* 0x000000ff0aaa7812 */ /* 0x000fe200078ec0ff */
[----:B------:R-:W-:Y:S01]  /*15560*/  MUFU.EX2 R181, R181 ;  /* 0x000000b500b57308 */ /* 0x000fe20000000800 */
[----:B------:R-:W-:Y:S01]  /*15570*/  SHF.R.U32.HI R7, RZ, 0x8, R7 ;  /* 0x00000008ff077819 */ /* 0x000fe20000011607 */
[----:B------:R-:W-:Y:S01]  /*15580*/  FMUL.FTZ R4, R3, UR4 ;  /* 0x0000000403047c20 */ /* 0x000fe20008410000 */
[----:B------:R-:W-:Y:S01]  /*15590*/  FMUL.FTZ R3, R5, UR4 ;  /* 0x0000000405037c20 */ /* 0x000fe20008410000 */
[----:B------:R-:W-:Y:S01]  /*155a0*/  LOP3.LUT R6, R11, UR32, R22, 0x96, !PT ;  /* 0x000000200b067c12 */ /* 0x000fe2000f8e9616 */
[----:B------:R-:W-:Y:S01]  /*155b0*/  FFMA.FTZ R182, R182, UR4, -R184 ;  /* 0x00000004b6b67c23 */ /* 0x000fe200080108b8 */
[----:B------:R-:W-:Y:S04]  /*155c0*/  PRMT R170, R170, 0x5410, R7 ;  /* 0x00005410aaaa7816 */ /* 0x000fe80000000007 */
[----:B------:R-:W1:Y:S01]  /*155d0*/  MUFU.EX2 R164, R4 ;  /* 0x0000000400a47308 */ /* 0x000e620000000800 */
[----:B------:R-:W-:Y:S02]  /*155e0*/  SHF.R.U32.HI R8, RZ, 0x10, R10 ;  /* 0x00000010ff087819 */ /* 0x000fe4000001160a */
[C---:B------:R-:W-:Y:S02]  /*155f0*/  LOP3.LUT R7, R6.reuse, 0xffff, RZ, 0xc0, !PT ;  /* 0x0000ffff06077812 */ /* 0x040fe400078ec0ff */
[----:B------:R-:W-:Y:S02]  /*15600*/  SHF.R.U32.HI R169, RZ, 0x10, R6 ;  /* 0x00000010ffa97819 */ /* 0x000fe40000011606 */
[----:B------:R-:W-:Y:S03]  /*15610*/  LOP3.LUT R168, R6, 0xff, RZ, 0xc0, !PT ;  /* 0x000000ff06a87812 */ /* 0x000fe600078ec0ff */
[----:B------:R-:W3:Y:S01]  /*15620*/  MUFU.EX2 R3, R3 ;  /* 0x0000000300037308 */ /* 0x000ee20000000800 */
[----:B------:R-:W-:Y:S02]  /*15630*/  SHF.R.U32.HI R171, RZ, 0x18, R10 ;  /* 0x00000018ffab7819 */ /* 0x000fe4000001160a */
[----:B------:R-:W-:Y:S02]  /*15640*/  LOP3.LUT R8, R8, 0xff, RZ, 0xc0, !PT ;  /* 0x000000ff08087812 */ /* 0x000fe400078ec0ff */
[----:B------:R-:W-:Y:S02]  /*15650*/  SHF.R.U32.HI R7, RZ, 0x8, R7 ;  /* 0x00000008ff077819 */ /* 0x000fe40000011607 */
[----:B------:R-:W-:Y:S03]  /*15660*/  SHF.R.U32.HI R6, RZ, 0x18, R6 ;  /* 0x00000018ff067819 */ /* 0x000fe60000011606 */
[----:B------:R-:W4:Y:S01]  /*15670*/  MUFU.EX2 R180, R180 ;  /* 0x000000b400b47308 */ /* 0x000f220000000800 */
[----:B------:R-:W-:Y:S01]  /*15680*/  LOP3.LUT R169, R169, 0xff, RZ, 0xc0, !PT ;  /* 0x000000ffa9a97812 */ /* 0x000fe200078ec0ff */
[----:B-1----:R-:W-:Y:S01]  /*15690*/  FMUL.FTZ R12, R164, R152 ;  /* 0x00000098a40c7220 */ /* 0x002fe20000410000 */
[----:B------:R-:W-:Y:S01]  /*156a0*/  PRMT R171, R8, 0x5410, R171 ;  /* 0x0000541008ab7816 */ /* 0x000fe200000000ab */
[----:B------:R-:W-:Y:S01]  /*156b0*/  FMUL.FTZ R13, R164, R153 ;  /* 0x00000099a40d7220 */ /* 0x000fe20000410000 */
[----:B------:R-:W-:Y:S01]  /*156c0*/  PRMT R168, R168, 0x5410, R7 ;  /* 0x00005410a8a87816 */ /* 0x000fe20000000007 */
[C---:B------:R-:W-:Y:S01]  /*156d0*/  FMUL.FTZ R8, R164.reuse, R156 ;  /* 0x0000009ca4087220 */ /* 0x040fe20000410000 */
[----:B------:R-:W-:Y:S01]  /*156e0*/  PRMT R169, R169, 0x5410, R6 ;  /* 0x00005410a9a97816 */ /* 0x000fe20000000006 */
[----:B------:R-:W-:Y:S01]  /*156f0*/  FMUL.FTZ R9, R164, R157 ;  /* 0x0000009da4097220 */ /* 0x000fe20000410000 */
[----:B------:R-:W-:Y:S01]  /*15700*/  F2FP.F16.F32.PACK_AB R5, R178, R179 ;  /* 0x000000b3b205723e */ /* 0x000fe200000000ff */
[C---:B---3--:R-:W-:Y:S01]  /*15710*/  FMUL.FTZ R10, R3.reuse, R158 ;  /* 0x0000009e030a7220 */ /* 0x048fe20000410000 */
[C---:B------:R-:W-:Y:S01]  /*15720*/  FMUL.FTZ R11, R3.reuse, R159 ;  /* 0x0000009f030b7220 */ /* 0x040fe20000410000 */
[----:B------:R-:W-:Y:S01]  /*15730*/  MOV R152, R34 ;  /* 0x0000002200987202 */ /* 0x000fe20000000f00 */
[C---:B------:R-:W-:Y:S01]  /*15740*/  FMUL.FTZ R7, R3.reuse, R163 ;  /* 0x000000a303077220 */ /* 0x040fe20000410000 */
[----:B------:R-:W-:Y:S01]  /*15750*/  MOV R153, R35 ;  /* 0x0000002300997202 */ /* 0x000fe20000000f00 */
[C---:B------:R-:W-:Y:S01]  /*15760*/  FMUL.FTZ R36, R164.reuse, R36 ;  /* 0x00000024a4247220 */ /* 0x040fe20000410000 */
[----:B------:R-:W-:Y:S01]  /*15770*/  MOV R158, R32 ;  /* 0x00000020009e7202 */ /* 0x000fe20000000f00 */
[----:B------:R-:W-:Y:S01]  /*15780*/  FMUL.FTZ R37, R164, R37 ;  /* 0x00000025a4257220 */ /* 0x000fe20000410000 */
[----:B------:R-:W-:Y:S01]  /*15790*/  MOV R159, R33 ;  /* 0x00000021009f7202 */ /* 0x000fe20000000f00 */
[----:B------:R-:W-:Y:S01]  /*157a0*/  FMUL.FTZ R38, R3, R38 ;  /* 0x0000002603267220 */ /* 0x000fe20000410000 */
[----:B------:R-:W1:Y:S01]  /*157b0*/  LDSM.16.MT88.4 R32, [R225+0x18000] ;  /* 0x01800000e120783b */ /* 0x000e620000004200 */
[----:B----4-:R-:W-:Y:S01]  /*157c0*/  F2FP.F16.F32.PACK_AB R4, R173, R180 ;  /* 0x000000b4ad04723e */ /* 0x010fe200000000ff */
[C---:B------:R-:W-:Y:S01]  /*157d0*/  FMUL.FTZ R39, R3.reuse, R39 ;  /* 0x0000002703277220 */ /* 0x040fe20000410000 */
[----:B------:R-:W-:Y:S01]  /*157e0*/  F2FP.F16.F32.PACK_AB R6, R176, R177 ;  /* 0x000000b1b006723e */ /* 0x000fe200000000ff */
[C---:B------:R-:W-:Y:S01]  /*157f0*/  FMUL.FTZ R40, R164.reuse, R40 ;  /* 0x00000028a4287220 */ /* 0x040fe20000410000 */
[----:B------:R-:W-:Y:S01]  /*15800*/  MOV R163, R15 ;  /* 0x0000000f00a37202 */ /* 0x000fe20000000f00 */
[C---:B------:R-:W-:Y:S01]  /*15810*/  FMUL.FTZ R15, R3.reuse, R155 ;  /* 0x0000009b030f7220 */ /* 0x040fe20000410000 */
[----:B------:R-:W-:Y:S01]  /*15820*/  MOV R156, R30 ;  /* 0x0000001e009c7202 */ /* 0x000fe20000000f00 */
[C---:B------:R-:W-:Y:S01]  /*15830*/  FMUL.FTZ R30, R3.reuse, R138 ;  /* 0x0000008a031e7220 */ /* 0x040fe20000410000 */
[----:B------:R-:W-:Y:S01]  /*15840*/  MOV R157, R31 ;  /* 0x0000001f009d7202 */ /* 0x000fe20000000f00 */
[C---:B------:R-:W-:Y:S01]  /*15850*/  FMUL.FTZ R31, R3.reuse, R139 ;  /* 0x0000008b031f7220 */ /* 0x040fe20000410000 */
[----:B------:R-:W-:Y:S01]  /*15860*/  MOV R155, R29 ;  /* 0x0000001d009b7202 */ /* 0x000fe20000000f00 */
        /* <DEDUP_REMOVED lines=84> */
[----:B------:R3:W-:Y:S01]  /*15db0*/  MUFU.EX2 R188, R196 ;  /* 0x000000c400bc7308 */ /* 0x0007e20000000800 */
[C---:B------:R-:W-:Y:S01]  /*15dc0*/  FMUL.FTZ R124, R164.reuse, R124 ;  /* 0x0000007ca47c7220 */ /* 0x040fe20000410000 */
[C---:B------:R-:W-:Y:S01]  /*15dd0*/  FMUL.FTZ R125, R164.reuse, R125 ;  /* 0x0000007da47d7220 */ /* 0x040fe20000410000 */
[C---:B------:R-:W-:Y:S01]  /*15de0*/  FMUL.FTZ R126, R3.reuse, R126 ;  /* 0x0000007e037e7220 */ /* 0x040fe20000410000 */
[C---:B------:R-:W-:Y:S01]  /*15df0*/  FMUL.FTZ R127, R3.reuse, R127 ;  /* 0x0000007f037f7220 */ /* 0x040fe20000410000 */
[C---:B------:R-:W-:Y:S01]  /*15e00*/  FMUL.FTZ R128, R164.reuse, R128 ;  /* 0x00000080a4807220 */ /* 0x040fe20000410000 */
[----:B------:R-:W-:Y:S01]  /*15e10*/  FMUL.FTZ R129, R164, R129 ;  /* 0x00000081a4817220 */ /* 0x000fe20000410000 */
[C---:B------:R-:W-:Y:S01]  /*15e20*/  FMUL.FTZ R130, R3.reuse, R130 ;  /* 0x0000008203827220 */ /* 0x040fe20000410000 */
[C---:B------:R-:W-:Y:S02]  /*15e30*/  FMUL.FTZ R131, R3.reuse, R131 ;  /* 0x0000008303837220 */ /* 0x040fe40000410000 */
[----:B------:R-:W-:Y:S01]  /*15e40*/  MUFU.EX2 R191, R191 ;  /* 0x000000bf00bf7308 */ /* 0x000fe20000000800 */
[----:B------:R-:W-:Y:S01]  /*15e50*/  FFMA.FTZ R180, R3, R166, R180 ;  /* 0x000000a603b47223 */ /* 0x000fe200000100b4 */
[----:B------:R-:W-:Y:S03]  /*15e60*/  PLOP3.LUT P0, PT, PT, PT, UP0, 0x80, 0x0 ;  /* 0x000000000000781c */ /* 0x000fe60003f0f008 */
[----:B------:R-:W-:Y:S01]  /*15e70*/  FADD.FTZ R180, R173, R180 ;  /* 0x000000b4adb47221 */ /* 0x000fe20000010000 */
[--C-:B---3--:R-:W-:Y:S04]  /*15e80*/  FFMA.FTZ R196, R207, UR4, -R175.reuse ;  /* 0x00000004cfc47c23 */ /* 0x108fe800080108af */
        /* <DEDUP_REMOVED lines=8> */
[----:B------:R-:W-:Y:S01]  /*15f10*/  MUFU.EX2 R193, R193 ;  /* 0x000000c100c17308 */ /* 0x000fe20000000800 */
[----:B------:R-:W-:Y:S01]  /*15f20*/  FFMA.FTZ R184, R183, UR4, -R184 ;  /* 0x00000004b7b87c23 */ /* 0x000fe200080108b8 */
[----:B------:R-:W-:Y:S04]  /*15f30*/  FADD.FTZ R177, R177, R180 ;  /* 0x000000b4b1b17221 */ /* 0x000fe80000010000 */
[----:B------:R-:W-:Y:S04]  /*15f40*/  FADD.FTZ R176, R176, R177 ;  /* 0x000000b1b0b07221 */ /* 0x000fe80000010000 */
[----:B------:R-:W-:Y:S10]  /*15f50*/  MUFU.EX2 R194, R194 ;  /* 0x000000c200c27308 */ /* 0x000ff40000000800 */
[----:B------:R-:W-:Y:S10]  /*15f60*/  MUFU.EX2 R196, R196 ;  /* 0x000000c400c47308 */ /* 0x000ff40000000800 */
[----:B------:R-:W-:Y:S10]  /*15f70*/  MUFU.EX2 R201, R201 ;  /* 0x000000c900c97308 */ /* 0x000ff40000000800 */
[----:B------:R-:W-:Y:S10]  /*15f80*/  MUFU.EX2 R197, R197 ;  /* 0x000000c500c57308 */ /* 0x000ff40000000800 */
[----:B------:R-:W-:Y:S10]  /*15f90*/  MUFU.EX2 R206, R206 ;  /* 0x000000ce00ce7308 */ /* 0x000ff40000000800 */
[----:B------:R-:W-:Y:S10]  /*15fa0*/  MUFU.EX2 R199, R199 ;  /* 0x000000c700c77308 */ /* 0x000ff40000000800 */
[----:B------:R-:W-:Y:S10]  /*15fb0*/  MUFU.EX2 R187, R187 ;  /* 0x000000bb00bb7308 */ /* 0x000ff40000000800 */
[----:B------:R3:W-:Y:S10]  /*15fc0*/  MUFU.EX2 R183, R184 ;  /* 0x000000b800b77308 */ /* 0x0007f40000000800 */
[----:B------:R-:W-:Y:S10]  /*15fd0*/  MUFU.EX2 R207, R207 ;  /* 0x000000cf00cf7308 */ /* 0x000ff40000000800 */
[----:B------:R-:W-:Y:S10]  /*15fe0*/  MUFU.EX2 R200, R200 ;  /* 0x000000c800c87308 */ /* 0x000ff40000000800 */
[----:B------:R-:W-:Y:S01]  /*15ff0*/  MUFU.EX2 R185, R185 ;  /* 0x000000b900b97308 */ /* 0x000fe20000000800 */
[--C-:B--2---:R-:W-:Y:S09]  /*16000*/  HSET2.LE.AND R170, R170, R204.reuse, PT ;  /* 0x000000ccaaaa7233 */ /* 0x104ff20003803000 */
[----:B------:R-:W2:Y:S01]  /*16010*/  MUFU.EX2 R202, R202 ;  /* 0x000000ca00ca7308 */ /* 0x000ea20000000800 */
[--C-:B------:R-:W-:Y:S02]  /*16020*/  HSET2.LE.AND R171, R171, R204.reuse, PT ;  /* 0x000000ccabab7233 */ /* 0x100fe40003803000 */
[--C-:B------:R-:W-:Y:S02]  /*16030*/  HSET2.LE.AND R168, R168, R204.reuse, PT ;  /* 0x000000cca8a87233 */ /* 0x100fe40003803000 */
[----:B------:R-:W-:Y:S02]  /*16040*/  LOP3.LUT R170, R170, R5, RZ, 0xc0, !PT ;  /* 0x00000005aaaa7212 */ /* 0x000fe400078ec0ff */
[----:B------:R-:W-:Y:S03]  /*16050*/  HSET2.LE.AND R169, R169, R204, PT ;  /* 0x000000cca9a97233 */ /* 0x000fe60003803000 */
[----:B------:R-:W-:Y:S01]  /*16060*/  MUFU.EX2 R182, R182 ;  /* 0x000000b600b67308 */ /* 0x000fe20000000800 */
[----:B------:R-:W-:Y:S01]  /*16070*/  F2FP.F16.F32.PACK_AB R5, R172, R181 ;  /* 0x000000b5ac05723e */ /* 0x000fe200000000ff */
[----:B------:R-:W-:Y:S01]  /*16080*/  FFMA.FTZ R181, R164, R167, R181 ;  /* 0x000000a7a4b57223 */ /* 0x000fe200000100b5 */
[----:B------:R-:W-:Y:S01]  /*16090*/  LOP3.LUT R171, R171, R6, RZ, 0xc0, !PT ;  /* 0x00000006abab7212 */ /* 0x000fe200078ec0ff */
[----:B------:R-:W-:Y:S01]  /*160a0*/  FMUL.FTZ R6, R3, R162 ;  /* 0x000000a203067220 */ /* 0x000fe20000410000 */
[----:B------:R-:W-:Y:S01]  /*160b0*/  LOP3.LUT R168, R168, R5, RZ, 0xc0, !PT ;  /* 0x00000005a8a87212 */ /* 0x000fe200078ec0ff */
[C---:B------:R-:W-:Y:S01]  /*160c0*/  FMUL.FTZ R5, R164.reuse, R161 ;  /* 0x000000a1a4057220 */ /* 0x040fe20000410000 */
[----:B------:R-:W-:Y:S01]  /*160d0*/  LOP3.LUT R169, R169, R4, RZ, 0xc0, !PT ;  /* 0x00000004a9a97212 */ /* 0x000fe200078ec0ff */
[----:B------:R-:W-:Y:S01]  /*160e0*/  FMUL.FTZ R4, R164, R160 ;  /* 0x000000a0a4047220 */ /* 0x000fe20000410000 */
[----:B---3--:R-:W-:Y:S01]  /*160f0*/  FADD.FTZ R184, R172, R181 ;  /* 0x000000b5acb87221 */ /* 0x008fe20000010000 */
[----:B------:R-:W-:Y:S01]  /*16100*/  MOV R162, R14 ;  /* 0x0000000e00a27202 */ /* 0x000fe20000000f00 */
[C---:B------:R-:W-:Y:S01]  /*16110*/  FMUL.FTZ R14, R3.reuse, R154 ;  /* 0x0000009a030e7220 */ /* 0x040fe20000410000 */
[----:B------:R-:W-:Y:S01]  /*16120*/  MOV R160, R22 ;  /* 0x0000001600a07202 */ /* 0x000fe20000000f00 */
[C---:B------:R-:W-:Y:S01]  /*16130*/  FMUL.FTZ R22, R3.reuse, R146 ;  /* 0x0000009203167220 */ /* 0x040fe20000410000 */
[----:B------:R-:W-:Y:S01]  /*16140*/  MOV R161, R23 ;  /* 0x0000001700a17202 */ /* 0x000fe20000000f00 */
[C---:B------:R-:W-:Y:S01]  /*16150*/  HMMA.16816.F32 R4, R168.reuse, R16, R4 ;  /* 0x00000010a804723c */ /* 0x040fe20000001804 */
[----:B------:R-:W-:Y:S04]  /*16160*/  MUFU.EX2 R190, R190 ;  /* 0x000000be00be7308 */ /* 0x000fe80000000800 */
[C---:B------:R-:W-:Y:S01]  /*16170*/  FMUL.FTZ R23, R3.reuse, R147 ;  /* 0x0000009303177220 */ /* 0x040fe20000410000 */
[C---:B------:R-:W-:Y:S05]  /*16180*/  HMMA.16816.F32 R8, R168.reuse, R18, R8 ;  /* 0x00000012a808723c */ /* 0x040fea0000001808 */
[C---:B------:R-:W-:Y:S01]  /*16190*/  FMUL.FTZ R16, R164.reuse, R148 ;  /* 0x00000094a4107220 */ /* 0x040fe20000410000 */
[C---:B------:R-:W-:Y:S05]  /*161a0*/  HMMA.16816.F32 R12, R168.reuse, R24, R12 ;  /* 0x00000018a80c723c */ /* 0x040fea000000180c */
[C---:B------:R-:W-:Y:S01]  /*161b0*/  FMUL.FTZ R17, R164.reuse, R149 ;  /* 0x00000095a4117220 */ /* 0x040fe20000410000 */
[----:B------:R-:W-:Y:S01]  /*161c0*/  MOV R148, R20 ;  /* 0x0000001400947202 */ /* 0x000fe20000000f00 */
[C---:B------:R-:W-:Y:S01]  /*161d0*/  FMUL.FTZ R18, R3.reuse, R150 ;  /* 0x0000009603127220 */ /* 0x040fe20000410000 */
[----:B------:R-:W-:Y:S03]  /*161e0*/  MOV R149, R21 ;  /* 0x0000001500957202 */ /* 0x000fe60000000f00 */
[C---:B------:R-:W-:Y:S01]  /*161f0*/  FMUL.FTZ R19, R3.reuse, R151 ;  /* 0x0000009703137220 */ /* 0x040fe20000410000 */
[C---:B------:R-:W-:Y:S01]  /*16200*/  FMUL.FTZ R20, R164.reuse, R144 ;  /* 0x00000090a4147220 */ /* 0x040fe20000410000 */
[C---:B------:R-:W-:Y:S01]  /*16210*/  FMUL.FTZ R21, R164.reuse, R145 ;  /* 0x00000091a4157220 */ /* 0x040fe20000410000 */
[C---:B------:R-:W-:Y:S01]  /*16220*/  FMUL.FTZ R25, R164.reuse, R141 ;  /* 0x0000008da4197220 */ /* 0x040fe20000410000 */
[----:B------:R-:W3:Y:S01]  /*16230*/  LDSM.16.MT88.4 R144, [R224+0x18000] ;  /* 0x01800000e090783b */ /* 0x000ee20000004200 */
[----:B------:R-:W-:Y:S01]  /*16240*/  MOV R154, R28 ;  /* 0x0000001c009a7202 */ /* 0x000fe20000000f00 */
[C---:B------:R-:W-:Y:S01]  /*16250*/  FMUL.FTZ R28, R164.reuse, R136 ;  /* 0x00000088a41c7220 */ /* 0x040fe20000410000 */
[C---:B------:R-:W-:Y:S03]  /*16260*/  HMMA.16816.F32 R16, R168.reuse, R26, R16 ;  /* 0x0000001aa810723c */ /* 0x040fe60000001810 */
[C---:B------:R-:W-:Y:S01]  /*16270*/  FMUL.FTZ R24, R164.reuse, R140 ;  /* 0x0000008ca4187220 */ /* 0x040fe20000410000 */
[----:B------:R-:W-:Y:S01]  /*16280*/  MOV R160, R204 ;  /* 0x000000cc00a07202 */ /* 0x000fe20000000f00 */
[----:B------:R-:W4:Y:S01]  /*16290*/  LDSM.16.MT88.4 R136, [R228+0x1a000] ;  /* 0x01a00000e488783b */ /* 0x000f220000004200 */
[C---:B-1----:R-:W-:Y:S05]  /*162a0*/  HMMA.16816.F32 R20, R168.reuse, R32, R20 ;  /* 0x00000020a814723c */ /* 0x042fea0000001814 */
[C---:B------:R-:W-:Y:S01]  /*162b0*/  FMUL.FTZ R26, R3.reuse, R142 ;  /* 0x0000008e031a7220 */ /* 0x040fe20000410000 */
[----:B------:R-:W-:Y:S01]  /*162c0*/  FMUL.FTZ R27, R3, R143 ;  /* 0x0000008f031b7220 */ /* 0x000fe20000410000 */
[C---:B------:R-:W-:Y:S01]  /*162d0*/  FMUL.FTZ R32, R164.reuse, R132 ;  /* 0x00000084a4207220 */ /* 0x040fe20000410000 */
[----:B------:R-:W-:Y:S03]  /*162e0*/  FMUL.FTZ R33, R164, R133 ;  /* 0x00000085a4217220 */ /* 0x000fe60000410000 */
[--C-:B------:R-:W-:Y:S01]  /*162f0*/  FFMA.FTZ R204, R205, UR4, -R175.reuse ;  /* 0x00000004cdcc7c23 */ /* 0x100fe200080108af */
[----:B------:R-:W-:Y:S01]  /*16300*/  FFMA.FTZ R175, R165, UR4, -R175 ;  /* 0x00000004a5af7c23 */ /* 0x000fe200080108af */
[C---:B------:R-:W-:Y:S03]  /*16310*/  HMMA.16816.F32 R24, R168.reuse, R34, R24 ;  /* 0x00000022a818723c */ /* 0x040fe60000001818 */
[----:B------:R1:W-:Y:S01]  /*16320*/  MUFU.EX2 R203, R175 ;  /* 0x000000af00cb7308 */ /* 0x0003e20000000800 */
[----:B------:R-:W-:Y:S03]  /*16330*/  FADD.FTZ R179, R179, R184 ;  /* 0x000000b8b3b37221 */ /* 0x000fe60000010000 */
[C---:B------:R-:W-:Y:S01]  /*16340*/  FMUL.FTZ R34, R3.reuse, R134 ;  /* 0x0000008603227220 */ /* 0x040fe20000410000 */
[----:B------:R-:W-:Y:S02]  /*16350*/  FMUL.FTZ R35, R3, R135 ;  /* 0x0000008703237220 */ /* 0x000fe40000410000 */
[----:B------:R-:W5:Y:S03]  /*16360*/  LDSM.16.MT88.4 R132, [R226+0x1a000] ;  /* 0x01a00000e284783b */ /* 0x000f660000004200 */
[----:B------:R-:W5:Y:S01]  /*16370*/  MUFU.EX2 R204, R204 ;  /* 0x000000cc00cc7308 */ /* 0x000f620000000800 */
[----:B--2---:R-:W-:Y:S01]  /*16380*/  F2FP.F16.F32.PACK_AB R3, R202, R185 ;  /* 0x000000b9ca03723e */ /* 0x004fe200000000ff */
[----:B------:R-:W-:Y:S01]  /*16390*/  FADD.FTZ R178, R178, R179 ;  /* 0x000000b3b2b27221 */ /* 0x000fe20000010000 */
[C---:B---3--:R-:W-:Y:S02]  /*163a0*/  HMMA.16816.F32 R28, R168.reuse, R144, R28 ;  /* 0x00000090a81c723c */ /* 0x048fe4000000181c */
[----:B-1----:R-:W-:Y:S04]  /*163b0*/  LDSM.16.MT88.4 R172, [R228+0x1b800] ;  /* 0x01b80000e4ac783b */ /* 0x002fe80000004200 */
[C---:B------:R-:W-:Y:S06]  /*163c0*/  HMMA.16816.F32 R32, R168.reuse, R146, R32 ;  /* 0x00000092a820723c */ /* 0x040fec0000001820 */
[C---:B----4-:R-:W-:Y:S06]  /*163d0*/  HMMA.16816.F32 R36, R168.reuse, R136, R36 ;  /* 0x00000088a824723c */ /* 0x050fec0000001824 */
[C---:B------:R-:W-:Y:S01]  /*163e0*/  HMMA.16816.F32 R40, R168.reuse, R138, R40 ;  /* 0x0000008aa828723c */ /* 0x040fe20000001828 */
[----:B------:R-:W1:Y:S05]  /*163f0*/  LDSM.16.MT88.4 R136, [R225+0x1a000] ;  /* 0x01a00000e188783b */ /* 0x000e6a0000004200 */
[C---:B-----5:R-:W-:Y:S06]  /*16400*/  HMMA.16816.F32 R44, R168.reuse, R132, R44 ;  /* 0x00000084a82c723c */ /* 0x060fec000000182c */
        /* <DEDUP_REMOVED lines=27> */
[C---:B------:R-:W-:Y:S05]  /*165c0*/  HMMA.16816.F32 R120, R168.reuse, R138, R120 ;  /* 0x0000008aa878723c */ /* 0x040fea0000001878 */
[----:B------:R-:W-:Y:S06]  /*165d0*/  LOP3.LUT R136, R161, UR24, R148, 0x96, !PT ;  /* 0x00000018a1887c12 */ /* 0x000fec000f8e9694 */
[----:B------:R-:W-:Y:S02]  /*165e0*/  IMAD.WIDE.U32 R142, R136, -0x2daee0ad, RZ ;  /* 0xd2511f53888e7825 */ /* 0x000fe400078e00ff */
[----:B------:R-:W1:Y:S01]  /*165f0*/  LDSM.16.MT88.4 R136, [R228+0x18800] ;  /* 0x01880000e488783b */ /* 0x000e620000004200 */
[C---:B--2---:R-:W-:Y:S03]  /*16600*/  HMMA.16816.F32 R124, R168.reuse, R132, R124 ;  /* 0x00000084a87c723c */ /* 0x044fe6000000187c */
[----:B------:R-:W-:Y:S02]  /*16610*/  LOP3.LUT R144, R143, UR20, R154, 0x96, !PT ;  /* 0x000000148f907c12 */ /* 0x000fe4000f8e969a */
[----:B------:R-:W-:Y:S01]  /*16620*/  SHF.R.U32.HI R140, RZ, 0x10, R142 ;  /* 0x00000010ff8c7819 */ /* 0x000fe2000001168e */
[----:B------:R-:W-:Y:S01]  /*16630*/  HMMA.16816.F32 R128, R168, R134, R128 ;  /* 0x00000086a880723c */ /* 0x000fe20000001880 */
[----:B------:R-:W-:Y:S04]  /*16640*/  LDSM.16.MT88.4 R168, [R224+0x19800] ;  /* 0x01980000e0a8783b */ /* 0x000fe80000004200 */
[----:B------:R-:W-:Y:S02]  /*16650*/  LOP3.LUT R132, R142, 0xffff, RZ, 0xc0, !PT ;  /* 0x0000ffff8e847812 */ /* 0x000fe400078ec0ff */
[----:B------:R-:W-:Y:S04]  /*16660*/  LOP3.LUT R135, R144, 0xffff, RZ, 0xc0, !PT ;  /* 0x0000ffff90877812 */ /* 0x000fe800078ec0ff */
[----:B------:R-:W-:Y:S02]  /*16670*/  SHF.R.U32.HI R146, RZ, 0x10, R144 ;  /* 0x00000010ff927819 */ /* 0x000fe40000011690 */
[----:B------:R-:W-:Y:S02]  /*16680*/  LOP3.LUT R145, R142, 0xff, RZ, 0xc0, !PT ;  /* 0x000000ff8e917812 */ /* 0x000fe400078ec0ff */
[----:B------:R-:W-:Y:S02]  /*16690*/  SHF.R.U32.HI R133, RZ, 0x18, R142 ;  /* 0x00000018ff857819 */ /* 0x000fe4000001168e */
[----:B------:R-:W-:Y:S02]  /*166a0*/  LOP3.LUT R134, R140, 0xff, RZ, 0xc0, !PT ;  /* 0x000000ff8c867812 */ /* 0x000fe400078ec0ff */
[----:B------:R-:W-:Y:S01]  /*166b0*/  SHF.R.U32.HI R132, RZ, 0x8, R132 ;  /* 0x00000008ff847819 */ /* 0x000fe20000011684 */
[----:B------:R-:W2:Y:S01]  /*166c0*/  LDSM.16.MT88.4 R140, [R226+0x18800] ;  /* 0x01880000e28c783b */ /* 0x000ea20000004200 */
[----:B------:R-:W-:Y:S02]  /*166d0*/  LOP3.LUT R147, R144, 0xff, RZ, 0xc0, !PT ;  /* 0x000000ff90937812 */ /* 0x000fe400078ec0ff */
[----:B------:R-:W-:Y:S02]  /*166e0*/  SHF.R.U32.HI R148, RZ, 0x8, R135 ;  /* 0x00000008ff947819 */ /* 0x000fe40000011687 */
[----:B------:R-:W-:Y:S02]  /*166f0*/  LOP3.LUT R135, R146, 0xff, RZ, 0xc0, !PT ;  /* 0x000000ff92877812 */ /* 0x000fe400078ec0ff */
[----:B------:R-:W-:Y:S02]  /*16700*/  SHF.R.U32.HI R144, RZ, 0x18, R144 ;  /* 0x00000018ff907819 */ /* 0x000fe40000011690 */
[----:B------:R-:W-:Y:S02]  /*16710*/  PRMT R132, R145, 0x5410, R132 ;  /* 0x0000541091847816 */ /* 0x000fe40000000084 */
[----:B------:R-:W-:Y:S02]  /*16720*/  PRMT R133, R134, 0x5410, R133 ;  /* 0x0000541086857816 */ /* 0x000fe40000000085 */
[----:B------:R-:W-:Y:S02]  /*16730*/  PRMT R147, R147, 0x5410, R148 ;  /* 0x0000541093937816 */ /* 0x000fe40000000094 */
[----:B------:R-:W-:Y:S02]  /*16740*/  PRMT R144, R135, 0x5410, R144 ;  /* 0x0000541087907816 */ /* 0x000fe40000000090 */
[--C-:B------:R-:W-:Y:S02]  /*16750*/  HSET2.LE.AND R134, R132, R160.reuse, PT ;  /* 0x000000a084867233 */ /* 0x100fe40003803000 */
[--C-:B------:R-:W-:Y:S02]  /*16760*/  HSET2.LE.AND R135, R133, R160.reuse, PT ;  /* 0x000000a085877233 */ /* 0x100fe40003803000 */
[--C-:B------:R-:W-:Y:S02]  /*16770*/  HSET2.LE.AND R132, R147, R160.reuse, PT ;  /* 0x000000a093847233 */ /* 0x100fe40003803000 */
[--C-:B------:R-:W-:Y:S02]  /*16780*/  HSET2.LE.AND R133, R144, R160.reuse, PT ;  /* 0x000000a090857233 */ /* 0x100fe40003803000 */
[----:B------:R-:W-:Y:S02]  /*16790*/  F2FP.F16.F32.PACK_AB R147, R188, R191 ;  /* 0x000000bfbc93723e */ /* 0x000fe400000000ff */
[----:B------:R-:W-:Y:S02]  /*167a0*/  F2FP.F16.F32.PACK_AB R146, R192, R189 ;  /* 0x000000bdc092723e */ /* 0x000fe400000000ff */
        /* <DEDUP_REMOVED lines=12> */
[----:B------:R-:W3:Y:S01]  /*16870*/  LDSM.16.MT88.4 R144, [R225+0x18800] ;  /* 0x01880000e190783b */ /* 0x000ee20000004200 */
[----:B------:R-:W-:Y:S02]  /*16880*/  FADD.FTZ R188, R188, R191 ;  /* 0x000000bfbcbc7221 */ /* 0x000fe40000010000 */
[----:B------:R-:W-:Y:S02]  /*16890*/  FADD.FTZ R192, R192, R189 ;  /* 0x000000bdc0c07221 */ /* 0x000fe40000010000 */
        /* <DEDUP_REMOVED lines=26> */
[----:B------:R-:W-:Y:S04]  /*16a40*/  MOV R144, UR37 ;  /* 0x0000002500907c02 */ /* 0x000fe80008000f00 */
[----:B------:R-:W-:Y:S01]  /*16a50*/  LOP3.LUT R144, R153, UR39, R144, 0x96, !PT ;  /* 0x0000002799907c12 */ /* 0x000fe2000f8e9690 */
[C---:B-1----:R-:W-:Y:S05]  /*16a60*/  HMMA.16816.F32 R76, R132.reuse, R136, R76 ;  /* 0x00000088844c723c */ /* 0x042fea000000184c */
[----:B------:R-:W-:Y:S01]  /*16a70*/  IMAD.WIDE.U32 R146, R144, -0x326172a9, RZ ;  /* 0xcd9e8d5790927825 */ /* 0x000fe200078e00ff */
[C---:B------:R-:W-:Y:S01]  /*16a80*/  HMMA.16816.F32 R80, R132.reuse, R138, R80 ;  /* 0x0000008a8450723c */ /* 0x040fe20000001850 */
[----:B------:R-:W1:Y:S04]  /*16a90*/  LDSM.16.MT88.4 R136, [R224+0x1c800] ;  /* 0x01c80000e088783b */ /* 0x000e680000004200 */
[----:B------:R-:W-:Y:S01]  /*16aa0*/  LOP3.LUT R144, R147, UR28, R158, 0x96, !PT ;  /* 0x0000001c93907c12 */ /* 0x000fe2000f8e969e */
[C---:B--2---:R-:W-:Y:S05]  /*16ab0*/  HMMA.16816.F32 R84, R132.reuse, R140, R84 ;  /* 0x0000008c8454723c */ /* 0x044fea0000001854 */
[----:B------:R-:W-:Y:S01]  /*16ac0*/  LOP3.LUT R146, R163, UR36, R146, 0x96, !PT ;  /* 0x00000024a3927c12 */ /* 0x000fe2000f8e9692 */
[C---:B------:R-:W-:Y:S01]  /*16ad0*/  HMMA.16816.F32 R88, R132.reuse, R142, R88 ;  /* 0x0000008e8458723c */ /* 0x040fe20000001858 */
[----:B------:R-:W2:Y:S04]  /*16ae0*/  LDSM.16.MT88.4 R140, [R228+0x1e800] ;  /* 0x01e80000e48c783b */ /* 0x000ea80000004200 */
[----:B------:R-:W-:Y:S06]  /*16af0*/  IMAD.WIDE.U32 R144, R144, -0x2daee0ad, RZ ;  /* 0xd2511f5390907825 */ /* 0x000fec00078e00ff */
[----:B------:R-:W-:Y:S01]  /*16b00*/  LOP3.LUT R145, R145, UR33, R156, 0x96, !PT ;  /* 0x0000002191917c12 */ /* 0x000fe2000f8e969c */
[----:B------:R-:W-:Y:S01]  /*16b10*/  IMAD.WIDE.U32 R146, R146, -0x2daee0ad, RZ ;  /* 0xd2511f5392927825 */ /* 0x000fe200078e00ff */
[----:B------:R-:W-:Y:S03]  /*16b20*/  LDSM.16.MT88.4 R156, [R228+0x19800] ;  /* 0x01980000e49c783b */ /* 0x000fe60000004200 */
[----:B------:R-:W-:Y:S01]  /*16b30*/  IMAD.WIDE.U32 R148, R145, -0x326172a9, RZ ;  /* 0xcd9e8d5791947825 */ /* 0x000fe200078e00ff */
[----:B------:R-:W-:Y:S04]  /*16b40*/  LOP3.LUT R144, R147, UR30, R144, 0x96, !PT ;  /* 0x0000001e93907c12 */ /* 0x000fe8000f8e9690 */
[----:B------:R-:W-:Y:S01]  /*16b50*/  LOP3.LUT R147, R149, UR31, R162, 0x96, !PT ;  /* 0x0000001f95937c12 */ /* 0x000fe2000f8e96a2 */
[----:B------:R-:W-:Y:S05]  /*16b60*/  IMAD.WIDE.U32 R144, R144, -0x326172a9, RZ ;  /* 0xcd9e8d5790907825 */ /* 0x000fea00078e00ff */
[----:B------:R-:W-:Y:S01]  /*16b70*/  LOP3.LUT R148, R145, UR27, R148, 0x96, !PT ;  /* 0x0000001b91947c12 */ /* 0x000fe2000f8e9694 */
[C---:B-1----:R-:W-:Y:S04]  /*16b80*/  HMMA.16816.F32 R92, R132.reuse, R136, R92 ;  /* 0x00000088845c723c */ /* 0x042fe8000000185c */
[----:B------:R-:W-:Y:S02]  /*16b90*/  IMAD.WIDE.U32 R148, R148, -0x2daee0ad, RZ ;  /* 0xd2511f5394947825 */ /* 0x000fe400078e00ff */
[C---:B------:R-:W-:Y:S01]  /*16ba0*/  HMMA.16816.F32 R96, R132.reuse, R138, R96 ;  /* 0x0000008a8460723c */ /* 0x040fe20000001860 */
[----:B------:R-:W1:Y:S05]  /*16bb0*/  LDSM.16.MT88.4 R136, [R226+0x1e800] ;  /* 0x01e80000e288783b */ /* 0x000e6a0000004200 */
[C---:B--2---:R-:W-:Y:S06]  /*16bc0*/  HMMA.16816.F32 R100, R132.reuse, R140, R100 ;  /* 0x0000008c8464723c */ /* 0x044fec0000001864 */
[C---:B------:R-:W-:Y:S05]  /*16bd0*/  HMMA.16816.F32 R104, R132.reuse, R142, R104 ;  /* 0x0000008e8468723c */ /* 0x040fea0000001868 */
[----:B------:R-:W-:Y:S06]  /*16be0*/  IMAD.WIDE.U32 R140, R147, -0x2daee0ad, RZ ;  /* 0xd2511f53938c7825 */ /* 0x000fec00078e00ff */
[----:B------:R-:W-:Y:S02]  /*16bf0*/  LOP3.LUT R146, R141, UR25, R146, 0x96, !PT ;  /* 0x000000198d927c12 */ /* 0x000fe4000f8e9692 */
[----:B------:R-:W-:Y:S02]  /*16c00*/  LOP3.LUT R145, R149, UR15, R140, 0x96, !PT ;  /* 0x0000000f95917c12 */ /* 0x000fe4000f8e968c */
[----:B------:R-:W2:Y:S01]  /*16c10*/  LDSM.16.MT88.4 R140, [R225+0x1e800] ;  /* 0x01e80000e18c783b */ /* 0x000ea20000004200 */
[----:B------:R-:W-:Y:S05]  /*16c20*/  IMAD.WIDE.U32 R146, R146, -0x326172a9, RZ ;  /* 0xcd9e8d5792927825 */ /* 0x000fea00078e00ff */
[----:B------:R-:W-:Y:S01]  /*16c30*/  LOP3.LUT R149, R147, UR24, R144, 0x96, !PT ;  /* 0x0000001893957c12 */ /* 0x000fe2000f8e9690 */
[C---:B-1----:R-:W-:Y:S06]  /*16c40*/  HMMA.16816.F32 R108, R132.reuse, R136, R108 ;  /* 0x00000088846c723c */ /* 0x042fec000000186c */
[C---:B------:R-:W-:Y:S05]  /*16c50*/  HMMA.16816.F32 R112, R132.reuse, R138, R112 ;  /* 0x0000008a8470723c */ /* 0x040fea0000001870 */
[----:B------:R-:W-:Y:S06]  /*16c60*/  IMAD.WIDE.U32 R136, R145, -0x326172a9, RZ ;  /* 0xcd9e8d5791887825 */ /* 0x000fec00078e00ff */
[----:B------:R-:W-:Y:S02]  /*16c70*/  LOP3.LUT R150, R137, UR32, R146, 0x96, !PT ;  /* 0x0000002089967c12 */ /* 0x000fe4000f8e9692 */
[C---:B------:R-:W-:Y:S02]  /*16c80*/  LOP3.LUT R146, R136.reuse, 0xffff, RZ, 0xc0, !PT ;  /* 0x0000ffff88927812 */ /* 0x040fe400078ec0ff */
[--C-:B------:R-:W-:Y:S02]  /*16c90*/  SHF.R.U32.HI R147, RZ, 0x10, R136.reuse ;  /* 0x00000010ff937819 */ /* 0x100fe40000011688 */
[----:B------:R-:W-:Y:S02]  /*16ca0*/  LOP3.LUT R145, R136, 0xff, RZ, 0xc0, !PT ;  /* 0x000000ff88917812 */ /* 0x000fe400078ec0ff */
[----:B------:R-:W-:Y:S01]  /*16cb0*/  SHF.R.U32.HI R144, RZ, 0x18, R136 ;  /* 0x00000018ff907819 */ /* 0x000fe20000011688 */
[C---:B--2---:R-:W-:Y:S01]  /*16cc0*/  HMMA.16816.F32 R116, R132.reuse, R140, R116 ;  /* 0x0000008c8474723c */ /* 0x044fe20000001874 */
[----:B------:R-:W1:Y:S02]  /*16cd0*/  LDSM.16.MT88.4 R136, [R224+0x1e800] ;  /* 0x01e80000e088783b */ /* 0x000e640000004200 */
[----:B------:R-:W-:Y:S02]  /*16ce0*/  SHF.R.U32.HI R146, RZ, 0x8, R146 ;  /* 0x00000008ff927819 */ /* 0x000fe40000011692 */
[----:B------:R-:W-:Y:S01]  /*16cf0*/  LOP3.LUT R147, R147, 0xff, RZ, 0xc0, !PT ;  /* 0x000000ff93937812 */ /* 0x000fe200078ec0ff */
[C---:B------:R-:W-:Y:S05]  /*16d00*/  HMMA.16816.F32 R120, R132.reuse, R142, R120 ;  /* 0x0000008e8478723c */ /* 0x040fea0000001878 */
[C---:B------:R-:W-:Y:S02]  /*16d10*/  LOP3.LUT R140, R150.reuse, 0xffff, RZ, 0xc0, !PT ;  /* 0x0000ffff968c7812 */ /* 0x040fe400078ec0ff */
[----:B------:R-:W-:Y:S04]  /*16d20*/  PRMT R142, R145, 0x5410, R146 ;  /* 0x00005410918e7816 */ /* 0x000fe80000000092 */
[----:B------:R-:W-:Y:S02]  /*16d30*/  PRMT R143, R147, 0x5410, R144 ;  /* 0x00005410938f7816 */ /* 0x000fe40000000090 */
[----:B------:R-:W2:Y:S01]  /*16d40*/  LDSM.16.MT88.4 R144, [R228+0x19000] ;  /* 0x01900000e490783b */ /* 0x000ea20000004200 */
[----:B------:R-:W-:Y:S02]  /*16d50*/  SHF.R.U32.HI R141, RZ, 0x18, R150 ;  /* 0x00000018ff8d7819 */ /* 0x000fe40000011696 */
[--C-:B------:R-:W-:Y:S02]  /*16d60*/  HSET2.LE.AND R142, R142, R160.reuse, PT ;  /* 0x000000a08e8e7233 */ /* 0x100fe40003803000 */
[--C-:B------:R-:W-:Y:S01]  /*16d70*/  HSET2.LE.AND R143, R143, R160.reuse, PT ;  /* 0x000000a08f8f7233 */ /* 0x100fe20003803000 */
[C---:B-1----:R-:W-:Y:S06]  /*16d80*/  HMMA.16816.F32 R124, R132.reuse, R136, R124 ;  /* 0x00000088847c723c */ /* 0x042fec000000187c */
[----:B------:R-:W-:Y:S01]  /*16d90*/  HMMA.16816.F32 R128, R132, R138, R128 ;  /* 0x0000008a8480723c */ /* 0x000fe20000001880 */
[----:B------:R-:W1:Y:S04]  /*16da0*/  LDSM.16.MT88.4 R132, [R226+0x19000] ;  /* 0x01900000e284783b */ /* 0x000e680000004200 */
[----:B------:R-:W-:Y:S02]  /*16db0*/  LOP3.LUT R136, R150, 0xff, RZ, 0xc0, !PT ;  /* 0x000000ff96887812 */ /* 0x000fe400078ec0ff */
[----:B------:R-:W-:Y:S04]  /*16dc0*/  SHF.R.U32.HI R137, RZ, 0x8, R140 ;  /* 0x00000008ff897819 */ /* 0x000fe8000001168c */
[----:B------:R-:W-:Y:S02]  /*16dd0*/  PRMT R140, R136, 0x5410, R137 ;  /* 0x00005410888c7816 */ /* 0x000fe40000000089 */
[----:B------:R-:W-:Y:S01]  /*16de0*/  SHF.R.U32.HI R136, RZ, 0x10, R150 ;  /* 0x00000010ff887819 */ /* 0x000fe20000011696 */
[----:B------:R-:W-:Y:S01]  /*16df0*/  IMAD.WIDE.U32 R150, R149, -0x2daee0ad, RZ ;  /* 0xd2511f5395967825 */ /* 0x000fe200078e00ff */
[----:B------:R-:W-:Y:S02]  /*16e00*/  F2FP.F16.F32.PACK_AB R137, R200, R207 ;  /* 0x000000cfc889723e */ /* 0x000fe400000000ff */
[----:B------:R-:W-:Y:S02]  /*16e10*/  LOP3.LUT R136, R136, 0xff, RZ, 0xc0, !PT ;  /* 0x000000ff88887812 */ /* 0x000fe400078ec0ff */
[----:B------:R-:W-:Y:S02]  /*16e20*/  LOP3.LUT R142, R142, R137, RZ, 0xc0, !PT ;  /* 0x000000898e8e7212 */ /* 0x000fe400078ec0ff */
[----:B------:R-:W-:Y:S02]  /*16e30*/  PRMT R141, R136, 0x5410, R141 ;  /* 0x00005410888d7816 */ /* 0x000fe4000000008d */
[--C-:B------:R-:W-:Y:S02]  /*16e40*/  HSET2.LE.AND R140, R140, R160.reuse, PT ;  /* 0x000000a08c8c7233 */ /* 0x100fe40003803000 */
[----:B------:R-:W-:Y:S02]  /*16e50*/  F2FP.F16.F32.PACK_AB R138, R201, R204 ;  /* 0x000000ccc98a723e */ /* 0x000fe400000000ff */
[--C-:B------:R-:W-:Y:S02]  /*16e60*/  HSET2.LE.AND R141, R141, R160.reuse, PT ;  /* 0x000000a08d8d7233 */ /* 0x100fe40003803000 */
        /* <DEDUP_REMOVED lines=11> */
[----:B------:R-:W-:Y:S01]  /*16f20*/  LOP3.LUT R152, R150, 0xff, RZ, 0xc0, !PT ;  /* 0x000000ff96987812 */ /* 0x000fe200078ec0ff */
[----:B------:R-:W-:Y:S01]  /*16f30*/  FADD.FTZ R204, R204, R199 ;  /* 0x000000c7cccc7221 */ /* 0x000fe20000010000 */
[----:B------:R-:W-:Y:S01]  /*16f40*/  LOP3.LUT R148, R151, UR20, R148, 0x96, !PT ;  /* 0x0000001497947c12 */ /* 0x000fe2000f8e9694 */
[----:B------:R-:W-:Y:S01]  /*16f50*/  UMOV UR20, UR22 ;  /* 0x0000001600147c82 */ /* 0x000fe20008000000 */
[C---:B--2---:R-:W-:Y:S05]  /*16f60*/  HMMA.16816.F32 R4, R140.reuse, R144, R4 ;  /* 0x000000908c04723c */ /* 0x044fea0000001804 */
[--C-:B------:R-:W-:Y:S01]  /*16f70*/  SHF.R.U32.HI R149, RZ, 0x10, R150.reuse ;  /* 0x00000010ff957819 */ /* 0x100fe20000011696 */
[C---:B------:R-:W-:Y:S01]  /*16f80*/  HMMA.16816.F32 R8, R140.reuse, R146, R8 ;  /* 0x000000928c08723c */ /* 0x040fe20000001808 */
[----:B------:R-:W2:Y:S04]  /*16f90*/  LDSM.16.MT88.4 R144, [R224+0x19000] ;  /* 0x01900000e090783b */ /* 0x000ea80000004200 */
[----:B------:R-:W-:Y:S01]  /*16fa0*/  SHF.R.U32.HI R153, RZ, 0x18, R150 ;  /* 0x00000018ff997819 */ /* 0x000fe20000011696 */
[C---:B-1----:R-:W-:Y:S05]  /*16fb0*/  HMMA.16816.F32 R12, R140.reuse, R132, R12 ;  /* 0x000000848c0c723c */ /* 0x042fea000000180c */
[----:B------:R-:W-:Y:S01]  /*16fc0*/  FADD.FTZ R200, R200, R207 ;  /* 0x000000cfc8c87221 */ /* 0x000fe20000010000 */
[C---:B------:R-:W-:Y:S01]  /*16fd0*/  HMMA.16816.F32 R16, R140.reuse, R134, R16 ;  /* 0x000000868c10723c */ /* 0x040fe20000001810 */
[----:B------:R-:W1:Y:S04]  /*16fe0*/  LDSM.16.MT88.4 R132, [R228+0x1b000] ;  /* 0x01b00000e484783b */ /* 0x000e680000004200 */
[----:B------:R-:W-:Y:S01]  /*16ff0*/  FADD.FTZ R204, R201, R204 ;  /* 0x000000ccc9cc7221 */ /* 0x000fe20000010000 */
[----:B------:R-:W-:Y:S05]  /*17000*/  FADD.FTZ R185, R185, R200 ;  /* 0x000000c8b9b97221 */ /* 0x000fea0000010000 */
[----:B------:R-:W-:Y:S01]  /*17010*/  FADD.FTZ R185, R202, R185 ;  /* 0x000000b9cab97221 */ /* 0x000fe20000010000 */
        /* <DEDUP_REMOVED lines=29> */
[----:B------:R-:W-:Y:S01]  /*171f0*/  LOP3.LUT R137, R150, 0xffff, RZ, 0xc0, !PT ;  /* 0x0000ffff96897812 */ /* 0x000fe200078ec0ff */
[C---:B--2---:R-:W-:Y:S05]  /*17200*/  HMMA.16816.F32 R100, R140.reuse, R144, R100 ;  /* 0x000000908c64723c */ /* 0x044fea0000001864 */
[----:B------:R-:W-:Y:S01]  /*17210*/  SHF.R.U32.HI R137, RZ, 0x8, R137 ;  /* 0x00000008ff897819 */ /* 0x000fe20000011689 */
[C---:B------:R-:W-:Y:S05]  /*17220*/  HMMA.16816.F32 R104, R140.reuse, R146, R104 ;  /* 0x000000928c68723c */ /* 0x040fea0000001868 */
[----:B------:R-:W-:Y:S01]  /*17230*/  PRMT R152, R152, 0x5410, R137 ;  /* 0x0000541098987816 */ /* 0x000fe20000000089 */
[C---:B-1----:R-:W-:Y:S01]  /*17240*/  HMMA.16816.F32 R108, R140.reuse, R132, R108 ;  /* 0x000000848c6c723c */ /* 0x042fe2000000186c */
[----:B------:R-:W1:Y:S04]  /*17250*/  LDSM.16.MT88.4 R136, [R225+0x1f000] ;  /* 0x01f00000e188783b */ /* 0x000e680000004200 */
[C---:B------:R-:W-:Y:S01]  /*17260*/  LOP3.LUT R144, R148.reuse, 0xffff, RZ, 0xc0, !PT ;  /* 0x0000ffff94907812 */ /* 0x040fe200078ec0ff */
[C---:B------:R-:W-:Y:S05]  /*17270*/  HMMA.16816.F32 R112, R140.reuse, R134, R112 ;  /* 0x000000868c70723c */ /* 0x040fea0000001870 */
[----:B------:R-:W-:Y:S02]  /*17280*/  LOP3.LUT R146, R149, 0xff, RZ, 0xc0, !PT ;  /* 0x000000ff95927812 */ /* 0x000fe400078ec0ff */
[----:B------:R-:W-:Y:S04]  /*17290*/  LOP3.LUT R149, R148, 0xff, RZ, 0xc0, !PT ;  /* 0x000000ff94957812 */ /* 0x000fe800078ec0ff */
[----:B------:R-:W-:Y:S02]  /*172a0*/  SHF.R.U32.HI R144, RZ, 0x8, R144 ;  /* 0x00000008ff907819 */ /* 0x000fe40000011690 */
[----:B------:R-:W-:Y:S02]  /*172b0*/  PRMT R153, R146, 0x5410, R153 ;  /* 0x0000541092997816 */ /* 0x000fe40000000099 */
[----:B------:R-:W-:Y:S02]  /*172c0*/  PRMT R149, R149, 0x5410, R144 ;  /* 0x0000541095957816 */ /* 0x000fe40000000090 */
[----:B------:R-:W2:Y:S01]  /*172d0*/  LDSM.16.MT88.4 R144, [R224+0x1f000] ;  /* 0x01f00000e090783b */ /* 0x000ea20000004200 */
[--C-:B------:R-:W-:Y:S02]  /*172e0*/  SHF.R.U32.HI R132, RZ, 0x10, R148.reuse ;  /* 0x00000010ff847819 */ /* 0x100fe40000011694 */
[----:B------:R-:W-:Y:S02]  /*172f0*/  SHF.R.U32.HI R133, RZ, 0x18, R148 ;  /* 0x00000018ff857819 */ /* 0x000fe40000011694 */
[----:B------:R-:W-:Y:S02]  /*17300*/  LOP3.LUT R132, R132, 0xff, RZ, 0xc0, !PT ;  /* 0x000000ff84847812 */ /* 0x000fe400078ec0ff */
[--C-:B------:R-:W-:Y:S02]  /*17310*/  HSET2.LE.AND R164, R149, R160.reuse, PT ;  /* 0x000000a095a47233 */ /* 0x100fe40003803000 */
[----:B------:R-:W3:Y:S01]  /*17320*/  LDSM.16.MT88.4 R148, [R226+0x19800] ;  /* 0x01980000e294783b */ /* 0x000ee20000004200 */
[----:B------:R-:W-:Y:S02]  /*17330*/  PRMT R132, R132, 0x5410, R133 ;  /* 0x0000541084847816 */ /* 0x000fe40000000085 */
[----:B------:R-:W-:Y:S02]  /*17340*/  LOP3.LUT R164, R164, R3, RZ, 0xc0, !PT ;  /* 0x00000003a4a47212 */ /* 0x000fe400078ec0ff */
[--C-:B------:R-:W-:Y:S02]  /*17350*/  HSET2.LE.AND R166, R152, R160.reuse, PT ;  /* 0x000000a098a67233 */ /* 0x100fe40003803000 */
[--C-:B------:R-:W-:Y:S01]  /*17360*/  HSET2.LE.AND R165, R132, R160.reuse, PT ;  /* 0x000000a084a57233 */ /* 0x100fe20003803000 */
[C---:B-1----:R-:W-:Y:S03]  /*17370*/  HMMA.16816.F32 R116, R140.reuse, R136, R116 ;  /* 0x000000888c74723c */ /* 0x042fe60000001874 */
[C---:B------:R-:W-:Y:S01]  /*17380*/  F2FP.F16.F32.PACK_AB R132, R186.reuse, R187 ;  /* 0x000000bbba84723e */ /* 0x040fe200000000ff */
[----:B------:R-:W-:Y:S01]  /*17390*/  FADD.FTZ R187, R187, R204 ;  /* 0x000000ccbbbb7221 */ /* 0x000fe20000010000 */
[----:B------:R-:W-:Y:S01]  /*173a0*/  HSET2.LE.AND R167, R153, R160, PT ;  /* 0x000000a099a77233 */ /* 0x000fe20003803000 */
[C---:B------:R-:W-:Y:S05]  /*173b0*/  HMMA.16816.F32 R120, R140.reuse, R138, R120 ;  /* 0x0000008a8c78723c */ /* 0x040fea0000001878 */
[----:B------:R-:W-:Y:S01]  /*173c0*/  LOP3.LUT R165, R165, R132, RZ, 0xc0, !PT ;  /* 0x00000084a5a57212 */ /* 0x000fe200078ec0ff */
[----:B------:R-:W-:Y:S01]  /*173d0*/  FADD.FTZ R187, R186, R187 ;  /* 0x000000bbbabb7221 */ /* 0x000fe20000010000 */
[----:B------:R-:W1:Y:S01]  /*173e0*/  LDSM.16.MT88.4 R132, [R225+0x19800] ;  /* 0x01980000e184783b */ /* 0x000e620000004200 */
[----:B------:R-:W-:Y:S03]  /*173f0*/  F2FP.F16.F32.PACK_AB R3, R183, R182 ;  /* 0x000000b6b703723e */ /* 0x000fe600000000ff */
[----:B------:R-:W-:Y:S01]  /*17400*/  F2FP.F16.F32.PACK_AB R136, R203, R190 ;  /* 0x000000becb88723e */ /* 0x000fe200000000ff */
[----:B------:R-:W-:Y:S01]  /*17410*/  FADD.FTZ R182, R182, R185 ;  /* 0x000000b9b6b67221 */ /* 0x000fe20000010000 */
[----:B------:R-:W-:Y:S02]  /*17420*/  LOP3.LUT R166, R166, R3, RZ, 0xc0, !PT ;  /* 0x00000003a6a67212 */ /* 0x000fe400078ec0ff */
[----:B------:R-:W-:Y:S01]  /*17430*/  LOP3.LUT R167, R167, R136, RZ, 0xc0, !PT ;  /* 0x00000088a7a77212 */ /* 0x000fe200078ec0ff */
[C---:B--2---:R-:W-:Y:S03]  /*17440*/  HMMA.16816.F32 R124, R140.reuse, R144, R124 ;  /* 0x000000908c7c723c */ /* 0x044fe6000000187c */
[----:B------:R-:W-:Y:S03]  /*17450*/  MOV R3, R2 ;  /* 0x0000000200037202 */ /* 0x000fe60000000f00 */
[----:B------:R-:W-:Y:S06]  /*17460*/  HMMA.16816.F32 R128, R140, R146, R128 ;  /* 0x000000928c80723c */ /* 0x000fec0000001880 */
[C---:B------:R-:W-:Y:S01]  /*17470*/  HMMA.16816.F32 R160, R164.reuse, R156, R4 ;  /* 0x0000009ca4a0723c */ /* 0x040fe20000001804 */
[----:B------:R-:W2:Y:S05]  /*17480*/  LDSM.16.MT88.4 R4, [R226+0x1b800] ;  /* 0x01b80000e204783b */ /* 0x000eaa0000004200 */
[C---:B------:R-:W-:Y:S03]  /*17490*/  HMMA.16816.F32 R156, R164.reuse, R158, R8 ;  /* 0x0000009ea49c723c */ /* 0x040fe60000001808 */
[----:B------:R-:W4:Y:S03]  /*174a0*/  LDSM.16.MT88.4 R8, [R225+0x1b800] ;  /* 0x01b80000e108783b */ /* 0x000f260000004200 */
[C---:B---3--:R-:W-:Y:S05]  /*174b0*/  HMMA.16816.F32 R152, R164.reuse, R148, R12 ;  /* 0x00000094a498723c */ /* 0x048fea000000180c */
[----:B------:R-:W3:Y:S01]  /*174c0*/  LDSM.16.MT88.4 R12, [R224+0x1b800] ;  /* 0x01b80000e00c783b */ /* 0x000ee20000004200 */
[C---:B------:R-:W-:Y:S06]  /*174d0*/  HMMA.16816.F32 R148, R164.reuse, R150, R16 ;  /* 0x00000096a494723c */ /* 0x040fec0000001810 */
[C---:B-1----:R-:W-:Y:S01]  /*174e0*/  HMMA.16816.F32 R144, R164.reuse, R132, R20 ;  /* 0x00000084a490723c */ /* 0x042fe20000001814 */
[----:B------:R-:W1:Y:S05]  /*174f0*/  LDSM.16.MT88.4 R16, [R228+0x1d800] ;  /* 0x01d80000e410783b */ /* 0x000e6a0000004200 */
[C---:B------:R-:W-:Y:S03]  /*17500*/  HMMA.16816.F32 R140, R164.reuse, R134, R24 ;  /* 0x00000086a48c723c */ /* 0x040fe60000001818 */
[----:B------:R-:W5:Y:S03]  /*17510*/  LDSM.16.MT88.4 R20, [R226+0x1d800] ;  /* 0x01d80000e214783b */ /* 0x000f660000004200 */
[C---:B------:R-:W-:Y:S05]  /*17520*/  HMMA.16816.F32 R136, R164.reuse, R168, R28 ;  /* 0x000000a8a488723c */ /* 0x040fea000000181c */
[----:B------:R-:W-:Y:S01]  /*17530*/  LDSM.16.MT88.4 R24, [R228+0x1f800] ;  /* 0x01f80000e418783b */ /* 0x000fe20000004200 */
[C---:B------:R-:W-:Y:S06]  /*17540*/  HMMA.16816.F32 R132, R164.reuse, R170, R32 ;  /* 0x000000aaa484723c */ /* 0x040fec0000001820 */
[C---:B------:R-:W-:Y:S06]  /*17550*/  HMMA.16816.F32 R36, R164.reuse, R172, R36 ;  /* 0x000000aca424723c */ /* 0x040fec0000001824 */
[C---:B------:R-:W-:Y:S06]  /*17560*/  HMMA.16816.F32 R40, R164.reuse, R174, R40 ;  /* 0x000000aea428723c */ /* 0x040fec0000001828 */
        /* <DEDUP_REMOVED lines=13> */
[C---:B------:R-:W-:Y:S06]  /*17640*/  HMMA.16816.F32 R80, R164.reuse, R22, R80 ;  /* 0x00000016a450723c */ /* 0x040fec0000001850 */
[C---:B--2---:R-:W-:Y:S06]  /*17650*/  HMMA.16816.F32 R84, R164.reuse, R4, R84 ;  /* 0x00000004a454723c */ /* 0x044fec0000001854 */
[C---:B------:R-:W-:Y:S01]  /*17660*/  HMMA.16816.F32 R88, R164.reuse, R6, R88 ;  /* 0x00000006a458723c */ /* 0x040fe20000001858 */
[----:B------:R-:W2:Y:S05]  /*17670*/  LDSM.16.MT88.4 R4, [R224+0x1f800] ;  /* 0x01f80000e004783b */ /* 0x000eaa0000004200 */
        /* <DEDUP_REMOVED lines=9> */
[----:B------:R-:W-:Y:S07]  /*17710*/  HMMA.16816.F32 R128, R164, R6, R128 ;  /* 0x00000006a480723c */ /* 0x000fee0000001880 */
[----:B------:R-:W-:Y:S01]  /*17720*/  FADD.FTZ R166, R190, R187 ;  /* 0x000000bbbea67221 */ /* 0x000fe20000010000 */
[----:B------:R-:W-:Y:S03]  /*17730*/  FADD.FTZ R167, R183, R182 ;  /* 0x000000b6b7a77221 */ /* 0x000fe60000010000 */
[----:B------:R-:W-:Y:S01]  /*17740*/  MOV R164, R0 ;  /* 0x0000000000a47202 */ /* 0x000fe20000000f00 */
[----:B------:R-:W-:Y:S01]  /*17750*/  FADD.FTZ R166, R203, R166 ;  /* 0x000000a6cba67221 */ /* 0x000fe20000010000 */
[----:B------:R-:W-:Y:S11]  /*17760*/  @P0 BRA `(.L_x_2110) ;  /* 0xffffffb000c40947 */ /* 0x000ff6000383ffff */
.L_x_2109:
        /* <DEDUP_REMOVED lines=304> */
.L_x_2113:
        /* <DEDUP_REMOVED lines=13> */
[----:B------:R-:W1:Y:S03]  /*18b40*/  @P2 LDC.64 R24, c[0x0][0x2c0] ;  /* 0x0000b000ff182b82 */ /* 0x000e660000000a00 */
        /* <DEDUP_REMOVED lines=8> */
[----:B-1----:R-:W-:-:S03]  /*18bd0*/  @P2 IMAD R24, R25, R24, RZ ;  /* 0x0000001819182224 */ /* 0x002fc600078e02ff */
[----:B------:R-:W-:Y:S04]  /*18be0*/  STS [R17+0xc000], R116 ;  /* 0x00c0007411007388 */ /* 0x000fe80000000800 */
[----:B------:R1:W-:Y:S01]  /*18bf0*/  STS [R17+0xc400], R118 ;  /* 0x00c4007611007388 */ /* 0x0003e20000000800 */
[----:B----4-:R-:W-:Y:S02]  /*18c00*/  LOP3.LUT R13, R8, 0xffffffe0, RZ, 0xc0, !PT ;  /* 0xffffffe0080d7812 */ /* 0x010fe400078ec0ff */
[----:B--2---:R-:W-:Y:S01]  /*18c10*/  SHF.R.S32.HI R8, RZ, 0x1f, R11 ;  /* 0x0000001fff087819 */ /* 0x004fe2000001140b */
[----:B------:R-:W2:Y:S02]  /*18c20*/  S2R R16, SR_CTAID.Y ;  /* 0x0000000000107919 */ /* 0x000ea40000002600 */
[----:B------:R-:W-:Y:S01]  /*18c30*/  IMAD.IADD R4, R4, 0x1, -R13 ;  /* 0x0000000104047824 */ /* 0x000fe200078e0a0d */
[CC--:B------:R-:W-:Y:S01]  /*18c40*/  LEA.HI R18, R8.reuse, R11.reuse, RZ, 0x5 ;  /* 0x0000000b08127211 */ /* 0x0c0fe200078f28ff */
[----:B------:R-:W4:Y:S01]  /*18c50*/  S2R R9, SR_CTAID.Z ;  /* 0x0000000000097919 */ /* 0x000f220000002700 */
[----:B------:R-:W-:-:S02]  /*18c60*/  LEA.HI R8, R8, R11, RZ, 0x3 ;  /* 0x0000000b08087211 */ /* 0x000fc400078f18ff */
[----:B------:R-:W-:Y:S01]  /*18c70*/  LOP3.LUT R18, R18, 0xffffffe0, RZ, 0xc0, !PT ;  /* 0xffffffe012127812 */ /* 0x000fe200078ec0ff */
[----:B------:R-:W-:Y:S04]  /*18c80*/  STS [R19+0xc000], R120 ;  /* 0x00c0007813007388 */ /* 0x000fe80000000800 */
[----:B------:R2:W-:Y:S01]  /*18c90*/  STS [R19+0xc400], R122 ;  /* 0x00c4007a13007388 */ /* 0x0005e20000000800 */
[----:B---3--:R-:W3:Y:S03]  /*18ca0*/  @P2 LDC R7, c[0x0][0x2c0] ;  /* 0x0000b000ff072b82 */ /* 0x008ee60000000800 */
[----:B------:R-:W-:Y:S04]  /*18cb0*/  STS [R21+0xc000], R124 ;  /* 0x00c0007c15007388 */ /* 0x000fe80000000800 */
[----:B------:R4:W-:Y:S01]  /*18cc0*/  STS [R21+0xc400], R126 ;  /* 0x00c4007e15007388 */ /* 0x0009e20000000800 */
[----:B-1----:R-:W1:Y:S03]  /*18cd0*/  @P3 LDC R17, c[0x0][0x2e8] ;  /* 0x0000ba00ff113b82 */ /* 0x002e660000000800 */
[----:B------:R-:W-:Y:S04]  /*18ce0*/  STS [R23+0xc000], R128 ;  /* 0x00c0008017007388 */ /* 0x000fe80000000800 */
[----:B------:R3:W-:Y:S01]  /*18cf0*/  STS [R23+0xc400], R130 ;  /* 0x00c4008217007388 */ /* 0x0007e20000000800 */
[----:B--2---:R-:W-:Y:S01]  /*18d00*/  SHF.R.S32.HI R19, RZ, 0x3, R3 ;  /* 0x00000003ff137819 */ /* 0x004fe20000011403 */
[----:B----4-:R-:W-:Y:S01]  /*18d10*/  @P2 IMAD.MOV.U32 R21, RZ, RZ, 0x1 ;  /* 0x00000001ff152424 */ /* 0x010fe200078e00ff */
[----:B---3--:R-:W-:Y:S01]  /*18d20*/  @!P1 CS2R R22, SRZ ;  /* 0x0000000000169805 */ /* 0x008fe2000001ff00 */
[----:B------:R-:W-:Y:S06]  /*18d30*/  @!P1 BRA `(.L_x_2114) ;  /* 0x00000000001c9947 */ /* 0x000fec0003800000 */
[----:B------:R-:W2:Y:S01]  /*18d40*/  S2UR UR9, SR_CTAID.Y ;  /* 0x00000000000979c3 */ /* 0x000ea20000002600 */
[----:B------:R-:W-:Y:S01]  /*18d50*/  ULDC UR7, c[0x0][0x2c4] ;  /* 0x0000b10000077ab9 */ /* 0x000fe20000000800 */
[----:B------:R-:W-:Y:S01]  /*18d60*/  PLOP3.LUT P5, PT, PT, PT, PT, 0x80, 0x0 ;  /* 0x000000000000781c */ /* 0x000fe20003faf070 */
[----:B--2---:R-:W-:-:S04]  /*18d70*/  @!UP0 UIMAD UR17, UR9, UR7, URZ ;  /* 0x00000007091182a4 */ /* 0x004fc8000f8e023f */
[----:B------:R-:W-:Y:S02]  /*18d80*/  USHF.R.S32.HI UR7, URZ, 0x1f, UR17 ;  /* 0x0000001f3f077899 */ /* 0x000fe40008011411 */
[----:B------:R-:W-:-:S04]  /*18d90*/  IMAD.U32 R22, RZ, RZ, UR17 ;  /* 0x00000011ff167e24 */ /* 0x000fc8000f8e00ff */
[----:B------:R-:W-:Y:S02]  /*18da0*/  MOV R23, UR7 ;  /* 0x0000000700177c02 */ /* 0x000fe40008000f00 */
.L_x_2114:
[----:B------:R-:W-:Y:S05]  /*18db0*/  @P2 BRA `(.L_x_2115) ;  /* 0x0000000000182947 */ /* 0x000fea0003800000 */
[----:B------:R-:W2:Y:S01]  /*18dc0*/  LDC R24, c[0x0][0x2c4] ;  /* 0x0000b100ff187b82 */ /* 0x000ea20000000800 */
[----:B------:R-:W-:Y:S02]  /*18dd0*/  ISETP.NE.AND P1, PT, RZ, UR10, PT ;  /* 0x0000000aff007c0c */ /* 0x000fe4000bf25270 */
[----:B------:R-:W-:-:S05]  /*18de0*/  MOV R7, 0x1 ;  /* 0x0000000100077802 */ /* 0x000fca0000000f00 */
[----:B------:R-:W3:Y:S08]  /*18df0*/  LDC R21, c[0x0][0x270] ;  /* 0x00009c00ff157b82 */ /* 0x000ef00000000800 */
[----:B--2---:R-:W3:Y:S02]  /*18e00*/  @P1 LDC R24, c[0x0][0x2e4] ;  /* 0x0000b900ff181b82 */ /* 0x004ee40000000800 */
[----:B---3--:R-:W-:-:S07]  /*18e10*/  IMAD R21, R24, R21, RZ ;  /* 0x0000001518157224 */ /* 0x008fce00078e02ff */
.L_x_2115:
[----:B------:R-:W-:Y:S01]  /*18e20*/  BAR.SYNC.DEFER_BLOCKING 0x0 ;  /* 0x0000000000007b1d */ /* 0x000fe20000010000 */
[----:B------:R-:W-:Y:S01]  /*18e30*/  ISETP.GE.AND P2, PT, R19, UR4, PT ;  /* 0x0000000413007c0c */ /* 0x000fe2000bf46270 */
[----:B------:R-:W-:Y:S01]  /*18e40*/  IMAD.IADD R18, R11, 0x1, -R18 ;  /* 0x000000010b127824 */ /* 0x000fe200078e0a12 */
[----:B------:R-:W-:Y:S01]  /*18e50*/  LEA.HI.SX32 R3, R3, 0x20, 0x1d ;  /* 0x0000002003037811 */ /* 0x000fe200078feaff */
[----:B------:R-:W-:Y:S01]  /*18e60*/  IMAD R16, R16, R21, RZ ;  /* 0x0000001510107224 */ /* 0x000fe200078e02ff */
[----:B------:R-:W-:-:S03]  /*18e70*/  SHF.R.S32.HI R20, RZ, 0x3, R8 ;  /* 0x00000003ff147819 */ /* 0x000fc60000011408 */
[----:B------:R-:W2:Y:S01]  /*18e80*/  @P0 LDC R19, c[0x0][0x2e8] ;  /* 0x0000ba00ff130b82 */ /* 0x000ea20000000800 */
[----:B------:R-:W3:Y:S01]  /*18e90*/  @P0 MUFU.LG2 R5, R5 ;  /* 0x0000000500050308 */ /* 0x000ee20000000c00 */
[----:B------:R-:W-:Y:S01]  /*18ea0*/  ISETP.GE.AND P6, PT, R3, UR4, PT ;  /* 0x0000000403007c0c */ /* 0x000fe2000bfc6270 */
[----:B------:R-:W-:Y:S01]  /*18eb0*/  @P3 FMUL.FTZ R25, R6, 0.69314718246459960938 ;  /* 0x3f31721806193820 */ /* 0x000fe20000410000 */
[----:B------:R-:W-:Y:S01]  /*18ec0*/  SHF.R.S32.HI R11, RZ, 0x1f, R10 ;  /* 0x0000001fff0b7819 */ /* 0x000fe2000001140a */
[----:B------:R-:W-:Y:S01]  /*18ed0*/  VIADD R3, R20, 0x40 ;  /* 0x0000004014037836 */ /* 0x000fe20000000000 */
[----:B------:R-:W-:Y:S01]  /*18ee0*/  LOP3.LUT P4, RZ, R4, 0x3, RZ, 0xc0, !PT ;  /* 0x0000000304ff7812 */ /* 0x000fe2000788c0ff */
[----:B------:R-:W-:Y:S01]  /*18ef0*/  IMAD R4, R7, UR6, RZ ;  /* 0x0000000607047c24 */ /* 0x000fe2000f8e02ff */
[----:B------:R-:W-:Y:S01]  /*18f00*/  LEA.HI R11, R11, R10, RZ, 0x3 ;  /* 0x0000000a0b0b7211 */ /* 0x000fe200078f18ff */
[----:B------:R-:W-:Y:S01]  /*18f10*/  IMAD.MOV.U32 R8, RZ, RZ, 0x7f800000 ;  /* 0x7f800000ff087424 */ /* 0x000fe200078e00ff */
[----:B------:R-:W-:Y:S01]  /*18f20*/  SEL R16, R16, RZ, !P5 ;  /* 0x000000ff10107207 */ /* 0x000fe20006800000 */
[----:B-1----:R-:W-:Y:S01]  /*18f30*/  @P3 FFMA.FTZ R8, R2, R17, R25 ;  /* 0x0000001102083223 */ /* 0x002fe20000010019 */
[----:B------:R-:W-:Y:S01]  /*18f40*/  ISETP.GE.AND P1, PT, R3, UR5, PT ;  /* 0x0000000503007c0c */ /* 0x000fe2000bf26270 */
[----:B------:R-:W-:Y:S01]  /*18f50*/  IMAD.SHL.U32 R4, R4, 0x80, RZ ;  /* 0x0000008004047824 */ /* 0x000fe200078e00ff */
[----:B------:R-:W-:Y:S01]  /*18f60*/  SHF.R.S32.HI R3, RZ, 0x1f, R18 ;  /* 0x0000001fff037819 */ /* 0x000fe20000011412 */
[----:B------:R-:W-:Y:S01]  /*18f70*/  IMAD R17, R9, R24, R16 ;  /* 0x0000001809117224 */ /* 0x000fe200078e0210 */
[----:B------:R-:W-:Y:S01]  /*18f80*/  LOP3.LUT R11, R11, 0xffffff8, RZ, 0xc0, !PT ;  /* 0x0ffffff80b0b7812 */ /* 0x000fe200078ec0ff */
[----:B------:R-:W-:Y:S01]  /*18f90*/  BSSY B0, `(.L_x_2116) ;  /* 0x0000020000007945 */ /* 0x000fe20003800000 */
[----:B------:R1:W4:Y:S01]  /*18fa0*/  LDS.128 R12, [R242+0x3000] ;  /* 0x00300000f20c7984 */ /* 0x0003220000000c00 */
[----:B------:R-:W-:Y:S01]  /*18fb0*/  LEA.HI R3, R3, R18, RZ, 0x2 ;  /* 0x0000001203037211 */ /* 0x000fe200078f10ff */
[----:B---3--:R-:W-:Y:S01]  /*18fc0*/  @P0 FMUL.FTZ R5, R5, 0.69314718246459960938 ;  /* 0x3f31721805050820 */ /* 0x008fe20000410000 */
[----:B------:R-:W-:Y:S01]  /*18fd0*/  IMAD.IADD R11, R10, 0x1, -R11 ;  /* 0x000000010a0b7824 */ /* 0x000fe200078e0a0b */
[----:B------:R-:W-:Y:S01]  /*18fe0*/  IADD3 R10, P5, P3, R4, R22, R17 ;  /* 0x00000016040a7210 */ /* 0x000fe20007bbe011 */
[----:B------:R-:W-:Y:S01]  /*18ff0*/  IMAD.MOV.U32 R6, RZ, RZ, 0x7f800000 ;  /* 0x7f800000ff067424 */ /* 0x000fe200078e00ff */
[----:B------:R-:W-:Y:S01]  /*19000*/  SHF.R.S32.HI R16, RZ, 0x2, R3 ;  /* 0x00000002ff107819 */ /* 0x000fe20000011403 */
[----:B--2---:R-:W-:Y:S01]  /*19010*/  @P0 FFMA.FTZ R6, R0, R19, R5 ;  /* 0x0000001300060223 */ /* 0x004fe20000010005 */
[----:B------:R-:W-:-:S02]  /*19020*/  SHF.R.S32.HI R3, RZ, 0x1f, R4 ;  /* 0x0000001fff037819 */ /* 0x000fc40000011404 */
[----:B------:R-:W-:Y:S01]  /*19030*/  SHF.R.S32.HI R22, RZ, 0x1f, R17 ;  /* 0x0000001fff167819 */ /* 0x000fe20000011411 */
[----:B------:R-:W-:-:S03]  /*19040*/  IMAD R16, R11, 0x10, R16 ;  /* 0x000000100b107824 */ /* 0x000fc600078e0210 */
        /* <DEDUP_REMOVED lines=20> */
.L_x_2117:
[----:B------:R-:W-:Y:S05]  /*19190*/  BSYNC B0 ;  /* 0x0000000000007941 */ /* 0x000fea0003800000 */
.L_x_2116:
[----:B------:R-:W2:Y:S01]  /*191a0*/  LDL.64 R32, [R1+0x10] ;  /* 0x0000100001207983 */ /* 0x000ea20000100a00 */
[----:B-1----:R-:W-:Y:S01]  /*191b0*/  SHF.R.S32.HI R4, RZ, 0x1f, R9 ;  /* 0x0000001fff047819 */ /* 0x002fe20000011409 */
[----:B------:R-:W-:Y:S01]  /*191c0*/  ULDC.64 UR6, c[0x0][0x2a0] ;  /* 0x0000a80000067ab9 */ /* 0x000fe20000000a00 */
[----:B------:R-:W-:Y:S01]  /*191d0*/  IADD3 R0, R20, 0x60, RZ ;  /* 0x0000006014007810 */ /* 0x000fe20007ffe0ff */
[----:B------:R-:W-:Y:S01]  /*191e0*/  IMAD.U32 R3, RZ, RZ, UR18 ;  /* 0x00000012ff037e24 */ /* 0x000fe2000f8e00ff */
[----:B------:R-:W-:Y:S01]  /*191f0*/  SHF.R.S32.HI R21, RZ, 0x1f, R20 ;  /* 0x0000001fff157819 */ /* 0x000fe20000011414 */
[----:B------:R1:W3:Y:S01]  /*19200*/  LDS.128 R16, [R242+0x4000] ;  /* 0x00400000f2107984 */ /* 0x0002e20000000c00 */
[----:B------:R-:W-:Y:S01]  /*19210*/  BSSY B0, `(.L_x_2118) ;  /* 0x0000020000007945 */ /* 0x000fe20003800000 */
[----:B--2---:R-:W-:Y:S02]  /*19220*/  SHF.R.S32.HI R2, RZ, 0x1f, R32 ;  /* 0x0000001fff027819 */ /* 0x004fe40000011420 */
[----:B------:R-:W-:-:S04]  /*19230*/  IADD3 R24, P0, R32, UR12, RZ ;  /* 0x0000000c20187c10 */ /* 0x000fc8000ff1e0ff */
[----:B------:R-:W-:Y:S01]  /*19240*/  IADD3.X R25, R2, UR8, RZ, P0, !PT ;  /* 0x0000000802197c10 */ /* 0x000fe200087fe4ff */
[----:B------:R-:W-:Y:S01]  /*19250*/  IMAD.WIDE R2, R3, 0x80, R20 ;  /* 0x0000008003027825 */ /* 0x000fe200078e0214 */
[----:B------:R-:W-:Y:S01]  /*19260*/  ISETP.GE.AND P0, PT, R0, UR5, PT ;  /* 0x0000000500007c0c */ /* 0x000fe2000bf06270 */
[----:B------:R1:W2:Y:S02]  /*19270*/  LDS.128 R20, [R242] ;  /* 0x00000000f2147984 */ /* 0x0002a40000000c00 */
[----:B------:R-:W-:Y:S02]  /*19280*/  IMAD R0, R4, UR6, RZ ;  /* 0x0000000604007c24 */ /* 0x000fe4000f8e02ff */
[C---:B------:R-:W-:Y:S01]  /*19290*/  IMAD.WIDE.U32 R24, R9.reuse, UR6, R24 ;  /* 0x0000000609187c25 */ /* 0x040fe2000f8e0018 */
[----:B------:R1:W1:Y:S03]  /*192a0*/  LDS.128 R4, [R242+0xc000] ;  /* 0x00c00000f2047984 */ /* 0x0002660000000c00 */
[----:B------:R-:W-:-:S02]  /*192b0*/  IMAD R27, R9, UR7, R0 ;  /* 0x00000007091b7c24 */ /* 0x000fc4000f8e0200 */
[----:B------:R1:W1:Y:S02]  /*192c0*/  LDS.128 R8, [R242+0x8000] ;  /* 0x00800000f2087984 */ /* 0x0002640000000c00 */
[----:B------:R-:W-:Y:S01]  /*192d0*/  IMAD.IADD R27, R27, 0x1, R25 ;  /* 0x000000011b1b7824 */ /* 0x000fe200078e0219 */
[----:B---3--:R-:W-:Y:S06]  /*192e0*/  @P2 BRA `(.L_x_2119) ;  /* 0x0000000000482947 */ /* 0x008fec0003800000 */
        /* <DEDUP_REMOVED lines=15> */
[----:B------:R3:W-:Y:S04]  /*193e0*/  @!P4 STG.E.128 desc[UR34][R28.64+0x80], R16 ;  /* 0x000080101c00c986 */ /* 0x0007e8000c101d22 */
[----:B-1----:R3:W-:Y:S04]  /*193f0*/  @!P3 STG.E.128 desc[UR34][R28.64+0x100], R8 ;  /* 0x000100081c00b986 */ /* 0x0027e8000c101d22 */
[----:B------:R3:W-:Y:S02]  /*19400*/  @!P2 STG.E.128 desc[UR34][R28.64+0x180], R4 ;  /* 0x000180041c00a986 */ /* 0x0007e4000c101d22 */
.L_x_2119:
[----:B------:R-:W-:Y:S05]  /*19410*/  BSYNC B0 ;  /* 0x0000000000007941 */ /* 0x000fea0003800000 */
.L_x_2118:
[----:B--23--:R2:W3:Y:S01]  /*19420*/  LDS.128 R20, [R242+0x1000] ;  /* 0x00100000f2147984 */ /* 0x00c4e20000000c00 */
        /* <DEDUP_REMOVED lines=24> */
[----:B-1----:R3:W-:Y:S04]  /*195b0*/  @!P3 STG.E.128 desc[UR34][R28.64+0x100], R8 ;  /* 0x000100081c00b986 */ /* 0x0027e8000c101d22 */
[----:B------:R3:W-:Y:S02]  /*195c0*/  @!P2 STG.E.128 desc[UR34][R28.64+0x180], R4 ;  /* 0x000180041c00a986 */ /* 0x0007e4000c101d22 */
.L_x_2121:
[----:B------:R-:W-:Y:S05]  /*195d0*/  BSYNC B0 ;  /* 0x0000000000007941 */ /* 0x000fea0003800000 */
.L_x_2120:
[----:B---3--:R3:W3:Y:S01]  /*195e0*/  LDS.128 R20, [R242+0x2000] ;  /* 0x00200000f2147984 */ /* 0x0086e20000000c00 */
[----:B------:R-:W-:Y:S03]  /*195f0*/  BSSY B0, `(.L_x_2122) ;  /* 0x000001a000007945 */ /* 0x000fe60003800000 */
[----:B--2---:R2:W2:Y:S04]  /*19600*/  LDS.128 R16, [R242+0x6000] ;  /* 0x00600000f2107984 */ /* 0x0044a80000000c00 */
        /* <DEDUP_REMOVED lines=24> */
.L_x_2123:
[----:B------:R-:W-:Y:S05]  /*19790*/  BSYNC B0 ;  /* 0x0000000000007941 */ /* 0x000fea0003800000 */
.L_x_2122:
[----:B-1-3--:R1:W3:Y:S04]  /*197a0*/  LDS.128 R8, [R242+0x7000] ;  /* 0x00700000f2087984 */ /* 0x00a2e80000000c00 */
[----:B------:R1:W1:Y:S04]  /*197b0*/  LDS.128 R4, [R242+0xb000] ;  /* 0x00b00000f2047984 */ /* 0x0002680000000c00 */
[----:B--2---:R2:W1:Y:S01]  /*197c0*/  LDS.128 R16, [R242+0xf000] ;  /* 0x00f00000f2107984 */ /* 0x0044620000000c00 */
        /* <DEDUP_REMOVED lines=18> */
[----:B----4-:R4:W-:Y:S04]  /*198f0*/  @!P3 STG.E.128 desc[UR34][R2.64], R12 ;  /* 0x0000000c0200b986 */ /* 0x0109e8000c101d22 */
[----:B---3--:R4:W-:Y:S04]  /*19900*/  @!P2 STG.E.128 desc[UR34][R2.64+0x80], R8 ;  /* 0x000080080200a986 */ /* 0x0089e8000c101d22 */
[----:B-1----:R4:W-:Y:S02]  /*19910*/  @!P1 STG.E.128 desc[UR34][R2.64+0x100], R4 ;  /* 0x0001000402009986 */ /* 0x0029e4000c101d22 */
[----:B------:R-:W-:Y:S05]  /*19920*/  @P0 EXIT ;  /* 0x000000000000094d */ /* 0x000fea0003800000 */
[----:B------:R-:W-:Y:S01]  /*19930*/  STG.E.128 desc[UR34][R2.64+0x180], R16 ;  /* 0x0001801002007986 */ /* 0x000fe2000c101d22 */
[----:B------:R-:W-:Y:S05]  /*19940*/  EXIT ;  /* 0x000000000000794d */ /* 0x000fea0003800000 */
.L_x_2124:
        /* <DEDUP_REMOVED lines=11> */
.L_x_2426:


//--------------------- .text._ZN5flash16flash_fwd_kernelI23Flash_fwd_kernel_traitsILi256ELi128ELi64ELi8ELb0ELb0EN7cutlass6half_tE19Flash_kernel_traitsILi256ELi128ELi64ELi8ES3_EELb1ELb0ELb1ELb0ELb0ELb0ELb0ELb1EEEvNS_16Flash_fwd_paramsE --------------------------
	.section	.text._ZN5flash16flash_fwd_kernelI23Flash_fwd_kernel_traitsILi256ELi128ELi64ELi8ELb0ELb0EN7cutlass6half_tE19Flash_kernel_traitsILi256ELi128ELi64ELi8ES3_EELb1ELb0ELb1ELb0ELb0ELb0ELb0ELb1EEEvNS_16Flash_fwd_paramsE,"ax",@progbits
	.align	128
        .global         _ZN5flash16flash_fwd_kernelI23Flash_fwd_kernel_traitsILi256ELi128ELi64ELi8ELb0ELb0EN7cutlass6half_tE19Flash_kernel_traitsILi256ELi128ELi64ELi8ES3_EELb1ELb0ELb1ELb0ELb0ELb0ELb0ELb1EEEvNS_16Flash_fwd_paramsE
        .type           _ZN5flash16flash_fwd_kernelI23Flash_fwd_kernel_traitsILi256ELi128ELi64ELi8ELb0ELb0EN7cutlass6half_tE19Flash_kernel_traitsILi256ELi128ELi64ELi8ES3_EELb1ELb0ELb1ELb0ELb0ELb0ELb0ELb1EEEvNS_16Flash_fwd_paramsE,@function
        .size           _ZN5flash16flash_fwd_kernelI23Flash_fwd_kernel_traitsILi256ELi128ELi64ELi8ELb0ELb0EN7cutlass6half_tE19Flash_kernel_traitsILi256ELi128ELi64ELi8ES3_EELb1ELb0ELb1ELb0ELb0ELb0ELb0ELb1EEEvNS_16Flash_fwd_paramsE,(.L_x_2427 - _ZN5flash16flash_fwd_kernelI23Flash_fwd_kernel_traitsILi256ELi128ELi64ELi8ELb0ELb0EN7cutlass6half_tE19Flash_kernel_traitsILi256ELi128ELi64ELi8ES3_EELb1ELb0ELb1ELb0ELb0ELb0ELb0ELb1EEEvNS_16Flash_fwd_paramsE)
        .other          _ZN5flash16flash_fwd_kernelI23Flash_fwd_kernel_traitsILi256ELi128ELi64ELi8ELb0ELb0EN7cutlass6half_tE19Flash_kernel_traitsILi256ELi128ELi64ELi8ES3_EELb1ELb0ELb1ELb0ELb0ELb0ELb0ELb1EEEvNS_16Flash_fwd_paramsE,@"STO_CUDA_ENTRY STV_DEFAULT"
_ZN5flash16flash_fwd_kernelI23Flash_fwd_kernel_traitsILi256ELi128ELi64ELi8ELb0ELb0EN7cutlass6half_tE19Flash_kernel_traitsILi256ELi128ELi64ELi8ES3_EELb1ELb0ELb1ELb0ELb0ELb0ELb0ELb1EEEvNS_16Flash_fwd_paramsE:
.text._ZN5flash16flash_fwd_kernelI23Flash_fwd_kernel_traitsILi256ELi128ELi64ELi8ELb0ELb0EN7cutlass6half_tE19Flash_kernel_traitsILi256ELi128ELi64ELi8ES3_EELb1ELb0ELb1ELb0ELb0ELb0ELb0ELb1EEEvNS_16Flash_fwd_paramsE:
        /* <DEDUP_REMOVED lines=66> */
[----:B--2---:R-:W-:Y:S02]  /*0420*/  @P0 R2UR UR15, R7 ;  /* 0x00000000070f02ca */ /* 0x004fe400000e0000 */
[----:B---3--:R-:W-:Y:S02]  /*0430*/  @P0 R2UR UR17, R6 ;  /* 0x00000000061102ca */ /* 0x008fe400000e0000 */
[----:B------:R-:W-:-:S04]  /*0440*/  ISETP.NE.U32.AND P0, PT, RZ, UR6, PT ;  /* 0x00000006ff007c0c */ /* 0x000fc8000bf05070 */
[----:B------:R-:W-:Y:S02]  /*0450*/  ISETP.NE.AND.EX P0, PT, RZ, UR7, PT, P0 ;  /* 0x00000007ff007c0c */ /* 0x000fe4000bf05300 */
[----:B----4-:R-:W-:-:S05]  /*0460*/  @P1 R2UR UR34, R4 ;  /* 0x00000000042212ca */ /* 0x010fca00000e0000 */
[----:B------:R-:W-:Y:S01]  /*0470*/  @UP2 UIADD3 UR17, UR17, -UR15, URZ ;  /* 0x8000000f11112290 */ /* 0x000fe2000fffe03f */
[----:B------:R-:W-:-:S06]  /*0480*/  SHF.R.S32.HI R4, RZ, 0x1f, R104 ;  /* 0x0000001fff047819 */ /* 0x000fcc0000011468 */
[----:B------:R-:W-:Y:S01]  /*0490*/  @!UP2 ULDC UR17, c[0x0][0x2c4] ;  /* 0x0000b1000011aab9 */ /* 0x000fe20000000800 */
[----:B------:R-:W-:Y:S02]  /*04a0*/  LEA.HI R10, R4, R104, RZ, 0x5 ;  /* 0x00000068040a7211 */ /* 0x000fe400078f28ff */
        /* <DEDUP_REMOVED lines=9> */
.L_x_2125:
[----:B------:R-:W-:-:S05]  /*0540*/  ULDC UR5, c[0x0][0x2c8] ;  /* 0x0000b20000057ab9 */ /* 0x000fca0000000800 */
.L_x_2126:
        /* <DEDUP_REMOVED lines=85> */
.L_x_2128:
        /* <DEDUP_REMOVED lines=51> */
.L_x_2130:
[----:B------:R-:W-:Y:S05]  /*0dd0*/  BSYNC B0 ;  /* 0x0000000000007941 */ /* 0x000fea0003800000 */
.L_x_2129:
        /* <DEDUP_REMOVED lines=25> */
.L_x_2132:
[----:B------:R-:W-:Y:S05]  /*0f70*/  BSYNC B0 ;  /* 0x0000000000007941 */ /* 0x000fea0003800000 */
.L_x_2131:
        /* <DEDUP_REMOVED lines=24> */
.L_x_2134:
[----:B------:R-:W-:Y:S05]  /*1100*/  BSYNC B0 ;  /* 0x0000000000007941 */ /* 0x000fea0003800000 */
.L_x_2133:
        /* <DEDUP_REMOVED lines=27> */
.L_x_2136:
[----:B------:R-:W-:Y:S05]  /*12c0*/  BSYNC B0 ;  /* 0x0000000000007941 */ /* 0x000fea0003800000 */
.L_x_2135:
        /* <DEDUP_REMOVED lines=10> */
.L_x_2138:
[----:B------:R-:W-:Y:S05]  /*1370*/  BSYNC B0 ;  /* 0x0000000000007941 */ /* 0x000fea0003800000 */
.L_x_2137:
        /* <DEDUP_REMOVED lines=10> */
.L_x_2140:
[----:B------:R-:W-:Y:S05]  /*1420*/  BSYNC B0 ;  /* 0x0000000000007941 */ /* 0x000fea0003800000 */
.L_x_2139:
        /* <DEDUP_REMOVED lines=10> */
.L_x_2142:
[----:B------:R-:W-:Y:S05]  /*14d0*/  BSYNC B0 ;  /* 0x0000000000007941 */ /* 0x000fea0003800000 */
.L_x_2141:
        /* <DEDUP_REMOVED lines=10> */
.L_x_2127:
        /* <DEDUP_REMOVED lines=44> */
.L_x_2143:
[----:B------:R-:W-:Y:S01]  /*1840*/  ULDC UR6, c[0x0][0x278] ;  /* 0x00009e0000067ab9 */ /* 0x000fe20000000800 */
[----:B------:R-:W2:Y:S01]  /*1850*/  S2R R3, SR_CTAID.Z ;  /* 0x0000000000037919 */ /* 0x000ea20000002700 */
[----:B------:R-:W-:Y:S01]  /*1860*/  IMAD.U32 R0, RZ, RZ, UR6 ;  /* 0x00000006ff007e24 */ /* 0x000fe2000f8e00ff */
[----:B------:R-:W-:Y:S01]  /*1870*/  UMOV UR40, URZ ;  /* 0x0000003f00287c82 */ /* 0x000fe20008000000 */
[----:B------:R-:W-:Y:S01]  /*1880*/  UIADD3 UR35, -UR33, UR17, URZ ;  /* 0x0000001121237290 */ /* 0x000fe2000fffe13f */
[----:B------:R-:W-:Y:S01]  /*1890*/  LEA.HI R9, R4, R104, RZ, 0x4 ;  /* 0x0000006804097211 */ /* 0x000fe200078f20ff */
[----:B------:R-:W-:Y:S01]  /*18a0*/  USHF.R.S32.HI UR32, URZ, 0x1f, UR4 ;  /* 0x0000001f3f207899 */ /* 0x000fe20008011404 */
        /* <DEDUP_REMOVED lines=10> */
[----:B------:R-:W-:-:S02]  /*1950*/  SHF.R.S32.HI R0, RZ, 0x1f, R2 ;  /* 0x0000001fff007819 */ /* 0x000fc40000011402 */
[----:B------:R-:W-:Y:S02]  /*1960*/  SHF.R.S32.HI R28, RZ, 0x3, R3 ;  /* 0x00000003ff1c7819 */ /* 0x000fe40000011403 */
[----:B------:R-:W-:Y:S01]  /*1970*/  LEA.HI R8, R0, R2, RZ, 0x2 ;  /* 0x0000000200087211 */ /* 0x000fe200078f10ff */
[----:B------:R-:W-:Y:S01]  /*1980*/  UIADD3 UR9, URZ, -UR41, URZ ;  /* 0x800000293f097290 */ /* 0x000fe2000fffe03f */
[----:B------:R-:W-:Y:S02]  /*1990*/  LOP3.LUT R3, R3, 0xfffffff8, RZ, 0xc0, !PT ;  /* 0xfffffff803037812 */ /* 0x000fe400078ec0ff */
[----:B------:R-:W-:Y:S01]  /*19a0*/  LOP3.LUT R0, R8, 0x7ffffffc, RZ, 0xc0, !PT ;  /* 0x7ffffffc08007812 */ /* 0x000fe200078ec0ff */
[----:B------:R-:W-:Y:S01]  /*19b0*/  UIMAD UR9, UR9, UR7, URZ ;  /* 0x00000007090972a4 */ /* 0x000fe2000f8e023f */
[----:B------:R-:W-:Y:S01]  /*19c0*/  SHF.R.S32.HI R29, RZ, 0x1f, R28 ;  /* 0x0000001fff1d7819 */ /* 0x000fe2000001141c */
[----:B------:R-:W-:Y:S02]  /*19d0*/  IMAD.IADD R32, R104, 0x1, -R3 ;  /* 0x0000000168207824 */ /* 0x000fe400078e0a03 */
[----:B------:R-:W-:Y:S01]  /*19e0*/  UIMAD.WIDE.U32 UR40, UR41, UR9, UR40 ;  /* 0x00000009292872a5 */ /* 0x000fe2000f8e0028 */
[----:B------:R-:W-:Y:S01]  /*19f0*/  IMAD.IADD R21, R2, 0x1, -R0 ;  /* 0x0000000102157824 */ /* 0x000fe200078e0a00 */
[----:B------:R2:W-:Y:S01]  /*1a00*/  STL.64 [R1+0x60], R28 ;  /* 0x0000601c01007387 */ /* 0x0005e20000100a00 */
[----:B------:R-:W-:-:S02]  /*1a10*/  IMAD.SHL.U32 R2, R28, 0x40, RZ ;  /* 0x000000401c027824 */ /* 0x000fc400078e00ff */
[----:B------:R-:W-:Y:S02]  /*1a20*/  VIADD R0, R28, 0x40 ;  /* 0x000000401c007836 */ /* 0x000fe40000000000 */
[----:B------:R-:W-:Y:S01]  /*1a30*/  UMOV UR9, UR41 ;  /* 0x0000002900097c82 */ /* 0x000fe20008000000 */
[----:B------:R-:W-:Y:S01]  /*1a40*/  IMAD.SHL.U32 R170, R32, 0x8, RZ ;  /* 0x0000000820aa7824 */ /* 0x000fe200078e00ff */
[----:B------:R-:W-:Y:S01]  /*1a50*/  UIMAD.WIDE.U32 UR40, UR9, UR8, URZ ;  /* 0x00000008092872a5 */ /* 0x000fe2000f8e003f */
[----:B------:R-:W-:Y:S02]  /*1a60*/  LOP3.LUT R3, R2, 0x1c0, RZ, 0xc0, !PT ;  /* 0x000001c002037812 */ /* 0x000fe400078ec0ff */
[----:B------:R-:W-:Y:S01]  /*1a70*/  ISETP.GE.AND P4, PT, R0, UR35, PT ;  /* 0x0000002300007c0c */ /* 0x000fe2000bf86270 */
[----:B------:R-:W-:Y:S01]  /*1a80*/  VIADD R0, R28, 0x60 ;  /* 0x000000601c007836 */ /* 0x000fe20000000000 */
[----:B------:R-:W-:Y:S02]  /*1a90*/  LOP3.LUT R2, R3, 0x38, R170, 0xf8, !PT ;  /* 0x0000003803027812 */ /* 0x000fe400078ef8aa */
[----:B------:R-:W-:Y:S01]  /*1aa0*/  UMOV UR25, UR41 ;  /* 0x0000002900197c82 */ /* 0x000fe20008000000 */
[----:B------:R-:W-:Y:S01]  /*1ab0*/  SHF.R.U32.HI R3, RZ, 0x3, R3 ;  /* 0x00000003ff037819 */ /* 0x000fe20000011603 */
[----:B------:R-:W-:Y:S01]  /*1ac0*/  UIADD3 UR9, -UR25, URZ, URZ ;  /* 0x0000003f19097290 */ /* 0x000fe2000fffe13f */
[----:B------:R-:W-:-:S02]  /*1ad0*/  ISETP.GE.AND P5, PT, R0, UR35, PT ;  /* 0x0000002300007c0c */ /* 0x000fc4000bfa6270 */
[----:B------:R-:W-:Y:S01]  /*1ae0*/  LEA.HI R0, R4, R104, RZ, 0x6 ;  /* 0x0000006804007211 */ /* 0x000fe200078f30ff */
[----:B------:R-:W-:Y:S01]  /*1af0*/  UIMAD UR8, UR7, UR9, UR8 ;  /* 0x00000009070872a4 */ /* 0x000fe2000f8e0208 */
[----:B------:R-:W-:Y:S02]  /*1b00*/  LOP3.LUT R7, R2, R3, RZ, 0x3c, !PT ;  /* 0x0000000302077212 */ /* 0x000fe400078e3cff */
[----:B------:R-:W-:Y:S01]  /*1b10*/  SHF.R.S32.HI R3, RZ, 0x4, R9 ;  /* 0x00000004ff037819 */ /* 0x000fe20000011409 */
[----:B------:R-:W-:Y:S01]  /*1b20*/  UISETP.GT.U32.AND UP1, UPT, UR7, UR8, UPT ;  /* 0x000000080700728c */ /* 0x000fe2000bf24070 */
[----:B------:R-:W-:Y:S01]  /*1b30*/  IMAD.SHL.U32 R2, R0, 0x8, RZ ;  /* 0x0000000800027824 */ /* 0x000fe200078e00ff */
[----:B------:R-:W-:Y:S02]  /*1b40*/  SHF.R.S32.HI R171, RZ, 0x1f, R170 ;  /* 0x0000001fffab7819 */ /* 0x000fe400000114aa */
[----:B------:R-:W-:-:S04]  /*1b50*/  LEA.HI R0, R9, R3, RZ, 0x1 ;  /* 0x0000000309007211 */ /* 0x000fc800078f08ff */
[----:B------:R-:W-:-:S03]  /*1b60*/  LOP3.LUT R0, R0, 0xfffffffe, RZ, 0xc0, !PT ;  /* 0xfffffffe00007812 */ /* 0x000fc600078ec0ff */
        /* <DEDUP_REMOVED lines=31> */
.L_x_2144:
[----:B------:R-:W-:Y:S01]  /*1d60*/  LOP3.LUT R7, R7, 0xfffffe00, R2, 0xf8, !PT ;  /* 0xfffffe0007077812 */ /* 0x000fe200078ef802 */
[----:B------:R-:W-:Y:S01]  /*1d70*/  IMAD.WIDE.U32 R4, R28, UR10, R170 ;  /* 0x0000000a1c047c25 */ /* 0x000fe2000f8e00aa */
[----:B------:R-:W-:Y:S01]  /*1d80*/  IADD3 R2, P0, R170, UR38, RZ ;  /* 0x00000026aa027c10 */ /* 0x000fe2000ff1e0ff */
[----:B------:R-:W-:Y:S01]  /*1d90*/  ULDC.64 UR6, c[0x0][0x258] ;  /* 0x0000960000067ab9 */ /* 0x000fe20000000a00 */
[----:B------:R-:W2:Y:S01]  /*1da0*/  S2UR UR38, SR_CgaCtaId ;  /* 0x00000000002679c3 */ /* 0x000ea20000008800 */
[----:B------:R-:W-:Y:S01]  /*1db0*/  IMAD.IADD R26, R3, 0x1, -R0 ;  /* 0x00000001031a7824 */ /* 0x000fe200078e0a00 */
[----:B------:R-:W-:Y:S01]  /*1dc0*/  IADD3.X R3, R171, UR12, RZ, P0, !PT ;  /* 0x0000000cab037c10 */ /* 0x000fe200087fe4ff */
[----:B------:R-:W-:Y:S01]  /*1dd0*/  ULDC.64 UR12, c[0x0][0x260] ;  /* 0x00009800000c7ab9 */ /* 0x000fe20000000a00 */
[----:B------:R-:W-:Y:S01]  /*1de0*/  IADD3 R18, P1, R4, UR24, RZ ;  /* 0x0000001804127c10 */ /* 0x000fe2000ff3e0ff */
[----:B------:R-:W-:Y:S01]  /*1df0*/  UIMAD UR34, UR37, UR12, URZ ;  /* 0x0000000c252272a4 */ /* 0x000fe2000f8e023f */
[----:B------:R-:W-:Y:S01]  /*1e00*/  IMAD.U32 R4, RZ, RZ, UR6 ;  /* 0x00000006ff047e24 */ /* 0x000fe2000f8e00ff */
[----:B------:R-:W-:Y:S01]  /*1e10*/  UIMAD UR6, UR32, UR6, URZ ;  /* 0x00000006200672a4 */ /* 0x000fe2000f8e023f */
[----:B------:R-:W-:Y:S01]  /*1e20*/  IMAD.U32 R20, RZ, RZ, UR12 ;  /* 0x0000000cff147e24 */ /* 0x000fe2000f8e00ff */
[----:B------:R-:W-:Y:S01]  /*1e30*/  UIMAD UR32, UR18, UR13, UR34 ;  /* 0x0000000d122072a4 */ /* 0x000fe2000f8e0222 */
[C---:B------:R-:W-:Y:S01]  /*1e40*/  IADD3 R119, R170.reuse, 0x40, RZ ;  /* 0x00000040aa777810 */ /* 0x040fe20007ffe0ff */
[C---:B------:R-:W-:Y:S01]  /*1e50*/  VIADD R118, R170.reuse, 0x80 ;  /* 0x00000080aa767836 */ /* 0x040fe20000000000 */
[----:B------:R-:W-:Y:S01]  /*1e60*/  ULDC.64 UR12, c[0x0][0x268] ;  /* 0x00009a00000c7ab9 */ /* 0x000fe20000000a00 */
[----:B------:R-:W-:Y:S01]  /*1e70*/  VIADD R115, R170, 0xc0 ;  /* 0x000000c0aa737836 */ /* 0x000fe20000000000 */
[----:B------:R-:W-:Y:S01]  /*1e80*/  MOV R27, UR12 ;  /* 0x0000000c001b7c02 */ /* 0x000fe20008000f00 */
[----:B------:R-:W-:Y:S01]  /*1e90*/  IMAD R6, R29, UR10, RZ ;  /* 0x0000000a1d067c24 */ /* 0x000fe2000f8e02ff */
[----:B------:R3:W-:Y:S01]  /*1ea0*/  STL [R1+0x9c], R119 ;  /* 0x00009c7701007387 */ /* 0x0007e20000100800 */
[----:B------:R-:W-:Y:S01]  /*1eb0*/  ISETP.GE.AND P0, PT, R28, UR35, PT ;  /* 0x000000231c007c0c */ /* 0x000fe2000bf06270 */
[----:B------:R-:W-:Y:S01]  /*1ec0*/  IMAD.WIDE.U32 R16, R4, UR4, R2 ;  /* 0x0000000404107c25 */ /* 0x000fe2000f8e0002 */
[----:B------:R-:W-:Y:S01]  /*1ed0*/  SHF.R.S32.HI R100, RZ, 0x5, R10 ;  /* 0x00000005ff647819 */ /* 0x000fe2000001140a */
[----:B------:R3:W-:Y:S01]  /*1ee0*/  STL [R1+0x98], R118 ;  /* 0x0000987601007387 */ /* 0x0007e20000100800 */
[----:B------:R-:W-:Y:S01]  /*1ef0*/  UIMAD UR7, UR4, UR7, UR6 ;  /* 0x00000007040772a4 */ /* 0x000fe2000f8e0206 */
[----:B------:R-:W-:Y:S01]  /*1f00*/  IMAD R0, R28, UR11, R6 ;  /* 0x0000000b1c007c24 */ /* 0x000fe2000f8e0206 */
[----:B------:R-:W-:Y:S01]  /*1f10*/  LOP3.LUT R2, R9, 0xfffffff0, RZ, 0xc0, !PT ;  /* 0xfffffff009027812 */ /* 0x000fe200078ec0ff */
[----:B------:R3:W-:Y:S01]  /*1f20*/  STL [R1+0xa0], R115 ;  /* 0x0000a07301007387 */ /* 0x0007e20000100800 */
[----:B------:R-:W-:Y:S01]  /*1f30*/  UMOV UR4, 0x400 ;  /* 0x0000040000047882 */ /* 0x000fe20000000000 */
[----:B------:R-:W-:Y:S01]  /*1f40*/  UIMAD UR37, UR37, UR12, URZ ;  /* 0x0000000c252572a4 */ /* 0x000fe2000f8e023f */
[----:B------:R-:W-:Y:S01]  /*1f50*/  IADD3.X R19, R5, UR23, R0, P1, !PT ;  /* 0x0000001705137c10 */ /* 0x000fe20008ffe400 */
[----:B------:R3:W-:Y:S01]  /*1f60*/  STL [R1+0xe8], R27 ;  /* 0x0000e81b01007387 */ /* 0x0007e20000100800 */
[----:B------:R-:W-:Y:S01]  /*1f70*/  SHF.R.S32.HI R0, RZ, 0x1f, R10 ;  /* 0x0000001fff007819 */ /* 0x000fe2000001140a */
[----:B--2---:R-:W-:Y:S01]  /*1f80*/  ULEA UR4, UR38, UR4, 0x18 ;  /* 0x0000000426047291 */ /* 0x004fe2000f8ec03f */
[----:B------:R-:W-:Y:S01]  /*1f90*/  IMAD.U32 R10, RZ, RZ, UR16 ;  /* 0x00000010ff0a7e24 */ /* 0x000fe2000f8e00ff */
[----:B------:R-:W-:Y:S01]  /*1fa0*/  IADD3 R14, -R2, R104, RZ ;  /* 0x00000068020e7210 */ /* 0x000fe20007ffe1ff */
[----:B------:R-:W-:Y:S01]  /*1fb0*/  UIADD3 UR34, UR19, -0x1, URZ ;  /* 0xffffffff13227890 */ /* 0x000fe2000fffe03f */
[----:B------:R-:W-:Y:S01]  /*1fc0*/  LEA.HI R0, R0, R100, RZ, 0x3 ;  /* 0x0000006400007211 */ /* 0x000fe200078f18ff */
[----:B------:R-:W-:Y:S01]  /*1fd0*/  UIMAD UR13, UR18, UR13, UR37 ;  /* 0x0000000d120d72a4 */ /* 0x000fe2000f8e0225 */
[----:B------:R-:W-:Y:S01]  /*1fe0*/  VIADD R13, R17, UR7 ;  /* 0x00000007110d7c36 */ /* 0x000fe20008000000 */
[----:B------:R-:W-:Y:S01]  /*1ff0*/  BSSY B0, `(.L_x_2145) ;  /* 0x0000035000007945 */ /* 0x000fe20003800000 */
[----:B------:R-:W-:Y:S01]  /*2000*/  LOP3.LUT R0, R0, 0xffffff8, RZ, 0xc0, !PT ;  /* 0x0ffffff800007812 */ /* 0x000fe200078ec0ff */
[----:B------:R-:W-:Y:S01]  /*2010*/  VIADD R24, R28, 0x20 ;  /* 0x000000201c187836 */ /* 0x000fe20000000000 */
[----:B------:R-:W-:Y:S01]  /*2020*/  SHF.R.S32.HI R102, RZ, 0x2, R8 ;  /* 0x00000002ff667819 */ /* 0x000fe20000011408 */
[----:B------:R-:W-:Y:S01]  /*2030*/  IMAD.WIDE R10, R10, 0x80, R28 ;  /* 0x000000800a0a7825 */ /* 0x000fe200078e021c */
[----:B------:R-:W-:-:S02]  /*2040*/  SHF.R.S32.HI R22, RZ, 0x1f, R14 ;  /* 0x0000001fff167819 */ /* 0x000fc4000001140e */
[----:B------:R-:W-:Y:S01]  /*2050*/  LEA R216, R7, UR4, 0x1 ;  /* 0x0000000407d87c11 */ /* 0x000fe2000f8e08ff */
[----:B------:R-:W-:Y:S01]  /*2060*/  IMAD.IADD R15, R100, 0x1, -R0 ;  /* 0x00000001640f7824 */ /* 0x000fe200078e0a00 */
        /* <DEDUP_REMOVED lines=45> */
.L_x_2146:
[----:B------:R-:W-:Y:S05]  /*2340*/  BSYNC B0 ;  /* 0x0000000000007941 */ /* 0x000fea0003800000 */
.L_x_2145:
[----:B------:R-:W-:Y:S01]  /*2350*/  IMAD.WIDE.U32 R30, R20, UR18, R18 ;  /* 0x00000012141e7c25 */ /* 0x000fe2000f8e0012 */
[----:B------:R-:W-:Y:S01]  /*2360*/  ISETP.GE.AND P0, PT, R24, UR35, PT ;  /* 0x0000002318007c0c */ /* 0x000fe2000bf06270 */
[----:B------:R-:W-:Y:S01]  /*2370*/  ULEA UR6, UR19, UR36, 0x6 ;  /* 0x0000002413067291 */ /* 0x000fe2000f8e303f */
[----:B------:R-:W-:Y:S01]  /*2380*/  LEA.HI R25, R22, R14, RZ, 0x3 ;  /* 0x0000000e16197211 */ /* 0x000fe200078f18ff */
[----:B----4-:R-:W-:Y:S01]  /*2390*/  IMAD R6, R15, 0x10, R102 ;  /* 0x000000100f067824 */ /* 0x010fe200078e0266 */
[----:B------:R4:W-:Y:S01]  /*23a0*/  STL.64 [R1+0xb8], R30 ;  /* 0x0000b81e01007387 */ /* 0x0009e20000100a00 */
[----:B------:R-:W-:Y:S01]  /*23b0*/  IMAD.SHL.U32 R4, R21, 0x2, RZ ;  /* 0x0000000215047824 */ /* 0x000fe200078e00ff */
[----:B------:R-:W-:Y:S01]  /*23c0*/  UIADD3 UR6, UR6, -0x40, URZ ;  /* 0xffffffc006067890 */ /* 0x000fe2000fffe03f */
[----:B--2---:R-:W-:Y:S01]  /*23d0*/  IMAD.WIDE.U32 R2, R28, UR8, R170 ;  /* 0x000000081c027c25 */ /* 0x004fe2000f8e00aa */
[----:B------:R-:W-:Y:S01]  /*23e0*/  LOP3.LUT R5, R25, 0xfffffff8, RZ, 0xc0, !PT ;  /* 0xfffffff819057812 */ /* 0x000fe200078ec0ff */
[----:B------:R-:W-:Y:S01]  /*23f0*/  UIMAD UR12, UR34, -0x40, UR27 ;  /* 0xffffffc0220c78a4 */ /* 0x000fe2000f8e021b */
[----:B------:R-:W-:Y:S01]  /*2400*/  BSSY B0, `(.L_x_2147) ;  /* 0x0000039000007945 */ /* 0x000fe20003800000 */
[----:B------:R-:W-:Y:S01]  /*2410*/  IMAD R0, R29, UR8, RZ ;  /* 0x000000081d007c24 */ /* 0x000fe2000f8e02ff */
[----:B------:R-:W-:Y:S01]  /*2420*/  IADD3 R22, P1, R2, UR26, RZ ;  /* 0x0000001a02167c10 */ /* 0x000fe2000ff3e0ff */
[----:B------:R-:W-:Y:S01]  /*2430*/  IMAD R101, R6, UR20, R4 ;  /* 0x0000001406657c24 */ /* 0x000fe2000f8e0204 */
[----:B------:R-:W-:Y:S01]  /*2440*/  MOV R219, UR6 ;  /* 0x0000000600db7c02 */ /* 0x000fe20008000f00 */
[----:B------:R-:W-:Y:S01]  /*2450*/  IMAD R0, R28, UR9, R0 ;  /* 0x000000091c007c24 */ /* 0x000fe2000f8e0200 */
[----:B------:R-:W-:-:S02]  /*2460*/  IADD3 R33, R14, -R5, RZ ;  /* 0x800000050e217210 */ /* 0x000fc40007ffe0ff */
[----:B------:R-:W-:Y:S02]  /*2470*/  IADD3 R224, P6, R101, UR6, RZ ;  /* 0x0000000665e07c10 */ /* 0x000fe4000ffde0ff */
[----:B------:R-:W-:Y:S01]  /*2480*/  IADD3.X R23, R3, UR25, R0, P1, !PT ;  /* 0x0000001903177c10 */ /* 0x000fe20008ffe400 */
        /* <DEDUP_REMOVED lines=48> */
.L_x_2148:
[----:B------:R-:W-:Y:S05]  /*2790*/  BSYNC B0 ;  /* 0x0000000000007941 */ /* 0x000fea0003800000 */
.L_x_2147:
[----:B------:R-:W-:Y:S04]  /*27a0*/  BSSY B0, `(.L_x_2149) ;  /* 0x0000031000007945 */ /* 0x000fe80003800000 */
[----:B------:R-:W-:Y:S05]  /*27b0*/  @P4 BRA `(.L_x_2150) ;  /* 0x0000000000bc4947 */ /* 0x000fea0003800000 */
[----:B------:R-:W-:Y:S01]  /*27c0*/  ULDC UR36, c[0x0][0x2d0] ;  /* 0x0000b40000247ab9 */ /* 0x000fe20000000800 */
[----:B-12---:R-:W-:Y:S01]  /*27d0*/  IADD3 R4, P0, R10, 0x40, RZ ;  /* 0x000000400a047810 */ /* 0x006fe20007f1e0ff */
        /* <DEDUP_REMOVED lines=45> */
.L_x_2150:
[----:B------:R-:W-:Y:S05]  /*2ab0*/  BSYNC B0 ;  /* 0x0000000000007941 */ /* 0x000fea0003800000 */
.L_x_2149:
        /* <DEDUP_REMOVED lines=49> */
.L_x_2152:
[----:B------:R-:W-:Y:S05]  /*2dd0*/  BSYNC B0 ;  /* 0x0000000000007941 */ /* 0x000fea0003800000 */
.L_x_2151:
[----:B------:R-:W-:Y:S01]  /*2de0*/  VIADD R117, R31, UR32 ;  /* 0x000000201f757c36 */ /* 0x000fe20008000000 */
[----:B------:R-:W-:Y:S01]  /*2df0*/  USHF.L.U64.HI UR37, UR10, 0x6, UR11 ;  /* 0x000000060a257899 */ /* 0x000fe2000801020b */
[----:B------:R-:W-:Y:S01]  /*2e00*/  IMAD.MOV.U32 R116, RZ, RZ, R30 ;  /* 0x000000ffff747224 */ /* 0x000fe200078e001e */
[----:B------:R-:W-:Y:S01]  /*2e10*/  ISETP.GE.AND P0, PT, R28, UR12, PT ;  /* 0x0000000c1c007c0c */ /* 0x000fe2000bf06270 */
[----:B------:R-:W-:Y:S01]  /*2e20*/  USHF.R.S32.HI UR42, URZ, 0x1f, UR34 ;  /* 0x0000001f3f2a7899 */ /* 0x000fe20008011422 */
[----:B------:R-:W-:Y:S01]  /*2e30*/  IMAD.U32 R12, RZ, RZ, UR34 ;  /* 0x00000022ff0c7e24 */ /* 0x000fe2000f8e00ff */
[----:B------:R-:W-:Y:S01]  /*2e40*/  USHF.L.U32 UR38, UR10, 0x6, URZ ;  /* 0x000000060a267899 */ /* 0x000fe2000800063f */
[----:B------:R3:W-:Y:S01]  /*2e50*/  STL.64 [R1+0xb0], R116 ;  /* 0x0000b07401007387 */ /* 0x0007e20000100a00 */
[----:B------:R-:W-:Y:S01]  /*2e60*/  UIMAD UR6, UR37, UR34, URZ ;  /* 0x00000022250672a4 */ /* 0x000fe2000f8e023f */
[----:B------:R-:W-:Y:S01]  /*2e70*/  SHF.L.U32 R0, R32, 0x6, RZ ;  /* 0x0000000620007819 */ /* 0x000fe200000006ff */
[----:B------:R-:W-:Y:S01]  /*2e80*/  BSSY B0, `(.L_x_2153) ;  /* 0x0000030000007945 */ /* 0x000fe20003800000 */
[----:B------:R-:W-:Y:S01]  /*2e90*/  ISETP.GE.AND P5, PT, R24, UR12, PT ;  /* 0x0000000c18007c0c */ /* 0x000fe2000bfa6270 */
[----:B------:R-:W-:Y:S01]  /*2ea0*/  UIMAD UR6, UR42, UR38, UR6 ;  /* 0x000000262a0672a4 */ /* 0x000fe2000f8e0206 */
[----:B-12---:R-:W-:Y:S01]  /*2eb0*/  IMAD.WIDE.U32 R2, R12, UR38, R116 ;  /* 0x000000260c027c25 */ /* 0x006fe2000f8e0074 */
[----:B------:R-:W-:-:S02]  /*2ec0*/  LOP3.LUT R11, R0, 0x1c0, RZ, 0xc0, !PT ;  /* 0x000001c0000b7812 */ /* 0x000fc400078ec0ff */
[----:B------:R-:W-:Y:S01]  /*2ed0*/  SHF.L.U32 R13, R28, 0x3, RZ ;  /* 0x000000031c0d7819 */ /* 0x000fe200000006ff */
[----:B------:R-:W-:Y:S01]  /*2ee0*/  IMAD.SHL.U32 R14, R26, 0x8, RZ ;  /* 0x000000081a0e7824 */ /* 0x000fe200078e00ff */
[----:B------:R-:W-:Y:S01]  /*2ef0*/  SHF.L.U32 R10, R33, 0x6, RZ ;  /* 0x00000006210a7819 */ /* 0x000fe200000006ff */
[----:B------:R-:W-:Y:S01]  /*2f00*/  VIADD R0, R3, UR6 ;  /* 0x0000000603007c36 */ /* 0x000fe20008000000 */
        /* <DEDUP_REMOVED lines=39> */
.L_x_2154:
[----:B------:R-:W-:Y:S05]  /*3180*/  BSYNC B0 ;  /* 0x0000000000007941 */ /* 0x000fea0003800000 */
.L_x_2153:
        /* <DEDUP_REMOVED lines=45> */
.L_x_2156:
[----:B------:R-:W-:Y:S05]  /*3460*/  BSYNC B0 ;  /* 0x0000000000007941 */ /* 0x000fea0003800000 */
.L_x_2155:
[----:B------:R-:W0:Y:S01]  /*3470*/  LDGDEPBAR ;  /* 0x00000000000079af */ /* 0x000e220000000000 */
[----:B------:R-:W-:Y:S01]  /*3480*/  ISETP.GE.AND P0, PT, R28, UR12, PT ;  /* 0x0000000c1c007c0c */ /* 0x000fe2000bf06270 */
[----:B--2---:R-:W-:Y:S01]  /*3490*/  IMAD.WIDE.U32 R8, R27, UR18, R22 ;  /* 0x000000121b087c25 */ /* 0x004fe2000f8e0016 */
[----:B------:R-:W-:Y:S01]  /*34a0*/  USHF.L.U64.HI UR39, UR8, 0x6, UR9 ;  /* 0x0000000608277899 */ /* 0x000fe20008010209 */
[----:B------:R-:W-:Y:S01]  /*34b0*/  LOP3.LUT R2, R10, 0x8, R14, 0xf8, !PT ;  /* 0x000000080a027812 */ /* 0x000fe200078ef80e */
[----:B------:R-:W-:Y:S01]  /*34c0*/  USHF.L.U32 UR40, UR8, 0x6, URZ ;  /* 0x0000000608287899 */ /* 0x000fe2000800063f */
[----:B-1----:R-:W-:Y:S01]  /*34d0*/  SHF.R.U32.HI R5, RZ, 0x3, R10 ;  /* 0x00000003ff057819 */ /* 0x002fe2000001160a */
[----:B------:R-:W-:Y:S01]  /*34e0*/  VIADD R7, R9, UR13 ;  /* 0x0000000d09077c36 */ /* 0x000fe20008000000 */
[----:B------:R-:W-:Y:S01]  /*34f0*/  UIMAD UR6, UR39, UR34, URZ ;  /* 0x00000022270672a4 */ /* 0x000fe2000f8e023f */
[----:B------:R-:W-:Y:S01]  /*3500*/  IMAD.MOV.U32 R6, RZ, RZ, R8 ;  /* 0x000000ffff067224 */ /* 0x000fe200078e0008 */
[----:B------:R-:W-:Y:S01]  /*3510*/  LOP3.LUT R5, R2, R5, RZ, 0x3c, !PT ;  /* 0x0000000502057212 */ /* 0x000fe200078e3cff */
[----:B------:R-:W-:Y:S01]  /*3520*/  IMAD.SHL.U32 R2, R25, 0x40, RZ ;  /* 0x0000004019027824 */ /* 0x000fe200078e00ff */
[----:B------:R-:W-:Y:S01]  /*3530*/  LOP3.LUT R0, R11, 0x8, R13, 0xf8, !PT ;  /* 0x000000080b007812 */ /* 0x000fe200078ef80d */
[----:B------:R-:W-:Y:S01]  /*3540*/  STL.64 [R1+0xd8], R8 ;  /* 0x0000d80801007387 */ /* 0x000fe20000100a00 */
[----:B------:R-:W-:Y:S01]  /*3550*/  SHF.R.U32.HI R3, RZ, 0x3, R11 ;  /* 0x00000003ff037819 */ /* 0x000fe2000001160b */
[----:B------:R-:W-:Y:S01]  /*3560*/  UIMAD UR6, UR42, UR40, UR6 ;  /* 0x000000282a0672a4 */ /* 0x000fe2000f8e0206 */
[----:B------:R-:W-:Y:S01]  /*3570*/  LOP3.LUT R5, R5, 0xfffffe00, R2, 0xf8, !PT ;  /* 0xfffffe0005057812 */ /* 0x000fe200078ef802 */
[----:B------:R1:W-:Y:S01]  /*3580*/  STL.64 [R1+0xd0], R6 ;  /* 0x0000d00601007387 */ /* 0x0003e20000100a00 */
[----:B------:R-:W-:Y:S01]  /*3590*/  LOP3.LUT R0, R0, R3, RZ, 0x3c, !PT ;  /* 0x0000000300007212 */ /* 0x000fe200078e3cff */
[----:B------:R-:W-:Y:S01]  /*35a0*/  UIADD3 UR41, UR27, -UR22, -UR17 ;  /* 0x800000161b297290 */ /* 0x000fe2000fffe811 */
[----:B------:R-:W-:Y:S01]  /*35b0*/  BSSY B0, `(.L_x_2157) ;  /* 0x0000034000007945 */ /* 0x000fe20003800000 */
[----:B------:R-:W-:Y:S01]  /*35c0*/  ISETP.GE.AND P5, PT, R24, UR12, PT ;  /* 0x0000000c18007c0c */ /* 0x000fe2000bfa6270 */
[C---:B------:R-:W-:Y:S01]  /*35d0*/  IMAD R2, R100.reuse, 0x400, R5 ;  /* 0x0000040064027824 */ /* 0x040fe200078e0205 */
[----:B------:R-:W-:Y:S01]  /*35e0*/  LEA R103, R100, UR33, 0x4 ;  /* 0x0000002164677c11 */ /* 0x000fe2000f8e20ff */
[----:B------:R-:W-:-:S04]  /*35f0*/  DEPBAR.LE SB0, 0x0 ;  /* 0x000080000000791a */ /* 0x000fc80000000000 */
[----:B------:R-:W-:Y:S01]  /*3600*/  BAR.SYNC.DEFER_BLOCKING 0x0 ;  /* 0x0000000000007b1d */ /* 0x000fe20000010000 */
[----:B------:R-:W-:Y:S02]  /*3610*/  IMAD R0, R26, 0x200, R0 ;  /* 0x000002001a007824 */ /* 0x000fe400078e0200 */
        /* <DEDUP_REMOVED lines=45> */
.L_x_2158:
[----:B------:R-:W-:Y:S05]  /*38f0*/  BSYNC B0 ;  /* 0x0000000000007941 */ /* 0x000fea0003800000 */
.L_x_2157:
        /* <DEDUP_REMOVED lines=52> */
.L_x_2160:
[----:B------:R-:W-:Y:S05]  /*3c40*/  BSYNC B0 ;  /* 0x0000000000007941 */ /* 0x000fea0003800000 */
.L_x_2159:
[----:B-12---:R-:W-:Y:S01]  /*3c50*/  LDSM.16.M88.4 R8, [R192] ;  /* 0x00000000c008783b */ /* 0x006fe20000000200 */
[----:B------:R-:W-:Y:S01]  /*3c60*/  LOP3.LUT P0, RZ, R32, 0x2, RZ, 0xc0, !PT ;  /* 0x0000000220ff7812 */ /* 0x000fe2000780c0ff */
[----:B------:R-:W-:Y:S01]  /*3c70*/  IMAD.MOV.U32 R4, RZ, RZ, 0x10 ;  /* 0x00000010ff047424 */ /* 0x000fe200078e00ff */
[C---:B------:R-:W-:Y:S01]  /*3c80*/  LOP3.LUT P1, RZ, R33.reuse, 0x2, RZ, 0xc0, !PT ;  /* 0x0000000221ff7812 */ /* 0x040fe2000782c0ff */
[----:B------:R-:W1:Y:S01]  /*3c90*/  LDSM.16.M88.4 R16, [R184+0x10000] ;  /* 0x01000000b810783b */ /* 0x000e620000000200 */
[----:B------:R-:W-:Y:S01]  /*3ca0*/  VIADD R0, R184, 0x10000 ;  /* 0x00010000b8007836 */ /* 0x000fe20000000000 */
[----:B------:R-:W-:Y:S01]  /*3cb0*/  UISETP.GT.AND UP0, UPT, UR34, UR5, UPT ;  /* 0x000000052200728c */ /* 0x000fe2000bf04270 */
[----:B------:R-:W-:Y:S01]  /*3cc0*/  SEL R4, R4, 0xfffffff0, !P1 ;  /* 0xfffffff004047807 */ /* 0x000fe20004800000 */
[----:B------:R-:W-:Y:S01]  /*3cd0*/  VIADD R196, R184, 0x10020 ;  /* 0x00010020b8c47836 */ /* 0x000fe20000000000 */
[----:B----4-:R-:W2:Y:S01]  /*3ce0*/  LDSM.16.M88.4 R28, [R184+0x10800] ;  /* 0x01080000b81c783b */ /* 0x010ea20000000200 */
[----:B------:R-:W-:Y:S01]  /*3cf0*/  IMAD.MOV.U32 R2, RZ, RZ, 0x20 ;  /* 0x00000020ff027424 */ /* 0x000fe200078e00ff */
[----:B------:R-:W-:Y:S01]  /*3d00*/  LOP3.LUT P1, RZ, R33, 0x4, RZ, 0xc0, !PT ;  /* 0x0000000421ff7812 */ /* 0x000fe2000782c0ff */
[----:B------:R-:W-:Y:S01]  /*3d10*/  IMAD R193, R4, 0x2, R192 ;  /* 0x0000000204c17824 */ /* 0x000fe200078e02c0 */
[----:B---3--:R-:W3:Y:S01]  /*3d20*/  LDSM.16.M88.4 R24, [R184+0x11000] ;  /* 0x01100000b818783b */ /* 0x008ee20000000200 */
        /* <DEDUP_REMOVED lines=9> */
[----:B------:R-:W-:Y:S01]  /*3dc0*/  UIADD3 UR27, UR31, 0x646e171e, URZ ;  /* 0x646e171e1f1b7890 */ /* 0x000fe2000fffe03f */
[C---:B------:R-:W-:Y:S01]  /*3dd0*/  IMAD R190, R0.reuse, 0x2, R184 ;  /* 0x0000000200be7824 */ /* 0x040fe200078e02b8 */
[----:B------:R-:W5:Y:S01]  /*3de0*/  LDSM.16.M88.4 R40, [R196] ;  /* 0x00000000c428783b */ /* 0x000f620000000200 */
[----:B------:R-:W-:Y:S01]  /*3df0*/  IMAD R189, R0, 0x2, R196 ;  /* 0x0000000200bd7824 */ /* 0x000fe200078e02c4 */
[----:B------:R-:W-:Y:S01]  /*3e00*/  LOP3.LUT R3, R104, 0x6, RZ, 0xc0, !PT ;  /* 0x0000000668037812 */ /* 0x000fe200078ec0ff */
[C---:B------:R-:W-:Y:S01]  /*3e10*/  IMAD R195, R2.reuse, 0x2, R192 ;  /* 0x0000000202c37824 */ /* 0x040fe200078e02c0 */
[----:B------:R-:W5:Y:S01]  /*3e20*/  LDSM.16.M88.4 R60, [R196+0x800] ;  /* 0x00080000c43c783b */ /* 0x000f620000000200 */
[----:B------:R-:W-:Y:S01]  /*3e30*/  IMAD R194, R2, 0x2, R193 ;  /* 0x0000000202c27824 */ /* 0x000fe200078e02c1 */
[C---:B------:R-:W-:Y:S01]  /*3e40*/  VIADDMNMX R222, R6.reuse, UR21, R7, PT ;  /* 0x0000001506de7c46 */ /* 0x040fe2000b800107 */
[----:B------:R-:W-:Y:S01]  /*3e50*/  IMAD.U32 R0, RZ, RZ, UR34 ;  /* 0x00000022ff007e24 */ /* 0x000fe2000f8e00ff */
[----:B------:R-:W5:Y:S01]  /*3e60*/  LDSM.16.M88.4 R64, [R196+0x1000] ;  /* 0x00100000c440783b */ /* 0x000f620000000200 */
[----:B------:R-:W-:Y:S01]  /*3e70*/  VIADDMNMX R220, R6, UR41, RZ, !PT ;  /* 0x0000002906dc7c46 */ /* 0x000fe2000f8001ff */
[----:B------:R-:W-:-:S02]  /*3e80*/  VIADD R211, R196, 0x800 ;  /* 0x00000800c4d37836 */ /* 0x000fc40000000000 */
[----:B------:R-:W5:Y:S01]  /*3e90*/  LDSM.16.M88.4 R68, [R196+0x1800] ;  /* 0x00180000c444783b */ /* 0x000f620000000200 */
[----:B------:R-:W-:Y:S02]  /*3ea0*/  IMAD R0, R0, 0x40, R3 ;  /* 0x0000004000007824 */ /* 0x000fe400078e0203 */
[----:B------:R-:W-:Y:S01]  /*3eb0*/  VIADD R210, R196, 0x1000 ;  /* 0x00001000c4d27836 */ /* 0x000fe20000000000 */
[----:B------:R-:W-:Y:S01]  /*3ec0*/  LDSM.16.M88.4 R76, [R190+0x10000] ;  /* 0x01000000be4c783b */ /* 0x000fe20000000200 */
[----:B------:R-:W-:Y:S01]  /*3ed0*/  VIADD R3, R0, 0x1 ;  /* 0x0000000100037836 */ /* 0x000fe20000000000 */
[C---:B-1----:R-:W-:Y:S02]  /*3ee0*/  HMMA.16816.F32 R32, R8.reuse, R16, RZ ;  /* 0x000000100820723c */ /* 0x042fe400000018ff */
[----:B------:R-:W-:Y:S01]  /*3ef0*/  LDSM.16.M88.4 R72, [R190+0x10800] ;  /* 0x01080000be48783b */ /* 0x000fe20000000200 */
[C---:B------:R-:W-:Y:S01]  /*3f00*/  VIADD R209, R196.reuse, 0x1800 ;  /* 0x00001800c4d17836 */ /* 0x040fe20000000000 */
[----:B------:R-:W-:Y:S01]  /*3f10*/  ISETP.GE.AND P0, PT, R3, R222, PT ;  /* 0x000000de0300720c */ /* 0x000fe20003f06270 */
[C---:B------:R-:W-:Y:S01]  /*3f20*/  VIADD R208, R196.reuse, 0x2000 ;  /* 0x00002000c4d07836 */ /* 0x040fe20000000000 */
[----:B------:R-:W-:Y:S01]  /*3f30*/  LDSM.16.M88.4 R80, [R190+0x11000] ;  /* 0x01100000be50783b */ /* 0x000fe20000000200 */
[----:B------:R-:W-:Y:S01]  /*3f40*/  HMMA.16816.F32 R36, R8, R18, RZ ;  /* 0x000000120824723c */ /* 0x000fe200000018ff */
[----:B------:R-:W-:-:S02]  /*3f50*/  VIADD R207, R196, 0x2800 ;  /* 0x00002800c4cf7836 */ /* 0x000fc40000000000 */
[----:B------:R-:W1:Y:S01]  /*3f60*/  LDSM.16.M88.4 R16, [R195] ;  /* 0x00000000c310783b */ /* 0x000e620000000200 */
[C---:B------:R-:W-:Y:S02]  /*3f70*/  VIADD R206, R196.reuse, 0x3000 ;  /* 0x00003000c4ce7836 */ /* 0x040fe40000000000 */
[C---:B--2---:R-:W-:Y:S01]  /*3f80*/  HMMA.16816.F32 R44, R8.reuse, R28, RZ ;  /* 0x0000001c082c723c */ /* 0x044fe200000018ff */
[----:B------:R-:W2:Y:S01]  /*3f90*/  LDSM.16.M88.4 R84, [R190+0x11800] ;  /* 0x01180000be54783b */ /* 0x000ea20000000200 */
[C---:B------:R-:W-:Y:S02]  /*3fa0*/  VIADD R205, R196.reuse, 0x3800 ;  /* 0x00003800c4cd7836 */ /* 0x040fe40000000000 */
        /* <DEDUP_REMOVED lines=17> */
[----:B------:R-:W3:Y:S05]  /*40c0*/  LDSM.16.M88.4 R8, [R194] ;  /* 0x00000000c208783b */ /* 0x000eea0000000200 */
[C---:B-----5:R-:W-:Y:S06]  /*40d0*/  HMMA.16816.F32 R28, R12.reuse, R40, R32 ;  /* 0x000000280c1c723c */ /* 0x060fec0000001820 */
        /* <DEDUP_REMOVED lines=24> */
[----:B------:R-:W-:Y:S04]  /*4260*/  LDSM.16.M88.4 R20, [R193+0x4000] ;  /* 0x00400000c114783b */ /* 0x000fe80000000200 */
[----:B------:R-:W2:Y:S01]  /*4270*/  LDSM.16.M88.4 R84, [R196+0x2000] ;  /* 0x00200000c454783b */ /* 0x000ea20000000200 */
[C---:B---3--:R-:W-:Y:S06]  /*4280*/  HMMA.16816.F32 R28, R8.reuse, R88, R28 ;  /* 0x00000058081c723c */ /* 0x048fec000000181c */
        /* <DEDUP_REMOVED lines=54> */
[C---:B--2---:R-:W-:Y:S06]  /*45f0*/  HMMA.16816.F32 R36, R16.reuse, R24, R36 ;  /* 0x000000181024723c */ /* 0x044fec0000001824 */
[C---:B------:R-:W-:Y:S01]  /*4600*/  HMMA.16816.F32 R44, R16.reuse, R26, R44 ;  /* 0x0000001a102c723c */ /* 0x040fe2000000182c */
[----:B------:R-:W2:Y:S05]  /*4610*/  LDSM.16.M88.4 R24, [R196+0x4800] ;  /* 0x00480000c418783b */ /* 0x000eaa0000000200 */
        /* <DEDUP_REMOVED lines=18> */
[----:B------:R-:W1:Y:S04]  /*4740*/  LDSM.16.M88.4 R80, [R190+0x15800] ;  /* 0x01580000be50783b */ /* 0x000e680000000200 */
[----:B------:R-:W-:Y:S01]  /*4750*/  LDSM.16.M88.4 R20, [R194+0x8000] ;  /* 0x00800000c214783b */ /* 0x000fe20000000200 */
[C---:B-----5:R-:W-:Y:S06]  /*4760*/  HMMA.16816.F32 R28, R12.reuse, R88, R28 ;  /* 0x000000580c1c723c */ /* 0x060fec000000181c */
[C---:B------:R-:W-:Y:S01]  /*4770*/  HMMA.16816.F32 R32, R12.reuse, R90, R32 ;  /* 0x0000005a0c20723c */ /* 0x040fe20000001820 */
[----:B------:R-:W4:Y:S05]  /*4780*/  LDSM.16.M88.4 R88, [R189+0x4000] ;  /* 0x00400000bd58783b */ /* 0x000f2a0000000200 */
[C---:B--2---:R-:W-:Y:S06]  /*4790*/  HMMA.16816.F32 R36, R12.reuse, R24, R36 ;  /* 0x000000180c24723c */ /* 0x044fec0000001824 */
[C---:B------:R-:W-:Y:S06]  /*47a0*/  HMMA.16816.F32 R44, R12.reuse, R26, R44 ;  /* 0x0000001a0c2c723c */ /* 0x040fec000000182c */
[C---:B------:R-:W-:Y:S06]  /*47b0*/  HMMA.16816.F32 R48, R12.reuse, R64, R48 ;  /* 0x000000400c30723c */ /* 0x040fec0000001830 */
[C---:B------:R-:W-:Y:S01]  /*47c0*/  HMMA.16816.F32 R56, R12.reuse, R66, R56 ;  /* 0x000000420c38723c */ /* 0x040fe20000001838 */
[----:B------:R-:W-:Y:S05]  /*47d0*/  LDSM.16.M88.4 R64, [R184+0x17000] ;  /* 0x01700000b840783b */ /* 0x000fea0000000200 */
[C---:B------:R-:W-:Y:S06]  /*47e0*/  HMMA.16816.F32 R60, R12.reuse, R76, R60 ;  /* 0x0000004c0c3c723c */ /* 0x040fec000000183c */
[----:B------:R-:W-:Y:S01]  /*47f0*/  HMMA.16816.F32 R24, R12, R78, R16 ;  /* 0x0000004e0c18723c */ /* 0x000fe20000001810 */
[----:B------:R-:W2:Y:S04]  /*4800*/  LDSM.16.M88.4 R76, [R189+0x5800] ;  /* 0x00580000bd4c783b */ /* 0x000ea80000000200 */
        /* <DEDUP_REMOVED lines=10> */
[C---:B-1----:R-:W-:Y:S06]  /*48b0*/  HMMA.16816.F32 R60, R8.reuse, R80, R60 ;  /* 0x00000050083c723c */ /* 0x042fec000000183c */
[----:B------:R-:W-:Y:S01]  /*48c0*/  HMMA.16816.F32 R28, R8, R82, R24 ;  /* 0x00000052081c723c */ /* 0x000fe20000001818 */
[----:B------:R-:W-:Y:S05]  /*48d0*/  LDSM.16.M88.4 R80, [R196+0x7000] ;  /* 0x00700000c450783b */ /* 0x000fea0000000200 */
[C---:B----4-:R-:W-:Y:S01]  /*48e0*/  HMMA.16816.F32 R24, R20.reuse, R88, R12 ;  /* 0x000000581418723c */ /* 0x050fe2000000180c */
[----:B------:R-:W1:Y:S05]  /*48f0*/  LDSM.16.M88.4 R12, [R193+0xc000] ;  /* 0x00c00000c10c783b */ /* 0x000e6a0000000200 */
[C---:B------:R-:W-:Y:S01]  /*4900*/  HMMA.16816.F32 R8, R20.reuse, R90, R32 ;  /* 0x0000005a1408723c */ /* 0x040fe20000001820 */
[----:B------:R-:W-:Y:S05]  /*4910*/  LDSM.16.M88.4 R88, [R196+0x7800] ;  /* 0x00780000c458783b */ /* 0x000fea0000000200 */
[C---:B------:R-:W-:Y:S06]  /*4920*/  HMMA.16816.F32 R32, R20.reuse, R40, R36 ;  /* 0x000000281420723c */ /* 0x040fec0000001824 */
[C---:B------:R-:W-:Y:S06]  /*4930*/  HMMA.16816.F32 R44, R20.reuse, R42, R44 ;  /* 0x0000002a142c723c */ /* 0x040fec000000182c */
[C---:B------:R-:W-:Y:S06]  /*4940*/  HMMA.16816.F32 R48, R20.reuse, R68, R48 ;  /* 0x000000441430723c */ /* 0x040fec0000001830 */
[C---:B------:R-:W-:Y:S01]  /*4950*/  HMMA.16816.F32 R56, R20.reuse, R70, R56 ;  /* 0x000000461438723c */ /* 0x040fe20000001838 */
[----:B------:R-:W4:Y:S05]  /*4960*/  LDSM.16.M88.4 R68, [R196+0x6800] ;  /* 0x00680000c444783b */ /* 0x000f2a0000000200 */
[C---:B--2---:R-:W-:Y:S06]  /*4970*/  HMMA.16816.F32 R60, R20.reuse, R76, R60 ;  /* 0x0000004c143c723c */ /* 0x044fec000000183c */
[----:B------:R-:W-:Y:S01]  /*4980*/  HMMA.16816.F32 R40, R20, R78, R28 ;  /* 0x0000004e1428723c */ /* 0x000fe2000000181c */
[----:B------:R-:W-:Y:S05]  /*4990*/  LDSM.16.M88.4 R76, [R190+0x17800] ;  /* 0x01780000be4c783b */ /* 0x000fea0000000200 */
[C---:B---3--:R-:W-:Y:S06]  /*49a0*/  HMMA.16816.F32 R36, R16.reuse, R84, R24 ;  /* 0x000000541024723c */ /* 0x048fec0000001818 */
[C---:B------:R-:W-:Y:S01]  /*49b0*/  HMMA.16816.F32 R20, R16.reuse, R86, R8 ;  /* 0x000000561014723c */ /* 0x040fe20000001808 */
[----:B------:R-:W2:Y:S04]  /*49c0*/  LDSM.16.M88.4 R8, [R195+0xc000] ;  /* 0x00c00000c308783b */ /* 0x000ea80000000200 */
        /* <DEDUP_REMOVED lines=10> */
[C---:B-1----:R-:W-:Y:S06]  /*4a70*/  HMMA.16816.F32 R48, R12.reuse, R96, R36 ;  /* 0x000000600c30723c */ /* 0x042fec0000001824 */
[C---:B------:R-:W-:Y:S06]  /*4a80*/  HMMA.16816.F32 R36, R12.reuse, R98, R20 ;  /* 0x000000620c24723c */ /* 0x040fec0000001814 */
[C---:B----4-:R-:W-:Y:S06]  /*4a90*/  HMMA.16816.F32 R44, R12.reuse, R68, R32 ;  /* 0x000000440c2c723c */ /* 0x050fec0000001820 */
[C---:B------:R-:W-:Y:S06]  /*4aa0*/  HMMA.16816.F32 R40, R12.reuse, R70, R28 ;  /* 0x000000460c28723c */ /* 0x040fec000000181c */
[C---:B------:R-:W-:Y:S06]  /*4ab0*/  HMMA.16816.F32 R32, R12.reuse, R80, R24 ;  /* 0x000000500c20723c */ /* 0x040fec0000001818 */
[C---:B------:R-:W-:Y:S06]  /*4ac0*/  HMMA.16816.F32 R28, R12.reuse, R82, R56 ;  /* 0x000000520c1c723c */ /* 0x040fec0000001838 */
[C---:B------:R-:W-:Y:S01]  /*4ad0*/  HMMA.16816.F32 R24, R12.reuse, R88, R60 ;  /* 0x000000580c18723c */ /* 0x040fe2000000183c */
[----:B------:R-:W1:Y:S05]  /*4ae0*/  LDSM.16.M88.4 R60, [R189+0x6800] ;  /* 0x00680000bd3c783b */ /* 0x000e6a0000000200 */
[----:B------:R-:W-:Y:S06]  /*4af0*/  HMMA.16816.F32 R20, R12, R90, R52 ;  /* 0x0000005a0c14723c */ /* 0x000fec0000001834 */
[C---:B--2---:R-:W-:Y:S06]  /*4b00*/  HMMA.16816.F32 R12, R8.reuse, R92, R48 ;  /* 0x0000005c080c723c */ /* 0x044fec0000001830 */
[C---:B------:R-:W-:Y:S06]  /*4b10*/  HMMA.16816.F32 R36, R8.reuse, R94, R36 ;  /* 0x0000005e0824723c */ /* 0x040fec0000001824 */
[C---:B---3--:R-:W-:Y:S06]  /*4b20*/  HMMA.16816.F32 R44, R8.reuse, R64, R44 ;  /* 0x00000040082c723c */ /* 0x048fec000000182c */
[----:B------:R-:W-:Y:S01]  /*4b30*/  HMMA.16816.F32 R52, R8, R78, R20 ;  /* 0x0000004e0834723c */ /* 0x000fe20000001814 */
[----:B------:R-:W2:Y:S05]  /*4b40*/  LDSM.16.M88.4 R20, [R189+0x7000] ;  /* 0x00700000bd14783b */ /* 0x000eaa0000000200 */
        /* <DEDUP_REMOVED lines=12> */
[C---:B-1----:R-:W-:Y:S01]  /*4c10*/  HMMA.16816.F32 R24, R16.reuse, R60, R44 ;  /* 0x0000003c1018723c */ /* 0x042fe2000000182c */
[----:B------:R-:W-:Y:S01]  /*4c20*/  VIADDMNMX R217, R8, UR41, RZ, !PT ;  /* 0x0000002908d97c46 */ /* 0x000fe2000f8001ff */
[C---:B------:R-:W-:Y:S01]  /*4c30*/  VIADD R6, R0.reuse, 0x8 ;  /* 0x0000000800067836 */ /* 0x040fe20000000000 */
[C---:B------:R-:W-:Y:S01]  /*4c40*/  ISETP.GE.AND P2, PT, R3.reuse, R221, PT ;  /* 0x000000dd0300720c */ /* 0x040fe20003f46270 */
[----:B------:R-:W1:Y:S01]  /*4c50*/  LDSM.16.M88.4 R8, [R189+0x7800] ;  /* 0x00780000bd08783b */ /* 0x000e620000000200 */
[C---:B------:R-:W-:Y:S01]  /*4c60*/  ISETP.LT.OR P6, PT, R3.reuse, R220, P0 ;  /* 0x000000dc0300720c */ /* 0x040fe200007c1670 */
[C---:B------:R-:W-:Y:S01]  /*4c70*/  HMMA.16816.F32 R32, R16.reuse, R62, R40 ;  /* 0x0000003e1020723c */ /* 0x040fe20000001828 */
[C---:B------:R-:W-:Y:S01]  /*4c80*/  ISETP.GE.AND P0, PT, R0.reuse, R222, PT ;  /* 0x000000de0000720c */ /* 0x040fe20003f06270 */
[----:B------:R3:W-:Y:S01]  /*4c90*/  STL [R1+0xc8], R68 ;  /* 0x0000c84401007387 */ /* 0x0007e20000100800 */
[----:B------:R-:W-:Y:S01]  /*4ca0*/  ISETP.LT.OR P2, PT, R3, R217, P2 ;  /* 0x000000d90300720c */ /* 0x000fe20001741670 */
[C---:B------:R-:W-:Y:S01]  /*4cb0*/  VIADD R3, R0.reuse, 0x9 ;  /* 0x0000000900037836 */ /* 0x040fe20000000000 */
[----:B------:R-:W-:Y:S01]  /*4cc0*/  ISETP.LT.OR P0, PT, R0, R220, P0 ;  /* 0x000000dc0000720c */ /* 0x000fe20000701670 */
[----:B--2---:R-:W-:Y:S01]  /*4cd0*/  HMMA.16816.F32 R28, R16, R20, R48 ;  /* 0x00000014101c723c */ /* 0x004fe20000001830 */
[----:B------:R-:W-:Y:S01]  /*4ce0*/  ISETP.GE.AND P1, PT, R6, R222, PT ;  /* 0x000000de0600720c */ /* 0x000fe20003f26270 */
[----:B------:R-:W-:-:S04]  /*4cf0*/  DEPBAR.LE SB0, 0x0 ;  /* 0x000080000000791a */ /* 0x000fc80000000000 */
[----:B------:R-:W-:Y:S01]  /*4d00*/  FSEL R44, R12, -INF , !P0 ;  /* 0xff8000000c2c7808 */ /* 0x000fe20004000000 */
[----:B------:R-:W-:Y:S01]  /*4d10*/  HMMA.16816.F32 R20, R16, R22, R56 ;  /* 0x000000161014723c */ /* 0x000fe20000001838 */
[C---:B------:R-:W-:Y:S01]  /*4d20*/  ISETP.GE.AND P5, PT, R3.reuse, R222, PT ;  /* 0x000000de0300720c */ /* 0x040fe20003fa6270 */
[----:B------:R-:W-:Y:S01]  /*4d30*/  UIADD3 UR21, UR30, -0x4ab325aa, URZ ;  /* 0xb54cda561e157890 */ /* 0x000fe2000fffe03f */
[----:B------:R-:W-:Y:S01]  /*4d40*/  BAR.SYNC.DEFER_BLOCKING 0x0 ;  /* 0x0000000000007b1d */ /* 0x000fe20000010000 */
[CC--:B------:R-:W-:Y:S02]  /*4d50*/  ISETP.GE.AND P0, PT, R3.reuse, R221.reuse, PT ;  /* 0x000000dd0300720c */ /* 0x0c0fe40003f06270 */
[-C--:B------:R-:W-:Y:S02]  /*4d60*/  ISETP.GE.AND P4, PT, R6, R221.reuse, PT ;  /* 0x000000dd0600720c */ /* 0x080fe40003f86270 */
[----:B------:R-:W-:Y:S02]  /*4d70*/  ISETP.GE.AND P3, PT, R0, R221, PT ;  /* 0x000000dd0000720c */ /* 0x000fe40003f66270 */
[----:B------:R-:W-:-:S02]  /*4d80*/  ISETP.LT.OR P5, PT, R3, R220, P5 ;  /* 0x000000dc0300720c */ /* 0x000fc40002fa1670 */
[-C--:B------:R-:W-:Y:S01]  /*4d90*/  ISETP.LT.OR P0, PT, R3, R217.reuse, P0 ;  /* 0x000000d90300720c */ /* 0x080fe20000701670 */
[----:B------:R-:W-:Y:S01]  /*4da0*/  VIADD R3, R0, 0x11 ;  /* 0x0000001100037836 */ /* 0x000fe20000000000 */
        /* <DEDUP_REMOVED lines=9> */
[C---:B-1----:R-:W-:Y:S01]  /*4e40*/  HMMA.16816.F32 R12, R16.reuse, R8, R64 ;  /* 0x00000008100c723c */ /* 0x042fe20000001840 */
        /* <DEDUP_REMOVED lines=167> */
.L_x_2163:
[----:B------:R-:W-:Y:S05]  /*58c0*/  BSYNC B0 ;  /* 0x0000000000007941 */ /* 0x000fea0003800000 */
.L_x_2162:
[----:B------:R-:W0:Y:S02]  /*58d0*/  LDGDEPBAR ;  /* 0x00000000000079af */ /* 0x000e240000000000 */
.L_x_2161:
[----:B------:R-:W-:Y:S01]  /*58e0*/  FMNMX.FTZ R3, R40, R41, !PT ;  /* 0x0000002928037209 */ /* 0x000fe20007810000 */
[----:B------:R-:W-:Y:S01]  /*58f0*/  IMAD.WIDE.U32 R118, R68, -0x326172a9, RZ ;  /* 0xcd9e8d5744767825 */ /* 0x000fe200078e00ff */
[----:B------:R-:W-:Y:S01]  /*5900*/  FMNMX.FTZ R0, R44, R42, !PT ;  /* 0x0000002a2c007209 */ /* 0x000fe20007810000 */
[----:B------:R-:W-:Y:S01]  /*5910*/  STL [R1+0xec], R170 ;  /* 0x0000ecaa01007387 */ /* 0x000fe20000100800 */
[----:B------:R-:W-:Y:S01]  /*5920*/  FMNMX.FTZ R3, R38, R3, !PT ;  /* 0x0000000326037209 */ /* 0x000fe20007810000 */
[----:B------:R-:W-:Y:S01]  /*5930*/  USHF.L.U32 UR48, UR34, 0x1, URZ ;  /* 0x0000000122307899 */ /* 0x000fe2000800063f */
[----:B------:R-:W-:Y:S01]  /*5940*/  FMNMX.FTZ R0, R36, R0, !PT ;  /* 0x0000000024007209 */ /* 0x000fe20007810000 */
[----:B------:R-:W-:Y:S01]  /*5950*/  UIADD3 UR6, UR31, -0x4498517b, URZ ;  /* 0xbb67ae851f067890 */ /* 0x000fe2000fffe03f */
[----:B------:R-:W-:Y:S01]  /*5960*/  FMNMX.FTZ R3, R39, R3, !PT ;  /* 0x0000000327037209 */ /* 0x000fe20007810000 */
[----:B------:R-:W-:Y:S01]  /*5970*/  ULOP3.LUT UR7, UR48, UR31, URZ, 0x3c, !UPT ;  /* 0x0000001f30077292 */ /* 0x000fe2000f8e3c3f */
[----:B------:R-:W-:Y:S01]  /*5980*/  FMNMX.FTZ R0, R37, R0, !PT ;  /* 0x0000000025007209 */ /* 0x000fe20007810000 */
[----:B------:R-:W-:Y:S01]  /*5990*/  IMAD.WIDE.U32 R100, R132, -0x2daee0ad, RZ ;  /* 0xd2511f5384647825 */ /* 0x000fe200078e00ff */
[----:B------:R-:W-:Y:S01]  /*59a0*/  FMNMX.FTZ R3, R26, R3, !PT ;  /* 0x000000031a037209 */ /* 0x000fe20007810000 */
[----:B------:R-:W-:Y:S01]  /*59b0*/  ULDC UR33, c[0x0][0x2ec] ;  /* 0x0000bb0000217ab9 */ /* 0x000fe20000000800 */
        /* <DEDUP_REMOVED lines=30> */
[----:B--2---:R-:W-:Y:S01]  /*5ba0*/  LOP3.LUT R8, R101, UR7, RZ, 0x3c, !PT ;  /* 0x0000000765087c12 */ /* 0x004fe2000f8e3cff */
[----:B-1----:R-:W1:Y:S01]  /*5bb0*/  SHFL.BFLY PT, R6, R3, 0x2, 0x1f ;  /* 0x0c401f0003067f89 */ /* 0x002e6200000e0000 */
[----:B------:R-:W-:Y:S01]  /*5bc0*/  UIADD3 UR7, UR31, 0x32370b8f, URZ ;  /* 0x32370b8f1f077890 */ /* 0x000fe2000fffe03f */
[----:B------:R-:W-:Y:S01]  /*5bd0*/  LEA R185, R5, UR4, 0x1 ;  /* 0x0000000405b97c11 */ /* 0x000fe2000f8e08ff */
[----:B------:R-:W-:Y:S01]  /*5be0*/  UIADD3 UR4, UR48, 0x1, URZ ;  /* 0x0000000130047890 */ /* 0x000fe2000fffe03f */
[----:B------:R-:W2:Y:S01]  /*5bf0*/  SHFL.BFLY PT, R11, R0, 0x2, 0x1f ;  /* 0x0c401f00000b7f89 */ /* 0x000ea200000e0000 */
[----:B------:R-:W-:-:S02]  /*5c00*/  IMAD.WIDE.U32 R8, R8, -0x326172a9, RZ ;  /* 0xcd9e8d5708087825 */ /* 0x000fc400078e00ff */
[----:B------:R-:W-:Y:S01]  /*5c10*/  ULOP3.LUT UR4, UR4, UR31, URZ, 0x3c, !UPT ;  /* 0x0000001f04047292 */ /* 0x000fe2000f8e3c3f */
[----:B------:R-:W-:Y:S01]  /*5c20*/  LDSM.16.MT88.4 R28, [R185+0x18000] ;  /* 0x01800000b91c783b */ /* 0x000fe20000004200 */
[--C-:B------:R-:W-:Y:S01]  /*5c30*/  IMAD R186, R4, 0x2, R185.reuse ;  /* 0x0000000204ba7824 */ /* 0x100fe200078e02b9 */
[----:B------:R-:W-:Y:S01]  /*5c40*/  LOP3.LUT R9, R9, UR47, R118, 0x96, !PT ;  /* 0x0000002f09097c12 */ /* 0x000fe2000f8e9676 */
[C---:B------:R-:W-:Y:S01]  /*5c50*/  IMAD R188, R2.reuse, 0x2, R185 ;  /* 0x0000000202bc7824 */ /* 0x040fe200078e02b9 */
[----:B------:R-:W-:Y:S01]  /*5c60*/  LDSM.16.MT88.4 R64, [R185+0x1a000] ;  /* 0x01a00000b940783b */ /* 0x000fe20000004200 */
[----:B------:R-:W-:-:S03]  /*5c70*/  IMAD R187, R2, 0x2, R186 ;  /* 0x0000000202bb7824 */ /* 0x000fc600078e02ba */
[----:B------:R-:W-:Y:S04]  /*5c80*/  LDSM.16.MT88.4 R52, [R186+0x18000] ;  /* 0x01800000ba34783b */ /* 0x000fe80000004200 */
[----:B------:R-:W-:Y:S01]  /*5c90*/  LDSM.16.MT88.4 R72, [R186+0x1a000] ;  /* 0x01a00000ba48783b */ /* 0x000fe20000004200 */
[----:B-1----:R-:W-:-:S03]  /*5ca0*/  FMNMX.FTZ R3, R3, R6, !PT ;  /* 0x0000000603037209 */ /* 0x002fc60007810000 */
[----:B------:R-:W-:Y:S01]  /*5cb0*/  LDSM.16.MT88.4 R92, [R187+0x1a000] ;  /* 0x01a00000bb5c783b */ /* 0x000fe20000004200 */
[----:B------:R-:W-:Y:S02]  /*5cc0*/  LOP3.LUT R6, R114, UR30, RZ, 0x3c, !PT ;  /* 0x0000001e72067c12 */ /* 0x000fe4000f8e3cff */
[----:B--2---:R-:W-:Y:S01]  /*5cd0*/  FMNMX.FTZ R0, R0, R11, !PT ;  /* 0x0000000b00007209 */ /* 0x004fe20007810000 */
[----:B------:R-:W1:Y:S04]  /*5ce0*/  SHFL.BFLY PT, R7, R3, 0x1, 0x1f ;  /* 0x0c201f0003077f89 */ /* 0x000e6800000e0000 */
[----:B------:R2:W-:Y:S04]  /*5cf0*/  STL [R1+0xe4], R6 ;  /* 0x0000e40601007387 */ /* 0x0005e80000100800 */
[----:B------:R-:W3:Y:S04]  /*5d00*/  SHFL.BFLY PT, R132, R0, 0x1, 0x1f ;  /* 0x0c201f0000847f89 */ /* 0x000ee800000e0000 */
[----:B------:R-:W4:Y:S04]  /*5d10*/  LDSM.16.MT88.4 R48, [R187+0x18000] ;  /* 0x01800000bb30783b */ /* 0x000f280000004200 */
[----:B------:R-:W-:Y:S04]  /*5d20*/  LDSM.16.MT88.4 R68, [R186+0x1a800] ;  /* 0x01a80000ba44783b */ /* 0x000fe80000004200 */
[----:B------:R-:W-:Y:S01]  /*5d30*/  LDSM.16.MT88.4 R80, [R188+0x1a000] ;  /* 0x01a00000bc50783b */ /* 0x000fe20000004200 */
[----:B-1----:R-:W-:-:S03]  /*5d40*/  FMNMX.FTZ R3, R3, R7, !PT ;  /* 0x0000000703037209 */ /* 0x002fc60007810000 */
[----:B------:R-:W-:Y:S01]  /*5d50*/  LDSM.16.MT88.4 R76, [R187+0x1a800] ;  /* 0x01a80000bb4c783b */ /* 0x000fe20000004200 */
[C---:B------:R-:W-:Y:S01]  /*5d60*/  FSETP.NEU.FTZ.AND P1, PT, R3.reuse, -INF , PT ;  /* 0xff8000000300780b */ /* 0x040fe20003f3d000 */
[----:B------:R-:W-:Y:S01]  /*5d70*/  FMUL.FTZ R7, R3, UR33 ;  /* 0x0000002103077c20 */ /* 0x000fe20008410000 */
[----:B--2---:R-:W-:Y:S01]  /*5d80*/  LOP3.LUT R6, R119, R6, RZ, 0x3c, !PT ;  /* 0x0000000677067212 */ /* 0x004fe200078e3cff */
[----:B------:R-:W-:Y:S01]  /*5d90*/  LDSM.16.MT88.4 R84, [R187+0x18800] ;  /* 0x01880000bb54783b */ /* 0x000fe20000004200 */
[----:B---3--:R-:W-:-:S03]  /*5da0*/  FMNMX.FTZ R132, R0, R132, !PT ;  /* 0x0000008400847209 */ /* 0x008fc60007810000 */
[----:B------:R-:W-:-:S05]  /*5db0*/  IMAD.WIDE.U32 R144, R6, -0x2daee0ad, RZ ;  /* 0xd2511f5306907825 */ /* 0x000fca00078e00ff */
[----:B------:R-:W-:Y:S01]  /*5dc0*/  LOP3.LUT R6, R145, UR6, R100, 0x96, !PT ;  /* 0x0000000691067c12 */ /* 0x000fe2000f8e9664 */
[----:B------:R-:W-:Y:S01]  /*5dd0*/  UIADD3 UR6, UR31, -0x126145ec, URZ ;  /* 0xed9eba141f067890 */ /* 0x000fe2000fffe03f */
[----:B------:R-:W-:Y:S03]  /*5de0*/  STL.64 [R1+0xc0], R144 ;  /* 0x0000c09001007387 */ /* 0x000fe60000100a00 */
[----:B------:R-:W-:Y:S01]  /*5df0*/  IMAD.WIDE.U32 R146, R6, -0x326172a9, RZ ;  /* 0xcd9e8d5706927825 */ /* 0x000fe200078e00ff */
[----:B------:R-:W-:Y:S02]  /*5e00*/  FSEL R6, R7, RZ, P1 ;  /* 0x000000ff07067208 */ /* 0x000fe40000800000 */
[----:B------:R-:W-:Y:S02]  /*5e10*/  FSETP.NEU.FTZ.AND P1, PT, R132, -INF , PT ;  /* 0xff8000008400780b */ /* 0x000fe40003f3d000 */
[----:B------:R-:W-:Y:S01]  /*5e20*/  LOP3.LUT R7, R147, UR46, R8, 0x96, !PT ;  /* 0x0000002e93077c12 */ /* 0x000fe2000f8e9608 */
[----:B------:R-:W-:Y:S01]  /*5e30*/  FFMA.FTZ R10, R40, UR33, -R6 ;  /* 0x00000021280a7c23 */ /* 0x000fe20008010806 */
[----:B------:R-:W-:Y:S01]  /*5e40*/  IMAD.WIDE.U32 R8, R9, -0x2daee0ad, RZ ;  /* 0xd2511f5309087825 */ /* 0x000fe200078e00ff */
[----:B------:R-:W-:Y:S02]  /*5e50*/  STL.64 [R1+0x68], R146 ;  /* 0x0000689201007387 */ /* 0x000fe40000100a00 */
[----:B------:R1:W-:Y:S01]  /*5e60*/  MUFU.EX2 R250, R10 ;  /* 0x0000000a00fa7308 */ /* 0x0003e20000000800 */
[----:B------:R-:W-:Y:S01]  /*5e70*/  IMAD.WIDE.U32 R12, R7, -0x2daee0ad, RZ ;  /* 0xd2511f53070c7825 */ /* 0x000fe200078e00ff */
[----:B------:R-:W-:-:S03]  /*5e80*/  LOP3.LUT R9, R9, UR45, R144, 0x96, !PT ;  /* 0x0000002d09097c12 */ /* 0x000fc6000f8e9690 */
[----:B------:R-:W-:-:S04]  /*5e90*/  FFMA.FTZ R7, R41, UR33, -R6 ;  /* 0x0000002129077c23 */ /* 0x000fc80008010806 */
[----:B------:R2:W-:Y:S01]  /*5ea0*/  MUFU.EX2 R249, R7 ;  /* 0x0000000700f97308 */ /* 0x0005e20000000800 */
[----:B-1----:R-:W-:Y:S01]  /*5eb0*/  LOP3.LUT R10, R13, UR7, R8, 0x96, !PT ;  /* 0x000000070d0a7c12 */ /* 0x002fe2000f8e9608 */
[----:B------:R-:W-:-:S04]  /*5ec0*/  IMAD.WIDE.U32 R8, R9, -0x326172a9, RZ ;  /* 0xcd9e8d5709087825 */ /* 0x000fc800078e00ff */
[----:B------:R-:W-:Y:S01]  /*5ed0*/  IMAD.WIDE.U32 R10, R10, -0x326172a9, RZ ;  /* 0xcd9e8d570a0a7825 */ /* 0x000fe200078e00ff */
[----:B------:R-:W-:-:S03]  /*5ee0*/  LOP3.LUT R9, R9, UR44, R146, 0x96, !PT ;  /* 0x0000002c09097c12 */ /* 0x000fc6000f8e9692 */
[----:B--2---:R-:W-:-:S04]  /*5ef0*/  FFMA.FTZ R7, R38, UR33, -R6 ;  /* 0x0000002126077c23 */ /* 0x004fc80008010806 */
[----:B------:R1:W-:Y:S02]  /*5f00*/  MUFU.EX2 R251, R7 ;  /* 0x0000000700fb7308 */ /* 0x0003e40000000800 */
[----:B-1----:R-:W-:Y:S01]  /*5f10*/  LOP3.LUT R7, R11, UR43, R8, 0x96, !PT ;  /* 0x0000002b0b077c12 */ /* 0x002fe2000f8e9608 */
[----:B------:R-:W-:-:S04]  /*5f20*/  IMAD.WIDE.U32 R8, R9, -0x2daee0ad, RZ ;  /* 0xd2511f5309087825 */ /* 0x000fc800078e00ff */
[----:B------:R-:W-:Y:S01]  /*5f30*/  FFMA.FTZ R11, R39, UR33, -R6 ;  /* 0x00000021270b7c23 */ /* 0x000fe20008010806 */
[----:B------:R-:W-:-:S04]  /*5f40*/  IMAD.WIDE.U32 R90, R7, -0x2daee0ad, RZ ;  /* 0xd2511f53075a7825 */ /* 0x000fc800078e00ff */
[----:B------:R-:W-:Y:S01]  /*5f50*/  FFMA.FTZ R7, R26, UR33, -R6 ;  /* 0x000000211a077c23 */ /* 0x000fe20008010806 */
[----:B------:R-:W-:Y:S01]  /*5f60*/  MUFU.EX2 R215, R11 ;  /* 0x0000000b00d77308 */ /* 0x000fe20000000800 */
[----:B------:R-:W-:Y:S02]  /*5f70*/  LOP3.LUT R16, R91, UR41, R8, 0x96, !PT ;  /* 0x000000295b107c12 */ /* 0x000fe4000f8e9608 */
[----:B------:R-:W-:-:S05]  /*5f80*/  LOP3.LUT R8, R9, UR6, R12, 0x96, !PT ;  /* 0x0000000609087c12 */ /* 0x000fca000f8e960c */
[----:B------:R1:W-:Y:S01]  /*5f90*/  MUFU.EX2 R212, R7 ;  /* 0x0000000700d47308 */ /* 0x0003e20000000800 */
[----:B------:R-:W-:-:S04]  /*5fa0*/  IMAD.WIDE.U32 R16, R16, -0x326172a9, RZ ;  /* 0xcd9e8d5710107825 */ /* 0x000fc800078e00ff */
[----:B------:R-:W-:Y:S01]  /*5fb0*/  IMAD.WIDE.U32 R88, R8, -0x326172a9, RZ ;  /* 0xcd9e8d5708587825 */ /* 0x000fe200078e00ff */
[----:B------:R-:W-:-:S03]  /*5fc0*/  LOP3.LUT R0, R16, 0xffff, RZ, 0xc0, !PT ;  /* 0x0000ffff10007812 */ /* 0x000fc600078ec0ff */
[----:B------:R-:W-:Y:S01]  /*5fd0*/  FFMA.FTZ R8, R34, UR33, -R6 ;  /* 0x0000002122087c23 */ /* 0x000fe20008010806 */
[----:B------:R-:W-:Y:S02]  /*5fe0*/  LOP3.LUT R9, R16, 0xff, RZ, 0xc0, !PT ;  /* 0x000000ff10097812 */ /* 0x000fe400078ec0ff */
[----:B------:R-:W-:Y:S01]  /*5ff0*/  SHF.R.U32.HI R0, RZ, 0x8, R0 ;  /* 0x00000008ff007819 */ /* 0x000fe20000011600 */
[----:B------:R-:W-:Y:S01]  /*6000*/  MUFU.EX2 R152, R8 ;  /* 0x0000000800987308 */ /* 0x000fe20000000800 */
[----:B------:R-:W-:Y:S02]  /*6010*/  LOP3.LUT R18, R89, UR42, R10, 0x96, !PT ;  /* 0x0000002a59127c12 */ /* 0x000fe4000f8e960a */
[----:B------:R-:W-:Y:S02]  /*6020*/  PRMT R23, R9, 0x5410, R0 ;  /* 0x0000541009177816 */ /* 0x000fe40000000000 */
[----:B------:R-:W-:Y:S01]  /*6030*/  LOP3.LUT R0, R17, UR21, R88, 0x96, !PT ;  /* 0x0000001511007c12 */ /* 0x000fe2000f8e9658 */
[----:B-1----:R-:W-:Y:S01]  /*6040*/  FFMA.FTZ R7, R27, UR33, -R6 ;  /* 0x000000211b077c23 */ /* 0x002fe20008010806 */
[----:B------:R-:W-:Y:S01]  /*6050*/  IMAD.WIDE.U32 R18, R18, -0x2daee0ad, RZ ;  /* 0xd2511f5312127825 */ /* 0x000fe200078e00ff */
[----:B------:R-:W-:-:S02]  /*6060*/  SHF.R.U32.HI R10, RZ, 0x10, R16 ;  /* 0x00000010ff0a7819 */ /* 0x000fc40000011610 */
[----:B------:R1:W-:Y:S01]  /*6070*/  MUFU.EX2 R213, R7 ;  /* 0x0000000700d57308 */ /* 0x0003e20000000800 */
[----:B------:R-:W-:Y:S02]  /*6080*/  LOP3.LUT R15, R0, 0xff, RZ, 0xc0, !PT ;  /* 0x000000ff000f7812 */ /* 0x000fe400078ec0ff */
[--C-:B------:R-:W-:Y:S02]  /*6090*/  SHF.R.U32.HI R12, RZ, 0x10, R0.reuse ;  /* 0x00000010ff0c7819 */ /* 0x100fe40000011600 */
[----:B------:R-:W-:Y:S02]  /*60a0*/  SHF.R.U32.HI R14, RZ, 0x18, R0 ;  /* 0x00000018ff0e7819 */ /* 0x000fe40000011600 */
[----:B------:R-:W-:Y:S02]  /*60b0*/  SHF.R.U32.HI R20, RZ, 0x18, R16 ;  /* 0x00000018ff147819 */ /* 0x000fe40000011610 */
[----:B------:R-:W-:Y:S02]  /*60c0*/  LOP3.LUT R13, R10, 0xff, RZ, 0xc0, !PT ;  /* 0x000000ff0a0d7812 */ /* 0x000fe400078ec0ff */
[----:B------:R-:W-:-:S02]  /*60d0*/  LOP3.LUT R11, R18, 0xff, RZ, 0xc0, !PT ;  /* 0x000000ff120b7812 */ /* 0x000fc400078ec0ff */
[----:B------:R-:W-:Y:S02]  /*60e0*/  PRMT R22, R13, 0x5410, R20 ;  /* 0x000054100d167816 */ /* 0x000fe40000000014 */
[----:B------:R-:W-:Y:S01]  /*60f0*/  SHF.R.U32.HI R13, RZ, 0x18, R18 ;  /* 0x00000018ff0d7819 */ /* 0x000fe20000011612 */
[----:B-1----:R-:W-:-:S05]  /*6100*/  FMUL.FTZ R7, R132, UR33 ;  /* 0x0000002184077c20 */ /* 0x002fca0008410000 */
[----:B------:R-:W-:-:S05]  /*6110*/  FSEL R7, R7, RZ, P1 ;  /* 0x000000ff07077208 */ /* 0x000fca0000800000 */
[--C-:B------:R-:W-:Y:S01]  /*6120*/  FFMA.FTZ R8, R44, UR33, -R7.reuse ;  /* 0x000000212c087c23 */ /* 0x100fe20008010807 */
[--C-:B------:R-:W-:Y:S01]  /*6130*/  FFMA.FTZ R9, R24, UR33, -R7.reuse ;  /* 0x0000002118097c23 */ /* 0x100fe20008010807 */
[--C-:B------:R-:W-:Y:S01]  /*6140*/  FFMA.FTZ R10, R25, UR33, -R7.reuse ;  /* 0x00000021190a7c23 */ /* 0x100fe20008010807 */
[----:B------:R-:W-:Y:S01]  /*6150*/  FFMA.FTZ R5, R32, UR33, -R7 ;  /* 0x0000002120057c23 */ /* 0x000fe20008010807 */
[----:B------:R1:W-:Y:S01]  /*6160*/  MUFU.EX2 R218, R8 ;  /* 0x0000000800da7308 */ /* 0x0003e20000000800 */
[----:B------:R-:W-:Y:S07]  /*6170*/  LDSM.16.MT88.4 R44, [R185+0x18800] ;  /* 0x01880000b92c783b */ /* 0x000fee0000004200 */
[----:B------:R2:W-:Y:S08]  /*6180*/  MUFU.EX2 R227, R9 ;  /* 0x0000000900e37308 */ /* 0x0005f00000000800 */
[----:B------:R-:W3:Y:S01]  /*6190*/  MUFU.EX2 R214, R10 ;  /* 0x0000000a00d67308 */ /* 0x000ee20000000800 */
[----:B-1----:R-:W-:-:S02]  /*61a0*/  LOP3.LUT R8, R0, 0xffff, RZ, 0xc0, !PT ;  /* 0x0000ffff00087812 */ /* 0x002fc400078ec0ff */
[----:B------:R-:W-:-:S04]  /*61b0*/  LOP3.LUT R0, R18, 0xffff, RZ, 0xc0, !PT ;  /* 0x0000ffff12007812 */ /* 0x000fc800078ec0ff */
[----:B------:R-:W-:Y:S01]  /*61c0*/  SHF.R.U32.HI R0, RZ, 0x8, R0 ;  /* 0x00000008ff007819 */ /* 0x000fe20000011600 */
[----:B------:R1:W-:Y:S01]  /*61d0*/  MUFU.EX2 R252, R5 ;  /* 0x0000000500fc7308 */ /* 0x0003e20000000800 */
[----:B--2---:R-:W-:Y:S02]  /*61e0*/  SHF.R.U32.HI R9, RZ, 0x8, R8 ;  /* 0x00000008ff097819 */ /* 0x004fe40000011608 */
[----:B------:R-:W-:Y:S02]  /*61f0*/  LOP3.LUT R8, R12, 0xff, RZ, 0xc0, !PT ;  /* 0x000000ff0c087812 */ /* 0x000fe400078ec0ff */
[----:B------:R-:W-:Y:S01]  /*6200*/  PRMT R21, R15, 0x5410, R9 ;  /* 0x000054100f157816 */ /* 0x000fe20000000009 */
[--C-:B------:R-:W-:Y:S01]  /*6210*/  FFMA.FTZ R9, R42, UR33, -R7.reuse ;  /* 0x000000212a097c23 */ /* 0x100fe20008010807 */
[----:B------:R-:W-:Y:S01]  /*6220*/  PRMT R20, R8, 0x5410, R14 ;  /* 0x0000541008147816 */ /* 0x000fe2000000000e */
[----:B------:R-:W-:Y:S01]  /*6230*/  LDSM.16.MT88.4 R40, [R188+0x18000] ;  /* 0x01800000bc28783b */ /* 0x000fe20000004200 */
[----:B------:R-:W-:Y:S01]  /*6240*/  PRMT R24, R11, 0x5410, R0 ;  /* 0x000054100b187816 */ /* 0x000fe20000000000 */
[----:B------:R2:W4:Y:S01]  /*6250*/  MUFU.EX2 R168, R9 ;  /* 0x0000000900a87308 */ /* 0x0005220000000800 */
[----:B------:R-:W-:Y:S01]  /*6260*/  SHF.R.U32.HI R8, RZ, 0x10, R18 ;  /* 0x00000010ff087819 */ /* 0x000fe20000011612 */
[----:B------:R-:W-:Y:S01]  /*6270*/  FFMA.FTZ R11, R36, UR33, -R7 ;  /* 0x00000021240b7c23 */ /* 0x000fe20008010807 */
[----:B------:R-:W-:-:S02]  /*6280*/  LOP3.LUT R0, R19, UR27, R90, 0x96, !PT ;  /* 0x0000001b13007c12 */ /* 0x000fc4000f8e965a */
[----:B------:R-:W-:Y:S02]  /*6290*/  LOP3.LUT R12, R8, 0xff, RZ, 0xc0, !PT ;  /* 0x000000ff080c7812 */ /* 0x000fe400078ec0ff */
[C---:B------:R-:W-:Y:S01]  /*62a0*/  LOP3.LUT R8, R0.reuse, 0xffff, RZ, 0xc0, !PT ;  /* 0x0000ffff00087812 */ /* 0x040fe200078ec0ff */
[----:B------:R4:W-:Y:S01]  /*62b0*/  MUFU.EX2 R135, R11 ;  /* 0x0000000b00877308 */ /* 0x0009e20000000800 */
[----:B------:R-:W-:Y:S01]  /*62c0*/  LOP3.LUT R15, R0, 0xff, RZ, 0xc0, !PT ;  /* 0x000000ff000f7812 */ /* 0x000fe200078ec0ff */
[----:B-1----:R-:W-:Y:S01]  /*62d0*/  FFMA.FTZ R5, R33, UR33, -R7 ;  /* 0x0000002121057c23 */ /* 0x002fe20008010807 */
[----:B------:R-:W-:Y:S02]  /*62e0*/  SHF.R.U32.HI R10, RZ, 0x8, R8 ;  /* 0x00000008ff0a7819 */ /* 0x000fe40000011608 */
[--C-:B------:R-:W-:Y:S02]  /*62f0*/  SHF.R.U32.HI R14, RZ, 0x18, R0.reuse ;  /* 0x00000018ff0e7819 */ /* 0x100fe40000011600 */
[----:B------:R-:W-:Y:S01]  /*6300*/  PRMT R56, R12, 0x5410, R13 ;  /* 0x000054100c387816 */ /* 0x000fe2000000000d */
[----:B------:R1:W-:Y:S01]  /*6310*/  MUFU.EX2 R226, R5 ;  /* 0x0000000500e27308 */ /* 0x0003e20000000800 */
[----:B--2---:R-:W-:-:S02]  /*6320*/  SHF.R.U32.HI R9, RZ, 0x10, R0 ;  /* 0x00000010ff097819 */ /* 0x004fc40000011600 */
[----:B---3--:R-:W-:Y:S02]  /*6330*/  F2FP.F16.F32.PACK_AB R0, R214, R227 ;  /* 0x000000e3d600723e */ /* 0x008fe400000000ff */
[----:B------:R-:W-:Y:S01]  /*6340*/  LOP3.LUT R8, R9, 0xff, RZ, 0xc0, !PT ;  /* 0x000000ff09087812 */ /* 0x000fe200078ec0ff */
[----:B------:R-:W-:Y:S01]  /*6350*/  FFMA.FTZ R9, R37, UR33, -R7 ;  /* 0x0000002125097c23 */ /* 0x000fe20008010807 */
[----:B------:R-:W-:Y:S01]  /*6360*/  PRMT R246, R0, 0x7610, R246 ;  /* 0x0000761000f67816 */ /* 0x000fe200000000f6 */
[----:B------:R-:W2:Y:S01]  /*6370*/  LDSM.16.MT88.4 R36, [R186+0x18800] ;  /* 0x01880000ba24783b */ /* 0x000ea20000004200 */
[----:B----4-:R-:W-:Y:S01]  /*6380*/  PRMT R11, R8, 0x5410, R14 ;  /* 0x00005410080b7816 */ /* 0x010fe2000000000e */
[----:B------:R-:W3:Y:S01]  /*6390*/  MUFU.EX2 R100, R9 ;  /* 0x0000000900647308 */ /* 0x000ee20000000800 */
[----:B------:R-:W-:Y:S02]  /*63a0*/  PRMT R245, R0, 0x7632, R245 ;  /* 0x0000763200f57816 */ /* 0x000fe400000000f5 */
[----:B------:R-:W-:-:S02]  /*63b0*/  F2FP.F16.F32.PACK_AB R8, R213, R212 ;  /* 0x000000d4d508723e */ /* 0x000fc400000000ff */
[----:B------:R-:W-:Y:S02]  /*63c0*/  F2FP.F16.F32.PACK_AB R0, R168, R218 ;  /* 0x000000daa800723e */ /* 0x000fe400000000ff */
[C---:B------:R-:W-:Y:S01]  /*63d0*/  PRMT R244, R8.reuse, 0x7610, R244 ;  /* 0x0000761008f47816 */ /* 0x040fe200000000f4 */
[----:B-1----:R-:W-:Y:S01]  /*63e0*/  FFMA.FTZ R5, R35, UR33, -R6 ;  /* 0x0000002123057c23 */ /* 0x002fe20008010806 */
[----:B------:R-:W-:Y:S01]  /*63f0*/  PRMT R243, R8, 0x7632, R243 ;  /* 0x0000763208f37816 */ /* 0x000fe200000000f3 */
[----:B------:R-:W-:Y:S01]  /*6400*/  IMAD.U32 R8, RZ, RZ, UR14 ;  /* 0x0000000eff087e24 */ /* 0x000fe2000f8e00ff */
[C---:B------:R-:W-:Y:S01]  /*6410*/  PRMT R91, R0.reuse, 0x7610, R91 ;  /* 0x00007610005b7816 */ /* 0x040fe2000000005b */
[----:B------:R1:W4:Y:S01]  /*6420*/  MUFU.EX2 R225, R5 ;  /* 0x0000000500e17308 */ /* 0x0003220000000800 */
[----:B------:R-:W-:Y:S02]  /*6430*/  PRMT R89, R0, 0x7632, R89 ;  /* 0x0000763200597816 */ /* 0x000fe40000000059 */
[----:B------:R-:W-:-:S02]  /*6440*/  F2FP.F16.F32.PACK_AB R0, R249, R250 ;  /* 0x000000faf900723e */ /* 0x000fc400000000ff */
[----:B---3--:R-:W-:Y:S02]  /*6450*/  F2FP.F16.F32.PACK_AB R4, R100, R135 ;  /* 0x000000876404723e */ /* 0x008fe400000000ff */
[C---:B------:R-:W-:Y:S02]  /*6460*/  PRMT R96, R0.reuse, 0x7610, R96 ;  /* 0x0000761000607816 */ /* 0x040fe40000000060 */
[----:B------:R-:W-:Y:S02]  /*6470*/  PRMT R98, R0, 0x7632, R98 ;  /* 0x0000763200627816 */ /* 0x000fe40000000062 */
[----:B------:R-:W-:Y:S02]  /*6480*/  LEA R0, R8, UR14, 0x10 ;  /* 0x0000000e08007c11 */ /* 0x000fe4000f8e80ff */
[----:B------:R-:W-:Y:S02]  /*6490*/  F2FP.F16.F32.PACK_AB R8, R215, R251 ;  /* 0x000000fbd708723e */ /* 0x000fe400000000ff */
[----:B------:R-:W-:-:S02]  /*64a0*/  PRMT R97, R4, 0x7610, R97 ;  /* 0x0000761004617816 */ /* 0x000fc40000000061 */
[----:B------:R-:W-:Y:S02]  /*64b0*/  PRMT R99, R4, 0x7632, R99 ;  /* 0x0000763204637816 */ /* 0x000fe40000000063 */
[--C-:B------:R-:W-:Y:S02]  /*64c0*/  HSET2.LE.AND R4, R21, R0.reuse, PT ;  /* 0x0000000015047233 */ /* 0x100fe40003803000 */
[C---:B------:R-:W-:Y:S02]  /*64d0*/  PRMT R242, R8.reuse, 0x7610, R242 ;  /* 0x0000761008f27816 */ /* 0x040fe400000000f2 */
[----:B------:R-:W-:Y:S02]  /*64e0*/  PRMT R241, R8, 0x7632, R241 ;  /* 0x0000763208f17816 */ /* 0x000fe400000000f1 */
[----:B------:R-:W-:Y:S02]  /*64f0*/  PRMT R8, R91, 0x5410, R89 ;  /* 0x000054105b087816 */ /* 0x000fe40000000059 */
[----:B-1----:R-:W-:-:S02]  /*6500*/  HSET2.LE.AND R5, R20, R0, PT ;  /* 0x0000000014057233 */ /* 0x002fc40003803000 */
[----:B------:R-:W-:Y:S02]  /*6510*/  LOP3.LUT R12, R4, R8, RZ, 0xc0, !PT ;  /* 0x00000008040c7212 */ /* 0x000fe400078ec0ff */
[----:B------:R-:W-:Y:S02]  /*6520*/  PRMT R4, R96, 0x5410, R98 ;  /* 0x0000541060047816 */ /* 0x000fe40000000062 */
[--C-:B------:R-:W-:Y:S02]  /*6530*/  HSET2.LE.AND R8, R23, R0.reuse, PT ;  /* 0x0000000017087233 */ /* 0x100fe40003803000 */
[----:B------:R-:W-:Y:S02]  /*6540*/  LOP3.LUT R13, R5, R4, RZ, 0xc0, !PT ;  /* 0x00000004050d7212 */ /* 0x000fe400078ec0ff */
[----:B------:R-:W-:Y:S02]  /*6550*/  PRMT R5, R97, 0x5410, R99 ;  /* 0x0000541061057816 */ /* 0x000fe40000000063 */
[----:B------:R-:W-:-:S02]  /*6560*/  HSET2.LE.AND R4, R22, R0, PT ;  /* 0x0000000016047233 */ /* 0x000fc40003803000 */
[----:B------:R-:W-:Y:S02]  /*6570*/  LOP3.LUT R14, R8, R5, RZ, 0xc0, !PT ;  /* 0x00000005080e7212 */ /* 0x000fe400078ec0ff */
[----:B------:R-:W-:Y:S02]  /*6580*/  PRMT R5, R242, 0x5410, R241 ;  /* 0x00005410f2057816 */ /* 0x000fe400000000f1 */
[----:B------:R-:W-:Y:S02]  /*6590*/  PRMT R10, R15, 0x5410, R10 ;  /* 0x000054100f0a7816 */ /* 0x000fe4000000000a */
[----:B------:R-:W-:Y:S02]  /*65a0*/  LOP3.LUT R15, R4, R5, RZ, 0xc0, !PT ;  /* 0x00000005040f7212 */ /* 0x000fe400078ec0ff */
[----:B----4-:R-:W-:Y:S02]  /*65b0*/  F2FP.F16.F32.PACK_AB R4, R225, R152 ;  /* 0x00000098e104723e */ /* 0x010fe400000000ff */
[----:B------:R-:W-:-:S02]  /*65c0*/  F2FP.F16.F32.PACK_AB R8, R226, R252 ;  /* 0x000000fce208723e */ /* 0x000fc400000000ff */
[C---:B------:R-:W-:Y:S01]  /*65d0*/  PRMT R191, R4.reuse, 0x7610, R191 ;  /* 0x0000761004bf7816 */ /* 0x040fe200000000bf */
[C---:B------:R-:W-:Y:S01]  /*65e0*/  HMMA.16816.F32 R20, R12.reuse, R54, RZ ;  /* 0x000000360c14723c */ /* 0x040fe200000018ff */
[----:B------:R-:W-:Y:S02]  /*65f0*/  PRMT R183, R4, 0x7632, R183 ;  /* 0x0000763204b77816 */ /* 0x000fe400000000b7 */
[----:B------:R-:W-:Y:S02]  /*6600*/  HSET2.LE.AND R4, R10, R0, PT ;  /* 0x000000000a047233 */ /* 0x000fe40003803000 */
[----:B------:R-:W-:Y:S01]  /*6610*/  PRMT R2, R246, 0x5410, R245 ;  /* 0x00005410f6027816 */ /* 0x000fe200000000f5 */
[----:B------:R-:W-:Y:S01]  /*6620*/  HMMA.16816.F32 R32, R12, R28, RZ ;  /* 0x0000001c0c20723c */ /* 0x000fe200000018ff */
[C---:B------:R-:W-:Y:S02]  /*6630*/  PRMT R240, R8.reuse, 0x7610, R240 ;  /* 0x0000761008f07816 */ /* 0x040fe400000000f0 */
[----:B------:R-:W-:-:S02]  /*6640*/  PRMT R223, R8, 0x7632, R223 ;  /* 0x0000763208df7816 */ /* 0x000fc400000000df */
[----:B------:R-:W-:Y:S01]  /*6650*/  LOP3.LUT R8, R4, R2, RZ, 0xc0, !PT ;  /* 0x0000000204087212 */ /* 0x000fe200078ec0ff */
[C---:B------:R-:W-:Y:S01]  /*6660*/  HMMA.16816.F32 R28, R12.reuse, R30, RZ ;  /* 0x0000001e0c1c723c */ /* 0x040fe200000018ff */
[--C-:B------:R-:W-:Y:S02]  /*6670*/  HSET2.LE.AND R2, R11, R0.reuse, PT ;  /* 0x000000000b027233 */ /* 0x100fe40003803000 */
[----:B------:R-:W-:Y:S02]  /*6680*/  PRMT R5, R244, 0x5410, R243 ;  /* 0x00005410f4057816 */ /* 0x000fe400000000f3 */
[----:B------:R-:W-:Y:S02]  /*6690*/  HSET2.LE.AND R4, R24, R0, PT ;  /* 0x0000000018047233 */ /* 0x000fe40003803000 */
[----:B------:R-:W-:Y:S01]  /*66a0*/  LOP3.LUT R9, R2, R5, RZ, 0xc0, !PT ;  /* 0x0000000502097212 */ /* 0x000fe200078ec0ff */
[----:B------:R-:W-:Y:S01]  /*66b0*/  HMMA.16816.F32 R24, R12, R52, RZ ;  /* 0x000000340c18723c */ /* 0x000fe200000018ff */
[----:B------:R-:W-:-:S02]  /*66c0*/  PRMT R5, R240, 0x5410, R223 ;  /* 0x00005410f0057816 */ /* 0x000fc400000000df */
[----:B------:R-:W-:Y:S02]  /*66d0*/  HSET2.LE.AND R2, R56, R0, PT ;  /* 0x0000000038027233 */ /* 0x000fe40003803000 */
[----:B------:R-:W-:Y:S01]  /*66e0*/  LOP3.LUT R10, R4, R5, RZ, 0xc0, !PT ;  /* 0x00000005040a7212 */ /* 0x000fe200078ec0ff */
[----:B------:R-:W-:Y:S01]  /*66f0*/  LDSM.16.MT88.4 R56, [R185+0x1a800] ;  /* 0x01a80000b938783b */ /* 0x000fe20000004200 */
[----:B------:R-:W-:Y:S01]  /*6700*/  PRMT R4, R191, 0x5410, R183 ;  /* 0x00005410bf047816 */ /* 0x000fe200000000b7 */
[----:B------:R-:W-:Y:S03]  /*6710*/  HMMA.16816.F32 R52, R12, R48, RZ ;  /* 0x000000300c34723c */ /* 0x000fe600000018ff */
[----:B------:R-:W-:-:S03]  /*6720*/  LOP3.LUT R11, R2, R4, RZ, 0xc0, !PT ;  /* 0x00000004020b7212 */ /* 0x000fc600078ec0ff */
[----:B------:R-:W-:Y:S06]  /*6730*/  HMMA.16816.F32 R48, R12, R50, RZ ;  /* 0x000000320c30723c */ /* 0x000fec00000018ff */
[C---:B--2---:R-:W-:Y:S06]  /*6740*/  HMMA.16816.F32 R20, R8.reuse, R38, R20 ;  /* 0x000000260814723c */ /* 0x044fec0000001814 */
[C---:B------:R-:W-:Y:S01]  /*6750*/  HMMA.16816.F32 R164, R8.reuse, R44, R32 ;  /* 0x0000002c08a4723c */ /* 0x040fe20000001820 */
[----:B------:R-:W1:Y:S05]  /*6760*/  LDSM.16.MT88.4 R32, [R188+0x18800] ;  /* 0x01880000bc20783b */ /* 0x000e6a0000004200 */
[----:B------:R-:W-:Y:S06]  /*6770*/  HMMA.16816.F32 R60, R8, R36, R24 ;  /* 0x00000024083c723c */ /* 0x000fec0000001818 */
[----:B------:R-:W-:Y:S06]  /*6780*/  HMMA.16816.F32 R36, R12, R72, RZ ;  /* 0x000000480c24723c */ /* 0x000fec00000018ff */
[----:B------:R-:W-:Y:S01]  /*6790*/  IMAD.MOV.U32 R160, RZ, RZ, R22 ;  /* 0x000000ffffa07224 */ /* 0x000fe200078e0016 */
[----:B------:R-:W-:Y:S01]  /*67a0*/  HMMA.16816.F32 R156, R8, R46, R28 ;  /* 0x0000002e089c723c */ /* 0x000fe2000000181c */
[----:B------:R-:W-:-:S02]  /*67b0*/  IMAD.MOV.U32 R155, RZ, RZ, R23 ;  /* 0x000000ffff9b7224 */ /* 0x000fc400078e0017 */
[----:B------:R-:W-:Y:S02]  /*67c0*/  IMAD.MOV.U32 R154, RZ, RZ, R21 ;  /* 0x000000ffff9a7224 */ /* 0x000fe400078e0015 */
[----:B------:R-:W-:Y:S01]  /*67d0*/  IMAD.MOV.U32 R153, RZ, RZ, R20 ;  /* 0x000000ffff997224 */ /* 0x000fe200078e0014 */
[C---:B------:R-:W-:Y:S05]  /*67e0*/  HMMA.16816.F32 R24, R12.reuse, R40, RZ ;  /* 0x000000280c18723c */ /* 0x040fea00000018ff */
[----:B------:R-:W-:Y:S01]  /*67f0*/  IMAD.MOV.U32 R162, RZ, RZ, R61 ;  /* 0x000000ffffa27224 */ /* 0x000fe200078e003d */
[----:B------:R-:W-:Y:S01]  /*6800*/  HMMA.16816.F32 R20, R12, R42, RZ ;  /* 0x0000002a0c14723c */ /* 0x000fe200000018ff */
[----:B------:R-:W-:-:S02]  /*6810*/  IMAD.MOV.U32 R161, RZ, RZ, R60 ;  /* 0x000000ffffa17224 */ /* 0x000fc400078e003c */
[----:B------:R-:W-:Y:S02]  /*6820*/  IMAD.MOV.U32 R248, RZ, RZ, R62 ;  /* 0x000000fffff87224 */ /* 0x000fe400078e003e */
[----:B------:R-:W-:Y:S01]  /*6830*/  IMAD.MOV.U32 R247, RZ, RZ, R63 ;  /* 0x000000fffff77224 */ /* 0x000fe200078e003f */
[C---:B------:R-:W-:Y:S01]  /*6840*/  HMMA.16816.F32 R44, R12.reuse, R64, RZ ;  /* 0x000000400c2c723c */ /* 0x040fe200000018ff */
[----:B------:R-:W2:Y:S05]  /*6850*/  LDSM.16.MT88.4 R60, [R188+0x1a800] ;  /* 0x01a80000bc3c783b */ /* 0x000eaa0000004200 */
[----:B------:R-:W-:Y:S01]  /*6860*/  HMMA.16816.F32 R40, R12, R66, RZ ;  /* 0x000000420c28723c */ /* 0x000fe200000018ff */
[----:B------:R-:W3:Y:S05]  /*6870*/  LDSM.16.MT88.4 R64, [R185+0x1c000] ;  /* 0x01c00000b940783b */ /* 0x000eea0000004200 */
[C---:B------:R-:W-:Y:S06]  /*6880*/  HMMA.16816.F32 R36, R8.reuse, R68, R36 ;  /* 0x000000440824723c */ /* 0x040fec0000001824 */
[----:B-1----:R-:W-:Y:S06]  /*6890*/  HMMA.16816.F32 R28, R8, R34, R20 ;  /* 0x00000022081c723c */ /* 0x002fec0000001814 */
[----:B------:R-:W-:Y:S06]  /*68a0*/  HMMA.16816.F32 R20, R12, R92, RZ ;  /* 0x0000005c0c14723c */ /* 0x000fec00000018ff */
[C---:B------:R-:W-:Y:S01]  /*68b0*/  HMMA.16816.F32 R236, R8.reuse, R56, R44 ;  /* 0x0000003808ec723c */ /* 0x040fe2000000182c */
[----:B------:R-:W1:Y:S05]  /*68c0*/  LDSM.16.MT88.4 R44, [R185+0x1c800] ;  /* 0x01c80000b92c783b */ /* 0x000e6a0000004200 */
[C---:B------:R-:W-:Y:S06]  /*68d0*/  HMMA.16816.F32 R232, R8.reuse, R58, R40 ;  /* 0x0000003a08e8723c */ /* 0x040fec0000001828 */
[----:B------:R-:W-:Y:S01]  /*68e0*/  IMAD.MOV.U32 R5, RZ, RZ, R31 ;  /* 0x000000ffff057224 */ /* 0x000fe200078e001f */
[----:B------:R-:W-:Y:S01]  /*68f0*/  HMMA.16816.F32 R48, R8, R86, R48 ;  /* 0x000000560830723c */ /* 0x000fe20000001830 */
[----:B------:R-:W-:-:S02]  /*6900*/  IMAD.MOV.U32 R4, RZ, RZ, R28 ;  /* 0x000000ffff047224 */ /* 0x000fc400078e001c */
        /* <DEDUP_REMOVED lines=8> */
[----:B------:R-:W-:Y:S01]  /*6990*/  IMAD.MOV.U32 R57, RZ, RZ, R2 ;  /* 0x000000ffff397224 */ /* 0x000fe200078e0002 */
[----:B------:R-:W-:Y:S01]  /*69a0*/  LOP3.LUT R2, R101, UR4, RZ, 0x3c, !PT ;  /* 0x0000000465027c12 */ /* 0x000fe2000f8e3cff */
[----:B------:R-:W-:Y:S01]  /*69b0*/  IMAD.MOV.U32 R77, RZ, RZ, R155 ;  /* 0x000000ffff4d7224 */ /* 0x000fe200078e009b */
[----:B------:R-:W-:Y:S01]  /*69c0*/  HMMA.16816.F32 R36, R12, R94, RZ ;  /* 0x0000005e0c24723c */ /* 0x000fe200000018ff */
[----:B------:R-:W-:-:S05]  /*69d0*/  IMAD.MOV.U32 R76, RZ, RZ, R160 ;  /* 0x000000ffff4c7224 */ /* 0x000fca00078e00a0 */
[----:B------:R-:W-:Y:S01]  /*69e0*/  HMMA.16816.F32 R148, R8, R32, R24 ;  /* 0x000000200894723c */ /* 0x000fe20000001818 */
        /* <DEDUP_REMOVED lines=8> */
[----:B------:R-:W4:Y:S01]  /*6a70*/  LDSM.16.MT88.4 R52, [R186+0x1c000] ;  /* 0x01c00000ba34783b */ /* 0x000f220000004200 */
[----:B------:R-:W-:-:S02]  /*6a80*/  IMAD.MOV.U32 R51, RZ, RZ, R4 ;  /* 0x000000ffff337224 */ /* 0x000fc400078e0004 */
[----:B------:R-:W-:Y:S02]  /*6a90*/  IMAD.WIDE.U32 R4, R2, -0x326172a9, RZ ;  /* 0xcd9e8d5702047825 */ /* 0x000fe400078e00ff */
[----:B------:R-:W-:Y:S02]  /*6aa0*/  HMMA.16816.F32 R32, R12, R74, RZ ;  /* 0x0000004a0c20723c */ /* 0x000fe400000018ff */
[----:B------:R-:W-:Y:S01]  /*6ab0*/  IMAD.MOV.U32 R83, RZ, RZ, R48 ;  /* 0x000000ffff537224 */ /* 0x000fe200078e0030 */
[----:B------:R-:W-:Y:S01]  /*6ac0*/  LOP3.LUT R5, R5, UR47, R118, 0x96, !PT ;  /* 0x0000002f05057c12 */ /* 0x000fe2000f8e9676 */
[----:B------:R-:W-:Y:S02]  /*6ad0*/  IMAD.MOV.U32 R82, RZ, RZ, R49 ;  /* 0x000000ffff527224 */ /* 0x000fe400078e0031 */
[----:B--2---:R-:W-:Y:S01]  /*6ae0*/  HMMA.16816.F32 R72, R8, R60, R28 ;  /* 0x0000003c0848723c */ /* 0x004fe2000000181c */
[----:B------:R-:W-:Y:S02]  /*6af0*/  IMAD.MOV.U32 R49, RZ, RZ, R162 ;  /* 0x000000ffff317224 */ /* 0x000fe400078e00a2 */
[----:B------:R-:W-:-:S02]  /*6b00*/  IMAD.MOV.U32 R48, RZ, RZ, R161 ;  /* 0x000000ffff307224 */ /* 0x000fc400078e00a1 */
[----:B------:R-:W-:Y:S01]  /*6b10*/  IMAD.MOV.U32 R118, RZ, RZ, R56 ;  /* 0x000000ffff767224 */ /* 0x000fe200078e0038 */
[----:B------:R-:W-:Y:S01]  /*6b20*/  HMMA.16816.F32 R228, R8, R78, R36 ;  /* 0x0000004e08e4723c */ /* 0x000fe20000001824 */
[----:B------:R-:W-:Y:S02]  /*6b30*/  IMAD.MOV.U32 R28, RZ, RZ, R23 ;  /* 0x000000ffff1c7224 */ /* 0x000fe400078e0017 */
[----:B------:R-:W-:Y:S02]  /*6b40*/  IMAD.MOV.U32 R60, RZ, RZ, R43 ;  /* 0x000000ffff3c7224 */ /* 0x000fe400078e002b */
[----:B------:R-:W-:Y:S01]  /*6b50*/  IMAD.MOV.U32 R61, RZ, RZ, R42 ;  /* 0x000000ffff3d7224 */ /* 0x000fe200078e002a */
[----:B---3--:R-:W-:Y:S01]  /*6b60*/  HMMA.16816.F32 R20, R12, R64, RZ ;  /* 0x000000400c14723c */ /* 0x008fe200000018ff */
[----:B------:R-:W-:Y:S02]  /*6b70*/  IMAD.MOV.U32 R37, RZ, RZ, R147 ;  /* 0x000000ffff257224 */ /* 0x000fe400078e0093 */
[----:B------:R-:W-:-:S02]  /*6b80*/  IMAD.MOV.U32 R36, RZ, RZ, R146 ;  /* 0x000000ffff247224 */ /* 0x000fc400078e0092 */
[----:B------:R-:W-:Y:S01]  /*6b90*/  IMAD.MOV.U32 R56, RZ, RZ, R57 ;  /* 0x000000ffff387224 */ /* 0x000fe200078e0039 */
[----:B------:R-:W-:Y:S01]  /*6ba0*/  HMMA.16816.F32 R84, R8, R62, R24 ;  /* 0x0000003e0854723c */ /* 0x000fe20000001818 */
[----:B------:R-:W-:Y:S01]  /*6bb0*/  LOP3.LUT R2, R37, UR46, R4, 0x96, !PT ;  /* 0x0000002e25027c12 */ /* 0x000fe2000f8e9604 */
[----:B------:R-:W-:-:S04]  /*6bc0*/  IMAD.WIDE.U32 R4, R5, -0x2daee0ad, RZ ;  /* 0xd2511f5305047825 */ /* 0x000fc800078e00ff */
[----:B------:R-:W-:Y:S01]  /*6bd0*/  HMMA.16816.F32 R24, R12, R66, RZ ;  /* 0x000000420c18723c */ /* 0x000fe200000018ff */
[----:B------:R-:W-:Y:S02]  /*6be0*/  IMAD.MOV.U32 R63, RZ, RZ, R41 ;  /* 0x000000ffff3f7224 */ /* 0x000fe400078e0029 */
[----:B------:R-:W-:Y:S02]  /*6bf0*/  IMAD.MOV.U32 R62, RZ, RZ, R40 ;  /* 0x000000ffff3e7224 */ /* 0x000fe400078e0028 */
[----:B------:R-:W2:Y:S01]  /*6c00*/  LDSM.16.MT88.4 R40, [R186+0x1c800] ;  /* 0x01c80000ba28783b */ /* 0x000ea20000004200 */
[----:B------:R-:W-:Y:S01]  /*6c10*/  IMAD.WIDE.U32 R38, R2, -0x2daee0ad, RZ ;  /* 0xd2511f5302267825 */ /* 0x000fe200078e00ff */
[----:B------:R-:W-:Y:S01]  /*6c20*/  LOP3.LUT R2, R5, UR45, R144, 0x96, !PT ;  /* 0x0000002d05027c12 */ /* 0x000fe2000f8e9690 */
[----:B------:R-:W-:Y:S02]  /*6c30*/  HMMA.16816.F32 R68, R8, R70, R32 ;  /* 0x000000460844723c */ /* 0x000fe40000001820 */
[----:B------:R-:W-:-:S02]  /*6c40*/  IMAD.MOV.U32 R66, RZ, RZ, R28 ;  /* 0x000000ffff427224 */ /* 0x000fc400078e001c */
[----:B------:R-:W-:Y:S02]  /*6c50*/  IMAD.MOV.U32 R65, RZ, RZ, R154 ;  /* 0x000000ffff417224 */ /* 0x000fe400078e009a */
[----:B-1----:R-:W-:Y:S01]  /*6c60*/  HMMA.16816.F32 R92, R8, R44, R20 ;  /* 0x0000002c085c723c */ /* 0x002fe20000001814 */
[----:B------:R-:W-:Y:S02]  /*6c70*/  IMAD.MOV.U32 R64, RZ, RZ, R153 ;  /* 0x000000ffff407224 */ /* 0x000fe400078e0099 */
[----:B------:R-:W-:Y:S02]  /*6c80*/  IMAD.MOV.U32 R67, RZ, RZ, R152 ;  /* 0x000000ffff437224 */ /* 0x000fe400078e0098 */
[----:B------:R-:W-:Y:S01]  /*6c90*/  IMAD.MOV.U32 R78, RZ, RZ, R66 ;  /* 0x000000ffff4e7224 */ /* 0x000fe200078e0042 */
[----:B----4-:R-:W-:Y:S01]  /*6ca0*/  HMMA.16816.F32 R28, R12, R52, RZ ;  /* 0x000000340c1c723c */ /* 0x010fe200000018ff */
[----:B------:R-:W-:Y:S01]  /*6cb0*/  LOP3.LUT R22, R39, UR7, R4, 0x96, !PT ;  /* 0x0000000727167c12 */ /* 0x000fe2000f8e9604 */
[----:B------:R-:W-:-:S04]  /*6cc0*/  IMAD.WIDE.U32 R20, R2, -0x326172a9, RZ ;  /* 0xcd9e8d5702147825 */ /* 0x000fc800078e00ff */
[----:B------:R-:W-:Y:S01]  /*6cd0*/  IMAD.WIDE.U32 R22, R22, -0x326172a9, RZ ;  /* 0xcd9e8d5716167825 */ /* 0x000fe200078e00ff */
[----:B------:R-:W-:Y:S01]  /*6ce0*/  LOP3.LUT R21, R21, UR44, R36, 0x96, !PT ;  /* 0x0000002c15157c12 */ /* 0x000fe2000f8e9624 */
[----:B------:R-:W-:Y:S02]  /*6cf0*/  HMMA.16816.F32 R152, R8, R46, R24 ;  /* 0x0000002e0898723c */ /* 0x000fe40000001818 */
[----:B------:R-:W-:Y:S01]  /*6d00*/  IMAD.MOV.U32 R66, RZ, RZ, R76 ;  /* 0x000000ffff427224 */ /* 0x000fe200078e004c */
[----:B------:R-:W-:Y:S01]  /*6d10*/  LOP3.LUT R2, R23, UR43, R20, 0x96, !PT ;  /* 0x0000002b17027c12 */ /* 0x000fe2000f8e9614 */
[----:B------:R-:W-:Y:S01]  /*6d20*/  IMAD.MOV.U32 R76, RZ, RZ, R60 ;  /* 0x000000ffff4c7224 */ /* 0x000fe200078e003c */
[----:B------:R-:W-:Y:S01]  /*6d30*/  LOP3.LUT R23, R5, UR45, R144, 0x96, !PT ;  /* 0x0000002d05177c12 */ /* 0x000fe2000f8e9690 */
[----:B------:R-:W-:Y:S01]  /*6d40*/  HMMA.16816.F32 R32, R12, R54, RZ ;  /* 0x000000360c20723c */ /* 0x000fe200000018ff */
[----:B------:R-:W-:Y:S01]  /*6d50*/  LOP3.LUT R20, R39, UR7, R4, 0x96, !PT ;  /* 0x0000000727147c12 */ /* 0x000fe2000f8e9604 */
[----:B------:R-:W-:Y:S01]  /*6d60*/  IMAD.WIDE.U32 R4, R21, -0x2daee0ad, RZ ;  /* 0xd2511f5315047825 */ /* 0x000fe200078e00ff */
[----:B------:R-:W-:-:S03]  /*6d70*/  SHF.R.U32.HI R39, RZ, 0x10, R18 ;  /* 0x00000010ff277819 */ /* 0x000fc60000011612 */
[----:B------:R-:W-:Y:S01]  /*6d80*/  IMAD.WIDE.U32 R26, R2, -0x2daee0ad, RZ ;  /* 0xd2511f53021a7825 */ /* 0x000fe200078e00ff */
[----:B------:R-:W-:-:S03]  /*6d90*/  LOP3.LUT R21, R5, UR6, R38, 0x96, !PT ;  /* 0x0000000605157c12 */ /* 0x000fc6000f8e9626 */
[----:B------:R-:W-:Y:S01]  /*6da0*/  IMAD.WIDE.U32 R24, R20, -0x326172a9, RZ ;  /* 0xcd9e8d5714187825 */ /* 0x000fe200078e00ff */
[----:B------:R-:W-:Y:S01]  /*6db0*/  LOP3.LUT R2, R27, UR41, R4, 0x96, !PT ;  /* 0x000000291b027c12 */ /* 0x000fe2000f8e9604 */
[----:B--2---:R-:W-:Y:S02]  /*6dc0*/  HMMA.16816.F32 R160, R8, R40, R28 ;  /* 0x0000002808a0723c */ /* 0x004fe4000000181c */
[----:B------:R-:W-:-:S04]  /*6dd0*/  IMAD.WIDE.U32 R4, R23, -0x326172a9, RZ ;  /* 0xcd9e8d5717047825 */ /* 0x000fc800078e00ff */
[----:B------:R-:W-:Y:S01]  /*6de0*/  IMAD.WIDE.U32 R20, R21, -0x326172a9, RZ ;  /* 0xcd9e8d5715147825 */ /* 0x000fe200078e00ff */
[----:B------:R-:W-:Y:S02]  /*6df0*/  LOP3.LUT R27, R5, UR44, R36, 0x96, !PT ;  /* 0x0000002c051b7c12 */ /* 0x000fe4000f8e9624 */
[----:B------:R-:W-:Y:S01]  /*6e00*/  LOP3.LUT R23, R25, UR43, R4, 0x96, !PT ;  /* 0x0000002b19177c12 */ /* 0x000fe2000f8e9604 */
[----:B------:R-:W-:Y:S01]  /*6e10*/  IMAD.WIDE.U32 R4, R2, -0x326172a9, RZ ;  /* 0xcd9e8d5702047825 */ /* 0x000fe200078e00ff */
[----:B------:R-:W-:Y:S01]  /*6e20*/  LOP3.LUT R31, R21, UR42, R22, 0x96, !PT ;  /* 0x0000002a151f7c12 */ /* 0x000fe2000f8e9616 */
[----:B------:R-:W-:Y:S01]  /*6e30*/  HMMA.16816.F32 R144, R8, R42, R32 ;  /* 0x0000002a0890723c */ /* 0x000fe20000001820 */
[----:B------:R-:W-:Y:S01]  /*6e40*/  LOP3.LUT R22, R16, 0xff, RZ, 0xc0, !PT ;  /* 0x000000ff10167812 */ /* 0x000fe200078ec0ff */
[----:B------:R-:W-:Y:S01]  /*6e50*/  IMAD.WIDE.U32 R36, R23, -0x2daee0ad, RZ ;  /* 0xd2511f5317247825 */ /* 0x000fe200078e00ff */
[----:B------:R-:W-:Y:S02]  /*6e60*/  LOP3.LUT R2, R5, UR21, R20, 0x96, !PT ;  /* 0x0000001505027c12 */ /* 0x000fe4000f8e9614 */
[C---:B------:R-:W-:Y:S01]  /*6e70*/  LOP3.LUT R28, R4.reuse, 0xff, RZ, 0xc0, !PT ;  /* 0x000000ff041c7812 */ /* 0x040fe200078ec0ff */
[----:B------:R-:W-:Y:S01]  /*6e80*/  IMAD.MOV.U32 R60, RZ, RZ, R248 ;  /* 0x000000ffff3c7224 */ /* 0x000fe200078e00f8 */
[----:B------:R-:W-:Y:S01]  /*6e90*/  LOP3.LUT R30, R4, 0xffff, RZ, 0xc0, !PT ;  /* 0x0000ffff041e7812 */ /* 0x000fe200078ec0ff */
[----:B------:R-:W-:Y:S01]  /*6ea0*/  IMAD.MOV.U32 R79, RZ, RZ, R67 ;  /* 0x000000ffff4f7224 */ /* 0x000fe200078e0043 */
[--C-:B------:R-:W-:Y:S01]  /*6eb0*/  SHF.R.U32.HI R29, RZ, 0x10, R4.reuse ;  /* 0x00000010ff1d7819 */ /* 0x100fe20000011604 */
        /* <DEDUP_REMOVED lines=10> */
[--C-:B------:R-:W-:Y:S01]  /*6f60*/  SHF.R.U32.HI R34, RZ, 0x10, R16.reuse ;  /* 0x00000010ff227819 */ /* 0x100fe20000011610 */
[----:B------:R-:W-:Y:S01]  /*6f70*/  IMAD.MOV.U32 R78, RZ, RZ, R59 ;  /* 0x000000ffff4e7224 */ /* 0x000fe200078e003b */
[----:B------:R-:W-:Y:S01]  /*6f80*/  SHF.R.U32.HI R21, RZ, 0x18, R16 ;  /* 0x00000018ff157819 */ /* 0x000fe20000011610 */
[----:B------:R-:W-:Y:S01]  /*6f90*/  IMAD.WIDE.U32 R16, R5, -0x326172a9, RZ ;  /* 0xcd9e8d5705107825 */ /* 0x000fe200078e00ff */
[----:B------:R-:W-:Y:S01]  /*6fa0*/  ISETP.LE.U32.AND P6, PT, R22, UR14, PT ;  /* 0x0000000e16007c0c */ /* 0x000fe2000bfc3070 */
[----:B------:R-:W-:Y:S01]  /*6fb0*/  ULDC.64 UR6, c[0x0][0x2a8] ;  /* 0x0000aa0000067ab9 */ /* 0x000fe20000000a00 */
[----:B------:R-:W-:Y:S01]  /*6fc0*/  ISETP.LE.U32.AND P3, PT, R21, UR14, PT ;  /* 0x0000000e15007c0c */ /* 0x000fe2000bf63070 */
[----:B------:R-:W-:Y:S01]  /*6fd0*/  IMAD.WIDE.U32 R4, R4, -0x326172a9, RZ ;  /* 0xcd9e8d5704047825 */ /* 0x000fe200078e00ff */
[----:B------:R-:W-:-:S02]  /*6fe0*/  LOP3.LUT R22, R18, 0xff, RZ, 0xc0, !PT ;  /* 0x000000ff12167812 */ /* 0x000fc400078ec0ff */
[----:B------:R-:W-:Y:S01]  /*6ff0*/  LOP3.LUT R42, R18, 0xffff, RZ, 0xc0, !PT ;  /* 0x0000ffff122a7812 */ /* 0x000fe200078ec0ff */
[----:B------:R-:W-:Y:S01]  /*7000*/  IMAD.MOV.U32 R59, RZ, RZ, R51 ;  /* 0x000000ffff3b7224 */ /* 0x000fe200078e0033 */
[C---:B------:R-:W-:Y:S01]  /*7010*/  LOP3.LUT R23, R4.reuse, 0xffff, RZ, 0xc0, !PT ;  /* 0x0000ffff04177812 */ /* 0x040fe200078ec0ff */
[----:B------:R-:W-:Y:S01]  /*7020*/  IMAD.MOV.U32 R57, RZ, RZ, R50 ;  /* 0x000000ffff397224 */ /* 0x000fe200078e0032 */
[----:B------:R-:W-:Y:S01]  /*7030*/  LOP3.LUT R38, R4, 0xff, RZ, 0xc0, !PT ;  /* 0x000000ff04267812 */ /* 0x000fe200078ec0ff */
[----:B------:R-:W-:Y:S01]  /*7040*/  IMAD.MOV.U32 R54, RZ, RZ, R118 ;  /* 0x000000ffff367224 */ /* 0x000fe200078e0076 */
[--C-:B------:R-:W-:Y:S01]  /*7050*/  SHF.R.U32.HI R33, RZ, 0x10, R4.reuse ;  /* 0x00000010ff217819 */ /* 0x100fe20000011604 */
[----:B------:R-:W-:Y:S01]  /*7060*/  IMAD.MOV.U32 R55, RZ, RZ, R119 ;  /* 0x000000ffff377224 */ /* 0x000fe200078e0077 */
[----:B------:R-:W-:Y:S01]  /*7070*/  SHF.R.U32.HI R37, RZ, 0x18, R4 ;  /* 0x00000018ff257819 */ /* 0x000fe20000011604 */
[----:B------:R-:W-:Y:S01]  /*7080*/  FFMA.FTZ R4, R105, UR33, -R7 ;  /* 0x0000002169047c23 */ /* 0x000fe20008010807 */
[----:B------:R-:W-:Y:S01]  /*7090*/  LOP3.LUT R32, R5, UR21, R16, 0x96, !PT ;  /* 0x0000001505207c12 */ /* 0x000fe2000f8e9610 */
[----:B------:R-:W-:Y:S01]  /*70a0*/  IMAD.MOV.U32 R45, RZ, RZ, R78 ;  /* 0x000000ffff2d7224 */ /* 0x000fe200078e004e */
[----:B------:R-:W-:Y:S01]  /*70b0*/  LOP3.LUT R5, R2, 0xff, RZ, 0xc0, !PT ;  /* 0x000000ff02057812 */ /* 0x000fe200078ec0ff */
[----:B------:R1:W-:Y:S01]  /*70c0*/  MUFU.EX2 R248, R4 ;  /* 0x0000000400f87308 */ /* 0x0003e20000000800 */
[----:B------:R-:W-:Y:S01]  /*70d0*/  SHF.R.U32.HI R21, RZ, 0x18, R18 ;  /* 0x00000018ff157819 */ /* 0x000fe20000011612 */
[----:B------:R-:W-:Y:S01]  /*70e0*/  FFMA.FTZ R18, R109, UR33, -R6 ;  /* 0x000000216d127c23 */ /* 0x000fe20008010806 */
[----:B------:R-:W-:Y:S01]  /*70f0*/  ISETP.LE.U32.AND P4, PT, R5, UR14, PT ;  /* 0x0000000e05007c0c */ /* 0x000fe2000bf83070 */
[----:B------:R-:W-:Y:S01]  /*7100*/  IMAD.MOV.U32 R78, RZ, RZ, R64 ;  /* 0x000000ffff4e7224 */ /* 0x000fe200078e0040 */
[----:B------:R-:W-:Y:S01]  /*7110*/  ISETP.LE.U32.AND P2, PT, R28, UR14, PT ;  /* 0x0000000e1c007c0c */ /* 0x000fe2000bf43070 */
[----:B------:R-:W-:Y:S01]  /*7120*/  IMAD.MOV.U32 R64, RZ, RZ, R62 ;  /* 0x000000ffff407224 */ /* 0x000fe200078e003e */
[----:B------:R-:W-:Y:S01]  /*7130*/  LOP3.LUT R40, R17, UR42, R24, 0x96, !PT ;  /* 0x0000002a11287c12 */ /* 0x000fe2000f8e9618 */
[----:B------:R-:W-:Y:S01]  /*7140*/  IMAD.MOV.U32 R62, RZ, RZ, R48 ;  /* 0x000000ffff3e7224 */ /* 0x000fe200078e0030 */
[----:B------:R-:W-:Y:S01]  /*7150*/  LOP3.LUT R16, R19, UR27, R90, 0x96, !PT ;  /* 0x0000001b13107c12 */ /* 0x000fe2000f8e965a */
[----:B------:R-:W-:Y:S01]  /*7160*/  @!P6 HADD2 R124, -R97.H0_H0, -RZ.H0_H0 ;  /* 0xa00000ff617ce230 */ /* 0x000fe20000000900 */
[----:B------:R-:W-:Y:S01]  /*7170*/  ISETP.LE.U32.AND P1, PT, R25, UR14, PT ;  /* 0x0000000e19007c0c */ /* 0x000fe2000bf23070 */
[----:B------:R-:W-:-:S02]  /*7180*/  @!P3 HADD2 R129, -R241.H0_H0, -RZ.H0_H0 ;  /* 0xa00000fff181b230 */ /* 0x000fc40000000900 */
[----:B------:R-:W-:Y:S01]  /*7190*/  IMAD.MOV.U32 R46, RZ, RZ, R225 ;  /* 0x000000ffff2e7224 */ /* 0x000fe200078e00e1 */
[----:B------:R-:W-:Y:S01]  /*71a0*/  @!P6 PRMT R97, R124, 0x5410, RZ ;  /* 0x000054107c61e816 */ /* 0x000fe200000000ff */
[----:B-1----:R-:W-:Y:S01]  /*71b0*/  FFMA.FTZ R4, R102, UR33, -R7 ;  /* 0x0000002166047c23 */ /* 0x002fe20008010807 */
[----:B------:R-:W-:-:S03]  /*71c0*/  @!P3 PRMT R241, R129, 0x5410, RZ ;  /* 0x0000541081f1b816 */ /* 0x000fc600000000ff */
[----:B------:R1:W2:Y:S02]  /*71d0*/  MUFU.EX2 R35, R4 ;  /* 0x0000000400237308 */ /* 0x0002a40000000800 */
[----:B-1----:R-:W-:Y:S02]  /*71e0*/  LOP3.LUT R4, R2, 0xffff, RZ, 0xc0, !PT ;  /* 0x0000ffff02047812 */ /* 0x002fe400078ec0ff */
[----:B--2---:R-:W-:Y:S02]  /*71f0*/  F2FP.F16.F32.PACK_AB R5, R35, R248 ;  /* 0x000000f82305723e */ /* 0x004fe400000000ff */
[----:B------:R-:W-:Y:S02]  /*7200*/  SHF.R.U32.HI R4, RZ, 0x8, R4 ;  /* 0x00000008ff047819 */ /* 0x000fe40000011604 */
[----:B------:R-:W-:Y:S02]  /*7210*/  PRMT R182, R5, 0x7610, R182 ;  /* 0x0000761005b67816 */ /* 0x000fe400000000b6 */
[----:B------:R-:W-:-:S02]  /*7220*/  LOP3.LUT R4, R4, 0xffff, RZ, 0xc0, !PT ;  /* 0x0000ffff04047812 */ /* 0x000fc400078ec0ff */
[----:B------:R-:W-:Y:S01]  /*7230*/  PRMT R181, R5, 0x7632, R181 ;  /* 0x0000763205b57816 */ /* 0x000fe200000000b5 */
[----:B------:R-:W-:Y:S01]  /*7240*/  @!P4 HADD2 R102, -R182.H0_H0, -RZ.H0_H0 ;  /* 0xa00000ffb666c230 */ /* 0x000fe20000000900 */
[----:B------:R-:W-:Y:S01]  /*7250*/  ISETP.LE.U32.AND P5, PT, R4, UR14, PT ;  /* 0x0000000e04007c0c */ /* 0x000fe2000bfa3070 */
[----:B------:R-:W-:Y:S01]  /*7260*/  FFMA.FTZ R4, R103, UR33, -R6 ;  /* 0x0000002167047c23 */ /* 0x000fe20008010806 */
[----:B------:R-:W-:Y:S02]  /*7270*/  PRMT R44, R182, 0x5410, R181 ;  /* 0x00005410b62c7816 */ /* 0x000fe400000000b5 */
[----:B------:R-:W-:Y:S01]  /*7280*/  @!P4 PRMT R182, R102, 0x5410, RZ ;  /* 0x0000541066b6c816 */ /* 0x000fe200000000ff */
[----:B------:R1:W-:Y:S01]  /*7290*/  MUFU.EX2 R247, R4 ;  /* 0x0000000400f77308 */ /* 0x0003e20000000800 */
[----:B------:R-:W-:-:S07]  /*72a0*/  IMAD.MOV.U32 R102, RZ, RZ, R35 ;  /* 0x000000ffff667224 */ /* 0x000fce00078e0023 */
[----:B------:R-:W-:-:S05]  /*72b0*/  @!P5 HADD2 R103, -R181.H0_H0, -RZ.H0_H0 ;  /* 0xa00000ffb567d230 */ /* 0x000fca0000000900 */
[----:B------:R-:W-:Y:S02]  /*72c0*/  @!P5 PRMT R181, R103, 0x5410, RZ ;  /* 0x0000541067b5d816 */ /* 0x000fe400000000ff */
[----:B------:R2:W-:Y:S01]  /*72d0*/  MUFU.EX2 R103, R18 ;  /* 0x0000001200677308 */ /* 0x0005e20000000800 */
[----:B-1----:R-:W-:-:S07]  /*72e0*/  FFMA.FTZ R4, R104, UR33, -R6 ;  /* 0x0000002168047c23 */ /* 0x002fce0008010806 */
[----:B------:R1:W3:Y:S01]  /*72f0*/  MUFU.EX2 R47, R4 ;  /* 0x00000004002f7308 */ /* 0x0002e20000000800 */
[--C-:B--2---:R-:W-:Y:S01]  /*7300*/  FFMA.FTZ R18, R110, UR33, -R7.reuse ;  /* 0x000000216e127c23 */ /* 0x104fe20008010807 */
[--C-:B-1----:R-:W-:Y:S02]  /*7310*/  SHF.R.U32.HI R4, RZ, 0x18, R2.reuse ;  /* 0x00000018ff047819 */ /* 0x102fe40000011602 */
[----:B------:R-:W-:Y:S02]  /*7320*/  SHF.R.U32.HI R2, RZ, 0x10, R2 ;  /* 0x00000010ff027819 */ /* 0x000fe40000011602 */
[----:B------:R-:W-:Y:S01]  /*7330*/  ISETP.LE.U32.AND P4, PT, R4, UR14, PT ;  /* 0x0000000e04007c0c */ /* 0x000fe2000bf83070 */
[----:B------:R-:W-:Y:S01]  /*7340*/  FFMA.FTZ R4, R107, UR33, -R7 ;  /* 0x000000216b047c23 */ /* 0x000fe20008010807 */
[----:B------:R-:W-:-:S03]  /*7350*/  LOP3.LUT R2, R2, 0xff, RZ, 0xc0, !PT ;  /* 0x000000ff02027812 */ /* 0x000fc600078ec0ff */
[----:B------:R1:W-:Y:S01]  /*7360*/  MUFU.EX2 R101, R4 ;  /* 0x0000000400657308 */ /* 0x0003e20000000800 */
[----:B------:R-:W-:Y:S02]  /*7370*/  ISETP.LE.U32.AND P5, PT, R2, UR14, PT ;  /* 0x0000000e02007c0c */ /* 0x000fe4000bfa3070 */
[----:B---3--:R-:W-:-:S04]  /*7380*/  F2FP.F16.F32.PACK_AB R2, R47, R247 ;  /* 0x000000f72f02723e */ /* 0x008fc800000000ff */
[C---:B------:R-:W-:Y:S02]  /*7390*/  PRMT R180, R2.reuse, 0x7632, R180 ;  /* 0x0000763202b47816 */ /* 0x040fe400000000b4 */
[----:B------:R-:W-:Y:S02]  /*73a0*/  PRMT R179, R2, 0x7610, R179 ;  /* 0x0000761002b37816 */ /* 0x000fe400000000b3 */
[----:B------:R-:W-:Y:S01]  /*73b0*/  LOP3.LUT R2, R29, 0xff, RZ, 0xc0, !PT ;  /* 0x000000ff1d027812 */ /* 0x000fe200078ec0ff */
[----:B------:R-:W-:Y:S01]  /*73c0*/  @!P4 HADD2 R105, -R180.H0_H0, -RZ.H0_H0 ;  /* 0xa00000ffb469c230 */ /* 0x000fe20000000900 */
[----:B------:R-:W-:Y:S01]  /*73d0*/  PRMT R53, R179, 0x5410, R180 ;  /* 0x00005410b3357816 */ /* 0x000fe200000000b4 */
[----:B------:R-:W-:Y:S02]  /*73e0*/  @!P5 HADD2 R104, -R179.H0_H0, -RZ.H0_H0 ;  /* 0xa00000ffb368d230 */ /* 0x000fe40000000900 */
[----:B-1----:R-:W-:Y:S01]  /*73f0*/  FFMA.FTZ R4, R106, UR33, -R7 ;  /* 0x000000216a047c23 */ /* 0x002fe20008010807 */
[----:B------:R-:W-:Y:S01]  /*7400*/  @!P4 PRMT R180, R105, 0x5410, RZ ;  /* 0x0000541069b4c816 */ /* 0x000fe200000000ff */
[----:B------:R-:W-:Y:S01]  /*7410*/  IMAD.MOV.U32 R105, RZ, RZ, R226 ;  /* 0x000000ffff697224 */ /* 0x000fe200078e00e2 */
[----:B------:R-:W-:Y:S01]  /*7420*/  ISETP.LE.U32.AND P4, PT, R2, UR14, PT ;  /* 0x0000000e02007c0c */ /* 0x000fe2000bf83070 */
[----:B------:R-:W1:Y:S01]  /*7430*/  MUFU.EX2 R43, R4 ;  /* 0x00000004002b7308 */ /* 0x000e620000000800 */
[----:B------:R-:W-:-:S02]  /*7440*/  SHF.R.U32.HI R2, RZ, 0x8, R30 ;  /* 0x00000008ff027819 */ /* 0x000fc4000001161e */
[----:B------:R-:W-:Y:S02]  /*7450*/  @!P5 PRMT R179, R104, 0x5410, RZ ;  /* 0x0000541068b3d816 */ /* 0x000fe400000000ff */
[----:B------:R-:W-:-:S04]  /*7460*/  LOP3.LUT R2, R2, 0xffff, RZ, 0xc0, !PT ;  /* 0x0000ffff02027812 */ /* 0x000fc800078ec0ff */
[----:B------:R-:W-:Y:S01]  /*7470*/  ISETP.LE.U32.AND P5, PT, R2, UR14, PT ;  /* 0x0000000e02007c0c */ /* 0x000fe2000bfa3070 */
[----:B------:R-:W-:-:S04]  /*7480*/  FFMA.FTZ R2, R108, UR33, -R6 ;  /* 0x000000216c027c23 */ /* 0x000fc80008010806 */
[----:B------:R2:W3:Y:S01]  /*7490*/  MUFU.EX2 R88, R2 ;  /* 0x0000000200587308 */ /* 0x0004e20000000800 */
[----:B-1----:R-:W-:Y:S02]  /*74a0*/  IMAD.MOV.U32 R104, RZ, RZ, R43 ;  /* 0x000000ffff687224 */ /* 0x002fe400078e002b */
[----:B------:R-:W-:Y:S02]  /*74b0*/  IMAD.WIDE.U32 R4, R31, -0x2daee0ad, RZ ;  /* 0xd2511f531f047825 */ /* 0x000fe400078e00ff */
[----:B------:R-:W1:Y:S01]  /*74c0*/  LDSM.16.MT88.4 R28, [R188+0x1c000] ;  /* 0x01c00000bc1c783b */ /* 0x000e620000004200 */
[----:B------:R-:W-:Y:S02]  /*74d0*/  F2FP.F16.F32.PACK_AB R17, R104, R101 ;  /* 0x000000656811723e */ /* 0x000fe400000000ff */
[----:B------:R-:W-:Y:S02]  /*74e0*/  LOP3.LUT R35, R4, 0xffff, RZ, 0xc0, !PT ;  /* 0x0000ffff04237812 */ /* 0x000fe400078ec0ff */
[----:B------:R-:W-:-:S02]  /*74f0*/  PRMT R178, R17, 0x7610, R178 ;  /* 0x0000761011b27816 */ /* 0x000fc400000000b2 */
[----:B------:R-:W-:Y:S02]  /*7500*/  PRMT R177, R17, 0x7632, R177 ;  /* 0x0000763211b17816 */ /* 0x000fe400000000b1 */
[----:B--2---:R-:W-:Y:S01]  /*7510*/  LOP3.LUT R2, R5, UR27, R26, 0x96, !PT ;  /* 0x0000001b05027c12 */ /* 0x004fe2000f8e961a */
[----:B------:R-:W-:Y:S01]  /*7520*/  @!P2 HADD2 R106, -R178.H0_H0, -RZ.H0_H0 ;  /* 0xa00000ffb26aa230 */ /* 0x000fe20000000900 */
[----:B------:R-:W-:Y:S01]  /*7530*/  PRMT R52, R178, 0x5410, R177 ;  /* 0x00005410b2347816 */ /* 0x000fe200000000b1 */
[----:B------:R-:W-:Y:S01]  /*7540*/  @!P5 HADD2 R107, -R177.H0_H0, -RZ.H0_H0 ;  /* 0xa00000ffb16bd230 */ /* 0x000fe20000000900 */
[----:B------:R-:W-:Y:S01]  /*7550*/  SHF.R.U32.HI R17, RZ, 0x10, R2 ;  /* 0x00000010ff117819 */ /* 0x000fe20000011602 */
[----:B------:R-:W2:Y:S01]  /*7560*/  LDSM.16.MT88.4 R24, [R188+0x1c800] ;  /* 0x01c80000bc18783b */ /* 0x000ea20000004200 */
[----:B------:R-:W-:Y:S02]  /*7570*/  @!P2 PRMT R178, R106, 0x5410, RZ ;  /* 0x000054106ab2a816 */ /* 0x000fe400000000ff */
[----:B------:R-:W-:Y:S01]  /*7580*/  LOP3.LUT R17, R17, 0xff, RZ, 0xc0, !PT ;  /* 0x000000ff11117812 */ /* 0x000fe200078ec0ff */
[----:B------:R-:W-:Y:S01]  /*7590*/  MUFU.EX2 R106, R18 ;  /* 0x00000012006a7308 */ /* 0x000fe20000000800 */
[----:B------:R-:W-:Y:S01]  /*75a0*/  @!P5 PRMT R177, R107, 0x5410, RZ ;  /* 0x000054106bb1d816 */ /* 0x000fe200000000ff */
[----:B------:R-:W-:Y:S01]  /*75b0*/  IMAD.MOV.U32 R107, RZ, RZ, R224 ;  /* 0x000000ffff6b7224 */ /* 0x000fe200078e00e0 */
[----:B------:R-:W-:-:S02]  /*75c0*/  ISETP.LE.U32.AND P2, PT, R17, UR14, PT ;  /* 0x0000000e11007c0c */ /* 0x000fc4000bf43070 */
[----:B---3--:R-:W-:-:S04]  /*75d0*/  F2FP.F16.F32.PACK_AB R17, R103, R88 ;  /* 0x000000586711723e */ /* 0x008fc800000000ff */
[C---:B------:R-:W-:Y:S02]  /*75e0*/  PRMT R176, R17.reuse, 0x7632, R176 ;  /* 0x0000763211b07816 */ /* 0x040fe400000000b0 */
[----:B------:R-:W-:Y:S01]  /*75f0*/  PRMT R175, R17, 0x7610, R175 ;  /* 0x0000761011af7816 */ /* 0x000fe200000000af */
[----:B------:R-:W-:Y:S02]  /*7600*/  FFMA.FTZ R17, R111, UR33, -R7 ;  /* 0x000000216f117c23 */ /* 0x000fe40008010807 */
[----:B------:R-:W-:Y:S01]  /*7610*/  @!P1 HADD2 R108, -R176.H0_H0, -RZ.H0_H0 ;  /* 0xa00000ffb06c9230 */ /* 0x000fe20000000900 */
[----:B------:R-:W-:Y:S01]  /*7620*/  PRMT R51, R175, 0x5410, R176 ;  /* 0x00005410af337816 */ /* 0x000fe200000000b0 */
[----:B------:R3:W4:Y:S01]  /*7630*/  MUFU.EX2 R90, R17 ;  /* 0x00000011005a7308 */ /* 0x0007220000000800 */
[----:B------:R-:W-:Y:S02]  /*7640*/  @!P4 HADD2 R109, -R175.H0_H0, -RZ.H0_H0 ;  /* 0xa00000ffaf6dc230 */ /* 0x000fe40000000900 */
[----:B------:R-:W-:Y:S01]  /*7650*/  @!P1 PRMT R176, R108, 0x5410, RZ ;  /* 0x000054106cb09816 */ /* 0x000fe200000000ff */
[----:B------:R-:W-:-:S02]  /*7660*/  IMAD.MOV.U32 R108, RZ, RZ, R79 ;  /* 0x000000ffff6c7224 */ /* 0x000fc400078e004f */
[----:B------:R-:W-:Y:S01]  /*7670*/  @!P4 PRMT R175, R109, 0x5410, RZ ;  /* 0x000054106dafc816 */ /* 0x000fe200000000ff */
[----:B------:R-:W-:Y:S02]  /*7680*/  IMAD.MOV.U32 R79, RZ, RZ, R65 ;  /* 0x000000ffff4f7224 */ /* 0x000fe400078e0041 */
[----:B------:R-:W-:Y:S02]  /*7690*/  IMAD.MOV.U32 R65, RZ, RZ, R63 ;  /* 0x000000ffff417224 */ /* 0x000fe400078e003f */
[----:B------:R-:W-:Y:S01]  /*76a0*/  IMAD.MOV.U32 R63, RZ, RZ, R49 ;  /* 0x000000ffff3f7224 */ /* 0x000fe200078e0031 */
[----:B---3--:R-:W-:-:S04]  /*76b0*/  LOP3.LUT R17, R2, 0xff, RZ, 0xc0, !PT ;  /* 0x000000ff02117812 */ /* 0x008fc800078ec0ff */
        /* <DEDUP_REMOVED lines=9> */
[----:B----4-:R-:W-:-:S04]  /*7750*/  F2FP.F16.F32.PACK_AB R2, R106, R90 ;  /* 0x0000005a6a02723e */ /* 0x010fc800000000ff */
[C---:B------:R-:W-:Y:S02]  /*7760*/  PRMT R174, R2.reuse, 0x7610, R174 ;  /* 0x0000761002ae7816 */ /* 0x040fe400000000ae */
[----:B------:R-:W-:Y:S02]  /*7770*/  PRMT R173, R2, 0x7632, R173 ;  /* 0x0000763202ad7816 */ /* 0x000fe400000000ad */
[----:B------:R-:W-:Y:S01]  /*7780*/  LOP3.LUT R2, R16, 0xff, RZ, 0xc0, !PT ;  /* 0x000000ff10027812 */ /* 0x000fe200078ec0ff */
[----:B------:R-:W-:Y:S02]  /*7790*/  @!P5 HADD2 R110, -R174.H0_H0, -RZ.H0_H0 ;  /* 0xa00000ffae6ed230 */ /* 0x000fe40000000900 */
[----:B---3--:R-:W-:Y:S01]  /*77a0*/  FFMA.FTZ R17, R113, UR33, -R6 ;  /* 0x0000002171117c23 */ /* 0x008fe20008010806 */
[----:B------:R-:W-:Y:S01]  /*77b0*/  PRMT R50, R174, 0x5410, R173 ;  /* 0x00005410ae327816 */ /* 0x000fe200000000ad */
[----:B------:R-:W-:Y:S02]  /*77c0*/  @!P1 HADD2 R111, -R173.H0_H0, -RZ.H0_H0 ;  /* 0xa00000ffad6f9230 */ /* 0x000fe40000000900 */
[----:B------:R-:W3:Y:S01]  /*77d0*/  MUFU.EX2 R19, R17 ;  /* 0x0000001100137308 */ /* 0x000ee20000000800 */
[----:B------:R-:W-:-:S02]  /*77e0*/  @!P5 PRMT R174, R110, 0x5410, RZ ;  /* 0x000054106eaed816 */ /* 0x000fc400000000ff */
[----:B------:R-:W-:Y:S02]  /*77f0*/  ISETP.LE.U32.AND P5, PT, R2, UR14, PT ;  /* 0x0000000e02007c0c */ /* 0x000fe4000bfa3070 */
[--C-:B------:R-:W-:Y:S02]  /*7800*/  SHF.R.U32.HI R2, RZ, 0x18, R16.reuse ;  /* 0x00000018ff027819 */ /* 0x100fe40000011610 */
[----:B------:R-:W-:Y:S01]  /*7810*/  @!P1 PRMT R173, R111, 0x5410, RZ ;  /* 0x000054106fad9816 */ /* 0x000fe200000000ff */
[----:B------:R-:W-:Y:S01]  /*7820*/  IMAD.MOV.U32 R111, RZ, RZ, R227 ;  /* 0x000000ffff6f7224 */ /* 0x000fe200078e00e3 */
[----:B------:R-:W-:Y:S02]  /*7830*/  ISETP.LE.U32.AND P1, PT, R2, UR14, PT ;  /* 0x0000000e02007c0c */ /* 0x000fe4000bf23070 */
[----:B------:R-:W-:-:S05]  /*7840*/  SHF.R.U32.HI R2, RZ, 0x10, R16 ;  /* 0x00000010ff027819 */ /* 0x000fca0000011610 */
[----:B------:R-:W-:Y:S02]  /*7850*/  @!P5 HADD2 R114, -R246.H0_H0, -RZ.H0_H0 ;  /* 0xa00000fff672d230 */ /* 0x000fe40000000900 */
[----:B---3--:R-:W-:-:S03]  /*7860*/  IMAD.MOV.U32 R110, RZ, RZ, R19 ;  /* 0x000000ffff6e7224 */ /* 0x008fc600078e0013 */
[----:B------:R-:W-:Y:S01]  /*7870*/  @!P5 PRMT R246, R114, 0x5410, RZ ;  /* 0x0000541072f6d816 */ /* 0x000fe200000000ff */
[----:B------:R-:W-:Y:S01]  /*7880*/  @!P1 HADD2 R115, -R243.H0_H0, -RZ.H0_H0 ;  /* 0xa00000fff3739230 */ /* 0x000fe20000000900 */
[----:B------:R-:W-:-:S04]  /*7890*/  F2FP.F16.F32.PACK_AB R17, R110, R109 ;  /* 0x0000006d6e11723e */ /* 0x000fc800000000ff */
[C---:B------:R-:W-:Y:S02]  /*78a0*/  PRMT R172, R17.reuse, 0x7632, R172 ;  /* 0x0000763211ac7816 */ /* 0x040fe400000000ac */
[----:B------:R-:W-:Y:S02]  /*78b0*/  PRMT R169, R17, 0x7610, R169 ;  /* 0x0000761011a97816 */ /* 0x000fe400000000a9 */
[----:B------:R-:W-:Y:S01]  /*78c0*/  LOP3.LUT R17, R2, 0xff, RZ, 0xc0, !PT ;  /* 0x000000ff02117812 */ /* 0x000fe200078ec0ff */
[----:B------:R-:W-:Y:S01]  /*78d0*/  @!P4 HADD2 R112, -R172.H0_H0, -RZ.H0_H0 ;  /* 0xa00000ffac70c230 */ /* 0x000fe20000000900 */
[----:B------:R-:W-:Y:S01]  /*78e0*/  LOP3.LUT R2, R16, 0xffff, RZ, 0xc0, !PT ;  /* 0x0000ffff10027812 */ /* 0x000fe200078ec0ff */
[----:B------:R-:W-:Y:S01]  /*78f0*/  @!P2 HADD2 R113, -R169.H0_H0, -RZ.H0_H0 ;  /* 0xa00000ffa971a230 */ /* 0x000fe20000000900 */
[----:B------:R-:W-:Y:S02]  /*7900*/  PRMT R49, R169, 0x5410, R172 ;  /* 0x00005410a9317816 */ /* 0x000fe400000000ac */
[----:B------:R-:W-:-:S02]  /*7910*/  @!P4 PRMT R172, R112, 0x5410, RZ ;  /* 0x0000541070acc816 */ /* 0x000fc400000000ff */
[----:B------:R-:W-:Y:S02]  /*7920*/  ISETP.LE.U32.AND P4, PT, R17, UR14, PT ;  /* 0x0000000e11007c0c */ /* 0x000fe4000bf83070 */
[----:B-1----:R-:W-:Y:S01]  /*7930*/  HMMA.16816.F32 R16, R12, R28, RZ ;  /* 0x0000001c0c10723c */ /* 0x002fe200000018ff */
[----:B------:R-:W-:Y:S02]  /*7940*/  SHF.R.U32.HI R2, RZ, 0x8, R2 ;  /* 0x00000008ff027819 */ /* 0x000fe40000011602 */
[----:B------:R-:W-:Y:S02]  /*7950*/  @!P2 PRMT R169, R113, 0x5410, RZ ;  /* 0x0000541071a9a816 */ /* 0x000fe400000000ff */
[----:B------:R-:W-:Y:S02]  /*7960*/  LOP3.LUT R2, R2, 0xffff, RZ, 0xc0, !PT ;  /* 0x0000ffff02027812 */ /* 0x000fe400078ec0ff */
[----:B------:R-:W-:Y:S02]  /*7970*/  @!P1 PRMT R243, R115, 0x5410, RZ ;  /* 0x0000541073f39816 */ /* 0x000fe400000000ff */
[----:B------:R-:W-:-:S02]  /*7980*/  ISETP.LE.U32.AND P2, PT, R2, UR14, PT ;  /* 0x0000000e02007c0c */ /* 0x000fc4000bf43070 */
[----:B------:R-:W-:Y:S01]  /*7990*/  SHF.R.U32.HI R2, RZ, 0x10, R20 ;  /* 0x00000010ff027819 */ /* 0x000fe20000011614 */
[----:B------:R-:W-:Y:S01]  /*79a0*/  @!P4 HADD2 R116, -R244.H0_H0, -RZ.H0_H0 ;  /* 0xa00000fff474c230 */ /* 0x000fe20000000900 */
[----:B------:R-:W-:Y:S02]  /*79b0*/  SHF.R.U32.HI R28, RZ, 0x18, R4 ;  /* 0x00000018ff1c7819 */ /* 0x000fe40000011604 */
[----:B------:R-:W-:Y:S02]  /*79c0*/  LOP3.LUT R2, R2, 0xff, RZ, 0xc0, !PT ;  /* 0x000000ff02027812 */ /* 0x000fe400078ec0ff */
[----:B------:R-:W-:Y:S02]  /*79d0*/  @!P4 PRMT R244, R116, 0x5410, RZ ;  /* 0x0000541074f4c816 */ /* 0x000fe400000000ff */
[----:B------:R-:W-:Y:S02]  /*79e0*/  ISETP.LE.U32.AND P5, PT, R2, UR14, PT ;  /* 0x0000000e02007c0c */ /* 0x000fe4000bfa3070 */
[----:B------:R-:W-:Y:S01]  /*79f0*/  LOP3.LUT R2, R20, 0xffff, RZ, 0xc0, !PT ;  /* 0x0000ffff14027812 */ /* 0x000fe200078ec0ff */
[----:B------:R-:W-:-:S02]  /*7a00*/  @!P2 HADD2 R117, -R245.H0_H0, -RZ.H0_H0 ;  /* 0xa00000fff575a230 */ /* 0x000fc40000000900 */
[----:B--2---:R-:W-:Y:S01]  /*7a10*/  HMMA.16816.F32 R112, R8, R24, R16 ;  /* 0x000000180870723c */ /* 0x004fe20000001810 */
[----:B------:R-:W-:Y:S02]  /*7a20*/  SHF.R.U32.HI R2, RZ, 0x8, R2 ;  /* 0x00000008ff027819 */ /* 0x000fe40000011602 */
[----:B------:R-:W-:Y:S02]  /*7a30*/  @!P2 PRMT R245, R117, 0x5410, RZ ;  /* 0x0000541075f5a816 */ /* 0x000fe400000000ff */
[----:B------:R-:W-:Y:S01]  /*7a40*/  LOP3.LUT R2, R2, 0xffff, RZ, 0xc0, !PT ;  /* 0x0000ffff02027812 */ /* 0x000fe200078ec0ff */
[----:B------:R-:W-:Y:S02]  /*7a50*/  HMMA.16816.F32 R16, R12, R30, RZ ;  /* 0x0000001e0c10723c */ /* 0x000fe400000018ff */
        /* <DEDUP_REMOVED lines=8> */
[----:B------:R-:W-:Y:S01]  /*7ae0*/  ISETP.LE.U32.AND P4, PT, R2, UR14, PT ;  /* 0x0000000e02007c0c */ /* 0x000fe2000bf83070 */
[----:B------:R-:W-:Y:S01]  /*7af0*/  @!P2 HADD2 R121, -R89.H0_H0, -RZ.H0_H0 ;  /* 0xa00000ff5979a230 */ /* 0x000fe20000000900 */
[----:B------:R-:W-:-:S02]  /*7b00*/  LOP3.LUT R2, R34, 0xff, RZ, 0xc0, !PT ;  /* 0x000000ff22027812 */ /* 0x000fc400078ec0ff */
[----:B------:R-:W-:Y:S02]  /*7b10*/  SHF.R.U32.HI R34, RZ, 0x10, R4 ;  /* 0x00000010ff227819 */ /* 0x000fe40000011604 */
[----:B------:R-:W-:Y:S01]  /*7b20*/  @!P2 PRMT R89, R121, 0x5410, RZ ;  /* 0x000054107959a816 */ /* 0x000fe200000000ff */
[----:B------:R-:W-:Y:S01]  /*7b30*/  @!P1 HADD2 R122, -R91.H0_H0, -RZ.H0_H0 ;  /* 0xa00000ff5b7a9230 */ /* 0x000fe20000000900 */
[----:B------:R-:W-:Y:S01]  /*7b40*/  ISETP.LE.U32.AND P2, PT, R22, UR14, PT ;  /* 0x0000000e16007c0c */ /* 0x000fe2000bf43070 */
[----:B------:R-:W-:Y:S01]  /*7b50*/  HMMA.16816.F32 R116, R8, R26, R16 ;  /* 0x0000001a0874723c */ /* 0x000fe20000001810 */
[----:B------:R-:W-:Y:S01]  /*7b60*/  LDSM.16.MT88.4 R24, [R187+0x1c800] ;  /* 0x01c80000bb18783b */ /* 0x000fe20000004200 */
[----:B------:R-:W-:Y:S01]  /*7b70*/  IMAD.MOV.U32 R121, RZ, RZ, R214 ;  /* 0x000000ffff797224 */ /* 0x000fe200078e00d6 */
[----:B------:R-:W-:Y:S01]  /*7b80*/  @!P1 PRMT R91, R122, 0x5410, RZ ;  /* 0x000054107a5b9816 */ /* 0x000fe200000000ff */
[----:B------:R-:W-:Y:S01]  /*7b90*/  @!P4 HADD2 R123, -R98.H0_H0, -RZ.H0_H0 ;  /* 0xa00000ff627bc230 */ /* 0x000fe20000000900 */
[----:B------:R-:W-:Y:S01]  /*7ba0*/  ISETP.LE.U32.AND P1, PT, R2, UR14, PT ;  /* 0x0000000e02007c0c */ /* 0x000fe2000bf23070 */
[----:B------:R-:W-:Y:S01]  /*7bb0*/  IMAD.MOV.U32 R122, RZ, RZ, R215 ;  /* 0x000000ffff7a7224 */ /* 0x000fe200078e00d7 */
[----:B------:R-:W-:-:S02]  /*7bc0*/  SHF.R.U32.HI R16, RZ, 0x8, R23 ;  /* 0x00000008ff107819 */ /* 0x000fc40000011617 */
[----:B------:R-:W1:Y:S01]  /*7bd0*/  LDSM.16.MT88.4 R20, [R187+0x1c000] ;  /* 0x01c00000bb14783b */ /* 0x000e620000004200 */
[----:B------:R-:W-:Y:S02]  /*7be0*/  LOP3.LUT R2, R33, 0xff, RZ, 0xc0, !PT ;  /* 0x000000ff21027812 */ /* 0x000fe400078ec0ff */
[----:B------:R-:W-:Y:S01]  /*7bf0*/  @!P4 PRMT R98, R123, 0x5410, RZ ;  /* 0x000054107b62c816 */ /* 0x000fe200000000ff */
[----:B------:R-:W-:Y:S01]  /*7c00*/  @!P2 HADD2 R134, -R240.H0_H0, -RZ.H0_H0 ;  /* 0xa00000fff086a230 */ /* 0x000fe20000000900 */
[----:B------:R-:W-:Y:S02]  /*7c10*/  PRMT R43, R2, 0x5410, R37 ;  /* 0x00005410022b7816 */ /* 0x000fe40000000025 */
[----:B------:R-:W-:Y:S01]  /*7c20*/  SHF.R.U32.HI R2, RZ, 0x8, R41 ;  /* 0x00000008ff027819 */ /* 0x000fe20000011629 */
[----:B------:R-:W-:Y:S01]  /*7c30*/  IMAD.MOV.U32 R41, RZ, RZ, R121 ;  /* 0x000000ffff297224 */ /* 0x000fe200078e0079 */
[----:B------:R-:W-:Y:S01]  /*7c40*/  LOP3.LUT R17, R4, 0xff, RZ, 0xc0, !PT ;  /* 0x000000ff04117812 */ /* 0x000fe200078ec0ff */
[----:B------:R-:W-:Y:S01]  /*7c50*/  IMAD.WIDE.U32 R4, R40, -0x2daee0ad, RZ ;  /* 0xd2511f5328047825 */ /* 0x000fe200078e00ff */
[----:B------:R-:W-:-:S03]  /*7c60*/  LOP3.LUT R2, R2, 0xffff, RZ, 0xc0, !PT ;  /* 0x0000ffff02027812 */ /* 0x000fc600078ec0ff */
[----:B------:R-:W-:Y:S01]  /*7c70*/  @!P1 HADD2 R128, -R242.H0_H0, -RZ.H0_H0 ;  /* 0xa00000fff2809230 */ /* 0x000fe20000000900 */
[----:B------:R-:W-:Y:S01]  /*7c80*/  PRMT R48, R38, 0x5410, R16 ;  /* 0x0000541026307816 */ /* 0x000fe20000000010 */
[----:B------:R-:W-:Y:S01]  /*7c90*/  IMAD.MOV.U32 R38, RZ, RZ, R212 ;  /* 0x000000ffff267224 */ /* 0x000fe200078e00d4 */
[----:B------:R-:W-:Y:S01]  /*7ca0*/  ISETP.LE.U32.AND P4, PT, R2, UR14, PT ;  /* 0x0000000e02007c0c */ /* 0x000fe2000bf83070 */
[----:B------:R-:W-:Y:S01]  /*7cb0*/  IMAD.MOV.U32 R40, RZ, RZ, R120 ;  /* 0x000000ffff287224 */ /* 0x000fe200078e0078 */
[C---:B------:R-:W-:Y:S02]  /*7cc0*/  LOP3.LUT R29, R4.reuse, 0xffff, RZ, 0xc0, !PT ;  /* 0x0000ffff041d7812 */ /* 0x040fe400078ec0ff */
[----:B------:R-:W-:Y:S02]  /*7cd0*/  LOP3.LUT R33, R4, 0xff, RZ, 0xc0, !PT ;  /* 0x000000ff04217812 */ /* 0x000fe400078ec0ff */
[--C-:B------:R-:W-:Y:S02]  /*7ce0*/  SHF.R.U32.HI R31, RZ, 0x10, R4.reuse ;  /* 0x00000010ff1f7819 */ /* 0x100fe40000011604 */
[----:B------:R-:W-:-:S02]  /*7cf0*/  SHF.R.U32.HI R30, RZ, 0x18, R4 ;  /* 0x00000018ff1e7819 */ /* 0x000fc40000011604 */
[----:B------:R-:W-:Y:S01]  /*7d00*/  LOP3.LUT R4, R39, 0xff, RZ, 0xc0, !PT ;  /* 0x000000ff27047812 */ /* 0x000fe200078ec0ff */
[----:B------:R-:W-:Y:S01]  /*7d10*/  IMAD.MOV.U32 R39, RZ, RZ, R107 ;  /* 0x000000ffff277224 */ /* 0x000fe200078e006b */
[----:B------:R-:W-:Y:S01]  /*7d20*/  LOP3.LUT R2, R5, UR27, R36, 0x96, !PT ;  /* 0x0000001b05027c12 */ /* 0x000fe2000f8e9624 */
[----:B------:R-:W-:Y:S01]  /*7d30*/  @!P4 HADD2 R125, -R99.H0_H0, -RZ.H0_H0 ;  /* 0xa00000ff637dc230 */ /* 0x000fe20000000900 */
[----:B------:R-:W-:Y:S01]  /*7d40*/  ISETP.LE.U32.AND P6, PT, R4, UR14, PT ;  /* 0x0000000e04007c0c */ /* 0x000fe2000bfc3070 */
[----:B------:R-:W-:Y:S01]  /*7d50*/  IMAD.MOV.U32 R107, RZ, RZ, R102 ;  /* 0x000000ffff6b7224 */ /* 0x000fe200078e0066 */
[----:B------:R-:W-:Y:S01]  /*7d60*/  SHF.R.U32.HI R4, RZ, 0x8, R42 ;  /* 0x00000008ff047819 */ /* 0x000fe2000001162a */
[----:B------:R-:W-:Y:S01]  /*7d70*/  IMAD.MOV.U32 R42, RZ, RZ, R251 ;  /* 0x000000ffff2a7224 */ /* 0x000fe200078e00fb */
[----:B------:R-:W-:Y:S02]  /*7d80*/  @!P4 PRMT R99, R125, 0x5410, RZ ;  /* 0x000054107d63c816 */ /* 0x000fe400000000ff */
[----:B------:R-:W-:-:S02]  /*7d90*/  ISETP.LE.U32.AND P4, PT, R17, UR14, PT ;  /* 0x0000000e11007c0c */ /* 0x000fc4000bf83070 */
[----:B------:R-:W-:Y:S02]  /*7da0*/  LOP3.LUT R4, R4, 0xffff, RZ, 0xc0, !PT ;  /* 0x0000ffff04047812 */ /* 0x000fe400078ec0ff */
[----:B------:R-:W-:Y:S01]  /*7db0*/  SHF.R.U32.HI R5, RZ, 0x18, R32 ;  /* 0x00000018ff057819 */ /* 0x000fe20000011620 */
[----:B-1----:R-:W-:Y:S01]  /*7dc0*/  HMMA.16816.F32 R16, R12, R20, RZ ;  /* 0x000000140c10723c */ /* 0x002fe200000018ff */
[----:B------:R-:W-:Y:S02]  /*7dd0*/  ISETP.LE.U32.AND P3, PT, R4, UR14, PT ;  /* 0x0000000e04007c0c */ /* 0x000fe4000bf63070 */
[----:B------:R-:W-:Y:S02]  /*7de0*/  LOP3.LUT R4, R32, 0xffff, RZ, 0xc0, !PT ;  /* 0x0000ffff20047812 */ /* 0x000fe400078ec0ff */
[----:B------:R-:W-:Y:S01]  /*7df0*/  @!P1 PRMT R242, R128, 0x5410, RZ ;  /* 0x0000541080f29816 */ /* 0x000fe200000000ff */
[----:B------:R-:W-:Y:S01]  /*7e00*/  IMAD.MOV.U32 R128, RZ, RZ, R38 ;  /* 0x000000ffff807224 */ /* 0x000fe200078e0026 */
[----:B------:R-:W-:-:S02]  /*7e10*/  @!P2 PRMT R240, R134, 0x5410, RZ ;  /* 0x0000541086f0a816 */ /* 0x000fc400000000ff */
[----:B------:R-:W-:Y:S01]  /*7e20*/  ISETP.LE.U32.AND P1, PT, R28, UR14, PT ;  /* 0x0000000e1c007c0c */ /* 0x000fe2000bf23070 */
[----:B------:R-:W-:-:S04]  /*7e30*/  IMAD.MOV.U32 R28, RZ, RZ, R122 ;  /* 0x000000ffff1c7224 */ /* 0x000fc800078e007a */
[----:B------:R-:W-:-:S05]  /*7e40*/  @!P3 HADD2 R133, -R223.H0_H0, -RZ.H0_H0 ;  /* 0xa00000ffdf85b230 */ /* 0x000fca0000000900 */
[----:B------:R-:W-:-:S05]  /*7e50*/  @!P3 PRMT R223, R133, 0x5410, RZ ;  /* 0x0000541085dfb816 */ /* 0x000fca00000000ff */
[----:B------:R-:W-:Y:S06]  /*7e60*/  HMMA.16816.F32 R212, R8, R24, R16 ;  /* 0x0000001808d4723c */ /* 0x000fec0000001810 */
[----:B------:R-:W-:Y:S01]  /*7e70*/  HMMA.16816.F32 R16, R12, R22, RZ ;  /* 0x000000160c10723c */ /* 0x000fe200000018ff */
[----:B------:R-:W-:-:S15]  /*7e80*/  LDSM.16.MT88.4 R20, [R185+0x1e800] ;  /* 0x01e80000b914783b */ /* 0x000fde0000004200 */
[----:B------:R-:W-:-:S08]  /*7e90*/  NOP ;  /* 0x0000000000007918 */ /* 0x000fd00000000000 */
[----:B------:R-:W-:Y:S01]  /*7ea0*/  HMMA.16816.F32 R224, R8, R26, R16 ;  /* 0x0000001a08e0723c */ /* 0x000fe20000001810 */
[----:B------:R-:W1:Y:S06]  /*7eb0*/  LDSM.16.MT88.4 R24, [R185+0x1e000] ;  /* 0x01e00000b918783b */ /* 0x000e6c0000004200 */
[----:B------:R-:W-:Y:S02]  /*7ec0*/  SHF.R.U32.HI R17, RZ, 0x8, R4 ;  /* 0x00000008ff117819 */ /* 0x000fe40000011604 */
[----:B------:R-:W-:Y:S02]  /*7ed0*/  SHF.R.U32.HI R4, RZ, 0x10, R32 ;  /* 0x00000010ff047819 */ /* 0x000fe40000011620 */
[----:B------:R-:W-:-:S02]  /*7ee0*/  LOP3.LUT R16, R32, 0xff, RZ, 0xc0, !PT ;  /* 0x000000ff20107812 */ /* 0x000fc400078ec0ff */
[----:B------:R-:W-:Y:S02]  /*7ef0*/  LOP3.LUT R4, R4, 0xff, RZ, 0xc0, !PT ;  /* 0x000000ff04047812 */ /* 0x000fe400078ec0ff */
[----:B------:R-:W-:Y:S02]  /*7f00*/  PRMT R32, R16, 0x5410, R17 ;  /* 0x0000541010207816 */ /* 0x000fe40000000011 */
[----:B------:R-:W-:Y:S02]  /*7f10*/  PRMT R38, R4, 0x5410, R5 ;  /* 0x0000541004267816 */ /* 0x000fe40000000005 */
[----:B------:R-:W-:Y:S02]  /*7f20*/  LOP3.LUT R4, R31, 0xff, RZ, 0xc0, !PT ;  /* 0x000000ff1f047812 */ /* 0x000fe400078ec0ff */
[----:B------:R-:W-:Y:S02]  /*7f30*/  LOP3.LUT R16, R34, 0xff, RZ, 0xc0, !PT ;  /* 0x000000ff22107812 */ /* 0x000fe400078ec0ff */
[----:B------:R-:W-:-:S02]  /*7f40*/  PRMT R36, R4, 0x5410, R30 ;  /* 0x0000541004247816 */ /* 0x000fc4000000001e */
[----:B------:R-:W-:Y:S02]  /*7f50*/  SHF.R.U32.HI R4, RZ, 0x8, R35 ;  /* 0x00000008ff047819 */ /* 0x000fe40000011623 */
[----:B------:R-:W-:Y:S02]  /*7f60*/  SHF.R.U32.HI R5, RZ, 0x8, R29 ;  /* 0x00000008ff057819 */ /* 0x000fe4000001161d */
[----:B------:R-:W-:Y:S02]  /*7f70*/  LOP3.LUT R4, R4, 0xffff, RZ, 0xc0, !PT ;  /* 0x0000ffff04047812 */ /* 0x000fe400078ec0ff */
[----:B------:R-:W-:Y:S02]  /*7f80*/  ISETP.LE.U32.AND P2, PT, R16, UR14, PT ;  /* 0x0000000e10007c0c */ /* 0x000fe4000bf43070 */
[----:B------:R-:W-:Y:S02]  /*7f90*/  ISETP.LE.U32.AND P3, PT, R4, UR14, PT ;  /* 0x0000000e04007c0c */ /* 0x000fe4000bf63070 */
[----:B------:R-:W-:-:S02]  /*7fa0*/  LOP3.LUT R4, R2, 0xffff, RZ, 0xc0, !PT ;  /* 0x0000ffff02047812 */ /* 0x000fc400078ec0ff */
[----:B------:R-:W-:Y:S02]  /*7fb0*/  SHF.R.U32.HI R16, RZ, 0x10, R2 ;  /* 0x00000010ff107819 */ /* 0x000fe40000011602 */
[----:B------:R-:W-:Y:S02]  /*7fc0*/  LOP3.LUT R17, R2, 0xff, RZ, 0xc0, !PT ;  /* 0x000000ff02117812 */ /* 0x000fe400078ec0ff */
[----:B------:R-:W-:Y:S02]  /*7fd0*/  SHF.R.U32.HI R4, RZ, 0x8, R4 ;  /* 0x00000008ff047819 */ /* 0x000fe40000011604 */
[----:B------:R-:W-:Y:S02]  /*7fe0*/  PRMT R37, R33, 0x5410, R5 ;  /* 0x0000541021257816 */ /* 0x000fe40000000005 */
[----:B------:R-:W-:Y:S02]  /*7ff0*/  SHF.R.U32.HI R5, RZ, 0x18, R2 ;  /* 0x00000018ff057819 */ /* 0x000fe40000011602 */
[----:B------:R-:W-:-:S02]  /*8000*/  LOP3.LUT R2, R16, 0xff, RZ, 0xc0, !PT ;  /* 0x000000ff10027812 */ /* 0x000fc400078ec0ff */
[----:B------:R-:W-:Y:S01]  /*8010*/  PRMT R34, R17, 0x5410, R4 ;  /* 0x0000541011227816 */ /* 0x000fe20000000004 */
[----:B------:R-:W-:Y:S01]  /*8020*/  FFMA.FTZ R4, R127, UR33, -R7 ;  /* 0x000000217f047c23 */ /* 0x000fe20008010807 */
[----:B-1----:R-:W-:Y:S01]  /*8030*/  HMMA.16816.F32 R16, R12, R24, RZ ;  /* 0x000000180c10723c */ /* 0x002fe200000018ff */
[----:B------:R-:W-:Y:S01]  /*8040*/  PRMT R33, R2, 0x5410, R5 ;  /* 0x0000541002217816 */ /* 0x000fe20000000005 */
[----:B------:R-:W-:Y:S01]  /*8050*/  FFMA.FTZ R2, R126, UR33, -R7 ;  /* 0x000000217e027c23 */ /* 0x000fe20008010807 */
[----:B------:R-:W-:Y:S01]  /*8060*/  FADD.FTZ R7, R250, R249 ;  /* 0x000000f9fa077221 */ /* 0x000fe20000010000 */
[----:B------:R1:W-:Y:S01]  /*8070*/  MUFU.EX2 R102, R4 ;  /* 0x0000000400667308 */ /* 0x0003e20000000800 */
[----:B------:R-:W-:-:S07]  /*8080*/  FADD.FTZ R5, R218, R168 ;  /* 0x000000a8da057221 */ /* 0x000fce0000010000 */
[----:B------:R2:W3:Y:S01]  /*8090*/  MUFU.EX2 R251, R2 ;  /* 0x0000000200fb7308 */ /* 0x0004e20000000800 */
[----:B-1----:R-:W-:Y:S01]  /*80a0*/  FADD.FTZ R4, R42, R7 ;  /* 0x000000072a047221 */ /* 0x002fe20000010000 */
[----:B------:R-:W-:-:S10]  /*80b0*/  IMAD.MOV.U32 R42, RZ, RZ, R28 ;  /* 0x000000ffff2a7224 */ /* 0x000fd400078e001c */
[----:B------:R-:W-:Y:S01]  /*80c0*/  HMMA.16816.F32 R124, R8, R20, R16 ;  /* 0x00000014087c723c */ /* 0x000fe20000001810 */
[----:B------:R-:W-:Y:S01]  /*80d0*/  FADD.FTZ R5, R135, R5 ;  /* 0x0000000587057221 */ /* 0x000fe20000010000 */
[----:B------:R-:W-:Y:S02]  /*80e0*/  IMAD.MOV.U32 R28, RZ, RZ, R128 ;  /* 0x000000ffff1c7224 */ /* 0x000fe400078e0080 */
[----:B--2---:R-:W-:Y:S02]  /*80f0*/  FFMA.FTZ R2, R130, UR33, -R6 ;  /* 0x0000002182027c23 */ /* 0x004fe40008010806 */
[----:B------:R-:W-:Y:S01]  /*8100*/  HMMA.16816.F32 R16, R12, R26, RZ ;  /* 0x0000001a0c10723c */ /* 0x000fe200000018ff */
[----:B------:R-:W-:Y:S01]  /*8110*/  FADD.FTZ R4, R42, R4 ;  /* 0x000000042a047221 */ /* 0x000fe20000010000 */
[----:B------:R-:W-:Y:S01]  /*8120*/  IMAD.MOV.U32 R128, RZ, RZ, R111 ;  /* 0x000000ffff807224 */ /* 0x000fe200078e006f */
[----:B------:R1:W-:Y:S01]  /*8130*/  MUFU.EX2 R250, R2 ;  /* 0x0000000200fa7308 */ /* 0x0003e20000000800 */
[----:B------:R-:W-:-:S15]  /*8140*/  FADD.FTZ R5, R100, R5 ;  /* 0x0000000564057221 */ /* 0x000fde0000010000 */
[----:B------:R-:W-:-:S05]  /*8150*/  NOP ;  /* 0x0000000000007918 */ /* 0x000fca0000000000 */
[----:B------:R-:W-:Y:S01]  /*8160*/  HMMA.16816.F32 R120, R8, R22, R16 ;  /* 0x000000160878723c */ /* 0x000fe20000001810 */
[----:B------:R-:W2:Y:S01]  /*8170*/  LDSM.16.MT88.4 R16, [R186+0x1e000] ;  /* 0x01e00000ba10783b */ /* 0x000ea20000004200 */
[----:B-1----:R-:W-:Y:S01]  /*8180*/  FFMA.FTZ R2, R131, UR33, -R6 ;  /* 0x0000002183027c23 */ /* 0x002fe20008010806 */
[----:B------:R-:W-:Y:S01]  /*8190*/  FADD.FTZ R4, R28, R4 ;  /* 0x000000041c047221 */ /* 0x000fe20000010000 */
[----:B------:R-:W-:Y:S01]  /*81a0*/  IMAD.MOV.U32 R111, RZ, RZ, R108 ;  /* 0x000000ffff6f7224 */ /* 0x000fe200078e006c */
[----:B------:R-:W1:Y:S01]  /*81b0*/  LDSM.16.MT88.4 R20, [R186+0x1e800] ;  /* 0x01e80000ba14783b */ /* 0x000e620000004200 */
[----:B------:R3:W4:Y:S01]  /*81c0*/  MUFU.EX2 R249, R2 ;  /* 0x0000000200f97308 */ /* 0x0007220000000800 */
[----:B------:R-:W-:Y:S01]  /*81d0*/  FADD.FTZ R5, R128, R5 ;  /* 0x0000000580057221 */ /* 0x000fe20000010000 */
[----:B------:R-:W-:Y:S02]  /*81e0*/  IMAD.MOV.U32 R108, RZ, RZ, R47 ;  /* 0x000000ffff6c7224 */ /* 0x000fe400078e002f */
[----:B------:R-:W-:Y:S01]  /*81f0*/  IMAD.MOV.U32 R42, RZ, RZ, R107 ;  /* 0x000000ffff2a7224 */ /* 0x000fe200078e006b */
[----:B---3--:R-:W-:Y:S01]  /*8200*/  F2FP.F16.F32.PACK_AB R2, R251, R102 ;  /* 0x00000066fb02723e */ /* 0x008fe200000000ff */
[----:B------:R-:W-:-:S02]  /*8210*/  IMAD.MOV.U32 R129, RZ, RZ, R105 ;  /* 0x000000ffff817224 */ /* 0x000fc400078e0069 */
[----:B------:R-:W-:Y:S01]  /*8220*/  IMAD.MOV.U32 R47, RZ, RZ, R58 ;  /* 0x000000ffff2f7224 */ /* 0x000fe200078e003a */
[C---:B------:R-:W-:Y:S01]  /*8230*/  PRMT R168, R2.reuse, 0x7610, R168 ;  /* 0x0000761002a87816 */ /* 0x040fe200000000a8 */
[----:B------:R-:W-:Y:S01]  /*8240*/  IMAD.MOV.U32 R128, RZ, RZ, R108 ;  /* 0x000000ffff807224 */ /* 0x000fe200078e006c */
[----:B------:R-:W-:Y:S01]  /*8250*/  PRMT R135, R2, 0x7632, R135 ;  /* 0x0000763202877816 */ /* 0x000fe20000000087 */
[----:B------:R-:W-:Y:S01]  /*8260*/  IMAD.MOV.U32 R35, RZ, RZ, R46 ;  /* 0x000000ffff237224 */ /* 0x000fe200078e002e */
[----:B----4-:R-:W-:Y:S01]  /*8270*/  F2FP.F16.F32.PACK_AB R2, R249, R250 ;  /* 0x000000faf902723e */ /* 0x010fe200000000ff */
[----:B------:R-:W-:Y:S01]  /*8280*/  USHF.L.U32 UR20, UR20, 0x3, URZ ;  /* 0x0000000314147899 */ /* 0x000fe2000800063f */
[----:B------:R-:W-:Y:S02]  /*8290*/  IMAD.MOV.U32 R58, RZ, RZ, R59 ;  /* 0x000000ffff3a7224 */ /* 0x000fe400078e003b */
[C---:B------:R-:W-:Y:S01]  /*82a0*/  PRMT R134, R2.reuse, 0x7610, R134 ;  /* 0x0000761002867816 */ /* 0x040fe20000000086 */
[----:B------:R-:W-:Y:S01]  /*82b0*/  IMAD.MOV.U32 R108, RZ, RZ, R104 ;  /* 0x000000ffff6c7224 */ /* 0x000fe200078e0068 */
[----:B------:R-:W-:Y:S01]  /*82c0*/  PRMT R133, R2, 0x7632, R133 ;  /* 0x0000763202857816 */ /* 0x000fe20000000085 */
[----:B------:R-:W-:Y:S01]  /*82d0*/  FADD.FTZ R2, R40, R4 ;  /* 0x0000000428027221 */ /* 0x000fe20000010000 */
[----:B------:R-:W-:Y:S01]  /*82e0*/  FADD.FTZ R4, R41, R5 ;  /* 0x0000000529047221 */ /* 0x000fe20000010000 */
[----:B------:R-:W-:Y:S01]  /*82f0*/  @!P3 HADD2 R137, -R135.H0_H0, -RZ.H0_H0 ;  /* 0xa00000ff8789b230 */ /* 0x000fe20000000900 */
[----:B------:R-:W-:Y:S01]  /*8300*/  PRMT R31, R168, 0x5410, R135 ;  /* 0x00005410a81f7816 */ /* 0x000fe20000000087 */
[----:B------:R-:W-:-:S02]  /*8310*/  IMAD.MOV.U32 R46, RZ, RZ, R55 ;  /* 0x000000ffff2e7224 */ /* 0x000fc400078e0037 */
[----:B------:R-:W-:Y:S01]  /*8320*/  FADD.FTZ R25, R252, R4 ;  /* 0x00000004fc197221 */ /* 0x000fe20000010000 */
[----:B------:R-:W-:Y:S01]  /*8330*/  @!P4 HADD2 R136, -R168.H0_H0, -RZ.H0_H0 ;  /* 0xa00000ffa888c230 */ /* 0x000fe20000000900 */
[----:B--2---:R-:W-:Y:S01]  /*8340*/  HMMA.16816.F32 R4, R12, R16, RZ ;  /* 0x000000100c04723c */ /* 0x004fe200000018ff */
[----:B------:R-:W-:Y:S01]  /*8350*/  FADD.FTZ R24, R111, R2 ;  /* 0x000000026f187221 */ /* 0x000fe20000010000 */
[----:B------:R-:W-:Y:S01]  /*8360*/  IMAD.MOV.U32 R111, RZ, RZ, R106 ;  /* 0x000000ffff6f7224 */ /* 0x000fe200078e006a */
[----:B------:R-:W-:Y:S01]  /*8370*/  @!P3 PRMT R135, R137, 0x5410, RZ ;  /* 0x000054108987b816 */ /* 0x000fe200000000ff */
[----:B------:R-:W-:Y:S01]  /*8380*/  IMAD.MOV.U32 R59, RZ, RZ, R56 ;  /* 0x000000ffff3b7224 */ /* 0x000fe200078e0038 */
[----:B------:R-:W-:Y:S01]  /*8390*/  LEA R218, P3, R39, UR6, 0x1 ;  /* 0x0000000627da7c11 */ /* 0x000fe2000f8608ff */
[----:B------:R-:W-:-:S15]  /*83a0*/  IMAD.MOV.U32 R41, RZ, RZ, R54 ;  /* 0x000000ffff297224 */ /* 0x000fde00078e0036 */
[----:B------:R-:W-:-:S03]  /*83b0*/  NOP ;  /* 0x0000000000007918 */ /* 0x000fc60000000000 */
[----:B-1----:R-:W-:Y:S01]  /*83c0*/  HMMA.16816.F32 R104, R8, R20, R4 ;  /* 0x000000140868723c */ /* 0x002fe20000001804 */
[----:B------:R-:W-:Y:S02]  /*83d0*/  IMAD.MOV.U32 R40, RZ, RZ, R45 ;  /* 0x000000ffff287224 */ /* 0x000fe400078e002d */
[----:B------:R-:W-:Y:S02]  /*83e0*/  IMAD.MOV.U32 R55, RZ, RZ, R67 ;  /* 0x000000ffff377224 */ /* 0x000fe400078e0043 */
[----:B------:R-:W-:Y:S01]  /*83f0*/  IMAD.U32 R2, RZ, RZ, UR20 ;  /* 0x00000014ff027e24 */ /* 0x000fe2000f8e00ff */
[----:B------:R-:W-:Y:S01]  /*8400*/  HMMA.16816.F32 R4, R12, R18, RZ ;  /* 0x000000120c04723c */ /* 0x000fe200000018ff */
[----:B------:R-:W-:Y:S01]  /*8410*/  LEA.HI.X R219, R39, UR7, R219, 0x1, P3 ;  /* 0x0000000727db7c11 */ /* 0x000fe200098f0cdb */
        /* <DEDUP_REMOVED lines=14> */
[----:B------:R-:W-:Y:S01]  /*8500*/  HMMA.16816.F32 R80, R8, R22, R4 ;  /* 0x000000160850723c */ /* 0x000fe20000001804 */
[----:B------:R-:W1:Y:S01]  /*8510*/  LDSM.16.MT88.4 R20, [R188+0x1e000] ;  /* 0x01e00000bc14783b */ /* 0x000e620000004200 */
[----:B------:R-:W-:Y:S02]  /*8520*/  IMAD.MOV.U32 R56, RZ, RZ, R170 ;  /* 0x000000ffff387224 */ /* 0x000fe400078e00aa */
[----:B------:R-:W-:-:S04]  /*8530*/  IMAD.WIDE R28, R2, 0x2, R218 ;  /* 0x00000002021c7825 */ /* 0x000fc800078e02da */
[----:B------:R-:W-:Y:S01]  /*8540*/  FADD.FTZ R4, R35, R24 ;  /* 0x0000001823047221 */ /* 0x000fe20000010000 */
[----:B------:R-:W-:Y:S01]  /*8550*/  FADD.FTZ R5, R129, R25 ;  /* 0x0000001981057221 */ /* 0x000fe20000010000 */
[----:B------:R-:W-:Y:S04]  /*8560*/  STG.E.U16 desc[UR28][R218.64], R91 ;  /* 0x0000005bda007986 */ /* 0x000fe8000c10151c */
[----:B------:R-:W2:Y:S01]  /*8570*/  LDSM.16.MT88.4 R24, [R188+0x1e800] ;  /* 0x01e80000bc18783b */ /* 0x000ea20000004200 */
[----:B------:R-:W-:Y:S01]  /*8580*/  @!P4 PRMT R168, R136, 0x5410, RZ ;  /* 0x0000541088a8c816 */ /* 0x000fe200000000ff */
[----:B------:R-:W-:Y:S02]  /*8590*/  IMAD.MOV.U32 R100, RZ, RZ, R42 ;  /* 0x000000ffff647224 */ /* 0x000fe400078e002a */
[----:B------:R-:W-:Y:S01]  /*85a0*/  STG.E.U16 desc[UR28][R218.64+0x2], R89 ;  /* 0x00000259da007986 */ /* 0x000fe2000c10151c */
[----:B------:R-:W-:-:S02]  /*85b0*/  IMAD.MOV.U32 R136, RZ, RZ, R128 ;  /* 0x000000ffff887224 */ /* 0x000fc400078e0080 */
[----:B------:R-:W-:Y:S01]  /*85c0*/  IMAD.MOV.U32 R42, RZ, RZ, R54 ;  /* 0x000000ffff2a7224 */ /* 0x000fe200078e0036 */
[----:B------:R3:W-:Y:S01]  /*85d0*/  STG.E.U16 desc[UR28][R28.64], R96 ;  /* 0x000000601c007986 */ /* 0x0007e2000c10151c */
[----:B-1----:R-:W-:Y:S01]  /*85e0*/  HMMA.16816.F32 R16, R12, R20, RZ ;  /* 0x000000140c10723c */ /* 0x002fe200000018ff */
[----:B------:R-:W-:Y:S01]  /*85f0*/  IMAD.MOV.U32 R129, RZ, RZ, R55 ;  /* 0x000000ffff817224 */ /* 0x000fe200078e0037 */
[----:B------:R-:W-:Y:S01]  /*8600*/  HSET2.LE.AND R7, R43, R0, PT ;  /* 0x000000002b077233 */ /* 0x000fe20003803000 */
[----:B------:R-:W-:Y:S02]  /*8610*/  IMAD.MOV.U32 R128, RZ, RZ, R78 ;  /* 0x000000ffff807224 */ /* 0x000fe400078e004e */
[----:B------:R-:W-:Y:S02]  /*8620*/  @!P6 HADD2 R130, -R191.H0_H0, -RZ.H0_H0 ;  /* 0xa00000ffbf82e230 */ /* 0x000fe40000000900 */
[----:B------:R-:W-:Y:S02]  /*8630*/  IMAD.MOV.U32 R54, RZ, RZ, R76 ;  /* 0x000000ffff367224 */ /* 0x000fe400078e004c */
[----:B------:R-:W-:-:S02]  /*8640*/  @!P5 HADD2 R131, -R183.H0_H0, -RZ.H0_H0 ;  /* 0xa00000ffb783d230 */ /* 0x000fc40000000900 */
[----:B---3--:R-:W-:Y:S01]  /*8650*/  IMAD.MOV.U32 R96, RZ, RZ, R39 ;  /* 0x000000ffff607224 */ /* 0x008fe200078e0027 */
[----:B------:R-:W-:Y:S01]  /*8660*/  PRMT R30, R134, 0x5410, R133 ;  /* 0x00005410861e7816 */ /* 0x000fe20000000085 */
[----:B------:R-:W-:Y:S02]  /*8670*/  IMAD.MOV.U32 R39, RZ, RZ, R79 ;  /* 0x000000ffff277224 */ /* 0x000fe400078e004f */
[----:B------:R-:W-:Y:S02]  /*8680*/  @!P2 HADD2 R139, -R134.H0_H0, -RZ.H0_H0 ;  /* 0xa00000ff868ba230 */ /* 0x000fe40000000900 */
[----:B------:R-:W-:Y:S02]  /*8690*/  IMAD.MOV.U32 R55, RZ, RZ, R77 ;  /* 0x000000ffff377224 */ /* 0x000fe400078e004d */
[----:B------:R-:W-:Y:S02]  /*86a0*/  @!P1 HADD2 R138, -R133.H0_H0, -RZ.H0_H0 ;  /* 0xa00000ff858a9230 */ /* 0x000fe40000000900 */
[----:B------:R-:W-:Y:S01]  /*86b0*/  IMAD.MOV.U32 R76, RZ, RZ, R58 ;  /* 0x000000ffff4c7224 */ /* 0x000fe200078e003a */
[----:B------:R1:W5:Y:S01]  /*86c0*/  LDL.LU R170, [R1+0xec] ;  /* 0x0000ec0001aa7983 */ /* 0x0003620000300800 */
[----:B------:R-:W-:Y:S01]  /*86d0*/  IMAD.MOV.U32 R77, RZ, RZ, R59 ;  /* 0x000000ffff4d7224 */ /* 0x000fe200078e003b */
[----:B------:R-:W-:Y:S01]  /*86e0*/  HSET2.LE.AND R2, R32, R0, PT ;  /* 0x0000000020027233 */ /* 0x000fe20003803000 */
[----:B------:R-:W-:Y:S01]  /*86f0*/  IMAD.MOV.U32 R78, RZ, RZ, R56 ;  /* 0x000000ffff4e7224 */ /* 0x000fe200078e0038 */
[----:B------:R3:W-:Y:S01]  /*8700*/  STG.E.U16 desc[UR28][R28.64+0x2], R98 ;  /* 0x000002621c007986 */ /* 0x0007e2000c10151c */
[----:B------:R-:W-:-:S02]  /*8710*/  IMAD.MOV.U32 R79, RZ, RZ, R57 ;  /* 0x000000ffff4f7224 */ /* 0x000fc400078e0039 */
[----:B------:R-:W-:Y:S01]  /*8720*/  FADD.FTZ R247, R247, R4 ;  /* 0x00000004f7f77221 */ /* 0x000fe20000010000 */
[----:B------:R-:W-:Y:S01]  /*8730*/  LOP3.LUT R4, R2, R44, RZ, 0xc0, !PT ;  /* 0x0000002c02047212 */ /* 0x000fe200078ec0ff */
[----:B------:R4:W-:Y:S01]  /*8740*/  STG.E.U16 desc[UR28][R218.64+0x10], R97 ;  /* 0x00001061da007986 */ /* 0x0009e2000c10151c */
[--C-:B------:R-:W-:Y:S01]  /*8750*/  HSET2.LE.AND R2, R38, R0.reuse, PT ;  /* 0x0000000026027233 */ /* 0x100fe20003803000 */
[----:B--2---:R-:W-:Y:S01]  /*8760*/  HMMA.16816.F32 R56, R8, R24, R16 ;  /* 0x000000180838723c */ /* 0x004fe20000001810 */
[----:B------:R-:W-:Y:S01]  /*8770*/  FADD.FTZ R248, R248, R5 ;  /* 0x00000005f8f87221 */ /* 0x000fe20000010000 */
[----:B------:R2:W-:Y:S01]  /*8780*/  STG.E.U16 desc[UR28][R218.64+0x12], R99 ;  /* 0x00001263da007986 */ /* 0x0005e2000c10151c */
[----:B------:R-:W-:Y:S01]  /*8790*/  LOP3.LUT R7, R7, R51, RZ, 0xc0, !PT ;  /* 0x0000003307077212 */ /* 0x000fe200078ec0ff */
[----:B------:R-:W-:Y:S01]  /*87a0*/  IMAD.MOV.U32 R43, RZ, RZ, R129 ;  /* 0x000000ffff2b7224 */ /* 0x000fe200078e0081 */
[----:B------:R-:W-:Y:S01]  /*87b0*/  LOP3.LUT R5, R2, R53, RZ, 0xc0, !PT ;  /* 0x0000003502057212 */ /* 0x000fe200078ec0ff */
[----:B------:R-:W-:Y:S01]  /*87c0*/  HMMA.16816.F32 R16, R12, R22, RZ ;  /* 0x000000160c10723c */ /* 0x000fe200000018ff */
[----:B------:R-:W1:Y:S01]  /*87d0*/  LDSM.16.MT88.4 R20, [R187+0x1e000] ;  /* 0x01e00000bb14783b */ /* 0x000e620000004200 */
[----:B------:R-:W-:Y:S01]  /*87e0*/  HSET2.LE.AND R2, R48, R0, PT ;  /* 0x0000000030027233 */ /* 0x000fe20003803000 */
[----:B------:R-:W-:Y:S01]  /*87f0*/  IMAD.MOV.U32 R38, RZ, RZ, R54 ;  /* 0x000000ffff267224 */ /* 0x000fe200078e0036 */
[----:B------:R-:W-:Y:S01]  /*8800*/  @!P6 PRMT R191, R130, 0x5410, RZ ;  /* 0x0000541082bfe816 */ /* 0x000fe200000000ff */
[----:B------:R-:W-:Y:S01]  /*8810*/  IMAD.MOV.U32 R51, RZ, RZ, R88 ;  /* 0x000000ffff337224 */ /* 0x000fe200078e0058 */
[----:B------:R-:W-:Y:S01]  /*8820*/  @!P5 PRMT R183, R131, 0x5410, RZ ;  /* 0x0000541083b7d816 */ /* 0x000fe200000000ff */
[----:B------:R-:W-:Y:S01]  /*8830*/  IMAD.MOV.U32 R137, RZ, RZ, R100 ;  /* 0x000000ffff897224 */ /* 0x000fe200078e0064 */
[----:B------:R-:W-:Y:S01]  /*8840*/  LOP3.LUT R6, R2, R52, RZ, 0xc0, !PT ;  /* 0x0000003402067212 */ /* 0x000fe200078ec0ff */
[----:B------:R-:W-:Y:S01]  /*8850*/  IMAD.MOV.U32 R2, RZ, RZ, R90 ;  /* 0x000000ffff027224 */ /* 0x000fe200078e005a */
[----:B------:R-:W-:Y:S01]  /*8860*/  @!P2 PRMT R134, R139, 0x5410, RZ ;  /* 0x000054108b86a816 */ /* 0x000fe200000000ff */
[----:B------:R-:W-:Y:S01]  /*8870*/  IMAD.MOV.U32 R139, RZ, RZ, R111 ;  /* 0x000000ffff8b7224 */ /* 0x000fe200078e006f */
[----:B------:R-:W-:Y:S01]  /*8880*/  @!P1 PRMT R133, R138, 0x5410, RZ ;  /* 0x000054108a859816 */ /* 0x000fe200000000ff */
[----:B------:R-:W-:Y:S01]  /*8890*/  IMAD.MOV.U32 R138, RZ, RZ, R110 ;  /* 0x000000ffff8a7224 */ /* 0x000fe200078e006e */
[----:B------:R-:W-:Y:S01]  /*88a0*/  STG.E.U16 desc[UR28][R28.64+0x10], R242 ;  /* 0x000010f21c007986 */ /* 0x000fe2000c10151c */
[----:B---3--:R-:W-:-:S02]  /*88b0*/  IMAD.MOV.U32 R98, RZ, RZ, R41 ;  /* 0x000000ffff627224 */ /* 0x008fc400078e0029 */
[----:B------:R-:W-:Y:S01]  /*88c0*/  IMAD.MOV.U32 R41, RZ, RZ, R45 ;  /* 0x000000ffff297224 */ /* 0x000fe200078e002d */
[----:B------:R-:W-:Y:S01]  /*88d0*/  STG.E.U16 desc[UR28][R28.64+0x12], R241 ;  /* 0x000012f11c007986 */ /* 0x000fe2000c10151c */
[----:B----4-:R-:W-:Y:S02]  /*88e0*/  IMAD.MOV.U32 R97, RZ, RZ, R40 ;  /* 0x000000ffff617224 */ /* 0x010fe400078e0028 */
[----:B------:R-:W-:Y:S01]  /*88f0*/  IMAD.MOV.U32 R40, RZ, RZ, R47 ;  /* 0x000000ffff287224 */ /* 0x000fe200078e002f */
[----:B------:R-:W-:Y:S01]  /*8900*/  STG.E.U16 desc[UR28][R218.64+0x20], R246 ;  /* 0x000020f6da007986 */ /* 0x000fe2000c10151c */
[----:B--2---:R-:W-:Y:S02]  /*8910*/  IMAD.MOV.U32 R99, RZ, RZ, R46 ;  /* 0x000000ffff637224 */ /* 0x004fe400078e002e */
[----:B------:R-:W-:Y:S01]  /*8920*/  HMMA.16816.F32 R44, R8, R26, R16 ;  /* 0x0000001a082c723c */ /* 0x000fe20000001810 */
[----:B------:R-:W-:Y:S01]  /*8930*/  IMAD.MOV.U32 R48, RZ, RZ, R109 ;  /* 0x000000ffff307224 */ /* 0x000fe200078e006d */
[----:B------:R-:W-:Y:S01]  /*8940*/  STG.E.U16 desc[UR28][R218.64+0x22], R245 ;  /* 0x000022f5da007986 */ /* 0x000fe2000c10151c */
[----:B------:R-:W-:-:S03]  /*8950*/  IMAD.MOV.U32 R252, RZ, RZ, R102 ;  /* 0x000000fffffc7224 */ /* 0x000fc600078e0066 */
[----:B------:R-:W-:Y:S01]  /*8960*/  STG.E.U16 desc[UR28][R28.64+0x20], R244 ;  /* 0x000020f41c007986 */ /* 0x000fe2000c10151c */
[--C-:B------:R-:W-:Y:S01]  /*8970*/  HSET2.LE.AND R17, R37, R0.reuse, PT ;  /* 0x0000000025117233 */ /* 0x100fe20003803000 */
[----:B------:R-:W-:Y:S01]  /*8980*/  IMAD.MOV.U32 R37, RZ, RZ, R39 ;  /* 0x000000ffff257224 */ /* 0x000fe200078e0027 */
[--C-:B------:R-:W-:Y:S01]  /*8990*/  HSET2.LE.AND R18, R36, R0.reuse, PT ;  /* 0x0000000024127233 */ /* 0x100fe20003803000 */
[----:B------:R-:W-:Y:S01]  /*89a0*/  IMAD.MOV.U32 R36, RZ, RZ, R128 ;  /* 0x000000ffff247224 */ /* 0x000fe200078e0080 */
[--C-:B------:R-:W-:Y:S01]  /*89b0*/  HSET2.LE.AND R16, R34, R0.reuse, PT ;  /* 0x0000000022107233 */ /* 0x100fe20003803000 */
[----:B------:R-:W-:Y:S01]  /*89c0*/  IMAD.MOV.U32 R39, RZ, RZ, R55 ;  /* 0x000000ffff277224 */ /* 0x000fe200078e0037 */
[----:B------:R-:W-:Y:S01]  /*89d0*/  LOP3.LUT R130, R17, R31, RZ, 0xc0, !PT ;  /* 0x0000001f11827212 */ /* 0x000fe200078ec0ff */
[----:B------:R-:W-:Y:S01]  /*89e0*/  IMAD.MOV.U32 R31, RZ, RZ, R139 ;  /* 0x000000ffff1f7224 */ /* 0x000fe200078e008b */
[----:B------:R-:W-:Y:S01]  /*89f0*/  LOP3.LUT R131, R18, R30, RZ, 0xc0, !PT ;  /* 0x0000001e12837212 */ /* 0x000fe200078ec0ff */
[C---:B-1----:R-:W-:Y:S01]  /*8a00*/  HMMA.16816.F32 R24, R12.reuse, R20, RZ ;  /* 0x000000140c18723c */ /* 0x042fe200000018ff */
[----:B------:R-:W-:Y:S01]  /*8a10*/  LOP3.LUT R128, R16, R50, RZ, 0xc0, !PT ;  /* 0x0000003210807212 */ /* 0x000fe200078ec0ff */
[----:B------:R-:W-:Y:S01]  /*8a20*/  IMAD.MOV.U32 R50, RZ, RZ, R101 ;  /* 0x000000ffff327224 */ /* 0x000fe200078e0065 */
[----:B------:R-:W-:Y:S01]  /*8a30*/  HSET2.LE.AND R0, R33, R0, PT ;  /* 0x0000000021007233 */ /* 0x000fe20003803000 */
[----:B------:R-:W-:Y:S01]  /*8a40*/  IMAD.MOV.U32 R30, RZ, RZ, R138 ;  /* 0x000000ffff1e7224 */ /* 0x000fe200078e008a */
[----:B------:R-:W-:Y:S01]  /*8a50*/  STG.E.U16 desc[UR28][R28.64+0x22], R243 ;  /* 0x000022f31c007986 */ /* 0x000fe2000c10151c */
[----:B------:R-:W-:Y:S02]  /*8a60*/  HMMA.16816.F32 R20, R12, R22, RZ ;  /* 0x000000160c14723c */ /* 0x000fe400000018ff */
[----:B------:R-:W-:Y:S01]  /*8a70*/  LOP3.LUT R129, R0, R49, RZ, 0xc0, !PT ;  /* 0x0000003100817212 */ /* 0x000fe200078ec0ff */
[----:B------:R-:W1:Y:S01]  /*8a80*/  LDSM.16.MT88.4 R12, [R187+0x1e800] ;  /* 0x01e80000bb0c783b */ /* 0x000e620000004200 */
[----:B------:R-:W-:-:S02]  /*8a90*/  IMAD.MOV.U32 R0, RZ, RZ, R108 ;  /* 0x000000ffff007224 */ /* 0x000fc400078e006c */
[----:B------:R-:W-:Y:S01]  /*8aa0*/  IMAD.MOV.U32 R49, RZ, RZ, R103 ;  /* 0x000000ffff317224 */ /* 0x000fe200078e0067 */
        /* <DEDUP_REMOVED lines=8> */
[----:B------:R-:W-:Y:S01]  /*8b30*/  STG.E.U16 desc[UR28][R218.64+0x50], R178 ;  /* 0x000050b2da007986 */ /* 0x000fe2000c10151c */
[C---:B-1----:R-:W-:Y:S03]  /*8b40*/  HMMA.16816.F32 R24, R8.reuse, R12, R24 ;  /* 0x0000000c0818723c */ /* 0x042fe60000001818 */
[----:B------:R-:W-:Y:S04]  /*8b50*/  STG.E.U16 desc[UR28][R218.64+0x52], R177 ;  /* 0x000052b1da007986 */ /* 0x000fe8000c10151c */
[----:B------:R-:W-:Y:S01]  /*8b60*/  STG.E.U16 desc[UR28][R28.64+0x50], R175 ;  /* 0x000050af1c007986 */ /* 0x000fe2000c10151c */
[----:B------:R-:W-:Y:S03]  /*8b70*/  HMMA.16816.F32 R20, R8, R14, R20 ;  /* 0x0000000e0814723c */ /* 0x000fe60000001814 */
[----:B------:R-:W1:Y:S04]  /*8b80*/  LDSM.16.MT88.4 R8, [R185+0x19000] ;  /* 0x01900000b908783b */ /* 0x000e680000004200 */
[----:B------:R-:W2:Y:S04]  /*8b90*/  LDSM.16.MT88.4 R12, [R186+0x19000] ;  /* 0x01900000ba0c783b */ /* 0x000ea80000004200 */
        /* <DEDUP_REMOVED lines=9> */
[----:B------:R-:W-:Y:S03]  /*8c30*/  STG.E.U16 desc[UR28][R28.64+0x72], R133 ;  /* 0x000072851c007986 */ /* 0x000fe6000c10151c */
        /* <DEDUP_REMOVED lines=26> */
[----:B------:R-:W-:Y:S01]  /*8de0*/  LDSM.16.MT88.4 R152, [R186+0x19800] ;  /* 0x01980000ba98783b */ /* 0x000fe20000004200 */
[C---:B--2---:R-:W-:Y:S03]  /*8df0*/  HMMA.16816.F32 R100, R4.reuse, R12, R160 ;  /* 0x0000000c0464723c */ /* 0x044fe600000018a0 */
[----:B------:R-:W-:Y:S03]  /*8e00*/  LDSM.16.MT88.4 R160, [R185+0x19800] ;  /* 0x01980000b9a0783b */ /* 0x000fe60000004200 */
[C---:B------:R-:W-:Y:S01]  /*8e10*/  HMMA.16816.F32 R108, R4.reuse, R14, R144 ;  /* 0x0000000e046c723c */ /* 0x040fe20000001890 */
[----:B------:R-:W2:Y:S04]  /*8e20*/  LDSM.16.MT88.4 R12, [R187+0x1d000] ;  /* 0x01d00000bb0c783b */ /* 0x000ea80000004200 */
[----:B------:R-:W3:Y:S01]  /*8e30*/  LDSM.16.MT88.4 R144, [R188+0x19800] ;  /* 0x01980000bc90783b */ /* 0x000ee20000004200 */
[C---:B-1----:R-:W-:Y:S06]  /*8e40*/  HMMA.16816.F32 R112, R4.reuse, R8, R112 ;  /* 0x000000080470723c */ /* 0x042fec0000001870 */
[C---:B------:R-:W-:Y:S01]  /*8e50*/  HMMA.16816.F32 R116, R4.reuse, R10, R116 ;  /* 0x0000000a0474723c */ /* 0x040fe20000001874 */
[----:B------:R-:W1:Y:S05]  /*8e60*/  LDSM.16.MT88.4 R8, [R185+0x1f000] ;  /* 0x01f00000b908783b */ /* 0x000e6a0000004200 */
[C---:B--2---:R-:W-:Y:S06]  /*8e70*/  HMMA.16816.F32 R212, R4.reuse, R12, R212 ;  /* 0x0000000c04d4723c */ /* 0x044fec00000018d4 */
[----:B------:R-:W-:Y:S01]  /*8e80*/  HMMA.16816.F32 R224, R4, R14, R224 ;  /* 0x0000000e04e0723c */ /* 0x000fe200000018e0 */
[----:B------:R-:W2:Y:S05]  /*8e90*/  LDSM.16.MT88.4 R12, [R186+0x1f000] ;  /* 0x01f00000ba0c783b */ /* 0x000eaa0000004200 */
[C---:B------:R-:W-:Y:S06]  /*8ea0*/  HMMA.16816.F32 R164, R128.reuse, R160, R164 ;  /* 0x000000a080a4723c */ /* 0x040fec00000018a4 */
[C---:B------:R-:W-:Y:S06]  /*8eb0*/  HMMA.16816.F32 R160, R128.reuse, R162, R16 ;  /* 0x000000a280a0723c */ /* 0x040fec0000001810 */
[----:B---3--:R-:W-:Y:S01]  /*8ec0*/  HMMA.16816.F32 R148, R128, R144, R148 ;  /* 0x000000908094723c */ /* 0x008fe20000001894 */
[----:B------:R-:W-:-:S02]  /*8ed0*/  IMAD.MOV.U32 R19, RZ, RZ, R50 ;  /* 0x000000ffff137224 */ /* 0x000fc400078e0032 */
[----:B------:R-:W-:-:S03]  /*8ee0*/  IMAD.MOV.U32 R18, RZ, RZ, R51 ;  /* 0x000000ffff127224 */ /* 0x000fc600078e0033 */
[----:B------:R-:W-:Y:S06]  /*8ef0*/  HMMA.16816.F32 R144, R128, R146, R36 ;  /* 0x000000928090723c */ /* 0x000fec0000001824 */
[C---:B-1----:R-:W-:Y:S06]  /*8f00*/  HMMA.16816.F32 R124, R4.reuse, R8, R124 ;  /* 0x00000008047c723c */ /* 0x042fec000000187c */
[C---:B------:R-:W-:Y:S01]  /*8f10*/  HMMA.16816.F32 R120, R4.reuse, R10, R120 ;  /* 0x0000000a0478723c */ /* 0x040fe20000001878 */
[----:B------:R-:W1:Y:S05]  /*8f20*/  LDSM.16.MT88.4 R8, [R188+0x1f000] ;  /* 0x01f00000bc08783b */ /* 0x000e6a0000004200 */
[C---:B--2---:R-:W-:Y:S01]  /*8f30*/  HMMA.16816.F32 R236, R4.reuse, R12, R104 ;  /* 0x0000000c04ec723c */ /* 0x044fe20000001868 */
[----:B------:R-:W-:Y:S05]  /*8f40*/  LDSM.16.MT88.4 R104, [R185+0x1f800] ;  /* 0x01f80000b968783b */ /* 0x000fea0000004200 */
[----:B------:R-:W-:Y:S01]  /*8f50*/  HMMA.16816.F32 R232, R4, R14, R80 ;  /* 0x0000000e04e8723c */ /* 0x000fe20000001850 */
[----:B------:R-:W-:Y:S05]  /*8f60*/  LDSM.16.MT88.4 R80, [R186+0x1d800] ;  /* 0x01d80000ba50783b */ /* 0x000fea0000004200 */
[C---:B------:R-:W-:Y:S06]  /*8f70*/  HMMA.16816.F32 R156, R128.reuse, R152, R156 ;  /* 0x00000098809c723c */ /* 0x040fec000000189c */
[----:B------:R-:W-:Y:S06]  /*8f80*/  HMMA.16816.F32 R152, R128, R154, R32 ;  /* 0x0000009a8098723c */ /* 0x000fec0000001820 */
[C---:B-1----:R-:W-:Y:S01]  /*8f90*/  HMMA.16816.F32 R228, R4.reuse, R8, R56 ;  /* 0x0000000804e4723c */ /* 0x042fe20000001838 */
[----:B------:R-:W-:Y:S05]  /*8fa0*/  LDSM.16.MT88.4 R56, [R188+0x1b800] ;  /* 0x01b80000bc38783b */ /* 0x000fea0000004200 */
[C---:B------:R-:W-:Y:S01]  /*8fb0*/  HMMA.16816.F32 R12, R4.reuse, R10, R44 ;  /* 0x0000000a040c723c */ /* 0x040fe2000000182c */
[----:B------:R-:W1:Y:S05]  /*8fc0*/  LDSM.16.MT88.4 R8, [R187+0x1f000] ;  /* 0x01f00000bb08783b */ /* 0x000e6a0000004200 */
[C---:B-1----:R-:W-:Y:S06]  /*8fd0*/  HMMA.16816.F32 R24, R4.reuse, R8, R24 ;  /* 0x000000080418723c */ /* 0x042fec0000001818 */
[----:B------:R-:W-:Y:S01]  /*8fe0*/  HMMA.16816.F32 R20, R4, R10, R20 ;  /* 0x0000000a0414723c */ /* 0x000fe20000001814 */
[----:B------:R-:W-:Y:S01]  /*8ff0*/  IMAD.MOV.U32 R9, RZ, RZ, R2 ;  /* 0x000000ffff097224 */ /* 0x000fe200078e0002 */
[----:B------:R-:W-:Y:S01]  /*9000*/  LDSM.16.MT88.4 R4, [R187+0x1f800] ;  /* 0x01f80000bb04783b */ /* 0x000fe20000004200 */
[----:B------:R-:W-:-:S02]  /*9010*/  IMAD.MOV.U32 R2, RZ, RZ, R137 ;  /* 0x000000ffff027224 */ /* 0x000fc400078e0089 */
[----:B------:R-:W-:Y:S02]  /*9020*/  IMAD.MOV.U32 R8, RZ, RZ, R48 ;  /* 0x000000ffff087224 */ /* 0x000fe400078e0030 */
[----:B------:R-:W-:Y:S02]  /*9030*/  IMAD.MOV.U32 R11, RZ, RZ, R0 ;  /* 0x000000ffff0b7224 */ /* 0x000fe400078e0000 */
[----:B------:R-:W-:Y:S01]  /*9040*/  FADD.FTZ R2, R2, R248 ;  /* 0x000000f802027221 */ /* 0x000fe20000010000 */
[----:B------:R-:W-:Y:S02]  /*9050*/  IMAD.MOV.U32 R0, RZ, RZ, R136 ;  /* 0x000000ffff007224 */ /* 0x000fe400078e0088 */
[----:B------:R-:W1:Y:S01]  /*9060*/  LDSM.16.MT88.4 R136, [R187+0x19800] ;  /* 0x01980000bb88783b */ /* 0x000e620000004200 */
[----:B------:R-:W-:Y:S02]  /*9070*/  IMAD.MOV.U32 R10, RZ, RZ, R49 ;  /* 0x000000ffff0a7224 */ /* 0x000fe400078e0031 */
[----:B------:R-:W-:Y:S01]  /*9080*/  FADD.FTZ R0, R0, R247 ;  /* 0x000000f700007221 */ /* 0x000fe20000010000 */
[----:B------:R-:W-:Y:S01]  /*9090*/  FADD.FTZ R2, R19, R2 ;  /* 0x0000000213027221 */ /* 0x000fe20000010000 */
[----:B------:R-:W2:Y:S02]  /*90a0*/  LDSM.16.MT88.4 R48, [R186+0x1b800] ;  /* 0x01b80000ba30783b */ /* 0x000ea40000004200 */
        /* <DEDUP_REMOVED lines=10> */
[C---:B-1----:R-:W-:Y:S06]  /*9150*/  HMMA.16816.F32 R140, R128.reuse, R136, R140 ;  /* 0x00000088808c723c */ /* 0x042fec000000188c */
[C---:B------:R-:W-:Y:S01]  /*9160*/  HMMA.16816.F32 R136, R128.reuse, R138, R40 ;  /* 0x0000008a8088723c */ /* 0x040fe20000001828 */
[----:B------:R-:W1:Y:S05]  /*9170*/  LDSM.16.MT88.4 R40, [R185+0x1b800] ;  /* 0x01b80000b928783b */ /* 0x000e6a0000004200 */
[C---:B--2---:R-:W-:Y:S01]  /*9180*/  HMMA.16816.F32 R44, R128.reuse, R48, R64 ;  /* 0x00000030802c723c */ /* 0x044fe20000001840 */
[----:B------:R-:W2:Y:S05]  /*9190*/  LDSM.16.MT88.4 R64, [R187+0x1b800] ;  /* 0x01b80000bb40783b */ /* 0x000eaa0000004200 */
[C---:B------:R-:W-:Y:S06]  /*91a0*/  HMMA.16816.F32 R48, R128.reuse, R50, R68 ;  /* 0x000000328030723c */ /* 0x040fec0000001844 */
[C---:B-1----:R-:W-:Y:S06]  /*91b0*/  HMMA.16816.F32 R36, R128.reuse, R40, R52 ;  /* 0x000000288024723c */ /* 0x042fec0000001834 */
[C---:B------:R-:W-:Y:S06]  /*91c0*/  HMMA.16816.F32 R40, R128.reuse, R42, R60 ;  /* 0x0000002a8028723c */ /* 0x040fec000000183c */
        /* <DEDUP_REMOVED lines=8> */
[C---:B------:R-:W-:Y:S01]  /*9250*/  HMMA.16816.F32 R104, R128.reuse, R106, R120 ;  /* 0x0000006a8068723c */ /* 0x040fe20000001878 */
[----:B------:R-:W3:Y:S05]  /*9260*/  LDSM.16.MT88.4 R120, [R188+0x1f800] ;  /* 0x01f80000bc78783b */ /* 0x000eea0000004200 */
[C---:B-1----:R-:W-:Y:S06]  /*9270*/  HMMA.16816.F32 R68, R128.reuse, R72, R92 ;  /* 0x000000488044723c */ /* 0x042fec000000185c */
[C---:B------:R-:W-:Y:S01]  /*9280*/  HMMA.16816.F32 R72, R128.reuse, R74, R96 ;  /* 0x0000004a8048723c */ /* 0x040fe20000001860 */
[----:B------:R-:W1:Y:S05]  /*9290*/  LDSM.16.MT88.4 R96, [R187+0x1d800] ;  /* 0x01d80000bb60783b */ /* 0x000e6a0000004200 */
[C---:B--2---:R-:W-:Y:S01]  /*92a0*/  HMMA.16816.F32 R84, R128.reuse, R88, R112 ;  /* 0x000000588054723c */ /* 0x044fe20000001870 */
[----:B------:R-:W2:Y:S05]  /*92b0*/  LDSM.16.MT88.4 R112, [R186+0x1f800] ;  /* 0x01f80000ba70783b */ /* 0x000eaa0000004200 */
[C---:B------:R-:W-:Y:S06]  /*92c0*/  HMMA.16816.F32 R80, R128.reuse, R82, R108 ;  /* 0x000000528050723c */ /* 0x040fec000000186c */
[C---:B------:R-:W-:Y:S06]  /*92d0*/  HMMA.16816.F32 R88, R128.reuse, R90, R116 ;  /* 0x0000005a8058723c */ /* 0x040fec0000001874 */
[C---:B------:R-:W-:Y:S06]  /*92e0*/  HMMA.16816.F32 R124, R128.reuse, R4, R24 ;  /* 0x00000004807c723c */ /* 0x040fec0000001818 */
[C---:B---3--:R-:W-:Y:S06]  /*92f0*/  HMMA.16816.F32 R116, R128.reuse, R120, R228 ;  /* 0x000000788074723c */ /* 0x048fec00000018e4 */
[C---:B------:R-:W-:Y:S06]  /*9300*/  HMMA.16816.F32 R120, R128.reuse, R122, R12 ;  /* 0x0000007a8078723c */ /* 0x040fec000000180c */
[C---:B-1----:R-:W-:Y:S06]  /*9310*/  HMMA.16816.F32 R92, R128.reuse, R96, R212 ;  /* 0x00000060805c723c */ /* 0x042fec00000018d4 */
[----:B--2---:R-:W-:Y:S01]  /*9320*/  HMMA.16816.F32 R108, R128, R112, R236 ;  /* 0x00000070806c723c */ /* 0x004fe200000018ec */
[----:B------:R-:W-:-:S04]  /*9330*/  IADD3 R214, P1, R218, -0x80, RZ ;  /* 0xffffff80dad67810 */ /* 0x000fc80007f3e0ff */
[----:B------:R-:W-:Y:S01]  /*9340*/  IADD3.X R215, R219, -0x1, RZ, P1, !PT ;  /* 0xffffffffdbd77810 */ /* 0x000fe20000ffe4ff */
[----:B------:R-:W-:Y:S01]  /*9350*/  HMMA.16816.F32 R96, R128, R98, R224 ;  /* 0x000000628060723c */ /* 0x000fe200000018e0 */
[----:B------:R-:W-:-:S05]  /*9360*/  FADD.FTZ R239, R249, R0 ;  /* 0x00000000f9ef7221 */ /* 0x000fca0000010000 */
        /* <DEDUP_REMOVED lines=24> */
[----:B------:R-:W2:Y:S01]  /*94f0*/  S2R R252, SR_TID.X ;  /* 0x0000000000fc7919 */ /* 0x000ea20000002100 */
[----:B------:R-:W-:-:S06]  /*9500*/  IMAD.MOV.U32 R5, RZ, RZ, R19 ;  /* 0x000000ffff057224 */ /* 0x000fcc00078e0013 */
[----:B------:R-:W3:Y:S01]  /*9510*/  @!P4 LDC.64 R8, c[0x0][0x220] ;  /* 0x00008800ff08cb82 */ /* 0x000ee20000000a00 */
[----:B------:R-:W-:Y:S01]  /*9520*/  UIMAD UR4, UR6, UR40, UR4 ;  /* 0x00000028060472a4 */ /* 0x000fe2000f8e0204 */
[----:B------:R-:W-:-:S04]  /*9530*/  IMAD.MOV.U32 R4, RZ, RZ, R30 ;  /* 0x000000ffff047224 */ /* 0x000fc800078e001e */
        /* <DEDUP_REMOVED lines=13> */
[----:B---3--:R-:W-:Y:S01]  /*9610*/  @!P4 LEA R8, P0, R4, R8, 0x1 ;  /* 0x000000080408c211 */ /* 0x008fe200078008ff */
[----:B------:R-:W-:Y:S01]  /*9620*/  @P4 STS.128 [R216+0x1a000], RZ ;  /* 0x01a000ffd8004388 */ /* 0x000fe20000000c00 */
[----:B------:R-:W-:Y:S02]  /*9630*/  @!P5 LEA R14, P1, R0, R14, 0x1 ;  /* 0x0000000e000ed211 */ /* 0x000fe400078208ff */
[----:B------:R-:W-:Y:S01]  /*9640*/  @!P4 LEA.HI.X R9, R4, R9, R2, 0x1, P0 ;  /* 0x000000090409c211 */ /* 0x000fe200000f0c02 */
[----:B--2---:R-:W-:Y:S01]  /*9650*/  IMAD.SHL.U32 R252, R252, 0x2, RZ ;  /* 0x00000002fcfc7824 */ /* 0x004fe200078e00ff */
[----:B------:R-:W-:Y:S01]  /*9660*/  @!P5 LEA.HI.X R15, R0, R15, R5, 0x1, P1 ;  /* 0x0000000f000fd211 */ /* 0x000fe200008f0c05 */
[----:B------:R-:W2:Y:S01]  /*9670*/  @!P3 LDC.64 R18, c[0x0][0x220] ;  /* 0x00008800ff12bb82 */ /* 0x000ea20000000a00 */
[----:B----4-:R-:W-:Y:S01]  /*9680*/  @!P3 LEA R10, P0, R4, R10, 0x1 ;  /* 0x0000000a040ab211 */ /* 0x010fe200078008ff */
[----:B------:R-:W-:Y:S01]  /*9690*/  @!PT LDS RZ, [RZ] ;  /* 0x00000000fffff984 */ /* 0x000fe20000000800 */
[----:B------:R-:W-:Y:S01]  /*96a0*/  @!PT LDS RZ, [RZ] ;  /* 0x00000000fffff984 */ /* 0x000fe20000000800 */
[----:B------:R-:W-:Y:S01]  /*96b0*/  @!PT LDS RZ, [RZ] ;  /* 0x00000000fffff984 */ /* 0x000fe20000000800 */
[----:B------:R3:W-:Y:S01]  /*96c0*/  @!P4 LDGSTS.E.BYPASS.LTC128B.128 [R216+0x1a000], desc[UR28][R8.64+0x80] ;  /* 0x1a00008008d8cfae */ /* 0x0007e2000b901d5c */
[----:B------:R-:W-:-:S02]  /*96d0*/  LOP3.LUT R252, R252, 0x6, RZ, 0xc0, !PT ;  /* 0x00000006fcfc7812 */ /* 0x000fc400078ec0ff */
[C-C-:B------:R-:W-:Y:S01]  /*96e0*/  @!P3 LEA.HI.X R11, R4.reuse, R11, R2.reuse, 0x1, P0 ;  /* 0x0000000b040bb211 */ /* 0x140fe200000f0c02 */
[----:B------:R-:W-:Y:S02]  /*96f0*/  @P3 STS.128 [R216+0x1c000], RZ ;  /* 0x01c000ffd8003388 */ /* 0x000fe40000000c00 */
[----:B------:R-:W4:Y:S01]  /*9700*/  @!P2 LDC.64 R20, c[0x0][0x220] ;  /* 0x00008800ff14ab82 */ /* 0x000f220000000a00 */
[C---:B-1----:R-:W-:Y:S01]  /*9710*/  @!P2 LEA R12, P0, R4.reuse, R12, 0x1 ;  /* 0x0000000c040ca211 */ /* 0x042fe200078008ff */
[----:B------:R-:W-:Y:S01]  /*9720*/  @!PT LDS RZ, [RZ] ;  /* 0x00000000fffff984 */ /* 0x000fe20000000800 */
[----:B------:R-:W-:Y:S01]  /*9730*/  @!PT LDS RZ, [RZ] ;  /* 0x00000000fffff984 */ /* 0x000fe20000000800 */
[----:B------:R-:W-:Y:S01]  /*9740*/  @!PT LDS RZ, [RZ] ;  /* 0x00000000fffff984 */ /* 0x000fe20000000800 */
[----:B------:R-:W-:Y:S03]  /*9750*/  @!P3 LDGSTS.E.BYPASS.LTC128B.128 [R216+0x1c000], desc[UR28][R10.64+0x100] ;  /* 0x1c0001000ad8bfae */ /* 0x000fe6000b901d5c */
        /* <DEDUP_REMOVED lines=11> */
[----:B------:R-:W-:Y:S01]  /*9810*/  @!P5 LDGSTS.E.BYPASS.LTC128B.128 [R216+0x19000], desc[UR28][R14.64] ;  /* 0x190000000ed8dfae */ /* 0x000fe2000b901d5c */
[C-C-:B------:R-:W-:Y:S02]  /*9820*/  @!P3 LEA.HI.X R7, R0.reuse, R19, R5.reuse, 0x1, P1 ;  /* 0x000000130007b211 */ /* 0x140fe400008f0c05 */
[C---:B---3--:R-:W-:Y:S01]  /*9830*/  @!P4 LEA R8, P6, R0.reuse, R16, 0x1 ;  /* 0x000000100008c211 */ /* 0x048fe200078c08ff */
[----:B------:R-:W-:Y:S01]  /*9840*/  @P4 STS.128 [R216+0x1b000], RZ ;  /* 0x01b000ffd8004388 */ /* 0x000fe20000000c00 */
[C---:B----4-:R-:W-:Y:S02]  /*9850*/  @!P2 LEA R4, P0, R0.reuse, R20, 0x1 ;  /* 0x000000140004a211 */ /* 0x050fe400078008ff */
        /* <DEDUP_REMOVED lines=9> */
[C---:B------:R-:W-:Y:S01]  /*98f0*/  VIADD R2, R0.reuse, 0x1 ;  /* 0x0000000100027836 */ /* 0x040fe20000000000 */
[C---:B------:R-:W-:Y:S01]  /*9900*/  ISETP.GE.AND P0, PT, R0.reuse, R222, PT ;  /* 0x000000de0000720c */ /* 0x040fe20003f06270 */
[----:B------:R-:W-:Y:S01]  /*9910*/  @!PT LDS RZ, [RZ] ;  /* 0x00000000fffff984 */ /* 0x000fe20000000800 */
[----:B------:R-:W-:Y:S01]  /*9920*/  @!PT LDS RZ, [RZ] ;  /* 0x00000000fffff984 */ /* 0x000fe20000000800 */
[----:B------:R-:W-:Y:S01]  /*9930*/  @!PT LDS RZ, [RZ] ;  /* 0x00000000fffff984 */ /* 0x000fe20000000800 */
[----:B------:R-:W-:Y:S01]  /*9940*/  @!P3 LDGSTS.E.BYPASS.LTC128B.128 [R216+0x1d000], desc[UR28][R6.64+0x100] ;  /* 0x1d00010006d8bfae */ /* 0x000fe2000b901d5c */
[C---:B------:R-:W-:Y:S02]  /*9950*/  ISETP.GE.AND P6, PT, R0.reuse, R221, PT ;  /* 0x000000dd0000720c */ /* 0x040fe40003fc6270 */
[----:B------:R-:W-:Y:S01]  /*9960*/  ISETP.LT.OR P0, PT, R0, R220, P0 ;  /* 0x000000dc0000720c */ /* 0x000fe20000701670 */
[----:B------:R-:W-:Y:S01]  /*9970*/  @P2 STS.128 [R216+0x1f000], RZ ;  /* 0x01f000ffd8002388 */ /* 0x000fe20000000c00 */
[----:B------:R-:W-:-:S02]  /*9980*/  ISETP.GE.AND P1, PT, R2, R222, PT ;  /* 0x000000de0200720c */ /* 0x000fc40003f26270 */
[----:B------:R-:W-:Y:S01]  /*9990*/  ISETP.LT.OR P6, PT, R0, R217, P6 ;  /* 0x000000d90000720c */ /* 0x000fe200037c1670 */
[----:B------:R-:W-:Y:S01]  /*99a0*/  @!PT LDS RZ, [RZ] ;  /* 0x00000000fffff984 */ /* 0x000fe20000000800 */
[----:B------:R-:W-:Y:S01]  /*99b0*/  @!PT LDS RZ, [RZ] ;  /* 0x00000000fffff984 */ /* 0x000fe20000000800 */
[----:B------:R-:W-:Y:S01]  /*99c0*/  @!PT LDS RZ, [RZ] ;  /* 0x00000000fffff984 */ /* 0x000fe20000000800 */
[----:B------:R2:W-:Y:S01]  /*99d0*/  @!P2 LDGSTS.E.BYPASS.LTC128B.128 [R216+0x1f000], desc[UR28][R4.64+0x180] ;  /* 0x1f00018004d8afae */ /* 0x0005e2000b901d5c */
[----:B------:R-:W-:-:S03]  /*99e0*/  ISETP.LT.OR P1, PT, R2, R220, P1 ;  /* 0x000000dc0200720c */ /* 0x000fc60000f21670 */
[----:B------:R-:W-:Y:S04]  /*99f0*/  LDSM.16.M88.4 R20, [R184+0x10000] ;  /* 0x01000000b814783b */ /* 0x000fe80000000200 */
[----:B------:R-:W-:Y:S04]  /*9a00*/  LDSM.16.M88.4 R16, [R184+0x10800] ;  /* 0x01080000b810783b */ /* 0x000fe80000000200 */
[----:B-1----:R-:W1:Y:S04]  /*9a10*/  LDSM.16.M88.4 R8, [R192] ;  /* 0x00000000c008783b */ /* 0x002e680000000200 */
[----:B------:R-:W3:Y:S04]  /*9a20*/  LDSM.16.M88.4 R12, [R184+0x11000] ;  /* 0x01100000b80c783b */ /* 0x000ee80000000200 */
[----:B------:R-:W4:Y:S04]  /*9a30*/  LDSM.16.M88.4 R32, [R184+0x11800] ;  /* 0x01180000b820783b */ /* 0x000f280000000200 */
[----:B------:R-:W-:Y:S04]  /*9a40*/  LDSM.16.M88.4 R180, [R196] ;  /* 0x00000000c4b4783b */ /* 0x000fe80000000200 */
[----:B--2---:R-:W2:Y:S04]  /*9a50*/  LDSM.16.M88.4 R4, [R193] ;  /* 0x00000000c104783b */ /* 0x004ea80000000200 */
[----:B------:R-:W2:Y:S04]  /*9a60*/  LDSM.16.M88.4 R176, [R211] ;  /* 0x00000000d3b0783b */ /* 0x000ea80000000200 */
[----:B------:R-:W2:Y:S04]  /*9a70*/  LDSM.16.M88.4 R212, [R210] ;  /* 0x00000000d2d4783b */ /* 0x000ea80000000200 */
[----:B------:R-:W2:Y:S04]  /*9a80*/  LDSM.16.M88.4 R232, [R209] ;  /* 0x00000000d1e8783b */ /* 0x000ea80000000200 */
[----:B------:R-:W0:Y:S01]  /*9a90*/  LDGDEPBAR ;  /* 0x00000000000079af */ /* 0x000e220000000000 */
[C---:B-1----:R-:W-:Y:S06]  /*9aa0*/  HMMA.16816.F32 R172, R8.reuse, R20, RZ ;  /* 0x0000001408ac723c */ /* 0x042fec00000018ff */
[C---:B------:R-:W-:Y:S06]  /*9ab0*/  HMMA.16816.F32 R168, R8.reuse, R22, RZ ;  /* 0x0000001608a8723c */ /* 0x040fec00000018ff */
[C---:B------:R-:W-:Y:S06]  /*9ac0*/  HMMA.16816.F32 R28, R8.reuse, R16, RZ ;  /* 0x00000010081c723c */ /* 0x040fec00000018ff */
[C---:B------:R-:W-:Y:S06]  /*9ad0*/  HMMA.16816.F32 R24, R8.reuse, R18, RZ ;  /* 0x000000120818723c */ /* 0x040fec00000018ff */
[C---:B---3--:R-:W-:Y:S06]  /*9ae0*/  HMMA.16816.F32 R20, R8.reuse, R12, RZ ;  /* 0x0000000c0814723c */ /* 0x048fec00000018ff */
[C---:B------:R-:W-:Y:S06]  /*9af0*/  HMMA.16816.F32 R16, R8.reuse, R14, RZ ;  /* 0x0000000e0810723c */ /* 0x040fec00000018ff */
[C---:B----4-:R-:W-:Y:S06]  /*9b00*/  HMMA.16816.F32 R12, R8.reuse, R32, RZ ;  /* 0x00000020080c723c */ /* 0x050fec00000018ff */
[----:B------:R-:W-:Y:S06]  /*9b10*/  HMMA.16816.F32 R8, R8, R34, RZ ;  /* 0x000000220808723c */ /* 0x000fec00000018ff */
[C---:B--2---:R-:W-:Y:S06]  /*9b20*/  HMMA.16816.F32 R228, R4.reuse, R180, R172 ;  /* 0x000000b404e4723c */ /* 0x044fec00000018ac */
        /* <DEDUP_REMOVED lines=8> */
[C---:B------:R-:W-:Y:S01]  /*9bb0*/  HMMA.16816.F32 R28, R4.reuse, R232, R12 ;  /* 0x000000e8041c723c */ /* 0x040fe2000000180c */
[----:B------:R-:W-:Y:S05]  /*9bc0*/  LDSM.16.M88.4 R12, [R190+0x11800] ;  /* 0x01180000be0c783b */ /* 0x000fea0000000200 */
[----:B------:R-:W-:Y:S01]  /*9bd0*/  HMMA.16816.F32 R8, R4, R234, R8 ;  /* 0x000000ea0408723c */ /* 0x000fe20000001808 */
[----:B------:R-:W1:Y:S05]  /*9be0*/  LDSM.16.M88.4 R4, [R195] ;  /* 0x00000000c304783b */ /* 0x000e6a0000000200 */
[C---:B-1----:R-:W-:Y:S06]  /*9bf0*/  HMMA.16816.F32 R212, R4.reuse, R24, R228 ;  /* 0x0000001804d4723c */ /* 0x042fec00000018e4 */
[C---:B------:R-:W-:Y:S01]  /*9c00*/  HMMA.16816.F32 R224, R4.reuse, R26, R224 ;  /* 0x0000001a04e0723c */ /* 0x040fe200000018e0 */
[----:B------:R-:W-:Y:S05]  /*9c10*/  LDSM.16.M88.4 R24, [R189] ;  /* 0x00000000bd18783b */ /* 0x000fea0000000200 */
        /* <DEDUP_REMOVED lines=8> */
[----:B------:R-:W1:Y:S04]  /*9ca0*/  LDSM.16.M88.4 R4, [R194] ;  /* 0x00000000c204783b */ /* 0x000e680000000200 */
[----:B------:R-:W2:Y:S01]  /*9cb0*/  LDSM.16.M88.4 R12, [R189+0x1800] ;  /* 0x00180000bd0c783b */ /* 0x000ea20000000200 */
        /* <DEDUP_REMOVED lines=11> */
[----:B------:R-:W1:Y:S04]  /*9d70*/  LDSM.16.M88.4 R4, [R192+0x4000] ;  /* 0x00400000c004783b */ /* 0x000e680000000200 */
[----:B------:R-:W2:Y:S01]  /*9d80*/  LDSM.16.M88.4 R12, [R184+0x13800] ;  /* 0x01380000b80c783b */ /* 0x000ea20000000200 */
[C---:B-1----:R-:W-:Y:S06]  /*9d90*/  HMMA.16816.F32 R212, R4.reuse, R24, R212 ;  /* 0x0000001804d4723c */ /* 0x042fec00000018d4 */
[C---:B------:R-:W-:Y:S01]  /*9da0*/  HMMA.16816.F32 R180, R4.reuse, R26, R180 ;  /* 0x0000001a04b4723c */ /* 0x040fe200000018b4 */
[----:B------:R-:W-:Y:S05]  /*9db0*/  LDSM.16.M88.4 R24, [R208] ;  /* 0x00000000d018783b */ /* 0x000fea0000000200 */
[C---:B------:R-:W-:Y:S06]  /*9dc0*/  HMMA.16816.F32 R176, R4.reuse, R20, R176 ;  /* 0x0000001404b0723c */ /* 0x040fec00000018b0 */
[C---:B------:R-:W-:Y:S01]  /*9dd0*/  HMMA.16816.F32 R172, R4.reuse, R22, R172 ;  /* 0x0000001604ac723c */ /* 0x040fe200000018ac */
[----:B------:R-:W-:Y:S05]  /*9de0*/  LDSM.16.M88.4 R20, [R207] ;  /* 0x00000000cf14783b */ /* 0x000fea0000000200 */
[C---:B------:R-:W-:Y:S06]  /*9df0*/  HMMA.16816.F32 R168, R4.reuse, R16, R168 ;  /* 0x0000001004a8723c */ /* 0x040fec00000018a8 */
[C---:B------:R-:W-:Y:S01]  /*9e00*/  HMMA.16816.F32 R32, R4.reuse, R18, R32 ;  /* 0x000000120420723c */ /* 0x040fe20000001820 */
[----:B------:R-:W-:Y:S05]  /*9e10*/  LDSM.16.M88.4 R16, [R206] ;  /* 0x00000000ce10783b */ /* 0x000fea0000000200 */
[C---:B--2---:R-:W-:Y:S06]  /*9e20*/  HMMA.16816.F32 R28, R4.reuse, R12, R28 ;  /* 0x0000000c041c723c */ /* 0x044fec000000181c */
[----:B------:R-:W-:Y:S01]  /*9e30*/  HMMA.16816.F32 R8, R4, R14, R8 ;  /* 0x0000000e0408723c */ /* 0x000fe20000001808 */
[----:B------:R-:W1:Y:S04]  /*9e40*/  LDSM.16.M88.4 R4, [R193+0x4000] ;  /* 0x00400000c104783b */ /* 0x000e680000000200 */
[----:B------:R-:W2:Y:S01]  /*9e50*/  LDSM.16.M88.4 R12, [R205] ;  /* 0x00000000cd0c783b */ /* 0x000ea20000000200 */
        /* <DEDUP_REMOVED lines=79> */
[C---:B------:R-:W-:Y:S06]  /*a350*/  HMMA.16816.F32 R172, R4.reuse, R22, R172 ;  /* 0x0000001604ac723c */ /* 0x040fec00000018ac */
        /* <DEDUP_REMOVED lines=8> */
[----:B------:R-:W-:Y:S04]  /*a3e0*/  LDSM.16.M88.4 R4, [R192+0xc000] ;  /* 0x00c00000c004783b */ /* 0x000fe80000000200 */
[----:B------:R-:W1:Y:S04]  /*a3f0*/  LDSM.16.M88.4 R12, [R184+0x16000] ;  /* 0x01600000b80c783b */ /* 0x000e680000000200 */
[----:B------:R-:W2:Y:S01]  /*a400*/  LDSM.16.M88.4 R8, [R184+0x16800] ;  /* 0x01680000b808783b */ /* 0x000ea20000000200 */
[C---:B-1----:R-:W-:Y:S06]  /*a410*/  HMMA.16816.F32 R232, R4.reuse, R12, R212 ;  /* 0x0000000c04e8723c */ /* 0x042fec00000018d4 */
[C---:B------:R-:W-:Y:S06]  /*a420*/  HMMA.16816.F32 R228, R4.reuse, R14, R180 ;  /* 0x0000000e04e4723c */ /* 0x040fec00000018b4 */
[C---:B--2---:R-:W-:Y:S06]  /*a430*/  HMMA.16816.F32 R224, R4.reuse, R8, R176 ;  /* 0x0000000804e0723c */ /* 0x044fec00000018b0 */
[C---:B------:R-:W-:Y:S01]  /*a440*/  HMMA.16816.F32 R212, R4.reuse, R10, R172 ;  /* 0x0000000a04d4723c */ /* 0x040fe200000018ac */
[----:B------:R-:W-:Y:S05]  /*a450*/  LDSM.16.M88.4 R8, [R193+0xc000] ;  /* 0x00c00000c108783b */ /* 0x000fea0000000200 */
[C---:B------:R-:W-:Y:S01]  /*a460*/  HMMA.16816.F32 R180, R4.reuse, R16, R168 ;  /* 0x0000001004b4723c */ /* 0x040fe200000018a8 */
[----:B------:R-:W1:Y:S05]  /*a470*/  LDSM.16.M88.4 R168, [R200] ;  /* 0x00000000c8a8783b */ /* 0x000e6a0000000200 */
[C---:B------:R-:W-:Y:S01]  /*a480*/  HMMA.16816.F32 R176, R4.reuse, R18, R32 ;  /* 0x0000001204b0723c */ /* 0x040fe20000001820 */
[----:B------:R-:W-:Y:S05]  /*a490*/  LDSM.16.M88.4 R32, [R190+0x16000] ;  /* 0x01600000be20783b */ /* 0x000fea0000000200 */
[C---:B------:R-:W-:Y:S01]  /*a4a0*/  HMMA.16816.F32 R172, R4.reuse, R24, R28 ;  /* 0x0000001804ac723c */ /* 0x040fe2000000181c */
[----:B------:R-:W2:Y:S05]  /*a4b0*/  LDSM.16.M88.4 R28, [R199] ;  /* 0x00000000c71c783b */ /* 0x000eaa0000000200 */
[----:B------:R-:W-:Y:S01]  /*a4c0*/  HMMA.16816.F32 R16, R4, R26, R20 ;  /* 0x0000001a0410723c */ /* 0x000fe20000001814 */
[----:B------:R-:W3:Y:S04]  /*a4d0*/  LDSM.16.M88.4 R24, [R198] ;  /* 0x00000000c618783b */ /* 0x000ee80000000200 */
[----:B------:R-:W4:Y:S04]  /*a4e0*/  LDSM.16.M88.4 R20, [R197] ;  /* 0x00000000c514783b */ /* 0x000f280000000200 */
[----:B------:R-:W4:Y:S01]  /*a4f0*/  LDSM.16.M88.4 R4, [R195+0xc000] ;  /* 0x00c00000c304783b */ /* 0x000f220000000200 */
[C---:B-1----:R-:W-:Y:S06]  /*a500*/  HMMA.16816.F32 R12, R8.reuse, R168, R232 ;  /* 0x000000a8080c723c */ /* 0x042fec00000018e8 */
[C---:B------:R-:W-:Y:S06]  /*a510*/  HMMA.16816.F32 R168, R8.reuse, R170, R228 ;  /* 0x000000aa08a8723c */ /* 0x040fec00000018e4 */
[C---:B--2---:R-:W-:Y:S06]  /*a520*/  HMMA.16816.F32 R232, R8.reuse, R28, R224 ;  /* 0x0000001c08e8723c */ /* 0x044fec00000018e0 */
[C---:B------:R-:W-:Y:S01]  /*a530*/  HMMA.16816.F32 R228, R8.reuse, R30, R212 ;  /* 0x0000001e08e4723c */ /* 0x040fe200000018d4 */
[----:B------:R-:W-:Y:S05]  /*a540*/  LDSM.16.M88.4 R28, [R189+0x6000] ;  /* 0x00600000bd1c783b */ /* 0x000fea0000000200 */
[C---:B---3--:R-:W-:Y:S06]  /*a550*/  HMMA.16816.F32 R212, R8.reuse, R24, R180 ;  /* 0x0000001808d4723c */ /* 0x048fec00000018b4 */
[C---:B------:R-:W-:Y:S01]  /*a560*/  HMMA.16816.F32 R224, R8.reuse, R26, R176 ;  /* 0x0000001a08e0723c */ /* 0x040fe200000018b0 */
[----:B------:R-:W1:Y:S05]  /*a570*/  LDSM.16.M88.4 R24, [R190+0x16800] ;  /* 0x01680000be18783b */ /* 0x000e6a0000000200 */
[C---:B----4-:R-:W-:Y:S01]  /*a580*/  HMMA.16816.F32 R180, R8.reuse, R20, R172 ;  /* 0x0000001408b4723c */ /* 0x050fe200000018ac */
[----:B------:R-:W-:Y:S05]  /*a590*/  LDSM.16.M88.4 R172, [R189+0x6800] ;  /* 0x00680000bdac783b */ /* 0x000fea0000000200 */
[----:B------:R-:W-:Y:S01]  /*a5a0*/  HMMA.16816.F32 R176, R8, R22, R16 ;  /* 0x0000001608b0723c */ /* 0x000fe20000001810 */
[----:B------:R-:W2:Y:S04]  /*a5b0*/  LDSM.16.M88.4 R8, [R194+0xc000] ;  /* 0x00c00000c208783b */ /* 0x000ea80000000200 */
[----:B------:R-:W3:Y:S01]  /*a5c0*/  LDSM.16.M88.4 R16, [R190+0x17800] ;  /* 0x01780000be10783b */ /* 0x000ee20000000200 */
[C---:B------:R-:W-:Y:S03]  /*a5d0*/  HMMA.16816.F32 R12, R4.reuse, R32, R12 ;  /* 0x00000020040c723c */ /* 0x040fe6000000180c */
[----:B------:R-:W4:Y:S03]  /*a5e0*/  LDSM.16.M88.4 R20, [R190+0x17000] ;  /* 0x01700000be14783b */ /* 0x000f260000000200 */
[C---:B------:R-:W-:Y:S06]  /*a5f0*/  HMMA.16816.F32 R32, R4.reuse, R34, R168 ;  /* 0x000000220420723c */ /* 0x040fec00000018a8 */
[C---:B-1----:R-:W-:Y:S06]  /*a600*/  HMMA.16816.F32 R168, R4.reuse, R24, R232 ;  /* 0x0000001804a8723c */ /* 0x042fec00000018e8 */
[----:B------:R-:W-:Y:S06]  /*a610*/  HMMA.16816.F32 R24, R4, R26, R228 ;  /* 0x0000001a0418723c */ /* 0x000fec00000018e4 */
[----:B--2---:R-:W-:Y:S06]  /*a620*/  HMMA.16816.F32 R12, R8, R28, R12 ;  /* 0x0000001c080c723c */ /* 0x004fec000000180c */
[C---:B---3--:R-:W-:Y:S01]  /*a630*/  HMMA.16816.F32 R228, R4.reuse, R16, R180 ;  /* 0x0000001004e4723c */ /* 0x048fe200000018b4 */
[----:B------:R-:W-:Y:S05]  /*a640*/  LDSM.16.M88.4 R180, [R189+0x7800] ;  /* 0x00780000bdb4783b */ /* 0x000fea0000000200 */
[----:B------:R-:W-:Y:S01]  /*a650*/  HMMA.16816.F32 R232, R4, R18, R176 ;  /* 0x0000001204e8723c */ /* 0x000fe200000018b0 */
[----:B------:R-:W1:Y:S01]  /*a660*/  LDSM.16.M88.4 R176, [R189+0x7000] ;  /* 0x00700000bdb0783b */ /* 0x000e620000000200 */
[----:B------:R-:W-:-:S04]  /*a670*/  DEPBAR.LE SB0, 0x0 ;  /* 0x000080000000791a */ /* 0x000fc80000000000 */
[----:B------:R-:W-:Y:S06]  /*a680*/  HMMA.16816.F32 R16, R8, R30, R32 ;  /* 0x0000001e0810723c */ /* 0x000fec0000001820 */
[----:B----4-:R-:W-:Y:S01]  /*a690*/  HMMA.16816.F32 R212, R4, R20, R212 ;  /* 0x0000001404d4723c */ /* 0x010fe200000018d4 */
[----:B------:R-:W-:-:S05]  /*a6a0*/  FSEL R30, R14, -INF , !P6 ;  /* 0xff8000000e1e7808 */ /* 0x000fca0007000000 */
[----:B------:R-:W-:Y:S06]  /*a6b0*/  HMMA.16816.F32 R224, R4, R22, R224 ;  /* 0x0000001604e0723c */ /* 0x000fec00000018e0 */
[----:B------:R-:W-:Y:S01]  /*a6c0*/  HMMA.16816.F32 R20, R8, R172, R168 ;  /* 0x000000ac0814723c */ /* 0x000fe200000018a8 */
[C---:B------:R-:W-:Y:S02]  /*a6d0*/  VIADD R4, R0.reuse, 0x8 ;  /* 0x0000000800047836 */ /* 0x040fe40000000000 */
[----:B------:R-:W-:-:S03]  /*a6e0*/  VIADD R5, R0, 0x29 ;  /* 0x0000002900057836 */ /* 0x000fc60000000000 */
[C---:B------:R-:W-:Y:S01]  /*a6f0*/  HMMA.16816.F32 R24, R8.reuse, R174, R24 ;  /* 0x000000ae0818723c */ /* 0x040fe20000001818 */
[----:B------:R-:W-:Y:S01]  /*a700*/  FSEL R168, R12, -INF , !P0 ;  /* 0xff8000000ca87808 */ /* 0x000fe20004000000 */
[----:B------:R-:W-:Y:S01]  /*a710*/  BAR.SYNC.DEFER_BLOCKING 0x0 ;  /* 0x0000000000007b1d */ /* 0x000fe20000010000 */
[----:B------:R-:W-:Y:S02]  /*a720*/  ISETP.GE.AND P0, PT, R2, R221, PT ;  /* 0x000000dd0200720c */ /* 0x000fe40003f06270 */
[----:B------:R-:W-:Y:S02]  /*a730*/  ISETP.GE.AND P6, PT, R4, R222, PT ;  /* 0x000000de0400720c */ /* 0x000fe40003fc6270 */
[----:B------:R-:W-:Y:S01]  /*a740*/  ISETP.LT.OR P0, PT, R2, R217, P0 ;  /* 0x000000d90200720c */ /* 0x000fe20000701670 */
[----:B------:R-:W-:Y:S01]  /*a750*/  VIADD R2, R0, 0x9 ;  /* 0x0000000900027836 */ /* 0x000fe20000000000 */
[----:B------:R-:W-:Y:S02]  /*a760*/  FSEL R174, R13, -INF , !P1 ;  /* 0xff8000000dae7808 */ /* 0x000fe40004800000 */
[----:B------:R-:W-:Y:S01]  /*a770*/  ISETP.GE.AND P1, PT, R4, R221, PT ;  /* 0x000000dd0400720c */ /* 0x000fe20003f26270 */
[----:B-1----:R-:W-:Y:S01]  /*a780*/  HMMA.16816.F32 R212, R8, R176, R212 ;  /* 0x000000b008d4723c */ /* 0x002fe200000018d4 */
[----:B------:R-:W-:-:S02]  /*a790*/  FSEL R35, R15, -INF , !P0 ;  /* 0xff8000000f237808 */ /* 0x000fc40004000000 */
[----:B------:R-:W-:Y:S02]  /*a7a0*/  ISETP.GE.AND P0, PT, R2, R222, PT ;  /* 0x000000de0200720c */ /* 0x000fe40003f06270 */
[CC--:B------:R-:W-:Y:S01]  /*a7b0*/  ISETP.LT.OR P6, PT, R4.reuse, R220.reuse, P6 ;  /* 0x000000dc0400720c */ /* 0x0c0fe200037c1670 */
[C---:B------:R-:W-:Y:S01]  /*a7c0*/  HMMA.16816.F32 R12, R8.reuse, R178, R224 ;  /* 0x000000b2080c723c */ /* 0x040fe200000018e0 */
[----:B------:R-:W-:Y:S01]  /*a7d0*/  ISETP.LT.OR P1, PT, R4, R217, P1 ;  /* 0x000000d90400720c */ /* 0x000fe20000f21670 */
[----:B------:R-:W-:Y:S01]  /*a7e0*/  VIADD R4, R0, 0x10 ;  /* 0x0000001000047836 */ /* 0x000fe20000000000 */
[----:B------:R-:W-:Y:S02]  /*a7f0*/  ISETP.LT.OR P0, PT, R2, R220, P0 ;  /* 0x000000dc0200720c */ /* 0x000fe40000701670 */
[----:B------:R-:W-:Y:S01]  /*a800*/  FSEL R173, R16, -INF , !P6 ;  /* 0xff80000010ad7808 */ /* 0x000fe20007000000 */
[----:B------:R-:W-:Y:S01]  /*a810*/  HMMA.16816.F32 R176, R8, R180, R228 ;  /* 0x000000b408b0723c */ /* 0x000fe200000018e4 */
[----:B------:R-:W-:-:S02]  /*a820*/  ISETP.GE.AND P6, PT, R2, R221, PT ;  /* 0x000000dd0200720c */ /* 0x000fc40003fc6270 */
[----:B------:R-:W-:Y:S02]  /*a830*/  FSEL R34, R18, -INF , !P1 ;  /* 0xff80000012227808 */ /* 0x000fe40004800000 */
[----:B------:R-:W-:Y:S01]  /*a840*/  FSEL R172, R17, -INF , !P0 ;  /* 0xff80000011ac7808 */ /* 0x000fe20004000000 */
[----:B------:R-:W-:Y:S01]  /*a850*/  HMMA.16816.F32 R8, R8, R182, R232 ;  /* 0x000000b60808723c */ /* 0x000fe200000018e8 */
        /* <DEDUP_REMOVED lines=8> */
[----:B------:R-:W-:Y:S02]  /*a8e0*/  FSEL R171, R20, -INF , !P1 ;  /* 0xff80000014ab7808 */ /* 0x000fe40004800000 */
[C---:B------:R-:W-:Y:S02]  /*a8f0*/  ISETP.GE.AND P6, PT, R2.reuse, R222, PT ;  /* 0x000000de0200720c */ /* 0x040fe40003fc6270 */
[----:B------:R-:W-:Y:S02]  /*a900*/  ISETP.GE.AND P1, PT, R2, R221, PT ;  /* 0x000000dd0200720c */ /* 0x000fe40003f26270 */
[----:B------:R-:W-:-:S02]  /*a910*/  FSEL R31, R22, -INF , !P0 ;  /* 0xff800000161f7808 */ /* 0x000fc40004000000 */
[----:B------:R-:W-:Y:S02]  /*a920*/  ISETP.GE.AND P0, PT, R4, R222, PT ;  /* 0x000000de0400720c */ /* 0x000fe40003f06270 */
[CC--:B------:R-:W-:Y:S02]  /*a930*/  ISETP.LT.OR P6, PT, R2.reuse, R220.reuse, P6 ;  /* 0x000000dc0200720c */ /* 0x0c0fe400037c1670 */
[----:B------:R-:W-:Y:S01]  /*a940*/  ISETP.LT.OR P1, PT, R2, R217, P1 ;  /* 0x000000d90200720c */ /* 0x000fe20000f21670 */
[----:B------:R-:W-:Y:S01]  /*a950*/  VIADD R2, R0, 0x19 ;  /* 0x0000001900027836 */ /* 0x000fe20000000000 */
[----:B------:R-:W-:Y:S02]  /*a960*/  ISETP.LT.OR P0, PT, R4, R220, P0 ;  /* 0x000000dc0400720c */ /* 0x000fe40000701670 */
[----:B------:R-:W-:Y:S02]  /*a970*/  FSEL R29, R23, -INF , !P1 ;  /* 0xff800000171d7808 */ /* 0x000fe40004800000 */
[----:B------:R-:W-:-:S02]  /*a980*/  FSEL R169, R24, -INF , !P0 ;  /* 0xff80000018a97808 */ /* 0x000fc40004000000 */
[----:B------:R-:W-:Y:S02]  /*a990*/  FSEL R170, R21, -INF , !P6 ;  /* 0xff80000015aa7808 */ /* 0x000fe40007000000 */
[C---:B------:R-:W-:Y:S02]  /*a9a0*/  ISETP.GE.AND P1, PT, R2.reuse, R222, PT ;  /* 0x000000de0200720c */ /* 0x040fe40003f26270 */
[-C--:B------:R-:W-:Y:S02]  /*a9b0*/  ISETP.GE.AND P0, PT, R2, R221.reuse, PT ;  /* 0x000000dd0200720c */ /* 0x080fe40003f06270 */
[----:B------:R-:W-:Y:S02]  /*a9c0*/  ISETP.GE.AND P6, PT, R4, R221, PT ;  /* 0x000000dd0400720c */ /* 0x000fe40003fc6270 */
[C---:B------:R-:W-:Y:S02]  /*a9d0*/  ISETP.LT.OR P1, PT, R2.reuse, R220, P1 ;  /* 0x000000dc0200720c */ /* 0x040fe40000f21670 */
[-C--:B------:R-:W-:Y:S01]  /*a9e0*/  ISETP.LT.OR P0, PT, R2, R217.reuse, P0 ;  /* 0x000000d90200720c */ /* 0x080fe20000701670 */
[----:B------:R-:W-:Y:S01]  /*a9f0*/  VIADD R2, R0, 0x20 ;  /* 0x0000002000027836 */ /* 0x000fe20000000000 */
[----:B------:R-:W-:Y:S01]  /*aa00*/  ISETP.LT.OR P6, PT, R4, R217, P6 ;  /* 0x000000d90400720c */ /* 0x000fe200037c1670 */
[----:B------:R-:W-:Y:S01]  /*aa10*/  VIADD R4, R0, 0x21 ;  /* 0x0000002100047836 */ /* 0x000fe20000000000 */
[----:B------:R-:W-:-:S02]  /*aa20*/  FSEL R135, R25, -INF , !P1 ;  /* 0xff80000019877808 */ /* 0x000fc40004800000 */
[----:B------:R-:W-:Y:S02]  /*aa30*/  FSEL R28, R26, -INF , !P6 ;  /* 0xff8000001a1c7808 */ /* 0x000fe40007000000 */
[CC--:B------:R-:W-:Y:S02]  /*aa40*/  ISETP.GE.AND P6, PT, R2.reuse, R222.reuse, PT ;  /* 0x000000de0200720c */ /* 0x0c0fe40003fc6270 */
        /* <DEDUP_REMOVED lines=13> */
[-C--:B------:R-:W-:Y:S01]  /*ab20*/  ISETP.LT.OR P6, PT, R4, R217.reuse, P6 ;  /* 0x000000d90400720c */ /* 0x080fe200037c1670 */
[----:B------:R-:W-:Y:S01]  /*ab30*/  VIADD R4, R0, 0x30 ;  /* 0x0000003000047836 */ /* 0x000fe20000000000 */
[C---:B------:R-:W-:Y:S02]  /*ab40*/  ISETP.LT.OR P1, PT, R2.reuse, R220, P1 ;  /* 0x000000dc0200720c */ /* 0x040fe40000f21670 */
        /* <DEDUP_REMOVED lines=9> */
[-C--:B------:R-:W-:Y:S02]  /*abe0*/  ISETP.GE.AND P1, PT, R4, R221.reuse, PT ;  /* 0x000000dd0400720c */ /* 0x080fe40003f26270 */
[----:B------:R-:W-:Y:S02]  /*abf0*/  FSEL R24, R176, -INF , !P0 ;  /* 0xff800000b0187808 */ /* 0x000fe40004000000 */
[----:B------:R-:W-:Y:S02]  /*ac00*/  ISETP.GE.AND P0, PT, R2, R221, PT ;  /* 0x000000dd0200720c */ /* 0x000fe40003f06270 */
[-C--:B------:R-:W-:Y:S01]  /*ac10*/  ISETP.LT.OR P1, PT, R4, R217.reuse, P1 ;  /* 0x000000d90400720c */ /* 0x080fe20000f21670 */
[----:B------:R-:W-:Y:S01]  /*ac20*/  VIADD R4, R0, 0x38 ;  /* 0x0000003800047836 */ /* 0x000fe20000000000 */
[----:B------:R-:W-:Y:S01]  /*ac30*/  ISETP.LT.OR P0, PT, R2, R217, P0 ;  /* 0x000000d90200720c */ /* 0x000fe20000701670 */
[----:B------:R-:W-:Y:S01]  /*ac40*/  VIADD R0, R0, 0x39 ;  /* 0x0000003900007836 */ /* 0x000fe20000000000 */
[----:B------:R-:W-:-:S02]  /*ac50*/  FSEL R23, R215, -INF , !P6 ;  /* 0xff800000d7177808 */ /* 0x000fc40007000000 */
[----:B------:R-:W-:Y:S02]  /*ac60*/  ISETP.GE.AND P6, PT, R5, R222, PT ;  /* 0x000000de0500720c */ /* 0x000fe40003fc6270 */
[----:B------:R-:W-:Y:S02]  /*ac70*/  FSEL R16, R179, -INF , !P0 ;  /* 0xff800000b3107808 */ /* 0x000fe40004000000 */
[C---:B------:R-:W-:Y:S02]  /*ac80*/  ISETP.GE.AND P0, PT, R4.reuse, R221, PT ;  /* 0x000000dd0400720c */ /* 0x040fe40003f06270 */
[----:B------:R-:W-:Y:S02]  /*ac90*/  ISETP.LT.OR P6, PT, R5, R220, P6 ;  /* 0x000000dc0500720c */ /* 0x000fe400037c1670 */
[----:B------:R-:W-:Y:S02]  /*aca0*/  ISETP.LT.OR P0, PT, R4, R217, P0 ;  /* 0x000000d90400720c */ /* 0x000fe40000701670 */
[----:B------:R-:W-:-:S02]  /*acb0*/  FSEL R25, R13, -INF , !P6 ;  /* 0xff8000000d197808 */ /* 0x000fc40007000000 */
[----:B------:R-:W-:Y:S02]  /*acc0*/  FSEL R17, R178, -INF , !P1 ;  /* 0xff800000b2117808 */ /* 0x000fe40004800000 */
[-C--:B------:R-:W-:Y:S02]  /*acd0*/  ISETP.GE.AND P6, PT, R2, R222.reuse, PT ;  /* 0x000000de0200720c */ /* 0x080fe40003fc6270 */
[----:B------:R-:W-:Y:S02]  /*ace0*/  ISETP.GE.AND P1, PT, R4, R222, PT ;  /* 0x000000de0400720c */ /* 0x000fe40003f26270 */
[----:B------:R-:W-:Y:S02]  /*acf0*/  FSEL R15, R10, -INF , !P0 ;  /* 0xff8000000a0f7808 */ /* 0x000fe40004000000 */
[----:B------:R-:W-:Y:S02]  /*ad00*/  PLOP3.LUT P0, PT, PT, PT, UP0, 0x80, 0x0 ;  /* 0x000000000000781c */ /* 0x000fe40003f0f008 */
[----:B------:R-:W-:-:S02]  /*ad10*/  ISETP.LT.OR P6, PT, R2, R220, P6 ;  /* 0x000000dc0200720c */ /* 0x000fc400037c1670 */
[----:B------:R-:W-:Y:S02]  /*ad20*/  ISETP.LT.OR P1, PT, R4, R220, P1 ;  /* 0x000000dc0400720c */ /* 0x000fe40000f21670 */
        /* <DEDUP_REMOVED lines=15> */
[----:B------:R-:W-:Y:S01]  /*ae20*/  IMAD.U32 R4, RZ, RZ, UR6 ;  /* 0x00000006ff047e24 */ /* 0x000fe2000f8e00ff */
[----:B------:R-:W4:Y:S01]  /*ae30*/  @!P4 LDC.64 R6, c[0x0][0x218] ;  /* 0x00008600ff06cb82 */ /* 0x000f220000000a00 */
[----:B------:R-:W-:-:S04]  /*ae40*/  UIMAD UR6, UR37, UR6, URZ ;  /* 0x00000006250672a4 */ /* 0x000fc8000f8e023f */
[----:B------:R-:W-:-:S03]  /*ae50*/  UIMAD UR4, UR4, UR38, UR6 ;  /* 0x00000026040472a4 */ /* 0x000fc6000f8e0206 */
[----:B------:R-:W5:Y:S08]  /*ae60*/  @!P3 LDC.64 R12, c[0x0][0x218] ;  /* 0x00008600ff0cbb82 */ /* 0x000f700000000a00 */
        /* <DEDUP_REMOVED lines=9> */
[C---:B------:R-:W-:Y:S02]  /*af00*/  @!P4 LEA.HI.X R7, R4.reuse, R7, R2, 0x1, P0 ;  /* 0x000000070407c211 */ /* 0x040fe400000f0c02 */
[C---:B-----5:R-:W-:Y:S01]  /*af10*/  @!P3 LEA R12, P1, R4.reuse, R12, 0x1 ;  /* 0x0000000c040cb211 */ /* 0x060fe200078208ff */
[----:B------:R-:W-:Y:S01]  /*af20*/  @!PT LDS RZ, [RZ] ;  /* 0x00000000fffff984 */ /* 0x000fe20000000800 */
[----:B------:R-:W-:Y:S01]  /*af30*/  @!PT LDS RZ, [RZ] ;  /* 0x00000000fffff984 */ /* 0x000fe20000000800 */
[----:B------:R-:W-:Y:S01]  /*af40*/  @!PT LDS RZ, [RZ] ;  /* 0x00000000fffff984 */ /* 0x000fe20000000800 */
[----:B------:R1:W-:Y:S01]  /*af50*/  @!P5 LDGSTS.E.BYPASS.LTC128B.128 [R216+0x10000], desc[UR28][R8.64] ;  /* 0x1000000008d8dfae */ /* 0x0003e2000b901d5c */
[----:B---3--:R-:W-:-:S02]  /*af60*/  @!P2 LEA R10, P0, R4, R10, 0x1 ;  /* 0x0000000a040aa211 */ /* 0x008fc400078008ff */
        /* <DEDUP_REMOVED lines=49> */
.L_x_2167:
[----:B------:R-:W-:Y:S05]  /*b280*/  BSYNC B0 ;  /* 0x0000000000007941 */ /* 0x000fea0003800000 */
.L_x_2166:
[----:B------:R-:W0:Y:S02]  /*b290*/  LDGDEPBAR ;  /* 0x00000000000079af */ /* 0x000e240000000000 */
.L_x_2165:
[----:B--2---:R-:W2:Y:S04]  /*b2a0*/  LDL R8, [R1+0xe0] ;  /* 0x0000e00001087983 */ /* 0x004ea80000100800 */
[----:B------:R-:W3:Y:S04]  /*b2b0*/  LDL R229, [R1+0xc8] ;  /* 0x0000c80001e57983 */ /* 0x000ee80000100800 */
[----:B------:R-:W4:Y:S04]  /*b2c0*/  LDL.64 R236, [R1+0x68] ;  /* 0x0000680001ec7983 */ /* 0x000f280000100a00 */
[----:B------:R-:W4:Y:S01]  /*b2d0*/  LDL.64 R232, [R1+0xc0] ;  /* 0x0000c00001e87983 */ /* 0x000f220000100a00 */
[----:B------:R-:W-:-:S04]  /*b2e0*/  FMNMX.FTZ R0, R3, R30, !PT ;  /* 0x0000001e03007209 */ /* 0x000fc80007810000 */
[----:B------:R-:W-:-:S04]  /*b2f0*/  FMNMX.FTZ R0, R35, R0, !PT ;  /* 0x0000000023007209 */ /* 0x000fc80007810000 */
[----:B------:R-:W-:-:S04]  /*b300*/  FMNMX.FTZ R0, R34, R0, !PT ;  /* 0x0000000022007209 */ /* 0x000fc80007810000 */
[----:B------:R-:W-:-:S04]  /*b310*/  FMNMX.FTZ R0, R32, R0, !PT ;  /* 0x0000000020007209 */ /* 0x000fc80007810000 */
        /* <DEDUP_REMOVED lines=27> */
[----:B------:R-:W-:-:S04]  /*b4d0*/  FMNMX.FTZ R2, R20, R2, !PT ;  /* 0x0000000214027209 */ /* 0x000fc80007810000 */
[----:B------:R-:W-:-:S05]  /*b4e0*/  FMNMX.FTZ R2, R19, R2, !PT ;  /* 0x0000000213027209 */ /* 0x000fca0007810000 */
[----:B------:R-:W1:Y:S02]  /*b4f0*/  SHFL.BFLY PT, R5, R2, 0x2, 0x1f ;  /* 0x0c401f0002057f89 */ /* 0x000e6400000e0000 */
[----:B-1----:R-:W-:-:S05]  /*b500*/  FMNMX.FTZ R0, R0, R4, !PT ;  /* 0x0000000400007209 */ /* 0x002fca0007810000 */
[----:B------:R-:W1:Y:S04]  /*b510*/  SHFL.BFLY PT, R4, R0, 0x1, 0x1f ;  /* 0x0c201f0000047f89 */ /* 0x000e6800000e0000 */
[----:B------:R1:W-:Y:S04]  /*b520*/  STL [R1+0x164], R222 ;  /* 0x000164de01007387 */ /* 0x0003e80000100800 */
[----:B------:R-:W-:Y:S04]  /*b530*/  STL [R1+0x160], R221 ;  /* 0x000160dd01007387 */ /* 0x000fe80000100800 */
[----:B------:R1:W-:Y:S04]  /*b540*/  STL [R1+0x150], R220 ;  /* 0x000150dc01007387 */ /* 0x0003e80000100800 */
[----:B------:R-:W-:Y:S01]  /*b550*/  STL [R1+0x14c], R217 ;  /* 0x00014cd901007387 */ /* 0x000fe20000100800 */
[----:B------:R-:W-:-:S03]  /*b560*/  FMNMX.FTZ R2, R2, R5, !PT ;  /* 0x0000000502027209 */ /* 0x000fc60007810000 */
[----:B------:R-:W-:Y:S04]  /*b570*/  STL [R1+0x148], R216 ;  /* 0x000148d801007387 */ /* 0x000fe80000100800 */
[----:B------:R1:W-:Y:S02]  /*b580*/  STL [R1+0x144], R211 ;  /* 0x000144d301007387 */ /* 0x0003e40000100800 */
[----:B-1----:R-:W-:Y:S02]  /*b590*/  FMNMX.FTZ R9, R0, R4, !PT ;  /* 0x0000000400097209 */ /* 0x002fe40007810000 */
[----:B------:R-:W-:Y:S04]  /*b5a0*/  STL [R1+0x140], R210 ;  /* 0x000140d201007387 */ /* 0x000fe80000100800 */
[----:B------:R-:W-:Y:S04]  /*b5b0*/  STL [R1+0x13c], R209 ;  /* 0x00013cd101007387 */ /* 0x000fe80000100800 */
[----:B------:R-:W-:Y:S04]  /*b5c0*/  STL [R1+0x138], R208 ;  /* 0x000138d001007387 */ /* 0x000fe80000100800 */
[----:B------:R-:W-:Y:S04]  /*b5d0*/  STL [R1+0x134], R207 ;  /* 0x000134cf01007387 */ /* 0x000fe80000100800 */
[----:B------:R-:W1:Y:S04]  /*b5e0*/  SHFL.BFLY PT, R4, R2, 0x1, 0x1f ;  /* 0x0c201f0002047f89 */ /* 0x000e6800000e0000 */
[----:B------:R-:W-:Y:S04]  /*b5f0*/  STL [R1+0x130], R206 ;  /* 0x000130ce01007387 */ /* 0x000fe80000100800 */
[----:B------:R-:W-:Y:S04]  /*b600*/  STL [R1+0x12c], R205 ;  /* 0x00012ccd01007387 */ /* 0x000fe80000100800 */
[----:B------:R-:W-:Y:S04]  /*b610*/  STL [R1+0x128], R204 ;  /* 0x000128cc01007387 */ /* 0x000fe80000100800 */
[----:B------:R-:W-:Y:S01]  /*b620*/  STL [R1+0x124], R203 ;  /* 0x000124cb01007387 */ /* 0x000fe20000100800 */
[----:B------:R-:W-:-:S03]  /*b630*/  FMUL.FTZ R0, R9, UR33 ;  /* 0x0000002109007c20 */ /* 0x000fc60008410000 */
[----:B------:R-:W-:Y:S01]  /*b640*/  STL [R1+0x120], R202 ;  /* 0x000120ca01007387 */ /* 0x000fe20000100800 */
[----:B------:R-:W-:-:S03]  /*b650*/  FSETP.NEU.FTZ.AND P0, PT, R9, -INF , PT ;  /* 0xff8000000900780b */ /* 0x000fc60003f1d000 */
[----:B------:R-:W-:Y:S04]  /*b660*/  STL [R1+0x11c], R201 ;  /* 0x00011cc901007387 */ /* 0x000fe80000100800 */
[----:B------:R-:W-:Y:S04]  /*b670*/  STL [R1+0x118], R200 ;  /* 0x000118c801007387 */ /* 0x000fe80000100800 */
[----:B------:R1:W-:Y:S04]  /*b680*/  STL [R1+0x114], R199 ;  /* 0x000114c701007387 */ /* 0x0003e80000100800 */
[----:B------:R-:W-:Y:S01]  /*b690*/  STL [R1+0x110], R198 ;  /* 0x000110c601007387 */ /* 0x000fe20000100800 */
[----:B------:R-:W-:-:S03]  /*b6a0*/  FSEL R0, R0, RZ, P0 ;  /* 0x000000ff00007208 */ /* 0x000fc60000000000 */
[----:B------:R-:W-:Y:S04]  /*b6b0*/  STL [R1+0x10c], R197 ;  /* 0x00010cc501007387 */ /* 0x000fe80000100800 */
[----:B------:R-:W-:Y:S01]  /*b6c0*/  STL [R1+0x108], R196 ;  /* 0x000108c401007387 */ /* 0x000fe20000100800 */
[----:B------:R-:W-:-:S03]  /*b6d0*/  USHF.L.U32 UR4, UR34, 0x1, URZ ;  /* 0x0000000122047899 */ /* 0x000fc6000800063f */
[----:B------:R-:W-:Y:S04]  /*b6e0*/  STL [R1+0x104], R195 ;  /* 0x000104c301007387 */ /* 0x000fe80000100800 */
[----:B------:R-:W-:Y:S04]  /*b6f0*/  STL [R1+0x100], R194 ;  /* 0x000100c201007387 */ /* 0x000fe80000100800 */
[----:B------:R-:W-:Y:S01]  /*b700*/  STL [R1+0xfc], R193 ;  /* 0x0000fcc101007387 */ /* 0x000fe20000100800 */
[----:B------:R-:W-:-:S03]  /*b710*/  FFMA.FTZ R30, R30, UR33, -R0 ;  /* 0x000000211e1e7c23 */ /* 0x000fc60008010800 */
[----:B------:R-:W-:Y:S01]  /*b720*/  STL [R1+0xf8], R192 ;  /* 0x0000f8c001007387 */ /* 0x000fe20000100800 */
[--C-:B------:R-:W-:Y:S01]  /*b730*/  FFMA.FTZ R6, R35, UR33, -R0.reuse ;  /* 0x0000002123067c23 */ /* 0x100fe20008010800 */
[--C-:B------:R-:W-:Y:S02]  /*b740*/  FFMA.FTZ R7, R34, UR33, -R0.reuse ;  /* 0x0000002122077c23 */ /* 0x100fe40008010800 */
[----:B------:R-:W-:Y:S01]  /*b750*/  STL [R1+0xf4], R190 ;  /* 0x0000f4be01007387 */ /* 0x000fe20000100800 */
[--C-:B------:R-:W-:Y:S01]  /*b760*/  FFMA.FTZ R10, R32, UR33, -R0.reuse ;  /* 0x00000021200a7c23 */ /* 0x100fe20008010800 */
[--C-:B------:R-:W-:Y:S01]  /*b770*/  FFMA.FTZ R175, R31, UR33, -R0.reuse ;  /* 0x000000211faf7c23 */ /* 0x100fe20008010800 */
[--C-:B------:R-:W-:Y:S01]  /*b780*/  FFMA.FTZ R176, R29, UR33, -R0.reuse ;  /* 0x000000211db07c23 */ /* 0x100fe20008010800 */
[----:B------:R1:W-:Y:S01]  /*b790*/  STL [R1+0xf0], R189 ;  /* 0x0000f0bd01007387 */ /* 0x0003e20000100800 */
[--C-:B------:R-:W-:Y:S01]  /*b7a0*/  FFMA.FTZ R224, R28, UR33, -R0.reuse ;  /* 0x000000211ce07c23 */ /* 0x100fe20008010800 */
[--C-:B------:R-:W-:Y:S01]  /*b7b0*/  FFMA.FTZ R225, R27, UR33, -R0.reuse ;  /* 0x000000211be17c23 */ /* 0x100fe20008010800 */
[--C-:B------:R-:W-:Y:S01]  /*b7c0*/  FFMA.FTZ R226, R26, UR33, -R0.reuse ;  /* 0x000000211ae27c23 */ /* 0x100fe20008010800 */
[----:B------:R-:W-:Y:S01]  /*b7d0*/  STL [R1+0xec], R184 ;  /* 0x0000ecb801007387 */ /* 0x000fe20000100800 */
[--C-:B------:R-:W-:Y:S01]  /*b7e0*/  FFMA.FTZ R227, R23, UR33, -R0.reuse ;  /* 0x0000002117e37c23 */ /* 0x100fe20008010800 */
[--C-:B------:R-:W-:Y:S01]  /*b7f0*/  FFMA.FTZ R222, R22, UR33, -R0.reuse ;  /* 0x0000002116de7c23 */ /* 0x100fe20008010800 */
[--C-:B------:R-:W-:Y:S01]  /*b800*/  FFMA.FTZ R228, R18, UR33, -R0.reuse ;  /* 0x0000002112e47c23 */ /* 0x100fe20008010800 */
[--C-:B------:R-:W-:Y:S01]  /*b810*/  FFMA.FTZ R220, R17, UR33, -R0.reuse ;  /* 0x0000002111dc7c23 */ /* 0x100fe20008010800 */
[--C-:B------:R-:W-:Y:S01]  /*b820*/  FFMA.FTZ R231, R16, UR33, -R0.reuse ;  /* 0x0000002110e77c23 */ /* 0x100fe20008010800 */
[--C-:B------:R-:W-:Y:S01]  /*b830*/  FFMA.FTZ R211, R15, UR33, -R0.reuse ;  /* 0x000000210fd37c23 */ /* 0x100fe20008010800 */
[----:B-1----:R-:W-:Y:S01]  /*b840*/  FFMA.FTZ R199, R14, UR33, -R0 ;  /* 0x000000210ec77c23 */ /* 0x002fe20008010800 */
[----:B------:R2:W-:Y:S01]  /*b850*/  STL [R1+0xa8], R9 ;  /* 0x0000a80901007387 */ /* 0x0005e20000100800 */
[----:B------:R-:W-:Y:S01]  /*b860*/  FSEL R0, R9, RZ, P0 ;  /* 0x000000ff09007208 */ /* 0x000fe20000000000 */
[----:B------:R-:W-:Y:S01]  /*b870*/  ULOP3.LUT UR6, UR4, UR31, URZ, 0x3c, !UPT ;  /* 0x0000001f04067292 */ /* 0x000fe2000f8e3c3f */
[----:B------:R-:W-:-:S03]  /*b880*/  FMNMX.FTZ R13, R2, R4, !PT ;  /* 0x00000004020d7209 */ /* 0x000fc60007810000 */
[----:B------:R-:W-:Y:S01]  /*b890*/  FADD.FTZ R0, R3, -R0 ;  /* 0x8000000003007221 */ /* 0x000fe20000010000 */
[----:B------:R-:W-:-:S03]  /*b8a0*/  UIADD3 UR44, UR30, -0x61c88647, URZ ;  /* 0x9e3779b91e2c7890 */ /* 0x000fc6000fffe03f */
[----:B------:R-:W-:Y:S01]  /*b8b0*/  FMUL.FTZ R2, R0, UR33 ;  /* 0x0000002100027c20 */ /* 0x000fe20008410000 */
[C---:B------:R-:W-:Y:S01]  /*b8c0*/  FMUL.FTZ R0, R13.reuse, UR33 ;  /* 0x000000210d007c20 */ /* 0x040fe20008410000 */
[----:B------:R-:W-:Y:S01]  /*b8d0*/  FSETP.NEU.FTZ.AND P0, PT, R13, -INF , PT ;  /* 0xff8000000d00780b */ /* 0x000fe20003f1d000 */
[----:B------:R-:W-:Y:S03]  /*b8e0*/  MUFU.EX2 R30, R30 ;  /* 0x0000001e001e7308 */ /* 0x000fe60000000800 */
[----:B------:R-:W-:-:S05]  /*b8f0*/  FSEL R0, R0, RZ, P0 ;  /* 0x000000ff00007208 */ /* 0x000fca0000000000 */
[----:B------:R-:W1:Y:S01]  /*b900*/  MUFU.EX2 R2, R2 ;  /* 0x0000000200027308 */ /* 0x000e620000000800 */
[----:B------:R-:W-:Y:S01]  /*b910*/  FFMA.FTZ R207, R20, UR33, -R0 ;  /* 0x0000002114cf7c23 */ /* 0x000fe20008010800 */
[----:B------:R-:W-:Y:S02]  /*b920*/  UIADD3 UR38, UR31, 0x76cf5d0a, URZ ;  /* 0x76cf5d0a1f267890 */ /* 0x000fe4000fffe03f */
[----:B------:R-:W-:-:S04]  /*b930*/  UIADD3 UR45, UR31, 0x32370b8f, URZ ;  /* 0x32370b8f1f2d7890 */ /* 0x000fc8000fffe03f */
[----:B------:R-:W4:Y:S01]  /*b940*/  MUFU.EX2 R6, R6 ;  /* 0x0000000600067308 */ /* 0x000f220000000800 */
[--C-:B------:R-:W-:Y:S01]  /*b950*/  FFMA.FTZ R189, R19, UR33, -R0.reuse ;  /* 0x0000002113bd7c23 */ /* 0x100fe20008010800 */
[----:B------:R-:W-:Y:S01]  /*b960*/  UIADD3 UR7, UR30, -0x255992d5, URZ ;  /* 0xdaa66d2b1e077890 */ /* 0x000fe2000fffe03f */
[----:B------:R-:W-:Y:S01]  /*b970*/  FFMA.FTZ R252, R24, UR33, -R0 ;  /* 0x0000002118fc7c23 */ /* 0x000fe20008010800 */
[----:B-1----:R-:W-:Y:S01]  /*b980*/  FFMA.FTZ R239, R239, R2, R30 ;  /* 0x00000002efef7223 */ /* 0x002fe2000001001e */
[----:B--2---:R-:W-:-:S05]  /*b990*/  IMAD.WIDE.U32 R8, R8, -0x2daee0ad, RZ ;  /* 0xd2511f5308087825 */ /* 0x004fca00078e00ff */
[----:B------:R-:W-:Y:S01]  /*b9a0*/  LOP3.LUT R4, R9, UR6, RZ, 0x3c, !PT ;  /* 0x0000000609047c12 */ /* 0x000fe2000f8e3cff */
[----:B------:R-:W-:Y:S01]  /*b9b0*/  UIADD3 UR6, UR30, 0x3c6ef372, URZ ;  /* 0x3c6ef3721e067890 */ /* 0x000fe2000fffe03f */
[----:B---3--:R-:W-:-:S03]  /*b9c0*/  IMAD R203, R229, -0x326172a9, RZ ;  /* 0xcd9e8d57e5cb7824 */ /* 0x008fc600078e02ff */
[----:B------:R-:W-:-:S03]  /*b9d0*/  IMAD.WIDE.U32 R4, R4, -0x326172a9, RZ ;  /* 0xcd9e8d5704047825 */ /* 0x000fc600078e00ff */
[----:B----4-:R-:W-:Y:S02]  /*b9e0*/  LOP3.LUT R3, R237, UR6, R4, 0x96, !PT ;  /* 0x00000006ed037c12 */ /* 0x010fe4000f8e9604 */
[----:B------:R-:W-:Y:S01]  /*b9f0*/  LOP3.LUT R4, R5, UR44, R203, 0x96, !PT ;  /* 0x0000002c05047c12 */ /* 0x000fe2000f8e96cb */
[----:B------:R-:W-:Y:S02]  /*ba00*/  IMAD.MOV.U32 R234, RZ, RZ, R232 ;  /* 0x000000ffffea7224 */ /* 0x000fe400078e00e8 */
[----:B------:R-:W-:Y:S01]  /*ba10*/  FFMA.FTZ R232, R21, UR33, -R0 ;  /* 0x0000002115e87c23 */ /* 0x000fe20008010800 */
[----:B------:R-:W-:-:S04]  /*ba20*/  IMAD.WIDE.U32 R20, R3, -0x2daee0ad, RZ ;  /* 0xd2511f5303147825 */ /* 0x000fc800078e00ff */
[----:B------:R-:W-:-:S05]  /*ba30*/  IMAD.WIDE.U32 R4, R4, -0x2daee0ad, RZ ;  /* 0xd2511f5304047825 */ /* 0x000fca00078e00ff */
[----:B------:R-:W-:Y:S02]  /*ba40*/  LOP3.LUT R16, R5, UR38, R234, 0x96, !PT ;  /* 0x0000002605107c12 */ /* 0x000fe4000f8e96ea */
[----:B------:R-:W-:-:S03]  /*ba50*/  LOP3.LUT R18, R21, UR45, R4, 0x96, !PT ;  /* 0x0000002d15127c12 */ /* 0x000fc6000f8e9604 */
[----:B------:R-:W-:Y:S01]  /*ba60*/  IMAD.WIDE.U32 R16, R16, -0x326172a9, RZ ;  /* 0xcd9e8d5710107825 */ /* 0x000fe200078e00ff */
[----:B------:R-:W-:-:S03]  /*ba70*/  F2FP.F16.F32.PACK_AB R24, R6, R30 ;  /* 0x0000001e0618723e */ /* 0x000fc600000000ff */
[----:B------:R-:W-:Y:S01]  /*ba80*/  IMAD.WIDE.U32 R18, R18, -0x326172a9, RZ ;  /* 0xcd9e8d5712127825 */ /* 0x000fe200078e00ff */
[----:B------:R1:W2:Y:S03]  /*ba90*/  MUFU.EX2 R30, R7 ;  /* 0x00000007001e7308 */ /* 0x0002a60000000800 */
[----:B------:R-:W-:Y:S01]  /*baa0*/  FADD.FTZ R239, R6, R239 ;  /* 0x000000ef06ef7221 */ /* 0x000fe20000010000 */
[----:B------:R-:W-:Y:S02]  /*bab0*/  LOP3.LUT R4, R17, UR7, R236, 0x96, !PT ;  /* 0x0000000711047c12 */ /* 0x000fe4000f8e96ec */
[----:B------:R-:W-:Y:S01]  /*bac0*/  LOP3.LUT R6, R19, UR43, R16, 0x96, !PT ;  /* 0x0000002b13067c12 */ /* 0x000fe2000f8e9610 */
[----:B------:R-:W-:Y:S01]  /*bad0*/  UIADD3 UR37, UR31, -0x126145ec, URZ ;  /* 0xed9eba141f257890 */ /* 0x000fe2000fffe03f */
[----:B------:R-:W3:Y:S01]  /*bae0*/  MUFU.EX2 R10, R10 ;  /* 0x0000000a000a7308 */ /* 0x000ee20000000800 */
[----:B------:R-:W-:-:S04]  /*baf0*/  IMAD.WIDE.U32 R4, R4, -0x2daee0ad, RZ ;  /* 0xd2511f5304047825 */ /* 0x000fc800078e00ff */
[--C-:B------:R-:W-:Y:S01]  /*bb00*/  FFMA.FTZ R8, R174, UR33, -R0.reuse ;  /* 0x00000021ae087c23 */ /* 0x100fe20008010800 */
[--C-:B------:R-:W-:Y:S01]  /*bb10*/  FFMA.FTZ R168, R168, UR33, -R0.reuse ;  /* 0x00000021a8a87c23 */ /* 0x100fe20008010800 */
[--C-:B------:R-:W-:Y:S01]  /*bb20*/  FFMA.FTZ R173, R173, UR33, -R0.reuse ;  /* 0x00000021adad7c23 */ /* 0x100fe20008010800 */
[----:B------:R-:W-:Y:S01]  /*bb30*/  FFMA.FTZ R172, R172, UR33, -R0 ;  /* 0x00000021acac7c23 */ /* 0x000fe20008010800 */
[----:B-1----:R-:W-:-:S04]  /*bb40*/  IMAD.WIDE.U32 R6, R6, -0x2daee0ad, RZ ;  /* 0xd2511f5306067825 */ /* 0x002fc800078e00ff */
        /* <DEDUP_REMOVED lines=8> */
[----:B------:R-:W-:Y:S02]  /*bbd0*/  LOP3.LUT R20, R5, UR37, R20, 0x96, !PT ;  /* 0x0000002505147c12 */ /* 0x000fe4000f8e9614 */
[----:B------:R-:W-:-:S02]  /*bbe0*/  FSEL R0, R13, RZ, P0 ;  /* 0x000000ff0d007208 */ /* 0x000fc40000000000 */
[----:B------:R-:W-:Y:S01]  /*bbf0*/  LOP3.LUT R4, R7, UR41, R4, 0x96, !PT ;  /* 0x0000002907047c12 */ /* 0x000fe2000f8e9604 */
[----:B--2---:R-:W-:Y:S01]  /*bc00*/  FADD.FTZ R3, R30, R239 ;  /* 0x000000ef1e037221 */ /* 0x004fe20000010000 */
[----:B------:R-:W-:-:S04]  /*bc10*/  IMAD.WIDE.U32 R20, R20, -0x326172a9, RZ ;  /* 0xcd9e8d5714147825 */ /* 0x000fc800078e00ff */
[----:B------:R-:W-:Y:S01]  /*bc20*/  FADD.FTZ R0, R132, -R0 ;  /* 0x8000000084007221 */ /* 0x000fe20000010000 */
[----:B------:R-:W-:-:S04]  /*bc30*/  IMAD.WIDE.U32 R4, R4, -0x326172a9, RZ ;  /* 0xcd9e8d5704047825 */ /* 0x000fc800078e00ff */
[----:B------:R-:W-:Y:S01]  /*bc40*/  FMUL.FTZ R0, R0, UR33 ;  /* 0x0000002100007c20 */ /* 0x000fe20008410000 */
[----:B---3--:R-:W-:Y:S01]  /*bc50*/  FADD.FTZ R132, R10, R3 ;  /* 0x000000030a847221 */ /* 0x008fe20000010000 */
[----:B------:R-:W-:Y:S01]  /*bc60*/  LOP3.LUT R3, R5, UR21, R20, 0x96, !PT ;  /* 0x0000001505037c12 */ /* 0x000fe2000f8e9614 */
[----:B------:R-:W-:Y:S03]  /*bc70*/  MUFU.EX2 R23, R168 ;  /* 0x000000a800177308 */ /* 0x000fe60000000800 */
[----:B------:R-:W-:-:S05]  /*bc80*/  LOP3.LUT R7, R3, 0xff, RZ, 0xc0, !PT ;  /* 0x000000ff03077812 */ /* 0x000fca00078ec0ff */
[----:B------:R-:W1:Y:S01]  /*bc90*/  MUFU.EX2 R0, R0 ;  /* 0x0000000000007308 */ /* 0x000e620000000800 */
[----:B------:R-:W-:Y:S02]  /*bca0*/  ISETP.LE.U32.AND P1, PT, R7, UR14, PT ;  /* 0x0000000e07007c0c */ /* 0x000fe4000bf23070 */
[----:B------:R-:W-:-:S05]  /*bcb0*/  LOP3.LUT R7, R3, 0xffff, RZ, 0xc0, !PT ;  /* 0x0000ffff03077812 */ /* 0x000fca00078ec0ff */
[----:B------:R-:W2:Y:S01]  /*bcc0*/  MUFU.EX2 R8, R8 ;  /* 0x0000000800087308 */ /* 0x000ea20000000800 */
[----:B------:R-:W-:-:S04]  /*bcd0*/  SHF.R.U32.HI R7, RZ, 0x8, R7 ;  /* 0x00000008ff077819 */ /* 0x000fc80000011607 */
[----:B------:R-:W-:-:S04]  /*bce0*/  LOP3.LUT R7, R7, 0xffff, RZ, 0xc0, !PT ;  /* 0x0000ffff07077812 */ /* 0x000fc800078ec0ff */
[----:B------:R-:W-:Y:S01]  /*bcf0*/  ISETP.LE.U32.AND P6, PT, R7, UR14, PT ;  /* 0x0000000e07007c0c */ /* 0x000fe2000bfc3070 */
[----:B-1----:R-:W-:Y:S01]  /*bd00*/  FFMA.FTZ R244, R244, R0, R23 ;  /* 0x00000000f4f47223 */ /* 0x002fe20000010017 */
[--C-:B------:R-:W-:Y:S02]  /*bd10*/  SHF.R.U32.HI R7, RZ, 0x18, R3.reuse ;  /* 0x00000018ff077819 */ /* 0x100fe40000011603 */
[----:B--2---:R-:W-:Y:S02]  /*bd20*/  F2FP.F16.F32.PACK_AB R23, R8, R23 ;  /* 0x000000170817723e */ /* 0x004fe400000000ff */
[----:B------:R-:W-:Y:S02]  /*bd30*/  ISETP.LE.U32.AND P0, PT, R7, UR14, PT ;  /* 0x0000000e07007c0c */ /* 0x000fe4000bf03070 */
[----:B------:R-:W-:Y:S01]  /*bd40*/  PRMT R22, R23, 0x7632, R22 ;  /* 0x0000763217167816 */ /* 0x000fe20000000016 */
[----:B------:R-:W-:Y:S01]  /*bd50*/  @!P1 HADD2 R26, -R23.H0_H0, -RZ.H0_H0 ;  /* 0xa00000ff171a9230 */ /* 0x000fe20000000900 */
[----:B------:R-:W-:-:S02]  /*bd60*/  SHF.R.U32.HI R3, RZ, 0x10, R3 ;  /* 0x00000010ff037819 */ /* 0x000fc40000011603 */
[----:B------:R-:W-:Y:S02]  /*bd70*/  PRMT R184, R23, 0x5410, R22 ;  /* 0x0000541017b87816 */ /* 0x000fe40000000016 */
[----:B------:R-:W-:Y:S02]  /*bd80*/  @!P1 PRMT R23, R26, 0x5410, RZ ;  /* 0x000054101a179816 */ /* 0x000fe400000000ff */
[----:B------:R-:W-:Y:S02]  /*bd90*/  PRMT R26, R24, 0x7632, R26 ;  /* 0x00007632181a7816 */ /* 0x000fe4000000001a */
[----:B------:R-:W-:Y:S01]  /*bda0*/  LOP3.LUT R3, R3, 0xff, RZ, 0xc0, !PT ;  /* 0x000000ff03037812 */ /* 0x000fe200078ec0ff */
[----:B------:R-:W1:Y:S02]  /*bdb0*/  MUFU.EX2 R173, R173 ;  /* 0x000000ad00ad7308 */ /* 0x000e640000000800 */
[----:B------:R-:W-:Y:S01]  /*bdc0*/  @!P0 HADD2 R178, -R26.H0_H0, -RZ.H0_H0 ;  /* 0xa00000ff1ab28230 */ /* 0x000fe20000000900 */
[----:B------:R-:W-:-:S02]  /*bdd0*/  ISETP.LE.U32.AND P1, PT, R3, UR14, PT ;  /* 0x0000000e03007c0c */ /* 0x000fc4000bf23070 */
[----:B------:R-:W-:Y:S01]  /*bde0*/  LOP3.LUT R3, R4, 0xff, RZ, 0xc0, !PT ;  /* 0x000000ff04037812 */ /* 0x000fe200078ec0ff */
[----:B------:R2:W-:Y:S01]  /*bdf0*/  STL [R1+0xa4], R13 ;  /* 0x0000a40d01007387 */ /* 0x0005e20000100800 */
[----:B------:R-:W-:Y:S02]  /*be00*/  PRMT R198, R24, 0x5410, R26 ;  /* 0x0000541018c67816 */ /* 0x000fe4000000001a */
[----:B------:R-:W-:Y:S02]  /*be10*/  @!P0 PRMT R26, R178, 0x5410, RZ ;  /* 0x00005410b21a8816 */ /* 0x000fe400000000ff */
[----:B------:R-:W-:Y:S02]  /*be20*/  ISETP.LE.U32.AND P0, PT, R3, UR14, PT ;  /* 0x0000000e03007c0c */ /* 0x000fe4000bf03070 */
[----:B------:R-:W-:Y:S02]  /*be30*/  LOP3.LUT R3, R4, 0xffff, RZ, 0xc0, !PT ;  /* 0x0000ffff04037812 */ /* 0x000fe400078ec0ff */
[----:B------:R-:W-:-:S02]  /*be40*/  F2FP.F16.F32.PACK_AB R30, R10, R30 ;  /* 0x0000001e0a1e723e */ /* 0x000fc400000000ff */
[----:B------:R-:W-:Y:S01]  /*be50*/  SHF.R.U32.HI R3, RZ, 0x8, R3 ;  /* 0x00000008ff037819 */ /* 0x000fe20000011603 */
[----:B------:R-:W-:Y:S02]  /*be60*/  @!P1 HADD2 R177, -R24.H0_H0, -RZ.H0_H0 ;  /* 0xa00000ff18b19230 */ /* 0x000fe40000000900 */
[----:B------:R-:W-:Y:S01]  /*be70*/  FADD.FTZ R10, R8, R244 ;  /* 0x000000f4080a7221 */ /* 0x000fe20000010000 */
[----:B------:R-:W-:Y:S01]  /*be80*/  LOP3.LUT R3, R3, 0xffff, RZ, 0xc0, !PT ;  /* 0x0000ffff03037812 */ /* 0x000fe200078ec0ff */
[----:B--2---:R-:W2:Y:S02]  /*be90*/  MUFU.EX2 R13, R172 ;  /* 0x000000ac000d7308 */ /* 0x004ea40000000800 */
[----:B-1----:R-:W-:Y:S01]  /*bea0*/  FADD.FTZ R10, R173, R10 ;  /* 0x0000000aad0a7221 */ /* 0x002fe20000010000 */
[----:B------:R-:W-:Y:S02]  /*beb0*/  @!P1 PRMT R24, R177, 0x5410, RZ ;  /* 0x00005410b1189816 */ /* 0x000fe400000000ff */
[----:B------:R-:W-:Y:S01]  /*bec0*/  ISETP.LE.U32.AND P1, PT, R3, UR14, PT ;  /* 0x0000000e03007c0c */ /* 0x000fe2000bf23070 */
[C---:B--2---:R-:W-:Y:S01]  /*bed0*/  FADD.FTZ R10, R13.reuse, R10 ;  /* 0x0000000a0d0a7221 */ /* 0x044fe20000010000 */
[----:B------:R-:W-:-:S04]  /*bee0*/  F2FP.F16.F32.PACK_AB R13, R13, R173 ;  /* 0x000000ad0d0d723e */ /* 0x000fc800000000ff */
[C---:B------:R-:W-:Y:S02]  /*bef0*/  PRMT R196, R13.reuse, 0x7610, R196 ;  /* 0x000076100dc47816 */ /* 0x040fe400000000c4 */
[----:B------:R-:W-:-:S03]  /*bf00*/  PRMT R197, R13, 0x7632, R197 ;  /* 0x000076320dc57816 */ /* 0x000fc600000000c5 */
[----:B------:R-:W-:Y:S02]  /*bf10*/  @!P0 HADD2 R181, -R196.H0_H0, -RZ.H0_H0 ;  /* 0xa00000ffc4b58230 */ /* 0x000fe40000000900 */
[----:B------:R-:W-:Y:S01]  /*bf20*/  @!P1 HADD2 R180, -R197.H0_H0, -RZ.H0_H0 ;  /* 0xa00000ffc5b49230 */ /* 0x000fe20000000900 */
[----:B------:R-:W-:Y:S02]  /*bf30*/  PRMT R229, R196, 0x5410, R197 ;  /* 0x00005410c4e57816 */ /* 0x000fe400000000c5 */
[----:B------:R-:W-:Y:S02]  /*bf40*/  @!P0 PRMT R196, R181, 0x5410, RZ ;  /* 0x00005410b5c48816 */ /* 0x000fe400000000ff */
[----:B------:R-:W-:-:S05]  /*bf50*/  @!P1 PRMT R197, R180, 0x5410, RZ ;  /* 0x00005410b4c59816 */ /* 0x000fca00000000ff */
[----:B------:R1:W-:Y:S04]  /*bf60*/  STL.64 [R1+0x158], R196 ;  /* 0x000158c401007387 */ /* 0x0003e80000100a00 */
[----:B-1----:R-:W2:Y:S01]  /*bf70*/  LDL.64 R196, [R1+0x68] ;  /* 0x0000680001c47983 */ /* 0x002ea20000100a00 */
[----:B------:R-:W-:Y:S01]  /*bf80*/  @!P6 HADD2 R179, -R22.H0_H0, -RZ.H0_H0 ;  /* 0xa00000ff16b3e230 */ /* 0x000fe20000000900 */
[--C-:B------:R-:W-:Y:S02]  /*bf90*/  SHF.R.U32.HI R8, RZ, 0x10, R4.reuse ;  /* 0x00000010ff087819 */ /* 0x100fe40000011604 */
[----:B------:R-:W-:Y:S02]  /*bfa0*/  SHF.R.U32.HI R4, RZ, 0x18, R4 ;  /* 0x00000018ff047819 */ /* 0x000fe40000011604 */
[----:B------:R-:W-:-:S02]  /*bfb0*/  @!P6 PRMT R22, R179, 0x5410, RZ ;  /* 0x00005410b316e816 */ /* 0x000fc400000000ff */
[----:B------:R-:W-:Y:S02]  /*bfc0*/  ISETP.LE.U32.AND P6, PT, R4, UR14, PT ;  /* 0x0000000e04007c0c */ /* 0x000fe4000bfc3070 */
[----:B------:R-:W-:-:S05]  /*bfd0*/  LOP3.LUT R4, R21, UR42, R18, 0x96, !PT ;  /* 0x0000002a15047c12 */ /* 0x000fca000f8e9612 */
[----:B------:R-:W-:Y:S01]  /*bfe0*/  IMAD.WIDE.U32 R4, R4, -0x2daee0ad, RZ ;  /* 0xd2511f5304047825 */ /* 0x000fe200078e00ff */
[----:B------:R-:W1:Y:S04]  /*bff0*/  MUFU.EX2 R171, R171 ;  /* 0x000000ab00ab7308 */ /* 0x000e680000000800 */
[----:B------:R-:W-:Y:S02]  /*c000*/  LOP3.LUT R3, R5, UR27, R6, 0x96, !PT ;  /* 0x0000001b05037c12 */ /* 0x000fe4000f8e9606 */
[----:B------:R-:W-:Y:S02]  /*c010*/  LOP3.LUT R6, R8, 0xff, RZ, 0xc0, !PT ;  /* 0x000000ff08067812 */ /* 0x000fe400078ec0ff */
[----:B------:R-:W3:Y:S02]  /*c020*/  MUFU.EX2 R170, R170 ;  /* 0x000000aa00aa7308 */ /* 0x000ee40000000800 */
[----:B------:R-:W-:-:S02]  /*c030*/  ISETP.LE.U32.AND P0, PT, R6, UR14, PT ;  /* 0x0000000e06007c0c */ /* 0x000fc4000bf03070 */
[C---:B------:R-:W-:Y:S02]  /*c040*/  LOP3.LUT R6, R3.reuse, 0xff, RZ, 0xc0, !PT ;  /* 0x000000ff03067812 */ /* 0x040fe400078ec0ff */
[----:B------:R-:W-:Y:S02]  /*c050*/  PRMT R208, R30, 0x7632, R208 ;  /* 0x000076321ed07816 */ /* 0x000fe400000000d0 */
[----:B------:R-:W-:Y:S02]  /*c060*/  ISETP.LE.U32.AND P1, PT, R6, UR14, PT ;  /* 0x0000000e06007c0c */ /* 0x000fe4000bf23070 */
[----:B------:R-:W-:Y:S01]  /*c070*/  LOP3.LUT R6, R3, 0xffff, RZ, 0xc0, !PT ;  /* 0x0000ffff03067812 */ /* 0x000fe200078ec0ff */
[----:B-1----:R-:W-:Y:S01]  /*c080*/  FADD.FTZ R7, R171, R10 ;  /* 0x0000000aab077221 */ /* 0x002fe20000010000 */
[----:B------:R-:W-:Y:S02]  /*c090*/  @!P6 HADD2 R182, -R208.H0_H0, -RZ.H0_H0 ;  /* 0xa00000ffd0b6e230 */ /* 0x000fe40000000900 */
[----:B------:R-:W-:Y:S01]  /*c0a0*/  SHF.R.U32.HI R6, RZ, 0x8, R6 ;  /* 0x00000008ff067819 */ /* 0x000fe20000011606 */
[----:B------:R-:W-:Y:S01]  /*c0b0*/  MUFU.EX2 R175, R175 ;  /* 0x000000af00af7308 */ /* 0x000fe20000000800 */
[----:B------:R-:W-:-:S02]  /*c0c0*/  PRMT R221, R30, 0x7610, R221 ;  /* 0x000076101edd7816 */ /* 0x000fc400000000dd */
[----:B---3--:R-:W-:Y:S02]  /*c0d0*/  F2FP.F16.F32.PACK_AB R10, R170, R171 ;  /* 0x000000abaa0a723e */ /* 0x008fe400000000ff */
[----:B------:R-:W-:-:S03]  /*c0e0*/  LOP3.LUT R6, R6, 0xffff, RZ, 0xc0, !PT ;  /* 0x0000ffff06067812 */ /* 0x000fc600078ec0ff */
[----:B------:R-:W1:Y:S01]  /*c0f0*/  MUFU.EX2 R13, R176 ;  /* 0x000000b0000d7308 */ /* 0x000e620000000800 */
[----:B------:R-:W-:-:S07]  /*c100*/  PRMT R190, R10, 0x7610, R190 ;  /* 0x000076100abe7816 */ /* 0x000fce00000000be */
[----:B------:R3:W-:Y:S01]  /*c110*/  MUFU.EX2 R8, R135 ;  /* 0x0000008700087308 */ /* 0x0007e20000000800 */
[----:B------:R-:W-:Y:S01]  /*c120*/  @!P1 HADD2 R191, -R190.H0_H0, -RZ.H0_H0 ;  /* 0xa00000ffbebf9230 */ /* 0x000fe20000000900 */
[----:B------:R-:W-:Y:S01]  /*c130*/  PRMT R217, R10, 0x7632, R217 ;  /* 0x000076320ad97816 */ /* 0x000fe200000000d9 */
[----:B------:R-:W-:-:S03]  /*c140*/  @!P0 HADD2 R212, -R221.H0_H0, -RZ.H0_H0 ;  /* 0xa00000ffddd48230 */ /* 0x000fc60000000900 */
[----:B------:R-:W-:Y:S02]  /*c150*/  PRMT R204, R190, 0x5410, R217 ;  /* 0x00005410becc7816 */ /* 0x000fe400000000d9 */
[----:B------:R-:W4:Y:S01]  /*c160*/  MUFU.EX2 R169, R169 ;  /* 0x000000a900a97308 */ /* 0x000f220000000800 */
[----:B---3--:R-:W-:Y:S02]  /*c170*/  PRMT R135, R221, 0x5410, R208 ;  /* 0x00005410dd877816 */ /* 0x008fe400000000d0 */
[----:B------:R-:W-:Y:S02]  /*c180*/  @!P6 PRMT R208, R182, 0x5410, RZ ;  /* 0x00005410b6d0e816 */ /* 0x000fe400000000ff */
[----:B------:R-:W-:Y:S02]  /*c190*/  ISETP.LE.U32.AND P6, PT, R6, UR14, PT ;  /* 0x0000000e06007c0c */ /* 0x000fe4000bfc3070 */
[--C-:B------:R-:W-:Y:S02]  /*c1a0*/  SHF.R.U32.HI R6, RZ, 0x18, R3.reuse ;  /* 0x00000018ff067819 */ /* 0x100fe40000011603 */
[----:B------:R-:W-:-:S04]  /*c1b0*/  SHF.R.U32.HI R3, RZ, 0x10, R3 ;  /* 0x00000010ff037819 */ /* 0x000fc80000011603 */
[----:B------:R-:W-:Y:S02]  /*c1c0*/  LOP3.LUT R3, R3, 0xff, RZ, 0xc0, !PT ;  /* 0x000000ff03037812 */ /* 0x000fe400078ec0ff */
[----:B------:R-:W-:Y:S02]  /*c1d0*/  @!P1 PRMT R190, R191, 0x5410, RZ ;  /* 0x00005410bfbe9816 */ /* 0x000fe400000000ff */
[----:B------:R-:W-:Y:S02]  /*c1e0*/  ISETP.LE.U32.AND P1, PT, R3, UR14, PT ;  /* 0x0000000e03007c0c */ /* 0x000fe4000bf23070 */
[----:B-1----:R-:W-:Y:S01]  /*c1f0*/  F2FP.F16.F32.PACK_AB R3, R13, R175 ;  /* 0x000000af0d03723e */ /* 0x002fe200000000ff */
[----:B------:R-:W-:Y:S01]  /*c200*/  @!P6 HADD2 R214, -R217.H0_H0, -RZ.H0_H0 ;  /* 0xa00000ffd9d6e230 */ /* 0x000fe20000000900 */
[----:B------:R-:W-:Y:S02]  /*c210*/  @!P0 PRMT R221, R212, 0x5410, RZ ;  /* 0x00005410d4dd8816 */ /* 0x000fe400000000ff */
[----:B------:R-:W-:-:S02]  /*c220*/  ISETP.LE.U32.AND P0, PT, R6, UR14, PT ;  /* 0x0000000e06007c0c */ /* 0x000fc4000bf03070 */
[C---:B------:R-:W-:Y:S02]  /*c230*/  PRMT R194, R3.reuse, 0x7632, R194 ;  /* 0x0000763203c27816 */ /* 0x040fe400000000c2 */
[----:B------:R-:W-:Y:S02]  /*c240*/  PRMT R216, R3, 0x7610, R216 ;  /* 0x0000761003d87816 */ /* 0x000fe400000000d8 */
[----:B------:R-:W-:Y:S01]  /*c250*/  LOP3.LUT R3, R4, 0xff, RZ, 0xc0, !PT ;  /* 0x000000ff04037812 */ /* 0x000fe200078ec0ff */
[----:B------:R-:W1:Y:S01]  /*c260*/  MUFU.EX2 R134, R134 ;  /* 0x0000008600867308 */ /* 0x000e620000000800 */
[----:B------:R-:W-:Y:S01]  /*c270*/  @!P6 PRMT R217, R214, 0x5410, RZ ;  /* 0x00005410d6d9e816 */ /* 0x000fe200000000ff */
[----:B------:R-:W-:Y:S01]  /*c280*/  FADD.FTZ R7, R170, R7 ;  /* 0x00000007aa077221 */ /* 0x000fe20000010000 */
[----:B------:R-:W-:Y:S01]  /*c290*/  ISETP.LE.U32.AND P6, PT, R3, UR14, PT ;  /* 0x0000000e03007c0c */ /* 0x000fe2000bfc3070 */
[----:B------:R-:W-:Y:S01]  /*c2a0*/  FADD.FTZ R10, R175, R132 ;  /* 0x00000084af0a7221 */ /* 0x000fe20000010000 */
[----:B------:R-:W-:Y:S01]  /*c2b0*/  LOP3.LUT R3, R4, 0xffff, RZ, 0xc0, !PT ;  /* 0x0000ffff04037812 */ /* 0x000fe200078ec0ff */
[----:B----4-:R-:W-:-:S02]  /*c2c0*/  FADD.FTZ R7, R169, R7 ;  /* 0x00000007a9077221 */ /* 0x010fc40000010000 */
[----:B------:R-:W3:Y:S01]  /*c2d0*/  MUFU.EX2 R132, R133 ;  /* 0x0000008500847308 */ /* 0x000ee20000000800 */
[----:B------:R-:W-:Y:S01]  /*c2e0*/  SHF.R.U32.HI R3, RZ, 0x8, R3 ;  /* 0x00000008ff037819 */ /* 0x000fe20000011603 */
[----:B------:R-:W-:Y:S02]  /*c2f0*/  @!P0 HADD2 R183, -R194.H0_H0, -RZ.H0_H0 ;  /* 0xa00000ffc2b78230 */ /* 0x000fe40000000900 */
[C---:B------:R-:W-:Y:S01]  /*c300*/  FADD.FTZ R7, R8.reuse, R7 ;  /* 0x0000000708077221 */ /* 0x040fe20000010000 */
[----:B------:R-:W-:Y:S01]  /*c310*/  F2FP.F16.F32.PACK_AB R8, R8, R169 ;  /* 0x000000a90808723e */ /* 0x000fe200000000ff */
[----:B------:R-:W-:Y:S01]  /*c320*/  @!P1 HADD2 R213, -R216.H0_H0, -RZ.H0_H0 ;  /* 0xa00000ffd8d59230 */ /* 0x000fe20000000900 */
[----:B------:R-:W-:Y:S01]  /*c330*/  LOP3.LUT R3, R3, 0xffff, RZ, 0xc0, !PT ;  /* 0x0000ffff03037812 */ /* 0x000fe200078ec0ff */
[----:B------:R-:W4:Y:S01]  /*c340*/  MUFU.EX2 R31, R31 ;  /* 0x0000001f001f7308 */ /* 0x000f220000000800 */
[----:B------:R-:W-:Y:S02]  /*c350*/  PRMT R200, R216, 0x5410, R194 ;  /* 0x00005410d8c87816 */ /* 0x000fe400000000c2 */
[----:B------:R-:W-:-:S02]  /*c360*/  @!P0 PRMT R194, R183, 0x5410, RZ ;  /* 0x00005410b7c28816 */ /* 0x000fc400000000ff */
[--C-:B------:R-:W-:Y:S02]  /*c370*/  SHF.R.U32.HI R5, RZ, 0x10, R4.reuse ;  /* 0x00000010ff057819 */ /* 0x100fe40000011604 */
[----:B------:R-:W-:Y:S01]  /*c380*/  ISETP.LE.U32.AND P0, PT, R3, UR14, PT ;  /* 0x0000000e03007c0c */ /* 0x000fe2000bf03070 */
[----:B------:R-:W4:Y:S01]  /*c390*/  MUFU.EX2 R133, R174 ;  /* 0x000000ae00857308 */ /* 0x000f220000000800 */
[----:B------:R-:W-:Y:S01]  /*c3a0*/  PRMT R195, R8, 0x7610, R195 ;  /* 0x0000761008c37816 */ /* 0x000fe200000000c3 */
[----:B------:R4:W-:Y:S01]  /*c3b0*/  STL [R1+0x168], R208 ;  /* 0x000168d001007387 */ /* 0x0009e20000100800 */
[----:B------:R-:W-:Y:S01]  /*c3c0*/  SHF.R.U32.HI R4, RZ, 0x18, R4 ;  /* 0x00000018ff047819 */ /* 0x000fe20000011604 */
[----:B-1----:R-:W-:Y:S01]  /*c3d0*/  FADD.FTZ R3, R134, R7 ;  /* 0x0000000786037221 */ /* 0x002fe20000010000 */
[----:B------:R-:W-:Y:S01]  /*c3e0*/  @!P1 PRMT R216, R213, 0x5410, RZ ;  /* 0x00005410d5d89816 */ /* 0x000fe200000000ff */
[----:B------:R-:W-:Y:S01]  /*c3f0*/  STL [R1+0x16c], R221 ;  /* 0x00016cdd01007387 */ /* 0x000fe20000100800 */
[----:B------:R-:W-:Y:S01]  /*c400*/  UIADD3 UR46, UR4, 0x1, URZ ;  /* 0x00000001042e7890 */ /* 0x000fe2000fffe03f */
[----:B------:R-:W-:Y:S01]  /*c410*/  ISETP.LE.U32.AND P1, PT, R4, UR14, PT ;  /* 0x0000000e04007c0c */ /* 0x000fe2000bf23070 */
[----:B------:R-:W-:Y:S01]  /*c420*/  @!P6 HADD2 R223, -R195.H0_H0, -RZ.H0_H0 ;  /* 0xa00000ffc3dfe230 */ /* 0x000fe20000000900 */
[----:B------:R-:W-:Y:S01]  /*c430*/  STL [R1+0x170], R204 ;  /* 0x000170cc01007387 */ /* 0x000fe20000100800 */
[----:B---3--:R-:W-:Y:S01]  /*c440*/  FADD.FTZ R4, R132, R3 ;  /* 0x0000000384047221 */ /* 0x008fe20000010000 */
[----:B------:R-:W-:-:S02]  /*c450*/  ULOP3.LUT UR46, UR46, UR31, URZ, 0x3c, !UPT ;  /* 0x0000001f2e2e7292 */ /* 0x000fc4000f8e3c3f */
[----:B------:R-:W-:Y:S01]  /*c460*/  STL [R1+0x174], R217 ;  /* 0x000174d901007387 */ /* 0x000fe20000100800 */
[----:B------:R-:W-:-:S03]  /*c470*/  LOP3.LUT R3, R5, 0xff, RZ, 0xc0, !PT ;  /* 0x000000ff05037812 */ /* 0x000fc600078ec0ff */
[----:B------:R-:W-:Y:S04]  /*c480*/  STL [R1+0x178], R200 ;  /* 0x000178c801007387 */ /* 0x000fe80000100800 */
[----:B------:R-:W-:Y:S01]  /*c490*/  STL [R1+0x17c], R216 ;  /* 0x00017cd801007387 */ /* 0x000fe20000100800 */
[----:B----4-:R-:W-:-:S03]  /*c4a0*/  PRMT R208, R8, 0x7632, R208 ;  /* 0x0000763208d07816 */ /* 0x010fc600000000d0 */
[----:B------:R1:W-:Y:S01]  /*c4b0*/  STL [R1+0x40], R194 ;  /* 0x000040c201007387 */ /* 0x0003e20000100800 */
[----:B------:R-:W-:Y:S01]  /*c4c0*/  LOP3.LUT R6, R9, UR46, RZ, 0x3c, !PT ;  /* 0x0000002e09067c12 */ /* 0x000fe2000f8e3cff */
[----:B------:R-:W-:Y:S01]  /*c4d0*/  @!P0 HADD2 R215, -R208.H0_H0, -RZ.H0_H0 ;  /* 0xa00000ffd0d78230 */ /* 0x000fe20000000900 */
[----:B------:R-:W-:Y:S01]  /*c4e0*/  F2FP.F16.F32.PACK_AB R132, R132, R134 ;  /* 0x000000868484723e */ /* 0x000fe200000000ff */
[----:B------:R-:W-:Y:S02]  /*c4f0*/  IMAD.MOV.U32 R235, RZ, RZ, R233 ;  /* 0x000000ffffeb7224 */ /* 0x000fe400078e00e9 */
[-C--:B------:R-:W-:Y:S01]  /*c500*/  FMUL.FTZ R182, R50, R2.reuse ;  /* 0x0000000232b67220 */ /* 0x080fe20000410000 */
[----:B------:R-:W-:Y:S01]  /*c510*/  FMUL.FTZ R183, R51, R2 ;  /* 0x0000000233b77220 */ /* 0x000fe20000410000 */
[----:B------:R-:W-:Y:S01]  /*c520*/  MOV R50, R234 ;  /* 0x000000ea00327202 */ /* 0x000fe20000000f00 */
[----:B------:R-:W-:Y:S02]  /*c530*/  IMAD.MOV.U32 R51, RZ, RZ, R235 ;  /* 0x000000ffff337224 */ /* 0x000fe400078e00eb */
[-C--:B------:R-:W-:Y:S01]  /*c540*/  FMUL.FTZ R214, R54, R2.reuse ;  /* 0x0000000236d67220 */ /* 0x080fe20000410000 */
[----:B------:R-:W-:Y:S01]  /*c550*/  FMUL.FTZ R230, R66, R2 ;  /* 0x0000000242e67220 */ /* 0x000fe20000410000 */
[----:B-1----:R-:W-:-:S02]  /*c560*/  PRMT R194, R195, 0x5410, R208 ;  /* 0x00005410c3c27816 */ /* 0x002fc400000000d0 */
[----:B------:R-:W-:Y:S02]  /*c570*/  @!P6 PRMT R195, R223, 0x5410, RZ ;  /* 0x00005410dfc3e816 */ /* 0x000fe400000000ff */
[----:B------:R-:W-:Y:S01]  /*c580*/  ISETP.LE.U32.AND P6, PT, R3, UR14, PT ;  /* 0x0000000e03007c0c */ /* 0x000fe2000bfc3070 */
[----:B------:R-:W-:Y:S01]  /*c590*/  FADD.FTZ R3, R31, R4 ;  /* 0x000000041f037221 */ /* 0x000fe20000010000 */
[----:B------:R-:W-:-:S03]  /*c5a0*/  @!P0 PRMT R208, R215, 0x5410, RZ ;  /* 0x00005410d7d08816 */ /* 0x000fc600000000ff */
[C---:B------:R-:W-:Y:S01]  /*c5b0*/  FADD.FTZ R134, R133.reuse, R3 ;  /* 0x0000000385867221 */ /* 0x040fe20000010000 */
[----:B------:R-:W-:Y:S01]  /*c5c0*/  F2FP.F16.F32.PACK_AB R133, R133, R31 ;  /* 0x0000001f8585723e */ /* 0x000fe200000000ff */
[----:B------:R-:W-:-:S04]  /*c5d0*/  IMAD.WIDE.U32 R30, R6, -0x326172a9, RZ ;  /* 0xcd9e8d57061e7825 */ /* 0x000fc800078e00ff */
[-C--:B------:R-:W-:Y:S01]  /*c5e0*/  FMUL.FTZ R215, R55, R2.reuse ;  /* 0x0000000237d77220 */ /* 0x080fe20000410000 */
[----:B------:R-:W-:Y:S01]  /*c5f0*/  STL [R1+0x180], R194 ;  /* 0x000180c201007387 */ /* 0x000fe20000100800 */
[----:B------:R-:W-:Y:S01]  /*c600*/  MOV R55, R231 ;  /* 0x000000e700377202 */ /* 0x000fe20000000f00 */
[-C--:B------:R-:W-:Y:S01]  /*c610*/  FMUL.FTZ R231, R67, R2.reuse ;  /* 0x0000000243e77220 */ /* 0x080fe20000410000 */
[-C--:B------:R-:W-:Y:S01]  /*c620*/  FMUL.FTZ R166, R166, R2.reuse ;  /* 0x00000002a6a67220 */ /* 0x080fe20000410000 */
[----:B------:R1:W-:Y:S01]  /*c630*/  STL [R1+0x184], R195 ;  /* 0x000184c301007387 */ /* 0x0003e20000100800 */
        /* <DEDUP_REMOVED lines=25> */
[----:B------:R-:W-:Y:S01]  /*c7d0*/  IMAD.MOV.U32 R66, RZ, RZ, R232 ;  /* 0x000000ffff427224 */ /* 0x000fe200078e00e8 */
[----:B------:R-:W-:Y:S01]  /*c7e0*/  MOV R67, R228 ;  /* 0x000000e400437202 */ /* 0x000fe20000000f00 */
        /* <DEDUP_REMOVED lines=32> */
[----:B------:R-:W-:Y:S01]  /*c9f0*/  FMUL.FTZ R217, R131, R2 ;  /* 0x0000000283d97220 */ /* 0x000fe20000410000 */
        /* <DEDUP_REMOVED lines=64> */
[----:B------:R-:W-:-:S02]  /*ce00*/  LOP3.LUT R2, R31, UR44, R203, 0x96, !PT ;  /* 0x0000002c1f027c12 */ /* 0x000fc4000f8e96cb */
[----:B--2---:R-:W-:-:S03]  /*ce10*/  LOP3.LUT R0, R197, UR6, R30, 0x96, !PT ;  /* 0x00000006c5007c12 */ /* 0x004fc6000f8e961e */
[----:B------:R-:W-:-:S04]  /*ce20*/  IMAD.WIDE.U32 R2, R2, -0x2daee0ad, RZ ;  /* 0xd2511f5302027825 */ /* 0x000fc800078e00ff */
[----:B------:R-:W-:Y:S01]  /*ce30*/  IMAD.WIDE.U32 R4, R0, -0x2daee0ad, RZ ;  /* 0xd2511f5300047825 */ /* 0x000fe200078e00ff */
[----:B------:R-:W-:-:S03]  /*ce40*/  LOP3.LUT R3, R3, UR38, R50, 0x96, !PT ;  /* 0x0000002603037c12 */ /* 0x000fc6000f8e9632 */
[----:B------:R-:W-:Y:S01]  /*ce50*/  FADD.FTZ R10, R13, R10 ;  /* 0x0000000a0d0a7221 */ /* 0x000fe20000010000 */
[----:B------:R-:W-:Y:S01]  /*ce60*/  LOP3.LUT R0, R5, UR45, R2, 0x96, !PT ;  /* 0x0000002d05007c12 */ /* 0x000fe2000f8e9602 */
[----:B------:R-:W1:Y:S01]  /*ce70*/  MUFU.EX2 R13, R224 ;  /* 0x000000e0000d7308 */ /* 0x000e620000000800 */
[----:B------:R-:W-:-:S04]  /*ce80*/  IMAD.WIDE.U32 R2, R3, -0x326172a9, RZ ;  /* 0xcd9e8d5703027825 */ /* 0x000fc800078e00ff */
[----:B------:R-:W-:-:S03]  /*ce90*/  IMAD.WIDE.U32 R8, R0, -0x326172a9, RZ ;  /* 0xcd9e8d5700087825 */ /* 0x000fc600078e00ff */
[----:B------:R-:W2:Y:S01]  /*cea0*/  MUFU.EX2 R5, R225 ;  /* 0x000000e100057308 */ /* 0x000ea20000000800 */
[----:B------:R-:W-:Y:S02]  /*ceb0*/  LOP3.LUT R3, R3, UR7, R196, 0x96, !PT ;  /* 0x0000000703037c12 */ /* 0x000fe4000f8e96c4 */
[----:B------:R-:W-:-:S03]  /*cec0*/  LOP3.LUT R0, R9, UR43, R2, 0x96, !PT ;  /* 0x0000002b09007c12 */ /* 0x000fc6000f8e9602 */
[----:B------:R-:W-:-:S04]  /*ced0*/  IMAD.WIDE.U32 R2, R3, -0x2daee0ad, RZ ;  /* 0xd2511f5303027825 */ /* 0x000fc800078e00ff */
[----:B------:R-:W-:Y:S01]  /*cee0*/  IMAD.WIDE.U32 R6, R0, -0x2daee0ad, RZ ;  /* 0xd2511f5300067825 */ /* 0x000fe200078e00ff */
[----:B------:R-:W-:-:S03]  /*cef0*/  LOP3.LUT R3, R3, UR37, R4, 0x96, !PT ;  /* 0x0000002503037c12 */ /* 0x000fc6000f8e9604 */
[----:B-1----:R-:W-:Y:S01]  /*cf00*/  FADD.FTZ R0, R13, R10 ;  /* 0x0000000a0d007221 */ /* 0x002fe20000010000 */
[----:B------:R-:W-:Y:S02]  /*cf10*/  LOP3.LUT R2, R7, UR41, R2, 0x96, !PT ;  /* 0x0000002907027c12 */ /* 0x000fe4000f8e9602 */
[C---:B--2---:R-:W-:Y:S01]  /*cf20*/  F2FP.F16.F32.PACK_AB R7, R5.reuse, R13 ;  /* 0x0000000d0507723e */ /* 0x044fe200000000ff */
[----:B------:R-:W-:Y:S01]  /*cf30*/  FADD.FTZ R9, R5, R0 ;  /* 0x0000000005097221 */ /* 0x000fe20000010000 */
[----:B------:R-:W-:-:S04]  /*cf40*/  IMAD.WIDE.U32 R4, R3, -0x326172a9, RZ ;  /* 0xcd9e8d5703047825 */ /* 0x000fc800078e00ff */
[----:B------:R-:W-:Y:S01]  /*cf50*/  IMAD.WIDE.U32 R2, R2, -0x326172a9, RZ ;  /* 0xcd9e8d5702027825 */ /* 0x000fe200078e00ff */
[----:B------:R-:W1:Y:S01]  /*cf60*/  MUFU.EX2 R13, R226 ;  /* 0x000000e2000d7308 */ /* 0x000e620000000800 */
[----:B------:R-:W-:-:S03]  /*cf70*/  LOP3.LUT R10, R5, UR42, R8, 0x96, !PT ;  /* 0x0000002a050a7c12 */ /* 0x000fc6000f8e9608 */
[----:B------:R-:W-:Y:S02]  /*cf80*/  LOP3.LUT R0, R3, UR21, R4, 0x96, !PT ;  /* 0x0000001503007c12 */ /* 0x000fe4000f8e9604 */
[C---:B------:R-:W-:Y:S02]  /*cf90*/  PRMT R192, R7.reuse, 0x7632, R192 ;  /* 0x0000763207c07816 */ /* 0x040fe400000000c0 */
[----:B------:R-:W2:Y:S01]  /*cfa0*/  MUFU.EX2 R8, R227 ;  /* 0x000000e300087308 */ /* 0x000ea20000000800 */
[C---:B------:R-:W-:Y:S02]  /*cfb0*/  LOP3.LUT R4, R0.reuse, 0xffff, RZ, 0xc0, !PT ;  /* 0x0000ffff00047812 */ /* 0x040fe400078ec0ff */
[----:B------:R-:W-:Y:S02]  /*cfc0*/  LOP3.LUT R5, R0, 0xff, RZ, 0xc0, !PT ;  /* 0x000000ff00057812 */ /* 0x000fe400078ec0ff */
[----:B------:R-:W-:Y:S01]  /*cfd0*/  SHF.R.U32.HI R4, RZ, 0x8, R4 ;  /* 0x00000008ff047819 */ /* 0x000fe20000011604 */
[----:B------:R-:W-:Y:S01]  /*cfe0*/  @!P1 HADD2 R11, -R192.H0_H0, -RZ.H0_H0 ;  /* 0xa00000ffc00b9230 */ /* 0x000fe20000000900 */
[----:B------:R-:W-:-:S02]  /*cff0*/  PRMT R210, R7, 0x7610, R210 ;  /* 0x0000761007d27816 */ /* 0x000fc400000000d2 */
[----:B------:R-:W-:Y:S02]  /*d000*/  LOP3.LUT R4, R4, 0xffff, RZ, 0xc0, !PT ;  /* 0x0000ffff04047812 */ /* 0x000fe400078ec0ff */
[----:B------:R-:W-:Y:S02]  /*d010*/  ISETP.LE.U32.AND P0, PT, R5, UR14, PT ;  /* 0x0000000e05007c0c */ /* 0x000fe4000bf03070 */
[----:B------:R-:W-:Y:S02]  /*d020*/  PRMT R224, R210, 0x5410, R192 ;  /* 0x00005410d2e07816 */ /* 0x000fe400000000c0 */
[----:B------:R-:W-:Y:S02]  /*d030*/  @!P1 PRMT R192, R11, 0x5410, RZ ;  /* 0x000054100bc09816 */ /* 0x000fe400000000ff */
[----:B------:R-:W-:Y:S01]  /*d040*/  ISETP.LE.U32.AND P1, PT, R4, UR14, PT ;  /* 0x0000000e04007c0c */ /* 0x000fe2000bf23070 */
[----:B-1----:R-:W-:Y:S01]  /*d050*/  FADD.FTZ R4, R13, R9 ;  /* 0x000000090d047221 */ /* 0x002fe20000010000 */
[----:B------:R-:W-:Y:S01]  /*d060*/  @!P6 HADD2 R12, -R210.H0_H0, -RZ.H0_H0 ;  /* 0xa00000ffd20ce230 */ /* 0x000fe20000000900 */
[----:B------:R-:W-:-:S02]  /*d070*/  PRMT R221, R132, 0x7610, R221 ;  /* 0x0000761084dd7816 */ /* 0x000fc400000000dd */
[C---:B--2---:R-:W-:Y:S01]  /*d080*/  FADD.FTZ R7, R8.reuse, R4 ;  /* 0x0000000408077221 */ /* 0x044fe20000010000 */
[--C-:B------:R-:W-:Y:S02]  /*d090*/  SHF.R.U32.HI R4, RZ, 0x18, R0.reuse ;  /* 0x00000018ff047819 */ /* 0x100fe40000011600 */
[----:B------:R-:W-:Y:S02]  /*d0a0*/  F2FP.F16.F32.PACK_AB R5, R8, R13 ;  /* 0x0000000d0805723e */ /* 0x000fe400000000ff */
[----:B------:R-:W-:Y:S01]  /*d0b0*/  SHF.R.U32.HI R0, RZ, 0x10, R0 ;  /* 0x00000010ff007819 */ /* 0x000fe20000011600 */
[----:B------:R-:W-:Y:S01]  /*d0c0*/  @!P0 HADD2 R15, -R221.H0_H0, -RZ.H0_H0 ;  /* 0xa00000ffdd0f8230 */ /* 0x000fe20000000900 */
[----:B------:R-:W-:Y:S02]  /*d0d0*/  @!P6 PRMT R210, R12, 0x5410, RZ ;  /* 0x000054100cd2e816 */ /* 0x000fe400000000ff */
[----:B------:R-:W-:Y:S02]  /*d0e0*/  ISETP.LE.U32.AND P6, PT, R4, UR14, PT ;  /* 0x0000000e04007c0c */ /* 0x000fe4000bfc3070 */
[----:B------:R-:W-:Y:S01]  /*d0f0*/  PRMT R204, R132, 0x7632, R204 ;  /* 0x0000763284cc7816 */ /* 0x000fe200000000cc */
[----:B------:R-:W-:Y:S01]  /*d100*/  IMAD.MOV.U32 R42, RZ, RZ, R190 ;  /* 0x000000ffff2a7224 */ /* 0x000fe200078e00be */
[----:B------:R-:W-:-:S02]  /*d110*/  LOP3.LUT R0, R0, 0xff, RZ, 0xc0, !PT ;  /* 0x000000ff00007812 */ /* 0x000fc400078ec0ff */
[C---:B------:R-:W-:Y:S02]  /*d120*/  PRMT R205, R5.reuse, 0x7632, R205 ;  /* 0x0000763205cd7816 */ /* 0x040fe400000000cd */
[----:B------:R-:W-:Y:S02]  /*d130*/  PRMT R206, R5, 0x7610, R206 ;  /* 0x0000761005ce7816 */ /* 0x000fe400000000ce */
[----:B------:R-:W-:Y:S01]  /*d140*/  PRMT R190, R221, 0x5410, R204 ;  /* 0x00005410ddbe7816 */ /* 0x000fe200000000cc */
[----:B------:R1:W2:Y:S01]  /*d150*/  MUFU.EX2 R5, R222 ;  /* 0x000000de00057308 */ /* 0x0002a20000000800 */
[----:B------:R-:W-:Y:S01]  /*d160*/  @!P0 PRMT R221, R15, 0x5410, RZ ;  /* 0x000054100fdd8816 */ /* 0x000fe200000000ff */
[----:B------:R-:W-:Y:S01]  /*d170*/  @!P1 HADD2 R14, -R204.H0_H0, -RZ.H0_H0 ;  /* 0xa00000ffcc0e9230 */ /* 0x000fe20000000900 */
[----:B------:R-:W-:Y:S02]  /*d180*/  ISETP.LE.U32.AND P0, PT, R0, UR14, PT ;  /* 0x0000000e00007c0c */ /* 0x000fe4000bf03070 */
[----:B------:R-:W-:-:S02]  /*d190*/  LOP3.LUT R0, R2, 0xffff, RZ, 0xc0, !PT ;  /* 0x0000ffff02007812 */ /* 0x000fc400078ec0ff */
[----:B------:R-:W-:Y:S01]  /*d1a0*/  LOP3.LUT R3, R2, 0xff, RZ, 0xc0, !PT ;  /* 0x000000ff02037812 */ /* 0x000fe200078ec0ff */
[----:B------:R-:W3:Y:S01]  /*d1b0*/  MUFU.EX2 R4, R67 ;  /* 0x0000004300047308 */ /* 0x000ee20000000800 */
[----:B------:R-:W-:Y:S02]  /*d1c0*/  @!P1 PRMT R204, R14, 0x5410, RZ ;  /* 0x000054100ecc9816 */ /* 0x000fe400000000ff */
[----:B------:R-:W-:Y:S01]  /*d1d0*/  SHF.R.U32.HI R0, RZ, 0x8, R0 ;  /* 0x00000008ff007819 */ /* 0x000fe20000011600 */
[----:B------:R-:W-:Y:S01]  /*d1e0*/  @!P6 HADD2 R25, -R205.H0_H0, -RZ.H0_H0 ;  /* 0xa00000ffcd19e230 */ /* 0x000fe20000000900 */
[----:B------:R-:W-:Y:S02]  /*d1f0*/  ISETP.LE.U32.AND P1, PT, R3, UR14, PT ;  /* 0x0000000e03007c0c */ /* 0x000fe4000bf23070 */
[----:B------:R-:W-:Y:S02]  /*d200*/  LOP3.LUT R0, R0, 0xffff, RZ, 0xc0, !PT ;  /* 0x0000ffff00007812 */ /* 0x000fe400078ec0ff */
[----:B-1----:R-:W-:Y:S01]  /*d210*/  PRMT R222, R206, 0x5410, R205 ;  /* 0x00005410cede7816 */ /* 0x002fe200000000cd */
[----:B------:R-:W-:Y:S01]  /*d220*/  @!P0 HADD2 R27, -R206.H0_H0, -RZ.H0_H0 ;  /* 0xa00000ffce1b8230 */ /* 0x000fe20000000900 */
[----:B------:R-:W-:-:S02]  /*d230*/  @!P6 PRMT R205, R25, 0x5410, RZ ;  /* 0x0000541019cde816 */ /* 0x000fc400000000ff */
[----:B------:R-:W-:Y:S02]  /*d240*/  ISETP.LE.U32.AND P6, PT, R0, UR14, PT ;  /* 0x0000000e00007c0c */ /* 0x000fe4000bfc3070 */
[--C-:B------:R-:W-:Y:S02]  /*d250*/  SHF.R.U32.HI R3, RZ, 0x18, R2.reuse ;  /* 0x00000018ff037819 */ /* 0x100fe40000011602 */
[----:B------:R-:W-:Y:S01]  /*d260*/  SHF.R.U32.HI R0, RZ, 0x10, R2 ;  /* 0x00000010ff007819 */ /* 0x000fe20000011602 */
[----:B--2---:R-:W-:Y:S01]  /*d270*/  FADD.FTZ R2, R5, R7 ;  /* 0x0000000705027221 */ /* 0x004fe20000010000 */
[----:B------:R-:W-:Y:S02]  /*d280*/  PRMT R201, R133, 0x7610, R201 ;  /* 0x0000761085c97816 */ /* 0x000fe400000000c9 */
[----:B------:R-:W-:Y:S01]  /*d290*/  @!P0 PRMT R206, R27, 0x5410, RZ ;  /* 0x000054101bce8816 */ /* 0x000fe200000000ff */
[----:B---3--:R-:W-:Y:S01]  /*d2a0*/  FADD.FTZ R8, R4, R2 ;  /* 0x0000000204087221 */ /* 0x008fe20000010000 */
[----:B------:R-:W-:Y:S01]  /*d2b0*/  ISETP.LE.U32.AND P0, PT, R3, UR14, PT ;  /* 0x0000000e03007c0c */ /* 0x000fe2000bf03070 */
[----:B------:R-:W-:Y:S01]  /*d2c0*/  @!P1 HADD2 R29, -R201.H0_H0, -RZ.H0_H0 ;  /* 0xa00000ffc91d9230 */ /* 0x000fe20000000900 */
[----:B------:R-:W-:Y:S01]  /*d2d0*/  PRMT R202, R133, 0x7632, R202 ;  /* 0x0000763285ca7816 */ /* 0x000fe200000000ca */
[----:B------:R-:W-:Y:S01]  /*d2e0*/  IMAD.WIDE.U32 R2, R10, -0x2daee0ad, RZ ;  /* 0xd2511f530a027825 */ /* 0x000fe200078e00ff */
[----:B------:R-:W-:Y:S01]  /*d2f0*/  LOP3.LUT R0, R0, 0xff, RZ, 0xc0, !PT ;  /* 0x000000ff00007812 */ /* 0x000fe200078ec0ff */
[----:B------:R1:W2:Y:S01]  /*d300*/  MUFU.EX2 R9, R252 ;  /* 0x000000fc00097308 */ /* 0x0002a20000000800 */
[----:B------:R-:W-:-:S02]  /*d310*/  PRMT R226, R201, 0x5410, R202 ;  /* 0x00005410c9e27816 */ /* 0x000fc400000000ca */
[----:B------:R-:W-:-:S05]  /*d320*/  @!P1 PRMT R201, R29, 0x5410, RZ ;  /* 0x000054101dc99816 */ /* 0x000fca00000000ff */
[----:B------:R-:W3:Y:S01]  /*d330*/  MUFU.EX2 R10, R66 ;  /* 0x00000042000a7308 */ /* 0x000ee20000000800 */
[----:B------:R-:W-:Y:S02]  /*d340*/  ISETP.LE.U32.AND P1, PT, R0, UR14, PT ;  /* 0x0000000e00007c0c */ /* 0x000fe4000bf23070 */
[----:B------:R-:W-:Y:S01]  /*d350*/  LOP3.LUT R0, R3, UR27, R6, 0x96, !PT ;  /* 0x0000001b03007c12 */ /* 0x000fe2000f8e9606 */
[----:B------:R-:W-:Y:S01]  /*d360*/  @!P6 HADD2 R28, -R202.H0_H0, -RZ.H0_H0 ;  /* 0xa00000ffca1ce230 */ /* 0x000fe20000000900 */
[----:B------:R-:W-:Y:S02]  /*d370*/  F2FP.F16.F32.PACK_AB R7, R4, R5 ;  /* 0x000000050407723e */ /* 0x000fe400000000ff */
[C---:B------:R-:W-:Y:S02]  /*d380*/  LOP3.LUT R5, R0.reuse, 0xff, RZ, 0xc0, !PT ;  /* 0x000000ff00057812 */ /* 0x040fe400078ec0ff */
[----:B------:R-:W-:Y:S02]  /*d390*/  LOP3.LUT R4, R0, 0xffff, RZ, 0xc0, !PT ;  /* 0x0000ffff00047812 */ /* 0x000fe400078ec0ff */
[----:B------:R-:W-:-:S02]  /*d3a0*/  PRMT R193, R7, 0x7632, R193 ;  /* 0x0000763207c17816 */ /* 0x000fc400000000c1 */
[----:B------:R-:W-:Y:S02]  /*d3b0*/  @!P6 PRMT R202, R28, 0x5410, RZ ;  /* 0x000054101ccae816 */ /* 0x000fe400000000ff */
[----:B------:R-:W-:Y:S02]  /*d3c0*/  ISETP.LE.U32.AND P6, PT, R5, UR14, PT ;  /* 0x0000000e05007c0c */ /* 0x000fe4000bfc3070 */
[----:B------:R-:W-:Y:S01]  /*d3d0*/  SHF.R.U32.HI R4, RZ, 0x8, R4 ;  /* 0x00000008ff047819 */ /* 0x000fe20000011604 */
[----:B------:R-:W-:Y:S01]  /*d3e0*/  @!P0 HADD2 R32, -R193.H0_H0, -RZ.H0_H0 ;  /* 0xa00000ffc1208230 */ /* 0x000fe20000000900 */
[----:B-1----:R-:W-:Y:S01]  /*d3f0*/  PRMT R252, R7, 0x7610, R252 ;  /* 0x0000761007fc7816 */ /* 0x002fe200000000fc */
[----:B--2---:R-:W-:Y:S01]  /*d400*/  FADD.FTZ R6, R9, R134 ;  /* 0x0000008609067221 */ /* 0x004fe20000010000 */
[----:B---3--:R-:W-:Y:S01]  /*d410*/  F2FP.F16.F32.PACK_AB R5, R10, R9 ;  /* 0x000000090a05723e */ /* 0x008fe200000000ff */
[----:B------:R1:W-:Y:S01]  /*d420*/  MUFU.EX2 R7, R220 ;  /* 0x000000dc00077308 */ /* 0x0003e20000000800 */
[----:B------:R-:W-:-:S02]  /*d430*/  LOP3.LUT R4, R4, 0xffff, RZ, 0xc0, !PT ;  /* 0x0000ffff04047812 */ /* 0x000fc400078ec0ff */
[----:B------:R-:W-:-:S05]  /*d440*/  PRMT R223, R5, 0x7610, R223 ;  /* 0x0000761005df7816 */ /* 0x000fca00000000df */
[----:B------:R2:W3:Y:S01]  /*d450*/  MUFU.EX2 R9, R55 ;  /* 0x0000003700097308 */ /* 0x0004e20000000800 */
[----:B------:R-:W-:Y:S01]  /*d460*/  @!P6 HADD2 R34, -R223.H0_H0, -RZ.H0_H0 ;  /* 0xa00000ffdf22e230 */ /* 0x000fe20000000900 */
[----:B------:R-:W-:Y:S02]  /*d470*/  PRMT R191, R5, 0x7632, R191 ;  /* 0x0000763205bf7816 */ /* 0x000fe400000000bf */
[----:B-1----:R-:W-:Y:S02]  /*d480*/  PRMT R220, R252, 0x5410, R193 ;  /* 0x00005410fcdc7816 */ /* 0x002fe400000000c1 */
[----:B------:R-:W-:Y:S02]  /*d490*/  @!P0 PRMT R193, R32, 0x5410, RZ ;  /* 0x0000541020c18816 */ /* 0x000fe400000000ff */
[----:B------:R-:W-:Y:S02]  /*d4a0*/  ISETP.LE.U32.AND P0, PT, R4, UR14, PT ;  /* 0x0000000e04007c0c */ /* 0x000fe4000bf03070 */
[----:B------:R-:W-:-:S02]  /*d4b0*/  SHF.R.U32.HI R4, RZ, 0x18, R0 ;  /* 0x00000018ff047819 */ /* 0x000fc40000011600 */
[----:B------:R-:W-:Y:S01]  /*d4c0*/  SHF.R.U32.HI R0, RZ, 0x10, R0 ;  /* 0x00000010ff007819 */ /* 0x000fe20000011600 */
[----:B------:R-:W-:Y:S02]  /*d4d0*/  @!P1 HADD2 R33, -R252.H0_H0, -RZ.H0_H0 ;  /* 0xa00000fffc219230 */ /* 0x000fe40000000900 */
[----:B--2---:R-:W-:Y:S01]  /*d4e0*/  IMAD.MOV.U32 R55, RZ, RZ, R199 ;  /* 0x000000ffff377224 */ /* 0x004fe200078e00c7 */
[----:B------:R-:W-:Y:S02]  /*d4f0*/  LOP3.LUT R0, R0, 0xff, RZ, 0xc0, !PT ;  /* 0x000000ff00007812 */ /* 0x000fe400078ec0ff */
[----:B------:R-:W-:Y:S02]  /*d500*/  PRMT R199, R223, 0x5410, R191 ;  /* 0x00005410dfc77816 */ /* 0x000fe400000000bf */
[----:B------:R-:W-:Y:S02]  /*d510*/  @!P6 PRMT R223, R34, 0x5410, RZ ;  /* 0x0000541022dfe816 */ /* 0x000fe400000000ff */
[----:B------:R-:W-:Y:S01]  /*d520*/  ISETP.LE.U32.AND P6, PT, R0, UR14, PT ;  /* 0x0000000e00007c0c */ /* 0x000fe2000bfc3070 */
[----:B------:R-:W-:Y:S01]  /*d530*/  IMAD.MOV.U32 R66, RZ, RZ, R211 ;  /* 0x000000ffff427224 */ /* 0x000fe200078e00d3 */
[----:B------:R-:W-:Y:S01]  /*d540*/  @!P1 PRMT R252, R33, 0x5410, RZ ;  /* 0x0000541021fc9816 */ /* 0x000fe200000000ff */
[----:B------:R-:W-:Y:S01]  /*d550*/  MUFU.EX2 R207, R207 ;  /* 0x000000cf00cf7308 */ /* 0x000fe20000000800 */
[----:B------:R-:W-:-:S02]  /*d560*/  ISETP.LE.U32.AND P1, PT, R4, UR14, PT ;  /* 0x0000000e04007c0c */ /* 0x000fc4000bf23070 */
[----:B---3--:R-:W-:Y:S02]  /*d570*/  F2FP.F16.F32.PACK_AB R4, R9, R7 ;  /* 0x000000070904723e */ /* 0x008fe400000000ff */
[----:B------:R-:W-:-:S03]  /*d580*/  LOP3.LUT R0, R2, 0xffff, RZ, 0xc0, !PT ;  /* 0x0000ffff02007812 */ /* 0x000fc600078ec0ff */
[----:B------:R1:W2:Y:S01]  /*d590*/  MUFU.EX2 R211, R189 ;  /* 0x000000bd00d37308 */ /* 0x0002a20000000800 */
[----:B------:R-:W-:Y:S01]  /*d5a0*/  PRMT R171, R4, 0x7610, R171 ;  /* 0x0000761004ab7816 */ /* 0x000fe200000000ab */
[----:B------:R-:W-:Y:S01]  /*d5b0*/  @!P0 HADD2 R35, -R191.H0_H0, -RZ.H0_H0 ;  /* 0xa00000ffbf238230 */ /* 0x000fe20000000900 */
[----:B------:R-:W-:Y:S02]  /*d5c0*/  SHF.R.U32.HI R0, RZ, 0x8, R0 ;  /* 0x00000008ff007819 */ /* 0x000fe40000011600 */
[----:B------:R-:W-:Y:S01]  /*d5d0*/  LOP3.LUT R3, R2, 0xff, RZ, 0xc0, !PT ;  /* 0x000000ff02037812 */ /* 0x000fe200078ec0ff */
[----:B------:R-:W-:Y:S01]  /*d5e0*/  @!P6 HADD2 R36, -R171.H0_H0, -RZ.H0_H0 ;  /* 0xa00000ffab24e230 */ /* 0x000fe20000000900 */
[----:B------:R-:W-:Y:S02]  /*d5f0*/  PRMT R170, R4, 0x7632, R170 ;  /* 0x0000763204aa7816 */ /* 0x000fe400000000aa */
[----:B------:R-:W-:Y:S02]  /*d600*/  LOP3.LUT R0, R0, 0xffff, RZ, 0xc0, !PT ;  /* 0x0000ffff00007812 */ /* 0x000fe400078ec0ff */
[----:B------:R-:W-:-:S02]  /*d610*/  @!P0 PRMT R191, R35, 0x5410, RZ ;  /* 0x0000541023bf8816 */ /* 0x000fc400000000ff */
[----:B------:R-:W-:Y:S02]  /*d620*/  ISETP.LE.U32.AND P0, PT, R3, UR14, PT ;  /* 0x0000000e03007c0c */ /* 0x000fe4000bf03070 */
[----:B-1----:R-:W-:Y:S02]  /*d630*/  PRMT R189, R171, 0x5410, R170 ;  /* 0x00005410abbd7816 */ /* 0x002fe400000000aa */
[----:B------:R-:W-:Y:S02]  /*d640*/  @!P6 PRMT R171, R36, 0x5410, RZ ;  /* 0x0000541024abe816 */ /* 0x000fe400000000ff */
[----:B------:R-:W-:Y:S02]  /*d650*/  ISETP.LE.U32.AND P6, PT, R0, UR14, PT ;  /* 0x0000000e00007c0c */ /* 0x000fe4000bfc3070 */
[--C-:B------:R-:W-:Y:S02]  /*d660*/  SHF.R.U32.HI R0, RZ, 0x10, R2.reuse ;  /* 0x00000010ff007819 */ /* 0x100fe40000011602 */
[----:B------:R-:W-:-:S02]  /*d670*/  SHF.R.U32.HI R3, RZ, 0x18, R2 ;  /* 0x00000018ff037819 */ /* 0x000fc40000011602 */
[----:B--2---:R-:W-:Y:S01]  /*d680*/  F2FP.F16.F32.PACK_AB R2, R211, R207 ;  /* 0x000000cfd302723e */ /* 0x004fe200000000ff */
[----:B------:R-:W-:-:S03]  /*d690*/  FADD.FTZ R5, R7, R8 ;  /* 0x0000000807057221 */ /* 0x000fc60000010000 */
[C---:B------:R-:W-:Y:S01]  /*d6a0*/  PRMT R169, R2.reuse, 0x7610, R169 ;  /* 0x0000761002a97816 */ /* 0x040fe200000000a9 */
[----:B------:R-:W-:Y:S01]  /*d6b0*/  FADD.FTZ R4, R9, R5 ;  /* 0x0000000509047221 */ /* 0x000fe20000010000 */
[----:B------:R-:W-:Y:S01]  /*d6c0*/  PRMT R168, R2, 0x7632, R168 ;  /* 0x0000763202a87816 */ /* 0x000fe200000000a8 */
[----:B------:R1:W-:Y:S02]  /*d6d0*/  MUFU.EX2 R5, R66 ;  /* 0x0000004200057308 */ /* 0x0003e40000000800 */
[----:B------:R-:W-:-:S06]  /*d6e0*/  @!P0 HADD2 R40, -R169.H0_H0, -RZ.H0_H0 ;  /* 0xa00000ffa9288230 */ /* 0x000fcc0000000900 */
[----:B------:R-:W2:Y:S01]  /*d6f0*/  MUFU.EX2 R227, R55 ;  /* 0x0000003700e37308 */ /* 0x000ea20000000800 */
[----:B------:R-:W-:Y:S01]  /*d700*/  @!P1 HADD2 R41, -R170.H0_H0, -RZ.H0_H0 ;  /* 0xa00000ffaa299230 */ /* 0x000fe20000000900 */
[----:B------:R-:W-:Y:S01]  /*d710*/  LOP3.LUT R2, R17, UR7, R196, 0x96, !PT ;  /* 0x0000000711027c12 */ /* 0x000fe2000f8e96c4 */
[----:B-1----:R-:W-:Y:S01]  /*d720*/  IMAD.MOV.U32 R66, RZ, RZ, R184 ;  /* 0x000000ffff427224 */ /* 0x002fe200078e00b8 */
[----:B------:R-:W-:Y:S02]  /*d730*/  PRMT R184, R169, 0x5410, R168 ;  /* 0x00005410a9b87816 */ /* 0x000fe400000000a8 */
[----:B------:R-:W-:Y:S02]  /*d740*/  @!P0 PRMT R169, R40, 0x5410, RZ ;  /* 0x0000541028a98816 */ /* 0x000fe400000000ff */
[----:B------:R-:W-:Y:S02]  /*d750*/  ISETP.LE.U32.AND P0, PT, R3, UR14, PT ;  /* 0x0000000e03007c0c */ /* 0x000fe4000bf03070 */
[----:B------:R-:W-:-:S02]  /*d760*/  LOP3.LUT R3, R19, UR43, R16, 0x96, !PT ;  /* 0x0000002b13037c12 */ /* 0x000fc4000f8e9610 */
[----:B------:R-:W-:Y:S01]  /*d770*/  LOP3.LUT R0, R0, 0xff, RZ, 0xc0, !PT ;  /* 0x000000ff00007812 */ /* 0x000fe200078ec0ff */
[----:B------:R-:W-:Y:S01]  /*d780*/  IMAD R2, R2, -0x2daee0ad, RZ ;  /* 0xd2511f5302027824 */ /* 0x000fe200078e02ff */
[----:B------:R-:W-:Y:S01]  /*d790*/  @!P1 PRMT R170, R41, 0x5410, RZ ;  /* 0x0000541029aa9816 */ /* 0x000fe200000000ff */
[----:B------:R-:W-:Y:S01]  /*d7a0*/  IMAD.WIDE.U32 R12, R3, -0x2daee0ad, RZ ;  /* 0xd2511f53030c7825 */ /* 0x000fe200078e00ff */
[----:B------:R-:W-:Y:S02]  /*d7b0*/  ISETP.LE.U32.AND P1, PT, R0, UR14, PT ;  /* 0x0000000e00007c0c */ /* 0x000fe4000bf23070 */
[----:B--2---:R-:W-:Y:S02]  /*d7c0*/  F2FP.F16.F32.PACK_AB R0, R227, R5 ;  /* 0x00000005e300723e */ /* 0x004fe400000000ff */
[----:B------:R-:W-:Y:S02]  /*d7d0*/  LOP3.LUT R2, R13, UR41, R2, 0x96, !PT ;  /* 0x000000290d027c12 */ /* 0x000fe4000f8e9602 */
[----:B------:R-:W-:-:S02]  /*d7e0*/  LOP3.LUT R14, R21, UR42, R18, 0x96, !PT ;  /* 0x0000002a150e7c12 */ /* 0x000fc4000f8e9612 */
[----:B------:R-:W-:Y:S01]  /*d7f0*/  PRMT R21, R0, 0x7632, R21 ;  /* 0x0000763200157816 */ /* 0x000fe20000000015 */
[----:B------:R-:W-:Y:S01]  /*d800*/  IMAD.WIDE.U32 R2, R2, -0x326172a9, RZ ;  /* 0xcd9e8d5702027825 */ /* 0x000fe200078e00ff */
[----:B------:R-:W-:-:S03]  /*d810*/  MOV R55, R198 ;  /* 0x000000c600377202 */ /* 0x000fc60000000f00 */
[----:B------:R-:W-:Y:S01]  /*d820*/  FADD.FTZ R15, R5, R4 ;  /* 0x00000004050f7221 */ /* 0x000fe20000010000 */
[C---:B------:R-:W-:Y:S01]  /*d830*/  PRMT R198, R0.reuse, 0x5410, R21 ;  /* 0x0000541000c67816 */ /* 0x040fe20000000015 */
[----:B------:R-:W-:Y:S01]  /*d840*/  @!P1 HADD2 R38, -R0.H0_H0, -RZ.H0_H0 ;  /* 0xa00000ff00269230 */ /* 0x000fe20000000900 */
[----:B------:R-:W-:Y:S01]  /*d850*/  @P1 PRMT R209, R0, 0x7610, R209 ;  /* 0x0000761000d11816 */ /* 0x000fe200000000d1 */
[----:B------:R-:W-:Y:S01]  /*d860*/  IMAD.U32 R4, RZ, RZ, UR20 ;  /* 0x00000014ff047e24 */ /* 0x000fe2000f8e00ff */
[----:B------:R-:W-:-:S03]  /*d870*/  LOP3.LUT R0, R3, UR21, R20, 0x96, !PT ;  /* 0x0000001503007c12 */ /* 0x000fc6000f8e9614 */
[----:B------:R-:W-:Y:S01]  /*d880*/  IMAD.WIDE R28, R4, 0x2, R218 ;  /* 0x00000002041c7825 */ /* 0x000fe200078e02da */
[----:B------:R-:W-:-:S04]  /*d890*/  LOP3.LUT R4, R0, 0xffff, RZ, 0xc0, !PT ;  /* 0x0000ffff00047812 */ /* 0x000fc800078ec0ff */
[----:B------:R-:W-:Y:S02]  /*d8a0*/  SHF.R.U32.HI R5, RZ, 0x8, R4 ;  /* 0x00000008ff057819 */ /* 0x000fe40000011604 */
[----:B------:R-:W-:-:S04]  /*d8b0*/  LOP3.LUT R4, R0, 0xff, RZ, 0xc0, !PT ;  /* 0x000000ff00047812 */ /* 0x000fc800078ec0ff */
[----:B------:R-:W-:Y:S02]  /*d8c0*/  PRMT R7, R4, 0x5410, R5 ;  /* 0x0000541004077816 */ /* 0x000fe40000000005 */
[--C-:B------:R-:W-:Y:S02]  /*d8d0*/  SHF.R.U32.HI R5, RZ, 0x10, R0.reuse ;  /* 0x00000010ff057819 */ /* 0x100fe40000011600 */
[----:B------:R-:W-:Y:S02]  /*d8e0*/  SHF.R.U32.HI R4, RZ, 0x18, R0 ;  /* 0x00000018ff047819 */ /* 0x000fe40000011600 */
[----:B------:R-:W-:Y:S01]  /*d8f0*/  LOP3.LUT R0, R5, 0xff, RZ, 0xc0, !PT ;  /* 0x000000ff05007812 */ /* 0x000fe200078ec0ff */
[----:B------:R-:W-:-:S03]  /*d900*/  IMAD.MOV.U32 R5, RZ, RZ, 0x7054 ;  /* 0x00007054ff057424 */ /* 0x000fc600078e00ff */
[----:B------:R-:W-:Y:S02]  /*d910*/  PRMT R8, R0, 0x5410, R4 ;  /* 0x0000541000087816 */ /* 0x000fe40000000004 */
[----:B------:R-:W-:-:S04]  /*d920*/  MOV R0, UR14 ;  /* 0x0000000e00007c02 */ /* 0x000fc80008000f00 */
[----:B------:R-:W-:Y:S02]  /*d930*/  PRMT R20, R0, R5, UR14 ;  /* 0x0000000e00147e16 */ /* 0x000fe40008000005 */
[----:B------:R-:W-:-:S04]  /*d940*/  LOP3.LUT R0, R2, 0xffff, RZ, 0xc0, !PT ;  /* 0x0000ffff02007812 */ /* 0x000fc800078ec0ff */
[----:B------:R-:W-:Y:S02]  /*d950*/  SHF.R.U32.HI R3, RZ, 0x8, R0 ;  /* 0x00000008ff037819 */ /* 0x000fe40000011600 */
[----:B------:R-:W-:Y:S01]  /*d960*/  LOP3.LUT R0, R2, 0xff, RZ, 0xc0, !PT ;  /* 0x000000ff02007812 */ /* 0x000fe200078ec0ff */
[----:B------:R-:W-:-:S03]  /*d970*/  FADD.FTZ R25, R10, R6 ;  /* 0x000000060a197221 */ /* 0x000fc60000010000 */
[----:B------:R-:W-:Y:S02]  /*d980*/  PRMT R6, R0, 0x5410, R3 ;  /* 0x0000541000067816 */ /* 0x000fe40000000003 */
[----:B------:R-:W-:-:S05]  /*d990*/  HSET2.LE.AND R0, R7, R20, PT ;  /* 0x0000001407007233 */ /* 0x000fca0003803000 */
[----:B------:R-:W-:Y:S02]  /*d9a0*/  LOP3.LUT R4, R0, R66, RZ, 0xc0, !PT ;  /* 0x0000004200047212 */ /* 0x000fe400078ec0ff */
[----:B------:R-:W-:Y:S02]  /*d9b0*/  HSET2.LE.AND R0, R8, R20, PT ;  /* 0x0000001408007233 */ /* 0x000fe40003803000 */
[----:B------:R-:W1:Y:S01]  /*d9c0*/  LDSM.16.MT88.4 R8, [R185+0x18000] ;  /* 0x01800000b908783b */ /* 0x000e620000004200 */
[--C-:B------:R-:W-:Y:S02]  /*d9d0*/  SHF.R.U32.HI R3, RZ, 0x10, R2.reuse ;  /* 0x00000010ff037819 */ /* 0x100fe40000011602 */
[----:B------:R-:W-:Y:S02]  /*d9e0*/  SHF.R.U32.HI R5, RZ, 0x18, R2 ;  /* 0x00000018ff057819 */ /* 0x000fe40000011602 */
[----:B------:R-:W-:-:S04]  /*d9f0*/  LOP3.LUT R3, R3, 0xff, RZ, 0xc0, !PT ;  /* 0x000000ff03037812 */ /* 0x000fc800078ec0ff */
[----:B------:R-:W-:Y:S02]  /*da00*/  PRMT R3, R3, 0x5410, R5 ;  /* 0x0000541003037816 */ /* 0x000fe40000000005 */
[----:B------:R-:W-:Y:S02]  /*da10*/  LOP3.LUT R5, R0, R55, RZ, 0xc0, !PT ;  /* 0x0000003700057212 */ /* 0x000fe400078ec0ff */
[--C-:B------:R-:W-:Y:S02]  /*da20*/  HSET2.LE.AND R2, R6, R20.reuse, PT ;  /* 0x0000001406027233 */ /* 0x100fe40003803000 */
[----:B------:R-:W-:-:S03]  /*da30*/  HSET2.LE.AND R0, R3, R20, PT ;  /* 0x0000001403007233 */ /* 0x000fc60003803000 */
[----:B------:R-:W-:Y:S02]  /*da40*/  LOP3.LUT R6, R2, R54, RZ, 0xc0, !PT ;  /* 0x0000003602067212 */ /* 0x000fe400078ec0ff */
[----:B------:R-:W-:-:S07]  /*da50*/  LOP3.LUT R7, R0, R135, RZ, 0xc0, !PT ;  /* 0x0000008700077212 */ /* 0x000fce00078ec0ff */
        /* <DEDUP_REMOVED lines=17> */
[----:B------:R-:W-:Y:S01]  /*db70*/  IMAD.MOV.U32 R104, RZ, RZ, R100 ;  /* 0x000000ffff687224 */ /* 0x000fe200078e0064 */
[C---:B-1----:R-:W-:Y:S06]  /*db80*/  HMMA.16816.F32 R120, R4.reuse, R8, R156 ;  /* 0x000000080478723c */ /* 0x042fec000000189c */
[----:B------:R-:W-:Y:S01]  /*db90*/  HMMA.16816.F32 R100, R4, R10, R152 ;  /* 0x0000000a0464723c */ /* 0x000fe20000001898 */
[----:B------:R-:W1:Y:S01]  /*dba0*/  LDSM.16.MT88.4 R8, [R188+0x18000] ;  /* 0x01800000bc08783b */ /* 0x000e620000004200 */
[----:B------:R-:W-:-:S02]  /*dbb0*/  @!P6 HADD2 R39, -R168.H0_H0, -RZ.H0_H0 ;  /* 0xa00000ffa827e230 */ /* 0x000fc40000000900 */
[----:B------:R-:W-:Y:S02]  /*dbc0*/  @!P0 HADD2 R37, -R21.H0_H0, -RZ.H0_H0 ;  /* 0xa00000ff15258230 */ /* 0x000fe40000000900 */
[C---:B-1----:R-:W-:Y:S06]  /*dbd0*/  HMMA.16816.F32 R84, R4.reuse, R8, R148 ;  /* 0x000000080454723c */ /* 0x042fec0000001894 */
[----:B------:R-:W-:Y:S01]  /*dbe0*/  HMMA.16816.F32 R68, R4, R10, R144 ;  /* 0x0000000a0444723c */ /* 0x000fe20000001890 */
[----:B------:R-:W1:Y:S01]  /*dbf0*/  LDSM.16.MT88.4 R8, [R187+0x18000] ;  /* 0x01800000bb08783b */ /* 0x000e620000004200 */
[----:B------:R-:W-:-:S02]  /*dc00*/  @!P1 PRMT R209, R38, 0x5410, RZ ;  /* 0x0000541026d19816 */ /* 0x000fc400000000ff */
[----:B------:R-:W-:Y:S01]  /*dc10*/  @!P6 PRMT R168, R39, 0x5410, RZ ;  /* 0x0000541027a8e816 */ /* 0x000fe200000000ff */
[----:B------:R2:W-:Y:S01]  /*dc20*/  STG.E.U16 desc[UR28][R218.64+-0x80], R23 ;  /* 0xffff8017da007986 */ /* 0x0005e2000c10151c */
[----:B------:R-:W-:-:S03]  /*dc30*/  @!P0 PRMT R21, R37, 0x5410, RZ ;  /* 0x0000541025158816 */ /* 0x000fc600000000ff */
[----:B------:R3:W-:Y:S01]  /*dc40*/  STG.E.U16 desc[UR28][R218.64+-0x7e], R22 ;  /* 0xffff8216da007986 */ /* 0x0007e2000c10151c */
[----:B--2---:R-:W-:Y:S02]  /*dc50*/  IMAD.MOV.U32 R23, RZ, RZ, R51 ;  /* 0x000000ffff177224 */ /* 0x004fe400078e0033 */
[----:B---3--:R-:W-:Y:S02]  /*dc60*/  IMAD.MOV.U32 R22, RZ, RZ, R50 ;  /* 0x000000ffff167224 */ /* 0x008fe400078e0032 */
        /* <DEDUP_REMOVED lines=20> */
[----:B------:R-:W-:Y:S01]  /*ddb0*/  IMAD.MOV.U32 R133, RZ, RZ, R113 ;  /* 0x000000ffff857224 */ /* 0x000fe200078e0071 */
[----:B------:R-:W-:Y:S01]  /*ddc0*/  MOV R134, R114 ;  /* 0x0000007200867202 */ /* 0x000fe20000000f00 */
[----:B------:R-:W-:-:S02]  /*ddd0*/  IMAD.MOV.U32 R135, RZ, RZ, R115 ;  /* 0x000000ffff877224 */ /* 0x000fc400078e0073 */
[----:B------:R-:W-:Y:S02]  /*dde0*/  IMAD.MOV.U32 R132, RZ, RZ, R112 ;  /* 0x000000ffff847224 */ /* 0x000fe400078e0070 */
[C---:B-1----:R-:W-:Y:S06]  /*ddf0*/  HMMA.16816.F32 R112, R4.reuse, R8, R60 ;  /* 0x000000080470723c */ /* 0x042fec000000183c */
[C---:B------:R-:W-:Y:S01]  /*de00*/  HMMA.16816.F32 R92, R4.reuse, R10, R228 ;  /* 0x0000000a045c723c */ /* 0x040fe200000018e4 */
[----:B------:R-:W1:Y:S05]  /*de10*/  LDSM.16.MT88.4 R8, [R185+0x1c000] ;  /* 0x01c00000b908783b */ /* 0x000e6a0000004200 */
[C---:B-1----:R-:W-:Y:S06]  /*de20*/  HMMA.16816.F32 R76, R4.reuse, R8, R232 ;  /* 0x00000008044c723c */ /* 0x042fec00000018e8 */
[C---:B------:R-:W-:Y:S01]  /*de30*/  HMMA.16816.F32 R60, R4.reuse, R10, R72 ;  /* 0x0000000a043c723c */ /* 0x040fe20000001848 */
[----:B------:R-:W1:Y:S01]  /*de40*/  LDSM.16.MT88.4 R8, [R186+0x1c000] ;  /* 0x01c00000ba08783b */ /* 0x000e620000004200 */
[----:B------:R-:W-:Y:S01]  /*de50*/  IMAD.MOV.U32 R2, RZ, RZ, R25 ;  /* 0x000000ffff027224 */ /* 0x000fe200078e0019 */
[----:B------:R-:W-:Y:S01]  /*de60*/  MOV R128, R43 ;  /* 0x0000002b00807202 */ /* 0x000fe20000000f00 */
[----:B------:R-:W-:Y:S01]  /*de70*/  IMAD.MOV.U32 R225, RZ, RZ, R42 ;  /* 0x000000ffffe17224 */ /* 0x000fe200078e002a */
[----:B------:R-:W-:Y:S04]  /*de80*/  STG.E.U16 desc[UR28][R28.64+-0x80], R24 ;  /* 0xffff80181c007986 */ /* 0x000fe8000c10151c */
[----:B------:R2:W-:Y:S01]  /*de90*/  STG.E.U16 desc[UR28][R28.64+-0x7e], R26 ;  /* 0xffff821a1c007986 */ /* 0x0005e2000c10151c */
[C---:B-1----:R-:W-:Y:S06]  /*dea0*/  HMMA.16816.F32 R40, R4.reuse, R8, R236 ;  /* 0x000000080428723c */ /* 0x042fec00000018ec */
[----:B--2---:R-:W-:Y:S01]  /*deb0*/  HMMA.16816.F32 R24, R4, R10, R240 ;  /* 0x0000000a0418723c */ /* 0x004fe200000018f0 */
[----:B------:R-:W1:Y:S01]  /*dec0*/  LDSM.16.MT88.4 R8, [R188+0x1c000] ;  /* 0x01c00000bc08783b */ /* 0x000e620000004200 */
[----:B------:R-:W-:Y:S01]  /*ded0*/  MOV R129, R109 ;  /* 0x0000006d00817202 */ /* 0x000fe20000000f00 */
[----:B------:R-:W-:-:S02]  /*dee0*/  IMAD.MOV.U32 R130, RZ, RZ, R110 ;  /* 0x000000ffff827224 */ /* 0x000fc400078e006e */
[----:B------:R-:W-:Y:S02]  /*def0*/  IMAD.MOV.U32 R131, RZ, RZ, R111 ;  /* 0x000000ffff837224 */ /* 0x000fe400078e006f */
        /* <DEDUP_REMOVED lines=11> */
[----:B------:R-:W-:-:S02]  /*dfb0*/  IMAD.MOV.U32 R164, RZ, RZ, R0 ;  /* 0x000000ffffa47224 */ /* 0x000fc400078e0000 */
[----:B------:R-:W-:Y:S01]  /*dfc0*/  IMAD.MOV.U32 R165, RZ, RZ, R3 ;  /* 0x000000ffffa57224 */ /* 0x000fe200078e0003 */
[----:B------:R-:W-:Y:S01]  /*dfd0*/  MOV R3, R200 ;  /* 0x000000c800037202 */ /* 0x000fe20000000f00 */
[----:B------:R-:W-:Y:S01]  /*dfe0*/  IMAD.MOV.U32 R0, RZ, RZ, R216 ;  /* 0x000000ffff007224 */ /* 0x000fe200078e00d8 */
[----:B-1----:R-:W-:Y:S07]  /*dff0*/  HMMA.16816.F32 R56, R4, R10, R152 ;  /* 0x0000000a0438723c */ /* 0x002fee0000001898 */
[----:B------:R-:W-:-:S02]  /*e000*/  IMAD.MOV.U32 R155, RZ, RZ, R159 ;  /* 0x000000ffff9b7224 */ /* 0x000fc400078e009f */
[----:B------:R-:W-:Y:S01]  /*e010*/  IMAD.MOV.U32 R159, RZ, RZ, R163 ;  /* 0x000000ffff9f7224 */ /* 0x000fe200078e00a3 */
[----:B------:R-:W-:Y:S01]  /*e020*/  MOV R163, R167 ;  /* 0x000000a700a37202 */ /* 0x000fe20000000f00 */
[----:B------:R-:W-:Y:S02]  /*e030*/  IMAD.MOV.U32 R167, RZ, RZ, R194 ;  /* 0x000000ffffa77224 */ /* 0x000fe400078e00c2 */
[----:B------:R-:W-:Y:S01]  /*e040*/  IMAD.MOV.U32 R154, RZ, RZ, R158 ;  /* 0x000000ffff9a7224 */ /* 0x000fe200078e009e */
[----:B------:R-:W3:Y:S01]  /*e050*/  LDL.LU R194, [R1+0x180] ;  /* 0x0001800001c27983 */ /* 0x000ee20000300800 */
[----:B------:R-:W-:Y:S01]  /*e060*/  IMAD.MOV.U32 R151, RZ, RZ, R155 ;  /* 0x000000ffff977224 */ /* 0x000fe200078e009b */
[----:B------:R-:W-:Y:S01]  /*e070*/  MOV R153, R157 ;  /* 0x0000009d00997202 */ /* 0x000fe20000000f00 */
[----:B------:R-:W-:Y:S01]  /*e080*/  IMAD.MOV.U32 R152, RZ, RZ, R156 ;  /* 0x000000ffff987224 */ /* 0x000fe200078e009c */
[----:B------:R-:W4:Y:S01]  /*e090*/  LDL.LU R216, [R1+0x17c] ;  /* 0x00017c0001d87983 */ /* 0x000f220000300800 */
[----:B------:R-:W-:Y:S01]  /*e0a0*/  IMAD.MOV.U32 R158, RZ, RZ, R162 ;  /* 0x000000ffff9e7224 */ /* 0x000fe200078e00a2 */
[----:B------:R-:W-:Y:S01]  /*e0b0*/  MOV R156, R160 ;  /* 0x000000a0009c7202 */ /* 0x000fe20000000f00 */
[----:B------:R-:W-:Y:S01]  /*e0c0*/  IMAD.MOV.U32 R155, RZ, RZ, R159 ;  /* 0x000000ffff9b7224 */ /* 0x000fe200078e009f */
[----:B------:R-:W-:Y:S01]  /*e0d0*/  MOV R162, R166 ;  /* 0x000000a600a27202 */ /* 0x000fe20000000f00 */
[----:B------:R-:W2:Y:S01]  /*e0e0*/  LDL.LU R200, [R1+0x178] ;  /* 0x0001780001c87983 */ /* 0x000ea20000300800 */
[----:B------:R-:W-:Y:S01]  /*e0f0*/  IMAD.MOV.U32 R157, RZ, RZ, R161 ;  /* 0x000000ffff9d7224 */ /* 0x000fe200078e00a1 */
[----:B------:R-:W-:Y:S01]  /*e100*/  MOV R159, R163 ;  /* 0x000000a3009f7202 */ /* 0x000fe20000000f00 */
[----:B------:R-:W-:-:S02]  /*e110*/  IMAD.MOV.U32 R160, RZ, RZ, R164 ;  /* 0x000000ffffa07224 */ /* 0x000fc400078e00a4 */
        /* <DEDUP_REMOVED lines=8> */
[----:B------:R-:W-:Y:S02]  /*e1a0*/  MOV R3, R221 ;  /* 0x000000dd00037202 */ /* 0x000fe40000000f00 */
[----:B------:R-:W2:Y:S04]  /*e1b0*/  LDL.LU R204, [R1+0x170] ;  /* 0x0001700001cc7983 */ /* 0x000ea80000300800 */
[----:B------:R-:W3:Y:S01]  /*e1c0*/  LDL.LU R221, [R1+0x16c] ;  /* 0x00016c0001dd7983 */ /* 0x000ee20000300800 */
[----:B------:R-:W-:-:S02]  /*e1d0*/  IMAD.MOV.U32 R147, RZ, RZ, R152 ;  /* 0x000000ffff937224 */ /* 0x000fc400078e0098 */
[----:B------:R-:W-:Y:S01]  /*e1e0*/  IMAD.MOV.U32 R152, RZ, RZ, R157 ;  /* 0x000000ffff987224 */ /* 0x000fe200078e009d */
[----:B------:R-:W-:Y:S01]  /*e1f0*/  MOV R157, R162 ;  /* 0x000000a2009d7202 */ /* 0x000fe20000000f00 */
[----:B------:R-:W-:Y:S02]  /*e200*/  IMAD.MOV.U32 R162, RZ, RZ, R208 ;  /* 0x000000ffffa27224 */ /* 0x000fe400078e00d0 */
[----:B------:R-:W2:Y:S01]  /*e210*/  LDL.LU R208, [R1+0x168] ;  /* 0x0001680001d07983 */ /* 0x000ea20000300800 */
        /* <DEDUP_REMOVED lines=15> */
[----:B------:R-:W-:Y:S02]  /*e310*/  IMAD.MOV.U32 R163, RZ, RZ, R3 ;  /* 0x000000ffffa37224 */ /* 0x000fe400078e0003 */
[----:B------:R-:W-:-:S02]  /*e320*/  IMAD.MOV.U32 R161, RZ, RZ, R166 ;  /* 0x000000ffffa17224 */ /* 0x000fc400078e00a6 */
[----:B------:R-:W-:Y:S01]  /*e330*/  IMAD.MOV.U32 R166, RZ, RZ, R196 ;  /* 0x000000ffffa67224 */ /* 0x000fe200078e00c4 */
[C---:B------:R-:W-:Y:S01]  /*e340*/  HMMA.16816.F32 R72, R4.reuse, R8, R248 ;  /* 0x000000080448723c */ /* 0x040fe200000018f8 */
[----:B------:R-:W1:Y:S05]  /*e350*/  LDSM.16.MT88.4 R8, [R185+0x1e000] ;  /* 0x01e00000b908783b */ /* 0x000e6a0000004200 */
[C---:B-1----:R-:W-:Y:S06]  /*e360*/  HMMA.16816.F32 R104, R4.reuse, R8, R104 ;  /* 0x000000080468723c */ /* 0x042fec0000001868 */
[----:B------:R-:W-:Y:S01]  /*e370*/  HMMA.16816.F32 R124, R4, R10, R124 ;  /* 0x0000000a047c723c */ /* 0x000fe2000000187c */
[----:B------:R-:W1:Y:S01]  /*e380*/  LDSM.16.MT88.4 R8, [R186+0x1e000] ;  /* 0x01e00000ba08783b */ /* 0x000e620000004200 */
[----:B----4-:R-:W-:Y:S01]  /*e390*/  IMAD.MOV.U32 R165, RZ, RZ, R167 ;  /* 0x000000ffffa57224 */ /* 0x010fe200078e00a7 */
[----:B------:R-:W-:Y:S01]  /*e3a0*/  MOV R167, R197 ;  /* 0x000000c500a77202 */ /* 0x000fe20000000f00 */
[----:B---3--:R-:W-:-:S02]  /*e3b0*/  IMAD.MOV.U32 R3, RZ, RZ, R221 ;  /* 0x000000ffff037224 */ /* 0x008fc400078e00dd */
[----:B------:R3:W5:Y:S04]  /*e3c0*/  LDL.LU R221, [R1+0x160] ;  /* 0x0001600001dd7983 */ /* 0x0007680000300800 */
[----:B------:R-:W4:Y:S01]  /*e3d0*/  LDL.LU.64 R196, [R1+0x158] ;  /* 0x0001580001c47983 */ /* 0x000f220000300a00 */
        /* <DEDUP_REMOVED lines=32> */
[----:B-1----:R-:W-:Y:S01]  /*e5e0*/  HMMA.16816.F32 R136, R4, R8, R136 ;  /* 0x000000080488723c */ /* 0x002fe20000001888 */
[----:B------:R-:W-:Y:S01]  /*e5f0*/  IMAD.MOV.U32 R167, RZ, RZ, R23 ;  /* 0x000000ffffa77224 */ /* 0x000fe200078e0017 */
[----:B------:R-:W-:-:S04]  /*e600*/  MOV R166, R22 ;  /* 0x0000001600a67202 */ /* 0x000fc80000000f00 */
[----:B------:R-:W-:Y:S01]  /*e610*/  HMMA.16816.F32 R144, R4, R10, R144 ;  /* 0x0000000a0490723c */ /* 0x000fe20000001890 */
[----:B------:R-:W1:Y:S01]  /*e620*/  LDSM.16.MT88.4 R8, [R187+0x1e000] ;  /* 0x01e00000bb08783b */ /* 0x000e620000004200 */
[----:B------:R-:W-:Y:S01]  /*e630*/  IMAD.MOV.U32 R0, RZ, RZ, R216 ;  /* 0x000000ffff007224 */ /* 0x000fe200078e00d8 */
[----:B------:R-:W-:Y:S01]  /*e640*/  MOV R142, R154 ;  /* 0x0000009a008e7202 */ /* 0x000fe20000000f00 */
[----:B------:R-:W-:Y:S02]  /*e650*/  IMAD.MOV.U32 R3, RZ, RZ, R211 ;  /* 0x000000ffff037224 */ /* 0x000fe400078e00d3 */
[----:B------:R-:W-:Y:S02]  /*e660*/  IMAD.MOV.U32 R148, RZ, RZ, R150 ;  /* 0x000000ffff947224 */ /* 0x000fe400078e0096 */
[----:B------:R-:W-:Y:S01]  /*e670*/  IMAD.MOV.U32 R151, RZ, RZ, R153 ;  /* 0x000000ffff977224 */ /* 0x000fe200078e0099 */
[----:B------:R-:W-:Y:S01]  /*e680*/  MOV R153, R157 ;  /* 0x0000009d00997202 */ /* 0x000fe20000000f00 */
[----:B------:R-:W-:-:S02]  /*e690*/  IMAD.MOV.U32 R150, RZ, RZ, R152 ;  /* 0x000000ffff967224 */ /* 0x000fc400078e0098 */
[----:B------:R-:W-:Y:S01]  /*e6a0*/  IMAD.MOV.U32 R143, RZ, RZ, R155 ;  /* 0x000000ffff8f7224 */ /* 0x000fe200078e009b */
[----:B------:R-:W-:Y:S01]  /*e6b0*/  MOV R154, R166 ;  /* 0x000000a6009a7202 */ /* 0x000fe20000000f00 */
[----:B------:R-:W-:Y:S02]  /*e6c0*/  IMAD.MOV.U32 R152, RZ, RZ, R156 ;  /* 0x000000ffff987224 */ /* 0x000fe400078e009c */
[----:B------:R-:W-:Y:S02]  /*e6d0*/  IMAD.MOV.U32 R157, RZ, RZ, R159 ;  /* 0x000000ffff9d7224 */ /* 0x000fe400078e009f */
[----:B------:R-:W-:Y:S02]  /*e6e0*/  IMAD.MOV.U32 R155, RZ, RZ, R167 ;  /* 0x000000ffff9b7224 */ /* 0x000fe400078e00a7 */
[----:B------:R-:W-:Y:S01]  /*e6f0*/  IMAD.MOV.U32 R159, RZ, RZ, R0 ;  /* 0x000000ffff9f7224 */ /* 0x000fe200078e0000 */
[----:B--2---:R-:W-:Y:S01]  /*e700*/  MOV R0, R208 ;  /* 0x000000d000007202 */ /* 0x004fe20000000f00 */
        /* <DEDUP_REMOVED lines=38> */
[----:B------:R-:W-:-:S04]  /*e970*/  IMAD.MOV.U32 R0, RZ, RZ, R198 ;  /* 0x000000ffff007224 */ /* 0x000fc800078e00c6 */
[----:B------:R-:W-:Y:S01]  /*e980*/  IMAD.MOV.U32 R182, RZ, RZ, R0 ;  /* 0x000000ffffb67224 */ /* 0x000fe200078e0000 */
[----:B-1----:R-:W-:Y:S01]  /*e990*/  HMMA.16816.F32 R148, R4, R8, R148 ;  /* 0x000000080494723c */ /* 0x002fe20000001894 */
[----:B------:R-:W-:-:S05]  /*e9a0*/  IMAD.MOV.U32 R177, RZ, RZ, R199 ;  /* 0x000000ffffb17224 */ /* 0x000fca00078e00c7 */
[----:B------:R-:W-:Y:S01]  /*e9b0*/  HMMA.16816.F32 R140, R4, R10, R140 ;  /* 0x0000000a048c723c */ /* 0x000fe2000000188c */
[----:B------:R-:W-:Y:S02]  /*e9c0*/  IMAD.MOV.U32 R181, RZ, RZ, R177 ;  /* 0x000000ffffb57224 */ /* 0x000fe400078e00b1 */
[----:B------:R-:W-:Y:S02]  /*e9d0*/  IMAD.MOV.U32 R177, RZ, RZ, R15 ;  /* 0x000000ffffb17224 */ /* 0x000fe400078e000f */
[----:B------:R-:W-:Y:S01]  /*e9e0*/  IMAD.MOV.U32 R227, RZ, RZ, R203 ;  /* 0x000000ffffe37224 */ /* 0x000fe200078e00cb */
[----:B----4-:R-:W-:Y:S01]  /*e9f0*/  MOV R3, R197 ;  /* 0x000000c500037202 */ /* 0x010fe20000000f00 */
[----:B------:R-:W-:-:S03]  /*ea00*/  IMAD.MOV.U32 R2, RZ, RZ, R196 ;  /* 0x000000ffff027224 */ /* 0x000fc600078e00c4 */
[----:B------:R-:W-:Y:S01]  /*ea10*/  MOV R183, R3 ;  /* 0x0000000300b77202 */ /* 0x000fe20000000f00 */
        /* <DEDUP_REMOVED lines=17> */
[----:B------:R-:W-:Y:S02]  /*eb30*/  HSET2.LE.AND R0, R3, R20, PT ;  /* 0x0000001403007233 */ /* 0x000fe40003803000 */
[----:B------:R-:W-:-:S03]  /*eb40*/  PRMT R3, R4, 0x5410, R7 ;  /* 0x0000541004037816 */ /* 0x000fc60000000007 */
[----:B------:R-:W-:Y:S02]  /*eb50*/  LOP3.LUT R4, R0, R215, RZ, 0xc0, !PT ;  /* 0x000000d700047212 */ /* 0x000fe400078ec0ff */
[----:B------:R-:W-:Y:S01]  /*eb60*/  MOV R215, R180 ;  /* 0x000000b400d77202 */ /* 0x000fe20000000f00 */
[----:B------:R-:W-:Y:S01]  /*eb70*/  IMAD.MOV.U32 R180, RZ, RZ, R181 ;  /* 0x000000ffffb47224 */ /* 0x000fe200078e00b5 */
[----:B------:R-:W-:Y:S01]  /*eb80*/  LOP3.LUT R2, R2, 0xff, RZ, 0xc0, !PT ;  /* 0x000000ff02027812 */ /* 0x000fe200078ec0ff */
[----:B------:R-:W-:Y:S01]  /*eb90*/  IMAD.MOV.U32 R181, RZ, RZ, R182 ;  /* 0x000000ffffb57224 */ /* 0x000fe200078e00b6 */
[----:B------:R-:W-:Y:S01]  /*eba0*/  MOV R182, R183 ;  /* 0x000000b700b67202 */ /* 0x000fe20000000f00 */
[----:B------:R-:W-:Y:S02]  /*ebb0*/  IMAD.MOV.U32 R183, RZ, RZ, R176 ;  /* 0x000000ffffb77224 */ /* 0x000fe400078e00b0 */
[----:B------:R-:W-:Y:S01]  /*ebc0*/  IMAD.MOV.U32 R176, RZ, RZ, R177 ;  /* 0x000000ffffb07224 */ /* 0x000fe200078e00b1 */
[----:B------:R-:W-:Y:S01]  /*ebd0*/  MOV R177, R178 ;  /* 0x000000b200b17202 */ /* 0x000fe20000000f00 */
[----:B------:R-:W-:Y:S01]  /*ebe0*/  IMAD.MOV.U32 R178, RZ, RZ, R179 ;  /* 0x000000ffffb27224 */ /* 0x000fe200078e00b3 */
[----:B------:R-:W-:Y:S01]  /*ebf0*/  PRMT R2, R2, 0x5410, R5 ;  /* 0x0000541002027816 */ /* 0x000fe20000000005 */
[----:B------:R-:W-:Y:S01]  /*ec00*/  IMAD.MOV.U32 R179, RZ, RZ, R172 ;  /* 0x000000ffffb37224 */ /* 0x000fe200078e00ac */
[----:B------:R-:W-:Y:S01]  /*ec10*/  MOV R172, R173 ;  /* 0x000000ad00ac7202 */ /* 0x000fe20000000f00 */
[----:B------:R-:W-:-:S02]  /*ec20*/  IMAD.MOV.U32 R173, RZ, RZ, R174 ;  /* 0x000000ffffad7224 */ /* 0x000fc400078e00ae */
[----:B------:R-:W-:Y:S01]  /*ec30*/  IMAD.MOV.U32 R174, RZ, RZ, R175 ;  /* 0x000000ffffae7224 */ /* 0x000fe200078e00af */
[----:B------:R-:W-:Y:S01]  /*ec40*/  MOV R175, R158 ;  /* 0x0000009e00af7202 */ /* 0x000fe20000000f00 */
[----:B------:R-:W-:Y:S01]  /*ec50*/  IMAD.MOV.U32 R158, RZ, RZ, R159 ;  /* 0x000000ffff9e7224 */ /* 0x000fe200078e009f */
[--C-:B------:R-:W-:Y:S01]  /*ec60*/  HSET2.LE.AND R0, R2, R20.reuse, PT ;  /* 0x0000001402007233 */ /* 0x100fe20003803000 */
[----:B------:R-:W-:Y:S01]  /*ec70*/  IMAD.MOV.U32 R159, RZ, RZ, R160 ;  /* 0x000000ffff9f7224 */ /* 0x000fe200078e00a0 */
[--C-:B------:R-:W-:Y:S02]  /*ec80*/  HSET2.LE.AND R2, R8, R20.reuse, PT ;  /* 0x0000001408027233 */ /* 0x100fe40003803000 */
[----:B------:R-:W-:Y:S01]  /*ec90*/  HSET2.LE.AND R3, R3, R20, PT ;  /* 0x0000001403037233 */ /* 0x000fe20003803000 */
[----:B------:R-:W-:Y:S01]  /*eca0*/  IMAD.MOV.U32 R213, RZ, RZ, R181 ;  /* 0x000000ffffd57224 */ /* 0x000fe200078e00b5 */
[----:B------:R-:W-:Y:S01]  /*ecb0*/  MOV R160, R161 ;  /* 0x000000a100a07202 */ /* 0x000fe20000000f00 */
[----:B------:R-:W-:Y:S01]  /*ecc0*/  IMAD.MOV.U32 R161, RZ, RZ, R162 ;  /* 0x000000ffffa17224 */ /* 0x000fe200078e00a2 */
[----:B------:R-:W-:Y:S01]  /*ecd0*/  LOP3.LUT R5, R0, R215, RZ, 0xc0, !PT ;  /* 0x000000d700057212 */ /* 0x000fe200078ec0ff */
        /* <DEDUP_REMOVED lines=32> */
[----:B-1----:R-:W-:Y:S01]  /*eee0*/  HMMA.16816.F32 R164, R4, R12, R52 ;  /* 0x0000000c04a4723c */ /* 0x002fe20000001834 */
[----:B------:R-:W-:Y:S02]  /*eef0*/  IMAD.MOV.U32 R229, RZ, RZ, R182 ;  /* 0x000000ffffe57224 */ /* 0x000fe400078e00b6 */
[----:B------:R-:W-:Y:S01]  /*ef00*/  IMAD.MOV.U32 R182, RZ, RZ, R177 ;  /* 0x000000ffffb67224 */ /* 0x000fe200078e00b1 */
[----:B------:R-:W-:-:S03]  /*ef10*/  MOV R177, R173 ;  /* 0x000000ad00b17202 */ /* 0x000fc60000000f00 */
[----:B------:R-:W-:Y:S02]  /*ef20*/  IMAD.MOV.U32 R53, RZ, RZ, R214 ;  /* 0x000000ffff357224 */ /* 0x000fe400078e00d6 */
[----:B------:R-:W-:Y:S02]  /*ef30*/  IMAD.MOV.U32 R214, RZ, RZ, R181 ;  /* 0x000000ffffd67224 */ /* 0x000fe400078e00b5 */
[----:B------:R-:W-:Y:S02]  /*ef40*/  IMAD.MOV.U32 R181, RZ, RZ, R176 ;  /* 0x000000ffffb57224 */ /* 0x000fe400078e00b0 */
[----:B------:R-:W-:Y:S01]  /*ef50*/  IMAD.MOV.U32 R55, RZ, RZ, R212 ;  /* 0x000000ffff377224 */ /* 0x000fe200078e00d4 */
[----:B------:R-:W-:Y:S01]  /*ef60*/  MOV R212, R157 ;  /* 0x0000009d00d47202 */ /* 0x000fe20000000f00 */
[----:B------:R-:W-:Y:S02]  /*ef70*/  IMAD.MOV.U32 R176, RZ, RZ, R172 ;  /* 0x000000ffffb07224 */ /* 0x000fe400078e00ac */
[----:B------:R-:W-:-:S02]  /*ef80*/  IMAD.MOV.U32 R231, RZ, RZ, R156 ;  /* 0x000000ffffe77224 */ /* 0x000fc400078e009c */
[----:B------:R-:W-:Y:S02]  /*ef90*/  IMAD.MOV.U32 R172, RZ, RZ, R158 ;  /* 0x000000ffffac7224 */ /* 0x000fe400078e009e */
[----:B------:R-:W-:Y:S02]  /*efa0*/  IMAD.MOV.U32 R173, RZ, RZ, R159 ;  /* 0x000000ffffad7224 */ /* 0x000fe400078e009f */
[----:B------:R-:W-:Y:S01]  /*efb0*/  HMMA.16816.F32 R156, R4, R14, R16 ;  /* 0x0000000e049c723c */ /* 0x000fe20000001810 */
[----:B------:R-:W1:Y:S04]  /*efc0*/  LDSM.16.MT88.4 R12, [R188+0x18800] ;  /* 0x01880000bc0c783b */ /* 0x000e680000004200 */
[----:B------:R-:W2:Y:S01]  /*efd0*/  LDSM.16.MT88.4 R16, [R186+0x18800] ;  /* 0x01880000ba10783b */ /* 0x000ea20000004200 */
[----:B------:R-:W-:Y:S01]  /*efe0*/  IMAD.MOV.U32 R52, RZ, RZ, R215 ;  /* 0x000000ffff347224 */ /* 0x000fe200078e00d7 */
[----:B------:R-:W-:-:S02]  /*eff0*/  MOV R215, R180 ;  /* 0x000000b400d77202 */ /* 0x000fc40000000f00 */
        /* <DEDUP_REMOVED lines=14> */
[C---:B------:R-:W-:Y:S01]  /*f0e0*/  HMMA.16816.F32 R224, R4.reuse, R14, R68 ;  /* 0x0000000e04e0723c */ /* 0x040fe20000001844 */
[----:B------:R-:W1:Y:S05]  /*f0f0*/  LDSM.16.MT88.4 R12, [R186+0x1a800] ;  /* 0x01a80000ba0c783b */ /* 0x000e6a0000004200 */
[----:B------:R-:W-:Y:S01]  /*f100*/  HMMA.16816.F32 R84, R4, R10, R36 ;  /* 0x0000000a0454723c */ /* 0x000fe20000001824 */
[----:B------:R-:W-:Y:S01]  /*f110*/  IMAD.MOV.U32 R70, RZ, RZ, R180 ;  /* 0x000000ffff467224 */ /* 0x000fe200078e00b4 */
[----:B------:R-:W-:Y:S01]  /*f120*/  MOV R69, R181 ;  /* 0x000000b500457202 */ /* 0x000fe20000000f00 */
[----:B------:R-:W-:-:S03]  /*f130*/  IMAD.MOV.U32 R68, RZ, RZ, R182 ;  /* 0x000000ffff447224 */ /* 0x000fc600078e00b6 */
[C---:B------:R-:W-:Y:S01]  /*f140*/  HMMA.16816.F32 R180, R4.reuse, R8, R48 ;  /* 0x0000000804b4723c */ /* 0x040fe20000001830 */
[----:B------:R-:W4:Y:S05]  /*f150*/  LDSM.16.MT88.4 R8, [R188+0x1a800] ;  /* 0x01a80000bc08783b */ /* 0x000f2a0000004200 */
[C---:B--2---:R-:W-:Y:S06]  /*f160*/  HMMA.16816.F32 R248, R4.reuse, R16, R120 ;  /* 0x0000001004f8723c */ /* 0x044fec0000001878 */
[----:B------:R-:W-:Y:S01]  /*f170*/  HMMA.16816.F32 R240, R4, R18, R100 ;  /* 0x0000001204f0723c */ /* 0x000fe20000001864 */
[----:B------:R-:W2:Y:S01]  /*f180*/  LDSM.16.MT88.4 R16, [R185+0x1a800] ;  /* 0x01a80000b910783b */ /* 0x000ea20000004200 */
[----:B------:R-:W-:Y:S01]  /*f190*/  IMAD.MOV.U32 R2, RZ, RZ, R231 ;  /* 0x000000ffff027224 */ /* 0x000fe200078e00e7 */
[----:B------:R-:W-:Y:S01]  /*f1a0*/  MOV R51, R230 ;  /* 0x000000e600337202 */ /* 0x000fe20000000f00 */
[----:B------:R-:W-:Y:S01]  /*f1b0*/  IMAD.MOV.U32 R71, RZ, RZ, R229 ;  /* 0x000000ffff477224 */ /* 0x000fe200078e00e5 */
[----:B------:R-:W-:Y:S01]  /*f1c0*/  MOV R50, R213 ;  /* 0x000000d500327202 */ /* 0x000fe20000000f00 */
[----:B------:R-:W-:-:S02]  /*f1d0*/  IMAD.MOV.U32 R0, RZ, RZ, R212 ;  /* 0x000000ffff007224 */ /* 0x000fc400078e00d4 */
[----:B------:R-:W-:Y:S02]  /*f1e0*/  IMAD.MOV.U32 R49, RZ, RZ, R214 ;  /* 0x000000ffff317224 */ /* 0x000fe400078e00d6 */
[----:B------:R-:W-:Y:S01]  /*f1f0*/  IMAD.MOV.U32 R48, RZ, RZ, R215 ;  /* 0x000000ffff307224 */ /* 0x000fe200078e00d7 */
[C---:B-1----:R-:W-:Y:S06]  /*f200*/  HMMA.16816.F32 R228, R4.reuse, R12, R80 ;  /* 0x0000000c04e4723c */ /* 0x042fec0000001850 */
[----:B------:R-:W-:Y:S01]  /*f210*/  HMMA.16816.F32 R212, R4, R14, R64 ;  /* 0x0000000e04d4723c */ /* 0x000fe20000001840 */
[----:B------:R-:W-:Y:S01]  /*f220*/  IMAD.MOV.U32 R80, RZ, RZ, R178 ;  /* 0x000000ffff507224 */ /* 0x000fe200078e00b2 */
[----:B------:R-:W1:Y:S05]  /*f230*/  LDSM.16.MT88.4 R12, [R185+0x1c800] ;  /* 0x01c80000b90c783b */ /* 0x000e6a0000004200 */
[----:B------:R-:W-:Y:S01]  /*f240*/  IMAD.MOV.U32 R64, RZ, RZ, R176 ;  /* 0x000000ffff407224 */ /* 0x000fe200078e00b0 */
[----:B------:R-:W-:Y:S01]  /*f250*/  MOV R65, R177 ;  /* 0x000000b100417202 */ /* 0x000fe20000000f00 */
[----:B------:R-:W-:-:S02]  /*f260*/  IMAD.MOV.U32 R66, RZ, RZ, R179 ;  /* 0x000000ffff427224 */ /* 0x000fc400078e00b3 */
[C---:B----4-:R-:W-:Y:S07]  /*f270*/  HMMA.16816.F32 R176, R4.reuse, R8, R44 ;  /* 0x0000000804b0723c */ /* 0x050fee000000182c */
[----:B------:R-:W-:Y:S01]  /*f280*/  MOV R47, R2 ;  /* 0x00000002002f7202 */ /* 0x000fe20000000f00 */
[----:B--2---:R-:W-:Y:S01]  /*f290*/  HMMA.16816.F32 R244, R4, R16, R116 ;  /* 0x0000001004f4723c */ /* 0x004fe20000001874 */
[----:B------:R-:W-:Y:S01]  /*f2a0*/  IMAD.MOV.U32 R44, RZ, RZ, R160 ;  /* 0x000000ffff2c7224 */ /* 0x000fe200078e00a0 */
[----:B------:R-:W-:Y:S01]  /*f2b0*/  MOV R45, R161 ;  /* 0x000000a1002d7202 */ /* 0x000fe20000000f00 */
[----:B------:R-:W-:Y:S01]  /*f2c0*/  IMAD.MOV.U32 R2, RZ, RZ, R162 ;  /* 0x000000ffff027224 */ /* 0x000fe200078e00a2 */
[----:B------:R-:W-:-:S02]  /*f2d0*/  MOV R46, R163 ;  /* 0x000000a3002e7202 */ /* 0x000fc40000000f00 */
[C---:B------:R-:W-:Y:S01]  /*f2e0*/  HMMA.16816.F32 R236, R4.reuse, R18, R96 ;  /* 0x0000001204ec723c */ /* 0x040fe20000001860 */
[----:B------:R-:W2:Y:S05]  /*f2f0*/  LDSM.16.MT88.4 R16, [R187+0x1a800] ;  /* 0x01a80000bb10783b */ /* 0x000eaa0000004200 */
[C---:B------:R-:W-:Y:S01]  /*f300*/  HMMA.16816.F32 R160, R4.reuse, R10, R32 ;  /* 0x0000000a04a0723c */ /* 0x040fe20000001820 */
[----:B------:R-:W4:Y:S01]  /*f310*/  LDSM.16.MT88.4 R8, [R186+0x1c800] ;  /* 0x01c80000ba08783b */ /* 0x000f220000004200 */
        /* <DEDUP_REMOVED lines=24> */
[C---:B----4-:R-:W-:Y:S06]  /*f4a0*/  HMMA.16816.F32 R40, R4.reuse, R8, R104 ;  /* 0x000000080428723c */ /* 0x050fec0000001868 */
[----:B------:R-:W-:Y:S01]  /*f4b0*/  HMMA.16816.F32 R36, R4, R10, R124 ;  /* 0x0000000a0424723c */ /* 0x000fe2000000187c */
[----:B------:R-:W2:Y:S01]  /*f4c0*/  LDSM.16.MT88.4 R8, [R187+0x1e800] ;  /* 0x01e80000bb08783b */ /* 0x000ea20000004200 */
[----:B------:R-:W-:-:S02]  /*f4d0*/  MOV R104, R64 ;  /* 0x0000004000687202 */ /* 0x000fc40000000f00 */
[----:B------:R-:W-:-:S03]  /*f4e0*/  MOV R24, R35 ;  /* 0x0000002300187202 */ /* 0x000fc60000000f00 */
[----:B------:R-:W-:Y:S02]  /*f4f0*/  MOV R125, R33 ;  /* 0x00000021007d7202 */ /* 0x000fe40000000f00 */
[----:B------:R-:W-:Y:S02]  /*f500*/  MOV R126, R104 ;  /* 0x00000068007e7202 */ /* 0x000fe40000000f00 */
[----:B------:R-:W-:Y:S02]  /*f510*/  MOV R104, R81 ;  /* 0x0000005100687202 */ /* 0x000fe40000000f00 */
[----:B------:R-:W-:Y:S02]  /*f520*/  MOV R81, R0 ;  /* 0x0000000000517202 */ /* 0x000fe40000000f00 */
[----:B------:R-:W-:Y:S02]  /*f530*/  LOP3.LUT R2, R31, UR44, R2, 0x96, !PT ;  /* 0x0000002c1f027c12 */ /* 0x000fe4000f8e9602 */
[----:B------:R-:W-:Y:S01]  /*f540*/  LOP3.LUT R0, R125, UR6, R30, 0x96, !PT ;  /* 0x000000067d007c12 */ /* 0x000fe2000f8e961e */
        /* <DEDUP_REMOVED lines=23> */
[----:B------:R-:W-:Y:S02]  /*f6c0*/  IMAD.MOV.U32 R24, RZ, RZ, R3 ;  /* 0x000000ffff187224 */ /* 0x000fe400078e0003 */
[----:B------:R-:W-:Y:S01]  /*f6d0*/  IMAD.WIDE.U32 R2, R2, -0x2daee0ad, RZ ;  /* 0xd2511f5302027825 */ /* 0x000fe200078e00ff */
[C---:B------:R-:W-:Y:S06]  /*f6e0*/  HMMA.16816.F32 R64, R4.reuse, R18, R132 ;  /* 0x000000120440723c */ /* 0x040fec0000001884 */
[----:B------:R-:W-:Y:S01]  /*f6f0*/  HMMA.16816.F32 R48, R4, R14, R144 ;  /* 0x0000000e0430723c */ /* 0x000fe20000001890 */
[----:B------:R-:W-:-:S05]  /*f700*/  IMAD.MOV.U32 R127, RZ, RZ, R105 ;  /* 0x000000ffff7f7224 */ /* 0x000fca00078e0069 */
[----:B------:R-:W-:Y:S01]  /*f710*/  HMMA.16816.F32 R52, R4, R12, R136 ;  /* 0x0000000c0434723c */ /* 0x000fe20000001888 */
[----:B------:R-:W-:-:S05]  /*f720*/  IMAD.MOV.U32 R105, RZ, RZ, R25 ;  /* 0x000000ffff697224 */ /* 0x000fca00078e0019 */
[C---:B--2---:R-:W-:Y:S06]  /*f730*/  HMMA.16816.F32 R44, R4.reuse, R8, R148 ;  /* 0x00000008042c723c */ /* 0x044fec0000001894 */
[----:B------:R-:W-:Y:S01]  /*f740*/  HMMA.16816.F32 R32, R4, R10, R140 ;  /* 0x0000000a0420723c */ /* 0x000fe2000000188c */
[----:B------:R-:W-:Y:S01]  /*f750*/  IMAD.MOV.U32 R25, RZ, RZ, R192 ;  /* 0x000000ffff197224 */ /* 0x000fe200078e00c0 */
[----:B------:R-:W-:Y:S01]  /*f760*/  LOP3.LUT R3, R3, UR38, R126, 0x96, !PT ;  /* 0x0000002603037c12 */ /* 0x000fe2000f8e967e */
[----:B------:R-:W-:Y:S01]  /*f770*/  IMAD.MOV.U32 R23, RZ, RZ, R220 ;  /* 0x000000ffff177224 */ /* 0x000fe200078e00dc */
[----:B------:R-:W-:Y:S01]  /*f780*/  MOV R127, R24 ;  /* 0x00000018007f7202 */ /* 0x000fe20000000f00 */
[----:B------:R-:W1:Y:S02]  /*f790*/  LDSM.16.MT88.4 R12, [R185+0x19000] ;  /* 0x01900000b90c783b */ /* 0x000e640000004200 */
[----:B------:R-:W-:Y:S01]  /*f7a0*/  IMAD.WIDE.U32 R4, R0, -0x2daee0ad, RZ ;  /* 0xd2511f5300047825 */ /* 0x000fe200078e00ff */
[----:B------:R-:W-:Y:S01]  /*f7b0*/  MOV R125, R26 ;  /* 0x0000001a007d7202 */ /* 0x000fe20000000f00 */
[----:B------:R-:W2:Y:S03]  /*f7c0*/  LDSM.16.MT88.4 R16, [R186+0x19000] ;  /* 0x01900000ba10783b */ /* 0x000ea60000004200 */
[----:B------:R-:W-:Y:S01]  /*f7d0*/  LOP3.LUT R0, R5, UR45, R2, 0x96, !PT ;  /* 0x0000002d05007c12 */ /* 0x000fe2000f8e9602 */
[----:B------:R-:W-:Y:S01]  /*f7e0*/  IMAD.MOV.U32 R126, RZ, RZ, R25 ;  /* 0x000000ffff7e7224 */ /* 0x000fe200078e0019 */
[----:B------:R-:W-:Y:S01]  /*f7f0*/  MOV R22, R217 ;  /* 0x000000d900167202 */ /* 0x000fe20000000f00 */
[----:B------:R-:W-:Y:S01]  /*f800*/  IMAD.WIDE.U32 R2, R3, -0x326172a9, RZ ;  /* 0xcd9e8d5703027825 */ /* 0x000fe200078e00ff */
[----:B------:R-:W-:Y:S01]  /*f810*/  MOV R129, R95 ;  /* 0x0000005f00817202 */ /* 0x000fe20000000f00 */
[----:B------:R3:W5:Y:S02]  /*f820*/  LDL.LU R220, [R1+0x150] ;  /* 0x0001500001dc7983 */ /* 0x0007640000300800 */
[----:B------:R-:W-:Y:S01]  /*f830*/  IMAD.WIDE.U32 R24, R0, -0x326172a9, RZ ;  /* 0xcd9e8d5700187825 */ /* 0x000fe200078e00ff */
[----:B------:R-:W-:Y:S01]  /*f840*/  LOP3.LUT R3, R3, UR7, R124, 0x96, !PT ;  /* 0x0000000703037c12 */ /* 0x000fe2000f8e967c */
[----:B------:R3:W5:Y:S03]  /*f850*/  LDL.LU R217, [R1+0x14c] ;  /* 0x00014c0001d97983 */ /* 0x0007660000300800 */
[----:B------:R-:W-:Y:S01]  /*f860*/  LOP3.LUT R0, R25, UR43, R2, 0x96, !PT ;  /* 0x0000002b19007c12 */ /* 0x000fe2000f8e9602 */
[----:B------:R-:W-:Y:S01]  /*f870*/  IMAD.MOV.U32 R124, RZ, RZ, R27 ;  /* 0x000000ffff7c7224 */ /* 0x000fe200078e001b */
[----:B------:R-:W-:Y:S01]  /*f880*/  MOV R130, R23 ;  /* 0x0000001700827202 */ /* 0x000fe20000000f00 */
[----:B------:R-:W-:-:S04]  /*f890*/  IMAD.WIDE.U32 R2, R3, -0x2daee0ad, RZ ;  /* 0xd2511f5303027825 */ /* 0x000fc800078e00ff */
[----:B------:R-:W-:Y:S01]  /*f8a0*/  IMAD.MOV.U32 R131, RZ, RZ, R190 ;  /* 0x000000ffff837224 */ /* 0x000fe200078e00be */
[----:B------:R-:W-:Y:S01]  /*f8b0*/  MOV R128, R63 ;  /* 0x0000003f00807202 */ /* 0x000fe20000000f00 */
[----:B------:R-:W-:Y:S01]  /*f8c0*/  IMAD.WIDE.U32 R26, R0, -0x2daee0ad, RZ ;  /* 0xd2511f53001a7825 */ /* 0x000fe200078e00ff */
[----:B------:R-:W-:Y:S01]  /*f8d0*/  LOP3.LUT R5, R3, UR37, R4, 0x96, !PT ;  /* 0x0000002503057c12 */ /* 0x000fe2000f8e9604 */
[----:B------:R3:W5:Y:S03]  /*f8e0*/  LDL.LU R216, [R1+0x148] ;  /* 0x0001480001d87983 */ /* 0x0007660000300800 */
[----:B------:R-:W-:Y:S01]  /*f8f0*/  LOP3.LUT R2, R27, UR41, R2, 0x96, !PT ;  /* 0x000000291b027c12 */ /* 0x000fe2000f8e9602 */
[----:B------:R-:W-:Y:S01]  /*f900*/  IMAD.MOV.U32 R95, RZ, RZ, R22 ;  /* 0x000000ffff5f7224 */ /* 0x000fe200078e0016 */
[----:B------:R-:W-:Y:S01]  /*f910*/  MOV R134, R77 ;  /* 0x0000004d00867202 */ /* 0x000fe20000000f00 */
[----:B------:R-:W-:Y:S01]  /*f920*/  IMAD.MOV.U32 R135, RZ, RZ, R76 ;  /* 0x000000ffff877224 */ /* 0x000fe200078e004c */
[----:B------:R-:W-:Y:S01]  /*f930*/  MOV R132, R79 ;  /* 0x0000004f00847202 */ /* 0x000fe20000000f00 */
[----:B------:R-:W-:-:S04]  /*f940*/  IMAD.WIDE.U32 R2, R2, -0x326172a9, RZ ;  /* 0xcd9e8d5702027825 */ /* 0x000fc800078e00ff */
[----:B------:R-:W-:Y:S01]  /*f950*/  IMAD.MOV.U32 R133, RZ, RZ, R78 ;  /* 0x000000ffff857224 */ /* 0x000fe200078e004e */
[----:B------:R-:W-:Y:S01]  /*f960*/  LOP3.LUT R0, R2, 0xffff, RZ, 0xc0, !PT ;  /* 0x0000ffff02007812 */ /* 0x000fe200078ec0ff */
[----:B------:R-:W-:Y:S01]  /*f970*/  IMAD.WIDE.U32 R22, R5, -0x326172a9, RZ ;  /* 0xcd9e8d5705167825 */ /* 0x000fe200078e00ff */
[----:B------:R-:W-:Y:S01]  /*f980*/  SHF.R.U32.HI R4, RZ, 0x10, R2 ;  /* 0x00000010ff047819 */ /* 0x000fe20000011602 */
[----:B------:R3:W5:Y:S01]  /*f990*/  LDL.LU R211, [R1+0x144] ;  /* 0x0001440001d37983 */ /* 0x0007620000300800 */
[----:B------:R-:W-:Y:S02]  /*f9a0*/  SHF.R.U32.HI R6, RZ, 0x8, R0 ;  /* 0x00000008ff067819 */ /* 0x000fe40000011600 */
[----:B------:R-:W-:Y:S01]  /*f9b0*/  LOP3.LUT R0, R4, 0xff, RZ, 0xc0, !PT ;  /* 0x000000ff04007812 */ /* 0x000fe200078ec0ff */
[----:B------:R-:W-:Y:S01]  /*f9c0*/  IMAD.MOV.U32 R89, RZ, RZ, R193 ;  /* 0x000000ffff597224 */ /* 0x000fe200078e00c1 */
[----:B------:R-:W-:Y:S01]  /*f9d0*/  LOP3.LUT R5, R2, 0xff, RZ, 0xc0, !PT ;  /* 0x000000ff02057812 */ /* 0x000fe200078ec0ff */
[----:B------:R-:W-:Y:S01]  /*f9e0*/  IMAD.MOV.U32 R138, RZ, RZ, R104 ;  /* 0x000000ffff8a7224 */ /* 0x000fe200078e0068 */
[----:B------:R-:W-:Y:S01]  /*f9f0*/  SHF.R.U32.HI R4, RZ, 0x18, R2 ;  /* 0x00000018ff047819 */ /* 0x000fe20000011602 */
[----:B------:R-:W-:Y:S01]  /*fa00*/  IMAD.MOV.U32 R136, RZ, RZ, R106 ;  /* 0x000000ffff887224 */ /* 0x000fe200078e006a */
[----:B------:R-:W-:Y:S01]  /*fa10*/  LOP3.LUT R2, R3, UR21, R22, 0x96, !PT ;  /* 0x0000001503027c12 */ /* 0x000fe2000f8e9616 */
[----:B------:R-:W-:Y:S01]  /*fa20*/  IMAD.MOV.U32 R146, RZ, RZ, R88 ;  /* 0x000000ffff927224 */ /* 0x000fe200078e0058 */
[----:B------:R-:W-:Y:S01]  /*fa30*/  PRMT R8, R0, 0x5410, R4 ;  /* 0x0000541000087816 */ /* 0x000fe20000000004 */
[----:B------:R-:W-:Y:S01]  /*fa40*/  IMAD.MOV.U32 R30, RZ, RZ, R92 ;  /* 0x000000ffff1e7224 */ /* 0x000fe200078e005c */
[----:B------:R-:W-:Y:S01]  /*fa50*/  LOP3.LUT R0, R2, 0xffff, RZ, 0xc0, !PT ;  /* 0x0000ffff02007812 */ /* 0x000fe200078ec0ff */
[----:B------:R-:W-:Y:S01]  /*fa60*/  IMAD.MOV.U32 R31, RZ, RZ, R94 ;  /* 0x000000ffff1f7224 */ /* 0x000fe200078e005e */
[----:B------:R-:W-:Y:S01]  /*fa70*/  SHF.R.U32.HI R3, RZ, 0x10, R2 ;  /* 0x00000010ff037819 */ /* 0x000fe20000011602 */
[----:B------:R3:W5:Y:S01]  /*fa80*/  LDL.LU R210, [R1+0x140] ;  /* 0x0001400001d27983 */ /* 0x0007620000300800 */
[----:B------:R-:W-:-:S02]  /*fa90*/  PRMT R7, R5, 0x5410, R6 ;  /* 0x0000541005077816 */ /* 0x000fc40000000006 */
[----:B------:R-:W-:Y:S01]  /*faa0*/  LOP3.LUT R6, R2, 0xff, RZ, 0xc0, !PT ;  /* 0x000000ff02067812 */ /* 0x000fe200078ec0ff */
[----:B------:R3:W5:Y:S01]  /*fab0*/  LDL.LU R209, [R1+0x13c] ;  /* 0x00013c0001d17983 */ /* 0x0007620000300800 */
[----:B------:R-:W-:Y:S02]  /*fac0*/  SHF.R.U32.HI R5, RZ, 0x18, R2 ;  /* 0x00000018ff057819 */ /* 0x000fe40000011602 */
[----:B------:R-:W-:Y:S01]  /*fad0*/  SHF.R.U32.HI R4, RZ, 0x8, R0 ;  /* 0x00000008ff047819 */ /* 0x000fe20000011600 */
[----:B------:R3:W5:Y:S01]  /*fae0*/  LDL.LU R208, [R1+0x138] ;  /* 0x0001380001d07983 */ /* 0x0007620000300800 */
[----:B------:R-:W-:Y:S02]  /*faf0*/  LOP3.LUT R2, R3, 0xff, RZ, 0xc0, !PT ;  /* 0x000000ff03027812 */ /* 0x000fe400078ec0ff */
[----:B------:R-:W-:Y:S01]  /*fb00*/  HSET2.LE.AND R0, R7, R20, PT ;  /* 0x0000001407007233 */ /* 0x000fe20003803000 */
[----:B------:R3:W5:Y:S01]  /*fb10*/  LDL.LU R207, [R1+0x134] ;  /* 0x0001340001cf7983 */ /* 0x0007620000300800 */
[----:B------:R-:W-:-:S02]  /*fb20*/  PRMT R4, R6, 0x5410, R4 ;  /* 0x0000541006047816 */ /* 0x000fc40000000004 */
[----:B------:R-:W-:Y:S01]  /*fb30*/  PRMT R3, R2, 0x5410, R5 ;  /* 0x0000541002037816 */ /* 0x000fe20000000005 */
[----:B------:R3:W5:Y:S01]  /*fb40*/  LDL.LU R206, [R1+0x130] ;  /* 0x0001300001ce7983 */ /* 0x0007620000300800 */
[----:B------:R-:W-:Y:S02]  /*fb50*/  LOP3.LUT R6, R0, R129, RZ, 0xc0, !PT ;  /* 0x0000008100067212 */ /* 0x000fe400078ec0ff */
[--C-:B------:R-:W-:Y:S01]  /*fb60*/  HSET2.LE.AND R0, R8, R20.reuse, PT ;  /* 0x0000001408007233 */ /* 0x100fe20003803000 */
[----:B------:R3:W5:Y:S01]  /*fb70*/  LDL.LU R205, [R1+0x12c] ;  /* 0x00012c0001cd7983 */ /* 0x0007620000300800 */
[--C-:B------:R-:W-:Y:S02]  /*fb80*/  HSET2.LE.AND R2, R4, R20.reuse, PT ;  /* 0x0000001404027233 */ /* 0x100fe40003803000 */
[----:B------:R-:W-:Y:S01]  /*fb90*/  HSET2.LE.AND R3, R3, R20, PT ;  /* 0x0000001403037233 */ /* 0x000fe20003803000 */
[----:B------:R-:W4:Y:S01]  /*fba0*/  LDSM.16.MT88.4 R8, [R187+0x19000] ;  /* 0x01900000bb08783b */ /* 0x000f220000004200 */
[----:B------:R-:W-:-:S02]  /*fbb0*/  LOP3.LUT R7, R0, R130, RZ, 0xc0, !PT ;  /* 0x0000008200077212 */ /* 0x000fc400078ec0ff */
[----:B------:R-:W-:Y:S02]  /*fbc0*/  LOP3.LUT R4, R2, R131, RZ, 0xc0, !PT ;  /* 0x0000008302047212 */ /* 0x000fe400078ec0ff */
[----:B------:R-:W-:Y:S02]  /*fbd0*/  MOV R137, R105 ;  /* 0x0000006900897202 */ /* 0x000fe40000000f00 */
[----:B------:R-:W-:Y:S01]  /*fbe0*/  MOV R147, R107 ;  /* 0x0000006b00937202 */ /* 0x000fe20000000f00 */
[----:B------:R-:W-:Y:S01]  /*fbf0*/  IMAD.MOV.U32 R129, RZ, RZ, R126 ;  /* 0x000000ffff817224 */ /* 0x000fe200078e007e */
[----:B------:R-:W-:Y:S01]  /*fc00*/  LOP3.LUT R5, R3, R124, RZ, 0xc0, !PT ;  /* 0x0000007c03057212 */ /* 0x000fe200078ec0ff */
[----:B------:R-:W-:Y:S01]  /*fc10*/  IMAD.MOV.U32 R131, RZ, RZ, R62 ;  /* 0x000000ffff837224 */ /* 0x000fe200078e003e */
[----:B------:R-:W-:Y:S01]  /*fc20*/  MOV R130, R125 ;  /* 0x0000007d00827202 */ /* 0x000fe20000000f00 */
[----:B------:R-:W-:Y:S01]  /*fc30*/  IMAD.MOV.U32 R125, RZ, RZ, R60 ;  /* 0x000000ffff7d7224 */ /* 0x000fe200078e003c */
[----:B------:R-:W-:Y:S01]  /*fc40*/  MOV R124, R61 ;  /* 0x0000003d007c7202 */ /* 0x000fe20000000f00 */
[----:B------:R3:W5:Y:S02]  /*fc50*/  LDL.LU R204, [R1+0x128] ;  /* 0x0001280001cc7983 */ /* 0x0007640000300800 */
[----:B-1----:R-:W-:Y:S01]  /*fc60*/  HMMA.16816.F32 R164, R4, R12, R164 ;  /* 0x0000000c04a4723c */ /* 0x002fe200000018a4 */
[----:B------:R-:W-:Y:S01]  /*fc70*/  IMAD.MOV.U32 R3, RZ, RZ, R80 ;  /* 0x000000ffff037224 */ /* 0x000fe200078e0050 */
[----:B------:R-:W-:-:S04]  /*fc80*/  MOV R139, R127 ;  /* 0x0000007f008b7202 */ /* 0x000fc80000000f00 */
[C---:B------:R-:W-:Y:S01]  /*fc90*/  HMMA.16816.F32 R60, R4.reuse, R14, R156 ;  /* 0x0000000e043c723c */ /* 0x040fe2000000189c */
[----:B------:R-:W1:Y:S01]  /*fca0*/  LDSM.16.MT88.4 R12, [R188+0x19000] ;  /* 0x01900000bc0c783b */ /* 0x000e620000004200 */
[----:B------:R-:W-:Y:S02]  /*fcb0*/  MOV R145, R89 ;  /* 0x0000005900917202 */ /* 0x000fe40000000f00 */
[----:B------:R-:W-:Y:S01]  /*fcc0*/  MOV R126, R91 ;  /* 0x0000005b007e7202 */ /* 0x000fe20000000f00 */
[----:B------:R3:W5:Y:S01]  /*fcd0*/  LDL.LU R203, [R1+0x124] ;  /* 0x0001240001cb7983 */ /* 0x0007620000300800 */
[C---:B--2---:R-:W-:Y:S06]  /*fce0*/  HMMA.16816.F32 R156, R4.reuse, R16, R248 ;  /* 0x00000010049c723c */ /* 0x044fec00000018f8 */
[C---:B------:R-:W-:Y:S01]  /*fcf0*/  HMMA.16816.F32 R76, R4.reuse, R18, R240 ;  /* 0x00000012044c723c */ /* 0x040fe200000018f0 */
[----:B------:R-:W-:Y:S01]  /*fd00*/  MOV R251, R81 ;  /* 0x0000005100fb7202 */ /* 0x000fe20000000f00 */
[----:B------:R-:W2:Y:S04]  /*fd10*/  LDSM.16.MT88.4 R16, [R185+0x1b000] ;  /* 0x01b00000b910783b */ /* 0x000ea80000004200 */
[C---:B----4-:R-:W-:Y:S06]  /*fd20*/  HMMA.16816.F32 R140, R4.reuse, R8, R180 ;  /* 0x00000008048c723c */ /* 0x050fec00000018b4 */
[----:B------:R-:W-:Y:S01]  /*fd30*/  HMMA.16816.F32 R84, R4, R10, R84 ;  /* 0x0000000a0454723c */ /* 0x000fe20000001854 */
[----:B------:R-:W4:Y:S01]  /*fd40*/  LDSM.16.MT88.4 R8, [R188+0x1b000] ;  /* 0x01b00000bc08783b */ /* 0x000f220000004200 */
[----:B------:R-:W-:Y:S01]  /*fd50*/  IMAD.MOV.U32 R127, RZ, RZ, R90 ;  /* 0x000000ffff7f7224 */ /* 0x000fe200078e005a */
[----:B------:R-:W-:-:S02]  /*fd60*/  MOV R0, R93 ;  /* 0x0000005d00007202 */ /* 0x000fc40000000f00 */
[----:B------:R-:W-:Y:S01]  /*fd70*/  MOV R2, R95 ;  /* 0x0000005f00027202 */ /* 0x000fe20000000f00 */
[----:B------:R3:W5:Y:S04]  /*fd80*/  LDL.LU R202, [R1+0x120] ;  /* 0x0001200001ca7983 */ /* 0x0007680000300800 */
[----:B------:R3:W5:Y:S04]  /*fd90*/  LDL.LU R201, [R1+0x11c] ;  /* 0x00011c0001c97983 */ /* 0x0007680000300800 */
[----:B------:R3:W5:Y:S01]  /*fda0*/  LDL.LU R200, [R1+0x118] ;  /* 0x0001180001c87983 */ /* 0x0007620000300800 */
[----:B-1----:R-:W-:Y:S03]  /*fdb0*/  HMMA.16816.F32 R148, R4, R12, R232 ;  /* 0x0000000c0494723c */ /* 0x002fe600000018e8 */
[----:B------:R3:W5:Y:S04]  /*fdc0*/  LDL.LU R199, [R1+0x114] ;  /* 0x0001140001c77983 */ /* 0x0007680000300800 */
[----:B------:R3:W5:Y:S01]  /*fdd0*/  LDL.LU R198, [R1+0x110] ;  /* 0x0001100001c67983 */ /* 0x0007620000300800 */
[----:B------:R-:W-:Y:S01]  /*fde0*/  IMAD.MOV.U32 R235, RZ, RZ, R82 ;  /* 0x000000ffffeb7224 */ /* 0x000fe200078e0052 */
[----:B------:R-:W-:-:S02]  /*fdf0*/  MOV R234, R83 ;  /* 0x0000005300ea7202 */ /* 0x000fc40000000f00 */
[----:B------:R3:W5:Y:S01]  /*fe00*/  LDL.LU R197, [R1+0x10c] ;  /* 0x00010c0001c57983 */ /* 0x0007620000300800 */
[C---:B------:R-:W-:Y:S03]  /*fe10*/  HMMA.16816.F32 R80, R4.reuse, R14, R224 ;  /* 0x0000000e0450723c */ /* 0x040fe600000018e0 */
[----:B------:R-:W1:Y:S03]  /*fe20*/  LDSM.16.MT88.4 R12, [R186+0x1b000] ;  /* 0x01b00000ba0c783b */ /* 0x000e660000004200 */
[C---:B--2---:R-:W-:Y:S01]  /*fe30*/  HMMA.16816.F32 R88, R4.reuse, R16, R244 ;  /* 0x000000100458723c */ /* 0x044fe200000018f4 */
[----:B------:R3:W5:Y:S04]  /*fe40*/  LDL.LU R196, [R1+0x108] ;  /* 0x0001080001c47983 */ /* 0x0007680000300800 */
[----:B------:R3:W5:Y:S01]  /*fe50*/  LDL.LU R195, [R1+0x104] ;  /* 0x0001040001c37983 */ /* 0x0007620000300800 */
[C---:B------:R-:W-:Y:S03]  /*fe60*/  HMMA.16816.F32 R92, R4.reuse, R18, R236 ;  /* 0x00000012045c723c */ /* 0x040fe600000018ec */
[----:B------:R-:W2:Y:S03]  /*fe70*/  LDSM.16.MT88.4 R16, [R187+0x1b000] ;  /* 0x01b00000bb10783b */ /* 0x000ea60000004200 */
[C---:B----4-:R-:W-:Y:S01]  /*fe80*/  HMMA.16816.F32 R244, R4.reuse, R8, R176 ;  /* 0x0000000804f4723c */ /* 0x050fe200000018b0 */
[----:B------:R3:W5:Y:S04]  /*fe90*/  LDL.LU R194, [R1+0x100] ;  /* 0x0001000001c27983 */ /* 0x0007680000300800 */
[----:B------:R3:W5:Y:S01]  /*fea0*/  LDL.LU R193, [R1+0xfc] ;  /* 0x0000fc0001c17983 */ /* 0x0007620000300800 */
[C---:B------:R-:W-:Y:S03]  /*feb0*/  HMMA.16816.F32 R236, R4.reuse, R10, R160 ;  /* 0x0000000a04ec723c */ /* 0x040fe600000018a0 */
[----:B------:R-:W4:Y:S04]  /*fec0*/  LDSM.16.MT88.4 R8, [R186+0x1d000] ;  /* 0x01d00000ba08783b */ /* 0x000f280000004200 */
[----:B------:R3:W5:Y:S04]  /*fed0*/  LDL.LU R192, [R1+0xf8] ;  /* 0x0000f80001c07983 */ /* 0x0007680000300800 */
[----:B------:R3:W5:Y:S04]  /*fee0*/  LDL.LU R190, [R1+0xf4] ;  /* 0x0000f40001be7983 */ /* 0x0007680000300800 */
[----:B------:R-:W-:Y:S01]  /*fef0*/  LDSM.16.MT88.4 R160, [R185+0x19800] ;  /* 0x01980000b9a0783b */ /* 0x000fe20000004200 */
[C---:B-1----:R-:W-:Y:S06]  /*ff00*/  HMMA.16816.F32 R104, R4.reuse, R12, R228 ;  /* 0x0000000c0468723c */ /* 0x042fec00000018e4 */
[C---:B------:R-:W-:Y:S01]  /*ff10*/  HMMA.16816.F32 R212, R4.reuse, R14, R212 ;  /* 0x0000000e04d4723c */ /* 0x040fe200000018d4 */
[----:B------:R-:W1:Y:S05]  /*ff20*/  LDSM.16.MT88.4 R12, [R185+0x1d000] ;  /* 0x01d00000b90c783b */ /* 0x000e6a0000004200 */
[C---:B--2---:R-:W-:Y:S06]  /*ff30*/  HMMA.16816.F32 R228, R4.reuse, R16, R172 ;  /* 0x0000001004e4723c */ /* 0x044fec00000018ac */
[C---:B----4-:R-:W-:Y:S06]  /*ff40*/  HMMA.16816.F32 R112, R4.reuse, R8, R112 ;  /* 0x000000080470723c */ /* 0x050fec0000001870 */
[C---:B------:R-:W-:Y:S01]  /*ff50*/  HMMA.16816.F32 R100, R4.reuse, R10, R100 ;  /* 0x0000000a0464723c */ /* 0x040fe20000001864 */
[----:B------:R-:W2:Y:S05]  /*ff60*/  LDSM.16.MT88.4 R8, [R185+0x1f000] ;  /* 0x01f00000b908783b */ /* 0x000eaa0000004200 */
[----:B------:R-:W-:Y:S01]  /*ff70*/  IMAD.MOV.U32 R182, RZ, RZ, R213 ;  /* 0x000000ffffb67224 */ /* 0x000fe200078e00d5 */
[----:B------:R-:W-:Y:S01]  /*ff80*/  MOV R181, R214 ;  /* 0x000000d600b57202 */ /* 0x000fe20000000f00 */
[----:B------:R-:W-:Y:S01]  /*ff90*/  IMAD.MOV.U32 R180, RZ, RZ, R212 ;  /* 0x000000ffffb47224 */ /* 0x000fe200078e00d4 */
[C---:B-1----:R-:W-:Y:S06]  /*ffa0*/  HMMA.16816.F32 R176, R4.reuse, R12, R120 ;  /* 0x0000000c04b0723c */ /* 0x042fec0000001878 */
[----:B------:R-:W-:Y:S01]  /*ffb0*/  HMMA.16816.F32 R120, R4, R14, R116 ;  /* 0x0000000e0478723c */ /* 0x000fe20000001874 */
[----:B------:R-:W1:Y:S01]  /*ffc0*/  LDSM.16.MT88.4 R12, [R187+0x1d000] ;  /* 0x01d00000bb0c783b */ /* 0x000e620000004200 */
[----:B------:R-:W-:-:S04]  /*ffd0*/  MOV R144, R215 ;  /* 0x000000d700907202 */ /* 0x000fc80000000f00 */
[C---:B------:R-:W-:Y:S01]  /*ffe0*/  HMMA.16816.F32 R212, R4.reuse, R18, R152 ;  /* 0x0000001204d4723c */ /* 0x040fe20000001898 */
[----:B------:R-:W4:Y:S06]  /*fff0*/  LDSM.16.MT88.4 R16, [R188+0x1d000] ;  /* 0x01d00000bc10783b */ /* 0x000f2c0000004200 */
[----:B------:R-:W-:Y:S01]  /*10000*/  IMAD.MOV.U32 R154, RZ, RZ, R182 ;  /* 0x000000ffff9a7224 */ /* 0x000fe200078e00b6 */
[----:B------:R-:W-:Y:S01]  /*10010*/  MOV R155, R181 ;  /* 0x000000b5009b7202 */ /* 0x000fe20000000f00 */
[----:B------:R-:W-:Y:S01]  /*10020*/  IMAD.MOV.U32 R153, RZ, RZ, R180 ;  /* 0x000000ffff997224 */ /* 0x000fe200078e00b4 */
[C---:B--2---:R-:W-:Y:S06]  /*10030*/  HMMA.16816.F32 R224, R4.reuse, R8, R40 ;  /* 0x0000000804e0723c */ /* 0x044fec0000001828 */
[----:B------:R-:W-:Y:S01]  /*10040*/  HMMA.16816.F32 R180, R4, R10, R36 ;  /* 0x0000000a04b4723c */ /* 0x000fe20000001824 */
[----:B------:R-:W2:Y:S01]  /*10050*/  LDSM.16.MT88.4 R8, [R188+0x1f000] ;  /* 0x01f00000bc08783b */ /* 0x000ea20000004200 */
[----:B------:R-:W-:-:S04]  /*10060*/  MOV R152, R251 ;  /* 0x000000fb00987202 */ /* 0x000fc80000000f00 */
[C---:B-1----:R-:W-:Y:S07]  /*10070*/  HMMA.16816.F32 R240, R4.reuse, R12, R72 ;  /* 0x0000000c04f0723c */ /* 0x042fee0000001848 */
[----:B------:R-:W-:Y:S01]  /*10080*/  IMAD.MOV.U32 R75, RZ, RZ, R234 ;  /* 0x000000ffff4b7224 */ /* 0x000fe200078e00ea */
[----:B------:R-:W-:Y:S02]  /*10090*/  MOV R74, R235 ;  /* 0x000000eb004a7202 */ /* 0x000fe40000000f00 */
[C---:B------:R-:W-:Y:S01]  /*100a0*/  HMMA.16816.F32 R232, R4.reuse, R14, R56 ;  /* 0x0000000e04e8723c */ /* 0x040fe20000001838 */
[----:B------:R-:W1:Y:S05]  /*100b0*/  LDSM.16.MT88.4 R12, [R186+0x1f000] ;  /* 0x01f00000ba0c783b */ /* 0x000e6a0000004200 */
[C---:B----4-:R-:W-:Y:S06]  /*100c0*/  HMMA.16816.F32 R108, R4.reuse, R16, R108 ;  /* 0x00000010046c723c */ /* 0x050fec000000186c */
        /* <DEDUP_REMOVED lines=17> */
[----:B------:R-:W-:-:S02]  /*101e0*/  MOV R72, R73 ;  /* 0x0000004900487202 */ /* 0x000fc40000000f00 */
[----:B------:R-:W-:Y:S01]  /*101f0*/  MOV R43, R56 ;  /* 0x00000038002b7202 */ /* 0x000fe20000000f00 */
[----:B------:R-:W-:Y:S01]  /*10200*/  IMAD.MOV.U32 R56, RZ, RZ, R57 ;  /* 0x000000ffff387224 */ /* 0x000fe200078e0039 */
[----:B------:R-:W-:Y:S01]  /*10210*/  MOV R57, R58 ;  /* 0x0000003a00397202 */ /* 0x000fe20000000f00 */
[----:B------:R-:W-:Y:S01]  /*10220*/  IMAD.MOV.U32 R58, RZ, RZ, R59 ;  /* 0x000000ffff3a7224 */ /* 0x000fe200078e003b */
[----:B------:R-:W-:Y:S02]  /*10230*/  LOP3.LUT R2, R23, UR42, R24, 0x96, !PT ;  /* 0x0000002a17027c12 */ /* 0x000fe4000f8e9618 */
[----:B------:R-:W-:Y:S01]  /*10240*/  MOV R59, R72 ;  /* 0x00000048003b7202 */ /* 0x000fe20000000f00 */
[----:B--2---:R-:W-:Y:S02]  /*10250*/  HMMA.16816.F32 R116, R4, R8, R52 ;  /* 0x000000080474723c */ /* 0x004fe40000001834 */
[----:B------:R-:W-:-:S04]  /*10260*/  IMAD.WIDE.U32 R2, R2, -0x2daee0ad, RZ ;  /* 0xd2511f5302027825 */ /* 0x000fc800078e00ff */
[----:B-1----:R-:W-:Y:S01]  /*10270*/  HMMA.16816.F32 R172, R4, R12, R68 ;  /* 0x0000000c04ac723c */ /* 0x002fe20000001844 */
[----:B------:R-:W-:-:S05]  /*10280*/  IMAD.MOV.U32 R55, RZ, RZ, R59 ;  /* 0x000000ffff377224 */ /* 0x000fca00078e003b */
[C---:B------:R-:W-:Y:S01]  /*10290*/  HMMA.16816.F32 R132, R4.reuse, R14, R64 ;  /* 0x0000000e0484723c */ /* 0x040fe20000001840 */
[----:B------:R-:W-:Y:S02]  /*102a0*/  MOV R68, R56 ;  /* 0x0000003800447202 */ /* 0x000fe40000000f00 */
[----:B------:R-:W-:Y:S01]  /*102b0*/  LOP3.LUT R0, R3, UR27, R26, 0x96, !PT ;  /* 0x0000001b03007c12 */ /* 0x000fe2000f8e961a */
[----:B------:R-:W-:Y:S02]  /*102c0*/  IMAD.MOV.U32 R97, RZ, RZ, R131 ;  /* 0x000000ffff617224 */ /* 0x000fe400078e0083 */
[C---:B------:R-:W-:Y:S01]  /*102d0*/  HMMA.16816.F32 R12, R4.reuse, R10, R48 ;  /* 0x0000000a040c723c */ /* 0x040fe20000001830 */
[----:B------:R-:W-:Y:S01]  /*102e0*/  LOP3.LUT R3, R2, 0xffff, RZ, 0xc0, !PT ;  /* 0x0000ffff02037812 */ /* 0x000fe200078ec0ff */
[----:B------:R-:W-:Y:S01]  /*102f0*/  IMAD.MOV.U32 R99, RZ, RZ, R125 ;  /* 0x000000ffff637224 */ /* 0x000fe200078e007d */
[----:B------:R-:W-:Y:S02]  /*10300*/  MOV R96, R128 ;  /* 0x0000008000607202 */ /* 0x000fe40000000f00 */
[----:B------:R-:W-:Y:S01]  /*10310*/  MOV R98, R124 ;  /* 0x0000007c00627202 */ /* 0x000fe20000000f00 */
[----:B----4-:R-:W-:Y:S01]  /*10320*/  HMMA.16816.F32 R32, R4, R18, R32 ;  /* 0x000000120420723c */ /* 0x010fe20000001820 */
[----:B------:R-:W-:Y:S01]  /*10330*/  IMAD.MOV.U32 R11, RZ, RZ, R57 ;  /* 0x000000ffff0b7224 */ /* 0x000fe200078e0039 */
[----:B------:R-:W-:Y:S01]  /*10340*/  MOV R10, R58 ;  /* 0x0000003a000a7202 */ /* 0x000fe20000000f00 */
[----:B------:R-:W-:Y:S01]  /*10350*/  IMAD.MOV.U32 R73, RZ, RZ, R74 ;  /* 0x000000ffff497224 */ /* 0x000fe200078e004a */
[----:B------:R-:W1:Y:S01]  /*10360*/  LDSM.16.MT88.4 R56, [R188+0x1b800] ;  /* 0x01b80000bc38783b */ /* 0x000e620000004200 */
[----:B------:R-:W-:Y:S01]  /*10370*/  MOV R131, R126 ;  /* 0x0000007e00837202 */ /* 0x000fe20000000f00 */
[----:B------:R-:W-:-:S02]  /*10380*/  IMAD.MOV.U32 R128, RZ, RZ, R127 ;  /* 0x000000ffff807224 */ /* 0x000fc400078e007f */
[----:B------:R-:W-:Y:S01]  /*10390*/  HMMA.16816.F32 R124, R4, R16, R44 ;  /* 0x00000010047c723c */ /* 0x000fe2000000182c */
[--C-:B------:R-:W-:Y:S01]  /*103a0*/  SHF.R.U32.HI R8, RZ, 0x18, R2.reuse ;  /* 0x00000018ff087819 */ /* 0x100fe20000011602 */
[----:B------:R-:W-:Y:S02]  /*103b0*/  IMAD.MOV.U32 R71, RZ, RZ, R41 ;  /* 0x000000ffff477224 */ /* 0x000fe400078e0029 */
[----:B------:R-:W-:Y:S01]  /*103c0*/  IMAD.MOV.U32 R69, RZ, RZ, R43 ;  /* 0x000000ffff457224 */ /* 0x000fe200078e002b */
[----:B------:R-:W-:Y:S01]  /*103d0*/  MOV R70, R42 ;  /* 0x0000002a00467202 */ /* 0x000fe20000000f00 */
[----:B------:R-:W-:Y:S01]  /*103e0*/  LDSM.16.MT88.4 R48, [R186+0x1b800] ;  /* 0x01b80000ba30783b */ /* 0x000fe20000004200 */
[----:B------:R-:W-:Y:S02]  /*103f0*/  SHF.R.U32.HI R4, RZ, 0x8, R3 ;  /* 0x00000008ff047819 */ /* 0x000fe40000011603 */
[----:B------:R-:W-:Y:S01]  /*10400*/  LOP3.LUT R3, R2, 0xff, RZ, 0xc0, !PT ;  /* 0x000000ff02037812 */ /* 0x000fe200078ec0ff */
[----:B------:R-:W-:Y:S01]  /*10410*/  LDSM.16.MT88.4 R64, [R187+0x1b800] ;  /* 0x01b80000bb40783b */ /* 0x000fe20000004200 */
[----:B------:R-:W-:-:S02]  /*10420*/  SHF.R.U32.HI R5, RZ, 0x10, R2 ;  /* 0x00000010ff057819 */ /* 0x000fc40000011602 */
[----:B------:R-:W-:Y:S02]  /*10430*/  PRMT R9, R3, 0x5410, R4 ;  /* 0x0000541003097816 */ /* 0x000fe40000000004 */
[----:B------:R-:W-:Y:S01]  /*10440*/  MOV R74, R75 ;  /* 0x0000004b004a7202 */ /* 0x000fe20000000f00 */
[----:B------:R-:W-:Y:S01]  /*10450*/  IMAD.MOV.U32 R75, RZ, RZ, R152 ;  /* 0x000000ffff4b7224 */ /* 0x000fe200078e0098 */
[C---:B------:R-:W-:Y:S01]  /*10460*/  LOP3.LUT R2, R0.reuse, 0xffff, RZ, 0xc0, !PT ;  /* 0x0000ffff00027812 */ /* 0x040fe200078ec0ff */
[----:B------:R-:W-:Y:S01]  /*10470*/  IMAD.MOV.U32 R72, RZ, RZ, R73 ;  /* 0x000000ffff487224 */ /* 0x000fe200078e0049 */
[----:B------:R-:W-:Y:S01]  /*10480*/  SHF.R.U32.HI R4, RZ, 0x10, R0 ;  /* 0x00000010ff047819 */ /* 0x000fe20000011600 */
[----:B------:R-:W-:Y:S01]  /*10490*/  LDSM.16.MT88.4 R40, [R185+0x1b800] ;  /* 0x01b80000b928783b */ /* 0x000fe20000004200 */
[----:B------:R-:W-:Y:S01]  /*104a0*/  MOV R152, R153 ;  /* 0x0000009900987202 */ /* 0x000fe20000000f00 */
[----:B------:R-:W-:Y:S01]  /*104b0*/  IMAD.MOV.U32 R153, RZ, RZ, R154 ;  /* 0x000000ffff997224 */ /* 0x000fe200078e009a */
[----:B------:R-:W-:-:S02]  /*104c0*/  LOP3.LUT R7, R0, 0xff, RZ, 0xc0, !PT ;  /* 0x000000ff00077812 */ /* 0x000fc400078ec0ff */
[----:B------:R-:W-:Y:S02]  /*104d0*/  SHF.R.U32.HI R6, RZ, 0x18, R0 ;  /* 0x00000018ff067819 */ /* 0x000fe40000011600 */
[----:B------:R-:W-:Y:S02]  /*104e0*/  SHF.R.U32.HI R0, RZ, 0x8, R2 ;  /* 0x00000008ff007819 */ /* 0x000fe40000011602 */
[----:B------:R-:W-:Y:S01]  /*104f0*/  MOV R154, R155 ;  /* 0x0000009b009a7202 */ /* 0x000fe20000000f00 */
[----:B------:R-:W-:Y:S01]  /*10500*/  IMAD.MOV.U32 R155, RZ, RZ, R144 ;  /* 0x000000ffff9b7224 */ /* 0x000fe200078e0090 */
[----:B------:R-:W-:Y:S01]  /*10510*/  MOV R73, R74 ;  /* 0x0000004a00497202 */ /* 0x000fe20000000f00 */
[----:B------:R-:W-:Y:S01]  /*10520*/  IMAD.MOV.U32 R74, RZ, RZ, R75 ;  /* 0x000000ffff4a7224 */ /* 0x000fe200078e004b */
[----:B------:R-:W-:Y:S02]  /*10530*/  LOP3.LUT R3, R5, 0xff, RZ, 0xc0, !PT ;  /* 0x000000ff05037812 */ /* 0x000fe400078ec0ff */
[----:B------:R-:W-:-:S02]  /*10540*/  LOP3.LUT R2, R4, 0xff, RZ, 0xc0, !PT ;  /* 0x000000ff04027812 */ /* 0x000fc400078ec0ff */
        /* <DEDUP_REMOVED lines=8> */
[----:B------:R-:W-:Y:S02]  /*105d0*/  PRMT R4, R3, 0x5410, R8 ;  /* 0x0000541003047816 */ /* 0x000fe40000000008 */
[----:B------:R-:W-:-:S02]  /*105e0*/  PRMT R0, R7, 0x5410, R0 ;  /* 0x0000541007007816 */ /* 0x000fc40000000000 */
[----:B------:R-:W-:Y:S02]  /*105f0*/  PRMT R2, R2, 0x5410, R6 ;  /* 0x0000541002027816 */ /* 0x000fe40000000006 */
        /* <DEDUP_REMOVED lines=8> */
[----:B------:R-:W-:-:S02]  /*10680*/  HSET2.LE.AND R0, R0, R20, PT ;  /* 0x0000001400007233 */ /* 0x000fc40003803000 */
[--C-:B------:R-:W-:Y:S02]  /*10690*/  HSET2.LE.AND R2, R2, R20.reuse, PT ;  /* 0x0000001402027233 */ /* 0x100fe40003803000 */
[--C-:B------:R-:W-:Y:S02]  /*106a0*/  HSET2.LE.AND R3, R9, R20.reuse, PT ;  /* 0x0000001409037233 */ /* 0x100fe40003803000 */
[----:B------:R-:W-:Y:S02]  /*106b0*/  HSET2.LE.AND R4, R4, R20, PT ;  /* 0x0000001404047233 */ /* 0x000fe40003803000 */
[----:B------:R-:W-:Y:S01]  /*106c0*/  MOV R147, R136 ;  /* 0x0000008800937202 */ /* 0x000fe20000000f00 */
[----:B------:R-:W-:Y:S01]  /*106d0*/  IMAD.MOV.U32 R136, RZ, RZ, R137 ;  /* 0x000000ffff887224 */ /* 0x000fe200078e0089 */
[----:B------:R-:W-:Y:S01]  /*106e0*/  MOV R137, R138 ;  /* 0x0000008a00897202 */ /* 0x000fe20000000f00 */
[----:B------:R-:W-:Y:S01]  /*106f0*/  IMAD.MOV.U32 R138, RZ, RZ, R139 ;  /* 0x000000ffff8a7224 */ /* 0x000fe200078e008b */
[----:B------:R-:W-:-:S02]  /*10700*/  MOV R139, R130 ;  /* 0x00000082008b7202 */ /* 0x000fc40000000f00 */
[----:B------:R-:W-:Y:S02]  /*10710*/  LOP3.LUT R128, R0, R128, RZ, 0xc0, !PT ;  /* 0x0000008000807212 */ /* 0x000fe400078ec0ff */
[----:B------:R-:W-:Y:S02]  /*10720*/  LOP3.LUT R129, R2, R189, RZ, 0xc0, !PT ;  /* 0x000000bd02817212 */ /* 0x000fe400078ec0ff */
[----:B------:R-:W-:Y:S02]  /*10730*/  LOP3.LUT R130, R3, R184, RZ, 0xc0, !PT ;  /* 0x000000b803827212 */ /* 0x000fe400078ec0ff */
[----:B------:R-:W-:Y:S01]  /*10740*/  LOP3.LUT R131, R4, R131, RZ, 0xc0, !PT ;  /* 0x0000008304837212 */ /* 0x000fe200078ec0ff */
[----:B------:R-:W-:Y:S01]  /*10750*/  IMAD.MOV.U32 R53, RZ, RZ, R73 ;  /* 0x000000ffff357224 */ /* 0x000fe200078e0049 */
[----:B------:R-:W-:Y:S02]  /*10760*/  MOV R54, R72 ;  /* 0x0000004800367202 */ /* 0x000fe40000000f00 */
[----:B------:R-:W-:Y:S01]  /*10770*/  MOV R52, R74 ;  /* 0x0000004a00347202 */ /* 0x000fe20000000f00 */
[----:B------:R-:W-:Y:S01]  /*10780*/  IMAD.MOV.U32 R0, RZ, RZ, R53 ;  /* 0x000000ffff007224 */ /* 0x000fe200078e0035 */
[----:B------:R-:W-:Y:S01]  /*10790*/  MOV R2, R54 ;  /* 0x0000003600027202 */ /* 0x000fe20000000f00 */
[----:B------:R-:W-:Y:S01]  /*107a0*/  IMAD.MOV.U32 R3, RZ, RZ, R55 ;  /* 0x000000ffff037224 */ /* 0x000fe200078e0037 */
[----:B------:R-:W-:Y:S01]  /*107b0*/  MOV R9, R52 ;  /* 0x0000003400097202 */ /* 0x000fe20000000f00 */
[----:B------:R3:W5:Y:S01]  /*107c0*/  LDL.LU R189, [R1+0xf0] ;  /* 0x0000f00001bd7983 */ /* 0x0007620000300800 */
[C---:B-1----:R-:W-:Y:S03]  /*107d0*/  HMMA.16816.F32 R52, R128.reuse, R56, R244 ;  /* 0x000000388034723c */ /* 0x042fe600000018f4 */
[----:B------:R3:W5:Y:S03]  /*107e0*/  LDL.LU R184, [R1+0xec] ;  /* 0x0000ec0001b87983 */ /* 0x0007660000300800 */
[----:B------:R-:W-:Y:S01]  /*107f0*/  HMMA.16816.F32 R56, R128, R58, R236 ;  /* 0x0000003a8038723c */ /* 0x000fe200000018ec */
[----:B------:R-:W-:Y:S01]  /*10800*/  MOV R244, R69 ;  /* 0x0000004500f47202 */ /* 0x000fe20000000f00 */
[----:B------:R-:W-:Y:S01]  /*10810*/  IMAD.MOV.U32 R247, RZ, RZ, R68 ;  /* 0x000000fffff77224 */ /* 0x000fe200078e0044 */
[----:B------:R-:W-:-:S02]  /*10820*/  MOV R245, R71 ;  /* 0x0000004700f57202 */ /* 0x000fc40000000f00 */
[----:B------:R-:W-:Y:S02]  /*10830*/  MOV R246, R10 ;  /* 0x0000000a00f67202 */ /* 0x000fe40000000f00 */
[----:B------:R-:W-:Y:S01]  /*10840*/  IMAD.MOV.U32 R238, RZ, RZ, R98 ;  /* 0x000000ffffee7224 */ /* 0x000fe200078e0062 */
[----:B------:R-:W-:-:S04]  /*10850*/  MOV R239, R99 ;  /* 0x0000006300ef7202 */ /* 0x000fc80000000f00 */
[----:B------:R-:W-:Y:S04]  /*10860*/  STG.E.U16 desc[UR28][R218.64+-0x70], R238 ;  /* 0xffff90eeda007986 */ /* 0x000fe8000c10151c */
[----:B------:R-:W-:Y:S04]  /*10870*/  STG.E.U16 desc[UR28][R218.64+-0x6e], R239 ;  /* 0xffff92efda007986 */ /* 0x000fe8000c10151c */
[----:B------:R-:W-:Y:S04]  /*10880*/  STG.E.U16 desc[UR28][R28.64+-0x70], R244 ;  /* 0xffff90f41c007986 */ /* 0x000fe8000c10151c */
[----:B------:R-:W-:Y:S04]  /*10890*/  STG.E.U16 desc[UR28][R28.64+-0x6e], R245 ;  /* 0xffff92f51c007986 */ /* 0x000fe8000c10151c */
[----:B------:R1:W-:Y:S04]  /*108a0*/  STG.E.U16 desc[UR28][R218.64+-0x60], R247 ;  /* 0xffffa0f7da007986 */ /* 0x0003e8000c10151c */
[----:B------:R2:W-:Y:S04]  /*108b0*/  STG.E.U16 desc[UR28][R218.64+-0x5e], R246 ;  /* 0xffffa2f6da007986 */ /* 0x0005e8000c10151c */
[----:B-1----:R-:W4:Y:S04]  /*108c0*/  LDL R247, [R1+0xa8] ;  /* 0x0000a80001f77983 */ /* 0x002f280000100800 */
[----:B--2---:R-:W2:Y:S01]  /*108d0*/  LDL R246, [R1+0xa4] ;  /* 0x0000a40001f67983 */ /* 0x004ea20000100800 */
[----:B------:R-:W-:Y:S01]  /*108e0*/  MOV R22, R144 ;  /* 0x0000009000167202 */ /* 0x000fe20000000f00 */
[----:B------:R-:W-:Y:S01]  /*108f0*/  IMAD.MOV.U32 R17, RZ, RZ, R145 ;  /* 0x000000ffff117224 */ /* 0x000fe200078e0091 */
[----:B------:R-:W-:Y:S01]  /*10900*/  MOV R16, R146 ;  /* 0x0000009200107202 */ /* 0x000fe20000000f00 */
[----:B------:R-:W-:-:S02]  /*10910*/  IMAD.MOV.U32 R19, RZ, RZ, R147 ;  /* 0x000000ffff137224 */ /* 0x000fc400078e0093 */
[----:B------:R-:W1:Y:S01]  /*10920*/  LDSM.16.MT88.4 R144, [R188+0x19800] ;  /* 0x01980000bc90783b */ /* 0x000e620000004200 */
[----:B------:R-:W-:Y:S01]  /*10930*/  MOV R5, R152 ;  /* 0x0000009800057202 */ /* 0x000fe20000000f00 */
[----:B------:R-:W-:Y:S01]  /*10940*/  IMAD.MOV.U32 R6, RZ, RZ, R153 ;  /* 0x000000ffff067224 */ /* 0x000fe200078e0099 */
[----:B------:R-:W-:Y:S01]  /*10950*/  MOV R7, R154 ;  /* 0x0000009a00077202 */ /* 0x000fe20000000f00 */
[----:B------:R-:W-:Y:S02]  /*10960*/  IMAD.MOV.U32 R23, RZ, RZ, R155 ;  /* 0x000000ffff177224 */ /* 0x000fe400078e009b */
[----:B------:R-:W-:Y:S01]  /*10970*/  IMAD.MOV.U32 R4, RZ, RZ, R75 ;  /* 0x000000ffff047224 */ /* 0x000fe200078e004b */
[----:B------:R-:W3:Y:S04]  /*10980*/  LDSM.16.MT88.4 R152, [R186+0x19800] ;  /* 0x01980000ba98783b */ /* 0x000ee80000004200 */
[----:B------:R-:W3:Y:S01]  /*10990*/  LDSM.16.MT88.4 R72, [R185+0x1d800] ;  /* 0x01d80000b948783b */ /* 0x000ee20000004200 */
        /* <DEDUP_REMOVED lines=8> */
[----:B------:R-:W1:Y:S01]  /*10a20*/  LDSM.16.MT88.4 R136, [R187+0x19800] ;  /* 0x01980000bb88783b */ /* 0x000e620000004200 */
[----:B---3--:R-:W-:Y:S01]  /*10a30*/  HMMA.16816.F32 R156, R128, R152, R156 ;  /* 0x00000098809c723c */ /* 0x008fe2000000189c */
[----:B------:R-:W-:-:S02]  /*10a40*/  IMAD.MOV.U32 R24, RZ, RZ, R70 ;  /* 0x000000ffff187224 */ /* 0x000fc400078e0046 */
[----:B------:R-:W-:Y:S01]  /*10a50*/  IMAD.MOV.U32 R8, RZ, RZ, R25 ;  /* 0x000000ffff087224 */ /* 0x000fe200078e0019 */
[----:B------:R-:W-:Y:S01]  /*10a60*/  MOV R25, R97 ;  /* 0x0000006100197202 */ /* 0x000fe20000000f00 */
[----:B------:R-:W-:Y:S01]  /*10a70*/  IMAD.MOV.U32 R10, RZ, RZ, R96 ;  /* 0x000000ffff0a7224 */ /* 0x000fe200078e0060 */
[C---:B------:R-:W-:Y:S01]  /*10a80*/  HMMA.16816.F32 R152, R128.reuse, R154, R76 ;  /* 0x0000009a8098723c */ /* 0x040fe2000000184c */
[----:B------:R-:W-:Y:S05]  /*10a90*/  LDSM.16.MT88.4 R96, [R187+0x1d800] ;  /* 0x01d80000bb60783b */ /* 0x000fea0000004200 */
[C---:B------:R-:W-:Y:S01]  /*10aa0*/  HMMA.16816.F32 R36, R128.reuse, R40, R88 ;  /* 0x000000288024723c */ /* 0x040fe20000001858 */
[----:B------:R-:W3:Y:S05]  /*10ab0*/  LDSM.16.MT88.4 R88, [R188+0x1d800] ;  /* 0x01d80000bc58783b */ /* 0x000eea0000004200 */
[C---:B------:R-:W-:Y:S06]  /*10ac0*/  HMMA.16816.F32 R68, R128.reuse, R72, R176 ;  /* 0x000000488044723c */ /* 0x040fec00000018b0 */
[C---:B------:R-:W-:Y:S01]  /*10ad0*/  HMMA.16816.F32 R44, R128.reuse, R48, R104 ;  /* 0x00000030802c723c */ /* 0x040fe20000001868 */
[----:B------:R-:W3:Y:S05]  /*10ae0*/  LDSM.16.MT88.4 R104, [R185+0x1f800] ;  /* 0x01f80000b968783b */ /* 0x000eea0000004200 */
[C---:B------:R-:W-:Y:S01]  /*10af0*/  HMMA.16816.F32 R72, R128.reuse, R74, R120 ;  /* 0x0000004a8048723c */ /* 0x040fe20000001878 */
[----:B------:R-:W-:Y:S05]  /*10b00*/  LDSM.16.MT88.4 R120, [R188+0x1f800] ;  /* 0x01f80000bc78783b */ /* 0x000fea0000004200 */
[C---:B-1----:R-:W-:Y:S01]  /*10b10*/  HMMA.16816.F32 R76, R128.reuse, R80, R112 ;  /* 0x00000050804c723c */ /* 0x042fe20000001870 */
[----:B------:R-:W1:Y:S05]  /*10b20*/  LDSM.16.MT88.4 R112, [R186+0x1f800] ;  /* 0x01f80000ba70783b */ /* 0x000e6a0000004200 */
[----:B------:R-:W-:Y:S01]  /*10b30*/  HMMA.16816.F32 R48, R128, R50, R4 ;  /* 0x000000328030723c */ /* 0x000fe20000001804 */
[----:B------:R-:W4:Y:S04]  /*10b40*/  LDSM.16.MT88.4 R4, [R187+0x1f800] ;  /* 0x01f80000bb04783b */ /* 0x000f280000004200 */
        /* <DEDUP_REMOVED lines=12> */
[----:B------:R-:W-:-:S03]  /*10c10*/  UISETP.GT.AND UP0, UPT, UR34, UR5, UPT ;  /* 0x000000052200728c */ /* 0x000fc6000bf04270 */
        /* <DEDUP_REMOVED lines=10> */
[----:B------:R-:W-:Y:S01]  /*10cc0*/  PLOP3.LUT P0, PT, PT, PT, UP0, 0x80, 0x0 ;  /* 0x000000000000781c */ /* 0x000fe20003f0f008 */
        /* <DEDUP_REMOVED lines=8> */
[----:B---3--:R-:W-:Y:S01]  /*10d50*/  HMMA.16816.F32 R84, R128, R88, R108 ;  /* 0x000000588054723c */ /* 0x008fe2000000186c */
[----:B------:R-:W-:-:S05]  /*10d60*/  FADD.FTZ R239, R30, R11 ;  /* 0x0000000b1eef7221 */ /* 0x000fca0000010000 */
[----:B------:R-:W-:Y:S01]  /*10d70*/  HMMA.16816.F32 R64, R128, R66, R212 ;  /* 0x000000428040723c */ /* 0x000fe200000018d4 */
[----:B------:R-:W-:-:S05]  /*10d80*/  FADD.FTZ R244, R31, R244 ;  /* 0x000000f41ff47221 */ /* 0x000fca0000010000 */
[----:B------:R-:W-:Y:S01]  /*10d90*/  HMMA.16816.F32 R92, R128, R96, R240 ;  /* 0x00000060805c723c */ /* 0x000fe200000018f0 */
[----:B------:R-:W-:-:S05]  /*10da0*/  IADD3 R214, P1, R218, -0x100, RZ ;  /* 0xffffff00dad67810 */ /* 0x000fca0007f3e0ff */
[----:B------:R-:W-:Y:S01]  /*10db0*/  HMMA.16816.F32 R100, R128, R104, R224 ;  /* 0x000000688064723c */ /* 0x000fe200000018e0 */
[----:B------:R-:W-:-:S05]  /*10dc0*/  IADD3.X R215, R219, -0x1, RZ, P1, !PT ;  /* 0xffffffffdbd77810 */ /* 0x000fca0000ffe4ff */
[C---:B-1----:R-:W-:Y:S06]  /*10dd0*/  HMMA.16816.F32 R108, R128.reuse, R112, R172 ;  /* 0x00000070806c723c */ /* 0x042fec00000018ac */
[C---:B------:R-:W-:Y:S06]  /*10de0*/  HMMA.16816.F32 R116, R128.reuse, R120, R116 ;  /* 0x000000788074723c */ /* 0x040fec0000001874 */
[C---:B------:R-:W-:Y:S06]  /*10df0*/  HMMA.16816.F32 R88, R128.reuse, R90, R248 ;  /* 0x0000005a8058723c */ /* 0x040fec00000018f8 */
[C---:B------:R-:W-:Y:S06]  /*10e00*/  HMMA.16816.F32 R96, R128.reuse, R98, R232 ;  /* 0x000000628060723c */ /* 0x040fec00000018e8 */
[C---:B------:R-:W-:Y:S06]  /*10e10*/  HMMA.16816.F32 R104, R128.reuse, R106, R180 ;  /* 0x0000006a8068723c */ /* 0x040fec00000018b4 */
[C---:B------:R-:W-:Y:S06]  /*10e20*/  HMMA.16816.F32 R112, R128.reuse, R114, R132 ;  /* 0x000000728070723c */ /* 0x040fec0000001884 */
[----:B------:R-:W-:Y:S01]  /*10e30*/  HMMA.16816.F32 R120, R128, R122, R12 ;  /* 0x0000007a8078723c */ /* 0x000fe2000000180c */
[----:B----4-:R-:W-:-:S05]  /*10e40*/  IMAD.MOV.U32 R3, RZ, RZ, R247 ;  /* 0x000000ffff037224 */ /* 0x010fca00078e00f7 */
[----:B------:R-:W-:Y:S01]  /*10e50*/  HMMA.16816.F32 R124, R128, R4, R124 ;  /* 0x00000004807c723c */ /* 0x000fe2000000187c */
[----:B--2---:R-:W-:-:S05]  /*10e60*/  MOV R132, R246 ;  /* 0x000000f600847202 */ /* 0x004fca0000000f00 */
[----:B------:R-:W-:Y:S01]  /*10e70*/  HMMA.16816.F32 R128, R128, R6, R32 ;  /* 0x000000068080723c */ /* 0x000fe20000001820 */
[----:B------:R-:W-:-:S08]  /*10e80*/  NOP ;  /* 0x0000000000007918 */ /* 0x000fd00000000000 */
[----:B------:R-:W-:-:S15]  /*10e90*/  @!P0 BRA `(.L_x_2164) ;  /* 0x0000007c00388947 */ /* 0x000fde0003800000 */
        /* <DEDUP_REMOVED lines=15> */
[----:B------:R-:W4:Y:S03]  /*10f90*/  @!P3 LDC.64 R8, c[0x0][0x220] ;  /* 0x00008800ff08bb82 */ /* 0x000f260000000a00 */
[----:B------:R-:W-:-:S05]  /*10fa0*/  IMAD.U32 R3, RZ, RZ, UR6 ;  /* 0x00000006ff037e24 */ /* 0x000fca000f8e00ff */
[----:B------:R-:W4:Y:S01]  /*10fb0*/  @!P2 LDC.64 R12, c[0x0][0x220] ;  /* 0x00008800ff0cab82 */ /* 0x000f220000000a00 */
[----:B-----5:R-:W-:Y:S07]  /*10fc0*/  @P5 STS.128 [R216+0x18000], RZ ;  /* 0x018000ffd8005388 */ /* 0x020fee0000000c00 */
[----:B------:R-:W4:Y:S08]  /*10fd0*/  @!P5 LDC.64 R14, c[0x0][0x220] ;  /* 0x00008800ff0edb82 */ /* 0x000f300000000a00 */
[----:B------:R-:W4:Y:S08]  /*10fe0*/  @!P3 LDC.64 R16, c[0x0][0x220] ;  /* 0x00008800ff10bb82 */ /* 0x000f300000000a00 */
[----:B------:R-:W4:Y:S01]  /*10ff0*/  @!P2 LDC.64 R18, c[0x0][0x220] ;  /* 0x00008800ff12ab82 */ /* 0x000f220000000a00 */
[----:B--2---:R-:W-:-:S07]  /*11000*/  LEA R0, P0, R2, R10, 0x6 ;  /* 0x0000000a02007211 */ /* 0x004fce00078030ff */
[----:B------:R-:W2:Y:S01]  /*11010*/  @!P4 LDC.64 R10, c[0x0][0x220] ;  /* 0x00008800ff0acb82 */ /* 0x000ea20000000a00 */
[----:B---3--:R-:W-:Y:S02]  /*11020*/  LEA.HI.X R3, R2, R31, R3, 0x6, P0 ;  /* 0x0000001f02037211 */ /* 0x008fe400000f3403 */
[C---:B-1----:R-:W-:Y:S02]  /*11030*/  @!P4 LEA R6, P0, R0.reuse, R6, 0x1 ;  /* 0x000000060006c211 */ /* 0x042fe400078008ff */
[C---:B----4-:R-:W-:Y:S02]  /*11040*/  @!P5 LEA R4, P1, R0.reuse, R4, 0x1 ;  /* 0x000000040004d211 */ /* 0x050fe400078208ff */
[C-C-:B------:R-:W-:Y:S02]  /*11050*/  @!P4 LEA.HI.X R7, R0.reuse, R7, R3.reuse, 0x1, P0 ;  /* 0x000000070007c211 */ /* 0x140fe400000f0c03 */
[C---:B------:R-:W-:Y:S02]  /*11060*/  @!P5 LEA.HI.X R5, R0.reuse, R5, R3, 0x1, P1 ;  /* 0x000000050005d211 */ /* 0x040fe400008f0c03 */
[----:B------:R-:W-:-:S02]  /*11070*/  @!P3 LEA R8, P0, R0, R8, 0x1 ;  /* 0x000000080008b211 */ /* 0x000fc400078008ff */
        /* <DEDUP_REMOVED lines=24> */
[----:B-1----:R-:W-:-:S03]  /*11200*/  IADD3.X R4, R3, UR12, RZ, P6, !PT ;  /* 0x0000000c03047c10 */ /* 0x002fc6000b7fe4ff */
[----:B------:R-:W-:Y:S01]  /*11210*/  @P5 STS.128 [R216+0x19000], RZ ;  /* 0x019000ffd8005388 */ /* 0x000fe20000000c00 */
[C---:B--2---:R-:W-:Y:S02]  /*11220*/  @!P4 LEA R10, P6, R2.reuse, R10, 0x1 ;  /* 0x0000000a020ac211 */ /* 0x044fe400078c08ff */
[C-C-:B------:R-:W-:Y:S02]  /*11230*/  @!P5 LEA.HI.X R15, R2.reuse, R15, R4.reuse, 0x1, P1 ;  /* 0x0000000f020fd211 */ /* 0x140fe400008f0c04 */
[C-C-:B------:R-:W-:Y:S02]  /*11240*/  @!P4 LEA.HI.X R11, R2.reuse, R11, R4.reuse, 0x1, P6 ;  /* 0x0000000b020bc211 */ /* 0x140fe400030f0c04 */
[C---:B---3--:R-:W-:Y:S01]  /*11250*/  @!P2 LEA R6, P0, R2.reuse, R18, 0x1 ;  /* 0x000000120206a211 */ /* 0x048fe200078008ff */
[----:B------:R-:W-:Y:S01]  /*11260*/  @!PT LDS RZ, [RZ] ;  /* 0x00000000fffff984 */ /* 0x000fe20000000800 */
[----:B------:R-:W-:Y:S01]  /*11270*/  @!PT LDS RZ, [RZ] ;  /* 0x00000000fffff984 */ /* 0x000fe20000000800 */
[----:B------:R-:W-:Y:S01]  /*11280*/  @!PT LDS RZ, [RZ] ;  /* 0x00000000fffff984 */ /* 0x000fe20000000800 */
[----:B------:R1:W-:Y:S03]  /*11290*/  @!P5 LDGSTS.E.BYPASS.LTC128B.128 [R216+0x19000], desc[UR28][R14.64] ;  /* 0x190000000ed8dfae */ /* 0x0003e6000b901d5c */
[----:B------:R-:W-:Y:S01]  /*112a0*/  @!P2 LEA.HI.X R7, R2, R19, R4, 0x1, P0 ;  /* 0x000000130207a211 */ /* 0x000fe200000f0c04 */
[----:B------:R-:W-:Y:S01]  /*112b0*/  @P4 STS.128 [R216+0x1b000], RZ ;  /* 0x01b000ffd8004388 */ /* 0x000fe20000000c00 */
[----:B------:R-:W-:-:S02]  /*112c0*/  PLOP3.LUT P0, PT, PT, PT, UP0, 0x80, 0x0 ;  /* 0x000000000000781c */ /* 0x000fc40003f0f008 */
[C---:B----4-:R-:W-:Y:S01]  /*112d0*/  @!P3 LEA R8, P1, R2.reuse, R16, 0x1 ;  /* 0x000000100208b211 */ /* 0x050fe200078208ff */
        /* <DEDUP_REMOVED lines=31> */
[C---:B------:R-:W-:Y:S01]  /*114d0*/  HMMA.16816.F32 R16, R4.reuse, R30, RZ ;  /* 0x0000001e0410723c */ /* 0x040fe200000018ff */
[----:B------:R-:W-:Y:S05]  /*114e0*/  LDSM.16.M88.4 R28, [R190+0x11800] ;  /* 0x01180000be1c783b */ /* 0x000fea0000000200 */
[C---:B------:R-:W-:Y:S06]  /*114f0*/  HMMA.16816.F32 R12, R4.reuse, R176, RZ ;  /* 0x000000b0040c723c */ /* 0x040fec00000018ff */
[----:B------:R-:W-:Y:S01]  /*11500*/  HMMA.16816.F32 R176, R4, R178, RZ ;  /* 0x000000b204b0723c */ /* 0x000fe200000018ff */
[----:B------:R-:W1:Y:S05]  /*11510*/  LDSM.16.M88.4 R4, [R195] ;  /* 0x00000000c304783b */ /* 0x000e6a0000000200 */
[C---:B------:R-:W-:Y:S06]  /*11520*/  HMMA.16816.F32 R228, R8.reuse, R180, R172 ;  /* 0x000000b408e4723c */ /* 0x040fec00000018ac */
[C---:B------:R-:W-:Y:S06]  /*11530*/  HMMA.16816.F32 R180, R8.reuse, R182, R168 ;  /* 0x000000b608b4723c */ /* 0x040fec00000018a8 */
[C---:B--2---:R-:W-:Y:S06]  /*11540*/  HMMA.16816.F32 R172, R8.reuse, R212, R132 ;  /* 0x000000d408ac723c */ /* 0x044fec0000001884 */
[C---:B------:R-:W-:Y:S06]  /*11550*/  HMMA.16816.F32 R168, R8.reuse, R214, R32 ;  /* 0x000000d608a8723c */ /* 0x040fec0000001820 */
[C---:B---3--:R-:W-:Y:S01]  /*11560*/  HMMA.16816.F32 R132, R8.reuse, R224, R24 ;  /* 0x000000e00884723c */ /* 0x048fe20000001818 */
[----:B------:R-:W2:Y:S05]  /*11570*/  LDSM.16.M88.4 R24, [R190+0x10000] ;  /* 0x01000000be18783b */ /* 0x000eaa0000000200 */
[C---:B------:R-:W-:Y:S06]  /*11580*/  HMMA.16816.F32 R32, R8.reuse, R226, R16 ;  /* 0x000000e20820723c */ /* 0x040fec0000001810 */
[C---:B----4-:R-:W-:Y:S01]  /*11590*/  HMMA.16816.F32 R16, R8.reuse, R232, R12 ;  /* 0x000000e80810723c */ /* 0x050fe2000000180c */
[----:B------:R-:W3:Y:S05]  /*115a0*/  LDSM.16.M88.4 R12, [R190+0x10800] ;  /* 0x01080000be0c783b */ /* 0x000eea0000000200 */
[----:B------:R-:W-:Y:S01]  /*115b0*/  HMMA.16816.F32 R176, R8, R234, R176 ;  /* 0x000000ea08b0723c */ /* 0x000fe200000018b0 */
[----:B------:R-:W4:-:S15]  /*115c0*/  LDSM.16.M88.4 R8, [R190+0x11000] ;  /* 0x01100000be08783b */ /* 0x000f1e0000000200 */
[----:B------:R-:W-:-:S02]  /*115d0*/  NOP ;  /* 0x0000000000007918 */ /* 0x000fc40000000000 */
[C---:B-1----:R-:W-:Y:S06]  /*115e0*/  HMMA.16816.F32 R16, R4.reuse, R28, R16 ;  /* 0x0000001c0410723c */ /* 0x042fec0000001810 */
[C---:B--2---:R-:W-:Y:S06]  /*115f0*/  HMMA.16816.F32 R212, R4.reuse, R26, R180 ;  /* 0x0000001a04d4723c */ /* 0x044fec00000018b4 */
[C---:B------:R-:W-:Y:S01]  /*11600*/  HMMA.16816.F32 R224, R4.reuse, R24, R228 ;  /* 0x0000001804e0723c */ /* 0x040fe200000018e4 */
[----:B------:R-:W-:Y:S05]  /*11610*/  LDSM.16.M88.4 R24, [R189] ;  /* 0x00000000bd18783b */ /* 0x000fea0000000200 */
[C---:B---3--:R-:W-:Y:S06]  /*11620*/  HMMA.16816.F32 R180, R4.reuse, R12, R172 ;  /* 0x0000000c04b4723c */ /* 0x048fec00000018ac */
[C---:B------:R-:W-:Y:S01]  /*11630*/  HMMA.16816.F32 R172, R4.reuse, R14, R168 ;  /* 0x0000000e04ac723c */ /* 0x040fe200000018a8 */
[----:B------:R-:W-:Y:S05]  /*11640*/  LDSM.16.M88.4 R12, [R189+0x800] ;  /* 0x00080000bd0c783b */ /* 0x000fea0000000200 */
[C---:B----4-:R-:W-:Y:S06]  /*11650*/  HMMA.16816.F32 R132, R4.reuse, R8, R132 ;  /* 0x000000080484723c */ /* 0x050fec0000001884 */
[C---:B------:R-:W-:Y:S01]  /*11660*/  HMMA.16816.F32 R32, R4.reuse, R10, R32 ;  /* 0x0000000a0420723c */ /* 0x040fe20000001820 */
[----:B------:R-:W1:Y:S05]  /*11670*/  LDSM.16.M88.4 R8, [R194] ;  /* 0x00000000c208783b */ /* 0x000e6a0000000200 */
[----:B------:R-:W-:Y:S01]  /*11680*/  HMMA.16816.F32 R168, R4, R30, R176 ;  /* 0x0000001e04a8723c */ /* 0x000fe200000018b0 */
[----:B------:R-:W2:Y:S04]  /*11690*/  LDSM.16.M88.4 R4, [R189+0x1000] ;  /* 0x00100000bd04783b */ /* 0x000ea80000000200 */
[----:B------:R-:W3:Y:S01]  /*116a0*/  LDSM.16.M88.4 R28, [R189+0x1800] ;  /* 0x00180000bd1c783b */ /* 0x000ee20000000200 */
[C---:B-1----:R-:W-:Y:S06]  /*116b0*/  HMMA.16816.F32 R176, R8.reuse, R14, R172 ;  /* 0x0000000e08b0723c */ /* 0x042fec00000018ac */
[C---:B--2---:R-:W-:Y:S06]  /*116c0*/  HMMA.16816.F32 R172, R8.reuse, R4, R132 ;  /* 0x0000000408ac723c */ /* 0x044fec0000001884 */
[C---:B------:R-:W-:Y:S06]  /*116d0*/  HMMA.16816.F32 R224, R8.reuse, R24, R224 ;  /* 0x0000001808e0723c */ /* 0x040fec00000018e0 */
[C---:B------:R-:W-:Y:S01]  /*116e0*/  HMMA.16816.F32 R212, R8.reuse, R26, R212 ;  /* 0x0000001a08d4723c */ /* 0x040fe200000018d4 */
[----:B------:R-:W-:Y:S05]  /*116f0*/  LDSM.16.M88.4 R24, [R184+0x12000] ;  /* 0x01200000b818783b */ /* 0x000fea0000000200 */
[C---:B------:R-:W-:Y:S01]  /*11700*/  HMMA.16816.F32 R180, R8.reuse, R12, R180 ;  /* 0x0000000c08b4723c */ /* 0x040fe200000018b4 */
[----:B------:R-:W-:Y:S05]  /*11710*/  LDSM.16.M88.4 R12, [R184+0x12800] ;  /* 0x01280000b80c783b */ /* 0x000fea0000000200 */
[C---:B------:R-:W-:Y:S01]  /*11720*/  HMMA.16816.F32 R132, R8.reuse, R6, R32 ;  /* 0x000000060884723c */ /* 0x040fe20000001820 */
[----:B------:R-:W1:Y:S04]  /*11730*/  LDSM.16.M88.4 R4, [R192+0x4000] ;  /* 0x00400000c004783b */ /* 0x000e680000000200 */
[----:B------:R-:W-:Y:S01]  /*11740*/  LDSM.16.M88.4 R32, [R197] ;  /* 0x00000000c520783b */ /* 0x000fe20000000200 */
        /* <DEDUP_REMOVED lines=116> */
[----:B------:R-:W2:Y:S05]  /*11e90*/  LDSM.16.M88.4 R8, [R199] ;  /* 0x00000000c708783b */ /* 0x000eaa0000000200 */
[C---:B---3--:R-:W-:Y:S06]  /*11ea0*/  HMMA.16816.F32 R16, R4.reuse, R28, R16 ;  /* 0x0000001c0410723c */ /* 0x048fec0000001810 */
[----:B------:R-:W-:Y:S01]  /*11eb0*/  HMMA.16816.F32 R168, R4, R30, R168 ;  /* 0x0000001e04a8723c */ /* 0x000fe200000018a8 */
[----:B------:R-:W3:Y:S04]  /*11ec0*/  LDSM.16.M88.4 R4, [R198] ;  /* 0x00000000c604783b */ /* 0x000ee80000000200 */
[----:B------:R-:W-:Y:S01]  /*11ed0*/  LDSM.16.M88.4 R28, [R190+0x16000] ;  /* 0x01600000be1c783b */ /* 0x000fe20000000200 */
[C---:B-1----:R-:W-:Y:S06]  /*11ee0*/  HMMA.16816.F32 R224, R12.reuse, R24, R224 ;  /* 0x000000180ce0723c */ /* 0x042fec00000018e0 */
[C---:B------:R-:W-:Y:S06]  /*11ef0*/  HMMA.16816.F32 R212, R12.reuse, R26, R212 ;  /* 0x0000001a0cd4723c */ /* 0x040fec00000018d4 */
[C---:B--2---:R-:W-:Y:S06]  /*11f00*/  HMMA.16816.F32 R180, R12.reuse, R8, R180 ;  /* 0x000000080cb4723c */ /* 0x044fec00000018b4 */
[C---:B------:R-:W-:Y:S01]  /*11f10*/  HMMA.16816.F32 R176, R12.reuse, R10, R176 ;  /* 0x0000000a0cb0723c */ /* 0x040fe200000018b0 */
[----:B------:R-:W1:Y:S05]  /*11f20*/  LDSM.16.M88.4 R8, [R195+0xc000] ;  /* 0x00c00000c308783b */ /* 0x000e6a0000000200 */
[C---:B---3--:R-:W-:Y:S06]  /*11f30*/  HMMA.16816.F32 R172, R12.reuse, R4, R172 ;  /* 0x000000040cac723c */ /* 0x048fec00000018ac */
[C---:B------:R-:W-:Y:S01]  /*11f40*/  HMMA.16816.F32 R132, R12.reuse, R6, R132 ;  /* 0x000000060c84723c */ /* 0x040fe20000001884 */
[----:B------:R-:W2:Y:S05]  /*11f50*/  LDSM.16.M88.4 R4, [R190+0x17000] ;  /* 0x01700000be04783b */ /* 0x000eaa0000000200 */
[C---:B------:R-:W-:Y:S01]  /*11f60*/  HMMA.16816.F32 R24, R12.reuse, R32, R16 ;  /* 0x000000200c18723c */ /* 0x040fe20000001810 */
[----:B------:R-:W-:Y:S05]  /*11f70*/  LDSM.16.M88.4 R16, [R190+0x17800] ;  /* 0x01780000be10783b */ /* 0x000fea0000000200 */
[----:B------:R-:W-:Y:S01]  /*11f80*/  HMMA.16816.F32 R168, R12, R34, R168 ;  /* 0x000000220ca8723c */ /* 0x000fe200000018a8 */
[----:B------:R-:W3:Y:S04]  /*11f90*/  LDSM.16.M88.4 R12, [R190+0x16800] ;  /* 0x01680000be0c783b */ /* 0x000ee80000000200 */
        /* <DEDUP_REMOVED lines=10> */
[----:B------:R-:W3:Y:S05]  /*12040*/  LDSM.16.M88.4 R24, [R189+0x6800] ;  /* 0x00680000bd18783b */ /* 0x000eea0000000200 */
[----:B------:R-:W-:Y:S01]  /*12050*/  HMMA.16816.F32 R8, R8, R18, R168 ;  /* 0x000000120808723c */ /* 0x000fe200000018a8 */
[----:B------:R-:W4:Y:S01]  /*12060*/  LDSM.16.M88.4 R16, [R189+0x7000] ;  /* 0x00700000bd10783b */ /* 0x000f220000000200 */
[----:B------:R-:W-:-:S04]  /*12070*/  DEPBAR.LE SB0, 0x0 ;  /* 0x000080000000791a */ /* 0x000fc80000000000 */
[C---:B-1----:R-:W-:Y:S06]  /*12080*/  HMMA.16816.F32 R224, R4.reuse, R32, R224 ;  /* 0x0000002004e0723c */ /* 0x042fec00000018e0 */
[C---:B------:R-:W-:Y:S06]  /*12090*/  HMMA.16816.F32 R212, R4.reuse, R34, R212 ;  /* 0x0000002204d4723c */ /* 0x040fec00000018d4 */
[C---:B--2---:R-:W-:Y:S06]  /*120a0*/  HMMA.16816.F32 R228, R4.reuse, R12, R28 ;  /* 0x0000000c04e4723c */ /* 0x044fec000000181c */
[C---:B---3--:R-:W-:Y:S06]  /*120b0*/  HMMA.16816.F32 R180, R4.reuse, R24, R180 ;  /* 0x0000001804b4723c */ /* 0x048fec00000018b4 */
[C---:B------:R-:W-:Y:S06]  /*120c0*/  HMMA.16816.F32 R176, R4.reuse, R26, R176 ;  /* 0x0000001a04b0723c */ /* 0x040fec00000018b0 */
[C---:B----4-:R-:W-:Y:S06]  /*120d0*/  HMMA.16816.F32 R172, R4.reuse, R16, R172 ;  /* 0x0000001004ac723c */ /* 0x050fec00000018ac */
[C---:B------:R-:W-:Y:S06]  /*120e0*/  HMMA.16816.F32 R168, R4.reuse, R18, R132 ;  /* 0x0000001204a8723c */ /* 0x040fec0000001884 */
[----:B------:R-:W-:Y:S01]  /*120f0*/  HMMA.16816.F32 R232, R4, R14, R8 ;  /* 0x0000000e04e8723c */ /* 0x000fe20000001808 */
[----:B------:R-:W-:Y:S06]  /*12100*/  BAR.SYNC.DEFER_BLOCKING 0x0 ;  /* 0x0000000000007b1d */ /* 0x000fec0000010000 */
[----:B------:R-:W-:-:S02]  /*12110*/  NOP ;  /* 0x0000000000007918 */ /* 0x000fc40000000000 */
[----:B------:R-:W-:-:S15]  /*12120*/  @!P0 BRA `(.L_x_2168) ;  /* 0x00000004004c8947 */ /* 0x000fde0003800000 */
[----:B------:R-:W2:Y:S04]  /*12130*/  LDL.64 R236, [R1+0xb8] ;  /* 0x0000b80001ec7983 */ /* 0x000ea80000100a00 */
[----:B------:R-:W3:Y:S01]  /*12140*/  LDL.64 R22, [R1+0xb0] ;  /* 0x0000b00001167983 */ /* 0x000ee20000100a00 */
[----:B------:R-:W-:Y:S01]  /*12150*/  UIADD3 UR19, UR19, -0x4, URZ ;  /* 0xfffffffc13137890 */ /* 0x000fe2000fffe03f */
[----:B------:R-:W1:Y:S03]  /*12160*/  @!P5 LDC.64 R6, c[0x0][0x218] ;  /* 0x00008600ff06db82 */ /* 0x000e660000000a00 */
[----:B------:R-:W-:-:S05]  /*12170*/  USHF.R.S32.HI UR6, URZ, 0x1f, UR19 ;  /* 0x0000001f3f067899 */ /* 0x000fca0008011413 */
[----:B------:R-:W4:Y:S01]  /*12180*/  @!P4 LDC.64 R4, c[0x0][0x218] ;  /* 0x00008600ff04cb82 */ /* 0x000f220000000a00 */
[----:B------:R-:W-:Y:S02]  /*12190*/  UIMAD UR6, UR6, UR10, URZ ;  /* 0x0000000a060672a4 */ /* 0x000fe4000f8e023f */
[----:B------:R-:W-:-:S05]  /*121a0*/  UIMAD.WIDE.U32 UR8, UR19, UR10, URZ ;  /* 0x0000000a130872a5 */ /* 0x000fca000f8e003f */
[----:B------:R-:W5:Y:S01]  /*121b0*/  @!P3 LDC.64 R8, c[0x0][0x218] ;  /* 0x00008600ff08bb82 */ /* 0x000f620000000a00 */
[----:B------:R-:W-:-:S07]  /*121c0*/  UIMAD UR6, UR19, UR11, UR6 ;  /* 0x0000000b130672a4 */ /* 0x000fce000f8e0206 */
[----:B------:R-:W5:Y:S01]  /*121d0*/  @!P2 LDC.64 R10, c[0x0][0x218] ;  /* 0x00008600ff0aab82 */ /* 0x000f620000000a00 */
[----:B------:R-:W-:Y:S01]  /*121e0*/  UIADD3 UR6, UR9, UR6, URZ ;  /* 0x0000000609067290 */ /* 0x000fe2000fffe03f */
[----:B------:R-:W-:-:S06]  /*121f0*/  IMAD.U32 R2, RZ, RZ, UR8 ;  /* 0x00000008ff027e24 */ /* 0x000fcc000f8e00ff */
[----:B------:R-:W5:Y:S01]  /*12200*/  @!P5 LDC.64 R14, c[0x0][0x218] ;  /* 0x00008600ff0edb82 */ /* 0x000f620000000a00 */
[----:B------:R-:W-:-:S07]  /*12210*/  IMAD.U32 R3, RZ, RZ, UR9 ;  /* 0x00000009ff037e24 */ /* 0x000fce000f8e00ff */
[----:B------:R-:W5:Y:S01]  /*12220*/  @!P4 LDC.64 R16, c[0x0][0x218] ;  /* 0x00008600ff10cb82 */ /* 0x000f620000000a00 */
[----:B------:R-:W-:-:S07]  /*12230*/  IMAD.U32 R3, RZ, RZ, UR6 ;  /* 0x00000006ff037e24 */ /* 0x000fce000f8e00ff */
[----:B------:R-:W5:Y:S01]  /*12240*/  @!P3 LDC.64 R18, c[0x0][0x218] ;  /* 0x00008600ff12bb82 */ /* 0x000f620000000a00 */
[----:B------:R1:W-:Y:S01]  /*12250*/  @P5 STS.128 [R216+0x10000], RZ ;  /* 0x010000ffd8005388 */ /* 0x0003e20000000c00 */
[----:B------:R-:W-:Y:S01]  /*12260*/  BSSY B0, `(.L_x_2169) ;  /* 0x000003e000007945 */ /* 0x000fe20003800000 */
[----:B--2---:R-:W-:-:S04]  /*12270*/  LEA R0, P0, R2, R236, 0x6 ;  /* 0x000000ec02007211 */ /* 0x004fc800078030ff */
[----:B---3--:R-:W-:Y:S02]  /*12280*/  LEA.HI.X R3, R2, R23, R3, 0x6, P0 ;  /* 0x0000001702037211 */ /* 0x008fe400000f3403 */
        /* <DEDUP_REMOVED lines=9> */
[----:B------:R-:W-:-:S02]  /*12320*/  @!P2 LEA R10, P1, R0, R10, 0x1 ;  /* 0x0000000a000aa211 */ /* 0x000fc400078208ff */
[C---:B------:R-:W-:Y:S02]  /*12330*/  IADD3 R2, P0, R0.reuse, UR36, RZ ;  /* 0x0000002400027c10 */ /* 0x040fe4000ff1e0ff */
[C-C-:B------:R-:W-:Y:S02]  /*12340*/  @!P3 LEA.HI.X R13, R0.reuse, R9, R3.reuse, 0x1, P6 ;  /* 0x00000009000db211 */ /* 0x140fe400030f0c03 */
[----:B------:R-:W-:Y:S02]  /*12350*/  @!P2 LEA.HI.X R11, R0, R11, R3, 0x1, P1 ;  /* 0x0000000b000ba211 */ /* 0x000fe400008f0c03 */
        /* <DEDUP_REMOVED lines=46> */
.L_x_2170:
[----:B------:R-:W-:Y:S05]  /*12640*/  BSYNC B0 ;  /* 0x0000000000007941 */ /* 0x000fea0003800000 */
.L_x_2169:
[----:B------:R-:W0:Y:S02]  /*12650*/  LDGDEPBAR ;  /* 0x00000000000079af */ /* 0x000e240000000000 */
.L_x_2168:
[----:B------:R-:W-:Y:S01]  /*12660*/  STL [R1+0x150], R216 ;  /* 0x000150d801007387 */ /* 0x000fe20000100800 */
[----:B------:R-:W-:-:S03]  /*12670*/  IMAD.U32 R0, RZ, RZ, UR34 ;  /* 0x00000022ff007e24 */ /* 0x000fc6000f8e00ff */
[----:B------:R-:W-:Y:S04]  /*12680*/  STL.64 [R1+0x148], R210 ;  /* 0x000148d201007387 */ /* 0x000fe80000100a00 */
[----:B------:R-:W-:Y:S04]  /*12690*/  STL [R1+0x140], R209 ;  /* 0x000140d101007387 */ /* 0x000fe80000100800 */
[----:B------:R-:W-:Y:S04]  /*126a0*/  STL [R1+0x13c], R208 ;  /* 0x00013cd001007387 */ /* 0x000fe80000100800 */
[----:B------:R-:W-:Y:S04]  /*126b0*/  STL [R1+0x138], R207 ;  /* 0x000138cf01007387 */ /* 0x000fe80000100800 */
[----:B------:R-:W-:Y:S04]  /*126c0*/  STL [R1+0x134], R206 ;  /* 0x000134ce01007387 */ /* 0x000fe80000100800 */
[----:B------:R-:W-:Y:S04]  /*126d0*/  STL [R1+0x130], R205 ;  /* 0x000130cd01007387 */ /* 0x000fe80000100800 */
[----:B------:R-:W-:Y:S04]  /*126e0*/  STL [R1+0x12c], R204 ;  /* 0x00012ccc01007387 */ /* 0x000fe80000100800 */
[----:B------:R-:W-:Y:S04]  /*126f0*/  STL [R1+0x128], R201 ;  /* 0x000128c901007387 */ /* 0x000fe80000100800 */
[----:B------:R3:W-:Y:S04]  /*12700*/  STL.64 [R1+0x120], R202 ;  /* 0x000120ca01007387 */ /* 0x0007e80000100a00 */
[----:B------:R-:W-:Y:S04]  /*12710*/  STL [R1+0x118], R200 ;  /* 0x000118c801007387 */ /* 0x000fe80000100800 */
[----:B------:R-:W-:Y:S04]  /*12720*/  STL [R1+0x114], R199 ;  /* 0x000114c701007387 */ /* 0x000fe80000100800 */
[----:B------:R-:W-:Y:S04]  /*12730*/  STL [R1+0x110], R198 ;  /* 0x000110c601007387 */ /* 0x000fe80000100800 */
[----:B------:R-:W-:Y:S04]  /*12740*/  STL [R1+0x10c], R197 ;  /* 0x00010cc501007387 */ /* 0x000fe80000100800 */
[----:B------:R-:W-:Y:S01]  /*12750*/  STL [R1+0x108], R196 ;  /* 0x000108c401007387 */ /* 0x000fe20000100800 */
[----:B------:R-:W4:Y:S03]  /*12760*/  S2R R2, SR_TID.X ;  /* 0x0000000000027919 */ /* 0x000f260000002100 */
[----:B------:R-:W-:Y:S04]  /*12770*/  STL [R1+0x104], R195 ;  /* 0x000104c301007387 */ /* 0x000fe80000100800 */
[----:B------:R-:W-:Y:S04]  /*12780*/  STL [R1+0x100], R194 ;  /* 0x000100c201007387 */ /* 0x000fe80000100800 */
[----:B------:R-:W-:Y:S04]  /*12790*/  STL [R1+0xfc], R193 ;  /* 0x0000fcc101007387 */ /* 0x000fe80000100800 */
[----:B------:R-:W-:Y:S04]  /*127a0*/  STL [R1+0xf8], R192 ;  /* 0x0000f8c001007387 */ /* 0x000fe80000100800 */
[----:B------:R-:W-:Y:S04]  /*127b0*/  STL [R1+0xf4], R190 ;  /* 0x0000f4be01007387 */ /* 0x000fe80000100800 */
[----:B------:R-:W-:Y:S04]  /*127c0*/  STL [R1+0xf0], R189 ;  /* 0x0000f0bd01007387 */ /* 0x000fe80000100800 */
[----:B------:R-:W-:Y:S04]  /*127d0*/  STL [R1+0xec], R184 ;  /* 0x0000ecb801007387 */ /* 0x000fe80000100800 */
[----:B------:R-:W2:Y:S01]  /*127e0*/  LDL R237, [R1+0xe0] ;  /* 0x0000e00001ed7983 */ /* 0x000ea20000100800 */
[----:B----4-:R-:W-:-:S03]  /*127f0*/  IMAD.SHL.U32 R2, R2, 0x2, RZ ;  /* 0x0000000202027824 */ /* 0x010fc600078e00ff */
[----:B------:R-:W4:Y:S02]  /*12800*/  LDL R236, [R1+0xc8] ;  /* 0x0000c80001ec7983 */ /* 0x000f240000100800 */
[----:B------:R-:W-:Y:S02]  /*12810*/  LOP3.LUT R2, R2, 0x6, RZ, 0xc0, !PT ;  /* 0x0000000602027812 */ /* 0x000fe400078ec0ff */
[----:B---3--:R-:W3:Y:S03]  /*12820*/  LDL.LU.64 R202, [R1+0x68] ;  /* 0x0000680001ca7983 */ /* 0x008ee60000300a00 */
[----:B------:R-:W-:Y:S01]  /*12830*/  IMAD R0, R0, 0x40, R2 ;  /* 0x0000004000007824 */ /* 0x000fe200078e0202 */
[----:B------:R-:W-:Y:S04]  /*12840*/  STL [R1+0x154], R222 ;  /* 0x000154de01007387 */ /* 0x000fe80000100800 */
[----:B------:R-:W-:Y:S04]  /*12850*/  STL [R1+0x158], R221 ;  /* 0x000158dd01007387 */ /* 0x000fe80000100800 */
[----:B------:R-:W-:Y:S04]  /*12860*/  STL [R1+0x15c], R220 ;  /* 0x00015cdc01007387 */ /* 0x000fe80000100800 */
[----:B------:R-:W-:Y:S04]  /*12870*/  STL [R1+0x160], R217 ;  /* 0x000160d901007387 */ /* 0x000fe80000100800 */
[----:B------:R-:W3:Y:S01]  /*12880*/  LDL.LU.64 R210, [R1+0xc0] ;  /* 0x0000c00001d27983 */ /* 0x000ee20000300a00 */
[----:B------:R-:W-:-:S04]  /*12890*/  IADD3 R2, R0, 0x1, RZ ;  /* 0x0000000100027810 */ /* 0x000fc80007ffe0ff */
[C---:B------:R-:W-:Y:S02]  /*128a0*/  ISETP.GE.AND P4, PT, R2.reuse, R222, PT ;  /* 0x000000de0200720c */ /* 0x040fe40003f86270 */
[C---:B------:R-:W-:Y:S02]  /*128b0*/  ISETP.GE.AND P5, PT, R2.reuse, R221, PT ;  /* 0x000000dd0200720c */ /* 0x040fe40003fa6270 */
[C---:B------:R-:W-:Y:S02]  /*128c0*/  ISETP.LT.OR P4, PT, R2.reuse, R220, P4 ;  /* 0x000000dc0200720c */ /* 0x040fe40002781670 */
[----:B------:R-:W-:Y:S01]  /*128d0*/  ISETP.LT.OR P5, PT, R2, R217, P5 ;  /* 0x000000d90200720c */ /* 0x000fe20002fa1670 */
[C---:B------:R-:W-:Y:S01]  /*128e0*/  VIADD R2, R0.reuse, 0x8 ;  /* 0x0000000800027836 */ /* 0x040fe20000000000 */
[----:B------:R-:W-:-:S04]  /*128f0*/  ISETP.GE.AND P1, PT, R0, R222, PT ;  /* 0x000000de0000720c */ /* 0x000fc80003f26270 */
[C---:B------:R-:W-:Y:S02]  /*12900*/  ISETP.GE.AND P3, PT, R2.reuse, R222, PT ;  /* 0x000000de0200720c */ /* 0x040fe40003f66270 */
[C---:B------:R-:W-:Y:S02]  /*12910*/  ISETP.GE.AND P0, PT, R2.reuse, R221, PT ;  /* 0x000000dd0200720c */ /* 0x040fe40003f06270 */
[CC--:B------:R-:W-:Y:S02]  /*12920*/  ISETP.LT.OR P3, PT, R2.reuse, R220.reuse, P3 ;  /* 0x000000dc0200720c */ /* 0x0c0fe40001f61670 */
[----:B------:R-:W-:Y:S01]  /*12930*/  ISETP.LT.OR P0, PT, R2, R217, P0 ;  /* 0x000000d90200720c */ /* 0x000fe20000701670 */
[C---:B------:R-:W-:Y:S01]  /*12940*/  VIADD R2, R0.reuse, 0x9 ;  /* 0x0000000900027836 */ /* 0x040fe20000000000 */
[----:B------:R-:W-:-:S04]  /*12950*/  ISETP.LT.OR P1, PT, R0, R220, P1 ;  /* 0x000000dc0000720c */ /* 0x000fc80000f21670 */
[C---:B------:R-:W-:Y:S02]  /*12960*/  ISETP.GE.AND P2, PT, R2.reuse, R222, PT ;  /* 0x000000de0200720c */ /* 0x040fe40003f46270 */
[-C--:B------:R-:W-:Y:S02]  /*12970*/  ISETP.GE.AND P6, PT, R2, R221.reuse, PT ;  /* 0x000000dd0200720c */ /* 0x080fe40003fc6270 */
[----:B------:R-:W-:Y:S02]  /*12980*/  FSEL R26, R224, -INF , !P1 ;  /* 0xff800000e01a7808 */ /* 0x000fe40004800000 */
[----:B------:R-:W-:Y:S02]  /*12990*/  ISETP.GE.AND P1, PT, R0, R221, PT ;  /* 0x000000dd0000720c */ /* 0x000fe40003f26270 */
[C---:B------:R-:W-:Y:S02]  /*129a0*/  ISETP.LT.OR P2, PT, R2.reuse, R220, P2 ;  /* 0x000000dc0200720c */ /* 0x040fe40001741670 */
[-C--:B------:R-:W-:Y:S01]  /*129b0*/  ISETP.LT.OR P6, PT, R2, R217.reuse, P6 ;  /* 0x000000d90200720c */ /* 0x080fe200037c1670 */
[C---:B------:R-:W-:Y:S01]  /*129c0*/  VIADD R2, R0.reuse, 0x10 ;  /* 0x0000001000027836 */ /* 0x040fe20000000000 */
[----:B------:R-:W-:-:S02]  /*129d0*/  ISETP.LT.OR P1, PT, R0, R217, P1 ;  /* 0x000000d90000720c */ /* 0x000fc40000f21670 */
[----:B------:R-:W-:Y:S02]  /*129e0*/  FSEL R35, R225, -INF , !P4 ;  /* 0xff800000e1237808 */ /* 0x000fe40006000000 */
[----:B------:R-:W-:Y:S02]  /*129f0*/  FSEL R31, R226, -INF , !P1 ;  /* 0xff800000e21f7808 */ /* 0x000fe40004800000 */
[C---:B------:R-:W-:Y:S02]  /*12a00*/  ISETP.GE.AND P1, PT, R2.reuse, R222, PT ;  /* 0x000000de0200720c */ /* 0x040fe40003f26270 */
[C---:B------:R-:W-:Y:S02]  /*12a10*/  ISETP.GE.AND P4, PT, R2.reuse, R221, PT ;  /* 0x000000dd0200720c */ /* 0x040fe40003f86270 */
[C---:B------:R-:W-:Y:S02]  /*12a20*/  ISETP.LT.OR P1, PT, R2.reuse, R220, P1 ;  /* 0x000000dc0200720c */ /* 0x040fe40000f21670 */
[----:B------:R-:W-:-:S02]  /*12a30*/  ISETP.LT.OR P4, PT, R2, R217, P4 ;  /* 0x000000d90200720c */ /* 0x000fc40002781670 */
[----:B------:R-:W-:Y:S02]  /*12a40*/  IADD3 R2, R0, 0x11, RZ ;  /* 0x0000001100027810 */ /* 0x000fe40007ffe0ff */
[----:B------:R-:W-:Y:S02]  /*12a50*/  FSEL R134, R227, -INF , !P5 ;  /* 0xff800000e3867808 */ /* 0x000fe40006800000 */
[----:B------:R-:W-:Y:S02]  /*12a60*/  FSEL R33, R212, -INF , !P3 ;  /* 0xff800000d4217808 */ /* 0x000fe40005800000 */
[C---:B------:R-:W-:Y:S02]  /*12a70*/  ISETP.GE.AND P5, PT, R2.reuse, R222, PT ;  /* 0x000000de0200720c */ /* 0x040fe40003fa6270 */
[C---:B------:R-:W-:Y:S02]  /*12a80*/  ISETP.GE.AND P3, PT, R2.reuse, R221, PT ;  /* 0x000000dd0200720c */ /* 0x040fe40003f66270 */
[----:B------:R-:W-:-:S02]  /*12a90*/  ISETP.LT.OR P5, PT, R2, R220, P5 ;  /* 0x000000dc0200720c */ /* 0x000fc40002fa1670 */
[----:B------:R-:W-:Y:S01]  /*12aa0*/  ISETP.LT.OR P3, PT, R2, R217, P3 ;  /* 0x000000d90200720c */ /* 0x000fe20001f61670 */
[----:B------:R-:W-:Y:S01]  /*12ab0*/  VIADD R2, R0, 0x18 ;  /* 0x0000001800027836 */ /* 0x000fe20000000000 */
        /* <DEDUP_REMOVED lines=19> */
[----:B------:R-:W-:Y:S02]  /*12bf0*/  ISETP.LT.OR P5, PT, R2, R217, P5 ;  /* 0x000000d90200720c */ /* 0x000fe40002fa1670 */
[----:B------:R-:W-:Y:S02]  /*12c00*/  IADD3 R2, R0, 0x21, RZ ;  /* 0x0000002100027810 */ /* 0x000fe40007ffe0ff */
[----:B------:R-:W-:Y:S02]  /*12c10*/  FSEL R29, R183, -INF , !P3 ;  /* 0xff800000b71d7808 */ /* 0x000fe40005800000 */
[----:B------:R-:W-:Y:S02]  /*12c20*/  FSEL R23, R176, -INF , !P0 ;  /* 0xff800000b0177808 */ /* 0x000fe40004000000 */
[C---:B------:R-:W-:Y:S02]  /*12c30*/  ISETP.GE.AND P3, PT, R2.reuse, R222, PT ;  /* 0x000000de0200720c */ /* 0x040fe40003f66270 */
[----:B------:R-:W-:-:S02]  /*12c40*/  ISETP.GE.AND P0, PT, R2, R221, PT ;  /* 0x000000dd0200720c */ /* 0x000fc40003f06270 */
[C---:B------:R-:W-:Y:S02]  /*12c50*/  ISETP.LT.OR P3, PT, R2.reuse, R220, P3 ;  /* 0x000000dc0200720c */ /* 0x040fe40001f61670 */
[----:B------:R-:W-:Y:S01]  /*12c60*/  ISETP.LT.OR P0, PT, R2, R217, P0 ;  /* 0x000000d90200720c */ /* 0x000fe20000701670 */
[----:B------:R-:W-:Y:S01]  /*12c70*/  VIADD R2, R0, 0x28 ;  /* 0x0000002800027836 */ /* 0x000fe20000000000 */
        /* <DEDUP_REMOVED lines=19> */
[----:B------:R-:W-:Y:S02]  /*12db0*/  ISETP.LT.OR P3, PT, R2, R217, P3 ;  /* 0x000000d90200720c */ /* 0x000fe40001f61670 */
[----:B------:R-:W-:Y:S02]  /*12dc0*/  IADD3 R2, R0, 0x31, RZ ;  /* 0x0000003100027810 */ /* 0x000fe40007ffe0ff */
[----:B------:R-:W-:Y:S02]  /*12dd0*/  FSEL R19, R175, -INF , !P0 ;  /* 0xff800000af137808 */ /* 0x000fe40004000000 */
[----:B------:R-:W-:Y:S02]  /*12de0*/  FSEL R15, R168, -INF , !P2 ;  /* 0xff800000a80f7808 */ /* 0x000fe40005000000 */
[----:B------:R-:W-:-:S02]  /*12df0*/  ISETP.GE.AND P0, PT, R2, R222, PT ;  /* 0x000000de0200720c */ /* 0x000fc40003f06270 */
[C---:B------:R-:W-:Y:S02]  /*12e00*/  ISETP.GE.AND P2, PT, R2.reuse, R221, PT ;  /* 0x000000dd0200720c */ /* 0x040fe40003f46270 */
[C---:B------:R-:W-:Y:S02]  /*12e10*/  ISETP.LT.OR P0, PT, R2.reuse, R220, P0 ;  /* 0x000000dc0200720c */ /* 0x040fe40000701670 */
[----:B------:R-:W-:Y:S01]  /*12e20*/  ISETP.LT.OR P2, PT, R2, R217, P2 ;  /* 0x000000d90200720c */ /* 0x000fe20001741670 */
[----:B------:R-:W-:Y:S01]  /*12e30*/  VIADD R2, R0, 0x38 ;  /* 0x0000003800027836 */ /* 0x000fe20000000000 */
[----:B------:R-:W-:Y:S02]  /*12e40*/  FSEL R17, R170, -INF , !P6 ;  /* 0xff800000aa117808 */ /* 0x000fe40007000000 */
[----:B------:R-:W-:Y:S02]  /*12e50*/  FSEL R14, R169, -INF , !P1 ;  /* 0xff800000a90e7808 */ /* 0x000fe40004800000 */
[----:B------:R-:W-:-:S02]  /*12e60*/  ISETP.GE.AND P6, PT, R2, R222, PT ;  /* 0x000000de0200720c */ /* 0x000fc40003fc6270 */
[C---:B------:R-:W-:Y:S02]  /*12e70*/  ISETP.GE.AND P1, PT, R2.reuse, R221, PT ;  /* 0x000000dd0200720c */ /* 0x040fe40003f26270 */
[C---:B------:R-:W-:Y:S02]  /*12e80*/  ISETP.LT.OR P6, PT, R2.reuse, R220, P6 ;  /* 0x000000dc0200720c */ /* 0x040fe400037c1670 */
[----:B------:R-:W-:Y:S02]  /*12e90*/  ISETP.LT.OR P1, PT, R2, R217, P1 ;  /* 0x000000d90200720c */ /* 0x000fe40000f21670 */
[----:B------:R-:W-:Y:S01]  /*12ea0*/  FMNMX.FTZ R2, R246, R26, !PT ;  /* 0x0000001af6027209 */ /* 0x000fe20007810000 */
[----:B------:R-:W-:-:S03]  /*12eb0*/  VIADD R0, R0, 0x39 ;  /* 0x0000003900007836 */ /* 0x000fc60000000000 */
[----:B------:R-:W-:Y:S02]  /*12ec0*/  FMNMX.FTZ R2, R35, R2, !PT ;  /* 0x0000000223027209 */ /* 0x000fe40007810000 */
[----:B--2---:R-:W-:Y:S02]  /*12ed0*/  FSEL R8, R228, -INF , !P5 ;  /* 0xff800000e4087808 */ /* 0x004fe40006800000 */
[----:B------:R-:W-:Y:S02]  /*12ee0*/  FSEL R7, R229, -INF , !P0 ;  /* 0xff800000e5077808 */ /* 0x000fe40004000000 */
[----:B------:R-:W-:Y:S02]  /*12ef0*/  FMNMX.FTZ R2, R33, R2, !PT ;  /* 0x0000000221027209 */ /* 0x000fe40007810000 */
[C---:B------:R-:W-:Y:S02]  /*12f00*/  ISETP.GE.AND P5, PT, R0.reuse, R222, PT ;  /* 0x000000de0000720c */ /* 0x040fe40003fa6270 */
[----:B------:R-:W-:-:S02]  /*12f10*/  ISETP.GE.AND P0, PT, R0, R221, PT ;  /* 0x000000dd0000720c */ /* 0x000fc40003f06270 */
[----:B------:R-:W-:Y:S02]  /*12f20*/  FMNMX.FTZ R2, R30, R2, !PT ;  /* 0x000000021e027209 */ /* 0x000fe40007810000 */
[C---:B------:R-:W-:Y:S02]  /*12f30*/  ISETP.LT.OR P5, PT, R0.reuse, R220, P5 ;  /* 0x000000dc0000720c */ /* 0x040fe40002fa1670 */
[----:B------:R-:W-:Y:S02]  /*12f40*/  ISETP.LT.OR P0, PT, R0, R217, P0 ;  /* 0x000000d90000720c */ /* 0x000fe40000701670 */
        /* <DEDUP_REMOVED lines=21> */
[----:B------:R-:W-:Y:S02]  /*130a0*/  FSEL R13, R171, -INF , !P4 ;  /* 0xff800000ab0d7808 */ /* 0x000fe40006000000 */
[----:B------:R-:W-:Y:S02]  /*130b0*/  FMNMX.FTZ R3, R17, R3, !PT ;  /* 0x0000000311037209 */ /* 0x000fe40007810000 */
[----:B-1----:R-:W-:Y:S02]  /*130c0*/  FSEL R5, R233, -INF , !P5 ;  /* 0xff800000e9057808 */ /* 0x002fe40006800000 */
[----:B------:R-:W-:Y:S02]  /*130d0*/  FMNMX.FTZ R0, R6, R0, !PT ;  /* 0x0000000006007209 */ /* 0x000fe40007810000 */
[----:B------:R-:W-:Y:S02]  /*130e0*/  FSEL R12, R230, -INF , !P3 ;  /* 0xff800000e60c7808 */ /* 0x000fe40005800000 */
[----:B------:R-:W-:-:S02]  /*130f0*/  FMNMX.FTZ R3, R13, R3, !PT ;  /* 0x000000030d037209 */ /* 0x000fc40007810000 */
[----:B------:R-:W-:Y:S02]  /*13100*/  FMNMX.FTZ R132, R5, R0, !PT ;  /* 0x0000000005847209 */ /* 0x000fe40007810000 */
[----:B------:R-:W-:Y:S02]  /*13110*/  FSEL R11, R231, -INF , !P2 ;  /* 0xff800000e70b7808 */ /* 0x000fe40005000000 */
[----:B------:R-:W-:Y:S02]  /*13120*/  FMNMX.FTZ R0, R12, R3, !PT ;  /* 0x000000030c007209 */ /* 0x000fe40007810000 */
[----:B------:R-:W-:Y:S02]  /*13130*/  FSEL R10, R234, -INF , !P1 ;  /* 0xff800000ea0a7808 */ /* 0x000fe40004800000 */
[----:B------:R-:W-:Y:S01]  /*13140*/  FMNMX.FTZ R0, R11, R0, !PT ;  /* 0x000000000b007209 */ /* 0x000fe20007810000 */
[----:B------:R-:W1:Y:S01]  /*13150*/  SHFL.BFLY PT, R2, R132, 0x2, 0x1f ;  /* 0x0c401f0084027f89 */ /* 0x000e6200000e0000 */
[----:B------:R-:W-:-:S02]  /*13160*/  FSEL R9, R235, -INF , !P0 ;  /* 0xff800000eb097808 */ /* 0x000fc40004000000 */
[----:B------:R-:W-:-:S04]  /*13170*/  FMNMX.FTZ R0, R10, R0, !PT ;  /* 0x000000000a007209 */ /* 0x000fc80007810000 */
[----:B------:R-:W-:-:S05]  /*13180*/  FMNMX.FTZ R0, R9, R0, !PT ;  /* 0x0000000009007209 */ /* 0x000fca0007810000 */
[----:B------:R-:W2:Y:S01]  /*13190*/  SHFL.BFLY PT, R4, R0, 0x2, 0x1f ;  /* 0x0c401f0000047f89 */ /* 0x000ea200000e0000 */
[----:B-1----:R-:W-:-:S05]  /*131a0*/  FMNMX.FTZ R132, R132, R2, !PT ;  /* 0x0000000284847209 */ /* 0x002fca0007810000 */
[----:B------:R-:W1:Y:S01]  /*131b0*/  SHFL.BFLY PT, R2, R132, 0x1, 0x1f ;  /* 0x0c201f0084027f89 */ /* 0x000e6200000e0000 */
[----:B--2---:R-:W-:-:S05]  /*131c0*/  FMNMX.FTZ R4, R0, R4, !PT ;  /* 0x0000000400047209 */ /* 0x004fca0007810000 */
[----:B------:R-:W2:Y:S01]  /*131d0*/  SHFL.BFLY PT, R135, R4, 0x1, 0x1f ;  /* 0x0c201f0004877f89 */ /* 0x000ea200000e0000 */
[----:B------:R-:W-:Y:S02]  /*131e0*/  USHF.L.U32 UR6, UR34, 0x1, URZ ;  /* 0x0000000122067899 */ /* 0x000fe4000800063f */
[----:B------:R-:W-:Y:S02]  /*131f0*/  UIADD3 UR4, UR4, -0x1, URZ ;  /* 0xffffffff04047890 */ /* 0x000fe4000fffe03f */
[----:B------:R-:W-:Y:S02]  /*13200*/  ULOP3.LUT UR6, UR6, UR31, URZ, 0x3c, !UPT ;  /* 0x0000001f06067292 */ /* 0x000fe4000f8e3c3f */
[----:B------:R-:W-:Y:S01]  /*13210*/  ULOP3.LUT UR4, UR4, UR31, URZ, 0x3c, !UPT ;  /* 0x0000001f04047292 */ /* 0x000fe2000f8e3c3f */
[----:B-1----:R-:W-:Y:S01]  /*13220*/  FMNMX.FTZ R132, R132, R2, !PT ;  /* 0x0000000284847209 */ /* 0x002fe20007810000 */
[----:B------:R-:W-:-:S03]  /*13230*/  IMAD.WIDE.U32 R2, R237, -0x2daee0ad, RZ ;  /* 0xd2511f53ed027825 */ /* 0x000fc600078e00ff */
[C---:B------:R-:W-:Y:S01]  /*13240*/  FSETP.NEU.FTZ.AND P1, PT, R132.reuse, -INF , PT ;  /* 0xff8000008400780b */ /* 0x040fe20003f3d000 */
[----:B------:R-:W-:Y:S01]  /*13250*/  FMUL.FTZ R0, R132, UR33 ;  /* 0x0000002184007c20 */ /* 0x000fe20008410000 */
[C---:B------:R-:W-:Y:S02]  /*13260*/  LOP3.LUT R2, R3.reuse, UR6, RZ, 0x3c, !PT ;  /* 0x0000000603027c12 */ /* 0x040fe4000f8e3cff */
[----:B------:R-:W-:Y:S02]  /*13270*/  LOP3.LUT R226, R3, UR4, RZ, 0x3c, !PT ;  /* 0x0000000403e27c12 */ /* 0x000fe4000f8e3cff */
[----:B------:R-:W-:Y:S02]  /*13280*/  FSEL R0, R0, RZ, P1 ;  /* 0x000000ff00007208 */ /* 0x000fe40000800000 */
[----:B--2---:R-:W-:Y:S01]  /*13290*/  FMNMX.FTZ R3, R4, R135, !PT ;  /* 0x0000008704037209 */ /* 0x004fe20007810000 */
[----:B------:R-:W-:Y:S02]  /*132a0*/  UIADD3 UR19, UR30, 0x3c6ef372, URZ ;  /* 0x3c6ef3721e137890 */ /* 0x000fe4000fffe03f */
        /* <DEDUP_REMOVED lines=16> */
[C---:B------:R-:W-:Y:S01]  /*133b0*/  FMUL.FTZ R0, R3.reuse, UR33 ;  /* 0x0000002103007c20 */ /* 0x040fe20008410000 */
[----:B------:R-:W-:Y:S01]  /*133c0*/  UIADD3 UR9, UR30, -0x61c88647, URZ ;  /* 0x9e3779b91e097890 */ /* 0x000fe2000fffe03f */
[----:B------:R-:W-:Y:S01]  /*133d0*/  IMAD.WIDE.U32 R4, R2, -0x326172a9, RZ ;  /* 0xcd9e8d5702047825 */ /* 0x000fe200078e00ff */
[----:B------:R-:W-:-:S03]  /*133e0*/  FSETP.NEU.FTZ.AND P0, PT, R3, -INF , PT ;  /* 0xff8000000300780b */ /* 0x000fc60003f1d000 */
[----:B----4-:R-:W-:Y:S01]  /*133f0*/  IMAD R168, R236, -0x326172a9, RZ ;  /* 0xcd9e8d57eca87824 */ /* 0x010fe200078e02ff */
[----:B------:R-:W-:Y:S02]  /*13400*/  FSEL R0, R0, RZ, P0 ;  /* 0x000000ff00007208 */ /* 0x000fe40000000000 */
[----:B---3--:R-:W-:Y:S02]  /*13410*/  LOP3.LUT R2, R203, UR19, R4, 0x96, !PT ;  /* 0x00000013cb027c12 */ /* 0x008fe4000f8e9604 */
[----:B------:R-:W-:Y:S01]  /*13420*/  LOP3.LUT R4, R5, UR9, R168, 0x96, !PT ;  /* 0x0000000905047c12 */ /* 0x000fe2000f8e96a8 */
[----:B------:R-:W-:Y:S01]  /*13430*/  FFMA.FTZ R171, R19, UR33, -R0 ;  /* 0x0000002113ab7c23 */ /* 0x000fe20008010800 */
[----:B------:R-:W-:Y:S01]  /*13440*/  UIADD3 UR8, UR31, 0x76cf5d0a, URZ ;  /* 0x76cf5d0a1f087890 */ /* 0x000fe2000fffe03f */
[----:B------:R1:W-:Y:S01]  /*13450*/  STL [R1+0xcc], R168 ;  /* 0x0000cca801007387 */ /* 0x0003e20000100800 */
[----:B------:R-:W-:Y:S01]  /*13460*/  UIADD3 UR11, UR31, 0x32370b8f, URZ ;  /* 0x32370b8f1f0b7890 */ /* 0x000fe2000fffe03f */
[----:B------:R-:W-:-:S04]  /*13470*/  IMAD.WIDE.U32 R4, R4, -0x2daee0ad, RZ ;  /* 0xd2511f5304047825 */ /* 0x000fc800078e00ff */
[--C-:B------:R-:W-:Y:S01]  /*13480*/  FFMA.FTZ R31, R31, UR33, -R0.reuse ;  /* 0x000000211f1f7c23 */ /* 0x100fe20008010800 */
[--C-:B------:R-:W-:Y:S01]  /*13490*/  FFMA.FTZ R134, R134, UR33, -R0.reuse ;  /* 0x0000002186867c23 */ /* 0x100fe20008010800 */
[----:B------:R-:W-:Y:S01]  /*134a0*/  FFMA.FTZ R133, R133, UR33, -R0 ;  /* 0x0000002185857c23 */ /* 0x000fe20008010800 */
[----:B------:R-:W-:-:S04]  /*134b0*/  IMAD.WIDE.U32 R18, R2, -0x2daee0ad, RZ ;  /* 0xd2511f5302127825 */ /* 0x000fc800078e00ff */
        /* <DEDUP_REMOVED lines=11> */
[----:B------:R-:W-:-:S02]  /*13570*/  LOP3.LUT R14, R5, UR8, R210, 0x96, !PT ;  /* 0x00000008050e7c12 */ /* 0x000fc4000f8e96d2 */
[----:B------:R-:W-:Y:S01]  /*13580*/  LOP3.LUT R12, R19, UR11, R4, 0x96, !PT ;  /* 0x0000000b130c7c12 */ /* 0x000fe2000f8e9604 */
[----:B-1----:R-:W-:Y:S01]  /*13590*/  FFMA.FTZ R168, R24, UR33, -R0 ;  /* 0x0000002118a87c23 */ /* 0x002fe20008010800 */
[----:B------:R-:W-:Y:S01]  /*135a0*/  FSEL R0, R132, RZ, P1 ;  /* 0x000000ff84007208 */ /* 0x000fe20000800000 */
[----:B------:R-:W-:Y:S01]  /*135b0*/  UIADD3 UR7, UR30, -0x255992d5, URZ ;  /* 0xdaa66d2b1e077890 */ /* 0x000fe2000fffe03f */
[----:B------:R-:W-:Y:S01]  /*135c0*/  IMAD.WIDE.U32 R14, R14, -0x326172a9, RZ ;  /* 0xcd9e8d570e0e7825 */ /* 0x000fe200078e00ff */
[----:B------:R-:W-:-:S03]  /*135d0*/  UIADD3 UR6, UR30, 0x78dde6e4, URZ ;  /* 0x78dde6e41e067890 */ /* 0x000fc6000fffe03f */
[----:B------:R-:W-:Y:S01]  /*135e0*/  FADD.FTZ R2, R246, -R0 ;  /* 0x80000000f6027221 */ /* 0x000fe20000010000 */
[----:B------:R-:W-:-:S04]  /*135f0*/  IMAD.WIDE.U32 R12, R12, -0x326172a9, RZ ;  /* 0xcd9e8d570c0c7825 */ /* 0x000fc800078e00ff */
[----:B------:R-:W-:Y:S01]  /*13600*/  FMUL.FTZ R2, R2, UR33 ;  /* 0x0000002102027c20 */ /* 0x000fe20008410000 */
[----:B------:R-:W-:Y:S02]  /*13610*/  LOP3.LUT R4, R15, UR7, R202, 0x96, !PT ;  /* 0x000000070f047c12 */ /* 0x000fe4000f8e96ca */
[----:B------:R-:W-:Y:S01]  /*13620*/  LOP3.LUT R10, R13, UR6, R14, 0x96, !PT ;  /* 0x000000060d0a7c12 */ /* 0x000fe2000f8e960e */
[----:B------:R-:W-:Y:S01]  /*13630*/  MUFU.EX2 R16, R26 ;  /* 0x0000001a00107308 */ /* 0x000fe20000000800 */
[----:B------:R-:W-:Y:S01]  /*13640*/  UIADD3 UR4, UR31, -0x56f99767, URZ ;  /* 0xa90668991f047890 */ /* 0x000fe2000fffe03f */
[----:B------:R-:W-:-:S06]  /*13650*/  IMAD.WIDE.U32 R4, R4, -0x2daee0ad, RZ ;  /* 0xd2511f5304047825 */ /* 0x000fcc00078e00ff */
[----:B------:R-:W1:Y:S01]  /*13660*/  MUFU.EX2 R2, R2 ;  /* 0x0000000200027308 */ /* 0x000e620000000800 */
[----:B------:R-:W-:Y:S01]  /*13670*/  IMAD.WIDE.U32 R10, R10, -0x2daee0ad, RZ ;  /* 0xd2511f530a0a7825 */ /* 0x000fe200078e00ff */
[----:B------:R-:W-:-:S06]  /*13680*/  UIADD3 UR10, UR31, -0x126145ec, URZ ;  /* 0xed9eba141f0a7890 */ /* 0x000fcc000fffe03f */
[----:B------:R-:W2:Y:S01]  /*13690*/  MUFU.EX2 R9, R35 ;  /* 0x0000002300097308 */ /* 0x000ea20000000800 */
[----:B------:R-:W-:Y:S02]  /*136a0*/  LOP3.LUT R4, R11, UR4, R4, 0x96, !PT ;  /* 0x000000040b047c12 */ /* 0x000fe4000f8e9604 */
[----:B------:R-:W-:-:S05]  /*136b0*/  LOP3.LUT R18, R5, UR10, R18, 0x96, !PT ;  /* 0x0000000a05127c12 */ /* 0x000fca000f8e9612 */
[----:B------:R-:W3:Y:S01]  /*136c0*/  MUFU.EX2 R8, R33 ;  /* 0x0000002100087308 */ /* 0x000ee20000000800 */
[----:B------:R-:W-:Y:S01]  /*136d0*/  FSEL R0, R3, RZ, P0 ;  /* 0x000000ff03007208 */ /* 0x000fe20000000000 */
[----:B------:R-:W-:-:S06]  /*136e0*/  IMAD.WIDE.U32 R4, R4, -0x326172a9, RZ ;  /* 0xcd9e8d5704047825 */ /* 0x000fcc00078e00ff */
[----:B------:R-:W4:Y:S01]  /*136f0*/  MUFU.EX2 R6, R30 ;  /* 0x0000001e00067308 */ /* 0x000f220000000800 */
[----:B------:R-:W-:Y:S01]  /*13700*/  FADD.FTZ R7, R247, -R0 ;  /* 0x80000000f7077221 */ /* 0x000fe20000010000 */
[----:B-1----:R-:W-:Y:S01]  /*13710*/  FFMA.FTZ R244, R244, R2, R16 ;  /* 0x00000002f4f47223 */ /* 0x002fe20000010010 */
[----:B------:R-:W-:-:S03]  /*13720*/  LOP3.LUT R0, R4, 0xff, RZ, 0xc0, !PT ;  /* 0x000000ff04007812 */ /* 0x000fc600078ec0ff */
[----:B--2---:R-:W-:Y:S01]  /*13730*/  FADD.FTZ R244, R9, R244 ;  /* 0x000000f409f47221 */ /* 0x004fe20000010000 */
[----:B------:R-:W-:-:S03]  /*13740*/  ISETP.LE.U32.AND P2, PT, R0, UR14, PT ;  /* 0x0000000e00007c0c */ /* 0x000fc6000bf43070 */
[----:B---3--:R-:W-:Y:S01]  /*13750*/  FADD.FTZ R244, R8, R244 ;  /* 0x000000f408f47221 */ /* 0x008fe20000010000 */
[----:B----4-:R-:W-:-:S04]  /*13760*/  F2FP.F16.F32.PACK_AB R8, R6, R8 ;  /* 0x000000080608723e */ /* 0x010fc800000000ff */
[C---:B------:R-:W-:Y:S02]  /*13770*/  PRMT R220, R8.reuse, 0x7610, R220 ;  /* 0x0000761008dc7816 */ /* 0x040fe400000000dc */
[----:B------:R-:W-:-:S03]  /*13780*/  PRMT R208, R8, 0x7632, R208 ;  /* 0x0000763208d07816 */ /* 0x000fc600000000d0 */
[----:B------:R-:W-:Y:S01]  /*13790*/  @!P2 HADD2 R178, -R220.H0_H0, -RZ.H0_H0 ;  /* 0xa00000ffdcb2a230 */ /* 0x000fe20000000900 */
[----:B------:R1:W-:Y:S01]  /*137a0*/  MUFU.EX2 R22, R31 ;  /* 0x0000001f00167308 */ /* 0x0003e20000000800 */
[----:B------:R-:W-:Y:S04]  /*137b0*/  STL [R1+0x164], R132 ;  /* 0x0001648401007387 */ /* 0x000fe80000100800 */
[----:B------:R-:W-:Y:S01]  /*137c0*/  STL [R1+0x168], R3 ;  /* 0x0001680301007387 */ /* 0x000fe20000100800 */
[----:B-1----:R-:W-:Y:S02]  /*137d0*/  PRMT R31, R220, 0x5410, R208 ;  /* 0x00005410dc1f7816 */ /* 0x002fe400000000d0 */
[----:B------:R-:W-:-:S05]  /*137e0*/  @!P2 PRMT R220, R178, 0x5410, RZ ;  /* 0x00005410b2dca816 */ /* 0x000fca00000000ff */
[----:B------:R1:W-:Y:S04]  /*137f0*/  STL [R1+0x16c], R220 ;  /* 0x00016cdc01007387 */ /* 0x0003e80000100800 */
[----:B-1----:R-:W2:Y:S01]  /*13800*/  LDL.LU R220, [R1+0xcc] ;  /* 0x0000cc0001dc7983 */ /* 0x002ea20000300800 */
[----:B------:R-:W-:-:S04]  /*13810*/  LOP3.LUT R0, R4, 0xffff, RZ, 0xc0, !PT ;  /* 0x0000ffff04007812 */ /* 0x000fc800078ec0ff */
[----:B------:R-:W-:-:S04]  /*13820*/  SHF.R.U32.HI R0, RZ, 0x8, R0 ;  /* 0x00000008ff007819 */ /* 0x000fc80000011600 */
[----:B------:R-:W-:Y:S01]  /*13830*/  LOP3.LUT R0, R0, 0xffff, RZ, 0xc0, !PT ;  /* 0x0000ffff00007812 */ /* 0x000fe200078ec0ff */
[----:B------:R-:W-:-:S03]  /*13840*/  FMUL.FTZ R17, R7, UR33 ;  /* 0x0000002107117c20 */ /* 0x000fc60008410000 */
[----:B------:R-:W-:Y:S02]  /*13850*/  ISETP.LE.U32.AND P0, PT, R0, UR14, PT ;  /* 0x0000000e00007c0c */ /* 0x000fe4000bf03070 */
[----:B------:R-:W-:-:S04]  /*13860*/  SHF.R.U32.HI R0, RZ, 0x10, R4 ;  /* 0x00000010ff007819 */ /* 0x000fc80000011604 */
[----:B------:R-:W-:Y:S02]  /*13870*/  LOP3.LUT R7, R0, 0xff, RZ, 0xc0, !PT ;  /* 0x000000ff00077812 */ /* 0x000fe400078ec0ff */
[----:B------:R-:W1:Y:S02]  /*13880*/  MUFU.EX2 R0, R17 ;  /* 0x0000001100007308 */ /* 0x000e640000000800 */
[----:B------:R-:W-:-:S06]  /*13890*/  ISETP.LE.U32.AND P1, PT, R7, UR14, PT ;  /* 0x0000000e07007c0c */ /* 0x000fcc000bf23070 */
[----:B------:R-:W3:Y:S01]  /*138a0*/  MUFU.EX2 R11, R134 ;  /* 0x00000086000b7308 */ /* 0x000ee20000000800 */
[----:B------:R-:W-:-:S07]  /*138b0*/  FADD.FTZ R244, R6, R244 ;  /* 0x000000f406f47221 */ /* 0x000fce0000010000 */
[----:B------:R-:W4:Y:S01]  /*138c0*/  MUFU.EX2 R7, R133 ;  /* 0x0000008500077308 */ /* 0x000f220000000800 */
[----:B-1----:R-:W-:-:S07]  /*138d0*/  FFMA.FTZ R8, R239, R0, R22 ;  /* 0x00000000ef087223 */ /* 0x002fce0000010016 */
[----:B------:R-:W1:Y:S01]  /*138e0*/  MUFU.EX2 R6, R34 ;  /* 0x0000002200067308 */ /* 0x000e620000000800 */
[----:B---3--:R-:W-:Y:S01]  /*138f0*/  FADD.FTZ R8, R11, R8 ;  /* 0x000000080b087221 */ /* 0x008fe20000010000 */
[----:B------:R-:W-:Y:S01]  /*13900*/  @!P0 HADD2 R177, -R208.H0_H0, -RZ.H0_H0 ;  /* 0xa00000ffd0b18230 */ /* 0x000fe20000000900 */
[----:B------:R-:W-:Y:S02]  /*13910*/  UIADD3 UR33, UR30, 0x1715609d, URZ ;  /* 0x1715609d1e217890 */ /* 0x000fe4000fffe03f */
[----:B----4-:R-:W-:Y:S01]  /*13920*/  FADD.FTZ R8, R7, R8 ;  /* 0x0000000807087221 */ /* 0x010fe20000010000 */
[----:B------:R-:W-:Y:S01]  /*13930*/  IMAD.WIDE.U32 R18, R18, -0x326172a9, RZ ;  /* 0xcd9e8d5712127825 */ /* 0x000fe200078e00ff */
[----:B------:R-:W-:Y:S01]  /*13940*/  SHF.R.U32.HI R4, RZ, 0x18, R4 ;  /* 0x00000018ff047819 */ /* 0x000fe20000011604 */
[----:B------:R-:W-:Y:S02]  /*13950*/  UIADD3 UR27, UR30, -0x4ab325aa, URZ ;  /* 0xb54cda561e1b7890 */ /* 0x000fe4000fffe03f */
[----:B-1----:R-:W-:-:S02]  /*13960*/  FADD.FTZ R23, R6, R8 ;  /* 0x0000000806177221 */ /* 0x002fc40000010000 */
[----:B------:R-:W1:Y:S01]  /*13970*/  MUFU.EX2 R8, R28 ;  /* 0x0000001c00087308 */ /* 0x000e620000000800 */
[----:B------:R-:W-:Y:S02]  /*13980*/  F2FP.F16.F32.PACK_AB R6, R6, R7 ;  /* 0x000000070606723e */ /* 0x000fe400000000ff */
[----:B------:R-:W-:Y:S02]  /*13990*/  @!P0 PRMT R208, R177, 0x5410, RZ ;  /* 0x00005410b1d08816 */ /* 0x000fe400000000ff */
[----:B------:R-:W-:-:S03]  /*139a0*/  ISETP.LE.U32.AND P0, PT, R4, UR14, PT ;  /* 0x0000000e04007c0c */ /* 0x000fc6000bf03070 */
[----:B------:R-:W3:Y:S01]  /*139b0*/  MUFU.EX2 R7, R135 ;  /* 0x0000008700077308 */ /* 0x000ee20000000800 */
[----:B------:R-:W-:Y:S01]  /*139c0*/  LOP3.LUT R4, R19, UR33, R12, 0x96, !PT ;  /* 0x0000002113047c12 */ /* 0x000fe2000f8e960c */
[----:B------:R-:W-:Y:S01]  /*139d0*/  UIADD3 UR21, UR31, 0x646e171e, URZ ;  /* 0x646e171e1f157890 */ /* 0x000fe2000fffe03f */
[----:B------:R-:W-:Y:S02]  /*139e0*/  F2FP.F16.F32.PACK_AB R25, R9, R16 ;  /* 0x000000100919723e */ /* 0x000fe400000000ff */
[----:B------:R-:W-:Y:S01]  /*139f0*/  LOP3.LUT R16, R5, UR27, R18, 0x96, !PT ;  /* 0x0000001b05107c12 */ /* 0x000fe2000f8e9612 */
[----:B------:R-:W-:Y:S01]  /*13a00*/  IMAD.WIDE.U32 R4, R4, -0x2daee0ad, RZ ;  /* 0xd2511f5304047825 */ /* 0x000fe200078e00ff */
[C---:B------:R-:W-:Y:S02]  /*13a10*/  PRMT R200, R6.reuse, 0x7610, R200 ;  /* 0x0000761006c87816 */ /* 0x040fe400000000c8 */
[----:B------:R-:W-:Y:S02]  /*13a20*/  PRMT R194, R6, 0x7632, R194 ;  /* 0x0000763206c27816 */ /* 0x000fe400000000c2 */
[----:B------:R-:W-:Y:S01]  /*13a30*/  LOP3.LUT R6, R5, UR21, R10, 0x96, !PT ;  /* 0x0000001505067c12 */ /* 0x000fe2000f8e960a */
[----:B-1----:R-:W-:-:S04]  /*13a40*/  FADD.FTZ R10, R8, R244 ;  /* 0x000000f4080a7221 */ /* 0x002fc80000010000 */
[C---:B---3--:R-:W-:Y:S01]  /*13a50*/  FADD.FTZ R24, R7.reuse, R10 ;  /* 0x0000000a07187221 */ /* 0x048fe20000010000 */
[----:B------:R-:W-:Y:S02]  /*13a60*/  F2FP.F16.F32.PACK_AB R17, R7, R8 ;  /* 0x000000080711723e */ /* 0x000fe400000000ff */
[----:B------:R-:W-:-:S04]  /*13a70*/  LOP3.LUT R7, R4, 0xff, RZ, 0xc0, !PT ;  /* 0x000000ff04077812 */ /* 0x000fc800078ec0ff */
[----:B------:R-:W-:Y:S02]  /*13a80*/  ISETP.LE.U32.AND P3, PT, R7, UR14, PT ;  /* 0x0000000e07007c0c */ /* 0x000fe4000bf63070 */
[----:B------:R-:W-:Y:S02]  /*13a90*/  LOP3.LUT R7, R6, 0xff, RZ, 0xc0, !PT ;  /* 0x000000ff06077812 */ /* 0x000fe400078ec0ff */
[----:B------:R-:W-:Y:S02]  /*13aa0*/  SHF.R.U32.HI R8, RZ, 0x18, R6 ;  /* 0x00000018ff087819 */ /* 0x000fe40000011606 */
[----:B------:R-:W-:Y:S02]  /*13ab0*/  ISETP.LE.U32.AND P6, PT, R7, UR14, PT ;  /* 0x0000000e07007c0c */ /* 0x000fe4000bfc3070 */
[----:B------:R-:W1:Y:S01]  /*13ac0*/  MUFU.EX2 R7, R32 ;  /* 0x0000002000077308 */ /* 0x000e620000000800 */
[----:B------:R-:W-:Y:S02]  /*13ad0*/  ISETP.LE.U32.AND P4, PT, R8, UR14, PT ;  /* 0x0000000e08007c0c */ /* 0x000fe4000bf83070 */
[----:B------:R-:W-:-:S02]  /*13ae0*/  LOP3.LUT R21, R4, 0xffff, RZ, 0xc0, !PT ;  /* 0x0000ffff04157812 */ /* 0x000fc400078ec0ff */
[--C-:B------:R-:W-:Y:S02]  /*13af0*/  SHF.R.U32.HI R8, RZ, 0x10, R4.reuse ;  /* 0x00000010ff087819 */ /* 0x100fe40000011604 */
[----:B------:R-:W-:Y:S02]  /*13b00*/  SHF.R.U32.HI R5, RZ, 0x18, R4 ;  /* 0x00000018ff057819 */ /* 0x000fe40000011604 */
[----:B------:R-:W3:Y:S01]  /*13b10*/  MUFU.EX2 R4, R29 ;  /* 0x0000001d00047308 */ /* 0x000ee20000000800 */
[----:B------:R-:W-:Y:S01]  /*13b20*/  @!P0 HADD2 R179, -R194.H0_H0, -RZ.H0_H0 ;  /* 0xa00000ffc2b38230 */ /* 0x000fe20000000900 */
[----:B------:R-:W-:Y:S02]  /*13b30*/  SHF.R.U32.HI R9, RZ, 0x10, R6 ;  /* 0x00000010ff097819 */ /* 0x000fe40000011606 */
[----:B------:R-:W-:Y:S02]  /*13b40*/  LOP3.LUT R6, R6, 0xffff, RZ, 0xc0, !PT ;  /* 0x0000ffff06067812 */ /* 0x000fe400078ec0ff */
[----:B------:R-:W-:Y:S01]  /*13b50*/  PRMT R30, R200, 0x5410, R194 ;  /* 0x00005410c81e7816 */ /* 0x000fe200000000c2 */
[----:B------:R-:W-:Y:S01]  /*13b60*/  @!P1 HADD2 R180, -R200.H0_H0, -RZ.H0_H0 ;  /* 0xa00000ffc8b49230 */ /* 0x000fe20000000900 */
[----:B------:R-:W-:-:S02]  /*13b70*/  @!P0 PRMT R194, R179, 0x5410, RZ ;  /* 0x00005410b3c28816 */ /* 0x000fc400000000ff */
[----:B------:R-:W-:Y:S02]  /*13b80*/  ISETP.LE.U32.AND P0, PT, R5, UR14, PT ;  /* 0x0000000e05007c0c */ /* 0x000fe4000bf03070 */
[----:B------:R-:W-:Y:S01]  /*13b90*/  SHF.R.U32.HI R5, RZ, 0x8, R6 ;  /* 0x00000008ff057819 */ /* 0x000fe20000011606 */
[----:B-1----:R-:W-:Y:S01]  /*13ba0*/  FADD.FTZ R6, R7, R23 ;  /* 0x0000001707067221 */ /* 0x002fe20000010000 */
[----:B------:R-:W-:Y:S02]  /*13bb0*/  LOP3.LUT R9, R9, 0xff, RZ, 0xc0, !PT ;  /* 0x000000ff09097812 */ /* 0x000fe400078ec0ff */
[----:B------:R-:W-:Y:S02]  /*13bc0*/  LOP3.LUT R8, R8, 0xff, RZ, 0xc0, !PT ;  /* 0x000000ff08087812 */ /* 0x000fe400078ec0ff */
[----:B------:R-:W-:Y:S02]  /*13bd0*/  @!P1 PRMT R200, R180, 0x5410, RZ ;  /* 0x00005410b4c89816 */ /* 0x000fe400000000ff */
[----:B------:R-:W-:-:S02]  /*13be0*/  LOP3.LUT R5, R5, 0xffff, RZ, 0xc0, !PT ;  /* 0x0000ffff05057812 */ /* 0x000fc400078ec0ff */
[----:B------:R-:W-:Y:S01]  /*13bf0*/  ISETP.LE.U32.AND P5, PT, R9, UR14, PT ;  /* 0x0000000e09007c0c */ /* 0x000fe2000bfa3070 */
[----:B---3--:R-:W-:Y:S01]  /*13c00*/  FADD.FTZ R9, R4, R6 ;  /* 0x0000000604097221 */ /* 0x008fe20000010000 */
[----:B------:R-:W-:Y:S02]  /*13c10*/  ISETP.LE.U32.AND P1, PT, R8, UR14, PT ;  /* 0x0000000e08007c0c */ /* 0x000fe4000bf23070 */
[----:B------:R-:W-:Y:S02]  /*13c20*/  F2FP.F16.F32.PACK_AB R8, R4, R7 ;  /* 0x000000070408723e */ /* 0x000fe400000000ff */
[----:B------:R-:W-:Y:S02]  /*13c30*/  LOP3.LUT R4, R16, 0xffff, RZ, 0xc0, !PT ;  /* 0x0000ffff10047812 */ /* 0x000fe400078ec0ff */
[----:B------:R-:W-:Y:S02]  /*13c40*/  ISETP.LE.U32.AND P2, PT, R5, UR14, PT ;  /* 0x0000000e05007c0c */ /* 0x000fe4000bf43070 */
[----:B------:R-:W-:Y:S01]  /*13c50*/  PRMT R132, R17, 0x7610, R132 ;  /* 0x0000761011847816 */ /* 0x000fe20000000084 */
[----:B------:R-:W1:Y:S01]  /*13c60*/  MUFU.EX2 R6, R176 ;  /* 0x000000b000067308 */ /* 0x000e620000000800 */
[----:B------:R-:W-:-:S02]  /*13c70*/  SHF.R.U32.HI R4, RZ, 0x8, R4 ;  /* 0x00000008ff047819 */ /* 0x000fc40000011604 */
[----:B------:R-:W-:Y:S01]  /*13c80*/  PRMT R199, R17, 0x7632, R199 ;  /* 0x0000763211c77816 */ /* 0x000fe200000000c7 */
[----:B------:R-:W-:-:S04]  /*13c90*/  @!P6 HADD2 R182, -R132.H0_H0, -RZ.H0_H0 ;  /* 0xa00000ff84b6e230 */ /* 0x000fc80000000900 */
[----:B------:R-:W3:Y:S01]  /*13ca0*/  MUFU.EX2 R10, R175 ;  /* 0x000000af000a7308 */ /* 0x000ee20000000800 */
[----:B------:R-:W-:-:S07]  /*13cb0*/  LOP3.LUT R4, R4, 0xffff, RZ, 0xc0, !PT ;  /* 0x0000ffff04047812 */ /* 0x000fce00078ec0ff */
[----:B------:R-:W4:Y:S01]  /*13cc0*/  MUFU.EX2 R5, R27 ;  /* 0x0000001b00057308 */ /* 0x000f220000000800 */
[----:B------:R-:W-:Y:S02]  /*13cd0*/  PRMT R216, R132, 0x5410, R199 ;  /* 0x0000541084d87816 */ /* 0x000fe400000000c7 */
[----:B------:R-:W-:Y:S02]  /*13ce0*/  @!P6 PRMT R132, R182, 0x5410, RZ ;  /* 0x00005410b684e816 */ /* 0x000fe400000000ff */
[----:B------:R-:W-:Y:S01]  /*13cf0*/  SHF.R.U32.HI R7, RZ, 0x8, R21 ;  /* 0x00000008ff077819 */ /* 0x000fe20000011615 */
[----:B------:R-:W-:Y:S01]  /*13d00*/  @!P2 HADD2 R181, -R199.H0_H0, -RZ.H0_H0 ;  /* 0xa00000ffc7b5a230 */ /* 0x000fe20000000900 */
[----:B------:R-:W-:Y:S02]  /*13d10*/  ISETP.LE.U32.AND P6, PT, R4, UR14, PT ;  /* 0x0000000e04007c0c */ /* 0x000fe4000bfc3070 */
[----:B------:R-:W4:Y:S01]  /*13d20*/  MUFU.EX2 R4, R168 ;  /* 0x000000a800047308 */ /* 0x000f220000000800 */
[----:B------:R-:W-:-:S02]  /*13d30*/  LOP3.LUT R7, R7, 0xffff, RZ, 0xc0, !PT ;  /* 0x0000ffff07077812 */ /* 0x000fc400078ec0ff */
[----:B------:R-:W-:Y:S01]  /*13d40*/  @!P2 PRMT R199, R181, 0x5410, RZ ;  /* 0x00005410b5c7a816 */ /* 0x000fe200000000ff */
[----:B-1----:R-:W-:Y:S01]  /*13d50*/  FADD.FTZ R24, R6, R24 ;  /* 0x0000001806187221 */ /* 0x002fe20000010000 */
[----:B------:R-:W-:Y:S02]  /*13d60*/  ISETP.LE.U32.AND P2, PT, R7, UR14, PT ;  /* 0x0000000e07007c0c */ /* 0x000fe4000bf43070 */
[----:B---3--:R-:W-:Y:S01]  /*13d70*/  F2FP.F16.F32.PACK_AB R7, R10, R6 ;  /* 0x000000060a07723e */ /* 0x008fe200000000ff */
[----:B----4-:R-:W-:Y:S02]  /*13d80*/  FADD.FTZ R6, R5, R9 ;  /* 0x0000000905067221 */ /* 0x010fe40000010000 */
[----:B------:R-:W1:Y:S01]  /*13d90*/  MUFU.EX2 R9, R169 ;  /* 0x000000a900097308 */ /* 0x000e620000000800 */
[C---:B------:R-:W-:Y:S02]  /*13da0*/  PRMT R192, R8.reuse, 0x7632, R192 ;  /* 0x0000763208c07816 */ /* 0x040fe400000000c0 */
[----:B------:R-:W-:-:S02]  /*13db0*/  PRMT R193, R8, 0x7610, R193 ;  /* 0x0000761008c17816 */ /* 0x000fc400000000c1 */
[----:B------:R-:W-:-:S03]  /*13dc0*/  PRMT R190, R7, 0x7610, R190 ;  /* 0x0000761007be7816 */ /* 0x000fc600000000be */
[----:B------:R-:W3:Y:S01]  /*13dd0*/  MUFU.EX2 R8, R171 ;  /* 0x000000ab00087308 */ /* 0x000ee20000000800 */
[----:B------:R-:W-:Y:S01]  /*13de0*/  @!P4 HADD2 R191, -R192.H0_H0, -RZ.H0_H0 ;  /* 0xa00000ffc0bfc230 */ /* 0x000fe20000000900 */
[----:B------:R-:W-:Y:S01]  /*13df0*/  PRMT R189, R7, 0x7632, R189 ;  /* 0x0000763207bd7816 */ /* 0x000fe200000000bd */
[C---:B------:R-:W-:Y:S01]  /*13e00*/  FADD.FTZ R23, R4.reuse, R6 ;  /* 0x0000000604177221 */ /* 0x040fe20000010000 */
[----:B------:R-:W-:Y:S02]  /*13e10*/  F2FP.F16.F32.PACK_AB R5, R4, R5 ;  /* 0x000000050405723e */ /* 0x000fe400000000ff */
[----:B------:R-:W-:Y:S02]  /*13e20*/  LOP3.LUT R4, R16, 0xff, RZ, 0xc0, !PT ;  /* 0x000000ff10047812 */ /* 0x000fe400078ec0ff */
[----:B------:R-:W4:Y:S01]  /*13e30*/  MUFU.EX2 R7, R170 ;  /* 0x000000aa00077308 */ /* 0x000f220000000800 */
[----:B------:R-:W-:Y:S02]  /*13e40*/  PRMT R205, R193, 0x5410, R192 ;  /* 0x00005410c1cd7816 */ /* 0x000fe400000000c0 */
[----:B------:R-:W-:Y:S01]  /*13e50*/  @!P4 PRMT R192, R191, 0x5410, RZ ;  /* 0x00005410bfc0c816 */ /* 0x000fe200000000ff */
[----:B------:R-:W-:Y:S01]  /*13e60*/  @!P5 HADD2 R183, -R193.H0_H0, -RZ.H0_H0 ;  /* 0xa00000ffc1b7d230 */ /* 0x000fe20000000900 */
[----:B------:R-:W-:-:S03]  /*13e70*/  ISETP.LE.U32.AND P4, PT, R4, UR14, PT ;  /* 0x0000000e04007c0c */ /* 0x000fc6000bf83070 */
[----:B------:R-:W4:Y:S01]  /*13e80*/  MUFU.EX2 R6, R173 ;  /* 0x000000ad00067308 */ /* 0x000f220000000800 */
[C---:B------:R-:W-:Y:S02]  /*13e90*/  PRMT R197, R5.reuse, 0x7610, R197 ;  /* 0x0000761005c57816 */ /* 0x040fe400000000c5 */
[----:B------:R-:W-:Y:S01]  /*13ea0*/  PRMT R184, R5, 0x7632, R184 ;  /* 0x0000763205b87816 */ /* 0x000fe200000000b8 */
[----:B------:R-:W-:Y:S02]  /*13eb0*/  @!P3 HADD2 R214, -R190.H0_H0, -RZ.H0_H0 ;  /* 0xa00000ffbed6b230 */ /* 0x000fe40000000900 */
[----:B-1----:R-:W-:Y:S01]  /*13ec0*/  FADD.FTZ R23, R9, R23 ;  /* 0x0000001709177221 */ /* 0x002fe20000010000 */
[----:B------:R-:W-:Y:S01]  /*13ed0*/  STL [R1+0x170], R208 ;  /* 0x000170d001007387 */ /* 0x000fe20000100800 */
[----:B------:R1:W1:Y:S01]  /*13ee0*/  MUFU.EX2 R5, R172 ;  /* 0x000000ac00057308 */ /* 0x0002620000000800 */
[----:B------:R-:W-:Y:S02]  /*13ef0*/  @!P2 HADD2 R212, -R189.H0_H0, -RZ.H0_H0 ;  /* 0xa00000ffbdd4a230 */ /* 0x000fe40000000900 */
[----:B------:R1:W-:Y:S01]  /*13f00*/  STL [R1+0x174], R200 ;  /* 0x000174c801007387 */ /* 0x0003e20000100800 */
[----:B------:R-:W-:Y:S01]  /*13f10*/  @!P5 PRMT R193, R183, 0x5410, RZ ;  /* 0x00005410b7c1d816 */ /* 0x000fe200000000ff */
[----:B------:R-:W-:Y:S01]  /*13f20*/  @!P1 HADD2 R215, -R197.H0_H0, -RZ.H0_H0 ;  /* 0xa00000ffc5d79230 */ /* 0x000fe20000000900 */
[----:B------:R-:W-:Y:S01]  /*13f30*/  PRMT R204, R190, 0x5410, R189 ;  /* 0x00005410becc7816 */ /* 0x000fe200000000bd */
[----:B------:R-:W-:Y:S01]  /*13f40*/  STL [R1+0x178], R194 ;  /* 0x000178c201007387 */ /* 0x000fe20000100800 */
[----:B------:R-:W-:Y:S01]  /*13f50*/  PRMT R21, R25, 0x7610, R21 ;  /* 0x0000761019157816 */ /* 0x000fe20000000015 */
[----:B------:R-:W2:Y:S01]  /*13f60*/  MUFU.EX2 R4, R174 ;  /* 0x000000ae00047308 */ /* 0x000ea20000000800 */
[----:B------:R-:W-:Y:S01]  /*13f70*/  @!P0 HADD2 R213, -R184.H0_H0, -RZ.H0_H0 ;  /* 0xa00000ffb8d58230 */ /* 0x000fe20000000900 */
[----:B------:R-:W-:Y:S01]  /*13f80*/  STL [R1+0x17c], R132 ;  /* 0x00017c8401007387 */ /* 0x000fe20000100800 */
[----:B---3--:R-:W-:Y:S01]  /*13f90*/  FADD.FTZ R23, R8, R23 ;  /* 0x0000001708177221 */ /* 0x008fe20000010000 */
[----:B------:R-:W-:-:S02]  /*13fa0*/  @!P3 PRMT R190, R214, 0x5410, RZ ;  /* 0x00005410d6beb816 */ /* 0x000fc400000000ff */
[----:B------:R-:W-:Y:S01]  /*13fb0*/  STL [R1+0x180], R199 ;  /* 0x000180c701007387 */ /* 0x000fe20000100800 */
[----:B------:R-:W-:Y:S01]  /*13fc0*/  @!P2 PRMT R189, R212, 0x5410, RZ ;  /* 0x00005410d4bda816 */ /* 0x000fe200000000ff */
[----:B------:R-:W-:Y:S02]  /*13fd0*/  FADD.FTZ R24, R10, R24 ;  /* 0x000000180a187221 */ /* 0x000fe40000010000 */
[----:B------:R-:W-:Y:S01]  /*13fe0*/  STL [R1+0x184], R205 ;  /* 0x000184cd01007387 */ /* 0x000fe20000100800 */
[----:B----4-:R-:W-:Y:S01]  /*13ff0*/  FADD.FTZ R10, R7, R23 ;  /* 0x00000017070a7221 */ /* 0x010fe20000010000 */
[----:B------:R-:W-:Y:S02]  /*14000*/  PRMT R17, R25, 0x7632, R17 ;  /* 0x0000763219117816 */ /* 0x000fe40000000011 */
[----:B------:R-:W-:Y:S01]  /*14010*/  STL [R1+0x188], R193 ;  /* 0x000188c101007387 */ /* 0x000fe20000100800 */
[----:B------:R-:W-:Y:S02]  /*14020*/  @!P4 HADD2 R224, -R21.H0_H0, -RZ.H0_H0 ;  /* 0xa00000ff15e0c230 */ /* 0x000fe40000000900 */
[----:B-1----:R-:W-:Y:S01]  /*14030*/  IMAD.MOV.U32 R200, RZ, RZ, R201 ;  /* 0x000000ffffc87224 */ /* 0x002fe200078e00c9 */
[----:B------:R-:W-:Y:S01]  /*14040*/  PRMT R201, R197, 0x5410, R184 ;  /* 0x00005410c5c97816 */ /* 0x000fe200000000b8 */
[----:B------:R-:W-:Y:S01]  /*14050*/  STL [R1+0x18c], R192 ;  /* 0x00018cc001007387 */ /* 0x000fe20000100800 */
[----:B------:R-:W-:-:S02]  /*14060*/  @!P1 PRMT R197, R215, 0x5410, RZ ;  /* 0x00005410d7c59816 */ /* 0x000fc400000000ff */
[----:B------:R-:W-:Y:S01]  /*14070*/  @!P0 PRMT R184, R213, 0x5410, RZ ;  /* 0x00005410d5b88816 */ /* 0x000fe200000000ff */
[----:B------:R-:W-:Y:S01]  /*14080*/  STL [R1+0x190], R204 ;  /* 0x000190cc01007387 */ /* 0x000fe20000100800 */
[----:B------:R-:W-:-:S04]  /*14090*/  IMAD.WIDE.U32 R34, R226, -0x326172a9, RZ ;  /* 0xcd9e8d57e2227825 */ /* 0x000fc800078e00ff */
[----:B------:R-:W-:Y:S01]  /*140a0*/  FADD.FTZ R10, R6, R10 ;  /* 0x0000000a060a7221 */ /* 0x000fe20000010000 */
[----:B------:R-:W-:Y:S01]  /*140b0*/  STL [R1+0x194], R190 ;  /* 0x000194be01007387 */ /* 0x000fe20000100800 */
[----:B------:R-:W-:-:S03]  /*140c0*/  PRMT R29, R21, 0x5410, R17 ;  /* 0x00005410151d7816 */ /* 0x000fc60000000011 */
[----:B------:R-:W-:Y:S01]  /*140d0*/  STL [R1+0x198], R189 ;  /* 0x000198bd01007387 */ /* 0x000fe20000100800 */
[----:B------:R-:W-:Y:S01]  /*140e0*/  @!P4 PRMT R21, R224, 0x5410, RZ ;  /* 0x00005410e015c816 */ /* 0x000fe200000000ff */
[-C--:B------:R-:W-:Y:S02]  /*140f0*/  FMUL.FTZ R228, R60, R2.reuse ;  /* 0x000000023ce47220 */ /* 0x080fe40000410000 */
[----:B------:R-:W-:Y:S01]  /*14100*/  STL [R1+0x19c], R201 ;  /* 0x00019cc901007387 */ /* 0x000fe20000100800 */
[-C--:B------:R-:W-:Y:S01]  /*14110*/  FMUL.FTZ R233, R65, R2.reuse ;  /* 0x0000000241e97220 */ /* 0x080fe20000410000 */
[-C--:B------:R-:W-:Y:S02]  /*14120*/  FMUL.FTZ R237, R73, R2.reuse ;  /* 0x0000000249ed7220 */ /* 0x080fe40000410000 */
[----:B------:R-:W-:Y:S01]  /*14130*/  STL [R1+0x1a0], R197 ;  /* 0x0001a0c501007387 */ /* 0x000fe20000100800 */
[----:B------:R-:W-:Y:S01]  /*14140*/  F2FP.F16.F32.PACK_AB R23, R8, R9 ;  /* 0x000000090817723e */ /* 0x000fe200000000ff */
        /* <DEDUP_REMOVED lines=61> */
[----:B------:R-:W-:Y:S01]  /*14520*/  FMUL.FTZ R204, R129, R2 ;  /* 0x0000000281cc7220 */ /* 0x000fe20000410000 */
[----:B------:R-:W-:Y:S01]  /*14530*/  FADD.FTZ R8, R5, R10 ;  /* 0x0000000a05087221 */ /* 0x000fe20000010000 */
[----:B--2---:R-:W-:-:S02]  /*14540*/  LOP3.LUT R2, R35, UR9, R220, 0x96, !PT ;  /* 0x0000000923027c12 */ /* 0x004fc4000f8e96dc */
[C---:B------:R-:W-:Y:S01]  /*14550*/  F2FP.F16.F32.PACK_AB R26, R4.reuse, R5 ;  /* 0x00000005041a723e */ /* 0x040fe200000000ff */
[----:B------:R-:W-:Y:S01]  /*14560*/  FADD.FTZ R27, R4, R8 ;  /* 0x00000008041b7221 */ /* 0x000fe20000010000 */
[----:B------:R-:W-:Y:S01]  /*14570*/  F2FP.F16.F32.PACK_AB R25, R6, R7 ;  /* 0x000000070619723e */ /* 0x000fe200000000ff */
[----:B------:R-:W-:Y:S01]  /*14580*/  IMAD.WIDE.U32 R4, R2, -0x2daee0ad, RZ ;  /* 0xd2511f5302047825 */ /* 0x000fe200078e00ff */
[----:B------:R-:W-:-:S04]  /*14590*/  LOP3.LUT R6, R203, UR19, R34, 0x96, !PT ;  /* 0x00000013cb067c12 */ /* 0x000fc8000f8e9622 */
[----:B------:R-:W-:Y:S01]  /*145a0*/  LOP3.LUT R2, R5, UR8, R210, 0x96, !PT ;  /* 0x0000000805027c12 */ /* 0x000fe2000f8e96d2 */
[----:B------:R-:W-:Y:S01]  /*145b0*/  IMAD.WIDE.U32 R6, R6, -0x2daee0ad, RZ ;  /* 0xd2511f5306067825 */ /* 0x000fe200078e00ff */
[----:B------:R-:W-:-:S03]  /*145c0*/  F2FP.F16.F32.PACK_AB R28, R11, R22 ;  /* 0x000000160b1c723e */ /* 0x000fc600000000ff */
[----:B------:R-:W-:Y:S01]  /*145d0*/  IMAD.WIDE.U32 R10, R2, -0x326172a9, RZ ;  /* 0xcd9e8d57020a7825 */ /* 0x000fe200078e00ff */
[----:B------:R-:W-:-:S05]  /*145e0*/  LOP3.LUT R2, R7, UR11, R4, 0x96, !PT ;  /* 0x0000000b07027c12 */ /* 0x000fca000f8e9604 */
[----:B------:R-:W-:Y:S01]  /*145f0*/  IMAD.WIDE.U32 R8, R2, -0x326172a9, RZ ;  /* 0xcd9e8d5702087825 */ /* 0x000fe200078e00ff */
[----:B------:R-:W-:-:S04]  /*14600*/  LOP3.LUT R5, R11, UR7, R202, 0x96, !PT ;  /* 0x000000070b057c12 */ /* 0x000fc8000f8e96ca */
[----:B------:R-:W-:Y:S01]  /*14610*/  LOP3.LUT R2, R9, UR6, R10, 0x96, !PT ;  /* 0x0000000609027c12 */ /* 0x000fe2000f8e960a */
[----:B------:R-:W-:-:S04]  /*14620*/  IMAD.WIDE.U32 R4, R5, -0x2daee0ad, RZ ;  /* 0xd2511f5305047825 */ /* 0x000fc800078e00ff */
[----:B------:R-:W-:Y:S01]  /*14630*/  IMAD.WIDE.U32 R10, R2, -0x2daee0ad, RZ ;  /* 0xd2511f53020a7825 */ /* 0x000fe200078e00ff */
[----:B------:R-:W-:-:S04]  /*14640*/  LOP3.LUT R6, R5, UR10, R6, 0x96, !PT ;  /* 0x0000000a05067c12 */ /* 0x000fc8000f8e9606 */
[----:B------:R-:W-:Y:S01]  /*14650*/  LOP3.LUT R2, R11, UR4, R4, 0x96, !PT ;  /* 0x000000040b027c12 */ /* 0x000fe2000f8e9604 */
[----:B------:R-:W-:-:S04]  /*14660*/  IMAD.WIDE.U32 R6, R6, -0x326172a9, RZ ;  /* 0xcd9e8d5706067825 */ /* 0x000fc800078e00ff */
[----:B------:R-:W-:-:S05]  /*14670*/  IMAD.WIDE.U32 R4, R2, -0x326172a9, RZ ;  /* 0xcd9e8d5702047825 */ /* 0x000fca00078e00ff */
[----:B------:R-:W-:-:S04]  /*14680*/  LOP3.LUT R2, R5, UR27, R6, 0x96, !PT ;  /* 0x0000001b05027c12 */ /* 0x000fc8000f8e9606 */
[----:B------:R-:W-:-:S04]  /*14690*/  LOP3.LUT R6, R2, 0xff, RZ, 0xc0, !PT ;  /* 0x000000ff02067812 */ /* 0x000fc800078ec0ff */
[----:B------:R-:W-:Y:S02]  /*146a0*/  ISETP.LE.U32.AND P4, PT, R6, UR14, PT ;  /* 0x0000000e06007c0c */ /* 0x000fe4000bf83070 */
[----:B------:R-:W-:-:S04]  /*146b0*/  LOP3.LUT R6, R2, 0xffff, RZ, 0xc0, !PT ;  /* 0x0000ffff02067812 */ /* 0x000fc800078ec0ff */
[----:B------:R-:W-:-:S04]  /*146c0*/  SHF.R.U32.HI R6, RZ, 0x8, R6 ;  /* 0x00000008ff067819 */ /* 0x000fc80000011606 */
[----:B------:R-:W-:-:S04]  /*146d0*/  LOP3.LUT R6, R6, 0xffff, RZ, 0xc0, !PT ;  /* 0x0000ffff06067812 */ /* 0x000fc800078ec0ff */
[----:B------:R-:W-:Y:S02]  /*146e0*/  ISETP.LE.U32.AND P3, PT, R6, UR14, PT ;  /* 0x0000000e06007c0c */ /* 0x000fe4000bf63070 */
[--C-:B------:R-:W-:Y:S02]  /*146f0*/  SHF.R.U32.HI R6, RZ, 0x10, R2.reuse ;  /* 0x00000010ff067819 */ /* 0x100fe40000011602 */
[----:B------:R-:W-:Y:S01]  /*14700*/  SHF.R.U32.HI R2, RZ, 0x18, R2 ;  /* 0x00000018ff027819 */ /* 0x000fe20000011602 */
[----:B------:R-:W-:Y:S01]  /*14710*/  @!P6 HADD2 R223, -R17.H0_H0, -RZ.H0_H0 ;  /* 0xa00000ff11dfe230 */ /* 0x000fe20000000900 */
[----:B------:R-:W-:Y:S02]  /*14720*/  LOP3.LUT R6, R6, 0xff, RZ, 0xc0, !PT ;  /* 0x000000ff06067812 */ /* 0x000fe400078ec0ff */
[----:B------:R-:W-:Y:S02]  /*14730*/  ISETP.LE.U32.AND P1, PT, R2, UR14, PT ;  /* 0x0000000e02007c0c */ /* 0x000fe4000bf23070 */
[----:B------:R-:W-:-:S02]  /*14740*/  LOP3.LUT R2, R4, 0xff, RZ, 0xc0, !PT ;  /* 0x000000ff04027812 */ /* 0x000fc400078ec0ff */
[----:B------:R-:W-:Y:S02]  /*14750*/  ISETP.LE.U32.AND P0, PT, R6, UR14, PT ;  /* 0x0000000e06007c0c */ /* 0x000fe4000bf03070 */
[--C-:B------:R-:W-:Y:S02]  /*14760*/  SHF.R.U32.HI R6, RZ, 0x10, R4.reuse ;  /* 0x00000010ff067819 */ /* 0x100fe40000011604 */
[----:B------:R-:W-:Y:S02]  /*14770*/  @!P6 PRMT R17, R223, 0x5410, RZ ;  /* 0x00005410df11e816 */ /* 0x000fe400000000ff */
[----:B------:R-:W-:Y:S02]  /*14780*/  ISETP.LE.U32.AND P6, PT, R2, UR14, PT ;  /* 0x0000000e02007c0c */ /* 0x000fe4000bfc3070 */
[----:B------:R-:W-:Y:S02]  /*14790*/  SHF.R.U32.HI R2, RZ, 0x18, R4 ;  /* 0x00000018ff027819 */ /* 0x000fe40000011604 */
[----:B------:R-:W-:-:S02]  /*147a0*/  LOP3.LUT R11, R4, 0xffff, RZ, 0xc0, !PT ;  /* 0x0000ffff040b7812 */ /* 0x000fc400078ec0ff */
[----:B------:R-:W-:Y:S02]  /*147b0*/  LOP3.LUT R4, R6, 0xff, RZ, 0xc0, !PT ;  /* 0x000000ff06047812 */ /* 0x000fe400078ec0ff */
[----:B------:R1:W2:Y:S01]  /*147c0*/  MUFU.EX2 R6, R227 ;  /* 0x000000e300067308 */ /* 0x0002a20000000800 */
[----:B------:R-:W-:Y:S02]  /*147d0*/  ISETP.LE.U32.AND P2, PT, R2, UR14, PT ;  /* 0x0000000e02007c0c */ /* 0x000fe4000bf43070 */
[----:B------:R-:W-:-:S05]  /*147e0*/  LOP3.LUT R7, R7, UR33, R8, 0x96, !PT ;  /* 0x0000002107077c12 */ /* 0x000fca000f8e9608 */
[----:B------:R3:W4:Y:S01]  /*147f0*/  MUFU.EX2 R2, R230 ;  /* 0x000000e600027308 */ /* 0x0007220000000800 */
[----:B------:R-:W-:Y:S01]  /*14800*/  ISETP.LE.U32.AND P5, PT, R4, UR14, PT ;  /* 0x0000000e04007c0c */ /* 0x000fe2000bfa3070 */
[----:B------:R-:W-:-:S04]  /*14810*/  IMAD.WIDE.U32 R4, R7, -0x2daee0ad, RZ ;  /* 0xd2511f5307047825 */ /* 0x000fc800078e00ff */
        /* <DEDUP_REMOVED lines=64> */
[----:B--2---:R-:W-:Y:S01]  /*14c20*/  FADD.FTZ R0, R6, R24 ;  /* 0x0000001806007221 */ /* 0x004fe20000010000 */
[----:B------:R-:W-:-:S02]  /*14c30*/  LOP3.LUT R7, R5, UR21, R10, 0x96, !PT ;  /* 0x0000001505077c12 */ /* 0x000fc4000f8e960a */
[----:B------:R-:W-:Y:S02]  /*14c40*/  LOP3.LUT R10, R4, 0xffff, RZ, 0xc0, !PT ;  /* 0x0000ffff040a7812 */ /* 0x000fe400078ec0ff */
[C---:B----4-:R-:W-:Y:S01]  /*14c50*/  F2FP.F16.F32.PACK_AB R5, R2.reuse, R6 ;  /* 0x000000060205723e */ /* 0x050fe200000000ff */
[----:B------:R-:W-:Y:S02]  /*14c60*/  FADD.FTZ R6, R2, R0 ;  /* 0x0000000002067221 */ /* 0x000fe40000010000 */
[----:B------:R-:W1:Y:S01]  /*14c70*/  MUFU.EX2 R2, R252 ;  /* 0x000000fc00027308 */ /* 0x000e620000000800 */
[----:B------:R-:W-:-:S07]  /*14c80*/  PRMT R209, R5, 0x7610, R209 ;  /* 0x0000761005d17816 */ /* 0x000fce00000000d1 */
[----:B------:R-:W2:Y:S01]  /*14c90*/  MUFU.EX2 R0, R200 ;  /* 0x000000c800007308 */ /* 0x000ea20000000800 */
[----:B------:R-:W-:Y:S02]  /*14ca0*/  LOP3.LUT R9, R4, 0xff, RZ, 0xc0, !PT ;  /* 0x000000ff04097812 */ /* 0x000fe400078ec0ff */
[--C-:B------:R-:W-:Y:S02]  /*14cb0*/  SHF.R.U32.HI R22, RZ, 0x10, R4.reuse ;  /* 0x00000010ff167819 */ /* 0x100fe40000011604 */
[----:B------:R-:W-:Y:S02]  /*14cc0*/  SHF.R.U32.HI R8, RZ, 0x18, R4 ;  /* 0x00000018ff087819 */ /* 0x000fe40000011604 */
[----:B------:R-:W-:Y:S01]  /*14cd0*/  SHF.R.U32.HI R4, RZ, 0x8, R11 ;  /* 0x00000008ff047819 */ /* 0x000fe2000001160b */
[----:B------:R-:W-:Y:S01]  /*14ce0*/  @!P4 HADD2 R38, -R209.H0_H0, -RZ.H0_H0 ;  /* 0xa00000ffd126c230 */ /* 0x000fe20000000900 */
[----:B------:R-:W-:Y:S02]  /*14cf0*/  PRMT R208, R5, 0x7632, R208 ;  /* 0x0000763205d07816 */ /* 0x000fe400000000d0 */
[----:B------:R-:W-:-:S02]  /*14d00*/  LOP3.LUT R4, R4, 0xffff, RZ, 0xc0, !PT ;  /* 0x0000ffff04047812 */ /* 0x000fc400078ec0ff */
[----:B------:R-:W-:Y:S02]  /*14d10*/  MOV R194, R198 ;  /* 0x000000c600c27202 */ /* 0x000fe40000000f00 */
[----:B------:R-:W-:Y:S02]  /*14d20*/  PRMT R198, R209, 0x5410, R208 ;  /* 0x00005410d1c67816 */ /* 0x000fe400000000d0 */
[----:B------:R-:W-:Y:S02]  /*14d30*/  @!P4 PRMT R209, R38, 0x5410, RZ ;  /* 0x0000541026d1c816 */ /* 0x000fe400000000ff */
[----:B------:R-:W-:Y:S01]  /*14d40*/  ISETP.LE.U32.AND P4, PT, R4, UR14, PT ;  /* 0x0000000e04007c0c */ /* 0x000fe2000bf83070 */
[----:B-1----:R-:W-:Y:S01]  /*14d50*/  FADD.FTZ R4, R2, R6 ;  /* 0x0000000602047221 */ /* 0x002fe20000010000 */
[----:B--2---:R-:W-:Y:S02]  /*14d60*/  F2FP.F16.F32.PACK_AB R2, R0, R2 ;  /* 0x000000020002723e */ /* 0x004fe400000000ff */
[----:B------:R-:W-:-:S02]  /*14d70*/  PRMT R206, R23, 0x7632, R206 ;  /* 0x0000763217ce7816 */ /* 0x000fc400000000ce */
[----:B------:R-:W-:Y:S02]  /*14d80*/  PRMT R24, R23, 0x7610, R24 ;  /* 0x0000761017187816 */ /* 0x000fe40000000018 */
[C---:B------:R-:W-:Y:S02]  /*14d90*/  PRMT R207, R2.reuse, 0x7610, R207 ;  /* 0x0000761002cf7816 */ /* 0x040fe400000000cf */
[----:B------:R-:W-:Y:S02]  /*14da0*/  PRMT R23, R2, 0x7632, R23 ;  /* 0x0000763202177816 */ /* 0x000fe40000000017 */
[----:B------:R-:W-:Y:S01]  /*14db0*/  SHF.R.U32.HI R2, RZ, 0x10, R7 ;  /* 0x00000010ff027819 */ /* 0x000fe20000011607 */
[----:B------:R-:W-:Y:S02]  /*14dc0*/  @!P1 HADD2 R37, -R206.H0_H0, -RZ.H0_H0 ;  /* 0xa00000ffce259230 */ /* 0x000fe40000000900 */
[----:B------:R-:W-:Y:S01]  /*14dd0*/  IMAD.MOV.U32 R32, RZ, RZ, R196 ;  /* 0x000000ffff207224 */ /* 0x000fe200078e00c4 */
[----:B------:R-:W-:Y:S01]  /*14de0*/  LOP3.LUT R2, R2, 0xff, RZ, 0xc0, !PT ;  /* 0x000000ff02027812 */ /* 0x000fe200078ec0ff */
[----:B------:R-:W-:Y:S01]  /*14df0*/  @!P6 HADD2 R41, -R207.H0_H0, -RZ.H0_H0 ;  /* 0xa00000ffcf29e230 */ /* 0x000fe20000000900 */
[----:B------:R-:W-:-:S02]  /*14e00*/  PRMT R196, R24, 0x5410, R206 ;  /* 0x0000541018c47816 */ /* 0x000fc400000000ce */
[----:B------:R-:W-:Y:S02]  /*14e10*/  @!P1 PRMT R206, R37, 0x5410, RZ ;  /* 0x0000541025ce9816 */ /* 0x000fe400000000ff */
[----:B------:R-:W-:Y:S01]  /*14e20*/  ISETP.LE.U32.AND P1, PT, R2, UR14, PT ;  /* 0x0000000e02007c0c */ /* 0x000fe2000bf23070 */
[----:B------:R-:W-:Y:S01]  /*14e30*/  IMAD.MOV.U32 R200, RZ, RZ, R195 ;  /* 0x000000ffffc87224 */ /* 0x000fe200078e00c3 */
[----:B------:R-:W-:Y:S01]  /*14e40*/  LOP3.LUT R2, R7, 0xff, RZ, 0xc0, !PT ;  /* 0x000000ff07027812 */ /* 0x000fe200078ec0ff */
[----:B------:R-:W-:Y:S01]  /*14e50*/  @!P4 HADD2 R40, -R23.H0_H0, -RZ.H0_H0 ;  /* 0xa00000ff1728c230 */ /* 0x000fe20000000900 */
[----:B------:R-:W-:Y:S02]  /*14e60*/  PRMT R195, R207, 0x5410, R23 ;  /* 0x00005410cfc37816 */ /* 0x000fe40000000017 */
[----:B------:R-:W-:Y:S01]  /*14e70*/  @!P6 PRMT R207, R41, 0x5410, RZ ;  /* 0x0000541029cfe816 */ /* 0x000fe200000000ff */
[----:B------:R-:W-:Y:S01]  /*14e80*/  FADD.FTZ R5, R0, R4 ;  /* 0x0000000400057221 */ /* 0x000fe20000010000 */
[----:B------:R-:W-:Y:S01]  /*14e90*/  ISETP.LE.U32.AND P6, PT, R2, UR14, PT ;  /* 0x0000000e02007c0c */ /* 0x000fe2000bfc3070 */
[----:B------:R-:W1:Y:S01]  /*14ea0*/  MUFU.EX2 R0, R32 ;  /* 0x0000002000007308 */ /* 0x000e620000000800 */
[----:B------:R-:W-:-:S02]  /*14eb0*/  SHF.R.U32.HI R2, RZ, 0x18, R7 ;  /* 0x00000018ff027819 */ /* 0x000fc40000011607 */
[----:B------:R-:W-:Y:S02]  /*14ec0*/  @!P4 PRMT R23, R40, 0x5410, RZ ;  /* 0x000054102817c816 */ /* 0x000fe400000000ff */
[----:B------:R-:W-:-:S03]  /*14ed0*/  ISETP.LE.U32.AND P4, PT, R2, UR14, PT ;  /* 0x0000000e02007c0c */ /* 0x000fc6000bf83070 */
[----:B------:R2:W3:Y:S01]  /*14ee0*/  MUFU.EX2 R4, R200 ;  /* 0x000000c800047308 */ /* 0x0004e20000000800 */
[----:B------:R-:W-:Y:S02]  /*14ef0*/  LOP3.LUT R2, R7, 0xffff, RZ, 0xc0, !PT ;  /* 0x0000ffff07027812 */ /* 0x000fe400078ec0ff */
[C---:B------:R-:W-:Y:S02]  /*14f00*/  PRMT R3, R25.reuse, 0x7632, R3 ;  /* 0x0000763219037816 */ /* 0x040fe40000000003 */
[----:B------:R-:W-:Y:S02]  /*14f10*/  SHF.R.U32.HI R2, RZ, 0x8, R2 ;  /* 0x00000008ff027819 */ /* 0x000fe40000011602 */
[----:B------:R-:W-:Y:S01]  /*14f20*/  PRMT R252, R25, 0x7610, R252 ;  /* 0x0000761019fc7816 */ /* 0x000fe200000000fc */
[----:B------:R-:W-:Y:S01]  /*14f30*/  @!P2 HADD2 R42, -R3.H0_H0, -RZ.H0_H0 ;  /* 0xa00000ff032aa230 */ /* 0x000fe20000000900 */
[----:B------:R-:W-:Y:S01]  /*14f40*/  LOP3.LUT R2, R2, 0xffff, RZ, 0xc0, !PT ;  /* 0x0000ffff02027812 */ /* 0x000fe200078ec0ff */
[----:B-1----:R-:W-:-:S02]  /*14f50*/  FADD.FTZ R6, R0, R5 ;  /* 0x0000000500067221 */ /* 0x002fc40000010000 */
[----:B------:R-:W-:Y:S02]  /*14f60*/  @!P5 HADD2 R43, -R252.H0_H0, -RZ.H0_H0 ;  /* 0xa00000fffc2bd230 */ /* 0x000fe40000000900 */
[----:B--2---:R-:W-:Y:S01]  /*14f70*/  IMAD.MOV.U32 R200, RZ, RZ, R217 ;  /* 0x000000ffffc87224 */ /* 0x004fe200078e00d9 */
[----:B------:R-:W-:Y:S02]  /*14f80*/  PRMT R217, R252, 0x5410, R3 ;  /* 0x00005410fcd97816 */ /* 0x000fe40000000003 */
[----:B------:R-:W-:Y:S02]  /*14f90*/  @!P2 PRMT R3, R42, 0x5410, RZ ;  /* 0x000054102a03a816 */ /* 0x000fe400000000ff */
[----:B------:R-:W-:Y:S02]  /*14fa0*/  ISETP.LE.U32.AND P2, PT, R2, UR14, PT ;  /* 0x0000000e02007c0c */ /* 0x000fe4000bf43070 */
[----:B---3--:R-:W-:Y:S02]  /*14fb0*/  F2FP.F16.F32.PACK_AB R2, R4, R0 ;  /* 0x000000000402723e */ /* 0x008fe400000000ff */
[----:B------:R-:W-:-:S02]  /*14fc0*/  SHF.R.U32.HI R0, RZ, 0x18, R16 ;  /* 0x00000018ff007819 */ /* 0x000fc40000011610 */
[----:B------:R-:W-:Y:S02]  /*14fd0*/  PRMT R223, R2, 0x7610, R223 ;  /* 0x0000761002df7816 */ /* 0x000fe400000000df */
[----:B------:R-:W-:Y:S02]  /*14fe0*/  @!P5 PRMT R252, R43, 0x5410, RZ ;  /* 0x000054102bfcd816 */ /* 0x000fe400000000ff */
[----:B------:R-:W-:Y:S02]  /*14ff0*/  ISETP.LE.U32.AND P5, PT, R0, UR14, PT ;  /* 0x0000000e00007c0c */ /* 0x000fe4000bfa3070 */
[----:B------:R-:W-:Y:S01]  /*15000*/  SHF.R.U32.HI R0, RZ, 0x10, R16 ;  /* 0x00000010ff007819 */ /* 0x000fe20000011610 */
[----:B------:R-:W-:Y:S01]  /*15010*/  @!P6 HADD2 R45, -R223.H0_H0, -RZ.H0_H0 ;  /* 0xa00000ffdf2de230 */ /* 0x000fe20000000900 */
[----:B------:R-:W-:Y:S02]  /*15020*/  PRMT R191, R2, 0x7632, R191 ;  /* 0x0000763202bf7816 */ /* 0x000fe400000000bf */
[----:B------:R-:W-:-:S02]  /*15030*/  LOP3.LUT R0, R0, 0xff, RZ, 0xc0, !PT ;  /* 0x000000ff00007812 */ /* 0x000fc400078ec0ff */
[----:B------:R-:W-:Y:S02]  /*15040*/  PRMT R199, R223, 0x5410, R191 ;  /* 0x00005410dfc77816 */ /* 0x000fe400000000bf */
[----:B------:R-:W-:Y:S02]  /*15050*/  @!P6 PRMT R223, R45, 0x5410, RZ ;  /* 0x000054102ddfe816 */ /* 0x000fe400000000ff */
[----:B------:R-:W-:Y:S02]  /*15060*/  ISETP.LE.U32.AND P6, PT, R0, UR14, PT ;  /* 0x0000000e00007c0c */ /* 0x000fe4000bfc3070 */
[----:B------:R-:W-:Y:S01]  /*15070*/  SHF.R.U32.HI R0, RZ, 0x8, R10 ;  /* 0x00000008ff007819 */ /* 0x000fe2000001160a */
[----:B------:R-:W-:-:S03]  /*15080*/  @!P2 HADD2 R46, -R191.H0_H0, -RZ.H0_H0 ;  /* 0xa00000ffbf2ea230 */ /* 0x000fc60000000900 */
[----:B------:R-:W-:Y:S02]  /*15090*/  LOP3.LUT R0, R0, 0xffff, RZ, 0xc0, !PT ;  /* 0x0000ffff00007812 */ /* 0x000fe400078ec0ff */
[----:B------:R-:W-:Y:S02]  /*150a0*/  @!P2 PRMT R191, R46, 0x5410, RZ ;  /* 0x000054102ebfa816 */ /* 0x000fe400000000ff */
[----:B------:R-:W-:Y:S01]  /*150b0*/  ISETP.LE.U32.AND P2, PT, R0, UR14, PT ;  /* 0x0000000e00007c0c */ /* 0x000fe2000bf43070 */
[----:B------:R-:W-:Y:S08]  /*150c0*/  MUFU.EX2 R205, R222 ;  /* 0x000000de00cd7308 */ /* 0x000ff00000000800 */
[----:B------:R-:W1:Y:S01]  /*150d0*/  MUFU.EX2 R0, R200 ;  /* 0x000000c800007308 */ /* 0x000e620000000800 */
[----:B------:R-:W-:-:S07]  /*150e0*/  PRMT R183, R26, 0x7610, R183 ;  /* 0x000076101ab77816 */ /* 0x000fce00000000b7 */
[----:B------:R-:W2:Y:S08]  /*150f0*/  MUFU.EX2 R2, R194 ;  /* 0x000000c200027308 */ /* 0x000eb00000000800 */
[----:B------:R-:W3:Y:S01]  /*15100*/  MUFU.EX2 R221, R221 ;  /* 0x000000dd00dd7308 */ /* 0x000ee20000000800 */
[----:B------:R-:W-:Y:S01]  /*15110*/  MOV R72, R216 ;  /* 0x000000d800487202 */ /* 0x000fe20000000f00 */
[----:B-1----:R-:W-:Y:S01]  /*15120*/  FADD.FTZ R216, R0, R27 ;  /* 0x0000001b00d87221 */ /* 0x002fe20000010000 */
[----:B------:R-:W-:Y:S01]  /*15130*/  LOP3.LUT R15, R15, UR7, R202, 0x96, !PT ;  /* 0x000000070f0f7c12 */ /* 0x000fe2000f8e96ca */
[----:B------:R-:W-:Y:S01]  /*15140*/  @!P1 HADD2 R47, -R183.H0_H0, -RZ.H0_H0 ;  /* 0xa00000ffb72f9230 */ /* 0x000fe20000000900 */
[----:B------:R-:W-:-:S02]  /*15150*/  LOP3.LUT R13, R13, UR6, R14, 0x96, !PT ;  /* 0x000000060d0d7c12 */ /* 0x000fc4000f8e960e */
[----:B------:R-:W-:Y:S02]  /*15160*/  PRMT R182, R26, 0x7632, R182 ;  /* 0x000076321ab67816 */ /* 0x000fe400000000b6 */
[----:B------:R-:W-:Y:S01]  /*15170*/  F2FP.F16.F32.PACK_AB R0, R205, R0 ;  /* 0x00000000cd00723e */ /* 0x000fe200000000ff */
[----:B------:R-:W-:Y:S01]  /*15180*/  FADD.FTZ R4, R4, R6 ;  /* 0x0000000604047221 */ /* 0x000fe20000010000 */
[----:B------:R-:W-:Y:S02]  /*15190*/  LOP3.LUT R5, R22, 0xff, RZ, 0xc0, !PT ;  /* 0x000000ff16057812 */ /* 0x000fe400078ec0ff */
[----:B------:R-:W-:Y:S01]  /*151a0*/  LOP3.LUT R14, R19, UR33, R12, 0x96, !PT ;  /* 0x00000021130e7c12 */ /* 0x000fe2000f8e960c */
[----:B------:R-:W-:Y:S01]  /*151b0*/  IMAD.WIDE.U32 R12, R13, -0x2daee0ad, RZ ;  /* 0xd2511f530d0c7825 */ /* 0x000fe200078e00ff */
[----:B------:R-:W-:Y:S02]  /*151c0*/  PRMT R132, R183, 0x5410, R182 ;  /* 0x00005410b7847816 */ /* 0x000fe400000000b6 */
[----:B------:R-:W-:-:S02]  /*151d0*/  PRMT R135, R0, 0x7610, R135 ;  /* 0x0000761000877816 */ /* 0x000fc40000000087 */
[----:B------:R-:W-:Y:S01]  /*151e0*/  PRMT R134, R0, 0x7632, R134 ;  /* 0x0000763200867816 */ /* 0x000fe20000000086 */
[----:B------:R-:W-:Y:S01]  /*151f0*/  IMAD R0, R15, -0x2daee0ad, RZ ;  /* 0xd2511f530f007824 */ /* 0x000fe200078e02ff */
[----:B------:R-:W-:Y:S01]  /*15200*/  @!P1 PRMT R183, R47, 0x5410, RZ ;  /* 0x000054102fb79816 */ /* 0x000fe200000000ff */
[----:B--2---:R-:W-:Y:S01]  /*15210*/  FADD.FTZ R222, R2, R4 ;  /* 0x0000000402de7221 */ /* 0x004fe20000010000 */
[----:B------:R-:W-:Y:S02]  /*15220*/  ISETP.LE.U32.AND P1, PT, R5, UR14, PT ;  /* 0x0000000e05007c0c */ /* 0x000fe4000bf23070 */
[----:B---3--:R-:W-:Y:S02]  /*15230*/  F2FP.F16.F32.PACK_AB R5, R221, R2 ;  /* 0x00000002dd05723e */ /* 0x008fe400000000ff */
[C---:B------:R-:W-:Y:S01]  /*15240*/  PRMT R2, R28.reuse, 0x7610, R2 ;  /* 0x000076101c027816 */ /* 0x040fe20000000002 */
[----:B------:R-:W-:Y:S01]  /*15250*/  @!P3 HADD2 R36, -R208.H0_H0, -RZ.H0_H0 ;  /* 0xa00000ffd024b230 */ /* 0x000fe20000000900 */
[----:B------:R-:W-:Y:S01]  /*15260*/  LOP3.LUT R0, R13, UR4, R0, 0x96, !PT ;  /* 0x000000040d007c12 */ /* 0x000fe2000f8e9600 */
[----:B------:R-:W-:Y:S01]  /*15270*/  IMAD.U32 R6, RZ, RZ, UR20 ;  /* 0x00000014ff067e24 */ /* 0x000fe2000f8e00ff */
[----:B------:R-:W-:Y:S01]  /*15280*/  PRMT R133, R28, 0x7632, R133 ;  /* 0x000076321c857816 */ /* 0x000fe20000000085 */
[----:B------:R-:W-:Y:S01]  /*15290*/  @!P6 HADD2 R51, -R2.H0_H0, -RZ.H0_H0 ;  /* 0xa00000ff0233e230 */ /* 0x000fe20000000900 */
[----:B------:R-:W-:-:S02]  /*152a0*/  PRMT R181, R5, 0x7610, R181 ;  /* 0x0000761005b57816 */ /* 0x000fc400000000b5 */
[----:B------:R-:W-:Y:S01]  /*152b0*/  PRMT R180, R5, 0x7632, R180 ;  /* 0x0000763205b47816 */ /* 0x000fe200000000b4 */
[----:B------:R-:W-:Y:S01]  /*152c0*/  IMAD.WIDE.U32 R4, R0, -0x326172a9, RZ ;  /* 0xcd9e8d5700047825 */ /* 0x000fe200078e00ff */
[----:B------:R-:W-:Y:S01]  /*152d0*/  @!P3 PRMT R208, R36, 0x5410, RZ ;  /* 0x0000541024d0b816 */ /* 0x000fe200000000ff */
[----:B------:R1:W-:Y:S01]  /*152e0*/  STG.E.U16 desc[UR28][R218.64+-0x100], R21 ;  /* 0xffff0015da007986 */ /* 0x0003e2000c10151c */
[----:B------:R-:W-:Y:S02]  /*152f0*/  ISETP.LE.U32.AND P3, PT, R9, UR14, PT ;  /* 0x0000000e09007c0c */ /* 0x000fe4000bf63070 */
[----:B------:R-:W-:Y:S02]  /*15300*/  PRMT R9, R2, 0x5410, R133 ;  /* 0x0000541002097816 */ /* 0x000fe40000000085 */
[----:B------:R-:W-:Y:S02]  /*15310*/  @!P6 PRMT R2, R51, 0x5410, RZ ;  /* 0x000054103302e816 */ /* 0x000fe400000000ff */
[----:B------:R-:W-:Y:S01]  /*15320*/  LOP3.LUT R0, R5, UR27, R18, 0x96, !PT ;  /* 0x0000001b05007c12 */ /* 0x000fe2000f8e9612 */
[----:B------:R-:W-:Y:S01]  /*15330*/  STG.E.U16 desc[UR28][R218.64+-0xfe], R17 ;  /* 0xffff0211da007986 */ /* 0x000fe2000c10151c */
[----:B------:R-:W-:-:S02]  /*15340*/  @!P0 HADD2 R39, -R24.H0_H0, -RZ.H0_H0 ;  /* 0xa00000ff18278230 */ /* 0x000fc40000000900 */
[----:B-1----:R-:W-:Y:S02]  /*15350*/  IMAD.MOV.U32 R21, RZ, RZ, R33 ;  /* 0x000000ffff157224 */ /* 0x002fe400078e0021 */
[----:B------:R-:W-:-:S05]  /*15360*/  IMAD.WIDE R32, R6, 0x2, R218 ;  /* 0x0000000206207825 */ /* 0x000fca00078e02da */
[----:B------:R1:W-:Y:S01]  /*15370*/  STG.E.U16 desc[UR28][R32.64+-0x100], R2 ;  /* 0xffff000220007986 */ /* 0x0003e2000c10151c */
[----:B------:R-:W-:Y:S02]  /*15380*/  @!P0 PRMT R24, R39, 0x5410, RZ ;  /* 0x0000541027188816 */ /* 0x000fe400000000ff */
[----:B------:R-:W-:Y:S02]  /*15390*/  ISETP.LE.U32.AND P0, PT, R8, UR14, PT ;  /* 0x0000000e08007c0c */ /* 0x000fe4000bf03070 */
[----:B-1----:R-:W-:-:S04]  /*153a0*/  LOP3.LUT R2, R0, 0xffff, RZ, 0xc0, !PT ;  /* 0x0000ffff00027812 */ /* 0x002fc800078ec0ff */
[----:B------:R-:W-:Y:S02]  /*153b0*/  SHF.R.U32.HI R6, RZ, 0x8, R2 ;  /* 0x00000008ff067819 */ /* 0x000fe40000011602 */
[----:B------:R-:W-:-:S04]  /*153c0*/  LOP3.LUT R2, R0, 0xff, RZ, 0xc0, !PT ;  /* 0x000000ff00027812 */ /* 0x000fc800078ec0ff */
[----:B------:R-:W-:Y:S02]  /*153d0*/  PRMT R7, R2, 0x5410, R6 ;  /* 0x0000541002077816 */ /* 0x000fe40000000006 */
[--C-:B------:R-:W-:Y:S02]  /*153e0*/  SHF.R.U32.HI R6, RZ, 0x10, R0.reuse ;  /* 0x00000010ff067819 */ /* 0x100fe40000011600 */
[----:B------:R-:W-:Y:S02]  /*153f0*/  SHF.R.U32.HI R2, RZ, 0x18, R0 ;  /* 0x00000018ff027819 */ /* 0x000fe40000011600 */
[----:B------:R-:W-:-:S04]  /*15400*/  LOP3.LUT R0, R6, 0xff, RZ, 0xc0, !PT ;  /* 0x000000ff06007812 */ /* 0x000fc800078ec0ff */
[----:B------:R-:W-:Y:S02]  /*15410*/  PRMT R8, R0, 0x5410, R2 ;  /* 0x0000541000087816 */ /* 0x000fe40000000002 */
[----:B------:R-:W-:-:S04]  /*15420*/  LOP3.LUT R0, R4, 0xffff, RZ, 0xc0, !PT ;  /* 0x0000ffff04007812 */ /* 0x000fc800078ec0ff */
[----:B------:R-:W-:Y:S02]  /*15430*/  SHF.R.U32.HI R2, RZ, 0x8, R0 ;  /* 0x00000008ff027819 */ /* 0x000fe40000011600 */
[----:B------:R-:W-:-:S04]  /*15440*/  LOP3.LUT R0, R4, 0xff, RZ, 0xc0, !PT ;  /* 0x000000ff04007812 */ /* 0x000fc800078ec0ff */
[----:B------:R-:W-:Y:S02]  /*15450*/  PRMT R6, R0, 0x5410, R2 ;  /* 0x0000541000067816 */ /* 0x000fe40000000002 */
[----:B------:R-:W-:Y:S02]  /*15460*/  HSET2.LE.AND R0, R7, R20, PT ;  /* 0x0000001407007233 */ /* 0x000fe40003803000 */
[--C-:B------:R-:W-:Y:S02]  /*15470*/  SHF.R.U32.HI R2, RZ, 0x10, R4.reuse ;  /* 0x00000010ff027819 */ /* 0x100fe40000011604 */
[----:B------:R-:W-:Y:S02]  /*15480*/  SHF.R.U32.HI R7, RZ, 0x18, R4 ;  /* 0x00000018ff077819 */ /* 0x000fe40000011604 */
[----:B------:R-:W-:Y:S02]  /*15490*/  LOP3.LUT R4, R0, R29, RZ, 0xc0, !PT ;  /* 0x0000001d00047212 */ /* 0x000fe400078ec0ff */
[----:B------:R-:W-:-:S02]  /*154a0*/  LOP3.LUT R5, R2, 0xff, RZ, 0xc0, !PT ;  /* 0x000000ff02057812 */ /* 0x000fc400078ec0ff */
[----:B------:R-:W-:Y:S02]  /*154b0*/  HSET2.LE.AND R0, R8, R20, PT ;  /* 0x0000001408007233 */ /* 0x000fe40003803000 */
[----:B------:R-:W-:-:S03]  /*154c0*/  PRMT R7, R5, 0x5410, R7 ;  /* 0x0000541005077816 */ /* 0x000fc60000000007 */
[----:B------:R-:W-:Y:S02]  /*154d0*/  LOP3.LUT R5, R0, R9, RZ, 0xc0, !PT ;  /* 0x0000000900057212 */ /* 0x000fe400078ec0ff */
[----:B------:R-:W1:Y:S01]  /*154e0*/  LDSM.16.MT88.4 R8, [R185+0x18000] ;  /* 0x01800000b908783b */ /* 0x000e620000004200 */
[--C-:B------:R-:W-:Y:S02]  /*154f0*/  HSET2.LE.AND R2, R6, R20.reuse, PT ;  /* 0x0000001406027233 */ /* 0x100fe40003803000 */
[----:B------:R-:W-:Y:S01]  /*15500*/  HSET2.LE.AND R0, R7, R20, PT ;  /* 0x0000001407007233 */ /* 0x000fe20003803000 */
[----:B------:R-:W-:Y:S02]  /*15510*/  @!P4 HADD2 R52, -R182.H0_H0, -RZ.H0_H0 ;  /* 0xa00000ffb634c230 */ /* 0x000fe40000000900 */
[----:B------:R-:W-:Y:S01]  /*15520*/  LOP3.LUT R6, R2, R31, RZ, 0xc0, !PT ;  /* 0x0000001f02067212 */ /* 0x000fe200078ec0ff */
[----:B------:R-:W-:Y:S01]  /*15530*/  @!P1 HADD2 R53, -R135.H0_H0, -RZ.H0_H0 ;  /* 0xa00000ff87359230 */ /* 0x000fe20000000900 */
[----:B------:R-:W-:-:S02]  /*15540*/  LOP3.LUT R7, R0, R30, RZ, 0xc0, !PT ;  /* 0x0000001e00077212 */ /* 0x000fc400078ec0ff */
[----:B------:R-:W-:Y:S02]  /*15550*/  PRMT R200, R135, 0x5410, R134 ;  /* 0x0000541087c87816 */ /* 0x000fe40000000086 */
[----:B------:R-:W-:Y:S02]  /*15560*/  @!P4 PRMT R182, R52, 0x5410, RZ ;  /* 0x0000541034b6c816 */ /* 0x000fe400000000ff */
[----:B------:R-:W-:Y:S02]  /*15570*/  @!P1 PRMT R135, R53, 0x5410, RZ ;  /* 0x0000541035879816 */ /* 0x000fe400000000ff */
[C---:B-1----:R-:W-:Y:S06]  /*15580*/  HMMA.16816.F32 R52, R4.reuse, R8, R164 ;  /* 0x000000080434723c */ /* 0x042fec00000018a4 */
[----:B------:R-:W-:Y:S01]  /*15590*/  HMMA.16816.F32 R16, R4, R10, R160 ;  /* 0x0000000a0410723c */ /* 0x000fe200000018a0 */
[----:B------:R-:W1:Y:S01]  /*155a0*/  LDSM.16.MT88.4 R8, [R186+0x18000] ;  /* 0x01800000ba08783b */ /* 0x000e620000004200 */
[----:B------:R-:W-:Y:S01]  /*155b0*/  MOV R96, R92 ;  /* 0x0000005c00607202 */ /* 0x000fe20000000f00 */
[----:B------:R-:W-:-:S02]  /*155c0*/  IMAD.MOV.U32 R97, RZ, RZ, R93 ;  /* 0x000000ffff617224 */ /* 0x000fc400078e005d */
[----:B------:R-:W-:Y:S02]  /*155d0*/  IMAD.MOV.U32 R98, RZ, RZ, R94 ;  /* 0x000000ffff627224 */ /* 0x000fe400078e005e */
[----:B------:R-:W-:Y:S01]  /*155e0*/  IMAD.MOV.U32 R160, RZ, RZ, R113 ;  /* 0x000000ffffa07224 */ /* 0x000fe200078e0071 */
[----:B------:R-:W-:Y:S01]  /*155f0*/  MOV R162, R115 ;  /* 0x0000007300a27202 */ /* 0x000fe20000000f00 */
        /* <DEDUP_REMOVED lines=9> */
[C---:B-1----:R-:W-:Y:S06]  /*15690*/  HMMA.16816.F32 R76, R4.reuse, R8, R148 ;  /* 0x00000008044c723c */ /* 0x042fec0000001894 */
[----:B------:R-:W-:Y:S01]  /*156a0*/  HMMA.16816.F32 R64, R4, R10, R144 ;  /* 0x0000000a0440723c */ /* 0x000fe20000001890 */
[----:B------:R-:W1:Y:S01]  /*156b0*/  LDSM.16.MT88.4 R8, [R187+0x18000] ;  /* 0x01800000bb08783b */ /* 0x000e620000004200 */
[----:B------:R-:W-:Y:S02]  /*156c0*/  @!P3 HADD2 R50, -R181.H0_H0, -RZ.H0_H0 ;  /* 0xa00000ffb532b230 */ /* 0x000fe40000000900 */
[----:B------:R-:W-:-:S02]  /*156d0*/  @!P2 HADD2 R49, -R180.H0_H0, -RZ.H0_H0 ;  /* 0xa00000ffb431a230 */ /* 0x000fc40000000900 */
[----:B------:R-:W-:Y:S01]  /*156e0*/  @!P5 HADD2 R48, -R133.H0_H0, -RZ.H0_H0 ;  /* 0xa00000ff8530d230 */ /* 0x000fe20000000900 */
[----:B------:R-:W-:Y:S02]  /*156f0*/  PRMT R194, R181, 0x5410, R180 ;  /* 0x00005410b5c27816 */ /* 0x000fe400000000b4 */
[----:B------:R-:W-:Y:S02]  /*15700*/  @!P3 PRMT R181, R50, 0x5410, RZ ;  /* 0x0000541032b5b816 */ /* 0x000fe400000000ff */
[----:B------:R-:W-:Y:S02]  /*15710*/  @!P2 PRMT R180, R49, 0x5410, RZ ;  /* 0x0000541031b4a816 */ /* 0x000fe400000000ff */
[----:B------:R-:W-:Y:S02]  /*15720*/  @!P5 PRMT R133, R48, 0x5410, RZ ;  /* 0x000054103085d816 */ /* 0x000fe400000000ff */
        /* <DEDUP_REMOVED lines=8> */
[----:B------:R-:W-:Y:S01]  /*157b0*/  HMMA.16816.F32 R88, R4, R10, R172 ;  /* 0x0000000a0458723c */ /* 0x000fe200000018ac */
[----:B------:R-:W1:Y:S01]  /*157c0*/  LDSM.16.MT88.4 R8, [R186+0x1a000] ;  /* 0x01a00000ba08783b */ /* 0x000e620000004200 */
        /* <DEDUP_REMOVED lines=9> */
[----:B------:R-:W-:-:S05]  /*15860*/  @!P0 HADD2 R44, -R134.H0_H0, -RZ.H0_H0 ;  /* 0xa00000ff862c8230 */ /* 0x000fca0000000900 */
[----:B------:R-:W-:Y:S02]  /*15870*/  @!P0 PRMT R134, R44, 0x5410, RZ ;  /* 0x000054102c868816 */ /* 0x000fe400000000ff */
        /* <DEDUP_REMOVED lines=20> */
[----:B------:R-:W2:Y:S01]  /*159c0*/  LDL.LU R184, [R1+0x1a4] ;  /* 0x0001a40001b87983 */ /* 0x000ea20000300800 */
[----:B------:R-:W-:Y:S02]  /*159d0*/  IMAD.MOV.U32 R161, RZ, RZ, R165 ;  /* 0x000000ffffa17224 */ /* 0x000fe400078e00a5 */
        /* <DEDUP_REMOVED lines=8> */
[----:B------:R-:W-:Y:S01]  /*15a60*/  IMAD.MOV.U32 R2, RZ, RZ, R201 ;  /* 0x000000ffff027224 */ /* 0x000fe200078e00c9 */
[----:B------:R-:W3:Y:S01]  /*15a70*/  LDL.LU R197, [R1+0x1a0] ;  /* 0x0001a00001c57983 */ /* 0x000ee20000300800 */
[----:B------:R-:W-:Y:S01]  /*15a80*/  IMAD.MOV.U32 R152, RZ, RZ, R156 ;  /* 0x000000ffff987224 */ /* 0x000fe200078e009c */
[----:B-1----:R-:W-:Y:S01]  /*15a90*/  HMMA.16816.F32 R104, R4, R8, R228 ;  /* 0x000000080468723c */ /* 0x002fe200000018e4 */
[----:B------:R-:W-:-:S02]  /*15aa0*/  IMAD.MOV.U32 R153, RZ, RZ, R157 ;  /* 0x000000ffff997224 */ /* 0x000fc400078e009d */
[----:B------:R-:W-:-:S03]  /*15ab0*/  IMAD.MOV.U32 R158, RZ, RZ, R162 ;  /* 0x000000ffff9e7224 */ /* 0x000fc600078e00a2 */
[----:B------:R-:W-:Y:S01]  /*15ac0*/  HMMA.16816.F32 R84, R4, R10, R232 ;  /* 0x0000000a0454723c */ /* 0x000fe200000018e8 */
[----:B------:R-:W1:Y:S01]  /*15ad0*/  LDSM.16.MT88.4 R8, [R185+0x1c000] ;  /* 0x01c00000b908783b */ /* 0x000e620000004200 */
[----:B------:R-:W-:Y:S01]  /*15ae0*/  IMAD.MOV.U32 R156, RZ, RZ, R160 ;  /* 0x000000ffff9c7224 */ /* 0x000fe200078e00a0 */
[----:B------:R-:W-:Y:S01]  /*15af0*/  MOV R163, R167 ;  /* 0x000000a700a37202 */ /* 0x000fe20000000f00 */
[----:B------:R-:W-:Y:S01]  /*15b00*/  IMAD.MOV.U32 R157, RZ, RZ, R161 ;  /* 0x000000ffff9d7224 */ /* 0x000fe200078e00a1 */
[----:B------:R-:W-:Y:S01]  /*15b10*/  MOV R147, R151 ;  /* 0x0000009700937202 */ /* 0x000fe20000000f00 */
[----:B------:R-:W-:Y:S01]  /*15b20*/  IMAD.MOV.U32 R162, RZ, RZ, R166 ;  /* 0x000000ffffa27224 */ /* 0x000fe200078e00a6 */
[----:B------:R-:W4:Y:S01]  /*15b30*/  LDL.LU R201, [R1+0x19c] ;  /* 0x00019c0001c97983 */ /* 0x000f220000300800 */
[----:B------:R-:W-:Y:S02]  /*15b40*/  IMAD.MOV.U32 R160, RZ, RZ, R164 ;  /* 0x000000ffffa07224 */ /* 0x000fe400078e00a4 */
        /* <DEDUP_REMOVED lines=10> */
[----:B------:R-:W2:Y:S01]  /*15bf0*/  LDL.LU R190, [R1+0x194] ;  /* 0x0001940001be7983 */ /* 0x000ea20000300800 */
[----:B------:R-:W-:Y:S02]  /*15c00*/  IMAD.MOV.U32 R0, RZ, RZ, R204 ;  /* 0x000000ffff007224 */ /* 0x000fe400078e00cc */
[----:B------:R-:W-:Y:S02]  /*15c10*/  IMAD.MOV.U32 R148, RZ, RZ, R152 ;  /* 0x000000ffff947224 */ /* 0x000fe400078e0098 */
[----:B------:R-:W-:Y:S02]  /*15c20*/  IMAD.MOV.U32 R149, RZ, RZ, R153 ;  /* 0x000000ffff957224 */ /* 0x000fe400078e0099 */
[----:B------:R-:W-:Y:S01]  /*15c30*/  IMAD.MOV.U32 R154, RZ, RZ, R158 ;  /* 0x000000ffff9a7224 */ /* 0x000fe200078e009e */
[----:B------:R-:W-:Y:S01]  /*15c40*/  MOV R159, R163 ;  /* 0x000000a3009f7202 */ /* 0x000fe20000000f00 */
[----:B------:R-:W-:Y:S01]  /*15c50*/  IMAD.MOV.U32 R2, RZ, RZ, R192 ;  /* 0x000000ffff027224 */ /* 0x000fe200078e00c0 */
[----:B------:R-:W3:Y:S01]  /*15c60*/  LDL.LU R204, [R1+0x190] ;  /* 0x0001900001cc7983 */ /* 0x000ee20000300800 */
[----:B------:R-:W-:-:S02]  /*15c70*/  IMAD.MOV.U32 R152, RZ, RZ, R156 ;  /* 0x000000ffff987224 */ /* 0x000fc400078e009c */
[----:B------:R-:W-:Y:S01]  /*15c80*/  IMAD.MOV.U32 R153, RZ, RZ, R157 ;  /* 0x000000ffff997224 */ /* 0x000fe200078e009d */
[----:B------:R-:W2:Y:S01]  /*15c90*/  LDL.LU R192, [R1+0x18c] ;  /* 0x00018c0001c07983 */ /* 0x000ea20000300800 */
        /* <DEDUP_REMOVED lines=11> */
[----:B------:R-:W-:Y:S01]  /*15d50*/  MOV R147, R151 ;  /* 0x0000009700937202 */ /* 0x000fe20000000f00 */
[----:B------:R-:W-:Y:S01]  /*15d60*/  IMAD.MOV.U32 R164, RZ, RZ, R0 ;  /* 0x000000ffffa47224 */ /* 0x000fe200078e0000 */
[----:B------:R-:W4:Y:S01]  /*15d70*/  LDL.LU R205, [R1+0x184] ;  /* 0x0001840001cd7983 */ /* 0x000f220000300800 */
[----:B------:R-:W-:Y:S01]  /*15d80*/  IMAD.MOV.U32 R146, RZ, RZ, R150 ;  /* 0x000000ffff927224 */ /* 0x000fe200078e0096 */
[----:B------:R-:W-:Y:S01]  /*15d90*/  MOV R150, R154 ;  /* 0x0000009a00967202 */ /* 0x000fe20000000f00 */
[----:B------:R-:W-:Y:S02]  /*15da0*/  IMAD.MOV.U32 R165, RZ, RZ, R2 ;  /* 0x000000ffffa57224 */ /* 0x000fe400078e0002 */
[----:B------:R-:W-:-:S02]  /*15db0*/  IMAD.MOV.U32 R0, RZ, RZ, R199 ;  /* 0x000000ffff007224 */ /* 0x000fc400078e00c7 */
[----:B------:R-:W-:Y:S01]  /*15dc0*/  IMAD.MOV.U32 R145, RZ, RZ, R149 ;  /* 0x000000ffff917224 */ /* 0x000fe200078e0095 */
[----:B------:R-:W3:Y:S01]  /*15dd0*/  LDL.LU R199, [R1+0x180] ;  /* 0x0001800001c77983 */ /* 0x000ee20000300800 */
[----:B------:R-:W-:Y:S02]  /*15de0*/  IMAD.MOV.U32 R2, RZ, RZ, R132 ;  /* 0x000000ffff027224 */ /* 0x000fe400078e0084 */
[----:B------:R-:W-:Y:S01]  /*15df0*/  IMAD.MOV.U32 R149, RZ, RZ, R153 ;  /* 0x000000ffff957224 */ /* 0x000fe200078e0099 */
[----:B------:R-:W-:Y:S01]  /*15e00*/  MOV R153, R157 ;  /* 0x0000009d00997202 */ /* 0x000fe20000000f00 */
[----:B------:R-:W-:Y:S01]  /*15e10*/  IMAD.MOV.U32 R151, RZ, RZ, R155 ;  /* 0x000000ffff977224 */ /* 0x000fe200078e009b */
[----:B------:R-:W2:Y:S01]  /*15e20*/  LDL.LU R132, [R1+0x17c] ;  /* 0x00017c0001847983 */ /* 0x000ea20000300800 */
[----:B------:R-:W-:Y:S02]  /*15e30*/  IMAD.MOV.U32 R154, RZ, RZ, R158 ;  /* 0x000000ffff9a7224 */ /* 0x000fe400078e009e */
[----:B------:R-:W-:Y:S01]  /*15e40*/  IMAD.MOV.U32 R155, RZ, RZ, R159 ;  /* 0x000000ffff9b7224 */ /* 0x000fe200078e009f */
[----:B------:R-:W-:Y:S01]  /*15e50*/  MOV R159, R163 ;  /* 0x000000a3009f7202 */ /* 0x000fe20000000f00 */
[----:B------:R-:W-:Y:S01]  /*15e60*/  IMAD.MOV.U32 R158, RZ, RZ, R162 ;  /* 0x000000ffff9e7224 */ /* 0x000fe200078e00a2 */
[----:B------:R-:W-:Y:S01]  /*15e70*/  MOV R162, R166 ;  /* 0x000000a600a27202 */ /* 0x000fe20000000f00 */
[----:B------:R-:W-:-:S02]  /*15e80*/  IMAD.MOV.U32 R21, RZ, RZ, R194 ;  /* 0x000000ffff157224 */ /* 0x000fc400078e00c2 */
[----:B------:R-:W-:Y:S01]  /*15e90*/  IMAD.MOV.U32 R157, RZ, RZ, R161 ;  /* 0x000000ffff9d7224 */ /* 0x000fe200078e00a1 */
[----:B------:R-:W4:Y:S01]  /*15ea0*/  LDL.LU R194, [R1+0x178] ;  /* 0x0001780001c27983 */ /* 0x000f220000300800 */
[----:B------:R-:W-:Y:S02]  /*15eb0*/  IMAD.MOV.U32 R161, RZ, RZ, R165 ;  /* 0x000000ffffa17224 */ /* 0x000fe400078e00a5 */
[----:B------:R-:W-:Y:S02]  /*15ec0*/  IMAD.MOV.U32 R166, RZ, RZ, R0 ;  /* 0x000000ffffa67224 */ /* 0x000fe400078e0000 */
[----:B------:R-:W-:Y:S02]  /*15ed0*/  IMAD.MOV.U32 R163, RZ, RZ, R200 ;  /* 0x000000ffffa37224 */ /* 0x000fe400078e00c8 */
[----:B------:R-:W-:Y:S01]  /*15ee0*/  IMAD.MOV.U32 R165, RZ, RZ, R2 ;  /* 0x000000ffffa57224 */ /* 0x000fe200078e0002 */
[----:B------:R-:W4:Y:S01]  /*15ef0*/  LDL.LU R200, [R1+0x174] ;  /* 0x0001740001c87983 */ /* 0x000f220000300800 */
[----:B------:R-:W-:Y:S01]  /*15f00*/  IMAD.MOV.U32 R0, RZ, RZ, R208 ;  /* 0x000000ffff007224 */ /* 0x000fe200078e00d0 */
[----:B------:R-:W-:-:S02]  /*15f10*/  MOV R2, R220 ;  /* 0x000000dc00027202 */ /* 0x000fc40000000f00 */
[----:B------:R-:W3:Y:S04]  /*15f20*/  LDL.LU R208, [R1+0x170] ;  /* 0x0001700001d07983 */ /* 0x000ee80000300800 */
[----:B------:R-:W4:Y:S01]  /*15f30*/  LDL.LU R220, [R1+0x16c] ;  /* 0x00016c0001dc7983 */ /* 0x000f220000300800 */
[C---:B-1----:R-:W-:Y:S06]  /*15f40*/  HMMA.16816.F32 R68, R4.reuse, R8, R68 ;  /* 0x000000080444723c */ /* 0x042fec0000001844 */
[----:B------:R-:W-:Y:S01]  /*15f50*/  HMMA.16816.F32 R56, R4, R10, R236 ;  /* 0x0000000a0438723c */ /* 0x000fe200000018ec */
[----:B------:R-:W1:Y:S01]  /*15f60*/  LDSM.16.MT88.4 R8, [R186+0x1c000] ;  /* 0x01c00000ba08783b */ /* 0x000e620000004200 */
[----:B------:R-:W-:-:S04]  /*15f70*/  IMAD.MOV.U32 R15, RZ, RZ, R24 ;  /* 0x000000ffff0f7224 */ /* 0x000fc800078e0018 */
        /* <DEDUP_REMOVED lines=15> */
[----:B------:R-:W-:Y:S01]  /*16070*/  IMAD.MOV.U32 R138, RZ, RZ, R145 ;  /* 0x000000ffff8a7224 */ /* 0x000fe200078e0091 */
[----:B------:R-:W-:Y:S01]  /*16080*/  MOV R137, R144 ;  /* 0x0000009000897202 */ /* 0x000fe20000000f00 */
[C---:B-1----:R-:W-:Y:S06]  /*16090*/  HMMA.16816.F32 R120, R4.reuse, R8, R120 ;  /* 0x000000080478723c */ /* 0x042fec0000001878 */
[----:B------:R-:W-:Y:S01]  /*160a0*/  HMMA.16816.F32 R124, R4, R10, R124 ;  /* 0x0000000a047c723c */ /* 0x000fe2000000187c */
[----:B------:R-:W1:Y:S01]  /*160b0*/  LDSM.16.MT88.4 R8, [R186+0x1e000] ;  /* 0x01e00000ba08783b */ /* 0x000e620000004200 */
[----:B------:R-:W-:-:S02]  /*160c0*/  IMAD.MOV.U32 R139, RZ, RZ, R146 ;  /* 0x000000ffff8b7224 */ /* 0x000fc400078e0092 */
        /* <DEDUP_REMOVED lines=39> */
[----:B------:R-:W-:Y:S01]  /*16340*/  IMAD.MOV.U32 R160, RZ, RZ, R0 ;  /* 0x000000ffffa07224 */ /* 0x000fe200078e0000 */
[----:B--2---:R-:W-:Y:S01]  /*16350*/  MOV R0, R132 ;  /* 0x0000008400007202 */ /* 0x004fe20000000f00 */
[----:B------:R-:W-:Y:S01]  /*16360*/  IMAD.MOV.U32 R163, RZ, RZ, R15 ;  /* 0x000000ffffa37224 */ /* 0x000fe200078e000f */
[----:B------:R-:W-:Y:S01]  /*16370*/  MOV R15, R221 ;  /* 0x000000dd000f7202 */ /* 0x000fe20000000f00 */
[----:B------:R-:W-:Y:S01]  /*16380*/  IMAD.MOV.U32 R156, RZ, RZ, R162 ;  /* 0x000000ffff9c7224 */ /* 0x000fe200078e00a2 */
[----:B------:R2:W5:Y:S01]  /*16390*/  LDL.LU R132, [R1+0x164] ;  /* 0x0001640001847983 */ /* 0x0005620000300800 */
[----:B------:R-:W-:Y:S02]  /*163a0*/  IMAD.MOV.U32 R162, RZ, RZ, R2 ;  /* 0x000000ffffa27224 */ /* 0x000fe400078e0002 */
[----:B------:R-:W-:Y:S02]  /*163b0*/  IMAD.MOV.U32 R2, RZ, RZ, R222 ;  /* 0x000000ffff027224 */ /* 0x000fe400078e00de */
[----:B----4-:R-:W-:Y:S01]  /*163c0*/  IMAD.MOV.U32 R21, RZ, RZ, R220 ;  /* 0x000000ffff157224 */ /* 0x010fe200078e00dc */
[----:B------:R-:W-:Y:S01]  /*163d0*/  MOV R170, R163 ;  /* 0x000000a300aa7202 */ /* 0x000fe20000000f00 */
[----:B------:R-:W-:Y:S01]  /*163e0*/  IMAD.MOV.U32 R144, RZ, RZ, R147 ;  /* 0x000000ffff907224 */ /* 0x000fe200078e0093 */
[----:B------:R2:W5:Y:S01]  /*163f0*/  LDL.LU R217, [R1+0x160] ;  /* 0x0001600001d97983 */ /* 0x0005620000300800 */
[----:B------:R-:W-:-:S02]  /*16400*/  IMAD.MOV.U32 R171, RZ, RZ, R0 ;  /* 0x000000ffffab7224 */ /* 0x000fc400078e0000 */
[----:B------:R-:W-:Y:S02]  /*16410*/  IMAD.MOV.U32 R146, RZ, RZ, R157 ;  /* 0x000000ffff927224 */ /* 0x000fe400078e009d */
[----:B------:R-:W-:Y:S01]  /*16420*/  IMAD.MOV.U32 R168, RZ, RZ, R2 ;  /* 0x000000ffffa87224 */ /* 0x000fe200078e0002 */
[----:B---3--:R-:W-:Y:S01]  /*16430*/  MOV R2, R208 ;  /* 0x000000d000027202 */ /* 0x008fe20000000f00 */
        /* <DEDUP_REMOVED lines=8> */
[----:B------:R-:W-:Y:S01]  /*164c0*/  IMAD.MOV.U32 R169, RZ, RZ, R0 ;  /* 0x000000ffffa97224 */ /* 0x000fe200078e0000 */
[----:B------:R2:W5:Y:S01]  /*164d0*/  LDL.LU R220, [R1+0x15c] ;  /* 0x00015c0001dc7983 */ /* 0x0005620000300800 */
[----:B------:R-:W-:-:S02]  /*164e0*/  IMAD.MOV.U32 R161, RZ, RZ, R211 ;  /* 0x000000ffffa17224 */ /* 0x000fc400078e00d3 */
[----:B------:R-:W-:Y:S01]  /*164f0*/  IMAD.MOV.U32 R174, RZ, RZ, R170 ;  /* 0x000000ffffae7224 */ /* 0x000fe200078e00aa */
[----:B------:R-:W-:Y:S01]  /*16500*/  MOV R170, R163 ;  /* 0x000000a300aa7202 */ /* 0x000fe20000000f00 */
[----:B------:R-:W-:Y:S01]  /*16510*/  IMAD.MOV.U32 R0, RZ, RZ, R22 ;  /* 0x000000ffff007224 */ /* 0x000fe200078e0016 */
[----:B------:R-:W-:Y:S01]  /*16520*/  HMMA.16816.F32 R144, R4, R10, R144 ;  /* 0x0000000a0490723c */ /* 0x000fe20000001890 */
        /* <DEDUP_REMOVED lines=9> */
[----:B------:R-:W-:Y:S01]  /*165c0*/  IMAD.WIDE.U32 R4, R14, -0x2daee0ad, RZ ;  /* 0xd2511f530e047825 */ /* 0x000fe200078e00ff */
[----:B------:R-:W-:Y:S01]  /*165d0*/  MOV R179, R15 ;  /* 0x0000000f00b37202 */ /* 0x000fe20000000f00 */
[----:B------:R2:W5:Y:S02]  /*165e0*/  LDL.LU R221, [R1+0x158] ;  /* 0x0001580001dd7983 */ /* 0x0005640000300800 */
[----:B------:R-:W-:Y:S02]  /*165f0*/  IMAD.MOV.U32 R177, RZ, RZ, R161 ;  /* 0x000000ffffb17224 */ /* 0x000fe400078e00a1 */
[----:B------:R-:W-:-:S02]  /*16600*/  IMAD.MOV.U32 R215, RZ, RZ, R0 ;  /* 0x000000ffffd77224 */ /* 0x000fc400078e0000 */
[----:B------:R-:W-:Y:S02]  /*16610*/  IMAD.MOV.U32 R214, RZ, RZ, R160 ;  /* 0x000000ffffd67224 */ /* 0x000fe400078e00a0 */
[----:B------:R-:W-:Y:S01]  /*16620*/  IMAD.MOV.U32 R15, RZ, RZ, R198 ;  /* 0x000000ffff0f7224 */ /* 0x000fe200078e00c6 */
[----:B------:R-:W-:Y:S01]  /*16630*/  MOV R213, R179 ;  /* 0x000000b300d57202 */ /* 0x000fe20000000f00 */
[----:B------:R-:W-:Y:S01]  /*16640*/  IMAD.MOV.U32 R161, RZ, RZ, R201 ;  /* 0x000000ffffa17224 */ /* 0x000fe200078e00c9 */
[----:B------:R-:W-:Y:S01]  /*16650*/  SHF.R.U32.HI R7, RZ, 0x10, R4 ;  /* 0x00000010ff077819 */ /* 0x000fe20000011604 */
[----:B------:R-:W-:Y:S01]  /*16660*/  IMAD.MOV.U32 R0, RZ, RZ, R200 ;  /* 0x000000ffff007224 */ /* 0x000fe200078e00c8 */
[----:B------:R-:W-:Y:S01]  /*16670*/  SHF.R.U32.HI R8, RZ, 0x18, R4 ;  /* 0x00000018ff087819 */ /* 0x000fe20000011604 */
[----:B------:R-:W-:Y:S01]  /*16680*/  IMAD.MOV.U32 R160, RZ, RZ, R2 ;  /* 0x000000ffffa07224 */ /* 0x000fe200078e0002 */
[----:B------:R-:W-:Y:S01]  /*16690*/  LOP3.LUT R2, R4, 0xffff, RZ, 0xc0, !PT ;  /* 0x0000ffff04027812 */ /* 0x000fe200078ec0ff */
[----:B------:R-:W-:-:S02]  /*166a0*/  IMAD.MOV.U32 R212, RZ, RZ, R215 ;  /* 0x000000ffffd47224 */ /* 0x000fc400078e00d7 */
[----:B------:R-:W-:Y:S02]  /*166b0*/  IMAD.MOV.U32 R238, RZ, RZ, R156 ;  /* 0x000000ffffee7224 */ /* 0x000fe400078e009c */
[----:B------:R-:W-:Y:S01]  /*166c0*/  IMAD.MOV.U32 R247, RZ, RZ, R159 ;  /* 0x000000fffff77224 */ /* 0x000fe200078e009f */
[----:B------:R-:W-:Y:S01]  /*166d0*/  MOV R21, R216 ;  /* 0x000000d800157202 */ /* 0x000fe20000000f00 */
[----:B------:R-:W-:Y:S01]  /*166e0*/  IMAD.MOV.U32 R215, RZ, RZ, R161 ;  /* 0x000000ffffd77224 */ /* 0x000fe200078e00a1 */
[----:B------:R-:W-:Y:S01]  /*166f0*/  MOV R161, R0 ;  /* 0x0000000000a17202 */ /* 0x000fe20000000f00 */
[----:B------:R-:W-:Y:S01]  /*16700*/  IMAD.MOV.U32 R237, RZ, RZ, R157 ;  /* 0x000000ffffed7224 */ /* 0x000fe200078e009d */
[----:B------:R-:W-:Y:S01]  /*16710*/  LOP3.LUT R0, R5, UR21, R12, 0x96, !PT ;  /* 0x0000001505007c12 */ /* 0x000fe2000f8e960c */
[----:B------:R-:W-:Y:S01]  /*16720*/  IMAD.MOV.U32 R179, RZ, RZ, R15 ;  /* 0x000000ffffb37224 */ /* 0x000fe200078e000f */
[----:B------:R-:W-:Y:S01]  /*16730*/  SHF.R.U32.HI R5, RZ, 0x8, R2 ;  /* 0x00000008ff057819 */ /* 0x000fe20000011602 */
[----:B------:R-:W1:Y:S01]  /*16740*/  LDSM.16.MT88.4 R12, [R185+0x18800] ;  /* 0x01880000b90c783b */ /* 0x000e620000004200 */
[----:B------:R-:W-:Y:S01]  /*16750*/  LOP3.LUT R2, R4, 0xff, RZ, 0xc0, !PT ;  /* 0x000000ff04027812 */ /* 0x000fe200078ec0ff */
[----:B------:R-:W-:-:S02]  /*16760*/  IMAD.MOV.U32 R172, RZ, RZ, R174 ;  /* 0x000000ffffac7224 */ /* 0x000fc400078e00ae */
[----:B------:R-:W-:Y:S01]  /*16770*/  IMAD.MOV.U32 R175, RZ, RZ, R162 ;  /* 0x000000ffffaf7224 */ /* 0x000fe200078e00a2 */
[----:B------:R-:W-:Y:S01]  /*16780*/  PRMT R9, R2, 0x5410, R5 ;  /* 0x0000541002097816 */ /* 0x000fe20000000005 */
[----:B------:R-:W-:Y:S01]  /*16790*/  IMAD.MOV.U32 R22, RZ, RZ, R207 ;  /* 0x000000ffff167224 */ /* 0x000fe200078e00cf */
[----:B------:R-:W-:Y:S01]  /*167a0*/  LOP3.LUT R2, R0, 0xffff, RZ, 0xc0, !PT ;  /* 0x0000ffff00027812 */ /* 0x000fe200078ec0ff */
[----:B------:R2:W5:Y:S03]  /*167b0*/  LDL.LU R222, [R1+0x154] ;  /* 0x0001540001de7983 */ /* 0x0005660000300800 */
[----:B------:R-:W-:Y:S02]  /*167c0*/  SHF.R.U32.HI R4, RZ, 0x8, R2 ;  /* 0x00000008ff047819 */ /* 0x000fe40000011602 */
[----:B------:R-:W-:Y:S02]  /*167d0*/  SHF.R.U32.HI R6, RZ, 0x18, R0 ;  /* 0x00000018ff067819 */ /* 0x000fe40000011600 */
[----:B------:R-:W-:-:S02]  /*167e0*/  MOV R239, R172 ;  /* 0x000000ac00ef7202 */ /* 0x000fc40000000f00 */
[----:B------:R-:W-:Y:S01]  /*167f0*/  MOV R162, R21 ;  /* 0x0000001500a27202 */ /* 0x000fe20000000f00 */
[----:B------:R-:W-:Y:S01]  /*16800*/  IMAD.MOV.U32 R178, RZ, RZ, R175 ;  /* 0x000000ffffb27224 */ /* 0x000fe200078e00af */
[----:B------:R-:W-:Y:S01]  /*16810*/  LOP3.LUT R2, R0, 0xff, RZ, 0xc0, !PT ;  /* 0x000000ff00027812 */ /* 0x000fe200078ec0ff */
[----:B------:R2:W5:Y:S03]  /*16820*/  LDL.LU R216, [R1+0x150] ;  /* 0x0001500001d87983 */ /* 0x0005660000300800 */
[----:B------:R-:W-:Y:S02]  /*16830*/  PRMT R4, R2, 0x5410, R4 ;  /* 0x0000541002047816 */ /* 0x000fe40000000004 */
[----:B------:R-:W-:Y:S02]  /*16840*/  LOP3.LUT R5, R7, 0xff, RZ, 0xc0, !PT ;  /* 0x000000ff07057812 */ /* 0x000fe400078ec0ff */
[----:B------:R-:W-:Y:S01]  /*16850*/  MOV R174, R163 ;  /* 0x000000a300ae7202 */ /* 0x000fe20000000f00 */
[----:B------:R-:W-:Y:S01]  /*16860*/  IMAD.MOV.U32 R21, RZ, RZ, R206 ;  /* 0x000000ffff157224 */ /* 0x000fe200078e00ce */
[----:B------:R-:W-:Y:S01]  /*16870*/  SHF.R.U32.HI R2, RZ, 0x10, R0 ;  /* 0x00000010ff027819 */ /* 0x000fe20000011600 */
[----:B------:R2:W5:Y:S03]  /*16880*/  LDL.LU.64 R210, [R1+0x148] ;  /* 0x0001480001d27983 */ /* 0x0005660000300a00 */
[----:B------:R-:W-:-:S02]  /*16890*/  LOP3.LUT R2, R2, 0xff, RZ, 0xc0, !PT ;  /* 0x000000ff02027812 */ /* 0x000fc400078ec0ff */
[----:B------:R-:W-:Y:S02]  /*168a0*/  PRMT R5, R5, 0x5410, R8 ;  /* 0x0000541005057816 */ /* 0x000fe40000000008 */
[----:B------:R-:W-:Y:S01]  /*168b0*/  MOV R175, R162 ;  /* 0x000000a200af7202 */ /* 0x000fe20000000f00 */
[----:B------:R-:W-:Y:S01]  /*168c0*/  IMAD.MOV.U32 R163, RZ, RZ, R203 ;  /* 0x000000ffffa37224 */ /* 0x000fe200078e00cb */
[----:B------:R-:W-:Y:S01]  /*168d0*/  HSET2.LE.AND R0, R4, R20, PT ;  /* 0x0000001404007233 */ /* 0x000fe20003803000 */
[----:B------:R2:W5:Y:S01]  /*168e0*/  LDL.LU R209, [R1+0x140] ;  /* 0x0001400001d17983 */ /* 0x0005620000300800 */
[----:B------:R-:W-:-:S03]  /*168f0*/  PRMT R2, R2, 0x5410, R6 ;  /* 0x0000541002027816 */ /* 0x000fc60000000006 */
[----:B------:R-:W-:Y:S01]  /*16900*/  LOP3.LUT R4, R0, R212, RZ, 0xc0, !PT ;  /* 0x000000d400047212 */ /* 0x000fe200078ec0ff */
[----:B------:R2:W5:Y:S01]  /*16910*/  LDL.LU R208, [R1+0x13c] ;  /* 0x00013c0001d07983 */ /* 0x0005620000300800 */
[--C-:B------:R-:W-:Y:S02]  /*16920*/  HSET2.LE.AND R0, R2, R20.reuse, PT ;  /* 0x0000001402007233 */ /* 0x100fe40003803000 */
[--C-:B------:R-:W-:Y:S01]  /*16930*/  HSET2.LE.AND R2, R9, R20.reuse, PT ;  /* 0x0000001409027233 */ /* 0x100fe20003803000 */
[----:B------:R2:W5:Y:S01]  /*16940*/  LDL.LU R207, [R1+0x138] ;  /* 0x0001380001cf7983 */ /* 0x0005620000300800 */
[----:B------:R-:W-:Y:S02]  /*16950*/  HSET2.LE.AND R7, R5, R20, PT ;  /* 0x0000001405077233 */ /* 0x000fe40003803000 */
[----:B------:R-:W-:Y:S01]  /*16960*/  LOP3.LUT R5, R0, R213, RZ, 0xc0, !PT ;  /* 0x000000d500057212 */ /* 0x000fe200078ec0ff */
[----:B------:R2:W5:Y:S01]  /*16970*/  LDL.LU R206, [R1+0x134] ;  /* 0x0001340001ce7983 */ /* 0x0005620000300800 */
[----:B------:R-:W-:-:S02]  /*16980*/  LOP3.LUT R6, R2, R214, RZ, 0xc0, !PT ;  /* 0x000000d602067212 */ /* 0x000fc400078ec0ff */
[----:B------:R-:W-:Y:S01]  /*16990*/  LOP3.LUT R7, R7, R215, RZ, 0xc0, !PT ;  /* 0x000000d707077212 */ /* 0x000fe200078ec0ff */
[----:B------:R-:W-:Y:S01]  /*169a0*/  IMAD.MOV.U32 R0, RZ, RZ, R167 ;  /* 0x000000ffff007224 */ /* 0x000fe200078e00a7 */
[----:B------:R-:W-:Y:S01]  /*169b0*/  MOV R162, R202 ;  /* 0x000000ca00a27202 */ /* 0x000fe20000000f00 */
[----:B------:R2:W5:Y:S04]  /*169c0*/  LDL.LU R205, [R1+0x130] ;  /* 0x0001300001cd7983 */ /* 0x0005680000300800 */
[C---:B-1----:R-:W-:Y:S01]  /*169d0*/  HMMA.16816.F32 R8, R4.reuse, R14, R16 ;  /* 0x0000000e0408723c */ /* 0x042fe20000001810 */
[----:B------:R-:W1:Y:S04]  /*169e0*/  LDSM.16.MT88.4 R16, [R186+0x18800] ;  /* 0x01880000ba10783b */ /* 0x000e680000004200 */
[----:B------:R2:W5:Y:S01]  /*169f0*/  LDL.LU R204, [R1+0x12c] ;  /* 0x00012c0001cc7983 */ /* 0x0005620000300800 */
[C---:B------:R-:W-:Y:S03]  /*16a00*/  HMMA.16816.F32 R164, R4.reuse, R12, R52 ;  /* 0x0000000c04a4723c */ /* 0x040fe60000001834 */
[----:B------:R-:W3:Y:S04]  /*16a10*/  LDSM.16.MT88.4 R12, [R188+0x18800] ;  /* 0x01880000bc0c783b */ /* 0x000ee80000004200 */
[----:B------:R2:W5:Y:S04]  /*16a20*/  LDL.LU R201, [R1+0x128] ;  /* 0x0001280001c97983 */ /* 0x0005680000300800 */
[----:B------:R2:W5:Y:S04]  /*16a30*/  LDL.LU.64 R202, [R1+0x120] ;  /* 0x0001200001ca7983 */ /* 0x0005680000300a00 */
[----:B------:R2:W5:Y:S03]  /*16a40*/  LDL.LU R200, [R1+0x118] ;  /* 0x0001180001c87983 */ /* 0x0005660000300800 */
[----:B------:R-:W-:Y:S01]  /*16a50*/  MOV R213, R11 ;  /* 0x0000000b00d57202 */ /* 0x000fe20000000f00 */
[----:B------:R-:W-:Y:S01]  /*16a60*/  IMAD.MOV.U32 R212, RZ, RZ, R9 ;  /* 0x000000ffffd47224 */ /* 0x000fe200078e0009 */
[----:B------:R-:W-:Y:S01]  /*16a70*/  MOV R2, R8 ;  /* 0x0000000800027202 */ /* 0x000fe20000000f00 */
[----:B------:R-:W-:Y:S01]  /*16a80*/  IMAD.MOV.U32 R172, RZ, RZ, R10 ;  /* 0x000000ffffac7224 */ /* 0x000fe200078e000a */
[----:B------:R2:W5:Y:S04]  /*16a90*/  LDL.LU R199, [R1+0x114] ;  /* 0x0001140001c77983 */ /* 0x0005680000300800 */
[----:B------:R-:W4:Y:S04]  /*16aa0*/  LDSM.16.MT88.4 R8, [R187+0x18800] ;  /* 0x01880000bb08783b */ /* 0x000f280000004200 */
[----:B------:R2:W5:Y:S01]  /*16ab0*/  LDL.LU R198, [R1+0x110] ;  /* 0x0001100001c67983 */ /* 0x0005620000300800 */
        /* <DEDUP_REMOVED lines=9> */
[C---:B-1----:R-:W-:Y:S06]  /*16b50*/  HMMA.16816.F32 R108, R4.reuse, R16, R108 ;  /* 0x00000010046c723c */ /* 0x042fec000000186c */
[----:B---3--:R-:W-:-:S15]  /*16b60*/  HMMA.16816.F32 R240, R4, R12, R72 ;  /* 0x0000000c04f0723c */ /* 0x008fde0000001848 */
[----:B------:R-:W-:-:S03]  /*16b70*/  NOP ;  /* 0x0000000000007918 */ /* 0x000fc60000000000 */
[----:B------:R-:W-:Y:S01]  /*16b80*/  IMAD.MOV.U32 R36, RZ, RZ, R109 ;  /* 0x000000ffff247224 */ /* 0x000fe200078e006d */
[----:B------:R-:W-:Y:S01]  /*16b90*/  MOV R78, R110 ;  /* 0x0000006e004e7202 */ /* 0x000fe20000000f00 */
[----:B------:R-:W-:Y:S02]  /*16ba0*/  IMAD.MOV.U32 R77, RZ, RZ, R111 ;  /* 0x000000ffff4d7224 */ /* 0x000fe400078e006f */
[----:B------:R-:W-:Y:S02]  /*16bb0*/  IMAD.MOV.U32 R76, RZ, RZ, R108 ;  /* 0x000000ffff4c7224 */ /* 0x000fe400078e006c */
[----:B------:R-:W-:Y:S01]  /*16bc0*/  HMMA.16816.F32 R108, R4, R14, R60 ;  /* 0x0000000e046c723c */ /* 0x000fe2000000183c */
[----:B------:R-:W1:Y:S01]  /*16bd0*/  LDSM.16.MT88.4 R12, [R185+0x1c800] ;  /* 0x01c80000b90c783b */ /* 0x000e620000004200 */
[----:B------:R-:W-:Y:S02]  /*16be0*/  IMAD.MOV.U32 R66, RZ, RZ, R213 ;  /* 0x000000ffff427224 */ /* 0x000fe400078e00d5 */
[----:B------:R-:W-:-:S02]  /*16bf0*/  IMAD.MOV.U32 R67, RZ, RZ, R212 ;  /* 0x000000ffff437224 */ /* 0x000fc400078e00d4 */
[C---:B------:R-:W-:Y:S01]  /*16c00*/  HMMA.16816.F32 R248, R4.reuse, R18, R88 ;  /* 0x0000001204f8723c */ /* 0x040fe20000001858 */
[----:B------:R-:W3:Y:S05]  /*16c10*/  LDSM.16.MT88.4 R16, [R187+0x1a800] ;  /* 0x01a80000bb10783b */ /* 0x000eea0000004200 */
[C---:B----4-:R-:W-:Y:S06]  /*16c20*/  HMMA.16816.F32 R228, R4.reuse, R8, R44 ;  /* 0x0000000804e4723c */ /* 0x050fec000000182c */
[C---:B------:R-:W-:Y:S01]  /*16c30*/  HMMA.16816.F32 R212, R4.reuse, R10, R28 ;  /* 0x0000000a04d4723c */ /* 0x040fe2000000181c */
[----:B------:R-:W4:Y:S05]  /*16c40*/  LDSM.16.MT88.4 R8, [R186+0x1c800] ;  /* 0x01c80000ba08783b */ /* 0x000f2a0000004200 */
[C---:B-1----:R-:W-:Y:S01]  /*16c50*/  HMMA.16816.F32 R68, R4.reuse, R12, R68 ;  /* 0x0000000c0444723c */ /* 0x042fe20000001844 */
        /* <DEDUP_REMOVED lines=21> */
[----:B------:R-:W-:Y:S01]  /*16db0*/  MOV R107, R68 ;  /* 0x00000044006b7202 */ /* 0x000fe20000000f00 */
[----:B------:R-:W-:Y:S01]  /*16dc0*/  IMAD.MOV.U32 R106, RZ, RZ, R69 ;  /* 0x000000ffff6a7224 */ /* 0x000fe200078e0045 */
[----:B------:R-:W-:Y:S01]  /*16dd0*/  MOV R68, R176 ;  /* 0x000000b000447202 */ /* 0x000fe20000000f00 */
[----:B------:R-:W-:Y:S01]  /*16de0*/  IMAD.MOV.U32 R105, RZ, RZ, R70 ;  /* 0x000000ffff697224 */ /* 0x000fe200078e0046 */
[----:B------:R-:W3:Y:S01]  /*16df0*/  LDSM.16.MT88.4 R12, [R187+0x1c800] ;  /* 0x01c80000bb0c783b */ /* 0x000ee20000004200 */
[----:B------:R-:W-:-:S02]  /*16e00*/  IMAD.MOV.U32 R70, RZ, RZ, R236 ;  /* 0x000000ffff467224 */ /* 0x000fc400078e00ec */
[----:B------:R-:W-:Y:S01]  /*16e10*/  IMAD.MOV.U32 R31, RZ, RZ, R178 ;  /* 0x000000ffff1f7224 */ /* 0x000fe200078e00b2 */
[----:B----4-:R-:W-:Y:S01]  /*16e20*/  HMMA.16816.F32 R236, R4, R8, R40 ;  /* 0x0000000804ec723c */ /* 0x010fe20000001828 */
[----:B------:R-:W-:Y:S02]  /*16e30*/  IMAD.MOV.U32 R69, RZ, RZ, R177 ;  /* 0x000000ffff457224 */ /* 0x000fe400078e00b1 */
[----:B------:R-:W-:-:S03]  /*16e40*/  IMAD.MOV.U32 R90, RZ, RZ, R179 ;  /* 0x000000ffff5a7224 */ /* 0x000fc600078e00b3 */
        /* <DEDUP_REMOVED lines=19> */
[C---:B---3--:R-:W-:Y:S06]  /*16f80*/  HMMA.16816.F32 R48, R4.reuse, R12, R96 ;  /* 0x0000000c0430723c */ /* 0x048fec0000001860 */
[C---:B------:R-:W-:Y:S01]  /*16f90*/  HMMA.16816.F32 R44, R4.reuse, R14, R116 ;  /* 0x0000000e042c723c */ /* 0x040fe20000001874 */
[----:B------:R-:W3:Y:S05]  /*16fa0*/  LDSM.16.MT88.4 R12, [R188+0x1e800] ;  /* 0x01e80000bc0c783b */ /* 0x000eea0000004200 */
[C---:B----4-:R-:W-:Y:S06]  /*16fb0*/  HMMA.16816.F32 R84, R4.reuse, R8, R120 ;  /* 0x000000080454723c */ /* 0x050fec0000001878 */
[----:B------:R-:W-:Y:S01]  /*16fc0*/  HMMA.16816.F32 R80, R4, R10, R124 ;  /* 0x0000000a0450723c */ /* 0x000fe2000000187c */
[----:B------:R-:W4:Y:S01]  /*16fd0*/  LDSM.16.MT88.4 R8, [R187+0x1e800] ;  /* 0x01e80000bb08783b */ /* 0x000f220000004200 */
[----:B------:R-:W-:-:S02]  /*16fe0*/  IMAD.MOV.U32 R117, RZ, RZ, R69 ;  /* 0x000000ffff757224 */ /* 0x000fc400078e0045 */
[----:B------:R-:W-:Y:S02]  /*16ff0*/  IMAD.MOV.U32 R119, RZ, RZ, R72 ;  /* 0x000000ffff777224 */ /* 0x000fe400078e0048 */
        /* <DEDUP_REMOVED lines=13> */
[----:B------:R-:W-:Y:S01]  /*170d0*/  IMAD.MOV.U32 R102, RZ, RZ, R28 ;  /* 0x000000ffff667224 */ /* 0x000fe200078e001c */
[----:B------:R-:W-:Y:S01]  /*170e0*/  MOV R28, R30 ;  /* 0x0000001e001c7202 */ /* 0x000fe20000000f00 */
[----:B------:R-:W-:Y:S01]  /*170f0*/  IMAD.MOV.U32 R116, RZ, RZ, R68 ;  /* 0x000000ffff747224 */ /* 0x000fe200078e0044 */
[----:B------:R-:W-:Y:S01]  /*17100*/  LOP3.LUT R0, R35, UR9, R0, 0x96, !PT ;  /* 0x0000000923007c12 */ /* 0x000fe2000f8e9600 */
        /* <DEDUP_REMOVED lines=11> */
[----:B------:R-:W-:Y:S01]  /*171c0*/  MOV R24, R62 ;  /* 0x0000003e00187202 */ /* 0x000fe20000000f00 */
[----:B-1----:R-:W-:Y:S01]  /*171d0*/  HMMA.16816.F32 R76, R4, R16, R128 ;  /* 0x00000010044c723c */ /* 0x002fe20000001880 */
[----:B------:R-:W-:Y:S01]  /*171e0*/  IMAD.MOV.U32 R122, RZ, RZ, R116 ;  /* 0x000000ffff7a7224 */ /* 0x000fe200078e0074 */
[----:B------:R-:W-:Y:S01]  /*171f0*/  MOV R116, R118 ;  /* 0x0000007600747202 */ /* 0x000fe20000000f00 */
[----:B------:R-:W-:-:S03]  /*17200*/  IMAD.MOV.U32 R118, RZ, RZ, R96 ;  /* 0x000000ffff767224 */ /* 0x000fc600078e0060 */
[----:B------:R-:W-:Y:S01]  /*17210*/  HMMA.16816.F32 R72, R4, R18, R136 ;  /* 0x000000120448723c */ /* 0x000fe20000001888 */
[----:B------:R-:W-:Y:S01]  /*17220*/  IMAD.MOV.U32 R96, RZ, RZ, R101 ;  /* 0x000000ffff607224 */ /* 0x000fe200078e0065 */
[----:B------:R-:W-:-:S04]  /*17230*/  MOV R101, R103 ;  /* 0x0000006700657202 */ /* 0x000fc80000000f00 */
[----:B---3--:R-:W-:Y:S01]  /*17240*/  HMMA.16816.F32 R68, R4, R12, R140 ;  /* 0x0000000c0444723c */ /* 0x008fe2000000188c */
[----:B------:R-:W-:-:S05]  /*17250*/  IMAD.MOV.U32 R103, RZ, RZ, R29 ;  /* 0x000000ffff677224 */ /* 0x000fca00078e001d */
[C---:B----4-:R-:W-:Y:S06]  /*17260*/  HMMA.16816.F32 R40, R4.reuse, R10, R144 ;  /* 0x0000000a0428723c */ /* 0x050fec0000001890 */
[C---:B------:R-:W-:Y:S06]  /*17270*/  HMMA.16816.F32 R60, R4.reuse, R14, R148 ;  /* 0x0000000e043c723c */ /* 0x040fec0000001894 */
[----:B------:R-:W-:Y:S01]  /*17280*/  HMMA.16816.F32 R56, R4, R8, R152 ;  /* 0x000000080438723c */ /* 0x000fe20000001898 */
[----:B------:R-:W-:Y:S01]  /*17290*/  IMAD.MOV.U32 R29, RZ, RZ, R91 ;  /* 0x000000ffff1d7224 */ /* 0x000fe200078e005b */
[----:B------:R-:W-:Y:S01]  /*172a0*/  MOV R123, R117 ;  /* 0x00000075007b7202 */ /* 0x000fe20000000f00 */
[----:B------:R-:W-:Y:S04]  /*172b0*/  LDSM.16.MT88.4 R16, [R186+0x19000] ;  /* 0x01900000ba10783b */ /* 0x000fe80000004200 */
[----:B------:R-:W-:Y:S01]  /*172c0*/  IMAD.WIDE.U32 R4, R0, -0x2daee0ad, RZ ;  /* 0xd2511f5300047825 */ /* 0x000fe200078e00ff */
[----:B------:R-:W-:Y:S01]  /*172d0*/  MOV R125, R90 ;  /* 0x0000005a007d7202 */ /* 0x000fe20000000f00 */
[----:B------:R-:W-:Y:S02]  /*172e0*/  LDSM.16.MT88.4 R12, [R188+0x19000] ;  /* 0x01900000bc0c783b */ /* 0x000fe40000004200 */
[----:B------:R-:W-:Y:S01]  /*172f0*/  IMAD.WIDE.U32 R6, R2, -0x2daee0ad, RZ ;  /* 0xd2511f5302067825 */ /* 0x000fe200078e00ff */
[----:B------:R-:W-:-:S03]  /*17300*/  LOP3.LUT R2, R5, UR8, R122, 0x96, !PT ;  /* 0x0000000805027c12 */ /* 0x000fc6000f8e967a */
[----:B------:R-:W-:Y:S01]  /*17310*/  IMAD.MOV.U32 R122, RZ, RZ, R116 ;  /* 0x000000ffff7a7224 */ /* 0x000fe200078e0074 */
[----:B------:R-:W-:Y:S01]  /*17320*/  LOP3.LUT R0, R7, UR11, R4, 0x96, !PT ;  /* 0x0000000b07007c12 */ /* 0x000fe2000f8e9604 */
        /* <DEDUP_REMOVED lines=10> */
[----:B------:R-:W-:-:S04]  /*173d0*/  IMAD.WIDE.U32 R4, R2, -0x326172a9, RZ ;  /* 0xcd9e8d5702047825 */ /* 0x000fc800078e00ff */
[----:B------:R-:W-:Y:S01]  /*173e0*/  IMAD.WIDE.U32 R30, R0, -0x326172a9, RZ ;  /* 0xcd9e8d57001e7825 */ /* 0x000fe200078e00ff */
[----:B------:R-:W-:-:S03]  /*173f0*/  LOP3.LUT R2, R5, UR7, R120, 0x96, !PT ;  /* 0x0000000705027c12 */ /* 0x000fc6000f8e9678 */
        /* <DEDUP_REMOVED lines=9> */
[----:B------:R-:W-:-:S02]  /*17490*/  IMAD.MOV.U32 R103, RZ, RZ, R28 ;  /* 0x000000ffff677224 */ /* 0x000fc400078e001c */
[----:B------:R-:W-:-:S04]  /*174a0*/  IMAD.WIDE.U32 R4, R2, -0x2daee0ad, RZ ;  /* 0xd2511f5302047825 */ /* 0x000fc800078e00ff */
[----:B------:R-:W-:Y:S01]  /*174b0*/  IMAD.WIDE.U32 R28, R0, -0x2daee0ad, RZ ;  /* 0xd2511f53001c7825 */ /* 0x000fe200078e00ff */
[----:B------:R-:W-:-:S04]  /*174c0*/  MOV R120, R116 ;  /* 0x0000007400787202 */ /* 0x000fc80000000f00 */
[----:B------:R-:W-:Y:S01]  /*174d0*/  LOP3.LUT R0, R29, UR4, R4, 0x96, !PT ;  /* 0x000000041d007c12 */ /* 0x000fe2000f8e9604 */
[----:B------:R-:W-:Y:S01]  /*174e0*/  IMAD.MOV.U32 R121, RZ, RZ, R123 ;  /* 0x000000ffff797224 */ /* 0x000fe200078e007b */
[----:B------:R-:W-:-:S03]  /*174f0*/  LOP3.LUT R2, R5, UR10, R6, 0x96, !PT ;  /* 0x0000000a05027c12 */ /* 0x000fc6000f8e9606 */
[----:B------:R-:W-:Y:S01]  /*17500*/  IMAD.WIDE.U32 R4, R0, -0x326172a9, RZ ;  /* 0xcd9e8d5700047825 */ /* 0x000fe200078e00ff */
[----:B------:R-:W-:-:S03]  /*17510*/  MOV R131, R120 ;  /* 0x0000007800837202 */ /* 0x000fc60000000f00 */
        /* <DEDUP_REMOVED lines=9> */
[----:B------:R-:W-:Y:S01]  /*175b0*/  LOP3.LUT R0, R4, 0xffff, RZ, 0xc0, !PT ;  /* 0x0000ffff04007812 */ /* 0x000fe200078ec0ff */
[----:B------:R-:W-:-:S02]  /*175c0*/  IMAD.MOV.U32 R127, RZ, RZ, R25 ;  /* 0x000000ffff7f7224 */ /* 0x000fc400078e0019 */
[----:B------:R-:W-:Y:S02]  /*175d0*/  IMAD.MOV.U32 R120, RZ, RZ, R26 ;  /* 0x000000ffff787224 */ /* 0x000fe400078e001a */
[----:B------:R-:W-:Y:S01]  /*175e0*/  IMAD.WIDE.U32 R22, R2, -0x326172a9, RZ ;  /* 0xcd9e8d5702167825 */ /* 0x000fe200078e00ff */
[----:B------:R-:W1:Y:S01]  /*175f0*/  LDSM.16.MT88.4 R24, [R185+0x19000] ;  /* 0x01900000b918783b */ /* 0x000e620000004200 */
[----:B------:R-:W-:Y:S02]  /*17600*/  SHF.R.U32.HI R6, RZ, 0x8, R0 ;  /* 0x00000008ff067819 */ /* 0x000fe40000011600 */
[----:B------:R-:W-:Y:S02]  /*17610*/  LOP3.LUT R2, R4, 0xff, RZ, 0xc0, !PT ;  /* 0x000000ff04027812 */ /* 0x000fe400078ec0ff */
[----:B------:R-:W-:Y:S02]  /*17620*/  LOP3.LUT R0, R5, UR27, R22, 0x96, !PT ;  /* 0x0000001b05007c12 */ /* 0x000fe4000f8e9616 */
[----:B------:R-:W-:-:S02]  /*17630*/  PRMT R10, R2, 0x5410, R6 ;  /* 0x00005410020a7816 */ /* 0x000fc40000000006 */
[C---:B------:R-:W-:Y:S02]  /*17640*/  LOP3.LUT R2, R0.reuse, 0xffff, RZ, 0xc0, !PT ;  /* 0x0000ffff00027812 */ /* 0x040fe400078ec0ff */
[----:B------:R-:W-:Y:S02]  /*17650*/  LOP3.LUT R7, R0, 0xff, RZ, 0xc0, !PT ;  /* 0x000000ff00077812 */ /* 0x000fe400078ec0ff */
[--C-:B------:R-:W-:Y:S02]  /*17660*/  SHF.R.U32.HI R5, RZ, 0x10, R0.reuse ;  /* 0x00000010ff057819 */ /* 0x100fe40000011600 */
[----:B------:R-:W-:Y:S02]  /*17670*/  SHF.R.U32.HI R6, RZ, 0x18, R0 ;  /* 0x00000018ff067819 */ /* 0x000fe40000011600 */
[----:B------:R-:W-:Y:S02]  /*17680*/  SHF.R.U32.HI R0, RZ, 0x8, R2 ;  /* 0x00000008ff007819 */ /* 0x000fe40000011602 */
[----:B------:R-:W-:-:S02]  /*17690*/  SHF.R.U32.HI R8, RZ, 0x10, R4 ;  /* 0x00000010ff087819 */ /* 0x000fc40000011604 */
[----:B------:R-:W-:Y:S02]  /*176a0*/  PRMT R0, R7, 0x5410, R0 ;  /* 0x0000541007007816 */ /* 0x000fe40000000000 */
[----:B------:R-:W-:Y:S02]  /*176b0*/  SHF.R.U32.HI R9, RZ, 0x18, R4 ;  /* 0x00000018ff097819 */ /* 0x000fe40000011604 */
[----:B------:R-:W-:Y:S02]  /*176c0*/  LOP3.LUT R4, R8, 0xff, RZ, 0xc0, !PT ;  /* 0x000000ff08047812 */ /* 0x000fe400078ec0ff */
[----:B------:R-:W-:Y:S01]  /*176d0*/  LOP3.LUT R2, R5, 0xff, RZ, 0xc0, !PT ;  /* 0x000000ff05027812 */ /* 0x000fe200078ec0ff */
[----:B------:R-:W-:Y:S01]  /*176e0*/  IMAD.MOV.U32 R90, RZ, RZ, R21 ;  /* 0x000000ffff5a7224 */ /* 0x000fe200078e0015 */
[----:B------:R-:W-:Y:S02]  /*176f0*/  HSET2.LE.AND R0, R0, R20, PT ;  /* 0x0000001400007233 */ /* 0x000fe40003803000 */
[----:B------:R-:W-:-:S02]  /*17700*/  PRMT R21, R4, 0x5410, R9 ;  /* 0x0000541004157816 */ /* 0x000fc40000000009 */
        /* <DEDUP_REMOVED lines=25> */
[----:B------:R-:W-:-:S02]  /*178a0*/  IMAD.MOV.U32 R126, RZ, RZ, R122 ;  /* 0x000000ffff7e7224 */ /* 0x000fc400078e007a */
[----:B------:R-:W-:Y:S01]  /*178b0*/  IMAD.MOV.U32 R121, RZ, RZ, R88 ;  /* 0x000000ffff797224 */ /* 0x000fe200078e0058 */
[----:B------:R-:W3:Y:S01]  /*178c0*/  LDSM.16.MT88.4 R8, [R187+0x19000] ;  /* 0x01900000bb08783b */ /* 0x000ee20000004200 */
[----:B------:R-:W-:Y:S01]  /*178d0*/  IMAD.MOV.U32 R122, RZ, RZ, R89 ;  /* 0x000000ffff7a7224 */ /* 0x000fe200078e0059 */
[----:B------:R-:W-:Y:S01]  /*178e0*/  MOV R123, R90 ;  /* 0x0000005a007b7202 */ /* 0x000fe20000000f00 */
[----:B------:R-:W-:Y:S01]  /*178f0*/  IMAD.MOV.U32 R88, RZ, RZ, R192 ;  /* 0x000000ffff587224 */ /* 0x000fe200078e00c0 */
[----:B------:R2:W5:Y:S01]  /*17900*/  LDL.LU R194, [R1+0x100] ;  /* 0x0001000001c27983 */ /* 0x0005620000300800 */
[----:B------:R-:W-:Y:S01]  /*17910*/  IMAD.MOV.U32 R153, RZ, RZ, R130 ;  /* 0x000000ffff997224 */ /* 0x000fe200078e0082 */
[----:B------:R-:W-:Y:S01]  /*17920*/  MOV R89, R190 ;  /* 0x000000be00597202 */ /* 0x000fe20000000f00 */
[----:B-1----:R-:W-:Y:S01]  /*17930*/  HMMA.16816.F32 R164, R4, R24, R164 ;  /* 0x0000001804a4723c */ /* 0x002fe200000018a4 */
[----:B------:R2:W5:Y:S01]  /*17940*/  LDL.LU R193, [R1+0xfc] ;  /* 0x0000fc0001c17983 */ /* 0x0005620000300800 */
[----:B------:R-:W-:Y:S01]  /*17950*/  MOV R130, R127 ;  /* 0x0000007f00827202 */ /* 0x000fe20000000f00 */
[----:B------:R-:W-:-:S02]  /*17960*/  IMAD.MOV.U32 R90, RZ, RZ, R189 ;  /* 0x000000ffff5a7224 */ /* 0x000fc400078e00bd */
[----:B------:R2:W5:Y:S01]  /*17970*/  LDL.LU R192, [R1+0xf8] ;  /* 0x0000f80001c07983 */ /* 0x0005620000300800 */
[C---:B------:R-:W-:Y:S01]  /*17980*/  HMMA.16816.F32 R36, R4.reuse, R26, R36 ;  /* 0x0000001a0424723c */ /* 0x040fe20000001824 */
[----:B------:R-:W-:Y:S02]  /*17990*/  IMAD.MOV.U32 R127, RZ, RZ, R116 ;  /* 0x000000ffff7f7224 */ /* 0x000fe400078e0074 */
[----:B------:R2:W5:Y:S01]  /*179a0*/  LDL.LU R190, [R1+0xf4] ;  /* 0x0000f40001be7983 */ /* 0x0005620000300800 */
[----:B------:R-:W-:Y:S02]  /*179b0*/  IMAD.MOV.U32 R116, RZ, RZ, R184 ;  /* 0x000000ffff747224 */ /* 0x000fe400078e00b8 */
[C---:B------:R-:W-:Y:S01]  /*179c0*/  HMMA.16816.F32 R156, R4.reuse, R16, R156 ;  /* 0x00000010049c723c */ /* 0x040fe2000000189c */
[----:B------:R-:W1:Y:S04]  /*179d0*/  LDSM.16.MT88.4 R24, [R185+0x1b000] ;  /* 0x01b00000b918783b */ /* 0x000e680000004200 */
[----:B------:R2:W5:Y:S01]  /*179e0*/  LDL.LU R189, [R1+0xf0] ;  /* 0x0000f00001bd7983 */ /* 0x0005620000300800 */
[----:B------:R-:W-:Y:S03]  /*179f0*/  HMMA.16816.F32 R52, R4, R18, R52 ;  /* 0x000000120434723c */ /* 0x000fe60000001834 */
[----:B------:R2:W5:Y:S04]  /*17a00*/  LDL.LU R184, [R1+0xec] ;  /* 0x0000ec0001b87983 */ /* 0x0005680000300800 */
        /* <DEDUP_REMOVED lines=10> */
[----:B------:R-:W-:Y:S02]  /*17ab0*/  IMAD.MOV.U32 R124, RZ, RZ, R121 ;  /* 0x000000ffff7c7224 */ /* 0x000fe400078e0079 */
[----:B------:R-:W-:Y:S01]  /*17ac0*/  IMAD.MOV.U32 R126, RZ, RZ, R123 ;  /* 0x000000ffff7e7224 */ /* 0x000fe200078e007b */
[----:B------:R-:W-:Y:S01]  /*17ad0*/  MOV R123, R91 ;  /* 0x0000005b007b7202 */ /* 0x000fe20000000f00 */
[----:B------:R-:W-:Y:S01]  /*17ae0*/  IMAD.MOV.U32 R121, RZ, RZ, R89 ;  /* 0x000000ffff797224 */ /* 0x000fe200078e0059 */
[----:B------:R-:W-:Y:S01]  /*17af0*/  HMMA.16816.F32 R148, R4, R12, R232 ;  /* 0x0000000c0494723c */ /* 0x000fe200000018e8 */
[----:B------:R-:W-:-:S05]  /*17b00*/  IMAD.MOV.U32 R122, RZ, RZ, R90 ;  /* 0x000000ffff7a7224 */ /* 0x000fca00078e005a */
[C---:B------:R-:W-:Y:S01]  /*17b10*/  HMMA.16816.F32 R88, R4.reuse, R14, R224 ;  /* 0x0000000e0458723c */ /* 0x040fe200000018e0 */
[----:B------:R-:W2:Y:S01]  /*17b20*/  LDSM.16.MT88.4 R12, [R188+0x1b000] ;  /* 0x01b00000bc0c783b */ /* 0x000ea20000004200 */
[----:B------:R-:W-:Y:S01]  /*17b30*/  IMAD.MOV.U32 R235, RZ, RZ, R128 ;  /* 0x000000ffffeb7224 */ /* 0x000fe200078e0080 */
[----:B------:R-:W-:Y:S01]  /*17b40*/  MOV R144, R129 ;  /* 0x0000008100907202 */ /* 0x000fe20000000f00 */
[----:B------:R-:W-:Y:S02]  /*17b50*/  IMAD.MOV.U32 R233, RZ, RZ, R130 ;  /* 0x000000ffffe97224 */ /* 0x000fe400078e0082 */
[----:B---3--:R-:W-:Y:S01]  /*17b60*/  HMMA.16816.F32 R140, R4, R8, R112 ;  /* 0x00000008048c723c */ /* 0x008fe20000001870 */
[----:B------:R-:W-:Y:S01]  /*17b70*/  MOV R130, R100 ;  /* 0x0000006400827202 */ /* 0x000fe20000000f00 */
[----:B------:R-:W-:Y:S01]  /*17b80*/  IMAD.MOV.U32 R129, RZ, RZ, R101 ;  /* 0x000000ffff817224 */ /* 0x000fe200078e0065 */
[----:B------:R-:W-:-:S03]  /*17b90*/  MOV R35, R103 ;  /* 0x0000006700237202 */ /* 0x000fc60000000f00 */
[----:B------:R-:W-:Y:S01]  /*17ba0*/  HMMA.16816.F32 R92, R4, R10, R92 ;  /* 0x0000000a045c723c */ /* 0x000fe2000000185c */
[----:B------:R-:W3:Y:S01]  /*17bb0*/  LDSM.16.MT88.4 R8, [R187+0x1b000] ;  /* 0x01b00000bb08783b */ /* 0x000ee20000004200 */
[----:B------:R-:W-:-:S04]  /*17bc0*/  IMAD.MOV.U32 R128, RZ, RZ, R102 ;  /* 0x000000ffff807224 */ /* 0x000fc800078e0066 */
[C---:B-1----:R-:W-:Y:S06]  /*17bd0*/  HMMA.16816.F32 R100, R4.reuse, R26, R248 ;  /* 0x0000001a0464723c */ /* 0x042fec00000018f8 */
[C---:B------:R-:W-:Y:S01]  /*17be0*/  HMMA.16816.F32 R96, R4.reuse, R24, R96 ;  /* 0x000000180460723c */ /* 0x040fe20000001860 */
[----:B------:R-:W-:Y:S01]  /*17bf0*/  IMAD.MOV.U32 R248, RZ, RZ, R107 ;  /* 0x000000fffff87224 */ /* 0x000fe200078e006b */
[----:B------:R-:W-:Y:S01]  /*17c00*/  MOV R250, R105 ;  /* 0x0000006900fa7202 */ /* 0x000fe20000000f00 */
[----:B------:R-:W-:Y:S01]  /*17c10*/  IMAD.MOV.U32 R249, RZ, RZ, R106 ;  /* 0x000000fffff97224 */ /* 0x000fe200078e006a */
[----:B------:R-:W1:Y:S01]  /*17c20*/  LDSM.16.MT88.4 R24, [R185+0x1d000] ;  /* 0x01d00000b918783b */ /* 0x000e620000004200 */
[----:B------:R-:W-:Y:S01]  /*17c30*/  IMAD.MOV.U32 R251, RZ, RZ, R104 ;  /* 0x000000fffffb7224 */ /* 0x000fe200078e0068 */
[C---:B----4-:R-:W-:Y:S06]  /*17c40*/  HMMA.16816.F32 R108, R4.reuse, R18, R108 ;  /* 0x00000012046c723c */ /* 0x050fec000000186c */
[C---:B------:R-:W-:Y:S01]  /*17c50*/  HMMA.16816.F32 R104, R4.reuse, R16, R240 ;  /* 0x000000100468723c */ /* 0x040fe200000018f0 */
[----:B------:R-:W4:Y:S01]  /*17c60*/  LDSM.16.MT88.4 R16, [R186+0x1d000] ;  /* 0x01d00000ba10783b */ /* 0x000f220000004200 */
[----:B------:R-:W-:Y:S01]  /*17c70*/  IMAD.MOV.U32 R34, RZ, RZ, R153 ;  /* 0x000000ffff227224 */ /* 0x000fe200078e0099 */
[----:B------:R-:W-:Y:S01]  /*17c80*/  MOV R21, R154 ;  /* 0x0000009a00157202 */ /* 0x000fe20000000f00 */
[----:B------:R-:W-:Y:S01]  /*17c90*/  IMAD.MOV.U32 R234, RZ, RZ, R155 ;  /* 0x000000ffffea7224 */ /* 0x000fe200078e009b */
[----:B------:R-:W-:Y:S01]  /*17ca0*/  MOV R154, R117 ;  /* 0x00000075009a7202 */ /* 0x000fe20000000f00 */
[----:B------:R-:W-:Y:S01]  /*17cb0*/  IMAD.MOV.U32 R147, RZ, RZ, R131 ;  /* 0x000000ffff937224 */ /* 0x000fe200078e0083 */
[----:B--2---:R-:W-:Y:S01]  /*17cc0*/  HMMA.16816.F32 R112, R4, R12, R228 ;  /* 0x0000000c0470723c */ /* 0x004fe200000018e4 */
[----:B------:R-:W-:-:S02]  /*17cd0*/  IMAD.MOV.U32 R153, RZ, RZ, R116 ;  /* 0x000000ffff997224 */ /* 0x000fc400078e0074 */
[----:B------:R-:W-:Y:S02]  /*17ce0*/  IMAD.MOV.U32 R155, RZ, RZ, R118 ;  /* 0x000000ffff9b7224 */ /* 0x000fe400078e0076 */
[----:B------:R-:W-:Y:S02]  /*17cf0*/  IMAD.MOV.U32 R131, RZ, RZ, R119 ;  /* 0x000000ffff837224 */ /* 0x000fe400078e0077 */
        /* <DEDUP_REMOVED lines=8> */
[----:B---3--:R-:W-:Y:S01]  /*17d80*/  HMMA.16816.F32 R124, R4, R10, R168 ;  /* 0x0000000a047c723c */ /* 0x008fe200000018a8 */
[----:B------:R-:W-:-:S02]  /*17d90*/  IMAD.MOV.U32 R0, RZ, RZ, R121 ;  /* 0x000000ffff007224 */ /* 0x000fc400078e0079 */
[----:B------:R-:W-:-:S03]  /*17da0*/  IMAD.MOV.U32 R152, RZ, RZ, R123 ;  /* 0x000000ffff987224 */ /* 0x000fc600078e007b */
[C---:B------:R-:W-:Y:S01]  /*17db0*/  HMMA.16816.F32 R120, R4.reuse, R8, R172 ;  /* 0x000000080478723c */ /* 0x040fe200000018ac */
[----:B------:R-:W3:Y:S05]  /*17dc0*/  LDSM.16.MT88.4 R8, [R187+0x1d000] ;  /* 0x01d00000bb08783b */ /* 0x000eea0000004200 */
[C---:B-1----:R-:W-:Y:S06]  /*17dd0*/  HMMA.16816.F32 R168, R4.reuse, R24, R248 ;  /* 0x0000001804a8723c */ /* 0x042fec00000018f8 */
[C---:B------:R-:W-:Y:S06]  /*17de0*/  HMMA.16816.F32 R172, R4.reuse, R26, R244 ;  /* 0x0000001a04ac723c */ /* 0x040fec00000018f4 */
[----:B----4-:R-:W-:Y:S01]  /*17df0*/  HMMA.16816.F32 R24, R4, R18, R176 ;  /* 0x000000120418723c */ /* 0x010fe200000018b0 */
[----:B------:R-:W-:-:S05]  /*17e00*/  IMAD.MOV.U32 R250, RZ, RZ, R226 ;  /* 0x000000fffffa7224 */ /* 0x000fca00078e00e2 */
[----:B------:R-:W-:Y:S01]  /*17e10*/  HMMA.16816.F32 R212, R4, R16, R236 ;  /* 0x0000001004d4723c */ /* 0x000fe200000018ec */
[----:B------:R-:W-:-:S05]  /*17e20*/  IMAD.MOV.U32 R243, RZ, RZ, R250 ;  /* 0x000000fffff37224 */ /* 0x000fca00078e00fa */
[----:B--2---:R-:W-:Y:S01]  /*17e30*/  HMMA.16816.F32 R244, R4, R14, R64 ;  /* 0x0000000e04f4723c */ /* 0x004fe20000001840 */
[----:B------:R-:W-:Y:S01]  /*17e40*/  MOV R226, R227 ;  /* 0x000000e300e27202 */ /* 0x000fe20000000f00 */
[----:B------:R-:W-:-:S10]  /*17e50*/  IMAD.MOV.U32 R227, RZ, RZ, R232 ;  /* 0x000000ffffe37224 */ /* 0x000fd400078e00e8 */
[----:B------:R-:W-:Y:S01]  /*17e60*/  IMAD.MOV.U32 R18, RZ, RZ, R25 ;  /* 0x000000ffff127224 */ /* 0x000fe200078e0019 */
[----:B------:R-:W-:Y:S01]  /*17e70*/  MOV R17, R26 ;  /* 0x0000001a00117202 */ /* 0x000fe20000000f00 */
[----:B------:R-:W-:-:S03]  /*17e80*/  IMAD.MOV.U32 R16, RZ, RZ, R24 ;  /* 0x000000ffff107224 */ /* 0x000fc600078e0018 */
[----:B------:R-:W-:Y:S01]  /*17e90*/  MOV R66, R18 ;  /* 0x0000001200427202 */ /* 0x000fe20000000f00 */
[----:B------:R-:W-:Y:S02]  /*17ea0*/  IMAD.MOV.U32 R67, RZ, RZ, R17 ;  /* 0x000000ffff437224 */ /* 0x000fe400078e0011 */
[----:B------:R-:W-:Y:S02]  /*17eb0*/  IMAD.MOV.U32 R65, RZ, RZ, R16 ;  /* 0x000000ffff417224 */ /* 0x000fe400078e0010 */
[----:B------:R-:W1:Y:S01]  /*17ec0*/  LDSM.16.MT88.4 R16, [R185+0x1f000] ;  /* 0x01f00000b910783b */ /* 0x000e620000004200 */
[----:B------:R-:W-:Y:S01]  /*17ed0*/  MOV R224, R21 ;  /* 0x0000001500e07202 */ /* 0x000fe20000000f00 */
[----:B------:R-:W-:Y:S01]  /*17ee0*/  IMAD.MOV.U32 R225, RZ, RZ, R34 ;  /* 0x000000ffffe17224 */ /* 0x000fe200078e0022 */
[----:B------:R-:W-:Y:S01]  /*17ef0*/  MOV R64, R243 ;  /* 0x000000f300407202 */ /* 0x000fe20000000f00 */
[----:B---3--:R-:W-:Y:S01]  /*17f00*/  HMMA.16816.F32 R236, R4, R10, R44 ;  /* 0x0000000a04ec723c */ /* 0x008fe2000000182c */
[----:B------:R-:W-:Y:S01]  /*17f10*/  MOV R232, R137 ;  /* 0x0000008900e87202 */ /* 0x000fe20000000f00 */
[----:B------:R-:W-:Y:S01]  /*17f20*/  IMAD.MOV.U32 R251, RZ, RZ, R234 ;  /* 0x000000fffffb7224 */ /* 0x000fe200078e00ea */
[----:B------:R-:W-:-:S03]  /*17f30*/  MOV R231, R224 ;  /* 0x000000e000e77202 */ /* 0x000fc60000000f00 */
[C---:B------:R-:W-:Y:S01]  /*17f40*/  HMMA.16816.F32 R240, R4.reuse, R8, R48 ;  /* 0x0000000804f0723c */ /* 0x040fe20000001830 */
[----:B------:R-:W2:Y:S01]  /*17f50*/  LDSM.16.MT88.4 R8, [R188+0x1f000] ;  /* 0x01f00000bc08783b */ /* 0x000ea20000004200 */
[----:B------:R-:W-:Y:S02]  /*17f60*/  IMAD.MOV.U32 R224, RZ, RZ, R225 ;  /* 0x000000ffffe07224 */ /* 0x000fe400078e00e1 */
[----:B------:R-:W-:Y:S01]  /*17f70*/  IMAD.MOV.U32 R225, RZ, RZ, R232 ;  /* 0x000000ffffe17224 */ /* 0x000fe200078e00e8 */
[----:B------:R-:W-:Y:S01]  /*17f80*/  MOV R232, R233 ;  /* 0x000000e900e87202 */ /* 0x000fe20000000f00 */
[----:B------:R-:W-:Y:S02]  /*17f90*/  IMAD.MOV.U32 R230, RZ, RZ, R251 ;  /* 0x000000ffffe67224 */ /* 0x000fe400078e00fb */
[----:B------:R-:W-:Y:S01]  /*17fa0*/  IMAD.MOV.U32 R233, RZ, RZ, R144 ;  /* 0x000000ffffe97224 */ /* 0x000fe200078e0090 */
[----:B------:R-:W-:Y:S01]  /*17fb0*/  HMMA.16816.F32 R248, R4, R12, R160 ;  /* 0x0000000c04f8723c */ /* 0x000fe200000018a0 */
[----:B------:R-:W-:Y:S01]  /*17fc0*/  IMAD.MOV.U32 R144, RZ, RZ, R27 ;  /* 0x000000ffff907224 */ /* 0x000fe200078e001b */
[----:B------:R-:W3:Y:S04]  /*17fd0*/  LDSM.16.MT88.4 R12, [R186+0x1f000] ;  /* 0x01f00000ba0c783b */ /* 0x000ee80000004200 */
[----:B------:R-:W4:Y:S01]  /*17fe0*/  LDSM.16.MT88.4 R24, [R187+0x1f000] ;  /* 0x01f00000bb18783b */ /* 0x000f220000004200 */
        /* <DEDUP_REMOVED lines=8> */
[----:B------:R-:W4:Y:S01]  /*18070*/  LDSM.16.MT88.4 R160, [R185+0x19800] ;  /* 0x01980000b9a0783b */ /* 0x000f220000004200 */
[C---:B-1----:R-:W-:Y:S07]  /*18080*/  HMMA.16816.F32 R228, R4.reuse, R18, R80 ;  /* 0x0000001204e4723c */ /* 0x042fee0000001850 */
[----:B------:R-:W-:Y:S01]  /*18090*/  IMAD.MOV.U32 R81, RZ, RZ, R0 ;  /* 0x000000ffff517224 */ /* 0x000fe200078e0000 */
[----:B------:R-:W-:Y:S01]  /*180a0*/  LOP3.LUT R0, R23, UR33, R30, 0x96, !PT ;  /* 0x0000002117007c12 */ /* 0x000fe2000f8e961e */
[----:B--2---:R-:W-:Y:S01]  /*180b0*/  HMMA.16816.F32 R176, R4, R8, R68 ;  /* 0x0000000804b0723c */ /* 0x004fe20000001844 */
[----:B------:R-:W-:Y:S01]  /*180c0*/  MOV R80, R2 ;  /* 0x0000000200507202 */ /* 0x000fe20000000f00 */
[----:B------:R-:W-:-:S05]  /*180d0*/  IMAD.MOV.U32 R138, RZ, RZ, R213 ;  /* 0x000000ffff8a7224 */ /* 0x000fca00078e00d5 */
[----:B------:R-:W-:Y:S01]  /*180e0*/  IMAD.WIDE.U32 R8, R0, -0x2daee0ad, RZ ;  /* 0xd2511f5300087825 */ /* 0x000fe200078e00ff */
[----:B------:R-:W-:Y:S02]  /*180f0*/  MOV R139, R212 ;  /* 0x000000d4008b7202 */ /* 0x000fe40000000f00 */
[----:B------:R-:W-:Y:S01]  /*18100*/  MOV R136, R215 ;  /* 0x000000d700887202 */ /* 0x000fe20000000f00 */
[----:B------:R-:W-:Y:S01]  /*18110*/  IMAD.MOV.U32 R48, RZ, RZ, R225 ;  /* 0x000000ffff307224 */ /* 0x000fe200078e00e1 */
[----:B------:R-:W-:Y:S01]  /*18120*/  MOV R83, R226 ;  /* 0x000000e200537202 */ /* 0x000fe20000000f00 */
[----:B------:R-:W-:Y:S01]  /*18130*/  IMAD.MOV.U32 R82, RZ, RZ, R227 ;  /* 0x000000ffff527224 */ /* 0x000fe200078e00e3 */
[----:B------:R-:W-:Y:S01]  /*18140*/  LOP3.LUT R2, R8, 0xffff, RZ, 0xc0, !PT ;  /* 0x0000ffff08027812 */ /* 0x000fe200078ec0ff */
[----:B------:R-:W-:Y:S01]  /*18150*/  IMAD.MOV.U32 R47, RZ, RZ, R232 ;  /* 0x000000ffff2f7224 */ /* 0x000fe200078e00e8 */
[----:B---3--:R-:W-:Y:S01]  /*18160*/  HMMA.16816.F32 R224, R4, R12, R76 ;  /* 0x0000000c04e0723c */ /* 0x008fe2000000184c */
[----:B------:R-:W-:-:S02]  /*18170*/  IMAD.MOV.U32 R45, RZ, RZ, R234 ;  /* 0x000000ffff2d7224 */ /* 0x000fc400078e00ea */
[----:B------:R-:W-:-:S03]  /*18180*/  IMAD.MOV.U32 R44, RZ, RZ, R235 ;  /* 0x000000ffff2c7224 */ /* 0x000fc600078e00eb */
[----:B------:R-:W-:Y:S01]  /*18190*/  HMMA.16816.F32 R212, R4, R14, R72 ;  /* 0x0000000e04d4723c */ /* 0x000fe20000001848 */
[----:B------:R-:W-:Y:S01]  /*181a0*/  LOP3.LUT R0, R9, UR21, R28, 0x96, !PT ;  /* 0x0000001509007c12 */ /* 0x000fe2000f8e961c */
[----:B------:R-:W-:-:S04]  /*181b0*/  IMAD.MOV.U32 R76, RZ, RZ, R139 ;  /* 0x000000ffff4c7224 */ /* 0x000fc800078e008b */
[----:B------:R-:W-:Y:S01]  /*181c0*/  HMMA.16816.F32 R232, R4, R16, R84 ;  /* 0x0000001004e8723c */ /* 0x000fe20000001854 */
[----:B------:R-:W-:Y:S01]  /*181d0*/  IMAD.MOV.U32 R77, RZ, RZ, R138 ;  /* 0x000000ffff4d7224 */ /* 0x000fe200078e008a */
[----:B------:R-:W-:Y:S01]  /*181e0*/  MOV R78, R137 ;  /* 0x00000089004e7202 */ /* 0x000fe20000000f00 */
[----:B------:R-:W-:-:S03]  /*181f0*/  IMAD.MOV.U32 R79, RZ, RZ, R136 ;  /* 0x000000ffff4f7224 */ /* 0x000fc600078e0088 */
[C---:B----4-:R-:W-:Y:S01]  /*18200*/  HMMA.16816.F32 R12, R4.reuse, R24, R56 ;  /* 0x00000018040c723c */ /* 0x050fe20000001838 */
[----:B------:R-:W-:Y:S01]  /*18210*/  SHF.R.U32.HI R9, RZ, 0x18, R8 ;  /* 0x00000018ff097819 */ /* 0x000fe20000011608 */
[----:B------:R-:W1:Y:S04]  /*18220*/  LDSM.16.MT88.4 R136, [R187+0x19800] ;  /* 0x01980000bb88783b */ /* 0x000e680000004200 */
[C---:B------:R-:W-:Y:S01]  /*18230*/  HMMA.16816.F32 R16, R4.reuse, R10, R60 ;  /* 0x0000000a0410723c */ /* 0x040fe2000000183c */
[----:B------:R-:W-:Y:S01]  /*18240*/  IMAD.MOV.U32 R84, RZ, RZ, R152 ;  /* 0x000000ffff547224 */ /* 0x000fe200078e0098 */
[----:B------:R-:W-:Y:S01]  /*18250*/  MOV R86, R154 ;  /* 0x0000009a00567202 */ /* 0x000fe20000000f00 */
[----:B------:R-:W-:Y:S01]  /*18260*/  IMAD.MOV.U32 R85, RZ, RZ, R153 ;  /* 0x000000ffff557224 */ /* 0x000fe200078e0099 */
[----:B------:R-:W-:Y:S01]  /*18270*/  MOV R29, R47 ;  /* 0x0000002f001d7202 */ /* 0x000fe20000000f00 */
[----:B------:R-:W-:Y:S01]  /*18280*/  IMAD.MOV.U32 R87, RZ, RZ, R155 ;  /* 0x000000ffff577224 */ /* 0x000fe200078e009b */
[----:B------:R-:W-:Y:S01]  /*18290*/  HMMA.16816.F32 R24, R4, R26, R40 ;  /* 0x0000001a0418723c */ /* 0x000fe20000001828 */
[----:B------:R-:W2:Y:S01]  /*182a0*/  LDSM.16.MT88.4 R40, [R185+0x1b800] ;  /* 0x01b80000b928783b */ /* 0x000ea20000004200 */
[----:B------:R-:W-:Y:S01]  /*182b0*/  MOV R47, R144 ;  /* 0x00000090002f7202 */ /* 0x000fe20000000f00 */
[----:B------:R-:W-:Y:S01]  /*182c0*/  IMAD.MOV.U32 R23, RZ, RZ, R145 ;  /* 0x000000ffff177224 */ /* 0x000fe200078e0091 */
[----:B------:R-:W-:Y:S01]  /*182d0*/  MOV R31, R147 ;  /* 0x00000093001f7202 */ /* 0x000fe20000000f00 */
[----:B------:R-:W3:Y:S02]  /*182e0*/  LDSM.16.MT88.4 R152, [R186+0x19800] ;  /* 0x01980000ba98783b */ /* 0x000ee40000004200 */
[----:B------:R-:W-:-:S02]  /*182f0*/  SHF.R.U32.HI R4, RZ, 0x8, R2 ;  /* 0x00000008ff047819 */ /* 0x000fc40000011602 */
[----:B------:R-:W-:Y:S01]  /*18300*/  LOP3.LUT R2, R8, 0xff, RZ, 0xc0, !PT ;  /* 0x000000ff08027812 */ /* 0x000fe200078ec0ff */
[----:B------:R-:W-:Y:S01]  /*18310*/  IMAD.MOV.U32 R30, RZ, RZ, R146 ;  /* 0x000000ffff1e7224 */ /* 0x000fe200078e0092 */
[----:B------:R-:W-:Y:S01]  /*18320*/  SHF.R.U32.HI R5, RZ, 0x10, R0 ;  /* 0x00000010ff057819 */ /* 0x000fe20000011600 */
[----:B------:R-:W-:Y:S01]  /*18330*/  IMAD.MOV.U32 R11, RZ, RZ, R48 ;  /* 0x000000ffff0b7224 */ /* 0x000fe200078e0030 */
[----:B------:R-:W-:Y:S01]  /*18340*/  PRMT R10, R2, 0x5410, R4 ;  /* 0x00005410020a7816 */ /* 0x000fe20000000004 */
[----:B------:R-:W-:Y:S01]  /*18350*/  IMAD.MOV.U32 R22, RZ, RZ, R64 ;  /* 0x000000ffff167224 */ /* 0x000fe200078e0040 */
[C---:B------:R-:W-:Y:S01]  /*18360*/  LOP3.LUT R2, R0.reuse, 0xffff, RZ, 0xc0, !PT ;  /* 0x0000ffff00027812 */ /* 0x040fe200078ec0ff */
[----:B------:R-:W4:Y:S01]  /*18370*/  LDSM.16.MT88.4 R144, [R188+0x19800] ;  /* 0x01980000bc90783b */ /* 0x000f220000004200 */
[----:B------:R-:W-:Y:S02]  /*18380*/  SHF.R.U32.HI R6, RZ, 0x10, R8 ;  /* 0x00000010ff067819 */ /* 0x000fe40000011608 */
[----:B------:R-:W-:Y:S01]  /*18390*/  LOP3.LUT R8, R0, 0xff, RZ, 0xc0, !PT ;  /* 0x000000ff00087812 */ /* 0x000fe200078ec0ff */
[----:B------:R-:W-:Y:S01]  /*183a0*/  LDSM.16.MT88.4 R56, [R188+0x1b800] ;  /* 0x01b80000bc38783b */ /* 0x000fe20000004200 */
[----:B------:R-:W-:-:S02]  /*183b0*/  SHF.R.U32.HI R7, RZ, 0x18, R0 ;  /* 0x00000018ff077819 */ /* 0x000fc40000011600 */
[----:B------:R-:W-:Y:S01]  /*183c0*/  SHF.R.U32.HI R0, RZ, 0x8, R2 ;  /* 0x00000008ff007819 */ /* 0x000fe20000011602 */
[----:B------:R-:W-:Y:S01]  /*183d0*/  LDSM.16.MT88.4 R72, [R185+0x1d800] ;  /* 0x01d80000b948783b */ /* 0x000fe20000004200 */
[----:B------:R-:W-:Y:S02]  /*183e0*/  LOP3.LUT R2, R5, 0xff, RZ, 0xc0, !PT ;  /* 0x000000ff05027812 */ /* 0x000fe400078ec0ff */
[----:B------:R-:W-:Y:S02]  /*183f0*/  PRMT R0, R8, 0x5410, R0 ;  /* 0x0000541008007816 */ /* 0x000fe40000000000 */
[----:B------:R-:W-:Y:S02]  /*18400*/  PRMT R2, R2, 0x5410, R7 ;  /* 0x0000541002027816 */ /* 0x000fe40000000007 */
[----:B------:R-:W-:Y:S02]  /*18410*/  LOP3.LUT R4, R6, 0xff, RZ, 0xc0, !PT ;  /* 0x000000ff06047812 */ /* 0x000fe400078ec0ff */
[----:B------:R-:W-:-:S02]  /*18420*/  HSET2.LE.AND R0, R0, R20, PT ;  /* 0x0000001400007233 */ /* 0x000fc40003803000 */
[----:B------:R-:W-:Y:S02]  /*18430*/  PRMT R5, R4, 0x5410, R9 ;  /* 0x0000541004057816 */ /* 0x000fe40000000009 */
[--C-:B------:R-:W-:Y:S01]  /*18440*/  HSET2.LE.AND R2, R2, R20.reuse, PT ;  /* 0x0000001402027233 */ /* 0x100fe20003803000 */
[----:B------:R-:W-:Y:S01]  /*18450*/  IMAD.MOV.U32 R8, RZ, RZ, R82 ;  /* 0x000000ffff087224 */ /* 0x000fe200078e0052 */
[--C-:B------:R-:W-:Y:S01]  /*18460*/  HSET2.LE.AND R4, R10, R20.reuse, PT ;  /* 0x000000140a047233 */ /* 0x100fe20003803000 */
[----:B------:R-:W-:Y:S01]  /*18470*/  IMAD.MOV.U32 R10, RZ, RZ, R83 ;  /* 0x000000ffff0a7224 */ /* 0x000fe200078e0053 */
[----:B------:R-:W-:Y:S02]  /*18480*/  HSET2.LE.AND R5, R5, R20, PT ;  /* 0x0000001405057233 */ /* 0x000fe40003803000 */
        /* <DEDUP_REMOVED lines=12> */
[----:B------:R-:W4:Y:S04]  /*18550*/  LDSM.16.MT88.4 R48, [R186+0x1b800] ;  /* 0x01b80000ba30783b */ /* 0x000f280000004200 */
[----:B------:R-:W4:Y:S01]  /*18560*/  LDSM.16.MT88.4 R64, [R187+0x1b800] ;  /* 0x01b80000bb40783b */ /* 0x000f220000004200 */
[----:B------:R-:W-:-:S02]  /*18570*/  LOP3.LUT R130, R4, R130, RZ, 0xc0, !PT ;  /* 0x0000008204827212 */ /* 0x000fc400078ec0ff */
[----:B------:R-:W-:Y:S01]  /*18580*/  LOP3.LUT R131, R5, R131, RZ, 0xc0, !PT ;  /* 0x0000008305837212 */ /* 0x000fe200078ec0ff */
[----:B------:R-:W-:Y:S01]  /*18590*/  IMAD.MOV.U32 R28, RZ, RZ, R80 ;  /* 0x000000ffff1c7224 */ /* 0x000fe200078e0050 */
[----:B------:R-:W-:Y:S05]  /*185a0*/  LDSM.16.MT88.4 R4, [R187+0x1f800] ;  /* 0x01f80000bb04783b */ /* 0x000fea0000004200 */
[C---:B------:R-:W-:Y:S06]  /*185b0*/  HMMA.16816.F32 R164, R128.reuse, R160, R164 ;  /* 0x000000a080a4723c */ /* 0x040fec00000018a4 */
[C---:B------:R-:W-:Y:S06]  /*185c0*/  HMMA.16816.F32 R160, R128.reuse, R162, R36 ;  /* 0x000000a280a0723c */ /* 0x040fec0000001824 */
[C---:B-1----:R-:W-:Y:S06]  /*185d0*/  HMMA.16816.F32 R140, R128.reuse, R136, R140 ;  /* 0x00000088808c723c */ /* 0x042fec000000188c */
[C---:B------:R-:W-:Y:S06]  /*185e0*/  HMMA.16816.F32 R136, R128.reuse, R138, R92 ;  /* 0x0000008a8088723c */ /* 0x040fec000000185c */
[C---:B--2---:R-:W-:Y:S01]  /*185f0*/  HMMA.16816.F32 R36, R128.reuse, R40, R96 ;  /* 0x000000288024723c */ /* 0x044fe20000001860 */
[----:B------:R-:W-:Y:S01]  /*18600*/  IMAD.MOV.U32 R93, RZ, RZ, R81 ;  /* 0x000000ffff5d7224 */ /* 0x000fe200078e0051 */
[----:B------:R-:W-:Y:S01]  /*18610*/  MOV R94, R82 ;  /* 0x00000052005e7202 */ /* 0x000fe20000000f00 */
[----:B------:R-:W-:Y:S01]  /*18620*/  IMAD.MOV.U32 R95, RZ, RZ, R83 ;  /* 0x000000ffff5f7224 */ /* 0x000fe200078e0053 */
[----:B------:R-:W-:Y:S02]  /*18630*/  LDSM.16.MT88.4 R96, [R187+0x1d800] ;  /* 0x01d80000bb60783b */ /* 0x000fe40000004200 */
[C---:B---3--:R-:W-:Y:S02]  /*18640*/  HMMA.16816.F32 R156, R128.reuse, R152, R156 ;  /* 0x00000098809c723c */ /* 0x048fe4000000189c */
[----:B------:R-:W1:Y:S04]  /*18650*/  LDSM.16.MT88.4 R80, [R186+0x1d800] ;  /* 0x01d80000ba50783b */ /* 0x000e680000004200 */
[C---:B------:R-:W-:Y:S06]  /*18660*/  HMMA.16816.F32 R40, R128.reuse, R42, R100 ;  /* 0x0000002a8028723c */ /* 0x040fec0000001864 */
[----:B------:R-:W-:Y:S01]  /*18670*/  HMMA.16816.F32 R152, R128, R154, R52 ;  /* 0x0000009a8098723c */ /* 0x000fe20000001834 */
[----:B------:R-:W-:Y:S01]  /*18680*/  IMAD.MOV.U32 R100, RZ, RZ, R44 ;  /* 0x000000ffff647224 */ /* 0x000fe200078e002c */
[----:B------:R-:W-:Y:S01]  /*18690*/  MOV R101, R45 ;  /* 0x0000002d00657202 */ /* 0x000fe20000000f00 */
[----:B------:R-:W-:-:S02]  /*186a0*/  IMAD.MOV.U32 R102, RZ, RZ, R46 ;  /* 0x000000ffff667224 */ /* 0x000fc400078e002e */
[----:B------:R-:W-:Y:S01]  /*186b0*/  IMAD.MOV.U32 R103, RZ, RZ, R47 ;  /* 0x000000ffff677224 */ /* 0x000fe200078e002f */
[C---:B----4-:R-:W-:Y:S06]  /*186c0*/  HMMA.16816.F32 R148, R128.reuse, R144, R148 ;  /* 0x000000908094723c */ /* 0x050fec0000001894 */
[C---:B------:R-:W-:Y:S01]  /*186d0*/  HMMA.16816.F32 R144, R128.reuse, R146, R88 ;  /* 0x000000928090723c */ /* 0x040fe20000001858 */
[----:B------:R-:W2:Y:S05]  /*186e0*/  LDSM.16.MT88.4 R88, [R188+0x1d800] ;  /* 0x01d80000bc58783b */ /* 0x000eaa0000004200 */
[C---:B------:R-:W-:Y:S01]  /*186f0*/  HMMA.16816.F32 R44, R128.reuse, R48, R104 ;  /* 0x00000030802c723c */ /* 0x040fe20000001868 */
[----:B------:R-:W3:Y:S05]  /*18700*/  LDSM.16.MT88.4 R104, [R185+0x1f800] ;  /* 0x01f80000b968783b */ /* 0x000eea0000004200 */
[C---:B------:R-:W-:Y:S01]  /*18710*/  HMMA.16816.F32 R52, R128.reuse, R56, R112 ;  /* 0x000000388034723c */ /* 0x040fe20000001870 */
[----:B------:R-:W4:Y:S05]  /*18720*/  LDSM.16.MT88.4 R112, [R186+0x1f800] ;  /* 0x01f80000ba70783b */ /* 0x000f2a0000004200 */
[C---:B------:R-:W-:Y:S01]  /*18730*/  HMMA.16816.F32 R60, R128.reuse, R64, R120 ;  /* 0x00000040803c723c */ /* 0x040fe20000001878 */
[----:B------:R-:W4:Y:S05]  /*18740*/  LDSM.16.MT88.4 R120, [R188+0x1f800] ;  /* 0x01f80000bc78783b */ /* 0x000f2a0000004200 */
[C---:B------:R-:W-:Y:S01]  /*18750*/  HMMA.16816.F32 R68, R128.reuse, R72, R168 ;  /* 0x000000488044723c */ /* 0x040fe200000018a8 */
[----:B------:R1:W-:Y:S05]  /*18760*/  STG.E.U16 desc[UR28][R32.64+-0xfe], R133 ;  /* 0xffff028520007986 */ /* 0x0003ea000c10151c */
[----:B------:R-:W-:Y:S01]  /*18770*/  HMMA.16816.F32 R72, R128, R74, R172 ;  /* 0x0000004a8048723c */ /* 0x000fe200000018ac */
[----:B------:R-:W-:Y:S01]  /*18780*/  MOV R168, R2 ;  /* 0x0000000200a87202 */ /* 0x000fe20000000f00 */
[----:B------:R-:W-:Y:S01]  /*18790*/  IMAD.MOV.U32 R169, RZ, RZ, R0 ;  /* 0x000000ffffa97224 */ /* 0x000fe200078e0000 */
[----:B------:R-:W-:Y:S01]  /*187a0*/  MOV R171, R10 ;  /* 0x0000000a00ab7202 */ /* 0x000fe20000000f00 */
[----:B------:R-:W-:-:S03]  /*187b0*/  IMAD.MOV.U32 R170, RZ, RZ, R20 ;  /* 0x000000ffffaa7224 */ /* 0x000fc600078e0014 */
[----:B------:R-:W-:Y:S01]  /*187c0*/  MOV R173, R93 ;  /* 0x0000005d00ad7202 */ /* 0x000fe20000000f00 */
[----:B------:R-:W-:Y:S02]  /*187d0*/  IMAD.MOV.U32 R174, RZ, RZ, R94 ;  /* 0x000000ffffae7224 */ /* 0x000fe400078e005e */
[----:B------:R-:W-:Y:S01]  /*187e0*/  IMAD.MOV.U32 R175, RZ, RZ, R95 ;  /* 0x000000ffffaf7224 */ /* 0x000fe200078e005f */
[----:B------:R-:W-:Y:S01]  /*187f0*/  MOV R20, R28 ;  /* 0x0000001c00147202 */ /* 0x000fe20000000f00 */
[----:B------:R-:W-:Y:S01]  /*18800*/  IMAD.MOV.U32 R2, RZ, RZ, R8 ;  /* 0x000000ffff027224 */ /* 0x000fe200078e0008 */
[----:B------:R1:W-:Y:S01]  /*18810*/  STG.E.U16 desc[UR28][R218.64+-0xf0], R173 ;  /* 0xffff10adda007986 */ /* 0x0003e2000c10151c */
[----:B------:R-:W-:Y:S01]  /*18820*/  IMAD.MOV.U32 R0, RZ, RZ, R9 ;  /* 0x000000ffff007224 */ /* 0x000fe200078e0009 */
[----:B------:R-:W-:Y:S01]  /*18830*/  MOV R9, R86 ;  /* 0x0000005600097202 */ /* 0x000fe20000000f00 */
[----:B------:R-:W-:Y:S01]  /*18840*/  IMAD.MOV.U32 R10, RZ, RZ, R84 ;  /* 0x000000ffff0a7224 */ /* 0x000fe200078e0054 */
[----:B------:R1:W-:Y:S01]  /*18850*/  STG.E.U16 desc[UR28][R218.64+-0xee], R174 ;  /* 0xffff12aeda007986 */ /* 0x0003e2000c10151c */
[----:B------:R-:W-:-:S02]  /*18860*/  IMAD.MOV.U32 R8, RZ, RZ, R85 ;  /* 0x000000ffff087224 */ /* 0x000fc400078e0055 */
[----:B------:R-:W-:Y:S01]  /*18870*/  IMAD.MOV.U32 R28, RZ, RZ, R87 ;  /* 0x000000ffff1c7224 */ /* 0x000fe200078e0057 */
        /* <DEDUP_REMOVED lines=14> */
[C---:B-1----:R-:W-:Y:S03]  /*18960*/  HMMA.16816.F32 R76, R128.reuse, R80, R76 ;  /* 0x00000050804c723c */ /* 0x042fe6000000184c */
        /* <DEDUP_REMOVED lines=16> */
[C---:B------:R-:W-:Y:S03]  /*18a70*/  HMMA.16816.F32 R92, R128.reuse, R96, R240 ;  /* 0x00000060805c723c */ /* 0x040fe600000018f0 */
[----:B------:R1:W-:Y:S03]  /*18a80*/  STG.E.U16 desc[UR28][R32.64+-0x8e], R134 ;  /* 0xffff728620007986 */ /* 0x0003e6000c10151c */
        /* <DEDUP_REMOVED lines=12> */
[----:B------:R-:W-:-:S02]  /*18b50*/  FADD.FTZ R239, R35, R34 ;  /* 0x0000002223ef7221 */ /* 0x000fc40000010000 */
[----:B-1----:R-:W-:-:S15]  /*18b60*/  IADD3.X R215, R219, -0x1, RZ, P0, !PT ;  /* 0xffffffffdbd77810 */ /* 0x002fde00007fe4ff */
[----:B------:R-:W-:-:S04]  /*18b70*/  NOP ;  /* 0x0000000000007918 */ /* 0x000fc80000000000 */
.L_x_2164:
        /* <DEDUP_REMOVED lines=8> */
[----:B------:R-:W4:Y:S01]  /*18c00*/  LDL.LU R2, [R1+0xe8] ;  /* 0x0000e80001027983 */ /* 0x000f220000300800 */
[----:B------:R-:W-:Y:S01]  /*18c10*/  IMAD.U32 R6, RZ, RZ, UR4 ;  /* 0x00000004ff067e24 */ /* 0x000fe2000f8e00ff */
[----:B------:R-:W-:-:S02]  /*18c20*/  ULDC UR4, c[0x0][0x2d0] ;  /* 0x0000b40000047ab9 */ /* 0x000fc40000000800 */
[----:B------:R-:W4:Y:S01]  /*18c30*/  LDL.LU R11, [R1+0xe4] ;  /* 0x0000e400010b7983 */ /* 0x000f220000300800 */
[----:B--2---:R-:W-:Y:S02]  /*18c40*/  IMAD.MOV.U32 R12, RZ, RZ, R4 ;  /* 0x000000ffff0c7224 */ /* 0x004fe400078e0004 */
[----:B---3--:R-:W-:Y:S02]  /*18c50*/  IMAD.MOV.U32 R13, RZ, RZ, R0 ;  /* 0x000000ffff0d7224 */ /* 0x008fe400078e0000 */
[----:B------:R-:W1:Y:S02]  /*18c60*/  S2R R0, SR_TID.X ;  /* 0x0000000000007919 */ /* 0x000e640000002100 */
[----:B-1----:R-:W-:-:S04]  /*18c70*/  SHF.R.S32.HI R10, RZ, 0x1f, R0 ;  /* 0x0000001fff0a7819 */ /* 0x002fc80000011400 */
[----:B------:R-:W-:-:S04]  /*18c80*/  LEA.HI R10, R10, R0, RZ, 0x3 ;  /* 0x000000000a0a7211 */ /* 0x000fc800078f18ff */
[----:B------:R-:W-:-:S05]  /*18c90*/  LOP3.LUT R4, R10, 0xfffffff8, RZ, 0xc0, !PT ;  /* 0xfffffff80a047812 */ /* 0x000fca00078ec0ff */
[----:B------:R-:W-:-:S04]  /*18ca0*/  IMAD.IADD R4, R0, 0x1, -R4 ;  /* 0x0000000100047824 */ /* 0x000fc800078e0a04 */
[----:B------:R-:W-:-:S05]  /*18cb0*/  IMAD.SHL.U32 R4, R4, 0x8, RZ ;  /* 0x0000000804047824 */ /* 0x000fca00078e00ff */
[--C-:B------:R-:W-:Y:S01]  /*18cc0*/  SHF.R.S32.HI R5, RZ, 0x1f, R4.reuse ;  /* 0x0000001fff057819 */ /* 0x100fe20000011404 */
[----:B------:R-:W-:Y:S02]  /*18cd0*/  IMAD.U32 R0, RZ, RZ, UR23 ;  /* 0x00000017ff007e24 */ /* 0x000fe4000f8e00ff */
[--C-:B------:R-:W-:Y:S01]  /*18ce0*/  IMAD.WIDE.U32 R6, R6, UR18, R4.reuse ;  /* 0x0000001206067c25 */ /* 0x100fe2000f8e0004 */
[----:B------:R-:W-:Y:S01]  /*18cf0*/  ISETP.GE.AND P2, PT, R4, UR4, PT ;  /* 0x0000000404007c0c */ /* 0x000fe2000bf46270 */
[----:B------:R-:W-:Y:S02]  /*18d00*/  USHF.R.S32.HI UR21, URZ, 0x1f, UR20 ;  /* 0x0000001f3f157899 */ /* 0x000fe40008011414 */
[----:B----4-:R-:W-:Y:S01]  /*18d10*/  IMAD.WIDE.U32 R8, R2, UR18, R4 ;  /* 0x0000001202087c25 */ /* 0x010fe2000f8e0004 */
[----:B------:R-:W-:Y:S01]  /*18d20*/  IADD3 R2, P0, R6, UR24, RZ ;  /* 0x0000001806027c10 */ /* 0x000fe2000ff1e0ff */
[----:B------:R-:W-:Y:S02]  /*18d30*/  UIADD3 UR10, UR34, -0x2, URZ ;  /* 0xfffffffe220a7890 */ /* 0x000fe4000fffe03f */
[----:B------:R-:W-:Y:S01]  /*18d40*/  IMAD.U32 R4, RZ, RZ, UR25 ;  /* 0x00000019ff047e24 */ /* 0x000fe2000f8e00ff */
[----:B------:R-:W-:Y:S01]  /*18d50*/  IADD3.X R6, R0, UR32, R7, P0, !PT ;  /* 0x0000002000067c10 */ /* 0x000fe200087fe407 */
[----:B------:R-:W-:Y:S01]  /*18d60*/  IMAD.WIDE.U32 R242, R12, -0x2daee0ad, RZ ;  /* 0xd2511f530cf27825 */ /* 0x000fe200078e00ff */
[----:B------:R-:W-:Y:S01]  /*18d70*/  IADD3 R0, P0, R8, UR26, RZ ;  /* 0x0000001a08007c10 */ /* 0x000fe2000ff1e0ff */
[----:B------:R-:W-:Y:S01]  /*18d80*/  UIADD3 UR11, UR34, -0x1, URZ ;  /* 0xffffffff220b7890 */ /* 0x000fe2000fffe03f */
[----:B------:R-:W-:Y:S01]  /*18d90*/  LEA R7, P1, R2, UR8, 0x1 ;  /* 0x0000000802077c11 */ /* 0x000fe2000f8208ff */
[----:B-----5:R-:W-:Y:S01]  /*18da0*/  IMAD.MOV.U32 R134, RZ, RZ, R3 ;  /* 0x000000ffff867224 */ /* 0x020fe200078e0003 */
[----:B------:R-:W-:Y:S01]  /*18db0*/  IADD3.X R4, R4, UR13, R9, P0, !PT ;  /* 0x0000000d04047c10 */ /* 0x000fe200087fe409 */
[----:B------:R-:W-:Y:S01]  /*18dc0*/  IMAD.MOV.U32 R133, RZ, RZ, R132 ;  /* 0x000000ffff857224 */ /* 0x000fe200078e0084 */
[----:B------:R-:W-:Y:S01]  /*18dd0*/  LEA R5, P0, R0, UR6, 0x1 ;  /* 0x0000000600057c11 */ /* 0x000fe2000f8008ff */
[----:B------:R1:W-:Y:S01]  /*18de0*/  STL [R1+0x7c], R7 ;  /* 0x00007c0701007387 */ /* 0x0003e20000100800 */
[----:B------:R-:W-:Y:S01]  /*18df0*/  LEA.HI.X R2, R2, UR9, R6, 0x1, P1 ;  /* 0x0000000902027c11 */ /* 0x000fe200088f0c06 */
[----:B------:R-:W-:Y:S01]  /*18e00*/  USHF.L.U32 UR18, UR20, 0x1, URZ ;  /* 0x0000000114127899 */ /* 0x000fe2000800063f */
[----:B------:R-:W-:Y:S01]  /*18e10*/  LEA.HI.X R0, R0, UR7, R4, 0x1, P0 ;  /* 0x0000000700007c11 */ /* 0x000fe200080f0c04 */
[----:B------:R2:W-:Y:S01]  /*18e20*/  STL [R1+0x78], R5 ;  /* 0x0000780501007387 */ /* 0x0005e20000100800 */
[----:B------:R-:W-:Y:S01]  /*18e30*/  UMOV UR19, URZ ;  /* 0x0000003f00137c82 */ /* 0x000fe20008000000 */
[----:B------:R-:W-:Y:S01]  /*18e40*/  ULDC UR13, c[0x0][0x2d0] ;  /* 0x0000b400000d7ab9 */ /* 0x000fe20000000800 */
[----:B------:R-:W-:Y:S01]  /*18e50*/  ULDC UR4, c[0x0][0x2ec] ;  /* 0x0000bb0000047ab9 */ /* 0x000fe20000000800 */
[----:B------:R-:W-:Y:S01]  /*18e60*/  USHF.L.U64.HI UR21, UR20, 0x1, UR21 ;  /* 0x0000000114157899 */ /* 0x000fe20008010215 */
[----:B------:R-:W-:Y:S01]  /*18e70*/  ULDC.64 UR6, c[0x0][0x250] ;  /* 0x0000940000067ab9 */ /* 0x000fe20000000a00 */
[----:B------:R-:W-:Y:S01]  /*18e80*/  ULDC.64 UR8, c[0x0][0x248] ;  /* 0x0000920000087ab9 */ /* 0x000fe20000000a00 */
[----:B-1----:R-:W1:Y:S08]  /*18e90*/  @!P2 LDC.64 R6, c[0x0][0x220] ;  /* 0x00008800ff06ab82 */ /* 0x002e700000000a00 */
[----:B--2---:R-:W2:Y:S01]  /*18ea0*/  @!P2 LDC.64 R4, c[0x0][0x220] ;  /* 0x00008800ff04ab82 */ /* 0x004ea20000000a00 */
[----:B------:R-:W-:Y:S04]  /*18eb0*/  STL [R1+0x74], R2 ;  /* 0x0000740201007387 */ /* 0x000fe80000100800 */
[----:B------:R-:W-:Y:S04]  /*18ec0*/  STL [R1+0x70], R0 ;  /* 0x0000700001007387 */ /* 0x000fe80000100800 */
[----:B-1----:R-:W-:Y:S04]  /*18ed0*/  @!P2 STL.64 [R1+0x90], R6 ;  /* 0x000090060100a387 */ /* 0x002fe80000100a00 */
[----:B--2---:R1:W-:Y:S02]  /*18ee0*/  @!P2 STL.64 [R1+0x88], R4 ;  /* 0x000088040100a387 */ /* 0x0043e40000100a00 */
[----:B-1----:R-:W-:-:S05]  /*18ef0*/  IMAD.WIDE.U32 R4, R13, -0x326172a9, RZ ;  /* 0xcd9e8d570d047825 */ /* 0x002fca00078e00ff */
[----:B------:R1:W-:Y:S04]  /*18f00*/  STL.64 [R1+0x68], R4 ;  /* 0x0000680401007387 */ /* 0x0003e80000100a00 */
[----:B------:R-:W2:Y:S04]  /*18f10*/  LDL.LU.64 R14, [R1+0xd0] ;  /* 0x0000d000010e7983 */ /* 0x000ea80000300a00 */
[----:B------:R-:W3:Y:S01]  /*18f20*/  LDL.LU.64 R12, [R1+0xd8] ;  /* 0x0000d800010c7983 */ /* 0x000ee20000300a00 */
[----:B------:R-:W-:Y:S02]  /*18f30*/  SHF.R.S32.HI R0, RZ, 0x3, R10 ;  /* 0x00000003ff007819 */ /* 0x000fe4000001140a */
[----:B------:R-:W-:-:S02]  /*18f40*/  LOP3.LUT R240, R5, R11, RZ, 0x3c, !PT ;  /* 0x0000000b05f07212 */ /* 0x000fc400078e3cff */
[----:B------:R-:W-:Y:S02]  /*18f50*/  IADD3 R236, P0, R0, 0x20, RZ ;  /* 0x0000002000ec7810 */ /* 0x000fe40007f1e0ff */
[----:B------:R-:W-:Y:S01]  /*18f60*/  SHF.R.S32.HI R0, RZ, 0x1f, R0 ;  /* 0x0000001fff007819 */ /* 0x000fe20000011400 */
[----:B------:R-:W-:-:S04]  /*18f70*/  IMAD.WIDE.U32 R240, R240, -0x2daee0ad, RZ ;  /* 0xd2511f53f0f07825 */ /* 0x000fc800078e00ff */
[----:B------:R-:W-:Y:S02]  /*18f80*/  IMAD.X R237, RZ, RZ, R0, P0 ;  /* 0x000000ffffed7224 */ /* 0x000fe400000e0600 */
[----:B--2---:R-:W-:Y:S02]  /*18f90*/  IMAD.MOV.U32 R3, RZ, RZ, R15 ;  /* 0x000000ffff037224 */ /* 0x004fe400078e000f */
[----:B---3--:R-:W-:-:S05]  /*18fa0*/  IMAD.MOV.U32 R2, RZ, RZ, R12 ;  /* 0x000000ffff027224 */ /* 0x008fca00078e000c */
[----:B------:R1:W-:Y:S01]  /*18fb0*/  STL.64 [R1+0x80], R2 ;  /* 0x0000800201007387 */ /* 0x0003e20000100a00 */
[----:B------:R-:W-:Y:S05]  /*18fc0*/  BRA `(.L_x_2172) ;  /* 0x0000000000fc7947 */ /* 0x000fea0003800000 */
.L_x_2174:
        /* <DEDUP_REMOVED lines=21> */
[----:B------:R-:W-:Y:S01]  /*19120*/  @!P2 LDGSTS.E.BYPASS.LTC128B.128 [R216+0x10000], desc[UR28][R170.64] ;  /* 0x10000000aad8afae */ /* 0x000fe2000b901d5c */
[----:B------:R-:W-:Y:S03]  /*19130*/  IADD3.X R132, R132, UR35, RZ, P1, !PT ;  /* 0x0000002384847c10 */ /* 0x000fe60008ffe4ff */
        /* <DEDUP_REMOVED lines=14> */
[----:B------:R2:W-:Y:S04]  /*19220*/  @!P3 LDGSTS.E.BYPASS.LTC128B.128 [R216+0x16000], desc[UR28][R168.64+0x180] ;  /* 0x16000180a8d8bfae */ /* 0x0005e8000b901d5c */
[----:B------:R1:W-:Y:S01]  /*19230*/  @P2 STS.128 [R216+0x11000], RZ ;  /* 0x011000ffd8002388 */ /* 0x0003e20000000c00 */
[----:B--2---:R-:W2:Y:S02]  /*19240*/  @!P2 LDC.64 R168, c[0x0][0x218] ;  /* 0x00008600ffa8ab82 */ /* 0x004ea40000000a00 */
        /* <DEDUP_REMOVED lines=23> */
.L_x_2172:
[----:B------:R-:W2:Y:S01]  /*193c0*/  LDL.64 R178, [R1+0x60] ;  /* 0x0000600001b27983 */ /* 0x000ea20000100a00 */
[----:B------:R-:W-:Y:S01]  /*193d0*/  UIADD3 UR25, UR11, -UR19, URZ ;  /* 0x800000130b197290 */ /* 0x000fe2000fffe03f */
[----:B------:R-:W-:Y:S04]  /*193e0*/  DEPBAR.LE SB0, 0x0 ;  /* 0x000080000000791a */ /* 0x000fe80000000000 */
[----:B---3--:R-:W3:Y:S01]  /*193f0*/  LDL.64 R12, [R1+0x80] ;  /* 0x00008000010c7983 */ /* 0x008ee20000100a00 */
[----:B------:R-:W-:Y:S01]  /*19400*/  IMAD.U32 R0, RZ, RZ, UR25 ;  /* 0x00000019ff007e24 */ /* 0x000fe2000f8e00ff */
[----:B------:R-:W-:Y:S02]  /*19410*/  UIADD3 UR20, UR34, -0x1, URZ ;  /* 0xffffffff22147890 */ /* 0x000fe4000fffe03f */
[----:B------:R-:W4:Y:S02]  /*19420*/  LDL R17, [R1+0x9c] ;  /* 0x00009c0001117983 */ /* 0x000f240000100800 */
[----:B------:R-:W-:Y:S01]  /*19430*/  USHF.R.S32.HI UR24, URZ, 0x1f, UR20 ;  /* 0x0000001f3f187899 */ /* 0x000fe20008011414 */
[C---:B-1----:R-:W-:Y:S01]  /*19440*/  LEA R2, P0, R0.reuse, R236, 0x6 ;  /* 0x000000ec00027211 */ /* 0x042fe200078030ff */
[----:B------:R-:W5:Y:S01]  /*19450*/  LDL R8, [R1+0x90] ;  /* 0x0000900001087983 */ /* 0x000f620000100800 */
[----:B------:R-:W-:Y:S01]  /*19460*/  UIMAD UR23, UR39, UR20, URZ ;  /* 0x00000014271772a4 */ /* 0x000fe2000f8e023f */
[----:B------:R-:W-:Y:S01]  /*19470*/  IMAD.U32 R6, RZ, RZ, UR20 ;  /* 0x00000014ff067e24 */ /* 0x000fe2000f8e00ff */
[----:B------:R-:W-:Y:S01]  /*19480*/  LEA.HI.X.SX32 R3, R0, R237, 0x6, P0 ;  /* 0x000000ed00037211 */ /* 0x000fe200000f36ff */
[----:B------:R-:W5:Y:S01]  /*19490*/  LDL R10, [R1+0x94] ;  /* 0x00009400010a7983 */ /* 0x000f620000100800 */
[----:B------:R-:W-:Y:S02]  /*194a0*/  UIMAD UR23, UR24, UR40, UR23 ;  /* 0x00000028181772a4 */ /* 0x000fe4000f8e0217 */
[----:B------:R-:W-:Y:S01]  /*194b0*/  UISETP.GT.AND UP0, UPT, UR20, UR5, UPT ;  /* 0x000000051400728c */ /* 0x000fe2000bf04270 */
[----:B------:R-:W5:Y:S01]  /*194c0*/  LDL R19, [R1+0x78] ;  /* 0x0000780001137983 */ /* 0x000f620000100800 */
[----:B------:R-:W-:Y:S03]  /*194d0*/  IMAD R3, R3, UR6, RZ ;  /* 0x0000000603037c24 */ /* 0x000fe6000f8e02ff */
[----:B------:R-:W5:Y:S01]  /*194e0*/  LDL R15, [R1+0x98] ;  /* 0x00009800010f7983 */ /* 0x000f620000100800 */
[----:B------:R-:W-:Y:S03]  /*194f0*/  IMAD R3, R2, UR7, R3 ;  /* 0x0000000702037c24 */ /* 0x000fe6000f8e0203 */
        /* <DEDUP_REMOVED lines=8> */
[C---:B--2---:R-:W-:Y:S04]  /*19580*/  LEA R4, P1, R0.reuse, R178, 0x6 ;  /* 0x000000b200047211 */ /* 0x044fe800078230ff */
[----:B------:R-:W-:Y:S01]  /*19590*/  LEA.HI.X.SX32 R5, R0, R179, 0x6, P1 ;  /* 0x000000b300057211 */ /* 0x000fe200008f36ff */
[----:B---3--:R-:W-:Y:S04]  /*195a0*/  IMAD.WIDE.U32 R6, R6, UR40, R12 ;  /* 0x0000002806067c25 */ /* 0x008fe8000f8e000c */
[----:B------:R-:W-:Y:S01]  /*195b0*/  VIADD R0, R7, UR23 ;  /* 0x0000001707007c36 */ /* 0x000fe20008000000 */
[----:B----4-:R-:W-:Y:S01]  /*195c0*/  ISETP.GE.AND P5, PT, R17, UR13, PT ;  /* 0x0000000d11007c0c */ /* 0x010fe2000bfa6270 */
[----:B------:R-:W-:Y:S01]  /*195d0*/  IMAD R5, R5, UR6, RZ ;  /* 0x0000000605057c24 */ /* 0x000fe2000f8e02ff */
[----:B------:R-:W-:Y:S01]  /*195e0*/  @!P2 IADD3 R7, P0, R6, UR22, RZ ;  /* 0x000000160607ac10 */ /* 0x000fe2000ff1e0ff */
[----:B------:R-:W-:Y:S01]  /*195f0*/  IMAD.WIDE.U32 R12, R4, UR6, RZ ;  /* 0x00000006040c7c25 */ /* 0x000fe2000f8e00ff */
[----:B-----5:R-:W-:Y:S01]  /*19600*/  @!P2 LEA R8, P1, R6, R8, 0x1 ;  /* 0x000000080608a211 */ /* 0x020fe200078208ff */
[----:B------:R-:W-:Y:S02]  /*19610*/  UIADD3 UR23, UR10, -UR19, URZ ;  /* 0x800000130a177290 */ /* 0x000fe4000fffe03f */
[----:B------:R-:W-:Y:S01]  /*19620*/  IMAD R5, R4, UR7, R5 ;  /* 0x0000000704057c24 */ /* 0x000fe2000f8e0205 */
[----:B------:R-:W-:Y:S01]  /*19630*/  @!P2 LEA.HI.X R9, R6, R10, R0, 0x1, P1 ;  /* 0x0000000a0609a211 */ /* 0x000fe200008f0c00 */
[----:B------:R-:W-:Y:S01]  /*19640*/  IMAD.WIDE.U32 R10, R2, UR6, RZ ;  /* 0x00000006020a7c25 */ /* 0x000fe2000f8e00ff */
[----:B------:R-:W-:Y:S02]  /*19650*/  @!P2 IADD3.X R0, R0, UR12, RZ, P0, !PT ;  /* 0x0000000c0000ac10 */ /* 0x000fe400087fe4ff */
[-C--:B------:R-:W-:Y:S01]  /*19660*/  LEA R4, P3, R12, R19.reuse, 0x1 ;  /* 0x000000130c047211 */ /* 0x080fe200078608ff */
[----:B------:R-:W-:Y:S01]  /*19670*/  IMAD.IADD R5, R13, 0x1, R5 ;  /* 0x000000010d057824 */ /* 0x000fe200078e0205 */
[----:B------:R-:W-:Y:S01]  /*19680*/  @!PT LDS RZ, [RZ] ;  /* 0x00000000fffff984 */ /* 0x000fe20000000800 */
[----:B------:R-:W-:Y:S01]  /*19690*/  @!PT LDS RZ, [RZ] ;  /* 0x00000000fffff984 */ /* 0x000fe20000000800 */
[----:B------:R-:W-:Y:S01]  /*196a0*/  @!PT LDS RZ, [RZ] ;  /* 0x00000000fffff984 */ /* 0x000fe20000000800 */
[----:B------:R1:W-:Y:S01]  /*196b0*/  @!P2 LDGSTS.E.BYPASS.LTC128B.128 [R216+0x18000], desc[UR28][R8.64] ;  /* 0x1800000008d8afae */ /* 0x0003e2000b901d5c */
[----:B------:R-:W-:Y:S01]  /*196c0*/  ISETP.GE.AND P4, PT, R15, UR13, PT ;  /* 0x0000000d0f007c0c */ /* 0x000fe2000bf86270 */
[----:B------:R-:W-:Y:S01]  /*196d0*/  IMAD.IADD R3, R11, 0x1, R3 ;  /* 0x000000010b037824 */ /* 0x000fe200078e0203 */
[----:B------:R-:W-:Y:S01]  /*196e0*/  LEA R2, P0, R10, R19, 0x1 ;  /* 0x000000130a027211 */ /* 0x000fe200078008ff */
[----:B------:R-:W-:Y:S01]  /*196f0*/  @P5 STS.128 [R216+0x1a000], RZ ;  /* 0x01a000ffd8005388 */ /* 0x000fe20000000c00 */
[-C--:B------:R-:W-:Y:S02]  /*19700*/  LEA.HI.X R5, R12, R16.reuse, R5, 0x1, P3 ;  /* 0x000000100c057211 */ /* 0x080fe400018f0c05 */
[----:B------:R-:W-:Y:S02]  /*19710*/  LEA.HI.X R3, R10, R16, R3, 0x1, P0 ;  /* 0x000000100a037211 */ /* 0x000fe400000f0c03 */
[----:B------:R-:W-:Y:S01]  /*19720*/  ISETP.GE.AND P3, PT, R14, UR13, PT ;  /* 0x0000000d0e007c0c */ /* 0x000fe2000bf66270 */
        /* <DEDUP_REMOVED lines=45> */
[C---:B------:R-:W-:Y:S01]  /*19a00*/  LEA.HI.X.SX32 R3, R0.reuse, R237, 0x6, P0 ;  /* 0x000000ed00037211 */ /* 0x040fe200000f36ff */
        /* <DEDUP_REMOVED lines=203> */
[----:B------:R-:W-:Y:S07]  /*1a6c0*/  HMMA.16816.F32 R32, R168, R174, R32 ;  /* 0x000000aea820723c */ /* 0x000fee0000001820 */
[----:B------:R-:W-:Y:S04]  /*1a6d0*/  LEA R168, P1, R0, R178, 0x6 ;  /* 0x000000b200a87211 */ /* 0x000fe800078230ff */
[----:B------:R-:W-:Y:S01]  /*1a6e0*/  IMAD.WIDE.U32 R170, R2, UR8, RZ ;  /* 0x0000000802aa7c25 */ /* 0x000fe2000f8e00ff */
[----:B------:R-:W-:Y:S03]  /*1a6f0*/  LEA.HI.X.SX32 R169, R0, R179, 0x6, P1 ;  /* 0x000000b300a97211 */ /* 0x000fe600008f36ff */
[C---:B------:R-:W-:Y:S04]  /*1a700*/  IMAD.WIDE.U32 R172, R168.reuse, UR8, RZ ;  /* 0x00000008a8ac7c25 */ /* 0x040fe8000f8e00ff */
[----:B------:R-:W-:Y:S04]  /*1a710*/  IMAD R0, R169, UR8, RZ ;  /* 0x00000008a9007c24 */ /* 0x000fe8000f8e02ff */
[----:B------:R-:W-:Y:S01]  /*1a720*/  IMAD R132, R168, UR9, R0 ;  /* 0x00000009a8847c24 */ /* 0x000fe2000f8e0200 */
[-C--:B------:R-:W-:Y:S01]  /*1a730*/  LEA R168, P0, R172, R176.reuse, 0x1 ;  /* 0x000000b0aca87211 */ /* 0x080fe200078008ff */
[----:B------:R-:W-:Y:S02]  /*1a740*/  IMAD R0, R3, UR8, RZ ;  /* 0x0000000803007c24 */ /* 0x000fe4000f8e02ff */
[----:B------:R-:W-:Y:S02]  /*1a750*/  IMAD.IADD R132, R173, 0x1, R132 ;  /* 0x00000001ad847824 */ /* 0x000fe400078e0284 */
[----:B------:R-:W-:Y:S03]  /*1a760*/  IMAD R0, R2, UR9, R0 ;  /* 0x0000000902007c24 */ /* 0x000fe6000f8e0200 */
[-C--:B------:R-:W-:Y:S01]  /*1a770*/  LEA.HI.X R169, R172, R135.reuse, R132, 0x1, P0 ;  /* 0x00000087aca97211 */ /* 0x080fe200000f0c84 */
[----:B------:R-:W-:Y:S01]  /*1a780*/  IMAD.IADD R0, R171, 0x1, R0 ;  /* 0x00000001ab007824 */ /* 0x000fe200078e0200 */
[C---:B------:R-:W-:Y:S04]  /*1a790*/  LEA R2, P0, R170.reuse, R176, 0x1 ;  /* 0x000000b0aa027211 */ /* 0x040fe800078008ff */
[----:B------:R-:W-:Y:S02]  /*1a7a0*/  LEA.HI.X R3, R170, R135, R0, 0x1, P0 ;  /* 0x00000087aa037211 */ /* 0x000fe400000f0c00 */
[----:B------:R-:W-:Y:S11]  /*1a7b0*/  PLOP3.LUT P0, PT, PT, PT, UP0, 0x80, 0x0 ;  /* 0x000000000000781c */ /* 0x000ff60003f0f008 */
[----:B------:R-:W-:Y:S02]  /*1a7c0*/  @!UPT UIADD3 URZ, URZ, URZ, URZ ;  /* 0x0000003f3f3ff290 */ /* 0x000fe4000fffe03f */
[----:B------:R-:W-:Y:S05]  /*1a7d0*/  @P0 BRA `(.L_x_2174) ;  /* 0xffffffe400fc0947 */ /* 0x000fea000383ffff */
.L_x_2173:
[----:B------:R-:W2:Y:S01]  /*1a7e0*/  LDL.64 R218, [R1+0x68] ;  /* 0x0000680001da7983 */ /* 0x000ea20000100a00 */
[----:B------:R-:W-:Y:S01]  /*1a7f0*/  IMAD.U32 R0, RZ, RZ, UR20 ;  /* 0x00000014ff007e24 */ /* 0x000fe2000f8e00ff */
[----:B------:R-:W-:Y:S02]  /*1a800*/  USHF.L.U32 UR42, UR20, 0x1, URZ ;  /* 0x00000001142a7899 */ /* 0x000fe4000800063f */
[----:B------:R-:W-:Y:S01]  /*1a810*/  UIADD3 UR23, UR30, -0x61c88647, URZ ;  /* 0x9e3779b91e177890 */ /* 0x000fe2000fffe03f */
[----:B-1----:R-:W1:Y:S01]  /*1a820*/  S2R R2, SR_TID.X ;  /* 0x0000000000027919 */ /* 0x002e620000002100 */
[----:B------:R-:W-:Y:S02]  /*1a830*/  ULOP3.LUT UR25, UR42, UR31, URZ, 0x3c, !UPT ;  /* 0x0000001f2a197292 */ /* 0x000fe4000f8e3c3f */
[----:B------:R-:W-:Y:S02]  /*1a840*/  UIADD3 UR24, UR31, -0x4498517b, URZ ;  /* 0xbb67ae851f187890 */ /* 0x000fe4000fffe03f */
[----:B------:R-:W-:Y:S02]  /*1a850*/  UIADD3 UR38, UR31, 0x76cf5d0a, URZ ;  /* 0x76cf5d0a1f267890 */ /* 0x000fe4000fffe03f */
[----:B------:R-:W-:Y:S02]  /*1a860*/  UIADD3 UR32, UR30, 0x3c6ef372, URZ ;  /* 0x3c6ef3721e207890 */ /* 0x000fe4000fffe03f */
[----:B------:R-:W-:Y:S02]  /*1a870*/  UIADD3 UR26, UR31, 0x32370b8f, URZ ;  /* 0x32370b8f1f1a7890 */ /* 0x000fe4000fffe03f */
[----:B------:R-:W-:Y:S02]  /*1a880*/  UIADD3 UR34, UR31, -0x126145ec, URZ ;  /* 0xed9eba141f227890 */ /* 0x000fe4000fffe03f */
[----:B------:R-:W-:Y:S02]  /*1a890*/  UIADD3 UR41, UR30, 0x78dde6e4, URZ ;  /* 0x78dde6e41e297890 */ /* 0x000fe4000fffe03f */
[----:B------:R-:W-:Y:S02]  /*1a8a0*/  UIADD3 UR33, UR31, -0x56f99767, URZ ;  /* 0xa90668991f217890 */ /* 0x000fe4000fffe03f */
[----:B------:R-:W-:Y:S02]  /*1a8b0*/  UIADD3 UR27, UR30, -0x4ab325aa, URZ ;  /* 0xb54cda561e1b7890 */ /* 0x000fe4000fffe03f */
[----:B------:R-:W-:Y:S02]  /*1a8c0*/  UIADD3 UR37, UR30, 0x1715609d, URZ ;  /* 0x1715609d1e257890 */ /* 0x000fe4000fffe03f */
[----:B------:R-:W-:Y:S02]  /*1a8d0*/  UIADD3 UR42, UR42, 0x1, URZ ;  /* 0x000000012a2a7890 */ /* 0x000fe4000fffe03f */
[----:B------:R-:W-:Y:S02]  /*1a8e0*/  UISETP.GT.AND UP0, UPT, UR20, UR5, UPT ;  /* 0x000000051400728c */ /* 0x000fe4000bf04270 */
[----:B------:R-:W-:Y:S02]  /*1a8f0*/  ULOP3.LUT UR42, UR42, UR31, URZ, 0x3c, !UPT ;  /* 0x0000001f2a2a7292 */ /* 0x000fe4000f8e3c3f */
        /* <DEDUP_REMOVED lines=8> */
[C---:B------:R-:W-:Y:S02]  /*1a980*/  ISETP.GE.AND P6, PT, R2.reuse, R220, PT ;  /* 0x000000dc0200720c */ /* 0x040fe40003fc6270 */
[C---:B------:R-:W-:Y:S02]  /*1a990*/  ISETP.GE.AND P4, PT, R2.reuse, R217, PT ;  /* 0x000000d90200720c */ /* 0x040fe40003f86270 */
[CC--:B------:R-:W-:Y:S02]  /*1a9a0*/  ISETP.GE.OR P6, PT, R2.reuse, R222.reuse, !P6 ;  /* 0x000000de0200720c */ /* 0x0c0fe400077c6670 */
[-C--:B------:R-:W-:Y:S01]  /*1a9b0*/  ISETP.GE.OR P4, PT, R2, R221.reuse, !P4 ;  /* 0x000000dd0200720c */ /* 0x080fe20006786670 */
[C---:B------:R-:W-:Y:S01]  /*1a9c0*/  VIADD R2, R0.reuse, 0x9 ;  /* 0x0000000900027836 */ /* 0x040fe20000000000 */
[C---:B------:R-:W-:Y:S02]  /*1a9d0*/  ISETP.GE.OR P1, PT, R0.reuse, R222, !P1 ;  /* 0x000000de0000720c */ /* 0x040fe40004f26670 */
[----:B------:R-:W-:Y:S02]  /*1a9e0*/  ISETP.GE.OR P0, PT, R0, R221, !P0 ;  /* 0x000000dd0000720c */ /* 0x000fe40004706670 */
[C---:B------:R-:W-:Y:S02]  /*1a9f0*/  ISETP.GE.AND P5, PT, R3.reuse, R220, PT ;  /* 0x000000dc0300720c */ /* 0x040fe40003fa6270 */
[C---:B------:R-:W-:Y:S02]  /*1aa00*/  ISETP.GE.AND P3, PT, R3.reuse, R217, PT ;  /* 0x000000d90300720c */ /* 0x040fe40003f66270 */
[----:B------:R-:W-:Y:S02]  /*1aa10*/  FSEL R135, R4, -INF , !P1 ;  /* 0xff80000004877808 */ /* 0x000fe40004800000 */
[----:B------:R-:W-:Y:S02]  /*1aa20*/  FSEL R6, R6, -INF , !P0 ;  /* 0xff80000006067808 */ /* 0x000fe40004000000 */
[C---:B------:R-:W-:Y:S02]  /*1aa30*/  ISETP.GE.OR P5, PT, R3.reuse, R222, !P5 ;  /* 0x000000de0300720c */ /* 0x040fe40006fa6670 */
[----:B------:R-:W-:Y:S01]  /*1aa40*/  ISETP.GE.OR P3, PT, R3, R221, !P3 ;  /* 0x000000dd0300720c */ /* 0x000fe20005f66670 */
[----:B------:R-:W-:Y:S01]  /*1aa50*/  VIADD R3, R0, 0x10 ;  /* 0x0000001000037836 */ /* 0x000fe20000000000 */
[C---:B------:R-:W-:Y:S02]  /*1aa60*/  ISETP.GE.AND P1, PT, R2.reuse, R220, PT ;  /* 0x000000dc0200720c */ /* 0x040fe40003f26270 */
[C---:B------:R-:W-:Y:S02]  /*1aa70*/  ISETP.GE.AND P0, PT, R2.reuse, R217, PT ;  /* 0x000000d90200720c */ /* 0x040fe40003f06270 */
[C---:B------:R-:W-:Y:S02]  /*1aa80*/  ISETP.GE.OR P1, PT, R2.reuse, R222, !P1 ;  /* 0x000000de0200720c */ /* 0x040fe40004f26670 */
[----:B------:R-:W-:Y:S01]  /*1aa90*/  ISETP.GE.OR P0, PT, R2, R221, !P0 ;  /* 0x000000dd0200720c */ /* 0x000fe20004706670 */
[----:B------:R-:W-:Y:S01]  /*1aaa0*/  VIADD R2, R0, 0x11 ;  /* 0x0000001100027836 */ /* 0x000fe20000000000 */
[----:B------:R-:W-:Y:S02]  /*1aab0*/  FSEL R168, R5, -INF , !P6 ;  /* 0xff80000005a87808 */ /* 0x000fe40007000000 */
[----:B------:R-:W-:Y:S02]  /*1aac0*/  FSEL R7, R7, -INF , !P4 ;  /* 0xff80000007077808 */ /* 0x000fe40006000000 */
        /* <DEDUP_REMOVED lines=36> */
[----:B------:R-:W-:Y:S02]  /*1ad10*/  ISETP.GE.AND P0, PT, R2, R217, PT ;  /* 0x000000d90200720c */ /* 0x000fe40003f06270 */
        /* <DEDUP_REMOVED lines=10> */
[----:B------:R-:W-:Y:S02]  /*1adc0*/  ISETP.GE.OR P3, PT, R3, R221, !P3 ;  /* 0x000000dd0300720c */ /* 0x000fe40005f66670 */
[----:B------:R-:W-:Y:S02]  /*1add0*/  FMNMX.FTZ R3, R135, R133, !PT ;  /* 0x0000008587037209 */ /* 0x000fe40007810000 */
[C---:B------:R-:W-:Y:S02]  /*1ade0*/  ISETP.GE.AND P4, PT, R2.reuse, R217, PT ;  /* 0x000000d90200720c */ /* 0x040fe40003f86270 */
[----:B------:R-:W-:Y:S02]  /*1adf0*/  ISETP.GE.AND P6, PT, R2, R220, PT ;  /* 0x000000dc0200720c */ /* 0x000fe40003fc6270 */
[----:B------:R-:W-:Y:S02]  /*1ae00*/  FMNMX.FTZ R4, R6, R134, !PT ;  /* 0x0000008606047209 */ /* 0x000fe40007810000 */
[----:B------:R-:W-:Y:S02]  /*1ae10*/  ISETP.GE.OR P4, PT, R2, R221, !P4 ;  /* 0x000000dd0200720c */ /* 0x000fe40006786670 */
[----:B------:R-:W-:Y:S02]  /*1ae20*/  FMNMX.FTZ R5, R168, R3, !PT ;  /* 0x00000003a8057209 */ /* 0x000fe40007810000 */
[----:B------:R-:W-:Y:S01]  /*1ae30*/  ISETP.GE.OR P6, PT, R2, R222, !P6 ;  /* 0x000000de0200720c */ /* 0x000fe200077c6670 */
        /* <DEDUP_REMOVED lines=15> */
[----:B------:R-:W-:Y:S02]  /*1af30*/  FMNMX.FTZ R3, R14, R3, !PT ;  /* 0x000000030e037209 */ /* 0x000fe40007810000 */
[----:B------:R-:W-:Y:S02]  /*1af40*/  FSEL R24, R24, -INF , !P6 ;  /* 0xff80000018187808 */ /* 0x000fe40007000000 */
[C---:B------:R-:W-:Y:S02]  /*1af50*/  ISETP.GE.AND P6, PT, R2.reuse, R220, PT ;  /* 0x000000dc0200720c */ /* 0x040fe40003fc6270 */
[C---:B------:R-:W-:Y:S02]  /*1af60*/  ISETP.GE.AND P4, PT, R2.reuse, R217, PT ;  /* 0x000000d90200720c */ /* 0x040fe40003f86270 */
        /* <DEDUP_REMOVED lines=21> */
[----:B------:R-:W-:Y:S02]  /*1b0c0*/  FSEL R29, R29, -INF , !P6 ;  /* 0xff8000001d1d7808 */ /* 0x000fe40007000000 */
[----:B------:R-:W-:Y:S02]  /*1b0d0*/  FMNMX.FTZ R3, R25, R3, !PT ;  /* 0x0000000319037209 */ /* 0x000fe40007810000 */
[----:B------:R-:W-:Y:S02]  /*1b0e0*/  ISETP.GE.AND P1, PT, R0, R220, PT ;  /* 0x000000dc0000720c */ /* 0x000fe40003f26270 */
[----:B------:R-:W-:Y:S02]  /*1b0f0*/  FMNMX.FTZ R132, R28, R3, !PT ;  /* 0x000000031c847209 */ /* 0x000fe40007810000 */
[----:B------:R-:W-:Y:S02]  /*1b100*/  FSEL R32, R32, -INF , !P5 ;  /* 0xff80000020207808 */ /* 0x000fe40006800000 */
[----:B------:R-:W-:Y:S02]  /*1b110*/  ISETP.GE.OR P1, PT, R0, R222, !P1 ;  /* 0x000000de0000720c */ /* 0x000fe40004f26670 */
[----:B------:R-:W-:Y:S02]  /*1b120*/  FMNMX.FTZ R132, R29, R132, !PT ;  /* 0x000000841d847209 */ /* 0x000fe40007810000 */
[----:B------:R-:W-:Y:S02]  /*1b130*/  FSEL R33, R33, -INF , !P1 ;  /* 0xff80000021217808 */ /* 0x000fe40004800000 */
[----:B------:R-:W-:Y:S02]  /*1b140*/  FMNMX.FTZ R132, R32, R132, !PT ;  /* 0x0000008420847209 */ /* 0x000fe40007810000 */
[----:B------:R-:W-:Y:S02]  /*1b150*/  FSEL R30, R30, -INF , !P0 ;  /* 0xff8000001e1e7808 */ /* 0x000fe40004000000 */
[C---:B------:R-:W-:Y:S02]  /*1b160*/  ISETP.GE.AND P0, PT, R0.reuse, R217, PT ;  /* 0x000000d90000720c */ /* 0x040fe40003f06270 */
[----:B------:R-:W-:Y:S02]  /*1b170*/  FMNMX.FTZ R132, R33, R132, !PT ;  /* 0x0000008421847209 */ /* 0x000fe40007810000 */
[----:B------:R-:W-:Y:S02]  /*1b180*/  ISETP.GE.OR P0, PT, R0, R221, !P0 ;  /* 0x000000dd0000720c */ /* 0x000fe40004706670 */
[----:B------:R-:W-:Y:S01]  /*1b190*/  FSEL R31, R31, -INF , !P4 ;  /* 0xff8000001f1f7808 */ /* 0x000fe20006000000 */
[----:B------:R-:W1:Y:S01]  /*1b1a0*/  SHFL.BFLY PT, R0, R132, 0x2, 0x1f ;  /* 0x0c401f0084007f89 */ /* 0x000e6200000e0000 */
[----:B------:R-:W-:Y:S02]  /*1b1b0*/  FMNMX.FTZ R2, R23, R2, !PT ;  /* 0x0000000217027209 */ /* 0x000fe40007810000 */
[----:B------:R-:W-:Y:S02]  /*1b1c0*/  FSEL R34, R34, -INF , !P3 ;  /* 0xff80000022227808 */ /* 0x000fe40005800000 */
[----:B------:R-:W-:Y:S02]  /*1b1d0*/  FMNMX.FTZ R2, R26, R2, !PT ;  /* 0x000000021a027209 */ /* 0x000fe40007810000 */
[----:B------:R-:W-:Y:S02]  /*1b1e0*/  FSEL R35, R35, -INF , !P0 ;  /* 0xff80000023237808 */ /* 0x000fe40004000000 */
[----:B------:R-:W-:Y:S04]  /*1b1f0*/  FMNMX.FTZ R2, R27, R2, !PT ;  /* 0x000000021b027209 */ /* 0x000fe80007810000 */
[----:B------:R-:W-:Y:S04]  /*1b200*/  FMNMX.FTZ R3, R30, R2, !PT ;  /* 0x000000021e037209 */ /* 0x000fe80007810000 */
[----:B------:R-:W-:Y:S04]  /*1b210*/  FMNMX.FTZ R3, R31, R3, !PT ;  /* 0x000000031f037209 */ /* 0x000fe80007810000 */
[----:B------:R-:W-:Y:S02]  /*1b220*/  FMNMX.FTZ R3, R34, R3, !PT ;  /* 0x0000000322037209 */ /* 0x000fe40007810000 */
[----:B-1----:R-:W-:Y:S02]  /*1b230*/  FMNMX.FTZ R132, R132, R0, !PT ;  /* 0x0000000084847209 */ /* 0x002fe40007810000 */
[----:B------:R-:W-:Y:S03]  /*1b240*/  FMNMX.FTZ R3, R35, R3, !PT ;  /* 0x0000000323037209 */ /* 0x000fe60007810000 */
[----:B------:R-:W1:Y:S08]  /*1b250*/  SHFL.BFLY PT, R0, R132, 0x1, 0x1f ;  /* 0x0c201f0084007f89 */ /* 0x000e7000000e0000 */
[----:B------:R-:W3:Y:S01]  /*1b260*/  SHFL.BFLY PT, R2, R3, 0x2, 0x1f ;  /* 0x0c401f0003027f89 */ /* 0x000ee200000e0000 */
[----:B-1----:R-:W-:Y:S04]  /*1b270*/  FMNMX.FTZ R132, R132, R0, !PT ;  /* 0x0000000084847209 */ /* 0x002fe80007810000 */
[C---:B------:R-:W-:Y:S01]  /*1b280*/  FSETP.NEU.FTZ.AND P1, PT, R132.reuse, -INF , PT ;  /* 0xff8000008400780b */ /* 0x040fe20003f3d000 */
[C---:B------:R-:W-:Y:S01]  /*1b290*/  FMUL.FTZ R4, R132.reuse, UR4 ;  /* 0x0000000484047c20 */ /* 0x040fe20008410000 */
[----:B---3--:R-:W-:Y:S02]  /*1b2a0*/  FMNMX.FTZ R3, R3, R2, !PT ;  /* 0x0000000203037209 */ /* 0x008fe40007810000 */
[----:B------:R-:W-:Y:S02]  /*1b2b0*/  FSEL R0, R132, RZ, P1 ;  /* 0x000000ff84007208 */ /* 0x000fe40000800000 */
[----:B------:R-:W-:Y:S01]  /*1b2c0*/  FSEL R4, R4, RZ, P1 ;  /* 0x000000ff04047208 */ /* 0x000fe20000800000 */
[----:B------:R-:W1:Y:S02]  /*1b2d0*/  SHFL.BFLY PT, R2, R3, 0x1, 0x1f ;  /* 0x0c201f0003027f89 */ /* 0x000e6400000e0000 */
[----:B------:R-:W-:Y:S01]  /*1b2e0*/  FADD.FTZ R0, -R0, R133 ;  /* 0x0000008500007221 */ /* 0x000fe20000010100 */
[----:B------:R-:W-:Y:S01]  /*1b2f0*/  LOP3.LUT R133, R241, UR24, R242, 0x96, !PT ;  /* 0x00000018f1857c12 */ /* 0x000fe2000f8e96f2 */
        /* <DEDUP_REMOVED lines=8> */
[----:B------:R-:W3:Y:S01]  /*1b380*/  MUFU.EX2 R0, R0 ;  /* 0x0000000000007308 */ /* 0x000ee20000000800 */
        /* <DEDUP_REMOVED lines=9> */
[----:B------:R-:W4:Y:S01]  /*1b420*/  MUFU.EX2 R169, R135 ;  /* 0x0000008700a97308 */ /* 0x000f220000000800 */
[----:B------:R-:W-:Y:S01]  /*1b430*/  IMAD.WIDE.U32 R232, R133, -0x326172a9, RZ ;  /* 0xcd9e8d5785e87825 */ /* 0x000fe200078e00ff */
[----:B-1----:R-:W-:Y:S01]  /*1b440*/  FMNMX.FTZ R3, R3, R2, !PT ;  /* 0x0000000203037209 */ /* 0x002fe20007810000 */
[----:B------:R-:W-:Y:S03]  /*1b450*/  UIADD3 UR24, UR31, 0x646e171e, URZ ;  /* 0x646e171e1f187890 */ /* 0x000fe6000fffe03f */
[C---:B------:R-:W-:Y:S01]  /*1b460*/  FSETP.NEU.FTZ.AND P0, PT, R3.reuse, -INF , PT ;  /* 0xff8000000300780b */ /* 0x040fe20003f1d000 */
[C---:B---3--:R-:W-:Y:S01]  /*1b470*/  FMUL.FTZ R13, R0.reuse, R157 ;  /* 0x0000009d000d7220 */ /* 0x048fe20000410000 */
[----:B--2---:R-:W-:Y:S02]  /*1b480*/  IMAD.MOV.U32 R157, RZ, RZ, R219 ;  /* 0x000000ffff9d7224 */ /* 0x004fe400078e00db */
[C---:B------:R-:W-:Y:S01]  /*1b490*/  FMUL.FTZ R4, R0.reuse, R164 ;  /* 0x000000a400047220 */ /* 0x040fe20000410000 */
[----:B------:R2:W3:Y:S01]  /*1b4a0*/  LDL.S16 R219, [R1+0x58] ;  /* 0x0000580001db7983 */ /* 0x0004e20000100600 */
[C---:B------:R-:W-:Y:S01]  /*1b4b0*/  FSEL R2, R3.reuse, RZ, P0 ;  /* 0x000000ff03027208 */ /* 0x040fe20000000000 */
[----:B------:R-:W-:Y:S01]  /*1b4c0*/  FMUL.FTZ R12, R0, R156 ;  /* 0x0000009c000c7220 */ /* 0x000fe20000410000 */
[----:B------:R-:W-:Y:S01]  /*1b4d0*/  IMAD.MOV.U32 R156, RZ, RZ, R218 ;  /* 0x000000ffff9c7224 */ /* 0x000fe200078e00da */
[----:B------:R2:W5:Y:S01]  /*1b4e0*/  LDL.S16 R164, [R1+0x5c] ;  /* 0x00005c0001a47983 */ /* 0x0005620000100600 */
[----:B------:R-:W-:Y:S01]  /*1b4f0*/  FMUL.FTZ R5, R3, UR4 ;  /* 0x0000000403057c20 */ /* 0x000fe20008410000 */
[----:B------:R-:W-:Y:S01]  /*1b500*/  FADD.FTZ R2, -R2, R134 ;  /* 0x0000008602027221 */ /* 0x000fe20000010100 */
[----:B------:R-:W-:Y:S01]  /*1b510*/  LOP3.LUT R134, R243, UR25, RZ, 0x3c, !PT ;  /* 0x00000019f3867c12 */ /* 0x000fe2000f8e3cff */
[C---:B------:R-:W-:Y:S01]  /*1b520*/  FMUL.FTZ R32, R0.reuse, R136 ;  /* 0x0000008800207220 */ /* 0x040fe20000410000 */
[----:B------:R-:W-:Y:S01]  /*1b530*/  FMUL.FTZ R17, R0, R153 ;  /* 0x0000009900117220 */ /* 0x000fe20000410000 */
[----:B------:R-:W-:Y:S01]  /*1b540*/  FSEL R5, R5, RZ, P0 ;  /* 0x000000ff05057208 */ /* 0x000fe20000000000 */
[----:B------:R-:W-:Y:S01]  /*1b550*/  FMUL.FTZ R2, R2, UR4 ;  /* 0x0000000402027c20 */ /* 0x000fe20008410000 */
[----:B------:R-:W-:Y:S04]  /*1b560*/  IMAD.WIDE.U32 R8, R134, -0x326172a9, RZ ;  /* 0xcd9e8d5786087825 */ /* 0x000fe800078e00ff */
[----:B----4-:R-:W-:Y:S01]  /*1b570*/  FFMA.FTZ R170, R0, R244, R169 ;  /* 0x000000f400aa7223 */ /* 0x010fe200000100a9 */
[----:B------:R-:W-:Y:S01]  /*1b580*/  UIADD3 UR25, UR30, -0x255992d5, URZ ;  /* 0xdaa66d2b1e197890 */ /* 0x000fe2000fffe03f */
[--C-:B------:R-:W-:Y:S01]  /*1b590*/  FFMA.FTZ R6, R6, UR4, -R5.reuse ;  /* 0x0000000406067c23 */ /* 0x100fe20008010805 */
[--C-:B------:R-:W-:Y:S01]  /*1b5a0*/  FFMA.FTZ R7, R7, UR4, -R5.reuse ;  /* 0x0000000407077c23 */ /* 0x100fe20008010805 */
[----:B------:R-:W-:Y:S01]  /*1b5b0*/  LOP3.LUT R134, R9, UR23, R218, 0x96, !PT ;  /* 0x0000001709867c12 */ /* 0x000fe2000f8e96da */
[--C-:B------:R-:W-:Y:S01]  /*1b5c0*/  FFMA.FTZ R172, R11, UR4, -R5.reuse ;  /* 0x000000040bac7c23 */ /* 0x100fe20008010805 */
[----:B------:R2:W4:Y:S01]  /*1b5d0*/  LDL.S16 R218, [R1+0x54] ;  /* 0x0000540001da7983 */ /* 0x0005220000100600 */
[----:B------:R1:W-:Y:S01]  /*1b5e0*/  MUFU.EX2 R133, R6 ;  /* 0x0000000600857308 */ /* 0x0003e20000000800 */
[--C-:B------:R-:W-:Y:S01]  /*1b5f0*/  FFMA.FTZ R175, R14, UR4, -R5.reuse ;  /* 0x000000040eaf7c23 */ /* 0x100fe20008010805 */
[----:B------:R-:W-:Y:S04]  /*1b600*/  IMAD.WIDE.U32 R134, R134, -0x2daee0ad, RZ ;  /* 0xd2511f5386867825 */ /* 0x000fe800078e00ff */
[--C-:B------:R-:W-:Y:S01]  /*1b610*/  FFMA.FTZ R176, R15, UR4, -R5.reuse ;  /* 0x000000040fb07c23 */ /* 0x100fe20008010805 */
[--C-:B------:R-:W-:Y:S01]  /*1b620*/  FFMA.FTZ R179, R18, UR4, -R5.reuse ;  /* 0x0000000412b37c23 */ /* 0x100fe20008010805 */
[--C-:B------:R-:W-:Y:S01]  /*1b630*/  FFMA.FTZ R223, R26, UR4, -R5.reuse ;  /* 0x000000041adf7c23 */ /* 0x100fe20008010805 */
[----:B------:R-:W-:Y:S01]  /*1b640*/  LOP3.LUT R136, R135, UR38, R240, 0x96, !PT ;  /* 0x0000002687887c12 */ /* 0x000fe2000f8e96f0 */
        /* <DEDUP_REMOVED lines=10> */
[----:B-1----:R-:W-:Y:S01]  /*1b6f0*/  LOP3.LUT R6, R233, UR32, R8, 0x96, !PT ;  /* 0x00000020e9067c12 */ /* 0x002fe2000f8e9608 */
        /* <DEDUP_REMOVED lines=59> */
[----:B------:R-:W-:Y:S01]  /*1bab0*/  IMAD.WIDE.U32 R136, R136, -0x326172a9, RZ ;  /* 0xcd9e8d5788887825 */ /* 0x000fe200078e00ff */
[----:B------:R1:W1:Y:S03]  /*1bac0*/  MUFU.EX2 R0, R7 ;  /* 0x0000000700007308 */ /* 0x0002660000000800 */
[----:B--2---:R-:W-:Y:S01]  /*1bad0*/  FMUL.FTZ R34, R2, R138 ;  /* 0x0000008a02227220 */ /* 0x004fe20000410000 */
[----:B------:R-:W-:Y:S01]  /*1bae0*/  IMAD.WIDE.U32 R140, R6, -0x2daee0ad, RZ ;  /* 0xd2511f53068c7825 */ /* 0x000fe200078e00ff */
[----:B------:R-:W-:Y:S03]  /*1baf0*/  LOP3.LUT R138, R137, UR25, R232, 0x96, !PT ;  /* 0x00000019898a7c12 */ /* 0x000fe6000f8e96e8 */
[C---:B------:R-:W-:Y:S01]  /*1bb00*/  FMUL.FTZ R35, R2.reuse, R139 ;  /* 0x0000008b02237220 */ /* 0x040fe20000410000 */
[----:B------:R-:W-:Y:S01]  /*1bb10*/  FMUL.FTZ R10, R2, R162 ;  /* 0x000000a2020a7220 */ /* 0x000fe20000410000 */
[----:B------:R-:W-:Y:S01]  /*1bb20*/  LOP3.LUT R141, R141, UR26, R134, 0x96, !PT ;  /* 0x0000001a8d8d7c12 */ /* 0x000fe2000f8e9686 */
[----:B------:R-:W-:Y:S01]  /*1bb30*/  IMAD.WIDE.U32 R138, R138, -0x2daee0ad, RZ ;  /* 0xd2511f538a8a7825 */ /* 0x000fe200078e00ff */
[----:B------:R-:W2:Y:S03]  /*1bb40*/  MUFU.EX2 R168, R168 ;  /* 0x000000a800a87308 */ /* 0x000ea60000000800 */
[C---:B------:R-:W-:Y:S01]  /*1bb50*/  FMUL.FTZ R14, R2.reuse, R158 ;  /* 0x0000009e020e7220 */ /* 0x040fe20000410000 */
[C---:B------:R-:W-:Y:S01]  /*1bb60*/  FMUL.FTZ R19, R2.reuse, R155 ;  /* 0x0000009b02137220 */ /* 0x040fe20000410000 */
[----:B------:R-:W-:Y:S01]  /*1bb70*/  LOP3.LUT R144, R139, UR34, R140, 0x96, !PT ;  /* 0x000000228b907c12 */ /* 0x000fe2000f8e968c */
[C---:B------:R-:W-:Y:S01]  /*1bb80*/  FFMA.FTZ R148, R2.reuse, R239, R133 ;  /* 0x000000ef02947223 */ /* 0x040fe20000010085 */
        /* <DEDUP_REMOVED lines=60> */
[----:B------:R-:W1:Y:S02]  /*1bf50*/  MUFU.EX2 R2, R173 ;  /* 0x000000ad00027308 */ /* 0x000e640000000800 */
[C---:B------:R-:W-:Y:S01]  /*1bf60*/  F2FP.F16.F32.PACK_AB R133, R0.reuse, R133 ;  /* 0x000000850085723e */ /* 0x040fe200000000ff */
[----:B------:R-:W-:Y:S01]  /*1bf70*/  FADD.FTZ R148, R0, R148 ;  /* 0x0000009400947221 */ /* 0x000fe20000010000 */
[----:B------:R-:W-:Y:S01]  /*1bf80*/  LOP3.LUT R146, R141, UR41, R136, 0x96, !PT ;  /* 0x000000298d927c12 */ /* 0x000fe2000f8e9688 */
[----:B--2---:R-:W-:Y:S01]  /*1bf90*/  FADD.FTZ R143, R168, R170 ;  /* 0x000000aaa88f7221 */ /* 0x004fe20000010000 */
[----:B------:R-:W-:Y:S01]  /*1bfa0*/  IMAD.WIDE.U32 R144, R144, -0x326172a9, RZ ;  /* 0xcd9e8d5790907825 */ /* 0x000fe200078e00ff */
[----:B------:R-:W-:Y:S03]  /*1bfb0*/  F2FP.F16.F32.PACK_AB R134, R168, R169 ;  /* 0x000000a9a886723e */ /* 0x000fe600000000ff */
[----:B------:R-:W2:Y:S01]  /*1bfc0*/  MUFU.EX2 R137, R174 ;  /* 0x000000ae00897308 */ /* 0x000ea20000000800 */
[----:B------:R-:W-:Y:S01]  /*1bfd0*/  IMAD.WIDE.U32 R146, R146, -0x2daee0ad, RZ ;  /* 0xd2511f5392927825 */ /* 0x000fe200078e00ff */
[----:B------:R-:W-:Y:S03]  /*1bfe0*/  LOP3.LUT R154, R145, UR37, R140, 0x96, !PT ;  /* 0x00000025919a7c12 */ /* 0x000fe6000f8e968c */
[----:B------:R-:W-:Y:S01]  /*1bff0*/  IMAD.U32 R169, RZ, RZ, UR14 ;  /* 0x0000000effa97e24 */ /* 0x000fe2000f8e00ff */
[----:B------:R-:W-:Y:S04]  /*1c000*/  LOP3.LUT R142, R147, UR33, R138, 0x96, !PT ;  /* 0x00000021938e7c12 */ /* 0x000fe8000f8e968a */
[----:B------:R-:W2:Y:S01]  /*1c010*/  MUFU.EX2 R135, R171 ;  /* 0x000000ab00877308 */ /* 0x000ea20000000800 */
[----:B-1----:R-:W-:Y:S01]  /*1c020*/  FADD.FTZ R136, R2, R143 ;  /* 0x0000008f02887221 */ /* 0x002fe20000010000 */
[----:B------:R-:W-:Y:S02]  /*1c030*/  IMAD.MOV.U32 R167, RZ, RZ, R157 ;  /* 0x000000ffffa77224 */ /* 0x000fe400078e009d */
[----:B------:R-:W-:Y:S06]  /*1c040*/  IMAD.WIDE.U32 R142, R142, -0x326172a9, RZ ;  /* 0xcd9e8d578e8e7825 */ /* 0x000fec00078e00ff */
[----:B------:R-:W1:Y:S01]  /*1c050*/  MUFU.EX2 R0, R172 ;  /* 0x000000ac00007308 */ /* 0x000e620000000800 */
[C---:B--2---:R-:W-:Y:S01]  /*1c060*/  F2FP.F16.F32.PACK_AB R2, R137.reuse, R2 ;  /* 0x000000028902723e */ /* 0x044fe200000000ff */
[----:B------:R-:W-:Y:S01]  /*1c070*/  FADD.FTZ R139, R137, R136 ;  /* 0x00000088898b7221 */ /* 0x000fe20000010000 */
[----:B------:R-:W-:Y:S01]  /*1c080*/  LOP3.LUT R136, R143, UR27, R144, 0x96, !PT ;  /* 0x0000001b8f887c12 */ /* 0x000fe2000f8e9690 */
[----:B------:R-:W-:Y:S06]  /*1c090*/  IMAD.MOV.U32 R166, RZ, RZ, R156 ;  /* 0x000000ffffa67224 */ /* 0x000fec00078e009c */
[----:B------:R-:W2:Y:S01]  /*1c0a0*/  MUFU.EX2 R138, R177 ;  /* 0x000000b1008a7308 */ /* 0x000ea20000000800 */
[----:B------:R-:W-:Y:S04]  /*1c0b0*/  FADD.FTZ R137, R135, R148 ;  /* 0x0000009487897221 */ /* 0x000fe80000010000 */
[C---:B-1----:R-:W-:Y:S01]  /*1c0c0*/  FADD.FTZ R140, R0.reuse, R137 ;  /* 0x00000089008c7221 */ /* 0x042fe20000010000 */
[----:B------:R-:W-:Y:S04]  /*1c0d0*/  F2FP.F16.F32.PACK_AB R147, R0, R135 ;  /* 0x000000870093723e */ /* 0x000fe800000000ff */
[----:B------:R-:W1:Y:S01]  /*1c0e0*/  MUFU.EX2 R137, R178 ;  /* 0x000000b200897308 */ /* 0x000e620000000800 */
[----:B------:R-:W-:Y:S02]  /*1c0f0*/  LOP3.LUT R0, R136, 0xff, RZ, 0xc0, !PT ;  /* 0x000000ff88007812 */ /* 0x000fe400078ec0ff */
[----:B------:R-:W-:Y:S02]  /*1c100*/  PRMT R135, R134, 0x7632, R135 ;  /* 0x0000763286877816 */ /* 0x000fe40000000087 */
[----:B------:R-:W-:Y:S01]  /*1c110*/  ISETP.LE.U32.AND P0, PT, R0, UR14, PT ;  /* 0x0000000e00007c0c */ /* 0x000fe2000bf03070 */
[----:B--2---:R-:W-:Y:S01]  /*1c120*/  FADD.FTZ R139, R138, R139 ;  /* 0x0000008b8a8b7221 */ /* 0x004fe20000010000 */
[C---:B-1----:R-:W-:Y:S03]  /*1c130*/  F2FP.F16.F32.PACK_AB R0, R137.reuse, R138 ;  /* 0x0000008a8900723e */ /* 0x042fe600000000ff */
[----:B------:R-:W-:Y:S01]  /*1c140*/  FADD.FTZ R145, R137, R139 ;  /* 0x0000008b89917221 */ /* 0x000fe20000010000 */
[----:B------:R-:W-:Y:S01]  /*1c150*/  PRMT R137, R134, 0x5410, R135 ;  /* 0x0000541086897816 */ /* 0x000fe20000000087 */
[----:B------:R1:W-:Y:S10]  /*1c160*/  MUFU.EX2 R139, R175 ;  /* 0x000000af008b7308 */ /* 0x0003f40000000800 */
[----:B------:R-:W2:Y:S01]  /*1c170*/  MUFU.EX2 R138, R176 ;  /* 0x000000b0008a7308 */ /* 0x000ea20000000800 */
[----:B-1----:R-:W-:Y:S01]  /*1c180*/  LDSM.16.MT88.4 R172, [R187+0x19800] ;  /* 0x01980000bbac783b */ /* 0x002fe20000004200 */
[----:B--2---:R-:W-:Y:S01]  /*1c190*/  F2FP.F16.F32.PACK_AB R149, R138, R139 ;  /* 0x0000008b8a95723e */ /* 0x004fe200000000ff */
[----:B---3--:R-:W-:Y:S06]  /*1c1a0*/  @!P0 HADD2 R219, -R134.H0_H0, -RZ.H0_H0 ;  /* 0xa00000ff86db8230 */ /* 0x008fec0000000900 */
[----:B------:R-:W-:Y:S01]  /*1c1b0*/  @!P0 STL.S16 [R1+0x58], R219 ;  /* 0x000058db01008387 */ /* 0x000fe20000100600 */
[----:B------:R-:W-:Y:S03]  /*1c1c0*/  PRMT R151, R219, 0x7610, R151 ;  /* 0x00007610db977816 */ /* 0x000fe60000000097 */
[----:B------:R2:W3:Y:S01]  /*1c1d0*/  LDL.S16 R155, [R1+0x50] ;  /* 0x00005000019b7983 */ /* 0x0004e20000100600 */
[----:B------:R-:W-:Y:S03]  /*1c1e0*/  @!P0 PRMT R134, R151, 0x5410, RZ ;  /* 0x0000541097868816 */ /* 0x000fe600000000ff */
[----:B------:R2:W2:Y:S04]  /*1c1f0*/  LDL.S16 R153, [R1+0x4c] ;  /* 0x00004c0001997983 */ /* 0x0004a80000100600 */
[----:B------:R1:W-:Y:S02]  /*1c200*/  STG.E.U16 desc[UR28][R214.64], R134 ;  /* 0x00000086d6007986 */ /* 0x0003e4000c10151c */
[----:B-1----:R-:W-:Y:S04]  /*1c210*/  LOP3.LUT R134, R136, 0xffff, RZ, 0xc0, !PT ;  /* 0x0000ffff88867812 */ /* 0x002fe800078ec0ff */
[----:B------:R-:W-:Y:S04]  /*1c220*/  SHF.R.U32.HI R134, RZ, 0x8, R134 ;  /* 0x00000008ff867819 */ /* 0x000fe80000011686 */
[----:B------:R-:W-:Y:S04]  /*1c230*/  LOP3.LUT R134, R134, 0xffff, RZ, 0xc0, !PT ;  /* 0x0000ffff86867812 */ /* 0x000fe800078ec0ff */
[----:B------:R-:W-:Y:S02]  /*1c240*/  ISETP.LE.U32.AND P4, PT, R134, UR14, PT ;  /* 0x0000000e86007c0c */ /* 0x000fe4000bf83070 */
[--C-:B------:R-:W-:Y:S02]  /*1c250*/  SHF.R.U32.HI R134, RZ, 0x10, R136.reuse ;  /* 0x00000010ff867819 */ /* 0x100fe40000011688 */
[----:B------:R-:W-:Y:S02]  /*1c260*/  SHF.R.U32.HI R136, RZ, 0x18, R136 ;  /* 0x00000018ff887819 */ /* 0x000fe40000011688 */
[----:B------:R-:W-:Y:S02]  /*1c270*/  LOP3.LUT R134, R134, 0xff, RZ, 0xc0, !PT ;  /* 0x000000ff86867812 */ /* 0x000fe400078ec0ff */
[----:B------:R-:W-:Y:S02]  /*1c280*/  ISETP.LE.U32.AND P1, PT, R136, UR14, PT ;  /* 0x0000000e88007c0c */ /* 0x000fe4000bf23070 */
[----:B------:R-:W-:Y:S02]  /*1c290*/  ISETP.LE.U32.AND P3, PT, R134, UR14, PT ;  /* 0x0000000e86007c0c */ /* 0x000fe4000bf63070 */
[----:B------:R-:W-:Y:S01]  /*1c2a0*/  PRMT R134, R133, 0x7632, R134 ;  /* 0x0000763285867816 */ /* 0x000fe20000000086 */
[----:B----4-:R-:W-:Y:S05]  /*1c2b0*/  @!P4 HADD2 R218, -R135.H0_H0, -RZ.H0_H0 ;  /* 0xa00000ff87dac230 */ /* 0x010fea0000000900 */
[----:B------:R1:W-:Y:S01]  /*1c2c0*/  @!P4 STL.S16 [R1+0x54], R218 ;  /* 0x000054da0100c387 */ /* 0x0003e20000100600 */
[----:B------:R-:W-:Y:S04]  /*1c2d0*/  PRMT R150, R218, 0x7610, R150 ;  /* 0x00007610da967816 */ /* 0x000fe80000000096 */
[----:B-----5:R-:W-:Y:S01]  /*1c2e0*/  @!P3 HADD2 R164, -R133.H0_H0, -RZ.H0_H0 ;  /* 0xa00000ff85a4b230 */ /* 0x020fe20000000900 */
[----:B------:R-:W-:Y:S04]  /*1c2f0*/  @!P4 PRMT R135, R150, 0x5410, RZ ;  /* 0x000054109687c816 */ /* 0x000fe800000000ff */
[----:B------:R-:W-:Y:S01]  /*1c300*/  @!P3 STL.S16 [R1+0x5c], R164 ;  /* 0x00005ca40100b387 */ /* 0x000fe20000100600 */
[----:B------:R-:W-:Y:S03]  /*1c310*/  PRMT R136, R164, 0x7610, R136 ;  /* 0x00007610a4887816 */ /* 0x000fe60000000088 */
[----:B------:R4:W5:Y:S04]  /*1c320*/  LDL.S16 R151, [R1+0x48] ;  /* 0x0000480001977983 */ /* 0x0009680000100600 */
[----:B------:R4:W4:Y:S04]  /*1c330*/  LDL.S16 R150, [R1+0x44] ;  /* 0x0000440001967983 */ /* 0x0009280000100600 */
[----:B------:R1:W-:Y:S02]  /*1c340*/  STG.E.U16 desc[UR28][R214.64+0x2], R135 ;  /* 0x00000287d6007986 */ /* 0x0003e4000c10151c */
[----:B-1----:R-:W-:Y:S04]  /*1c350*/  IADD3 R218, P0, R214, UR18, RZ ;  /* 0x00000012d6da7c10 */ /* 0x002fe8000ff1e0ff */
[----:B------:R-:W-:Y:S01]  /*1c360*/  IADD3.X R219, R215, UR21, RZ, P0, !PT ;  /* 0x00000015d7db7c10 */ /* 0x000fe200087fe4ff */
[----:B------:R-:W-:Y:S04]  /*1c370*/  FADD.FTZ R135, R139, R140 ;  /* 0x0000008c8b877221 */ /* 0x000fe80000010000 */
[--C-:B------:R-:W-:Y:S01]  /*1c380*/  FADD.FTZ R139, R138, R135.reuse ;  /* 0x000000878a8b7221 */ /* 0x100fe20000010000 */
[----:B------:R-:W-:Y:S02]  /*1c390*/  PRMT R138, R133, 0x5410, R134 ;  /* 0x00005410858a7816 */ /* 0x000fe40000000086 */
[----:B------:R-:W-:Y:S02]  /*1c3a0*/  @!P3 PRMT R133, R136, 0x5410, RZ ;  /* 0x000054108885b816 */ /* 0x000fe400000000ff */
[----:B------:R1:W4:Y:S01]  /*1c3b0*/  LDL.S16 R136, [R1+0x38] ;  /* 0x0000380001887983 */ /* 0x0003220000100600 */
[----:B------:R-:W-:Y:S03]  /*1c3c0*/  PRMT R135, R2, 0x7632, R135 ;  /* 0x0000763202877816 */ /* 0x000fe60000000087 */
[----:B------:R1:W-:Y:S02]  /*1c3d0*/  STG.E.U16 desc[UR28][R218.64], R133 ;  /* 0x00000085da007986 */ /* 0x0003e4000c10151c */
[----:B-1----:R-:W-:Y:S04]  /*1c3e0*/  LOP3.LUT R133, R142, 0xff, RZ, 0xc0, !PT ;  /* 0x000000ff8e857812 */ /* 0x002fe800078ec0ff */
[----:B------:R-:W-:Y:S02]  /*1c3f0*/  ISETP.LE.U32.AND P0, PT, R133, UR14, PT ;  /* 0x0000000e85007c0c */ /* 0x000fe4000bf03070 */
[----:B------:R-:W-:Y:S01]  /*1c400*/  PRMT R133, R147, 0x7610, R133 ;  /* 0x0000761093857816 */ /* 0x000fe20000000085 */
[----:B---3--:R-:W-:Y:S10]  /*1c410*/  @!P1 HADD2 R155, -R134.H0_H0, -RZ.H0_H0 ;  /* 0xa00000ff869b9230 */ /* 0x008ff40000000900 */
[----:B--2---:R-:W-:Y:S01]  /*1c420*/  @!P0 HADD2 R153, -R2.H0_H0, -RZ.H0_H0 ;  /* 0xa00000ff02998230 */ /* 0x004fe20000000900 */
[----:B------:R1:W-:Y:S01]  /*1c430*/  @!P1 STL.S16 [R1+0x50], R155 ;  /* 0x0000509b01009387 */ /* 0x0003e20000100600 */
[----:B------:R-:W-:Y:S03]  /*1c440*/  PRMT R141, R155, 0x7610, R141 ;  /* 0x000076109b8d7816 */ /* 0x000fe6000000008d */
[----:B------:R-:W-:Y:S01]  /*1c450*/  PRMT R148, R153, 0x7610, R148 ;  /* 0x0000761099947816 */ /* 0x000fe20000000094 */
[----:B------:R-:W-:Y:S01]  /*1c460*/  @!P0 STL.S16 [R1+0x4c], R153 ;  /* 0x00004c9901008387 */ /* 0x000fe20000100600 */
[----:B------:R-:W-:Y:S02]  /*1c470*/  @!P1 PRMT R134, R141, 0x5410, RZ ;  /* 0x000054108d869816 */ /* 0x000fe400000000ff */
[----:B------:R-:W-:Y:S02]  /*1c480*/  PRMT R141, R2, 0x5410, R135 ;  /* 0x00005410028d7816 */ /* 0x000fe40000000087 */
[----:B------:R-:W-:Y:S01]  /*1c490*/  @!P0 PRMT R2, R148, 0x5410, RZ ;  /* 0x0000541094028816 */ /* 0x000fe200000000ff */
[----:B------:R-:W-:Y:S04]  /*1c4a0*/  STG.E.U16 desc[UR28][R218.64+0x2], R134 ;  /* 0x00000286da007986 */ /* 0x000fe8000c10151c */
[----:B------:R2:W3:Y:S04]  /*1c4b0*/  LDL.S16 R148, [R1+0x2c] ;  /* 0x00002c0001947983 */ /* 0x0004e80000100600 */
[----:B------:R2:W-:Y:S01]  /*1c4c0*/  STG.E.U16 desc[UR28][R214.64+0x10], R2 ;  /* 0x00001002d6007986 */ /* 0x0005e2000c10151c */
[----:B-1----:R-:W-:Y:S01]  /*1c4d0*/  IMAD.WIDE.U32 R154, R154, -0x2daee0ad, RZ ;  /* 0xd2511f539a9a7825 */ /* 0x002fe200078e00ff */
[----:B--2---:R-:W-:Y:S04]  /*1c4e0*/  LOP3.LUT R2, R142, 0xffff, RZ, 0xc0, !PT ;  /* 0x0000ffff8e027812 */ /* 0x004fe800078ec0ff */
[----:B------:R-:W-:Y:S04]  /*1c4f0*/  SHF.R.U32.HI R2, RZ, 0x8, R2 ;  /* 0x00000008ff027819 */ /* 0x000fe80000011602 */
[----:B------:R-:W-:Y:S04]  /*1c500*/  LOP3.LUT R2, R2, 0xffff, RZ, 0xc0, !PT ;  /* 0x0000ffff02027812 */ /* 0x000fe800078ec0ff */
[----:B------:R-:W-:Y:S02]  /*1c510*/  ISETP.LE.U32.AND P1, PT, R2, UR14, PT ;  /* 0x0000000e02007c0c */ /* 0x000fe4000bf23070 */
[----:B------:R-:W-:Y:S04]  /*1c520*/  SHF.R.U32.HI R2, RZ, 0x10, R142 ;  /* 0x00000010ff027819 */ /* 0x000fe8000001168e */
[----:B------:R-:W-:Y:S04]  /*1c530*/  LOP3.LUT R2, R2, 0xff, RZ, 0xc0, !PT ;  /* 0x000000ff02027812 */ /* 0x000fe800078ec0ff */
[----:B------:R-:W-:Y:S02]  /*1c540*/  ISETP.LE.U32.AND P0, PT, R2, UR14, PT ;  /* 0x0000000e02007c0c */ /* 0x000fe4000bf03070 */
[----:B------:R-:W-:Y:S01]  /*1c550*/  PRMT R2, R147, 0x7632, R2 ;  /* 0x0000763293027816 */ /* 0x000fe20000000002 */
[----:B-----5:R-:W-:Y:S05]  /*1c560*/  @!P1 HADD2 R151, -R135.H0_H0, -RZ.H0_H0 ;  /* 0xa00000ff87979230 */ /* 0x020fea0000000900 */
[----:B------:R-:W-:Y:S01]  /*1c570*/  PRMT R140, R151, 0x7610, R140 ;  /* 0x00007610978c7816 */ /* 0x000fe2000000008c */
[----:B------:R-:W-:Y:S04]  /*1c580*/  @!P1 STL.S16 [R1+0x48], R151 ;  /* 0x0000489701009387 */ /* 0x000fe80000100600 */
[----:B----4-:R-:W-:Y:S01]  /*1c590*/  @!P0 HADD2 R150, -R133.H0_H0, -RZ.H0_H0 ;  /* 0xa00000ff85968230 */ /* 0x010fe20000000900 */
[----:B------:R-:W-:Y:S02]  /*1c5a0*/  @!P1 PRMT R135, R140, 0x5410, RZ ;  /* 0x000054108c879816 */ /* 0x000fe400000000ff */
[----:B------:R-:W-:Y:S02]  /*1c5b0*/  PRMT R140, R133, 0x5410, R2 ;  /* 0x00005410858c7816 */ /* 0x000fe40000000002 */
[----:B------:R1:W-:Y:S01]  /*1c5c0*/  @!P0 STL.S16 [R1+0x44], R150 ;  /* 0x0000449601008387 */ /* 0x0003e20000100600 */
[----:B------:R-:W-:Y:S03]  /*1c5d0*/  PRMT R134, R150, 0x7610, R134 ;  /* 0x0000761096867816 */ /* 0x000fe60000000086 */
[----:B------:R-:W-:Y:S01]  /*1c5e0*/  STG.E.U16 desc[UR28][R214.64+0x12], R135 ;  /* 0x00001287d6007986 */ /* 0x000fe2000c10151c */
[----:B------:R-:W-:Y:S02]  /*1c5f0*/  @!P0 PRMT R133, R134, 0x5410, RZ ;  /* 0x0000541086858816 */ /* 0x000fe400000000ff */
[----:B------:R-:W-:Y:S03]  /*1c600*/  MUFU.EX2 R134, R181 ;  /* 0x000000b500867308 */ /* 0x000fe60000000800 */
[----:B------:R2:W-:Y:S01]  /*1c610*/  STG.E.U16 desc[UR28][R218.64+0x10], R133 ;  /* 0x00001085da007986 */ /* 0x0005e2000c10151c */
[----:B-1----:R-:W-:Y:S05]  /*1c620*/  IMAD.MOV.U32 R150, RZ, RZ, 0x7054 ;  /* 0x00007054ff967424 */ /* 0x002fea00078e00ff */
[----:B------:R-:W-:Y:S02]  /*1c630*/  PRMT R169, R169, R150, UR14 ;  /* 0x0000000ea9a97e16 */ /* 0x000fe40008000096 */
[----:B--2---:R-:W-:Y:S04]  /*1c640*/  SHF.R.U32.HI R133, RZ, 0x18, R142 ;  /* 0x00000018ff857819 */ /* 0x004fe8000001168e */
[----:B------:R-:W-:Y:S02]  /*1c650*/  ISETP.LE.U32.AND P0, PT, R133, UR14, PT ;  /* 0x0000000e85007c0c */ /* 0x000fe4000bf03070 */
[----:B------:R-:W1:Y:S10]  /*1c660*/  MUFU.EX2 R133, R182 ;  /* 0x000000b600857308 */ /* 0x000e740000000800 */
[----:B------:R-:W-:Y:S01]  /*1c670*/  MUFU.EX2 R182, R228 ;  /* 0x000000e400b67308 */ /* 0x000fe20000000800 */
[----:B------:R-:W-:Y:S05]  /*1c680*/  @!P0 HADD2 R136, -R2.H0_H0, -RZ.H0_H0 ;  /* 0xa00000ff02888230 */ /* 0x000fea0000000900 */
[----:B------:R-:W-:Y:S01]  /*1c690*/  PRMT R135, R136, 0x7610, R135 ;  /* 0x0000761088877816 */ /* 0x000fe20000000087 */
[----:B------:R2:W-:Y:S03]  /*1c6a0*/  @!P0 STL.S16 [R1+0x38], R136 ;  /* 0x0000388801008387 */ /* 0x0005e60000100600 */
[----:B------:R-:W-:Y:S02]  /*1c6b0*/  @!P0 PRMT R2, R135, 0x5410, RZ ;  /* 0x0000541087028816 */ /* 0x000fe400000000ff */
[----:B------:R4:W5:Y:S03]  /*1c6c0*/  MUFU.EX2 R135, R179 ;  /* 0x000000b300877308 */ /* 0x0009660000000800 */
[----:B------:R1:W-:Y:S04]  /*1c6d0*/  STG.E.U16 desc[UR28][R218.64+0x12], R2 ;  /* 0x00001202da007986 */ /* 0x0003e8000c10151c */
[----:B----4-:R-:W-:Y:S03]  /*1c6e0*/  LDSM.16.MT88.4 R176, [R185+0x1b800] ;  /* 0x01b80000b9b0783b */ /* 0x010fe60000004200 */
[----:B--2---:R-:W2:Y:S10]  /*1c6f0*/  MUFU.EX2 R136, R180 ;  /* 0x000000b400887308 */ /* 0x004eb40000000800 */
[----:B------:R-:W-:Y:S01]  /*1c700*/  MUFU.EX2 R180, R229 ;  /* 0x000000e500b47308 */ /* 0x000fe20000000800 */
[----:B-1----:R-:W-:Y:S01]  /*1c710*/  FADD.FTZ R2, R133, R145 ;  /* 0x0000009185027221 */ /* 0x002fe20000010000 */
[----:B------:R-:W-:Y:S02]  /*1c720*/  LOP3.LUT R145, R155, UR24, R146, 0x96, !PT ;  /* 0x000000189b917c12 */ /* 0x000fe4000f8e9692 */
[C---:B------:R-:W-:Y:S01]  /*1c730*/  F2FP.F16.F32.PACK_AB R133, R134.reuse, R133 ;  /* 0x000000858685723e */ /* 0x040fe200000000ff */
[----:B------:R-:W-:Y:S01]  /*1c740*/  FADD.FTZ R151, R134, R2 ;  /* 0x0000000286977221 */ /* 0x000fe20000010000 */
[----:B------:R-:W-:Y:S02]  /*1c750*/  LOP3.LUT R2, R145, 0xff, RZ, 0xc0, !PT ;  /* 0x000000ff91027812 */ /* 0x000fe400078ec0ff */
[----:B------:R-:W-:Y:S02]  /*1c760*/  PRMT R134, R0, 0x7632, R134 ;  /* 0x0000763200867816 */ /* 0x000fe40000000086 */
[----:B------:R-:W-:Y:S02]  /*1c770*/  ISETP.LE.U32.AND P0, PT, R2, UR14, PT ;  /* 0x0000000e02007c0c */ /* 0x000fe4000bf03070 */
[----:B------:R-:W-:Y:S01]  /*1c780*/  LOP3.LUT R2, R143, UR27, R144, 0x96, !PT ;  /* 0x0000001b8f027c12 */ /* 0x000fe2000f8e9690 */
[----:B-----5:R-:W-:Y:S01]  /*1c790*/  FADD.FTZ R144, R135, R139 ;  /* 0x0000008b87907221 */ /* 0x020fe20000010000 */
[----:B--2---:R-:W-:Y:S02]  /*1c7a0*/  F2FP.F16.F32.PACK_AB R135, R136, R135 ;  /* 0x000000878887723e */ /* 0x004fe400000000ff */
[----:B------:R-:W-:Y:S01]  /*1c7b0*/  LOP3.LUT R139, R2, 0xffff, RZ, 0xc0, !PT ;  /* 0x0000ffff028b7812 */ /* 0x000fe200078ec0ff */
[----:B------:R-:W-:Y:S01]  /*1c7c0*/  FADD.FTZ R153, R136, R144 ;  /* 0x0000009088997221 */ /* 0x000fe20000010000 */
[----:B------:R-:W-:Y:S02]  /*1c7d0*/  PRMT R144, R0, 0x5410, R134 ;  /* 0x0000541000907816 */ /* 0x000fe40000000086 */
[----:B------:R-:W-:Y:S02]  /*1c7e0*/  SHF.R.U32.HI R139, RZ, 0x8, R139 ;  /* 0x00000008ff8b7819 */ /* 0x000fe4000001168b */
[----:B------:R-:W-:Y:S02]  /*1c7f0*/  LOP3.LUT R136, R2, 0xff, RZ, 0xc0, !PT ;  /* 0x000000ff02887812 */ /* 0x000fe400078ec0ff */
[----:B------:R-:W-:Y:S02]  /*1c800*/  LOP3.LUT R146, R155, UR24, R146, 0x96, !PT ;  /* 0x000000189b927c12 */ /* 0x000fe4000f8e9692 */
[----:B------:R-:W-:Y:S01]  /*1c810*/  PRMT R152, R135, 0x7632, R152 ;  /* 0x0000763287987816 */ /* 0x000fe20000000098 */
[----:B---3--:R-:W-:Y:S05]  /*1c820*/  @!P0 HADD2 R148, -R0.H0_H0, -RZ.H0_H0 ;  /* 0xa00000ff00948230 */ /* 0x008fea0000000900 */
[----:B------:R-:W-:Y:S01]  /*1c830*/  PRMT R147, R148, 0x7610, R147 ;  /* 0x0000761094937816 */ /* 0x000fe20000000093 */
[----:B------:R1:W-:Y:S03]  /*1c840*/  @!P0 STL.S16 [R1+0x2c], R148 ;  /* 0x00002c9401008387 */ /* 0x0003e60000100600 */
[----:B------:R-:W-:Y:S01]  /*1c850*/  @!P0 PRMT R0, R147, 0x5410, RZ ;  /* 0x0000541093008816 */ /* 0x000fe200000000ff */
[----:B------:R2:W3:Y:S04]  /*1c860*/  LDL.S16 R162, [R1+0x40] ;  /* 0x0000400001a27983 */ /* 0x0004e80000100600 */
[----:B------:R4:W-:Y:S04]  /*1c870*/  STG.E.U16 desc[UR28][R214.64+0x20], R0 ;  /* 0x00002000d6007986 */ /* 0x0009e8000c10151c */
[----:B------:R2:W5:Y:S04]  /*1c880*/  LDL.S16 R164, [R1+0x24] ;  /* 0x0000240001a47983 */ /* 0x0005680000100600 */
[----:B------:R2:W2:Y:S01]  /*1c890*/  LDL.S16 R158, [R1+0x20] ;  /* 0x00002000019e7983 */ /* 0x0004a20000100600 */
[----:B-1----:R-:W-:Y:S02]  /*1c8a0*/  PRMT R148, R136, 0x5410, R139 ;  /* 0x0000541088947816 */ /* 0x002fe4000000008b */
[--C-:B------:R-:W-:Y:S02]  /*1c8b0*/  SHF.R.U32.HI R136, RZ, 0x10, R2.reuse ;  /* 0x00000010ff887819 */ /* 0x100fe40000011602 */
[----:B------:R-:W-:Y:S02]  /*1c8c0*/  SHF.R.U32.HI R139, RZ, 0x18, R2 ;  /* 0x00000018ff8b7819 */ /* 0x000fe40000011602 */
[----:B------:R-:W-:Y:S02]  /*1c8d0*/  LOP3.LUT R2, R136, 0xff, RZ, 0xc0, !PT ;  /* 0x000000ff88027812 */ /* 0x000fe400078ec0ff */
[----:B------:R-:W-:Y:S02]  /*1c8e0*/  SHF.R.U32.HI R136, RZ, 0x18, R145 ;  /* 0x00000018ff887819 */ /* 0x000fe40000011691 */
[----:B----4-:R-:W-:Y:S02]  /*1c8f0*/  LOP3.LUT R0, R145, 0xffff, RZ, 0xc0, !PT ;  /* 0x0000ffff91007812 */ /* 0x010fe400078ec0ff */
[----:B------:R-:W-:Y:S02]  /*1c900*/  ISETP.LE.U32.AND P4, PT, R136, UR14, PT ;  /* 0x0000000e88007c0c */ /* 0x000fe4000bf83070 */
[----:B------:R-:W-:Y:S02]  /*1c910*/  SHF.R.U32.HI R0, RZ, 0x8, R0 ;  /* 0x00000008ff007819 */ /* 0x000fe40000011600 */
[----:B------:R-:W-:Y:S02]  /*1c920*/  LOP3.LUT R136, R142, 0xff, RZ, 0xc0, !PT ;  /* 0x000000ff8e887812 */ /* 0x000fe400078ec0ff */
[----:B------:R-:W-:Y:S02]  /*1c930*/  LOP3.LUT R0, R0, 0xffff, RZ, 0xc0, !PT ;  /* 0x0000ffff00007812 */ /* 0x000fe400078ec0ff */
[----:B------:R-:W-:Y:S02]  /*1c940*/  PRMT R147, R2, 0x5410, R139 ;  /* 0x0000541002937816 */ /* 0x000fe4000000008b */
[----:B------:R-:W-:Y:S02]  /*1c950*/  ISETP.LE.U32.AND P6, PT, R0, UR14, PT ;  /* 0x0000000e00007c0c */ /* 0x000fe4000bfc3070 */
[----:B------:R-:W-:Y:S02]  /*1c960*/  LOP3.LUT R0, R142, 0xffff, RZ, 0xc0, !PT ;  /* 0x0000ffff8e007812 */ /* 0x000fe400078ec0ff */
[----:B------:R-:W-:Y:S02]  /*1c970*/  LOP3.LUT R2, R154, 0xff, RZ, 0xc0, !PT ;  /* 0x000000ff9a027812 */ /* 0x000fe400078ec0ff */
[----:B------:R-:W-:Y:S02]  /*1c980*/  SHF.R.U32.HI R0, RZ, 0x8, R0 ;  /* 0x00000008ff007819 */ /* 0x000fe40000011600 */
[----:B------:R-:W-:Y:S02]  /*1c990*/  ISETP.LE.U32.AND P3, PT, R2, UR14, PT ;  /* 0x0000000e02007c0c */ /* 0x000fe4000bf63070 */
[----:B------:R-:W-:Y:S02]  /*1c9a0*/  PRMT R143, R136, 0x5410, R0 ;  /* 0x00005410888f7816 */ /* 0x000fe40000000000 */
[--C-:B------:R-:W-:Y:S02]  /*1c9b0*/  SHF.R.U32.HI R0, RZ, 0x10, R142.reuse ;  /* 0x00000010ff007819 */ /* 0x100fe4000001168e */
[--C-:B------:R-:W-:Y:S02]  /*1c9c0*/  HSET2.LE.AND R136, R148, R169.reuse, PT ;  /* 0x000000a994887233 */ /* 0x100fe40003803000 */
[----:B------:R-:W-:Y:S02]  /*1c9d0*/  SHF.R.U32.HI R142, RZ, 0x18, R142 ;  /* 0x00000018ff8e7819 */ /* 0x000fe4000001168e */
[----:B------:R-:W-:Y:S02]  /*1c9e0*/  LOP3.LUT R0, R0, 0xff, RZ, 0xc0, !PT ;  /* 0x000000ff00007812 */ /* 0x000fe400078ec0ff */
[----:B------:R-:W-:Y:S02]  /*1c9f0*/  LOP3.LUT R136, R136, R137, RZ, 0xc0, !PT ;  /* 0x0000008988887212 */ /* 0x000fe400078ec0ff */
[--C-:B------:R-:W-:Y:S02]  /*1ca00*/  HSET2.LE.AND R137, R147, R169.reuse, PT ;  /* 0x000000a993897233 */ /* 0x100fe40003803000 */
[----:B------:R-:W-:Y:S02]  /*1ca10*/  PRMT R139, R0, 0x5410, R142 ;  /* 0x00005410008b7816 */ /* 0x000fe4000000008e */
[----:B------:R-:W-:Y:S02]  /*1ca20*/  SHF.R.U32.HI R2, RZ, 0x10, R154 ;  /* 0x00000010ff027819 */ /* 0x000fe4000001169a */
[----:B------:R-:W-:Y:S02]  /*1ca30*/  LOP3.LUT R137, R137, R138, RZ, 0xc0, !PT ;  /* 0x0000008a89897212 */ /* 0x000fe400078ec0ff */
[--C-:B------:R-:W-:Y:S02]  /*1ca40*/  HSET2.LE.AND R138, R143, R169.reuse, PT ;  /* 0x000000a98f8a7233 */ /* 0x100fe40003803000 */
[--C-:B------:R-:W-:Y:S02]  /*1ca50*/  HSET2.LE.AND R139, R139, R169.reuse, PT ;  /* 0x000000a98b8b7233 */ /* 0x100fe40003803000 */
[----:B------:R-:W-:Y:S02]  /*1ca60*/  LOP3.LUT R2, R2, 0xff, RZ, 0xc0, !PT ;  /* 0x000000ff02027812 */ /* 0x000fe400078ec0ff */
[----:B------:R-:W-:Y:S02]  /*1ca70*/  LOP3.LUT R138, R138, R141, RZ, 0xc0, !PT ;  /* 0x0000008d8a8a7212 */ /* 0x000fe400078ec0ff */
[----:B------:R-:W-:Y:S02]  /*1ca80*/  LOP3.LUT R139, R139, R140, RZ, 0xc0, !PT ;  /* 0x0000008c8b8b7212 */ /* 0x000fe400078ec0ff */
[----:B------:R-:W1:Y:S01]  /*1ca90*/  LDSM.16.MT88.4 R140, [R185+0x18000] ;  /* 0x01800000b98c783b */ /* 0x000e620000004200 */
[----:B------:R-:W-:Y:S02]  /*1caa0*/  ISETP.LE.U32.AND P0, PT, R2, UR14, PT ;  /* 0x0000000e02007c0c */ /* 0x000fe4000bf03070 */
[C---:B------:R-:W-:Y:S02]  /*1cab0*/  LOP3.LUT R0, R146.reuse, 0xffff, RZ, 0xc0, !PT ;  /* 0x0000ffff92007812 */ /* 0x040fe400078ec0ff */
[----:B------:R-:W-:Y:S02]  /*1cac0*/  LOP3.LUT R2, R146, 0xff, RZ, 0xc0, !PT ;  /* 0x000000ff92027812 */ /* 0x000fe400078ec0ff */
[----:B------:R-:W-:Y:S04]  /*1cad0*/  SHF.R.U32.HI R0, RZ, 0x8, R0 ;  /* 0x00000008ff007819 */ /* 0x000fe80000011600 */
[----:B------:R-:W-:Y:S02]  /*1cae0*/  PRMT R148, R2, 0x5410, R0 ;  /* 0x0000541002947816 */ /* 0x000fe40000000000 */
[C---:B------:R-:W-:Y:S02]  /*1caf0*/  LOP3.LUT R2, R154.reuse, 0xff, RZ, 0xc0, !PT ;  /* 0x000000ff9a027812 */ /* 0x040fe400078ec0ff */
[----:B------:R-:W-:Y:S04]  /*1cb00*/  LOP3.LUT R0, R154, 0xffff, RZ, 0xc0, !PT ;  /* 0x0000ffff9a007812 */ /* 0x000fe800078ec0ff */
[----:B------:R-:W-:Y:S04]  /*1cb10*/  SHF.R.U32.HI R0, RZ, 0x8, R0 ;  /* 0x00000008ff007819 */ /* 0x000fe80000011600 */
[----:B------:R-:W-:Y:S02]  /*1cb20*/  PRMT R147, R2, 0x5410, R0 ;  /* 0x0000541002937816 */ /* 0x000fe40000000000 */
[--C-:B------:R-:W-:Y:S02]  /*1cb30*/  SHF.R.U32.HI R2, RZ, 0x18, R154.reuse ;  /* 0x00000018ff027819 */ /* 0x100fe4000001169a */
[----:B------:R-:W-:Y:S04]  /*1cb40*/  SHF.R.U32.HI R0, RZ, 0x10, R154 ;  /* 0x00000010ff007819 */ /* 0x000fe8000001169a */
[----:B------:R-:W-:Y:S04]  /*1cb50*/  LOP3.LUT R0, R0, 0xff, RZ, 0xc0, !PT ;  /* 0x000000ff00007812 */ /* 0x000fe800078ec0ff */
[--C-:B------:R-:W-:Y:S02]  /*1cb60*/  PRMT R150, R0, 0x5410, R2.reuse ;  /* 0x0000541000967816 */ /* 0x100fe40000000002 */
[----:B------:R-:W-:Y:S02]  /*1cb70*/  SHF.R.U32.HI R0, RZ, 0x10, R145 ;  /* 0x00000010ff007819 */ /* 0x000fe40000011691 */
[----:B------:R-:W4:Y:S01]  /*1cb80*/  MUFU.EX2 R145, R191 ;  /* 0x000000bf00917308 */ /* 0x000f220000000800 */
[C---:B-1----:R-:W-:Y:S05]  /*1cb90*/  HMMA.16816.F32 R4, R136.reuse, R140, R4 ;  /* 0x0000008c8804723c */ /* 0x042fea0000001804 */
        /* <DEDUP_REMOVED lines=9> */
[----:B------:R-:W-:Y:S02]  /*1cc30*/  LOP3.LUT R0, R154, 0xffff, RZ, 0xc0, !PT ;  /* 0x0000ffff9a007812 */ /* 0x000fe400078ec0ff */
[----:B------:R-:W-:Y:S02]  /*1cc40*/  SHF.R.U32.HI R154, RZ, 0x18, R154 ;  /* 0x00000018ff9a7819 */ /* 0x000fe4000001169a */
[----:B------:R-:W-:Y:S04]  /*1cc50*/  SHF.R.U32.HI R0, RZ, 0x8, R0 ;  /* 0x00000008ff007819 */ /* 0x000fe80000011600 */
[----:B------:R-:W-:Y:S04]  /*1cc60*/  LOP3.LUT R0, R0, 0xffff, RZ, 0xc0, !PT ;  /* 0x0000ffff00007812 */ /* 0x000fe800078ec0ff */
[----:B------:R-:W-:Y:S02]  /*1cc70*/  ISETP.LE.U32.AND P1, PT, R0, UR14, PT ;  /* 0x0000000e00007c0c */ /* 0x000fe4000bf23070 */
[----:B------:R-:W-:Y:S02]  /*1cc80*/  PRMT R0, R149, 0x7610, R0 ;  /* 0x0000761095007816 */ /* 0x000fe40000000000 */
[----:B------:R-:W-:Y:S01]  /*1cc90*/  MUFU.EX2 R149, R183 ;  /* 0x000000b700957308 */ /* 0x000fe20000000800 */
        /* <DEDUP_REMOVED lines=11> */
[----:B------:R-:W-:Y:S01]  /*1cd50*/  PRMT R161, R162, 0x7610, R161 ;  /* 0x00007610a2a17816 */ /* 0x000fe200000000a1 */
[----:B-----5:R-:W-:Y:S03]  /*1cd60*/  @!P5 HADD2 R164, -R0.H0_H0, -RZ.H0_H0 ;  /* 0xa00000ff00a4d230 */ /* 0x020fe60000000900 */
[----:B------:R-:W-:Y:S01]  /*1cd70*/  @!P6 PRMT R134, R161, 0x5410, RZ ;  /* 0x00005410a186e816 */ /* 0x000fe200000000ff */
[C---:B-1----:R-:W-:Y:S01]  /*1cd80*/  HMMA.16816.F32 R36, R136.reuse, R140, R36 ;  /* 0x0000008c8824723c */ /* 0x042fe20000001824 */
[----:B------:R1:W5:Y:S02]  /*1cd90*/  LDL.S16 R161, [R1+0x28] ;  /* 0x0000280001a17983 */ /* 0x0003640000100600 */
[----:B--2---:R-:W-:Y:S01]  /*1cda0*/  @!P4 HADD2 R158, -R2.H0_H0, -RZ.H0_H0 ;  /* 0xa00000ff029ec230 */ /* 0x004fe20000000900 */
[----:B------:R-:W-:Y:S01]  /*1cdb0*/  PRMT R163, R164, 0x7610, R163 ;  /* 0x00007610a4a37816 */ /* 0x000fe200000000a3 */
[----:B------:R2:W-:Y:S01]  /*1cdc0*/  STG.E.U16 desc[UR28][R214.64+0x22], R134 ;  /* 0x00002286d6007986 */ /* 0x0005e2000c10151c */
[C---:B------:R-:W-:Y:S03]  /*1cdd0*/  HMMA.16816.F32 R40, R136.reuse, R142, R40 ;  /* 0x0000008e8828723c */ /* 0x040fe60000001828 */
[----:B------:R-:W4:Y:S02]  /*1cde0*/  LDSM.16.MT88.4 R140, [R186+0x1a000] ;  /* 0x01a00000ba8c783b */ /* 0x000f240000004200 */
[----:B------:R-:W-:Y:S06]  /*1cdf0*/  PRMT R159, R158, 0x7610, R159 ;  /* 0x000076109e9f7816 */ /* 0x000fec000000009f */
[----:B---3--:R1:W3:Y:S04]  /*1ce00*/  LDL.S16 R162, [R1+0x34] ;  /* 0x0000340001a27983 */ /* 0x0082e80000100600 */
[----:B------:R-:W-:Y:S04]  /*1ce10*/  @!P5 STL.S16 [R1+0x24], R164 ;  /* 0x000024a40100d387 */ /* 0x000fe80000100600 */
[----:B------:R-:W-:Y:S04]  /*1ce20*/  @!P4 STL.S16 [R1+0x20], R158 ;  /* 0x0000209e0100c387 */ /* 0x000fe80000100600 */
[----:B------:R1:W3:Y:S01]  /*1ce30*/  LDL.S16 R157, [R1+0x30] ;  /* 0x00003000019d7983 */ /* 0x0002e20000100600 */
[----:B--2---:R-:W-:Y:S03]  /*1ce40*/  PRMT R134, R133, 0x7632, R134 ;  /* 0x0000763285867816 */ /* 0x004fe60000000086 */
[----:B------:R1:W2:Y:S01]  /*1ce50*/  LDL.S16 R156, [R1+0x18] ;  /* 0x00001800019c7983 */ /* 0x0002a20000100600 */
[C---:B----4-:R-:W-:Y:S06]  /*1ce60*/  HMMA.16816.F32 R44, R136.reuse, R140, R44 ;  /* 0x0000008c882c723c */ /* 0x050fec000000182c */
[C---:B------:R-:W-:Y:S01]  /*1ce70*/  HMMA.16816.F32 R48, R136.reuse, R142, R48 ;  /* 0x0000008e8830723c */ /* 0x040fe20000001830 */
[----:B------:R-:W4:Y:S05]  /*1ce80*/  LDSM.16.MT88.4 R140, [R188+0x1a000] ;  /* 0x01a00000bc8c783b */ /* 0x000f2a0000004200 */
        /* <DEDUP_REMOVED lines=14> */
[----:B------:R-:W4:Y:S04]  /*1cf70*/  LDSM.16.MT88.4 R140, [R187+0x1c000] ;  /* 0x01c00000bb8c783b */ /* 0x000f280000004200 */
[----:B-----5:R-:W-:Y:S02]  /*1cf80*/  @!P1 HADD2 R161, -R134.H0_H0, -RZ.H0_H0 ;  /* 0xa00000ff86a19230 */ /* 0x020fe40000000900 */
[----:B---3--:R-:W-:Y:S05]  /*1cf90*/  @!P3 HADD2 R162, -R133.H0_H0, -RZ.H0_H0 ;  /* 0xa00000ff85a2b230 */ /* 0x008fea0000000900 */
[----:B------:R-:W-:Y:S04]  /*1cfa0*/  @!P3 STL.S16 [R1+0x34], R162 ;  /* 0x000034a20100b387 */ /* 0x000fe80000100600 */
[----:B------:R-:W-:Y:S01]  /*1cfb0*/  @!P1 STL.S16 [R1+0x28], R161 ;  /* 0x000028a101009387 */ /* 0x000fe20000100600 */
[C---:B----4-:R-:W-:Y:S03]  /*1cfc0*/  HMMA.16816.F32 R92, R136.reuse, R140, R92 ;  /* 0x0000008c885c723c */ /* 0x050fe6000000185c */
[----:B------:R-:W-:Y:S03]  /*1cfd0*/  @!P0 HADD2 R157, -R135.H0_H0, -RZ.H0_H0 ;  /* 0xa00000ff879d8230 */ /* 0x000fe60000000900 */
[C---:B------:R-:W-:Y:S01]  /*1cfe0*/  HMMA.16816.F32 R96, R136.reuse, R142, R96 ;  /* 0x0000008e8860723c */ /* 0x040fe20000001860 */
[----:B------:R-:W3:Y:S08]  /*1cff0*/  LDSM.16.MT88.4 R140, [R185+0x1e000] ;  /* 0x01e00000b98c783b */ /* 0x000ef00000004200 */
[----:B------:R-:W-:Y:S01]  /*1d000*/  @!P0 STL.S16 [R1+0x30], R157 ;  /* 0x0000309d01008387 */ /* 0x000fe20000100600 */
        /* <DEDUP_REMOVED lines=10> */
[----:B------:R-:W-:Y:S01]  /*1d0b0*/  HMMA.16816.F32 R128, R136, R142, R128 ;  /* 0x0000008e8880723c */ /* 0x000fe20000001880 */
[----:B------:R-:W3:Y:S01]  /*1d0c0*/  MUFU.EX2 R138, R213 ;  /* 0x000000d5008a7308 */ /* 0x000ee20000000800 */
[----:B------:R-:W4:Y:S05]  /*1d0d0*/  LDSM.16.MT88.4 R140, [R185+0x18800] ;  /* 0x01880000b98c783b */ /* 0x000f2a0000004200 */
[----:B------:R-:W-:Y:S01]  /*1d0e0*/  FADD.FTZ R139, R145, R151 ;  /* 0x00000097918b7221 */ /* 0x000fe20000010000 */
[--C-:B------:R-:W-:Y:S03]  /*1d0f0*/  HSET2.LE.AND R137, R146, R169.reuse, PT ;  /* 0x000000a992897233 */ /* 0x100fe60003803000 */
[--C-:B------:R-:W-:Y:S02]  /*1d100*/  HSET2.LE.AND R136, R148, R169.reuse, PT ;  /* 0x000000a994887233 */ /* 0x100fe40003803000 */
[----:B------:R-:W5:Y:S03]  /*1d110*/  MUFU.EX2 R148, R212 ;  /* 0x000000d400947308 */ /* 0x000f660000000800 */
[----:B------:R-:W-:Y:S01]  /*1d120*/  LOP3.LUT R136, R136, R144, RZ, 0xc0, !PT ;  /* 0x0000009088887212 */ /* 0x000fe200078ec0ff */
[----:B---3--:R-:W-:Y:S01]  /*1d130*/  FADD.FTZ R158, R138, R139 ;  /* 0x0000008b8a9e7221 */ /* 0x008fe20000010000 */
[----:B------:R-:W-:Y:S02]  /*1d140*/  PRMT R139, R0, 0x5410, R2 ;  /* 0x00005410008b7816 */ /* 0x000fe40000000002 */
[----:B------:R-:W-:Y:S02]  /*1d150*/  @!P5 PRMT R0, R163, 0x5410, RZ ;  /* 0x00005410a300d816 */ /* 0x000fe400000000ff */
[----:B------:R-:W-:Y:S02]  /*1d160*/  @!P4 PRMT R2, R159, 0x5410, RZ ;  /* 0x000054109f02c816 */ /* 0x000fe400000000ff */
[----:B------:R-:W-:Y:S01]  /*1d170*/  ISETP.LE.U32.AND P4, PT, R154, UR14, PT ;  /* 0x0000000e9a007c0c */ /* 0x000fe2000bf83070 */
[----:B------:R3:W-:Y:S01]  /*1d180*/  STG.E.U16 desc[UR28][R218.64+0x20], R0 ;  /* 0x00002000da007986 */ /* 0x0007e2000c10151c */
[----:B------:R-:W-:Y:S02]  /*1d190*/  F2FP.F16.F32.PACK_AB R160, R138, R145 ;  /* 0x000000918aa0723e */ /* 0x000fe400000000ff */
[--C-:B------:R-:W-:Y:S01]  /*1d1a0*/  HSET2.LE.AND R138, R147, R169.reuse, PT ;  /* 0x000000a9938a7233 */ /* 0x100fe20003803000 */
[----:B------:R1:W-:Y:S01]  /*1d1b0*/  STG.E.U16 desc[UR28][R218.64+0x22], R2 ;  /* 0x00002202da007986 */ /* 0x0003e2000c10151c */
[----:B------:R-:W-:Y:S02]  /*1d1c0*/  LOP3.LUT R137, R137, R139, RZ, 0xc0, !PT ;  /* 0x0000008b89897212 */ /* 0x000fe400078ec0ff */
[--C-:B------:R-:W-:Y:S01]  /*1d1d0*/  HSET2.LE.AND R139, R150, R169.reuse, PT ;  /* 0x000000a9968b7233 */ /* 0x100fe20003803000 */
[----:B------:R-:W4:Y:S01]  /*1d1e0*/  LDSM.16.MT88.4 R144, [R186+0x18800] ;  /* 0x01880000ba90783b */ /* 0x000f220000004200 */
[----:B-----5:R-:W-:Y:S03]  /*1d1f0*/  F2FP.F16.F32.PACK_AB R165, R148, R149 ;  /* 0x0000009594a5723e */ /* 0x020fe600000000ff */
[----:B--2---:R-:W-:Y:S05]  /*1d200*/  @!P4 HADD2 R156, -R152.H0_H0, -RZ.H0_H0 ;  /* 0xa00000ff989cc230 */ /* 0x004fea0000000900 */
[----:B------:R-:W-:Y:S01]  /*1d210*/  @!P4 STL.S16 [R1+0x18], R156 ;  /* 0x0000189c0100c387 */ /* 0x000fe20000100600 */
[----:B---3--:R-:W-:Y:S04]  /*1d220*/  PRMT R0, R133, 0x5410, R134 ;  /* 0x0000541085007816 */ /* 0x008fe80000000086 */
[----:B------:R-:W-:Y:S02]  /*1d230*/  LOP3.LUT R138, R138, R0, RZ, 0xc0, !PT ;  /* 0x000000008a8a7212 */ /* 0x000fe400078ec0ff */
[----:B------:R-:W-:Y:S02]  /*1d240*/  PRMT R0, R135, 0x5410, R152 ;  /* 0x0000541087007816 */ /* 0x000fe40000000098 */
[----:B-1----:R-:W-:Y:S02]  /*1d250*/  PRMT R2, R157, 0x7610, R2 ;  /* 0x000076109d027816 */ /* 0x002fe40000000002 */
[----:B------:R-:W-:Y:S01]  /*1d260*/  LOP3.LUT R139, R139, R0, RZ, 0xc0, !PT ;  /* 0x000000008b8b7212 */ /* 0x000fe200078ec0ff */
[--C-:B------:R-:W-:Y:S01]  /*1d270*/  FADD.FTZ R0, R149, R153.reuse ;  /* 0x0000009995007221 */ /* 0x100fe20000010000 */
[----:B------:R-:W-:Y:S02]  /*1d280*/  PRMT R153, R161, 0x7610, R153 ;  /* 0x00007610a1997816 */ /* 0x000fe40000000099 */
[----:B------:R2:W3:Y:S01]  /*1d290*/  LDL.S16 R161, [R1+0x3c] ;  /* 0x00003c0001a17983 */ /* 0x0004e20000100600 */
[--C-:B------:R-:W-:Y:S01]  /*1d2a0*/  FADD.FTZ R159, R148, R0.reuse ;  /* 0x00000000949f7221 */ /* 0x100fe20000010000 */
[----:B------:R-:W-:Y:S01]  /*1d2b0*/  @!P1 PRMT R134, R153, 0x5410, RZ ;  /* 0x0000541099869816 */ /* 0x000fe200000000ff */
[C---:B----4-:R-:W-:Y:S01]  /*1d2c0*/  HMMA.16816.F32 R4, R136.reuse, R140, R4 ;  /* 0x0000008c8804723c */ /* 0x050fe20000001804 */
[----:B------:R-:W1:Y:S02]  /*1d2d0*/  LDSM.16.MT88.4 R148, [R188+0x18800] ;  /* 0x01880000bc94783b */ /* 0x000e640000004200 */
[----:B------:R-:W-:Y:S02]  /*1d2e0*/  @!P0 PRMT R135, R2, 0x5410, RZ ;  /* 0x0000541002878816 */ /* 0x000fe400000000ff */
[----:B------:R-:W-:Y:S01]  /*1d2f0*/  PRMT R0, R162, 0x7610, R0 ;  /* 0x00007610a2007816 */ /* 0x000fe20000000000 */
[C---:B------:R-:W-:Y:S01]  /*1d300*/  HMMA.16816.F32 R8, R136.reuse, R142, R8 ;  /* 0x0000008e8808723c */ /* 0x040fe20000001808 */
[----:B------:R-:W4:Y:S02]  /*1d310*/  MUFU.EX2 R2, R226 ;  /* 0x000000e200027308 */ /* 0x000f240000000800 */
[----:B------:R-:W5:Y:S02]  /*1d320*/  LDSM.16.MT88.4 R140, [R187+0x18800] ;  /* 0x01880000bb8c783b */ /* 0x000f640000004200 */
[----:B------:R-:W-:Y:S01]  /*1d330*/  @!P3 PRMT R133, R0, 0x5410, RZ ;  /* 0x000054100085b816 */ /* 0x000fe200000000ff */
[C---:B------:R-:W-:Y:S05]  /*1d340*/  HMMA.16816.F32 R12, R136.reuse, R144, R12 ;  /* 0x00000090880c723c */ /* 0x040fea000000180c */
[----:B------:R2:W-:Y:S01]  /*1d350*/  STG.E.U16 desc[UR28][R214.64+0x32], R134 ;  /* 0x00003286d6007986 */ /* 0x0005e2000c10151c */
[C---:B------:R-:W-:Y:S03]  /*1d360*/  HMMA.16816.F32 R16, R136.reuse, R146, R16 ;  /* 0x000000928810723c */ /* 0x040fe60000001810 */
[----:B------:R-:W4:Y:S02]  /*1d370*/  LDSM.16.MT88.4 R144, [R185+0x1a800] ;  /* 0x01a80000b990783b */ /* 0x000f240000004200 */
[----:B------:R-:W-:Y:S06]  /*1d380*/  LOP3.LUT R0, R243, UR42, RZ, 0x3c, !PT ;  /* 0x0000002af3007c12 */ /* 0x000fec000f8e3cff */
[----:B------:R5:W-:Y:S01]  /*1d390*/  STG.E.U16 desc[UR28][R214.64+0x30], R133 ;  /* 0x00003085d6007986 */ /* 0x000be2000c10151c */
[----:B------:R-:W-:Y:S01]  /*1d3a0*/  IMAD.WIDE.U32 R154, R0, -0x326172a9, RZ ;  /* 0xcd9e8d57009a7825 */ /* 0x000fe200078e00ff */
[----:B------:R-:W-:Y:S02]  /*1d3b0*/  PRMT R0, R156, 0x7610, R0 ;  /* 0x000076109c007816 */ /* 0x000fe40000000000 */
[----:B------:R4:W-:Y:S02]  /*1d3c0*/  STG.E.U16 desc[UR28][R218.64+0x30], R135 ;  /* 0x00003087da007986 */ /* 0x0009e4000c10151c */
[----:B------:R-:W-:Y:S02]  /*1d3d0*/  @!P4 PRMT R152, R0, 0x5410, RZ ;  /* 0x000054100098c816 */ /* 0x000fe400000000ff */
[----:B------:R-:W4:Y:S01]  /*1d3e0*/  MUFU.EX2 R0, R225 ;  /* 0x000000e100007308 */ /* 0x000f220000000800 */
[----:B------:R-:W-:Y:S02]  /*1d3f0*/  LOP3.LUT R154, R233, UR32, R154, 0x96, !PT ;  /* 0x00000020e99a7c12 */ /* 0x000fe4000f8e969a */
[----:B------:R4:W-:Y:S01]  /*1d400*/  STG.E.U16 desc[UR28][R218.64+0x32], R152 ;  /* 0x00003298da007986 */ /* 0x0009e2000c10151c */
[C---:B-1----:R-:W-:Y:S03]  /*1d410*/  HMMA.16816.F32 R20, R136.reuse, R148, R20 ;  /* 0x000000948814723c */ /* 0x042fe60000001814 */
[----:B--2---:R-:W-:Y:S01]  /*1d420*/  LOP3.LUT R134, R155, UR23, R166, 0x96, !PT ;  /* 0x000000179b867c12 */ /* 0x004fe2000f8e96a6 */
[----:B------:R-:W-:Y:S02]  /*1d430*/  IMAD.WIDE.U32 R154, R154, -0x2daee0ad, RZ ;  /* 0xd2511f539a9a7825 */ /* 0x000fe400078e00ff */
[C---:B------:R-:W-:Y:S01]  /*1d440*/  HMMA.16816.F32 R24, R136.reuse, R150, R24 ;  /* 0x000000968818723c */ /* 0x040fe20000001818 */
[----:B------:R-:W1:Y:S05]  /*1d450*/  LDSM.16.MT88.4 R148, [R186+0x1a800] ;  /* 0x01a80000ba94783b */ /* 0x000e6a0000004200 */
[C---:B-----5:R-:W-:Y:S01]  /*1d460*/  HMMA.16816.F32 R28, R136.reuse, R140, R28 ;  /* 0x0000008c881c723c */ /* 0x060fe2000000181c */
[----:B------:R-:W-:Y:S05]  /*1d470*/  MUFU.EX2 R133, R224 ;  /* 0x000000e000857308 */ /* 0x000fea0000000800 */
[C---:B------:R-:W-:Y:S01]  /*1d480*/  HMMA.16816.F32 R32, R136.reuse, R142, R32 ;  /* 0x0000008e8820723c */ /* 0x040fe20000001820 */
[----:B------:R-:W2:Y:S04]  /*1d490*/  LDSM.16.MT88.4 R140, [R188+0x1a800] ;  /* 0x01a80000bc8c783b */ /* 0x000ea80000004200 */
[----:B----4-:R-:W-:Y:S01]  /*1d4a0*/  IMAD.WIDE.U32 R134, R134, -0x2daee0ad, RZ ;  /* 0xd2511f5386867825 */ /* 0x010fe200078e00ff */
[C---:B------:R-:W-:Y:S05]  /*1d4b0*/  HMMA.16816.F32 R36, R136.reuse, R144, R36 ;  /* 0x000000908824723c */ /* 0x040fea0000001824 */
[----:B------:R-:W-:Y:S01]  /*1d4c0*/  LOP3.LUT R152, R135, UR38, R240, 0x96, !PT ;  /* 0x0000002687987c12 */ /* 0x000fe2000f8e96f0 */
[C---:B------:R-:W-:Y:S01]  /*1d4d0*/  HMMA.16816.F32 R40, R136.reuse, R146, R40 ;  /* 0x000000928828723c */ /* 0x040fe20000001828 */
[----:B------:R-:W4:Y:S04]  /*1d4e0*/  LDSM.16.MT88.4 R144, [R187+0x1a800] ;  /* 0x01a80000bb90783b */ /* 0x000f280000004200 */
[----:B------:R-:W-:Y:S01]  /*1d4f0*/  LOP3.LUT R134, R155, UR26, R134, 0x96, !PT ;  /* 0x0000001a9b867c12 */ /* 0x000fe2000f8e9686 */
[----:B------:R-:W-:Y:S05]  /*1d500*/  IMAD.WIDE.U32 R152, R152, -0x326172a9, RZ ;  /* 0xcd9e8d5798987825 */ /* 0x000fea00078e00ff */
[----:B------:R-:W-:Y:S01]  /*1d510*/  IMAD.WIDE.U32 R134, R134, -0x326172a9, RZ ;  /* 0xcd9e8d5786867825 */ /* 0x000fe200078e00ff */
[----:B------:R-:W-:Y:S04]  /*1d520*/  LOP3.LUT R156, R153, UR25, R232, 0x96, !PT ;  /* 0x00000019999c7c12 */ /* 0x000fe8000f8e96e8 */
[----:B------:R-:W-:Y:S01]  /*1d530*/  LOP3.LUT R152, R135, UR41, R152, 0x96, !PT ;  /* 0x0000002987987c12 */ /* 0x000fe2000f8e9698 */
[C---:B-1----:R-:W-:Y:S01]  /*1d540*/  HMMA.16816.F32 R44, R136.reuse, R148, R44 ;  /* 0x00000094882c723c */ /* 0x042fe2000000182c */
[----:B------:R-:W1:Y:S02]  /*1d550*/  MUFU.EX2 R135, R223 ;  /* 0x000000df00877308 */ /* 0x000e640000000800 */
[----:B------:R-:W-:Y:S03]  /*1d560*/  IMAD.WIDE.U32 R156, R156, -0x2daee0ad, RZ ;  /* 0xd2511f539c9c7825 */ /* 0x000fe600078e00ff */
[C---:B------:R-:W-:Y:S01]  /*1d570*/  HMMA.16816.F32 R48, R136.reuse, R150, R48 ;  /* 0x000000968830723c */ /* 0x040fe20000001830 */
[----:B------:R-:W5:Y:S04]  /*1d580*/  LDSM.16.MT88.4 R148, [R185+0x1c800] ;  /* 0x01c80000b994783b */ /* 0x000f680000004200 */
[----:B------:R-:W-:Y:S01]  /*1d590*/  IMAD.WIDE.U32 R162, R152, -0x2daee0ad, RZ ;  /* 0xd2511f5398a27825 */ /* 0x000fe200078e00ff */
[C---:B--2---:R-:W-:Y:S05]  /*1d5a0*/  HMMA.16816.F32 R52, R136.reuse, R140, R52 ;  /* 0x0000008c8834723c */ /* 0x044fea0000001834 */
[----:B------:R-:W-:Y:S01]  /*1d5b0*/  LOP3.LUT R154, R157, UR34, R154, 0x96, !PT ;  /* 0x000000229d9a7c12 */ /* 0x000fe2000f8e969a */
[C---:B------:R-:W-:Y:S01]  /*1d5c0*/  HMMA.16816.F32 R56, R136.reuse, R142, R56 ;  /* 0x0000008e8838723c */ /* 0x040fe20000001838 */
[----:B------:R-:W-:Y:S04]  /*1d5d0*/  UMOV UR34, UR20 ;  /* 0x0000001400227c82 */ /* 0x000fe80008000000 */
[----:B------:R-:W-:Y:S01]  /*1d5e0*/  FADD.FTZ R140, R2, R158 ;  /* 0x0000009e028c7221 */ /* 0x000fe20000010000 */
[C---:B----4-:R-:W-:Y:S05]  /*1d5f0*/  HMMA.16816.F32 R60, R136.reuse, R144, R60 ;  /* 0x00000090883c723c */ /* 0x050fea000000183c */
[----:B------:R-:W-:Y:S01]  /*1d600*/  LOP3.LUT R156, R163, UR33, R156, 0x96, !PT ;  /* 0x00000021a39c7c12 */ /* 0x000fe2000f8e969c */
[C---:B------:R-:W-:Y:S01]  /*1d610*/  HMMA.16816.F32 R64, R136.reuse, R146, R64 ;  /* 0x000000928840723c */ /* 0x040fe20000001840 */
[----:B------:R-:W-:Y:S04]  /*1d620*/  LDSM.16.MT88.4 R144, [R188+0x1c800] ;  /* 0x01c80000bc90783b */ /* 0x000fe80000004200 */
[----:B------:R-:W-:Y:S01]  /*1d630*/  IMAD.WIDE.U32 R154, R154, -0x326172a9, RZ ;  /* 0xcd9e8d579a9a7825 */ /* 0x000fe200078e00ff */
[C---:B------:R-:W-:Y:S05]  /*1d640*/  F2FP.F16.F32.PACK_AB R163, R0.reuse, R2 ;  /* 0x0000000200a3723e */ /* 0x040fea00000000ff */
[----:B------:R-:W-:Y:S02]  /*1d650*/  FADD.FTZ R152, R0, R140 ;  /* 0x0000008c00987221 */ /* 0x000fe40000010000 */
[----:B------:R-:W2:Y:S01]  /*1d660*/  LDSM.16.MT88.4 R140, [R186+0x1c800] ;  /* 0x01c80000ba8c783b */ /* 0x000ea20000004200 */
[----:B------:R-:W-:Y:S04]  /*1d670*/  IMAD.WIDE.U32 R156, R156, -0x326172a9, RZ ;  /* 0xcd9e8d579c9c7825 */ /* 0x000fe800078e00ff */
[----:B-1----:R-:W-:Y:S01]  /*1d680*/  FADD.FTZ R0, R135, R159 ;  /* 0x0000009f87007221 */ /* 0x002fe20000010000 */
[----:B------:R-:W-:Y:S02]  /*1d690*/  LOP3.LUT R212, R155, UR37, R134, 0x96, !PT ;  /* 0x000000259bd47c12 */ /* 0x000fe4000f8e9686 */
[C---:B------:R-:W-:Y:S01]  /*1d6a0*/  F2FP.F16.F32.PACK_AB R134, R133.reuse, R135 ;  /* 0x000000878586723e */ /* 0x040fe200000000ff */
[C---:B-----5:R-:W-:Y:S01]  /*1d6b0*/  HMMA.16816.F32 R68, R136.reuse, R148, R68 ;  /* 0x000000948844723c */ /* 0x060fe20000001844 */
[----:B------:R-:W1:Y:S02]  /*1d6c0*/  MUFU.EX2 R135, R227 ;  /* 0x000000e300877308 */ /* 0x000e640000000800 */
[----:B------:R-:W-:Y:S01]  /*1d6d0*/  FADD.FTZ R164, R133, R0 ;  /* 0x0000000085a47221 */ /* 0x000fe20000010000 */
[----:B------:R-:W-:Y:S01]  /*1d6e0*/  LOP3.LUT R133, R157, UR27, R154, 0x96, !PT ;  /* 0x0000001b9d857c12 */ /* 0x000fe2000f8e969a */
[----:B------:R-:W-:Y:S01]  /*1d6f0*/  IMAD.WIDE.U32 R212, R212, -0x2daee0ad, RZ ;  /* 0xd2511f53d4d47825 */ /* 0x000fe200078e00ff */
[C---:B------:R-:W-:Y:S01]  /*1d700*/  HMMA.16816.F32 R72, R136.reuse, R150, R72 ;  /* 0x000000968848723c */ /* 0x040fe20000001848 */
[----:B------:R-:W4:Y:S04]  /*1d710*/  LDSM.16.MT88.4 R148, [R187+0x1c800] ;  /* 0x01c80000bb94783b */ /* 0x000f280000004200 */
[----:B------:R-:W-:Y:S02]  /*1d720*/  LOP3.LUT R0, R133, 0xff, RZ, 0xc0, !PT ;  /* 0x000000ff85007812 */ /* 0x000fe400078ec0ff */
[----:B------:R-:W-:Y:S02]  /*1d730*/  PRMT R2, R160, 0x7632, R2 ;  /* 0x00007632a0027816 */ /* 0x000fe40000000002 */
[----:B------:R-:W-:Y:S02]  /*1d740*/  ISETP.LE.U32.AND P0, PT, R0, UR14, PT ;  /* 0x0000000e00007c0c */ /* 0x000fe4000bf03070 */
[----:B------:R-:W-:Y:S02]  /*1d750*/  PRMT R0, R160, 0x7610, R0 ;  /* 0x00007610a0007816 */ /* 0x000fe40000000000 */
[----:B------:R-:W-:Y:S02]  /*1d760*/  SHF.R.U32.HI R153, RZ, 0x10, R156 ;  /* 0x00000010ff997819 */ /* 0x000fe4000001169c */
[----:B------:R-:W-:Y:S01]  /*1d770*/  PRMT R191, R134, 0x7632, R191 ;  /* 0x0000763286bf7816 */ /* 0x000fe200000000bf */
[C---:B--2---:R-:W-:Y:S06]  /*1d780*/  HMMA.16816.F32 R76, R136.reuse, R140, R76 ;  /* 0x0000008c884c723c */ /* 0x044fec000000184c */
[C---:B------:R-:W-:Y:S01]  /*1d790*/  HMMA.16816.F32 R80, R136.reuse, R142, R80 ;  /* 0x0000008e8850723c */ /* 0x040fe20000001850 */
[----:B------:R-:W2:Y:S05]  /*1d7a0*/  LDSM.16.MT88.4 R140, [R185+0x1e800] ;  /* 0x01e80000b98c783b */ /* 0x000eaa0000004200 */
[C---:B------:R-:W-:Y:S06]  /*1d7b0*/  HMMA.16816.F32 R84, R136.reuse, R144, R84 ;  /* 0x000000908854723c */ /* 0x040fec0000001854 */
[C---:B------:R-:W-:Y:S05]  /*1d7c0*/  HMMA.16816.F32 R88, R136.reuse, R146, R88 ;  /* 0x000000928858723c */ /* 0x040fea0000001858 */
[----:B------:R-:W-:Y:S01]  /*1d7d0*/  FADD.FTZ R144, R182, R152 ;  /* 0x00000098b6907221 */ /* 0x000fe20000010000 */
[C---:B----4-:R-:W-:Y:S05]  /*1d7e0*/  HMMA.16816.F32 R92, R136.reuse, R148, R92 ;  /* 0x00000094885c723c */ /* 0x050fea000000185c */
[----:B------:R-:W-:Y:S01]  /*1d7f0*/  PRMT R152, R0, 0x5410, R2 ;  /* 0x0000541000987816 */ /* 0x000fe20000000002 */
[C---:B------:R-:W-:Y:S01]  /*1d800*/  HMMA.16816.F32 R96, R136.reuse, R150, R96 ;  /* 0x000000968860723c */ /* 0x040fe20000001860 */
[----:B------:R-:W-:Y:S04]  /*1d810*/  LDSM.16.MT88.4 R148, [R188+0x1e800] ;  /* 0x01e80000bc94783b */ /* 0x000fe80000004200 */
[----:B-1----:R-:W-:Y:S06]  /*1d820*/  F2FP.F16.F32.PACK_AB R182, R135, R182 ;  /* 0x000000b687b6723e */ /* 0x002fec00000000ff */
[----:B------:R-:W-:Y:S01]  /*1d830*/  PRMT R181, R182, 0x7632, R181 ;  /* 0x00007632b6b57816 */ /* 0x000fe200000000b5 */
[C---:B--2---:R-:W-:Y:S06]  /*1d840*/  HMMA.16816.F32 R100, R136.reuse, R140, R100 ;  /* 0x0000008c8864723c */ /* 0x044fec0000001864 */
[C---:B------:R-:W-:Y:S01]  /*1d850*/  HMMA.16816.F32 R104, R136.reuse, R142, R104 ;  /* 0x0000008e8868723c */ /* 0x040fe20000001868 */
[----:B------:R-:W-:Y:S04]  /*1d860*/  LDSM.16.MT88.4 R140, [R187+0x1e800] ;  /* 0x01e80000bb8c783b */ /* 0x000fe80000004200 */
[----:B---3--:R-:W-:Y:S05]  /*1d870*/  @!P0 HADD2 R161, -R0.H0_H0, -RZ.H0_H0 ;  /* 0xa00000ff00a18230 */ /* 0x008fea0000000900 */
[----:B------:R1:W-:Y:S01]  /*1d880*/  @!P0 STL.S16 [R1+0x3c], R161 ;  /* 0x00003ca101008387 */ /* 0x0003e20000100600 */
[----:B------:R-:W-:Y:S03]  /*1d890*/  PRMT R145, R161, 0x7610, R145 ;  /* 0x00007610a1917816 */ /* 0x000fe60000000091 */
[----:B------:R2:W3:Y:S01]  /*1d8a0*/  LDL.S16 R166, [R1+0x14] ;  /* 0x0000140001a67983 */ /* 0x0004e20000100600 */
[----:B------:R-:W-:Y:S03]  /*1d8b0*/  @!P0 PRMT R0, R145, 0x5410, RZ ;  /* 0x0000541091008816 */ /* 0x000fe600000000ff */
[----:B------:R2:W4:Y:S04]  /*1d8c0*/  LDL.S16 R158, [R1+0x10] ;  /* 0x00001000019e7983 */ /* 0x0005280000100600 */
[----:B------:R5:W-:Y:S01]  /*1d8d0*/  STG.E.U16 desc[UR28][R214.64+0x40], R0 ;  /* 0x00004000d6007986 */ /* 0x000be2000c10151c */
[----:B-1----:R-:W-:Y:S01]  /*1d8e0*/  FADD.FTZ R161, R135, R144 ;  /* 0x0000009087a17221 */ /* 0x002fe20000010000 */
[C---:B------:R-:W-:Y:S02]  /*1d8f0*/  LOP3.LUT R135, R156.reuse, 0xff, RZ, 0xc0, !PT ;  /* 0x000000ff9c877812 */ /* 0x040fe400078ec0ff */
[----:B------:R-:W1:Y:S02]  /*1d900*/  LDSM.16.MT88.4 R144, [R186+0x1e800] ;  /* 0x01e80000ba90783b */ /* 0x000e640000004200 */
[----:B------:R-:W-:Y:S02]  /*1d910*/  ISETP.LE.U32.AND P0, PT, R135, UR14, PT ;  /* 0x0000000e87007c0c */ /* 0x000fe4000bf03070 */
[----:B------:R-:W-:Y:S02]  /*1d920*/  LOP3.LUT R135, R156, 0xffff, RZ, 0xc0, !PT ;  /* 0x0000ffff9c877812 */ /* 0x000fe400078ec0ff */
[----:B-----5:R-:W-:Y:S04]  /*1d930*/  LOP3.LUT R0, R133, 0xffff, RZ, 0xc0, !PT ;  /* 0x0000ffff85007812 */ /* 0x020fe800078ec0ff */
[----:B------:R-:W-:Y:S04]  /*1d940*/  SHF.R.U32.HI R0, RZ, 0x8, R0 ;  /* 0x00000008ff007819 */ /* 0x000fe80000011600 */
[----:B------:R-:W-:Y:S04]  /*1d950*/  LOP3.LUT R0, R0, 0xffff, RZ, 0xc0, !PT ;  /* 0x0000ffff00007812 */ /* 0x000fe800078ec0ff */
[----:B------:R-:W-:Y:S02]  /*1d960*/  ISETP.LE.U32.AND P5, PT, R0, UR14, PT ;  /* 0x0000000e00007c0c */ /* 0x000fe4000bfa3070 */
[----:B------:R-:W-:Y:S04]  /*1d970*/  SHF.R.U32.HI R0, RZ, 0x18, R133 ;  /* 0x00000018ff007819 */ /* 0x000fe80000011685 */
[----:B------:R-:W-:Y:S02]  /*1d980*/  ISETP.LE.U32.AND P3, PT, R0, UR14, PT ;  /* 0x0000000e00007c0c */ /* 0x000fe4000bf63070 */
[----:B------:R-:W-:Y:S02]  /*1d990*/  LOP3.LUT R0, R157, UR27, R154, 0x96, !PT ;  /* 0x0000001b9d007c12 */ /* 0x000fe4000f8e969a */
[----:B------:R-:W-:Y:S01]  /*1d9a0*/  LOP3.LUT R154, R156, 0xff, RZ, 0xc0, !PT ;  /* 0x000000ff9c9a7812 */ /* 0x000fe200078ec0ff */
[C---:B-1----:R-:W-:Y:S06]  /*1d9b0*/  HMMA.16816.F32 R108, R136.reuse, R144, R108 ;  /* 0x00000090886c723c */ /* 0x042fec000000186c */
[C---:B------:R-:W-:Y:S05]  /*1d9c0*/  HMMA.16816.F32 R112, R136.reuse, R146, R112 ;  /* 0x000000928870723c */ /* 0x040fea0000001870 */
[----:B------:R-:W-:Y:S01]  /*1d9d0*/  SHF.R.U32.HI R145, RZ, 0x8, R135 ;  /* 0x00000008ff917819 */ /* 0x000fe20000011687 */
[C---:B------:R-:W-:Y:S05]  /*1d9e0*/  HMMA.16816.F32 R116, R136.reuse, R148, R116 ;  /* 0x000000948874723c */ /* 0x040fea0000001874 */
[----:B------:R-:W-:Y:S01]  /*1d9f0*/  SHF.R.U32.HI R144, RZ, 0x10, R133 ;  /* 0x00000010ff907819 */ /* 0x000fe20000011685 */
[C---:B------:R-:W-:Y:S05]  /*1da00*/  HMMA.16816.F32 R120, R136.reuse, R150, R120 ;  /* 0x000000968878723c */ /* 0x040fea0000001878 */
[----:B------:R-:W-:Y:S01]  /*1da10*/  PRMT R159, R154, 0x5410, R145 ;  /* 0x000054109a9f7816 */ /* 0x000fe20000000091 */
[C---:B------:R-:W-:Y:S05]  /*1da20*/  HMMA.16816.F32 R124, R136.reuse, R140, R124 ;  /* 0x0000008c887c723c */ /* 0x040fea000000187c */
[----:B------:R-:W-:Y:S01]  /*1da30*/  LOP3.LUT R145, R156, 0xffff, RZ, 0xc0, !PT ;  /* 0x0000ffff9c917812 */ /* 0x000fe200078ec0ff */
[----:B------:R-:W-:Y:S01]  /*1da40*/  HMMA.16816.F32 R128, R136, R142, R128 ;  /* 0x0000008e8880723c */ /* 0x000fe20000001880 */
[----:B------:R-:W-:Y:S04]  /*1da50*/  LDSM.16.MT88.4 R140, [R188+0x19000] ;  /* 0x01900000bc8c783b */ /* 0x000fe80000004200 */
[----:B------:R-:W-:Y:S02]  /*1da60*/  LOP3.LUT R144, R144, 0xff, RZ, 0xc0, !PT ;  /* 0x000000ff90907812 */ /* 0x000fe400078ec0ff */
[----:B------:R-:W-:Y:S01]  /*1da70*/  SHF.R.U32.HI R135, RZ, 0x18, R156 ;  /* 0x00000018ff877819 */ /* 0x000fe2000001169c */
[----:B------:R-:W-:Y:S01]  /*1da80*/  FADD.FTZ R139, R180, R164 ;  /* 0x000000a4b48b7221 */ /* 0x000fe20000010000 */
[----:B------:R-:W-:Y:S02]  /*1da90*/  ISETP.LE.U32.AND P1, PT, R144, UR14, PT ;  /* 0x0000000e90007c0c */ /* 0x000fe4000bf23070 */
[----:B------:R-:W-:Y:S02]  /*1daa0*/  LOP3.LUT R133, R153, 0xff, RZ, 0xc0, !PT ;  /* 0x000000ff99857812 */ /* 0x000fe400078ec0ff */
[----:B------:R-:W-:Y:S01]  /*1dab0*/  SHF.R.U32.HI R145, RZ, 0x8, R145 ;  /* 0x00000008ff917819 */ /* 0x000fe20000011691 */
[----:B------:R-:W1:Y:S01]  /*1dac0*/  MUFU.EX2 R153, R230 ;  /* 0x000000e600997308 */ /* 0x000e620000000800 */
        /* <DEDUP_REMOVED lines=15> */
[----:B------:R-:W5:Y:S01]  /*1dbc0*/  LDSM.16.MT88.4 R144, [R185+0x19000] ;  /* 0x01900000b990783b */ /* 0x000f620000004200 */
[----:B------:R-:W-:Y:S02]  /*1dbd0*/  ISETP.LE.U32.AND P4, PT, R148, UR14, PT ;  /* 0x0000000e94007c0c */ /* 0x000fe4000bf83070 */
[--C-:B------:R-:W-:Y:S01]  /*1dbe0*/  HSET2.LE.AND R137, R155, R169.reuse, PT ;  /* 0x000000a99b897233 */ /* 0x100fe20003803000 */
[----:B------:R-:W-:Y:S01]  /*1dbf0*/  @!P3 HADD2 R252, -R133.H0_H0, -RZ.H0_H0 ;  /* 0xa00000ff85fcb230 */ /* 0x000fe20000000900 */
[--C-:B------:R-:W-:Y:S01]  /*1dc00*/  HSET2.LE.AND R138, R159, R169.reuse, PT ;  /* 0x000000a99f8a7233 */ /* 0x100fe20003803000 */
[C---:B-1----:R-:W-:Y:S01]  /*1dc10*/  FADD.FTZ R159, R153.reuse, R139 ;  /* 0x0000008b999f7221 */ /* 0x042fe20000010000 */
[--C-:B------:R-:W-:Y:S01]  /*1dc20*/  HSET2.LE.AND R136, R154, R169.reuse, PT ;  /* 0x000000a99a887233 */ /* 0x100fe20003803000 */
[----:B------:R-:W1:Y:S01]  /*1dc30*/  LDSM.16.MT88.4 R148, [R186+0x19000] ;  /* 0x01900000ba94783b */ /* 0x000e620000004200 */
[--C-:B------:R-:W-:Y:S02]  /*1dc40*/  HSET2.LE.AND R139, R160, R169.reuse, PT ;  /* 0x000000a9a08b7233 */ /* 0x100fe40003803000 */
[----:B------:R-:W-:Y:S02]  /*1dc50*/  F2FP.F16.F32.PACK_AB R180, R153, R180 ;  /* 0x000000b499b4723e */ /* 0x000fe400000000ff */
[----:B------:R-:W-:Y:S02]  /*1dc60*/  LOP3.LUT R136, R136, R152, RZ, 0xc0, !PT ;  /* 0x0000009888887212 */ /* 0x000fe400078ec0ff */
[----:B------:R-:W-:Y:S01]  /*1dc70*/  SHF.R.U32.HI R156, RZ, 0x18, R156 ;  /* 0x00000018ff9c7819 */ /* 0x000fe2000001169c */
[----:B------:R-:W2:Y:S01]  /*1dc80*/  LDSM.16.MT88.4 R152, [R187+0x19000] ;  /* 0x01900000bb98783b */ /* 0x000ea20000004200 */
[----:B---3--:R-:W-:Y:S02]  /*1dc90*/  @!P5 HADD2 R166, -R2.H0_H0, -RZ.H0_H0 ;  /* 0xa00000ff02a6d230 */ /* 0x008fe40000000900 */
[----:B----4-:R-:W-:Y:S05]  /*1dca0*/  @!P1 HADD2 R158, -R0.H0_H0, -RZ.H0_H0 ;  /* 0xa00000ff009e9230 */ /* 0x010fea0000000900 */
[----:B------:R3:W-:Y:S01]  /*1dcb0*/  @!P5 STL.S16 [R1+0x14], R166 ;  /* 0x000014a60100d387 */ /* 0x0007e20000100600 */
[----:B------:R-:W-:Y:S03]  /*1dcc0*/  PRMT R135, R166, 0x7610, R135 ;  /* 0x00007610a6877816 */ /* 0x000fe60000000087 */
[----:B------:R4:W-:Y:S01]  /*1dcd0*/  @!P1 STL.S16 [R1+0x10], R158 ;  /* 0x0000109e01009387 */ /* 0x0009e20000100600 */
[----:B------:R-:W-:Y:S02]  /*1dce0*/  @!P5 PRMT R2, R135, 0x5410, RZ ;  /* 0x000054108702d816 */ /* 0x000fe400000000ff */
[----:B------:R-:W-:Y:S01]  /*1dcf0*/  PRMT R157, R158, 0x7610, R157 ;  /* 0x000076109e9d7816 */ /* 0x000fe2000000009d */
[----:B------:R1:W2:Y:S01]  /*1dd00*/  LDL.S16 R165, [R1+0xc] ;  /* 0x00000c0001a57983 */ /* 0x0002a20000100600 */
[----:B------:R-:W-:Y:S02]  /*1dd10*/  PRMT R135, R0, 0x5410, R133 ;  /* 0x0000541000877816 */ /* 0x000fe40000000085 */
[----:B------:R-:W-:Y:S01]  /*1dd20*/  @!P1 PRMT R0, R157, 0x5410, RZ ;  /* 0x000054109d009816 */ /* 0x000fe200000000ff */
[----:B------:R5:W-:Y:S01]  /*1dd30*/  STG.E.U16 desc[UR28][R214.64+0x42], R2 ;  /* 0x00004202d6007986 */ /* 0x000be2000c10151c */
[----:B------:R-:W-:Y:S01]  /*1dd40*/  MUFU.EX2 R157, R234 ;  /* 0x000000ea009d7308 */ /* 0x000fe20000000800 */
[----:B------:R-:W-:Y:S02]  /*1dd50*/  LOP3.LUT R137, R137, R135, RZ, 0xc0, !PT ;  /* 0x0000008789897212 */ /* 0x000fe400078ec0ff */
[----:B------:R1:W-:Y:S01]  /*1dd60*/  STG.E.U16 desc[UR28][R218.64+0x40], R0 ;  /* 0x00004000da007986 */ /* 0x0003e2000c10151c */
[----:B------:R-:W-:Y:S02]  /*1dd70*/  @!P3 PRMT R133, R252, 0x5410, RZ ;  /* 0x00005410fc85b816 */ /* 0x000fe400000000ff */
[----:B------:R-:W-:Y:S03]  /*1dd80*/  ISETP.LE.U32.AND P1, PT, R156, UR14, PT ;  /* 0x0000000e9c007c0c */ /* 0x000fe6000bf23070 */
[----:B------:R1:W-:Y:S04]  /*1dd90*/  STG.E.U16 desc[UR28][R218.64+0x42], R133 ;  /* 0x00004285da007986 */ /* 0x0003e8000c10151c */
[----:B---3--:R3:W3:Y:S01]  /*1dda0*/  LDL.S16 R166, [R1+0x1c] ;  /* 0x00001c0001a67983 */ /* 0x0086e20000100600 */
[----:B----4-:R-:W4:Y:S01]  /*1ddb0*/  MUFU.EX2 R158, R231 ;  /* 0x000000e7009e7308 */ /* 0x010f220000000800 */
[C---:B-----5:R-:W-:Y:S02]  /*1ddc0*/  PRMT R2, R163.reuse, 0x7632, R2 ;  /* 0x00007632a3027816 */ /* 0x060fe40000000002 */
[----:B-1----:R-:W-:Y:S04]  /*1ddd0*/  PRMT R0, R163, 0x7610, R0 ;  /* 0x00007610a3007816 */ /* 0x002fe80000000000 */
[----:B------:R-:W-:Y:S01]  /*1dde0*/  PRMT R135, R0, 0x5410, R2 ;  /* 0x0000541000877816 */ /* 0x000fe20000000002 */
[----:B------:R-:W-:Y:S01]  /*1ddf0*/  @!P0 HADD2 R251, -R0.H0_H0, -RZ.H0_H0 ;  /* 0xa00000ff00fb8230 */ /* 0x000fe20000000900 */
[----:B------:R-:W-:Y:S02]  /*1de00*/  LOP3.LUT R133, R213, UR24, R162, 0x96, !PT ;  /* 0x00000018d5857c12 */ /* 0x000fe4000f8e96a2 */
[----:B------:R-:W-:Y:S01]  /*1de10*/  LOP3.LUT R138, R138, R135, RZ, 0xc0, !PT ;  /* 0x000000878a8a7212 */ /* 0x000fe200078ec0ff */
[----:B----4-:R-:W-:Y:S01]  /*1de20*/  FADD.FTZ R135, R158, R161 ;  /* 0x000000a19e877221 */ /* 0x010fe20000010000 */
[----:B------:R-:W-:Y:S02]  /*1de30*/  @!P0 PRMT R0, R251, 0x5410, RZ ;  /* 0x00005410fb008816 */ /* 0x000fe400000000ff */
[C---:B------:R-:W-:Y:S01]  /*1de40*/  F2FP.F16.F32.PACK_AB R158, R157.reuse, R158 ;  /* 0x0000009e9d9e723e */ /* 0x040fe200000000ff */
[----:B------:R-:W-:Y:S01]  /*1de50*/  FADD.FTZ R244, R157, R135 ;  /* 0x000000879df47221 */ /* 0x000fe20000010000 */
[----:B------:R-:W-:Y:S01]  /*1de60*/  PRMT R135, R134, 0x5410, R191 ;  /* 0x0000541086877816 */ /* 0x000fe200000000bf */
[----:B------:R1:W-:Y:S01]  /*1de70*/  STG.E.U16 desc[UR28][R214.64+0x50], R0 ;  /* 0x00005000d6007986 */ /* 0x0003e2000c10151c */
[----:B------:R-:W4:Y:S01]  /*1de80*/  MUFU.EX2 R157, R235 ;  /* 0x000000eb009d7308 */ /* 0x000f220000000800 */
[----:B------:R-:W-:Y:S02]  /*1de90*/  PRMT R183, R158, 0x7632, R183 ;  /* 0x000076329eb77816 */ /* 0x000fe400000000b7 */
[----:B------:R-:W-:Y:S07]  /*1dea0*/  LOP3.LUT R139, R139, R135, RZ, 0xc0, !PT ;  /* 0x000000878b8b7212 */ /* 0x000fee00078ec0ff */
[----:B------:R-:W5:Y:S01]  /*1deb0*/  MUFU.EX2 R135, R238 ;  /* 0x000000ee00877308 */ /* 0x000f620000000800 */
[C---:B------:R-:W-:Y:S06]  /*1dec0*/  HMMA.16816.F32 R4, R136.reuse, R144, R4 ;  /* 0x000000908804723c */ /* 0x040fec0000001804 */
[C---:B------:R-:W-:Y:S01]  /*1ded0*/  HMMA.16816.F32 R8, R136.reuse, R146, R8 ;  /* 0x000000928808723c */ /* 0x040fe20000001808 */
[----:B------:R-:W4:Y:S05]  /*1dee0*/  LDSM.16.MT88.4 R144, [R185+0x1b000] ;  /* 0x01b00000b990783b */ /* 0x000f2a0000004200 */
[C---:B------:R-:W-:Y:S05]  /*1def0*/  HMMA.16816.F32 R12, R136.reuse, R148, R12 ;  /* 0x00000094880c723c */ /* 0x040fea000000180c */
[----:B-1----:R-:W-:Y:S01]  /*1df00*/  LOP3.LUT R0, R133, 0xff, RZ, 0xc0, !PT ;  /* 0x000000ff85007812 */ /* 0x002fe200078ec0ff */
[C---:B------:R-:W-:Y:S01]  /*1df10*/  HMMA.16816.F32 R16, R136.reuse, R150, R16 ;  /* 0x000000968810723c */ /* 0x040fe20000001810 */
[----:B------:R-:W1:Y:S02]  /*1df20*/  LDSM.16.MT88.4 R148, [R186+0x1b000] ;  /* 0x01b00000ba94783b */ /* 0x000e640000004200 */
[----:B------:R-:W-:Y:S02]  /*1df30*/  ISETP.LE.U32.AND P3, PT, R0, UR14, PT ;  /* 0x0000000e00007c0c */ /* 0x000fe4000bf63070 */
[C---:B------:R-:W-:Y:S01]  /*1df40*/  LOP3.LUT R0, R212.reuse, 0xffff, RZ, 0xc0, !PT ;  /* 0x0000ffffd4007812 */ /* 0x040fe200078ec0ff */
        /* <DEDUP_REMOVED lines=23> */
[----:B------:R-:W-:Y:S01]  /*1e0c0*/  FADD.FTZ R148, R157, R159 ;  /* 0x0000009f9d947221 */ /* 0x000fe20000010000 */
[C---:B-----5:R-:W-:Y:S05]  /*1e0d0*/  HMMA.16816.F32 R84, R136.reuse, R140, R84 ;  /* 0x0000008c8854723c */ /* 0x060fea0000001854 */
[C---:B------:R-:W-:Y:S01]  /*1e0e0*/  FADD.FTZ R239, R135.reuse, R148 ;  /* 0x0000009487ef7221 */ /* 0x040fe20000010000 */
[C---:B------:R-:W-:Y:S01]  /*1e0f0*/  HMMA.16816.F32 R88, R136.reuse, R142, R88 ;  /* 0x0000008e8858723c */ /* 0x040fe20000001858 */
[----:B------:R-:W1:Y:S04]  /*1e100*/  LDSM.16.MT88.4 R140, [R186+0x1f000] ;  /* 0x01f00000ba8c783b */ /* 0x000e680000004200 */
[----:B------:R-:W-:Y:S01]  /*1e110*/  F2FP.F16.F32.PACK_AB R157, R135, R157 ;  /* 0x0000009d879d723e */ /* 0x000fe200000000ff */
[C---:B--2---:R-:W-:Y:S03]  /*1e120*/  HMMA.16816.F32 R92, R136.reuse, R152, R92 ;  /* 0x00000098885c723c */ /* 0x044fe6000000185c */
[----:B------:R-:W2:Y:S02]  /*1e130*/  LDSM.16.MT88.4 R148, [R188+0x1f000] ;  /* 0x01f00000bc94783b */ /* 0x000ea40000004200 */
[----:B------:R-:W-:Y:S01]  /*1e140*/  LOP3.LUT R135, R133, 0xffff, RZ, 0xc0, !PT ;  /* 0x0000ffff85877812 */ /* 0x000fe200078ec0ff */
[C---:B------:R-:W-:Y:S05]  /*1e150*/  HMMA.16816.F32 R96, R136.reuse, R154, R96 ;  /* 0x0000009a8860723c */ /* 0x040fea0000001860 */
[----:B------:R-:W-:Y:S01]  /*1e160*/  SHF.R.U32.HI R153, RZ, 0x8, R0 ;  /* 0x00000008ff997819 */ /* 0x000fe20000011600 */
[C---:B----4-:R-:W-:Y:S05]  /*1e170*/  HMMA.16816.F32 R100, R136.reuse, R144, R100 ;  /* 0x000000908864723c */ /* 0x050fea0000001864 */
[----:B------:R-:W-:Y:S01]  /*1e180*/  LOP3.LUT R155, R212, 0xff, RZ, 0xc0, !PT ;  /* 0x000000ffd49b7812 */ /* 0x000fe200078ec0ff */
[C---:B------:R-:W-:Y:S05]  /*1e190*/  HMMA.16816.F32 R104, R136.reuse, R146, R104 ;  /* 0x000000928868723c */ /* 0x040fea0000001868 */
[----:B------:R-:W-:Y:S02]  /*1e1a0*/  SHF.R.U32.HI R154, RZ, 0x18, R212 ;  /* 0x00000018ff9a7819 */ /* 0x000fe400000116d4 */
[----:B------:R-:W-:Y:S04]  /*1e1b0*/  PRMT R170, R155, 0x5410, R153 ;  /* 0x000054109baa7816 */ /* 0x000fe80000000099 */
[----:B------:R-:W-:Y:S02]  /*1e1c0*/  LOP3.LUT R0, R213, UR24, R162, 0x96, !PT ;  /* 0x00000018d5007c12 */ /* 0x000fe4000f8e96a2 */
[----:B------:R-:W-:Y:S01]  /*1e1d0*/  LDSM.16.MT88.4 R160, [R185+0x19800] ;  /* 0x01980000b9a0783b */ /* 0x000fe20000004200 */
[--C-:B------:R-:W-:Y:S02]  /*1e1e0*/  SHF.R.U32.HI R144, RZ, 0x18, R133.reuse ;  /* 0x00000018ff907819 */ /* 0x100fe40000011685 */
[----:B------:R-:W-:Y:S01]  /*1e1f0*/  SHF.R.U32.HI R146, RZ, 0x10, R133 ;  /* 0x00000010ff927819 */ /* 0x000fe20000011685 */
[C---:B-1----:R-:W-:Y:S03]  /*1e200*/  HMMA.16816.F32 R108, R136.reuse, R140, R108 ;  /* 0x0000008c886c723c */ /* 0x042fe6000000186c */
[----:B------:R-:W-:Y:S02]  /*1e210*/  LOP3.LUT R147, R0, 0xff, RZ, 0xc0, !PT ;  /* 0x000000ff00937812 */ /* 0x000fe400078ec0ff */
[----:B------:R-:W-:Y:S01]  /*1e220*/  SHF.R.U32.HI R145, RZ, 0x18, R0 ;  /* 0x00000018ff917819 */ /* 0x000fe20000011600 */
[C---:B------:R-:W-:Y:S01]  /*1e230*/  HMMA.16816.F32 R112, R136.reuse, R142, R112 ;  /* 0x0000008e8870723c */ /* 0x040fe20000001870 */
[----:B------:R-:W-:Y:S02]  /*1e240*/  LDSM.16.MT88.4 R140, [R186+0x19800] ;  /* 0x01980000ba8c783b */ /* 0x000fe40000004200 */
[----:B------:R-:W-:Y:S02]  /*1e250*/  ISETP.LE.U32.AND P5, PT, R144, UR14, PT ;  /* 0x0000000e90007c0c */ /* 0x000fe4000bfa3070 */
[----:B------:R-:W-:Y:S01]  /*1e260*/  SHF.R.U32.HI R152, RZ, 0x10, R212 ;  /* 0x00000010ff987819 */ /* 0x000fe200000116d4 */
[C---:B--2---:R-:W-:Y:S05]  /*1e270*/  HMMA.16816.F32 R116, R136.reuse, R148, R116 ;  /* 0x000000948874723c */ /* 0x044fea0000001874 */
[----:B------:R-:W-:Y:S01]  /*1e280*/  LOP3.LUT R152, R152, 0xff, RZ, 0xc0, !PT ;  /* 0x000000ff98987812 */ /* 0x000fe200078ec0ff */
[C---:B------:R-:W-:Y:S05]  /*1e290*/  HMMA.16816.F32 R120, R136.reuse, R150, R120 ;  /* 0x000000968878723c */ /* 0x040fea0000001878 */
[----:B------:R-:W-:Y:S02]  /*1e2a0*/  PRMT R171, R152, 0x5410, R154 ;  /* 0x0000541098ab7816 */ /* 0x000fe4000000009a */
[----:B------:R-:W1:Y:S01]  /*1e2b0*/  LDSM.16.MT88.4 R152, [R187+0x1f000] ;  /* 0x01f00000bb98783b */ /* 0x000e620000004200 */
[----:B------:R-:W-:Y:S03]  /*1e2c0*/  SHF.R.U32.HI R135, RZ, 0x8, R135 ;  /* 0x00000008ff877819 */ /* 0x000fe60000011687 */
[----:B------:R-:W-:Y:S02]  /*1e2d0*/  LOP3.LUT R133, R0, 0xffff, RZ, 0xc0, !PT ;  /* 0x0000ffff00857812 */ /* 0x000fe400078ec0ff */
[----:B------:R-:W-:Y:S02]  /*1e2e0*/  LOP3.LUT R135, R135, 0xffff, RZ, 0xc0, !PT ;  /* 0x0000ffff87877812 */ /* 0x000fe400078ec0ff */
[----:B------:R-:W-:Y:S02]  /*1e2f0*/  SHF.R.U32.HI R133, RZ, 0x8, R133 ;  /* 0x00000008ff857819 */ /* 0x000fe40000011685 */
[----:B------:R-:W-:Y:S02]  /*1e300*/  ISETP.LE.U32.AND P0, PT, R135, UR14, PT ;  /* 0x0000000e87007c0c */ /* 0x000fe4000bf03070 */
[----:B------:R-:W-:Y:S02]  /*1e310*/  SHF.R.U32.HI R135, RZ, 0x10, R0 ;  /* 0x00000010ff877819 */ /* 0x000fe40000011600 */
[----:B------:R-:W-:Y:S02]  /*1e320*/  PRMT R133, R147, 0x5410, R133 ;  /* 0x0000541093857816 */ /* 0x000fe40000000085 */
[----:B------:R-:W-:Y:S02]  /*1e330*/  LOP3.LUT R135, R135, 0xff, RZ, 0xc0, !PT ;  /* 0x000000ff87877812 */ /* 0x000fe400078ec0ff */
[--C-:B------:R-:W-:Y:S02]  /*1e340*/  HSET2.LE.AND R170, R170, R169.reuse, PT ;  /* 0x000000a9aaaa7233 */ /* 0x100fe40003803000 */
[----:B------:R-:W-:Y:S02]  /*1e350*/  PRMT R135, R135, 0x5410, R145 ;  /* 0x0000541087877816 */ /* 0x000fe40000000091 */
[--C-:B------:R-:W-:Y:S02]  /*1e360*/  HSET2.LE.AND R171, R171, R169.reuse, PT ;  /* 0x000000a9abab7233 */ /* 0x100fe40003803000 */
[--C-:B------:R-:W-:Y:S02]  /*1e370*/  HSET2.LE.AND R168, R133, R169.reuse, PT ;  /* 0x000000a985a87233 */ /* 0x100fe40003803000 */
[----:B------:R-:W-:Y:S02]  /*1e380*/  HSET2.LE.AND R169, R135, R169, PT ;  /* 0x000000a987a97233 */ /* 0x000fe40003803000 */
[----:B------:R-:W-:Y:S02]  /*1e390*/  PRMT R135, R180, 0x7632, R135 ;  /* 0x00007632b4877816 */ /* 0x000fe40000000087 */
[----:B------:R-:W-:Y:S02]  /*1e3a0*/  LOP3.LUT R0, R146, 0xff, RZ, 0xc0, !PT ;  /* 0x000000ff92007812 */ /* 0x000fe400078ec0ff */
[----:B------:R-:W-:Y:S01]  /*1e3b0*/  PRMT R133, R158, 0x7610, R133 ;  /* 0x000076109e857816 */ /* 0x000fe20000000085 */
[----:B------:R-:W2:Y:S01]  /*1e3c0*/  LDSM.16.MT88.4 R144, [R188+0x19800] ;  /* 0x01980000bc90783b */ /* 0x000ea20000004200 */
[----:B------:R-:W-:Y:S01]  /*1e3d0*/  @!P5 HADD2 R249, -R135.H0_H0, -RZ.H0_H0 ;  /* 0xa00000ff87f9d230 */ /* 0x000fe20000000900 */
[C---:B-1----:R-:W-:Y:S06]  /*1e3e0*/  HMMA.16816.F32 R124, R136.reuse, R152, R124 ;  /* 0x00000098887c723c */ /* 0x042fec000000187c */
[----:B------:R-:W-:Y:S05]  /*1e3f0*/  HMMA.16816.F32 R128, R136, R154, R128 ;  /* 0x0000009a8880723c */ /* 0x000fea0000001880 */
[----:B------:R-:W-:Y:S06]  /*1e400*/  @!P4 HADD2 R165, -R134.H0_H0, -RZ.H0_H0 ;  /* 0xa00000ff86a5c230 */ /* 0x000fec0000000900 */
[----:B------:R-:W-:Y:S04]  /*1e410*/  PRMT R148, R165, 0x7610, R148 ;  /* 0x00007610a5947816 */ /* 0x000fe80000000094 */
[----:B------:R-:W-:Y:S01]  /*1e420*/  @!P4 PRMT R134, R148, 0x5410, RZ ;  /* 0x000054109486c816 */ /* 0x000fe200000000ff */
[----:B---3--:R-:W-:Y:S05]  /*1e430*/  @!P6 HADD2 R166, -R2.H0_H0, -RZ.H0_H0 ;  /* 0xa00000ff02a6e230 */ /* 0x008fea0000000900 */
[----:B------:R-:W-:Y:S01]  /*1e440*/  @!P6 STL.S16 [R1+0x1c], R166 ;  /* 0x00001ca60100e387 */ /* 0x000fe20000100600 */
[----:B------:R-:W-:Y:S03]  /*1e450*/  PRMT R156, R166, 0x7610, R156 ;  /* 0x00007610a69c7816 */ /* 0x000fe6000000009c */
[----:B------:R-:W-:Y:S01]  /*1e460*/  @!P4 STL.S16 [R1+0xc], R165 ;  /* 0x00000ca50100c387 */ /* 0x000fe20000100600 */
[----:B------:R-:W-:Y:S02]  /*1e470*/  @!P6 PRMT R2, R156, 0x5410, RZ ;  /* 0x000054109c02e816 */ /* 0x000fe400000000ff */
[----:B------:R-:W-:Y:S01]  /*1e480*/  ISETP.LE.U32.AND P6, PT, R0, UR14, PT ;  /* 0x0000000e00007c0c */ /* 0x000fe2000bfc3070 */
[----:B------:R3:W4:Y:S01]  /*1e490*/  LDL.S16 R225, [R1+0x8] ;  /* 0x0000080001e17983 */ /* 0x0007220000100600 */
[C---:B------:R-:W-:Y:S03]  /*1e4a0*/  PRMT R0, R157.reuse, 0x7632, R0 ;  /* 0x000076329d007816 */ /* 0x040fe60000000000 */
[----:B------:R3:W5:Y:S04]  /*1e4b0*/  LDL.S16 R224, [R1+0x4] ;  /* 0x0000040001e07983 */ /* 0x0007680000100600 */
[----:B------:R3:W3:Y:S04]  /*1e4c0*/  LDL.S16 R223, [R1] ;  /* 0x0000000001df7983 */ /* 0x0006e80000100600 */
[----:B------:R1:W-:Y:S01]  /*1e4d0*/  STG.E.U16 desc[UR28][R214.64+0x52], R2 ;  /* 0x00005202d6007986 */ /* 0x0003e2000c10151c */
[----:B------:R-:W-:Y:S03]  /*1e4e0*/  @!P6 HADD2 R250, -R180.H0_H0, -RZ.H0_H0 ;  /* 0xa00000ffb4fae230 */ /* 0x000fe60000000900 */
[----:B------:R2:W-:Y:S01]  /*1e4f0*/  STG.E.U16 desc[UR28][R218.64+0x50], R134 ;  /* 0x00005086da007986 */ /* 0x0005e2000c10151c */
[----:B-1----:R-:W-:Y:S02]  /*1e500*/  PRMT R2, R157, 0x7610, R2 ;  /* 0x000076109d027816 */ /* 0x002fe40000000002 */
[----:B--2---:R-:W-:Y:S04]  /*1e510*/  PRMT R134, R182, 0x5410, R181 ;  /* 0x00005410b6867816 */ /* 0x004fe800000000b5 */
[----:B------:R-:W-:Y:S02]  /*1e520*/  LOP3.LUT R168, R168, R134, RZ, 0xc0, !PT ;  /* 0x00000086a8a87212 */ /* 0x000fe400078ec0ff */
[----:B------:R-:W-:Y:S02]  /*1e530*/  PRMT R134, R180, 0x5410, R135 ;  /* 0x00005410b4867816 */ /* 0x000fe40000000087 */
[----:B------:R-:W-:Y:S02]  /*1e540*/  @!P6 PRMT R180, R250, 0x5410, RZ ;  /* 0x00005410fab4e816 */ /* 0x000fe400000000ff */
[----:B------:R-:W-:Y:S02]  /*1e550*/  LOP3.LUT R169, R169, R134, RZ, 0xc0, !PT ;  /* 0x00000086a9a97212 */ /* 0x000fe400078ec0ff */
[----:B------:R-:W-:Y:S02]  /*1e560*/  PRMT R134, R133, 0x5410, R183 ;  /* 0x0000541085867816 */ /* 0x000fe400000000b7 */
[----:B------:R-:W-:Y:S02]  /*1e570*/  @!P5 PRMT R135, R249, 0x5410, RZ ;  /* 0x00005410f987d816 */ /* 0x000fe400000000ff */
[----:B------:R-:W-:Y:S02]  /*1e580*/  LOP3.LUT R170, R170, R134, RZ, 0xc0, !PT ;  /* 0x00000086aaaa7212 */ /* 0x000fe400078ec0ff */
[----:B------:R-:W-:Y:S04]  /*1e590*/  PRMT R134, R2, 0x5410, R0 ;  /* 0x0000541002867816 */ /* 0x000fe80000000000 */
[----:B------:R-:W-:Y:S01]  /*1e5a0*/  LOP3.LUT R171, R171, R134, RZ, 0xc0, !PT ;  /* 0x00000086abab7212 */ /* 0x000fe200078ec0ff */
[----:B------:R-:W-:Y:S06]  /*1e5b0*/  IMAD.MOV.U32 R134, RZ, RZ, R3 ;  /* 0x000000ffff867224 */ /* 0x000fec00078e0003 */
[C---:B------:R-:W-:Y:S01]  /*1e5c0*/  HMMA.16816.F32 R164, R168.reuse, R160, R4 ;  /* 0x000000a0a8a4723c */ /* 0x040fe20000001804 */
[----:B------:R-:W1:Y:S05]  /*1e5d0*/  LDSM.16.MT88.4 R4, [R186+0x1b800] ;  /* 0x01b80000ba04783b */ /* 0x000e6a0000004200 */
[C---:B------:R-:W-:Y:S03]  /*1e5e0*/  HMMA.16816.F32 R160, R168.reuse, R162, R8 ;  /* 0x000000a2a8a0723c */ /* 0x040fe60000001808 */
[----:B------:R-:W2:Y:S03]  /*1e5f0*/  LDSM.16.MT88.4 R8, [R188+0x1b800] ;  /* 0x01b80000bc08783b */ /* 0x000ea60000004200 */
[C---:B------:R-:W-:Y:S05]  /*1e600*/  HMMA.16816.F32 R156, R168.reuse, R140, R12 ;  /* 0x0000008ca89c723c */ /* 0x040fea000000180c */
[----:B------:R-:W2:Y:S01]  /*1e610*/  LDSM.16.MT88.4 R12, [R187+0x1b800] ;  /* 0x01b80000bb0c783b */ /* 0x000ea20000004200 */
[C---:B------:R-:W-:Y:S06]  /*1e620*/  HMMA.16816.F32 R152, R168.reuse, R142, R16 ;  /* 0x0000008ea898723c */ /* 0x040fec0000001810 */
[C---:B------:R-:W-:Y:S01]  /*1e630*/  HMMA.16816.F32 R148, R168.reuse, R144, R20 ;  /* 0x00000090a894723c */ /* 0x040fe20000001814 */
[----:B------:R-:W2:Y:S05]  /*1e640*/  LDSM.16.MT88.4 R16, [R185+0x1d800] ;  /* 0x01d80000b910783b */ /* 0x000eaa0000004200 */
[C---:B------:R-:W-:Y:S03]  /*1e650*/  HMMA.16816.F32 R144, R168.reuse, R146, R24 ;  /* 0x00000092a890723c */ /* 0x040fe60000001818 */
[----:B------:R-:W2:Y:S03]  /*1e660*/  LDSM.16.MT88.4 R20, [R186+0x1d800] ;  /* 0x01d80000ba14783b */ /* 0x000ea60000004200 */
[C---:B------:R-:W-:Y:S05]  /*1e670*/  HMMA.16816.F32 R140, R168.reuse, R172, R28 ;  /* 0x000000aca88c723c */ /* 0x040fea000000181c */
[----:B------:R-:W-:Y:S01]  /*1e680*/  LDSM.16.MT88.4 R24, [R187+0x1d800] ;  /* 0x01d80000bb18783b */ /* 0x000fe20000004200 */
        /* <DEDUP_REMOVED lines=14> */
[----:B------:R-:W2:Y:S05]  /*1e770*/  LDSM.16.MT88.4 R16, [R188+0x1f800] ;  /* 0x01f80000bc10783b */ /* 0x000eaa0000004200 */
[C---:B------:R-:W-:Y:S06]  /*1e780*/  HMMA.16816.F32 R76, R168.reuse, R20, R76 ;  /* 0x00000014a84c723c */ /* 0x040fec000000184c */
[C---:B------:R-:W-:Y:S05]  /*1e790*/  HMMA.16816.F32 R80, R168.reuse, R22, R80 ;  /* 0x00000016a850723c */ /* 0x040fea0000001850 */
[----:B------:R-:W-:Y:S01]  /*1e7a0*/  LOP3.LUT R20, R212, 0xff, RZ, 0xc0, !PT ;  /* 0x000000ffd4147812 */ /* 0x000fe200078ec0ff */
[C---:B-1----:R-:W-:Y:S03]  /*1e7b0*/  HMMA.16816.F32 R84, R168.reuse, R4, R84 ;  /* 0x00000004a854723c */ /* 0x042fe60000001854 */
[----:B------:R-:W-:Y:S02]  /*1e7c0*/  ISETP.LE.U32.AND P4, PT, R20, UR14, PT ;  /* 0x0000000e14007c0c */ /* 0x000fe4000bf83070 */
[----:B------:R-:W-:Y:S01]  /*1e7d0*/  LOP3.LUT R21, R212, 0xffff, RZ, 0xc0, !PT ;  /* 0x0000ffffd4157812 */ /* 0x000fe200078ec0ff */
[C---:B------:R-:W-:Y:S01]  /*1e7e0*/  HMMA.16816.F32 R88, R168.reuse, R6, R88 ;  /* 0x00000006a858723c */ /* 0x040fe20000001858 */
[----:B------:R-:W1:Y:S04]  /*1e7f0*/  LDSM.16.MT88.4 R4, [R187+0x1f800] ;  /* 0x01f80000bb04783b */ /* 0x000e680000004200 */
[----:B------:R-:W-:Y:S01]  /*1e800*/  SHF.R.U32.HI R20, RZ, 0x8, R21 ;  /* 0x00000008ff147819 */ /* 0x000fe20000011615 */
[C---:B------:R-:W-:Y:S05]  /*1e810*/  HMMA.16816.F32 R92, R168.reuse, R24, R92 ;  /* 0x00000018a85c723c */ /* 0x040fea000000185c */
[----:B------:R-:W-:Y:S01]  /*1e820*/  @!P4 HADD2 R248, -R133.H0_H0, -RZ.H0_H0 ;  /* 0xa00000ff85f8c230 */ /* 0x000fe20000000900 */
[C---:B------:R-:W-:Y:S05]  /*1e830*/  HMMA.16816.F32 R96, R168.reuse, R26, R96 ;  /* 0x0000001aa860723c */ /* 0x040fea0000001860 */
[----:B------:R-:W-:Y:S01]  /*1e840*/  @!P4 PRMT R133, R248, 0x5410, RZ ;  /* 0x00005410f885c816 */ /* 0x000fe200000000ff */
[C---:B--2---:R-:W-:Y:S05]  /*1e850*/  HMMA.16816.F32 R100, R168.reuse, R8, R100 ;  /* 0x00000008a864723c */ /* 0x044fea0000001864 */
[--C-:B------:R-:W-:Y:S01]  /*1e860*/  SHF.R.U32.HI R22, RZ, 0x10, R212.reuse ;  /* 0x00000010ff167819 */ /* 0x100fe200000116d4 */
[C---:B------:R-:W-:Y:S05]  /*1e870*/  HMMA.16816.F32 R104, R168.reuse, R10, R104 ;  /* 0x0000000aa868723c */ /* 0x040fea0000001868 */
[----:B------:R-:W-:Y:S01]  /*1e880*/  LOP3.LUT R8, R20, 0xffff, RZ, 0xc0, !PT ;  /* 0x0000ffff14087812 */ /* 0x000fe200078ec0ff */
[C---:B------:R-:W-:Y:S05]  /*1e890*/  HMMA.16816.F32 R108, R168.reuse, R12, R108 ;  /* 0x0000000ca86c723c */ /* 0x040fea000000186c */
[----:B------:R-:W-:Y:S01]  /*1e8a0*/  SHF.R.U32.HI R212, RZ, 0x18, R212 ;  /* 0x00000018ffd47819 */ /* 0x000fe200000116d4 */
[C---:B------:R-:W-:Y:S05]  /*1e8b0*/  HMMA.16816.F32 R112, R168.reuse, R14, R112 ;  /* 0x0000000ea870723c */ /* 0x040fea0000001870 */
[----:B------:R-:W-:Y:S01]  /*1e8c0*/  LOP3.LUT R21, R22, 0xff, RZ, 0xc0, !PT ;  /* 0x000000ff16157812 */ /* 0x000fe200078ec0ff */
        /* <DEDUP_REMOVED lines=10> */
[----:B------:R-:W-:Y:S02]  /*1e970*/  PRMT R24, R224, 0x7610, R24 ;  /* 0x00007610e0187816 */ /* 0x000fe40000000018 */
[----:B------:R-:W-:Y:S01]  /*1e980*/  @!P1 PRMT R191, R25, 0x5410, RZ ;  /* 0x0000541019bf9816 */ /* 0x000fe200000000ff */
[----:B------:R-:W-:Y:S01]  /*1e990*/  @!P0 STL.S16 [R1], R223 ;  /* 0x000000df01008387 */ /* 0x000fe20000100600 */
[----:B------:R-:W-:Y:S02]  /*1e9a0*/  @!P3 PRMT R182, R24, 0x5410, RZ ;  /* 0x0000541018b6b816 */ /* 0x000fe400000000ff */
[----:B------:R-:W-:Y:S01]  /*1e9b0*/  ISETP.LE.U32.AND P3, PT, R8, UR14, PT ;  /* 0x0000000e08007c0c */ /* 0x000fe2000bf63070 */
[----:B------:R-:W-:Y:S01]  /*1e9c0*/  STG.E.U16 desc[UR28][R218.64+0x52], R191 ;  /* 0x000052bfda007986 */ /* 0x000fe2000c10151c */
[----:B------:R-:W-:Y:S02]  /*1e9d0*/  PRMT R23, R223, 0x7610, R23 ;  /* 0x00007610df177816 */ /* 0x000fe40000000017 */
[----:B------:R-:W-:Y:S01]  /*1e9e0*/  ISETP.LE.U32.AND P1, PT, R21, UR14, PT ;  /* 0x0000000e15007c0c */ /* 0x000fe2000bf23070 */
[----:B------:R-:W-:Y:S01]  /*1e9f0*/  STG.E.U16 desc[UR28][R214.64+0x60], R182 ;  /* 0x000060b6d6007986 */ /* 0x000fe2000c10151c */
[----:B------:R-:W-:Y:S02]  /*1ea00*/  @!P0 PRMT R181, R23, 0x5410, RZ ;  /* 0x0000541017b58816 */ /* 0x000fe400000000ff */
[----:B------:R-:W-:Y:S03]  /*1ea10*/  ISETP.LE.U32.AND P0, PT, R212, UR14, PT ;  /* 0x0000000ed4007c0c */ /* 0x000fe6000bf03070 */
[----:B------:R-:W-:Y:S02]  /*1ea20*/  STG.E.U16 desc[UR28][R214.64+0x62], R181 ;  /* 0x000062b5d6007986 */ /* 0x000fe4000c10151c */
[----:B------:R-:W-:Y:S02]  /*1ea30*/  @!P3 HADD2 R247, -R183.H0_H0, -RZ.H0_H0 ;  /* 0xa00000ffb7f7b230 */ /* 0x000fe40000000900 */
[----:B------:R-:W-:Y:S02]  /*1ea40*/  STG.E.U16 desc[UR28][R218.64+0x60], R180 ;  /* 0x000060b4da007986 */ /* 0x000fe4000c10151c */
[----:B------:R-:W-:Y:S01]  /*1ea50*/  @!P1 HADD2 R246, -R2.H0_H0, -RZ.H0_H0 ;  /* 0xa00000ff02f69230 */ /* 0x000fe20000000900 */
[----:B------:R-:W-:Y:S01]  /*1ea60*/  @!P3 PRMT R183, R247, 0x5410, RZ ;  /* 0x00005410f7b7b816 */ /* 0x000fe200000000ff */
[----:B------:R-:W-:Y:S02]  /*1ea70*/  STG.E.U16 desc[UR28][R218.64+0x62], R135 ;  /* 0x00006287da007986 */ /* 0x000fe4000c10151c */
[----:B------:R-:W-:Y:S01]  /*1ea80*/  @!P0 HADD2 R245, -R0.H0_H0, -RZ.H0_H0 ;  /* 0xa00000ff00f58230 */ /* 0x000fe20000000900 */
[----:B------:R-:W-:Y:S01]  /*1ea90*/  @!P1 PRMT R2, R246, 0x5410, RZ ;  /* 0x00005410f6029816 */ /* 0x000fe200000000ff */
[----:B------:R1:W-:Y:S03]  /*1eaa0*/  STG.E.U16 desc[UR28][R214.64+0x70], R133 ;  /* 0x00007085d6007986 */ /* 0x0003e6000c10151c */
[----:B------:R-:W-:Y:S01]  /*1eab0*/  @!P0 PRMT R0, R245, 0x5410, RZ ;  /* 0x00005410f5008816 */ /* 0x000fe200000000ff */
[----:B------:R2:W-:Y:S01]  /*1eac0*/  STG.E.U16 desc[UR28][R214.64+0x72], R183 ;  /* 0x000072b7d6007986 */ /* 0x0005e2000c10151c */
[----:B------:R-:W-:Y:S03]  /*1ead0*/  PLOP3.LUT P0, PT, PT, PT, UP0, 0x80, 0x0 ;  /* 0x000000000000781c */ /* 0x000fe60003f0f008 */
[----:B------:R3:W-:Y:S04]  /*1eae0*/  STG.E.U16 desc[UR28][R218.64+0x70], R2 ;  /* 0x00007002da007986 */ /* 0x0007e8000c10151c */
[----:B------:R3:W-:Y:S01]  /*1eaf0*/  STG.E.U16 desc[UR28][R218.64+0x72], R0 ;  /* 0x00007200da007986 */ /* 0x0007e2000c10151c */
[----:B-1----:R-:W-:Y:S01]  /*1eb00*/  IMAD.MOV.U32 R133, RZ, RZ, R132 ;  /* 0x000000ffff857224 */ /* 0x002fe200078e0084 */
[----:B--2---:R-:W-:Y:S04]  /*1eb10*/  IADD3 R214, P1, R214, -0x80, RZ ;  /* 0xffffff80d6d67810 */ /* 0x004fe80007f3e0ff */
[----:B------:R-:W-:Y:S01]  /*1eb20*/  IADD3.X R215, R215, -0x1, RZ, P1, !PT ;  /* 0xffffffffd7d77810 */ /* 0x000fe20000ffe4ff */
[----:B------:R-:W-:Y:S08]  /*1eb30*/  @P0 BRA `(.L_x_2172) ;  /* 0xffffffa800200947 */ /* 0x000ff0000383ffff */
.L_x_2171:
[----:B---3--:R-:W1:Y:S01]  /*1eb40*/  SHFL.BFLY PT, R2, R244, 0x2, 0x1f ;  /* 0x0c401f00f4027f89 */ /* 0x008e6200000e0000 */
        /* <DEDUP_REMOVED lines=169> */
[----:B------:R-:W-:Y:S01]  /*1f5e0*/  LEA R0, R0, UR4, 0x1 ;  /* 0x0000000400007c11 */ /* 0x000fe2000f8e08ff */
[----:B------:R-:W-:Y:S01]  /*1f5f0*/  @UP0 ULDC.64 UR4, c[0x0][0x298] ;  /* 0x0000a60000040ab9 */ /* 0x000fe20000000a00 */
[----:B------:R-:W-:Y:S01]  /*1f600*/  F2FP.F16.F32.PACK_AB R5, R5, R164 ;  /* 0x000000a40505723e */ /* 0x000fe200000000ff */
[----:B------:R-:W-:Y:S01]  /*1f610*/  @UP0 UIMAD.WIDE.U32 UR8, UR15, UR4, URZ ;  /* 0x000000040f0802a5 */ /* 0x000fe2000f8e003f */
[----:B------:R-:W-:-:S02]  /*1f620*/  F2FP.F16.F32.PACK_AB R4, R4, R166 ;  /* 0x000000a60404723e */ /* 0x000fc400000000ff */
[----:B------:R-:W-:Y:S01]  /*1f630*/  IADD3 R2, R0, -0x10, RZ ;  /* 0xfffffff000027810 */ /* 0x000fe20007ffe0ff */
[----:B------:R1:W-:Y:S01]  /*1f640*/  STS [R0], R5 ;  /* 0x0000000500007388 */ /* 0x0003e20000000800 */
[----:B------:R-:W-:Y:S01]  /*1f650*/  F2FP.F16.F32.PACK_AB R6, R6, R160 ;  /* 0x000000a00606723e */ /* 0x000fe200000000ff */
[----:B------:R-:W-:Y:S01]  /*1f660*/  @UP0 UIMAD UR7, UR15, UR5, UR9 ;  /* 0x000000050f0702a4 */ /* 0x000fe2000f8e0209 */
[----:B------:R-:W-:Y:S01]  /*1f670*/  @P4 IADD3 R2, R0, 0x10, RZ ;  /* 0x0000001000024810 */ /* 0x000fe20007ffe0ff */
[----:B------:R2:W-:Y:S01]  /*1f680*/  STS [R0+0x400], R4 ;  /* 0x0004000400007388 */ /* 0x0005e20000000800 */
[----:B------:R-:W-:Y:S02]  /*1f690*/  F2FP.F16.F32.PACK_AB R21, R21, R48 ;  /* 0x000000301515723e */ /* 0x000fe400000000ff */
[----:B------:R-:W-:Y:S01]  /*1f6a0*/  SEL R7, R7, 0xffffffe0, !P1 ;  /* 0xffffffe007077807 */ /* 0x000fe20004800000 */
[----:B------:R3:W-:Y:S01]  /*1f6b0*/  STS [R2], R6 ;  /* 0x0000000602007388 */ /* 0x0007e20000000800 */
[----:B------:R-:W-:-:S02]  /*1f6c0*/  MOV R48, 0x40 ;  /* 0x0000004000307802 */ /* 0x000fc40000000f00 */
[----:B------:R-:W-:Y:S02]  /*1f6d0*/  F2FP.F16.F32.PACK_AB R9, R9, R162 ;  /* 0x000000a20909723e */ /* 0x000fe400000000ff */
[----:B------:R-:W-:Y:S02]  /*1f6e0*/  F2FP.F16.F32.PACK_AB R8, R8, R156 ;  /* 0x0000009c0808723e */ /* 0x000fe400000000ff */
[----:B------:R-:W-:Y:S01]  /*1f6f0*/  F2FP.F16.F32.PACK_AB R12, R12, R158 ;  /* 0x0000009e0c0c723e */ /* 0x000fe200000000ff */
[----:B------:R4:W-:Y:S01]  /*1f700*/  STS [R2+0x400], R9 ;  /* 0x0004000902007388 */ /* 0x0009e20000000800 */
[----:B------:R-:W-:Y:S02]  /*1f710*/  F2FP.F16.F32.PACK_AB R11, R11, R152 ;  /* 0x000000980b0b723e */ /* 0x000fe400000000ff */
[----:B------:R-:W-:Y:S02]  /*1f720*/  F2FP.F16.F32.PACK_AB R10, R10, R154 ;  /* 0x0000009a0a0a723e */ /* 0x000fe400000000ff */
[----:B------:R-:W-:-:S02]  /*1f730*/  F2FP.F16.F32.PACK_AB R13, R13, R148 ;  /* 0x000000940d0d723e */ /* 0x000fc400000000ff */
[----:B------:R-:W-:Y:S02]  /*1f740*/  F2FP.F16.F32.PACK_AB R14, R14, R150 ;  /* 0x000000960e0e723e */ /* 0x000fe400000000ff */
[----:B-1----:R-:W-:Y:S02]  /*1f750*/  IADD3 R5, R0, R7, RZ ;  /* 0x0000000700057210 */ /* 0x002fe40007ffe0ff */
[----:B------:R-:W-:Y:S02]  /*1f760*/  F2FP.F16.F32.PACK_AB R33, R33, R144 ;  /* 0x000000902121723e */ /* 0x000fe400000000ff */
[----:B--2---:R-:W-:Y:S01]  /*1f770*/  IADD3 R4, R7, R2, RZ ;  /* 0x0000000207047210 */ /* 0x004fe20007ffe0ff */
[----:B------:R1:W-:Y:S01]  /*1f780*/  STS [R5], R8 ;  /* 0x0000000805007388 */ /* 0x0003e20000000800 */
[----:B------:R-:W-:Y:S02]  /*1f790*/  F2FP.F16.F32.PACK_AB R32, R32, R146 ;  /* 0x000000922020723e */ /* 0x000fe400000000ff */
[----:B---3--:R-:W-:Y:S01]  /*1f7a0*/  SEL R6, R48, 0xffffffc0, !P2 ;  /* 0xffffffc030067807 */ /* 0x008fe20005000000 */
[----:B------:R-:W-:Y:S01]  /*1f7b0*/  STS [R5+0x400], R12 ;  /* 0x0004000c05007388 */ /* 0x000fe20000000800 */
[----:B------:R-:W-:-:S02]  /*1f7c0*/  PLOP3.LUT P1, PT, PT, PT, UP0, 0x80, 0x0 ;  /* 0x000000000000781c */ /* 0x000fc40003f2f008 */
[----:B------:R-:W-:Y:S01]  /*1f7d0*/  F2FP.F16.F32.PACK_AB R31, R31, R140 ;  /* 0x0000008c1f1f723e */ /* 0x000fe200000000ff */
[----:B------:R-:W-:Y:S01]  /*1f7e0*/  STS [R4], R11 ;  /* 0x0000000b04007388 */ /* 0x000fe20000000800 */
[----:B------:R-:W-:Y:S02]  /*1f7f0*/  F2FP.F16.F32.PACK_AB R30, R30, R142 ;  /* 0x0000008e1e1e723e */ /* 0x000fe400000000ff */
[-C--:B----4-:R-:W-:Y:S01]  /*1f800*/  IADD3 R9, R0, R6.reuse, RZ ;  /* 0x0000000600097210 */ /* 0x090fe20007ffe0ff */
[----:B------:R-:W-:Y:S01]  /*1f810*/  STS [R4+0x400], R10 ;  /* 0x0004000a04007388 */ /* 0x000fe20000000800 */
[----:B------:R-:W-:Y:S02]  /*1f820*/  IADD3 R7, R5, R6, RZ ;  /* 0x0000000605077210 */ /* 0x000fe40007ffe0ff */
[----:B------:R-:W-:Y:S01]  /*1f830*/  F2FP.F16.F32.PACK_AB R29, R29, R136 ;  /* 0x000000881d1d723e */ /* 0x000fe200000000ff */
[----:B------:R-:W-:Y:S01]  /*1f840*/  STS [R9], R13 ;  /* 0x0000000d09007388 */ /* 0x000fe20000000800 */
[----:B------:R-:W-:-:S02]  /*1f850*/  F2FP.F16.F32.PACK_AB R28, R28, R138 ;  /* 0x0000008a1c1c723e */ /* 0x000fc400000000ff */
[----:B------:R-:W-:Y:S01]  /*1f860*/  F2FP.F16.F32.PACK_AB R27, R27, R135 ;  /* 0x000000871b1b723e */ /* 0x000fe200000000ff */
[----:B------:R-:W-:Y:S01]  /*1f870*/  STS [R9+0x400], R14 ;  /* 0x0004000e09007388 */ /* 0x000fe20000000800 */
[----:B------:R-:W-:Y:S02]  /*1f880*/  F2FP.F16.F32.PACK_AB R26, R26, R38 ;  /* 0x000000261a1a723e */ /* 0x000fe400000000ff */
[----:B------:R-:W-:Y:S02]  /*1f890*/  F2FP.F16.F32.PACK_AB R25, R25, R40 ;  /* 0x000000281919723e */ /* 0x000fe400000000ff */
[----:B-1----:R-:W-:Y:S02]  /*1f8a0*/  IADD3 R8, R6, R2, RZ ;  /* 0x0000000206087210 */ /* 0x002fe40007ffe0ff */
[----:B------:R-:W-:Y:S02]  /*1f8b0*/  IADD3 R6, R4, R6, RZ ;  /* 0x0000000604067210 */ /* 0x000fe40007ffe0ff */
        /* <DEDUP_REMOVED lines=10> */
[----:B------:R-:W-:Y:S01]  /*1f960*/  STS [R7+0x400], R30 ;  /* 0x0004001e07007388 */ /* 0x000fe20000000800 */
        /* <DEDUP_REMOVED lines=8> */
[----:B------:R-:W-:Y:S01]  /*1f9f0*/  STS [R0+0x4000], R27 ;  /* 0x0040001b00007388 */ /* 0x000fe20000000800 */
        /* <DEDUP_REMOVED lines=13> */
[----:B-1----:R-:W-:Y:S01]  /*1fad0*/  F2FP.F16.F32.PACK_AB R29, R89, R88 ;  /* 0x00000058591d723e */ /* 0x002fe200000000ff */
[----:B------:R1:W-:Y:S01]  /*1fae0*/  STS [R5+0x4400], R22 ;  /* 0x0044001605007388 */ /* 0x0003e20000000800 */
[----:B--2---:R-:W-:Y:S02]  /*1faf0*/  F2FP.F16.F32.PACK_AB R28, R91, R90 ;  /* 0x0000005a5b1c723e */ /* 0x004fe400000000ff */
[----:B------:R-:W-:Y:S01]  /*1fb00*/  F2FP.F16.F32.PACK_AB R14, R113, R112 ;  /* 0x00000070710e723e */ /* 0x000fe200000000ff */
[----:B------:R-:W-:Y:S04]  /*1fb10*/  STS [R4+0x4000], R21 ;  /* 0x0040001504007388 */ /* 0x000fe80000000800 */
[----:B------:R-:W-:Y:S01]  /*1fb20*/  STS [R4+0x4400], R20 ;  /* 0x0044001404007388 */ /* 0x000fe20000000800 */
[----:B---3--:R-:W-:-:S03]  /*1fb30*/  F2FP.F16.F32.PACK_AB R26, R93, R92 ;  /* 0x0000005c5d1a723e */ /* 0x008fc600000000ff */
[----:B------:R2:W-:Y:S01]  /*1fb40*/  STS [R9+0x4000], R19 ;  /* 0x0040001309007388 */ /* 0x0005e20000000800 */
[----:B----4-:R-:W-:-:S03]  /*1fb50*/  F2FP.F16.F32.PACK_AB R25, R95, R94 ;  /* 0x0000005e5f19723e */ /* 0x010fc600000000ff */
[----:B------:R3:W-:Y:S01]  /*1fb60*/  STS [R9+0x4400], R18 ;  /* 0x0044001209007388 */ /* 0x0007e20000000800 */
[----:B------:R-:W-:-:S03]  /*1fb70*/  F2FP.F16.F32.PACK_AB R24, R97, R96 ;  /* 0x000000606118723e */ /* 0x000fc600000000ff */
[----:B------:R4:W-:Y:S01]  /*1fb80*/  STS [R8+0x4000], R17 ;  /* 0x0040001108007388 */ /* 0x0009e20000000800 */
[----:B------:R-:W-:-:S03]  /*1fb90*/  F2FP.F16.F32.PACK_AB R23, R99, R98 ;  /* 0x000000626317723e */ /* 0x000fc600000000ff */
[----:B------:R4:W-:Y:S01]  /*1fba0*/  STS [R8+0x4400], R16 ;  /* 0x0044001008007388 */ /* 0x0009e20000000800 */
[----:B-1----:R-:W-:-:S03]  /*1fbb0*/  F2FP.F16.F32.PACK_AB R22, R101, R100 ;  /* 0x000000646516723e */ /* 0x002fc600000000ff */
[----:B------:R1:W-:Y:S01]  /*1fbc0*/  STS [R7+0x4000], R15 ;  /* 0x0040000f07007388 */ /* 0x0003e20000000800 */
[----:B--2---:R-:W-:Y:S02]  /*1fbd0*/  F2FP.F16.F32.PACK_AB R19, R103, R102 ;  /* 0x000000666713723e */ /* 0x004fe400000000ff */
[----:B---3--:R-:W-:Y:S02]  /*1fbe0*/  F2FP.F16.F32.PACK_AB R18, R105, R104 ;  /* 0x000000686912723e */ /* 0x008fe400000000ff */
[----:B----4-:R-:W-:Y:S02]  /*1fbf0*/  F2FP.F16.F32.PACK_AB R17, R107, R106 ;  /* 0x0000006a6b11723e */ /* 0x010fe400000000ff */
[----:B------:R-:W-:Y:S02]  /*1fc00*/  F2FP.F16.F32.PACK_AB R16, R109, R108 ;  /* 0x0000006c6d10723e */ /* 0x000fe400000000ff */
[----:B-1----:R-:W-:Y:S01]  /*1fc10*/  F2FP.F16.F32.PACK_AB R15, R111, R110 ;  /* 0x0000006e6f0f723e */ /* 0x002fe200000000ff */
        /* <DEDUP_REMOVED lines=8> */
.L_x_2175:
        /* <DEDUP_REMOVED lines=23> */
.L_x_2176:
        /* <DEDUP_REMOVED lines=52> */
[----:B----4-:R-:W-:-:S03]  /*20150*/  @P3 FMUL.FTZ R5, R5, 0.69314718246459960938 ;  /* 0x3f31721805053820 */ /* 0x010fc60000410000 */
[----:B------:R-:W-:Y:S01]  /*20160*/  BAR.SYNC.DEFER_BLOCKING 0x0 ;  /* 0x0000000000007b1d */ /* 0x000fe20000010000 */
[----:B------:R-:W-:-:S07]  /*20170*/  ISETP.GE.AND P4, PT, R9, UR6, PT ;  /* 0x0000000609007c0c */ /* 0x000fce000bf86270 */
        /* <DEDUP_REMOVED lines=9> */
[----:B------:R-:W-:Y:S01]  /*20210*/  LEA.HI.SX32 R2, R17, 0x40, 0x1d ;  /* 0x0000004011027811 */ /* 0x000fe200078feaff */
[----:B------:R2:W2:Y:S03]  /*20220*/  LDS.128 R32, [R216+0x3000] ;  /* 0x00300000d8207984 */ /* 0x0004a60000000c00 */
[----:B------:R-:W-:Y:S01]  /*20230*/  ISETP.GE.AND P6, PT, R2, UR6, PT ;  /* 0x0000000602007c0c */ /* 0x000fe2000bfc6270 */
[----:B-1----:R-:W-:Y:S02]  /*20240*/  @P2 IMAD R4, R11, R10, RZ ;  /* 0x0000000a0b042224 */ /* 0x002fe400078e02ff */
[----:B------:R-:W1:Y:S01]  /*20250*/  @P0 LDC R10, c[0x0][0x2e8] ;  /* 0x0000ba00ff0a0b82 */ /* 0x000e620000000800 */
[----:B------:R-:W-:Y:S02]  /*20260*/  @!P2 IMAD.MOV.U32 R4, RZ, RZ, R27 ;  /* 0x000000ffff04a224 */ /* 0x000fe400078e001b */
[----:B------:R-:W-:Y:S01]  /*20270*/  @!P2 IMAD.MOV.U32 R8, RZ, RZ, 0x1 ;  /* 0x00000001ff08a424 */ /* 0x000fe200078e00ff */
[----:B------:R-:W-:Y:S01]  /*20280*/  LOP3.LUT P2, RZ, R6, 0x3, RZ, 0xc0, !PT ;  /* 0x0000000306ff7812 */ /* 0x000fe2000784c0ff */
[----:B----4-:R-:W-:-:S02]  /*20290*/  IMAD R0, R13, R0, RZ ;  /* 0x000000000d007224 */ /* 0x010fc400078e02ff */
[----:B---3--:R-:W-:Y:S01]  /*202a0*/  @P0 FMUL.FTZ R6, R9, 0.69314718246459960938 ;  /* 0x3f31721809060820 */ /* 0x008fe20000410000 */
[----:B------:R-:W-:Y:S01]  /*202b0*/  IMAD.MOV.U32 R13, RZ, RZ, 0x7f800000 ;  /* 0x7f800000ff0d7424 */ /* 0x000fe200078e00ff */
[----:B------:R-:W-:Y:S02]  /*202c0*/  SHF.R.S32.HI R16, RZ, 0x1f, R14 ;  /* 0x0000001fff107819 */ /* 0x000fe4000001140e */
[----:B------:R-:W-:Y:S01]  /*202d0*/  SEL R2, R0, RZ, !P5 ;  /* 0x000000ff00027207 */ /* 0x000fe20006800000 */
[----:B------:R-:W-:Y:S01]  /*202e0*/  IMAD R0, R8, UR4, RZ ;  /* 0x0000000408007c24 */ /* 0x000fe2000f8e02ff */
[----:B------:R-:W-:Y:S01]  /*202f0*/  LEA.HI R16, R16, R14, RZ, 0x3 ;  /* 0x0000000e10107211 */ /* 0x000fe200078f18ff */
[----:B--2---:R-:W-:Y:S02]  /*20300*/  @P3 FFMA.FTZ R15, R132, R7, R5 ;  /* 0x00000007840f3223 */ /* 0x004fe40000010005 */
[----:B------:R-:W-:Y:S01]  /*20310*/  IMAD R2, R18, R4, R2 ;  /* 0x0000000412027224 */ /* 0x000fe200078e0202 */
[----:B------:R-:W-:Y:S01]  /*20320*/  LOP3.LUT R4, R16, 0xfffffff8, RZ, 0xc0, !PT ;  /* 0xfffffff810047812 */ /* 0x000fe200078ec0ff */
[----:B------:R-:W-:-:S02]  /*20330*/  IMAD.SHL.U32 R0, R0, 0x80, RZ ;  /* 0x0000008000007824 */ /* 0x000fc400078e00ff */
[----:B-1----:R-:W-:Y:S02]  /*20340*/  @P0 FFMA.FTZ R13, R3, R10, R6 ;  /* 0x0000000a030d0223 */ /* 0x002fe40000010006 */
[----:B------:R-:W-:Y:S01]  /*20350*/  IMAD.IADD R14, R14, 0x1, -R4 ;  /* 0x000000010e0e7824 */ /* 0x000fe200078e0a04 */
[----:B------:R-:W-:Y:S02]  /*20360*/  IADD3 R12, P5, P3, R0, R20, R2 ;  /* 0x00000014000c7210 */ /* 0x000fe40007bbe002 */
        /* <DEDUP_REMOVED lines=36> */
.L_x_2178:
[----:B------:R-:W-:Y:S05]  /*205b0*/  BSYNC B0 ;  /* 0x0000000000007941 */ /* 0x000fea0003800000 */
.L_x_2177:
        /* <DEDUP_REMOVED lines=43> */
.L_x_2180:
[----:B------:R-:W-:Y:S05]  /*20870*/  BSYNC B0 ;  /* 0x0000000000007941 */ /* 0x000fea0003800000 */
.L_x_2179:
        /* <DEDUP_REMOVED lines=27> */
.L_x_2182:
[----:B------:R-:W-:Y:S05]  /*20a30*/  BSYNC B0 ;  /* 0x0000000000007941 */ /* 0x000fea0003800000 */
.L_x_2181:
        /* <DEDUP_REMOVED lines=27> */
.L_x_2184:
[----:B------:R-:W-:Y:S05]  /*20bf0*/  BSYNC B0 ;  /* 0x0000000000007941 */ /* 0x000fea0003800000 */
.L_x_2183:
        /* <DEDUP_REMOVED lines=27> */
.L_x_2185:
        /* <DEDUP_REMOVED lines=13> */
.L_x_2427:


//--------------------- .text._ZN5flash16flash_fwd_kernelI23Flash_fwd_kernel_traitsILi256ELi128ELi64ELi8ELb0ELb0EN7cutlass6half_tE19Flash_kernel_traitsILi256ELi128ELi64ELi8ES3_EELb0ELb0ELb1ELb0ELb0ELb0ELb1ELb0EEEvNS_16Flash_fwd_paramsE --------------------------
	.section	.text._ZN5flash16flash_fwd_kernelI23Flash_fwd_kernel_traitsILi256ELi128ELi64ELi8ELb0ELb0EN7cutlass6half_tE19Flash_kernel_traitsILi256ELi128ELi64ELi8ES3_EELb0ELb0ELb1ELb0ELb0ELb0ELb1ELb0EEEvNS_16Flash_fwd_paramsE,"ax",@progbits
	.align	128
        .global         _ZN5flash16flash_fwd_kernelI23Flash_fwd_kernel_traitsILi256ELi128ELi64ELi8ELb0ELb0EN7cutlass6half_tE19Flash_kernel_traitsILi256ELi128ELi64ELi8ES3_EELb0ELb0ELb1ELb0ELb0ELb0ELb1ELb0EEEvNS_16Flash_fwd_paramsE
        .type           _ZN5flash16flash_fwd_kernelI23Flash_fwd_kernel_traitsILi256ELi128ELi64ELi8ELb0ELb0EN7cutlass6half_tE19Flash_kernel_traitsILi256ELi128ELi64ELi8ES3_EELb0ELb0ELb1ELb0ELb0ELb0ELb1ELb0EEEvNS_16Flash_fwd_paramsE,@function
        .size           _ZN5flash16flash_fwd_kernelI23Flash_fwd_kernel_traitsILi256ELi128ELi64ELi8ELb0ELb0EN7cutlass6half_tE19Flash_kernel_traitsILi256ELi128ELi64ELi8ES3_EELb0ELb0ELb1ELb0ELb0ELb0ELb1ELb0EEEvNS_16Flash_fwd_paramsE,(.L_x_2428 - _ZN5flash16flash_fwd_kernelI23Flash_fwd_kernel_traitsILi256ELi128ELi64ELi8ELb0ELb0EN7cutlass6half_tE19Flash_kernel_traitsILi256ELi128ELi64ELi8ES3_EELb0ELb0ELb1ELb0ELb0ELb0ELb1ELb0EEEvNS_16Flash_fwd_paramsE)
        .other          _ZN5flash16flash_fwd_kernelI23Flash_fwd_kernel_traitsILi256ELi128ELi64ELi8ELb0ELb0EN7cutlass6half_tE19Flash_kernel_traitsILi256ELi128ELi64ELi8ES3_EELb0ELb0ELb1ELb0ELb0ELb0ELb1ELb0EEEvNS_16Flash_fwd_paramsE,@"STO_CUDA_ENTRY STV_DEFAULT"
_ZN5flash16flash_fwd_kernelI23Flash_fwd_kernel_traitsILi256ELi128ELi64ELi8ELb0ELb0EN7cutlass6half_tE19Flash_kernel_traitsILi256ELi128ELi64ELi8ES3_EELb0ELb0ELb1ELb0ELb0ELb0ELb1ELb0EEEvNS_16Flash_fwd_paramsE:
.text._ZN5flash16flash_fwd_kernelI23Flash_fwd_kernel_traitsILi256ELi128ELi64ELi8ELb0ELb0EN7cutlass6half_tE19Flash_kernel_traitsILi256ELi128ELi64ELi8ES3_EELb0ELb0ELb1ELb0ELb0ELb0ELb1ELb0EEEvNS_16Flash_fwd_paramsE:
        /* <DEDUP_REMOVED lines=55> */
.L_x_2186:
[----:B------:R-:W-:-:S03]  /*0370*/  ULDC UR8, c[0x0][0x2c8] ;  /* 0x0000b20000087ab9 */ /* 0x000fc60000000800 */
.L_x_2187:
        /* <DEDUP_REMOVED lines=135> */
.L_x_2190:
[----:B------:R-:W-:Y:S05]  /*0bf0*/  BSYNC B0 ;  /* 0x0000000000007941 */ /* 0x000fea0003800000 */
.L_x_2189:
        /* <DEDUP_REMOVED lines=25> */
.L_x_2192:
[----:B------:R-:W-:Y:S05]  /*0d90*/  BSYNC B0 ;  /* 0x0000000000007941 */ /* 0x000fea0003800000 */
.L_x_2191:
        /* <DEDUP_REMOVED lines=24> */
.L_x_2194:
[----:B------:R-:W-:Y:S05]  /*0f20*/  BSYNC B0 ;  /* 0x0000000000007941 */ /* 0x000fea0003800000 */
.L_x_2193:
        /* <DEDUP_REMOVED lines=26> */
.L_x_2196:
[----:B------:R-:W-:Y:S05]  /*10d0*/  BSYNC B0 ;  /* 0x0000000000007941 */ /* 0x000fea0003800000 */
.L_x_2195:
        /* <DEDUP_REMOVED lines=10> */
.L_x_2198:
[----:B------:R-:W-:Y:S05]  /*1180*/  BSYNC B0 ;  /* 0x0000000000007941 */ /* 0x000fea0003800000 */
.L_x_2197:
        /* <DEDUP_REMOVED lines=10> */
.L_x_2200:
[----:B------:R-:W-:Y:S05]  /*1230*/  BSYNC B0 ;  /* 0x0000000000007941 */ /* 0x000fea0003800000 */
.L_x_2199:
        /* <DEDUP_REMOVED lines=10> */
.L_x_2202:
[----:B------:R-:W-:Y:S05]  /*12e0*/  BSYNC B0 ;  /* 0x0000000000007941 */ /* 0x000fea0003800000 */
.L_x_2201:
        /* <DEDUP_REMOVED lines=10> */
.L_x_2188:
        /* <DEDUP_REMOVED lines=31> */
.L_x_2203:
        /* <DEDUP_REMOVED lines=15> */
[----:B------:R-:W-:Y:S02]  /*1670*/  IMAD.SHL.U32 R14, R5, 0x8, RZ ;  /* 0x00000008050e7824 */ /* 0x000fe400078e00ff */
[----:B------:R-:W-:-:S03]  /*1680*/  SHF.R.U32.HI R238, RZ, 0x3, R7 ;  /* 0x00000003ffee7819 */ /* 0x000fc60000011607 */
[----:B------:R-:W-:Y:S02]  /*1690*/  SHF.R.S32.HI R15, RZ, 0x1f, R14 ;  /* 0x0000001fff0f7819 */ /* 0x000fe4000001140e */
[----:B-1----:R-:W-:-:S04]  /*16a0*/  IABS R2, R2 ;  /* 0x0000000200027213 */ /* 0x002fc80000000000 */
[----:B------:R-:W-:Y:S01]  /*16b0*/  R2UR UR5, R2 ;  /* 0x00000000020572ca */ /* 0x000fe200000e0000 */
[----:B--2---:R-:W1:Y:S02]  /*16c0*/  MUFU.RCP R0, R3 ;  /* 0x0000000300007308 */ /* 0x004e640000001000 */
[----:B-1----:R-:W-:Y:S01]  /*16d0*/  VIADD R0, R0, 0xffffffe ;  /* 0x0ffffffe00007836 */ /* 0x002fe20000000000 */
[----:B------:R-:W-:-:S04]  /*16e0*/  LOP3.LUT R3, R7, 0x38, R14, 0xf8, !PT ;  /* 0x0000003807037812 */ /* 0x000fc800078ef80e */
[----:B------:R-:W-:Y:S01]  /*16f0*/  LOP3.LUT R238, R3, R238, RZ, 0x3c, !PT ;  /* 0x000000ee03ee7212 */ /* 0x000fe200078e3cff */
[----:B------:R-:W1:Y:S01]  /*1700*/  F2I.FTZ.U32.TRUNC.NTZ R0, R0 ;  /* 0x0000000000007305 */ /* 0x000e62000021f000 */
[----:B------:R-:W-:Y:S02]  /*1710*/  LEA.HI R3, R17, R4, RZ, 0x6 ;  /* 0x0000000411037211 */ /* 0x000fe400078f30ff */
        /* <DEDUP_REMOVED lines=44> */
.L_x_2204:
        /* <DEDUP_REMOVED lines=15> */
[--C-:B------:R-:W-:Y:S01]  /*1ad0*/  SHF.R.S32.HI R241, RZ, 0x1f, R240.reuse ;  /* 0x0000001ffff17819 */ /* 0x100fe200000114f0 */
        /* <DEDUP_REMOVED lines=65> */
.L_x_2206:
[----:B------:R-:W-:Y:S05]  /*1ef0*/  BSYNC B0 ;  /* 0x0000000000007941 */ /* 0x000fea0003800000 */
.L_x_2205:
[----:B------:R-:W-:Y:S01]  /*1f00*/  ISETP.GE.AND P2, PT, R10, UR5, PT ;  /* 0x000000050a007c0c */ /* 0x000fe2000bf46270 */
[----:B------:R-:W-:Y:S01]  /*1f10*/  IMAD R11, R240, UR13, R11 ;  /* 0x0000000df00b7c24 */ /* 0x000fe2000f8e020b */
[----:B-12---:R-:W-:Y:S01]  /*1f20*/  LOP3.LUT R3, R0, 0xfffffff0, RZ, 0xc0, !PT ;  /* 0xfffffff000037812 */ /* 0x006fe200078ec0ff */
[----:B------:R-:W-:Y:S01]  /*1f30*/  BSSY B0, `(.L_x_2207) ;  /* 0x0000036000007945 */ /* 0x000fe20003800000 */
[----:B------:R-:W-:Y:S02]  /*1f40*/  IADD3 R242, P1, R28, UR26, RZ ;  /* 0x0000001a1cf27c10 */ /* 0x000fe4000ff3e0ff */
[C---:B------:R-:W-:Y:S02]  /*1f50*/  ISETP.GE.AND P0, PT, R10.reuse, UR33, PT ;  /* 0x000000210a007c0c */ /* 0x040fe4000bf06270 */
[----:B------:R-:W-:Y:S01]  /*1f60*/  ISETP.GE.AND P6, PT, R10, UR33, PT ;  /* 0x000000210a007c0c */ /* 0x000fe2000bfc6270 */
[----:B------:R-:W-:Y:S01]  /*1f70*/  IMAD.IADD R10, R4, 0x1, -R3 ;  /* 0x00000001040a7824 */ /* 0x000fe200078e0a03 */
[----:B------:R-:W-:-:S03]  /*1f80*/  IADD3.X R243, R29, UR25, R11, P1, !PT ;  /* 0x000000191df37c10 */ /* 0x000fc60008ffe40b */
        /* <DEDUP_REMOVED lines=11> */
[----:B------:R-:W1:Y:S01]  /*2040*/  @!P1 LDC.64 R2, c[0x0][0x210] ;  /* 0x00008400ff029b82 */ /* 0x000e620000000a00 */
[----:B------:R-:W-:Y:S01]  /*2050*/  IMAD R7, R6, UR7, R7 ;  /* 0x0000000706077c24 */ /* 0x000fe2000f8e0207 */
[----:B------:R2:W-:Y:S03]  /*2060*/  @P1 STS.128 [R238+0x1000], RZ ;  /* 0x001000ffee001388 */ /* 0x0005e60000000c00 */
[----:B------:R-:W-:-:S03]  /*2070*/  IMAD.IADD R8, R25, 0x1, R7 ;  /* 0x0000000119087824 */ /* 0x000fc600078e0207 */
[----:B------:R-:W3:Y:S01]  /*2080*/  @!P3 LDC.64 R6, c[0x0][0x210] ;  /* 0x00008400ff06bb82 */ /* 0x000ee20000000a00 */
[----:B-1----:R-:W-:-:S04]  /*2090*/  @!P1 LEA R26, P2, R24, R2, 0x1 ;  /* 0x00000002181a9211 */ /* 0x002fc800078408ff */
[----:B------:R-:W-:Y:S02]  /*20a0*/  @!P1 LEA.HI.X R27, R24, R3, R8, 0x1, P2 ;  /* 0x00000003181b9211 */ /* 0x000fe400010f0c08 */
[----:B------:R-:W-:-:S03]  /*20b0*/  ISETP.GE.AND P2, PT, R236, UR8, PT ;  /* 0x00000008ec007c0c */ /* 0x000fc6000bf46270 */
[----:B------:R-:W-:Y:S01]  /*20c0*/  @!PT LDS RZ, [RZ] ;  /* 0x00000000fffff984 */ /* 0x000fe20000000800 */
[----:B------:R-:W-:Y:S01]  /*20d0*/  @!PT LDS RZ, [RZ] ;  /* 0x00000000fffff984 */ /* 0x000fe20000000800 */
[----:B------:R-:W-:Y:S01]  /*20e0*/  @!PT LDS RZ, [RZ] ;  /* 0x00000000fffff984 */ /* 0x000fe20000000800 */
[----:B------:R2:W-:Y:S01]  /*20f0*/  @!P1 LDGSTS.E.BYPASS.LTC128B.128 [R238+0x1000], desc[UR30][R26.64] ;  /* 0x010000001aee9fae */ /* 0x0005e2000b901d5e */
[----:B---3--:R-:W-:-:S03]  /*2100*/  @!P3 LEA R6, P1, R24, R6, 0x1 ;  /* 0x000000061806b211 */ /* 0x008fc600078208ff */
        /* <DEDUP_REMOVED lines=24> */
.L_x_2208:
[----:B------:R-:W-:Y:S05]  /*2290*/  BSYNC B0 ;  /* 0x0000000000007941 */ /* 0x000fea0003800000 */
.L_x_2207:
        /* <DEDUP_REMOVED lines=15> */
[----:B------:R4:W-:Y:S06]  /*2390*/  @P2 STS.128 [R238+0x2000], RZ ;  /* 0x002000ffee002388 */ /* 0x0009ec0000000c00 */
[----:B--2---:R-:W2:Y:S08]  /*23a0*/  @!P4 LDC.64 R6, c[0x0][0x210] ;  /* 0x00008400ff06cb82 */ /* 0x004eb00000000a00 */
[----:B-1----:R-:W1:Y:S01]  /*23b0*/  @!P3 LDC.64 R2, c[0x0][0x210] ;  /* 0x00008400ff02bb82 */ /* 0x002e620000000a00 */
[----:B---3--:R-:W-:Y:S01]  /*23c0*/  @!P2 LEA R26, P1, R24, R8, 0x1 ;  /* 0x00000008181aa211 */ /* 0x008fe200078208ff */
[----:B------:R-:W-:-:S05]  /*23d0*/  IMAD.IADD R8, R25, 0x1, R11 ;  /* 0x0000000119087824 */ /* 0x000fca00078e020b */
[C---:B------:R-:W-:Y:S02]  /*23e0*/  @!P2 LEA.HI.X R27, R24.reuse, R9, R8, 0x1, P1 ;  /* 0x00000009181ba211 */ /* 0x040fe400008f0c08 */
[----:B--2---:R-:W-:-:S03]  /*23f0*/  @!P4 LEA R6, P1, R24, R6, 0x1 ;  /* 0x000000061806c211 */ /* 0x004fc600078208ff */
        /* <DEDUP_REMOVED lines=27> */
.L_x_2210:
[----:B------:R-:W-:Y:S05]  /*25b0*/  BSYNC B0 ;  /* 0x0000000000007941 */ /* 0x000fea0003800000 */
.L_x_2209:
        /* <DEDUP_REMOVED lines=12> */
[----:B--2-4-:R-:W2:Y:S01]  /*2680*/  @!P4 LDC.64 R6, c[0x0][0x210] ;  /* 0x00008400ff06cb82 */ /* 0x014ea20000000a00 */
[----:B------:R-:W-:Y:S01]  /*2690*/  IMAD R18, R11, UR7, R18 ;  /* 0x000000070b127c24 */ /* 0x000fe2000f8e0212 */
[----:B------:R4:W-:Y:S03]  /*26a0*/  @P5 STS.128 [R238+0x3000], RZ ;  /* 0x003000ffee005388 */ /* 0x0009e60000000c00 */
[----:B------:R-:W-:-:S03]  /*26b0*/  IMAD.IADD R18, R21, 0x1, R18 ;  /* 0x0000000115127824 */ /* 0x000fc600078e0212 */
[----:B------:R-:W5:Y:S08]  /*26c0*/  @!P5 LDC.64 R8, c[0x0][0x210] ;  /* 0x00008400ff08db82 */ /* 0x000f700000000a00 */
[----:B-1-3--:R-:W1:Y:S01]  /*26d0*/  @!P3 LDC.64 R2, c[0x0][0x210] ;  /* 0x00008400ff02bb82 */ /* 0x00ae620000000a00 */
        /* <DEDUP_REMOVED lines=30> */
.L_x_2212:
[----:B------:R-:W-:Y:S05]  /*28c0*/  BSYNC B0 ;  /* 0x0000000000007941 */ /* 0x000fea0003800000 */
.L_x_2211:
[----:B------:R-:W-:Y:S01]  /*28d0*/  USHF.L.U32 UR37, UR12, 0x6, URZ ;  /* 0x000000060c257899 */ /* 0x000fe2000800063f */
[----:B-1234-:R-:W-:Y:S01]  /*28e0*/  SHF.R.S32.HI R3, RZ, 0x1f, R10 ;  /* 0x0000001fff037819 */ /* 0x01efe2000001140a */
[----:B------:R-:W-:Y:S01]  /*28f0*/  USHF.L.U64.HI UR36, UR12, 0x6, UR13 ;  /* 0x000000060c247899 */ /* 0x000fe2000801020d */
[----:B------:R-:W-:Y:S01]  /*2900*/  IMAD.WIDE.U32 R242, R13, UR21, R242 ;  /* 0x000000150df27c25 */ /* 0x000fe2000f8e00f2 */
[----:B------:R-:W-:Y:S01]  /*2910*/  ISETP.GE.AND P1, PT, R240, UR33, PT ;  /* 0x00000021f0007c0c */ /* 0x000fe2000bf26270 */
[----:B------:R-:W-:Y:S01]  /*2920*/  USHF.R.S32.HI UR38, URZ, 0x1f, UR20 ;  /* 0x0000001f3f267899 */ /* 0x000fe20008011414 */
[----:B------:R-:W-:Y:S01]  /*2930*/  LEA.HI R16, R3, R10, RZ, 0x3 ;  /* 0x0000000a03107211 */ /* 0x000fe200078f18ff */
[----:B------:R-:W-:Y:S01]  /*2940*/  UIMAD UR6, UR36, UR20, URZ ;  /* 0x00000014240672a4 */ /* 0x000fe2000f8e023f */
[----:B------:R-:W-:Y:S01]  /*2950*/  VIADD R249, R243, UR9 ;  /* 0x00000009f3f97c36 */ /* 0x000fe20008000000 */
[----:B------:R-:W-:Y:S01]  /*2960*/  SHF.R.S32.HI R21, RZ, 0x4, R0 ;  /* 0x00000004ff157819 */ /* 0x000fe20000011400 */
[----:B------:R-:W-:Y:S01]  /*2970*/  IMAD.U32 R3, RZ, RZ, UR37 ;  /* 0x00000025ff037e24 */ /* 0x000fe2000f8e00ff */
[----:B------:R-:W-:Y:S01]  /*2980*/  UIMAD UR6, UR38, UR37, UR6 ;  /* 0x00000025260672a4 */ /* 0x000fe2000f8e0206 */
[----:B------:R-:W-:Y:S01]  /*2990*/  IMAD.MOV.U32 R248, RZ, RZ, R242 ;  /* 0x000000fffff87224 */ /* 0x000fe200078e00f2 */
[----:B------:R-:W-:Y:S01]  /*29a0*/  LOP3.LUT R7, R16, 0xfffffff8, RZ, 0xc0, !PT ;  /* 0xfffffff810077812 */ /* 0x000fe200078ec0ff */
[----:B------:R-:W-:Y:S01]  /*29b0*/  BSSY B0, `(.L_x_2213) ;  /* 0x000002d000007945 */ /* 0x000fe20003800000 */
[----:B------:R-:W-:Y:S01]  /*29c0*/  LEA.HI R22, R0, R21, RZ, 0x1 ;  /* 0x0000001500167211 */ /* 0x000fe200078f08ff */
[----:B------:R-:W-:Y:S01]  /*29d0*/  IMAD.WIDE.U32 R18, R3, UR20, R248 ;  /* 0x0000001403127c25 */ /* 0x000fe2000f8e00f8 */
[----:B------:R-:W-:-:S03]  /*29e0*/  IADD3 R2, R10, -R7, RZ ;  /* 0x800000070a027210 */ /* 0x000fc60007ffe0ff */
[----:B------:R-:W-:Y:S01]  /*29f0*/  IMAD.SHL.U32 R20, R5, 0x40, RZ ;  /* 0x0000004005147824 */ /* 0x000fe200078e00ff */
        /* <DEDUP_REMOVED lines=40> */
.L_x_2214:
[----:B------:R-:W-:Y:S05]  /*2c80*/  BSYNC B0 ;  /* 0x0000000000007941 */ /* 0x000fea0003800000 */
.L_x_2213:
[----:B--2---:R-:W-:Y:S01]  /*2c90*/  IMAD.SHL.U32 R8, R240, 0x8, RZ ;  /* 0x00000008f0087824 */ /* 0x004fe200078e00ff */
[----:B------:R-:W-:Y:S01]  /*2ca0*/  LOP3.LUT R229, R20, 0x1c0, RZ, 0xc0, !PT ;  /* 0x000001c014e57812 */ /* 0x000fe200078ec0ff */
[----:B------:R-:W-:Y:S01]  /*2cb0*/  IMAD.WIDE.U32 R10, R240, UR10, R14 ;  /* 0x0000000af00a7c25 */ /* 0x000fe2000f8e000e */
[----:B------:R-:W-:Y:S01]  /*2cc0*/  LOP3.LUT R20, R22, 0xfffffffe, RZ, 0xc0, !PT ;  /* 0xfffffffe16147812 */ /* 0x000fe200078ec0ff */
[----:B------:R-:W-:Y:S01]  /*2cd0*/  USHF.L.U64.HI UR8, UR12, 0x5, UR13 ;  /* 0x000000050c087899 */ /* 0x000fe2000801020d */
[----:B------:R-:W-:Y:S01]  /*2ce0*/  LOP3.LUT R8, R229, 0x8, R8, 0xf8, !PT ;  /* 0x00000008e5087812 */ /* 0x000fe200078ef808 */
[----:B-1----:R-:W-:Y:S01]  /*2cf0*/  IMAD R7, R241, UR10, RZ ;  /* 0x0000000af1077c24 */ /* 0x002fe2000f8e02ff */
[----:B------:R-:W-:Y:S01]  /*2d00*/  SHF.R.U32.HI R229, RZ, 0x3, R229 ;  /* 0x00000003ffe57819 */ /* 0x000fe200000116e5 */
[----:B------:R-:W-:Y:S01]  /*2d10*/  IMAD.SHL.U32 R22, R2, 0x40, RZ ;  /* 0x0000004002167824 */ /* 0x000fe200078e00ff */
[----:B------:R-:W-:Y:S01]  /*2d20*/  IADD3 R24, P1, R10, UR28, RZ ;  /* 0x0000001c0a187c10 */ /* 0x000fe2000ff3e0ff */
[C---:B------:R-:W-:Y:S01]  /*2d30*/  IMAD R6, R240.reuse, UR11, R7 ;  /* 0x0000000bf0067c24 */ /* 0x040fe2000f8e0207 */
[----:B------:R-:W-:Y:S01]  /*2d40*/  USHF.L.U32 UR14, UR12, 0x5, URZ ;  /* 0x000000050c0e7899 */ /* 0x000fe2000800063f */
[----:B------:R-:W-:Y:S01]  /*2d50*/  IMAD.IADD R20, R21, 0x1, -R20 ;  /* 0x0000000115147824 */ /* 0x000fe200078e0a14 */
[----:B------:R-:W-:Y:S01]  /*2d60*/  BSSY B0, `(.L_x_2215) ;  /* 0x000002f000007945 */ /* 0x000fe20003800000 */
[----:B------:R-:W-:-:S02]  /*2d70*/  ISETP.GE.AND P5, PT, R240, UR33, PT ;  /* 0x00000021f0007c0c */ /* 0x000fc4000bfa6270 */
[----:B------:R-:W-:Y:S01]  /*2d80*/  LOP3.LUT R229, R8, R229, RZ, 0x3c, !PT ;  /* 0x000000e508e57212 */ /* 0x000fe200078e3cff */
[----:B------:R-:W-:Y:S01]  /*2d90*/  IMAD.SHL.U32 R21, R20, 0x8, RZ ;  /* 0x0000000814157824 */ /* 0x000fe200078e00ff */
        /* <DEDUP_REMOVED lines=43> */
.L_x_2216:
[----:B------:R-:W-:Y:S05]  /*3050*/  BSYNC B0 ;  /* 0x0000000000007941 */ /* 0x000fea0003800000 */
.L_x_2215:
        /* <DEDUP_REMOVED lines=11> */
[----:B-1----:R-:W-:Y:S01]  /*3110*/  LEA.HI R6, R17, R4, RZ, 0x5 ;  /* 0x0000000411067211 */ /* 0x002fe200078f28ff */
        /* <DEDUP_REMOVED lines=55> */
.L_x_2218:
[----:B------:R-:W-:Y:S05]  /*3490*/  BSYNC B0 ;  /* 0x0000000000007941 */ /* 0x000fea0003800000 */
.L_x_2217:
        /* <DEDUP_REMOVED lines=49> */
.L_x_2220:
[----:B------:R-:W-:Y:S05]  /*37b0*/  BSYNC B0 ;  /* 0x0000000000007941 */ /* 0x000fea0003800000 */
.L_x_2219:
        /* <DEDUP_REMOVED lines=8> */
[----:B------:R-:W-:Y:S01]  /*3840*/  VIADD R227, R229, 0x10020 ;  /* 0x00010020e5e37836 */ /* 0x000fe20000000000 */
[----:B------:R-:W4:Y:S01]  /*3850*/  LDSM.16.M88.4 R60, [R229+0x10800] ;  /* 0x01080000e53c783b */ /* 0x000f220000000200 */
[----:B------:R-:W-:Y:S01]  /*3860*/  LOP3.LUT P0, RZ, R2, 0x4, RZ, 0xc0, !PT ;  /* 0x0000000402ff7812 */ /* 0x000fe2000780c0ff */
        /* <DEDUP_REMOVED lines=8> */
[----:B------:R-:W-:Y:S01]  /*38f0*/  IMAD.SHL.U32 R247, R4, 0x2, RZ ;  /* 0x0000000204f77824 */ /* 0x000fe200078e00ff */
[----:B------:R-:W-:Y:S01]  /*3900*/  UIADD3 UR7, UR32, 0x1, -UR19 ;  /* 0x0000000120077890 */ /* 0x000fe2000fffe813 */
[----:B------:R-:W-:Y:S01]  /*3910*/  IMAD.IADD R223, R229, 0x1, R2 ;  /* 0x00000001e5df7824 */ /* 0x000fe200078e0202 */
[----:B-123--:R-:W1:Y:S01]  /*3920*/  LDSM.16.M88.4 R16, [R227] ;  /* 0x00000000e310783b */ /* 0x00ee620000000200 */
[----:B------:R-:W-:Y:S01]  /*3930*/  SEL R5, R5, 0xffffffe0, !P0 ;  /* 0xffffffe005057807 */ /* 0x000fe20004000000 */
[----:B------:R-:W-:Y:S01]  /*3940*/  IMAD.IADD R216, R2, 0x1, R227 ;  /* 0x0000000102d87824 */ /* 0x000fe200078e02e3 */
[----:B------:R-:W-:Y:S01]  /*3950*/  LOP3.LUT R247, R247, 0x6, RZ, 0xc0, !PT ;  /* 0x00000006f7f77812 */ /* 0x000fe200078ec0ff */
[----:B------:R-:W2:Y:S01]  /*3960*/  LDSM.16.M88.4 R28, [R229+0x11800] ;  /* 0x01180000e51c783b */ /* 0x000ea20000000200 */
[----:B------:R-:W-:Y:S01]  /*3970*/  IMAD.U32 R239, RZ, RZ, UR7 ;  /* 0x00000007ffef7e24 */ /* 0x000fe2000f8e00ff */
[----:B------:R-:W-:Y:S01]  /*3980*/  UIADD3 UR6, UR7, UR23, URZ ;  /* 0x0000001707067290 */ /* 0x000fe2000fffe03f */
[C---:B------:R-:W-:Y:S01]  /*3990*/  IMAD R226, R5.reuse, 0x2, R230 ;  /* 0x0000000205e27824 */ /* 0x040fe200078e02e6 */
[----:B------:R-:W-:Y:S01]  /*39a0*/  LDSM.16.M88.4 R20, [R223+0x10000] ;  /* 0x01000000df14783b */ /* 0x000fe20000000200 */
[----:B------:R-:W-:Y:S01]  /*39b0*/  IMAD R225, R5, 0x2, R228 ;  /* 0x0000000205e17824 */ /* 0x000fe200078e02e4 */
[----:B------:R-:W-:Y:S01]  /*39c0*/  UIADD3 UR24, UR32, -UR24, -UR19 ;  /* 0x8000001820187290 */ /* 0x000fe2000fffe813 */
[----:B------:R-:W-:Y:S01]  /*39d0*/  IMAD.U32 R245, RZ, RZ, UR32 ;  /* 0x00000020fff57e24 */ /* 0x000fe2000f8e00ff */
[----:B------:R-:W3:Y:S01]  /*39e0*/  LDSM.16.M88.4 R76, [R226] ;  /* 0x00000000e24c783b */ /* 0x000ee20000000200 */
[----:B------:R-:W-:Y:S01]  /*39f0*/  UISETP.GT.AND UP0, UPT, UR20, UR16, UPT ;  /* 0x000000101400728c */ /* 0x000fe2000bf04270 */
[----:B------:R-:W-:-:S02]  /*3a00*/  VIADD R219, R227, 0x800 ;  /* 0x00000800e3db7836 */ /* 0x000fc40000000000 */
[----:B------:R-:W3:Y:S01]  /*3a10*/  LDSM.16.M88.4 R72, [R227+0x800] ;  /* 0x00080000e348783b */ /* 0x000ee20000000200 */
[C---:B------:R-:W-:Y:S02]  /*3a20*/  VIADD R218, R227.reuse, 0x1000 ;  /* 0x00001000e3da7836 */ /* 0x040fe40000000000 */
[C---:B------:R-:W-:Y:S01]  /*3a30*/  VIADD R217, R227.reuse, 0x1800 ;  /* 0x00001800e3d97836 */ /* 0x040fe20000000000 */
[----:B------:R-:W3:Y:S01]  /*3a40*/  LDSM.16.M88.4 R64, [R227+0x1000] ;  /* 0x00100000e340783b */ /* 0x000ee20000000200 */
[C---:B------:R-:W-:Y:S01]  /*3a50*/  VIADD R215, R227.reuse, 0x2000 ;  /* 0x00002000e3d77836 */ /* 0x040fe20000000000 */
[C---:B-----5:R-:W-:Y:S01]  /*3a60*/  HMMA.16816.F32 R24, R36.reuse, R32, RZ ;  /* 0x000000202418723c */ /* 0x060fe200000018ff */
[C---:B------:R-:W-:Y:S01]  /*3a70*/  VIADD R214, R227.reuse, 0x2800 ;  /* 0x00002800e3d67836 */ /* 0x040fe20000000000 */
[----:B------:R-:W5:Y:S01]  /*3a80*/  LDSM.16.M88.4 R52, [R227+0x1800] ;  /* 0x00180000e334783b */ /* 0x000f620000000200 */
[C---:B------:R-:W-:Y:S02]  /*3a90*/  VIADD R213, R227.reuse, 0x3000 ;  /* 0x00003000e3d57836 */ /* 0x040fe40000000000 */
[C---:B------:R-:W-:Y:S01]  /*3aa0*/  VIADD R212, R227.reuse, 0x3800 ;  /* 0x00003800e3d47836 */ /* 0x040fe20000000000 */
[----:B------:R-:W-:Y:S01]  /*3ab0*/  HMMA.16816.F32 R32, R36, R34, RZ ;  /* 0x000000222420723c */ /* 0x000fe200000018ff */
[----:B------:R-:W-:Y:S01]  /*3ac0*/  LDSM.16.M88.4 R88, [R223+0x10800] ;  /* 0x01080000df58783b */ /* 0x000fe20000000200 */
[----:B------:R-:W-:-:S02]  /*3ad0*/  VIADD R211, R227, 0x4000 ;  /* 0x00004000e3d37836 */ /* 0x000fc40000000000 */
[C---:B------:R-:W-:Y:S01]  /*3ae0*/  VIADD R210, R227.reuse, 0x4800 ;  /* 0x00004800e3d27836 */ /* 0x040fe20000000000 */
[----:B------:R-:W-:Y:S01]  /*3af0*/  LDSM.16.M88.4 R68, [R223+0x11000] ;  /* 0x01100000df44783b */ /* 0x000fe20000000200 */
[C---:B----4-:R-:W-:Y:S01]  /*3b00*/  HMMA.16816.F32 R40, R36.reuse, R60, RZ ;  /* 0x0000003c2428723c */ /* 0x050fe200000018ff */
[C---:B------:R-:W-:Y:S02]  /*3b10*/  VIADD R209, R227.reuse, 0x5000 ;  /* 0x00005000e3d17836 */ /* 0x040fe40000000000 */
[----:B------:R-:W-:Y:S01]  /*3b20*/  LDSM.16.M88.4 R48, [R223+0x11800] ;  /* 0x01180000df30783b */ /* 0x000fe20000000200 */
[C---:B------:R-:W-:Y:S02]  /*3b30*/  VIADD R208, R227.reuse, 0x5800 ;  /* 0x00005800e3d07836 */ /* 0x040fe40000000000 */
[----:B------:R-:W-:Y:S01]  /*3b40*/  HMMA.16816.F32 R56, R36, R84, RZ ;  /* 0x000000542438723c */ /* 0x000fe200000018ff */
[----:B------:R-:W-:Y:S01]  /*3b50*/  LDSM.16.M88.4 R92, [R225+0x8000] ;  /* 0x00800000e15c783b */ /* 0x000fe20000000200 */
[----:B------:R-:W-:-:S02]  /*3b60*/  VIADD R207, R227, 0x6000 ;  /* 0x00006000e3cf7836 */ /* 0x000fc40000000000 */
[C---:B------:R-:W-:Y:S01]  /*3b70*/  VIADD R206, R227.reuse, 0x6800 ;  /* 0x00006800e3ce7836 */ /* 0x040fe20000000000 */
[----:B------:R-:W-:Y:S01]  /*3b80*/  LDSM.16.M88.4 R108, [R216+0x4800] ;  /* 0x00480000d86c783b */ /* 0x000fe20000000200 */
[----:B-1----:R-:W-:Y:S01]  /*3b90*/  HMMA.16816.F32 R24, R44, R16, R24 ;  /* 0x000000102c18723c */ /* 0x002fe20000001818 */
[C---:B------:R-:W-:Y:S02]  /*3ba0*/  VIADD R205, R227.reuse, 0x7000 ;  /* 0x00007000e3cd7836 */ /* 0x040fe40000000000 */
[----:B------:R-:W-:Y:S01]  /*3bb0*/  LDSM.16.M88.4 R104, [R216+0x5000] ;  /* 0x00500000d868783b */ /* 0x000fe20000000200 */
[----:B------:R-:W-:Y:S02]  /*3bc0*/  VIADD R204, R227, 0x7800 ;  /* 0x00007800e3cc7836 */ /* 0x000fe40000000000 */
[C---:B------:R-:W-:Y:S01]  /*3bd0*/  HMMA.16816.F32 R60, R36.reuse, R62, RZ ;  /* 0x0000003e243c723c */ /* 0x040fe200000018ff */
[----:B------:R-:W-:Y:S04]  /*3be0*/  LDSM.16.M88.4 R100, [R229+0x16800] ;  /* 0x01680000e564783b */ /* 0x000fe80000000200 */
[----:B------:R-:W-:Y:S01]  /*3bf0*/  LDSM.16.M88.4 R96, [R223+0x16000] ;  /* 0x01600000df60783b */ /* 0x000fe20000000200 */
[C---:B------:R-:W-:Y:S03]  /*3c00*/  HMMA.16816.F32 R84, R36.reuse, R86, RZ ;  /* 0x000000562454723c */ /* 0x040fe600000018ff */
[----:B------:R-:W0:Y:S03]  /*3c10*/  LDGDEPBAR ;  /* 0x00000000000079af */ /* 0x000e260000000000 */
[C---:B--2---:R-:W-:Y:S06]  /*3c20*/  HMMA.16816.F32 R80, R36.reuse, R28, RZ ;  /* 0x0000001c2450723c */ /* 0x044fec00000018ff */
[----:B------:R-:W-:Y:S01]  /*3c30*/  HMMA.16816.F32 R36, R36, R30, RZ ;  /* 0x0000001e2424723c */ /* 0x000fe200000018ff */
[----:B------:R-:W-:Y:S05]  /*3c40*/  LDSM.16.M88.4 R28, [R225] ;  /* 0x00000000e11c783b */ /* 0x000fea0000000200 */
[----:B------:R-:W-:Y:S01]  /*3c50*/  HMMA.16816.F32 R32, R44, R18, R32 ;  /* 0x000000122c20723c */ /* 0x000fe20000001820 */
[----:B------:R-:W1:Y:S05]  /*3c60*/  LDSM.16.M88.4 R16, [R216] ;  /* 0x00000000d810783b */ /* 0x000e6a0000000200 */
[----:B---3--:R-:W-:Y:S06]  /*3c70*/  HMMA.16816.F32 R24, R76, R20, R24 ;  /* 0x000000144c18723c */ /* 0x008fec0000001818 */
[C---:B------:R-:W-:Y:S06]  /*3c80*/  HMMA.16816.F32 R40, R44.reuse, R72, R40 ;  /* 0x000000482c28723c */ /* 0x040fec0000001828 */
[C---:B------:R-:W-:Y:S01]  /*3c90*/  HMMA.16816.F32 R60, R44.reuse, R74, R60 ;  /* 0x0000004a2c3c723c */ /* 0x040fe2000000183c */
[----:B------:R-:W-:Y:S05]  /*3ca0*/  LDSM.16.M88.4 R72, [R216+0x800] ;  /* 0x00080000d848783b */ /* 0x000fea0000000200 */
[C---:B------:R-:W-:Y:S06]  /*3cb0*/  HMMA.16816.F32 R56, R44.reuse, R64, R56 ;  /* 0x000000402c38723c */ /* 0x040fec0000001838 */
[C---:B------:R-:W-:Y:S01]  /*3cc0*/  HMMA.16816.F32 R84, R44.reuse, R66, R84 ;  /* 0x000000422c54723c */ /* 0x040fe20000001854 */
[----:B------:R-:W-:Y:S05]  /*3cd0*/  LDSM.16.M88.4 R64, [R216+0x1000] ;  /* 0x00100000d840783b */ /* 0x000fea0000000200 */
[C---:B-----5:R-:W-:Y:S06]  /*3ce0*/  HMMA.16816.F32 R80, R44.reuse, R52, R80 ;  /* 0x000000342c50723c */ /* 0x060fec0000001850 */
        /* <DEDUP_REMOVED lines=42> */
[----:B------:R-:W-:Y:S03]  /*3f90*/  HMMA.16816.F32 R32, R36, R18, R32 ;  /* 0x000000122420723c */ /* 0x000fe60000001820 */
[----:B------:R-:W3:Y:S03]  /*3fa0*/  LDSM.16.M88.4 R16, [R223+0x13000] ;  /* 0x01300000df10783b */ /* 0x000ee60000000200 */
        /* <DEDUP_REMOVED lines=17> */
[C---:B---3--:R-:W-:Y:S06]  /*40c0*/  HMMA.16816.F32 R56, R20.reuse, R16, R56 ;  /* 0x000000101438723c */ /* 0x048fec0000001838 */
[C---:B------:R-:W-:Y:S01]  /*40d0*/  HMMA.16816.F32 R84, R20.reuse, R18, R84 ;  /* 0x000000121454723c */ /* 0x040fe20000001854 */
[----:B------:R-:W-:Y:S05]  /*40e0*/  LDSM.16.M88.4 R16, [R229+0x14800] ;  /* 0x01480000e510783b */ /* 0x000fea0000000200 */
[C---:B------:R-:W-:Y:S06]  /*40f0*/  HMMA.16816.F32 R80, R20.reuse, R48, R80 ;  /* 0x000000301450723c */ /* 0x040fec0000001850 */
[----:B------:R-:W-:Y:S01]  /*4100*/  HMMA.16816.F32 R76, R20, R50, R76 ;  /* 0x00000032144c723c */ /* 0x000fe2000000184c */
[----:B------:R-:W-:Y:S04]  /*4110*/  LDSM.16.M88.4 R20, [R228+0x8000] ;  /* 0x00800000e414783b */ /* 0x000fe80000000200 */
[----:B------:R-:W1:Y:S01]  /*4120*/  LDSM.16.M88.4 R48, [R227+0x4000] ;  /* 0x00400000e330783b */ /* 0x000e620000000200 */
[----:B------:R-:W-:Y:S03]  /*4130*/  HMMA.16816.F32 R32, R44, R70, R32 ;  /* 0x000000462c20723c */ /* 0x000fe60000001820 */
[----:B------:R-:W3:Y:S03]  /*4140*/  LDSM.16.M88.4 R68, [R229+0x15000] ;  /* 0x01500000e544783b */ /* 0x000ee60000000200 */
[----:B--2---:R-:W-:Y:S06]  /*4150*/  HMMA.16816.F32 R24, R28, R72, R24 ;  /* 0x000000481c18723c */ /* 0x004fec0000001818 */
[C---:B------:R-:W-:Y:S06]  /*4160*/  HMMA.16816.F32 R40, R44.reuse, R52, R40 ;  /* 0x000000342c28723c */ /* 0x040fec0000001828 */
[C---:B------:R-:W-:Y:S01]  /*4170*/  HMMA.16816.F32 R60, R44.reuse, R54, R60 ;  /* 0x000000362c3c723c */ /* 0x040fe2000000183c */
[----:B------:R-:W-:Y:S05]  /*4180*/  LDSM.16.M88.4 R52, [R223+0x14000] ;  /* 0x01400000df34783b */ /* 0x000fea0000000200 */
[C---:B------:R-:W-:Y:S06]  /*4190*/  HMMA.16816.F32 R56, R44.reuse, R36, R56 ;  /* 0x000000242c38723c */ /* 0x040fec0000001838 */
[----:B------:R-:W-:Y:S01]  /*41a0*/  HMMA.16816.F32 R84, R44, R38, R84 ;  /* 0x000000262c54723c */ /* 0x000fe20000001854 */
[----:B------:R-:W2:Y:S05]  /*41b0*/  LDSM.16.M88.4 R36, [R226+0x8000] ;  /* 0x00800000e224783b */ /* 0x000eaa0000000200 */
[----:B------:R-:W-:Y:S01]  /*41c0*/  HMMA.16816.F32 R32, R28, R74, R32 ;  /* 0x0000004a1c20723c */ /* 0x000fe20000001820 */
[----:B------:R-:W-:Y:S05]  /*41d0*/  LDSM.16.M88.4 R72, [R230+0xc000] ;  /* 0x00c00000e648783b */ /* 0x000fea0000000200 */
[C---:B------:R-:W-:Y:S06]  /*41e0*/  HMMA.16816.F32 R80, R44.reuse, R64, R80 ;  /* 0x000000402c50723c */ /* 0x040fec0000001850 */
[----:B------:R-:W-:Y:S01]  /*41f0*/  HMMA.16816.F32 R76, R44, R66, R76 ;  /* 0x000000422c4c723c */ /* 0x000fe2000000184c */
[----:B------:R-:W4:Y:S04]  /*4200*/  LDSM.16.M88.4 R64, [R229+0x15800] ;  /* 0x01580000e540783b */ /* 0x000f280000000200 */
[----:B------:R-:W5:Y:S01]  /*4210*/  LDSM.16.M88.4 R44, [R227+0x4800] ;  /* 0x00480000e32c783b */ /* 0x000f620000000200 */
[----:B-1----:R-:W-:Y:S06]  /*4220*/  HMMA.16816.F32 R24, R20, R48, R24 ;  /* 0x000000301418723c */ /* 0x002fec0000001818 */
[C---:B------:R-:W-:Y:S06]  /*4230*/  HMMA.16816.F32 R40, R28.reuse, R16, R40 ;  /* 0x000000101c28723c */ /* 0x040fec0000001828 */
[----:B------:R-:W-:Y:S01]  /*4240*/  HMMA.16816.F32 R60, R28, R18, R60 ;  /* 0x000000121c3c723c */ /* 0x000fe2000000183c */
[----:B------:R-:W1:Y:S05]  /*4250*/  LDSM.16.M88.4 R16, [R227+0x5000] ;  /* 0x00500000e310783b */ /* 0x000e6a0000000200 */
[----:B------:R-:W-:Y:S01]  /*4260*/  HMMA.16816.F32 R32, R20, R50, R32 ;  /* 0x000000321420723c */ /* 0x000fe20000001820 */
[----:B------:R-:W1:Y:S05]  /*4270*/  LDSM.16.M88.4 R48, [R223+0x14800] ;  /* 0x01480000df30783b */ /* 0x000e6a0000000200 */
[C---:B---3--:R-:W-:Y:S06]  /*4280*/  HMMA.16816.F32 R56, R28.reuse, R68, R56 ;  /* 0x000000441c38723c */ /* 0x048fec0000001838 */
[----:B------:R-:W-:Y:S01]  /*4290*/  HMMA.16816.F32 R84, R28, R70, R84 ;  /* 0x000000461c54723c */ /* 0x000fe20000001854 */
[----:B------:R-:W-:Y:S05]  /*42a0*/  LDSM.16.M88.4 R68, [R227+0x5800] ;  /* 0x00580000e344783b */ /* 0x000fea0000000200 */
[----:B--2---:R-:W-:Y:S06]  /*42b0*/  HMMA.16816.F32 R24, R36, R52, R24 ;  /* 0x000000342418723c */ /* 0x004fec0000001818 */
[C---:B----4-:R-:W-:Y:S06]  /*42c0*/  HMMA.16816.F32 R80, R28.reuse, R64, R80 ;  /* 0x000000401c50723c */ /* 0x050fec0000001850 */
[----:B------:R-:W-:Y:S01]  /*42d0*/  HMMA.16816.F32 R76, R28, R66, R76 ;  /* 0x000000421c4c723c */ /* 0x000fe2000000184c */
[----:B------:R-:W2:Y:S04]  /*42e0*/  LDSM.16.M88.4 R28, [R229+0x16000] ;  /* 0x01600000e51c783b */ /* 0x000ea80000000200 */
[----:B------:R-:W-:Y:S01]  /*42f0*/  LDSM.16.M88.4 R64, [R223+0x15800] ;  /* 0x01580000df40783b */ /* 0x000fe20000000200 */
[----:B------:R-:W-:Y:S03]  /*4300*/  HMMA.16816.F32 R32, R36, R54, R32 ;  /* 0x000000362420723c */ /* 0x000fe60000001820 */
[----:B------:R-:W-:Y:S03]  /*4310*/  LDSM.16.M88.4 R52, [R228+0xc000] ;  /* 0x00c00000e434783b */ /* 0x000fe60000000200 */
[C---:B-----5:R-:W-:Y:S06]  /*4320*/  HMMA.16816.F32 R40, R20.reuse, R44, R40 ;  /* 0x0000002c1428723c */ /* 0x060fec0000001828 */
[C---:B------:R-:W-:Y:S01]  /*4330*/  HMMA.16816.F32 R60, R20.reuse, R46, R60 ;  /* 0x0000002e143c723c */ /* 0x040fe2000000183c */
[----:B------:R-:W-:Y:S05]  /*4340*/  LDSM.16.M88.4 R44, [R227+0x6000] ;  /* 0x00600000e32c783b */ /* 0x000fea0000000200 */
[C---:B-1----:R-:W-:Y:S06]  /*4350*/  HMMA.16816.F32 R56, R20.reuse, R16, R56 ;  /* 0x000000101438723c */ /* 0x042fec0000001838 */
[----:B------:R-:W-:Y:S01]  /*4360*/  HMMA.16816.F32 R84, R20, R18, R84 ;  /* 0x000000121454723c */ /* 0x000fe20000001854 */
[----:B------:R-:W1:Y:S05]  /*4370*/  LDSM.16.M88.4 R16, [R223+0x15000] ;  /* 0x01500000df10783b */ /* 0x000e6a0000000200 */
[C---:B------:R-:W-:Y:S06]  /*4380*/  HMMA.16816.F32 R24, R92.reuse, R88, R24 ;  /* 0x000000585c18723c */ /* 0x040fec0000001818 */
[----:B------:R-:W-:Y:S01]  /*4390*/  HMMA.16816.F32 R32, R92, R90, R32 ;  /* 0x0000005a5c20723c */ /* 0x000fe20000001820 */
[----:B------:R-:W-:Y:S05]  /*43a0*/  LDSM.16.M88.4 R88, [R216+0x5800] ;  /* 0x00580000d858783b */ /* 0x000fea0000000200 */
[C---:B------:R-:W-:Y:S06]  /*43b0*/  HMMA.16816.F32 R40, R36.reuse, R48, R40 ;  /* 0x000000302428723c */ /* 0x040fec0000001828 */
[----:B------:R-:W-:Y:S01]  /*43c0*/  HMMA.16816.F32 R60, R36, R50, R60 ;  /* 0x00000032243c723c */ /* 0x000fe2000000183c */
[----:B------:R-:W-:Y:S05]  /*43d0*/  LDSM.16.M88.4 R48, [R227+0x6800] ;  /* 0x00680000e330783b */ /* 0x000fea0000000200 */
[----:B--2---:R-:W-:Y:S06]  /*43e0*/  HMMA.16816.F32 R24, R72, R28, R24 ;  /* 0x0000001c4818723c */ /* 0x004fec0000001818 */
[C---:B------:R-:W-:Y:S06]  /*43f0*/  HMMA.16816.F32 R80, R20.reuse, R68, R80 ;  /* 0x000000441450723c */ /* 0x040fec0000001850 */
[----:B------:R-:W-:Y:S01]  /*4400*/  HMMA.16816.F32 R76, R20, R70, R76 ;  /* 0x00000046144c723c */ /* 0x000fe2000000184c */
[----:B------:R-:W2:Y:S04]  /*4410*/  LDSM.16.M88.4 R20, [R226+0xc000] ;  /* 0x00c00000e214783b */ /* 0x000ea80000000200 */
[----:B------:R-:W3:Y:S01]  /*4420*/  LDSM.16.M88.4 R68, [R229+0x17000] ;  /* 0x01700000e544783b */ /* 0x000ee20000000200 */
[----:B------:R-:W-:Y:S03]  /*4430*/  HMMA.16816.F32 R32, R72, R30, R32 ;  /* 0x0000001e4820723c */ /* 0x000fe60000001820 */
[----:B------:R-:W-:Y:S03]  /*4440*/  LDSM.16.M88.4 R28, [R216+0x6000] ;  /* 0x00600000d81c783b */ /* 0x000fe60000000200 */
[----:B-1----:R-:W-:Y:S06]  /*4450*/  HMMA.16816.F32 R56, R36, R16, R56 ;  /* 0x000000102438723c */ /* 0x002fec0000001838 */
[C---:B------:R-:W-:Y:S06]  /*4460*/  HMMA.16816.F32 R40, R92.reuse, R108, R40 ;  /* 0x0000006c5c28723c */ /* 0x040fec0000001828 */
[----:B------:R-:W-:Y:S06]  /*4470*/  HMMA.16816.F32 R60, R92, R110, R60 ;  /* 0x0000006e5c3c723c */ /* 0x000fec000000183c */
[----:B------:R-:W-:Y:S06]  /*4480*/  HMMA.16816.F32 R24, R52, R44, R24 ;  /* 0x0000002c3418723c */ /* 0x000fec0000001818 */
[----:B------:R-:W-:Y:S01]  /*4490*/  HMMA.16816.F32 R84, R36, R18, R84 ;  /* 0x000000122454723c */ /* 0x000fe20000001854 */
[----:B------:R-:W1:Y:S05]  /*44a0*/  LDSM.16.M88.4 R16, [R225+0xc000] ;  /* 0x00c00000e110783b */ /* 0x000e6a0000000200 */
[----:B------:R-:W-:Y:S01]  /*44b0*/  HMMA.16816.F32 R32, R52, R46, R32 ;  /* 0x0000002e3420723c */ /* 0x000fe20000001820 */
[----:B------:R-:W4:Y:S05]  /*44c0*/  LDSM.16.M88.4 R44, [R227+0x7000] ;  /* 0x00700000e32c783b */ /* 0x000f2a0000000200 */
[----:B------:R-:W-:Y:S06]  /*44d0*/  HMMA.16816.F32 R56, R92, R104, R56 ;  /* 0x000000685c38723c */ /* 0x000fec0000001838 */
[C---:B------:R-:W-:Y:S06]  /*44e0*/  HMMA.16816.F32 R40, R72.reuse, R100, R40 ;  /* 0x000000644828723c */ /* 0x040fec0000001828 */
[----:B------:R-:W-:Y:S06]  /*44f0*/  HMMA.16816.F32 R60, R72, R102, R60 ;  /* 0x00000066483c723c */ /* 0x000fec000000183c */
[----:B--2---:R-:W-:Y:S06]  /*4500*/  HMMA.16816.F32 R24, R20, R96, R24 ;  /* 0x000000601418723c */ /* 0x004fec0000001818 */
[C---:B------:R-:W-:Y:S06]  /*4510*/  HMMA.16816.F32 R80, R36.reuse, R64, R80 ;  /* 0x000000402450723c */ /* 0x040fec0000001850 */
[----:B------:R-:W-:Y:S01]  /*4520*/  HMMA.16816.F32 R76, R36, R66, R76 ;  /* 0x00000042244c723c */ /* 0x000fe2000000184c */
[----:B------:R-:W2:Y:S04]  /*4530*/  LDSM.16.M88.4 R36, [R223+0x16800] ;  /* 0x01680000df24783b */ /* 0x000ea80000000200 */
[----:B------:R-:W-:Y:S01]  /*4540*/  LDSM.16.M88.4 R64, [R229+0x17800] ;  /* 0x01780000e540783b */ /* 0x000fe20000000200 */
[----:B------:R-:W-:Y:S06]  /*4550*/  HMMA.16816.F32 R32, R20, R98, R32 ;  /* 0x000000621420723c */ /* 0x000fec0000001820 */
[----:B------:R-:W-:Y:S06]  /*4560*/  HMMA.16816.F32 R84, R92, R106, R84 ;  /* 0x0000006a5c54723c */ /* 0x000fec0000001854 */
[----:B---3--:R-:W-:Y:S06]  /*4570*/  HMMA.16816.F32 R56, R72, R68, R56 ;  /* 0x000000444838723c */ /* 0x008fec0000001838 */
[C---:B------:R-:W-:Y:S06]  /*4580*/  HMMA.16816.F32 R40, R52.reuse, R48, R40 ;  /* 0x000000303428723c */ /* 0x040fec0000001828 */
[----:B------:R-:W-:Y:S01]  /*4590*/  HMMA.16816.F32 R60, R52, R50, R60 ;  /* 0x00000032343c723c */ /* 0x000fe2000000183c */
[----:B------:R-:W3:Y:S05]  /*45a0*/  LDSM.16.M88.4 R48, [R223+0x17000] ;  /* 0x01700000df30783b */ /* 0x000eea0000000200 */
[C---:B-1----:R-:W-:Y:S06]  /*45b0*/  HMMA.16816.F32 R24, R16.reuse, R28, R24 ;  /* 0x0000001c1018723c */ /* 0x042fec0000001818 */
[----:B------:R-:W-:Y:S01]  /*45c0*/  HMMA.16816.F32 R32, R16, R30, R32 ;  /* 0x0000001e1020723c */ /* 0x000fe20000001820 */
[----:B------:R-:W-:-:S05]  /*45d0*/  LOP3.LUT R29, R6, 0xffffffe0, RZ, 0xc0, !PT ;  /* 0xffffffe0061d7812 */ /* 0x000fca00078ec0ff */
[----:B------:R-:W-:Y:S01]  /*45e0*/  HMMA.16816.F32 R84, R72, R70, R84 ;  /* 0x000000464854723c */ /* 0x000fe20000001854 */
[----:B------:R-:W-:Y:S05]  /*45f0*/  LDSM.16.M88.4 R68, [R216+0x6800] ;  /* 0x00680000d844783b */ /* 0x000fea0000000200 */
[----:B----4-:R-:W-:Y:S06]  /*4600*/  HMMA.16816.F32 R56, R52, R44, R56 ;  /* 0x0000002c3438723c */ /* 0x010fec0000001838 */
[----:B--2---:R-:W-:Y:S01]  /*4610*/  HMMA.16816.F32 R40, R20, R36, R40 ;  /* 0x000000241428723c */ /* 0x004fe20000001828 */
[----:B------:R-:W-:-:S05]  /*4620*/  FMUL.FTZ R2, R24, UR39 ;  /* 0x0000002718027c20 */ /* 0x000fca0008410000 */
[----:B------:R-:W-:Y:S01]  /*4630*/  HMMA.16816.F32 R60, R20, R38, R60 ;  /* 0x00000026143c723c */ /* 0x000fe2000000183c */
[----:B------:R-:W-:Y:S01]  /*4640*/  FMUL.FTZ R37, R25, UR39 ;  /* 0x0000002719257c20 */ /* 0x000fe20008410000 */
[----:B------:R-:W-:Y:S01]  /*4650*/  FMUL.FTZ R36, R26, UR39 ;  /* 0x000000271a247c20 */ /* 0x000fe20008410000 */
[----:B------:R-:W1:Y:S01]  /*4660*/  MUFU.TANH R2, R2 ;  /* 0x0000000200027308 */ /* 0x000e620000002400 */
[----:B------:R-:W-:Y:S01]  /*4670*/  FMUL.FTZ R32, R32, UR39 ;  /* 0x0000002720207c20 */ /* 0x000fe20008410000 */
[----:B------:R-:W-:Y:S01]  /*4680*/  FMUL.FTZ R33, R33, UR39 ;  /* 0x0000002721217c20 */ /* 0x000fe20008410000 */
[C---:B------:R-:W-:Y:S01]  /*4690*/  HMMA.16816.F32 R80, R92.reuse, R88, R80 ;  /* 0x000000585c50723c */ /* 0x040fe20000001850 */
[----:B------:R-:W-:Y:S01]  /*46a0*/  FMUL.FTZ R38, R27, UR39 ;  /* 0x000000271b267c20 */ /* 0x000fe20008410000 */
[----:B------:R-:W-:Y:S01]  /*46b0*/  FMUL.FTZ R39, R34, UR39 ;  /* 0x0000002722277c20 */ /* 0x000fe20008410000 */
[----:B------:R-:W2:Y:S01]  /*46c0*/  LDSM.16.M88.4 R24, [R216+0x7000] ;  /* 0x00700000d818783b */ /* 0x000ea20000000200 */
[----:B------:R-:W-:Y:S01]  /*46d0*/  IMAD.IADD R34, R4, 0x1, -R29 ;  /* 0x0000000104227824 */ /* 0x000fe200078e0a1d */
[----:B------:R-:W-:Y:S01]  /*46e0*/  MUFU.TANH R37, R37 ;  /* 0x0000002500257308 */ /* 0x000fe20000002400 */
[----:B------:R-:W-:Y:S01]  /*46f0*/  HMMA.16816.F32 R76, R92, R90, R76 ;  /* 0x0000005a5c4c723c */ /* 0x000fe2000000184c */
[----:B------:R-:W4:Y:S01]  /*4700*/  LDSM.16.M88.4 R88, [R227+0x7800] ;  /* 0x00780000e358783b */ /* 0x000f220000000200 */
[----:B------:R-:W-:Y:S01]  /*4710*/  FMUL.FTZ R35, R35, UR39 ;  /* 0x0000002723237c20 */ /* 0x000fe20008410000 */
[----:B------:R-:W-:-:S03]  /*4720*/  SHF.R.S32.HI R29, RZ, 0x1f, R34 ;  /* 0x0000001fff1d7819 */ /* 0x000fc60000011422 */
[----:B------:R-:W-:Y:S01]  /*4730*/  HMMA.16816.F32 R84, R52, R46, R84 ;  /* 0x0000002e3454723c */ /* 0x000fe20000001854 */
[----:B------:R-:W-:Y:S01]  /*4740*/  LEA.HI R34, R29, R34, RZ, 0x2 ;  /* 0x000000221d227211 */ /* 0x000fe200078f10ff */
[----:B------:R5:W-:Y:S01]  /*4750*/  MUFU.TANH R6, R39 ;  /* 0x0000002700067308 */ /* 0x000be20000002400 */
[----:B------:R-:W1:Y:S03]  /*4760*/  LDSM.16.M88.4 R28, [R223+0x17800] ;  /* 0x01780000df1c783b */ /* 0x000e660000000200 */
[----:B---3--:R-:W-:Y:S04]  /*4770*/  HMMA.16816.F32 R56, R20, R48, R56 ;  /* 0x000000301438723c */ /* 0x008fe80000001838 */
[----:B------:R-:W3:Y:S02]  /*4780*/  MUFU.TANH R36, R36 ;  /* 0x0000002400247308 */ /* 0x000ee40000002400 */
[C---:B------:R-:W-:Y:S06]  /*4790*/  HMMA.16816.F32 R80, R72.reuse, R64, R80 ;  /* 0x000000404850723c */ /* 0x040fec0000001850 */
[----:B------:R-:W-:Y:S01]  /*47a0*/  HMMA.16816.F32 R76, R72, R66, R76 ;  /* 0x00000042484c723c */ /* 0x000fe2000000184c */
[----:B-----5:R-:W-:Y:S01]  /*47b0*/  SHF.R.S32.HI R39, RZ, 0x2, R34 ;  /* 0x00000002ff277819 */ /* 0x020fe20000011422 */
[----:B------:R-:W-:Y:S01]  /*47c0*/  IMAD.U32 R34, RZ, RZ, UR20 ;  /* 0x00000014ff227e24 */ /* 0x000fe2000f8e00ff */
[----:B------:R-:W5:Y:S03]  /*47d0*/  MUFU.TANH R38, R38 ;  /* 0x0000002600267308 */ /* 0x000f660000002400 */
[----:B------:R-:W-:Y:S01]  /*47e0*/  IMAD.IADD R246, R39, 0x1, R246 ;  /* 0x0000000127f67824 */ /* 0x000fe200078e02f6 */
[----:B------:R-:W-:Y:S01]  /*47f0*/  HMMA.16816.F32 R84, R20, R50, R84 ;  /* 0x000000321454723c */ /* 0x000fe20000001854 */
[----:B------:R-:W-:-:S02]  /*4800*/  IMAD R34, R34, 0x40, R247 ;  /* 0x0000004022227824 */ /* 0x000fc400078e02f7 */
[C---:B------:R-:W-:Y:S01]  /*4810*/  VIADD R244, R246.reuse, 0x8 ;  /* 0x00000008f6f47836 */ /* 0x040fe20000000000 */
[C---:B------:R-:W-:Y:S01]  /*4820*/  VIADDMNMX R245, R246.reuse, UR6, R245, PT ;  /* 0x00000006f6f57c46 */ /* 0x040fe2000b8001f5 */
[----:B------:R-:W5:Y:S01]  /*4830*/  MUFU.TANH R32, R32 ;  /* 0x0000002000207308 */ /* 0x000f620000002400 */
[----:B--2---:R-:W-:Y:S01]  /*4840*/  HMMA.16816.F32 R56, R16, R24, R56 ;  /* 0x000000181038723c */ /* 0x004fe20000001838 */
[----:B------:R-:W-:Y:S01]  /*4850*/  VIADDMNMX R246, R246, UR24, RZ, !PT ;  /* 0x00000018f6f67c46 */ /* 0x000fe2000f8001ff */
[----:B------:R-:W-:Y:S01]  /*4860*/  VIADD R48, R34, 0x11 ;  /* 0x0000001122307836 */ /* 0x000fe20000000000 */
[C---:B------:R-:W-:Y:S02]  /*4870*/  IADD3 R239, R244.reuse, UR23, R239 ;  /* 0x00000017f4ef7c10 */ /* 0x040fe4000fffe0ef */
[----:B------:R-:W-:Y:S01]  /*4880*/  VIADDMNMX R244, R244, UR24, RZ, !PT ;  /* 0x00000018f4f47c46 */ /* 0x000fe2000f8001ff */
[C---:B----4-:R-:W-:Y:S01]  /*4890*/  HMMA.16816.F32 R80, R52.reuse, R88, R80 ;  /* 0x000000583450723c */ /* 0x050fe20000001850 */
[C---:B------:R-:W-:Y:S01]  /*48a0*/  VIADD R25, R34.reuse, 0x1 ;  /* 0x0000000122197836 */ /* 0x040fe20000000000 */
[----:B------:R-:W-:Y:S01]  /*48b0*/  VIMNMX R239, R239, UR32, PT ;  /* 0x00000020efef7c48 */ /* 0x000fe2000bfe0100 */
[C---:B------:R-:W-:Y:S01]  /*48c0*/  VIADD R24, R34.reuse, 0x8 ;  /* 0x0000000822187836 */ /* 0x040fe20000000000 */
[-C--:B------:R-:W-:Y:S01]  /*48d0*/  ISETP.GE.AND P1, PT, R34, R245.reuse, PT ;  /* 0x000000f52200720c */ /* 0x080fe20003f26270 */
[----:B------:R-:W-:Y:S01]  /*48e0*/  MUFU.TANH R33, R33 ;  /* 0x0000002100217308 */ /* 0x000fe20000002400 */
[-C--:B------:R-:W-:Y:S01]  /*48f0*/  ISETP.GE.AND P2, PT, R25, R245.reuse, PT ;  /* 0x000000f51900720c */ /* 0x080fe20003f46270 */
[----:B------:R-:W-:Y:S01]  /*4900*/  HMMA.16816.F32 R76, R52, R90, R76 ;  /* 0x0000005a344c723c */ /* 0x000fe2000000184c */
[----:B------:R-:W-:-:S02]  /*4910*/  ISETP.GE.AND P5, PT, R24, R245, PT ;  /* 0x000000f51800720c */ /* 0x000fc40003fa6270 */
[CC--:B------:R-:W-:Y:S02]  /*4920*/  ISETP.GE.AND P4, PT, R25.reuse, R239.reuse, PT ;  /* 0x000000ef1900720c */ /* 0x0c0fe40003f86270 */
[-C--:B------:R-:W-:Y:S01]  /*4930*/  ISETP.GE.AND P0, PT, R24, R239.reuse, PT ;  /* 0x000000ef1800720c */ /* 0x080fe20003f06270 */
[C---:B------:R-:W-:Y:S01]  /*4940*/  HMMA.16816.F32 R84, R16.reuse, R26, R84 ;  /* 0x0000001a1054723c */ /* 0x040fe20000001854 */
[C---:B------:R-:W-:Y:S01]  /*4950*/  ISETP.GE.AND P3, PT, R34.reuse, R239, PT ;  /* 0x000000ef2200720c */ /* 0x040fe20003f66270 */
[----:B------:R-:W-:Y:S01]  /*4960*/  MUFU.TANH R35, R35 ;  /* 0x0000002300237308 */ /* 0x000fe20000002400 */
[C---:B------:R-:W-:Y:S02]  /*4970*/  ISETP.LT.OR P2, PT, R25.reuse, R246, P2 ;  /* 0x000000f61900720c */ /* 0x040fe40001741670 */
[----:B------:R-:W-:Y:S01]  /*4980*/  ISETP.LT.OR P4, PT, R25, R244, P4 ;  /* 0x000000f41900720c */ /* 0x000fe20002781670 */
[----:B------:R-:W-:Y:S01]  /*4990*/  VIADD R25, R34, 0x9 ;  /* 0x0000000922197836 */ /* 0x000fe20000000000 */
[C---:B------:R-:W-:Y:S01]  /*49a0*/  ISETP.LT.OR P5, PT, R24.reuse, R246, P5 ;  /* 0x000000f61800720c */ /* 0x040fe20002fa1670 */
[----:B------:R-:W-:Y:S01]  /*49b0*/  HMMA.16816.F32 R40, R16, R68, R40 ;  /* 0x000000441028723c */ /* 0x000fe20000001828 */
[----:B------:R-:W-:Y:S01]  /*49c0*/  ISETP.LT.OR P0, PT, R24, R244, P0 ;  /* 0x000000f41800720c */ /* 0x000fe20000701670 */
[C---:B------:R-:W-:Y:S01]  /*49d0*/  VIADD R24, R34.reuse, 0x10 ;  /* 0x0000001022187836 */ /* 0x040fe20000000000 */
[C---:B------:R-:W-:Y:S01]  /*49e0*/  ISETP.LT.OR P1, PT, R34.reuse, R246, P1 ;  /* 0x000000f62200720c */ /* 0x040fe20000f21670 */
[----:B------:R-:W-:Y:S01]  /*49f0*/  FMUL.FTZ R57, R57, UR39 ;  /* 0x0000002739397c20 */ /* 0x000fe20008410000 */
[----:B------:R-:W-:Y:S01]  /*4a00*/  ISETP.LT.OR P3, PT, R34, R244, P3 ;  /* 0x000000f42200720c */ /* 0x000fe20001f61670 */
[C---:B-1----:R-:W-:Y:S01]  /*4a10*/  HMMA.16816.F32 R80, R20.reuse, R28, R80 ;  /* 0x0000001c1450723c */ /* 0x042fe20000001850 */
[----:B------:R-:W-:Y:S01]  /*4a20*/  FSEL R39, R2, -INF , !P1 ;  /* 0xff80000002277808 */ /* 0x000fe20004800000 */
[----:B------:R-:W-:Y:S01]  /*4a30*/  MUFU.TANH R185, R57 ;  /* 0x0000003900b97308 */ /* 0x000fe20000002400 */
[----:B---3--:R-:W-:Y:S01]  /*4a40*/  FSEL R36, R36, -INF , !P3 ;  /* 0xff80000024247808 */ /* 0x008fe20005800000 */
[----:B------:R-:W-:Y:S01]  /*4a50*/  FMUL.FTZ R56, R56, UR39 ;  /* 0x0000002738387c20 */ /* 0x000fe20008410000 */
[----:B------:R-:W-:Y:S01]  /*4a60*/  FSEL R37, R37, -INF , !P2 ;  /* 0xff80000025257808 */ /* 0x000fe20005000000 */
[----:B------:R-:W-:Y:S01]  /*4a70*/  HMMA.16816.F32 R76, R20, R30, R76 ;  /* 0x0000001e144c723c */ /* 0x000fe2000000184c */
[CC--:B------:R-:W-:Y:S01]  /*4a80*/  ISETP.GE.AND P6, PT, R25.reuse, R245.reuse, PT ;  /* 0x000000f51900720c */ /* 0x0c0fe20003fc6270 */
[----:B------:R-:W-:Y:S01]  /*4a90*/  VIADD R29, R34, 0x18 ;  /* 0x00000018221d7836 */ /* 0x000fe20000000000 */
[----:B------:R-:W-:Y:S01]  /*4aa0*/  ISETP.GE.AND P1, PT, R24, R245, PT ;  /* 0x000000f51800720c */ /* 0x000fe20003f26270 */
[----:B------:R-:W-:Y:S01]  /*4ab0*/  FMUL.FTZ R58, R58, UR39 ;  /* 0x000000273a3a7c20 */ /* 0x000fe20008410000 */
[CC--:B------:R-:W-:Y:S01]  /*4ac0*/  ISETP.GE.AND P3, PT, R25.reuse, R239.reuse, PT ;  /* 0x000000ef1900720c */ /* 0x0c0fe20003f66270 */
[----:B------:R-:W-:Y:S01]  /*4ad0*/  HMMA.16816.F32 R60, R16, R70, R60 ;  /* 0x00000046103c723c */ /* 0x000fe2000000183c */
[----:B------:R-:W-:Y:S01]  /*4ae0*/  ISETP.GE.AND P2, PT, R24, R239, PT ;  /* 0x000000ef1800720c */ /* 0x000fe20003f46270 */
[----:B------:R-:W-:Y:S01]  /*4af0*/  VIADD R20, R34, 0x20 ;  /* 0x0000002022147836 */ /* 0x000fe20000000000 */
[C---:B------:R-:W-:Y:S01]  /*4b00*/  ISETP.LT.OR P6, PT, R25.reuse, R246, P6 ;  /* 0x000000f61900720c */ /* 0x040fe200037c1670 */
[----:B------:R-:W-:Y:S01]  /*4b10*/  MUFU.TANH R187, R56 ;  /* 0x0000003800bb7308 */ /* 0x000fe20000002400 */
[----:B------:R-:W-:Y:S01]  /*4b20*/  ISETP.LT.OR P3, PT, R25, R244, P3 ;  /* 0x000000f41900720c */ /* 0x000fe20001f61670 */
[----:B------:R-:W-:Y:S01]  /*4b30*/  FMUL.FTZ R40, R40, UR39 ;  /* 0x0000002728287c20 */ /* 0x000fe20008410000 */
[C---:B------:R-:W-:Y:S01]  /*4b40*/  ISETP.LT.OR P1, PT, R24.reuse, R246, P1 ;  /* 0x000000f61800720c */ /* 0x040fe20000f21670 */
[----:B------:R-:W-:Y:S01]  /*4b50*/  FMUL.FTZ R41, R41, UR39 ;  /* 0x0000002729297c20 */ /* 0x000fe20008410000 */
[----:B------:R-:W-:Y:S01]  /*4b60*/  ISETP.LT.OR P2, PT, R24, R244, P2 ;  /* 0x000000f41800720c */ /* 0x000fe20001741670 */
[----:B------:R-:W-:Y:S01]  /*4b70*/  FMUL.FTZ R45, R42, UR39 ;  /* 0x000000272a2d7c20 */ /* 0x000fe20008410000 */
[----:B------:R-:W1:Y:S01]  /*4b80*/  LDSM.16.M88.4 R24, [R216+0x7800] ;  /* 0x00780000d818783b */ /* 0x000e620000000200 */
[----:B------:R-:W2:Y:S01]  /*4b90*/  MUFU.TANH R40, R40 ;  /* 0x0000002800287308 */ /* 0x000ea20000002400 */
[----:B------:R-:W-:Y:S01]  /*4ba0*/  FMUL.FTZ R42, R43, UR39 ;  /* 0x000000272b2a7c20 */ /* 0x000fe20008410000 */
[----:B-----5:R-:W-:Y:S01]  /*4bb0*/  FSEL R38, R38, -INF , !P4 ;  /* 0xff80000026267808 */ /* 0x020fe20006000000 */
[----:B------:R-:W-:Y:S01]  /*4bc0*/  FMUL.FTZ R59, R59, UR39 ;  /* 0x000000273b3b7c20 */ /* 0x000fe20008410000 */
[-C--:B------:R-:W-:Y:S01]  /*4bd0*/  ISETP.GE.AND P4, PT, R48, R245.reuse, PT ;  /* 0x000000f53000720c */ /* 0x080fe20003f86270 */
[----:B------:R-:W-:Y:S01]  /*4be0*/  FMUL.FTZ R84, R84, UR39 ;  /* 0x0000002754547c20 */ /* 0x000fe20008410000 */
[----:B------:R-:W-:Y:S01]  /*4bf0*/  FSEL R43, R32, -INF , !P5 ;  /* 0xff800000202b7808 */ /* 0x000fe20006800000 */
[----:B------:R-:W-:Y:S01]  /*4c00*/  FMUL.FTZ R85, R85, UR39 ;  /* 0x0000002755557c20 */ /* 0x000fe20008410000 */
[----:B------:R3:W4:Y:S01]  /*4c10*/  MUFU.TANH R44, R41 ;  /* 0x00000029002c7308 */ /* 0x0007220000002400 */
[----:B------:R-:W-:Y:S01]  /*4c20*/  ISETP.GE.AND P5, PT, R29, R245, PT ;  /* 0x000000f51d00720c */ /* 0x000fe20003fa6270 */
[----:B------:R-:W-:Y:S01]  /*4c30*/  FMUL.FTZ R86, R86, UR39 ;  /* 0x0000002756567c20 */ /* 0x000fe20008410000 */
[-C--:B------:R-:W-:Y:S01]  /*4c40*/  ISETP.LT.OR P4, PT, R48, R246.reuse, P4 ;  /* 0x000000f63000720c */ /* 0x080fe20002781670 */
[----:B------:R-:W-:Y:S01]  /*4c50*/  FMUL.FTZ R4, R60, UR39 ;  /* 0x000000273c047c20 */ /* 0x000fe20008410000 */
[----:B------:R-:W-:Y:S01]  /*4c60*/  FSEL R28, R6, -INF , !P0 ;  /* 0xff800000061c7808 */ /* 0x000fe20004000000 */
[----:B------:R-:W-:Y:S01]  /*4c70*/  FMUL.FTZ R46, R61, UR39 ;  /* 0x000000273d2e7c20 */ /* 0x000fe20008410000 */
[----:B------:R-:W-:Y:S01]  /*4c80*/  ISETP.GE.AND P0, PT, R48, R239, PT ;  /* 0x000000ef3000720c */ /* 0x000fe20003f06270 */
[----:B------:R-:W5:Y:S01]  /*4c90*/  MUFU.TANH R42, R42 ;  /* 0x0000002a002a7308 */ /* 0x000f620000002400 */
[----:B------:R-:W-:Y:S01]  /*4ca0*/  FMUL.FTZ R47, R62, UR39 ;  /* 0x000000273e2f7c20 */ /* 0x000fe20008410000 */
[----:B------:R-:W-:Y:S01]  /*4cb0*/  ISETP.LT.OR P5, PT, R29, R246, P5 ;  /* 0x000000f61d00720c */ /* 0x000fe20002fa1670 */
[----:B------:R-:W-:Y:S01]  /*4cc0*/  FMUL.FTZ R63, R63, UR39 ;  /* 0x000000273f3f7c20 */ /* 0x000fe20008410000 */
[----:B--2---:R-:W-:Y:S01]  /*4cd0*/  FSEL R31, R40, -INF , !P1 ;  /* 0xff800000281f7808 */ /* 0x004fe20004800000 */
[----:B------:R-:W-:Y:S01]  /*4ce0*/  VIADD R6, R34, 0x19 ;  /* 0x0000001922067836 */ /* 0x000fe20000000000 */
[----:B------:R-:W-:Y:S01]  /*4cf0*/  ISETP.GE.AND P1, PT, R20, R245, PT ;  /* 0x000000f51400720c */ /* 0x000fe20003f26270 */
[----:B------:R-:W-:Y:S01]  /*4d00*/  FMUL.FTZ R87, R87, UR39 ;  /* 0x0000002757577c20 */ /* 0x000fe20008410000 */
[----:B------:R-:W2:Y:S01]  /*4d10*/  MUFU.TANH R45, R45 ;  /* 0x0000002d002d7308 */ /* 0x000ea20000002400 */
[----:B---3--:R-:W-:Y:S01]  /*4d20*/  FSEL R41, R33, -INF , !P6 ;  /* 0xff80000021297808 */ /* 0x008fe20007000000 */
[----:B------:R-:W-:-:S04]  /*4d30*/  DEPBAR.LE SB0, 0x0 ;  /* 0x000080000000791a */ /* 0x000fc80000000000 */
[CC--:B------:R-:W-:Y:S02]  /*4d40*/  ISETP.GE.AND P6, PT, R29.reuse, R239.reuse, PT ;  /* 0x000000ef1d00720c */ /* 0x0c0fe40003fc6270 */
[-C--:B------:R-:W-:Y:S01]  /*4d50*/  ISETP.LT.OR P0, PT, R48, R244.reuse, P0 ;  /* 0x000000f43000720c */ /* 0x080fe20000701670 */
[----:B------:R-:W3:Y:S01]  /*4d60*/  MUFU.TANH R4, R4 ;  /* 0x0000000400047308 */ /* 0x000ee20000002400 */
[----:B------:R-:W-:Y:S02]  /*4d70*/  ISETP.LT.OR P6, PT, R29, R244, P6 ;  /* 0x000000f41d00720c */ /* 0x000fe400037c1670 */
[----:B----4-:R-:W-:Y:S02]  /*4d80*/  FSEL R29, R44, -INF , !P4 ;  /* 0xff8000002c1d7808 */ /* 0x010fe40006000000 */
[C---:B------:R-:W-:Y:S01]  /*4d90*/  ISETP.GE.AND P4, PT, R20.reuse, R239, PT ;  /* 0x000000ef1400720c */ /* 0x040fe20003f86270 */
[----:B-1----:R-:W-:Y:S01]  /*4da0*/  HMMA.16816.F32 R80, R16, R24, R80 ;  /* 0x000000181050723c */ /* 0x002fe20000001850 */
[C---:B------:R-:W-:Y:S01]  /*4db0*/  ISETP.LT.OR P1, PT, R20.reuse, R246, P1 ;  /* 0x000000f61400720c */ /* 0x040fe20000f21670 */
[----:B------:R-:W-:Y:S01]  /*4dc0*/  MUFU.TANH R46, R46 ;  /* 0x0000002e002e7308 */ /* 0x000fe20000002400 */
[----:B------:R-:W-:-:S02]  /*4dd0*/  ISETP.LT.OR P4, PT, R20, R244, P4 ;  /* 0x000000f41400720c */ /* 0x000fc40002781670 */
[----:B-----5:R-:W-:Y:S01]  /*4de0*/  FSEL R20, R42, -INF , !P0 ;  /* 0xff8000002a147808 */ /* 0x020fe20004000000 */
[----:B------:R-:W-:Y:S01]  /*4df0*/  HMMA.16816.F32 R76, R16, R26, R76 ;  /* 0x0000001a104c723c */ /* 0x000fe2000000184c */
[C---:B------:R-:W-:Y:S01]  /*4e00*/  VIADD R25, R34.reuse, 0x21 ;  /* 0x0000002122197836 */ /* 0x040fe20000000000 */
[----:B------:R-:W-:Y:S01]  /*4e10*/  FSEL R30, R35, -INF , !P3 ;  /* 0xff800000231e7808 */ /* 0x000fe20005800000 */
[C---:B------:R-:W-:Y:S01]  /*4e20*/  VIADD R24, R34.reuse, 0x28 ;  /* 0x0000002822187836 */ /* 0x040fe20000000000 */
[----:B------:R-:W1:Y:S01]  /*4e30*/  MUFU.TANH R47, R47 ;  /* 0x0000002f002f7308 */ /* 0x000e620000002400 */
[----:B--2---:R-:W-:Y:S02]  /*4e40*/  FSEL R22, R45, -INF , !P2 ;  /* 0xff8000002d167808 */ /* 0x004fe40005000000 */
[CC--:B------:R-:W-:Y:S01]  /*4e50*/  ISETP.GE.AND P0, PT, R25.reuse, R245.reuse, PT ;  /* 0x000000f51900720c */ /* 0x0c0fe20003f06270 */
[----:B------:R-:W-:Y:S01]  /*4e60*/  VIADD R16, R34, 0x30 ;  /* 0x0000003022107836 */ /* 0x000fe20000000000 */
[----:B------:R-:W-:Y:S01]  /*4e70*/  ISETP.GE.AND P3, PT, R6, R245, PT ;  /* 0x000000f50600720c */ /* 0x000fe20003f66270 */
[----:B------:R-:W-:Y:S01]  /*4e80*/  VIADD R17, R34, 0x29 ;  /* 0x0000002922117836 */ /* 0x000fe20000000000 */
[----:B------:R-:W-:Y:S01]  /*4e90*/  ISETP.LT.OR P0, PT, R25, R246, P0 ;  /* 0x000000f61900720c */ /* 0x000fe20000701670 */
[----:B------:R-:W2:Y:S01]  /*4ea0*/  MUFU.TANH R2, R63 ;  /* 0x0000003f00027308 */ /* 0x000ea20000002400 */
[----:B------:R-:W-:-:S02]  /*4eb0*/  ISETP.GE.AND P2, PT, R6, R239, PT ;  /* 0x000000ef0600720c */ /* 0x000fc40003f46270 */
[----:B------:R-:W-:Y:S02]  /*4ec0*/  FSEL R185, R185, -INF , !P0 ;  /* 0xff800000b9b97808 */ /* 0x000fe40004000000 */
[----:B------:R-:W-:Y:S01]  /*4ed0*/  ISETP.GE.AND P0, PT, R16, R239, PT ;  /* 0x000000ef1000720c */ /* 0x000fe20003f06270 */
[----:B------:R-:W-:Y:S01]  /*4ee0*/  FMUL.FTZ R82, R82, UR39 ;  /* 0x0000002752527c20 */ /* 0x000fe20008410000 */
[----:B------:R-:W-:Y:S01]  /*4ef0*/  FMUL.FTZ R80, R80, UR39 ;  /* 0x0000002750507c20 */ /* 0x000fe20008410000 */
[----:B------:R-:W4:Y:S01]  /*4f00*/  MUFU.TANH R170, R58 ;  /* 0x0000003a00aa7308 */ /* 0x000f220000002400 */
[C---:B------:R-:W-:Y:S01]  /*4f10*/  ISETP.LT.OR P3, PT, R6.reuse, R246, P3 ;  /* 0x000000f60600720c */ /* 0x040fe20001f61670 */
[----:B------:R-:W-:Y:S01]  /*4f20*/  FMUL.FTZ R81, R81, UR39 ;  /* 0x0000002751517c20 */ /* 0x000fe20008410000 */
[----:B------:R-:W-:Y:S01]  /*4f30*/  ISETP.LT.OR P2, PT, R6, R244, P2 ;  /* 0x000000f40600720c */ /* 0x000fe20001741670 */
[----:B------:R-:W-:Y:S01]  /*4f40*/  FMUL.FTZ R83, R83, UR39 ;  /* 0x0000002753537c20 */ /* 0x000fe20008410000 */
[----:B------:R-:W-:Y:S01]  /*4f50*/  FMUL.FTZ R76, R76, UR39 ;  /* 0x000000274c4c7c20 */ /* 0x000fe20008410000 */
[----:B------:R-:W-:Y:S01]  /*4f60*/  FMUL.FTZ R77, R77, UR39 ;  /* 0x000000274d4d7c20 */ /* 0x000fe20008410000 */
[----:B------:R-:W-:Y:S01]  /*4f70*/  FMUL.FTZ R78, R78, UR39 ;  /* 0x000000274e4e7c20 */ /* 0x000fe20008410000 */
[----:B------:R-:W5:Y:S01]  /*4f80*/  MUFU.TANH R196, R82 ;  /* 0x0000005200c47308 */ /* 0x000f620000002400 */
[----:B------:R-:W-:Y:S01]  /*4f90*/  FMUL.FTZ R79, R79, UR39 ;  /* 0x000000274f4f7c20 */ /* 0x000fe20008410000 */
[----:B------:R-:W-:-:S02]  /*4fa0*/  FSEL R187, R187, -INF , !P1 ;  /* 0xff800000bbbb7808 */ /* 0x000fc40004800000 */
[----:B------:R-:W-:Y:S02]  /*4fb0*/  ISETP.LT.OR P0, PT, R16, R244, P0 ;  /* 0x000000f41000720c */ /* 0x000fe40000701670 */
[----:B---3--:R-:W-:Y:S02]  /*4fc0*/  FSEL R23, R4, -INF , !P5 ;  /* 0xff80000004177808 */ /* 0x008fe40006800000 */
[----:B------:R-:W3:Y:S01]  /*4fd0*/  MUFU.TANH R168, R59 ;  /* 0x0000003b00a87308 */ /* 0x000ee20000002400 */
[-C--:B------:R-:W-:Y:S02]  /*4fe0*/  ISETP.GE.AND P1, PT, R16, R245.reuse, PT ;  /* 0x000000f51000720c */ /* 0x080fe40003f26270 */
[----:B-1----:R-:W-:Y:S02]  /*4ff0*/  FSEL R6, R47, -INF , !P6 ;  /* 0xff8000002f067808 */ /* 0x002fe40007000000 */
[----:B------:R-:W-:Y:S02]  /*5000*/  FSEL R21, R46, -INF , !P3 ;  /* 0xff8000002e157808 */ /* 0x000fe40005800000 */
[----:B--2---:R-:W-:Y:S01]  /*5010*/  FSEL R4, R2, -INF , !P2 ;  /* 0xff80000002047808 */ /* 0x004fe20005000000 */
[----:B------:R-:W1:Y:S01]  /*5020*/  MUFU.TANH R171, R84 ;  /* 0x0000005400ab7308 */ /* 0x000e620000002400 */
[----:B----4-:R-:W-:Y:S01]  /*5030*/  FSEL R170, R170, -INF , !P4 ;  /* 0xff800000aaaa7808 */ /* 0x010fe20006000000 */
[----:B------:R-:W-:Y:S01]  /*5040*/  VIADD R2, R34, 0x31 ;  /* 0x0000003122027836 */ /* 0x000fe20000000000 */
[----:B------:R-:W-:-:S02]  /*5050*/  ISETP.GE.AND P5, PT, R24, R245, PT ;  /* 0x000000f51800720c */ /* 0x000fc40003fa6270 */
[-C--:B------:R-:W-:Y:S02]  /*5060*/  ISETP.GE.AND P6, PT, R25, R239.reuse, PT ;  /* 0x000000ef1900720c */ /* 0x080fe40003fc6270 */
[----:B------:R-:W-:Y:S01]  /*5070*/  ISETP.GE.AND P3, PT, R24, R239, PT ;  /* 0x000000ef1800720c */ /* 0x000fe20003f66270 */
[----:B------:R-:W-:Y:S01]  /*5080*/  MUFU.TANH R169, R85 ;  /* 0x0000005500a97308 */ /* 0x000fe20000002400 */
[C---:B------:R-:W-:Y:S02]  /*5090*/  ISETP.GE.AND P2, PT, R17.reuse, R245, PT ;  /* 0x000000f51100720c */ /* 0x040fe40003f46270 */
[----:B------:R-:W-:Y:S02]  /*50a0*/  ISETP.GE.AND P4, PT, R17, R239, PT ;  /* 0x000000ef1100720c */ /* 0x000fe40003f86270 */
[----:B-----5:R-:W-:Y:S02]  /*50b0*/  FSEL R196, R196, -INF , !P0 ;  /* 0xff800000c4c47808 */ /* 0x020fe40004000000 */
[----:B------:R-:W-:Y:S01]  /*50c0*/  ISETP.LT.OR P1, PT, R16, R246, P1 ;  /* 0x000000f61000720c */ /* 0x000fe20000f21670 */
[----:B------:R-:W2:Y:S01]  /*50d0*/  MUFU.TANH R188, R86 ;  /* 0x0000005600bc7308 */ /* 0x000ea20000002400 */
[----:B------:R-:W-:Y:S01]  /*50e0*/  PLOP3.LUT P0, PT, PT, PT, UP0, 0x80, 0x0 ;  /* 0x000000000000781c */ /* 0x000fe20003f0f008 */
[C---:B------:R-:W-:Y:S01]  /*50f0*/  VIADD R16, R34.reuse, 0x38 ;  /* 0x0000003822107836 */ /* 0x040fe20000000000 */
[----:B------:R-:W-:Y:S01]  /*5100*/  ISETP.LT.OR P6, PT, R25, R244, P6 ;  /* 0x000000f41900720c */ /* 0x000fe200037c1670 */
[----:B------:R-:W-:Y:S01]  /*5110*/  VIADD R34, R34, 0x39 ;  /* 0x0000003922227836 */ /* 0x000fe20000000000 */
[----:B------:R-:W-:-:S02]  /*5120*/  ISETP.LT.OR P5, PT, R24, R246, P5 ;  /* 0x000000f61800720c */ /* 0x000fc40002fa1670 */
[----:B------:R-:W-:Y:S01]  /*5130*/  ISETP.LT.OR P3, PT, R24, R244, P3 ;  /* 0x000000f41800720c */ /* 0x000fe20001f61670 */
[----:B------:R-:W4:Y:S01]  /*5140*/  MUFU.TANH R200, R87 ;  /* 0x0000005700c87308 */ /* 0x000f220000002400 */
[C---:B------:R-:W-:Y:S02]  /*5150*/  ISETP.LT.OR P2, PT, R17.reuse, R246, P2 ;  /* 0x000000f61100720c */ /* 0x040fe40001741670 */
[----:B------:R-:W-:Y:S02]  /*5160*/  ISETP.LT.OR P4, PT, R17, R244, P4 ;  /* 0x000000f41100720c */ /* 0x000fe40002781670 */
[----:B---3--:R-:W-:Y:S02]  /*5170*/  FSEL R168, R168, -INF , !P6 ;  /* 0xff800000a8a87808 */ /* 0x008fe40007000000 */
[----:B-1----:R-:W-:Y:S01]  /*5180*/  FSEL R171, R171, -INF , !P5 ;  /* 0xff800000abab7808 */ /* 0x002fe20006800000 */
[----:B------:R-:W1:Y:S01]  /*5190*/  MUFU.TANH R201, R80 ;  /* 0x0000005000c97308 */ /* 0x000e620000002400 */
[----:B--2---:R-:W-:-:S02]  /*51a0*/  FSEL R188, R188, -INF , !P3 ;  /* 0xff800000bcbc7808 */ /* 0x004fc40005800000 */
[----:B------:R-:W-:Y:S02]  /*51b0*/  FSEL R169, R169, -INF , !P2 ;  /* 0xff800000a9a97808 */ /* 0x000fe40005000000 */
[-C--:B------:R-:W-:Y:S02]  /*51c0*/  ISETP.GE.AND P6, PT, R2, R245.reuse, PT ;  /* 0x000000f50200720c */ /* 0x080fe40003fc6270 */
[----:B------:R-:W-:Y:S01]  /*51d0*/  ISETP.GE.AND P5, PT, R16, R245, PT ;  /* 0x000000f51000720c */ /* 0x000fe20003fa6270 */
[----:B------:R-:W2:Y:S01]  /*51e0*/  MUFU.TANH R199, R81 ;  /* 0x0000005100c77308 */ /* 0x000ea20000002400 */
[----:B----4-:R-:W-:Y:S02]  /*51f0*/  FSEL R200, R200, -INF , !P4 ;  /* 0xff800000c8c87808 */ /* 0x010fe40006000000 */
[-C--:B------:R-:W-:Y:S02]  /*5200*/  ISETP.GE.AND P3, PT, R2, R239.reuse, PT ;  /* 0x000000ef0200720c */ /* 0x080fe40003f66270 */
[----:B------:R-:W-:-:S02]  /*5210*/  ISETP.GE.AND P2, PT, R16, R239, PT ;  /* 0x000000ef1000720c */ /* 0x000fc40003f46270 */
[C---:B------:R-:W-:Y:S01]  /*5220*/  ISETP.GE.AND P4, PT, R34.reuse, R245, PT ;  /* 0x000000f52200720c */ /* 0x040fe20003f86270 */
[----:B------:R-:W3:Y:S01]  /*5230*/  MUFU.TANH R194, R83 ;  /* 0x0000005300c27308 */ /* 0x000ee20000002400 */
[----:B-1----:R-:W-:Y:S02]  /*5240*/  FSEL R201, R201, -INF , !P1 ;  /* 0xff800000c9c97808 */ /* 0x002fe40004800000 */
[----:B------:R-:W-:Y:S02]  /*5250*/  ISETP.GE.AND P1, PT, R34, R239, PT ;  /* 0x000000ef2200720c */ /* 0x000fe40003f26270 */
[C---:B------:R-:W-:Y:S02]  /*5260*/  ISETP.LT.OR P6, PT, R2.reuse, R246, P6 ;  /* 0x000000f60200720c */ /* 0x040fe400037c1670 */
[----:B------:R-:W-:Y:S01]  /*5270*/  ISETP.LT.OR P3, PT, R2, R244, P3 ;  /* 0x000000f40200720c */ /* 0x000fe20001f61670 */
[----:B------:R-:W1:Y:S01]  /*5280*/  MUFU.TANH R197, R76 ;  /* 0x0000004c00c57308 */ /* 0x000e620000002400 */
[----:B------:R-:W-:-:S02]  /*5290*/  ISETP.LT.OR P5, PT, R16, R246, P5 ;  /* 0x000000f61000720c */ /* 0x000fc40002fa1670 */
[----:B------:R-:W-:Y:S02]  /*52a0*/  ISETP.LT.OR P2, PT, R16, R244, P2 ;  /* 0x000000f41000720c */ /* 0x000fe40001741670 */
[C---:B------:R-:W-:Y:S01]  /*52b0*/  ISETP.LT.OR P4, PT, R34.reuse, R246, P4 ;  /* 0x000000f62200720c */ /* 0x040fe20002781670 */
[----:B------:R-:W-:Y:S01]  /*52c0*/  BAR.SYNC.DEFER_BLOCKING 0x0 ;  /* 0x0000000000007b1d */ /* 0x000fe20000010000 */
[----:B------:R-:W-:Y:S02]  /*52d0*/  ISETP.LT.OR P1, PT, R34, R244, P1 ;  /* 0x000000f42200720c */ /* 0x000fe40000f21670 */
[----:B--2---:R-:W-:Y:S02]  /*52e0*/  FSEL R199, R199, -INF , !P6 ;  /* 0xff800000c7c77808 */ /* 0x004fe40007000000 */
[----:B---3--:R-:W-:Y:S01]  /*52f0*/  FSEL R194, R194, -INF , !P3 ;  /* 0xff800000c2c27808 */ /* 0x008fe20005800000 */
[----:B------:R-:W2:Y:S01]  /*5300*/  MUFU.TANH R195, R77 ;  /* 0x0000004d00c37308 */ /* 0x000ea20000002400 */
[----:B-1----:R-:W-:-:S07]  /*5310*/  FSEL R197, R197, -INF , !P5 ;  /* 0xff800000c5c57808 */ /* 0x002fce0006800000 */
[----:B------:R-:W1:Y:S08]  /*5320*/  MUFU.TANH R192, R78 ;  /* 0x0000004e00c07308 */ /* 0x000e700000002400 */
[----:B------:R-:W3:Y:S01]  /*5330*/  MUFU.TANH R190, R79 ;  /* 0x0000004f00be7308 */ /* 0x000ee20000002400 */
[----:B--2---:R-:W-:Y:S02]  /*5340*/  FSEL R195, R195, -INF , !P4 ;  /* 0xff800000c3c37808 */ /* 0x004fe40006000000 */
[----:B-1----:R-:W-:-:S02]  /*5350*/  FSEL R192, R192, -INF , !P2 ;  /* 0xff800000c0c07808 */ /* 0x002fc40005000000 */
[----:B---3--:R-:W-:Y:S01]  /*5360*/  FSEL R190, R190, -INF , !P1 ;  /* 0xff800000bebe7808 */ /* 0x008fe20004800000 */
        /* <DEDUP_REMOVED lines=80> */
.L_x_2223:
[----:B------:R-:W-:Y:S05]  /*5870*/  BSYNC B0 ;  /* 0x0000000000007941 */ /* 0x000fea0003800000 */
.L_x_2222:
[----:B------:R-:W0:Y:S02]  /*5880*/  LDGDEPBAR ;  /* 0x00000000000079af */ /* 0x000e240000000000 */
.L_x_2221:
        /* <DEDUP_REMOVED lines=78> */
[----:B------:R-:W3:Y:S01]  /*5d70*/  LDSM.16.MT88.4 R16, [R220+0x1e000] ;  /* 0x01e00000dc10783b */ /* 0x000ee20000004200 */
[----:B------:R-:W4:Y:S01]  /*5d80*/  MUFU.EX2 R178, R178 ;  /* 0x000000b200b27308 */ /* 0x000f220000000800 */
        /* <DEDUP_REMOVED lines=15> */
[----:B------:R-:W1:Y:S01]  /*5e80*/  MUFU.EX2 R174, R174 ;  /* 0x000000ae00ae7308 */ /* 0x000e620000000800 */
[----:B----4-:R-:W-:Y:S01]  /*5e90*/  F2FP.F16.F32.PACK_AB R128, R178, R181 ;  /* 0x000000b5b280723e */ /* 0x010fe200000000ff */
[--C-:B------:R-:W-:Y:S01]  /*5ea0*/  FFMA.FTZ R191, R200, UR23, -R193.reuse ;  /* 0x00000017c8bf7c23 */ /* 0x100fe200080108c1 */
[----:B------:R-:W4:Y:S01]  /*5eb0*/  LDSM.16.MT88.4 R24, [R224+0x1a800] ;  /* 0x01a80000e018783b */ /* 0x000f220000004200 */
[--C-:B------:R-:W-:Y:S01]  /*5ec0*/  FFMA.FTZ R200, R201, UR23, -R198.reuse ;  /* 0x00000017c9c87c23 */ /* 0x100fe200080108c6 */
[--C-:B------:R-:W-:Y:S01]  /*5ed0*/  FFMA.FTZ R199, R199, UR23, -R198.reuse ;  /* 0x00000017c7c77c23 */ /* 0x100fe200080108c6 */
[--C-:B------:R-:W-:Y:S01]  /*5ee0*/  FFMA.FTZ R197, R197, UR23, -R198.reuse ;  /* 0x00000017c5c57c23 */ /* 0x100fe200080108c6 */
[----:B------:R-:W-:Y:S01]  /*5ef0*/  LDSM.16.MT88.4 R168, [R224+0x19000] ;  /* 0x01900000e0a8783b */ /* 0x000fe20000004200 */
[----:B------:R-:W-:Y:S01]  /*5f00*/  MUFU.EX2 R180, R180 ;  /* 0x000000b400b47308 */ /* 0x000fe20000000800 */
[----:B------:R-:W-:Y:S01]  /*5f10*/  FFMA.FTZ R198, R195, UR23, -R198 ;  /* 0x00000017c3c67c23 */ /* 0x000fe200080108c6 */
[--C-:B------:R-:W-:Y:S01]  /*5f20*/  FFMA.FTZ R195, R196, UR23, -R193.reuse ;  /* 0x00000017c4c37c23 */ /* 0x100fe200080108c1 */
[--C-:B------:R-:W-:Y:S01]  /*5f30*/  FFMA.FTZ R194, R194, UR23, -R193.reuse ;  /* 0x00000017c2c27c23 */ /* 0x100fe200080108c1 */
[--C-:B------:R-:W-:Y:S01]  /*5f40*/  FFMA.FTZ R192, R192, UR23, -R193.reuse ;  /* 0x00000017c0c07c23 */ /* 0x100fe200080108c1 */
[----:B------:R-:W-:Y:S01]  /*5f50*/  FFMA.FTZ R193, R190, UR23, -R193 ;  /* 0x00000017bec17c23 */ /* 0x000fe200080108c1 */
[----:B------:R-:W-:-:S02]  /*5f60*/  FADD.FTZ R178, R181, R178 ;  /* 0x000000b2b5b27221 */ /* 0x000fc40000010000 */
[----:B------:R-:W2:Y:S01]  /*5f70*/  MUFU.EX2 R183, R183 ;  /* 0x000000b700b77308 */ /* 0x000ea20000000800 */
[----:B-1----:R-:W-:Y:S01]  /*5f80*/  F2FP.F16.F32.PACK_AB R130, R174, R177 ;  /* 0x000000b1ae82723e */ /* 0x002fe200000000ff */
[----:B------:R-:W-:-:S04]  /*5f90*/  FADD.FTZ R177, R177, R178 ;  /* 0x000000b2b1b17221 */ /* 0x000fc80000010000 */
[----:B------:R-:W-:Y:S02]  /*5fa0*/  FADD.FTZ R174, R174, R177 ;  /* 0x000000b1aeae7221 */ /* 0x000fe40000010000 */
[----:B------:R-:W-:Y:S08]  /*5fb0*/  MUFU.EX2 R179, R179 ;  /* 0x000000b300b37308 */ /* 0x000ff00000000800 */
[----:B------:R-:W1:Y:S01]  /*5fc0*/  MUFU.EX2 R176, R176 ;  /* 0x000000b000b07308 */ /* 0x000e620000000800 */
[----:B--2---:R-:W-:Y:S01]  /*5fd0*/  F2FP.F16.F32.PACK_AB R129, R183, R180 ;  /* 0x000000b4b781723e */ /* 0x004fe200000000ff */
[----:B------:R-:W-:-:S06]  /*5fe0*/  FADD.FTZ R180, R180, R183 ;  /* 0x000000b7b4b47221 */ /* 0x000fcc0000010000 */
[----:B------:R-:W-:Y:S08]  /*5ff0*/  MUFU.EX2 R175, R175 ;  /* 0x000000af00af7308 */ /* 0x000ff00000000800 */
[----:B------:R-:W2:Y:S01]  /*6000*/  MUFU.EX2 R172, R172 ;  /* 0x000000ac00ac7308 */ /* 0x000ea20000000800 */
        /* <DEDUP_REMOVED lines=55> */
[C---:B---3--:R-:W-:Y:S06]  /*6380*/  HMMA.16816.F32 R124, R128.reuse, R16, RZ ;  /* 0x00000010807c723c */ /* 0x048fec00000018ff */
[----:B------:R-:W-:Y:S01]  /*6390*/  HMMA.16816.F32 R128, R128, R18, RZ ;  /* 0x000000128080723c */ /* 0x000fe200000018ff */
[----:B--2---:R-:W-:Y:S01]  /*63a0*/  F2FP.F16.F32.PACK_AB R16, R172, R175 ;  /* 0x000000afac10723e */ /* 0x004fe200000000ff */
[----:B------:R-:W-:Y:S01]  /*63b0*/  FADD.FTZ R175, R175, R174 ;  /* 0x000000aeafaf7221 */ /* 0x000fe20000010000 */
[----:B-1----:R-:W-:Y:S01]  /*63c0*/  F2FP.F16.F32.PACK_AB R17, R166, R173 ;  /* 0x000000ada611723e */ /* 0x002fe200000000ff */
[----:B------:R-:W-:-:S02]  /*63d0*/  FADD.FTZ R173, R173, R176 ;  /* 0x000000b0adad7221 */ /* 0x000fc40000010000 */
[----:B------:R-:W-:Y:S01]  /*63e0*/  FADD.FTZ R172, R172, R175 ;  /* 0x000000afacac7221 */ /* 0x000fe20000010000 */
[----:B------:R-:W-:Y:S01]  /*63f0*/  F2FP.F16.F32.PACK_AB R18, R2, R167 ;  /* 0x000000a70212723e */ /* 0x000fe200000000ff */
[----:B------:R-:W-:Y:S01]  /*6400*/  FADD.FTZ R166, R166, R173 ;  /* 0x000000ada6a67221 */ /* 0x000fe20000010000 */
[----:B-----5:R-:W-:Y:S01]  /*6410*/  F2FP.F16.F32.PACK_AB R19, R0, R165 ;  /* 0x000000a50013723e */ /* 0x020fe200000000ff */
        /* <DEDUP_REMOVED lines=55> */
[----:B------:R-:W4:Y:S01]  /*6790*/  LDSM.16.MT88.4 R24, [R224+0x1b000] ;  /* 0x01b00000e018783b */ /* 0x000f220000004200 */
[----:B------:R-:W-:Y:S01]  /*67a0*/  FADD.FTZ R188, R188, R189 ;  /* 0x000000bdbcbc7221 */ /* 0x000fe20000010000 */
[----:B------:R-:W-:-:S03]  /*67b0*/  FADD.FTZ R184, R184, R185 ;  /* 0x000000b9b8b87221 */ /* 0x000fc60000010000 */
[----:B-1----:R-:W-:Y:S01]  /*67c0*/  HMMA.16816.F32 R124, R16, R20, R124 ;  /* 0x00000014107c723c */ /* 0x002fe2000000187c */
[----:B------:R-:W-:Y:S01]  /*67d0*/  FADD.FTZ R188, R191, R188 ;  /* 0x000000bcbfbc7221 */ /* 0x000fe20000010000 */
[----:B------:R-:W-:-:S04]  /*67e0*/  FADD.FTZ R187, R187, R184 ;  /* 0x000000b8bbbb7221 */ /* 0x000fc80000010000 */
        /* <DEDUP_REMOVED lines=54> */
[----:B------:R-:W-:Y:S01]  /*6b50*/  HMMA.16816.F32 R108, R28, R168, R108 ;  /* 0x000000a81c6c723c */ /* 0x000fe2000000186c */
[----:B------:R-:W-:Y:S01]  /*6b60*/  FADD.FTZ R250, R193, R192 ;  /* 0x000000c0c1fa7221 */ /* 0x000fe20000010000 */
[----:B------:R-:W-:-:S04]  /*6b70*/  FADD.FTZ R251, R198, R197 ;  /* 0x000000c5c6fb7221 */ /* 0x000fc80000010000 */
[----:B------:R-:W-:Y:S01]  /*6b80*/  HMMA.16816.F32 R112, R28, R170, R112 ;  /* 0x000000aa1c70723c */ /* 0x000fe20000001870 */
[----:B------:R-:W-:Y:S04]  /*6b90*/  LDSM.16.MT88.4 R168, [R220+0x19800] ;  /* 0x01980000dca8783b */ /* 0x000fe80000004200 */
[----:B------:R-:W-:Y:S01]  /*6ba0*/  STL [R1+0x4], R250 ;  /* 0x000004fa01007387 */ /* 0x000fe20000100800 */
[C---:B-1----:R-:W-:Y:S03]  /*6bb0*/  HMMA.16816.F32 R160, R4.reuse, R16, R160 ;  /* 0x0000001004a0723c */ /* 0x042fe600000018a0 */
[----:B------:R-:W-:Y:S03]  /*6bc0*/  STL [R1+0x10], R251 ;  /* 0x000010fb01007387 */ /* 0x000fe60000100800 */
        /* <DEDUP_REMOVED lines=64> */
[----:B------:R-:W-:Y:S02]  /*6fd0*/  IMAD.U32 R166, RZ, RZ, UR20 ;  /* 0x00000014ffa67e24 */ /* 0x000fe4000f8e00ff */
[----:B------:R-:W-:-:S04]  /*6fe0*/  VIADD R0, R23, UR4 ;  /* 0x0000000417007c36 */ /* 0x000fc80008000000 */
[----:B------:R-:W2:Y:S01]  /*6ff0*/  @!P4 LDC.64 R4, c[0x0][0x220] ;  /* 0x00008800ff04cb82 */ /* 0x000ea20000000a00 */
[----:B------:R-:W-:-:S07]  /*7000*/  IMAD R166, R166, 0x40, R247 ;  /* 0x00000040a6a67824 */ /* 0x000fce00078e02f7 */
        /* <DEDUP_REMOVED lines=14> */
[----:B------:R-:W5:Y:S01]  /*70f0*/  @!P4 LDC.64 R14, c[0x0][0x220] ;  /* 0x00008800ff0ecb82 */ /* 0x000f620000000a00 */
[C---:B---3--:R-:W-:Y:S01]  /*7100*/  @!P3 LEA R20, P0, R22.reuse, R20, 0x1 ;  /* 0x000000141614b211 */ /* 0x048fe200078008ff */
[----:B------:R-:W-:Y:S01]  /*7110*/  @!PT LDS RZ, [RZ] ;  /* 0x00000000fffff984 */ /* 0x000fe20000000800 */
[----:B------:R-:W-:Y:S01]  /*7120*/  @!PT LDS RZ, [RZ] ;  /* 0x00000000fffff984 */ /* 0x000fe20000000800 */
[----:B------:R-:W-:Y:S01]  /*7130*/  @!PT LDS RZ, [RZ] ;  /* 0x00000000fffff984 */ /* 0x000fe20000000800 */
[----:B------:R-:W-:Y:S03]  /*7140*/  @!P4 LDGSTS.E.BYPASS.LTC128B.128 [R238+0x1a000], desc[UR30][R24.64+0x80] ;  /* 0x1a00008018eecfae */ /* 0x000fe6000b901d5e */
[C---:B------:R-:W-:Y:S01]  /*7150*/  @!P3 LEA.HI.X R21, R22.reuse, R21, R0, 0x1, P0 ;  /* 0x000000151615b211 */ /* 0x040fe200000f0c00 */
[----:B------:R-:W-:Y:S02]  /*7160*/  @P3 STS.128 [R238+0x1c000], RZ ;  /* 0x01c000ffee003388 */ /* 0x000fe40000000c00 */
[----:B------:R-:W2:Y:S01]  /*7170*/  @!P3 LDC.64 R6, c[0x0][0x220] ;  /* 0x00008800ff06bb82 */ /* 0x000ea20000000a00 */
[----:B-1----:R-:W-:Y:S01]  /*7180*/  @!P2 LEA R28, P0, R22, R18, 0x1 ;  /* 0x00000012161ca211 */ /* 0x002fe200078008ff */
[----:B------:R-:W-:Y:S01]  /*7190*/  @!PT LDS RZ, [RZ] ;  /* 0x00000000fffff984 */ /* 0x000fe20000000800 */
[----:B------:R-:W-:Y:S01]  /*71a0*/  @!PT LDS RZ, [RZ] ;  /* 0x00000000fffff984 */ /* 0x000fe20000000800 */
[----:B------:R-:W-:Y:S01]  /*71b0*/  @!PT LDS RZ, [RZ] ;  /* 0x00000000fffff984 */ /* 0x000fe20000000800 */
[----:B------:R1:W-:Y:S01]  /*71c0*/  @!P3 LDGSTS.E.BYPASS.LTC128B.128 [R238+0x1c000], desc[UR30][R20.64+0x100] ;  /* 0x1c00010014eebfae */ /* 0x0003e2000b901d5e */
[----:B------:R-:W-:-:S02]  /*71d0*/  IADD3.X R18, R0, UR33, RZ, P1, !PT ;  /* 0x0000002100127c10 */ /* 0x000fc40008ffe4ff */
[----:B------:R-:W-:Y:S01]  /*71e0*/  @!P2 LEA.HI.X R29, R22, R19, R0, 0x1, P0 ;  /* 0x00000013161da211 */ /* 0x000fe200000f0c00 */
[----:B------:R-:W-:Y:S02]  /*71f0*/  @P2 STS.128 [R238+0x1e000], RZ ;  /* 0x01e000ffee002388 */ /* 0x000fe40000000c00 */
[----:B------:R-:W3:Y:S01]  /*7200*/  @!P2 LDC.64 R4, c[0x0][0x220] ;  /* 0x00008800ff04ab82 */ /* 0x000ee20000000a00 */
[C---:B----4-:R-:W-:Y:S01]  /*7210*/  @!P5 LEA R16, P1, R2.reuse, R16, 0x1 ;  /* 0x000000100210d211 */ /* 0x050fe200078208ff */
[----:B------:R-:W-:Y:S01]  /*7220*/  @!PT LDS RZ, [RZ] ;  /* 0x00000000fffff984 */ /* 0x000fe20000000800 */
[----:B------:R-:W-:Y:S01]  /*7230*/  @!PT LDS RZ, [RZ] ;  /* 0x00000000fffff984 */ /* 0x000fe20000000800 */
[----:B------:R-:W-:Y:S01]  /*7240*/  @!PT LDS RZ, [RZ] ;  /* 0x00000000fffff984 */ /* 0x000fe20000000800 */
[----:B------:R-:W-:Y:S03]  /*7250*/  @!P2 LDGSTS.E.BYPASS.LTC128B.128 [R238+0x1e000], desc[UR30][R28.64+0x180] ;  /* 0x1e0001801ceeafae */ /* 0x000fe6000b901d5e */
[C---:B------:R-:W-:Y:S01]  /*7260*/  @!P5 LEA.HI.X R17, R2.reuse, R17, R18, 0x1, P1 ;  /* 0x000000110211d211 */ /* 0x040fe200008f0c12 */
[----:B------:R-:W-:Y:S01]  /*7270*/  @P5 STS.128 [R238+0x19000], RZ ;  /* 0x019000ffee005388 */ /* 0x000fe20000000c00 */
[----:B-----5:R-:W-:-:S03]  /*7280*/  @!P4 LEA R14, P6, R2, R14, 0x1 ;  /* 0x0000000e020ec211 */ /* 0x020fc600078c08ff */
[----:B------:R-:W-:Y:S01]  /*7290*/  @!PT LDS RZ, [RZ] ;  /* 0x00000000fffff984 */ /* 0x000fe20000000800 */
[----:B------:R-:W-:Y:S01]  /*72a0*/  @!PT LDS RZ, [RZ] ;  /* 0x00000000fffff984 */ /* 0x000fe20000000800 */
[----:B------:R-:W-:Y:S01]  /*72b0*/  @!PT LDS RZ, [RZ] ;  /* 0x00000000fffff984 */ /* 0x000fe20000000800 */
[----:B------:R4:W-:Y:S01]  /*72c0*/  @!P5 LDGSTS.E.BYPASS.LTC128B.128 [R238+0x19000], desc[UR30][R16.64] ;  /* 0x1900000010eedfae */ /* 0x0009e2000b901d5e */
[----:B------:R-:W-:-:S03]  /*72d0*/  @!P4 LEA.HI.X R15, R2, R15, R18, 0x1, P6 ;  /* 0x0000000f020fc211 */ /* 0x000fc600030f0c12 */
        /* <DEDUP_REMOVED lines=8> */
[----:B------:R-:W-:Y:S02]  /*7360*/  ISETP.GE.AND P1, PT, R166, R245, PT ;  /* 0x000000f5a600720c */ /* 0x000fe40003f26270 */
[----:B---3--:R-:W-:Y:S01]  /*7370*/  @!P2 LEA R32, P0, R2, R4, 0x1 ;  /* 0x000000040220a211 */ /* 0x008fe200078008ff */
[----:B------:R-:W-:Y:S01]  /*7380*/  @!PT LDS RZ, [RZ] ;  /* 0x00000000fffff984 */ /* 0x000fe20000000800 */
[----:B------:R-:W-:Y:S01]  /*7390*/  @!PT LDS RZ, [RZ] ;  /* 0x00000000fffff984 */ /* 0x000fe20000000800 */
[----:B------:R-:W-:Y:S01]  /*73a0*/  @!PT LDS RZ, [RZ] ;  /* 0x00000000fffff984 */ /* 0x000fe20000000800 */
[----:B------:R-:W-:Y:S01]  /*73b0*/  @!P3 LDGSTS.E.BYPASS.LTC128B.128 [R238+0x1d000], desc[UR30][R26.64+0x100] ;  /* 0x1d0001001aeebfae */ /* 0x000fe2000b901d5e */
[----:B------:R-:W-:Y:S02]  /*73c0*/  ISETP.LT.OR P1, PT, R166, R246, P1 ;  /* 0x000000f6a600720c */ /* 0x000fe40000f21670 */
[----:B------:R-:W-:Y:S01]  /*73d0*/  @!P2 LEA.HI.X R33, R2, R5, R18, 0x1, P0 ;  /* 0x000000050221a211 */ /* 0x000fe200000f0c12 */
        /* <DEDUP_REMOVED lines=8> */
[----:B------:R-:W5:Y:S04]  /*7460*/  LDSM.16.M88.4 R176, [R229+0x11000] ;  /* 0x01100000e5b0783b */ /* 0x000f680000000200 */
[----:B----4-:R-:W4:Y:S04]  /*7470*/  LDSM.16.M88.4 R16, [R229+0x11800] ;  /* 0x01180000e510783b */ /* 0x010f280000000200 */
[----:B------:R-:W-:Y:S04]  /*7480*/  LDSM.16.M88.4 R28, [R228] ;  /* 0x00000000e41c783b */ /* 0x000fe80000000200 */
[----:B------:R-:W4:Y:S04]  /*7490*/  LDSM.16.M88.4 R4, [R227] ;  /* 0x00000000e304783b */ /* 0x000f280000000200 */
[----:B------:R-:W4:Y:S04]  /*74a0*/  LDSM.16.M88.4 R192, [R219] ;  /* 0x00000000dbc0783b */ /* 0x000f280000000200 */
[----:B------:R-:W4:Y:S04]  /*74b0*/  LDSM.16.M88.4 R200, [R218] ;  /* 0x00000000dac8783b */ /* 0x000f280000000200 */
[----:B--2---:R-:W2:Y:S04]  /*74c0*/  LDSM.16.M88.4 R32, [R217] ;  /* 0x00000000d920783b */ /* 0x004ea80000000200 */
[----:B------:R-:W-:Y:S01]  /*74d0*/  LDSM.16.M88.4 R196, [R223+0x10800] ;  /* 0x01080000dfc4783b */ /* 0x000fe20000000200 */
[C---:B-1----:R-:W-:Y:S03]  /*74e0*/  HMMA.16816.F32 R24, R168.reuse, R20, RZ ;  /* 0x00000014a818723c */ /* 0x042fe600000018ff */
[----:B------:R-:W-:Y:S04]  /*74f0*/  LDSM.16.M88.4 R232, [R230+0xc000] ;  /* 0x00c00000e6e8783b */ /* 0x000fe80000000200 */
[----:B------:R-:W0:Y:S01]  /*7500*/  LDGDEPBAR ;  /* 0x00000000000079af */ /* 0x000e220000000000 */
[C---:B------:R-:W-:Y:S06]  /*7510*/  HMMA.16816.F32 R20, R168.reuse, R22, RZ ;  /* 0x00000016a814723c */ /* 0x040fec00000018ff */
[C---:B---3--:R-:W-:Y:S06]  /*7520*/  HMMA.16816.F32 R188, R168.reuse, R184, RZ ;  /* 0x000000b8a8bc723c */ /* 0x048fec00000018ff */
[C---:B-----5:R-:W-:Y:S06]  /*7530*/  HMMA.16816.F32 R180, R168.reuse, R176, RZ ;  /* 0x000000b0a8b4723c */ /* 0x060fec00000018ff */
[C---:B------:R-:W-:Y:S06]  /*7540*/  HMMA.16816.F32 R184, R168.reuse, R186, RZ ;  /* 0x000000baa8b8723c */ /* 0x040fec00000018ff */
[C---:B------:R-:W-:Y:S06]  /*7550*/  HMMA.16816.F32 R176, R168.reuse, R178, RZ ;  /* 0x000000b2a8b0723c */ /* 0x040fec00000018ff */
[C---:B----4-:R-:W-:Y:S06]  /*7560*/  HMMA.16816.F32 R172, R168.reuse, R16, RZ ;  /* 0x00000010a8ac723c */ /* 0x050fec00000018ff */
[----:B------:R-:W-:Y:S01]  /*7570*/  HMMA.16816.F32 R168, R168, R18, RZ ;  /* 0x00000012a8a8723c */ /* 0x000fe200000018ff */
[----:B------:R-:W-:Y:S05]  /*7580*/  LDSM.16.M88.4 R16, [R226] ;  /* 0x00000000e210783b */ /* 0x000fea0000000200 */
[C---:B------:R-:W-:Y:S06]  /*7590*/  HMMA.16816.F32 R24, R28.reuse, R4, R24 ;  /* 0x000000041c18723c */ /* 0x040fec0000001818 */
[C---:B------:R-:W-:Y:S01]  /*75a0*/  HMMA.16816.F32 R20, R28.reuse, R6, R20 ;  /* 0x000000061c14723c */ /* 0x040fe20000001814 */
[----:B------:R-:W1:Y:S05]  /*75b0*/  LDSM.16.M88.4 R4, [R223+0x10000] ;  /* 0x01000000df04783b */ /* 0x000e6a0000000200 */
[C---:B------:R-:W-:Y:S06]  /*75c0*/  HMMA.16816.F32 R188, R28.reuse, R192, R188 ;  /* 0x000000c01cbc723c */ /* 0x040fec00000018bc */
[C---:B------:R-:W-:Y:S01]  /*75d0*/  HMMA.16816.F32 R184, R28.reuse, R194, R184 ;  /* 0x000000c21cb8723c */ /* 0x040fe200000018b8 */
[----:B------:R-:W3:Y:S05]  /*75e0*/  LDSM.16.M88.4 R192, [R223+0x11000] ;  /* 0x01100000dfc0783b */ /* 0x000eea0000000200 */
[C---:B------:R-:W-:Y:S06]  /*75f0*/  HMMA.16816.F32 R180, R28.reuse, R200, R180 ;  /* 0x000000c81cb4723c */ /* 0x040fec00000018b4 */
[C---:B------:R-:W-:Y:S01]  /*7600*/  HMMA.16816.F32 R176, R28.reuse, R202, R176 ;  /* 0x000000ca1cb0723c */ /* 0x040fe200000018b0 */
[----:B------:R-:W-:Y:S05]  /*7610*/  LDSM.16.M88.4 R200, [R216+0x800] ;  /* 0x00080000d8c8783b */ /* 0x000fea0000000200 */
[C---:B--2---:R-:W-:Y:S06]  /*7620*/  HMMA.16816.F32 R172, R28.reuse, R32, R172 ;  /* 0x000000201cac723c */ /* 0x044fec00000018ac */
[----:B------:R-:W-:Y:S01]  /*7630*/  HMMA.16816.F32 R168, R28, R34, R168 ;  /* 0x000000221ca8723c */ /* 0x000fe200000018a8 */
[----:B------:R-:W2:Y:S04]  /*7640*/  LDSM.16.M88.4 R32, [R223+0x11800] ;  /* 0x01180000df20783b */ /* 0x000ea80000000200 */
[----:B------:R-:W-:Y:S01]  /*7650*/  LDSM.16.M88.4 R28, [R225] ;  /* 0x00000000e11c783b */ /* 0x000fe20000000200 */
[C---:B-1----:R-:W-:Y:S06]  /*7660*/  HMMA.16816.F32 R24, R16.reuse, R4, R24 ;  /* 0x000000041018723c */ /* 0x042fec0000001818 */
[C---:B------:R-:W-:Y:S01]  /*7670*/  HMMA.16816.F32 R20, R16.reuse, R6, R20 ;  /* 0x000000061014723c */ /* 0x040fe20000001814 */
[----:B------:R-:W1:Y:S05]  /*7680*/  LDSM.16.M88.4 R4, [R216] ;  /* 0x00000000d804783b */ /* 0x000e6a0000000200 */
[C---:B------:R-:W-:Y:S06]  /*7690*/  HMMA.16816.F32 R188, R16.reuse, R196, R188 ;  /* 0x000000c410bc723c */ /* 0x040fec00000018bc */
        /* <DEDUP_REMOVED lines=17> */
[----:B------:R-:W-:Y:S05]  /*77b0*/  LDSM.16.M88.4 R196, [R228+0x4000] ;  /* 0x00400000e4c4783b */ /* 0x000fea0000000200 */
[C---:B---3--:R-:W-:Y:S06]  /*77c0*/  HMMA.16816.F32 R172, R28.reuse, R192, R172 ;  /* 0x000000c01cac723c */ /* 0x048fec00000018ac */
[----:B------:R-:W-:Y:S01]  /*77d0*/  HMMA.16816.F32 R168, R28, R194, R168 ;  /* 0x000000c21ca8723c */ /* 0x000fe200000018a8 */
[----:B------:R-:W3:Y:S04]  /*77e0*/  LDSM.16.M88.4 R192, [R229+0x13800] ;  /* 0x01380000e5c0783b */ /* 0x000ee80000000200 */
[----:B------:R-:W-:Y:S01]  /*77f0*/  LDSM.16.M88.4 R28, [R213] ;  /* 0x00000000d51c783b */ /* 0x000fe20000000200 */
[C---:B-1----:R-:W-:Y:S06]  /*7800*/  HMMA.16816.F32 R24, R32.reuse, R4, R24 ;  /* 0x000000042018723c */ /* 0x042fec0000001818 */
[C---:B------:R-:W-:Y:S01]  /*7810*/  HMMA.16816.F32 R20, R32.reuse, R6, R20 ;  /* 0x000000062014723c */ /* 0x040fe20000001814 */
[----:B------:R-:W1:Y:S05]  /*7820*/  LDSM.16.M88.4 R4, [R215] ;  /* 0x00000000d704783b */ /* 0x000e6a0000000200 */
[C---:B------:R-:W-:Y:S06]  /*7830*/  HMMA.16816.F32 R188, R32.reuse, R16, R188 ;  /* 0x0000001020bc723c */ /* 0x040fec00000018bc */
[C---:B------:R-:W-:Y:S01]  /*7840*/  HMMA.16816.F32 R184, R32.reuse, R18, R184 ;  /* 0x0000001220b8723c */ /* 0x040fe200000018b8 */
[----:B------:R-:W4:Y:S05]  /*7850*/  LDSM.16.M88.4 R16, [R214] ;  /* 0x00000000d610783b */ /* 0x000f2a0000000200 */
[C---:B--2---:R-:W-:Y:S06]  /*7860*/  HMMA.16816.F32 R180, R32.reuse, R200, R180 ;  /* 0x000000c820b4723c */ /* 0x044fec00000018b4 */
[C---:B------:R-:W-:Y:S01]  /*7870*/  HMMA.16816.F32 R176, R32.reuse, R202, R176 ;  /* 0x000000ca20b0723c */ /* 0x040fe200000018b0 */
[----:B------:R-:W2:Y:S05]  /*7880*/  LDSM.16.M88.4 R200, [R212] ;  /* 0x00000000d4c8783b */ /* 0x000eaa0000000200 */
[C---:B---3--:R-:W-:Y:S06]  /*7890*/  HMMA.16816.F32 R172, R32.reuse, R192, R172 ;  /* 0x000000c020ac723c */ /* 0x048fec00000018ac */
        /* <DEDUP_REMOVED lines=8> */
[----:B------:R-:W3:Y:S05]  /*7920*/  LDSM.16.M88.4 R16, [R223+0x12800] ;  /* 0x01280000df10783b */ /* 0x000eea0000000200 */
[C---:B------:R-:W-:Y:S06]  /*7930*/  HMMA.16816.F32 R180, R196.reuse, R28, R180 ;  /* 0x0000001cc4b4723c */ /* 0x040fec00000018b4 */
[C---:B------:R-:W-:Y:S01]  /*7940*/  HMMA.16816.F32 R176, R196.reuse, R30, R176 ;  /* 0x0000001ec4b0723c */ /* 0x040fe200000018b0 */
[----:B------:R-:W4:Y:S05]  /*7950*/  LDSM.16.M88.4 R28, [R223+0x13800] ;  /* 0x01380000df1c783b */ /* 0x000f2a0000000200 */
[C---:B--2---:R-:W-:Y:S06]  /*7960*/  HMMA.16816.F32 R172, R196.reuse, R200, R172 ;  /* 0x000000c8c4ac723c */ /* 0x044fec00000018ac */
[----:B------:R-:W-:Y:S01]  /*7970*/  HMMA.16816.F32 R168, R196, R202, R168 ;  /* 0x000000cac4a8723c */ /* 0x000fe200000018a8 */
[----:B------:R-:W-:Y:S04]  /*7980*/  LDSM.16.M88.4 R200, [R216+0x2000] ;  /* 0x00200000d8c8783b */ /* 0x000fe80000000200 */
        /* <DEDUP_REMOVED lines=25> */
[----:B------:R-:W2:Y:S04]  /*7b20*/  LDSM.16.M88.4 R16, [R210] ;  /* 0x00000000d210783b */ /* 0x000ea80000000200 */
[----:B------:R-:W-:Y:S01]  /*7b30*/  LDSM.16.M88.4 R32, [R229+0x15800] ;  /* 0x01580000e520783b */ /* 0x000fe20000000200 */
[C---:B---3--:R-:W-:Y:S06]  /*7b40*/  HMMA.16816.F32 R24, R28.reuse, R4, R24 ;  /* 0x000000041c18723c */ /* 0x048fec0000001818 */
[C---:B------:R-:W-:Y:S01]  /*7b50*/  HMMA.16816.F32 R20, R28.reuse, R6, R20 ;  /* 0x000000061c14723c */ /* 0x040fe20000001814 */
[----:B------:R-:W3:Y:S05]  /*7b60*/  LDSM.16.M88.4 R4, [R211] ;  /* 0x00000000d304783b */ /* 0x000eea0000000200 */
[C---:B-1----:R-:W-:Y:S06]  /*7b70*/  HMMA.16816.F32 R188, R28.reuse, R192, R188 ;  /* 0x000000c01cbc723c */ /* 0x042fec00000018bc */
[C---:B------:R-:W-:Y:S01]  /*7b80*/  HMMA.16816.F32 R184, R28.reuse, R194, R184 ;  /* 0x000000c21cb8723c */ /* 0x040fe200000018b8 */
[----:B------:R-:W1:Y:S05]  /*7b90*/  LDSM.16.M88.4 R192, [R209] ;  /* 0x00000000d1c0783b */ /* 0x000e6a0000000200 */
[C---:B------:R-:W-:Y:S06]  /*7ba0*/  HMMA.16816.F32 R180, R28.reuse, R200, R180 ;  /* 0x000000c81cb4723c */ /* 0x040fec00000018b4 */
[----:B------:R-:W-:Y:S01]  /*7bb0*/  HMMA.16816.F32 R176, R28, R202, R176 ;  /* 0x000000ca1cb0723c */ /* 0x000fe200000018b0 */
[----:B------:R-:W4:Y:S05]  /*7bc0*/  LDSM.16.M88.4 R200, [R208] ;  /* 0x00000000d0c8783b */ /* 0x000f2a0000000200 */
[C---:B--2---:R-:W-:Y:S06]  /*7bd0*/  HMMA.16816.F32 R188, R196.reuse, R16, R188 ;  /* 0x00000010c4bc723c */ /* 0x044fec00000018bc */
[C---:B------:R-:W-:Y:S01]  /*7be0*/  HMMA.16816.F32 R184, R196.reuse, R18, R184 ;  /* 0x00000012c4b8723c */ /* 0x040fe200000018b8 */
[----:B------:R-:W-:Y:S05]  /*7bf0*/  LDSM.16.M88.4 R16, [R223+0x14800] ;  /* 0x01480000df10783b */ /* 0x000fea0000000200 */
[C---:B---3--:R-:W-:Y:S06]  /*7c00*/  HMMA.16816.F32 R24, R196.reuse, R4, R24 ;  /* 0x00000004c418723c */ /* 0x048fec0000001818 */
[----:B------:R-:W-:Y:S01]  /*7c10*/  HMMA.16816.F32 R20, R196, R6, R20 ;  /* 0x00000006c414723c */ /* 0x000fe20000001814 */
[----:B------:R-:W2:Y:S05]  /*7c20*/  LDSM.16.M88.4 R4, [R226+0x8000] ;  /* 0x00800000e204783b */ /* 0x000eaa0000000200 */
[C---:B------:R-:W-:Y:S06]  /*7c30*/  HMMA.16816.F32 R172, R28.reuse, R32, R172 ;  /* 0x000000201cac723c */ /* 0x040fec00000018ac */
[----:B------:R-:W-:Y:S01]  /*7c40*/  HMMA.16816.F32 R168, R28, R34, R168 ;  /* 0x000000221ca8723c */ /* 0x000fe200000018a8 */
[----:B------:R-:W3:Y:S04]  /*7c50*/  LDSM.16.M88.4 R32, [R223+0x14000] ;  /* 0x01400000df20783b */ /* 0x000ee80000000200 */
[----:B------:R-:W5:Y:S01]  /*7c60*/  LDSM.16.M88.4 R28, [R223+0x15000] ;  /* 0x01500000df1c783b */ /* 0x000f620000000200 */
[C---:B-1----:R-:W-:Y:S06]  /*7c70*/  HMMA.16816.F32 R180, R196.reuse, R192, R180 ;  /* 0x000000c0c4b4723c */ /* 0x042fec00000018b4 */
[C---:B------:R-:W-:Y:S01]  /*7c80*/  HMMA.16816.F32 R176, R196.reuse, R194, R176 ;  /* 0x000000c2c4b0723c */ /* 0x040fe200000018b0 */
[----:B------:R-:W1:Y:S05]  /*7c90*/  LDSM.16.M88.4 R192, [R223+0x15800] ;  /* 0x01580000dfc0783b */ /* 0x000e6a0000000200 */
[C---:B----4-:R-:W-:Y:S06]  /*7ca0*/  HMMA.16816.F32 R172, R196.reuse, R200, R172 ;  /* 0x000000c8c4ac723c */ /* 0x050fec00000018ac */
        /* <DEDUP_REMOVED lines=24> */
[----:B------:R-:W2:Y:S05]  /*7e30*/  LDSM.16.M88.4 R28, [R207] ;  /* 0x00000000cf1c783b */ /* 0x000eaa0000000200 */
[C---:B-1----:R-:W-:Y:S06]  /*7e40*/  HMMA.16816.F32 R24, R232.reuse, R4, R24 ;  /* 0x00000004e818723c */ /* 0x042fec0000001818 */
[----:B------:R-:W-:Y:S01]  /*7e50*/  HMMA.16816.F32 R20, R232, R6, R20 ;  /* 0x00000006e814723c */ /* 0x000fe20000001814 */
[----:B------:R-:W-:Y:S05]  /*7e60*/  LDSM.16.M88.4 R4, [R223+0x16000] ;  /* 0x01600000df04783b */ /* 0x000fea0000000200 */
[C---:B-----5:R-:W-:Y:S06]  /*7e70*/  HMMA.16816.F32 R172, R16.reuse, R192, R172 ;  /* 0x000000c010ac723c */ /* 0x060fec00000018ac */
[----:B------:R-:W-:Y:S01]  /*7e80*/  HMMA.16816.F32 R168, R16, R194, R168 ;  /* 0x000000c210a8723c */ /* 0x000fe200000018a8 */
[----:B------:R-:W1:Y:S04]  /*7e90*/  LDSM.16.M88.4 R16, [R226+0xc000] ;  /* 0x00c00000e210783b */ /* 0x000e680000000200 */
[----:B------:R-:W3:Y:S01]  /*7ea0*/  LDSM.16.M88.4 R192, [R229+0x17800] ;  /* 0x01780000e5c0783b */ /* 0x000ee20000000200 */
[C---:B------:R-:W-:Y:S06]  /*7eb0*/  HMMA.16816.F32 R188, R232.reuse, R200, R188 ;  /* 0x000000c8e8bc723c */ /* 0x040fec00000018bc */
[----:B------:R-:W-:Y:S01]  /*7ec0*/  HMMA.16816.F32 R184, R232, R202, R184 ;  /* 0x000000cae8b8723c */ /* 0x000fe200000018b8 */
[----:B------:R-:W-:Y:S05]  /*7ed0*/  LDSM.16.M88.4 R200, [R205] ;  /* 0x00000000cdc8783b */ /* 0x000fea0000000200 */
[C---:B--2---:R-:W-:Y:S06]  /*7ee0*/  HMMA.16816.F32 R24, R32.reuse, R28, R24 ;  /* 0x0000001c2018723c */ /* 0x044fec0000001818 */
[----:B------:R-:W-:Y:S01]  /*7ef0*/  HMMA.16816.F32 R20, R32, R30, R20 ;  /* 0x0000001e2014723c */ /* 0x000fe20000001814 */
[----:B------:R-:W2:Y:S05]  /*7f00*/  LDSM.16.M88.4 R28, [R206] ;  /* 0x00000000ce1c783b */ /* 0x000eaa0000000200 */
[C---:B------:R-:W-:Y:S06]  /*7f10*/  HMMA.16816.F32 R180, R232.reuse, R196, R180 ;  /* 0x000000c4e8b4723c */ /* 0x040fec00000018b4 */
[----:B------:R-:W-:Y:S01]  /*7f20*/  HMMA.16816.F32 R176, R232, R198, R176 ;  /* 0x000000c6e8b0723c */ /* 0x000fe200000018b0 */
[----:B------:R-:W-:Y:S05]  /*7f30*/  LDSM.16.M88.4 R196, [R225+0xc000] ;  /* 0x00c00000e1c4783b */ /* 0x000fea0000000200 */
[C---:B-1----:R-:W-:Y:S06]  /*7f40*/  HMMA.16816.F32 R24, R16.reuse, R4, R24 ;  /* 0x000000041018723c */ /* 0x042fec0000001818 */
[----:B------:R-:W-:Y:S01]  /*7f50*/  HMMA.16816.F32 R20, R16, R6, R20 ;  /* 0x000000061014723c */ /* 0x000fe20000001814 */
[----:B------:R-:W1:Y:S05]  /*7f60*/  LDSM.16.M88.4 R4, [R223+0x16800] ;  /* 0x01680000df04783b */ /* 0x000e6a0000000200 */
[C---:B---3--:R-:W-:Y:S06]  /*7f70*/  HMMA.16816.F32 R172, R232.reuse, R192, R172 ;  /* 0x000000c0e8ac723c */ /* 0x048fec00000018ac */
[----:B------:R-:W-:Y:S01]  /*7f80*/  HMMA.16816.F32 R168, R232, R194, R168 ;  /* 0x000000c2e8a8723c */ /* 0x000fe200000018a8 */
[----:B------:R-:W3:Y:S05]  /*7f90*/  LDSM.16.M88.4 R192, [R216+0x6000] ;  /* 0x00600000d8c0783b */ /* 0x000eea0000000200 */
[C---:B--2---:R-:W-:Y:S06]  /*7fa0*/  HMMA.16816.F32 R188, R32.reuse, R28, R188 ;  /* 0x0000001c20bc723c */ /* 0x044fec00000018bc */
[C---:B------:R-:W-:Y:S01]  /*7fb0*/  HMMA.16816.F32 R184, R32.reuse, R30, R184 ;  /* 0x0000001e20b8723c */ /* 0x040fe200000018b8 */
[----:B------:R-:W2:Y:S05]  /*7fc0*/  LDSM.16.M88.4 R28, [R216+0x6800] ;  /* 0x00680000d81c783b */ /* 0x000eaa0000000200 */
[C---:B------:R-:W-:Y:S06]  /*7fd0*/  HMMA.16816.F32 R180, R32.reuse, R200, R180 ;  /* 0x000000c820b4723c */ /* 0x040fec00000018b4 */
[----:B------:R-:W-:Y:S01]  /*7fe0*/  HMMA.16816.F32 R176, R32, R202, R176 ;  /* 0x000000ca20b0723c */ /* 0x000fe200000018b0 */
[----:B------:R-:W4:Y:S05]  /*7ff0*/  LDSM.16.M88.4 R200, [R223+0x17000] ;  /* 0x01700000dfc8783b */ /* 0x000f2a0000000200 */
[C---:B-1----:R-:W-:Y:S06]  /*8000*/  HMMA.16816.F32 R188, R16.reuse, R4, R188 ;  /* 0x0000000410bc723c */ /* 0x042fec00000018bc */
[----:B------:R-:W-:Y:S01]  /*8010*/  HMMA.16816.F32 R184, R16, R6, R184 ;  /* 0x0000000610b8723c */ /* 0x000fe200000018b8 */
[----:B------:R-:W-:Y:S05]  /*8020*/  LDSM.16.M88.4 R4, [R216+0x7000] ;  /* 0x00700000d804783b */ /* 0x000fea0000000200 */
[C---:B---3--:R-:W-:Y:S06]  /*8030*/  HMMA.16816.F32 R24, R196.reuse, R192, R24 ;  /* 0x000000c0c418723c */ /* 0x048fec0000001818 */
[C---:B------:R-:W-:Y:S01]  /*8040*/  HMMA.16816.F32 R20, R196.reuse, R194, R20 ;  /* 0x000000c2c414723c */ /* 0x040fe20000001814 */
[----:B------:R-:W1:Y:S05]  /*8050*/  LDSM.16.M88.4 R192, [R204] ;  /* 0x00000000ccc0783b */ /* 0x000e6a0000000200 */
[C---:B--2---:R-:W-:Y:S06]  /*8060*/  HMMA.16816.F32 R188, R196.reuse, R28, R188 ;  /* 0x0000001cc4bc723c */ /* 0x044fec00000018bc */
[----:B------:R-:W-:Y:S06]  /*8070*/  HMMA.16816.F32 R184, R196, R30, R184 ;  /* 0x0000001ec4b8723c */ /* 0x000fec00000018b8 */
[----:B----4-:R-:W-:Y:S01]  /*8080*/  HMMA.16816.F32 R180, R16, R200, R180 ;  /* 0x000000c810b4723c */ /* 0x010fe200000018b4 */
[----:B------:R-:W-:Y:S01]  /*8090*/  FMUL.FTZ R15, R24, UR39 ;  /* 0x00000027180f7c20 */ /* 0x000fe20008410000 */
[----:B------:R-:W-:Y:S01]  /*80a0*/  FMUL.FTZ R0, R25, UR39 ;  /* 0x0000002719007c20 */ /* 0x000fe20008410000 */
[----:B------:R-:W-:Y:S01]  /*80b0*/  FMUL.FTZ R2, R26, UR39 ;  /* 0x000000271a027c20 */ /* 0x000fe20008410000 */
[----:B------:R-:W-:-:S02]  /*80c0*/  FMUL.FTZ R14, R27, UR39 ;  /* 0x000000271b0e7c20 */ /* 0x000fc40008410000 */
[----:B------:R-:W-:Y:S01]  /*80d0*/  FMUL.FTZ R24, R20, UR39 ;  /* 0x0000002714187c20 */ /* 0x000fe20008410000 */
[----:B------:R-:W-:Y:S01]  /*80e0*/  FMUL.FTZ R25, R21, UR39 ;  /* 0x0000002715197c20 */ /* 0x000fe20008410000 */
[----:B------:R-:W-:Y:S01]  /*80f0*/  FMUL.FTZ R28, R22, UR39 ;  /* 0x00000027161c7c20 */ /* 0x000fe20008410000 */
[----:B------:R-:W-:Y:S01]  /*8100*/  FMUL.FTZ R31, R23, UR39 ;  /* 0x00000027171f7c20 */ /* 0x000fe20008410000 */
[----:B------:R-:W-:Y:S01]  /*8110*/  HMMA.16816.F32 R176, R16, R202, R176 ;  /* 0x000000ca10b0723c */ /* 0x000fe200000018b0 */
[----:B------:R-:W2:Y:S01]  /*8120*/  LDSM.16.M88.4 R20, [R223+0x17800] ;  /* 0x01780000df14783b */ /* 0x000ea20000000200 */
[----:B------:R-:W3:Y:S01]  /*8130*/  MUFU.TANH R15, R15 ;  /* 0x0000000f000f7308 */ /* 0x000ee20000002400 */
[----:B------:R-:W-:Y:S01]  /*8140*/  FMUL.FTZ R165, R188, UR39 ;  /* 0x00000027bca57c20 */ /* 0x000fe20008410000 */
[----:B------:R-:W-:Y:S01]  /*8150*/  FMUL.FTZ R30, R190, UR39 ;  /* 0x00000027be1e7c20 */ /* 0x000fe20008410000 */
[----:B------:R-:W-:-:S03]  /*8160*/  FMUL.FTZ R29, R189, UR39 ;  /* 0x00000027bd1d7c20 */ /* 0x000fc60008410000 */
[----:B------:R-:W-:Y:S01]  /*8170*/  FMUL.FTZ R185, R185, UR39 ;  /* 0x00000027b9b97c20 */ /* 0x000fe20008410000 */
[----:B------:R-:W-:Y:S01]  /*8180*/  FMUL.FTZ R184, R184, UR39 ;  /* 0x00000027b8b87c20 */ /* 0x000fe20008410000 */
[----:B------:R-:W4:Y:S01]  /*8190*/  MUFU.TANH R2, R2 ;  /* 0x0000000200027308 */ /* 0x000f220000002400 */
[----:B------:R-:W-:Y:S01]  /*81a0*/  FMUL.FTZ R187, R187, UR39 ;  /* 0x00000027bbbb7c20 */ /* 0x000fe20008410000 */
[----:B-1----:R-:W-:Y:S06]  /*81b0*/  HMMA.16816.F32 R172, R32, R192, R172 ;  /* 0x000000c020ac723c */ /* 0x002fec00000018ac */
[----:B------:R-:W1:Y:S01]  /*81c0*/  MUFU.TANH R0, R0 ;  /* 0x0000000000007308 */ /* 0x000e620000002400 */
[----:B------:R-:W-:Y:S01]  /*81d0*/  HMMA.16816.F32 R180, R196, R4, R180 ;  /* 0x00000004c4b4723c */ /* 0x000fe200000018b4 */
[----:B---3--:R-:W-:-:S02]  /*81e0*/  FSEL R27, R15, -INF , !P1 ;  /* 0xff8000000f1b7808 */ /* 0x008fc40004800000 */
[----:B------:R-:W-:-:S03]  /*81f0*/  ISETP.GE.AND P1, PT, R166, R239, PT ;  /* 0x000000efa600720c */ /* 0x000fc60003f26270 */
[----:B------:R-:W-:Y:S01]  /*8200*/  HMMA.16816.F32 R176, R196, R6, R176 ;  /* 0x00000006c4b0723c */ /* 0x000fe200000018b0 */
[C---:B------:R-:W-:Y:S01]  /*8210*/  VIADD R4, R166.reuse, 0x1 ;  /* 0x00000001a6047836 */ /* 0x040fe20000000000 */
[----:B------:R-:W3:Y:S01]  /*8220*/  MUFU.TANH R14, R14 ;  /* 0x0000000e000e7308 */ /* 0x000ee20000002400 */
[----:B------:R-:W-:-:S03]  /*8230*/  ISETP.LT.OR P1, PT, R166, R244, P1 ;  /* 0x000000f4a600720c */ /* 0x000fc60000f21670 */
[C---:B------:R-:W-:Y:S01]  /*8240*/  ISETP.GE.AND P0, PT, R4.reuse, R245, PT ;  /* 0x000000f50400720c */ /* 0x040fe20003f06270 */
[----:B------:R-:W-:Y:S01]  /*8250*/  HMMA.16816.F32 R168, R32, R194, R168 ;  /* 0x000000c220a8723c */ /* 0x000fe200000018a8 */
[C---:B------:R-:W-:Y:S02]  /*8260*/  ISETP.GE.AND P6, PT, R4.reuse, R239, PT ;  /* 0x000000ef0400720c */ /* 0x040fe40003fc6270 */
[C---:B------:R-:W-:Y:S01]  /*8270*/  ISETP.LT.OR P0, PT, R4.reuse, R246, P0 ;  /* 0x000000f60400720c */ /* 0x040fe20000701670 */
[----:B------:R-:W-:Y:S01]  /*8280*/  MUFU.TANH R24, R24 ;  /* 0x0000001800187308 */ /* 0x000fe20000002400 */
[----:B------:R-:W-:Y:S02]  /*8290*/  ISETP.LT.OR P6, PT, R4, R244, P6 ;  /* 0x000000f40400720c */ /* 0x000fe400037c1670 */
[----:B------:R-:W5:Y:S01]  /*82a0*/  LDSM.16.M88.4 R4, [R216+0x7800] ;  /* 0x00780000d804783b */ /* 0x000f620000000200 */
[----:B----4-:R-:W-:Y:S01]  /*82b0*/  FSEL R26, R2, -INF , !P1 ;  /* 0xff800000021a7808 */ /* 0x010fe20004800000 */
[----:B--2---:R-:W-:Y:S01]  /*82c0*/  HMMA.16816.F32 R172, R16, R20, R172 ;  /* 0x0000001410ac723c */ /* 0x004fe200000018ac */
[----:B-1----:R-:W-:Y:S01]  /*82d0*/  FSEL R167, R0, -INF , !P0 ;  /* 0xff80000000a77808 */ /* 0x002fe20004000000 */
[----:B------:R-:W-:Y:S01]  /*82e0*/  VIADD R33, R166, 0x9 ;  /* 0x00000009a6217836 */ /* 0x000fe20000000000 */
[----:B------:R-:W-:Y:S01]  /*82f0*/  MUFU.TANH R28, R28 ;  /* 0x0000001c001c7308 */ /* 0x000fe20000002400 */
[----:B------:R-:W-:Y:S01]  /*8300*/  FMUL.FTZ R32, R191, UR39 ;  /* 0x00000027bf207c20 */ /* 0x000fe20008410000 */
[----:B------:R-:W-:Y:S01]  /*8310*/  FMUL.FTZ R195, R180, UR39 ;  /* 0x00000027b4c37c20 */ /* 0x000fe20008410000 */
[----:B---3--:R-:W-:Y:S01]  /*8320*/  FSEL R180, R14, -INF , !P6 ;  /* 0xff8000000eb47808 */ /* 0x008fe20007000000 */
[C---:B------:R-:W-:Y:S01]  /*8330*/  VIADD R21, R166.reuse, 0x8 ;  /* 0x00000008a6157836 */ /* 0x040fe20000000000 */
[----:B------:R-:W-:Y:S01]  /*8340*/  ISETP.GE.AND P6, PT, R33, R245, PT ;  /* 0x000000f52100720c */ /* 0x000fe20003fc6270 */
[----:B------:R-:W-:-:S02]  /*8350*/  VIADD R2, R166, 0x10 ;  /* 0x00000010a6027836 */ /* 0x000fc40000000000 */
[----:B------:R-:W-:Y:S01]  /*8360*/  FMUL.FTZ R20, R186, UR39 ;  /* 0x00000027ba147c20 */ /* 0x000fe20008410000 */
[----:B------:R-:W1:Y:S01]  /*8370*/  MUFU.TANH R25, R25 ;  /* 0x0000001900197308 */ /* 0x000e620000002400 */
[C---:B------:R-:W-:Y:S01]  /*8380*/  ISETP.GE.AND P1, PT, R21.reuse, R245, PT ;  /* 0x000000f51500720c */ /* 0x040fe20003f26270 */
[----:B------:R-:W-:Y:S01]  /*8390*/  VIADD R14, R166, 0x11 ;  /* 0x00000011a60e7836 */ /* 0x000fe20000000000 */
[C---:B------:R-:W-:Y:S01]  /*83a0*/  ISETP.GE.AND P0, PT, R21.reuse, R239, PT ;  /* 0x000000ef1500720c */ /* 0x040fe20003f06270 */
[----:B------:R-:W-:Y:S01]  /*83b0*/  FMUL.FTZ R194, R182, UR39 ;  /* 0x00000027b6c27c20 */ /* 0x000fe20008410000 */
[C---:B------:R-:W-:Y:S01]  /*83c0*/  ISETP.LT.OR P1, PT, R21.reuse, R246, P1 ;  /* 0x000000f61500720c */ /* 0x040fe20000f21670 */
[----:B------:R-:W-:Y:S01]  /*83d0*/  HMMA.16816.F32 R168, R16, R22, R168 ;  /* 0x0000001610a8723c */ /* 0x000fe200000018a8 */
[----:B------:R-:W-:Y:S01]  /*83e0*/  ISETP.LT.OR P0, PT, R21, R244, P0 ;  /* 0x000000f41500720c */ /* 0x000fe20000701670 */
[----:B------:R-:W-:Y:S01]  /*83f0*/  MUFU.TANH R31, R31 ;  /* 0x0000001f001f7308 */ /* 0x000fe20000002400 */
[----:B------:R-:W-:Y:S01]  /*8400*/  ISETP.LT.OR P6, PT, R33, R246, P6 ;  /* 0x000000f62100720c */ /* 0x000fe200037c1670 */
[----:B------:R-:W-:Y:S01]  /*8410*/  FMUL.FTZ R0, R181, UR39 ;  /* 0x00000027b5007c20 */ /* 0x000fe20008410000 */
[----:B------:R-:W-:Y:S01]  /*8420*/  FMUL.FTZ R183, R183, UR39 ;  /* 0x00000027b7b77c20 */ /* 0x000fe20008410000 */
[----:B------:R-:W-:Y:S01]  /*8430*/  FMUL.FTZ R178, R178, UR39 ;  /* 0x00000027b2b27c20 */ /* 0x000fe20008410000 */
[----:B------:R-:W-:Y:S01]  /*8440*/  FMUL.FTZ R177, R177, UR39 ;  /* 0x00000027b1b17c20 */ /* 0x000fe20008410000 */
[----:B------:R-:W-:-:S04]  /*8450*/  DEPBAR.LE SB0, 0x0 ;  /* 0x000080000000791a */ /* 0x000fc80000000000 */
[----:B------:R-:W-:Y:S01]  /*8460*/  MUFU.TANH R165, R165 ;  /* 0x000000a500a57308 */ /* 0x000fe20000002400 */
[----:B-1----:R-:W-:Y:S02]  /*8470*/  FSEL R25, R25, -INF , !P6 ;  /* 0xff80000019197808 */ /* 0x002fe40007000000 */
[----:B------:R-:W-:-:S04]  /*8480*/  ISETP.GE.AND P6, PT, R2, R239, PT ;  /* 0x000000ef0200720c */ /* 0x000fc80003fc6270 */
[----:B------:R-:W-:Y:S01]  /*8490*/  ISETP.LT.OR P6, PT, R2, R244, P6 ;  /* 0x000000f40200720c */ /* 0x000fe200037c1670 */
[----:B------:R-:W1:Y:S01]  /*84a0*/  MUFU.TANH R30, R30 ;  /* 0x0000001e001e7308 */ /* 0x000e620000002400 */
[C---:B-----5:R-:W-:Y:S06]  /*84b0*/  HMMA.16816.F32 R172, R196.reuse, R4, R172 ;  /* 0x00000004c4ac723c */ /* 0x060fec00000018ac */
[----:B------:R-:W-:Y:S01]  /*84c0*/  HMMA.16816.F32 R168, R196, R6, R168 ;  /* 0x00000006c4a8723c */ /* 0x000fe200000018a8 */
[----:B------:R2:W-:Y:S01]  /*84d0*/  MUFU.TANH R188, R185 ;  /* 0x000000b900bc7308 */ /* 0x0005e20000002400 */
[----:B------:R-:W-:-:S02]  /*84e0*/  VIADD R5, R166, 0x18 ;  /* 0x00000018a6057836 */ /* 0x000fc40000000000 */
[----:B------:R-:W-:-:S03]  /*84f0*/  VIADD R4, R166, 0x19 ;  /* 0x00000019a6047836 */ /* 0x000fc60000000000 */
[----:B------:R-:W-:Y:S02]  /*8500*/  VIADD R6, R166, 0x28 ;  /* 0x00000028a6067836 */ /* 0x000fe40000000000 */
[----:B------:R-:W3:Y:S01]  /*8510*/  MUFU.TANH R29, R29 ;  /* 0x0000001d001d7308 */ /* 0x000ee20000002400 */
[----:B-1----:R-:W-:Y:S02]  /*8520*/  FSEL R34, R30, -INF , !P6 ;  /* 0xff8000001e227808 */ /* 0x002fe40007000000 */
[----:B------:R-:W-:-:S04]  /*8530*/  ISETP.GE.AND P6, PT, R5, R245, PT ;  /* 0x000000f50500720c */ /* 0x000fc80003fc6270 */
[----:B------:R-:W-:Y:S01]  /*8540*/  ISETP.LT.OR P6, PT, R5, R246, P6 ;  /* 0x000000f60500720c */ /* 0x000fe200037c1670 */
[----:B------:R-:W1:Y:S01]  /*8550*/  MUFU.TANH R32, R32 ;  /* 0x0000002000207308 */ /* 0x000e620000002400 */
[----:B--2---:R-:W-:Y:S01]  /*8560*/  FSEL R185, R24, -INF , !P1 ;  /* 0xff80000018b97808 */ /* 0x004fe20004800000 */
[----:B------:R-:W-:Y:S01]  /*8570*/  FMUL.FTZ R172, R172, UR39 ;  /* 0x00000027acac7c20 */ /* 0x000fe20008410000 */
[----:B------:R-:W-:Y:S01]  /*8580*/  ISETP.GE.AND P1, PT, R33, R239, PT ;  /* 0x000000ef2100720c */ /* 0x000fe20003f26270 */
[----:B------:R-:W-:Y:S01]  /*8590*/  FMUL.FTZ R173, R173, UR39 ;  /* 0x00000027adad7c20 */ /* 0x000fe20008410000 */
[----:B------:R-:W-:Y:S02]  /*85a0*/  FSEL R24, R28, -INF , !P0 ;  /* 0xff8000001c187808 */ /* 0x000fe40004000000 */
[-C--:B------:R-:W-:Y:S01]  /*85b0*/  ISETP.GE.AND P0, PT, R2, R245.reuse, PT ;  /* 0x000000f50200720c */ /* 0x080fe20003f06270 */
[----:B------:R-:W2:Y:S01]  /*85c0*/  MUFU.TANH R184, R184 ;  /* 0x000000b800b87308 */ /* 0x000ea20000002400 */
[----:B------:R-:W-:Y:S01]  /*85d0*/  ISETP.LT.OR P1, PT, R33, R244, P1 ;  /* 0x000000f42100720c */ /* 0x000fe20000f21670 */
[----:B------:R-:W-:Y:S01]  /*85e0*/  FMUL.FTZ R168, R168, UR39 ;  /* 0x00000027a8a87c20 */ /* 0x000fe20008410000 */
[-C--:B------:R-:W-:Y:S01]  /*85f0*/  ISETP.LT.OR P0, PT, R2, R246.reuse, P0 ;  /* 0x000000f60200720c */ /* 0x080fe20000701670 */
[----:B------:R-:W-:Y:S01]  /*8600*/  FMUL.FTZ R2, R176, UR39 ;  /* 0x00000027b0027c20 */ /* 0x000fe20008410000 */
[----:B------:R-:W-:Y:S01]  /*8610*/  FSEL R182, R31, -INF , !P1 ;  /* 0xff8000001fb67808 */ /* 0x000fe20004800000 */
[----:B------:R-:W-:Y:S01]  /*8620*/  FMUL.FTZ R176, R174, UR39 ;  /* 0x00000027aeb07c20 */ /* 0x000fe20008410000 */
[C---:B------:R-:W-:Y:S01]  /*8630*/  ISETP.GE.AND P1, PT, R14.reuse, R245, PT ;  /* 0x000000f50e00720c */ /* 0x040fe20003f26270 */
[----:B------:R-:W4:Y:S01]  /*8640*/  MUFU.TANH R20, R20 ;  /* 0x0000001400147308 */ /* 0x000f220000002400 */
[----:B------:R-:W-:Y:S01]  /*8650*/  FSEL R33, R165, -INF , !P0 ;  /* 0xff800000a5217808 */ /* 0x000fe20004000000 */
[----:B------:R-:W-:Y:S01]  /*8660*/  FMUL.FTZ R174, R175, UR39 ;  /* 0x00000027afae7c20 */ /* 0x000fe20008410000 */
[CC--:B------:R-:W-:Y:S01]  /*8670*/  ISETP.GE.AND P0, PT, R14.reuse, R239.reuse, PT ;  /* 0x000000ef0e00720c */ /* 0x0c0fe20003f06270 */
[----:B------:R-:W-:Y:S01]  /*8680*/  FMUL.FTZ R165, R171, UR39 ;  /* 0x00000027aba57c20 */ /* 0x000fe20008410000 */
[C---:B------:R-:W-:Y:S01]  /*8690*/  ISETP.LT.OR P1, PT, R14.reuse, R246, P1 ;  /* 0x000000f60e00720c */ /* 0x040fe20000f21670 */
[----:B------:R-:W-:Y:S01]  /*86a0*/  FMUL.FTZ R169, R169, UR39 ;  /* 0x00000027a9a97c20 */ /* 0x000fe20008410000 */
[----:B------:R-:W-:Y:S01]  /*86b0*/  ISETP.LT.OR P0, PT, R14, R244, P0 ;  /* 0x000000f40e00720c */ /* 0x000fe20000701670 */
[----:B------:R-:W5:Y:S01]  /*86c0*/  MUFU.TANH R15, R187 ;  /* 0x000000bb000f7308 */ /* 0x000f620000002400 */
[----:B---3--:R-:W-:Y:S01]  /*86d0*/  FSEL R35, R29, -INF , !P1 ;  /* 0xff8000001d237808 */ /* 0x008fe20004800000 */
[----:B------:R-:W-:Y:S01]  /*86e0*/  VIADD R14, R166, 0x21 ;  /* 0x00000021a60e7836 */ /* 0x000fe20000000000 */
[----:B------:R-:W-:-:S02]  /*86f0*/  ISETP.GE.AND P1, PT, R5, R239, PT ;  /* 0x000000ef0500720c */ /* 0x000fc40003f26270 */
[----:B-1----:R-:W-:Y:S02]  /*8700*/  FSEL R32, R32, -INF , !P0 ;  /* 0xff80000020207808 */ /* 0x002fe40004000000 */
[----:B------:R-:W-:Y:S01]  /*8710*/  ISETP.GE.AND P0, PT, R4, R245, PT ;  /* 0x000000f50400720c */ /* 0x000fe20003f06270 */
[----:B------:R-:W1:Y:S01]  /*8720*/  MUFU.TANH R194, R194 ;  /* 0x000000c200c27308 */ /* 0x000e620000002400 */
[----:B------:R-:W-:Y:S01]  /*8730*/  ISETP.LT.OR P1, PT, R5, R244, P1 ;  /* 0x000000f40500720c */ /* 0x000fe20000f21670 */
[----:B------:R-:W-:Y:S01]  /*8740*/  VIADD R5, R166, 0x20 ;  /* 0x00000020a6057836 */ /* 0x000fe20000000000 */
[----:B--2---:R-:W-:Y:S02]  /*8750*/  FSEL R31, R184, -INF , !P6 ;  /* 0xff800000b81f7808 */ /* 0x004fe40007000000 */
[C---:B------:R-:W-:Y:S02]  /*8760*/  ISETP.LT.OR P0, PT, R4.reuse, R246, P0 ;  /* 0x000000f60400720c */ /* 0x040fe40000701670 */
[----:B------:R-:W-:Y:S01]  /*8770*/  ISETP.GE.AND P6, PT, R4, R239, PT ;  /* 0x000000ef0400720c */ /* 0x000fe20003fc6270 */
[----:B------:R-:W2:Y:S01]  /*8780*/  MUFU.TANH R195, R195 ;  /* 0x000000c300c37308 */ /* 0x000ea20000002400 */
[----:B------:R-:W-:-:S02]  /*8790*/  FSEL R29, R188, -INF , !P0 ;  /* 0xff800000bc1d7808 */ /* 0x000fc40004000000 */
[-C--:B------:R-:W-:Y:S01]  /*87a0*/  ISETP.LT.OR P6, PT, R4, R244.reuse, P6 ;  /* 0x000000f40400720c */ /* 0x080fe200037c1670 */
[----:B------:R-:W-:Y:S01]  /*87b0*/  FMUL.FTZ R4, R179, UR39 ;  /* 0x00000027b3047c20 */ /* 0x000fe20008410000 */
[----:B----4-:R-:W-:Y:S02]  /*87c0*/  FSEL R30, R20, -INF , !P1 ;  /* 0xff800000141e7808 */ /* 0x010fe40004800000 */
[C---:B------:R-:W-:Y:S01]  /*87d0*/  ISETP.GE.AND P0, PT, R5.reuse, R239, PT ;  /* 0x000000ef0500720c */ /* 0x040fe20003f06270 */
[----:B------:R-:W3:Y:S01]  /*87e0*/  MUFU.TANH R0, R0 ;  /* 0x0000000000007308 */ /* 0x000ee20000002400 */
[----:B------:R-:W-:Y:S02]  /*87f0*/  ISETP.GE.AND P1, PT, R5, R245, PT ;  /* 0x000000f50500720c */ /* 0x000fe40003f26270 */
[----:B-----5:R-:W-:Y:S02]  /*8800*/  FSEL R28, R15, -INF , !P6 ;  /* 0xff8000000f1c7808 */ /* 0x020fe40007000000 */
[----:B------:R-:W-:-:S02]  /*8810*/  ISETP.LT.OR P0, PT, R5, R244, P0 ;  /* 0x000000f40500720c */ /* 0x000fc40000701670 */
[-C--:B------:R-:W-:Y:S01]  /*8820*/  ISETP.LT.OR P1, PT, R5, R246.reuse, P1 ;  /* 0x000000f60500720c */ /* 0x080fe20000f21670 */
[----:B------:R-:W4:Y:S01]  /*8830*/  MUFU.TANH R2, R2 ;  /* 0x0000000200027308 */ /* 0x000f220000002400 */
[-C--:B------:R-:W-:Y:S01]  /*8840*/  ISETP.GE.AND P6, PT, R14, R245.reuse, PT ;  /* 0x000000f50e00720c */ /* 0x080fe20003fc6270 */
[----:B------:R-:W-:Y:S01]  /*8850*/  VIADD R5, R166, 0x29 ;  /* 0x00000029a6057836 */ /* 0x000fe20000000000 */
[----:B-1----:R-:W-:Y:S02]  /*8860*/  FSEL R194, R194, -INF , !P0 ;  /* 0xff800000c2c27808 */ /* 0x002fe40004000000 */
[----:B--2---:R-:W-:Y:S02]  /*8870*/  FSEL R195, R195, -INF , !P1 ;  /* 0xff800000c3c37808 */ /* 0x004fe40004800000 */
[----:B------:R-:W-:Y:S01]  /*8880*/  ISETP.LT.OR P6, PT, R14, R246, P6 ;  /* 0x000000f60e00720c */ /* 0x000fe200037c1670 */
[----:B------:R-:W1:Y:S01]  /*8890*/  MUFU.TANH R192, R183 ;  /* 0x000000b700c07308 */ /* 0x000e620000002400 */
[----:B------:R-:W-:-:S02]  /*88a0*/  ISETP.GE.AND P0, PT, R6, R245, PT ;  /* 0x000000f50600720c */ /* 0x000fc40003f06270 */
[-C--:B------:R-:W-:Y:S02]  /*88b0*/  ISETP.GE.AND P1, PT, R14, R239.reuse, PT ;  /* 0x000000ef0e00720c */ /* 0x080fe40003f26270 */
[----:B---3--:R-:W-:Y:S01]  /*88c0*/  FSEL R199, R0, -INF , !P6 ;  /* 0xff80000000c77808 */ /* 0x008fe20007000000 */
[----:B------:R-:W-:Y:S01]  /*88d0*/  VIADD R0, R166, 0x31 ;  /* 0x00000031a6007836 */ /* 0x000fe20000000000 */
[----:B------:R-:W-:Y:S01]  /*88e0*/  ISETP.LT.OR P0, PT, R6, R246, P0 ;  /* 0x000000f60600720c */ /* 0x000fe20000701670 */
[----:B------:R-:W2:Y:S01]  /*88f0*/  MUFU.TANH R190, R178 ;  /* 0x000000b200be7308 */ /* 0x000ea20000002400 */
[-C--:B------:R-:W-:Y:S02]  /*8900*/  ISETP.LT.OR P1, PT, R14, R244.reuse, P1 ;  /* 0x000000f40e00720c */ /* 0x080fe40000f21670 */
[----:B------:R-:W-:Y:S02]  /*8910*/  ISETP.GE.AND P6, PT, R6, R239, PT ;  /* 0x000000ef0600720c */ /* 0x000fe40003fc6270 */
[----:B----4-:R-:W-:Y:S01]  /*8920*/  FSEL R197, R2, -INF , !P0 ;  /* 0xff80000002c57808 */ /* 0x010fe20004000000 */
[----:B------:R-:W-:Y:S01]  /*8930*/  VIADD R2, R166, 0x30 ;  /* 0x00000030a6027836 */ /* 0x000fe20000000000 */
[----:B------:R-:W-:Y:S01]  /*8940*/  ISETP.LT.OR P6, PT, R6, R244, P6 ;  /* 0x000000f40600720c */ /* 0x000fe200037c1670 */
[----:B------:R-:W3:Y:S01]  /*8950*/  MUFU.TANH R193, R177 ;  /* 0x000000b100c17308 */ /* 0x000ee20000002400 */
[----:B-1----:R-:W-:-:S02]  /*8960*/  FSEL R192, R192, -INF , !P1 ;  /* 0xff800000c0c07808 */ /* 0x002fc40004800000 */
[C---:B------:R-:W-:Y:S02]  /*8970*/  ISETP.GE.AND P1, PT, R5.reuse, R245, PT ;  /* 0x000000f50500720c */ /* 0x040fe40003f26270 */
[C---:B------:R-:W-:Y:S02]  /*8980*/  ISETP.GE.AND P0, PT, R5.reuse, R239, PT ;  /* 0x000000ef0500720c */ /* 0x040fe40003f06270 */
[C---:B------:R-:W-:Y:S01]  /*8990*/  ISETP.LT.OR P1, PT, R5.reuse, R246, P1 ;  /* 0x000000f60500720c */ /* 0x040fe20000f21670 */
[----:B------:R-:W1:Y:S01]  /*89a0*/  MUFU.TANH R4, R4 ;  /* 0x0000000400047308 */ /* 0x000e620000002400 */
[----:B--2---:R-:W-:Y:S02]  /*89b0*/  FSEL R190, R190, -INF , !P6 ;  /* 0xff800000bebe7808 */ /* 0x004fe40007000000 */
[----:B------:R-:W-:Y:S02]  /*89c0*/  ISETP.GE.AND P6, PT, R2, R245, PT ;  /* 0x000000f50200720c */ /* 0x000fe40003fc6270 */
[----:B------:R-:W-:-:S02]  /*89d0*/  ISETP.LT.OR P0, PT, R5, R244, P0 ;  /* 0x000000f40500720c */ /* 0x000fc40000701670 */
[C---:B------:R-:W-:Y:S01]  /*89e0*/  ISETP.LT.OR P6, PT, R2.reuse, R246, P6 ;  /* 0x000000f60200720c */ /* 0x040fe200037c1670 */
[----:B------:R-:W2:Y:S01]  /*89f0*/  MUFU.TANH R183, R172 ;  /* 0x000000ac00b77308 */ /* 0x000ea20000002400 */
[----:B---3--:R-:W-:Y:S02]  /*8a00*/  FSEL R193, R193, -INF , !P1 ;  /* 0xff800000c1c17808 */ /* 0x008fe40004800000 */
[----:B------:R-:W-:-:S04]  /*8a10*/  ISETP.GE.AND P1, PT, R2, R239, PT ;  /* 0x000000ef0200720c */ /* 0x000fc80003f26270 */
[----:B------:R-:W-:Y:S01]  /*8a20*/  ISETP.LT.OR P1, PT, R2, R244, P1 ;  /* 0x000000f40200720c */ /* 0x000fe20000f21670 */
[----:B------:R-:W3:Y:S01]  /*8a30*/  MUFU.TANH R176, R176 ;  /* 0x000000b000b07308 */ /* 0x000ee20000002400 */
[----:B-1----:R-:W-:Y:S01]  /*8a40*/  FSEL R188, R4, -INF , !P0 ;  /* 0xff80000004bc7808 */ /* 0x002fe20004000000 */
[----:B------:R-:W-:Y:S01]  /*8a50*/  FMUL.FTZ R2, R170, UR39 ;  /* 0x00000027aa027c20 */ /* 0x000fe20008410000 */
[----:B------:R-:W-:-:S04]  /*8a60*/  ISETP.GE.AND P0, PT, R0, R245, PT ;  /* 0x000000f50000720c */ /* 0x000fc80003f06270 */
[C---:B------:R-:W-:Y:S01]  /*8a70*/  ISETP.LT.OR P0, PT, R0.reuse, R246, P0 ;  /* 0x000000f60000720c */ /* 0x040fe20000701670 */
[----:B------:R-:W1:Y:S01]  /*8a80*/  MUFU.TANH R173, R173 ;  /* 0x000000ad00ad7308 */ /* 0x000e620000002400 */
[----:B--2---:R-:W-:Y:S02]  /*8a90*/  FSEL R183, R183, -INF , !P6 ;  /* 0xff800000b7b77808 */ /* 0x004fe40007000000 */
[----:B------:R-:W-:-:S04]  /*8aa0*/  ISETP.GE.AND P6, PT, R0, R239, PT ;  /* 0x000000ef0000720c */ /* 0x000fc80003fc6270 */
[----:B------:R-:W-:Y:S01]  /*8ab0*/  ISETP.LT.OR P6, PT, R0, R244, P6 ;  /* 0x000000f40000720c */ /* 0x000fe200037c1670 */
[----:B------:R-:W2:Y:S01]  /*8ac0*/  MUFU.TANH R174, R174 ;  /* 0x000000ae00ae7308 */ /* 0x000ea20000002400 */
[----:B------:R-:W-:Y:S01]  /*8ad0*/  VIADD R0, R166, 0x38 ;  /* 0x00000038a6007836 */ /* 0x000fe20000000000 */
[----:B---3--:R-:W-:Y:S01]  /*8ae0*/  FSEL R176, R176, -INF , !P1 ;  /* 0xff800000b0b07808 */ /* 0x008fe20004800000 */
[----:B------:R-:W-:Y:S01]  /*8af0*/  VIADD R166, R166, 0x39 ;  /* 0x00000039a6a67836 */ /* 0x000fe20000000000 */
[----:B------:R-:W-:Y:S02]  /*8b00*/  BAR.SYNC.DEFER_BLOCKING 0x0 ;  /* 0x0000000000007b1d */ /* 0x000fe40000010000 */
[C---:B------:R-:W-:Y:S02]  /*8b10*/  ISETP.GE.AND P1, PT, R0.reuse, R245, PT ;  /* 0x000000f50000720c */ /* 0x040fe40003f26270 */
[----:B-1----:R-:W-:Y:S02]  /*8b20*/  FSEL R181, R173, -INF , !P0 ;  /* 0xff800000adb57808 */ /* 0x002fe40004000000 */
[----:B------:R-:W1:Y:S01]  /*8b30*/  MUFU.TANH R179, R168 ;  /* 0x000000a800b37308 */ /* 0x000e620000002400 */
[----:B------:R-:W-:-:S02]  /*8b40*/  ISETP.LT.OR P1, PT, R0, R246, P1 ;  /* 0x000000f60000720c */ /* 0x000fc40000f21670 */
[----:B------:R-:W-:Y:S02]  /*8b50*/  ISETP.GE.AND P0, PT, R0, R239, PT ;  /* 0x000000ef0000720c */ /* 0x000fe40003f06270 */
[----:B--2---:R-:W-:-:S03]  /*8b60*/  FSEL R174, R174, -INF , !P6 ;  /* 0xff800000aeae7808 */ /* 0x004fc60007000000 */
[----:B------:R-:W2:Y:S01]  /*8b70*/  MUFU.TANH R2, R2 ;  /* 0x0000000200027308 */ /* 0x000ea20000002400 */
[----:B------:R-:W-:Y:S02]  /*8b80*/  ISETP.GE.AND P6, PT, R166, R245, PT ;  /* 0x000000f5a600720c */ /* 0x000fe40003fc6270 */
[----:B------:R-:W-:Y:S02]  /*8b90*/  ISETP.LT.OR P0, PT, R0, R244, P0 ;  /* 0x000000f40000720c */ /* 0x000fe40000701670 */
[----:B------:R-:W-:-:S03]  /*8ba0*/  ISETP.LT.OR P6, PT, R166, R246, P6 ;  /* 0x000000f6a600720c */ /* 0x000fc600037c1670 */
[----:B------:R-:W3:Y:S01]  /*8bb0*/  MUFU.TANH R177, R169 ;  /* 0x000000a900b17308 */ /* 0x000ee20000002400 */
[----:B-1----:R-:W-:Y:S02]  /*8bc0*/  FSEL R179, R179, -INF , !P1 ;  /* 0xff800000b3b37808 */ /* 0x002fe40004800000 */
[----:B------:R-:W-:-:S04]  /*8bd0*/  ISETP.GE.AND P1, PT, R166, R239, PT ;  /* 0x000000efa600720c */ /* 0x000fc80003f26270 */
[----:B------:R-:W-:Y:S01]  /*8be0*/  ISETP.LT.OR P1, PT, R166, R244, P1 ;  /* 0x000000f4a600720c */ /* 0x000fe20000f21670 */
[----:B------:R-:W1:Y:S01]  /*8bf0*/  MUFU.TANH R165, R165 ;  /* 0x000000a500a57308 */ /* 0x000e620000002400 */
[----:B--2---:R-:W-:Y:S02]  /*8c00*/  FSEL R166, R2, -INF , !P0 ;  /* 0xff80000002a67808 */ /* 0x004fe40004000000 */
[----:B------:R-:W-:Y:S02]  /*8c10*/  PLOP3.LUT P0, PT, PT, PT, UP0, 0x80, 0x0 ;  /* 0x000000000000781c */ /* 0x000fe40003f0f008 */
[----:B---3--:R-:W-:Y:S02]  /*8c20*/  FSEL R177, R177, -INF , !P6 ;  /* 0xff800000b1b17808 */ /* 0x008fe40007000000 */
[----:B-1----:R-:W-:-:S09]  /*8c30*/  FSEL R165, R165, -INF , !P1 ;  /* 0xff800000a5a57808 */ /* 0x002fd20004800000 */
[----:B------:R-:W-:Y:S05]  /*8c40*/  @!P0 BRA `(.L_x_2225) ;  /* 0x0000000400448947 */ /* 0x000fea0003800000 */
        /* <DEDUP_REMOVED lines=79> */
.L_x_2227:
[----:B------:R-:W-:Y:S05]  /*9140*/  BSYNC B0 ;  /* 0x0000000000007941 */ /* 0x000fea0003800000 */
.L_x_2226:
[----:B------:R-:W0:Y:S02]  /*9150*/  LDGDEPBAR ;  /* 0x00000000000079af */ /* 0x000e240000000000 */
.L_x_2225:
[----:B--2---:R-:W-:Y:S01]  /*9160*/  FMNMX.FTZ R6, R164, R27, !PT ;  /* 0x0000001ba4067209 */ /* 0x004fe20007810000 */
[----:B------:R-:W-:Y:S01]  /*9170*/  LDSM.16.MT88.4 R16, [R221+0x18000] ;  /* 0x01800000dd10783b */ /* 0x000fe20000004200 */
[----:B-1----:R-:W-:Y:S02]  /*9180*/  FMNMX.FTZ R5, R3, R26, !PT ;  /* 0x0000001a03057209 */ /* 0x002fe40007810000 */
        /* <DEDUP_REMOVED lines=39> */
[C---:B------:R-:W-:Y:S01]  /*9400*/  FMUL.FTZ R178, R2.reuse, UR23 ;  /* 0x0000001702b27c20 */ /* 0x040fe20008410000 */
[----:B--2---:R-:W-:Y:S02]  /*9410*/  FMNMX.FTZ R0, R5, R0, !PT ;  /* 0x0000000005007209 */ /* 0x004fe40007810000 */
[----:B------:R-:W-:Y:S02]  /*9420*/  FSEL R5, R2, RZ, P6 ;  /* 0x000000ff02057208 */ /* 0x000fe40003000000 */
[----:B------:R-:W-:Y:S02]  /*9430*/  FSEL R178, R178, RZ, P6 ;  /* 0x000000ffb2b27208 */ /* 0x000fe40003000000 */
[----:B------:R-:W-:Y:S01]  /*9440*/  FSETP.NEU.FTZ.AND P1, PT, R0, -INF , PT ;  /* 0xff8000000000780b */ /* 0x000fe20003f3d000 */
[----:B------:R-:W-:Y:S02]  /*9450*/  FADD.FTZ R4, R164, -R5 ;  /* 0x80000005a4047221 */ /* 0x000fe40000010000 */
[--C-:B------:R-:W-:Y:S01]  /*9460*/  FFMA.FTZ R171, R167, UR23, -R178.reuse ;  /* 0x00000017a7ab7c23 */ /* 0x100fe200080108b2 */
[C---:B------:R-:W-:Y:S01]  /*9470*/  FMUL.FTZ R167, R0.reuse, UR23 ;  /* 0x0000001700a77c20 */ /* 0x040fe20008410000 */
[--C-:B------:R-:W-:Y:S01]  /*9480*/  FFMA.FTZ R172, R27, UR23, -R178.reuse ;  /* 0x000000171bac7c23 */ /* 0x100fe200080108b2 */
[--C-:B------:R-:W-:Y:S01]  /*9490*/  FFMA.FTZ R169, R25, UR23, -R178.reuse ;  /* 0x0000001719a97c23 */ /* 0x100fe200080108b2 */
[----:B------:R-:W-:Y:S01]  /*94a0*/  FSEL R6, R0, RZ, P1 ;  /* 0x000000ff00067208 */ /* 0x000fe20000800000 */
[----:B------:R-:W-:Y:S01]  /*94b0*/  FFMA.FTZ R170, R185, UR23, -R178 ;  /* 0x00000017b9aa7c23 */ /* 0x000fe200080108b2 */
[----:B------:R-:W-:Y:S01]  /*94c0*/  FSEL R167, R167, RZ, P1 ;  /* 0x000000ffa7a77208 */ /* 0x000fe20000800000 */
[----:B------:R-:W-:Y:S01]  /*94d0*/  FMUL.FTZ R175, R4, UR23 ;  /* 0x0000001704af7c20 */ /* 0x000fe20008410000 */
[----:B------:R-:W-:Y:S01]  /*94e0*/  MUFU.EX2 R172, R172 ;  /* 0x000000ac00ac7308 */ /* 0x000fe20000000800 */
[----:B------:R-:W-:Y:S01]  /*94f0*/  FADD.FTZ R6, R3, -R6 ;  /* 0x8000000603067221 */ /* 0x000fe20000010000 */
[--C-:B------:R-:W-:Y:S01]  /*9500*/  FFMA.FTZ R185, R35, UR23, -R178.reuse ;  /* 0x0000001723b97c23 */ /* 0x100fe200080108b2 */
[--C-:B------:R-:W-:Y:S01]  /*9510*/  FFMA.FTZ R168, R26, UR23, -R167.reuse ;  /* 0x000000171aa87c23 */ /* 0x100fe200080108a7 */
[--C-:B------:R-:W-:Y:S01]  /*9520*/  FFMA.FTZ R14, R24, UR23, -R167.reuse ;  /* 0x00000017180e7c23 */ /* 0x100fe200080108a7 */
[--C-:B------:R-:W-:Y:S01]  /*9530*/  FFMA.FTZ R15, R180, UR23, -R167.reuse ;  /* 0x00000017b40f7c23 */ /* 0x100fe200080108a7 */
[----:B------:R-:W1:Y:S01]  /*9540*/  LDSM.16.MT88.4 R24, [R224+0x18000] ;  /* 0x01800000e018783b */ /* 0x000e620000004200 */
        /* <DEDUP_REMOVED lines=27> */
[----:B------:R-:W-:Y:S01]  /*9700*/  FFMA.FTZ R178, R177, UR23, -R178 ;  /* 0x00000017b1b27c23 */ /* 0x000fe200080108b2 */
[--C-:B------:R-:W-:Y:S01]  /*9710*/  FFMA.FTZ R177, R174, UR23, -R167.reuse ;  /* 0x00000017aeb17c23 */ /* 0x100fe200080108a7 */
        /* <DEDUP_REMOVED lines=191> */
[----:B------:R-:W3:Y:S06]  /*a310*/  LDSM.16.MT88.4 R20, [R222+0x1e000] ;  /* 0x01e00000de14783b */ /* 0x000eec0000004200 */
[----:B------:R-:W-:Y:S08]  /*a320*/  MUFU.EX2 R195, R195 ;  /* 0x000000c300c37308 */ /* 0x000ff00000000800 */
[----:B------:R-:W4:Y:S01]  /*a330*/  MUFU.EX2 R196, R196 ;  /* 0x000000c400c47308 */ /* 0x000f220000000800 */
[C---:B-1----:R-:W-:Y:S06]  /*a340*/  HMMA.16816.F32 R100, R4.reuse, R24, R100 ;  /* 0x000000180464723c */ /* 0x042fec0000001864 */
[C---:B------:R-:W-:Y:S01]  /*a350*/  HMMA.16816.F32 R104, R4.reuse, R26, R104 ;  /* 0x0000001a0468723c */ /* 0x040fe20000001868 */
[----:B------:R-:W1:Y:S01]  /*a360*/  LDSM.16.MT88.4 R24, [R220+0x1e000] ;  /* 0x01e00000dc18783b */ /* 0x000e620000004200 */
[----:B------:R-:W-:Y:S04]  /*a370*/  MUFU.EX2 R197, R197 ;  /* 0x000000c500c57308 */ /* 0x000fe80000000800 */
        /* <DEDUP_REMOVED lines=8> */
[----:B------:R-:W3:Y:S08]  /*a400*/  MUFU.EX2 R192, R192 ;  /* 0x000000c000c07308 */ /* 0x000ef00000000800 */
[----:B------:R-:W-:Y:S01]  /*a410*/  MUFU.EX2 R190, R190 ;  /* 0x000000be00be7308 */ /* 0x000fe20000000800 */
[C---:B-1----:R-:W-:Y:S07]  /*a420*/  HMMA.16816.F32 R124, R4.reuse, R24, R124 ;  /* 0x00000018047c723c */ /* 0x042fee000000187c */
[----:B------:R-:W1:Y:S01]  /*a430*/  MUFU.EX2 R199, R199 ;  /* 0x000000c700c77308 */ /* 0x000e620000000800 */
[----:B------:R-:W-:Y:S01]  /*a440*/  HMMA.16816.F32 R128, R4, R26, R128 ;  /* 0x0000001a0480723c */ /* 0x000fe20000001880 */
[----:B------:R-:W1:Y:S06]  /*a450*/  LDSM.16.MT88.4 R24, [R224+0x1a800] ;  /* 0x01a80000e018783b */ /* 0x000e6c0000004200 */
[----:B------:R-:W-:Y:S01]  /*a460*/  MUFU.EX2 R183, R183 ;  /* 0x000000b700b77308 */ /* 0x000fe20000000800 */
[----:B------:R-:W-:Y:S01]  /*a470*/  F2FP.F16.F32.PACK_AB R4, R185, R180 ;  /* 0x000000b4b904723e */ /* 0x000fe200000000ff */
[----:B------:R-:W-:Y:S01]  /*a480*/  FADD.FTZ R180, R180, R169 ;  /* 0x000000a9b4b47221 */ /* 0x000fe20000010000 */
[----:B--2---:R-:W-:Y:S01]  /*a490*/  F2FP.F16.F32.PACK_AB R5, R189, R184 ;  /* 0x000000b8bd05723e */ /* 0x004fe200000000ff */
[----:B------:R-:W-:Y:S01]  /*a4a0*/  FADD.FTZ R184, R184, R173 ;  /* 0x000000adb8b87221 */ /* 0x000fe20000010000 */
[----:B------:R-:W-:-:S03]  /*a4b0*/  F2FP.F16.F32.PACK_AB R6, R187, R182 ;  /* 0x000000b6bb06723e */ /* 0x000fc600000000ff */
[----:B------:R-:W2:Y:S01]  /*a4c0*/  MUFU.EX2 R188, R188 ;  /* 0x000000bc00bc7308 */ /* 0x000ea20000000800 */
[----:B----4-:R-:W-:Y:S01]  /*a4d0*/  F2FP.F16.F32.PACK_AB R7, R191, R186 ;  /* 0x000000babf07723e */ /* 0x010fe200000000ff */
[----:B------:R-:W-:Y:S01]  /*a4e0*/  FADD.FTZ R185, R185, R180 ;  /* 0x000000b4b9b97221 */ /* 0x000fe20000010000 */
[----:B------:R-:W-:-:S03]  /*a4f0*/  FADD.FTZ R189, R189, R184 ;  /* 0x000000b8bdbd7221 */ /* 0x000fc60000010000 */
[----:B------:R-:W-:Y:S02]  /*a500*/  FADD.FTZ R14, R182, R185 ;  /* 0x000000b9b60e7221 */ /* 0x000fe40000010000 */
[----:B-----5:R-:W-:Y:S01]  /*a510*/  HMMA.16816.F32 R152, R4, R16, R152 ;  /* 0x000000100498723c */ /* 0x020fe20000001898 */
[----:B------:R-:W-:Y:S01]  /*a520*/  MUFU.EX2 R179, R179 ;  /* 0x000000b300b37308 */ /* 0x000fe20000000800 */
[----:B------:R-:W-:-:S04]  /*a530*/  FADD.FTZ R14, R187, R14 ;  /* 0x0000000ebb0e7221 */ /* 0x000fc80000010000 */
[C---:B------:R-:W-:Y:S01]  /*a540*/  HMMA.16816.F32 R148, R4.reuse, R18, R148 ;  /* 0x000000120494723c */ /* 0x040fe20000001894 */
[----:B------:R-:W4:Y:S02]  /*a550*/  LDSM.16.MT88.4 R16, [R221+0x1a800] ;  /* 0x01a80000dd10783b */ /* 0x000f240000004200 */
[----:B------:R-:W-:Y:S03]  /*a560*/  MUFU.EX2 R178, R178 ;  /* 0x000000b200b27308 */ /* 0x000fe60000000800 */
[C---:B---3--:R-:W-:Y:S05]  /*a570*/  HMMA.16816.F32 R160, R4.reuse, R20, R160 ;  /* 0x0000001404a0723c */ /* 0x048fea00000018a0 */
[----:B------:R-:W-:Y:S01]  /*a580*/  MUFU.EX2 R176, R176 ;  /* 0x000000b000b07308 */ /* 0x000fe20000000800 */
[C---:B------:R-:W-:Y:S01]  /*a590*/  HMMA.16816.F32 R156, R4.reuse, R22, R156 ;  /* 0x00000016049c723c */ /* 0x040fe2000000189c */
[----:B------:R-:W3:Y:S05]  /*a5a0*/  LDSM.16.MT88.4 R20, [R222+0x1a800] ;  /* 0x01a80000de14783b */ /* 0x000eea0000004200 */
[C---:B------:R-:W-:Y:S01]  /*a5b0*/  HMMA.16816.F32 R136, R4.reuse, R28, R136 ;  /* 0x0000001c0488723c */ /* 0x040fe20000001888 */
[----:B------:R-:W5:Y:S05]  /*a5c0*/  MUFU.EX2 R177, R177 ;  /* 0x000000b100b17308 */ /* 0x000f6a0000000800 */
[C---:B------:R-:W-:Y:S01]  /*a5d0*/  HMMA.16816.F32 R132, R4.reuse, R30, R132 ;  /* 0x0000001e0484723c */ /* 0x040fe20000001884 */
[----:B------:R-:W2:Y:S02]  /*a5e0*/  LDSM.16.MT88.4 R28, [R224+0x1c800] ;  /* 0x01c80000e01c783b */ /* 0x000ea40000004200 */
[----:B------:R-:W-:Y:S03]  /*a5f0*/  MUFU.EX2 R174, R174 ;  /* 0x000000ae00ae7308 */ /* 0x000fe60000000800 */
[C---:B-1----:R-:W-:Y:S05]  /*a600*/  HMMA.16816.F32 R36, R4.reuse, R24, R36 ;  /* 0x000000180424723c */ /* 0x042fea0000001824 */
[----:B------:R-:W1:Y:S01]  /*a610*/  MUFU.EX2 R181, R181 ;  /* 0x000000b500b57308 */ /* 0x000e620000000800 */
        /* <DEDUP_REMOVED lines=32> */
[C---:B-----5:R-:W-:Y:S06]  /*a820*/  HMMA.16816.F32 R108, R4.reuse, R24, R108 ;  /* 0x00000018046c723c */ /* 0x060fec000000186c */
[C---:B------:R-:W-:Y:S01]  /*a830*/  HMMA.16816.F32 R112, R4.reuse, R26, R112 ;  /* 0x0000001a0470723c */ /* 0x040fe20000001870 */
[----:B------:R-:W5:Y:S05]  /*a840*/  LDSM.16.MT88.4 R24, [R222+0x19000] ;  /* 0x01900000de18783b */ /* 0x000f6a0000004200 */
        /* <DEDUP_REMOVED lines=8> */
[----:B------:R-:W-:-:S03]  /*a8d0*/  F2FP.F16.F32.PACK_AB R7, R199, R190 ;  /* 0x000000bec707723e */ /* 0x000fc600000000ff */
[----:B------:R-:W-:-:S04]  /*a8e0*/  FADD.FTZ R197, R197, R196 ;  /* 0x000000c4c5c57221 */ /* 0x000fc80000010000 */
[----:B--2---:R-:W-:Y:S01]  /*a8f0*/  HMMA.16816.F32 R160, R4, R28, R160 ;  /* 0x0000001c04a0723c */ /* 0x004fe200000018a0 */
[----:B------:R-:W-:-:S05]  /*a900*/  FADD.FTZ R198, R198, R197 ;  /* 0x000000c5c6c67221 */ /* 0x000fca0000010000 */
        /* <DEDUP_REMOVED lines=57> */
[----:B------:R-:W1:Y:S04]  /*aca0*/  LDSM.16.MT88.4 R16, [R224+0x1d800] ;  /* 0x01d80000e010783b */ /* 0x000e680000004200 */
[----:B------:R-:W-:Y:S01]  /*acb0*/  STL [R1+0x10], R234 ;  /* 0x000010ea01007387 */ /* 0x000fe20000100800 */
[C---:B-----5:R-:W-:Y:S06]  /*acc0*/  HMMA.16816.F32 R160, R4.reuse, R24, R160 ;  /* 0x0000001804a0723c */ /* 0x060fec00000018a0 */
[C---:B------:R-:W-:Y:S01]  /*acd0*/  HMMA.16816.F32 R156, R4.reuse, R26, R156 ;  /* 0x0000001a049c723c */ /* 0x040fe2000000189c */
[----:B------:R-:W4:Y:S05]  /*ace0*/  LDSM.16.MT88.4 R24, [R222+0x1b800] ;  /* 0x01b80000de18783b */ /* 0x000f2a0000004200 */
        /* <DEDUP_REMOVED lines=12> */
[C---:B----4-:R-:W-:Y:S06]  /*adb0*/  HMMA.16816.F32 R44, R4.reuse, R24, R44 ;  /* 0x00000018042c723c */ /* 0x050fec000000182c */
[C---:B------:R-:W-:Y:S01]  /*adc0*/  HMMA.16816.F32 R48, R4.reuse, R26, R48 ;  /* 0x0000001a0430723c */ /* 0x040fe20000001830 */
[----:B------:R-:W-:Y:S05]  /*add0*/  LDSM.16.MT88.4 R24, [R224+0x1f800] ;  /* 0x01f80000e018783b */ /* 0x000fea0000004200 */
[C---:B------:R-:W-:Y:S06]  /*ade0*/  HMMA.16816.F32 R52, R4.reuse, R164, R52 ;  /* 0x000000a40434723c */ /* 0x040fec0000001834 */
[C---:B------:R-:W-:Y:S01]  /*adf0*/  HMMA.16816.F32 R56, R4.reuse, R166, R56 ;  /* 0x000000a60438723c */ /* 0x040fe20000001838 */
[----:B------:R-:W3:Y:S05]  /*ae00*/  LDSM.16.MT88.4 R164, [R221+0x1d800] ;  /* 0x01d80000dda4783b */ /* 0x000eea0000004200 */
[C---:B-1----:R-:W-:Y:S06]  /*ae10*/  HMMA.16816.F32 R116, R4.reuse, R16, R116 ;  /* 0x000000100474723c */ /* 0x042fec0000001874 */
[----:B------:R-:W-:Y:S01]  /*ae20*/  HMMA.16816.F32 R60, R4, R20, R60 ;  /* 0x00000014043c723c */ /* 0x000fe2000000183c */
[----:B------:R-:W-:-:S04]  /*ae30*/  FADD.FTZ R16, R186, R189 ;  /* 0x000000bdba107221 */ /* 0x000fc80000010000 */
[----:B------:R-:W-:Y:S01]  /*ae40*/  FADD.FTZ R16, R191, R16 ;  /* 0x00000010bf107221 */ /* 0x000fe20000010000 */
[----:B------:R-:W-:Y:S01]  /*ae50*/  HMMA.16816.F32 R64, R4, R22, R64 ;  /* 0x000000160440723c */ /* 0x000fe20000001840 */
[----:B------:R-:W1:Y:S02]  /*ae60*/  LDSM.16.MT88.4 R20, [R222+0x1f800] ;  /* 0x01f80000de14783b */ /* 0x000e640000004200 */
[----:B------:R-:W-:-:S03]  /*ae70*/  FADD.FTZ R3, R193, R16 ;  /* 0x00000010c1037221 */ /* 0x000fc60000010000 */
[----:B------:R-:W-:Y:S01]  /*ae80*/  HMMA.16816.F32 R92, R4, R28, R92 ;  /* 0x0000001c045c723c */ /* 0x000fe2000000185c */
[----:B------:R-:W-:-:S04]  /*ae90*/  FADD.FTZ R3, R192, R3 ;  /* 0x00000003c0037221 */ /* 0x000fc80000010000 */
[----:B------:R-:W-:Y:S01]  /*aea0*/  FADD.FTZ R190, R190, R3 ;  /* 0x00000003bebe7221 */ /* 0x000fe20000010000 */
[----:B------:R-:W-:Y:S01]  /*aeb0*/  HMMA.16816.F32 R96, R4, R30, R96 ;  /* 0x0000001e0460723c */ /* 0x000fe20000001860 */
[----:B------:R-:W4:Y:S01]  /*aec0*/  LDSM.16.MT88.4 R28, [R220+0x1f800] ;  /* 0x01f80000dc1c783b */ /* 0x000f220000004200 */
[----:B------:R-:W-:Y:S01]  /*aed0*/  MOV R3, R0 ;  /* 0x0000000000037202 */ /* 0x000fe20000000f00 */
[----:B------:R-:W-:-:S03]  /*aee0*/  FADD.FTZ R199, R199, R190 ;  /* 0x000000bec7c77221 */ /* 0x000fc60000010000 */
[----:B--2---:R-:W-:Y:S01]  /*aef0*/  HMMA.16816.F32 R76, R4, R32, R76 ;  /* 0x00000020044c723c */ /* 0x004fe2000000184c */
[----:B------:R-:W-:-:S04]  /*af00*/  FADD.FTZ R176, R176, R199 ;  /* 0x000000c7b0b07221 */ /* 0x000fc80000010000 */
[----:B------:R-:W-:Y:S01]  /*af10*/  FADD.FTZ R177, R177, R176 ;  /* 0x000000b0b1b17221 */ /* 0x000fe20000010000 */
[----:B------:R-:W-:Y:S03]  /*af20*/  HMMA.16816.F32 R80, R4, R34, R80 ;  /* 0x000000220450723c */ /* 0x000fe60000001850 */
[----:B------:R-:W-:-:S03]  /*af30*/  FADD.FTZ R174, R174, R177 ;  /* 0x000000b1aeae7221 */ /* 0x000fc60000010000 */
[----:B---3--:R-:W-:Y:S01]  /*af40*/  HMMA.16816.F32 R84, R4, R164, R84 ;  /* 0x000000a40454723c */ /* 0x008fe20000001854 */
[----:B------:R-:W-:-:S05]  /*af50*/  FADD.FTZ R232, R181, R174 ;  /* 0x000000aeb5e87221 */ /* 0x000fca0000010000 */
[----:B------:R2:W-:Y:S01]  /*af60*/  STL [R1+0x4], R232 ;  /* 0x000004e801007387 */ /* 0x0005e20000100800 */
[----:B------:R-:W-:Y:S01]  /*af70*/  HMMA.16816.F32 R88, R4, R166, R88 ;  /* 0x000000a60458723c */ /* 0x000fe20000001858 */
[----:B------:R-:W-:-:S05]  /*af80*/  MOV R164, R2 ;  /* 0x0000000200a47202 */ /* 0x000fca0000000f00 */
[C---:B------:R-:W-:Y:S06]  /*af90*/  HMMA.16816.F32 R100, R4.reuse, R24, R100 ;  /* 0x000000180464723c */ /* 0x040fec0000001864 */
[C---:B------:R-:W-:Y:S06]  /*afa0*/  HMMA.16816.F32 R104, R4.reuse, R26, R104 ;  /* 0x0000001a0468723c */ /* 0x040fec0000001868 */
[C---:B-1----:R-:W-:Y:S06]  /*afb0*/  HMMA.16816.F32 R108, R4.reuse, R20, R108 ;  /* 0x00000014046c723c */ /* 0x042fec000000186c */
[C---:B------:R-:W-:Y:S06]  /*afc0*/  HMMA.16816.F32 R112, R4.reuse, R22, R112 ;  /* 0x000000160470723c */ /* 0x040fec0000001870 */
[C---:B------:R-:W-:Y:S06]  /*afd0*/  HMMA.16816.F32 R120, R4.reuse, R18, R120 ;  /* 0x000000120478723c */ /* 0x040fec0000001878 */
[C---:B----4-:R-:W-:Y:S06]  /*afe0*/  HMMA.16816.F32 R124, R4.reuse, R28, R124 ;  /* 0x0000001c047c723c */ /* 0x050fec000000187c */
[----:B------:R-:W-:Y:S01]  /*aff0*/  HMMA.16816.F32 R128, R4, R30, R128 ;  /* 0x0000001e0480723c */ /* 0x000fe20000001880 */
[----:B------:R-:W-:-:S08]  /*b000*/  NOP ;  /* 0x0000000000007918 */ /* 0x000fd00000000000 */
[----:B--2---:R-:W-:-:S15]  /*b010*/  @!P0 BRA `(.L_x_2224) ;  /* 0x0000004000408947 */ /* 0x004fde0003800000 */
        /* <DEDUP_REMOVED lines=10> */
[----:B------:R-:W-:Y:S02]  /*b0c0*/  MOV R22, UR6 ;  /* 0x0000000600167c02 */ /* 0x000fe40008000f00 */
[----:B------:R-:W-:Y:S01]  /*b0d0*/  MOV R23, UR7 ;  /* 0x0000000700177c02 */ /* 0x000fe20008000f00 */
[----:B------:R-:W-:Y:S01]  /*b0e0*/  UIADD3 UR4, UR7, UR4, URZ ;  /* 0x0000000407047290 */ /* 0x000fe2000fffe03f */
[----:B------:R-:W-:Y:S02]  /*b0f0*/  LEA R3, P0, R22, R8, 0x6 ;  /* 0x0000000816037211 */ /* 0x000fe400078030ff */
[----:B------:R-:W3:Y:S03]  /*b100*/  @!P3 LDC.64 R20, c[0x0][0x220] ;  /* 0x00008800ff14bb82 */ /* 0x000ee60000000a00 */
[----:B------:R-:W-:-:S02]  /*b110*/  MOV R15, UR4 ;  /* 0x00000004000f7c02 */ /* 0x000fc40008000f00 */
[C---:B-1----:R-:W-:Y:S02]  /*b120*/  @!P5 LEA R26, P1, R3.reuse, R6, 0x1 ;  /* 0x00000006031ad211 */ /* 0x042fe400078208ff */
[----:B------:R-:W-:Y:S01]  /*b130*/  LEA.HI.X R22, R22, R11, R15, 0x6, P0 ;  /* 0x0000000b16167211 */ /* 0x000fe200000f340f */
[----:B------:R-:W1:Y:S01]  /*b140*/  @!P2 LDC.64 R18, c[0x0][0x220] ;  /* 0x00008800ff12ab82 */ /* 0x000e620000000a00 */
[----:B------:R-:W-:Y:S02]  /*b150*/  @P5 STS.128 [R238+0x18000], RZ ;  /* 0x018000ffee005388 */ /* 0x000fe40000000c00 */
[----:B------:R-:W-:-:S05]  /*b160*/  @!P5 LEA.HI.X R27, R3, R7, R22, 0x1, P1 ;  /* 0x00000007031bd211 */ /* 0x000fca00008f0c16 */
[----:B------:R-:W4:Y:S01]  /*b170*/  @!P5 LDC.64 R16, c[0x0][0x220] ;  /* 0x00008800ff10db82 */ /* 0x000f220000000a00 */
[C---:B--2---:R-:W-:Y:S01]  /*b180*/  @!P4 LEA R24, P0, R3.reuse, R4, 0x1 ;  /* 0x000000040318c211 */ /* 0x044fe200078008ff */
[----:B------:R-:W-:Y:S01]  /*b190*/  @!PT LDS RZ, [RZ] ;  /* 0x00000000fffff984 */ /* 0x000fe20000000800 */
[----:B------:R-:W-:Y:S01]  /*b1a0*/  @!PT LDS RZ, [RZ] ;  /* 0x00000000fffff984 */ /* 0x000fe20000000800 */
[----:B------:R-:W-:Y:S01]  /*b1b0*/  @!PT LDS RZ, [RZ] ;  /* 0x00000000fffff984 */ /* 0x000fe20000000800 */
[----:B------:R2:W-:Y:S03]  /*b1c0*/  @!P5 LDGSTS.E.BYPASS.LTC128B.128 [R238+0x18000], desc[UR30][R26.64] ;  /* 0x180000001aeedfae */ /* 0x0005e6000b901d5e */
[C---:B------:R-:W-:Y:S01]  /*b1d0*/  @!P4 LEA.HI.X R25, R3.reuse, R5, R22, 0x1, P0 ;  /* 0x000000050319c211 */ /* 0x040fe200000f0c16 */
[----:B------:R-:W-:Y:S02]  /*b1e0*/  @P4 STS.128 [R238+0x1a000], RZ ;  /* 0x01a000ffee004388 */ /* 0x000fe40000000c00 */
[----:B------:R-:W5:Y:S01]  /*b1f0*/  @!P4 LDC.64 R14, c[0x0][0x220] ;  /* 0x00008800ff0ecb82 */ /* 0x000f620000000a00 */
[C---:B---3--:R-:W-:Y:S01]  /*b200*/  @!P3 LEA R28, P0, R3.reuse, R20, 0x1 ;  /* 0x00000014031cb211 */ /* 0x048fe200078008ff */
[----:B------:R-:W-:Y:S01]  /*b210*/  @!PT LDS RZ, [RZ] ;  /* 0x00000000fffff984 */ /* 0x000fe20000000800 */
[----:B------:R-:W-:Y:S01]  /*b220*/  @!PT LDS RZ, [RZ] ;  /* 0x00000000fffff984 */ /* 0x000fe20000000800 */
[----:B------:R-:W-:Y:S01]  /*b230*/  @!PT LDS RZ, [RZ] ;  /* 0x00000000fffff984 */ /* 0x000fe20000000800 */
[----:B------:R-:W-:Y:S01]  /*b240*/  @!P4 LDGSTS.E.BYPASS.LTC128B.128 [R238+0x1a000], desc[UR30][R24.64+0x80] ;  /* 0x1a00008018eecfae */ /* 0x000fe2000b901d5e */
[----:B------:R-:W-:-:S02]  /*b250*/  IADD3 R20, P6, R3, UR38, RZ ;  /* 0x0000002603147c10 */ /* 0x000fc4000ffde0ff */
[C-C-:B------:R-:W-:Y:S01]  /*b260*/  @!P3 LEA.HI.X R29, R3.reuse, R21, R22.reuse, 0x1, P0 ;  /* 0x00000015031db211 */ /* 0x140fe200000f0c16 */
[----:B------:R-:W-:Y:S02]  /*b270*/  @P3 STS.128 [R238+0x1c000], RZ ;  /* 0x01c000ffee003388 */ /* 0x000fe40000000c00 */
[----:B------:R-:W2:Y:S01]  /*b280*/  @!P3 LDC.64 R6, c[0x0][0x220] ;  /* 0x00008800ff06bb82 */ /* 0x000ea20000000a00 */
[C---:B-1----:R-:W-:Y:S01]  /*b290*/  @!P2 LEA R18, P0, R3.reuse, R18, 0x1 ;  /* 0x000000120312a211 */ /* 0x042fe200078008ff */
[----:B------:R-:W-:Y:S01]  /*b2a0*/  @!PT LDS RZ, [RZ] ;  /* 0x00000000fffff984 */ /* 0x000fe20000000800 */
[----:B------:R-:W-:Y:S01]  /*b2b0*/  @!PT LDS RZ, [RZ] ;  /* 0x00000000fffff984 */ /* 0x000fe20000000800 */
[----:B------:R-:W-:Y:S01]  /*b2c0*/  @!PT LDS RZ, [RZ] ;  /* 0x00000000fffff984 */ /* 0x000fe20000000800 */
[----:B------:R-:W-:Y:S03]  /*b2d0*/  @!P3 LDGSTS.E.BYPASS.LTC128B.128 [R238+0x1c000], desc[UR30][R28.64+0x100] ;  /* 0x1c0001001ceebfae */ /* 0x000fe6000b901d5e */
        /* <DEDUP_REMOVED lines=11> */
[----:B-----5:R-:W-:-:S03]  /*b390*/  @!P4 LEA R14, P6, R20, R14, 0x1 ;  /* 0x0000000e140ec211 */ /* 0x020fc600078c08ff */
[----:B------:R-:W-:Y:S01]  /*b3a0*/  @!PT LDS RZ, [RZ] ;  /* 0x00000000fffff984 */ /* 0x000fe20000000800 */
[----:B------:R-:W-:Y:S01]  /*b3b0*/  @!PT LDS RZ, [RZ] ;  /* 0x00000000fffff984 */ /* 0x000fe20000000800 */
[----:B------:R-:W-:Y:S01]  /*b3c0*/  @!PT LDS RZ, [RZ] ;  /* 0x00000000fffff984 */ /* 0x000fe20000000800 */
[----:B------:R3:W-:Y:S01]  /*b3d0*/  @!P5 LDGSTS.E.BYPASS.LTC128B.128 [R238+0x19000], desc[UR30][R30.64] ;  /* 0x190000001eeedfae */ /* 0x0007e2000b901d5e */
[C-C-:B------:R-:W-:Y:S02]  /*b3e0*/  @!P4 LEA.HI.X R15, R20.reuse, R15, R16.reuse, 0x1, P6 ;  /* 0x0000000f140fc211 */ /* 0x140fe400030f0c10 */
[C---:B--2---:R-:W-:Y:S01]  /*b3f0*/  @!P3 LEA R26, P1, R20.reuse, R6, 0x1 ;  /* 0x00000006141ab211 */ /* 0x044fe200078208ff */
        /* <DEDUP_REMOVED lines=21> */
[----:B------:R-:W4:Y:S04]  /*b550*/  LDSM.16.M88.4 R180, [R229+0x10800] ;  /* 0x01080000e5b4783b */ /* 0x000f280000000200 */
[----:B------:R-:W5:Y:S04]  /*b560*/  LDSM.16.M88.4 R172, [R229+0x11000] ;  /* 0x01100000e5ac783b */ /* 0x000f680000000200 */
[----:B---3--:R-:W3:Y:S04]  /*b570*/  LDSM.16.M88.4 R28, [R229+0x11800] ;  /* 0x01180000e51c783b */ /* 0x008ee80000000200 */
[----:B------:R-:W-:Y:S04]  /*b580*/  LDSM.16.M88.4 R4, [R228] ;  /* 0x00000000e404783b */ /* 0x000fe80000000200 */
[----:B------:R-:W3:Y:S04]  /*b590*/  LDSM.16.M88.4 R196, [R227] ;  /* 0x00000000e3c4783b */ /* 0x000ee80000000200 */
[----:B------:R-:W3:Y:S04]  /*b5a0*/  LDSM.16.M88.4 R192, [R219] ;  /* 0x00000000dbc0783b */ /* 0x000ee80000000200 */
[----:B------:R-:W3:Y:S04]  /*b5b0*/  LDSM.16.M88.4 R188, [R218] ;  /* 0x00000000dabc783b */ /* 0x000ee80000000200 */
[----:B------:R-:W3:Y:S04]  /*b5c0*/  LDSM.16.M88.4 R16, [R217] ;  /* 0x00000000d910783b */ /* 0x000ee80000000200 */
[----:B-1----:R-:W-:Y:S01]  /*b5d0*/  LDSM.16.M88.4 R32, [R226] ;  /* 0x00000000e220783b */ /* 0x002fe20000000200 */
[C---:B--2---:R-:W-:Y:S03]  /*b5e0*/  HMMA.16816.F32 R24, R164.reuse, R20, RZ ;  /* 0x00000014a418723c */ /* 0x044fe600000018ff */
[----:B------:R-:W-:Y:S04]  /*b5f0*/  LDSM.16.M88.4 R200, [R230+0xc000] ;  /* 0x00c00000e6c8783b */ /* 0x000fe80000000200 */
[----:B------:R-:W0:Y:S01]  /*b600*/  LDGDEPBAR ;  /* 0x00000000000079af */ /* 0x000e220000000000 */
[C---:B------:R-:W-:Y:S06]  /*b610*/  HMMA.16816.F32 R20, R164.reuse, R22, RZ ;  /* 0x00000016a414723c */ /* 0x040fec00000018ff */
[C---:B----4-:R-:W-:Y:S06]  /*b620*/  HMMA.16816.F32 R184, R164.reuse, R180, RZ ;  /* 0x000000b4a4b8723c */ /* 0x050fec00000018ff */
[C---:B-----5:R-:W-:Y:S06]  /*b630*/  HMMA.16816.F32 R176, R164.reuse, R172, RZ ;  /* 0x000000aca4b0723c */ /* 0x060fec00000018ff */
[C---:B------:R-:W-:Y:S06]  /*b640*/  HMMA.16816.F32 R180, R164.reuse, R182, RZ ;  /* 0x000000b6a4b4723c */ /* 0x040fec00000018ff */
[C---:B------:R-:W-:Y:S06]  /*b650*/  HMMA.16816.F32 R172, R164.reuse, R174, RZ ;  /* 0x000000aea4ac723c */ /* 0x040fec00000018ff */
[C---:B---3--:R-:W-:Y:S06]  /*b660*/  HMMA.16816.F32 R168, R164.reuse, R28, RZ ;  /* 0x0000001ca4a8723c */ /* 0x048fec00000018ff */
[----:B------:R-:W-:Y:S01]  /*b670*/  HMMA.16816.F32 R164, R164, R30, RZ ;  /* 0x0000001ea4a4723c */ /* 0x000fe200000018ff */
        /* <DEDUP_REMOVED lines=43> */
[C---:B------:R-:W-:Y:S06]  /*b930*/  HMMA.16816.F32 R184, R192.reuse, R32, R184 ;  /* 0x00000020c0b8723c */ /* 0x040fec00000018b8 */
        /* <DEDUP_REMOVED lines=8> */
[----:B------:R-:W-:Y:S01]  /*b9c0*/  LDSM.16.M88.4 R192, [R223+0x12800] ;  /* 0x01280000dfc0783b */ /* 0x000fe20000000200 */
[C---:B---3--:R-:W-:Y:S06]  /*b9d0*/  HMMA.16816.F32 R24, R16.reuse, R4, R24 ;  /* 0x000000041018723c */ /* 0x048fec0000001818 */
[C---:B------:R-:W-:Y:S01]  /*b9e0*/  HMMA.16816.F32 R20, R16.reuse, R6, R20 ;  /* 0x000000061014723c */ /* 0x040fe20000001814 */
[----:B------:R-:W2:Y:S05]  /*b9f0*/  LDSM.16.M88.4 R4, [R226+0x4000] ;  /* 0x00400000e204783b */ /* 0x000eaa0000000200 */
[C---:B----4-:R-:W-:Y:S06]  /*ba00*/  HMMA.16816.F32 R176, R16.reuse, R32, R176 ;  /* 0x0000002010b0723c */ /* 0x050fec00000018b0 */
[C---:B------:R-:W-:Y:S01]  /*ba10*/  HMMA.16816.F32 R172, R16.reuse, R34, R172 ;  /* 0x0000002210ac723c */ /* 0x040fe200000018ac */
[----:B------:R-:W3:Y:S05]  /*ba20*/  LDSM.16.M88.4 R32, [R223+0x13000] ;  /* 0x01300000df20783b */ /* 0x000eea0000000200 */
[C---:B------:R-:W-:Y:S06]  /*ba30*/  HMMA.16816.F32 R184, R16.reuse, R188, R184 ;  /* 0x000000bc10b8723c */ /* 0x040fec00000018b8 */
[C---:B------:R-:W-:Y:S01]  /*ba40*/  HMMA.16816.F32 R180, R16.reuse, R190, R180 ;  /* 0x000000be10b4723c */ /* 0x040fe200000018b4 */
[----:B------:R-:W-:Y:S05]  /*ba50*/  LDSM.16.M88.4 R188, [R216+0x2000] ;  /* 0x00200000d8bc783b */ /* 0x000fea0000000200 */
[C---:B-1----:R-:W-:Y:S06]  /*ba60*/  HMMA.16816.F32 R168, R16.reuse, R28, R168 ;  /* 0x0000001c10a8723c */ /* 0x042fec00000018a8 */
[----:B------:R-:W-:Y:S01]  /*ba70*/  HMMA.16816.F32 R164, R16, R30, R164 ;  /* 0x0000001e10a4723c */ /* 0x000fe200000018a4 */
[----:B------:R-:W1:Y:S04]  /*ba80*/  LDSM.16.M88.4 R16, [R223+0x13800] ;  /* 0x01380000df10783b */ /* 0x000e680000000200 */
        /* <DEDUP_REMOVED lines=10> */
[C---:B-1----:R-:W-:Y:S06]  /*bb30*/  HMMA.16816.F32 R168, R4.reuse, R16, R168 ;  /* 0x0000001004a8723c */ /* 0x042fec00000018a8 */
[----:B------:R-:W-:Y:S01]  /*bb40*/  HMMA.16816.F32 R164, R4, R18, R164 ;  /* 0x0000001204a4723c */ /* 0x000fe200000018a4 */
[----:B------:R-:W-:Y:S04]  /*bb50*/  LDSM.16.M88.4 R16, [R230+0x8000] ;  /* 0x00800000e610783b */ /* 0x000fe80000000200 */
[----:B------:R-:W1:Y:S01]  /*bb60*/  LDSM.16.M88.4 R4, [R229+0x14000] ;  /* 0x01400000e504783b */ /* 0x000e620000000200 */
        /* <DEDUP_REMOVED lines=45> */
[C---:B------:R-:W-:Y:S06]  /*be40*/  HMMA.16816.F32 R184, R4.reuse, R32, R184 ;  /* 0x0000002004b8723c */ /* 0x040fec00000018b8 */
[C---:B------:R-:W-:Y:S01]  /*be50*/  HMMA.16816.F32 R180, R4.reuse, R34, R180 ;  /* 0x0000002204b4723c */ /* 0x040fe200000018b4 */
[----:B------:R-:W3:Y:S05]  /*be60*/  LDSM.16.M88.4 R32, [R216+0x4800] ;  /* 0x00480000d820783b */ /* 0x000eea0000000200 */
[C---:B----4-:R-:W-:Y:S06]  /*be70*/  HMMA.16816.F32 R176, R4.reuse, R28, R176 ;  /* 0x0000001c04b0723c */ /* 0x050fec00000018b0 */
[----:B------:R-:W-:Y:S01]  /*be80*/  HMMA.16816.F32 R172, R4, R30, R172 ;  /* 0x0000001e04ac723c */ /* 0x000fe200000018ac */
[----:B------:R-:W4:Y:S04]  /*be90*/  LDSM.16.M88.4 R28, [R216+0x5000] ;  /* 0x00500000d81c783b */ /* 0x000f280000000200 */
[----:B------:R-:W5:Y:S01]  /*bea0*/  LDSM.16.M88.4 R4, [R229+0x16000] ;  /* 0x01600000e504783b */ /* 0x000f620000000200 */
        /* <DEDUP_REMOVED lines=8> */
[----:B------:R-:W-:Y:S05]  /*bf30*/  LDSM.16.M88.4 R32, [R228+0xc000] ;  /* 0x00c00000e420783b */ /* 0x000fea0000000200 */
[C---:B----4-:R-:W-:Y:S06]  /*bf40*/  HMMA.16816.F32 R176, R16.reuse, R28, R176 ;  /* 0x0000001c10b0723c */ /* 0x050fec00000018b0 */
[----:B------:R-:W-:Y:S01]  /*bf50*/  HMMA.16816.F32 R172, R16, R30, R172 ;  /* 0x0000001e10ac723c */ /* 0x000fe200000018ac */
[----:B------:R-:W2:Y:S04]  /*bf60*/  LDSM.16.M88.4 R28, [R207] ;  /* 0x00000000cf1c783b */ /* 0x000ea80000000200 */
[----:B------:R-:W-:Y:S01]  /*bf70*/  LDSM.16.M88.4 R16, [R226+0xc000] ;  /* 0x00c00000e210783b */ /* 0x000fe20000000200 */
[C---:B-----5:R-:W-:Y:S06]  /*bf80*/  HMMA.16816.F32 R24, R200.reuse, R4, R24 ;  /* 0x00000004c818723c */ /* 0x060fec0000001818 */
[C---:B------:R-:W-:Y:S01]  /*bf90*/  HMMA.16816.F32 R20, R200.reuse, R6, R20 ;  /* 0x00000006c814723c */ /* 0x040fe20000001814 */
[----:B------:R-:W3:Y:S05]  /*bfa0*/  LDSM.16.M88.4 R4, [R223+0x16000] ;  /* 0x01600000df04783b */ /* 0x000eea0000000200 */
[C---:B-1----:R-:W-:Y:S06]  /*bfb0*/  HMMA.16816.F32 R168, R200.reuse, R188, R168 ;  /* 0x000000bcc8a8723c */ /* 0x042fec00000018a8 */
[C---:B------:R-:W-:Y:S06]  /*bfc0*/  HMMA.16816.F32 R164, R200.reuse, R190, R164 ;  /* 0x000000bec8a4723c */ /* 0x040fec00000018a4 */
[C---:B------:R-:W-:Y:S06]  /*bfd0*/  HMMA.16816.F32 R176, R200.reuse, R192, R176 ;  /* 0x000000c0c8b0723c */ /* 0x040fec00000018b0 */
[----:B------:R-:W-:Y:S01]  /*bfe0*/  HMMA.16816.F32 R172, R200, R194, R172 ;  /* 0x000000c2c8ac723c */ /* 0x000fe200000018ac */
[----:B------:R-:W1:Y:S05]  /*bff0*/  LDSM.16.M88.4 R192, [R206] ;  /* 0x00000000cec0783b */ /* 0x000e6a0000000200 */
[C---:B--2---:R-:W-:Y:S06]  /*c000*/  HMMA.16816.F32 R24, R32.reuse, R28, R24 ;  /* 0x0000001c2018723c */ /* 0x044fec0000001818 */
[----:B------:R-:W-:Y:S01]  /*c010*/  HMMA.16816.F32 R188, R32, R30, R20 ;  /* 0x0000001e20bc723c */ /* 0x000fe20000001814 */
[----:B------:R-:W-:Y:S04]  /*c020*/  LDSM.16.M88.4 R28, [R225+0xc000] ;  /* 0x00c00000e11c783b */ /* 0x000fe80000000200 */
[----:B------:R-:W2:Y:S01]  /*c030*/  LDSM.16.M88.4 R20, [R216+0x6000] ;  /* 0x00600000d814783b */ /* 0x000ea20000000200 */
[C---:B------:R-:W-:Y:S06]  /*c040*/  HMMA.16816.F32 R184, R200.reuse, R196, R184 ;  /* 0x000000c4c8b8723c */ /* 0x040fec00000018b8 */
[----:B------:R-:W-:Y:S01]  /*c050*/  HMMA.16816.F32 R180, R200, R198, R180 ;  /* 0x000000c6c8b4723c */ /* 0x000fe200000018b4 */
[----:B------:R-:W4:Y:S05]  /*c060*/  LDSM.16.M88.4 R196, [R205] ;  /* 0x00000000cdc4783b */ /* 0x000f2a0000000200 */
[C---:B---3--:R-:W-:Y:S06]  /*c070*/  HMMA.16816.F32 R24, R16.reuse, R4, R24 ;  /* 0x000000041018723c */ /* 0x048fec0000001818 */
[----:B------:R-:W-:Y:S01]  /*c080*/  HMMA.16816.F32 R188, R16, R6, R188 ;  /* 0x0000000610bc723c */ /* 0x000fe200000018bc */
[----:B------:R-:W3:Y:S05]  /*c090*/  LDSM.16.M88.4 R4, [R223+0x16800] ;  /* 0x01680000df04783b */ /* 0x000eea0000000200 */
[C---:B-1----:R-:W-:Y:S06]  /*c0a0*/  HMMA.16816.F32 R184, R32.reuse, R192, R184 ;  /* 0x000000c020b8723c */ /* 0x042fec00000018b8 */
[----:B------:R-:W-:Y:S06]  /*c0b0*/  HMMA.16816.F32 R180, R32, R194, R180 ;  /* 0x000000c220b4723c */ /* 0x000fec00000018b4 */
[C---:B--2---:R-:W-:Y:S06]  /*c0c0*/  HMMA.16816.F32 R24, R28.reuse, R20, R24 ;  /* 0x000000141c18723c */ /* 0x044fec0000001818 */
[----:B------:R-:W-:Y:S01]  /*c0d0*/  HMMA.16816.F32 R188, R28, R22, R188 ;  /* 0x000000161cbc723c */ /* 0x000fe200000018bc */
[----:B------:R-:W1:Y:S05]  /*c0e0*/  LDSM.16.M88.4 R20, [R204] ;  /* 0x00000000cc14783b */ /* 0x000e6a0000000200 */
[C---:B----4-:R-:W-:Y:S06]  /*c0f0*/  HMMA.16816.F32 R176, R32.reuse, R196, R176 ;  /* 0x000000c420b0723c */ /* 0x050fec00000018b0 */
[----:B------:R-:W-:Y:S01]  /*c100*/  HMMA.16816.F32 R196, R32, R198, R172 ;  /* 0x000000c620c4723c */ /* 0x000fe200000018ac */
[----:B------:R-:W2:Y:S05]  /*c110*/  LDSM.16.M88.4 R172, [R216+0x6800] ;  /* 0x00680000d8ac783b */ /* 0x000eaa0000000200 */
[C---:B---3--:R-:W-:Y:S01]  /*c120*/  HMMA.16816.F32 R184, R16.reuse, R4, R184 ;  /* 0x0000000410b8723c */ /* 0x048fe200000018b8 */
[----:B------:R-:W-:Y:S01]  /*c130*/  FMUL.FTZ R25, R25, UR39 ;  /* 0x0000002719197c20 */ /* 0x000fe20008410000 */
[----:B------:R-:W-:Y:S01]  /*c140*/  FMUL.FTZ R3, R24, UR39 ;  /* 0x0000002718037c20 */ /* 0x000fe20008410000 */
[----:B------:R-:W-:Y:S01]  /*c150*/  FMUL.FTZ R193, R26, UR39 ;  /* 0x000000271ac17c20 */ /* 0x000fe20008410000 */
[----:B------:R-:W-:Y:S01]  /*c160*/  FMUL.FTZ R194, R27, UR39 ;  /* 0x000000271bc27c20 */ /* 0x000fe20008410000 */
[----:B------:R3:W4:Y:S01]  /*c170*/  MUFU.TANH R192, R25 ;  /* 0x0000001900c07308 */ /* 0x0007220000002400 */
[----:B------:R-:W-:Y:S01]  /*c180*/  HMMA.16816.F32 R180, R16, R6, R180 ;  /* 0x0000000610b4723c */ /* 0x000fe200000018b4 */
[----:B------:R-:W5:Y:S01]  /*c190*/  LDSM.16.M88.4 R4, [R223+0x17000] ;  /* 0x01700000df04783b */ /* 0x000f620000000200 */
[----:B------:R-:W-:Y:S01]  /*c1a0*/  FMUL.FTZ R188, R188, UR39 ;  /* 0x00000027bcbc7c20 */ /* 0x000fe20008410000 */
[----:B------:R-:W-:Y:S01]  /*c1b0*/  FMUL.FTZ R189, R189, UR39 ;  /* 0x00000027bdbd7c20 */ /* 0x000fe20008410000 */
[----:B------:R-:W-:Y:S01]  /*c1c0*/  FMUL.FTZ R190, R190, UR39 ;  /* 0x00000027bebe7c20 */ /* 0x000fe20008410000 */
[----:B------:R-:W-:-:S02]  /*c1d0*/  FMUL.FTZ R191, R191, UR39 ;  /* 0x00000027bfbf7c20 */ /* 0x000fc40008410000 */
[----:B------:R-:W2:Y:S08]  /*c1e0*/  MUFU.TANH R3, R3 ;  /* 0x0000000300037308 */ /* 0x000eb00000002400 */
[----:B------:R-:W4:Y:S01]  /*c1f0*/  MUFU.TANH R193, R193 ;  /* 0x000000c100c17308 */ /* 0x000f220000002400 */
[----:B---3--:R-:W3:Y:S01]  /*c200*/  LDSM.16.M88.4 R24, [R216+0x7000] ;  /* 0x00700000d818783b */ /* 0x008ee20000000200 */
[C---:B-1----:R-:W-:Y:S06]  /*c210*/  HMMA.16816.F32 R168, R32.reuse, R20, R168 ;  /* 0x0000001420a8723c */ /* 0x042fec00000018a8 */
[----:B------:R-:W-:Y:S01]  /*c220*/  HMMA.16816.F32 R164, R32, R22, R164 ;  /* 0x0000001620a4723c */ /* 0x000fe200000018a4 */
[----:B------:R-:W1:Y:S05]  /*c230*/  MUFU.TANH R194, R194 ;  /* 0x000000c200c27308 */ /* 0x000e6a0000002400 */
[C---:B--2---:R-:W-:Y:S03]  /*c240*/  HMMA.16816.F32 R184, R28.reuse, R172, R184 ;  /* 0x000000ac1cb8723c */ /* 0x044fe600000018b8 */
[----:B------:R-:W2:Y:S03]  /*c250*/  MUFU.TANH R188, R188 ;  /* 0x000000bc00bc7308 */ /* 0x000ea60000002400 */
[----:B------:R-:W-:Y:S01]  /*c260*/  HMMA.16816.F32 R180, R28, R174, R180 ;  /* 0x000000ae1cb4723c */ /* 0x000fe200000018b4 */
[----:B------:R-:W4:Y:S04]  /*c270*/  LDSM.16.M88.4 R172, [R223+0x17800] ;  /* 0x01780000dfac783b */ /* 0x000f280000000200 */
[----:B------:R-:W1:Y:S01]  /*c280*/  MUFU.TANH R189, R189 ;  /* 0x000000bd00bd7308 */ /* 0x000e620000002400 */
[C---:B-----5:R-:W-:Y:S06]  /*c290*/  HMMA.16816.F32 R176, R16.reuse, R4, R176 ;  /* 0x0000000410b0723c */ /* 0x060fec00000018b0 */
[----:B------:R-:W-:Y:S01]  /*c2a0*/  HMMA.16816.F32 R196, R16, R6, R196 ;  /* 0x0000000610c4723c */ /* 0x000fe200000018c4 */
[----:B------:R-:W5:Y:S01]  /*c2b0*/  LDSM.16.M88.4 R4, [R216+0x7800] ;  /* 0x00780000d804783b */ /* 0x000f620000000200 */
[----:B------:R-:W1:Y:S01]  /*c2c0*/  MUFU.TANH R190, R190 ;  /* 0x000000be00be7308 */ /* 0x000e620000002400 */
[----:B------:R-:W-:-:S04]  /*c2d0*/  DEPBAR.LE SB0, 0x0 ;  /* 0x000080000000791a */ /* 0x000fc80000000000 */
[----:B------:R-:W-:Y:S01]  /*c2e0*/  FMUL.FTZ R195, R184, UR39 ;  /* 0x00000027b8c37c20 */ /* 0x000fe20008410000 */
[----:B------:R-:W-:Y:S01]  /*c2f0*/  FMUL.FTZ R184, R185, UR39 ;  /* 0x00000027b9b87c20 */ /* 0x000fe20008410000 */
[----:B------:R-:W-:Y:S01]  /*c300*/  FMUL.FTZ R185, R186, UR39 ;  /* 0x00000027bab97c20 */ /* 0x000fe20008410000 */
[----:B------:R-:W-:Y:S01]  /*c310*/  FMUL.FTZ R186, R187, UR39 ;  /* 0x00000027bbba7c20 */ /* 0x000fe20008410000 */
[----:B------:R-:W1:Y:S01]  /*c320*/  MUFU.TANH R191, R191 ;  /* 0x000000bf00bf7308 */ /* 0x000e620000002400 */
[----:B------:R-:W-:Y:S01]  /*c330*/  FMUL.FTZ R33, R183, UR39 ;  /* 0x00000027b7217c20 */ /* 0x000fe20008410000 */
[----:B------:R-:W-:Y:S01]  /*c340*/  FMUL.FTZ R35, R182, UR39 ;  /* 0x00000027b6237c20 */ /* 0x000fe20008410000 */
[----:B------:R-:W-:-:S04]  /*c350*/  FMUL.FTZ R180, R180, UR39 ;  /* 0x00000027b4b47c20 */ /* 0x000fc80008410000 */
[C---:B---3--:R-:W-:Y:S01]  /*c360*/  HMMA.16816.F32 R176, R28.reuse, R24, R176 ;  /* 0x000000181cb0723c */ /* 0x048fe200000018b0 */
[----:B------:R-:W3:Y:S05]  /*c370*/  MUFU.TANH R195, R195 ;  /* 0x000000c300c37308 */ /* 0x000eea0000002400 */
[----:B------:R-:W-:Y:S01]  /*c380*/  HMMA.16816.F32 R196, R28, R26, R196 ;  /* 0x0000001a1cc4723c */ /* 0x000fe200000018c4 */
[----:B------:R-:W-:Y:S02]  /*c390*/  FMUL.FTZ R24, R181, UR39 ;  /* 0x00000027b5187c20 */ /* 0x000fe40008410000 */
[----:B------:R-:W1:Y:S03]  /*c3a0*/  MUFU.TANH R184, R184 ;  /* 0x000000b800b87308 */ /* 0x000e660000002400 */
[C---:B----4-:R-:W-:Y:S05]  /*c3b0*/  HMMA.16816.F32 R168, R16.reuse, R172, R168 ;  /* 0x000000ac10a8723c */ /* 0x050fea00000018a8 */
[----:B------:R-:W4:Y:S01]  /*c3c0*/  MUFU.TANH R185, R185 ;  /* 0x000000b900b97308 */ /* 0x000f220000002400 */
[----:B------:R-:W-:Y:S06]  /*c3d0*/  HMMA.16816.F32 R164, R16, R174, R164 ;  /* 0x000000ae10a4723c */ /* 0x000fec00000018a4 */
[----:B------:R-:W-:Y:S01]  /*c3e0*/  FMUL.FTZ R26, R177, UR39 ;  /* 0x00000027b11a7c20 */ /* 0x000fe20008410000 */
[----:B------:R-:W-:Y:S01]  /*c3f0*/  FMUL.FTZ R179, R179, UR39 ;  /* 0x00000027b3b37c20 */ /* 0x000fe20008410000 */
[----:B------:R-:W-:Y:S01]  /*c400*/  FMUL.FTZ R176, R176, UR39 ;  /* 0x00000027b0b07c20 */ /* 0x000fe20008410000 */
[----:B------:R-:W-:Y:S01]  /*c410*/  FMUL.FTZ R178, R178, UR39 ;  /* 0x00000027b2b27c20 */ /* 0x000fe20008410000 */
[----:B------:R-:W1:Y:S02]  /*c420*/  MUFU.TANH R186, R186 ;  /* 0x000000ba00ba7308 */ /* 0x000e640000002400 */
[----:B------:R-:W-:Y:S01]  /*c430*/  FMUL.FTZ R199, R199, UR39 ;  /* 0x00000027c7c77c20 */ /* 0x000fe20008410000 */
[----:B------:R-:W-:Y:S01]  /*c440*/  FMUL.FTZ R196, R196, UR39 ;  /* 0x00000027c4c47c20 */ /* 0x000fe20008410000 */
[----:B------:R-:W-:Y:S01]  /*c450*/  FMUL.FTZ R197, R197, UR39 ;  /* 0x00000027c5c57c20 */ /* 0x000fe20008410000 */
[----:B------:R-:W-:-:S03]  /*c460*/  FMUL.FTZ R198, R198, UR39 ;  /* 0x00000027c6c67c20 */ /* 0x000fc60008410000 */
[C---:B-----5:R-:W-:Y:S01]  /*c470*/  HMMA.16816.F32 R168, R28.reuse, R4, R168 ;  /* 0x000000041ca8723c */ /* 0x060fe200000018a8 */
[----:B------:R1:W1:Y:S05]  /*c480*/  MUFU.TANH R203, R179 ;  /* 0x000000b300cb7308 */ /* 0x00026a0000002400 */
[----:B------:R-:W-:Y:S03]  /*c490*/  HMMA.16816.F32 R164, R28, R6, R164 ;  /* 0x000000061ca4723c */ /* 0x000fe600000018a4 */
[----:B------:R1:W1:Y:S08]  /*c4a0*/  MUFU.TANH R25, R180 ;  /* 0x000000b400197308 */ /* 0x0002700000002400 */
[----:B------:R-:W1:Y:S07]  /*c4b0*/  MUFU.TANH R24, R24 ;  /* 0x0000001800187308 */ /* 0x000e6e0000002400 */
        /* <DEDUP_REMOVED lines=9> */
[----:B------:R-:W1:Y:S08]  /*c550*/  MUFU.TANH R33, R33 ;  /* 0x0000002100217308 */ /* 0x000e700000002400 */
[----:B------:R1:W1:Y:S08]  /*c560*/  MUFU.TANH R182, R176 ;  /* 0x000000b000b67308 */ /* 0x0002700000002400 */
[----:B------:R-:W1:Y:S08]  /*c570*/  MUFU.TANH R26, R26 ;  /* 0x0000001a001a7308 */ /* 0x000e700000002400 */
[----:B------:R1:W1:Y:S08]  /*c580*/  MUFU.TANH R233, R178 ;  /* 0x000000b200e97308 */ /* 0x0002700000002400 */
[----:B------:R1:W1:Y:S08]  /*c590*/  MUFU.TANH R251, R196 ;  /* 0x000000c400fb7308 */ /* 0x0002700000002400 */
[----:B------:R1:W1:Y:S08]  /*c5a0*/  MUFU.TANH R235, R197 ;  /* 0x000000c500eb7308 */ /* 0x0002700000002400 */
[----:B------:R1:W1:Y:S08]  /*c5b0*/  MUFU.TANH R201, R198 ;  /* 0x000000c600c97308 */ /* 0x0002700000002400 */
[----:B------:R-:W1:Y:S08]  /*c5c0*/  MUFU.TANH R199, R199 ;  /* 0x000000c700c77308 */ /* 0x000e700000002400 */
[----:B------:R-:W1:Y:S08]  /*c5d0*/  MUFU.TANH R28, R28 ;  /* 0x0000001c001c7308 */ /* 0x000e700000002400 */
[----:B------:R-:W1:Y:S08]  /*c5e0*/  MUFU.TANH R187, R187 ;  /* 0x000000bb00bb7308 */ /* 0x000e700000002400 */
[----:B------:R-:W1:Y:S08]  /*c5f0*/  MUFU.TANH R27, R27 ;  /* 0x0000001b001b7308 */ /* 0x000e700000002400 */
[----:B------:R-:W1:Y:S08]  /*c600*/  MUFU.TANH R183, R183 ;  /* 0x000000b700b77308 */ /* 0x000e700000002400 */
[----:B------:R1:W1:Y:S08]  /*c610*/  MUFU.TANH R171, R164 ;  /* 0x000000a400ab7308 */ /* 0x0002700000002400 */
[----:B------:R1:W1:Y:S08]  /*c620*/  MUFU.TANH R169, R165 ;  /* 0x000000a500a97308 */ /* 0x0002700000002400 */
[----:B------:R1:W1:Y:S08]  /*c630*/  MUFU.TANH R181, R166 ;  /* 0x000000a600b57308 */ /* 0x0002700000002400 */
[----:B------:R1:W1:Y:S01]  /*c640*/  MUFU.TANH R179, R167 ;  /* 0x000000a700b37308 */ /* 0x0002620000002400 */
[----:B------:R-:W-:Y:S06]  /*c650*/  BAR.SYNC.DEFER_BLOCKING 0x0 ;  /* 0x0000000000007b1d */ /* 0x000fec0000010000 */
[----:B--234-:R-:W-:Y:S05]  /*c660*/  @!P0 BRA `(.L_x_2228) ;  /* 0x0000000400448947 */ /* 0x01cfea0003800000 */
[----:B------:R-:W-:Y:S01]  /*c670*/  UIADD3 UR22, UR22, -0x4, URZ ;  /* 0xfffffffc16167890 */ /* 0x000fe2000fffe03f */
[----:B------:R-:W2:Y:S01]  /*c680*/  @!P5 LDC.64 R22, c[0x0][0x218] ;  /* 0x00008600ff16db82 */ /* 0x000ea20000000a00 */
[----:B------:R3:W-:Y:S01]  /*c690*/  @P5 STS.128 [R238+0x10000], RZ ;  /* 0x010000ffee005388 */ /* 0x0007e20000000c00 */
[----:B------:R-:W-:Y:S01]  /*c6a0*/  BSSY B0, `(.L_x_2229) ;  /* 0x000004c000007945 */ /* 0x000fe20003800000 */
[----:B------:R-:W-:Y:S02]  /*c6b0*/  USHF.R.S32.HI UR4, URZ, 0x1f, UR22 ;  /* 0x0000001f3f047899 */ /* 0x000fe40008011416 */
[----:B------:R-:W-:Y:S02]  /*c6c0*/  UIMAD.WIDE.U32 UR6, UR22, UR12, URZ ;  /* 0x0000000c160672a5 */ /* 0x000fe4000f8e003f */
[----:B------:R-:W-:Y:S01]  /*c6d0*/  UIMAD UR4, UR4, UR12, URZ ;  /* 0x0000000c040472a4 */ /* 0x000fe2000f8e023f */
[----:B------:R-:W4:Y:S03]  /*c6e0*/  @!P4 LDC.64 R20, c[0x0][0x218] ;  /* 0x00008600ff14cb82 */ /* 0x000f260000000a00 */
[----:B------:R-:W-:Y:S01]  /*c6f0*/  UIMAD UR4, UR22, UR13, UR4 ;  /* 0x0000000d160472a4 */ /* 0x000fe2000f8e0204 */
[----:B-1----:R-:W-:-:S02]  /*c700*/  IMAD.U32 R164, RZ, RZ, UR6 ;  /* 0x00000006ffa47e24 */ /* 0x002fc4000f8e00ff */
[----:B------:R-:W-:Y:S01]  /*c710*/  IMAD.U32 R165, RZ, RZ, UR7 ;  /* 0x00000007ffa57e24 */ /* 0x000fe2000f8e00ff */
[----:B------:R-:W-:Y:S01]  /*c720*/  UIADD3 UR4, UR7, UR4, URZ ;  /* 0x0000000407047290 */ /* 0x000fe2000fffe03f */
[----:B------:R-:W1:Y:S01]  /*c730*/  @!P3 LDC.64 R18, c[0x0][0x218] ;  /* 0x00008600ff12bb82 */ /* 0x000e620000000a00 */
[----:B------:R-:W-:-:S04]  /*c740*/  LEA R30, P0, R164, R242, 0x6 ;  /* 0x000000f2a41e7211 */ /* 0x000fc800078030ff */
[----:B------:R-:W-:-:S03]  /*c750*/  IMAD.U32 R29, RZ, RZ, UR4 ;  /* 0x00000004ff1d7e24 */ /* 0x000fc6000f8e00ff */
[----:B------:R-:W5:Y:S02]  /*c760*/  @!P2 LDC.64 R16, c[0x0][0x218] ;  /* 0x00008600ff10ab82 */ /* 0x000f640000000a00 */
[----:B------:R-:W-:Y:S02]  /*c770*/  LEA.HI.X R29, R164, R249, R29, 0x6, P0 ;  /* 0x000000f9a41d7211 */ /* 0x000fe400000f341d */
[----:B--2---:R-:W-:-:S04]  /*c780*/  @!P5 LEA R164, P1, R30, R22, 0x1 ;  /* 0x000000161ea4d211 */ /* 0x004fc800078208ff */
[----:B------:R-:W2:Y:S01]  /*c790*/  @!P5 LDC.64 R14, c[0x0][0x218] ;  /* 0x00008600ff0edb82 */ /* 0x000ea20000000a00 */
[C---:B----4-:R-:W-:Y:S02]  /*c7a0*/  @!P4 LEA R22, P0, R30.reuse, R20, 0x1 ;  /* 0x000000141e16c211 */ /* 0x050fe400078008ff */
[C-C-:B------:R-:W-:Y:S02]  /*c7b0*/  @!P5 LEA.HI.X R165, R30.reuse, R23, R29.reuse, 0x1, P1 ;  /* 0x000000171ea5d211 */ /* 0x140fe400008f0c1d */
[C-C-:B------:R-:W-:Y:S02]  /*c7c0*/  @!P4 LEA.HI.X R23, R30.reuse, R21, R29.reuse, 0x1, P0 ;  /* 0x000000151e17c211 */ /* 0x140fe400000f0c1d */
[C---:B------:R-:W-:Y:S01]  /*c7d0*/  IADD3 R20, P0, R30.reuse, UR14, RZ ;  /* 0x0000000e1e147c10 */ /* 0x040fe2000ff1e0ff */
[----:B------:R-:W4:Y:S01]  /*c7e0*/  @!P4 LDC.64 R6, c[0x0][0x218] ;  /* 0x00008600ff06cb82 */ /* 0x000f220000000a00 */
        /* <DEDUP_REMOVED lines=55> */
.L_x_2230:
[----:B------:R-:W-:Y:S05]  /*cb60*/  BSYNC B0 ;  /* 0x0000000000007941 */ /* 0x000fea0003800000 */
.L_x_2229:
[----:B------:R-:W0:Y:S02]  /*cb70*/  LDGDEPBAR ;  /* 0x00000000000079af */ /* 0x000e240000000000 */
.L_x_2228:
[----:B-1-3--:R-:W-:-:S04]  /*cb80*/  MOV R4, UR20 ;  /* 0x0000001400047c02 */ /* 0x00afc80008000f00 */
[----:B------:R-:W-:-:S04]  /*cb90*/  LEA R4, R4, R247, 0x6 ;  /* 0x000000f704047211 */ /* 0x000fc800078e30ff */
[C---:B------:R-:W-:Y:S02]  /*cba0*/  IADD3 R6, R4.reuse, 0x1, RZ ;  /* 0x0000000104067810 */ /* 0x040fe40007ffe0ff */
[C---:B------:R-:W-:Y:S02]  /*cbb0*/  IADD3 R5, R4.reuse, 0x8, RZ ;  /* 0x0000000804057810 */ /* 0x040fe40007ffe0ff */
[-C--:B------:R-:W-:Y:S02]  /*cbc0*/  ISETP.GE.AND P3, PT, R4, R245.reuse, PT ;  /* 0x000000f50400720c */ /* 0x080fe40003f66270 */
[C---:B------:R-:W-:Y:S02]  /*cbd0*/  ISETP.GE.AND P2, PT, R6.reuse, R245, PT ;  /* 0x000000f50600720c */ /* 0x040fe40003f46270 */
[----:B------:R-:W-:Y:S02]  /*cbe0*/  ISETP.GE.AND P5, PT, R6, R239, PT ;  /* 0x000000ef0600720c */ /* 0x000fe40003fa6270 */
[----:B------:R-:W-:-:S02]  /*cbf0*/  ISETP.GE.AND P1, PT, R5, R245, PT ;  /* 0x000000f50500720c */ /* 0x000fc40003f26270 */
[CC--:B------:R-:W-:Y:S02]  /*cc00*/  ISETP.GE.AND P4, PT, R5.reuse, R239.reuse, PT ;  /* 0x000000ef0500720c */ /* 0x0c0fe40003f86270 */
[C---:B------:R-:W-:Y:S02]  /*cc10*/  ISETP.GE.AND P6, PT, R4.reuse, R239, PT ;  /* 0x000000ef0400720c */ /* 0x040fe40003fc6270 */
[-C--:B------:R-:W-:Y:S02]  /*cc20*/  ISETP.LT.OR P3, PT, R4, R246.reuse, P3 ;  /* 0x000000f60400720c */ /* 0x080fe40001f61670 */
[C---:B------:R-:W-:Y:S02]  /*cc30*/  ISETP.LT.OR P2, PT, R6.reuse, R246, P2 ;  /* 0x000000f60600720c */ /* 0x040fe40001741670 */
[----:B------:R-:W-:Y:S02]  /*cc40*/  ISETP.LT.OR P5, PT, R6, R244, P5 ;  /* 0x000000f40600720c */ /* 0x000fe40002fa1670 */
[----:B------:R-:W-:-:S02]  /*cc50*/  ISETP.LT.OR P1, PT, R5, R246, P1 ;  /* 0x000000f60500720c */ /* 0x000fc40000f21670 */
[-C--:B------:R-:W-:Y:S02]  /*cc60*/  ISETP.LT.OR P4, PT, R5, R244.reuse, P4 ;  /* 0x000000f40500720c */ /* 0x080fe40002781670 */
[C---:B------:R-:W-:Y:S02]  /*cc70*/  ISETP.LT.OR P6, PT, R4.reuse, R244, P6 ;  /* 0x000000f40400720c */ /* 0x040fe400037c1670 */
[C---:B------:R-:W-:Y:S02]  /*cc80*/  IADD3 R6, R4.reuse, 0x9, RZ ;  /* 0x0000000904067810 */ /* 0x040fe40007ffe0ff */
[----:B------:R-:W-:Y:S02]  /*cc90*/  IADD3 R5, R4, 0x10, RZ ;  /* 0x0000001004057810 */ /* 0x000fe40007ffe0ff */
[----:B------:R-:W-:Y:S02]  /*cca0*/  FSEL R3, R3, -INF , !P3 ;  /* 0xff80000003037808 */ /* 0x000fe40005800000 */
[----:B------:R-:W-:-:S02]  /*ccb0*/  FSEL R7, R193, -INF , !P6 ;  /* 0xff800000c1077808 */ /* 0x000fc40007000000 */
[----:B------:R-:W-:Y:S02]  /*ccc0*/  FSEL R19, R192, -INF , !P2 ;  /* 0xff800000c0137808 */ /* 0x000fe40005000000 */
[CC--:B------:R-:W-:Y:S02]  /*ccd0*/  ISETP.GE.AND P0, PT, R6.reuse, R245.reuse, PT ;  /* 0x000000f50600720c */ /* 0x0c0fe40003f06270 */
[C---:B------:R-:W-:Y:S02]  /*cce0*/  ISETP.GE.AND P6, PT, R5.reuse, R245, PT ;  /* 0x000000f50500720c */ /* 0x040fe40003fc6270 */
[-C--:B------:R-:W-:Y:S02]  /*ccf0*/  ISETP.GE.AND P2, PT, R5, R239.reuse, PT ;  /* 0x000000ef0500720c */ /* 0x080fe40003f46270 */
[----:B------:R-:W-:Y:S02]  /*cd00*/  ISETP.GE.AND P3, PT, R6, R239, PT ;  /* 0x000000ef0600720c */ /* 0x000fe40003f66270 */
[----:B------:R-:W-:-:S02]  /*cd10*/  FMNMX.FTZ R16, R2, R3, !PT ;  /* 0x0000000302107209 */ /* 0x000fc40007810000 */
[CC--:B------:R-:W-:Y:S02]  /*cd20*/  ISETP.LT.OR P0, PT, R6.reuse, R246.reuse, P0 ;  /* 0x000000f60600720c */ /* 0x0c0fe40000701670 */
[C---:B------:R-:W-:Y:S02]  /*cd30*/  ISETP.LT.OR P6, PT, R5.reuse, R246, P6 ;  /* 0x000000f60500720c */ /* 0x040fe400037c1670 */
[-C--:B------:R-:W-:Y:S02]  /*cd40*/  ISETP.LT.OR P2, PT, R5, R244.reuse, P2 ;  /* 0x000000f40500720c */ /* 0x080fe40001741670 */
[----:B------:R-:W-:Y:S02]  /*cd50*/  ISETP.LT.OR P3, PT, R6, R244, P3 ;  /* 0x000000f40600720c */ /* 0x000fe40001f61670 */
[C---:B------:R-:W-:Y:S02]  /*cd60*/  IADD3 R5, R4.reuse, 0x18, RZ ;  /* 0x0000001804057810 */ /* 0x040fe40007ffe0ff */
[----:B------:R-:W-:-:S02]  /*cd70*/  IADD3 R6, R4, 0x11, RZ ;  /* 0x0000001104067810 */ /* 0x000fc40007ffe0ff */
[----:B------:R-:W-:Y:S02]  /*cd80*/  FSEL R23, R188, -INF , !P1 ;  /* 0xff800000bc177808 */ /* 0x000fe40004800000 */
[----:B------:R-:W-:Y:S02]  /*cd90*/  FMNMX.FTZ R16, R19, R16, !PT ;  /* 0x0000001013107209 */ /* 0x000fe40007810000 */
[----:B------:R-:W-:Y:S02]  /*cda0*/  FSEL R17, R190, -INF , !P4 ;  /* 0xff800000be117808 */ /* 0x000fe40006000000 */
[----:B------:R-:W-:Y:S02]  /*cdb0*/  FSEL R21, R189, -INF , !P0 ;  /* 0xff800000bd157808 */ /* 0x000fe40004000000 */
[----:B------:R-:W-:Y:S02]  /*cdc0*/  FSEL R15, R194, -INF , !P5 ;  /* 0xff800000c20f7808 */ /* 0x000fe40006800000 */
[----:B------:R-:W-:-:S02]  /*cdd0*/  ISETP.GE.AND P4, PT, R5, R245, PT ;  /* 0x000000f50500720c */ /* 0x000fc40003f86270 */
[----:B------:R-:W-:Y:S02]  /*cde0*/  ISETP.GE.AND P0, PT, R5, R239, PT ;  /* 0x000000ef0500720c */ /* 0x000fe40003f06270 */
[C---:B------:R-:W-:Y:S02]  /*cdf0*/  ISETP.GE.AND P5, PT, R6.reuse, R245, PT ;  /* 0x000000f50600720c */ /* 0x040fe40003fa6270 */
[----:B------:R-:W-:Y:S02]  /*ce00*/  ISETP.GE.AND P1, PT, R6, R239, PT ;  /* 0x000000ef0600720c */ /* 0x000fe40003f26270 */
[----:B------:R-:W-:Y:S02]  /*ce10*/  FMNMX.FTZ R16, R23, R16, !PT ;  /* 0x0000001017107209 */ /* 0x000fe40007810000 */
[----:B------:R-:W-:Y:S02]  /*ce20*/  IADD3 R14, R4, 0x19, RZ ;  /* 0x00000019040e7810 */ /* 0x000fe40007ffe0ff */
[----:B------:R-:W-:-:S02]  /*ce30*/  ISETP.LT.OR P4, PT, R5, R246, P4 ;  /* 0x000000f60500720c */ /* 0x000fc40002781670 */
[----:B------:R-:W-:Y:S02]  /*ce40*/  ISETP.LT.OR P0, PT, R5, R244, P0 ;  /* 0x000000f40500720c */ /* 0x000fe40000701670 */
[C---:B------:R-:W-:Y:S02]  /*ce50*/  ISETP.LT.OR P5, PT, R6.reuse, R246, P5 ;  /* 0x000000f60600720c */ /* 0x040fe40002fa1670 */
[----:B------:R-:W-:Y:S02]  /*ce60*/  ISETP.LT.OR P1, PT, R6, R244, P1 ;  /* 0x000000f40600720c */ /* 0x000fe40000f21670 */
[----:B------:R-:W-:Y:S02]  /*ce70*/  FSEL R5, R191, -INF , !P3 ;  /* 0xff800000bf057808 */ /* 0x000fe40005800000 */
[----:B------:R-:W-:Y:S02]  /*ce80*/  FSEL R193, R195, -INF , !P6 ;  /* 0xff800000c3c17808 */ /* 0x000fe40007000000 */
[----:B------:R-:W-:-:S02]  /*ce90*/  FMNMX.FTZ R16, R21, R16, !PT ;  /* 0x0000001015107209 */ /* 0x000fc40007810000 */
[----:B------:R-:W-:Y:S02]  /*cea0*/  IADD3 R6, R4, 0x20, RZ ;  /* 0x0000002004067810 */ /* 0x000fe40007ffe0ff */
[C---:B------:R-:W-:Y:S02]  /*ceb0*/  ISETP.GE.AND P3, PT, R14.reuse, R245, PT ;  /* 0x000000f50e00720c */ /* 0x040fe40003f66270 */
[----:B------:R-:W-:Y:S02]  /*cec0*/  ISETP.GE.AND P6, PT, R14, R239, PT ;  /* 0x000000ef0e00720c */ /* 0x000fe40003fc6270 */
[----:B------:R-:W-:Y:S02]  /*ced0*/  FSEL R197, R185, -INF , !P2 ;  /* 0xff800000b9c57808 */ /* 0x000fe40005000000 */
[----:B------:R-:W-:Y:S02]  /*cee0*/  FSEL R191, R184, -INF , !P5 ;  /* 0xff800000b8bf7808 */ /* 0x000fe40006800000 */
[----:B------:R-:W-:-:S02]  /*cef0*/  FMNMX.FTZ R18, R193, R16, !PT ;  /* 0x00000010c1127209 */ /* 0x000fc40007810000 */
[C---:B------:R-:W-:Y:S02]  /*cf00*/  ISETP.GE.AND P2, PT, R6.reuse, R245, PT ;  /* 0x000000f50600720c */ /* 0x040fe40003f46270 */
[----:B------:R-:W-:Y:S02]  /*cf10*/  ISETP.GE.AND P5, PT, R6, R239, PT ;  /* 0x000000ef0600720c */ /* 0x000fe40003fa6270 */
[C---:B------:R-:W-:Y:S02]  /*cf20*/  ISETP.LT.OR P3, PT, R14.reuse, R246, P3 ;  /* 0x000000f60e00720c */ /* 0x040fe40001f61670 */
[----:B------:R-:W-:Y:S02]  /*cf30*/  ISETP.LT.OR P6, PT, R14, R244, P6 ;  /* 0x000000f40e00720c */ /* 0x000fe400037c1670 */
[----:B------:R-:W-:Y:S02]  /*cf40*/  FMNMX.FTZ R16, R0, R7, !PT ;  /* 0x0000000700107209 */ /* 0x000fe40007810000 */
[----:B------:R-:W-:-:S02]  /*cf50*/  IADD3 R14, R4, 0x21, RZ ;  /* 0x00000021040e7810 */ /* 0x000fc40007ffe0ff */
[----:B------:R-:W-:Y:S02]  /*cf60*/  FSEL R31, R25, -INF , !P4 ;  /* 0xff800000191f7808 */ /* 0x000fe40006000000 */
[----:B------:R-:W-:Y:S02]  /*cf70*/  FMNMX.FTZ R18, R191, R18, !PT ;  /* 0x00000012bf127209 */ /* 0x000fe40007810000 */
[C---:B------:R-:W-:Y:S02]  /*cf80*/  ISETP.LT.OR P2, PT, R6.reuse, R246, P2 ;  /* 0x000000f60600720c */ /* 0x040fe40001741670 */
[----:B------:R-:W-:Y:S02]  /*cf90*/  ISETP.LT.OR P5, PT, R6, R244, P5 ;  /* 0x000000f40600720c */ /* 0x000fe40002fa1670 */
[----:B------:R-:W-:Y:S02]  /*cfa0*/  FSEL R195, R186, -INF , !P1 ;  /* 0xff800000bac37808 */ /* 0x000fe40004800000 */
[----:B------:R-:W-:-:S02]  /*cfb0*/  FMNMX.FTZ R16, R15, R16, !PT ;  /* 0x000000100f107209 */ /* 0x000fc40007810000 */
[----:B------:R-:W-:Y:S02]  /*cfc0*/  IADD3 R6, R4, 0x28, RZ ;  /* 0x0000002804067810 */ /* 0x000fe40007ffe0ff */
[C---:B------:R-:W-:Y:S02]  /*cfd0*/  ISETP.GE.AND P1, PT, R14.reuse, R245, PT ;  /* 0x000000f50e00720c */ /* 0x040fe40003f26270 */
[----:B------:R-:W-:Y:S02]  /*cfe0*/  ISETP.GE.AND P4, PT, R14, R239, PT ;  /* 0x000000ef0e00720c */ /* 0x000fe40003f86270 */
[----:B------:R-:W-:Y:S02]  /*cff0*/  FSEL R29, R24, -INF , !P3 ;  /* 0xff800000181d7808 */ /* 0x000fe40005800000 */
[----:B------:R-:W-:Y:S02]  /*d000*/  FMNMX.FTZ R18, R31, R18, !PT ;  /* 0x000000121f127209 */ /* 0x000fe40007810000 */
[----:B------:R-:W-:-:S02]  /*d010*/  FSEL R35, R35, -INF , !P0 ;  /* 0xff80000023237808 */ /* 0x000fc40004000000 */
[----:B------:R-:W-:Y:S02]  /*d020*/  FMNMX.FTZ R16, R17, R16, !PT ;  /* 0x0000001011107209 */ /* 0x000fe40007810000 */
[C---:B------:R-:W-:Y:S02]  /*d030*/  ISETP.GE.AND P0, PT, R6.reuse, R245, PT ;  /* 0x000000f50600720c */ /* 0x040fe40003f06270 */
[----:B------:R-:W-:Y:S02]  /*d040*/  ISETP.GE.AND P3, PT, R6, R239, PT ;  /* 0x000000ef0600720c */ /* 0x000fe40003f66270 */
[C---:B------:R-:W-:Y:S02]  /*d050*/  ISETP.LT.OR P1, PT, R14.reuse, R246, P1 ;  /* 0x000000f60e00720c */ /* 0x040fe40000f21670 */
[----:B------:R-:W-:Y:S02]  /*d060*/  ISETP.LT.OR P4, PT, R14, R244, P4 ;  /* 0x000000f40e00720c */ /* 0x000fe40002781670 */
[----:B------:R-:W-:-:S02]  /*d070*/  IADD3 R14, R4, 0x29, RZ ;  /* 0x00000029040e7810 */ /* 0x000fc40007ffe0ff */
[----:B------:R-:W-:Y:S02]  /*d080*/  FSEL R182, R182, -INF , !P2 ;  /* 0xff800000b6b67808 */ /* 0x000fe40005000000 */
[----:B------:R-:W-:Y:S02]  /*d090*/  FMNMX.FTZ R25, R29, R18, !PT ;  /* 0x000000121d197209 */ /* 0x000fe40007810000 */
[----:B------:R-:W-:Y:S02]  /*d0a0*/  FMNMX.FTZ R16, R5, R16, !PT ;  /* 0x0000001005107209 */ /* 0x000fe40007810000 */
[C---:B------:R-:W-:Y:S02]  /*d0b0*/  ISETP.LT.OR P0, PT, R6.reuse, R246, P0 ;  /* 0x000000f60600720c */ /* 0x040fe40000701670 */
[----:B------:R-:W-:Y:S02]  /*d0c0*/  ISETP.LT.OR P3, PT, R6, R244, P3 ;  /* 0x000000f40600720c */ /* 0x000fe40001f61670 */
[----:B------:R-:W-:-:S02]  /*d0d0*/  FSEL R33, R33, -INF , !P6 ;  /* 0xff80000021217808 */ /* 0x000fc40007000000 */
[----:B------:R-:W-:Y:S02]  /*d0e0*/  IADD3 R6, R4, 0x30, RZ ;  /* 0x0000003004067810 */ /* 0x000fe40007ffe0ff */
[C---:B------:R-:W-:Y:S02]  /*d0f0*/  ISETP.GE.AND P6, PT, R14.reuse, R245, PT ;  /* 0x000000f50e00720c */ /* 0x040fe40003fc6270 */
[----:B------:R-:W-:Y:S02]  /*d100*/  ISETP.GE.AND P2, PT, R14, R239, PT ;  /* 0x000000ef0e00720c */ /* 0x000fe40003f46270 */
[----:B------:R-:W-:Y:S02]  /*d110*/  FSEL R170, R26, -INF , !P1 ;  /* 0xff8000001aaa7808 */ /* 0x000fe40004800000 */
[----:B------:R-:W-:Y:S02]  /*d120*/  FMNMX.FTZ R25, R182, R25, !PT ;  /* 0x00000019b6197209 */ /* 0x000fe40007810000 */
[----:B------:R-:W-:-:S02]  /*d130*/  FMNMX.FTZ R16, R197, R16, !PT ;  /* 0x00000010c5107209 */ /* 0x000fc40007810000 */
[----:B------:R-:W-:Y:S02]  /*d140*/  FSEL R233, R233, -INF , !P5 ;  /* 0xff800000e9e97808 */ /* 0x000fe40006800000 */
        /* <DEDUP_REMOVED lines=12> */
[-C--:B------:R-:W-:Y:S02]  /*d210*/  ISETP.GE.AND P4, PT, R14, R245.reuse, PT ;  /* 0x000000f50e00720c */ /* 0x080fe40003f86270 */
[----:B------:R-:W-:Y:S02]  /*d220*/  FSEL R235, R235, -INF , !P6 ;  /* 0xff800000ebeb7808 */ /* 0x000fe40007000000 */
[----:B------:R-:W-:Y:S02]  /*d230*/  FMNMX.FTZ R18, R251, R18, !PT ;  /* 0x00000012fb127209 */ /* 0x000fe40007810000 */
[----:B------:R-:W-:Y:S02]  /*d240*/  FMNMX.FTZ R16, R35, R16, !PT ;  /* 0x0000001023107209 */ /* 0x000fe40007810000 */
[----:B------:R-:W-:-:S02]  /*d250*/  ISETP.GE.AND P6, PT, R6, R245, PT ;  /* 0x000000f50600720c */ /* 0x000fc40003fc6270 */
[----:B------:R-:W-:Y:S02]  /*d260*/  FSEL R189, R28, -INF , !P5 ;  /* 0xff8000001cbd7808 */ /* 0x000fe40006800000 */
[----:B------:R-:W-:Y:S02]  /*d270*/  ISETP.LT.OR P4, PT, R14, R246, P4 ;  /* 0x000000f60e00720c */ /* 0x000fe40002781670 */
[----:B------:R-:W-:Y:S02]  /*d280*/  FMNMX.FTZ R18, R235, R18, !PT ;  /* 0x00000012eb127209 */ /* 0x000fe40007810000 */
[----:B------:R-:W-:Y:S02]  /*d290*/  IADD3 R4, R4, 0x39, RZ ;  /* 0x0000003904047810 */ /* 0x000fe40007ffe0ff */
[----:B------:R-:W-:Y:S02]  /*d2a0*/  FMNMX.FTZ R16, R33, R16, !PT ;  /* 0x0000001021107209 */ /* 0x000fe40007810000 */
[----:B------:R-:W-:-:S02]  /*d2b0*/  ISETP.LT.OR P6, PT, R6, R246, P6 ;  /* 0x000000f60600720c */ /* 0x000fc400037c1670 */
[----:B------:R-:W-:Y:S02]  /*d2c0*/  FSEL R187, R187, -INF , !P4 ;  /* 0xff800000bbbb7808 */ /* 0x000fe40006000000 */
[----:B------:R-:W-:Y:S02]  /*d2d0*/  FMNMX.FTZ R18, R189, R18, !PT ;  /* 0x00000012bd127209 */ /* 0x000fe40007810000 */
[----:B------:R-:W-:Y:S02]  /*d2e0*/  ISETP.GE.AND P5, PT, R4, R245, PT ;  /* 0x000000f50400720c */ /* 0x000fe40003fa6270 */
[----:B------:R-:W-:Y:S02]  /*d2f0*/  FMNMX.FTZ R16, R233, R16, !PT ;  /* 0x00000010e9107209 */ /* 0x000fe40007810000 */
[----:B------:R-:W-:Y:S02]  /*d300*/  FSEL R171, R171, -INF , !P6 ;  /* 0xff800000abab7808 */ /* 0x000fe40007000000 */
[----:B------:R-:W-:-:S02]  /*d310*/  FMNMX.FTZ R18, R187, R18, !PT ;  /* 0x00000012bb127209 */ /* 0x000fc40007810000 */
[----:B------:R-:W-:Y:S02]  /*d320*/  ISETP.LT.OR P5, PT, R4, R246, P5 ;  /* 0x000000f60400720c */ /* 0x000fe40002fa1670 */
[----:B------:R-:W-:Y:S02]  /*d330*/  FSEL R201, R201, -INF , !P3 ;  /* 0xff800000c9c97808 */ /* 0x000fe40005800000 */
[----:B------:R-:W-:Y:S02]  /*d340*/  FMNMX.FTZ R16, R203, R16, !PT ;  /* 0x00000010cb107209 */ /* 0x000fe40007810000 */
[----:B------:R-:W-:Y:S02]  /*d350*/  FMNMX.FTZ R20, R171, R18, !PT ;  /* 0x00000012ab147209 */ /* 0x000fe40007810000 */
[-C--:B------:R-:W-:Y:S02]  /*d360*/  ISETP.GE.AND P3, PT, R6, R239.reuse, PT ;  /* 0x000000ef0600720c */ /* 0x080fe40003f66270 */
[----:B------:R-:W-:-:S02]  /*d370*/  ISETP.GE.AND P0, PT, R14, R239, PT ;  /* 0x000000ef0e00720c */ /* 0x000fc40003f06270 */
[----:B------:R-:W-:Y:S02]  /*d380*/  FSEL R169, R169, -INF , !P5 ;  /* 0xff800000a9a97808 */ /* 0x000fe40006800000 */
[----:B------:R-:W-:Y:S02]  /*d390*/  FSEL R199, R199, -INF , !P2 ;  /* 0xff800000c7c77808 */ /* 0x000fe40005000000 */
[----:B------:R-:W-:Y:S02]  /*d3a0*/  FMNMX.FTZ R18, R201, R16, !PT ;  /* 0x00000010c9127209 */ /* 0x000fe40007810000 */
[----:B------:R-:W-:Y:S02]  /*d3b0*/  ISETP.LT.OR P3, PT, R6, R244, P3 ;  /* 0x000000f40600720c */ /* 0x000fe40001f61670 */
[----:B------:R-:W-:Y:S02]  /*d3c0*/  FMNMX.FTZ R16, R169, R20, !PT ;  /* 0x00000014a9107209 */ /* 0x000fe40007810000 */
[----:B------:R-:W-:-:S02]  /*d3d0*/  ISETP.LT.OR P0, PT, R14, R244, P0 ;  /* 0x000000f40e00720c */ /* 0x000fc40000701670 */
[----:B------:R-:W-:Y:S01]  /*d3e0*/  FSEL R185, R27, -INF , !P1 ;  /* 0xff8000001bb97808 */ /* 0x000fe20004800000 */
[----:B------:R-:W1:Y:S01]  /*d3f0*/  SHFL.BFLY PT, R25, R16, 0x2, 0x1f ;  /* 0x0c401f0010197f89 */ /* 0x000e6200000e0000 */
[----:B------:R-:W-:Y:S02]  /*d400*/  FMNMX.FTZ R6, R199, R18, !PT ;  /* 0x00000012c7067209 */ /* 0x000fe40007810000 */
[C---:B------:R-:W-:Y:S02]  /*d410*/  ISETP.GE.AND P1, PT, R4.reuse, R239, PT ;  /* 0x000000ef0400720c */ /* 0x040fe40003f26270 */
        /* <DEDUP_REMOVED lines=8> */
[----:B-1----:R-:W-:-:S03]  /*d4a0*/  FMNMX.FTZ R27, R16, R25, !PT ;  /* 0x00000019101b7209 */ /* 0x002fc60007810000 */
[----:B------:R-:W1:Y:S04]  /*d4b0*/  SHFL.BFLY PT, R4, R165, 0x2, 0x1f ;  /* 0x0c401f00a5047f89 */ /* 0x000e6800000e0000 */
[----:B------:R-:W2:Y:S01]  /*d4c0*/  SHFL.BFLY PT, R164, R27, 0x1, 0x1f ;  /* 0x0c201f001ba47f89 */ /* 0x000ea200000e0000 */
[----:B-1----:R-:W-:Y:S02]  /*d4d0*/  FMNMX.FTZ R25, R165, R4, !PT ;  /* 0x00000004a5197209 */ /* 0x002fe40007810000 */
[----:B--2---:R-:W-:-:S03]  /*d4e0*/  FMNMX.FTZ R164, R27, R164, !PT ;  /* 0x000000a41ba47209 */ /* 0x004fc60007810000 */
[----:B------:R-:W1:Y:S01]  /*d4f0*/  SHFL.BFLY PT, R4, R25, 0x1, 0x1f ;  /* 0x0c201f0019047f89 */ /* 0x000e6200000e0000 */
        /* <DEDUP_REMOVED lines=13> */
[----:B-1----:R-:W-:Y:S01]  /*d5d0*/  FMNMX.FTZ R3, R25, R4, !PT ;  /* 0x0000000419037209 */ /* 0x002fe20007810000 */
[--C-:B------:R-:W-:Y:S01]  /*d5e0*/  FFMA.FTZ R235, R235, UR23, -R168.reuse ;  /* 0x00000017ebeb7c23 */ /* 0x100fe200080108a8 */
[----:B------:R-:W1:Y:S01]  /*d5f0*/  LDSM.16.MT88.4 R24, [R224+0x18000] ;  /* 0x01800000e018783b */ /* 0x000e620000004200 */
[--C-:B------:R-:W-:Y:S01]  /*d600*/  FFMA.FTZ R192, R187, UR23, -R168.reuse ;  /* 0x00000017bbc07c23 */ /* 0x100fe200080108a8 */
[C---:B------:R-:W-:Y:S01]  /*d610*/  FSETP.NEU.FTZ.AND P0, PT, R3.reuse, -INF , PT ;  /* 0xff8000000300780b */ /* 0x040fe20003f1d000 */
[----:B------:R-:W-:Y:S01]  /*d620*/  FMUL.FTZ R176, R3, UR23 ;  /* 0x0000001703b07c20 */ /* 0x000fe20008410000 */
[----:B------:R-:W2:Y:S01]  /*d630*/  MUFU.EX2 R167, R167 ;  /* 0x000000a700a77308 */ /* 0x000ea20000000800 */
[--C-:B------:R-:W-:Y:S01]  /*d640*/  FFMA.FTZ R189, R189, UR23, -R168.reuse ;  /* 0x00000017bdbd7c23 */ /* 0x100fe200080108a8 */
[--C-:B------:R-:W-:Y:S01]  /*d650*/  FFMA.FTZ R187, R171, UR23, -R168.reuse ;  /* 0x00000017abbb7c23 */ /* 0x100fe200080108a8 */
[----:B------:R-:W-:Y:S01]  /*d660*/  FFMA.FTZ R194, R169, UR23, -R168 ;  /* 0x00000017a9c27c23 */ /* 0x000fe200080108a8 */
[----:B------:R-:W-:-:S04]  /*d670*/  FSEL R176, R176, RZ, P0 ;  /* 0x000000ffb0b07208 */ /* 0x000fc80000000000 */
[----:B------:R-:W-:Y:S01]  /*d680*/  MUFU.EX2 R172, R172 ;  /* 0x000000ac00ac7308 */ /* 0x000fe20000000800 */
[--C-:B------:R-:W-:Y:S01]  /*d690*/  FFMA.FTZ R173, R5, UR23, -R176.reuse ;  /* 0x0000001705ad7c23 */ /* 0x100fe200080108b0 */
[----:B------:R-:W-:Y:S01]  /*d6a0*/  FSEL R5, R3, RZ, P0 ;  /* 0x000000ff03057208 */ /* 0x000fe20000000000 */
[--C-:B------:R-:W-:Y:S01]  /*d6b0*/  FFMA.FTZ R166, R7, UR23, -R176.reuse ;  /* 0x0000001707a67c23 */ /* 0x100fe200080108b0 */
[----:B------:R-:W-:Y:S01]  /*d6c0*/  FSEL R7, R164, RZ, P1 ;  /* 0x000000ffa4077208 */ /* 0x000fe20000800000 */
[--C-:B------:R-:W-:Y:S01]  /*d6d0*/  FFMA.FTZ R15, R15, UR23, -R176.reuse ;  /* 0x000000170f0f7c23 */ /* 0x100fe200080108b0 */
[----:B------:R-:W-:Y:S01]  /*d6e0*/  FFMA.FTZ R14, R17, UR23, -R176 ;  /* 0x00000017110e7c23 */ /* 0x000fe200080108b0 */
[----:B------:R-:W-:Y:S01]  /*d6f0*/  FADD.FTZ R5, R0, -R5 ;  /* 0x8000000500057221 */ /* 0x000fe20000010000 */
[----:B------:R-:W3:Y:S01]  /*d700*/  MUFU.EX2 R165, R165 ;  /* 0x000000a500a57308 */ /* 0x000ee20000000800 */
[----:B------:R-:W-:Y:S01]  /*d710*/  FADD.FTZ R2, R2, -R7 ;  /* 0x8000000702027221 */ /* 0x000fe20000010000 */
[----:B------:R-:W4:Y:S01]  /*d720*/  LDSM.16.MT88.4 R16, [R221+0x18000] ;  /* 0x01800000dd10783b */ /* 0x000f220000004200 */
[----:B------:R-:W-:Y:S01]  /*d730*/  FMUL.FTZ R175, R5, UR23 ;  /* 0x0000001705af7c20 */ /* 0x000fe20008410000 */
[----:B--2---:R-:W-:Y:S01]  /*d740*/  F2FP.F16.F32.PACK_AB R4, R167, R174 ;  /* 0x000000aea704723e */ /* 0x004fe200000000ff */
[----:B------:R-:W-:Y:S01]  /*d750*/  FMUL.FTZ R2, R2, UR23 ;  /* 0x0000001702027c20 */ /* 0x000fe20008410000 */
[--C-:B------:R-:W-:Y:S01]  /*d760*/  FFMA.FTZ R0, R193, UR23, -R168.reuse ;  /* 0x00000017c1007c23 */ /* 0x100fe200080108a8 */
[----:B------:R-:W-:Y:S01]  /*d770*/  FFMA.FTZ R193, R29, UR23, -R168 ;  /* 0x000000171dc17c23 */ /* 0x000fe200080108a8 */
[----:B------:R-:W-:Y:S01]  /*d780*/  MUFU.EX2 R166, R166 ;  /* 0x000000a600a67308 */ /* 0x000fe20000000800 */
[--C-:B------:R-:W-:Y:S01]  /*d790*/  FFMA.FTZ R178, R197, UR23, -R176.reuse ;  /* 0x00000017c5b27c23 */ /* 0x100fe200080108b0 */
[--C-:B------:R-:W-:Y:S01]  /*d7a0*/  FFMA.FTZ R195, R195, UR23, -R176.reuse ;  /* 0x00000017c3c37c23 */ /* 0x100fe200080108b0 */
[--C-:B------:R-:W-:Y:S01]  /*d7b0*/  FFMA.FTZ R180, R35, UR23, -R176.reuse ;  /* 0x0000001723b47c23 */ /* 0x100fe200080108b0 */
[--C-:B------:R-:W-:Y:S01]  /*d7c0*/  FFMA.FTZ R197, R33, UR23, -R176.reuse ;  /* 0x0000001721c57c23 */ /* 0x100fe200080108b0 */
[--C-:B------:R-:W-:Y:S01]  /*d7d0*/  FFMA.FTZ R188, R233, UR23, -R176.reuse ;  /* 0x00000017e9bc7c23 */ /* 0x100fe200080108b0 */
[----:B------:R-:W-:Y:S01]  /*d7e0*/  LDSM.16.MT88.4 R32, [R220+0x18800] ;  /* 0x01880000dc20783b */ /* 0x000fe20000004200 */
[--C-:B------:R-:W-:Y:S01]  /*d7f0*/  FFMA.FTZ R203, R203, UR23, -R176.reuse ;  /* 0x00000017cbcb7c23 */ /* 0x100fe200080108b0 */
[----:B------:R-:W2:Y:S01]  /*d800*/  MUFU.EX2 R15, R15 ;  /* 0x0000000f000f7308 */ /* 0x000ea20000000800 */
[----:B---3--:R-:W-:Y:S01]  /*d810*/  F2FP.F16.F32.PACK_AB R6, R165, R172 ;  /* 0x000000aca506723e */ /* 0x008fe200000000ff */
[--C-:B------:R-:W-:Y:S01]  /*d820*/  FFMA.FTZ R190, R201, UR23, -R176.reuse ;  /* 0x00000017c9be7c23 */ /* 0x100fe200080108b0 */
[--C-:B------:R-:W-:Y:S01]  /*d830*/  FFMA.FTZ R199, R199, UR23, -R176.reuse ;  /* 0x00000017c7c77c23 */ /* 0x100fe200080108b0 */
[--C-:B------:R-:W-:Y:S01]  /*d840*/  FFMA.FTZ R185, R185, UR23, -R176.reuse ;  /* 0x00000017b9b97c23 */ /* 0x100fe200080108b0 */
[--C-:B------:R-:W-:Y:S01]  /*d850*/  FFMA.FTZ R196, R183, UR23, -R176.reuse ;  /* 0x00000017b7c47c23 */ /* 0x100fe200080108b0 */
[--C-:B------:R-:W-:Y:S01]  /*d860*/  FFMA.FTZ R181, R181, UR23, -R176.reuse ;  /* 0x00000017b5b57c23 */ /* 0x100fe200080108b0 */
[----:B------:R-:W-:Y:S01]  /*d870*/  FFMA.FTZ R176, R179, UR23, -R176 ;  /* 0x00000017b3b07c23 */ /* 0x000fe200080108b0 */
[----:B------:R-:W-:Y:S08]  /*d880*/  MUFU.EX2 R14, R14 ;  /* 0x0000000e000e7308 */ /* 0x000ff00000000800 */
[----:B------:R-:W3:Y:S01]  /*d890*/  MUFU.EX2 R173, R173 ;  /* 0x000000ad00ad7308 */ /* 0x000ee20000000800 */
[----:B--2---:R-:W-:-:S07]  /*d8a0*/  F2FP.F16.F32.PACK_AB R5, R15, R166 ;  /* 0x000000a60f05723e */ /* 0x004fce00000000ff */
[----:B------:R-:W2:Y:S08]  /*d8b0*/  MUFU.EX2 R177, R2 ;  /* 0x0000000200b17308 */ /* 0x000eb00000000800 */
[----:B------:R-:W5:Y:S01]  /*d8c0*/  MUFU.EX2 R175, R175 ;  /* 0x000000af00af7308 */ /* 0x000f620000000800 */
        /* <DEDUP_REMOVED lines=42> */
[C---:B----4-:R-:W-:Y:S01]  /*db70*/  HMMA.16816.F32 R144, R4.reuse, R16, R144 ;  /* 0x000000100490723c */ /* 0x050fe20000001890 */
        /* <DEDUP_REMOVED lines=74> */
[----:B------:R-:W-:Y:S01]  /*e020*/  FFMA.FTZ R2, R31, UR23, -R168 ;  /* 0x000000171f027c23 */ /* 0x000fe200080108a8 */
[C---:B------:R-:W-:Y:S01]  /*e030*/  HMMA.16816.F32 R56, R4.reuse, R26, R56 ;  /* 0x0000001a0438723c */ /* 0x040fe20000001838 */
[----:B------:R-:W1:Y:S01]  /*e040*/  LDSM.16.MT88.4 R24, [R222+0x1c000] ;  /* 0x01c00000de18783b */ /* 0x000e620000004200 */
        /* <DEDUP_REMOVED lines=9> */
[----:B------:R-:W2:Y:S01]  /*e0e0*/  LDSM.16.MT88.4 R28, [R220+0x1e000] ;  /* 0x01e00000dc1c783b */ /* 0x000ea20000004200 */
[C---:B------:R-:W-:Y:S01]  /*e0f0*/  HMMA.16816.F32 R64, R4.reuse, R22, R64 ;  /* 0x000000160440723c */ /* 0x040fe20000001840 */
[----:B------:R-:W4:Y:S01]  /*e100*/  MUFU.EX2 R191, R191 ;  /* 0x000000bf00bf7308 */ /* 0x000f220000000800 */
[-C--:B------:R-:W-:Y:S01]  /*e110*/  FMUL.FTZ R108, R108, R177.reuse ;  /* 0x000000b16c6c7220 */ /* 0x080fe20000410000 */
[----:B------:R-:W5:Y:S01]  /*e120*/  LDSM.16.MT88.4 R20, [R221+0x1c000] ;  /* 0x01c00000dd14783b */ /* 0x000f620000004200 */
[----:B------:R-:W-:Y:S01]  /*e130*/  FMUL.FTZ R109, R109, R177 ;  /* 0x000000b16d6d7220 */ /* 0x000fe20000410000 */
[-C--:B------:R-:W-:Y:S01]  /*e140*/  FMUL.FTZ R110, R110, R175.reuse ;  /* 0x000000af6e6e7220 */ /* 0x080fe20000410000 */
[C---:B---3--:R-:W-:Y:S01]  /*e150*/  HMMA.16816.F32 R68, R4.reuse, R16, R68 ;  /* 0x000000100444723c */ /* 0x048fe20000001844 */
[----:B------:R-:W-:Y:S01]  /*e160*/  FMUL.FTZ R111, R111, R175 ;  /* 0x000000af6f6f7220 */ /* 0x000fe20000410000 */
[-C--:B------:R-:W-:Y:S01]  /*e170*/  FMUL.FTZ R112, R112, R177.reuse ;  /* 0x000000b170707220 */ /* 0x080fe20000410000 */
[----:B------:R-:W-:Y:S01]  /*e180*/  MUFU.EX2 R2, R2 ;  /* 0x0000000200027308 */ /* 0x000fe20000000800 */
[----:B------:R-:W-:Y:S01]  /*e190*/  FMUL.FTZ R113, R113, R177 ;  /* 0x000000b171717220 */ /* 0x000fe20000410000 */
[-C--:B------:R-:W-:Y:S01]  /*e1a0*/  FMUL.FTZ R114, R114, R175.reuse ;  /* 0x000000af72727220 */ /* 0x080fe20000410000 */
[C---:B------:R-:W-:Y:S01]  /*e1b0*/  HMMA.16816.F32 R72, R4.reuse, R18, R72 ;  /* 0x000000120448723c */ /* 0x040fe20000001848 */
[----:B------:R-:W3:Y:S01]  /*e1c0*/  LDSM.16.MT88.4 R16, [R220+0x1c000] ;  /* 0x01c00000dc10783b */ /* 0x000ee20000004200 */
[----:B------:R-:W-:Y:S01]  /*e1d0*/  FMUL.FTZ R115, R115, R175 ;  /* 0x000000af73737220 */ /* 0x000fe20000410000 */
[-C--:B------:R-:W-:Y:S01]  /*e1e0*/  FMUL.FTZ R116, R116, R177.reuse ;  /* 0x000000b174747220 */ /* 0x080fe20000410000 */
[----:B------:R-:W-:Y:S01]  /*e1f0*/  FMUL.FTZ R117, R117, R177 ;  /* 0x000000b175757220 */ /* 0x000fe20000410000 */
[----:B------:R-:W4:Y:S01]  /*e200*/  MUFU.EX2 R193, R193 ;  /* 0x000000c100c17308 */ /* 0x000f220000000800 */
[-C--:B------:R-:W-:Y:S01]  /*e210*/  FMUL.FTZ R118, R118, R175.reuse ;  /* 0x000000af76767220 */ /* 0x080fe20000410000 */
[----:B------:R-:W-:Y:S01]  /*e220*/  FMUL.FTZ R119, R119, R175 ;  /* 0x000000af77777220 */ /* 0x000fe20000410000 */
[-C--:B------:R-:W-:Y:S01]  /*e230*/  FMUL.FTZ R120, R120, R177.reuse ;  /* 0x000000b178787220 */ /* 0x080fe20000410000 */
[----:B------:R-:W-:Y:S01]  /*e240*/  FMUL.FTZ R121, R121, R177 ;  /* 0x000000b179797220 */ /* 0x000fe20000410000 */
[-C--:B------:R-:W-:Y:S01]  /*e250*/  FMUL.FTZ R122, R122, R175.reuse ;  /* 0x000000af7a7a7220 */ /* 0x080fe20000410000 */
[----:B------:R-:W-:Y:S01]  /*e260*/  FMUL.FTZ R123, R123, R175 ;  /* 0x000000af7b7b7220 */ /* 0x000fe20000410000 */
[-C--:B------:R-:W-:Y:S01]  /*e270*/  FMUL.FTZ R124, R124, R177.reuse ;  /* 0x000000b17c7c7220 */ /* 0x080fe20000410000 */
[----:B------:R-:W-:Y:S01]  /*e280*/  MUFU.EX2 R178, R178 ;  /* 0x000000b200b27308 */ /* 0x000fe20000000800 */
[-C--:B------:R-:W-:Y:S01]  /*e290*/  FMUL.FTZ R125, R125, R177.reuse ;  /* 0x000000b17d7d7220 */ /* 0x080fe20000410000 */
[----:B------:R-:W-:Y:S01]  /*e2a0*/  FMUL.FTZ R128, R128, R177 ;  /* 0x000000b180807220 */ /* 0x000fe20000410000 */
[-C--:B------:R-:W-:Y:S01]  /*e2b0*/  FMUL.FTZ R126, R126, R175.reuse ;  /* 0x000000af7e7e7220 */ /* 0x080fe20000410000 */
[C---:B-1----:R-:W-:Y:S01]  /*e2c0*/  HMMA.16816.F32 R76, R4.reuse, R24, R76 ;  /* 0x00000018044c723c */ /* 0x042fe2000000184c */
[----:B------:R-:W-:Y:S01]  /*e2d0*/  FMUL.FTZ R127, R127, R175 ;  /* 0x000000af7f7f7220 */ /* 0x000fe20000410000 */
[----:B------:R-:W-:Y:S01]  /*e2e0*/  FMUL.FTZ R129, R129, R177 ;  /* 0x000000b181817220 */ /* 0x000fe20000410000 */
[-C--:B------:R-:W-:Y:S01]  /*e2f0*/  FMUL.FTZ R130, R130, R175.reuse ;  /* 0x000000af82827220 */ /* 0x080fe20000410000 */
[----:B------:R-:W1:Y:S01]  /*e300*/  MUFU.EX2 R195, R195 ;  /* 0x000000c300c37308 */ /* 0x000e620000000800 */
[----:B------:R-:W-:Y:S01]  /*e310*/  FMUL.FTZ R131, R131, R175 ;  /* 0x000000af83837220 */ /* 0x000fe20000410000 */
[----:B------:R-:W-:Y:S01]  /*e320*/  HMMA.16816.F32 R80, R4, R26, R80 ;  /* 0x0000001a0450723c */ /* 0x000fe20000001850 */
[----:B------:R-:W4:Y:S01]  /*e330*/  LDSM.16.MT88.4 R24, [R224+0x1e000] ;  /* 0x01e00000e018783b */ /* 0x000f220000004200 */
[----:B------:R-:W-:Y:S01]  /*e340*/  FFMA.FTZ R174, R234, R177, R174 ;  /* 0x000000b1eaae7223 */ /* 0x000fe200000100ae */
[----:B------:R-:W-:-:S02]  /*e350*/  FFMA.FTZ R166, R232, R175, R166 ;  /* 0x000000afe8a67223 */ /* 0x000fc400000100a6 */
[----:B------:R-:W-:Y:S01]  /*e360*/  LDSM.16.MT88.4 R168, [R220+0x1f000] ;  /* 0x01f00000dca8783b */ /* 0x000fe20000004200 */
[----:B------:R-:W-:Y:S01]  /*e370*/  MUFU.EX2 R180, R180 ;  /* 0x000000b400b47308 */ /* 0x000fe20000000800 */
[----:B--2---:R-:W-:Y:S01]  /*e380*/  HMMA.16816.F32 R124, R4, R28, R124 ;  /* 0x0000001c047c723c */ /* 0x004fe2000000187c */
[----:B------:R-:W-:Y:S01]  /*e390*/  FADD.FTZ R167, R167, R174 ;  /* 0x000000aea7a77221 */ /* 0x000fe20000010000 */
[----:B------:R-:W-:-:S03]  /*e3a0*/  FADD.FTZ R15, R15, R166 ;  /* 0x000000a60f0f7221 */ /* 0x000fc60000010000 */
[----:B------:R-:W-:Y:S01]  /*e3b0*/  FADD.FTZ R172, R172, R167 ;  /* 0x000000a7acac7221 */ /* 0x000fe20000010000 */
[----:B-----5:R-:W-:Y:S01]  /*e3c0*/  HMMA.16816.F32 R84, R4, R20, R84 ;  /* 0x000000140454723c */ /* 0x020fe20000001854 */
[----:B------:R-:W2:Y:S01]  /*e3d0*/  MUFU.EX2 R197, R197 ;  /* 0x000000c500c57308 */ /* 0x000ea20000000800 */
[----:B------:R-:W-:Y:S01]  /*e3e0*/  FADD.FTZ R14, R14, R15 ;  /* 0x0000000f0e0e7221 */ /* 0x000fe20000010000 */
[----:B------:R-:W-:-:S03]  /*e3f0*/  FADD.FTZ R165, R165, R172 ;  /* 0x000000aca5a57221 */ /* 0x000fc60000010000 */
[C---:B------:R-:W-:Y:S01]  /*e400*/  HMMA.16816.F32 R88, R4.reuse, R22, R88 ;  /* 0x000000160458723c */ /* 0x040fe20000001858 */
[----:B------:R-:W5:Y:S01]  /*e410*/  LDSM.16.MT88.4 R20, [R222+0x1e000] ;  /* 0x01e00000de14783b */ /* 0x000f620000004200 */
[----:B------:R-:W-:Y:S01]  /*e420*/  FADD.FTZ R173, R173, R14 ;  /* 0x0000000eadad7221 */ /* 0x000fe20000010000 */
[----:B------:R-:W2:Y:S03]  /*e430*/  MUFU.EX2 R182, R182 ;  /* 0x000000b600b67308 */ /* 0x000ea60000000800 */
[C---:B---3--:R-:W-:Y:S05]  /*e440*/  HMMA.16816.F32 R92, R4.reuse, R16, R92 ;  /* 0x00000010045c723c */ /* 0x048fea000000185c */
[----:B------:R-:W3:Y:S01]  /*e450*/  MUFU.EX2 R184, R184 ;  /* 0x000000b800b87308 */ /* 0x000ee20000000800 */
[C---:B------:R-:W-:Y:S01]  /*e460*/  HMMA.16816.F32 R96, R4.reuse, R18, R96 ;  /* 0x000000120460723c */ /* 0x040fe20000001860 */
[----:B------:R-:W1:Y:S05]  /*e470*/  LDSM.16.MT88.4 R16, [R221+0x1e000] ;  /* 0x01e00000dd10783b */ /* 0x000e6a0000004200 */
[C---:B------:R-:W-:Y:S01]  /*e480*/  HMMA.16816.F32 R128, R4.reuse, R30, R128 ;  /* 0x0000001e0480723c */ /* 0x040fe20000001880 */
[----:B------:R-:W-:Y:S01]  /*e490*/  LDSM.16.MT88.4 R28, [R221+0x1a800] ;  /* 0x01a80000dd1c783b */ /* 0x000fe20000004200 */
[----:B------:R-:W-:Y:S04]  /*e4a0*/  MUFU.EX2 R186, R186 ;  /* 0x000000ba00ba7308 */ /* 0x000fe80000000800 */
[C---:B----4-:R-:W-:Y:S04]  /*e4b0*/  HMMA.16816.F32 R100, R4.reuse, R24, R100 ;  /* 0x000000180464723c */ /* 0x050fe80000001864 */
[----:B------:R-:W4:Y:S02]  /*e4c0*/  MUFU.EX2 R235, R235 ;  /* 0x000000eb00eb7308 */ /* 0x000f240000000800 */
[C---:B------:R-:W-:Y:S01]  /*e4d0*/  HMMA.16816.F32 R104, R4.reuse, R26, R104 ;  /* 0x0000001a0468723c */ /* 0x040fe20000001868 */
[----:B------:R-:W3:Y:S05]  /*e4e0*/  LDSM.16.MT88.4 R24, [R224+0x18800] ;  /* 0x01880000e018783b */ /* 0x000eea0000004200 */
[----:B------:R-:W-:Y:S01]  /*e4f0*/  MUFU.EX2 R188, R188 ;  /* 0x000000bc00bc7308 */ /* 0x000fe20000000800 */
[C---:B-----5:R-:W-:Y:S07]  /*e500*/  HMMA.16816.F32 R108, R4.reuse, R20, R108 ;  /* 0x00000014046c723c */ /* 0x060fee000000186c */
[----:B------:R-:W5:Y:S01]  /*e510*/  MUFU.EX2 R203, R203 ;  /* 0x000000cb00cb7308 */ /* 0x000f620000000800 */
[C---:B------:R-:W-:Y:S01]  /*e520*/  HMMA.16816.F32 R112, R4.reuse, R22, R112 ;  /* 0x000000160470723c */ /* 0x040fe20000001870 */
[----:B------:R-:W4:Y:S06]  /*e530*/  LDSM.16.MT88.4 R20, [R222+0x18800] ;  /* 0x01880000de14783b */ /* 0x000f2c0000004200 */
[----:B------:R-:W-:Y:S01]  /*e540*/  MUFU.EX2 R190, R190 ;  /* 0x000000be00be7308 */ /* 0x000fe20000000800 */
[C---:B-1----:R-:W-:Y:S06]  /*e550*/  HMMA.16816.F32 R116, R4.reuse, R16, R116 ;  /* 0x000000100474723c */ /* 0x042fec0000001874 */
[----:B------:R-:W-:Y:S01]  /*e560*/  HMMA.16816.F32 R120, R4, R18, R120 ;  /* 0x000000120478723c */ /* 0x000fe20000001878 */
[----:B------:R-:W1:Y:S01]  /*e570*/  LDSM.16.MT88.4 R16, [R221+0x18800] ;  /* 0x01880000dd10783b */ /* 0x000e620000004200 */
[----:B------:R-:W5:Y:S05]  /*e580*/  MUFU.EX2 R199, R199 ;  /* 0x000000c700c77308 */ /* 0x000f6a0000000800 */
[----:B------:R-:W-:Y:S01]  /*e590*/  F2FP.F16.F32.PACK_AB R4, R191, R0 ;  /* 0x00000000bf04723e */ /* 0x000fe200000000ff */
[----:B------:R-:W-:Y:S01]  /*e5a0*/  FADD.FTZ R0, R0, R165 ;  /* 0x000000a500007221 */ /* 0x000fe20000010000 */
[----:B------:R-:W-:Y:S01]  /*e5b0*/  F2FP.F16.F32.PACK_AB R6, R193, R2 ;  /* 0x00000002c106723e */ /* 0x000fe200000000ff */
[----:B------:R-:W-:Y:S01]  /*e5c0*/  MUFU.EX2 R189, R189 ;  /* 0x000000bd00bd7308 */ /* 0x000fe20000000800 */
[----:B------:R-:W-:Y:S01]  /*e5d0*/  F2FP.F16.F32.PACK_AB R5, R195, R178 ;  /* 0x000000b2c305723e */ /* 0x000fe200000000ff */
[----:B------:R-:W-:Y:S01]  /*e5e0*/  FADD.FTZ R178, R178, R173 ;  /* 0x000000adb2b27221 */ /* 0x000fe20000010000 */
[----:B--2---:R-:W-:Y:S01]  /*e5f0*/  F2FP.F16.F32.PACK_AB R7, R197, R180 ;  /* 0x000000b4c507723e */ /* 0x004fe200000000ff */
[----:B------:R-:W-:-:S02]  /*e600*/  FADD.FTZ R191, R191, R0 ;  /* 0x00000000bfbf7221 */ /* 0x000fc40000010000 */
[----:B------:R-:W-:Y:S02]  /*e610*/  FADD.FTZ R195, R195, R178 ;  /* 0x000000b2c3c37221 */ /* 0x000fe40000010000 */
[----:B------:R-:W2:Y:S01]  /*e620*/  MUFU.EX2 R192, R192 ;  /* 0x000000c000c07308 */ /* 0x000ea20000000800 */
[----:B------:R-:W-:Y:S01]  /*e630*/  FADD.FTZ R2, R2, R191 ;  /* 0x000000bf02027221 */ /* 0x000fe20000010000 */
[C---:B---3--:R-:W-:Y:S01]  /*e640*/  HMMA.16816.F32 R160, R4.reuse, R24, R160 ;  /* 0x0000001804a0723c */ /* 0x048fe200000018a0 */
[----:B------:R-:W-:Y:S02]  /*e650*/  FADD.FTZ R180, R180, R195 ;  /* 0x000000c3b4b47221 */ /* 0x000fe40000010000 */
[----:B------:R-:W-:Y:S02]  /*e660*/  FADD.FTZ R15, R193, R2 ;  /* 0x00000002c10f7221 */ /* 0x000fe40000010000 */
[----:B------:R-:W-:Y:S01]  /*e670*/  FADD.FTZ R197, R197, R180 ;  /* 0x000000b4c5c57221 */ /* 0x000fe20000010000 */
[----:B------:R-:W-:Y:S01]  /*e680*/  HMMA.16816.F32 R156, R4, R26, R156 ;  /* 0x0000001a049c723c */ /* 0x000fe2000000189c */
[----:B------:R-:W3:Y:S01]  /*e690*/  LDSM.16.MT88.4 R24, [R224+0x1a800] ;  /* 0x01a80000e018783b */ /* 0x000ee20000004200 */
[----:B------:R-:W-:Y:S01]  /*e6a0*/  MUFU.EX2 R187, R187 ;  /* 0x000000bb00bb7308 */ /* 0x000fe20000000800 */
[----:B------:R-:W-:-:S03]  /*e6b0*/  FADD.FTZ R15, R182, R15 ;  /* 0x0000000fb60f7221 */ /* 0x000fc60000010000 */
[----:B----4-:R-:W-:Y:S01]  /*e6c0*/  HMMA.16816.F32 R152, R4, R20, R152 ;  /* 0x000000140498723c */ /* 0x010fe20000001898 */
[----:B------:R-:W-:-:S03]  /*e6d0*/  FADD.FTZ R15, R184, R15 ;  /* 0x0000000fb80f7221 */ /* 0x000fc60000010000 */
[----:B------:R-:W4:Y:S02]  /*e6e0*/  MUFU.EX2 R194, R194 ;  /* 0x000000c200c27308 */ /* 0x000f240000000800 */
[C---:B------:R-:W-:Y:S01]  /*e6f0*/  HMMA.16816.F32 R148, R4.reuse, R22, R148 ;  /* 0x000000160494723c */ /* 0x040fe20000001894 */
[----:B------:R-:W5:Y:S05]  /*e700*/  LDSM.16.MT88.4 R20, [R222+0x1a800] ;  /* 0x01a80000de14783b */ /* 0x000f6a0000004200 */
[C---:B-1----:R-:W-:Y:S01]  /*e710*/  HMMA.16816.F32 R144, R4.reuse, R16, R144 ;  /* 0x000000100490723c */ /* 0x042fe20000001890 */
[----:B------:R-:W-:Y:S05]  /*e720*/  MUFU.EX2 R185, R185 ;  /* 0x000000b900b97308 */ /* 0x000fea0000000800 */
[C---:B------:R-:W-:Y:S01]  /*e730*/  HMMA.16816.F32 R140, R4.reuse, R18, R140 ;  /* 0x00000012048c723c */ /* 0x040fe2000000188c */
[----:B------:R-:W1:Y:S02]  /*e740*/  LDSM.16.MT88.4 R16, [R220+0x1a800] ;  /* 0x01a80000dc10783b */ /* 0x000e640000004200 */
[----:B------:R-:W4:Y:S03]  /*e750*/  MUFU.EX2 R196, R196 ;  /* 0x000000c400c47308 */ /* 0x000f260000000800 */
[C---:B------:R-:W-:Y:S05]  /*e760*/  HMMA.16816.F32 R52, R4.reuse, R28, R52 ;  /* 0x0000001c0434723c */ /* 0x040fea0000001834 */
[----:B------:R-:W-:Y:S01]  /*e770*/  MUFU.EX2 R179, R181 ;  /* 0x000000b500b37308 */ /* 0x000fe20000000800 */
[C---:B------:R-:W-:Y:S01]  /*e780*/  HMMA.16816.F32 R56, R4.reuse, R30, R56 ;  /* 0x0000001e0438723c */ /* 0x040fe20000001838 */
[----:B------:R-:W-:Y:S05]  /*e790*/  LDSM.16.MT88.4 R28, [R224+0x1e800] ;  /* 0x01e80000e01c783b */ /* 0x000fea0000004200 */
[C---:B---3--:R-:W-:Y:S01]  /*e7a0*/  HMMA.16816.F32 R36, R4.reuse, R24, R36 ;  /* 0x000000180424723c */ /* 0x048fe20000001824 */
[----:B------:R-:W3:Y:S05]  /*e7b0*/  MUFU.EX2 R176, R176 ;  /* 0x000000b000b07308 */ /* 0x000eea0000000800 */
        /* <DEDUP_REMOVED lines=33> */
[----:B------:R-:W-:Y:S01]  /*e9d0*/  HMMA.16816.F32 R128, R4, R18, R128 ;  /* 0x000000120480723c */ /* 0x000fe20000001880 */
[----:B------:R-:W1:Y:S06]  /*e9e0*/  LDSM.16.MT88.4 R16, [R220+0x19000] ;  /* 0x01900000dc10783b */ /* 0x000e6c0000004200 */
[----:B------:R-:W-:-:S02]  /*e9f0*/  F2FP.F16.F32.PACK_AB R4, R184, R182 ;  /* 0x000000b6b804723e */ /* 0x000fc400000000ff */
[----:B------:R-:W-:Y:S01]  /*ea00*/  F2FP.F16.F32.PACK_AB R6, R235, R186 ;  /* 0x000000baeb06723e */ /* 0x000fe200000000ff */
[----:B------:R-:W-:Y:S01]  /*ea10*/  FADD.FTZ R186, R186, R15 ;  /* 0x0000000fbaba7221 */ /* 0x000fe20000010000 */
[----:B------:R-:W-:Y:S01]  /*ea20*/  F2FP.F16.F32.PACK_AB R5, R203, R188 ;  /* 0x000000bccb05723e */ /* 0x000fe200000000ff */
[----:B------:R-:W-:Y:S01]  /*ea30*/  FADD.FTZ R188, R188, R197 ;  /* 0x000000c5bcbc7221 */ /* 0x000fe20000010000 */
[----:B------:R-:W-:Y:S01]  /*ea40*/  F2FP.F16.F32.PACK_AB R7, R199, R190 ;  /* 0x000000bec707723e */ /* 0x000fe200000000ff */
[----:B------:R-:W-:Y:S02]  /*ea50*/  FADD.FTZ R186, R235, R186 ;  /* 0x000000baebba7221 */ /* 0x000fe40000010000 */
[----:B------:R-:W-:-:S04]  /*ea60*/  FADD.FTZ R203, R203, R188 ;  /* 0x000000bccbcb7221 */ /* 0x000fc80000010000 */
[----:B----4-:R-:W-:Y:S01]  /*ea70*/  HMMA.16816.F32 R160, R4, R28, R160 ;  /* 0x0000001c04a0723c */ /* 0x010fe200000018a0 */
[----:B------:R-:W-:-:S04]  /*ea80*/  FADD.FTZ R190, R190, R203 ;  /* 0x000000cbbebe7221 */ /* 0x000fc80000010000 */
[----:B------:R-:W-:Y:S01]  /*ea90*/  FADD.FTZ R190, R199, R190 ;  /* 0x000000bec7be7221 */ /* 0x000fe20000010000 */
        /* <DEDUP_REMOVED lines=31> */
[----:B------:R-:W3:Y:S05]  /*ec90*/  LDSM.16.MT88.4 R32, [R224+0x19800] ;  /* 0x01980000e020783b */ /* 0x000eea0000004200 */
[C---:B-----5:R-:W-:Y:S06]  /*eca0*/  HMMA.16816.F32 R92, R4.reuse, R20, R92 ;  /* 0x00000014045c723c */ /* 0x060fec000000185c */
[C---:B------:R-:W-:Y:S01]  /*ecb0*/  HMMA.16816.F32 R96, R4.reuse, R22, R96 ;  /* 0x000000160460723c */ /* 0x040fe20000001860 */
[----:B------:R-:W-:Y:S05]  /*ecc0*/  LDSM.16.MT88.4 R20, [R221+0x19800] ;  /* 0x01980000dd14783b */ /* 0x000fea0000004200 */
[C---:B-1----:R-:W-:Y:S06]  /*ecd0*/  HMMA.16816.F32 R100, R4.reuse, R16, R100 ;  /* 0x000000100464723c */ /* 0x042fec0000001864 */
[C---:B------:R-:W-:Y:S01]  /*ece0*/  HMMA.16816.F32 R104, R4.reuse, R18, R104 ;  /* 0x000000120468723c */ /* 0x040fe20000001868 */
[----:B------:R-:W-:Y:S05]  /*ecf0*/  LDSM.16.MT88.4 R16, [R220+0x19800] ;  /* 0x01980000dc10783b */ /* 0x000fea0000004200 */
[C---:B----4-:R-:W-:Y:S06]  /*ed00*/  HMMA.16816.F32 R108, R4.reuse, R28, R108 ;  /* 0x0000001c046c723c */ /* 0x050fec000000186c */
[C---:B------:R-:W-:Y:S01]  /*ed10*/  HMMA.16816.F32 R112, R4.reuse, R30, R112 ;  /* 0x0000001e0470723c */ /* 0x040fe20000001870 */
[----:B------:R-:W-:Y:S05]  /*ed20*/  LDSM.16.MT88.4 R28, [R224+0x1b800] ;  /* 0x01b80000e01c783b */ /* 0x000fea0000004200 */
[C---:B--2---:R-:W-:Y:S06]  /*ed30*/  HMMA.16816.F32 R116, R4.reuse, R24, R116 ;  /* 0x000000180474723c */ /* 0x044fec0000001874 */
[C---:B------:R-:W-:Y:S01]  /*ed40*/  HMMA.16816.F32 R120, R4.reuse, R26, R120 ;  /* 0x0000001a0478723c */ /* 0x040fe20000001878 */
[----:B------:R-:W1:Y:S05]  /*ed50*/  LDSM.16.MT88.4 R24, [R222+0x19800] ;  /* 0x01980000de18783b */ /* 0x000e6a0000004200 */
        /* <DEDUP_REMOVED lines=8> */
[----:B---3--:R-:W-:Y:S01]  /*ede0*/  F2FP.F16.F32.PACK_AB R7, R176, R179 ;  /* 0x000000b3b007723e */ /* 0x008fe200000000ff */
[----:B------:R-:W-:Y:S02]  /*edf0*/  FADD.FTZ R192, R192, R189 ;  /* 0x000000bdc0c07221 */ /* 0x000fe40000010000 */
[----:B------:R-:W-:Y:S02]  /*ee00*/  FADD.FTZ R196, R196, R185 ;  /* 0x000000b9c4c47221 */ /* 0x000fe40000010000 */
[----:B------:R-:W-:Y:S02]  /*ee10*/  FADD.FTZ R187, R187, R192 ;  /* 0x000000c0bbbb7221 */ /* 0x000fe40000010000 */
[----:B------:R-:W-:Y:S01]  /*ee20*/  HMMA.16816.F32 R160, R4, R32, R160 ;  /* 0x0000002004a0723c */ /* 0x000fe200000018a0 */
[----:B------:R-:W-:Y:S01]  /*ee30*/  FADD.FTZ R179, R179, R196 ;  /* 0x000000c4b3b37221 */ /* 0x000fe20000010000 */
[----:B------:R-:W-:-:S03]  /*ee40*/  FADD.FTZ R2, R194, R187 ;  /* 0x000000bbc2027221 */ /* 0x000fc60000010000 */
[----:B------:R-:W-:Y:S01]  /*ee50*/  FADD.FTZ R0, R176, R179 ;  /* 0x000000b3b0007221 */ /* 0x000fe20000010000 */
[C---:B------:R-:W-:Y:S01]  /*ee60*/  HMMA.16816.F32 R156, R4.reuse, R34, R156 ;  /* 0x00000022049c723c */ /* 0x040fe2000000189c */
[----:B------:R-:W2:Y:S04]  /*ee70*/  LDSM.16.MT88.4 R32, [R221+0x1b800] ;  /* 0x01b80000dd20783b */ /* 0x000ea80000004200 */
[----:B------:R-:W-:Y:S01]  /*ee80*/  STL [R1+0x10], R2 ;  /* 0x0000100201007387 */ /* 0x000fe20000100800 */
[C---:B-1----:R-:W-:Y:S03]  /*ee90*/  HMMA.16816.F32 R152, R4.reuse, R24, R152 ;  /* 0x000000180498723c */ /* 0x042fe60000001898 */
[----:B------:R-:W-:Y:S03]  /*eea0*/  STL [R1+0x4], R0 ;  /* 0x0000040001007387 */ /* 0x000fe60000100800 */
        /* <DEDUP_REMOVED lines=39> */
.L_x_2224:
[----:B------:R-:W-:-:S06]  /*f120*/  UISETP.GT.AND UP0, UPT, UR20, UR16, UPT ;  /* 0x000000101400728c */ /* 0x000fcc000bf04270 */
[----:B------:R-:W-:-:S13]  /*f130*/  PLOP3.LUT P0, PT, PT, PT, UP0, 0x80, 0x0 ;  /* 0x000000000000781c */ /* 0x000fda0003f0f008 */
[----:B------:R-:W-:Y:S05]  /*f140*/  @!P0 BRA `(.L_x_2231) ;  /* 0x0000004400d48947 */ /* 0x000fea0003800000 */
[----:B------:R-:W1:Y:S01]  /*f150*/  S2R R5, SR_TID.X ;  /* 0x0000000000057919 */ /* 0x000e620000002100 */
[----:B------:R-:W-:Y:S01]  /*f160*/  IMAD.U32 R250, RZ, RZ, UR27 ;  /* 0x0000001bfffa7e24 */ /* 0x000fe2000f8e00ff */
[----:B------:R-:W-:Y:S01]  /*f170*/  ULDC.64 UR6, c[0x0][0x220] ;  /* 0x0000880000067ab9 */ /* 0x000fe20000000a00 */
[----:B------:R-:W-:Y:S01]  /*f180*/  IMAD.U32 R252, RZ, RZ, UR25 ;  /* 0x00000019fffc7e24 */ /* 0x000fe2000f8e00ff */
[----:B------:R-:W-:Y:S01]  /*f190*/  ULDC UR4, c[0x0][0x2d0] ;  /* 0x0000b40000047ab9 */ /* 0x000fe20000000800 */
[----:B------:R-:W-:Y:S01]  /*f1a0*/  ULDC.64 UR10, c[0x0][0x218] ;  /* 0x00008600000a7ab9 */ /* 0x000fe20000000a00 */
[----:B------:R-:W-:Y:S01]  /*f1b0*/  IMAD.MOV.U32 R2, RZ, RZ, R3 ;  /* 0x000000ffff027224 */ /* 0x000fe200078e0003 */
[----:B------:R-:W-:Y:S01]  /*f1c0*/  UIADD3 UR22, UR20, -0x1, URZ ;  /* 0xffffffff14167890 */ /* 0x000fe2000fffe03f */
[----:B------:R-:W-:Y:S01]  /*f1d0*/  ULDC UR13, c[0x0][0x2d0] ;  /* 0x0000b400000d7ab9 */ /* 0x000fe20000000800 */
[----:B------:R-:W-:Y:S01]  /*f1e0*/  ULDC UR12, c[0x0][0x39c] ;  /* 0x0000e700000c7ab9 */ /* 0x000fe20000000800 */
[----:B-1----:R-:W-:-:S04]  /*f1f0*/  SHF.R.S32.HI R4, RZ, 0x1f, R5 ;  /* 0x0000001fff047819 */ /* 0x002fc80000011405 */
[----:B------:R-:W-:-:S04]  /*f200*/  LEA.HI R4, R4, R5, RZ, 0x3 ;  /* 0x0000000504047211 */ /* 0x000fc800078f18ff */
[----:B------:R-:W-:Y:S02]  /*f210*/  LOP3.LUT R0, R4, 0xfffffff8, RZ, 0xc0, !PT ;  /* 0xfffffff804007812 */ /* 0x000fe400078ec0ff */
[----:B------:R-:W-:-:S03]  /*f220*/  SHF.R.S32.HI R4, RZ, 0x3, R4 ;  /* 0x00000003ff047819 */ /* 0x000fc60000011404 */
[----:B------:R-:W-:-:S04]  /*f230*/  IMAD.IADD R0, R5, 0x1, -R0 ;  /* 0x0000000105007824 */ /* 0x000fc800078e0a00 */
[----:B------:R-:W-:-:S05]  /*f240*/  IMAD.SHL.U32 R6, R0, 0x8, RZ ;  /* 0x0000000800067824 */ /* 0x000fca00078e00ff */
[--C-:B------:R-:W-:Y:S02]  /*f250*/  SHF.R.S32.HI R7, RZ, 0x1f, R6.reuse ;  /* 0x0000001fff077819 */ /* 0x100fe40000011406 */
[----:B------:R-:W-:Y:S01]  /*f260*/  ISETP.GE.AND P2, PT, R6, UR4, PT ;  /* 0x0000000406007c0c */ /* 0x000fe2000bf46270 */
[----:B------:R-:W-:Y:S01]  /*f270*/  ULDC UR4, c[0x0][0x2ec] ;  /* 0x0000bb0000047ab9 */ /* 0x000fe20000000800 */
[----:B------:R-:W-:-:S04]  /*f280*/  IMAD.WIDE.U32 R14, R13, UR21, R6 ;  /* 0x000000150d0e7c25 */ /* 0x000fc8000f8e0006 */
[----:B------:R-:W-:Y:S01]  /*f290*/  IMAD.WIDE.U32 R12, R12, UR21, R6 ;  /* 0x000000150c0c7c25 */ /* 0x000fe2000f8e0006 */
[----:B------:R-:W-:Y:S01]  /*f2a0*/  IADD3 R7, P1, R14, UR26, RZ ;  /* 0x0000001a0e077c10 */ /* 0x000fe2000ff3e0ff */
[----:B------:R-:W-:Y:S01]  /*f2b0*/  UMOV UR26, URZ ;  /* 0x0000003f001a7c82 */ /* 0x000fe20008000000 */
[----:B------:R-:W-:-:S04]  /*f2c0*/  IADD3 R5, P0, R12, UR28, RZ ;  /* 0x0000001c0c057c10 */ /* 0x000fc8000ff1e0ff */
[----:B------:R-:W1:Y:S01]  /*f2d0*/  @!P2 LDC.64 R234, c[0x0][0x220] ;  /* 0x00008800ffeaab82 */ /* 0x000e620000000a00 */
[----:B------:R-:W-:Y:S01]  /*f2e0*/  IADD3.X R252, R252, UR9, R15, P1, !PT ;  /* 0x00000009fcfc7c10 */ /* 0x000fe20008ffe40f */
[----:B------:R-:W-:Y:S01]  /*f2f0*/  UIADD3 UR9, UR20, -0x2, URZ ;  /* 0xfffffffe14097890 */ /* 0x000fe2000fffe03f */
[----:B------:R-:W-:Y:S02]  /*f300*/  IADD3.X R250, R250, UR34, R13, P0, !PT ;  /* 0x00000022fafa7c10 */ /* 0x000fe400087fe40d */
[----:B------:R-:W-:Y:S02]  /*f310*/  LEA R251, P0, R5, UR6, 0x1 ;  /* 0x0000000605fb7c11 */ /* 0x000fe4000f8008ff */
[----:B------:R-:W-:Y:S01]  /*f320*/  LEA R0, P1, R7, UR10, 0x1 ;  /* 0x0000000a07007c11 */ /* 0x000fe2000f8208ff */
[----:B------:R-:W2:Y:S01]  /*f330*/  @!P2 LDC.64 R232, c[0x0][0x220] ;  /* 0x00008800ffe8ab82 */ /* 0x000ea20000000a00 */
[----:B------:R-:W-:Y:S01]  /*f340*/  LEA.HI.X R250, R5, UR7, R250, 0x1, P0 ;  /* 0x0000000705fa7c11 */ /* 0x000fe200080f0cfa */
[----:B------:R-:W-:Y:S01]  /*f350*/  IMAD.MOV.U32 R5, RZ, RZ, R11 ;  /* 0x000000ffff057224 */ /* 0x000fe200078e000b */
[----:B------:R-:W-:Y:S01]  /*f360*/  IADD3 R12, P0, R4, 0x20, RZ ;  /* 0x00000020040c7810 */ /* 0x000fe20007f1e0ff */
[----:B------:R3:W-:Y:S01]  /*f370*/  STL [R1], R0 ;  /* 0x0000000001007387 */ /* 0x0007e20000100800 */
[----:B------:R-:W-:Y:S01]  /*f380*/  SHF.R.S32.HI R4, RZ, 0x1f, R4 ;  /* 0x0000001fff047819 */ /* 0x000fe20000011404 */
[----:B------:R-:W-:Y:S01]  /*f390*/  ULDC.64 UR6, c[0x0][0x250] ;  /* 0x0000940000067ab9 */ /* 0x000fe20000000a00 */
[----:B------:R-:W-:Y:S01]  /*f3a0*/  LEA.HI.X R252, R7, UR11, R252, 0x1, P1 ;  /* 0x0000000b07fc7c11 */ /* 0x000fe200088f0cfc */
[----:B------:R-:W-:Y:S01]  /*f3b0*/  IMAD.MOV.U32 R7, RZ, RZ, R13 ;  /* 0x000000ffff077224 */ /* 0x000fe200078e000d */
[----:B------:R4:W-:Y:S01]  /*f3c0*/  STL [R1+0x18], R12 ;  /* 0x0000180c01007387 */ /* 0x0009e20000100800 */
[----:B------:R-:W-:Y:S01]  /*f3d0*/  IMAD.X R7, RZ, RZ, R4, P0 ;  /* 0x000000ffff077224 */ /* 0x000fe200000e0604 */
[----:B------:R-:W-:Y:S01]  /*f3e0*/  ULDC.64 UR10, c[0x0][0x248] ;  /* 0x00009200000a7ab9 */ /* 0x000fe20000000a00 */
[----:B------:R-:W-:-:S02]  /*f3f0*/  IMAD.MOV.U32 R4, RZ, RZ, R8 ;  /* 0x000000ffff047224 */ /* 0x000fc400078e0008 */
[----:B------:R-:W-:Y:S01]  /*f400*/  IMAD.MOV.U32 R6, RZ, RZ, R12 ;  /* 0x000000ffff067224 */ /* 0x000fe200078e000c */
[----:B------:R4:W-:Y:S04]  /*f410*/  STL [R1+0x1c], R7 ;  /* 0x00001c0701007387 */ /* 0x0009e80000100800 */
[----:B------:R4:W-:Y:S01]  /*f420*/  STL.64 [R1+0x8], R4 ;  /* 0x0000080401007387 */ /* 0x0009e20000100a00 */
[----:B---3--:R-:W-:Y:S01]  /*f430*/  IMAD.MOV.U32 R0, RZ, RZ, R164 ;  /* 0x000000ffff007224 */ /* 0x008fe200078e00a4 */
[----:B------:R-:W-:Y:S06]  /*f440*/  BRA `(.L_x_2232) ;  /* 0x0000000000f47947 */ /* 0x000fec0003800000 */
.L_x_2234:
[----:B------:R2:W-:Y:S01]  /*f450*/  @P2 STS.128 [R238+0x10000], RZ ;  /* 0x010000ffee002388 */ /* 0x0005e20000000c00 */
[----:B------:R-:W-:Y:S01]  /*f460*/  UIADD3 UR23, UR20, -0x2, URZ ;  /* 0xfffffffe14177890 */ /* 0x000fe2000fffe03f */
[----:B------:R-:W3:Y:S03]  /*f470*/  @!P2 LDC.64 R6, c[0x0][0x218] ;  /* 0x00008600ff06ab82 */ /* 0x000ee60000000a00 */
[----:B------:R-:W-:Y:S02]  /*f480*/  USHF.R.S32.HI UR20, URZ, 0x1f, UR23 ;  /* 0x0000001f3f147899 */ /* 0x000fe40008011417 */
[----:B------:R-:W-:Y:S02]  /*f490*/  UIMAD.WIDE.U32 UR24, UR23, UR10, URZ ;  /* 0x0000000a171872a5 */ /* 0x000fe4000f8e003f */
[----:B------:R-:W-:Y:S01]  /*f4a0*/  UIMAD UR20, UR20, UR10, URZ ;  /* 0x0000000a141472a4 */ /* 0x000fe2000f8e023f */
[----:B------:R-:W4:Y:S03]  /*f4b0*/  @!P2 LDC.64 R4, c[0x0][0x218] ;  /* 0x00008600ff04ab82 */ /* 0x000f260000000a00 */
[----:B------:R-:W-:Y:S01]  /*f4c0*/  UIMAD UR20, UR23, UR11, UR20 ;  /* 0x0000000b171472a4 */ /* 0x000fe2000f8e0214 */
[----:B------:R-:W-:Y:S02]  /*f4d0*/  IMAD.U32 R164, RZ, RZ, UR24 ;  /* 0x00000018ffa47e24 */ /* 0x000fe4000f8e00ff */
[----:B------:R-:W-:Y:S01]  /*f4e0*/  IMAD.U32 R165, RZ, RZ, UR25 ;  /* 0x00000019ffa57e24 */ /* 0x000fe2000f8e00ff */
[----:B------:R-:W-:Y:S02]  /*f4f0*/  UIADD3 UR20, UR25, UR20, URZ ;  /* 0x0000001419147290 */ /* 0x000fe4000fffe03f */
[C---:B------:R-:W-:Y:S04]  /*f500*/  LEA R8, P0, R164.reuse, R242, 0x6 ;  /* 0x000000f2a4087211 */ /* 0x040fe800078030ff */
[----:B------:R-:W-:Y:S05]  /*f510*/  IMAD.U32 R165, RZ, RZ, UR20 ;  /* 0x00000014ffa57e24 */ /* 0x000fea000f8e00ff */
[----:B------:R-:W-:Y:S02]  /*f520*/  LEA.HI.X R165, R164, R249, R165, 0x6, P0 ;  /* 0x000000f9a4a57211 */ /* 0x000fe400000f34a5 */
[C---:B---3--:R-:W-:Y:S04]  /*f530*/  @!P2 LEA R6, P0, R8.reuse, R6, 0x1 ;  /* 0x000000060806a211 */ /* 0x048fe800078008ff */
[C---:B------:R-:W-:Y:S02]  /*f540*/  @!P2 LEA.HI.X R7, R8.reuse, R7, R165, 0x1, P0 ;  /* 0x000000070807a211 */ /* 0x040fe400000f0ca5 */
[----:B------:R-:W-:Y:S03]  /*f550*/  IADD3 R8, P0, R8, UR14, RZ ;  /* 0x0000000e08087c10 */ /* 0x000fe6000ff1e0ff */
[----:B------:R-:W-:Y:S01]  /*f560*/  @!PT LDS RZ, [RZ] ;  /* 0x00000000fffff984 */ /* 0x000fe20000000800 */
[----:B------:R-:W-:Y:S01]  /*f570*/  @!PT LDS RZ, [RZ] ;  /* 0x00000000fffff984 */ /* 0x000fe20000000800 */
[----:B------:R-:W-:Y:S01]  /*f580*/  @!PT LDS RZ, [RZ] ;  /* 0x00000000fffff984 */ /* 0x000fe20000000800 */
[----:B------:R2:W-:Y:S01]  /*f590*/  @!P2 LDGSTS.E.BYPASS.LTC128B.128 [R238+0x10000], desc[UR30][R6.64] ;  /* 0x1000000006eeafae */ /* 0x0005e2000b901d5e */
[----:B------:R-:W-:Y:S02]  /*f5a0*/  IADD3.X R165, R165, UR8, RZ, P0, !PT ;  /* 0x00000008a5a57c10 */ /* 0x000fe400087fe4ff */
[C---:B----4-:R-:W-:Y:S01]  /*f5b0*/  @!P2 LEA R4, P0, R8.reuse, R4, 0x1 ;  /* 0x000000040804a211 */ /* 0x050fe200078008ff */
        /* <DEDUP_REMOVED lines=38> */
.L_x_2232:
[----:B----4-:R-:W3:Y:S01]  /*f820*/  LDL.64 R4, [R1+0x8] ;  /* 0x0000080001047983 */ /* 0x010ee20000100a00 */
[----:B------:R-:W-:Y:S01]  /*f830*/  UIADD3 UR25, UR22, -UR26, URZ ;  /* 0x8000001a16197290 */ /* 0x000fe2000fffe03f */
[----:B------:R-:W-:Y:S04]  /*f840*/  DEPBAR.LE SB0, 0x0 ;  /* 0x000080000000791a */ /* 0x000fe80000000000 */
[----:B------:R-:W4:Y:S01]  /*f850*/  LDL.64 R24, [R1+0x18] ;  /* 0x0000180001187983 */ /* 0x000f220000100a00 */
        /* <DEDUP_REMOVED lines=9> */
[----:B------:R-:W-:Y:S01]  /*f8f0*/  LEA.HI.X.SX32 R19, R9, R241, 0x6, P1 ;  /* 0x000000f109137211 */ /* 0x000fe200008f36ff */
[----:B------:R-:W-:Y:S04]  /*f900*/  UIMAD UR23, UR24, UR35, UR23 ;  /* 0x00000023181772a4 */ /* 0x000fe8000f8e0217 */
[----:B------:R-:W-:Y:S04]  /*f910*/  IMAD R10, R19, UR6, RZ ;  /* 0x00000006130a7c24 */ /* 0x000fe8000f8e02ff */
[C---:B------:R-:W-:Y:S02]  /*f920*/  IMAD R10, R18.reuse, UR7, R10 ;  /* 0x00000007120a7c24 */ /* 0x040fe4000f8e020a */
[----:B------:R-:W-:Y:S04]  /*f930*/  IMAD.WIDE.U32 R18, R18, UR6, RZ ;  /* 0x0000000612127c25 */ /* 0x000fe8000f8e00ff */
[----:B------:R-:W-:Y:S01]  /*f940*/  IMAD.IADD R13, R19, 0x1, R10 ;  /* 0x00000001130d7824 */ /* 0x000fe200078e020a */
[----:B------:R-:W-:Y:S01]  /*f950*/  @P2 STS.128 [R238+0x18000], RZ ;  /* 0x018000ffee002388 */ /* 0x000fe20000000c00 */
[----:B----4-:R-:W-:Y:S01]  /*f960*/  LEA R22, P0, R9, R24, 0x6 ;  /* 0x0000001809167211 */ /* 0x010fe200078030ff */
[----:B---3--:R-:W-:Y:S03]  /*f970*/  IMAD.WIDE.U32 R26, R3, UR35, R4 ;  /* 0x00000023031a7c25 */ /* 0x008fe6000f8e0004 */
[----:B------:R-:W-:Y:S02]  /*f980*/  LEA.HI.X.SX32 R23, R9, R25, 0x6, P0 ;  /* 0x0000001909177211 */ /* 0x000fe400000f36ff */
[C---:B-1----:R-:W-:Y:S02]  /*f990*/  @!P2 LEA R14, P1, R26.reuse, R234, 0x1 ;  /* 0x000000ea1a0ea211 */ /* 0x042fe400078208ff */
[----:B------:R-:W-:Y:S01]  /*f9a0*/  IADD3 R3, R27, UR23, RZ ;  /* 0x000000171b037c10 */ /* 0x000fe2000fffe0ff */
[----:B------:R-:W-:Y:S01]  /*f9b0*/  IMAD R9, R23, UR6, RZ ;  /* 0x0000000617097c24 */ /* 0x000fe2000f8e02ff */
[C---:B------:R-:W-:Y:S01]  /*f9c0*/  @!P2 IADD3 R11, P0, R26.reuse, UR38, RZ ;  /* 0x000000261a0bac10 */ /* 0x040fe2000ff1e0ff */
[----:B------:R-:W-:Y:S01]  /*f9d0*/  UIADD3 UR23, UR9, -UR26, URZ ;  /* 0x8000001a09177290 */ /* 0x000fe2000fffe03f */
[----:B------:R-:W-:Y:S01]  /*f9e0*/  @!P2 LEA.HI.X R15, R26, R235, R3, 0x1, P1 ;  /* 0x000000eb1a0fa211 */ /* 0x000fe200008f0c03 */
[----:B------:R-:W-:Y:S01]  /*f9f0*/  IMAD R9, R22, UR7, R9 ;  /* 0x0000000716097c24 */ /* 0x000fe2000f8e0209 */
[-C--:B------:R-:W-:Y:S01]  /*fa00*/  LEA R26, P3, R18, R251.reuse, 0x1 ;  /* 0x000000fb121a7211 */ /* 0x080fe200078608ff */
[----:B------:R-:W-:Y:S01]  /*fa10*/  IMAD.WIDE.U32 R22, R22, UR6, RZ ;  /* 0x0000000616167c25 */ /* 0x000fe2000f8e00ff */
[----:B--2---:R-:W-:Y:S01]  /*fa20*/  @!P2 LEA R30, P1, R11, R232, 0x1 ;  /* 0x000000e80b1ea211 */ /* 0x004fe200078208ff */
[----:B------:R-:W-:Y:S01]  /*fa30*/  @!PT LDS RZ, [RZ] ;  /* 0x00000000fffff984 */ /* 0x000fe20000000800 */
[----:B------:R-:W-:Y:S01]  /*fa40*/  @!PT LDS RZ, [RZ] ;  /* 0x00000000fffff984 */ /* 0x000fe20000000800 */
[----:B------:R-:W-:Y:S01]  /*fa50*/  @!PT LDS RZ, [RZ] ;  /* 0x00000000fffff984 */ /* 0x000fe20000000800 */
[----:B------:R-:W-:Y:S01]  /*fa60*/  @!P2 LDGSTS.E.BYPASS.LTC128B.128 [R238+0x18000], desc[UR30][R14.64] ;  /* 0x180000000eeeafae */ /* 0x000fe2000b901d5e */
[-C--:B------:R-:W-:Y:S01]  /*fa70*/  LEA.HI.X R27, R18, R250.reuse, R13, 0x1, P3 ;  /* 0x000000fa121b7211 */ /* 0x080fe200018f0c0d */
[----:B------:R-:W-:Y:S01]  /*fa80*/  IMAD.IADD R9, R23, 0x1, R9 ;  /* 0x0000000117097824 */ /* 0x000fe200078e0209 */
[----:B------:R-:W-:Y:S01]  /*fa90*/  ISETP.GE.AND P3, PT, R236, UR13, PT ;  /* 0x0000000dec007c0c */ /* 0x000fe2000bf66270 */
[----:B------:R-:W-:Y:S01]  /*faa0*/  @P4 STS.128 [R238+0x1a000], RZ ;  /* 0x01a000ffee004388 */ /* 0x000fe20000000c00 */
[----:B------:R-:W-:Y:S02]  /*fab0*/  @!P2 IADD3.X R3, R3, UR33, RZ, P0, !PT ;  /* 0x000000210303ac10 */ /* 0x000fe400087fe4ff */
[C---:B------:R-:W-:Y:S01]  /*fac0*/  LEA R10, P0, R22.reuse, R251, 0x1 ;  /* 0x000000fb160a7211 */ /* 0x040fe200078008ff */
[----:B------:R-:W-:Y:S01]  /*fad0*/  @!PT LDS RZ, [RZ] ;  /* 0x00000000fffff984 */ /* 0x000fe20000000800 */
[----:B------:R-:W-:Y:S01]  /*fae0*/  @!PT LDS RZ, [RZ] ;  /* 0x00000000fffff984 */ /* 0x000fe20000000800 */
[----:B------:R-:W-:Y:S01]  /*faf0*/  @!PT LDS RZ, [RZ] ;  /* 0x00000000fffff984 */ /* 0x000fe20000000800 */
[----:B------:R-:W-:Y:S01]  /*fb00*/  @!P4 LDGSTS.E.BYPASS.LTC128B.128 [R238+0x1a000], desc[UR30][R26.64+0x80] ;  /* 0x1a0000801aeecfae */ /* 0x000fe2000b901d5e */
[----:B------:R-:W-:Y:S02]  /*fb10*/  @!P2 LEA.HI.X R31, R11, R233, R3, 0x1, P1 ;  /* 0x000000e90b1fa211 */ /* 0x000fe400008f0c03 */
[----:B------:R-:W-:Y:S02]  /*fb20*/  ISETP.GE.AND P1, PT, R231, UR13, PT ;  /* 0x0000000de7007c0c */ /* 0x000fe4000bf26270 */
        /* <DEDUP_REMOVED lines=35> */
[----:B------:R-:W5:Y:S04]  /*fd60*/  LDSM.16.M88.4 R180, [R229+0x11800] ;  /* 0x01180000e5b4783b */ /* 0x000f680000000200 */
[----:B------:R-:W0:Y:S04]  /*fd70*/  LDGDEPBAR ;  /* 0x00000000000079af */ /* 0x000e280000000000 */
[----:B------:R-:W-:Y:S04]  /*fd80*/  LDSM.16.M88.4 R184, [R228] ;  /* 0x00000000e4b8783b */ /* 0x000fe80000000200 */
[----:B------:R-:W5:Y:S04]  /*fd90*/  LDSM.16.M88.4 R188, [R227] ;  /* 0x00000000e3bc783b */ /* 0x000f680000000200 */
[----:B------:R-:W5:Y:S04]  /*fda0*/  LDSM.16.M88.4 R192, [R219] ;  /* 0x00000000dbc0783b */ /* 0x000f680000000200 */
[----:B------:R-:W5:Y:S04]  /*fdb0*/  LDSM.16.M88.4 R196, [R218] ;  /* 0x00000000dac4783b */ /* 0x000f680000000200 */
[----:B------:R-:W5:Y:S01]  /*fdc0*/  LDSM.16.M88.4 R200, [R217] ;  /* 0x00000000d9c8783b */ /* 0x000f620000000200 */
[C---:B--2---:R-:W-:Y:S06]  /*fdd0*/  HMMA.16816.F32 R4, R164.reuse, R168, RZ ;  /* 0x000000a8a404723c */ /* 0x044fec00000018ff */
[C---:B-1----:R-:W-:Y:S01]  /*fde0*/  HMMA.16816.F32 R8, R164.reuse, R170, RZ ;  /* 0x000000aaa408723c */ /* 0x042fe200000018ff */
[----:B------:R-:W-:Y:S05]  /*fdf0*/  LDSM.16.M88.4 R168, [R223+0x10000] ;  /* 0x01000000dfa8783b */ /* 0x000fea0000000200 */
[C---:B---3--:R-:W-:Y:S06]  /*fe00*/  HMMA.16816.F32 R12, R164.reuse, R172, RZ ;  /* 0x000000aca40c723c */ /* 0x048fec00000018ff */
[C---:B------:R-:W-:Y:S01]  /*fe10*/  HMMA.16816.F32 R16, R164.reuse, R174, RZ ;  /* 0x000000aea410723c */ /* 0x040fe200000018ff */
[----:B------:R-:W-:Y:S05]  /*fe20*/  LDSM.16.M88.4 R172, [R223+0x10800] ;  /* 0x01080000dfac783b */ /* 0x000fea0000000200 */
[C---:B----4-:R-:W-:Y:S07]  /*fe30*/  HMMA.16816.F32 R20, R164.reuse, R176, RZ ;  /* 0x000000b0a414723c */ /* 0x050fee00000018ff */
[----:B------:R-:W-:Y:S01]  /*fe40*/  MOV R176, R24 ;  /* 0x0000001800b07202 */ /* 0x000fe20000000f00 */
[----:B------:R-:W-:Y:S02]  /*fe50*/  IMAD.MOV.U32 R177, RZ, RZ, R25 ;  /* 0x000000ffffb17224 */ /* 0x000fe400078e0019 */
[C---:B------:R-:W-:Y:S06]  /*fe60*/  HMMA.16816.F32 R24, R164.reuse, R178, RZ ;  /* 0x000000b2a418723c */ /* 0x040fec00000018ff */
[C---:B-----5:R-:W-:Y:S06]  /*fe70*/  HMMA.16816.F32 R28, R164.reuse, R180, RZ ;  /* 0x000000b4a41c723c */ /* 0x060fec00000018ff */
[----:B------:R-:W-:Y:S01]  /*fe80*/  HMMA.16816.F32 R32, R164, R182, RZ ;  /* 0x000000b6a420723c */ /* 0x000fe200000018ff */
[----:B------:R-:W1:Y:S04]  /*fe90*/  LDSM.16.M88.4 R164, [R226] ;  /* 0x00000000e2a4783b */ /* 0x000e680000000200 */
[----:B------:R-:W-:Y:S01]  /*fea0*/  LDSM.16.M88.4 R180, [R223+0x11800] ;  /* 0x01180000dfb4783b */ /* 0x000fe20000000200 */
[C---:B------:R-:W-:Y:S06]  /*feb0*/  HMMA.16816.F32 R4, R184.reuse, R188, R4 ;  /* 0x000000bcb804723c */ /* 0x040fec0000001804 */
[C---:B------:R-:W-:Y:S01]  /*fec0*/  HMMA.16816.F32 R8, R184.reuse, R190, R8 ;  /* 0x000000beb808723c */ /* 0x040fe20000001808 */
[----:B------:R-:W-:Y:S05]  /*fed0*/  LDSM.16.M88.4 R188, [R216] ;  /* 0x00000000d8bc783b */ /* 0x000fea0000000200 */
[C---:B------:R-:W-:Y:S06]  /*fee0*/  HMMA.16816.F32 R12, R184.reuse, R192, R12 ;  /* 0x000000c0b80c723c */ /* 0x040fec000000180c */
[C---:B------:R-:W-:Y:S01]  /*fef0*/  HMMA.16816.F32 R16, R184.reuse, R194, R16 ;  /* 0x000000c2b810723c */ /* 0x040fe20000001810 */
[----:B------:R-:W-:Y:S05]  /*ff00*/  LDSM.16.M88.4 R192, [R216+0x800] ;  /* 0x00080000d8c0783b */ /* 0x000fea0000000200 */
[C---:B------:R-:W-:Y:S01]  /*ff10*/  HMMA.16816.F32 R20, R184.reuse, R196, R20 ;  /* 0x000000c4b814723c */ /* 0x040fe20000001814 */
[----:B------:R-:W2:Y:S05]  /*ff20*/  LDL R196, [R1] ;  /* 0x0000000001c47983 */ /* 0x000eaa0000100800 */
[C---:B------:R-:W-:Y:S06]  /*ff30*/  HMMA.16816.F32 R24, R184.reuse, R198, R24 ;  /* 0x000000c6b818723c */ /* 0x040fec0000001818 */
[C---:B------:R-:W-:Y:S06]  /*ff40*/  HMMA.16816.F32 R28, R184.reuse, R200, R28 ;  /* 0x000000c8b81c723c */ /* 0x040fec000000181c */
[----:B------:R-:W-:Y:S01]  /*ff50*/  HMMA.16816.F32 R32, R184, R202, R32 ;  /* 0x000000cab820723c */ /* 0x000fe20000001820 */
[----:B------:R-:W-:Y:S04]  /*ff60*/  LDSM.16.M88.4 R184, [R225] ;  /* 0x00000000e1b8783b */ /* 0x000fe80000000200 */
[----:B------:R-:W-:Y:S01]  /*ff70*/  MOV R200, R176 ;  /* 0x000000b000c87202 */ /* 0x000fe20000000f00 */
[C---:B-1----:R-:W-:Y:S05]  /*ff80*/  HMMA.16816.F32 R4, R164.reuse, R168, R4 ;  /* 0x000000a8a404723c */ /* 0x042fea0000001804 */
[----:B------:R-:W-:Y:S01]  /*ff90*/  IMAD.MOV.U32 R201, RZ, RZ, R177 ;  /* 0x000000ffffc97224 */ /* 0x000fe200078e00b1 */
[C---:B------:R-:W-:Y:S01]  /*ffa0*/  HMMA.16816.F32 R8, R164.reuse, R170, R8 ;  /* 0x000000aaa408723c */ /* 0x040fe20000001808 */
[----:B------:R-:W1:Y:S04]  /*ffb0*/  LDSM.16.M88.4 R176, [R223+0x11000] ;  /* 0x01100000dfb0783b */ /* 0x000e680000000200 */
[----:B------:R-:W3:Y:S01]  /*ffc0*/  LDSM.16.M88.4 R168, [R216+0x1000] ;  /* 0x00100000d8a8783b */ /* 0x000ee20000000200 */
[C---:B------:R-:W-:Y:S06]  /*ffd0*/  HMMA.16816.F32 R12, R164.reuse, R172, R12 ;  /* 0x000000aca40c723c */ /* 0x040fec000000180c */
        /* <DEDUP_REMOVED lines=9> */
[C---:B------:R-:W-:Y:S06]  /*10070*/  HMMA.16816.F32 R4, R184.reuse, R188, R4 ;  /* 0x000000bcb804723c */ /* 0x040fec0000001804 */
[C---:B------:R-:W-:Y:S01]  /*10080*/  HMMA.16816.F32 R8, R184.reuse, R190, R8 ;  /* 0x000000beb808723c */ /* 0x040fe20000001808 */
[----:B------:R-:W5:Y:S05]  /*10090*/  LDSM.16.M88.4 R188, [R229+0x13000] ;  /* 0x01300000e5bc783b */ /* 0x000f6a0000000200 */
        /* <DEDUP_REMOVED lines=8> */
[----:B------:R-:W3:Y:S04]  /*10120*/  LDSM.16.M88.4 R172, [R215] ;  /* 0x00000000d7ac783b */ /* 0x000ee80000000200 */
[----:B------:R-:W4:Y:S01]  /*10130*/  LDSM.16.M88.4 R184, [R214] ;  /* 0x00000000d6b8783b */ /* 0x000f220000000200 */
[C---:B-1----:R-:W-:Y:S06]  /*10140*/  HMMA.16816.F32 R4, R164.reuse, R176, R4 ;  /* 0x000000b0a404723c */ /* 0x042fec0000001804 */
[C---:B------:R-:W-:Y:S01]  /*10150*/  HMMA.16816.F32 R8, R164.reuse, R178, R8 ;  /* 0x000000b2a408723c */ /* 0x040fe20000001808 */
[----:B------:R-:W1:Y:S05]  /*10160*/  LDSM.16.M88.4 R176, [R213] ;  /* 0x00000000d5b0783b */ /* 0x000e6a0000000200 */
[C---:B-----5:R-:W-:Y:S06]  /*10170*/  HMMA.16816.F32 R12, R164.reuse, R180, R12 ;  /* 0x000000b4a40c723c */ /* 0x060fec000000180c */
[C---:B------:R-:W-:Y:S01]  /*10180*/  HMMA.16816.F32 R16, R164.reuse, R182, R16 ;  /* 0x000000b6a410723c */ /* 0x040fe20000001810 */
[----:B------:R-:W-:Y:S05]  /*10190*/  LDSM.16.M88.4 R180, [R226+0x4000] ;  /* 0x00400000e2b4783b */ /* 0x000fea0000000200 */
[C---:B------:R-:W-:Y:S06]  /*101a0*/  HMMA.16816.F32 R20, R164.reuse, R188, R20 ;  /* 0x000000bca414723c */ /* 0x040fec0000001814 */
[C---:B------:R-:W-:Y:S01]  /*101b0*/  HMMA.16816.F32 R24, R164.reuse, R190, R24 ;  /* 0x000000bea418723c */ /* 0x040fe20000001818 */
[----:B------:R-:W-:Y:S05]  /*101c0*/  LDSM.16.M88.4 R188, [R223+0x12000] ;  /* 0x01200000dfbc783b */ /* 0x000fea0000000200 */
[C---:B------:R-:W-:Y:S06]  /*101d0*/  HMMA.16816.F32 R28, R164.reuse, R192, R28 ;  /* 0x000000c0a41c723c */ /* 0x040fec000000181c */
[----:B------:R-:W-:Y:S01]  /*101e0*/  HMMA.16816.F32 R32, R164, R194, R32 ;  /* 0x000000c2a420723c */ /* 0x000fe20000001820 */
[----:B------:R-:W5:Y:S04]  /*101f0*/  LDSM.16.M88.4 R164, [R212] ;  /* 0x00000000d4a4783b */ /* 0x000f680000000200 */
        /* <DEDUP_REMOVED lines=10> */
[C---:B-----5:R-:W-:Y:S06]  /*102a0*/  HMMA.16816.F32 R28, R168.reuse, R164, R28 ;  /* 0x000000a4a81c723c */ /* 0x060fec000000181c */
[----:B------:R-:W-:Y:S01]  /*102b0*/  HMMA.16816.F32 R32, R168, R166, R32 ;  /* 0x000000a6a820723c */ /* 0x000fe20000001820 */
[----:B------:R-:W-:Y:S04]  /*102c0*/  LDSM.16.M88.4 R164, [R225+0x4000] ;  /* 0x00400000e1a4783b */ /* 0x000fe80000000200 */
[----:B------:R-:W1:Y:S01]  /*102d0*/  LDSM.16.M88.4 R168, [R216+0x2000] ;  /* 0x00200000d8a8783b */ /* 0x000e620000000200 */
[C---:B------:R-:W-:Y:S06]  /*102e0*/  HMMA.16816.F32 R4, R180.reuse, R188, R4 ;  /* 0x000000bcb404723c */ /* 0x040fec0000001804 */
[C---:B------:R-:W-:Y:S01]  /*102f0*/  HMMA.16816.F32 R8, R180.reuse, R190, R8 ;  /* 0x000000beb408723c */ /* 0x040fe20000001808 */
[----:B------:R-:W5:Y:S05]  /*10300*/  LDSM.16.M88.4 R188, [R216+0x3000] ;  /* 0x00300000d8bc783b */ /* 0x000f6a0000000200 */
        /* <DEDUP_REMOVED lines=13> */
[C---:B------:R-:W-:Y:S06]  /*103e0*/  HMMA.16816.F32 R12, R164.reuse, R176, R12 ;  /* 0x000000b0a40c723c */ /* 0x040fec000000180c */
[C---:B------:R-:W-:Y:S01]  /*103f0*/  HMMA.16816.F32 R16, R164.reuse, R178, R16 ;  /* 0x000000b2a410723c */ /* 0x040fe20000001810 */
[----:B------:R-:W-:Y:S05]  /*10400*/  LDSM.16.M88.4 R176, [R228+0x8000] ;  /* 0x00800000e4b0783b */ /* 0x000fea0000000200 */
[C---:B-----5:R-:W-:Y:S06]  /*10410*/  HMMA.16816.F32 R20, R164.reuse, R188, R20 ;  /* 0x000000bca414723c */ /* 0x060fec0000001814 */
[C---:B------:R-:W-:Y:S01]  /*10420*/  HMMA.16816.F32 R24, R164.reuse, R190, R24 ;  /* 0x000000bea418723c */ /* 0x040fe20000001818 */
[----:B------:R-:W-:Y:S05]  /*10430*/  LDSM.16.M88.4 R188, [R211] ;  /* 0x00000000d3bc783b */ /* 0x000fea0000000200 */
[C---:B--2---:R-:W-:Y:S06]  /*10440*/  HMMA.16816.F32 R28, R164.reuse, R192, R28 ;  /* 0x000000c0a41c723c */ /* 0x044fec000000181c */
[----:B------:R-:W-:Y:S01]  /*10450*/  HMMA.16816.F32 R32, R164, R194, R32 ;  /* 0x000000c2a420723c */ /* 0x000fe20000001820 */
[----:B------:R-:W2:Y:S04]  /*10460*/  LDSM.16.M88.4 R164, [R229+0x15800] ;  /* 0x01580000e5a4783b */ /* 0x000ea80000000200 */
[----:B------:R-:W5:Y:S01]  /*10470*/  LDSM.16.M88.4 R192, [R210] ;  /* 0x00000000d2c0783b */ /* 0x000f620000000200 */
        /* <DEDUP_REMOVED lines=8> */
[----:B------:R-:W-:Y:S05]  /*10500*/  LDSM.16.M88.4 R168, [R223+0x14000] ;  /* 0x01400000dfa8783b */ /* 0x000fea0000000200 */
[C---:B--2---:R-:W-:Y:S06]  /*10510*/  HMMA.16816.F32 R28, R172.reuse, R164, R28 ;  /* 0x000000a4ac1c723c */ /* 0x044fec000000181c */
[----:B------:R-:W-:Y:S01]  /*10520*/  HMMA.16816.F32 R32, R172, R166, R32 ;  /* 0x000000a6ac20723c */ /* 0x000fe20000001820 */
[----:B------:R-:W1:Y:S04]  /*10530*/  LDSM.16.M88.4 R164, [R226+0x8000] ;  /* 0x00800000e2a4783b */ /* 0x000e680000000200 */
[----:B------:R-:W2:Y:S01]  /*10540*/  LDSM.16.M88.4 R172, [R223+0x14800] ;  /* 0x01480000dfac783b */ /* 0x000ea20000000200 */
[C---:B------:R-:W-:Y:S06]  /*10550*/  HMMA.16816.F32 R4, R176.reuse, R188, R4 ;  /* 0x000000bcb004723c */ /* 0x040fec0000001804 */
[C---:B------:R-:W-:Y:S01]  /*10560*/  HMMA.16816.F32 R8, R176.reuse, R190, R8 ;  /* 0x000000beb008723c */ /* 0x040fe20000001808 */
[----:B------:R-:W2:Y:S05]  /*10570*/  LDSM.16.M88.4 R188, [R223+0x15000] ;  /* 0x01500000dfbc783b */ /* 0x000eaa0000000200 */
[C---:B-----5:R-:W-:Y:S06]  /*10580*/  HMMA.16816.F32 R12, R176.reuse, R192, R12 ;  /* 0x000000c0b00c723c */ /* 0x060fec000000180c */
        /* <DEDUP_REMOVED lines=18> */
[C---:B-----5:R-:W-:Y:S06]  /*106b0*/  HMMA.16816.F32 R28, R164.reuse, R192, R28 ;  /* 0x000000c0a41c723c */ /* 0x060fec000000181c */
[----:B------:R-:W-:Y:S01]  /*106c0*/  HMMA.16816.F32 R32, R164, R194, R32 ;  /* 0x000000c2a420723c */ /* 0x000fe20000001820 */
[----:B------:R-:W2:Y:S04]  /*106d0*/  LDSM.16.M88.4 R164, [R216+0x5800] ;  /* 0x00580000d8a4783b */ /* 0x000ea80000000200 */
        /* <DEDUP_REMOVED lines=13> */
[----:B------:R-:W2:Y:S01]  /*107b0*/  LDSM.16.M88.4 R176, [R206] ;  /* 0x00000000ceb0783b */ /* 0x000ea20000000200 */
[C---:B------:R-:W-:Y:S06]  /*107c0*/  HMMA.16816.F32 R4, R172.reuse, R188, R4 ;  /* 0x000000bcac04723c */ /* 0x040fec0000001804 */
[C---:B------:R-:W-:Y:S01]  /*107d0*/  HMMA.16816.F32 R8, R172.reuse, R190, R8 ;  /* 0x000000beac08723c */ /* 0x040fe20000001808 */
[----:B------:R-:W2:Y:S05]  /*107e0*/  LDSM.16.M88.4 R188, [R205] ;  /* 0x00000000cdbc783b */ /* 0x000eaa0000000200 */
[C---:B-----5:R-:W-:Y:S06]  /*107f0*/  HMMA.16816.F32 R12, R172.reuse, R192, R12 ;  /* 0x000000c0ac0c723c */ /* 0x060fec000000180c */
[C---:B------:R-:W-:Y:S01]  /*10800*/  HMMA.16816.F32 R16, R172.reuse, R194, R16 ;  /* 0x000000c2ac10723c */ /* 0x040fe20000001810 */
[----:B------:R-:W5:Y:S05]  /*10810*/  LDSM.16.M88.4 R192, [R204] ;  /* 0x00000000ccc0783b */ /* 0x000f6a0000000200 */
        /* <DEDUP_REMOVED lines=15> */
[----:B------:R-:W-:Y:S05]  /*10910*/  LDSM.16.M88.4 R188, [R216+0x6000] ;  /* 0x00600000d8bc783b */ /* 0x000fea0000000200 */
[C---:B-----5:R-:W-:Y:S06]  /*10920*/  HMMA.16816.F32 R28, R164.reuse, R192, R28 ;  /* 0x000000c0a41c723c */ /* 0x060fec000000181c */
[----:B------:R-:W-:Y:S01]  /*10930*/  HMMA.16816.F32 R32, R164, R194, R32 ;  /* 0x000000c2a420723c */ /* 0x000fe20000001820 */
[----:B------:R-:W4:Y:S05]  /*10940*/  LDSM.16.M88.4 R164, [R223+0x17800] ;  /* 0x01780000dfa4783b */ /* 0x000f2a0000000200 */
[C---:B---3--:R-:W-:Y:S01]  /*10950*/  HMMA.16816.F32 R4, R172.reuse, R180, R4 ;  /* 0x000000b4ac04723c */ /* 0x048fe20000001804 */
[----:B------:R-:W-:Y:S04]  /*10960*/  MOV R195, UR23 ;  /* 0x0000001700c37c02 */ /* 0x000fe80008000f00 */
[C---:B------:R-:W-:Y:S01]  /*10970*/  LEA R198, P0, R195.reuse, R240, 0x6 ;  /* 0x000000f0c3c67211 */ /* 0x040fe200078030ff */
[C---:B------:R-:W-:Y:S05]  /*10980*/  HMMA.16816.F32 R8, R172.reuse, R182, R8 ;  /* 0x000000b6ac08723c */ /* 0x040fea0000001808 */
[----:B------:R-:W-:Y:S01]  /*10990*/  LEA.HI.X.SX32 R199, R195, R241, 0x6, P0 ;  /* 0x000000f1c3c77211 */ /* 0x000fe200000f36ff */
[C---:B-1----:R-:W-:Y:S05]  /*109a0*/  HMMA.16816.F32 R12, R172.reuse, R168, R12 ;  /* 0x000000a8ac0c723c */ /* 0x042fea000000180c */
[----:B------:R-:W-:Y:S01]  /*109b0*/  IMAD R199, R199, UR10, RZ ;  /* 0x0000000ac7c77c24 */ /* 0x000fe2000f8e02ff */
[C---:B------:R-:W-:Y:S01]  /*109c0*/  HMMA.16816.F32 R16, R172.reuse, R170, R16 ;  /* 0x000000aaac10723c */ /* 0x040fe20000001810 */
[----:B------:R-:W-:Y:S04]  /*109d0*/  LDSM.16.M88.4 R168, [R216+0x7000] ;  /* 0x00700000d8a8783b */ /* 0x000fe80000000200 */
[C---:B------:R-:W-:Y:S01]  /*109e0*/  LEA R182, P0, R195.reuse, R200, 0x6 ;  /* 0x000000c8c3b67211 */ /* 0x040fe200078030ff */
[C---:B--2---:R-:W-:Y:S05]  /*109f0*/  HMMA.16816.F32 R20, R172.reuse, R176, R20 ;  /* 0x000000b0ac14723c */ /* 0x044fea0000001814 */
[----:B------:R-:W-:Y:S01]  /*10a00*/  LEA.HI.X.SX32 R183, R195, R201, 0x6, P0 ;  /* 0x000000c9c3b77211 */ /* 0x000fe200000f36ff */
[C---:B------:R-:W-:Y:S06]  /*10a10*/  HMMA.16816.F32 R24, R172.reuse, R178, R24 ;  /* 0x000000b2ac18723c */ /* 0x040fec0000001818 */
[C---:B----4-:R-:W-:Y:S05]  /*10a20*/  HMMA.16816.F32 R28, R172.reuse, R164, R28 ;  /* 0x000000a4ac1c723c */ /* 0x050fea000000181c */
[C---:B------:R-:W-:Y:S01]  /*10a30*/  IMAD.WIDE.U32 R178, R198.reuse, UR10, RZ ;  /* 0x0000000ac6b27c25 */ /* 0x040fe2000f8e00ff */
[----:B------:R-:W-:Y:S01]  /*10a40*/  HMMA.16816.F32 R32, R172, R166, R32 ;  /* 0x000000a6ac20723c */ /* 0x000fe20000001820 */
[----:B------:R-:W1:Y:S04]  /*10a50*/  LDSM.16.M88.4 R164, [R216+0x6800] ;  /* 0x00680000d8a4783b */ /* 0x000e680000000200 */
[----:B------:R-:W2:Y:S01]  /*10a60*/  LDSM.16.M88.4 R172, [R216+0x7800] ;  /* 0x00780000d8ac783b */ /* 0x000ea20000000200 */
[----:B------:R-:W-:Y:S04]  /*10a70*/  DEPBAR.LE SB0, 0x0 ;  /* 0x000080000000791a */ /* 0x000fe80000000000 */
[----:B------:R-:W-:Y:S01]  /*10a80*/  BAR.SYNC.DEFER_BLOCKING 0x0 ;  /* 0x0000000000007b1d */ /* 0x000fe20000010000 */
[C---:B------:R-:W-:Y:S05]  /*10a90*/  HMMA.16816.F32 R4, R184.reuse, R188, R4 ;  /* 0x000000bcb804723c */ /* 0x040fea0000001804 */
[----:B------:R-:W-:Y:S01]  /*10aa0*/  IMAD R198, R198, UR11, R199 ;  /* 0x0000000bc6c67c24 */ /* 0x000fe2000f8e02c7 */
[C---:B------:R-:W-:Y:S05]  /*10ab0*/  HMMA.16816.F32 R8, R184.reuse, R190, R8 ;  /* 0x000000beb808723c */ /* 0x040fea0000001808 */
[----:B------:R-:W-:Y:S01]  /*10ac0*/  IMAD R199, R183, UR10, RZ ;  /* 0x0000000ab7c77c24 */ /* 0x000fe2000f8e02ff */
[----:B------:R-:W-:Y:S05]  /*10ad0*/  LEA R202, P5, R178, R196, 0x1 ;  /* 0x000000c4b2ca7211 */ /* 0x000fea00078a08ff */
[C---:B------:R-:W-:Y:S02]  /*10ae0*/  IMAD R199, R182.reuse, UR11, R199 ;  /* 0x0000000bb6c77c24 */ /* 0x040fe4000f8e02c7 */
[----:B------:R-:W-:Y:S04]  /*10af0*/  IMAD.WIDE.U32 R182, R182, UR10, RZ ;  /* 0x0000000ab6b67c25 */ /* 0x000fe8000f8e00ff */
[----:B------:R-:W-:Y:S02]  /*10b00*/  IMAD.IADD R199, R183, 0x1, R199 ;  /* 0x00000001b7c77824 */ /* 0x000fe400078e02c7 */
[----:B------:R-:W-:Y:S01]  /*10b10*/  FMUL.FTZ R3, R4, UR12 ;  /* 0x0000000c04037c20 */ /* 0x000fe20008410000 */
[----:B------:R-:W-:Y:S01]  /*10b20*/  FMUL.FTZ R190, R5, UR12 ;  /* 0x0000000c05be7c20 */ /* 0x000fe20008410000 */
[----:B------:R-:W-:Y:S01]  /*10b30*/  FMUL.FTZ R191, R6, UR12 ;  /* 0x0000000c06bf7c20 */ /* 0x000fe20008410000 */
[----:B------:R-:W-:Y:S03]  /*10b40*/  FMUL.FTZ R193, R7, UR12 ;  /* 0x0000000c07c17c20 */ /* 0x000fe60008410000 */
[----:B------:R-:W3:Y:S01]  /*10b50*/  MUFU.TANH R3, R3 ;  /* 0x0000000300037308 */ /* 0x000ee20000002400 */
[C---:B-1----:R-:W-:Y:S03]  /*10b60*/  HMMA.16816.F32 R12, R184.reuse, R164, R12 ;  /* 0x000000a4b80c723c */ /* 0x042fe6000000180c */
[----:B------:R-:W-:Y:S01]  /*10b70*/  FMUL.FTZ R197, R11, UR12 ;  /* 0x0000000c0bc57c20 */ /* 0x000fe20008410000 */
[----:B------:R-:W-:Y:S01]  /*10b80*/  IMAD.IADD R11, R179, 0x1, R198 ;  /* 0x00000001b30b7824 */ /* 0x000fe200078e02c6 */
[----:B------:R-:W-:Y:S01]  /*10b90*/  MOV R198, UR21 ;  /* 0x0000001500c67c02 */ /* 0x000fe20008000f00 */
[C---:B------:R-:W-:Y:S03]  /*10ba0*/  HMMA.16816.F32 R16, R184.reuse, R166, R16 ;  /* 0x000000a6b810723c */ /* 0x040fe60000001810 */
[----:B------:R-:W1:Y:S02]  /*10bb0*/  MUFU.TANH R190, R190 ;  /* 0x000000be00be7308 */ /* 0x000e640000002400 */
[----:B------:R-:W-:Y:S01]  /*10bc0*/  FMUL.FTZ R194, R8, UR12 ;  /* 0x0000000c08c27c20 */ /* 0x000fe20008410000 */
[C---:B------:R-:W-:Y:S07]  /*10bd0*/  HMMA.16816.F32 R20, R184.reuse, R168, R20 ;  /* 0x000000a8b814723c */ /* 0x040fee0000001814 */
[----:B------:R-:W4:Y:S01]  /*10be0*/  MUFU.TANH R191, R191 ;  /* 0x000000bf00bf7308 */ /* 0x000f220000002400 */
[----:B------:R-:W-:Y:S01]  /*10bf0*/  FMUL.FTZ R9, R9, UR12 ;  /* 0x0000000c09097c20 */ /* 0x000fe20008410000 */
[C---:B------:R-:W-:Y:S08]  /*10c00*/  HMMA.16816.F32 R24, R184.reuse, R170, R24 ;  /* 0x000000aab818723c */ /* 0x040ff00000001818 */
[----:B------:R-:W1:Y:S03]  /*10c10*/  MUFU.TANH R193, R193 ;  /* 0x000000c100c17308 */ /* 0x000e660000002400 */
[----:B------:R-:W-:Y:S01]  /*10c20*/  FMUL.FTZ R195, R13, UR12 ;  /* 0x0000000c0dc37c20 */ /* 0x000fe20008410000 */
[----:B------:R-:W-:Y:S01]  /*10c30*/  FMUL.FTZ R10, R10, UR12 ;  /* 0x0000000c0a0a7c20 */ /* 0x000fe20008410000 */
[----:B------:R-:W-:Y:S01]  /*10c40*/  FMUL.FTZ R13, R14, UR12 ;  /* 0x0000000c0e0d7c20 */ /* 0x000fe20008410000 */
[C---:B--2---:R-:W-:Y:S03]  /*10c50*/  HMMA.16816.F32 R28, R184.reuse, R172, R28 ;  /* 0x000000acb81c723c */ /* 0x044fe6000000181c */
[----:B------:R-:W-:Y:S01]  /*10c60*/  FMUL.FTZ R177, R12, UR12 ;  /* 0x0000000c0cb17c20 */ /* 0x000fe20008410000 */
[----:B------:R-:W2:Y:S01]  /*10c70*/  MUFU.TANH R194, R194 ;  /* 0x000000c200c27308 */ /* 0x000ea20000002400 */
[----:B------:R-:W-:Y:S01]  /*10c80*/  LEA.HI.X R203, R178, R252, R11, 0x1, P5 ;  /* 0x000000fcb2cb7211 */ /* 0x000fe200028f0c0b */
[----:B------:R-:W-:Y:S01]  /*10c90*/  IMAD R11, R198, 0x40, R247 ;  /* 0x00000040c60b7824 */ /* 0x000fe200078e02f7 */
[C---:B------:R-:W-:Y:S01]  /*10ca0*/  LEA R178, P0, R182.reuse, R196, 0x1 ;  /* 0x000000c4b6b27211 */ /* 0x040fe200078008ff */
[----:B------:R-:W-:Y:S03]  /*10cb0*/  HMMA.16816.F32 R32, R184, R174, R32 ;  /* 0x000000aeb820723c */ /* 0x000fe60000001820 */
[----:B------:R-:W-:Y:S03]  /*10cc0*/  LEA.HI.X R179, R182, R252, R199, 0x1, P0 ;  /* 0x000000fcb6b37211 */ /* 0x000fe600000f0cc7 */
[----:B------:R-:W1:Y:S01]  /*10cd0*/  MUFU.TANH R9, R9 ;  /* 0x0000000900097308 */ /* 0x000e620000002400 */
[----:B------:R-:W-:Y:S01]  /*10ce0*/  PLOP3.LUT P0, PT, PT, PT, UP0, 0x80, 0x0 ;  /* 0x000000000000781c */ /* 0x000fe20003f0f008 */
[----:B------:R-:W-:Y:S03]  /*10cf0*/  FMUL.FTZ R15, R15, UR12 ;  /* 0x0000000c0f0f7c20 */ /* 0x000fe60008410000 */
[----:B------:R-:W-:Y:S04]  /*10d00*/  IADD3 R201, R11, 0x1, RZ ;  /* 0x000000010bc97810 */ /* 0x000fe80007ffe0ff */
[C---:B------:R-:W-:Y:S01]  /*10d10*/  ISETP.GE.AND P6, PT, R201.reuse, R246, PT ;  /* 0x000000f6c900720c */ /* 0x040fe20003fc6270 */
[----:B------:R-:W1:Y:S01]  /*10d20*/  MUFU.TANH R10, R10 ;  /* 0x0000000a000a7308 */ /* 0x000e620000002400 */
[C---:B------:R-:W-:Y:S02]  /*10d30*/  ISETP.GE.AND P5, PT, R201.reuse, R244, PT ;  /* 0x000000f4c900720c */ /* 0x040fe40003fa6270 */
[C---:B------:R-:W-:Y:S02]  /*10d40*/  ISETP.GE.OR P6, PT, R201.reuse, R245, !P6 ;  /* 0x000000f5c900720c */ /* 0x040fe400077c6670 */
[----:B------:R-:W-:Y:S02]  /*10d50*/  ISETP.GE.OR P5, PT, R201, R239, !P5 ;  /* 0x000000efc900720c */ /* 0x000fe40006fa6670 */
[----:B------:R-:W-:Y:S03]  /*10d60*/  IADD3 R14, R11, 0x8, RZ ;  /* 0x000000080b0e7810 */ /* 0x000fe60007ffe0ff */
[----:B------:R-:W1:Y:S10]  /*10d70*/  MUFU.TANH R197, R197 ;  /* 0x000000c500c57308 */ /* 0x000e740000002400 */
[----:B------:R1:W1:Y:S10]  /*10d80*/  MUFU.TANH R198, R177 ;  /* 0x000000b100c67308 */ /* 0x0002740000002400 */
[----:B------:R-:W1:Y:S10]  /*10d90*/  MUFU.TANH R195, R195 ;  /* 0x000000c300c37308 */ /* 0x000e740000002400 */
[----:B------:R-:W1:Y:S01]  /*10da0*/  MUFU.TANH R13, R13 ;  /* 0x0000000d000d7308 */ /* 0x000e620000002400 */
[----:B--234-:R-:W-:Y:S05]  /*10db0*/  @P0 BRA `(.L_x_2234) ;  /* 0xffffffe400a40947 */ /* 0x01cfea000383ffff */
.L_x_2233:
[CC--:B------:R-:W-:Y:S01]  /*10dc0*/  ISETP.GE.AND P1, PT, R11.reuse, R246.reuse, PT ;  /* 0x000000f60b00720c */ /* 0x0c0fe20003f26270 */
[----:B--2---:R-:W-:Y:S01]  /*10dd0*/  FMUL.FTZ R4, R16, UR12 ;  /* 0x0000000c10047c20 */ /* 0x004fe20008410000 */
[----:B------:R-:W-:Y:S01]  /*10de0*/  IADD3 R5, R11, 0x9, RZ ;  /* 0x000000090b057810 */ /* 0x000fe20007ffe0ff */
[----:B------:R-:W-:Y:S01]  /*10df0*/  FMUL.FTZ R17, R17, UR12 ;  /* 0x0000000c11117c20 */ /* 0x000fe20008410000 */
[-C--:B------:R-:W-:Y:S01]  /*10e00*/  ISETP.GE.OR P1, PT, R11, R245.reuse, !P1 ;  /* 0x000000f50b00720c */ /* 0x080fe20004f26670 */
[----:B------:R-:W-:Y:S01]  /*10e10*/  FMUL.FTZ R20, R20, UR12 ;  /* 0x0000000c14147c20 */ /* 0x000fe20008410000 */
[----:B------:R-:W-:Y:S01]  /*10e20*/  ISETP.GE.AND P4, PT, R14, R246, PT ;  /* 0x000000f60e00720c */ /* 0x000fe20003f86270 */
[----:B------:R-:W-:Y:S01]  /*10e30*/  MUFU.TANH R202, R17 ;  /* 0x0000001100ca7308 */ /* 0x000fe20000002400 */
[----:B------:R-:W-:Y:S01]  /*10e40*/  FSEL R12, R3, -INF , !P1 ;  /* 0xff800000030c7808 */ /* 0x000fe20004800000 */
[----:B------:R-:W-:Y:S01]  /*10e50*/  FMUL.FTZ R21, R21, UR12 ;  /* 0x0000000c15157c20 */ /* 0x000fe20008410000 */
[----:B------:R-:W-:Y:S01]  /*10e60*/  ISETP.GE.AND P0, PT, R11, R244, PT ;  /* 0x000000f40b00720c */ /* 0x000fe20003f06270 */
[----:B------:R-:W-:Y:S01]  /*10e70*/  FMUL.FTZ R18, R18, UR12 ;  /* 0x0000000c12127c20 */ /* 0x000fe20008410000 */
[----:B------:R-:W-:Y:S01]  /*10e80*/  ISETP.GE.AND P1, PT, R5, R246, PT ;  /* 0x000000f60500720c */ /* 0x000fe20003f26270 */
[----:B------:R-:W-:Y:S01]  /*10e90*/  FMUL.FTZ R19, R19, UR12 ;  /* 0x0000000c13137c20 */ /* 0x000fe20008410000 */
[----:B-1----:R-:W-:Y:S03]  /*10ea0*/  FSEL R190, R190, -INF , !P6 ;  /* 0xff800000bebe7808 */ /* 0x002fe60007000000 */
[----:B------:R-:W1:Y:S01]  /*10eb0*/  MUFU.TANH R4, R4 ;  /* 0x0000000400047308 */ /* 0x000e620000002400 */
[-C--:B------:R-:W-:Y:S01]  /*10ec0*/  ISETP.GE.AND P3, PT, R14, R244.reuse, PT ;  /* 0x000000f40e00720c */ /* 0x080fe20003f66270 */
[----:B------:R-:W-:Y:S01]  /*10ed0*/  FMUL.FTZ R22, R22, UR12 ;  /* 0x0000000c16167c20 */ /* 0x000fe20008410000 */
[----:B------:R-:W-:Y:S01]  /*10ee0*/  ISETP.GE.AND P6, PT, R5, R244, PT ;  /* 0x000000f40500720c */ /* 0x000fe20003fc6270 */
[----:B------:R-:W-:Y:S01]  /*10ef0*/  FMUL.FTZ R23, R23, UR12 ;  /* 0x0000000c17177c20 */ /* 0x000fe20008410000 */
[-C--:B------:R-:W-:Y:S01]  /*10f00*/  ISETP.GE.OR P4, PT, R14, R245.reuse, !P4 ;  /* 0x000000f50e00720c */ /* 0x080fe20006786670 */
[----:B------:R-:W-:Y:S01]  /*10f10*/  FMUL.FTZ R24, R24, UR12 ;  /* 0x0000000c18187c20 */ /* 0x000fe20008410000 */
[----:B------:R-:W-:Y:S03]  /*10f20*/  ISETP.GE.OR P1, PT, R5, R245, !P1 ;  /* 0x000000f50500720c */ /* 0x000fe60004f26670 */
[----:B------:R-:W-:Y:S01]  /*10f30*/  MUFU.TANH R200, R20 ;  /* 0x0000001400c87308 */ /* 0x000fe20000002400 */
[-C--:B------:R-:W-:Y:S01]  /*10f40*/  ISETP.GE.OR P0, PT, R11, R239.reuse, !P0 ;  /* 0x000000ef0b00720c */ /* 0x080fe20004706670 */
[----:B------:R-:W-:Y:S01]  /*10f50*/  FMUL.FTZ R25, R25, UR12 ;  /* 0x0000000c19197c20 */ /* 0x000fe20008410000 */
[C---:B------:R-:W-:Y:S01]  /*10f60*/  IADD3 R6, R11.reuse, 0x10, RZ ;  /* 0x000000100b067810 */ /* 0x040fe20007ffe0ff */
[----:B------:R-:W-:Y:S01]  /*10f70*/  FMUL.FTZ R26, R26, UR12 ;  /* 0x0000000c1a1a7c20 */ /* 0x000fe20008410000 */
[----:B------:R-:W-:Y:S01]  /*10f80*/  IADD3 R3, R11, 0x11, RZ ;  /* 0x000000110b037810 */ /* 0x000fe20007ffe0ff */
[----:B------:R-:W-:Y:S01]  /*10f90*/  FMUL.FTZ R29, R29, UR12 ;  /* 0x0000000c1d1d7c20 */ /* 0x000fe20008410000 */
[-C--:B------:R-:W-:Y:S03]  /*10fa0*/  ISETP.GE.OR P3, PT, R14, R239.reuse, !P3 ;  /* 0x000000ef0e00720c */ /* 0x080fe60005f66670 */
[----:B------:R-:W2:Y:S01]  /*10fb0*/  MUFU.TANH R184, R21 ;  /* 0x0000001500b87308 */ /* 0x000ea20000002400 */
[-C--:B------:R-:W-:Y:S01]  /*10fc0*/  ISETP.GE.OR P6, PT, R5, R239.reuse, !P6 ;  /* 0x000000ef0500720c */ /* 0x080fe200077c6670 */
[----:B------:R-:W-:Y:S01]  /*10fd0*/  FMUL.FTZ R27, R27, UR12 ;  /* 0x0000000c1b1b7c20 */ /* 0x000fe20008410000 */
[----:B------:R-:W-:Y:S01]  /*10fe0*/  FSEL R14, R9, -INF , !P1 ;  /* 0xff800000090e7808 */ /* 0x000fe20004800000 */
[----:B------:R-:W-:Y:S01]  /*10ff0*/  FMUL.FTZ R32, R32, UR12 ;  /* 0x0000000c20207c20 */ /* 0x000fe20008410000 */
[----:B------:R-:W-:Y:S01]  /*11000*/  FSEL R191, R191, -INF , !P0 ;  /* 0xff800000bfbf7808 */ /* 0x000fe20004000000 */
[----:B------:R-:W-:Y:S01]  /*11010*/  FMUL.FTZ R30, R30, UR12 ;  /* 0x0000000c1e1e7c20 */ /* 0x000fe20008410000 */
[----:B------:R-:W-:Y:S03]  /*11020*/  FSEL R5, R193, -INF , !P5 ;  /* 0xff800000c1057808 */ /* 0x000fe60006800000 */
[----:B------:R-:W3:Y:S01]  /*11030*/  MUFU.TANH R15, R15 ;  /* 0x0000000f000f7308 */ /* 0x000ee20000002400 */
[----:B------:R-:W-:Y:S01]  /*11040*/  FSEL R16, R194, -INF , !P4 ;  /* 0xff800000c2107808 */ /* 0x000fe20006000000 */
[----:B------:R-:W-:Y:S01]  /*11050*/  FMUL.FTZ R28, R28, UR12 ;  /* 0x0000000c1c1c7c20 */ /* 0x000fe20008410000 */
[C---:B------:R-:W-:Y:S01]  /*11060*/  ISETP.GE.AND P0, PT, R6.reuse, R246, PT ;  /* 0x000000f60600720c */ /* 0x040fe20003f06270 */
[----:B------:R-:W-:Y:S01]  /*11070*/  FMUL.FTZ R31, R31, UR12 ;  /* 0x0000000c1f1f7c20 */ /* 0x000fe20008410000 */
[----:B------:R-:W-:Y:S01]  /*11080*/  ISETP.GE.AND P5, PT, R6, R244, PT ;  /* 0x000000f40600720c */ /* 0x000fe20003fa6270 */
[----:B------:R-:W-:Y:S01]  /*11090*/  FMUL.FTZ R34, R34, UR12 ;  /* 0x0000000c22227c20 */ /* 0x000fe20008410000 */
[C---:B------:R-:W-:Y:S03]  /*110a0*/  ISETP.GE.AND P4, PT, R3.reuse, R246, PT ;  /* 0x000000f60300720c */ /* 0x040fe60003f86270 */
[----:B------:R-:W4:Y:S01]  /*110b0*/  MUFU.TANH R201, R18 ;  /* 0x0000001200c97308 */ /* 0x000f220000002400 */
[----:B------:R-:W-:Y:S01]  /*110c0*/  ISETP.GE.AND P1, PT, R3, R244, PT ;  /* 0x000000f40300720c */ /* 0x000fe20003f26270 */
[----:B------:R-:W-:Y:S01]  /*110d0*/  FMUL.FTZ R35, R35, UR12 ;  /* 0x0000000c23237c20 */ /* 0x000fe20008410000 */
[C---:B------:R-:W-:Y:S01]  /*110e0*/  ISETP.GE.OR P5, PT, R6.reuse, R239, !P5 ;  /* 0x000000ef0600720c */ /* 0x040fe20006fa6670 */
[----:B------:R-:W-:Y:S01]  /*110f0*/  FMUL.FTZ R33, R33, UR12 ;  /* 0x0000000c21217c20 */ /* 0x000fe20008410000 */
[C---:B------:R-:W-:Y:S01]  /*11100*/  ISETP.GE.OR P4, PT, R3.reuse, R245, !P4 ;  /* 0x000000f50300720c */ /* 0x040fe20006786670 */
[----:B------:R-:W-:Y:S01]  /*11110*/  UISETP.GT.AND UP0, UPT, UR21, UR16, UPT ;  /* 0x000000101500728c */ /* 0x000fe2000bf04270 */
[----:B------:R-:W-:Y:S03]  /*11120*/  ISETP.GE.OR P1, PT, R3, R239, !P1 ;  /* 0x000000ef0300720c */ /* 0x000fe60004f26670 */
[----:B------:R-:W5:Y:S01]  /*11130*/  MUFU.TANH R203, R19 ;  /* 0x0000001300cb7308 */ /* 0x000f620000002400 */
[-C--:B------:R-:W-:Y:S01]  /*11140*/  ISETP.GE.OR P0, PT, R6, R245.reuse, !P0 ;  /* 0x000000f50600720c */ /* 0x080fe20004706670 */
[----:B------:R-:W-:Y:S01]  /*11150*/  UIADD3 UR26, UR26, 0x1, URZ ;  /* 0x000000011a1a7890 */ /* 0x000fe2000fffe03f */
[C---:B------:R-:W-:Y:S01]  /*11160*/  IADD3 R6, R11.reuse, 0x18, RZ ;  /* 0x000000180b067810 */ /* 0x040fe20007ffe0ff */
[----:B------:R-:W-:Y:S01]  /*11170*/  UMOV UR20, UR21 ;  /* 0x0000001500147c82 */ /* 0x000fe20008000000 */
[----:B------:R-:W-:Y:S02]  /*11180*/  IADD3 R3, R11, 0x19, RZ ;  /* 0x000000190b037810 */ /* 0x000fe40007ffe0ff */
[----:B------:R-:W-:Y:S03]  /*11190*/  FSEL R7, R197, -INF , !P6 ;  /* 0xff800000c5077808 */ /* 0x000fe60007000000 */
[----:B------:R-:W5:Y:S01]  /*111a0*/  MUFU.TANH R187, R22 ;  /* 0x0000001600bb7308 */ /* 0x000f620000002400 */
[----:B------:R-:W-:Y:S02]  /*111b0*/  FSEL R9, R10, -INF , !P3 ;  /* 0xff8000000a097808 */ /* 0x000fe40005800000 */
[----:B------:R-:W-:Y:S02]  /*111c0*/  FSEL R192, R195, -INF , !P4 ;  /* 0xff800000c3c07808 */ /* 0x000fe40006000000 */
[----:B------:R-:W-:Y:S02]  /*111d0*/  FSEL R197, R198, -INF , !P0 ;  /* 0xff800000c6c57808 */ /* 0x000fe40004000000 */
[C---:B------:R-:W-:Y:S03]  /*111e0*/  ISETP.GE.AND P3, PT, R6.reuse, R246, PT ;  /* 0x000000f60600720c */ /* 0x040fe60003f66270 */
[----:B------:R1:W5:Y:S01]  /*111f0*/  MUFU.TANH R185, R23 ;  /* 0x0000001700b97308 */ /* 0x0003620000002400 */
[C---:B------:R-:W-:Y:S02]  /*11200*/  ISETP.GE.AND P6, PT, R6.reuse, R244, PT ;  /* 0x000000f40600720c */ /* 0x040fe40003fc6270 */
[C---:B------:R-:W-:Y:S02]  /*11210*/  ISETP.GE.AND P0, PT, R3.reuse, R246, PT ;  /* 0x000000f60300720c */ /* 0x040fe40003f06270 */
[C---:B------:R-:W-:Y:S02]  /*11220*/  ISETP.GE.AND P4, PT, R3.reuse, R244, PT ;  /* 0x000000f40300720c */ /* 0x040fe40003f86270 */
[C---:B------:R-:W-:Y:S03]  /*11230*/  ISETP.GE.OR P3, PT, R6.reuse, R245, !P3 ;  /* 0x000000f50600720c */ /* 0x040fe60005f66670 */
[----:B------:R-:W5:Y:S01]  /*11240*/  MUFU.TANH R186, R24 ;  /* 0x0000001800ba7308 */ /* 0x000f620000002400 */
[-C--:B------:R-:W-:Y:S02]  /*11250*/  ISETP.GE.OR P6, PT, R6, R239.reuse, !P6 ;  /* 0x000000ef0600720c */ /* 0x080fe400077c6670 */
[C---:B------:R-:W-:Y:S02]  /*11260*/  ISETP.GE.OR P4, PT, R3.reuse, R239, !P4 ;  /* 0x000000ef0300720c */ /* 0x040fe40006786670 */
[-C--:B------:R-:W-:Y:S02]  /*11270*/  ISETP.GE.OR P0, PT, R3, R245.reuse, !P0 ;  /* 0x000000f50300720c */ /* 0x080fe40004706670 */
[C---:B------:R-:W-:Y:S03]  /*11280*/  IADD3 R6, R11.reuse, 0x20, RZ ;  /* 0x000000200b067810 */ /* 0x040fe60007ffe0ff */
[----:B------:R-:W5:Y:S01]  /*11290*/  MUFU.TANH R182, R25 ;  /* 0x0000001900b67308 */ /* 0x000f620000002400 */
[----:B------:R-:W-:Y:S01]  /*112a0*/  IADD3 R3, R11, 0x21, RZ ;  /* 0x000000210b037810 */ /* 0x000fe20007ffe0ff */
[----:B-1----:R-:W-:Y:S01]  /*112b0*/  LDSM.16.MT88.4 R20, [R222+0x18000] ;  /* 0x01800000de14783b */ /* 0x002fe20000004200 */
[----:B------:R-:W-:Y:S02]  /*112c0*/  FSEL R196, R13, -INF , !P5 ;  /* 0xff8000000dc47808 */ /* 0x000fe40006800000 */
[CC--:B------:R-:W-:Y:S05]  /*112d0*/  ISETP.GE.AND P5, PT, R6.reuse, R246.reuse, PT ;  /* 0x000000f60600720c */ /* 0x0c0fea0003fa6270 */
[----:B------:R-:W1:Y:S01]  /*112e0*/  MUFU.TANH R183, R26 ;  /* 0x0000001a00b77308 */ /* 0x000e620000002400 */
[-C--:B------:R-:W-:Y:S09]  /*112f0*/  ISETP.GE.OR P5, PT, R6, R245.reuse, !P5 ;  /* 0x000000f50600720c */ /* 0x080ff20006fa6670 */
[----:B------:R-:W1:Y:S10]  /*11300*/  MUFU.TANH R178, R29 ;  /* 0x0000001d00b27308 */ /* 0x000e740000002400 */
[----:B------:R-:W1:Y:S10]  /*11310*/  MUFU.TANH R181, R27 ;  /* 0x0000001b00b57308 */ /* 0x000e740000002400 */
[----:B------:R-:W1:Y:S10]  /*11320*/  MUFU.TANH R32, R32 ;  /* 0x0000002000207308 */ /* 0x000e740000002400 */
[----:B------:R-:W1:Y:S10]  /*11330*/  MUFU.TANH R177, R30 ;  /* 0x0000001e00b17308 */ /* 0x000e740000002400 */
[----:B------:R-:W1:Y:S10]  /*11340*/  MUFU.TANH R180, R28 ;  /* 0x0000001c00b47308 */ /* 0x000e740000002400 */
[----:B------:R-:W1:Y:S10]  /*11350*/  MUFU.TANH R31, R31 ;  /* 0x0000001f001f7308 */ /* 0x000e740000002400 */
[----:B------:R-:W1:Y:S10]  /*11360*/  MUFU.TANH R34, R34 ;  /* 0x0000002200227308 */ /* 0x000e740000002400 */
[----:B------:R-:W1:Y:S10]  /*11370*/  MUFU.TANH R35, R35 ;  /* 0x0000002300237308 */ /* 0x000e740000002400 */
[----:B------:R-:W1:Y:S01]  /*11380*/  MUFU.TANH R33, R33 ;  /* 0x0000002100217308 */ /* 0x000e620000002400 */
[----:B------:R-:W-:Y:S02]  /*11390*/  FSEL R194, R4, -INF , !P3 ;  /* 0xff80000004c27808 */ /* 0x000fe40005800000 */
[----:B------:R-:W-:Y:S02]  /*113a0*/  FSEL R202, R202, -INF , !P0 ;  /* 0xff800000caca7808 */ /* 0x000fe40004000000 */
[C---:B------:R-:W-:Y:S02]  /*113b0*/  ISETP.GE.AND P3, PT, R3.reuse, R246, PT ;  /* 0x000000f60300720c */ /* 0x040fe40003f66270 */
[C---:B------:R-:W-:Y:S02]  /*113c0*/  ISETP.GE.AND P0, PT, R3.reuse, R244, PT ;  /* 0x000000f40300720c */ /* 0x040fe40003f06270 */
[C---:B------:R-:W-:Y:S02]  /*113d0*/  ISETP.GE.OR P3, PT, R3.reuse, R245, !P3 ;  /* 0x000000f50300720c */ /* 0x040fe40005f66670 */
[----:B------:R-:W-:Y:S02]  /*113e0*/  ISETP.GE.OR P0, PT, R3, R239, !P0 ;  /* 0x000000ef0300720c */ /* 0x000fe40004706670 */
[----:B------:R-:W-:Y:S02]  /*113f0*/  IADD3 R3, R11, 0x29, RZ ;  /* 0x000000290b037810 */ /* 0x000fe40007ffe0ff */
[----:B--2---:R-:W-:Y:S02]  /*11400*/  FSEL R184, R184, -INF , !P3 ;  /* 0xff800000b8b87808 */ /* 0x004fe40005800000 */
[----:B------:R-:W-:Y:S02]  /*11410*/  FSEL R200, R200, -INF , !P5 ;  /* 0xff800000c8c87808 */ /* 0x000fe40006800000 */
[C---:B------:R-:W-:Y:S02]  /*11420*/  ISETP.GE.AND P5, PT, R3.reuse, R246, PT ;  /* 0x000000f60300720c */ /* 0x040fe40003fa6270 */
[C---:B------:R-:W-:Y:S02]  /*11430*/  ISETP.GE.AND P3, PT, R3.reuse, R244, PT ;  /* 0x000000f40300720c */ /* 0x040fe40003f66270 */
[C---:B------:R-:W-:Y:S02]  /*11440*/  ISETP.GE.OR P5, PT, R3.reuse, R245, !P5 ;  /* 0x000000f50300720c */ /* 0x040fe40006fa6670 */
[----:B------:R-:W-:Y:S02]  /*11450*/  ISETP.GE.OR P3, PT, R3, R239, !P3 ;  /* 0x000000ef0300720c */ /* 0x000fe40005f66670 */
[----:B------:R-:W-:Y:S02]  /*11460*/  FMNMX.FTZ R3, R12, R0, !PT ;  /* 0x000000000c037209 */ /* 0x000fe40007810000 */
[----:B---3--:R-:W-:Y:S02]  /*11470*/  FSEL R198, R15, -INF , !P1 ;  /* 0xff8000000fc67808 */ /* 0x008fe40004800000 */
[----:B------:R-:W-:Y:S02]  /*11480*/  FMNMX.FTZ R3, R190, R3, !PT ;  /* 0x00000003be037209 */ /* 0x000fe40007810000 */
[----:B------:R-:W-:Y:S02]  /*11490*/  ISETP.GE.AND P1, PT, R6, R244, PT ;  /* 0x000000f40600720c */ /* 0x000fe40003f26270 */
[----:B------:R-:W-:Y:S02]  /*114a0*/  FMNMX.FTZ R3, R16, R3, !PT ;  /* 0x0000000310037209 */ /* 0x000fe40007810000 */
[----:B------:R-:W-:Y:S02]  /*114b0*/  ISETP.GE.OR P1, PT, R6, R239, !P1 ;  /* 0x000000ef0600720c */ /* 0x000fe40004f26670 */
[----:B------:R-:W-:Y:S02]  /*114c0*/  FMNMX.FTZ R6, R14, R3, !PT ;  /* 0x000000030e067209 */ /* 0x000fe40007810000 */
[----:B------:R-:W-:Y:S02]  /*114d0*/  IADD3 R4, R11, 0x28, RZ ;  /* 0x000000280b047810 */ /* 0x000fe40007ffe0ff */
[----:B------:R-:W-:Y:S02]  /*114e0*/  FMNMX.FTZ R13, R197, R6, !PT ;  /* 0x00000006c50d7209 */ /* 0x000fe40007810000 */
[----:B------:R-:W-:Y:S02]  /*114f0*/  FMNMX.FTZ R6, R191, R2, !PT ;  /* 0x00000002bf067209 */ /* 0x000fe40007810000 */
[----:B----4-:R-:W-:Y:S02]  /*11500*/  FSEL R201, R201, -INF , !P6 ;  /* 0xff800000c9c97808 */ /* 0x010fe40007000000 */
[----:B------:R-:W-:Y:S02]  /*11510*/  FMNMX.FTZ R6, R5, R6, !PT ;  /* 0x0000000605067209 */ /* 0x000fe40007810000 */
[----:B-----5:R-:W-:Y:S02]  /*11520*/  FSEL R203, R203, -INF , !P4 ;  /* 0xff800000cbcb7808 */ /* 0x020fe40006000000 */
[----:B------:R-:W-:Y:S02]  /*11530*/  FMNMX.FTZ R6, R9, R6, !PT ;  /* 0x0000000609067209 */ /* 0x000fe40007810000 */
[C---:B------:R-:W-:Y:S02]  /*11540*/  ISETP.GE.AND P6, PT, R4.reuse, R246, PT ;  /* 0x000000f60400720c */ /* 0x040fe40003fc6270 */
[----:B------:R-:W-:Y:S02]  /*11550*/  FMNMX.FTZ R15, R7, R6, !PT ;  /* 0x00000006070f7209 */ /* 0x000fe40007810000 */
[----:B------:R-:W-:Y:S02]  /*11560*/  ISETP.GE.AND P4, PT, R4, R244, PT ;  /* 0x000000f40400720c */ /* 0x000fe40003f86270 */
[----:B------:R-:W-:Y:S02]  /*11570*/  FMNMX.FTZ R15, R196, R15, !PT ;  /* 0x0000000fc40f7209 */ /* 0x000fe40007810000 */
[C---:B------:R-:W-:Y:S02]  /*11580*/  ISETP.GE.OR P4, PT, R4.reuse, R239, !P4 ;  /* 0x000000ef0400720c */ /* 0x040fe40006786670 */
[----:B------:R-:W-:Y:S02]  /*11590*/  ISETP.GE.OR P6, PT, R4, R245, !P6 ;  /* 0x000000f50400720c */ /* 0x000fe400077c6670 */
[----:B------:R-:W-:Y:S02]  /*115a0*/  IADD3 R4, R11, 0x30, RZ ;  /* 0x000000300b047810 */ /* 0x000fe40007ffe0ff */
        /* <DEDUP_REMOVED lines=11> */
[----:B------:R-:W-:Y:S02]  /*11660*/  FMNMX.FTZ R6, R203, R6, !PT ;  /* 0x00000006cb067209 */ /* 0x000fe40007810000 */
[----:B------:R-:W-:Y:S02]  /*11670*/  FSEL R186, R186, -INF , !P6 ;  /* 0xff800000baba7808 */ /* 0x000fe40007000000 */
[----:B------:R-:W-:Y:S02]  /*11680*/  ISETP.GE.AND P6, PT, R4, R246, PT ;  /* 0x000000f60400720c */ /* 0x000fe40003fc6270 */
[----:B------:R-:W-:Y:S02]  /*11690*/  FMNMX.FTZ R13, R202, R13, !PT ;  /* 0x0000000dca0d7209 */ /* 0x000fe40007810000 */
[----:B------:R-:W-:Y:S02]  /*116a0*/  IADD3 R3, R11, 0x38, RZ ;  /* 0x000000380b037810 */ /* 0x000fe40007ffe0ff */
[----:B------:R-:W-:Y:S02]  /*116b0*/  FMNMX.FTZ R6, R187, R6, !PT ;  /* 0x00000006bb067209 */ /* 0x000fe40007810000 */
[----:B------:R-:W-:Y:S02]  /*116c0*/  FSEL R182, R182, -INF , !P5 ;  /* 0xff800000b6b67808 */ /* 0x000fe40006800000 */
[----:B------:R-:W-:Y:S02]  /*116d0*/  FMNMX.FTZ R13, R200, R13, !PT ;  /* 0x0000000dc80d7209 */ /* 0x000fe40007810000 */
[----:B------:R-:W-:Y:S02]  /*116e0*/  ISETP.GE.OR P6, PT, R4, R245, !P6 ;  /* 0x000000f50400720c */ /* 0x000fe400077c6670 */
[----:B------:R-:W-:Y:S02]  /*116f0*/  ISETP.GE.AND P5, PT, R3, R246, PT ;  /* 0x000000f60300720c */ /* 0x000fe40003fa6270 */
[----:B-1----:R-:W-:Y:S02]  /*11700*/  FSEL R183, R183, -INF , !P4 ;  /* 0xff800000b7b77808 */ /* 0x002fe40006000000 */
[----:B------:R-:W-:Y:S02]  /*11710*/  FMNMX.FTZ R6, R185, R6, !PT ;  /* 0x00000006b9067209 */ /* 0x000fe40007810000 */
[----:B------:R-:W-:Y:S02]  /*11720*/  FMNMX.FTZ R13, R184, R13, !PT ;  /* 0x0000000db80d7209 */ /* 0x000fe40007810000 */
[----:B------:R-:W-:Y:S02]  /*11730*/  FSEL R178, R178, -INF , !P6 ;  /* 0xff800000b2b27808 */ /* 0x000fe40007000000 */
[----:B------:R-:W-:Y:S02]  /*11740*/  ISETP.GE.AND P6, PT, R4, R244, PT ;  /* 0x000000f40400720c */ /* 0x000fe40003fc6270 */
[----:B------:R-:W-:Y:S02]  /*11750*/  ISETP.GE.OR P5, PT, R3, R245, !P5 ;  /* 0x000000f50300720c */ /* 0x000fe40006fa6670 */
[----:B------:R-:W-:Y:S02]  /*11760*/  FSEL R181, R181, -INF , !P3 ;  /* 0xff800000b5b57808 */ /* 0x000fe40005800000 */
[----:B------:R-:W-:Y:S02]  /*11770*/  FMNMX.FTZ R6, R183, R6, !PT ;  /* 0x00000006b7067209 */ /* 0x000fe40007810000 */
[----:B------:R-:W-:Y:S02]  /*11780*/  FMNMX.FTZ R13, R186, R13, !PT ;  /* 0x0000000dba0d7209 */ /* 0x000fe40007810000 */
[----:B------:R-:W-:Y:S02]  /*11790*/  FSEL R176, R32, -INF , !P5 ;  /* 0xff80000020b07808 */ /* 0x000fe40006800000 */
[----:B------:R-:W-:Y:S02]  /*117a0*/  ISETP.GE.OR P6, PT, R4, R239, !P6 ;  /* 0x000000ef0400720c */ /* 0x000fe400077c6670 */
[----:B------:R-:W-:Y:S02]  /*117b0*/  IADD3 R11, R11, 0x39, RZ ;  /* 0x000000390b0b7810 */ /* 0x000fe40007ffe0ff */
[----:B------:R-:W-:Y:S02]  /*117c0*/  FSEL R177, R177, -INF , !P0 ;  /* 0xff800000b1b17808 */ /* 0x000fe40004000000 */
[----:B------:R-:W-:Y:S02]  /*117d0*/  FMNMX.FTZ R4, R181, R6, !PT ;  /* 0x00000006b5047209 */ /* 0x000fe40007810000 */
[-C--:B------:R-:W-:Y:S02]  /*117e0*/  ISETP.GE.AND P5, PT, R3, R244.reuse, PT ;  /* 0x000000f40300720c */ /* 0x080fe40003fa6270 */
[----:B------:R-:W-:Y:S02]  /*117f0*/  FSEL R180, R180, -INF , !P1 ;  /* 0xff800000b4b47808 */ /* 0x000fe40004800000 */
[----:B------:R-:W-:Y:S02]  /*11800*/  FMNMX.FTZ R13, R182, R13, !PT ;  /* 0x0000000db60d7209 */ /* 0x000fe40007810000 */
[----:B------:R-:W-:Y:S02]  /*11810*/  FSEL R175, R31, -INF , !P6 ;  /* 0xff8000001faf7808 */ /* 0x000fe40007000000 */
[----:B------:R-:W-:Y:S01]  /*11820*/  ISETP.GE.OR P5, PT, R3, R239, !P5 ;  /* 0x000000ef0300720c */ /* 0x000fe20006fa6670 */
[----:B------:R-:W-:Y:S01]  /*11830*/  LDSM.16.MT88.4 R28, [R221+0x18000] ;  /* 0x01800000dd1c783b */ /* 0x000fe20000004200 */
[----:B------:R-:W-:Y:S02]  /*11840*/  ISETP.GE.AND P0, PT, R11, R244, PT ;  /* 0x000000f40b00720c */ /* 0x000fe40003f06270 */
[----:B------:R-:W-:Y:S02]  /*11850*/  FMNMX.FTZ R4, R177, R4, !PT ;  /* 0x00000004b1047209 */ /* 0x000fe40007810000 */
[----:B------:R-:W-:Y:S02]  /*11860*/  ISETP.GE.AND P1, PT, R11, R246, PT ;  /* 0x000000f60b00720c */ /* 0x000fe40003f26270 */
[----:B------:R-:W-:Y:S02]  /*11870*/  FMNMX.FTZ R13, R180, R13, !PT ;  /* 0x0000000db40d7209 */ /* 0x000fe40007810000 */
[----:B------:R-:W-:Y:S02]  /*11880*/  FSEL R173, R34, -INF , !P5 ;  /* 0xff80000022ad7808 */ /* 0x000fe40006800000 */
[----:B------:R-:W-:Y:S02]  /*11890*/  FMNMX.FTZ R8, R175, R4, !PT ;  /* 0x00000004af087209 */ /* 0x000fe40007810000 */
[C---:B------:R-:W-:Y:S02]  /*118a0*/  ISETP.GE.OR P0, PT, R11.reuse, R239, !P0 ;  /* 0x000000ef0b00720c */ /* 0x040fe40004706670 */
[----:B------:R-:W-:Y:S02]  /*118b0*/  ISETP.GE.OR P1, PT, R11, R245, !P1 ;  /* 0x000000f50b00720c */ /* 0x000fe40004f26670 */
[----:B------:R-:W-:Y:S02]  /*118c0*/  FMNMX.FTZ R13, R178, R13, !PT ;  /* 0x0000000db20d7209 */ /* 0x000fe40007810000 */
[----:B------:R-:W-:Y:S02]  /*118d0*/  FMNMX.FTZ R8, R173, R8, !PT ;  /* 0x00000008ad087209 */ /* 0x000fe40007810000 */
[----:B------:R-:W-:Y:S02]  /*118e0*/  FSEL R165, R35, -INF , !P0 ;  /* 0xff80000023a57808 */ /* 0x000fe40004000000 */
[----:B------:R-:W-:Y:S02]  /*118f0*/  FSEL R174, R33, -INF , !P1 ;  /* 0xff80000021ae7808 */ /* 0x000fe40004800000 */
        /* <DEDUP_REMOVED lines=15> */
[----:B------:R-:W-:Y:S04]  /*119f0*/  FSEL R172, R172, RZ, P0 ;  /* 0x000000ffacac7208 */ /* 0x000fe80000000000 */
[----:B------:R-:W-:Y:S01]  /*11a00*/  FSEL R179, R179, RZ, P1 ;  /* 0x000000ffb3b37208 */ /* 0x000fe20000800000 */
[--C-:B------:R-:W-:Y:S01]  /*11a10*/  FFMA.FTZ R167, R5, UR4, -R172.reuse ;  /* 0x0000000405a77c23 */ /* 0x100fe200080108ac */
[----:B------:R-:W-:Y:S01]  /*11a20*/  FSEL R5, R164, RZ, P1 ;  /* 0x000000ffa4057208 */ /* 0x000fe20000800000 */
[--C-:B------:R-:W-:Y:S01]  /*11a30*/  FFMA.FTZ R195, R191, UR4, -R172.reuse ;  /* 0x00000004bfc37c23 */ /* 0x100fe200080108ac */
[----:B------:R-:W-:Y:S01]  /*11a40*/  FFMA.FTZ R166, R9, UR4, -R172 ;  /* 0x0000000409a67c23 */ /* 0x000fe200080108ac */
[--C-:B------:R-:W-:Y:S01]  /*11a50*/  FFMA.FTZ R193, R12, UR4, -R179.reuse ;  /* 0x000000040cc17c23 */ /* 0x100fe200080108b3 */
[--C-:B------:R-:W-:Y:S01]  /*11a60*/  FFMA.FTZ R188, R14, UR4, -R179.reuse ;  /* 0x000000040ebc7c23 */ /* 0x100fe200080108b3 */
[----:B------:R-:W-:Y:S01]  /*11a70*/  FADD.FTZ R0, -R5, R0 ;  /* 0x0000000005007221 */ /* 0x000fe20000010100 */
[----:B------:R-:W1:Y:S01]  /*11a80*/  LDSM.16.MT88.4 R12, [R224+0x18000] ;  /* 0x01800000e00c783b */ /* 0x000e620000004200 */
[----:B------:R-:W-:Y:S01]  /*11a90*/  FSEL R5, R3, RZ, P0 ;  /* 0x000000ff03057208 */ /* 0x000fe20000000000 */
[----:B------:R-:W-:Y:S01]  /*11aa0*/  FFMA.FTZ R191, R7, UR4, -R172 ;  /* 0x0000000407bf7c23 */ /* 0x000fe200080108ac */
[----:B------:R-:W-:Y:S01]  /*11ab0*/  FMUL.FTZ R6, R0, UR4 ;  /* 0x0000000400067c20 */ /* 0x000fe20008410000 */
[--C-:B------:R-:W-:Y:S01]  /*11ac0*/  FFMA.FTZ R190, R190, UR4, -R179.reuse ;  /* 0x00000004bebe7c23 */ /* 0x100fe200080108b3 */
[--C-:B------:R-:W-:Y:S01]  /*11ad0*/  FFMA.FTZ R189, R16, UR4, -R179.reuse ;  /* 0x0000000410bd7c23 */ /* 0x100fe200080108b3 */
[----:B------:R-:W-:Y:S01]  /*11ae0*/  FADD.FTZ R0, -R5, R2 ;  /* 0x0000000205007221 */ /* 0x000fe20000010100 */
[----:B------:R-:W-:Y:S01]  /*11af0*/  MUFU.EX2 R193, R193 ;  /* 0x000000c100c17308 */ /* 0x000fe20000000800 */
[--C-:B------:R-:W-:Y:S01]  /*11b00*/  FFMA.FTZ R196, R196, UR4, -R172.reuse ;  /* 0x00000004c4c47c23 */ /* 0x100fe200080108ac */
[--C-:B------:R-:W-:Y:S01]  /*11b10*/  FFMA.FTZ R203, R203, UR4, -R172.reuse ;  /* 0x00000004cbcb7c23 */ /* 0x100fe200080108ac */
[----:B------:R-:W-:Y:S01]  /*11b20*/  FMUL.FTZ R8, R0, UR4 ;  /* 0x0000000400087c20 */ /* 0x000fe20008410000 */
[--C-:B------:R-:W-:Y:S01]  /*11b30*/  FFMA.FTZ R194, R194, UR4, -R179.reuse ;  /* 0x00000004c2c27c23 */ /* 0x100fe200080108b3 */
[--C-:B------:R-:W-:Y:S01]  /*11b40*/  FFMA.FTZ R199, R202, UR4, -R179.reuse ;  /* 0x00000004cac77c23 */ /* 0x100fe200080108b3 */
[--C-:B------:R-:W-:Y:S01]  /*11b50*/  FFMA.FTZ R187, R187, UR4, -R172.reuse ;  /* 0x00000004bbbb7c23 */ /* 0x100fe200080108ac */
[--C-:B------:R-:W-:Y:S03]  /*11b60*/  FFMA.FTZ R185, R185, UR4, -R172.reuse ;  /* 0x00000004b9b97c23 */ /* 0x100fe600080108ac */
        /* <DEDUP_REMOVED lines=13> */
[----:B------:R-:W-:Y:S05]  /*11c40*/  PLOP3.LUT P0, PT, PT, PT, UP0, 0x80, 0x0 ;  /* 0x000000000000781c */ /* 0x000fea0003f0f008 */
[----:B------:R-:W4:Y:S01]  /*11c50*/  MUFU.EX2 R190, R190 ;  /* 0x000000be00be7308 */ /* 0x000f220000000800 */
[C---:B--2---:R-:W-:Y:S01]  /*11c60*/  FMUL.FTZ R5, R2.reuse, R161 ;  /* 0x000000a102057220 */ /* 0x044fe20000410000 */
[C---:B------:R-:W-:Y:S01]  /*11c70*/  FMUL.FTZ R4, R2.reuse, R160 ;  /* 0x000000a002047220 */ /* 0x040fe20000410000 */
[C---:B------:R-:W-:Y:S01]  /*11c80*/  FMUL.FTZ R9, R2.reuse, R157 ;  /* 0x0000009d02097220 */ /* 0x040fe20000410000 */
[C---:B------:R-:W-:Y:S01]  /*11c90*/  FMUL.FTZ R16, R2.reuse, R148 ;  /* 0x0000009402107220 */ /* 0x040fe20000410000 */
[C---:B------:R-:W-:Y:S01]  /*11ca0*/  FMUL.FTZ R17, R2.reuse, R149 ;  /* 0x0000009502117220 */ /* 0x040fe20000410000 */
[C---:B------:R-:W-:Y:S01]  /*11cb0*/  FMUL.FTZ R24, R2.reuse, R140 ;  /* 0x0000008c02187220 */ /* 0x040fe20000410000 */
[----:B------:R-:W-:Y:S03]  /*11cc0*/  FMUL.FTZ R25, R2, R141 ;  /* 0x0000008d02197220 */ /* 0x000fe60000410000 */
[----:B------:R-:W-:Y:S01]  /*11cd0*/  MUFU.EX2 R189, R189 ;  /* 0x000000bd00bd7308 */ /* 0x000fe20000000800 */
[C---:B---3--:R-:W-:Y:S01]  /*11ce0*/  FMUL.FTZ R7, R0.reuse, R163 ;  /* 0x000000a300077220 */ /* 0x048fe20000410000 */
[----:B------:R-:W-:Y:S01]  /*11cf0*/  FMUL.FTZ R6, R0, R162 ;  /* 0x000000a200067220 */ /* 0x000fe20000410000 */
[----:B------:R-:W-:Y:S01]  /*11d00*/  FMUL.FTZ R8, R2, R156 ;  /* 0x0000009c02087220 */ /* 0x000fe20000410000 */
[C---:B------:R-:W-:Y:S01]  /*11d10*/  FMUL.FTZ R10, R0.reuse, R158 ;  /* 0x0000009e000a7220 */ /* 0x040fe20000410000 */
[C---:B------:R-:W-:Y:S01]  /*11d20*/  FMUL.FTZ R11, R0.reuse, R159 ;  /* 0x0000009f000b7220 */ /* 0x040fe20000410000 */
[C---:B------:R-:W-:Y:S01]  /*11d30*/  FMUL.FTZ R18, R0.reuse, R150 ;  /* 0x0000009600127220 */ /* 0x040fe20000410000 */
[----:B------:R-:W-:Y:S03]  /*11d40*/  FMUL.FTZ R19, R0, R151 ;  /* 0x0000009700137220 */ /* 0x000fe60000410000 */
[----:B------:R-:W2:Y:S01]  /*11d50*/  MUFU.EX2 R188, R188 ;  /* 0x000000bc00bc7308 */ /* 0x000ea20000000800 */
[----:B----4-:R-:W-:Y:S01]  /*11d60*/  F2FP.F16.F32.PACK_AB R168, R190, R193 ;  /* 0x000000c1bea8723e */ /* 0x010fe200000000ff */
[----:B------:R-:W3:Y:S01]  /*11d70*/  LDSM.16.MT88.4 R156, [R220+0x18000] ;  /* 0x01800000dc9c783b */ /* 0x000ee20000004200 */
[C---:B------:R-:W-:Y:S01]  /*11d80*/  FMUL.FTZ R26, R0.reuse, R142 ;  /* 0x0000008e001a7220 */ /* 0x040fe20000410000 */
[----:B------:R-:W-:Y:S01]  /*11d90*/  FMUL.FTZ R27, R0, R143 ;  /* 0x0000008f001b7220 */ /* 0x000fe20000410000 */
[C---:B------:R-:W-:Y:S01]  /*11da0*/  FMUL.FTZ R32, R2.reuse, R132 ;  /* 0x0000008402207220 */ /* 0x040fe20000410000 */
[----:B------:R-:W-:Y:S01]  /*11db0*/  FMUL.FTZ R33, R2, R133 ;  /* 0x0000008502217220 */ /* 0x000fe20000410000 */
[C---:B------:R-:W-:Y:S03]  /*11dc0*/  FMUL.FTZ R34, R0.reuse, R134 ;  /* 0x0000008600227220 */ /* 0x040fe60000410000 */
[----:B------:R-:W-:Y:S01]  /*11dd0*/  MUFU.EX2 R195, R195 ;  /* 0x000000c300c37308 */ /* 0x000fe20000000800 */
[----:B------:R-:W-:Y:S01]  /*11de0*/  FMUL.FTZ R35, R0, R135 ;  /* 0x0000008700237220 */ /* 0x000fe20000410000 */
[----:B------:R-:W4:Y:S01]  /*11df0*/  LDSM.16.MT88.4 R148, [R224+0x1a000] ;  /* 0x01a00000e094783b */ /* 0x000f220000004200 */
[C---:B------:R-:W-:Y:S01]  /*11e00*/  FMUL.FTZ R36, R2.reuse, R36 ;  /* 0x0000002402247220 */ /* 0x040fe20000410000 */
[----:B------:R-:W-:Y:S01]  /*11e10*/  FMUL.FTZ R37, R2, R37 ;  /* 0x0000002502257220 */ /* 0x000fe20000410000 */
[C---:B------:R-:W-:Y:S01]  /*11e20*/  FMUL.FTZ R38, R0.reuse, R38 ;  /* 0x0000002600267220 */ /* 0x040fe20000410000 */
[----:B------:R-:W-:Y:S01]  /*11e30*/  FMUL.FTZ R39, R0, R39 ;  /* 0x0000002700277220 */ /* 0x000fe20000410000 */
[----:B------:R-:W-:Y:S03]  /*11e40*/  FMUL.FTZ R40, R2, R40 ;  /* 0x0000002802287220 */ /* 0x000fe60000410000 */
[----:B------:R-:W5:Y:S01]  /*11e50*/  MUFU.EX2 R167, R167 ;  /* 0x000000a700a77308 */ /* 0x000f620000000800 */
[----:B--2---:R-:W-:Y:S01]  /*11e60*/  F2FP.F16.F32.PACK_AB R170, R188, R189 ;  /* 0x000000bdbcaa723e */ /* 0x004fe200000000ff */
[----:B------:R-:W2:Y:S01]  /*11e70*/  LDSM.16.MT88.4 R140, [R222+0x1a000] ;  /* 0x01a00000de8c783b */ /* 0x000ea20000004200 */
[----:B------:R-:W-:Y:S01]  /*11e80*/  FMUL.FTZ R41, R2, R41 ;  /* 0x0000002902297220 */ /* 0x000fe20000410000 */
[C---:B------:R-:W-:Y:S01]  /*11e90*/  FMUL.FTZ R42, R0.reuse, R42 ;  /* 0x0000002a002a7220 */ /* 0x040fe20000410000 */
[----:B------:R-:W-:Y:S01]  /*11ea0*/  FMUL.FTZ R43, R0, R43 ;  /* 0x0000002b002b7220 */ /* 0x000fe20000410000 */
[C---:B------:R-:W-:Y:S01]  /*11eb0*/  FMUL.FTZ R44, R2.reuse, R44 ;  /* 0x0000002c022c7220 */ /* 0x040fe20000410000 */
[----:B------:R-:W-:Y:S03]  /*11ec0*/  FMUL.FTZ R45, R2, R45 ;  /* 0x0000002d022d7220 */ /* 0x000fe60000410000 */
[----:B------:R-:W-:Y:S01]  /*11ed0*/  MUFU.EX2 R166, R166 ;  /* 0x000000a600a67308 */ /* 0x000fe20000000800 */
[C---:B------:R-:W-:Y:S01]  /*11ee0*/  FMUL.FTZ R46, R0.reuse, R46 ;  /* 0x0000002e002e7220 */ /* 0x040fe20000410000 */
[----:B------:R-:W2:Y:S01]  /*11ef0*/  LDSM.16.MT88.4 R132, [R221+0x1a000] ;  /* 0x01a00000dd84783b */ /* 0x000ea20000004200 */
[----:B------:R-:W-:Y:S01]  /*11f00*/  FMUL.FTZ R47, R0, R47 ;  /* 0x0000002f002f7220 */ /* 0x000fe20000410000 */
[C---:B------:R-:W-:Y:S01]  /*11f10*/  FMUL.FTZ R48, R2.reuse, R48 ;  /* 0x0000003002307220 */ /* 0x040fe20000410000 */
[----:B------:R-:W-:Y:S01]  /*11f20*/  FMUL.FTZ R49, R2, R49 ;  /* 0x0000003102317220 */ /* 0x000fe20000410000 */
[C---:B------:R-:W-:Y:S01]  /*11f30*/  FMUL.FTZ R50, R0.reuse, R50 ;  /* 0x0000003200327220 */ /* 0x040fe20000410000 */
[----:B------:R-:W-:Y:S03]  /*11f40*/  FMUL.FTZ R51, R0, R51 ;  /* 0x0000003300337220 */ /* 0x000fe60000410000 */
[----:B------:R-:W1:Y:S01]  /*11f50*/  MUFU.EX2 R191, R191 ;  /* 0x000000bf00bf7308 */ /* 0x000e620000000800 */
[----:B-----5:R-:W-:Y:S01]  /*11f60*/  F2FP.F16.F32.PACK_AB R169, R167, R195 ;  /* 0x000000c3a7a9723e */ /* 0x020fe200000000ff */
        /* <DEDUP_REMOVED lines=15> */
[----:B-1----:R-:W-:Y:S01]  /*12060*/  F2FP.F16.F32.PACK_AB R171, R191, R166 ;  /* 0x000000a6bfab723e */ /* 0x002fe200000000ff */
        /* <DEDUP_REMOVED lines=9> */
[C---:B------:R-:W-:Y:S08]  /*12100*/  HMMA.16816.F32 R8, R168.reuse, R14, R8 ;  /* 0x0000000ea808723c */ /* 0x040ff00000001808 */
[----:B------:R-:W-:Y:S03]  /*12110*/  MUFU.EX2 R194, R194 ;  /* 0x000000c200c27308 */ /* 0x000fe60000000800 */
[C---:B------:R-:W-:Y:S01]  /*12120*/  FMUL.FTZ R12, R2.reuse, R152 ;  /* 0x00000098020c7220 */ /* 0x040fe20000410000 */
[----:B------:R-:W-:Y:S01]  /*12130*/  FMUL.FTZ R13, R2, R153 ;  /* 0x00000099020d7220 */ /* 0x000fe20000410000 */
[C---:B------:R-:W-:Y:S01]  /*12140*/  FMUL.FTZ R14, R0.reuse, R154 ;  /* 0x0000009a000e7220 */ /* 0x040fe20000410000 */
[----:B------:R-:W-:Y:S02]  /*12150*/  FMUL.FTZ R15, R0, R155 ;  /* 0x0000009b000f7220 */ /* 0x000fe40000410000 */
[----:B------:R-:W-:Y:S01]  /*12160*/  LDSM.16.MT88.4 R152, [R224+0x1a800] ;  /* 0x01a80000e098783b */ /* 0x000fe20000004200 */
[----:B------:R-:W-:Y:S01]  /*12170*/  FMUL.FTZ R73, R2, R73 ;  /* 0x0000004902497220 */ /* 0x000fe20000410000 */
[----:B------:R-:W-:Y:S01]  /*12180*/  MUFU.EX2 R161, R177 ;  /* 0x000000b100a17308 */ /* 0x000fe20000000800 */
[C---:B------:R-:W-:Y:S01]  /*12190*/  FMUL.FTZ R74, R0.reuse, R74 ;  /* 0x0000004a004a7220 */ /* 0x040fe20000410000 */
        /* <DEDUP_REMOVED lines=8> */
[----:B------:R-:W-:Y:S01]  /*12220*/  FMUL.FTZ R20, R2, R144 ;  /* 0x0000009002147220 */ /* 0x000fe20000410000 */
[C---:B------:R-:W-:Y:S01]  /*12230*/  FMUL.FTZ R22, R0.reuse, R146 ;  /* 0x0000009200167220 */ /* 0x040fe20000410000 */
[C---:B------:R-:W-:Y:S03]  /*12240*/  FMUL.FTZ R23, R0.reuse, R147 ;  /* 0x0000009300177220 */ /* 0x040fe60000410000 */
[----:B------:R-:W1:Y:S01]  /*12250*/  MUFU.EX2 R160, R186 ;  /* 0x000000ba00a07308 */ /* 0x000e620000000800 */
[----:B------:R-:W-:Y:S01]  /*12260*/  FMUL.FTZ R79, R0, R79 ;  /* 0x0000004f004f7220 */ /* 0x000fe20000410000 */
[C---:B------:R-:W-:Y:S01]  /*12270*/  FMUL.FTZ R80, R2.reuse, R80 ;  /* 0x0000005002507220 */ /* 0x040fe20000410000 */
[----:B------:R-:W-:Y:S01]  /*12280*/  FMUL.FTZ R81, R2, R81 ;  /* 0x0000005102517220 */ /* 0x000fe20000410000 */
[C---:B------:R-:W-:Y:S01]  /*12290*/  FMUL.FTZ R82, R0.reuse, R82 ;  /* 0x0000005200527220 */ /* 0x040fe20000410000 */
[C---:B------:R-:W-:Y:S05]  /*122a0*/  HMMA.16816.F32 R20, R168.reuse, R28, R20 ;  /* 0x0000001ca814723c */ /* 0x040fea0000001814 */
[----:B------:R-:W-:Y:S01]  /*122b0*/  MUFU.EX2 R186, R178 ;  /* 0x000000b200ba7308 */ /* 0x000fe20000000800 */
[----:B------:R-:W-:Y:S01]  /*122c0*/  FMUL.FTZ R83, R0, R83 ;  /* 0x0000005300537220 */ /* 0x000fe20000410000 */
[C---:B------:R-:W-:Y:S01]  /*122d0*/  FMUL.FTZ R84, R2.reuse, R84 ;  /* 0x0000005402547220 */ /* 0x040fe20000410000 */
[C---:B------:R-:W-:Y:S01]  /*122e0*/  FMUL.FTZ R85, R2.reuse, R85 ;  /* 0x0000005502557220 */ /* 0x040fe20000410000 */
[C---:B------:R-:W-:Y:S06]  /*122f0*/  HMMA.16816.F32 R24, R168.reuse, R30, R24 ;  /* 0x0000001ea818723c */ /* 0x040fec0000001818 */
[----:B------:R-:W-:Y:S01]  /*12300*/  MUFU.EX2 R196, R196 ;  /* 0x000000c400c47308 */ /* 0x000fe20000000800 */
[C---:B------:R-:W-:Y:S01]  /*12310*/  FMUL.FTZ R28, R2.reuse, R136 ;  /* 0x00000088021c7220 */ /* 0x040fe20000410000 */
[----:B------:R-:W-:Y:S03]  /*12320*/  FMUL.FTZ R29, R2, R137 ;  /* 0x00000089021d7220 */ /* 0x000fe60000410000 */
[C---:B------:R-:W-:Y:S01]  /*12330*/  FMUL.FTZ R30, R0.reuse, R138 ;  /* 0x0000008a001e7220 */ /* 0x040fe20000410000 */
[C---:B------:R-:W-:Y:S02]  /*12340*/  FMUL.FTZ R31, R0.reuse, R139 ;  /* 0x0000008b001f7220 */ /* 0x040fe40000410000 */
[----:B------:R-:W5:Y:S01]  /*12350*/  LDSM.16.MT88.4 R136, [R220+0x1a000] ;  /* 0x01a00000dc88783b */ /* 0x000f620000004200 */
[C---:B------:R-:W-:Y:S01]  /*12360*/  FMUL.FTZ R86, R0.reuse, R86 ;  /* 0x0000005600567220 */ /* 0x040fe20000410000 */
[----:B------:R-:W-:Y:S01]  /*12370*/  FMUL.FTZ R87, R0, R87 ;  /* 0x0000005700577220 */ /* 0x000fe20000410000 */
[C---:B------:R-:W-:Y:S01]  /*12380*/  FMUL.FTZ R88, R2.reuse, R88 ;  /* 0x0000005802587220 */ /* 0x040fe20000410000 */
[----:B------:R-:W-:Y:S01]  /*12390*/  FMUL.FTZ R89, R2, R89 ;  /* 0x0000005902597220 */ /* 0x000fe20000410000 */
[C---:B---3--:R-:W-:Y:S01]  /*123a0*/  HMMA.16816.F32 R28, R168.reuse, R156, R28 ;  /* 0x0000009ca81c723c */ /* 0x048fe2000000181c */
[----:B------:R1:W-:Y:S02]  /*123b0*/  MUFU.EX2 R162, R182 ;  /* 0x000000b600a27308 */ /* 0x0003e40000000800 */
[C---:B------:R-:W-:Y:S01]  /*123c0*/  FMUL.FTZ R90, R0.reuse, R90 ;  /* 0x0000005a005a7220 */ /* 0x040fe20000410000 */
[----:B------:R-:W-:Y:S01]  /*123d0*/  FMUL.FTZ R91, R0, R91 ;  /* 0x0000005b005b7220 */ /* 0x000fe20000410000 */
[C---:B------:R-:W-:Y:S01]  /*123e0*/  FMUL.FTZ R92, R2.reuse, R92 ;  /* 0x0000005c025c7220 */ /* 0x040fe20000410000 */
[C---:B------:R-:W-:Y:S01]  /*123f0*/  HMMA.16816.F32 R32, R168.reuse, R158, R32 ;  /* 0x0000009ea820723c */ /* 0x040fe20000001820 */
[----:B------:R-:W-:Y:S04]  /*12400*/  LDSM.16.MT88.4 R156, [R224+0x1c800] ;  /* 0x01c80000e09c783b */ /* 0x000fe80000004200 */
[----:B------:R-:W-:Y:S01]  /*12410*/  MUFU.EX2 R165, R165 ;  /* 0x000000a500a57308 */ /* 0x000fe20000000800 */
[----:B------:R-:W-:Y:S01]  /*12420*/  FMUL.FTZ R93, R2, R93 ;  /* 0x0000005d025d7220 */ /* 0x000fe20000410000 */
[C---:B----4-:R-:W-:Y:S04]  /*12430*/  HMMA.16816.F32 R36, R168.reuse, R148, R36 ;  /* 0x00000094a824723c */ /* 0x050fe80000001824 */
[C---:B------:R-:W-:Y:S02]  /*12440*/  FMUL.FTZ R94, R0.reuse, R94 ;  /* 0x0000005e005e7220 */ /* 0x040fe40000410000 */
[C---:B------:R-:W-:Y:S01]  /*12450*/  HMMA.16816.F32 R40, R168.reuse, R150, R40 ;  /* 0x00000096a828723c */ /* 0x040fe20000001828 */
[----:B------:R-:W-:Y:S01]  /*12460*/  LDSM.16.MT88.4 R148, [R220+0x18800] ;  /* 0x01880000dc94783b */ /* 0x000fe20000004200 */
[----:B------:R-:W-:Y:S03]  /*12470*/  MUFU.EX2 R203, R203 ;  /* 0x000000cb00cb7308 */ /* 0x000fe60000000800 */
[----:B-1----:R-:W-:Y:S01]  /*12480*/  MOV R182, R160 ;  /* 0x000000a000b67202 */ /* 0x002fe20000000f00 */
[C---:B--2---:R-:W-:Y:S06]  /*12490*/  HMMA.16816.F32 R44, R168.reuse, R140, R44 ;  /* 0x0000008ca82c723c */ /* 0x044fec000000182c */
[----:B------:R-:W-:Y:S01]  /*124a0*/  MUFU.EX2 R200, R200 ;  /* 0x000000c800c87308 */ /* 0x000fe20000000800 */
[----:B------:R-:W-:Y:S01]  /*124b0*/  FMUL.FTZ R95, R0, R95 ;  /* 0x0000005f005f7220 */ /* 0x000fe20000410000 */
[C---:B------:R-:W-:Y:S01]  /*124c0*/  HMMA.16816.F32 R48, R168.reuse, R142, R48 ;  /* 0x0000008ea830723c */ /* 0x040fe20000001830 */
[----:B------:R-:W1:Y:S02]  /*124d0*/  LDSM.16.MT88.4 R140, [R224+0x1c000] ;  /* 0x01c00000e08c783b */ /* 0x000e640000004200 */
[C---:B------:R-:W-:Y:S03]  /*124e0*/  FMUL.FTZ R96, R2.reuse, R96 ;  /* 0x0000006002607220 */ /* 0x040fe60000410000 */
[C---:B------:R-:W-:Y:S02]  /*124f0*/  HMMA.16816.F32 R52, R168.reuse, R132, R52 ;  /* 0x00000084a834723c */ /* 0x040fe40000001834 */
[----:B------:R-:W-:Y:S03]  /*12500*/  MUFU.EX2 R202, R202 ;  /* 0x000000ca00ca7308 */ /* 0x000fe60000000800 */
[----:B------:R-:W-:Y:S01]  /*12510*/  FMUL.FTZ R97, R2, R97 ;  /* 0x0000006102617220 */ /* 0x000fe20000410000 */
[C---:B------:R-:W-:Y:S01]  /*12520*/  HMMA.16816.F32 R56, R168.reuse, R134, R56 ;  /* 0x00000086a838723c */ /* 0x040fe20000001838 */
[----:B------:R-:W2:Y:S04]  /*12530*/  LDSM.16.MT88.4 R132, [R222+0x1c000] ;  /* 0x01c00000de84783b */ /* 0x000ea80000004200 */
[C---:B------:R-:W-:Y:S01]  /*12540*/  FMUL.FTZ R98, R0.reuse, R98 ;  /* 0x0000006200627220 */ /* 0x040fe20000410000 */
[C---:B-----5:R-:W-:Y:S05]  /*12550*/  HMMA.16816.F32 R60, R168.reuse, R136, R60 ;  /* 0x00000088a83c723c */ /* 0x060fea000000183c */
[----:B------:R-:W-:Y:S01]  /*12560*/  FMUL.FTZ R99, R0, R99 ;  /* 0x0000006300637220 */ /* 0x000fe20000410000 */
[C---:B------:R-:W-:Y:S01]  /*12570*/  HMMA.16816.F32 R64, R168.reuse, R138, R64 ;  /* 0x0000008aa840723c */ /* 0x040fe20000001840 */
[----:B------:R-:W3:Y:S04]  /*12580*/  LDSM.16.MT88.4 R136, [R221+0x1c000] ;  /* 0x01c00000dd88783b */ /* 0x000ee80000004200 */
[C---:B------:R-:W-:Y:S01]  /*12590*/  FMUL.FTZ R100, R2.reuse, R100 ;  /* 0x0000006402647220 */ /* 0x040fe20000410000 */
[----:B------:R-:W-:Y:S01]  /*125a0*/  FMUL.FTZ R101, R2, R101 ;  /* 0x0000006502657220 */ /* 0x000fe20000410000 */
[C---:B------:R-:W-:Y:S01]  /*125b0*/  FMUL.FTZ R102, R0.reuse, R102 ;  /* 0x0000006600667220 */ /* 0x040fe20000410000 */
[----:B------:R-:W-:Y:S03]  /*125c0*/  FMUL.FTZ R103, R0, R103 ;  /* 0x0000006700677220 */ /* 0x000fe60000410000 */
[--C-:B------:R-:W-:Y:S01]  /*125d0*/  FFMA.FTZ R144, R197, UR4, -R179.reuse ;  /* 0x00000004c5907c23 */ /* 0x100fe200080108b3 */
[--C-:B------:R-:W-:Y:S01]  /*125e0*/  FFMA.FTZ R197, R192, UR4, -R179.reuse ;  /* 0x00000004c0c57c23 */ /* 0x100fe200080108b3 */
[----:B------:R-:W-:Y:S01]  /*125f0*/  FFMA.FTZ R179, R174, UR4, -R179 ;  /* 0x00000004aeb37c23 */ /* 0x000fe200080108b3 */
        /* <DEDUP_REMOVED lines=10> */
[----:B------:R4:W-:Y:S01]  /*126a0*/  MUFU.EX2 R192, R144 ;  /* 0x0000009000c07308 */ /* 0x0009e20000000800 */
[C---:B------:R-:W-:Y:S01]  /*126b0*/  FMUL.FTZ R110, R0.reuse, R110 ;  /* 0x0000006e006e7220 */ /* 0x040fe20000410000 */
[C---:B--2---:R-:W-:Y:S04]  /*126c0*/  HMMA.16816.F32 R76, R168.reuse, R132, R76 ;  /* 0x00000084a84c723c */ /* 0x044fe8000000184c */
[----:B------:R-:W-:Y:S02]  /*126d0*/  FMUL.FTZ R111, R0, R111 ;  /* 0x0000006f006f7220 */ /* 0x000fe40000410000 */
[C---:B------:R-:W-:Y:S01]  /*126e0*/  HMMA.16816.F32 R80, R168.reuse, R134, R80 ;  /* 0x00000086a850723c */ /* 0x040fe20000001850 */
[----:B------:R-:W2:Y:S01]  /*126f0*/  LDSM.16.MT88.4 R132, [R224+0x1e000] ;  /* 0x01e00000e084783b */ /* 0x000ea20000004200 */
[----:B------:R-:W5:Y:S03]  /*12700*/  MUFU.EX2 R197, R197 ;  /* 0x000000c500c57308 */ /* 0x000f660000000800 */
[----:B------:R-:W-:Y:S01]  /*12710*/  FMUL.FTZ R112, R2, R112 ;  /* 0x0000007002707220 */ /* 0x000fe20000410000 */
[C---:B---3--:R-:W-:Y:S05]  /*12720*/  HMMA.16816.F32 R84, R168.reuse, R136, R84 ;  /* 0x00000088a854723c */ /* 0x048fea0000001854 */
[--C-:B----4-:R-:W-:Y:S01]  /*12730*/  FFMA.FTZ R144, R198, UR4, -R172.reuse ;  /* 0x00000004c6907c23 */ /* 0x110fe200080108ac */
[C---:B------:R-:W-:Y:S01]  /*12740*/  HMMA.16816.F32 R88, R168.reuse, R138, R88 ;  /* 0x0000008aa858723c */ /* 0x040fe20000001858 */
[----:B------:R-:W3:Y:S04]  /*12750*/  LDSM.16.MT88.4 R136, [R222+0x1e000] ;  /* 0x01e00000de88783b */ /* 0x000ee80000004200 */
[--C-:B------:R-:W-:Y:S01]  /*12760*/  FFMA.FTZ R198, R201, UR4, -R172.reuse ;  /* 0x00000004c9c67c23 */ /* 0x100fe200080108ac */
[----:B------:R-:W-:Y:S01]  /*12770*/  FMUL.FTZ R113, R2, R113 ;  /* 0x0000007102717220 */ /* 0x000fe20000410000 */
[----:B------:R4:W5:Y:S01]  /*12780*/  MUFU.EX2 R201, R144 ;  /* 0x0000009000c97308 */ /* 0x0009620000000800 */
[C---:B------:R-:W-:Y:S03]  /*12790*/  FMUL.FTZ R114, R0.reuse, R114 ;  /* 0x0000007200727220 */ /* 0x040fe60000410000 */
[----:B------:R-:W-:Y:S01]  /*127a0*/  FMUL.FTZ R115, R0, R115 ;  /* 0x0000007300737220 */ /* 0x000fe20000410000 */
[C---:B------:R-:W-:Y:S01]  /*127b0*/  FMUL.FTZ R116, R2.reuse, R116 ;  /* 0x0000007402747220 */ /* 0x040fe20000410000 */
[----:B------:R-:W-:Y:S01]  /*127c0*/  FMUL.FTZ R117, R2, R117 ;  /* 0x0000007502757220 */ /* 0x000fe20000410000 */
[C---:B------:R-:W-:Y:S01]  /*127d0*/  FMUL.FTZ R118, R0.reuse, R118 ;  /* 0x0000007600767220 */ /* 0x040fe20000410000 */
[----:B------:R-:W-:Y:S01]  /*127e0*/  FMUL.FTZ R119, R0, R119 ;  /* 0x0000007700777220 */ /* 0x000fe20000410000 */
[C---:B------:R-:W-:Y:S01]  /*127f0*/  FMUL.FTZ R120, R2.reuse, R120 ;  /* 0x0000007802787220 */ /* 0x040fe20000410000 */
[C---:B-1----:R-:W-:Y:S01]  /*12800*/  HMMA.16816.F32 R92, R168.reuse, R140, R92 ;  /* 0x0000008ca85c723c */ /* 0x042fe2000000185c */
[----:B------:R-:W1:Y:S02]  /*12810*/  MUFU.EX2 R198, R198 ;  /* 0x000000c600c67308 */ /* 0x000e640000000800 */
[----:B------:R-:W-:Y:S01]  /*12820*/  FMUL.FTZ R121, R2, R121 ;  /* 0x0000007902797220 */ /* 0x000fe20000410000 */
[C---:B------:R-:W-:Y:S01]  /*12830*/  FMUL.FTZ R122, R0.reuse, R122 ;  /* 0x0000007a007a7220 */ /* 0x040fe20000410000 */
[----:B------:R-:W-:Y:S01]  /*12840*/  FMUL.FTZ R123, R0, R123 ;  /* 0x0000007b007b7220 */ /* 0x000fe20000410000 */
[C---:B------:R-:W-:Y:S01]  /*12850*/  HMMA.16816.F32 R96, R168.reuse, R142, R96 ;  /* 0x0000008ea860723c */ /* 0x040fe20000001860 */
[----:B------:R-:W5:Y:S04]  /*12860*/  LDSM.16.MT88.4 R140, [R221+0x1e000] ;  /* 0x01e00000dd8c783b */ /* 0x000f680000004200 */
[C---:B------:R-:W-:Y:S01]  /*12870*/  FMUL.FTZ R124, R2.reuse, R124 ;  /* 0x0000007c027c7220 */ /* 0x040fe20000410000 */
[C---:B--2---:R-:W-:Y:S03]  /*12880*/  HMMA.16816.F32 R100, R168.reuse, R132, R100 ;  /* 0x00000084a864723c */ /* 0x044fe60000001864 */
[----:B----4-:R-:W-:Y:S02]  /*12890*/  LDSM.16.MT88.4 R144, [R222+0x18800] ;  /* 0x01880000de90783b */ /* 0x010fe40000004200 */
[----:B------:R-:W-:Y:S01]  /*128a0*/  FMUL.FTZ R125, R2, R125 ;  /* 0x0000007d027d7220 */ /* 0x000fe20000410000 */
[C---:B------:R-:W-:Y:S05]  /*128b0*/  HMMA.16816.F32 R104, R168.reuse, R134, R104 ;  /* 0x00000086a868723c */ /* 0x040fea0000001868 */
[----:B------:R-:W2:Y:S01]  /*128c0*/  LDSM.16.MT88.4 R132, [R220+0x1e000] ;  /* 0x01e00000dc84783b */ /* 0x000ea20000004200 */
        /* <DEDUP_REMOVED lines=9> */
[C---:B-----5:R-:W-:Y:S06]  /*12960*/  HMMA.16816.F32 R116, R168.reuse, R140, R116 ;  /* 0x0000008ca874723c */ /* 0x060fec0000001874 */
[C---:B------:R-:W-:Y:S01]  /*12970*/  HMMA.16816.F32 R120, R168.reuse, R142, R120 ;  /* 0x0000008ea878723c */ /* 0x040fe20000001878 */
[----:B------:R-:W4:Y:S05]  /*12980*/  LDSM.16.MT88.4 R140, [R221+0x18800] ;  /* 0x01880000dd8c783b */ /* 0x000f2a0000004200 */
[C---:B--2---:R-:W-:Y:S06]  /*12990*/  HMMA.16816.F32 R124, R168.reuse, R132, R124 ;  /* 0x00000084a87c723c */ /* 0x044fec000000187c */
[----:B------:R-:W-:Y:S01]  /*129a0*/  HMMA.16816.F32 R128, R168, R134, R128 ;  /* 0x00000086a880723c */ /* 0x000fe20000001880 */
[----:B------:R-:W2:Y:S04]  /*129b0*/  MUFU.EX2 R169, R185 ;  /* 0x000000b900a97308 */ /* 0x000ea80000000800 */
[----:B------:R-:W-:Y:S02]  /*129c0*/  F2FP.F16.F32.PACK_AB R132, R197, R192 ;  /* 0x000000c0c584723e */ /* 0x000fe400000000ff */
[----:B------:R-:W-:Y:S04]  /*129d0*/  F2FP.F16.F32.PACK_AB R134, R199, R194 ;  /* 0x000000c2c786723e */ /* 0x000fe800000000ff */
[----:B------:R-:W-:Y:S01]  /*129e0*/  MUFU.EX2 R168, R183 ;  /* 0x000000b700a87308 */ /* 0x000fe20000000800 */
[----:B------:R-:W-:Y:S02]  /*129f0*/  F2FP.F16.F32.PACK_AB R133, R201, R196 ;  /* 0x000000c4c985723e */ /* 0x000fe400000000ff */
[----:B-1----:R-:W-:Y:S07]  /*12a00*/  F2FP.F16.F32.PACK_AB R135, R203, R198 ;  /* 0x000000c6cb87723e */ /* 0x002fee00000000ff */
[----:B------:R-:W1:Y:S01]  /*12a10*/  MUFU.EX2 R170, R181 ;  /* 0x000000b500aa7308 */ /* 0x000e620000000800 */
[C---:B---3--:R-:W-:Y:S09]  /*12a20*/  HMMA.16816.F32 R4, R132.reuse, R136, R4 ;  /* 0x000000888404723c */ /* 0x048ff20000001804 */
[----:B------:R3:W5:Y:S01]  /*12a30*/  MUFU.EX2 R171, R176 ;  /* 0x000000b000ab7308 */ /* 0x0007620000000800 */
[C---:B------:R-:W-:Y:S01]  /*12a40*/  HMMA.16816.F32 R8, R132.reuse, R138, R8 ;  /* 0x0000008a8408723c */ /* 0x040fe20000001808 */
[----:B------:R-:W2:Y:S05]  /*12a50*/  LDSM.16.MT88.4 R136, [R222+0x1a800] ;  /* 0x01a80000de88783b */ /* 0x000eaa0000004200 */
[C---:B------:R-:W-:Y:S06]  /*12a60*/  HMMA.16816.F32 R12, R132.reuse, R144, R12 ;  /* 0x00000090840c723c */ /* 0x040fec000000180c */
[C---:B------:R-:W-:Y:S01]  /*12a70*/  HMMA.16816.F32 R16, R132.reuse, R146, R16 ;  /* 0x000000928410723c */ /* 0x040fe20000001810 */
[----:B------:R-:W1:Y:S05]  /*12a80*/  LDSM.16.MT88.4 R144, [R221+0x1a800] ;  /* 0x01a80000dd90783b */ /* 0x000e6a0000004200 */
[C---:B----4-:R-:W-:Y:S03]  /*12a90*/  HMMA.16816.F32 R20, R132.reuse, R140, R20 ;  /* 0x0000008c8414723c */ /* 0x050fe60000001814 */
[----:B---3--:R-:W-:Y:S03]  /*12aa0*/  LDSM.16.MT88.4 R176, [R224+0x1b800] ;  /* 0x01b80000e0b0783b */ /* 0x008fe60000004200 */
[C---:B------:R-:W-:Y:S05]  /*12ab0*/  HMMA.16816.F32 R24, R132.reuse, R142, R24 ;  /* 0x0000008e8418723c */ /* 0x040fea0000001818 */
[----:B------:R-:W3:Y:S01]  /*12ac0*/  LDSM.16.MT88.4 R140, [R220+0x1a800] ;  /* 0x01a80000dc8c783b */ /* 0x000ee20000004200 */
        /* <DEDUP_REMOVED lines=20> */
[----:B------:R-:W4:Y:S05]  /*12c10*/  LDSM.16.MT88.4 R148, [R221+0x1e800] ;  /* 0x01e80000dd94783b */ /* 0x000f2a0000004200 */
[C---:B-----5:R-:W-:Y:S06]  /*12c20*/  HMMA.16816.F32 R84, R132.reuse, R152, R84 ;  /* 0x000000988454723c */ /* 0x060fec0000001854 */
        /* <DEDUP_REMOVED lines=17> */
[----:B------:R-:W-:Y:S04]  /*12d40*/  F2FP.F16.F32.PACK_AB R134, R162, R182 ;  /* 0x000000b6a286723e */ /* 0x000fe800000000ff */
[----:B------:R-:W-:Y:S02]  /*12d50*/  F2FP.F16.F32.PACK_AB R132, R202, R200 ;  /* 0x000000c8ca84723e */ /* 0x000fe400000000ff */
[----:B------:R-:W-:Y:S02]  /*12d60*/  F2FP.F16.F32.PACK_AB R133, R169, R163 ;  /* 0x000000a3a985723e */ /* 0x000fe400000000ff */
[----:B------:R-:W-:Y:S07]  /*12d70*/  F2FP.F16.F32.PACK_AB R135, R170, R168 ;  /* 0x000000a8aa87723e */ /* 0x000fee00000000ff */
        /* <DEDUP_REMOVED lines=27> */
[C---:B-----5:R-:W-:Y:S06]  /*12f30*/  HMMA.16816.F32 R76, R132.reuse, R156, R76 ;  /* 0x0000009c844c723c */ /* 0x060fec000000184c */
        /* <DEDUP_REMOVED lines=8> */
[C---:B-1----:R-:W-:Y:S06]  /*12fc0*/  HMMA.16816.F32 R100, R132.reuse, R144, R100 ;  /* 0x000000908464723c */ /* 0x042fec0000001864 */
[C---:B------:R-:W-:Y:S05]  /*12fd0*/  HMMA.16816.F32 R104, R132.reuse, R146, R104 ;  /* 0x000000928468723c */ /* 0x040fea0000001868 */
[--C-:B------:R-:W-:Y:S01]  /*12fe0*/  FFMA.FTZ R145, R175, UR4, -R172.reuse ;  /* 0x00000004af917c23 */ /* 0x100fe200080108ac */
[C---:B---3--:R-:W-:Y:S05]  /*12ff0*/  HMMA.16816.F32 R108, R132.reuse, R140, R108 ;  /* 0x0000008c846c723c */ /* 0x048fea000000186c */
[----:B------:R-:W-:Y:S01]  /*13000*/  MOV R146, R169 ;  /* 0x000000a900927202 */ /* 0x000fe20000000f00 */
[C---:B------:R-:W-:Y:S01]  /*13010*/  HMMA.16816.F32 R112, R132.reuse, R142, R112 ;  /* 0x0000008e8470723c */ /* 0x040fe20000001870 */
[----:B------:R1:W3:Y:S01]  /*13020*/  MUFU.EX2 R169, R145 ;  /* 0x0000009100a97308 */ /* 0x0002e20000000800 */
[----:B------:R-:W5:Y:S03]  /*13030*/  LDSM.16.MT88.4 R140, [R221+0x19800] ;  /* 0x01980000dd8c783b */ /* 0x000f660000004200 */
[----:B------:R-:W-:Y:S01]  /*13040*/  FFMA.FTZ R144, R173, UR4, -R172 ;  /* 0x00000004ad907c23 */ /* 0x000fe200080108ac */
[C---:B----4-:R-:W-:Y:S04]  /*13050*/  HMMA.16816.F32 R116, R132.reuse, R148, R116 ;  /* 0x000000948474723c */ /* 0x050fe80000001874 */
[----:B------:R-:W4:Y:S01]  /*13060*/  LDSM.16.MT88.4 R172, [R220+0x19800] ;  /* 0x01980000dcac783b */ /* 0x000f220000004200 */
[----:B------:R-:W-:Y:S01]  /*13070*/  MOV R147, R182 ;  /* 0x000000b600937202 */ /* 0x000fe20000000f00 */
[C---:B------:R-:W-:Y:S05]  /*13080*/  HMMA.16816.F32 R120, R132.reuse, R150, R120 ;  /* 0x000000968478723c */ /* 0x040fea0000001878 */
[----:B------:R-:W-:Y:S01]  /*13090*/  MOV R148, R184 ;  /* 0x000000b800947202 */ /* 0x000fe20000000f00 */
[C---:B------:R-:W-:Y:S01]  /*130a0*/  HMMA.16816.F32 R124, R132.reuse, R152, R124 ;  /* 0x00000098847c723c */ /* 0x040fe2000000187c */
[----:B------:R-:W4:Y:S04]  /*130b0*/  LDSM.16.MT88.4 R180, [R222+0x1b800] ;  /* 0x01b80000deb4783b */ /* 0x000f280000004200 */
[----:B-1----:R-:W-:Y:S01]  /*130c0*/  MOV R145, R168 ;  /* 0x000000a800917202 */ /* 0x002fe20000000f00 */
[----:B------:R-:W-:Y:S01]  /*130d0*/  HMMA.16816.F32 R128, R132, R154, R128 ;  /* 0x0000009a8480723c */ /* 0x000fe20000001880 */
[----:B------:R1:W2:Y:S04]  /*130e0*/  MUFU.EX2 R168, R144 ;  /* 0x0000009000a87308 */ /* 0x0002a80000000800 */
[----:B------:R-:W-:Y:S02]  /*130f0*/  MOV R150, R171 ;  /* 0x000000ab00967202 */ /* 0x000fe40000000f00 */
[----:B---3--:R-:W-:Y:S04]  /*13100*/  MOV R151, R169 ;  /* 0x000000a900977202 */ /* 0x008fe80000000f00 */
[----:B------:R-:W-:Y:S02]  /*13110*/  MOV R134, R161 ;  /* 0x000000a100867202 */ /* 0x000fe40000000f00 */
[----:B------:R-:W-:Y:S02]  /*13120*/  MOV R135, R160 ;  /* 0x000000a000877202 */ /* 0x000fe40000000f00 */
[----:B------:R-:W-:Y:S02]  /*13130*/  MOV R149, R170 ;  /* 0x000000aa00957202 */ /* 0x000fe40000000f00 */
[----:B------:R-:W-:Y:S02]  /*13140*/  F2FP.F16.F32.PACK_AB R170, R135, R150 ;  /* 0x0000009687aa723e */ /* 0x000fe400000000ff */
[----:B-1----:R-:W-:Y:S02]  /*13150*/  MOV R144, R186 ;  /* 0x000000ba00907202 */ /* 0x002fe40000000f00 */
[----:B--2---:R-:W-:Y:S01]  /*13160*/  MOV R153, R168 ;  /* 0x000000a800997202 */ /* 0x004fe20000000f00 */
[----:B------:R-:W1:Y:S01]  /*13170*/  LDSM.16.MT88.4 R184, [R221+0x1b800] ;  /* 0x01b80000ddb8783b */ /* 0x000e620000004200 */
[----:B------:R-:W-:Y:S02]  /*13180*/  F2FP.F16.F32.PACK_AB R168, R144, R148 ;  /* 0x0000009490a8723e */ /* 0x000fe400000000ff */
[----:B------:R-:W-:Y:S02]  /*13190*/  F2FP.F16.F32.PACK_AB R169, R151, R134 ;  /* 0x0000008697a9723e */ /* 0x000fe400000000ff */
[----:B------:R-:W-:Y:S02]  /*131a0*/  F2FP.F16.F32.PACK_AB R171, R165, R153 ;  /* 0x00000099a5ab723e */ /* 0x000fe400000000ff */
[----:B------:R-:W-:Y:S02]  /*131b0*/  MOV R132, R163 ;  /* 0x000000a300847202 */ /* 0x000fe40000000f00 */
[----:B------:R-:W-:Y:S03]  /*131c0*/  MOV R133, R162 ;  /* 0x000000a200857202 */ /* 0x000fe60000000f00 */
[C---:B------:R-:W-:Y:S01]  /*131d0*/  HMMA.16816.F32 R160, R168.reuse, R156, R4 ;  /* 0x0000009ca8a0723c */ /* 0x040fe20000001804 */
[----:B------:R-:W2:Y:S05]  /*131e0*/  LDSM.16.MT88.4 R4, [R220+0x1b800] ;  /* 0x01b80000dc04783b */ /* 0x000eaa0000004200 */
[C---:B------:R-:W-:Y:S07]  /*131f0*/  HMMA.16816.F32 R156, R168.reuse, R158, R8 ;  /* 0x0000009ea89c723c */ /* 0x040fee0000001808 */
[----:B------:R-:W-:Y:S02]  /*13200*/  MOV R9, R153 ;  /* 0x0000009900097202 */ /* 0x000fe40000000f00 */
[C---:B------:R-:W-:Y:S03]  /*13210*/  HMMA.16816.F32 R152, R168.reuse, R136, R12 ;  /* 0x00000088a898723c */ /* 0x040fe6000000180c */
[----:B------:R-:W-:Y:S02]  /*13220*/  MOV R10, R150 ;  /* 0x00000096000a7202 */ /* 0x000fe40000000f00 */
[----:B------:R-:W-:Y:S02]  /*13230*/  MOV R11, R151 ;  /* 0x00000097000b7202 */ /* 0x000fe40000000f00 */
[----:B------:R-:W-:Y:S04]  /*13240*/  MOV R14, R148 ;  /* 0x00000094000e7202 */ /* 0x000fe80000000f00 */
[----:B------:R-:W-:Y:S02]  /*13250*/  MOV R15, R149 ;  /* 0x00000095000f7202 */ /* 0x000fe40000000f00 */
[C---:B------:R-:W-:Y:S07]  /*13260*/  HMMA.16816.F32 R148, R168.reuse, R138, R16 ;  /* 0x0000008aa894723c */ /* 0x040fee0000001810 */
[----:B------:R-:W-:Y:S04]  /*13270*/  MOV R16, R144 ;  /* 0x0000009000107202 */ /* 0x000fe80000000f00 */
[----:B------:R-:W-:Y:S02]  /*13280*/  MOV R17, R145 ;  /* 0x0000009100117202 */ /* 0x000fe40000000f00 */
[----:B------:R-:W-:Y:S02]  /*13290*/  MOV R18, R146 ;  /* 0x0000009200127202 */ /* 0x000fe40000000f00 */
[----:B------:R-:W-:Y:S02]  /*132a0*/  MOV R19, R147 ;  /* 0x0000009300137202 */ /* 0x000fe40000000f00 */
[C---:B-----5:R-:W-:Y:S06]  /*132b0*/  HMMA.16816.F32 R144, R168.reuse, R140, R20 ;  /* 0x0000008ca890723c */ /* 0x060fec0000001814 */
[C---:B------:R-:W-:Y:S05]  /*132c0*/  HMMA.16816.F32 R140, R168.reuse, R142, R24 ;  /* 0x0000008ea88c723c */ /* 0x040fea0000001818 */
[----:B------:R-:W-:Y:S01]  /*132d0*/  MOV R23, R132 ;  /* 0x0000008400177202 */ /* 0x000fe20000000f00 */
[C---:B----4-:R-:W-:Y:S01]  /*132e0*/  HMMA.16816.F32 R136, R168.reuse, R172, R28 ;  /* 0x000000aca888723c */ /* 0x050fe2000000181c */
[----:B------:R-:W-:Y:S04]  /*132f0*/  LDSM.16.MT88.4 R28, [R222+0x1f800] ;  /* 0x01f80000de1c783b */ /* 0x000fe80000004200 */
[----:B------:R-:W-:Y:S02]  /*13300*/  MOV R25, R133 ;  /* 0x0000008500197202 */ /* 0x000fe40000000f00 */
[----:B------:R-:W-:Y:S04]  /*13310*/  MOV R26, R134 ;  /* 0x00000086001a7202 */ /* 0x000fe80000000f00 */
[----:B------:R-:W-:Y:S02]  /*13320*/  MOV R27, R135 ;  /* 0x00000087001b7202 */ /* 0x000fe40000000f00 */
[C---:B------:R-:W-:Y:S03]  /*13330*/  HMMA.16816.F32 R132, R168.reuse, R174, R32 ;  /* 0x000000aea884723c */ /* 0x040fe60000001820 */
[----:B------:R-:W-:Y:S02]  /*13340*/  MOV R20, R9 ;  /* 0x0000000900147202 */ /* 0x000fe40000000f00 */
[----:B------:R-:W-:Y:S01]  /*13350*/  MOV R21, R10 ;  /* 0x0000000a00157202 */ /* 0x000fe20000000f00 */
[C---:B------:R-:W-:Y:S05]  /*13360*/  HMMA.16816.F32 R36, R168.reuse, R176, R36 ;  /* 0x000000b0a824723c */ /* 0x040fea0000001824 */
[----:B------:R-:W-:Y:S01]  /*13370*/  MOV R22, R11 ;  /* 0x0000000b00167202 */ /* 0x000fe20000000f00 */
[C---:B------:R-:W-:Y:S01]  /*13380*/  HMMA.16816.F32 R40, R168.reuse, R178, R40 ;  /* 0x000000b2a828723c */ /* 0x040fe20000001828 */
[----:B------:R-:W3:Y:S04]  /*13390*/  LDSM.16.MT88.4 R8, [R224+0x1d800] ;  /* 0x01d80000e008783b */ /* 0x000ee80000004200 */
[----:B------:R-:W-:Y:S01]  /*133a0*/  MOV R175, R14 ;  /* 0x0000000e00af7202 */ /* 0x000fe20000000f00 */
[C---:B------:R-:W-:Y:S03]  /*133b0*/  HMMA.16816.F32 R44, R168.reuse, R180, R44 ;  /* 0x000000b4a82c723c */ /* 0x040fe6000000182c */
[----:B------:R-:W4:Y:S02]  /*133c0*/  LDL.LU R180, [R1+0x4] ;  /* 0x0000040001b47983 */ /* 0x000f240000300800 */
[----:B------:R-:W-:Y:S01]  /*133d0*/  MOV R174, R15 ;  /* 0x0000000f00ae7202 */ /* 0x000fe20000000f00 */
[C---:B------:R-:W-:Y:S01]  /*133e0*/  HMMA.16816.F32 R48, R168.reuse, R182, R48 ;  /* 0x000000b6a830723c */ /* 0x040fe20000001830 */
[----:B------:R-:W5:Y:S04]  /*133f0*/  LDL.LU R183, [R1+0x10] ;  /* 0x0000100001b77983 */ /* 0x000f680000300800 */
[----:B------:R-:W3:Y:S01]  /*13400*/  LDSM.16.MT88.4 R12, [R222+0x1d800] ;  /* 0x01d80000de0c783b */ /* 0x000ee20000004200 */
[C---:B-1----:R-:W-:Y:S05]  /*13410*/  HMMA.16816.F32 R52, R168.reuse, R184, R52 ;  /* 0x000000b8a834723c */ /* 0x042fea0000001834 */
[----:B------:R-:W-:Y:S01]  /*13420*/  MOV R33, R16 ;  /* 0x0000001000217202 */ /* 0x000fe20000000f00 */
[C---:B------:R-:W-:Y:S05]  /*13430*/  HMMA.16816.F32 R56, R168.reuse, R186, R56 ;  /* 0x000000baa838723c */ /* 0x040fea0000001838 */
[----:B------:R-:W-:Y:S01]  /*13440*/  MOV R176, R17 ;  /* 0x0000001100b07202 */ /* 0x000fe20000000f00 */
[C---:B--2---:R-:W-:Y:S05]  /*13450*/  HMMA.16816.F32 R60, R168.reuse, R4, R60 ;  /* 0x00000004a83c723c */ /* 0x044fea000000183c */
[----:B------:R-:W-:Y:S01]  /*13460*/  MOV R178, R18 ;  /* 0x0000001200b27202 */ /* 0x000fe20000000f00 */
[C---:B------:R-:W-:Y:S01]  /*13470*/  HMMA.16816.F32 R64, R168.reuse, R6, R64 ;  /* 0x00000006a840723c */ /* 0x040fe20000001840 */
[----:B------:R-:W-:Y:S04]  /*13480*/  LDSM.16.MT88.4 R4, [R221+0x1f800] ;  /* 0x01f80000dd04783b */ /* 0x000fe80000004200 */
[----:B------:R-:W-:Y:S01]  /*13490*/  MOV R179, R19 ;  /* 0x0000001300b37202 */ /* 0x000fe20000000f00 */
[C---:B---3--:R-:W-:Y:S03]  /*134a0*/  HMMA.16816.F32 R68, R168.reuse, R8, R68 ;  /* 0x00000008a844723c */ /* 0x048fe60000001844 */
[----:B------:R-:W1:Y:S02]  /*134b0*/  LDSM.16.MT88.4 R16, [R221+0x1d800] ;  /* 0x01d80000dd10783b */ /* 0x000e640000004200 */
[----:B------:R-:W-:Y:S01]  /*134c0*/  MOV R172, R20 ;  /* 0x0000001400ac7202 */ /* 0x000fe20000000f00 */
[C---:B------:R-:W-:Y:S05]  /*134d0*/  HMMA.16816.F32 R72, R168.reuse, R10, R72 ;  /* 0x0000000aa848723c */ /* 0x040fea0000001848 */
[----:B------:R-:W-:Y:S01]  /*134e0*/  MOV R35, R21 ;  /* 0x0000001500237202 */ /* 0x000fe20000000f00 */
[----:B------:R-:W-:Y:S01]  /*134f0*/  LDSM.16.MT88.4 R8, [R220+0x1f800] ;  /* 0x01f80000dc08783b */ /* 0x000fe20000004200 */
[----:B------:R-:W-:Y:S01]  /*13500*/  MOV R34, R22 ;  /* 0x0000001600227202 */ /* 0x000fe20000000f00 */
[C---:B------:R-:W-:Y:S03]  /*13510*/  HMMA.16816.F32 R76, R168.reuse, R12, R76 ;  /* 0x0000000ca84c723c */ /* 0x040fe6000000184c */
[----:B------:R-:W-:Y:S03]  /*13520*/  MOV R181, R23 ;  /* 0x0000001700b57202 */ /* 0x000fe60000000f00 */
[----:B------:R-:W2:Y:S01]  /*13530*/  LDSM.16.MT88.4 R20, [R220+0x1d800] ;  /* 0x01d80000dc14783b */ /* 0x000ea20000004200 */
[C---:B------:R-:W-:Y:S04]  /*13540*/  HMMA.16816.F32 R80, R168.reuse, R14, R80 ;  /* 0x0000000ea850723c */ /* 0x040fe80000001850 */
[----:B------:R-:W-:Y:S02]  /*13550*/  MOV R177, R25 ;  /* 0x0000001900b17202 */ /* 0x000fe40000000f00 */
[----:B------:R-:W-:Y:S02]  /*13560*/  MOV R32, R26 ;  /* 0x0000001a00207202 */ /* 0x000fe40000000f00 */
[----:B------:R-:W-:Y:S02]  /*13570*/  MOV R173, R27 ;  /* 0x0000001b00ad7202 */ /* 0x000fe40000000f00 */
[----:B------:R-:W3:Y:S01]  /*13580*/  LDSM.16.MT88.4 R24, [R224+0x1f800] ;  /* 0x01f80000e018783b */ /* 0x000ee20000004200 */
[C---:B-1----:R-:W-:Y:S06]  /*13590*/  HMMA.16816.F32 R84, R168.reuse, R16, R84 ;  /* 0x00000010a854723c */ /* 0x042fec0000001854 */
        /* <DEDUP_REMOVED lines=10> */
[----:B------:R-:W-:Y:S05]  /*13640*/  HMMA.16816.F32 R128, R168, R10, R128 ;  /* 0x0000000aa880723c */ /* 0x000fea0000001880 */
[----:B----4-:R-:W-:Y:S01]  /*13650*/  FFMA.FTZ R195, R0, R180, R195 ;  /* 0x000000b400c37223 */ /* 0x010fe200000100c3 */
[----:B-----5:R-:W-:Y:S05]  /*13660*/  FFMA.FTZ R193, R2, R183, R193 ;  /* 0x000000b702c17223 */ /* 0x020fea00000100c1 */
        /* <DEDUP_REMOVED lines=29> */
[----:B------:R-:W-:Y:S05]  /*13840*/  FADD.FTZ R2, R173, R2 ;  /* 0x00000002ad027221 */ /* 0x000fea0000010000 */
[----:B------:R1:W-:Y:S04]  /*13850*/  STL [R1+0x10], R2 ;  /* 0x0000100201007387 */ /* 0x0003e80000100800 */
[----:B------:R2:W-:Y:S01]  /*13860*/  STL [R1+0x4], R0 ;  /* 0x0000040001007387 */ /* 0x0005e20000100800 */
[----:B-1----:R-:W-:Y:S02]  /*13870*/  MOV R2, R3 ;  /* 0x0000000300027202 */ /* 0x002fe40000000f00 */
[----:B--2---:R-:W-:Y:S01]  /*13880*/  MOV R0, R164 ;  /* 0x000000a400007202 */ /* 0x004fe20000000f00 */
[----:B------:R-:W-:Y:S06]  /*13890*/  @P0 BRA `(.L_x_2232) ;  /* 0xffffffbc00e00947 */ /* 0x000fec000383ffff */
.L_x_2231:
        /* <DEDUP_REMOVED lines=10> */
[----:B-1----:R-:W-:-:S03]  /*13940*/  ULEA UR4, UR4, UR6, 0x18 ;  /* 0x0000000604047291 */ /* 0x002fc6000f8ec03f */
[----:B------:R-:W-:Y:S01]  /*13950*/  @UP0 UMOV UR6, UR10 ;  /* 0x0000000a00060c82 */ /* 0x000fe20008000000 */
[----:B----4-:R-:W-:-:S04]  /*13960*/  SHF.R.S32.HI R4, RZ, 0x1f, R5 ;  /* 0x0000001fff047819 */ /* 0x010fc80000011405 */
[CC--:B------:R-:W-:Y:S02]  /*13970*/  LEA.HI R10, R4.reuse, R5.reuse, RZ, 0x2 ;  /* 0x00000005040a7211 */ /* 0x0c0fe400078f10ff */
[----:B------:R-:W-:Y:S02]  /*13980*/  LEA.HI R2, R4, R5, RZ, 0x5 ;  /* 0x0000000504027211 */ /* 0x000fe400078f28ff */
[--C-:B------:R-:W-:Y:S02]  /*13990*/  SHF.R.S32.HI R0, RZ, 0x2, R10.reuse ;  /* 0x00000002ff007819 */ /* 0x100fe4000001140a */
[----:B------:R-:W-:Y:S02]  /*139a0*/  SHF.R.S32.HI R7, RZ, 0x1f, R10 ;  /* 0x0000001fff077819 */ /* 0x000fe4000001140a */
[----:B------:R-:W-:Y:S02]  /*139b0*/  LOP3.LUT R10, R10, 0x3ffffffc, RZ, 0xc0, !PT ;  /* 0x3ffffffc0a0a7812 */ /* 0x000fe400078ec0ff */
[----:B------:R-:W-:-:S03]  /*139c0*/  LEA.HI R7, R7, R0, RZ, 0x3 ;  /* 0x0000000007077211 */ /* 0x000fc600078f18ff */
[----:B------:R-:W-:Y:S01]  /*139d0*/  IMAD.IADD R11, R5, 0x1, -R10 ;  /* 0x00000001050b7824 */ /* 0x000fe200078e0a0a */
[----:B------:R-:W-:Y:S01]  /*139e0*/  LOP3.LUT R7, R7, 0xfffffff8, RZ, 0xc0, !PT ;  /* 0xfffffff807077812 */ /* 0x000fe200078ec0ff */
[----:B------:R-:W-:-:S04]  /*139f0*/  IMAD.MOV.U32 R10, RZ, RZ, 0x20 ;  /* 0x00000020ff0a7424 */ /* 0x000fc800078e00ff */
[----:B------:R-:W-:Y:S01]  /*13a00*/  IMAD.IADD R7, R0, 0x1, -R7 ;  /* 0x0000000100077824 */ /* 0x000fe200078e0a07 */
[----:B------:R-:W-:-:S03]  /*13a10*/  SHF.R.S32.HI R0, RZ, 0x5, R2 ;  /* 0x00000005ff007819 */ /* 0x000fc60000011402 */
[C---:B------:R-:W-:Y:S01]  /*13a20*/  IMAD.SHL.U32 R6, R7.reuse, 0x40, RZ ;  /* 0x0000004007067824 */ /* 0x040fe200078e00ff */
[----:B------:R-:W-:Y:S01]  /*13a30*/  R2P PR, R7, 0x6 ;  /* 0x0000000607007804 */ /* 0x000fe20000000000 */
[----:B------:R-:W-:-:S03]  /*13a40*/  IMAD R11, R0, 0x200, R11 ;  /* 0x00000200000b7824 */ /* 0x000fc600078e020b */
        /* <DEDUP_REMOVED lines=8> */
[----:B--2---:R-:W-:Y:S01]  /*13ad0*/  FADD.FTZ R16, R16, R9 ;  /* 0x0000000910107221 */ /* 0x004fe20000010000 */
[----:B------:R-:W-:-:S03]  /*13ae0*/  IMAD.MOV.U32 R9, RZ, RZ, 0x40 ;  /* 0x00000040ff097424 */ /* 0x000fc600078e00ff */
[----:B------:R1:W2:Y:S04]  /*13af0*/  SHFL.BFLY PT, R17, R8, 0x1, 0x1f ;  /* 0x0c201f0008117f89 */ /* 0x0002a800000e0000 */
[----:B------:R1:W3:Y:S01]  /*13b00*/  SHFL.BFLY PT, R13, R16, 0x1, 0x1f ;  /* 0x0c201f00100d7f89 */ /* 0x0002e200000e0000 */
[----:B------:R-:W-:Y:S01]  /*13b10*/  SEL R9, R9, 0xffffffc0, !P2 ;  /* 0xffffffc009097807 */ /* 0x000fe20005000000 */
[----:B------:R-:W-:Y:S06]  /*13b20*/  @P0 BRA `(.L_x_2235) ;  /* 0x0000000000200947 */ /* 0x000fec0003800000 */
        /* <DEDUP_REMOVED lines=8> */
.L_x_2235:
        /* <DEDUP_REMOVED lines=14> */
.L_x_2236:
[----:B------:R-:W4:Y:S01]  /*13c90*/  S2UR UR7, SR_CTAID.X ;  /* 0x00000000000779c3 */ /* 0x000f220000002500 */
[----:B------:R-:W-:Y:S01]  /*13ca0*/  LOP3.LUT R7, R7, 0x1, RZ, 0xc0, !PT ;  /* 0x0000000107077812 */ /* 0x000fe200078ec0ff */
[----:B-12---:R-:W-:Y:S01]  /*13cb0*/  FADD.FTZ R8, R8, R17 ;  /* 0x0000001108087221 */ /* 0x006fe20000010000 */
[----:B------:R-:W-:Y:S01]  /*13cc0*/  ISETP.NE.AND P1, PT, RZ, UR9, PT ;  /* 0x00000009ff007c0c */ /* 0x000fe2000bf25270 */
[----:B------:R-:W1:Y:S01]  /*13cd0*/  S2R R24, SR_CTAID.Z ;  /* 0x0000000000187919 */ /* 0x000e620000002700 */
[----:B------:R-:W-:Y:S01]  /*13ce0*/  ISETP.NE.U32.AND P2, PT, R7, 0x1, PT ;  /* 0x000000010700780c */ /* 0x000fe20003f45070 */
[----:B---3--:R-:W-:Y:S01]  /*13cf0*/  FADD.FTZ R7, R16, R13 ;  /* 0x0000000d10077221 */ /* 0x008fe20000010000 */
[----:B------:R-:W-:Y:S01]  /*13d00*/  LEA.HI R4, R4, R5, RZ, 0x3 ;  /* 0x0000000504047211 */ /* 0x000fe200078f18ff */
[----:B------:R-:W-:Y:S01]  /*13d10*/  BSSY B0, `(.L_x_2237) ;  /* 0x000015e000007945 */ /* 0x000fe20003800000 */
[----:B------:R-:W-:Y:S02]  /*13d20*/  FSETP.NE.FTZ.AND P5, PT, R8, RZ, PT ;  /* 0x000000ff0800720b */ /* 0x000fe40003fb5000 */
[----:B------:R-:W-:-:S02]  /*13d30*/  FSETP.NE.FTZ.AND P4, PT, R7, RZ, PT ;  /* 0x000000ff0700720b */ /* 0x000fc40003f95000 */
[----:B------:R-:W-:Y:S02]  /*13d40*/  LOP3.LUT R16, R2, 0xffffffe0, RZ, 0xc0, !PT ;  /* 0xffffffe002107812 */ /* 0x000fe400078ec0ff */
[----:B------:R-:W-:Y:S01]  /*13d50*/  SHF.R.S32.HI R2, RZ, 0x3, R4 ;  /* 0x00000003ff027819 */ /* 0x000fe20000011404 */
[----:B------:R-:W2:Y:S01]  /*13d60*/  @!P1 LDC R6, c[0x0][0x2c4] ;  /* 0x0000b100ff069b82 */ /* 0x000ea20000000800 */
[----:B------:R-:W-:Y:S02]  /*13d70*/  PLOP3.LUT P0, PT, PT, PT, PT, 0x8, 0x0 ;  /* 0x000000000000781c */ /* 0x000fe40003f0e170 */
[----:B------:R-:W-:Y:S02]  /*13d80*/  @!P1 PLOP3.LUT P0, PT, P3, PT, PT, 0x80, 0x0 ;  /* 0x000000000000981c */ /* 0x000fe40001f0f070 */
[----:B------:R-:W-:Y:S02]  /*13d90*/  MOV R12, 0x3f800000 ;  /* 0x3f800000000c7802 */ /* 0x000fe40000000f00 */
[C---:B------:R-:W-:Y:S01]  /*13da0*/  IADD3 R13, R11.reuse, -0x10, RZ ;  /* 0xfffffff00b0d7810 */ /* 0x040fe20007ffe0ff */
[----:B----4-:R-:W-:Y:S01]  /*13db0*/  UIMAD UR4, UR7, -0x80, UR19 ;  /* 0xffffff80070478a4 */ /* 0x010fe2000f8e0213 */
[C---:B------:R-:W-:Y:S01]  /*13dc0*/  @P2 IADD3 R13, R11.reuse, 0x10, RZ ;  /* 0x000000100b0d2810 */ /* 0x040fe20007ffe0ff */
[----:B------:R-:W3:Y:S01]  /*13dd0*/  @!P1 LDC R29, c[0x0][0x270] ;  /* 0x00009c00ff1d9b82 */ /* 0x000ee20000000800 */
[----:B------:R-:W4:Y:S01]  /*13de0*/  @P5 MUFU.RCP R12, R8 ;  /* 0x00000008000c5308 */ /* 0x000f220000001000 */
[----:B------:R-:W-:-:S02]  /*13df0*/  IADD3 R17, R11, R10, RZ ;  /* 0x0000000a0b117210 */ /* 0x000fc40007ffe0ff */
[----:B------:R-:W-:Y:S02]  /*13e00*/  ISETP.GE.AND P3, PT, R2, UR4, PT ;  /* 0x0000000402007c0c */ /* 0x000fe4000bf66270 */
[----:B------:R-:W-:Y:S02]  /*13e10*/  MOV R2, 0x3f800000 ;  /* 0x3f80000000027802 */ /* 0x000fe40000000f00 */
[----:B------:R-:W-:Y:S01]  /*13e20*/  IADD3 R19, R10, R13, RZ ;  /* 0x0000000d0a137210 */ /* 0x000fe20007ffe0ff */
[----:B------:R-:W5:Y:S01]  /*13e30*/  @P1 LDC.64 R26, c[0x0][0x2c0] ;  /* 0x0000b000ff1a1b82 */ /* 0x000f620000000a00 */
[----:B------:R-:W-:Y:S01]  /*13e40*/  IADD3 R21, R11, R9, RZ ;  /* 0x000000090b157210 */ /* 0x000fe20007ffe0ff */
[----:B------:R-:W1:Y:S01]  /*13e50*/  S2R R10, SR_CTAID.Y ;  /* 0x00000000000a7919 */ /* 0x000e620000002600 */
[----:B------:R-:W2:Y:S01]  /*13e60*/  @P4 MUFU.RCP R2, R7 ;  /* 0x0000000700024308 */ /* 0x000ea20000001000 */
[----:B------:R-:W-:Y:S02]  /*13e70*/  IADD3 R23, R9, R13, RZ ;  /* 0x0000000d09177210 */ /* 0x000fe40007ffe0ff */
[----:B------:R-:W-:-:S02]  /*13e80*/  IADD3 R25, R17, R9, RZ ;  /* 0x0000000911197210 */ /* 0x000fc40007ffe0ff */
[----:B------:R-:W-:Y:S01]  /*13e90*/  IADD3 R9, R19, R9, RZ ;  /* 0x0000000913097210 */ /* 0x000fe20007ffe0ff */
        /* <DEDUP_REMOVED lines=221> */
[----:B------:R-:W-:Y:S01]  /*14c70*/  FMUL.FTZ R2, R2, R130 ;  /* 0x0000008202027220 */ /* 0x000fe20000410000 */
[----:B------:R-:W-:Y:S01]  /*14c80*/  F2FP.F16.F32.PACK_AB R108, R109, R108 ;  /* 0x0000006c6d6c723e */ /* 0x000fe200000000ff */
[----:B------:R-:W2:Y:S01]  /*14c90*/  @P0 LDC R6, c[0x0][0x2e4] ;  /* 0x0000b900ff060b82 */ /* 0x000ea20000000800 */
[----:B------:R-:W-:Y:S01]  /*14ca0*/  F2FP.F16.F32.PACK_AB R110, R111, R110 ;  /* 0x0000006e6f6e723e */ /* 0x000fe200000000ff */
[----:B------:R-:W-:Y:S01]  /*14cb0*/  STS [R23+0x8000], R88 ;  /* 0x0080005817007388 */ /* 0x000fe20000000800 */
[----:B------:R-:W-:Y:S01]  /*14cc0*/  F2FP.F16.F32.PACK_AB R112, R113, R112 ;  /* 0x000000707170723e */ /* 0x000fe200000000ff */
[----:B------:R-:W4:Y:S01]  /*14cd0*/  @P5 MUFU.LG2 R8, R8 ;  /* 0x0000000800085308 */ /* 0x000f220000000c00 */
[----:B------:R-:W-:Y:S01]  /*14ce0*/  F2FP.F16.F32.PACK_AB R114, R115, R114 ;  /* 0x000000727372723e */ /* 0x000fe200000000ff */
[----:B------:R-:W-:Y:S01]  /*14cf0*/  STS [R23+0x8400], R90 ;  /* 0x0084005a17007388 */ /* 0x000fe20000000800 */
[----:B------:R-:W-:Y:S01]  /*14d00*/  F2FP.F16.F32.PACK_AB R116, R117, R116 ;  /* 0x000000747574723e */ /* 0x000fe200000000ff */
[----:B------:R-:W4:Y:S01]  /*14d10*/  @P1 LDC R12, c[0x0][0x2c0] ;  /* 0x0000b000ff0c1b82 */ /* 0x000f220000000800 */
[----:B------:R-:W-:Y:S01]  /*14d20*/  F2FP.F16.F32.PACK_AB R118, R119, R118 ;  /* 0x000000767776723e */ /* 0x000fe200000000ff */
[----:B------:R-:W-:Y:S01]  /*14d30*/  STS [R25+0x8000], R92 ;  /* 0x0080005c19007388 */ /* 0x000fe20000000800 */
[----:B------:R-:W-:Y:S01]  /*14d40*/  IADD3 R5, -R16, R5, RZ ;  /* 0x0000000510057210 */ /* 0x000fe20007ffe1ff */
[----:B------:R-:W4:Y:S01]  /*14d50*/  @P4 MUFU.LG2 R7, R7 ;  /* 0x0000000700074308 */ /* 0x000f220000000c00 */
[----:B------:R-:W-:Y:S01]  /*14d60*/  F2FP.F16.F32.PACK_AB R120, R121, R120 ;  /* 0x000000787978723e */ /* 0x000fe200000000ff */
[----:B------:R-:W-:Y:S01]  /*14d70*/  STS [R25+0x8400], R94 ;  /* 0x0084005e19007388 */ /* 0x000fe20000000800 */
[----:B------:R-:W-:Y:S01]  /*14d80*/  F2FP.F16.F32.PACK_AB R122, R123, R122 ;  /* 0x0000007a7b7a723e */ /* 0x000fe200000000ff */
[----:B-----5:R-:W-:Y:S01]  /*14d90*/  @P1 IMAD R27, R27, R26, RZ ;  /* 0x0000001a1b1b1224 */ /* 0x020fe200078e02ff */
[----:B------:R-:W-:Y:S01]  /*14da0*/  LEA.HI.SX32 R16, R4, 0x20, 0x1d ;  /* 0x0000002004107811 */ /* 0x000fe200078feaff */
[----:B------:R-:W-:Y:S01]  /*14db0*/  STS [R9+0x8000], R96 ;  /* 0x0080006009007388 */ /* 0x000fe20000000800 */
[----:B------:R-:W-:-:S02]  /*14dc0*/  F2FP.F16.F32.PACK_AB R124, R125, R124 ;  /* 0x0000007c7d7c723e */ /* 0x000fc400000000ff */
[----:B------:R-:W-:Y:S01]  /*14dd0*/  F2FP.F16.F32.PACK_AB R126, R127, R126 ;  /* 0x0000007e7f7e723e */ /* 0x000fe200000000ff */
[----:B------:R-:W-:Y:S01]  /*14de0*/  STS [R9+0x8400], R98 ;  /* 0x0084006209007388 */ /* 0x000fe20000000800 */
[----:B------:R-:W-:Y:S02]  /*14df0*/  LEA.HI.SX32 R4, R4, 0x40, 0x1d ;  /* 0x0000004004047811 */ /* 0x000fe400078feaff */
[----:B------:R-:W-:Y:S01]  /*14e00*/  F2FP.F16.F32.PACK_AB R128, R129, R128 ;  /* 0x000000808180723e */ /* 0x000fe200000000ff */
[----:B------:R-:W-:Y:S01]  /*14e10*/  STS [R11+0xc000], R100 ;  /* 0x00c000640b007388 */ /* 0x000fe20000000800 */
[----:B------:R-:W-:Y:S02]  /*14e20*/  F2FP.F16.F32.PACK_AB R2, R131, R2 ;  /* 0x000000028302723e */ /* 0x000fe400000000ff */
[----:B------:R-:W-:Y:S01]  /*14e30*/  ISETP.GE.AND P0, PT, R4, UR4, PT ;  /* 0x0000000404007c0c */ /* 0x000fe2000bf06270 */
[----:B------:R5:W-:Y:S01]  /*14e40*/  STS [R11+0xc400], R102 ;  /* 0x00c400660b007388 */ /* 0x000be20000000800 */
[----:B------:R-:W-:-:S02]  /*14e50*/  ISETP.GE.AND P2, PT, R16, UR4, PT ;  /* 0x0000000410007c0c */ /* 0x000fc4000bf46270 */
[----:B------:R-:W-:Y:S01]  /*14e60*/  @!P1 MOV R12, 0x1 ;  /* 0x00000001000c9802 */ /* 0x000fe20000000f00 */
[----:B------:R-:W-:Y:S01]  /*14e70*/  STS [R13+0xc000], R104 ;  /* 0x00c000680d007388 */ /* 0x000fe20000000800 */
[----:B--2---:R-:W-:-:S03]  /*14e80*/  @!P1 MOV R27, R6 ;  /* 0x00000006001b9202 */ /* 0x004fc60000000f00 */
[----:B------:R-:W-:Y:S04]  /*14e90*/  STS [R13+0xc400], R106 ;  /* 0x00c4006a0d007388 */ /* 0x000fe80000000800 */
[----:B------:R-:W-:Y:S04]  /*14ea0*/  STS [R17+0xc000], R108 ;  /* 0x00c0006c11007388 */ /* 0x000fe80000000800 */
[----:B------:R-:W-:Y:S04]  /*14eb0*/  STS [R17+0xc400], R110 ;  /* 0x00c4006e11007388 */ /* 0x000fe80000000800 */
[----:B------:R-:W-:Y:S04]  /*14ec0*/  STS [R19+0xc000], R112 ;  /* 0x00c0007013007388 */ /* 0x000fe80000000800 */
[----:B------:R-:W-:Y:S01]  /*14ed0*/  STS [R19+0xc400], R114 ;  /* 0x00c4007213007388 */ /* 0x000fe20000000800 */
[----:B-----5:R-:W-:Y:S01]  /*14ee0*/  @P1 MOV R11, 0x1 ;  /* 0x00000001000b1802 */ /* 0x020fe20000000f00 */
[----:B---3--:R-:W-:Y:S01]  /*14ef0*/  @!P1 IMAD R11, R6, R29, RZ ;  /* 0x0000001d060b9224 */ /* 0x008fe200078e02ff */
[----:B------:R-:W-:Y:S01]  /*14f00*/  MOV R6, 0x7f800000 ;  /* 0x7f80000000067802 */ /* 0x000fe20000000f00 */
[----:B------:R-:W-:Y:S02]  /*14f10*/  STS [R21+0xc000], R116 ;  /* 0x00c0007415007388 */ /* 0x000fe40000000800 */
[----:B-1----:R-:W-:Y:S01]  /*14f20*/  IMAD R10, R10, R11, RZ ;  /* 0x0000000b0a0a7224 */ /* 0x002fe200078e02ff */
[----:B------:R-:W-:Y:S01]  /*14f30*/  SHF.R.S32.HI R11, RZ, 0x1f, R0 ;  /* 0x0000001fff0b7819 */ /* 0x000fe20000011400 */
[----:B------:R1:W-:Y:S03]  /*14f40*/  STS [R21+0xc400], R118 ;  /* 0x00c4007615007388 */ /* 0x0003e60000000800 */
[----:B------:R-:W-:Y:S01]  /*14f50*/  LEA.HI R11, R11, R0, RZ, 0x3 ;  /* 0x000000000b0b7211 */ /* 0x000fe200078f18ff */
[----:B------:R-:W-:Y:S01]  /*14f60*/  STS [R23+0xc000], R120 ;  /* 0x00c0007817007388 */ /* 0x000fe20000000800 */
[----:B------:R-:W-:-:S02]  /*14f70*/  SEL R10, R10, RZ, !P6 ;  /* 0x000000ff0a0a7207 */ /* 0x000fc40007000000 */
[----:B------:R-:W-:Y:S01]  /*14f80*/  LOP3.LUT R11, R11, 0xffffff8, RZ, 0xc0, !PT ;  /* 0x0ffffff80b0b7812 */ /* 0x000fe200078ec0ff */
[----:B------:R-:W-:Y:S01]  /*14f90*/  STS [R23+0xc400], R122 ;  /* 0x00c4007a17007388 */ /* 0x000fe20000000800 */
[----:B------:R-:W-:Y:S01]  /*14fa0*/  LOP3.LUT P6, RZ, R5, 0x3, RZ, 0xc0, !PT ;  /* 0x0000000305ff7812 */ /* 0x000fe200078cc0ff */
[----:B----4-:R-:W-:Y:S01]  /*14fb0*/  @P5 FMUL.FTZ R5, R8, 0.69314718246459960938 ;  /* 0x3f31721808055820 */ /* 0x010fe20000410000 */
[----:B------:R-:W-:Y:S01]  /*14fc0*/  IADD3 R11, R0, -R11, RZ ;  /* 0x8000000b000b7210 */ /* 0x000fe20007ffe0ff */
[----:B------:R-:W-:Y:S01]  /*14fd0*/  STS [R25+0xc000], R124 ;  /* 0x00c0007c19007388 */ /* 0x000fe20000000800 */
[----:B------:R-:W-:Y:S01]  /*14fe0*/  IMAD R0, R12, UR7, RZ ;  /* 0x000000070c007c24 */ /* 0x000fe2000f8e02ff */
[----:B------:R-:W-:Y:S01]  /*14ff0*/  MOV R8, 0x7f800000 ;  /* 0x7f80000000087802 */ /* 0x000fe20000000f00 */
[----:B------:R-:W-:Y:S01]  /*15000*/  IMAD R27, R24, R27, R10 ;  /* 0x0000001b181b7224 */ /* 0x000fe200078e020a */
[----:B------:R-:W-:Y:S01]  /*15010*/  STS [R25+0xc400], R126 ;  /* 0x00c4007e19007388 */ /* 0x000fe20000000800 */
[----:B------:R-:W-:Y:S01]  /*15020*/  @P4 FMUL.FTZ R10, R7, 0.69314718246459960938 ;  /* 0x3f317218070a4820 */ /* 0x000fe20000410000 */
[----:B------:R-:W-:-:S02]  /*15030*/  SHF.L.U32 R0, R0, 0x7, RZ ;  /* 0x0000000700007819 */ /* 0x000fc400000006ff */
[----:B------:R-:W-:Y:S04]  /*15040*/  STS [R9+0xc000], R128 ;  /* 0x00c0008009007388 */ /* 0x000fe80000000800 */
[----:B------:R2:W-:Y:S01]  /*15050*/  STS [R9+0xc400], R2 ;  /* 0x00c4000209007388 */ /* 0x0005e20000000800 */
[----:B-1----:R-:W1:Y:S01]  /*15060*/  @P5 LDC R21, c[0x0][0x2e8] ;  /* 0x0000ba00ff155b82 */ /* 0x002e620000000800 */
[----:B------:R-:W3:Y:S07]  /*15070*/  S2R R4, SR_TID.X ;  /* 0x0000000000047919 */ /* 0x000eee0000002100 */
[----:B------:R-:W-:Y:S08]  /*15080*/  BAR.SYNC.DEFER_BLOCKING 0x0 ;  /* 0x0000000000007b1d */ /* 0x000ff00000010000 */
[----:B--2---:R-:W2:Y:S01]  /*15090*/  @P4 LDC R2, c[0x0][0x2e8] ;  /* 0x0000ba00ff024b82 */ /* 0x004ea20000000800 */
[----:B-1----:R-:W-:Y:S01]  /*150a0*/  @P5 FFMA.FTZ R6, R164, R21, R5 ;  /* 0x00000015a4065223 */ /* 0x002fe20000010005 */
[----:B------:R-:W-:-:S02]  /*150b0*/  SHF.R.S32.HI R9, RZ, 0x1f, R0 ;  /* 0x0000001fff097819 */ /* 0x000fc40000011400 */
[--C-:B------:R-:W-:Y:S02]  /*150c0*/  IADD3 R0, P5, P1, R0, R14, R27.reuse ;  /* 0x0000000e00007210 */ /* 0x100fe400079be01b */
[----:B------:R-:W-:Y:S01]  /*150d0*/  SHF.R.S32.HI R14, RZ, 0x1f, R27 ;  /* 0x0000001fff0e7819 */ /* 0x000fe2000001141b */
[----:B------:R1:W4:Y:S03]  /*150e0*/  LDS.128 R16, [R238+0x3000] ;  /* 0x00300000ee107984 */ /* 0x0003260000000c00 */
[----:B------:R-:W-:Y:S02]  /*150f0*/  IADD3.X R14, R9, R15, R14, P5, P1 ;  /* 0x0000000f090e7210 */ /* 0x000fe40002fe240e */
[----:B---3--:R-:W-:-:S04]  /*15100*/  SHF.R.S32.HI R13, RZ, 0x1f, R4 ;  /* 0x0000001fff0d7819 */ /* 0x008fc80000011404 */
[CC--:B------:R-:W-:Y:S02]  /*15110*/  LEA.HI R20, R13.reuse, R4.reuse, RZ, 0x5 ;  /* 0x000000040d147211 */ /* 0x0c0fe400078f28ff */
[-C--:B------:R-:W-:Y:S02]  /*15120*/  LEA.HI R13, R13, R4.reuse, RZ, 0x3 ;  /* 0x000000040d0d7211 */ /* 0x080fe400078f18ff */
[----:B------:R-:W-:Y:S02]  /*15130*/  LOP3.LUT R23, R20, 0xffffffe0, RZ, 0xc0, !PT ;  /* 0xffffffe014177812 */ /* 0x000fe400078ec0ff */
[----:B------:R-:W-:Y:S02]  /*15140*/  LOP3.LUT R5, R13, 0xfffffff8, RZ, 0xc0, !PT ;  /* 0xfffffff80d057812 */ /* 0x000fe400078ec0ff */
[----:B------:R-:W-:Y:S01]  /*15150*/  IADD3 R23, -R23, R4, RZ ;  /* 0x0000000417177210 */ /* 0x000fe20007ffe1ff */
[----:B--2---:R-:W-:Y:S01]  /*15160*/  @P4 FFMA.FTZ R8, R3, R2, R10 ;  /* 0x0000000203084223 */ /* 0x004fe2000001000a */
[----:B------:R-:W-:-:S02]  /*15170*/  IADD3 R7, -R5, R4, RZ ;  /* 0x0000000405077210 */ /* 0x000fc40007ffe1ff */
[----:B------:R-:W-:-:S04]  /*15180*/  SHF.R.S32.HI R20, RZ, 0x1f, R23 ;  /* 0x0000001fff147819 */ /* 0x000fc80000011417 */
[----:B------:R-:W-:-:S04]  /*15190*/  LEA.HI R20, R20, R23, RZ, 0x2 ;  /* 0x0000001714147211 */ /* 0x000fc800078f10ff */
[----:B------:R-:W-:-:S04]  /*151a0*/  SHF.R.S32.HI R20, RZ, 0x2, R20 ;  /* 0x00000002ff147819 */ /* 0x000fc80000011414 */
[----:B------:R-:W-:Y:S01]  /*151b0*/  LEA R11, R11, R20, 0x4 ;  /* 0x000000140b0b7211 */ /* 0x000fe200078e20ff */
        /* <DEDUP_REMOVED lines=19> */
.L_x_2238:
[----:B------:R-:W-:Y:S05]  /*152f0*/  BSYNC B0 ;  /* 0x0000000000007941 */ /* 0x000fea0003800000 */
.L_x_2237:
        /* <DEDUP_REMOVED lines=11> */
[--C-:B------:R-:W-:Y:S01]  /*153b0*/  SHF.R.S32.HI R9, RZ, 0x1f, R8.reuse ;  /* 0x0000001fff097819 */ /* 0x100fe20000011408 */
[----:B------:R1:W3:Y:S01]  /*153c0*/  LDS.128 R12, [R238+0x4000] ;  /* 0x00400000ee0c7984 */ /* 0x0002e20000000c00 */
        /* <DEDUP_REMOVED lines=25> */
[----:B-1----:R2:W-:Y:S04]  /*15560*/  @!P4 STG.E.128 desc[UR30][R32.64+0x100], R8 ;  /* 0x000100082000c986 */ /* 0x0025e8000c101d1e */
[----:B------:R2:W-:Y:S02]  /*15570*/  @!P3 STG.E.128 desc[UR30][R32.64+0x180], R4 ;  /* 0x000180042000b986 */ /* 0x0005e4000c101d1e */
.L_x_2240:
[----:B------:R-:W-:Y:S05]  /*15580*/  BSYNC B0 ;  /* 0x0000000000007941 */ /* 0x000fea0003800000 */
.L_x_2239:
[----:B--2---:R2:W2:Y:S01]  /*15590*/  LDS.128 R20, [R238+0x1000] ;  /* 0x00100000ee147984 */ /* 0x0044a20000000c00 */
[----:B------:R-:W-:Y:S03]  /*155a0*/  BSSY B0, `(.L_x_2241) ;  /* 0x000001a000007945 */ /* 0x000fe60003800000 */
[----:B---3--:R3:W2:Y:S04]  /*155b0*/  LDS.128 R12, [R238+0x5000] ;  /* 0x00500000ee0c7984 */ /* 0x0086a80000000c00 */
        /* <DEDUP_REMOVED lines=24> */
.L_x_2242:
[----:B------:R-:W-:Y:S05]  /*15740*/  BSYNC B0 ;  /* 0x0000000000007941 */ /* 0x000fea0003800000 */
.L_x_2241:
        /* <DEDUP_REMOVED lines=27> */
.L_x_2244:
[----:B------:R-:W-:Y:S05]  /*15900*/  BSYNC B0 ;  /* 0x0000000000007941 */ /* 0x000fea0003800000 */
.L_x_2243:
        /* <DEDUP_REMOVED lines=27> */
.L_x_2245:
        /* <DEDUP_REMOVED lines=12> */
.L_x_2428:


//--------------------- .text._ZN5flash16flash_fwd_kernelI23Flash_fwd_kernel_traitsILi256ELi128ELi64ELi8ELb0ELb0EN7cutlass6half_tE19Flash_kernel_traitsILi256ELi128ELi64ELi8ES3_EELb1ELb0ELb1ELb1ELb0ELb0ELb0ELb1EEEvNS_16Flash_fwd_paramsE --------------------------
	.section	.text._ZN5flash16flash_fwd_kernelI23Flash_fwd_kernel_traitsILi256ELi128ELi64ELi8ELb0ELb0EN7cutlass6half_tE19Flash_kernel_traitsILi256ELi128ELi64ELi8ES3_EELb1ELb0ELb1ELb1ELb0ELb0ELb0ELb1EEEvNS_16Flash_fwd_paramsE,"ax",@progbits
	.align	128
        .global         _ZN5flash16flash_fwd_kernelI23Flash_fwd_kernel_traitsILi256ELi128ELi64ELi8ELb0ELb0EN7cutlass6half_tE19Flash_kernel_traitsILi256ELi128ELi64ELi8ES3_EELb1ELb0ELb1ELb1ELb0ELb0ELb0ELb1EEEvNS_16Flash_fwd_paramsE
        .type           _ZN5flash16flash_fwd_kernelI23Flash_fwd_kernel_traitsILi256ELi128ELi64ELi8ELb0ELb0EN7cutlass6half_tE19Flash_kernel_traitsILi256ELi128ELi64ELi8ES3_EELb1ELb0ELb1ELb1ELb0ELb0ELb0ELb1EEEvNS_16Flash_fwd_paramsE,@function
        .size           _ZN5flash16flash_fwd_kernelI23Flash_fwd_kernel_traitsILi256ELi128ELi64ELi8ELb0ELb0EN7cutlass6half_tE19Flash_kernel_traitsILi256ELi128ELi64ELi8ES3_EELb1ELb0ELb1ELb1ELb0ELb0ELb0ELb1EEEvNS_16Flash_fwd_paramsE,(.L_x_2386 - _ZN5flash16flash_fwd_kernelI23Flash_fwd_kernel_traitsILi256ELi128ELi64ELi8ELb0ELb0EN7cutlass6half_tE19Flash_kernel_traitsILi256ELi128ELi64ELi8ES3_EELb1ELb0ELb1ELb1ELb0ELb0ELb0ELb1EEEvNS_16Flash_fwd_paramsE)
        .other          _ZN5flash16flash_fwd_kernelI23Flash_fwd_kernel_traitsILi256ELi128ELi64ELi8ELb0ELb0EN7cutlass6half_tE19Flash_kernel_traitsILi256ELi128ELi64ELi8ES3_EELb1ELb0ELb1ELb1ELb0ELb0ELb0ELb1EEEvNS_16Flash_fwd_paramsE,@"STO_CUDA_ENTRY STV_DEFAULT"
_ZN5flash16flash_fwd_kernelI23Flash_fwd_kernel_traitsILi256ELi128ELi64ELi8ELb0ELb0EN7cutlass6half_tE19Flash_kernel_traitsILi256ELi128ELi64ELi8ES3_EELb1ELb0ELb1ELb1ELb0ELb0ELb0ELb1EEEvNS_16Flash_fwd_paramsE:
.text._ZN5flash16flash_fwd_kernelI23Flash_fwd_kernel_traitsILi256ELi128ELi64ELi8ELb0ELb0EN7cutlass6half_tE19Flash_kernel_traitsILi256ELi128ELi64ELi8ES3_EELb1ELb0ELb1ELb1ELb0ELb0ELb0ELb1EEEvNS_16Flash_fwd_paramsE:
[----:B------:R-:W1:Y:S08]  /*0000*/  LDC R1, c[0x0][0x28] ;  /* 0x00000a00ff017b82 */ /* 0x000e700000000800 */
[----:B------:R-:W2:Y:S01]  /*0010*/  LDC.64 R168, c[0x0][0x198] ;  /* 0x00006600ffa87b82 */ /* 0x000ea20000000a00 */
[----:B------:R-:W-:Y:S01]  /*0020*/  BSSY B2, `(.L_x_2246) ;  /* 0x0000003000027945 */ /* 0x000fe20003800000 */
[----:B-1----:R-:W-:-:S06]  /*0030*/  IADD3 R1, R1, -0x218, RZ ;  /* 0xfffffde801017810 */ /* 0x002fcc0007ffe0ff */
[----:B--2---:R-:W-:Y:S05]  /*0040*/  CALL.REL.NOINC `($_ZN5flash16flash_fwd_kernelI23Flash_fwd_kernel_traitsILi256ELi128ELi64ELi8ELb0ELb0EN7cutlass6half_tE19Flash_kernel_traitsILi256ELi128ELi64ELi8ES3_EELb1ELb0ELb1ELb1ELb0ELb0ELb0ELb1EEEvNS_16Flash_fwd_paramsE$_ZN5flash22compute_attn_1rowblockI23Flash_fwd_kernel_traitsILi256ELi128ELi64ELi8ELb0ELb0EN7cutlass6half_tE19Flash_kernel_traitsILi256ELi128ELi64ELi8ES3_EELb1ELb0ELb1ELb1ELb0ELb0ELb0ELb1ENS_16Flash_fwd_paramsEEEvRKT8_iii) ;  /* 0x0000000000087944 */ /* 0x004fea0003c00000 */
[----:B------:R-:W-:Y:S05]  /*0050*/  BSYNC B2 ;  /* 0x0000000000027941 */ /* 0x000fea0003800000 */
.L_x_2246:
[----:B------:R-:W-:Y:S05]  /*0060*/  EXIT ;  /* 0x000000000000794d */ /* 0x000fea0003800000 */
        .type           $_ZN5flash16flash_fwd_kernelI23Flash_fwd_kernel_traitsILi256ELi128ELi64ELi8ELb0ELb0EN7cutlass6half_tE19Flash_kernel_traitsILi256ELi128ELi64ELi8ES3_EELb1ELb0ELb1ELb1ELb0ELb0ELb0ELb1EEEvNS_16Flash_fwd_paramsE$_ZN5flash22compute_attn_1rowblockI23Flash_fwd_kernel_traitsILi256ELi128ELi64ELi8ELb0ELb0EN7cutlass6half_tE19Flash_kernel_traitsILi256ELi128ELi64ELi8ES3_EELb1ELb0ELb1ELb1ELb0ELb0ELb0ELb1ENS_16Flash_fwd_paramsEEEvRKT8_iii,@function
        .size           $_ZN5flash16flash_fwd_kernelI23Flash_fwd_kernel_traitsILi256ELi128ELi64ELi8ELb0ELb0EN7cutlass6half_tE19Flash_kernel_traitsILi256ELi128ELi64ELi8ES3_EELb1ELb0ELb1ELb1ELb0ELb0ELb0ELb1EEEvNS_16Flash_fwd_paramsE$_ZN5flash22compute_attn_1rowblockI23Flash_fwd_kernel_traitsILi256ELi128ELi64ELi8ELb0ELb0EN7cutlass6half_tE19Flash_kernel_traitsILi256ELi128ELi64ELi8ES3_EELb1ELb0ELb1ELb1ELb0ELb0ELb0ELb1ENS_16Flash_fwd_paramsEEEvRKT8_iii,(.L_x_2386 - $_ZN5flash16flash_fwd_kernelI23Flash_fwd_kernel_traitsILi256ELi128ELi64ELi8ELb0ELb0EN7cutlass6half_tE19Flash_kernel_traitsILi256ELi128ELi64ELi8ES3_EELb1ELb0ELb1ELb1ELb0ELb0ELb0ELb1EEEvNS_16Flash_fwd_paramsE$_ZN5flash22compute_attn_1rowblockI23Flash_fwd_kernel_traitsILi256ELi128ELi64ELi8ELb0ELb0EN7cutlass6half_tE19Flash_kernel_traitsILi256ELi128ELi64ELi8ES3_EELb1ELb0ELb1ELb1ELb0ELb0ELb0ELb1ENS_16Flash_fwd_paramsEEEvRKT8_iii)
$_ZN5flash16flash_fwd_kernelI23Flash_fwd_kernel_traitsILi256ELi128ELi64ELi8ELb0ELb0EN7cutlass6half_tE19Flash_kernel_traitsILi256ELi128ELi64ELi8ES3_EELb1ELb0ELb1ELb1ELb0ELb0ELb0ELb1EEEvNS_16Flash_fwd_paramsE$_ZN5flash22compute_attn_1rowblockI23Flash_fwd_kernel_traitsILi256ELi128ELi64ELi8ELb0ELb0EN7cutlass6half_tE19Flash_kernel_traitsILi256ELi128ELi64ELi8ES3_EELb1ELb0ELb1ELb1ELb0ELb0ELb0ELb1ENS_16Flash_fwd_paramsEEEvRKT8_iii:
[----:B------:R-:W-:Y:S02]  /*0070*/  ULDC.64 UR4, c[0x0][0x208] ;  /* 0x0000820000047ab9 */ /* 0x000fe40000000a00 */
[----:B------:R-:W2:Y:S04]  /*0080*/  LD.E.U8 R0, desc[UR4][R168.64+0x1a4] ;  /* 0x0001a404a8007980 */ /* 0x000ea8000c101100 */
[----:B------:R-:W3:Y:S01]  /*0090*/  LD.E.64 R122, desc[UR4][R168.64+0x190] ;  /* 0x00019004a87a7980 */ /* 0x000ee2000c101b00 */
[----:B------:R-:W-:Y:S01]  /*00a0*/  S2UR UR8, SR_CTAID.Y ;  /* 0x00000000000879c3 */ /* 0x000fe20000002600 */
[----:B------:R-:W1:Y:S02]  /*00b0*/  S2R R107, SR_TID.X ;  /* 0x00000000006b7919 */ /* 0x000e640000002100 */
[----:B------:R-:W4:Y:S05]  /*00c0*/  LD.E.64 R4, desc[UR4][R168.64+0x198] ;  /* 0x00019804a8047980 */ /* 0x000f2a000c101b00 */
[----:B------:R-:W-:Y:S01]  /*00d0*/  S2UR UR7, SR_CTAID.X ;  /* 0x00000000000779c3 */ /* 0x000fe20000002500 */
[----:B------:R-:W4:Y:S04]  /*00e0*/  LD.E R8, desc[UR4][R168.64+0x60] ;  /* 0x00006004a8087980 */ /* 0x000f28000c101900 */
[----:B------:R-:W5:Y:S03]  /*00f0*/  LD.E.U8 R225, desc[UR4][R168.64+0x178] ;  /* 0x00017804a8e17980 */ /* 0x000f66000c101100 */
[----:B------:R-:W1:Y:S02]  /*0100*/  S2UR UR6, SR_CTAID.Z ;  /* 0x00000000000679c3 */ /* 0x000e640000002700 */
[----:B-1----:R-:W-:-:S06]  /*0110*/  ULOP3.LUT UR6, UR6, UR7, UR8, 0xfe, !UPT ;  /* 0x0000000706067292 */ /* 0x002fcc000f8efe08 */
[----:B------:R-:W-:-:S13]  /*0120*/  LOP3.LUT P2, RZ, R107, UR6, RZ, 0xfc, !PT ;  /* 0x000000066bff7c12 */ /* 0x000fda000f84fcff */
[----:B------:R-:W4:Y:S01]  /*0130*/  @!P2 LD.E.64 R6, desc[UR4][R168.64+0x1a8] ;  /* 0x0001a804a806a980 */ /* 0x000f22000c101b00 */
[----:B--2---:R-:W-:-:S13]  /*0140*/  ISETP.NE.AND P1, PT, R0, RZ, PT ;  /* 0x000000ff0000720c */ /* 0x004fda0003f25270 */
[----:B---3--:R-:W2:Y:S04]  /*0150*/  @P1 LD.E.64 R122, desc[UR4][R122.64] ;  /* 0x000000047a7a1980 */ /* 0x008ea8000c101b00 */
[----:B------:R-:W3:Y:S04]  /*0160*/  @P1 LD.E R0, desc[UR4][R168.64+0x1a0] ;  /* 0x0001a004a8001980 */ /* 0x000ee8000c101900 */
[----:B----4-:R-:W3:Y:S04]  /*0170*/  @P1 LD.E.64 R2, desc[UR4][R4.64] ;  /* 0x0000000404021980 */ /* 0x010ee8000c101b00 */
[----:B--2---:R1:W-:Y:S04]  /*0180*/  @!P2 ST.E.64 desc[UR4][R6.64], R122 ;  /* 0x0000007a0600a985 */ /* 0x0043e8000c101b04 */
[----:B-1----:R-:W2:Y:S01]  /*0190*/  @!P2 LD.E.64 R6, desc[UR4][R168.64+0x1a8] ;  /* 0x0001a804a806a980 */ /* 0x002ea2000c101b00 */
[----:B---3--:R-:W-:-:S05]  /*01a0*/  @P1 IADD3 R0, P0, R0, R2, RZ ;  /* 0x0000000200001210 */ /* 0x008fca0007f1e0ff */
[----:B------:R-:W-:Y:S02]  /*01b0*/  @P1 IMAD.X R2, RZ, RZ, R3, P0 ;  /* 0x000000ffff021224 */ /* 0x000fe400000e0603 */
[----:B------:R-:W-:Y:S02]  /*01c0*/  @P1 IMAD.MOV.U32 R4, RZ, RZ, R0 ;  /* 0x000000ffff041224 */ /* 0x000fe400078e0000 */
[----:B------:R-:W-:Y:S02]  /*01d0*/  @P1 IMAD.MOV.U32 R5, RZ, RZ, R2 ;  /* 0x000000ffff051224 */ /* 0x000fe400078e0002 */
[----:B------:R-:W-:Y:S02]  /*01e0*/  @!P2 IMAD.MOV.U32 R2, RZ, RZ, R4 ;  /* 0x000000ffff02a224 */ /* 0x000fe400078e0004 */
[----:B------:R-:W-:Y:S01]  /*01f0*/  @!P2 IMAD.MOV.U32 R3, RZ, RZ, R5 ;  /* 0x000000ffff03a224 */ /* 0x000fe200078e0005 */
[----:B------:R-:W1:Y:S04]  /*0200*/  S2R R126, SR_CTAID.Y ;  /* 0x00000000007e7919 */ /* 0x000e680000002600 */
[----:B--2---:R2:W-:Y:S04]  /*0210*/  @!P2 ST.E.64 desc[UR4][R6.64+0x8], R2 ;  /* 0x000008020600a985 */ /* 0x0045e8000c101b04 */
[----:B--2---:R-:W2:Y:S01]  /*0220*/  LD.E.64 R2, desc[UR4][R168.64+0xe0] ;  /* 0x0000e004a8027980 */ /* 0x004ea2000c101b00 */
[----:B------:R-:W-:-:S03]  /*0230*/  IMAD.MOV.U32 R9, RZ, RZ, -0x1 ;  /* 0xffffffffff097424 */ /* 0x000fc600078e00ff */
[----:B------:R-:W3:Y:S01]  /*0240*/  LD.E.64 R6, desc[UR4][R168.64+0xf0] ;  /* 0x0000f004a8067980 */ /* 0x000ee2000c101b00 */
[----:B--2---:R-:W-:-:S04]  /*0250*/  ISETP.NE.U32.AND P1, PT, R2, RZ, PT ;  /* 0x000000ff0200720c */ /* 0x004fc80003f25070 */
[----:B------:R-:W-:Y:S01]  /*0260*/  ISETP.NE.AND.EX P1, PT, R3, RZ, PT, P1 ;  /* 0x000000ff0300720c */ /* 0x000fe20003f25310 */
[----:B-1----:R-:W-:-:S12]  /*0270*/  IMAD.WIDE R2, R126, 0x4, R2 ;  /* 0x000000047e027825 */ /* 0x002fd800078e0202 */
[----:B------:R-:W2:Y:S04]  /*0280*/  @P1 LD.E R9, desc[UR4][R2.64] ;  /* 0x0000000402091980 */ /* 0x000ea8000c101900 */
[----:B------:R-:W4:Y:S04]  /*0290*/  @P1 LD.E R0, desc[UR4][R2.64+0x4] ;  /* 0x0000040402001980 */ /* 0x000f28000c101900 */
[----:B------:R-:W3:Y:S01]  /*02a0*/  LD.E.64 R2, desc[UR4][R168.64+0xe8] ;  /* 0x0000e804a8027980 */ /* 0x000ee2000c101b00 */
[----:B------:R-:W1:Y:S01]  /*02b0*/  S2R R127, SR_CTAID.Z ;  /* 0x00000000007f7919 */ /* 0x000e620000002700 */
[----:B--2---:R-:W-:-:S05]  /*02c0*/  MOV R33, R9 ;  /* 0x0000000900217202 */ /* 0x004fca0000000f00 */
[----:B----4-:R-:W-:-:S06]  /*02d0*/  @P1 IMAD.IADD R125, R0, 0x1, -R33 ;  /* 0x00000001007d1824 */ /* 0x010fcc00078e0a21 */
[----:B------:R-:W2:Y:S01]  /*02e0*/  @!P1 LD.E R125, desc[UR4][R168.64+0xb4] ;  /* 0x0000b404a87d9980 */ /* 0x000ea2000c101900 */
[----:B---3--:R-:W-:-:S04]  /*02f0*/  ISETP.NE.U32.AND P0, PT, R6, RZ, PT ;  /* 0x000000ff0600720c */ /* 0x008fc80003f05070 */
[----:B------:R-:W-:Y:S01]  /*0300*/  ISETP.NE.AND.EX P0, PT, R7, RZ, PT, P0 ;  /* 0x000000ff0700720c */ /* 0x000fe20003f05300 */
[----:B------:R-:W-:Y:S01]  /*0310*/  IMAD.MOV.U32 R23, RZ, RZ, RZ ;  /* 0x000000ffff177224 */ /* 0x000fe200078e00ff */
[----:B------:R-:W-:Y:S01]  /*0320*/  SHF.R.S32.HI R28, RZ, 0x1f, R107 ;  /* 0x0000001fff1c7819 */ /* 0x000fe2000001146b */
[----:B-1----:R-:W-:-:S03]  /*0330*/  IMAD R0, R126, R8, R127 ;  /* 0x000000087e007224 */ /* 0x002fc600078e027f */
[----:B------:R-:W-:-:S07]  /*0340*/  LEA.HI R105, R28, R107, RZ, 0x5 ;  /* 0x0000006b1c697211 */ /* 0x000fce00078f28ff */
[----:B------:R-:W-:-:S05]  /*0350*/  @P0 IMAD.WIDE R6, R126, 0x4, R6 ;  /* 0x000000047e060825 */ /* 0x000fca00078e0206 */
[----:B------:R1:W5:Y:S01]  /*0360*/  @P0 LD.E R23, desc[UR4][R6.64] ;  /* 0x0000000406170980 */ /* 0x000362000c101900 */
[----:B------:R-:W-:-:S03]  /*0370*/  IMAD.SHL.U32 R0, R0, 0x20, RZ ;  /* 0x0000002000007824 */ /* 0x000fc600078e00ff */
[----:B------:R3:W-:Y:S01]  /*0380*/  STL.64 [R1], R122 ;  /* 0x0000007a01007387 */ /* 0x0007e20000100a00 */
[----:B------:R-:W-:-:S03]  /*0390*/  ISETP.NE.U32.AND P2, PT, R2, RZ, PT ;  /* 0x000000ff0200720c */ /* 0x000fc60003f45070 */
[----:B------:R3:W-:Y:S01]  /*03a0*/  STL [R1+0x118], R9 ;  /* 0x0001180901007387 */ /* 0x0007e20000100800 */
[----:B-1----:R-:W-:-:S04]  /*03b0*/  LOP3.LUT R6, R105, 0xffffffe0, RZ, 0xc0, !PT ;  /* 0xffffffe069067812 */ /* 0x002fc800078ec0ff */
[----:B------:R-:W-:-:S04]  /*03c0*/  IADD3 R98, -R6, R107, RZ ;  /* 0x0000006b06627210 */ /* 0x000fc80007ffe1ff */
[----:B------:R-:W-:-:S05]  /*03d0*/  IADD3 R121, P1, P0, R0, R4, R98 ;  /* 0x0000000400797210 */ /* 0x000fca000783e062 */
[----:B------:R3:W-:Y:S01]  /*03e0*/  STL [R1+0x114], R121 ;  /* 0x0001147901007387 */ /* 0x0007e20000100800 */
[----:B------:R-:W-:Y:S01]  /*03f0*/  ISETP.NE.AND.EX P2, PT, R3, RZ, PT, P2 ;  /* 0x000000ff0300720c */ /* 0x000fe20003f45320 */
[----:B------:R-:W-:Y:S01]  /*0400*/  BSSY B0, `(.L_x_2247) ;  /* 0x000000b000007945 */ /* 0x000fe20003800000 */
[----:B------:R-:W-:Y:S01]  /*0410*/  IMAD.MOV.U32 R27, RZ, RZ, -0x1 ;  /* 0xffffffffff1b7424 */ /* 0x000fe200078e00ff */
[----:B------:R-:W-:Y:S01]  /*0420*/  SHF.R.S32.HI R6, RZ, 0x1f, R0 ;  /* 0x0000001fff067819 */ /* 0x000fe20000011400 */
[----:B------:R-:W-:Y:S01]  /*0430*/  IMAD.WIDE R2, R126, 0x4, R2 ;  /* 0x000000047e027825 */ /* 0x000fe200078e0202 */
[----:B------:R-:W-:Y:S01]  /*0440*/  SHF.R.S32.HI R7, RZ, 0x1f, R98 ;  /* 0x0000001fff077819 */ /* 0x000fe20000011462 */
[----:B--2---:R3:W-:Y:S07]  /*0450*/  STL [R1+0x11c], R125 ;  /* 0x00011c7d01007387 */ /* 0x0047ee0000100800 */
[----:B------:R-:W-:Y:S05]  /*0460*/  @!P2 BRA `(.L_x_2248) ;  /* 0x000000000010a947 */ /* 0x000fea0003800000 */
[----:B------:R-:W2:Y:S02]  /*0470*/  LD.E.U8 R0, desc[UR4][R168.64+0x1b2] ;  /* 0x0001b204a8007980 */ /* 0x000ea4000c101100 */
[----:B--2---:R-:W-:-:S13]  /*0480*/  ISETP.NE.AND P3, PT, R0, RZ, PT ;  /* 0x000000ff0000720c */ /* 0x004fda0003f65270 */
[----:B------:R-:W-:Y:S05]  /*0490*/  @!P3 BRA `(.L_x_2248) ;  /* 0x000000000004b947 */ /* 0x000fea0003800000 */
[----:B------:R1:W5:Y:S02]  /*04a0*/  LD.E R27, desc[UR4][R2.64] ;  /* 0x00000004021b7980 */ /* 0x000364000c101900 */
.L_x_2248:
[----:B------:R-:W-:Y:S05]  /*04b0*/  BSYNC B0 ;  /* 0x0000000000007941 */ /* 0x000fea0003800000 */
.L_x_2247:
[----:B------:R-:W-:Y:S01]  /*04c0*/  BSSY B0, `(.L_x_2249) ;  /* 0x000000a000007945 */ /* 0x000fe20003800000 */
[----:B------:R-:W-:-:S03]  /*04d0*/  IADD3.X R108, R6, R5, R7, P1, P0 ;  /* 0x00000005066c7210 */ /* 0x000fc60000fe0407 */
[----:B------:R-:W-:Y:S05]  /*04e0*/  @!P2 BRA `(.L_x_2250) ;  /* 0x000000000018a947 */ /* 0x000fea0003800000 */
[----:B------:R-:W2:Y:S02]  /*04f0*/  LD.E.U8 R0, desc[UR4][R168.64+0x1b2] ;  /* 0x0001b204a8007980 */ /* 0x000ea4000c101100 */
[----:B--2---:R-:W-:-:S13]  /*0500*/  ISETP.NE.AND P0, PT, R0, RZ, PT ;  /* 0x000000ff0000720c */ /* 0x004fda0003f05270 */
[----:B------:R-:W2:Y:S02]  /*0510*/  @P0 LD.E R4, desc[UR4][R2.64+0x4] ;  /* 0x0000040402040980 */ /* 0x000ea4000c101900 */
[----:B--2--5:R-:W-:-:S06]  /*0520*/  @P0 IADD3 R4, R4, -R27, RZ ;  /* 0x8000001b04040210 */ /* 0x024fcc0007ffe0ff */
[----:B------:R4:W5:Y:S01]  /*0530*/  @!P0 LD.E R4, desc[UR4][R2.64] ;  /* 0x0000000402048980 */ /* 0x000962000c101900 */
[----:B------:R-:W-:Y:S05]  /*0540*/  BRA `(.L_x_2251) ;  /* 0x0000000000047947 */ /* 0x000fea0003800000 */
.L_x_2250:
[----:B------:R2:W5:Y:S02]  /*0550*/  LD.E R4, desc[UR4][R168.64+0xb8] ;  /* 0x0000b804a8047980 */ /* 0x000564000c101900 */
.L_x_2251:
[----:B------:R-:W-:Y:S05]  /*0560*/  BSYNC B0 ;  /* 0x0000000000007941 */ /* 0x000fea0003800000 */
.L_x_2249:
[----:B-1--4-:R-:W4:Y:S01]  /*0570*/  LD.E.64 R2, desc[UR4][R168.64+0xf8] ;  /* 0x0000f804a8027980 */ /* 0x012f22000c101b00 */
[----:B------:R-:W-:Y:S01]  /*0580*/  BSSY B1, `(.L_x_2252) ;  /* 0x0000011000017945 */ /* 0x000fe20003800000 */
[----:B----4-:R-:W-:-:S04]  /*0590*/  ISETP.NE.U32.AND P0, PT, R2, RZ, PT ;  /* 0x000000ff0200720c */ /* 0x010fc80003f05070 */
[----:B------:R-:W-:-:S13]  /*05a0*/  ISETP.NE.AND.EX P0, PT, R3, RZ, PT, P0 ;  /* 0x000000ff0300720c */ /* 0x000fda0003f05300 */
[----:B------:R-:W-:Y:S05]  /*05b0*/  @!P0 BRA `(.L_x_2253) ;  /* 0x0000000000108947 */ /* 0x000fea0003800000 */
[----:B------:R-:W-:-:S05]  /*05c0*/  IMAD.WIDE R2, R126, 0x4, R2 ;  /* 0x000000047e027825 */ /* 0x000fca00078e0202 */
[----:B------:R-:W4:Y:S02]  /*05d0*/  LD.E R0, desc[UR4][R2.64] ;  /* 0x0000000402007980 */ /* 0x000f24000c101900 */
[----:B----45:R-:W-:Y:S01]  /*05e0*/  IADD3 R96, R0, -R23, RZ ;  /* 0x8000001700607210 */ /* 0x030fe20007ffe0ff */
[----:B------:R-:W-:Y:S05]  /*05f0*/  BRA `(.L_x_2254) ;  /* 0x0000000000247947 */ /* 0x000fea0003800000 */
.L_x_2253:
[----:B------:R-:W4:Y:S01]  /*0600*/  LD.E.64 R2, desc[UR4][R168.64+0x108] ;  /* 0x00010804a8027980 */ /* 0x000f22000c101b00 */
[----:B------:R-:W-:Y:S01]  /*0610*/  BSSY B0, `(.L_x_2255) ;  /* 0x0000006000007945 */ /* 0x000fe20003800000 */
[----:B------:R-:W-:Y:S01]  /*0620*/  IMAD.MOV.U32 R0, RZ, RZ, RZ ;  /* 0x000000ffff007224 */ /* 0x000fe200078e00ff */
[----:B----4-:R-:W-:-:S04]  /*0630*/  ISETP.NE.U32.AND P0, PT, R2, RZ, PT ;  /* 0x000000ff0200720c */ /* 0x010fc80003f05070 */
[----:B------:R-:W-:-:S13]  /*0640*/  ISETP.NE.AND.EX P0, PT, R3, RZ, PT, P0 ;  /* 0x000000ff0300720c */ /* 0x000fda0003f05300 */
[----:B------:R-:W-:Y:S05]  /*0650*/  @!P0 BRA `(.L_x_2256) ;  /* 0x0000000000048947 */ /* 0x000fea0003800000 */
[----:B------:R1:W5:Y:S02]  /*0660*/  LD.E R0, desc[UR4][R168.64+0xbc] ;  /* 0x0000bc04a8007980 */ /* 0x000364000c101900 */
.L_x_2256:
[----:B------:R-:W-:Y:S05]  /*0670*/  BSYNC B0 ;  /* 0x0000000000007941 */ /* 0x000fea0003800000 */
.L_x_2255:
[----:B-----5:R-:W-:Y:S02]  /*0680*/  IADD3 R96, R0, R4, -R23 ;  /* 0x0000000400607210 */ /* 0x020fe40007ffe817 */
.L_x_2254:
[----:B------:R-:W-:Y:S05]  /*0690*/  BSYNC B1 ;  /* 0x0000000000017941 */ /* 0x000fea0003800000 */
.L_x_2252:
[----:B------:R-:W4:Y:S01]  /*06a0*/  S2R R124, SR_CTAID.X ;  /* 0x00000000007c7919 */ /* 0x000f220000002500 */
[----:B------:R-:W-:Y:S01]  /*06b0*/  MOV R34, 0x50 ;  /* 0x0000005000227802 */ /* 0x000fe20000000f00 */
[----:B------:R-:W-:-:S03]  /*06c0*/  IMAD.MOV.U32 R3, RZ, RZ, 0x0 ;  /* 0x00000000ff037424 */ /* 0x000fc600078e00ff */
[----:B------:R-:W-:Y:S01]  /*06d0*/  MOV R2, R34 ;  /* 0x0000002200027202 */ /* 0x000fe20000000f00 */
[----:B----4-:R-:W-:-:S05]  /*06e0*/  IMAD.SHL.U32 R112, R124, 0x80, RZ ;  /* 0x000000807c707824 */ /* 0x010fca00078e00ff */
[----:B------:R-:W-:-:S13]  /*06f0*/  ISETP.GT.AND P0, PT, R125, R112, PT ;  /* 0x000000707d00720c */ /* 0x000fda0003f04270 */
[----:B-123--:R-:W-:Y:S05]  /*0700*/  @!P0 RET.REL.NODEC R2 `(_ZN5flash16flash_fwd_kernelI23Flash_fwd_kernel_traitsILi256ELi128ELi64ELi8ELb0ELb0EN7cutlass6half_tE19Flash_kernel_traitsILi256ELi128ELi64ELi8ES3_EELb1ELb0ELb1ELb1ELb0ELb0ELb0ELb1EEEvNS_16Flash_fwd_paramsE) ;  /* 0xfffffff8023c8950 */ /* 0x00efea0003c3ffff */
[----:B------:R-:W2:Y:S04]  /*0710*/  LD.E R0, desc[UR4][R168.64+0x188] ;  /* 0x00018804a8007980 */ /* 0x000ea8000c101900 */
[----:B------:R-:W3:Y:S01]  /*0720*/  LD.E R4, desc[UR4][R168.64+0x184] ;  /* 0x00018404a8047980 */ /* 0x000ee2000c101900 */
[----:B------:R-:W-:Y:S01]  /*0730*/  IADD3 R3, -R125, 0xbf, R112 ;  /* 0x000000bf7d037810 */ /* 0x000fe20007ffe170 */
[C---:B------:R-:W-:Y:S01]  /*0740*/  VIADD R2, R96.reuse, 0x3f ;  /* 0x0000003f60027836 */ /* 0x040fe20000000000 */
[----:B------:R-:W-:Y:S02]  /*0750*/  IADD3 R5, R96, R112, -R125 ;  /* 0x0000007060057210 */ /* 0x000fe40007ffe87d */
[----:B--2---:R-:W-:-:S03]  /*0760*/  IADD3 R0, R0, R3, R96 ;  /* 0x0000000300007210 */ /* 0x004fc60007ffe060 */
[----:B---3--:R-:W-:Y:S01]  /*0770*/  IMAD.IADD R3, R5, 0x1, -R4 ;  /* 0x0000000105037824 */ /* 0x008fe200078e0a04 */
[----:B------:R-:W-:Y:S02]  /*0780*/  SHF.R.S32.HI R5, RZ, 0x1f, R2 ;  /* 0x0000001fff057819 */ /* 0x000fe40000011402 */
[----:B------:R-:W-:Y:S02]  /*0790*/  SHF.R.S32.HI R4, RZ, 0x1f, R0 ;  /* 0x0000001fff047819 */ /* 0x000fe40000011400 */
[----:B------:R-:W-:Y:S02]  /*07a0*/  SHF.R.S32.HI R6, RZ, 0x1f, R3 ;  /* 0x0000001fff067819 */ /* 0x000fe40000011403 */
[----:B------:R-:W-:Y:S02]  /*07b0*/  LEA.HI R5, R5, R2, RZ, 0x6 ;  /* 0x0000000205057211 */ /* 0x000fe400078f30ff */
[----:B------:R-:W-:Y:S02]  /*07c0*/  LEA.HI R0, R4, R0, RZ, 0x6 ;  /* 0x0000000004007211 */ /* 0x000fe400078f30ff */
[----:B------:R-:W-:-:S02]  /*07d0*/  LEA.HI R2, R6, R3, RZ, 0x6 ;  /* 0x0000000306027211 */ /* 0x000fc400078f30ff */
[----:B------:R-:W-:Y:S02]  /*07e0*/  SHF.R.S32.HI R3, RZ, 0x6, R5 ;  /* 0x00000006ff037819 */ /* 0x000fe40000011405 */
[----:B------:R-:W-:Y:S02]  /*07f0*/  SHF.R.S32.HI R0, RZ, 0x6, R0 ;  /* 0x00000006ff007819 */ /* 0x000fe40000011400 */
[----:B------:R-:W-:Y:S02]  /*0800*/  SHF.R.S32.HI R2, RZ, 0x6, R2 ;  /* 0x00000006ff027819 */ /* 0x000fe40000011402 */
[----:B------:R-:W-:Y:S02]  /*0810*/  VIMNMX R118, R3, R0, PT ;  /* 0x0000000003767248 */ /* 0x000fe40003fe0100 */
[----:B------:R-:W-:-:S03]  /*0820*/  VIMNMX R120, RZ, R2, !PT ;  /* 0x00000002ff787248 */ /* 0x000fc60007fe0100 */
[----:B------:R1:W-:Y:S01]  /*0830*/  STL [R1+0x108], R118 ;  /* 0x0001087601007387 */ /* 0x0003e20000100800 */
[----:B------:R-:W-:-:S03]  /*0840*/  ISETP.GT.AND P0, PT, R118, R120, PT ;  /* 0x000000787600720c */ /* 0x000fc60003f04270 */
[----:B------:R1:W-:Y:S10]  /*0850*/  STL [R1+0xf4], R120 ;  /* 0x0000f47801007387 */ /* 0x0003f40000100800 */
[----:B------:R-:W-:Y:S05]  /*0860*/  @P0 BRA `(.L_x_2257) ;  /* 0x0000000c003c0947 */ /* 0x000fea0003800000 */
[----:B------:R-:W-:Y:S01]  /*0870*/  ISETP.NE.AND P1, PT, R33, -0x1, PT ;  /* 0xffffffff2100780c */ /* 0x000fe20003f25270 */
[----:B------:R-:W2:Y:S04]  /*0880*/  LD.E.U16 R0, desc[UR4][R168.64+0x1c8] ;  /* 0x0001c804a8007980 */ /* 0x000ea8000c101500 */
[----:B------:R-:W3:Y:S04]  /*0890*/  LD.E.64 R2, desc[UR4][R168.64+0x88] ;  /* 0x00008804a8027980 */ /* 0x000ee8000c101b00 */
[----:B------:R4:W5:Y:S04]  /*08a0*/  LD.E.64 R12, desc[UR4][R168.64+0x70] ;  /* 0x00007004a80c7980 */ /* 0x000968000c101b00 */
[----:B------:R-:W4:Y:S04]  /*08b0*/  @!P1 LD.E.64 R6, desc[UR4][R168.64+0x80] ;  /* 0x00008004a8069980 */ /* 0x000f28000c101b00 */
[----:B------:R1:W5:Y:S01]  /*08c0*/  LD.E.64 R10, desc[UR4][R168.64+0x90] ;  /* 0x00009004a80a7980 */ /* 0x000362000c101b00 */
[----:B------:R-:W-:Y:S01]  /*08d0*/  @!P1 SHF.R.S32.HI R14, RZ, 0x1f, R126 ;  /* 0x0000001fff0e9819 */ /* 0x000fe2000001147e */
[----:B------:R-:W-:Y:S01]  /*08e0*/  BSSY B1, `(.L_x_2258) ;  /* 0x0000020000017945 */ /* 0x000fe20003800000 */
[----:B------:R-:W-:-:S02]  /*08f0*/  PLOP3.LUT P0, PT, PT, PT, PT, 0x8, 0x0 ;  /* 0x000000000000781c */ /* 0x000fc40003f0e170 */
[----:B------:R-:W-:Y:S01]  /*0900*/  CS2R R22, SRZ ;  /* 0x0000000000167805 */ /* 0x000fe2000001ff00 */
[----:B----4-:R-:W-:Y:S01]  /*0910*/  @!P1 IMAD R9, R7, R126, RZ ;  /* 0x0000007e07099224 */ /* 0x010fe200078e02ff */
[C---:B--2---:R-:W-:Y:S02]  /*0920*/  PRMT R7, R0.reuse, 0x7770, RZ ;  /* 0x0000777000077816 */ /* 0x044fe400000000ff */
[----:B------:R-:W-:Y:S02]  /*0930*/  PRMT R0, R0, 0x7771, RZ ;  /* 0x0000777100007816 */ /* 0x000fe400000000ff */
[----:B------:R-:W-:-:S04]  /*0940*/  ISETP.NE.AND P4, PT, R7, RZ, PT ;  /* 0x000000ff0700720c */ /* 0x000fc80003f85270 */
[----:B------:R-:W-:Y:S01]  /*0950*/  ISETP.NE.OR P2, PT, R0, RZ, !P4 ;  /* 0x000000ff0000720c */ /* 0x000fe20006745670 */
[-C--:B---3--:R-:W-:Y:S02]  /*0960*/  @P1 IMAD R8, R3, R33.reuse, RZ ;  /* 0x0000002103081224 */ /* 0x088fe400078e02ff */
[----:B------:R-:W-:-:S04]  /*0970*/  @P1 IMAD.WIDE.U32 R4, R2, R33, RZ ;  /* 0x0000002102041225 */ /* 0x000fc800078e00ff */
[C---:B------:R-:W-:Y:S02]  /*0980*/  @!P1 IMAD R9, R6.reuse, R14, R9 ;  /* 0x0000000e06099224 */ /* 0x040fe400078e0209 */
[----:B------:R-:W-:-:S04]  /*0990*/  @!P1 IMAD.WIDE.U32 R6, R6, R126, RZ ;  /* 0x0000007e06069225 */ /* 0x000fc800078e00ff */
[----:B------:R-:W-:Y:S02]  /*09a0*/  @P1 IMAD.IADD R14, R5, 0x1, R8 ;  /* 0x00000001050e1824 */ /* 0x000fe400078e0208 */
[----:B------:R-:W-:Y:S01]  /*09b0*/  @P1 IMAD.MOV.U32 R16, RZ, RZ, R4 ;  /* 0x000000ffff101224 */ /* 0x000fe200078e0004 */
[-C--:B------:R-:W-:Y:S01]  /*09c0*/  @P1 MOV R4, R2.reuse ;  /* 0x0000000200041202 */ /* 0x080fe20000000f00 */
[--C-:B------:R-:W-:Y:S01]  /*09d0*/  @P1 IMAD.MOV.U32 R5, RZ, RZ, R3.reuse ;  /* 0x000000ffff051224 */ /* 0x100fe200078e0003 */
[----:B------:R-:W-:Y:S01]  /*09e0*/  @!P1 MOV R4, R2 ;  /* 0x0000000200049202 */ /* 0x000fe20000000f00 */
[----:B------:R-:W-:Y:S01]  /*09f0*/  @!P1 IMAD.MOV.U32 R5, RZ, RZ, R3 ;  /* 0x000000ffff059224 */ /* 0x000fe200078e0003 */
[----:B------:R-:W-:Y:S01]  /*0a00*/  @!P1 MOV R16, R6 ;  /* 0x0000000600109202 */ /* 0x000fe20000000f00 */
[----:B------:R-:W-:Y:S01]  /*0a10*/  @!P1 IMAD.IADD R14, R7, 0x1, R9 ;  /* 0x00000001070e9824 */ /* 0x000fe200078e0209 */
[----:B-1----:R-:W-:Y:S06]  /*0a20*/  @P2 BRA `(.L_x_2259) ;  /* 0x00000000002c2947 */ /* 0x002fec0003800000 */
[----:B------:R-:W-:Y:S01]  /*0a30*/  ISETP.NE.AND P1, PT, R33, -0x1, PT ;  /* 0xffffffff2100780c */ /* 0x000fe20003f25270 */
[----:B------:R-:W-:Y:S01]  /*0a40*/  BSSY B0, `(.L_x_2260) ;  /* 0x0000006000007945 */ /* 0x000fe20003800000 */
[----:B------:R-:W-:-:S11]  /*0a50*/  PLOP3.LUT P0, PT, PT, PT, PT, 0x80, 0x0 ;  /* 0x000000000000781c */ /* 0x000fd60003f0f070 */
[----:B------:R-:W-:Y:S05]  /*0a60*/  @P1 BRA `(.L_x_2261) ;  /* 0x00000000000c1947 */ /* 0x000fea0003800000 */
[----:B------:R-:W2:Y:S02]  /*0a70*/  LD.E R0, desc[UR4][R168.64+0xb4] ;  /* 0x0000b404a8007980 */ /* 0x000ea4000c101900 */
[----:B--2---:R-:W-:-:S05]  /*0a80*/  IMAD R33, R126, R0, RZ ;  /* 0x000000007e217224 */ /* 0x004fca00078e02ff */
[----:B------:R1:W-:Y:S02]  /*0a90*/  STL [R1+0x118], R33 ;  /* 0x0001182101007387 */ /* 0x0003e40000100800 */
.L_x_2261:
[----:B------:R-:W-:Y:S05]  /*0aa0*/  BSYNC B0 ;  /* 0x0000000000007941 */ /* 0x000fea0003800000 */
.L_x_2260:
[----:B------:R-:W-:Y:S01]  /*0ab0*/  PRMT R0, RZ, 0x7610, R0 ;  /* 0x00007610ff007816 */ /* 0x000fe20000000000 */
[--C-:B------:R-:W-:Y:S01]  /*0ac0*/  IMAD.MOV.U32 R22, RZ, RZ, R33.reuse ;  /* 0x000000ffff167224 */ /* 0x100fe200078e0021 */
[----:B------:R-:W-:Y:S02]  /*0ad0*/  SHF.R.S32.HI R23, RZ, 0x1f, R33 ;  /* 0x0000001fff177819 */ /* 0x000fe40000011421 */
.L_x_2259:
[----:B------:R-:W-:Y:S05]  /*0ae0*/  BSYNC B1 ;  /* 0x0000000000017941 */ /* 0x000fea0003800000 */
.L_x_2258:
[----:B------:R-:W-:Y:S01]  /*0af0*/  LOP3.LUT P3, RZ, R0, 0xff, RZ, 0xc0, !PT ;  /* 0x000000ff00ff7812 */ /* 0x000fe2000786c0ff */
[----:B------:R2:W5:Y:S04]  /*0b00*/  LD.E.64 R18, desc[UR4][R168.64+0xa0] ;  /* 0x0000a004a8127980 */ /* 0x000568000c101b00 */
[----:B------:R2:W5:Y:S08]  /*0b10*/  LD.E R0, desc[UR4][R168.64+0xc0] ;  /* 0x0000c004a8007980 */ /* 0x000570000c101900 */
[----:B------:R-:W3:Y:S01]  /*0b20*/  @P3 LD.E.64 R26, desc[UR4][R168.64+0xb0] ;  /* 0x0000b004a81a3980 */ /* 0x000ee2000c101b00 */
[----:B------:R-:W-:-:S04]  /*0b30*/  LEA.HI R8, R28, R107, RZ, 0x3 ;  /* 0x0000006b1c087211 */ /* 0x000fc800078f18ff */
[----:B------:R-:W-:-:S05]  /*0b40*/  LOP3.LUT R25, R8, 0xfffffff8, RZ, 0xc0, !PT ;  /* 0xfffffff808197812 */ /* 0x000fca00078ec0ff */
[----:B------:R-:W-:-:S04]  /*0b50*/  IMAD.IADD R25, R107, 0x1, -R25 ;  /* 0x000000016b197824 */ /* 0x000fc800078e0a19 */
[----:B------:R-:W-:Y:S01]  /*0b60*/  IMAD.SHL.U32 R20, R25, 0x8, RZ ;  /* 0x0000000819147824 */ /* 0x000fe200078e00ff */
[----:B------:R-:W-:-:S04]  /*0b70*/  SHF.R.S32.HI R8, RZ, 0x3, R8 ;  /* 0x00000003ff087819 */ /* 0x000fc80000011408 */
[----:B------:R-:W-:Y:S01]  /*0b80*/  IADD3 R16, P2, R20, R16, RZ ;  /* 0x0000001014107210 */ /* 0x000fe20007f5e0ff */
[----:B------:R-:W-:Y:S01]  /*0b90*/  IMAD.IADD R21, R125, 0x1, -R112 ;  /* 0x000000017d157824 */ /* 0x000fe200078e0a70 */
[----:B------:R-:W-:Y:S01]  /*0ba0*/  SHF.R.S32.HI R2, RZ, 0x1f, R127 ;  /* 0x0000001fff027819 */ /* 0x000fe2000001147f */
[----:B------:R-:W-:Y:S01]  /*0bb0*/  VIADD R29, R8, 0x20 ;  /* 0x00000020081d7836 */ /* 0x000fe20000000000 */
[--C-:B------:R-:W-:Y:S01]  /*0bc0*/  SHF.R.S32.HI R9, RZ, 0x1f, R8.reuse ;  /* 0x0000001fff097819 */ /* 0x100fe20000011408 */
[----:B-----5:R-:W-:Y:S01]  /*0bd0*/  IMAD R11, R11, R127, RZ ;  /* 0x0000007f0b0b7224 */ /* 0x020fe200078e02ff */
[----:B------:R-:W-:Y:S01]  /*0be0*/  LEA.HI.X.SX32 R17, R20, R14, 0x1, P2 ;  /* 0x0000000e14117211 */ /* 0x000fe200010f0eff */
[----:B------:R-:W-:Y:S01]  /*0bf0*/  BSSY B0, `(.L_x_2262) ;  /* 0x000000e000007945 */ /* 0x000fe20003800000 */
[-C--:B------:R-:W-:Y:S01]  /*0c00*/  ISETP.GE.AND P1, PT, R8, R21.reuse, PT ;  /* 0x000000150800720c */ /* 0x080fe20003f26270 */
[----:B------:R-:W-:Y:S01]  /*0c10*/  IMAD R11, R10, R2, R11 ;  /* 0x000000020a0b7224 */ /* 0x000fe200078e020b */
[----:B------:R-:W-:Y:S01]  /*0c20*/  ISETP.GE.AND P2, PT, R29, R21, PT ;  /* 0x000000151d00720c */ /* 0x000fe20003f46270 */
[----:B------:R-:W-:-:S04]  /*0c30*/  IMAD.WIDE R6, R124, 0x80, R8 ;  /* 0x000000807c067825 */ /* 0x000fc800078e0208 */
[----:B------:R-:W-:-:S04]  /*0c40*/  IMAD.WIDE.U32 R16, R127, R10, R16 ;  /* 0x0000000a7f107225 */ /* 0x000fc800078e0010 */
[----:B------:R-:W-:Y:S02]  /*0c50*/  @P3 IMAD.MOV.U32 R28, RZ, RZ, 0x1 ;  /* 0x00000001ff1c3424 */ /* 0x000fe400078e00ff */
[----:B---3--:R-:W-:Y:S01]  /*0c60*/  @P3 IMAD R24, R26, R27, RZ ;  /* 0x0000001b1a183224 */ /* 0x008fe200078e02ff */
[----:B--2---:R-:W-:Y:S06]  /*0c70*/  @P3 BRA `(.L_x_2263) ;  /* 0x0000000000143947 */ /* 0x004fec0003800000 */
[----:B------:R-:W2:Y:S04]  /*0c80*/  @P4 LD.E R24, desc[UR4][R168.64+0xd4] ;  /* 0x0000d404a8184980 */ /* 0x000ea8000c101900 */
[----:B------:R-:W2:Y:S04]  /*0c90*/  LD.E R2, desc[UR4][R168.64+0x60] ;  /* 0x00006004a8027980 */ /* 0x000ea8000c101900 */
[----:B------:R-:W2:Y:S01]  /*0ca0*/  @!P4 LD.E R24, desc[UR4][R168.64+0xb4] ;  /* 0x0000b404a818c980 */ /* 0x000ea2000c101900 */
[----:B------:R-:W-:Y:S01]  /*0cb0*/  MOV R26, 0x1 ;  /* 0x00000001001a7802 */ /* 0x000fe20000000f00 */
[----:B--2---:R-:W-:-:S02]  /*0cc0*/  IMAD R28, R24, R2, RZ ;  /* 0x00000002181c7224 */ /* 0x004fc400078e02ff */
.L_x_2263:
[----:B------:R-:W-:Y:S05]  /*0cd0*/  BSYNC B0 ;  /* 0x0000000000007941 */ /* 0x000fea0003800000 */
.L_x_2262:
[----:B------:R-:W-:Y:S01]  /*0ce0*/  BSSY B0, `(.L_x_2264) ;  /* 0x0000016000007945 */ /* 0x000fe20003800000 */
[----:B------:R-:W-:Y:S01]  /*0cf0*/  IADD3 R27, R8, 0x40, RZ ;  /* 0x00000040081b7810 */ /* 0x000fe20007ffe0ff */
[C---:B------:R-:W-:Y:S01]  /*0d00*/  VIADD R31, R20.reuse, 0x80 ;  /* 0x00000080141f7836 */ /* 0x040fe20000000000 */
[C---:B------:R-:W-:Y:S01]  /*0d10*/  IADD3 R32, R20.reuse, 0x40, RZ ;  /* 0x0000004014207810 */ /* 0x040fe20007ffe0ff */
[----:B------:R-:W-:Y:S01]  /*0d20*/  IMAD.IADD R11, R17, 0x1, R11 ;  /* 0x00000001110b7824 */ /* 0x000fe200078e020b */
[----:B------:R-:W-:Y:S01]  /*0d30*/  IADD3 R30, R20, 0xc0, RZ ;  /* 0x000000c0141e7810 */ /* 0x000fe20007ffe0ff */
[----:B------:R-:W-:Y:S06]  /*0d40*/  @P1 BRA `(.L_x_2265) ;  /* 0x00000000003c1947 */ /* 0x000fec0003800000 */
[----:B------:R-:W-:Y:S01]  /*0d50*/  IMAD R2, R7, R4, RZ ;  /* 0x0000000407027224 */ /* 0x000fe200078e02ff */
[-C--:B------:R-:W-:Y:S01]  /*0d60*/  ISETP.GE.AND P6, PT, R20, R0.reuse, PT ;  /* 0x000000001400720c */ /* 0x080fe20003fc6270 */
[----:B------:R-:W-:Y:S01]  /*0d70*/  IMAD.MOV.U32 R10, RZ, RZ, R16 ;  /* 0x000000ffff0a7224 */ /* 0x000fe200078e0010 */
[-C--:B------:R-:W-:Y:S01]  /*0d80*/  ISETP.GE.AND P5, PT, R32, R0.reuse, PT ;  /* 0x000000002000720c */ /* 0x080fe20003fa6270 */
[C---:B------:R-:W-:Y:S01]  /*0d90*/  IMAD R2, R6.reuse, R5, R2 ;  /* 0x0000000506027224 */ /* 0x040fe200078e0202 */
[----:B------:R-:W-:Y:S01]  /*0da0*/  ISETP.GE.AND P4, PT, R31, R0, PT ;  /* 0x000000001f00720c */ /* 0x000fe20003f86270 */
[----:B------:R-:W-:Y:S01]  /*0db0*/  IMAD.WIDE.U32 R14, R6, R4, R10 ;  /* 0x00000004060e7225 */ /* 0x000fe200078e000a */
[----:B------:R-:W-:-:S03]  /*0dc0*/  ISETP.GE.AND P3, PT, R30, R0, PT ;  /* 0x000000001e00720c */ /* 0x000fc60003f66270 */
[----:B------:R-:W-:Y:S01]  /*0dd0*/  IMAD.IADD R3, R15, 0x1, R2 ;  /* 0x000000010f037824 */ /* 0x000fe200078e0202 */
[----:B------:R-:W-:-:S04]  /*0de0*/  LEA R2, P1, R14, R12, 0x1 ;  /* 0x0000000c0e027211 */ /* 0x000fc800078208ff */
[----:B------:R-:W-:-:S05]  /*0df0*/  LEA.HI.X R3, R14, R13, R3, 0x1, P1 ;  /* 0x0000000d0e037211 */ /* 0x000fca00008f0c03 */
[----:B------:R2:W-:Y:S04]  /*0e00*/  @!P6 ST.E.128 desc[UR4][R2.64], RZ ;  /* 0x000000ff0200e985 */ /* 0x0005e8000c101d04 */
[----:B------:R2:W-:Y:S04]  /*0e10*/  @!P5 ST.E.128 desc[UR4][R2.64+0x80], RZ ;  /* 0x000080ff0200d985 */ /* 0x0005e8000c101d04 */
[----:B------:R2:W-:Y:S04]  /*0e20*/  @!P4 ST.E.128 desc[UR4][R2.64+0x100], RZ ;  /* 0x000100ff0200c985 */ /* 0x0005e8000c101d04 */
[----:B------:R2:W-:Y:S02]  /*0e30*/  @!P3 ST.E.128 desc[UR4][R2.64+0x180], RZ ;  /* 0x000180ff0200b985 */ /* 0x0005e4000c101d04 */
.L_x_2265:
[----:B------:R-:W-:Y:S05]  /*0e40*/  BSYNC B0 ;  /* 0x0000000000007941 */ /* 0x000fea0003800000 */
.L_x_2264:
[----:B------:R-:W-:Y:S01]  /*0e50*/  BSSY B0, `(.L_x_2266) ;  /* 0x0000015000007945 */ /* 0x000fe20003800000 */
[----:B------:R-:W-:-:S03]  /*0e60*/  ISETP.GE.AND P1, PT, R27, R21, PT ;  /* 0x000000151b00720c */ /* 0x000fc60003f26270 */
[----:B------:R-:W-:Y:S10]  /*0e70*/  @P2 BRA `(.L_x_2267) ;  /* 0x0000000000482947 */ /* 0x000ff40003800000 */
[----:B--2---:R-:W-:Y:S01]  /*0e80*/  IADD3 R2, P2, R6, 0x20, RZ ;  /* 0x0000002006027810 */ /* 0x004fe20007f5e0ff */
[----:B------:R-:W-:Y:S01]  /*0e90*/  IMAD.MOV.U32 R14, RZ, RZ, R16 ;  /* 0x000000ffff0e7224 */ /* 0x000fe200078e0010 */
[-C--:B------:R-:W-:Y:S01]  /*0ea0*/  ISETP.GE.AND P5, PT, R20, R0.reuse, PT ;  /* 0x000000001400720c */ /* 0x080fe20003fa6270 */
[----:B------:R-:W-:Y:S01]  /*0eb0*/  IMAD.MOV.U32 R15, RZ, RZ, R11 ;  /* 0x000000ffff0f7224 */ /* 0x000fe200078e000b */
[-C--:B------:R-:W-:Y:S01]  /*0ec0*/  ISETP.GE.AND P4, PT, R32, R0.reuse, PT ;  /* 0x000000002000720c */ /* 0x080fe20003f86270 */
[----:B------:R-:W-:Y:S01]  /*0ed0*/  IMAD.X R3, RZ, RZ, R7, P2 ;  /* 0x000000ffff037224 */ /* 0x000fe200010e0607 */
[----:B------:R-:W-:Y:S01]  /*0ee0*/  ISETP.GE.AND P3, PT, R31, R0, PT ;  /* 0x000000001f00720c */ /* 0x000fe20003f66270 */
[----:B------:R-:W-:Y:S01]  /*0ef0*/  IMAD.WIDE.U32 R14, R4, R2, R14 ;  /* 0x00000002040e7225 */ /* 0x000fe200078e000e */
[----:B------:R-:W-:-:S03]  /*0f00*/  ISETP.GE.AND P2, PT, R30, R0, PT ;  /* 0x000000001e00720c */ /* 0x000fc60003f46270 */
[----:B------:R-:W-:-:S04]  /*0f10*/  IMAD R3, R3, R4, RZ ;  /* 0x0000000403037224 */ /* 0x000fc800078e02ff */
[----:B------:R-:W-:Y:S01]  /*0f20*/  IMAD R3, R5, R2, R3 ;  /* 0x0000000205037224 */ /* 0x000fe200078e0203 */
[----:B------:R-:W-:-:S03]  /*0f30*/  LEA R2, P6, R14, R12, 0x1 ;  /* 0x0000000c0e027211 */ /* 0x000fc600078c08ff */
[----:B------:R-:W-:-:S05]  /*0f40*/  IMAD.IADD R3, R15, 0x1, R3 ;  /* 0x000000010f037824 */ /* 0x000fca00078e0203 */
[----:B------:R-:W-:-:S05]  /*0f50*/  LEA.HI.X R3, R14, R13, R3, 0x1, P6 ;  /* 0x0000000d0e037211 */ /* 0x000fca00030f0c03 */
[----:B------:R3:W-:Y:S04]  /*0f60*/  @!P5 ST.E.128 desc[UR4][R2.64], RZ ;  /* 0x000000ff0200d985 */ /* 0x0007e8000c101d04 */
[----:B------:R3:W-:Y:S04]  /*0f70*/  @!P4 ST.E.128 desc[UR4][R2.64+0x80], RZ ;  /* 0x000080ff0200c985 */ /* 0x0007e8000c101d04 */
[----:B------:R3:W-:Y:S04]  /*0f80*/  @!P3 ST.E.128 desc[UR4][R2.64+0x100], RZ ;  /* 0x000100ff0200b985 */ /* 0x0007e8000c101d04 */
[----:B------:R3:W-:Y:S02]  /*0f90*/  @!P2 ST.E.128 desc[UR4][R2.64+0x180], RZ ;  /* 0x000180ff0200a985 */ /* 0x0007e4000c101d04 */
.L_x_2267:
[----:B------:R-:W-:Y:S05]  /*0fa0*/  BSYNC B0 ;  /* 0x0000000000007941 */ /* 0x000fea0003800000 */
.L_x_2266:
[----:B------:R-:W-:Y:S01]  /*0fb0*/  BSSY B0, `(.L_x_2268) ;  /* 0x0000017000007945 */ /* 0x000fe20003800000 */
[----:B------:R-:W-:Y:S01]  /*0fc0*/  ISETP.NE.AND P6, PT, R25, RZ, PT ;  /* 0x000000ff1900720c */ /* 0x000fe20003fc5270 */
[----:B------:R-:W-:Y:S01]  /*0fd0*/  IMAD R28, R126, R28, RZ ;  /* 0x0000001c7e1c7224 */ /* 0x000fe200078e02ff */
[----:B------:R-:W-:Y:S01]  /*0fe0*/  IADD3 R25, R8, 0x60, RZ ;  /* 0x0000006008197810 */ /* 0x000fe20007ffe0ff */
[----:B------:R-:W-:Y:S05]  /*0ff0*/  @P1 BRA `(.L_x_2269) ;  /* 0x0000000000481947 */ /* 0x000fea0003800000 */
[----:B--23--:R-:W-:Y:S01]  /*1000*/  IADD3 R2, P1, R6, 0x40, RZ ;  /* 0x0000004006027810 */ /* 0x00cfe20007f3e0ff */
        /* <DEDUP_REMOVED lines=17> */
.L_x_2269:
[----:B------:R-:W-:Y:S05]  /*1120*/  BSYNC B0 ;  /* 0x0000000000007941 */ /* 0x000fea0003800000 */
.L_x_2268:
[-C--:B------:R-:W-:Y:S01]  /*1130*/  ISETP.GE.AND P1, PT, R25, R21.reuse, PT ;  /* 0x000000151900720c */ /* 0x080fe20003f26270 */
[----:B------:R-:W-:Y:S01]  /*1140*/  BSSY B0, `(.L_x_2270) ;  /* 0x000001a000007945 */ /* 0x000fe20003800000 */
[----:B--234-:R-:W-:Y:S01]  /*1150*/  SEL R2, R28, RZ, !P0 ;  /* 0x000000ff1c027207 */ /* 0x01cfe20004000000 */
[----:B------:R-:W-:Y:S01]  /*1160*/  IMAD R14, R112, R26, RZ ;  /* 0x0000001a700e7224 */ /* 0x000fe200078e02ff */
[-C--:B------:R-:W-:Y:S02]  /*1170*/  ISETP.GE.OR P5, PT, R8, R21.reuse, P6 ;  /* 0x000000150800720c */ /* 0x080fe400037a6670 */
[-C--:B------:R-:W-:Y:S01]  /*1180*/  ISETP.GE.OR P4, PT, R29, R21.reuse, P6 ;  /* 0x000000151d00720c */ /* 0x080fe20003786670 */
[----:B------:R-:W-:Y:S01]  /*1190*/  IMAD R24, R127, R24, R2 ;  /* 0x000000187f187224 */ /* 0x000fe200078e0202 */
[----:B------:R-:W-:-:S05]  /*11a0*/  ISETP.GE.OR P3, PT, R27, R21, P6 ;  /* 0x000000151b00720c */ /* 0x000fca0003766670 */
[----:B------:R-:W-:Y:S08]  /*11b0*/  @P1 BRA `(.L_x_2271) ;  /* 0x0000000000481947 */ /* 0x000ff00003800000 */
[----:B------:R-:W-:Y:S02]  /*11c0*/  IADD3 R2, P0, R6, 0x60, RZ ;  /* 0x0000006006027810 */ /* 0x000fe40007f1e0ff */
[----:B------:R-:W-:-:S03]  /*11d0*/  ISETP.GE.AND P2, PT, R32, R0, PT ;  /* 0x000000002000720c */ /* 0x000fc60003f46270 */
[----:B------:R-:W-:Y:S01]  /*11e0*/  IMAD.X R6, RZ, RZ, R7, P0 ;  /* 0x000000ffff067224 */ /* 0x000fe200000e0607 */
[----:B------:R-:W-:Y:S01]  /*11f0*/  ISETP.GE.AND P0, PT, R20, R0, PT ;  /* 0x000000001400720c */ /* 0x000fe20003f06270 */
[----:B------:R-:W-:Y:S02]  /*1200*/  IMAD.MOV.U32 R7, RZ, RZ, R11 ;  /* 0x000000ffff077224 */ /* 0x000fe400078e000b */
[----:B------:R-:W-:Y:S02]  /*1210*/  IMAD R3, R6, R4, RZ ;  /* 0x0000000406037224 */ /* 0x000fe400078e02ff */
[----:B------:R-:W-:-:S04]  /*1220*/  IMAD.MOV.U32 R6, RZ, RZ, R16 ;  /* 0x000000ffff067224 */ /* 0x000fc800078e0010 */
[----:B------:R-:W-:-:S04]  /*1230*/  IMAD.WIDE.U32 R6, R4, R2, R6 ;  /* 0x0000000204067225 */ /* 0x000fc800078e0006 */
[----:B------:R-:W-:Y:S01]  /*1240*/  IMAD R4, R5, R2, R3 ;  /* 0x0000000205047224 */ /* 0x000fe200078e0203 */
[----:B------:R-:W-:-:S03]  /*1250*/  LEA R2, P1, R6, R12, 0x1 ;  /* 0x0000000c06027211 */ /* 0x000fc600078208ff */
[----:B------:R-:W-:-:S05]  /*1260*/  IMAD.IADD R4, R7, 0x1, R4 ;  /* 0x0000000107047824 */ /* 0x000fca00078e0204 */
[----:B------:R-:W-:Y:S02]  /*1270*/  LEA.HI.X R3, R6, R13, R4, 0x1, P1 ;  /* 0x0000000d06037211 */ /* 0x000fe400008f0c04 */
[----:B------:R-:W-:-:S03]  /*1280*/  ISETP.GE.AND P1, PT, R31, R0, PT ;  /* 0x000000001f00720c */ /* 0x000fc60003f26270 */
[----:B------:R2:W-:Y:S01]  /*1290*/  @!P0 ST.E.128 desc[UR4][R2.64], RZ ;  /* 0x000000ff02008985 */ /* 0x0005e2000c101d04 */
[----:B------:R-:W-:-:S03]  /*12a0*/  ISETP.GE.AND P0, PT, R30, R0, PT ;  /* 0x000000001e00720c */ /* 0x000fc60003f06270 */
[----:B------:R2:W-:Y:S06]  /*12b0*/  @!P2 ST.E.128 desc[UR4][R2.64+0x80], RZ ;  /* 0x000080ff0200a985 */ /* 0x0005ec000c101d04 */
[----:B------:R2:W-:Y:S04]  /*12c0*/  @!P1 ST.E.128 desc[UR4][R2.64+0x100], RZ ;  /* 0x000100ff02009985 */ /* 0x0005e8000c101d04 */
[----:B------:R2:W-:Y:S02]  /*12d0*/  @!P0 ST.E.128 desc[UR4][R2.64+0x180], RZ ;  /* 0x000180ff02008985 */ /* 0x0005e4000c101d04 */
.L_x_2271:
[----:B------:R-:W-:Y:S05]  /*12e0*/  BSYNC B0 ;  /* 0x0000000000007941 */ /* 0x000fea0003800000 */
.L_x_2270:
[----:B------:R-:W-:Y:S01]  /*12f0*/  IADD3 R9, P1, P0, R14, R22, R24 ;  /* 0x000000160e097210 */ /* 0x000fe2000783e018 */
[-C--:B------:R-:W-:Y:S01]  /*1300*/  @!P5 IMAD R0, R8, R26.reuse, RZ ;  /* 0x0000001a0800d224 */ /* 0x080fe200078e02ff */
[----:B--2---:R-:W-:Y:S01]  /*1310*/  SHF.R.S32.HI R2, RZ, 0x1f, R14 ;  /* 0x0000001fff027819 */ /* 0x004fe2000001140e */
[-C--:B------:R-:W-:Y:S01]  /*1320*/  @!P4 IMAD R3, R29, R26.reuse, RZ ;  /* 0x0000001a1d03c224 */ /* 0x080fe200078e02ff */
[----:B------:R-:W-:Y:S01]  /*1330*/  SHF.R.S32.HI R22, RZ, 0x1f, R24 ;  /* 0x0000001fff167819 */ /* 0x000fe20000011418 */
[----:B------:R-:W-:Y:S01]  /*1340*/  @!P3 IMAD R5, R27, R26, RZ ;  /* 0x0000001a1b05b224 */ /* 0x000fe200078e02ff */
[----:B------:R-:W-:Y:S02]  /*1350*/  ISETP.GE.OR P6, PT, R25, R21, P6 ;  /* 0x000000151900720c */ /* 0x000fe400037c6670 */
[----:B------:R-:W-:Y:S02]  /*1360*/  IADD3.X R22, R2, R23, R22, P1, P0 ;  /* 0x0000001702167210 */ /* 0x000fe40000fe0416 */
[----:B------:R-:W-:-:S02]  /*1370*/  @!P5 IADD3 R2, P0, R0, R9, RZ ;  /* 0x000000090002d210 */ /* 0x000fc40007f1e0ff */
[-C--:B------:R-:W-:Y:S02]  /*1380*/  @!P4 IADD3 R8, P1, R3, R9.reuse, RZ ;  /* 0x000000090308c210 */ /* 0x080fe40007f3e0ff */
[----:B------:R-:W-:Y:S02]  /*1390*/  @!P5 LEA.HI.X.SX32 R4, R0, R22, 0x1, P0 ;  /* 0x000000160004d211 */ /* 0x000fe400000f0eff */
[C---:B------:R-:W-:Y:S02]  /*13a0*/  @!P5 LEA R6, P2, R2.reuse, R18, 0x2 ;  /* 0x000000120206d211 */ /* 0x040fe400078410ff */
[----:B------:R-:W-:Y:S02]  /*13b0*/  @!P3 IADD3 R0, P0, R5, R9, RZ ;  /* 0x000000090500b210 */ /* 0x000fe40007f1e0ff */
[----:B------:R-:W-:Y:S02]  /*13c0*/  @!P4 LEA.HI.X.SX32 R10, R3, R22, 0x1, P1 ;  /* 0x00000016030ac211 */ /* 0x000fe400008f0eff */
[----:B------:R-:W-:-:S02]  /*13d0*/  @!P5 LEA.HI.X R7, R2, R19, R4, 0x2, P2 ;  /* 0x000000130207d211 */ /* 0x000fc400010f1404 */
[----:B------:R-:W-:Y:S02]  /*13e0*/  @!P4 LEA R4, P1, R8, R18, 0x2 ;  /* 0x000000120804c211 */ /* 0x000fe400078210ff */
[----:B------:R-:W-:Y:S02]  /*13f0*/  @!P3 LEA.HI.X.SX32 R3, R5, R22, 0x1, P0 ;  /* 0x000000160503b211 */ /* 0x000fe400000f0eff */
[----:B------:R-:W-:Y:S02]  /*1400*/  @!P3 LEA R2, P0, R0, R18, 0x2 ;  /* 0x000000120002b211 */ /* 0x000fe400078010ff */
[-C--:B------:R-:W-:Y:S01]  /*1410*/  @!P4 LEA.HI.X R5, R8, R19.reuse, R10, 0x2, P1 ;  /* 0x000000130805c211 */ /* 0x080fe200008f140a */
[----:B------:R-:W-:Y:S01]  /*1420*/  @!P5 IMAD.MOV.U32 R10, RZ, RZ, 0x7f800000 ;  /* 0x7f800000ff0ad424 */ /* 0x000fe200078e00ff */
[----:B------:R-:W-:Y:S01]  /*1430*/  @!P3 LEA.HI.X R3, R0, R19, R3, 0x2, P0 ;  /* 0x000000130003b211 */ /* 0x000fe200000f1403 */
[----:B------:R-:W-:Y:S02]  /*1440*/  @!P4 IMAD.MOV.U32 R8, RZ, RZ, 0x7f800000 ;  /* 0x7f800000ff08c424 */ /* 0x000fe400078e00ff */
[----:B------:R-:W-:Y:S01]  /*1450*/  @!P3 IMAD.MOV.U32 R0, RZ, RZ, 0x7f800000 ;  /* 0x7f800000ff00b424 */ /* 0x000fe200078e00ff */
[----:B------:R-:W-:Y:S04]  /*1460*/  @!P5 ST.E desc[UR4][R6.64], R10 ;  /* 0x0000000a0600d985 */ /* 0x000fe8000c101904 */
[----:B------:R-:W-:Y:S04]  /*1470*/  @!P4 ST.E desc[UR4][R4.64], R8 ;  /* 0x000000080400c985 */ /* 0x000fe8000c101904 */
[----:B------:R2:W-:Y:S02]  /*1480*/  @!P3 ST.E desc[UR4][R2.64], R0 ;  /* 0x000000000200b985 */ /* 0x0005e4000c101904 */
[----:B--2---:R-:W-:-:S02]  /*1490*/  IMAD.MOV.U32 R2, RZ, RZ, R34 ;  /* 0x000000ffff027224 */ /* 0x004fc400078e0022 */
[----:B------:R-:W-:-:S04]  /*14a0*/  IMAD.MOV.U32 R3, RZ, RZ, 0x0 ;  /* 0x00000000ff037424 */ /* 0x000fc800078e00ff */
[----:B-1----:R-:W-:Y:S05]  /*14b0*/  @P6 RET.REL.NODEC R2 `(_ZN5flash16flash_fwd_kernelI23Flash_fwd_kernel_traitsILi256ELi128ELi64ELi8ELb0ELb0EN7cutlass6half_tE19Flash_kernel_traitsILi256ELi128ELi64ELi8ES3_EELb1ELb0ELb1ELb1ELb0ELb0ELb0ELb1EEEvNS_16Flash_fwd_paramsE) ;  /* 0xffffffe802d06950 */ /* 0x002fea0003c3ffff */
[----:B------:R-:W-:-:S05]  /*14c0*/  IMAD R0, R25, R26, RZ ;  /* 0x0000001a19007224 */ /* 0x000fca00078e02ff */
[----:B------:R-:W-:-:S04]  /*14d0*/  IADD3 R3, P0, R0, R9, RZ ;  /* 0x0000000900037210 */ /* 0x000fc80007f1e0ff */
[----:B------:R-:W-:Y:S02]  /*14e0*/  LEA.HI.X.SX32 R0, R0, R22, 0x1, P0 ;  /* 0x0000001600007211 */ /* 0x000fe400000f0eff */
[----:B------:R-:W-:-:S04]  /*14f0*/  LEA R2, P0, R3, R18, 0x2 ;  /* 0x0000001203027211 */ /* 0x000fc800078010ff */
[----:B------:R-:W-:Y:S01]  /*1500*/  LEA.HI.X R3, R3, R19, R0, 0x2, P0 ;  /* 0x0000001303037211 */ /* 0x000fe200000f1400 */
[----:B------:R-:W-:-:S05]  /*1510*/  IMAD.MOV.U32 R0, RZ, RZ, 0x7f800000 ;  /* 0x7f800000ff007424 */ /* 0x000fca00078e00ff */
[----:B------:R1:W-:Y:S02]  /*1520*/  ST.E desc[UR4][R2.64], R0 ;  /* 0x0000000002007985 */ /* 0x0003e4000c101904 */
[----:B-1----:R-:W-:Y:S02]  /*1530*/  IMAD.MOV.U32 R2, RZ, RZ, R34 ;  /* 0x000000ffff027224 */ /* 0x002fe400078e0022 */
[----:B------:R-:W-:-:S04]  /*1540*/  IMAD.MOV.U32 R3, RZ, RZ, 0x0 ;  /* 0x00000000ff037424 */ /* 0x000fc800078e00ff */
[----:B------:R-:W-:Y:S05]  /*1550*/  RET.REL.NODEC R2 `(_ZN5flash16flash_fwd_kernelI23Flash_fwd_kernel_traitsILi256ELi128ELi64ELi8ELb0ELb0EN7cutlass6half_tE19Flash_kernel_traitsILi256ELi128ELi64ELi8ES3_EELb1ELb0ELb1ELb1ELb0ELb0ELb0ELb1EEEvNS_16Flash_fwd_paramsE) ;  /* 0xffffffe802a87950 */ /* 0x000fea0003c3ffff */
.L_x_2257:
[----:B------:R-:W2:Y:S01]  /*1560*/  LD.E R13, desc[UR4][R168.64+0x68] ;  /* 0x00006804a80d7980 */ /* 0x000ea2000c101900 */
[----:B------:R-:W-:-:S03]  /*1570*/  ISETP.NE.AND P1, PT, R27, -0x1, PT ;  /* 0xffffffff1b00780c */ /* 0x000fc60003f25270 */
[----:B------:R-:W3:Y:S01]  /*1580*/  LD.E.64 R234, desc[UR4][R168.64+0x38] ;  /* 0x00003804a8ea7980 */ /* 0x000ee2000c101b00 */
[----:B------:R-:W-:-:S03]  /*1590*/  ISETP.NE.AND P0, PT, R33, -0x1, PT ;  /* 0xffffffff2100780c */ /* 0x000fc60003f05270 */
[----:B------:R-:W4:Y:S04]  /*15a0*/  LD.E.64 R8, desc[UR4][R168.64+0x30] ;  /* 0x00003004a8087980 */ /* 0x000f28000c101b00 */
[----:B------:R-:W4:Y:S04]  /*15b0*/  LD.E.64 R18, desc[UR4][R168.64+0x48] ;  /* 0x00004804a8127980 */ /* 0x000f28000c101b00 */
[----:B------:R-:W4:Y:S04]  /*15c0*/  @!P1 LD.E.64 R6, desc[UR4][R168.64+0x20] ;  /* 0x00002004a8069980 */ /* 0x000f28000c101b00 */
[----:B------:R-:W4:Y:S01]  /*15d0*/  @!P0 LD.E.64 R10, desc[UR4][R168.64+0x18] ;  /* 0x00001804a80a8980 */ /* 0x000f22000c101b00 */
[----:B------:R-:W-:-:S02]  /*15e0*/  LEA.HI R5, R28, R107, RZ, 0x3 ;  /* 0x0000006b1c057211 */ /* 0x000fc400078f18ff */
[----:B------:R-:W-:Y:S01]  /*15f0*/  IABS R20, R127 ;  /* 0x0000007f00147213 */ /* 0x000fe20000000000 */
[----:B------:R1:W5:Y:S01]  /*1600*/  LD.E.64 R24, desc[UR4][R168.64+0x50] ;  /* 0x00005004a8187980 */ /* 0x000362000c101b00 */
[----:B------:R-:W-:Y:S02]  /*1610*/  SHF.R.S32.HI R38, RZ, 0x3, R5 ;  /* 0x00000003ff267819 */ /* 0x000fe40000011405 */
[----:B------:R-:W-:Y:S01]  /*1620*/  LOP3.LUT R5, R5, 0xfffffff8, RZ, 0xc0, !PT ;  /* 0xfffffff805057812 */ /* 0x000fe200078ec0ff */
[----:B------:R1:W5:Y:S04]  /*1630*/  LD.E R104, desc[UR4][R168.64+0x60] ;  /* 0x00006004a8687980 */ /* 0x000368000c101900 */
[----:B------:R-:W-:Y:S01]  /*1640*/  IMAD.IADD R34, R107, 0x1, -R5 ;  /* 0x000000016b227824 */ /* 0x000fe200078e0a05 */
[----:B------:R-:W-:Y:S01]  /*1650*/  LEA.HI R15, R28, R107, RZ, 0x6 ;  /* 0x0000006b1c0f7211 */ /* 0x000fe200078f30ff */
[----:B------:R1:W5:Y:S03]  /*1660*/  LD.E R106, desc[UR4][R168.64+0xc4] ;  /* 0x0000c404a86a7980 */ /* 0x000366000c101900 */
[----:B------:R-:W-:-:S02]  /*1670*/  SHF.L.U32 R244, R34, 0x3, RZ ;  /* 0x0000000322f47819 */ /* 0x000fc400000006ff */
[----:B------:R-:W-:Y:S01]  /*1680*/  IADD3 R22, -R112, R125, RZ ;  /* 0x0000007d70167210 */ /* 0x000fe20007ffe1ff */
[----:B------:R-:W-:Y:S01]  /*1690*/  IMAD.SHL.U32 R15, R15, 0x8, RZ ;  /* 0x000000080f0f7824 */ /* 0x000fe200078e00ff */
[----:B------:R-:W-:Y:S01]  /*16a0*/  SHF.R.S32.HI R36, RZ, 0x1f, R244 ;  /* 0x0000001fff247819 */ /* 0x000fe200000114f4 */
[----:B------:R1:W5:Y:S01]  /*16b0*/  LD.E R119, desc[UR4][R168.64+0xc8] ;  /* 0x0000c804a8777980 */ /* 0x000362000c101900 */
[----:B------:R-:W-:-:S03]  /*16c0*/  SHF.R.S32.HI R29, RZ, 0x1f, R127 ;  /* 0x0000001fff1d7819 */ /* 0x000fc6000001147f */
[----:B------:R1:W5:Y:S04]  /*16d0*/  LD.E R229, desc[UR4][R168.64+0xc0] ;  /* 0x0000c004a8e57980 */ /* 0x000368000c101900 */
[----:B------:R1:W5:Y:S04]  /*16e0*/  LD.E.64 R236, desc[UR4][R168.64+0x40] ;  /* 0x00004004a8ec7980 */ /* 0x000368000c101b00 */
[----:B------:R1:W5:Y:S04]  /*16f0*/  LD.E.64 R246, desc[UR4][R168.64+0x8] ;  /* 0x00000804a8f67980 */ /* 0x000368000c101b00 */
[----:B------:R1:W5:Y:S04]  /*1700*/  LD.E.64 R248, desc[UR4][R168.64+0x10] ;  /* 0x00001004a8f87980 */ /* 0x000368000c101b00 */
[----:B------:R1:W5:Y:S04]  /*1710*/  LD.E.64 R102, desc[UR4][R168.64+0x98] ;  /* 0x00009804a8667980 */ /* 0x000368000c101b00 */
[----:B------:R1:W5:Y:S01]  /*1720*/  @!P1 LD.E.64 R30, desc[UR4][R168.64+0x28] ;  /* 0x00002804a81e9980 */ /* 0x000362000c101b00 */
[----:B--2---:R-:W-:-:S04]  /*1730*/  IABS R4, R13 ;  /* 0x0000000d00047213 */ /* 0x004fc80000000000 */
[----:B------:R-:W2:Y:S08]  /*1740*/  I2F.RP R2, R4 ;  /* 0x0000000400027306 */ /* 0x000eb00000209400 */
[----:B--2---:R-:W2:Y:S02]  /*1750*/  MUFU.RCP R2, R2 ;  /* 0x0000000200027308 */ /* 0x004ea40000001000 */
[----:B--2---:R-:W-:-:S06]  /*1760*/  VIADD R2, R2, 0xffffffe ;  /* 0x0ffffffe02027836 */ /* 0x004fcc0000000000 */
[----:B------:R-:W2:Y:S01]  /*1770*/  F2I.FTZ.U32.TRUNC.NTZ R3, R2 ;  /* 0x0000000200037305 */ /* 0x000ea2000021f000 */
[----:B------:R-:W-:Y:S01]  /*1780*/  IABS R5, R13 ;  /* 0x0000000d00057213 */ /* 0x000fe20000000000 */
[----:B--2---:R-:W-:Y:S01]  /*1790*/  IMAD.MOV R0, RZ, RZ, -R3 ;  /* 0x000000ffff007224 */ /* 0x004fe200078e0a03 */
[----:B------:R-:W-:-:S03]  /*17a0*/  MOV R2, RZ ;  /* 0x000000ff00027202 */ /* 0x000fc60000000f00 */
[----:B------:R-:W-:-:S04]  /*17b0*/  IMAD R0, R0, R4, RZ ;  /* 0x0000000400007224 */ /* 0x000fc800078e02ff */
[----:B------:R-:W-:-:S04]  /*17c0*/  IMAD.HI.U32 R14, R3, R0, R2 ;  /* 0x00000000030e7227 */ /* 0x000fc800078e0002 */
[----:B------:R-:W-:-:S05]  /*17d0*/  IMAD.SHL.U32 R0, R38, 0x40, RZ ;  /* 0x0000004026007824 */ /* 0x000fca00078e00ff */
[----:B------:R-:W-:Y:S01]  /*17e0*/  LOP3.LUT R2, R0, 0x1c0, RZ, 0xc0, !PT ;  /* 0x000001c000027812 */ /* 0x000fe200078ec0ff */
[----:B------:R-:W-:-:S04]  /*17f0*/  IMAD.MOV R0, RZ, RZ, -R5 ;  /* 0x000000ffff007224 */ /* 0x000fc800078e0a05 */
[----:B------:R-:W-:Y:S02]  /*1800*/  IMAD.MOV.U32 R12, RZ, RZ, R0 ;  /* 0x000000ffff0c7224 */ /* 0x000fe400078e0000 */
[----:B------:R-:W-:Y:S01]  /*1810*/  IMAD.HI.U32 R0, R14, R20, RZ ;  /* 0x000000140e007227 */ /* 0x000fe200078e00ff */
[----:B------:R-:W-:Y:S02]  /*1820*/  @!P1 SHF.R.S32.HI R3, RZ, 0x1f, R23 ;  /* 0x0000001fff039819 */ /* 0x000fe40000011417 */
[----:B------:R-:W-:Y:S01]  /*1830*/  LOP3.LUT R5, R2, 0x38, R244, 0xf8, !PT ;  /* 0x0000003802057812 */ /* 0x000fe200078ef8f4 */
[----:B------:R-:W-:Y:S01]  /*1840*/  IMAD R12, R0, R12, R20 ;  /* 0x0000000c000c7224 */ /* 0x000fe200078e0214 */
[----:B------:R-:W-:Y:S01]  /*1850*/  SHF.R.U32.HI R17, RZ, 0x3, R2 ;  /* 0x00000003ff117819 */ /* 0x000fe20000011602 */
[----:B---3--:R-:W-:Y:S02]  /*1860*/  @!P1 IMAD R2, R235, R23, RZ ;  /* 0x00000017eb029224 */ /* 0x008fe400078e02ff */
[----:B------:R-:W-:Y:S01]  /*1870*/  VIADD R14, R38, 0x40 ;  /* 0x00000040260e7836 */ /* 0x000fe20000000000 */
[----:B------:R-:W-:Y:S01]  /*1880*/  ISETP.GT.U32.AND P5, PT, R4, R12, PT ;  /* 0x0000000c0400720c */ /* 0x000fe20003fa4070 */
[----:B------:R-:W-:-:S02]  /*1890*/  @!P1 IMAD R16, R234, R3, R2 ;  /* 0x00000003ea109224 */ /* 0x000fc400078e0202 */
[----:B------:R-:W-:Y:S01]  /*18a0*/  @!P1 IMAD.WIDE.U32 R2, R234, R23, RZ ;  /* 0x00000017ea029225 */ /* 0x000fe200078e00ff */
[----:B------:R-:W-:Y:S02]  /*18b0*/  ISETP.GE.AND P3, PT, R14, R22, PT ;  /* 0x000000160e00720c */ /* 0x000fe40003f66270 */
[----:B------:R-:W-:Y:S01]  /*18c0*/  @P1 IADD3 R14, R23, R27, RZ ;  /* 0x0000001b170e1210 */ /* 0x000fe20007ffe0ff */
[----:B------:R-:W-:Y:S01]  /*18d0*/  @!P1 IMAD.IADD R3, R3, 0x1, R16 ;  /* 0x0000000103039824 */ /* 0x000fe200078e0210 */
[----:B------:R-:W-:Y:S01]  /*18e0*/  LOP3.LUT R17, R5, R17, RZ, 0x3c, !PT ;  /* 0x0000001105117212 */ /* 0x000fe200078e3cff */
[----:B----4-:R-:W-:Y:S01]  /*18f0*/  @!P1 IMAD R7, R7, R126, RZ ;  /* 0x0000007e07079224 */ /* 0x010fe200078e02ff */
[----:B------:R-:W-:Y:S01]  /*1900*/  @!P1 SHF.R.S32.HI R16, RZ, 0x1f, R126 ;  /* 0x0000001fff109819 */ /* 0x000fe2000001147e */
[-C--:B------:R-:W-:Y:S01]  /*1910*/  @P1 IMAD R20, R235, R14.reuse, RZ ;  /* 0x0000000eeb141224 */ /* 0x080fe200078e02ff */
[----:B------:R-:W-:Y:S01]  /*1920*/  LOP3.LUT R224, R17, 0xfffffe00, R15, 0xf8, !PT ;  /* 0xfffffe0011e07812 */ /* 0x000fe200078ef80f */
[----:B------:R-:W-:-:S04]  /*1930*/  @P1 IMAD.WIDE.U32 R14, R234, R14, RZ ;  /* 0x0000000eea0e1225 */ /* 0x000fc800078e00ff */
[----:B------:R-:W-:Y:S02]  /*1940*/  @!P1 IMAD R7, R6, R16, R7 ;  /* 0x0000001006079224 */ /* 0x000fe400078e0207 */
[----:B------:R-:W-:Y:S01]  /*1950*/  @!P1 IMAD.WIDE.U32 R16, R126, R6, R2 ;  /* 0x000000067e109225 */ /* 0x000fe200078e0002 */
[----:B------:R-:W-:-:S03]  /*1960*/  @P1 IADD3 R35, R15, R20, RZ ;  /* 0x000000140f231210 */ /* 0x000fc60007ffe0ff */
[----:B------:R-:W-:Y:S02]  /*1970*/  @!P5 IMAD.IADD R12, R12, 0x1, -R4 ;  /* 0x000000010c0cd824 */ /* 0x000fe400078e0a04 */
[----:B------:R-:W-:Y:S01]  /*1980*/  @!P1 IMAD.IADD R35, R17, 0x1, R7 ;  /* 0x0000000111239824 */ /* 0x000fe200078e0207 */
[----:B------:R-:W-:Y:S01]  /*1990*/  @!P0 SHF.R.S32.HI R7, RZ, 0x1f, R126 ;  /* 0x0000001fff078819 */ /* 0x000fe2000001147e */
[----:B------:R-:W-:Y:S01]  /*19a0*/  @!P0 IMAD R6, R11, R126, RZ ;  /* 0x0000007e0b068224 */ /* 0x000fe200078e02ff */
[----:B------:R-:W-:Y:S02]  /*19b0*/  ISETP.GE.U32.AND P2, PT, R12, R4, PT ;  /* 0x000000040c00720c */ /* 0x000fe40003f46070 */
[----:B------:R-:W-:Y:S01]  /*19c0*/  LOP3.LUT R2, R127, R13, RZ, 0x3c, !PT ;  /* 0x0000000d7f027212 */ /* 0x000fe200078e3cff */
[C---:B------:R-:W-:Y:S02]  /*19d0*/  @!P0 IMAD R6, R10.reuse, R7, R6 ;  /* 0x000000070a068224 */ /* 0x040fe400078e0206 */
[----:B------:R-:W-:Y:S01]  /*19e0*/  @!P0 IMAD.WIDE.U32 R10, R10, R126, RZ ;  /* 0x0000007e0a0a8225 */ /* 0x000fe200078e00ff */
[----:B------:R-:W-:-:S02]  /*19f0*/  ISETP.GE.AND P4, PT, R2, RZ, PT ;  /* 0x000000ff0200720c */ /* 0x000fc40003f86270 */
[----:B------:R-:W-:Y:S01]  /*1a00*/  @!P5 IADD3 R0, R0, 0x1, RZ ;  /* 0x000000010000d810 */ /* 0x000fe20007ffe0ff */
[----:B------:R-:W-:Y:S01]  /*1a10*/  @P0 IMAD.WIDE.U32 R2, R8, R33, RZ ;  /* 0x0000002108020225 */ /* 0x000fe200078e00ff */
[----:B------:R-:W-:-:S03]  /*1a20*/  @!P0 MOV R2, R10 ;  /* 0x0000000a00028202 */ /* 0x000fc60000000f00 */
[----:B------:R-:W-:Y:S02]  /*1a30*/  @P0 IMAD R4, R9, R33, RZ ;  /* 0x0000002109040224 */ /* 0x000fe400078e02ff */
[----:B------:R-:W-:Y:S01]  /*1a40*/  @P2 VIADD R0, R0, 0x1 ;  /* 0x0000000100002836 */ /* 0x000fe20000000000 */
[----:B------:R1:W5:Y:S01]  /*1a50*/  LD.E.64 R32, desc[UR4][R168.64+0x58] ;  /* 0x00005804a8207980 */ /* 0x000362000c101b00 */
[----:B------:R-:W-:Y:S01]  /*1a60*/  @P0 IMAD.IADD R3, R3, 0x1, R4 ;  /* 0x0000000103030824 */ /* 0x000fe200078e0204 */
[----:B------:R-:W-:Y:S01]  /*1a70*/  IADD3 R2, P2, R244, R2, RZ ;  /* 0x00000002f4027210 */ /* 0x000fe20007f5e0ff */
[----:B------:R-:W-:Y:S02]  /*1a80*/  @!P0 IMAD.IADD R3, R11, 0x1, R6 ;  /* 0x000000010b038824 */ /* 0x000fe400078e0206 */
[----:B------:R-:W-:-:S03]  /*1a90*/  IMAD R12, R19, R127, RZ ;  /* 0x0000007f130c7224 */ /* 0x000fc600078e02ff */
[----:B------:R-:W-:Y:S01]  /*1aa0*/  IADD3.X R3, R36, R3, RZ, P2, !PT ;  /* 0x0000000324037210 */ /* 0x000fe200017fe4ff */
[----:B------:R-:W-:Y:S02]  /*1ab0*/  IMAD R12, R18, R29, R12 ;  /* 0x0000001d120c7224 */ /* 0x000fe400078e020c */
[----:B------:R-:W-:-:S03]  /*1ac0*/  IMAD.WIDE.U32 R18, R127, R18, R2 ;  /* 0x000000127f127225 */ /* 0x000fc600078e0002 */
[----:B------:R1:W5:Y:S01]  /*1ad0*/  LD.E.64 R2, desc[UR4][R168.64] ;  /* 0x00000004a8027980 */ /* 0x000362000c101b00 */
[----:B------:R-:W2:Y:S01]  /*1ae0*/  S2R R21, SR_CgaCtaId ;  /* 0x0000000000157919 */ /* 0x000ea20000008800 */
[----:B------:R-:W-:Y:S01]  /*1af0*/  @P1 IMAD.MOV.U32 R37, RZ, RZ, R14 ;  /* 0x000000ffff251224 */ /* 0x000fe200078e000e */
[----:B------:R-:W-:Y:S01]  /*1b00*/  SHF.R.S32.HI R39, RZ, 0x1f, R38 ;  /* 0x0000001fff277819 */ /* 0x000fe20000011426 */
[----:B------:R-:W-:Y:S01]  /*1b10*/  @!P1 IMAD.MOV.U32 R37, RZ, RZ, R16 ;  /* 0x000000ffff259224 */ /* 0x000fe200078e0010 */
[----:B------:R1:W-:Y:S01]  /*1b20*/  STL [R1+0x8c], R244 ;  /* 0x00008cf401007387 */ /* 0x0003e20000100800 */
[C---:B------:R-:W-:Y:S01]  /*1b30*/  VIADD R117, R244.reuse, 0x40 ;  /* 0x00000040f4757836 */ /* 0x040fe20000000000 */
[----:B------:R-:W-:Y:S01]  /*1b40*/  IADD3 R116, R244, 0x80, RZ ;  /* 0x00000080f4747810 */ /* 0x000fe20007ffe0ff */
[----:B------:R-:W-:Y:S01]  /*1b50*/  IMAD.WIDE R40, R124, 0x80, R38 ;  /* 0x000000807c287825 */ /* 0x000fe200078e0226 */
[----:B------:R1:W-:Y:S03]  /*1b60*/  STL [R1+0x148], R35 ;  /* 0x0001482301007387 */ /* 0x0003e60000100800 */
[----:B------:R-:W-:Y:S01]  /*1b70*/  VIADD R113, R244, 0xc0 ;  /* 0x000000c0f4717836 */ /* 0x000fe20000000000 */
[----:B------:R1:W-:Y:S04]  /*1b80*/  STL [R1+0x144], R37 ;  /* 0x0001442501007387 */ /* 0x0003e80000100800 */
[----:B------:R1:W-:Y:S04]  /*1b90*/  STL.64 [R1+0x90], R38 ;  /* 0x0000902601007387 */ /* 0x0003e80000100a00 */
[----:B------:R1:W-:Y:S04]  /*1ba0*/  STL [R1+0xac], R117 ;  /* 0x0000ac7501007387 */ /* 0x0003e80000100800 */
[----:B------:R1:W-:Y:S04]  /*1bb0*/  STL [R1+0xa8], R116 ;  /* 0x0000a87401007387 */ /* 0x0003e80000100800 */
[----:B------:R1:W-:Y:S04]  /*1bc0*/  STL.64 [R1+0x120], R40 ;  /* 0x0001202801007387 */ /* 0x0003e80000100a00 */
[----:B------:R1:W-:Y:S01]  /*1bd0*/  STL [R1+0xb0], R113 ;  /* 0x0000b07101007387 */ /* 0x0003e20000100800 */
[----:B------:R-:W-:-:S02]  /*1be0*/  ISETP.GE.AND P2, PT, R38, R22, PT ;  /* 0x000000162600720c */ /* 0x000fc40003f46270 */
[----:B------:R-:W-:Y:S01]  /*1bf0*/  ISETP.NE.AND P5, PT, R13, RZ, PT ;  /* 0x000000ff0d00720c */ /* 0x000fe20003fa5270 */
[--C-:B------:R-:W-:Y:S01]  /*1c00*/  @P0 IMAD.MOV.U32 R7, RZ, RZ, R9.reuse ;  /* 0x000000ffff070224 */ /* 0x100fe200078e0009 */
[----:B------:R-:W-:Y:S01]  /*1c10*/  MOV R5, 0x400 ;  /* 0x0000040000057802 */ /* 0x000fe20000000f00 */
[----:B------:R-:W-:Y:S01]  /*1c20*/  IMAD.MOV.U32 R26, RZ, RZ, R0 ;  /* 0x000000ffff1a7224 */ /* 0x000fe200078e0000 */
[-C--:B------:R-:W-:Y:S01]  /*1c30*/  @P0 MOV R6, R8.reuse ;  /* 0x0000000800060202 */ /* 0x080fe20000000f00 */
[----:B------:R-:W-:Y:S01]  /*1c40*/  @!P0 IMAD.MOV.U32 R7, RZ, RZ, R9 ;  /* 0x000000ffff078224 */ /* 0x000fe200078e0009 */
[----:B------:R-:W-:Y:S02]  /*1c50*/  @!P0 MOV R6, R8 ;  /* 0x0000000800068202 */ /* 0x000fe40000000f00 */
[----:B------:R-:W-:Y:S01]  /*1c60*/  IADD3 R20, P0, R244, R37, RZ ;  /* 0x00000025f4147210 */ /* 0x000fe20007f1e0ff */
[----:B------:R-:W-:Y:S01]  /*1c70*/  BSSY B0, `(.L_x_2272) ;  /* 0x000002f000007945 */ /* 0x000fe20003800000 */
[----:B--2---:R-:W-:Y:S01]  /*1c80*/  LEA R5, R21, R5, 0x18 ;  /* 0x0000000515057211 */ /* 0x004fe200078ec0ff */
[----:B------:R-:W-:Y:S01]  /*1c90*/  @!P4 IMAD.MOV R26, RZ, RZ, -R26 ;  /* 0x000000ffff1ac224 */ /* 0x000fe200078e0a1a */
[----:B------:R-:W-:Y:S01]  /*1ca0*/  IADD3 R4, R38, 0x60, RZ ;  /* 0x0000006026047810 */ /* 0x000fe20007ffe0ff */
[----:B------:R-:W-:Y:S01]  /*1cb0*/  IMAD.X R21, R36, 0x1, R35, P0 ;  /* 0x0000000124157824 */ /* 0x000fe200000e0623 */
[----:B------:R-:W-:-:S02]  /*1cc0*/  @!P5 LOP3.LUT R26, RZ, R13, RZ, 0x33, !PT ;  /* 0x0000000dff1ad212 */ /* 0x000fc400078e33ff */
[----:B------:R-:W-:Y:S02]  /*1cd0*/  LEA R224, R224, R5, 0x1 ;  /* 0x00000005e0e07211 */ /* 0x000fe400078e08ff */
[----:B------:R-:W-:Y:S01]  /*1ce0*/  IADD3 R13, R19, R12, RZ ;  /* 0x0000000c130d7210 */ /* 0x000fe20007ffe0ff */
[----:B------:R-:W-:Y:S06]  /*1cf0*/  @P2 BRA `(.L_x_2273) ;  /* 0x0000000000982947 */ /* 0x000fec0003800000 */
[-C--:B-----5:R-:W-:Y:S01]  /*1d00*/  ISETP.GE.AND P5, PT, R117, R229.reuse, PT ;  /* 0x000000e57500720c */ /* 0x0a0fe20003fa6270 */
[-C--:B------:R-:W-:Y:S01]  /*1d10*/  IMAD R0, R41, R6.reuse, RZ ;  /* 0x0000000629007224 */ /* 0x080fe200078e02ff */
[-C--:B------:R-:W-:Y:S01]  /*1d20*/  ISETP.GE.AND P6, PT, R244, R229.reuse, PT ;  /* 0x000000e5f400720c */ /* 0x080fe20003fc6270 */
[----:B------:R-:W-:Y:S01]  /*1d30*/  IMAD.MOV.U32 R12, RZ, RZ, R18 ;  /* 0x000000ffff0c7224 */ /* 0x000fe200078e0012 */
[----:B------:R-:W-:Y:S01]  /*1d40*/  ISETP.GE.AND P4, PT, R116, R229, PT ;  /* 0x000000e57400720c */ /* 0x000fe20003f86270 */
[C---:B------:R-:W-:Y:S02]  /*1d50*/  IMAD R0, R40.reuse, R7, R0 ;  /* 0x0000000728007224 */ /* 0x040fe400078e0200 */
[----:B------:R-:W-:-:S04]  /*1d60*/  IMAD.WIDE.U32 R10, R40, R6, R12 ;  /* 0x00000006280a7225 */ /* 0x000fc800078e000c */
[----:B------:R-:W-:Y:S02]  /*1d70*/  IMAD.IADD R0, R11, 0x1, R0 ;  /* 0x000000010b007824 */ /* 0x000fe400078e0200 */
[CC--:B------:R-:W-:Y:S02]  /*1d80*/  @!P5 LEA R14, P2, R10.reuse, R2.reuse, 0x1 ;  /* 0x000000020a0ed211 */ /* 0x0c0fe400078408ff */
[C---:B------:R-:W-:Y:S01]  /*1d90*/  @!P6 LEA R16, P0, R10.reuse, R2, 0x1 ;  /* 0x000000020a10e211 */ /* 0x040fe200078008ff */
[----:B------:R2:W-:Y:S01]  /*1da0*/  @P6 STS.128 [R224], RZ ;  /* 0x000000ffe0006388 */ /* 0x0005e20000000c00 */
[C-C-:B------:R-:W-:Y:S02]  /*1db0*/  @!P5 LEA.HI.X R15, R10.reuse, R3, R0.reuse, 0x1, P2 ;  /* 0x000000030a0fd211 */ /* 0x140fe400010f0c00 */
[----:B------:R-:W-:Y:S02]  /*1dc0*/  ISETP.GE.AND P2, PT, R113, R229, PT ;  /* 0x000000e57100720c */ /* 0x000fe40003f46270 */
[----:B------:R-:W-:-:S02]  /*1dd0*/  @!P6 LEA.HI.X R17, R10, R3, R0, 0x1, P0 ;  /* 0x000000030a11e211 */ /* 0x000fc400000f0c00 */
[----:B------:R-:W-:-:S03]  /*1de0*/  @!P4 LEA R8, P0, R10, R2, 0x1 ;  /* 0x000000020a08c211 */ /* 0x000fc600078008ff */
        /* <DEDUP_REMOVED lines=17> */
[----:B--2---:R-:W-:-:S04]  /*1f00*/  LEA R8, P0, R10, R2, 0x1 ;  /* 0x000000020a087211 */ /* 0x004fc800078008ff */
[----:B------:R-:W-:-:S05]  /*1f10*/  LEA.HI.X R9, R10, R3, R0, 0x1, P0 ;  /* 0x000000030a097211 */ /* 0x000fca00000f0c00 */
[----:B------:R-:W-:Y:S01]  /*1f20*/  @!PT LDS RZ, [RZ] ;  /* 0x00000000fffff984 */ /* 0x000fe20000000800 */
[----:B------:R-:W-:Y:S01]  /*1f30*/  @!PT LDS RZ, [RZ] ;  /* 0x00000000fffff984 */ /* 0x000fe20000000800 */
[----:B------:R-:W-:Y:S01]  /*1f40*/  @!PT LDS RZ, [RZ] ;  /* 0x00000000fffff984 */ /* 0x000fe20000000800 */
[----:B------:R3:W-:Y:S04]  /*1f50*/  LDGSTS.E.BYPASS.LTC128B.128 [R224+0xc000], desc[UR4][R8.64+0x180] ;  /* 0x0c00018008e07fae */ /* 0x0007e8000b901d44 */
.L_x_2273:
[----:B------:R-:W-:Y:S05]  /*1f60*/  BSYNC B0 ;  /* 0x0000000000007941 */ /* 0x000fea0003800000 */
.L_x_2272:
[----:B-1----:R-:W-:Y:S01]  /*1f70*/  SHF.R.S32.HI R35, RZ, 0x1f, R26 ;  /* 0x0000001fff237819 */ /* 0x002fe2000001141a */
[----:B-----5:R-:W-:Y:S01]  /*1f80*/  IMAD R0, R25, R26, RZ ;  /* 0x0000001a19007224 */ /* 0x020fe200078e02ff */
[----:B------:R-:W-:Y:S01]  /*1f90*/  ISETP.GE.AND P4, PT, R4, R22, PT ;  /* 0x000000160400720c */ /* 0x000fe20003f86270 */
[-C--:B------:R-:W-:Y:S01]  /*1fa0*/  IMAD R4, R235, R38.reuse, RZ ;  /* 0x00000026eb047224 */ /* 0x080fe200078e02ff */
[----:B------:R-:W-:Y:S01]  /*1fb0*/  IADD3 R97, R118, -0x1, RZ ;  /* 0xffffffff76617810 */ /* 0x000fe20007ffe0ff */
[----:B--23--:R-:W-:Y:S01]  /*1fc0*/  IMAD.WIDE.U32 R8, R234, R38, R20 ;  /* 0x00000026ea087225 */ /* 0x00cfe200078e0014 */
[----:B------:R-:W-:Y:S01]  /*1fd0*/  IADD3 R21, R38, 0x20, RZ ;  /* 0x0000002026157810 */ /* 0x000fe20007ffe0ff */
[----:B------:R-:W-:Y:S01]  /*1fe0*/  BSSY B0, `(.L_x_2274) ;  /* 0x000003e000007945 */ /* 0x000fe20003800000 */
[----:B------:R-:W-:Y:S01]  /*1ff0*/  SHF.L.U64.HI R111, R234, 0x6, R235 ;  /* 0x00000006ea6f7819 */ /* 0x000fe200000102eb */
[----:B------:R-:W-:Y:S01]  /*2000*/  IMAD.WIDE.U32 R10, R24, R26, RZ ;  /* 0x0000001a180a7225 */ /* 0x000fe200078e00ff */
[----:B------:R-:W-:-:S02]  /*2010*/  ISETP.GE.AND P0, PT, R21, R22, PT ;  /* 0x000000161500720c */ /* 0x000fc40003f06270 */
[----:B------:R-:W-:Y:S01]  /*2020*/  SHF.R.S32.HI R25, RZ, 0x1f, R97 ;  /* 0x0000001fff197819 */ /* 0x000fe20000011461 */
[----:B------:R-:W-:Y:S01]  /*2030*/  IMAD R0, R24, R35, R0 ;  /* 0x0000002318007224 */ /* 0x000fe200078e0200 */
[----:B------:R-:W-:Y:S01]  /*2040*/  IADD3 R114, P2, R8, R10, RZ ;  /* 0x0000000a08727210 */ /* 0x000fe20007f5e0ff */
[C---:B------:R-:W-:Y:S01]  /*2050*/  IMAD R4, R234.reuse, R39, R4 ;  /* 0x00000027ea047224 */ /* 0x040fe200078e0204 */
[----:B------:R1:W-:Y:S01]  /*2060*/  STL.64 [R1+0x138], R10 ;  /* 0x0001380a01007387 */ /* 0x0003e20000100a00 */
[----:B------:R-:W-:Y:S01]  /*2070*/  IMAD R20, R97, -0x40, R96 ;  /* 0xffffffc061147824 */ /* 0x000fe200078e0260 */
[----:B------:R-:W-:Y:S02]  /*2080*/  IADD3 R0, R11, R0, RZ ;  /* 0x000000000b007210 */ /* 0x000fe40007ffe0ff */
[----:B------:R-:W-:Y:S02]  /*2090*/  SHF.L.U32 R110, R234, 0x6, RZ ;  /* 0x00000006ea6e7819 */ /* 0x000fe400000006ff */
[----:B------:R-:W-:Y:S01]  /*20a0*/  IADD3.X R115, R0, R9, R4, P2, !PT ;  /* 0x0000000900737210 */ /* 0x000fe200017fe404 */
[----:B------:R2:W-:Y:S01]  /*20b0*/  STL [R1+0x150], R0 ;  /* 0x0001500001007387 */ /* 0x0005e20000100800 */
[----:B------:R-:W-:-:S02]  /*20c0*/  ISETP.GE.AND P5, PT, R38, R20, PT ;  /* 0x000000142600720c */ /* 0x000fc40003fa6270 */
[----:B------:R-:W-:Y:S01]  /*20d0*/  ISETP.GE.AND P6, PT, R21, R20, PT ;  /* 0x000000141500720c */ /* 0x000fe20003fc6270 */
[----:B------:R3:W-:Y:S01]  /*20e0*/  STL.64 [R1+0xe8], R114 ;  /* 0x0000e87201007387 */ /* 0x0007e20000100a00 */
[----:B-1----:R-:W-:-:S04]  /*20f0*/  IMAD.WIDE.U32 R10, R97, R110, R114 ;  /* 0x0000006e610a7225 */ /* 0x002fc800078e0072 */
[----:B--2---:R-:W-:-:S04]  /*2100*/  IMAD R0, R111, R97, RZ ;  /* 0x000000616f007224 */ /* 0x004fc800078e02ff */
[----:B------:R-:W-:Y:S01]  /*2110*/  IMAD R22, R25, R110, R0 ;  /* 0x0000006e19167224 */ /* 0x000fe200078e0200 */
[----:B------:R-:W-:Y:S06]  /*2120*/  @P0 BRA `(.L_x_2275) ;  /* 0x0000000000a40947 */ /* 0x000fec0003800000 */
[----:B------:R-:W-:Y:S01]  /*2130*/  IADD3 R0, P0, R40, 0x20, RZ ;  /* 0x0000002028007810 */ /* 0x000fe20007f1e0ff */
[----:B------:R-:W-:Y:S01]  /*2140*/  IMAD.MOV.U32 R8, RZ, RZ, R18 ;  /* 0x000000ffff087224 */ /* 0x000fe200078e0012 */
[----:B------:R-:W-:Y:S01]  /*2150*/  ISETP.GE.AND P2, PT, R244, R229, PT ;  /* 0x000000e5f400720c */ /* 0x000fe20003f46270 */
[----:B------:R-:W-:Y:S02]  /*2160*/  IMAD.MOV.U32 R9, RZ, RZ, R13 ;  /* 0x000000ffff097224 */ /* 0x000fe400078e000d */
[----:B------:R-:W-:Y:S02]  /*2170*/  IMAD.X R4, RZ, RZ, R41, P0 ;  /* 0x000000ffff047224 */ /* 0x000fe400000e0629 */
[----:B------:R-:W-:-:S04]  /*2180*/  IMAD.WIDE.U32 R8, R6, R0, R8 ;  /* 0x0000000006087225 */ /* 0x000fc800078e0008 */
[----:B------:R-:W-:-:S04]  /*2190*/  IMAD R4, R4, R6, RZ ;  /* 0x0000000604047224 */ /* 0x000fc800078e02ff */
[----:B------:R-:W-:Y:S01]  /*21a0*/  IMAD R0, R7, R0, R4 ;  /* 0x0000000007007224 */ /* 0x000fe200078e0204 */
[----:B------:R-:W-:Y:S01]  /*21b0*/  @!P2 LEA R14, P0, R8, R2, 0x1 ;  /* 0x00000002080ea211 */ /* 0x000fe200078008ff */
[----:B------:R1:W-:Y:S02]  /*21c0*/  @P2 STS.128 [R224+0x1000], RZ ;  /* 0x001000ffe0002388 */ /* 0x0003e40000000c00 */
[----:B------:R-:W-:-:S05]  /*21d0*/  IMAD.IADD R0, R9, 0x1, R0 ;  /* 0x0000000109007824 */ /* 0x000fca00078e0200 */
[----:B------:R-:W-:Y:S02]  /*21e0*/  @!P2 LEA.HI.X R15, R8, R3, R0, 0x1, P0 ;  /* 0x00000003080fa211 */ /* 0x000fe400000f0c00 */
[----:B------:R-:W-:-:S03]  /*21f0*/  ISETP.GE.AND P0, PT, R117, R229, PT ;  /* 0x000000e57500720c */ /* 0x000fc60003f06270 */
[----:B------:R-:W-:Y:S01]  /*2200*/  @!PT LDS RZ, [RZ] ;  /* 0x00000000fffff984 */ /* 0x000fe20000000800 */
[----:B------:R-:W-:Y:S01]  /*2210*/  @!PT LDS RZ, [RZ] ;  /* 0x00000000fffff984 */ /* 0x000fe20000000800 */
[----:B------:R-:W-:Y:S01]  /*2220*/  @!PT LDS RZ, [RZ] ;  /* 0x00000000fffff984 */ /* 0x000fe20000000800 */
[----:B------:R2:W-:Y:S10]  /*2230*/  @!P2 LDGSTS.E.BYPASS.LTC128B.128 [R224+0x1000], desc[UR4][R14.64] ;  /* 0x010000000ee0afae */ /* 0x0005f4000b901d44 */
[----:B------:R1:W-:Y:S01]  /*2240*/  @P0 STS.128 [R224+0x5000], RZ ;  /* 0x005000ffe0000388 */ /* 0x0003e20000000c00 */
[----:B--2---:R-:W-:-:S04]  /*2250*/  @!P0 LEA R14, P2, R8, R2, 0x1 ;  /* 0x00000002080e8211 */ /* 0x004fc800078408ff */
        /* <DEDUP_REMOVED lines=15> */
[----:B------:R-:W-:Y:S05]  /*2350*/  @P0 BRA `(.L_x_2275) ;  /* 0x0000000000180947 */ /* 0x000fea0003800000 */
[----:B-1----:R-:W-:-:S04]  /*2360*/  LEA R14, P0, R8, R2, 0x1 ;  /* 0x00000002080e7211 */ /* 0x002fc800078008ff */
[----:B------:R-:W-:-:S05]  /*2370*/  LEA.HI.X R15, R8, R3, R0, 0x1, P0 ;  /* 0x00000003080f7211 */ /* 0x000fca00000f0c00 */
[----:B------:R-:W-:Y:S01]  /*2380*/  @!PT LDS RZ, [RZ] ;  /* 0x00000000fffff984 */ /* 0x000fe20000000800 */
[----:B------:R-:W-:Y:S01]  /*2390*/  @!PT LDS RZ, [RZ] ;  /* 0x00000000fffff984 */ /* 0x000fe20000000800 */
[----:B------:R-:W-:Y:S01]  /*23a0*/  @!PT LDS RZ, [RZ] ;  /* 0x00000000fffff984 */ /* 0x000fe20000000800 */
[----:B------:R2:W-:Y:S04]  /*23b0*/  LDGSTS.E.BYPASS.LTC128B.128 [R224+0xd000], desc[UR4][R14.64+0x180] ;  /* 0x0d0001800ee07fae */ /* 0x0005e8000b901d44 */
.L_x_2275:
[----:B------:R-:W-:Y:S05]  /*23c0*/  BSYNC B0 ;  /* 0x0000000000007941 */ /* 0x000fea0003800000 */
.L_x_2274:
[----:B------:R-:W-:Y:S04]  /*23d0*/  BSSY B0, `(.L_x_2276) ;  /* 0x000002b000007945 */ /* 0x000fe80003800000 */
[----:B------:R-:W-:Y:S05]  /*23e0*/  @P3 BRA `(.L_x_2277) ;  /* 0x0000000000a43947 */ /* 0x000fea0003800000 */
[----:B------:R-:W-:Y:S01]  /*23f0*/  IADD3 R0, P2, R40, 0x40, RZ ;  /* 0x0000004028007810 */ /* 0x000fe20007f5e0ff */
[----:B------:R-:W-:Y:S01]  /*2400*/  IMAD.MOV.U32 R8, RZ, RZ, R18 ;  /* 0x000000ffff087224 */ /* 0x000fe200078e0012 */
[-C--:B------:R-:W-:Y:S01]  /*2410*/  ISETP.GE.AND P0, PT, R244, R229.reuse, PT ;  /* 0x000000e5f400720c */ /* 0x080fe20003f06270 */
[----:B------:R-:W-:Y:S01]  /*2420*/  IMAD.MOV.U32 R9, RZ, RZ, R13 ;  /* 0x000000ffff097224 */ /* 0x000fe200078e000d */
[----:B------:R-:W-:Y:S01]  /*2430*/  ISETP.GE.AND P3, PT, R117, R229, PT ;  /* 0x000000e57500720c */ /* 0x000fe20003f66270 */
[----:B------:R-:W-:Y:S02]  /*2440*/  IMAD.X R4, RZ, RZ, R41, P2 ;  /* 0x000000ffff047224 */ /* 0x000fe400010e0629 */
[----:B------:R-:W-:-:S04]  /*2450*/  IMAD.WIDE.U32 R8, R6, R0, R8 ;  /* 0x0000000006087225 */ /* 0x000fc800078e0008 */
[----:B------:R-:W-:-:S04]  /*2460*/  IMAD R4, R4, R6, RZ ;  /* 0x0000000604047224 */ /* 0x000fc800078e02ff */
[----:B------:R-:W-:Y:S01]  /*2470*/  IMAD R0, R7, R0, R4 ;  /* 0x0000000007007224 */ /* 0x000fe200078e0204 */
[----:B-12---:R-:W-:Y:S01]  /*2480*/  @!P0 LEA R14, P2, R8, R2, 0x1 ;  /* 0x00000002080e8211 */ /* 0x006fe200078408ff */
[----:B------:R4:W-:Y:S02]  /*2490*/  @P0 STS.128 [R224+0x2000], RZ ;  /* 0x002000ffe0000388 */ /* 0x0009e40000000c00 */
[----:B------:R-:W-:-:S05]  /*24a0*/  IMAD.IADD R0, R9, 0x1, R0 ;  /* 0x0000000109007824 */ /* 0x000fca00078e0200 */
[----:B------:R-:W-:Y:S02]  /*24b0*/  @!P0 LEA.HI.X R15, R8, R3, R0, 0x1, P2 ;  /* 0x00000003080f8211 */ /* 0x000fe400010f0c00 */
[----:B------:R-:W-:-:S03]  /*24c0*/  ISETP.GE.AND P2, PT, R116, R229, PT ;  /* 0x000000e57400720c */ /* 0x000fc60003f46270 */
[----:B------:R-:W-:Y:S01]  /*24d0*/  @!PT LDS RZ, [RZ] ;  /* 0x00000000fffff984 */ /* 0x000fe20000000800 */
[----:B------:R-:W-:Y:S01]  /*24e0*/  @!PT LDS RZ, [RZ] ;  /* 0x00000000fffff984 */ /* 0x000fe20000000800 */
[----:B------:R-:W-:Y:S01]  /*24f0*/  @!PT LDS RZ, [RZ] ;  /* 0x00000000fffff984 */ /* 0x000fe20000000800 */
[----:B------:R1:W-:Y:S01]  /*2500*/  @!P0 LDGSTS.E.BYPASS.LTC128B.128 [R224+0x2000], desc[UR4][R14.64] ;  /* 0x020000000ee08fae */ /* 0x0003e2000b901d44 */
[----:B------:R-:W-:-:S03]  /*2510*/  @!P3 LEA R16, P0, R8, R2, 0x1 ;  /* 0x000000020810b211 */ /* 0x000fc600078008ff */
[----:B------:R4:W-:Y:S01]  /*2520*/  @P3 STS.128 [R224+0x6000], RZ ;  /* 0x006000ffe0003388 */ /* 0x0009e20000000c00 */
[----:B------:R-:W-:-:S05]  /*2530*/  @!P3 LEA.HI.X R17, R8, R3, R0, 0x1, P0 ;  /* 0x000000030811b211 */ /* 0x000fca00000f0c00 */
[----:B------:R-:W-:Y:S01]  /*2540*/  @!PT LDS RZ, [RZ] ;  /* 0x00000000fffff984 */ /* 0x000fe20000000800 */
[----:B------:R-:W-:Y:S01]  /*2550*/  @!PT LDS RZ, [RZ] ;  /* 0x00000000fffff984 */ /* 0x000fe20000000800 */
[----:B------:R-:W-:Y:S01]  /*2560*/  @!PT LDS RZ, [RZ] ;  /* 0x00000000fffff984 */ /* 0x000fe20000000800 */
[----:B------:R4:W-:Y:S04]  /*2570*/  @!P3 LDGSTS.E.BYPASS.LTC128B.128 [R224+0x6000], desc[UR4][R16.64+0x80] ;  /* 0x0600008010e0bfae */ /* 0x0009e8000b901d44 */
[----:B------:R4:W-:Y:S01]  /*2580*/  @P2 STS.128 [R224+0xa000], RZ ;  /* 0x00a000ffe0002388 */ /* 0x0009e20000000c00 */
[----:B-1----:R-:W-:-:S04]  /*2590*/  @!P2 LEA R14, P0, R8, R2, 0x1 ;  /* 0x00000002080ea211 */ /* 0x002fc800078008ff */
        /* <DEDUP_REMOVED lines=8> */
[----:B----4-:R-:W-:-:S04]  /*2620*/  LEA R14, P0, R8, R2, 0x1 ;  /* 0x00000002080e7211 */ /* 0x010fc800078008ff */
[----:B------:R-:W-:-:S05]  /*2630*/  LEA.HI.X R15, R8, R3, R0, 0x1, P0 ;  /* 0x00000003080f7211 */ /* 0x000fca00000f0c00 */
[----:B------:R-:W-:Y:S01]  /*2640*/  @!PT LDS RZ, [RZ] ;  /* 0x00000000fffff984 */ /* 0x000fe20000000800 */
[----:B------:R-:W-:Y:S01]  /*2650*/  @!PT LDS RZ, [RZ] ;  /* 0x00000000fffff984 */ /* 0x000fe20000000800 */
[----:B------:R-:W-:Y:S01]  /*2660*/  @!PT LDS RZ, [RZ] ;  /* 0x00000000fffff984 */ /* 0x000fe20000000800 */
[----:B------:R1:W-:Y:S04]  /*2670*/  LDGSTS.E.BYPASS.LTC128B.128 [R224+0xe000], desc[UR4][R14.64+0x180] ;  /* 0x0e0001800ee07fae */ /* 0x0003e8000b901d44 */
.L_x_2277:
[----:B------:R-:W-:Y:S05]  /*2680*/  BSYNC B0 ;  /* 0x0000000000007941 */ /* 0x000fea0003800000 */
.L_x_2276:
[----:B------:R-:W-:Y:S04]  /*2690*/  BSSY B0, `(.L_x_2278) ;  /* 0x000002a000007945 */ /* 0x000fe80003800000 */
[----:B------:R-:W-:Y:S05]  /*26a0*/  @P4 BRA `(.L_x_2279) ;  /* 0x0000000000a04947 */ /* 0x000fea0003800000 */
[----:B------:R-:W-:Y:S01]  /*26b0*/  IADD3 R0, P0, R40, 0x60, RZ ;  /* 0x0000006028007810 */ /* 0x000fe20007f1e0ff */
[----:B------:R-:W-:Y:S01]  /*26c0*/  IMAD.MOV.U32 R12, RZ, RZ, R18 ;  /* 0x000000ffff0c7224 */ /* 0x000fe200078e0012 */
[-C--:B------:R-:W-:Y:S02]  /*26d0*/  ISETP.GE.AND P2, PT, R244, R229.reuse, PT ;  /* 0x000000e5f400720c */ /* 0x080fe40003f46270 */
[-C--:B------:R-:W-:Y:S01]  /*26e0*/  ISETP.GE.AND P4, PT, R117, R229.reuse, PT ;  /* 0x000000e57500720c */ /* 0x080fe20003f86270 */
[----:B------:R-:W-:Y:S01]  /*26f0*/  IMAD.X R4, RZ, RZ, R41, P0 ;  /* 0x000000ffff047224 */ /* 0x000fe200000e0629 */
[----:B------:R-:W-:Y:S01]  /*2700*/  ISETP.GE.AND P3, PT, R116, R229, PT ;  /* 0x000000e57400720c */ /* 0x000fe20003f66270 */
[----:B------:R-:W-:-:S04]  /*2710*/  IMAD.WIDE.U32 R12, R6, R0, R12 ;  /* 0x00000000060c7225 */ /* 0x000fc800078e000c */
[----:B------:R-:W-:-:S04]  /*2720*/  IMAD R4, R4, R6, RZ ;  /* 0x0000000604047224 */ /* 0x000fc800078e02ff */
[----:B------:R-:W-:Y:S01]  /*2730*/  IMAD R0, R7, R0, R4 ;  /* 0x0000000007007224 */ /* 0x000fe200078e0204 */
[----:B------:R-:W-:Y:S01]  /*2740*/  @!P2 LEA R6, P0, R12, R2, 0x1 ;  /* 0x000000020c06a211 */ /* 0x000fe200078008ff */
[----:B------:R1:W-:Y:S02]  /*2750*/  @P2 STS.128 [R224+0x3000], RZ ;  /* 0x003000ffe0002388 */ /* 0x0003e40000000c00 */
[----:B------:R-:W-:-:S05]  /*2760*/  IMAD.IADD R0, R13, 0x1, R0 ;  /* 0x000000010d007824 */ /* 0x000fca00078e0200 */
[C---:B------:R-:W-:Y:S02]  /*2770*/  @!P2 LEA.HI.X R7, R12.reuse, R3, R0, 0x1, P0 ;  /* 0x000000030c07a211 */ /* 0x040fe400000f0c00 */
[----:B------:R-:W-:-:S03]  /*2780*/  @!P4 LEA R8, P0, R12, R2, 0x1 ;  /* 0x000000020c08c211 */ /* 0x000fc600078008ff */
[----:B------:R-:W-:Y:S01]  /*2790*/  @!PT LDS RZ, [RZ] ;  /* 0x00000000fffff984 */ /* 0x000fe20000000800 */
[----:B------:R-:W-:Y:S01]  /*27a0*/  @!PT LDS RZ, [RZ] ;  /* 0x00000000fffff984 */ /* 0x000fe20000000800 */
[----:B------:R-:W-:Y:S01]  /*27b0*/  @!PT LDS RZ, [RZ] ;  /* 0x00000000fffff984 */ /* 0x000fe20000000800 */
[----:B------:R5:W-:Y:S01]  /*27c0*/  @!P2 LDGSTS.E.BYPASS.LTC128B.128 [R224+0x3000], desc[UR4][R6.64] ;  /* 0x0300000006e0afae */ /* 0x000be2000b901d44 */
[C---:B------:R-:W-:Y:S02]  /*27d0*/  @!P4 LEA.HI.X R9, R12.reuse, R3, R0, 0x1, P0 ;  /* 0x000000030c09c211 */ /* 0x040fe400000f0c00 */
[----:B------:R-:W-:Y:S01]  /*27e0*/  ISETP.GE.AND P0, PT, R113, R229, PT ;  /* 0x000000e57100720c */ /* 0x000fe20003f06270 */
[----:B------:R1:W-:Y:S04]  /*27f0*/  @P4 STS.128 [R224+0x7000], RZ ;  /* 0x007000ffe0004388 */ /* 0x0003e80000000c00 */
        /* <DEDUP_REMOVED lines=13> */
[----:B------:R-:W-:-:S04]  /*28d0*/  LEA R2, P0, R12, R2, 0x1 ;  /* 0x000000020c027211 */ /* 0x000fc800078008ff */
[----:B------:R-:W-:-:S05]  /*28e0*/  LEA.HI.X R3, R12, R3, R0, 0x1, P0 ;  /* 0x000000030c037211 */ /* 0x000fca00000f0c00 */
[----:B------:R-:W-:Y:S01]  /*28f0*/  @!PT LDS RZ, [RZ] ;  /* 0x00000000fffff984 */ /* 0x000fe20000000800 */
[----:B------:R-:W-:Y:S01]  /*2900*/  @!PT LDS RZ, [RZ] ;  /* 0x00000000fffff984 */ /* 0x000fe20000000800 */
[----:B------:R-:W-:Y:S01]  /*2910*/  @!PT LDS RZ, [RZ] ;  /* 0x00000000fffff984 */ /* 0x000fe20000000800 */
[----:B------:R1:W-:Y:S04]  /*2920*/  LDGSTS.E.BYPASS.LTC128B.128 [R224+0xf000], desc[UR4][R2.64+0x180] ;  /* 0x0f00018002e07fae */ /* 0x0003e8000b901d44 */
.L_x_2279:
[----:B------:R-:W-:Y:S05]  /*2930*/  BSYNC B0 ;  /* 0x0000000000007941 */ /* 0x000fea0003800000 */
.L_x_2278:
[----:B------:R-:W-:Y:S01]  /*2940*/  BSSY B0, `(.L_x_2280) ;  /* 0x0000026000007945 */ /* 0x000fe20003800000 */
[C---:B------:R-:W-:Y:S01]  /*2950*/  SHF.L.U64.HI R239, R234.reuse, 0x5, R235 ;  /* 0x00000005eaef7819 */ /* 0x040fe200000102eb */
[----:B------:R-:W-:Y:S01]  /*2960*/  IMAD.SHL.U32 R238, R234, 0x20, RZ ;  /* 0x00000020eaee7824 */ /* 0x000fe200078e00ff */
[----:B------:R-:W-:Y:S01]  /*2970*/  IADD3 R4, R11, R22, RZ ;  /* 0x000000160b047210 */ /* 0x000fe20007ffe0ff */
[----:B------:R-:W-:Y:S06]  /*2980*/  @P5 BRA `(.L_x_2281) ;  /* 0x0000000000845947 */ /* 0x000fec0003800000 */
[-C--:B------:R-:W-:Y:S02]  /*2990*/  ISETP.GE.AND P4, PT, R117, R229.reuse, PT ;  /* 0x000000e57500720c */ /* 0x080fe40003f86270 */
[-C--:B------:R-:W-:Y:S02]  /*29a0*/  ISETP.GE.AND P5, PT, R244, R229.reuse, PT ;  /* 0x000000e5f400720c */ /* 0x080fe40003fa6270 */
[----:B------:R-:W-:-:S09]  /*29b0*/  ISETP.GE.AND P3, PT, R116, R229, PT ;  /* 0x000000e57400720c */ /* 0x000fd20003f66270 */
[CC--:B-1----:R-:W-:Y:S02]  /*29c0*/  @!P4 LEA R6, P0, R10.reuse, R246.reuse, 0x1 ;  /* 0x000000f60a06c211 */ /* 0x0c2fe400078008ff */
[CC--:B------:R-:W-:Y:S01]  /*29d0*/  @!P5 LEA R8, P2, R10.reuse, R246.reuse, 0x1 ;  /* 0x000000f60a08d211 */ /* 0x0c0fe200078408ff */
[----:B------:R1:W-:Y:S01]  /*29e0*/  @P5 STS.128 [R224+0x10000], RZ ;  /* 0x010000ffe0005388 */ /* 0x0003e20000000c00 */
[C-C-:B------:R-:W-:Y:S02]  /*29f0*/  @!P4 LEA.HI.X R7, R10.reuse, R247, R4.reuse, 0x1, P0 ;  /* 0x000000f70a07c211 */ /* 0x140fe400000f0c04 */
[----:B------:R-:W-:Y:S02]  /*2a00*/  ISETP.GE.AND P0, PT, R113, R229, PT ;  /* 0x000000e57100720c */ /* 0x000fe40003f06270 */
[C---:B------:R-:W-:Y:S02]  /*2a10*/  @!P5 LEA.HI.X R9, R10.reuse, R247, R4, 0x1, P2 ;  /* 0x000000f70a09d211 */ /* 0x040fe400010f0c04 */
[----:B------:R-:W-:-:S03]  /*2a20*/  @!P3 LEA R2, P2, R10, R246, 0x1 ;  /* 0x000000f60a02b211 */ /* 0x000fc600078408ff */
        /* <DEDUP_REMOVED lines=23> */
.L_x_2281:
[----:B------:R-:W-:Y:S05]  /*2ba0*/  BSYNC B0 ;  /* 0x0000000000007941 */ /* 0x000fea0003800000 */
.L_x_2280:
[----:B------:R-:W-:Y:S04]  /*2bb0*/  BSSY B0, `(.L_x_2282) ;  /* 0x0000024000007945 */ /* 0x000fe80003800000 */
[----:B------:R-:W-:Y:S05]  /*2bc0*/  @P6 BRA `(.L_x_2283) ;  /* 0x0000000000886947 */ /* 0x000fea0003800000 */
[-C--:B------:R-:W-:Y:S02]  /*2bd0*/  ISETP.GE.AND P6, PT, R244, R229.reuse, PT ;  /* 0x000000e5f400720c */ /* 0x080fe40003fc6270 */
[-C--:B------:R-:W-:Y:S02]  /*2be0*/  ISETP.GE.AND P5, PT, R117, R229.reuse, PT ;  /* 0x000000e57500720c */ /* 0x080fe40003fa6270 */
[-C--:B------:R-:W-:Y:S02]  /*2bf0*/  ISETP.GE.AND P4, PT, R116, R229.reuse, PT ;  /* 0x000000e57400720c */ /* 0x080fe40003f86270 */
[----:B------:R-:W-:Y:S02]  /*2c00*/  ISETP.GE.AND P2, PT, R113, R229, PT ;  /* 0x000000e57100720c */ /* 0x000fe40003f46270 */
[----:B------:R-:W-:-:S05]  /*2c10*/  IADD3 R0, P0, R238, R10, RZ ;  /* 0x0000000aee007210 */ /* 0x000fca0007f1e0ff */
[----:B------:R-:W-:Y:S01]  /*2c20*/  IMAD.X R4, R239, 0x1, R4, P0 ;  /* 0x00000001ef047824 */ /* 0x000fe200000e0604 */
[CC--:B------:R-:W-:Y:S01]  /*2c30*/  @!P6 LEA R10, P3, R0.reuse, R246.reuse, 0x1 ;  /* 0x000000f6000ae211 */ /* 0x0c0fe200078608ff */
[----:B------:R2:W-:Y:S01]  /*2c40*/  @P6 STS.128 [R224+0x11000], RZ ;  /* 0x011000ffe0006388 */ /* 0x0005e20000000c00 */
[CC--:B-1----:R-:W-:Y:S02]  /*2c50*/  @!P5 LEA R8, P0, R0.reuse, R246.reuse, 0x1 ;  /* 0x000000f60008d211 */ /* 0x0c2fe400078008ff */
[CCC-:B------:R-:W-:Y:S02]  /*2c60*/  @!P6 LEA.HI.X R11, R0.reuse, R247.reuse, R4.reuse, 0x1, P3 ;  /* 0x000000f7000be211 */ /* 0x1c0fe400018f0c04 */
[CC--:B------:R-:W-:Y:S02]  /*2c70*/  @!P4 LEA R6, P3, R0.reuse, R246.reuse, 0x1 ;  /* 0x000000f60006c211 */ /* 0x0c0fe400078608ff */
[C---:B------:R-:W-:Y:S01]  /*2c80*/  @!P5 LEA.HI.X R9, R0.reuse, R247, R4, 0x1, P0 ;  /* 0x000000f70009d211 */ /* 0x040fe200000f0c04 */
[----:B------:R-:W-:Y:S01]  /*2c90*/  @!PT LDS RZ, [RZ] ;  /* 0x00000000fffff984 */ /* 0x000fe20000000800 */
[----:B------:R-:W-:Y:S01]  /*2ca0*/  @!PT LDS RZ, [RZ] ;  /* 0x00000000fffff984 */ /* 0x000fe20000000800 */
[----:B------:R-:W-:Y:S01]  /*2cb0*/  @!PT LDS RZ, [RZ] ;  /* 0x00000000fffff984 */ /* 0x000fe20000000800 */
[----:B------:R2:W-:Y:S01]  /*2cc0*/  @!P6 LDGSTS.E.BYPASS.LTC128B.128 [R224+0x11000], desc[UR4][R10.64] ;  /* 0x110000000ae0efae */ /* 0x0005e2000b901d44 */
[----:B------:R-:W-:-:S02]  /*2cd0*/  @!P2 LEA R2, P0, R0, R246, 0x1 ;  /* 0x000000f60002a211 */ /* 0x000fc400078008ff */
[CCC-:B------:R-:W-:Y:S01]  /*2ce0*/  @!P4 LEA.HI.X R7, R0.reuse, R247.reuse, R4.reuse, 0x1, P3 ;  /* 0x000000f70007c211 */ /* 0x1c0fe200018f0c04 */
        /* <DEDUP_REMOVED lines=15> */
[----:B------:R2:W-:Y:S02]  /*2de0*/  @!P2 LDGSTS.E.BYPASS.LTC128B.128 [R224+0x17000], desc[UR4][R2.64+0x180] ;  /* 0x1700018002e0afae */ /* 0x0005e4000b901d44 */
.L_x_2283:
[----:B------:R-:W-:Y:S05]  /*2df0*/  BSYNC B0 ;  /* 0x0000000000007941 */ /* 0x000fea0003800000 */
.L_x_2282:
[----:B-12---:R-:W2:Y:S01]  /*2e00*/  LD.E.64 R8, desc[UR4][R168.64+0x1b8] ;  /* 0x0001b804a8087980 */ /* 0x006ea2000c101b00 */
[----:B------:R-:W-:Y:S01]  /*2e10*/  LEA.HI R7, R28, R107, RZ, 0x4 ;  /* 0x0000006b1c077211 */ /* 0x000fe200078f20ff */
[----:B------:R-:W-:Y:S01]  /*2e20*/  @!P1 IMAD R3, R237, R23, RZ ;  /* 0x00000017ed039224 */ /* 0x000fe200078e02ff */
[----:B------:R-:W-:Y:S01]  /*2e30*/  @!P1 SHF.R.S32.HI R2, RZ, 0x1f, R23 ;  /* 0x0000001fff029819 */ /* 0x000fe20000011417 */
[----:B------:R-:W0:Y:S01]  /*2e40*/  LDGDEPBAR ;  /* 0x00000000000079af */ /* 0x000e220000000000 */
[----:B------:R-:W-:Y:S02]  /*2e50*/  LOP3.LUT R0, R7, 0xfffffff0, RZ, 0xc0, !PT ;  /* 0xfffffff007007812 */ /* 0x000fe400078ec0ff */
[----:B------:R-:W-:Y:S01]  /*2e60*/  SHF.L.U32 R11, R38, 0x3, RZ ;  /* 0x00000003260b7819 */ /* 0x000fe200000006ff */
[----:B------:R1:W5:Y:S02]  /*2e70*/  LD.E R227, desc[UR4][R168.64+0x184] ;  /* 0x00018404a8e37980 */ /* 0x000364000c101900 */
[----:B------:R-:W-:Y:S01]  /*2e80*/  IMAD.IADD R0, R107, 0x1, -R0 ;  /* 0x000000016b007824 */ /* 0x000fe200078e0a00 */
[----:B------:R-:W-:Y:S01]  /*2e90*/  SHF.R.S32.HI R4, RZ, 0x4, R7 ;  /* 0x00000004ff047819 */ /* 0x000fe20000011407 */
[----:B------:R1:W5:Y:S03]  /*2ea0*/  LD.E R100, desc[UR4][R168.64+0x188] ;  /* 0x00018804a8647980 */ /* 0x000366000c101900 */
[----:B----4-:R-:W-:-:S02]  /*2eb0*/  SHF.R.S32.HI R17, RZ, 0x1f, R0 ;  /* 0x0000001fff117819 */ /* 0x010fc40000011400 */
[----:B------:R-:W-:Y:S02]  /*2ec0*/  LEA.HI R7, R7, R4, RZ, 0x1 ;  /* 0x0000000407077211 */ /* 0x000fe400078f08ff */
[----:B------:R-:W-:Y:S02]  /*2ed0*/  LEA.HI R17, R17, R0, RZ, 0x3 ;  /* 0x0000000011117211 */ /* 0x000fe400078f18ff */
[----:B--2---:R-:W-:-:S04]  /*2ee0*/  ISETP.NE.U32.AND P0, PT, R8, RZ, PT ;  /* 0x000000ff0800720c */ /* 0x004fc80003f05070 */
[----:B------:R-:W-:-:S13]  /*2ef0*/  ISETP.NE.AND.EX P0, PT, R9, RZ, PT, P0 ;  /* 0x000000ff0900720c */ /* 0x000fda0003f05300 */
[----:B------:R-:W2:Y:S01]  /*2f00*/  @P0 LD.E.64 R12, desc[UR4][R168.64+0x1c0] ;  /* 0x0001c004a80c0980 */ /* 0x000ea2000c101b00 */
[----:B------:R-:W-:Y:S01]  /*2f10*/  LOP3.LUT R10, R7, 0xfffffffe, RZ, 0xc0, !PT ;  /* 0xfffffffe070a7812 */ /* 0x000fe200078ec0ff */
[C---:B------:R-:W-:Y:S01]  /*2f20*/  @!P1 IMAD R6, R236.reuse, R2, R3 ;  /* 0x00000002ec069224 */ /* 0x040fe200078e0203 */
[----:B------:R-:W-:Y:S01]  /*2f30*/  LOP3.LUT R7, R17, 0xfffffff8, RZ, 0xc0, !PT ;  /* 0xfffffff811077812 */ /* 0x000fe200078ec0ff */
[----:B------:R-:W-:Y:S01]  /*2f40*/  @!P1 IMAD.WIDE.U32 R2, R236, R23, RZ ;  /* 0x00000017ec029225 */ /* 0x000fe200078e00ff */
[----:B------:R-:W-:Y:S01]  /*2f50*/  IADD3 R16, R4, -R10, RZ ;  /* 0x8000000a04107210 */ /* 0x000fe20007ffe0ff */
[----:B------:R1:W5:Y:S01]  /*2f60*/  @P0 LD.E R99, desc[UR4][R168.64+0xd8] ;  /* 0x0000d804a8630980 */ /* 0x000362000c101900 */
[----:B------:R-:W-:Y:S01]  /*2f70*/  @!P1 SHF.R.S32.HI R4, RZ, 0x1f, R126 ;  /* 0x0000001fff049819 */ /* 0x000fe2000001147e */
[----:B------:R-:W-:Y:S01]  /*2f80*/  IMAD.IADD R24, R0, 0x1, -R7 ;  /* 0x0000000100187824 */ /* 0x000fe200078e0a07 */
[----:B------:R-:W-:Y:S01]  /*2f90*/  @P0 MOV R28, R127 ;  /* 0x0000007f001c0202 */ /* 0x000fe20000000f00 */
[----:B------:R-:W-:Y:S01]  /*2fa0*/  IMAD.SHL.U32 R0, R34, 0x40, RZ ;  /* 0x0000004022007824 */ /* 0x000fe200078e00ff */
[-C--:B------:R-:W-:Y:S01]  /*2fb0*/  ISETP.GE.AND P3, PT, R38, R20.reuse, PT ;  /* 0x000000142600720c */ /* 0x080fe20003f66270 */
[----:B------:R-:W-:Y:S01]  /*2fc0*/  @!P1 IMAD.IADD R3, R3, 0x1, R6 ;  /* 0x0000000103039824 */ /* 0x000fe200078e0206 */
[----:B------:R-:W-:Y:S01]  /*2fd0*/  ISETP.GE.AND P6, PT, R21, R20, PT ;  /* 0x000000141500720c */ /* 0x000fe20003fc6270 */
[----:B------:R-:W-:Y:S01]  /*2fe0*/  @P1 IMAD.IADD R6, R23, 0x1, R27 ;  /* 0x0000000117061824 */ /* 0x000fe200078e021b */
[----:B------:R-:W-:Y:S01]  /*2ff0*/  LOP3.LUT R0, R0, 0x1c0, RZ, 0xc0, !PT ;  /* 0x000001c000007812 */ /* 0x000fe200078ec0ff */
[----:B------:R-:W-:Y:S01]  /*3000*/  @!P1 IMAD R10, R31, R126, RZ ;  /* 0x0000007e1f0a9224 */ /* 0x000fe200078e02ff */
[----:B------:R-:W-:Y:S01]  /*3010*/  SHF.R.S32.HI R109, RZ, 0x5, R105 ;  /* 0x00000005ff6d7819 */ /* 0x000fe20000011469 */
[----:B------:R-:W-:-:S02]  /*3020*/  @P1 IMAD R15, R237, R6, RZ ;  /* 0x00000006ed0f1224 */ /* 0x000fc400078e02ff */
[----:B------:R-:W-:Y:S01]  /*3030*/  @!P1 IMAD R14, R30, R4, R10 ;  /* 0x000000041e0e9224 */ /* 0x000fe200078e020a */
[----:B------:R-:W-:Y:S01]  /*3040*/  LOP3.LUT R4, R0, 0x8, R11, 0xf8, !PT ;  /* 0x0000000800047812 */ /* 0x000fe200078ef80b */
[----:B------:R-:W-:Y:S01]  /*3050*/  @P1 IMAD.WIDE.U32 R6, R236, R6, RZ ;  /* 0x00000006ec061225 */ /* 0x000fe200078e00ff */
[----:B------:R-:W-:Y:S02]  /*3060*/  SHF.R.U32.HI R0, RZ, 0x3, R0 ;  /* 0x00000003ff007819 */ /* 0x000fe40000011600 */
[----:B------:R-:W-:Y:S01]  /*3070*/  @P0 SHF.R.S32.HI R11, RZ, 0x1f, R126 ;  /* 0x0000001fff0b0819 */ /* 0x000fe2000001147e */
[----:B------:R-:W-:Y:S01]  /*3080*/  @!P1 IMAD.WIDE.U32 R2, R126, R30, R2 ;  /* 0x0000001e7e029225 */ /* 0x000fe200078e0002 */
[----:B------:R-:W-:Y:S02]  /*3090*/  LOP3.LUT R10, R4, R0, RZ, 0x3c, !PT ;  /* 0x00000000040a7212 */ /* 0x000fe400078e3cff */
[----:B------:R-:W-:Y:S01]  /*30a0*/  SHF.L.U32 R0, R24, 0x6, RZ ;  /* 0x0000000618007819 */ /* 0x000fe200000006ff */
[----:B------:R-:W-:-:S02]  /*30b0*/  @P1 IMAD.MOV.U32 R19, RZ, RZ, R6 ;  /* 0x000000ffff131224 */ /* 0x000fc400078e0006 */
[----:B------:R-:W-:Y:S01]  /*30c0*/  @!P1 IMAD.MOV.U32 R19, RZ, RZ, R2 ;  /* 0x000000ffff139224 */ /* 0x000fe200078e0002 */
[----:B------:R-:W-:Y:S01]  /*30d0*/  LOP3.LUT R0, R0, 0x1c0, RZ, 0xc0, !PT ;  /* 0x000001c000007812 */ /* 0x000fe200078ec0ff */
[----:B------:R-:W-:Y:S02]  /*30e0*/  @P1 IMAD.IADD R18, R7, 0x1, R15 ;  /* 0x0000000107121824 */ /* 0x000fe400078e020f */
[----:B------:R-:W-:Y:S01]  /*30f0*/  @!P1 IMAD.IADD R18, R3, 0x1, R14 ;  /* 0x0000000103129824 */ /* 0x000fe200078e020e */
[----:B------:R-:W-:Y:S01]  /*3100*/  SHF.L.U32 R3, R16, 0x3, RZ ;  /* 0x0000000310037819 */ /* 0x000fe200000006ff */
[----:B------:R-:W-:Y:S01]  /*3110*/  IMAD R7, R237, R38, RZ ;  /* 0x00000026ed077224 */ /* 0x000fe200078e02ff */
[----:B------:R-:W-:Y:S01]  /*3120*/  IADD3 R2, P1, R244, R19, RZ ;  /* 0x00000013f4027210 */ /* 0x000fe20007f3e0ff */
[----:B------:R-:W-:Y:S01]  /*3130*/  IMAD.WIDE.U32 R20, R32, R26, RZ ;  /* 0x0000001a20147225 */ /* 0x000fe200078e00ff */
[----:B------:R-:W-:Y:S01]  /*3140*/  LOP3.LUT R6, R0, 0x8, R3, 0xf8, !PT ;  /* 0x0000000800067812 */ /* 0x000fe200078ef803 */
[----:B------:R4:W-:Y:S01]  /*3150*/  STL [R1+0x140], R18 ;  /* 0x0001401201007387 */ /* 0x0009e20000100800 */
[----:B------:R-:W-:Y:S01]  /*3160*/  SHF.R.U32.HI R4, RZ, 0x3, R0 ;  /* 0x00000003ff047819 */ /* 0x000fe20000011600 */
[----:B------:R-:W-:-:S02]  /*3170*/  IMAD.X R3, R36, 0x1, R18, P1 ;  /* 0x0000000124037824 */ /* 0x000fc400008e0612 */
[----:B------:R-:W-:Y:S01]  /*3180*/  IMAD R14, R236, R39, R7 ;  /* 0x00000027ec0e7224 */ /* 0x000fe200078e0207 */
[----:B------:R-:W-:Y:S01]  /*3190*/  LOP3.LUT R15, R6, R4, RZ, 0x3c, !PT ;  /* 0x00000004060f7212 */ /* 0x000fe200078e3cff */
[----:B------:R-:W-:Y:S01]  /*31a0*/  IMAD.WIDE.U32 R6, R236, R38, R2 ;  /* 0x00000026ec067225 */ /* 0x000fe200078e0002 */
[----:B------:R3:W-:Y:S03]  /*31b0*/  STL [R1+0x12c], R19 ;  /* 0x00012c1301007387 */ /* 0x0007e60000100800 */
[----:B------:R-:W-:Y:S01]  /*31c0*/  IMAD R0, R16, 0x200, R10 ;  /* 0x0000020010007824 */ /* 0x000fe200078e020a */
[----:B------:R-:W-:Y:S01]  /*31d0*/  STL.64 [R1+0x130], R20 ;  /* 0x0001301401007387 */ /* 0x000fe20000100a00 */
[----:B------:R-:W-:-:S04]  /*31e0*/  IMAD R2, R33, R26, RZ ;  /* 0x0000001a21027224 */ /* 0x000fc800078e02ff */
[----:B------:R-:W-:-:S05]  /*31f0*/  IMAD R4, R32, R35, R2 ;  /* 0x0000002320047224 */ /* 0x000fca00078e0202 */
[----:B------:R-:W-:Y:S02]  /*3200*/  IADD3 R4, R21, R4, RZ ;  /* 0x0000000415047210 */ /* 0x000fe40007ffe0ff */
[----:B----4-:R-:W-:-:S03]  /*3210*/  IADD3 R18, P2, R20, R6, RZ ;  /* 0x0000000614127210 */ /* 0x010fc60007f5e0ff */
[----:B------:R4:W-:Y:S01]  /*3220*/  STL [R1+0x14c], R4 ;  /* 0x00014c0401007387 */ /* 0x0009e20000100800 */
[----:B---3--:R-:W-:-:S05]  /*3230*/  IADD3.X R19, R4, R7, R14, P2, !PT ;  /* 0x0000000704137210 */ /* 0x008fca00017fe40e */
[----:B------:R1:W-:Y:S01]  /*3240*/  STL.64 [R1+0xf8], R18 ;  /* 0x0000f81201007387 */ /* 0x0003e20000100a00 */
[----:B------:R-:W-:Y:S02]  /*3250*/  IMAD R170, R0, 0x2, R5 ;  /* 0x0000000200aa7824 */ /* 0x000fe400078e0205 */
[----:B--2---:R-:W-:Y:S02]  /*3260*/  @P0 IMAD R10, R13, R126, RZ ;  /* 0x0000007e0d0a0224 */ /* 0x004fe400078e02ff */
[----:B------:R-:W-:-:S04]  /*3270*/  @P0 IMAD.WIDE.U32 R2, R126, R12, R28 ;  /* 0x0000000c7e020225 */ /* 0x000fc800078e001c */
[----:B------:R-:W-:Y:S01]  /*3280*/  @P0 IMAD R10, R12, R11, R10 ;  /* 0x0000000b0c0a0224 */ /* 0x000fe200078e020a */
[----:B------:R-:W-:Y:S01]  /*3290*/  @P0 LEA R8, P1, R2, R8, 0x2 ;  /* 0x0000000802080211 */ /* 0x000fe200078210ff */
[----:B------:R-:W-:Y:S01]  /*32a0*/  IMAD.SHL.U32 R11, R17, 0x40, RZ ;  /* 0x00000040110b7824 */ /* 0x000fe200078e00ff */
[C---:B------:R-:W-:Y:S01]  /*32b0*/  SHF.L.U64.HI R12, R236.reuse, 0x6, R237 ;  /* 0x00000006ec0c7819 */ /* 0x040fe200000102ed */
[----:B------:R-:W-:Y:S02]  /*32c0*/  @P0 IMAD.IADD R10, R3, 0x1, R10 ;  /* 0x00000001030a0824 */ /* 0x000fe400078e020a */
[----:B------:R-:W-:Y:S01]  /*32d0*/  IMAD.SHL.U32 R13, R236, 0x40, RZ ;  /* 0x00000040ec0d7824 */ /* 0x000fe200078e00ff */
[----:B----4-:R-:W-:Y:S01]  /*32e0*/  LOP3.LUT R4, R15, 0xfffffe00, R11, 0xf8, !PT ;  /* 0xfffffe000f047812 */ /* 0x010fe200078ef80b */
[----:B------:R-:W-:Y:S01]  /*32f0*/  IMAD R3, R12, R97, RZ ;  /* 0x000000610c037224 */ /* 0x000fe200078e02ff */
[----:B------:R-:W-:Y:S01]  /*3300*/  @P0 LEA.HI.X R9, R2, R9, R10, 0x2, P1 ;  /* 0x0000000902090211 */ /* 0x000fe200008f140a */
[----:B------:R-:W-:-:S04]  /*3310*/  IMAD.WIDE.U32 R6, R97, R13, R18 ;  /* 0x0000000d61067225 */ /* 0x000fc800078e0012 */
[----:B------:R1:W5:Y:S01]  /*3320*/  @P0 LD.E R101, desc[UR4][R8.64] ;  /* 0x0000000408650980 */ /* 0x000362000c101900 */
[----:B------:R-:W-:-:S04]  /*3330*/  DEPBAR.LE SB0, 0x0 ;  /* 0x000080000000791a */ /* 0x000fc80000000000 */
[----:B------:R-:W-:Y:S05]  /*3340*/  WARPSYNC.ALL ;  /* 0x0000000000007948 */ /* 0x000fea0003800000 */
[----:B------:R-:W-:Y:S01]  /*3350*/  BAR.SYNC.DEFER_BLOCKING 0x0 ;  /* 0x0000000000007b1d */ /* 0x000fe20000010000 */
[----:B------:R-:W-:Y:S02]  /*3360*/  IMAD R3, R25, R13, R3 ;  /* 0x0000000d19037224 */ /* 0x000fe400078e0203 */
[----:B------:R-:W-:-:S03]  /*3370*/  IMAD R2, R109, 0x400, R4 ;  /* 0x000004006d027824 */ /* 0x000fc600078e0204 */
[----:B------:R-:W-:Y:S01]  /*3380*/  BSSY B0, `(.L_x_2284) ;  /* 0x000002b000007945 */ /* 0x000fe20003800000 */
[----:B------:R2:W-:Y:S04]  /*3390*/  @P3 STS.128 [R224+0x18000], RZ ;  /* 0x018000ffe0003388 */ /* 0x0005e80000000c00 */
[----:B------:R2:W-:Y:S04]  /*33a0*/  @P3 STS.128 [R224+0x1a000], RZ ;  /* 0x01a000ffe0003388 */ /* 0x0005e80000000c00 */
[----:B------:R2:W-:Y:S04]  /*33b0*/  @P3 STS.128 [R224+0x1c000], RZ ;  /* 0x01c000ffe0003388 */ /* 0x0005e80000000c00 */
[----:B------:R2:W-:Y:S01]  /*33c0*/  @P3 STS.128 [R224+0x1e000], RZ ;  /* 0x01e000ffe0003388 */ /* 0x0005e20000000c00 */
[----:B------:R-:W-:Y:S01]  /*33d0*/  SHF.L.U64.HI R13, R236, 0x5, R237 ;  /* 0x00000005ec0d7819 */ /* 0x000fe200000102ed */
[----:B------:R-:W-:Y:S01]  /*33e0*/  IMAD R201, R2, 0x2, R5 ;  /* 0x0000000202c97824 */ /* 0x000fe200078e0205 */
[----:B------:R-:W-:-:S02]  /*33f0*/  SHF.L.U32 R12, R236, 0x5, RZ ;  /* 0x00000005ec0c7819 */ /* 0x000fc400000006ff */
        /* <DEDUP_REMOVED lines=29> */
[----:B---3--:R-:W-:-:S04]  /*35d0*/  LEA R2, P1, R6, R248, 0x1 ;  /* 0x000000f806027211 */ /* 0x008fc800078208ff */
[----:B------:R-:W-:-:S05]  /*35e0*/  LEA.HI.X R3, R6, R249, R0, 0x1, P1 ;  /* 0x000000f906037211 */ /* 0x000fca00008f0c00 */
[----:B------:R-:W-:Y:S01]  /*35f0*/  @!PT LDS RZ, [RZ] ;  /* 0x00000000fffff984 */ /* 0x000fe20000000800 */
[----:B------:R-:W-:Y:S01]  /*3600*/  @!PT LDS RZ, [RZ] ;  /* 0x00000000fffff984 */ /* 0x000fe20000000800 */
[----:B------:R-:W-:Y:S01]  /*3610*/  @!PT LDS RZ, [RZ] ;  /* 0x00000000fffff984 */ /* 0x000fe20000000800 */
[----:B------:R4:W-:Y:S04]  /*3620*/  LDGSTS.E.BYPASS.LTC128B.128 [R224+0x1e000], desc[UR4][R2.64+0x180] ;  /* 0x1e00018002e07fae */ /* 0x0009e8000b901d44 */
.L_x_2285:
[----:B------:R-:W-:Y:S05]  /*3630*/  BSYNC B0 ;  /* 0x0000000000007941 */ /* 0x000fea0003800000 */
.L_x_2284:
[----:B------:R1:W-:Y:S01]  /*3640*/  @P6 STS.128 [R224+0x19000], RZ ;  /* 0x019000ffe0006388 */ /* 0x0003e20000000c00 */
[----:B------:R-:W-:Y:S03]  /*3650*/  BSSY B0, `(.L_x_2286) ;  /* 0x0000028000007945 */ /* 0x000fe60003800000 */
[----:B------:R1:W-:Y:S04]  /*3660*/  @P6 STS.128 [R224+0x1b000], RZ ;  /* 0x01b000ffe0006388 */ /* 0x0003e80000000c00 */
[----:B------:R1:W-:Y:S04]  /*3670*/  @P6 STS.128 [R224+0x1d000], RZ ;  /* 0x01d000ffe0006388 */ /* 0x0003e80000000c00 */
[----:B------:R1:W-:Y:S01]  /*3680*/  @P6 STS.128 [R224+0x1f000], RZ ;  /* 0x01f000ffe0006388 */ /* 0x0003e20000000c00 */
[----:B------:R-:W-:Y:S05]  /*3690*/  @P6 BRA `(.L_x_2287) ;  /* 0x00000000008c6947 */ /* 0x000fea0003800000 */
[-C--:B------:R-:W-:Y:S02]  /*36a0*/  ISETP.GE.AND P6, PT, R244, R229.reuse, PT ;  /* 0x000000e5f400720c */ /* 0x080fe40003fc6270 */
[-C--:B------:R-:W-:Y:S02]  /*36b0*/  ISETP.GE.AND P5, PT, R117, R229.reuse, PT ;  /* 0x000000e57500720c */ /* 0x080fe40003fa6270 */
[----:B------:R-:W-:Y:S02]  /*36c0*/  IADD3 R6, P1, R12, R6, RZ ;  /* 0x000000060c067210 */ /* 0x000fe40007f3e0ff */
[----:B------:R-:W-:-:S03]  /*36d0*/  ISETP.GE.AND P3, PT, R116, R229, PT ;  /* 0x000000e57400720c */ /* 0x000fc60003f66270 */
[----:B------:R-:W-:-:S04]  /*36e0*/  IMAD.X R0, R13, 0x1, R0, P1 ;  /* 0x000000010d007824 */ /* 0x000fc800008e0600 */
[CC--:B---3--:R-:W-:Y:S01]  /*36f0*/  @!P6 LEA R10, P1, R6.reuse, R248.reuse, 0x1 ;  /* 0x000000f8060ae211 */ /* 0x0c8fe200078208ff */
[----:B------:R3:W-:Y:S01]  /*3700*/  @P6 STS.128 [R224+0x19000], RZ ;  /* 0x019000ffe0006388 */ /* 0x0007e20000000c00 */
[CC--:B-1----:R-:W-:Y:S02]  /*3710*/  @!P5 LEA R8, P4, R6.reuse, R248.reuse, 0x1 ;  /* 0x000000f80608d211 */ /* 0x0c2fe400078808ff */
[C-C-:B------:R-:W-:Y:S02]  /*3720*/  @!P6 LEA.HI.X R11, R6.reuse, R249, R0.reuse, 0x1, P1 ;  /* 0x000000f9060be211 */ /* 0x140fe400008f0c00 */
[----:B------:R-:W-:Y:S02]  /*3730*/  ISETP.GE.AND P1, PT, R113, R229, PT ;  /* 0x000000e57100720c */ /* 0x000fe40003f26270 */
[C---:B----4-:R-:W-:Y:S01]  /*3740*/  @!P3 LEA R2, P2, R6.reuse, R248, 0x1 ;  /* 0x000000f80602b211 */ /* 0x050fe200078408ff */
[----:B------:R-:W-:Y:S01]  /*3750*/  @!PT LDS RZ, [RZ] ;  /* 0x00000000fffff984 */ /* 0x000fe20000000800 */
[----:B------:R-:W-:Y:S01]  /*3760*/  @!PT LDS RZ, [RZ] ;  /* 0x00000000fffff984 */ /* 0x000fe20000000800 */
[----:B------:R-:W-:Y:S01]  /*3770*/  @!PT LDS RZ, [RZ] ;  /* 0x00000000fffff984 */ /* 0x000fe20000000800 */
[----:B------:R3:W-:Y:S01]  /*3780*/  @!P6 LDGSTS.E.BYPASS.LTC128B.128 [R224+0x19000], desc[UR4][R10.64] ;  /* 0x190000000ae0efae */ /* 0x0007e2000b901d44 */
[----:B------:R-:W-:-:S02]  /*3790*/  @!P5 LEA.HI.X R9, R6, R249, R0, 0x1, P4 ;  /* 0x000000f90609d211 */ /* 0x000fc400020f0c00 */
        /* <DEDUP_REMOVED lines=19> */
.L_x_2287:
[----:B------:R-:W-:Y:S05]  /*38d0*/  BSYNC B0 ;  /* 0x0000000000007941 */ /* 0x000fea0003800000 */
.L_x_2286:
[----:B-1-3--:R-:W-:Y:S01]  /*38e0*/  LDSM.16.M88.4 R8, [R201] ;  /* 0x00000000c908783b */ /* 0x00afe20000000200 */
[----:B------:R-:W-:Y:S01]  /*38f0*/  R2P PR, R34, 0x6 ;  /* 0x0000000622007804 */ /* 0x000fe20000000000 */
[----:B----4-:R-:W-:Y:S01]  /*3900*/  IMAD.MOV.U32 R3, RZ, RZ, 0x10 ;  /* 0x00000010ff037424 */ /* 0x010fe200078e00ff */
[----:B------:R-:W-:Y:S01]  /*3910*/  LOP3.LUT P3, RZ, R24, 0x2, RZ, 0xc0, !PT ;  /* 0x0000000218ff7812 */ /* 0x000fe2000786c0ff */
[----:B------:R-:W1:Y:S01]  /*3920*/  LDSM.16.M88.4 R20, [R170+0x10000] ;  /* 0x01000000aa14783b */ /* 0x000e620000000200 */
[C---:B------:R-:W-:Y:S01]  /*3930*/  VIADD R0, R170.reuse, 0x10000 ;  /* 0x00010000aa007836 */ /* 0x040fe20000000000 */
[----:B------:R-:W-:Y:S01]  /*3940*/  SHF.R.S32.HI R7, RZ, 0x1f, R105 ;  /* 0x0000001fff077819 */ /* 0x000fe20000011469 */
[----:B------:R-:W-:Y:S01]  /*3950*/  VIADD R206, R170, 0x10020 ;  /* 0x00010020aace7836 */ /* 0x000fe20000000000 */
[----:B------:R-:W3:Y:S01]  /*3960*/  LDSM.16.M88.4 R12, [R170+0x10800] ;  /* 0x01080000aa0c783b */ /* 0x000ee20000000200 */
[----:B------:R-:W-:Y:S01]  /*3970*/  SEL R3, R3, 0xfffffff0, !P3 ;  /* 0xfffffff003037807 */ /* 0x000fe20005800000 */
[----:B------:R-:W-:Y:S01]  /*3980*/  IMAD.MOV.U32 R2, RZ, RZ, 0x40 ;  /* 0x00000040ff027424 */ /* 0x000fe200078e00ff */
[----:B------:R-:W-:Y:S01]  /*3990*/  LEA.HI R7, R7, R109, RZ, 0x3 ;  /* 0x0000006d07077211 */ /* 0x000fe200078f18ff */
[----:B------:R-:W4:Y:S01]  /*39a0*/  LDSM.16.M88.4 R28, [R170+0x11000] ;  /* 0x01100000aa1c783b */ /* 0x000f220000000200 */
[-C--:B------:R-:W-:Y:S01]  /*39b0*/  LEA R202, R3, R201.reuse, 0x1 ;  /* 0x000000c903ca7211 */ /* 0x080fe200078e08ff */
[----:B------:R-:W-:Y:S01]  /*39c0*/  @P1 VIADD R206, R0, 0xffffffe0 ;  /* 0xffffffe000ce1836 */ /* 0x000fe20000000000 */
[----:B------:R-:W-:Y:S01]  /*39d0*/  LOP3.LUT P1, RZ, R24, 0x4, RZ, 0xc0, !PT ;  /* 0x0000000418ff7812 */ /* 0x000fe2000782c0ff */
[----:B------:R-:W2:Y:S01]  /*39e0*/  LDSM.16.M88.4 R52, [R170+0x11800] ;  /* 0x01180000aa34783b */ /* 0x000ea20000000200 */
[----:B------:R-:W-:Y:S01]  /*39f0*/  IMAD.MOV.U32 R0, RZ, RZ, 0x20 ;  /* 0x00000020ff007424 */ /* 0x000fe200078e00ff */
[----:B------:R-:W-:Y:S01]  /*3a00*/  SEL R2, R2, 0xffffffc0, !P2 ;  /* 0xffffffc002027807 */ /* 0x000fe20005000000 */
[----:B------:R-:W-:Y:S01]  /*3a10*/  IMAD.MOV.U32 R135, RZ, RZ, R97 ;  /* 0x000000ffff877224 */ /* 0x000fe200078e0061 */
[----:B------:R-:W-:Y:S01]  /*3a20*/  LDSM.16.M88.4 R16, [R202] ;  /* 0x00000000ca10783b */ /* 0x000fe20000000200 */
[----:B------:R-:W-:Y:S01]  /*3a30*/  LOP3.LUT R7, R7, 0xffffff8, RZ, 0xc0, !PT ;  /* 0x0ffffff807077812 */ /* 0x000fe200078ec0ff */
[----:B------:R-:W-:Y:S01]  /*3a40*/  BSSY B1, `(.L_x_2288) ;  /* 0x0000154000017945 */ /* 0x000fe20003800000 */
[----:B------:R-:W-:Y:S01]  /*3a50*/  SEL R0, R0, 0xffffffe0, !P1 ;  /* 0xffffffe000007807 */ /* 0x000fe20004800000 */
[----:B------:R-:W2:Y:S01]  /*3a60*/  LDSM.16.M88.4 R48, [R206] ;  /* 0x00000000ce30783b */ /* 0x000ea20000000200 */
[----:B------:R-:W-:Y:S01]  /*3a70*/  IMAD.IADD R200, R170, 0x1, R2 ;  /* 0x00000001aac87824 */ /* 0x000fe200078e0202 */
[----:B------:R-:W-:Y:S01]  /*3a80*/  IADD3 R250, R123, 0x646e171e, RZ ;  /* 0x646e171e7bfa7810 */ /* 0x000fe20007ffe0ff */
[----:B------:R-:W-:Y:S01]  /*3a90*/  IMAD.IADD R199, R2, 0x1, R206 ;  /* 0x0000000102c77824 */ /* 0x000fe200078e02ce */
[----:B------:R-:W2:Y:S01]  /*3aa0*/  LDSM.16.M88.4 R40, [R206+0x800] ;  /* 0x00080000ce28783b */ /* 0x000ea20000000200 */
[C---:B------:R-:W-:Y:S01]  /*3ab0*/  LEA R204, R0.reuse, R201, 0x1 ;  /* 0x000000c900cc7211 */ /* 0x040fe200078e08ff */
[----:B------:R-:W-:Y:S01]  /*3ac0*/  IMAD R203, R0, 0x2, R202 ;  /* 0x0000000200cb7824 */ /* 0x000fe200078e02ca */
[----:B------:R-:W-:Y:S01]  /*3ad0*/  SHF.R.S32.HI R2, RZ, 0x1f, R98 ;  /* 0x0000001fff027819 */ /* 0x000fe20000011462 */
[----:B------:R-:W2:Y:S01]  /*3ae0*/  LDSM.16.M88.4 R60, [R206+0x1000] ;  /* 0x00100000ce3c783b */ /* 0x000ea20000000200 */
[----:B------:R-:W-:Y:S01]  /*3af0*/  ISETP.GT.AND P6, PT, R135, R120, PT ;  /* 0x000000788700720c */ /* 0x000fe20003fc4270 */
[----:B------:R-:W-:Y:S01]  /*3b00*/  IMAD.MOV.U32 R226, RZ, RZ, RZ ;  /* 0x000000ffffe27224 */ /* 0x000fe200078e00ff */
[----:B------:R-:W-:Y:S01]  /*3b10*/  LEA.HI R2, R2, R98, RZ, 0x2 ;  /* 0x0000006202027211 */ /* 0x000fe200078f10ff */
[----:B------:R-:W2:Y:S01]  /*3b20*/  LDSM.16.M88.4 R72, [R206+0x1800] ;  /* 0x00180000ce48783b */ /* 0x000ea20000000200 */
[----:B------:R-:W-:Y:S01]  /*3b30*/  SHF.L.U32 R107, R107, 0x1, RZ ;  /* 0x000000016b6b7819 */ /* 0x000fe200000006ff */
[----:B------:R-:W-:Y:S01]  /*3b40*/  VIADD R252, R122, 0xb54cda56 ;  /* 0xb54cda567afc7836 */ /* 0x000fe20000000000 */
[----:B------:R-:W-:Y:S01]  /*3b50*/  LOP3.LUT R6, R2, 0x7ffffffc, RZ, 0xc0, !PT ;  /* 0x7ffffffc02067812 */ /* 0x000fe200078ec0ff */
[----:B------:R-:W-:Y:S01]  /*3b60*/  LDSM.16.M88.4 R84, [R200+0x10000] ;  /* 0x01000000c854783b */ /* 0x000fe20000000200 */
[C---:B------:R-:W-:Y:S01]  /*3b70*/  VIADD R221, R206.reuse, 0x800 ;  /* 0x00000800cedd7836 */ /* 0x040fe20000000000 */
[C---:B------:R-:W-:Y:S01]  /*3b80*/  IADD3 R220, R206.reuse, 0x1000, RZ ;  /* 0x00001000cedc7810 */ /* 0x040fe20007ffe0ff */
[C---:B------:R-:W-:Y:S01]  /*3b90*/  VIADD R219, R206.reuse, 0x1800 ;  /* 0x00001800cedb7836 */ /* 0x040fe20000000000 */
[C---:B-1----:R-:W-:Y:S01]  /*3ba0*/  HMMA.16816.F32 R44, R8.reuse, R20, RZ ;  /* 0x00000014082c723c */ /* 0x042fe200000018ff */
[----:B------:R-:W-:Y:S01]  /*3bb0*/  LDSM.16.M88.4 R76, [R200+0x10800] ;  /* 0x01080000c84c783b */ /* 0x000fe20000000200 */
[C---:B------:R-:W-:Y:S01]  /*3bc0*/  VIADD R218, R206.reuse, 0x2000 ;  /* 0x00002000ceda7836 */ /* 0x040fe20000000000 */
[C---:B------:R-:W-:Y:S01]  /*3bd0*/  IADD3 R217, R206.reuse, 0x2800, RZ ;  /* 0x00002800ced97810 */ /* 0x040fe20007ffe0ff */
[C---:B------:R-:W-:Y:S01]  /*3be0*/  VIADD R216, R206.reuse, 0x3000 ;  /* 0x00003000ced87836 */ /* 0x040fe20000000000 */
[----:B------:R-:W-:Y:S01]  /*3bf0*/  LDSM.16.M88.4 R68, [R200+0x11000] ;  /* 0x01100000c844783b */ /* 0x000fe20000000200 */
[C---:B------:R-:W-:Y:S01]  /*3c00*/  HMMA.16816.F32 R36, R8.reuse, R22, RZ ;  /* 0x000000160824723c */ /* 0x040fe200000018ff */
[C---:B------:R-:W-:Y:S01]  /*3c10*/  VIADD R215, R206.reuse, 0x3800 ;  /* 0x00003800ced77836 */ /* 0x040fe20000000000 */
[C---:B------:R-:W-:Y:S01]  /*3c20*/  IADD3 R214, R206.reuse, 0x4000, RZ ;  /* 0x00004000ced67810 */ /* 0x040fe20007ffe0ff */
[----:B------:R-:W-:Y:S01]  /*3c30*/  LDSM.16.M88.4 R88, [R199] ;  /* 0x00000000c758783b */ /* 0x000fe20000000200 */
[C---:B------:R-:W-:Y:S01]  /*3c40*/  VIADD R213, R206.reuse, 0x4800 ;  /* 0x00004800ced57836 */ /* 0x040fe20000000000 */
[C---:B------:R-:W-:Y:S01]  /*3c50*/  IADD3 R211, R206.reuse, 0x5800, RZ ;  /* 0x00005800ced37810 */ /* 0x040fe20007ffe0ff */
[C---:B---3--:R-:W-:Y:S01]  /*3c60*/  HMMA.16816.F32 R32, R8.reuse, R12, RZ ;  /* 0x0000000c0820723c */ /* 0x048fe200000018ff */
[----:B------:R-:W-:Y:S01]  /*3c70*/  LDSM.16.M88.4 R80, [R199+0x800] ;  /* 0x00080000c750783b */ /* 0x000fe20000000200 */
[C---:B------:R-:W-:Y:S01]  /*3c80*/  VIADD R212, R206.reuse, 0x5000 ;  /* 0x00005000ced47836 */ /* 0x040fe20000000000 */
[C---:B------:R-:W-:Y:S01]  /*3c90*/  IADD3 R208, R206.reuse, 0x7000, RZ ;  /* 0x00007000ced07810 */ /* 0x040fe20007ffe0ff */
[C---:B------:R-:W-:Y:S01]  /*3ca0*/  VIADD R210, R206.reuse, 0x6000 ;  /* 0x00006000ced27836 */ /* 0x040fe20000000000 */
[----:B------:R-:W-:Y:S01]  /*3cb0*/  LDSM.16.M88.4 R92, [R170+0x16800] ;  /* 0x01680000aa5c783b */ /* 0x000fe20000000200 */
[----:B------:R-:W-:Y:S01]  /*3cc0*/  HMMA.16816.F32 R24, R8, R14, RZ ;  /* 0x0000000e0818723c */ /* 0x000fe200000018ff */
[----:B------:R-:W-:-:S02]  /*3cd0*/  VIADD R209, R206, 0x6800 ;  /* 0x00006800ced17836 */ /* 0x000fc40000000000 */
[----:B------:R-:W1:Y:S01]  /*3ce0*/  LDSM.16.M88.4 R12, [R204] ;  /* 0x00000000cc0c783b */ /* 0x000e620000000200 */
[----:B------:R-:W-:Y:S02]  /*3cf0*/  VIADD R207, R206, 0x7800 ;  /* 0x00007800cecf7836 */ /* 0x000fe40000000000 */
[C---:B----4-:R-:W-:Y:S01]  /*3d00*/  HMMA.16816.F32 R20, R8.reuse, R28, RZ ;  /* 0x0000001c0814723c */ /* 0x050fe200000018ff */
[----:B------:R-:W0:Y:S04]  /*3d10*/  LDGDEPBAR ;  /* 0x00000000000079af */ /* 0x000e280000000000 */
[----:B------:R-:W-:Y:S01]  /*3d20*/  STL [R1+0x8], R250 ;  /* 0x000008fa01007387 */ /* 0x000fe20000100800 */
[C---:B--2---:R-:W-:Y:S06]  /*3d30*/  HMMA.16816.F32 R64, R8.reuse, R52, RZ ;  /* 0x000000340840723c */ /* 0x044fec00000018ff */
[C---:B------:R-:W-:Y:S06]  /*3d40*/  HMMA.16816.F32 R56, R8.reuse, R30, RZ ;  /* 0x0000001e0838723c */ /* 0x040fec00000018ff */
[----:B------:R-:W-:Y:S06]  /*3d50*/  HMMA.16816.F32 R52, R8, R54, RZ ;  /* 0x000000360834723c */ /* 0x000fec00000018ff */
[C---:B------:R-:W-:Y:S06]  /*3d60*/  HMMA.16816.F32 R44, R16.reuse, R48, R44 ;  /* 0x00000030102c723c */ /* 0x040fec000000182c */
[C---:B------:R-:W-:Y:S06]  /*3d70*/  HMMA.16816.F32 R48, R16.reuse, R50, R36 ;  /* 0x000000321030723c */ /* 0x040fec0000001824 */
[C---:B------:R-:W-:Y:S01]  /*3d80*/  HMMA.16816.F32 R36, R16.reuse, R40, R32 ;  /* 0x000000281024723c */ /* 0x040fe20000001820 */
[----:B------:R-:W2:Y:S05]  /*3d90*/  LDSM.16.M88.4 R32, [R200+0x11800] ;  /* 0x01180000c820783b */ /* 0x000eaa0000000200 */
[C---:B------:R-:W-:Y:S06]  /*3da0*/  HMMA.16816.F32 R40, R16.reuse, R42, R24 ;  /* 0x0000002a1028723c */ /* 0x040fec0000001818 */
[C---:B------:R-:W-:Y:S01]  /*3db0*/  HMMA.16816.F32 R28, R16.reuse, R60, R20 ;  /* 0x0000003c101c723c */ /* 0x040fe20000001814 */
[----:B------:R-:W3:Y:S05]  /*3dc0*/  LDSM.16.M88.4 R20, [R203] ;  /* 0x00000000cb14783b */ /* 0x000eea0000000200 */
[C---:B------:R-:W-:Y:S01]  /*3dd0*/  HMMA.16816.F32 R8, R16.reuse, R72, R64 ;  /* 0x000000481008723c */ /* 0x040fe20000001840 */
[----:B------:R-:W-:Y:S05]  /*3de0*/  LDSM.16.M88.4 R64, [R170+0x12800] ;  /* 0x01280000aa40783b */ /* 0x000fea0000000200 */
        /* <DEDUP_REMOVED lines=11> */
[C---:B--2---:R-:W-:Y:S01]  /*3ea0*/  HMMA.16816.F32 R56, R12.reuse, R32, R8 ;  /* 0x000000200c38723c */ /* 0x044fe20000001808 */
[----:B------:R-:W2:Y:S05]  /*3eb0*/  LDSM.16.M88.4 R8, [R201+0x4000] ;  /* 0x00400000c908783b */ /* 0x000eaa0000000200 */
[C---:B------:R-:W-:Y:S01]  /*3ec0*/  HMMA.16816.F32 R60, R12.reuse, R70, R24 ;  /* 0x000000460c3c723c */ /* 0x040fe20000001818 */
[----:B------:R-:W4:Y:S05]  /*3ed0*/  LDSM.16.M88.4 R68, [R170+0x13000] ;  /* 0x01300000aa44783b */ /* 0x000f2a0000000200 */
[----:B------:R-:W-:Y:S01]  /*3ee0*/  HMMA.16816.F32 R16, R12, R34, R16 ;  /* 0x000000220c10723c */ /* 0x000fe20000001810 */
[----:B------:R-:W-:Y:S05]  /*3ef0*/  LDSM.16.M88.4 R12, [R202+0x4000] ;  /* 0x00400000ca0c783b */ /* 0x000fea0000000200 */
[C---:B---3--:R-:W-:Y:S06]  /*3f00*/  HMMA.16816.F32 R32, R20.reuse, R90, R48 ;  /* 0x0000005a1420723c */ /* 0x048fec0000001830 */
[C---:B------:R-:W-:Y:S06]  /*3f10*/  HMMA.16816.F32 R36, R20.reuse, R80, R36 ;  /* 0x000000501424723c */ /* 0x040fec0000001824 */
[C---:B------:R-:W-:Y:S01]  /*3f20*/  HMMA.16816.F32 R24, R20.reuse, R88, R52 ;  /* 0x000000581418723c */ /* 0x040fe20000001834 */
[----:B------:R-:W3:Y:S05]  /*3f30*/  LDSM.16.M88.4 R88, [R206+0x2000] ;  /* 0x00200000ce58783b */ /* 0x000eea0000000200 */
        /* <DEDUP_REMOVED lines=8> */
[----:B------:R-:W-:Y:S05]  /*3fc0*/  LDSM.16.M88.4 R72, [R200+0x13000] ;  /* 0x01300000c848783b */ /* 0x000fea0000000200 */
[C---:B--2---:R-:W-:Y:S06]  /*3fd0*/  HMMA.16816.F32 R16, R8.reuse, R30, R32 ;  /* 0x0000001e0810723c */ /* 0x044fec0000001820 */
[C---:B------:R-:W-:Y:S06]  /*3fe0*/  HMMA.16816.F32 R32, R8.reuse, R64, R36 ;  /* 0x000000400820723c */ /* 0x040fec0000001824 */
[C---:B------:R-:W-:Y:S06]  /*3ff0*/  HMMA.16816.F32 R24, R8.reuse, R28, R24 ;  /* 0x0000001c0818723c */ /* 0x040fec0000001818 */
[C---:B------:R-:W-:Y:S01]  /*4000*/  HMMA.16816.F32 R36, R8.reuse, R66, R44 ;  /* 0x000000420824723c */ /* 0x040fe2000000182c */
[----:B------:R-:W2:Y:S04]  /*4010*/  LDSM.16.M88.4 R44, [R206+0x3800] ;  /* 0x00380000ce2c783b */ /* 0x000ea80000000200 */
[----:B------:R-:W-:Y:S01]  /*4020*/  LDSM.16.M88.4 R64, [R200+0x12800] ;  /* 0x01280000c840783b */ /* 0x000fe20000000200 */
        /* <DEDUP_REMOVED lines=19> */
[----:B------:R-:W-:Y:S05]  /*4160*/  LDSM.16.M88.4 R12, [R201+0x8000] ;  /* 0x00800000c90c783b */ /* 0x000fea0000000200 */
        /* <DEDUP_REMOVED lines=25> */
[C---:B------:R-:W-:Y:S06]  /*4300*/  HMMA.16816.F32 R44, R12.reuse, R84, R44 ;  /* 0x000000540c2c723c */ /* 0x040fec000000182c */
[C---:B------:R-:W-:Y:S01]  /*4310*/  HMMA.16816.F32 R40, R12.reuse, R86, R40 ;  /* 0x000000560c28723c */ /* 0x040fe20000001828 */
[----:B------:R-:W3:Y:S05]  /*4320*/  LDSM.16.M88.4 R84, [R206+0x5800] ;  /* 0x00580000ce54783b */ /* 0x000eea0000000200 */
[C---:B----4-:R-:W-:Y:S06]  /*4330*/  HMMA.16816.F32 R36, R12.reuse, R72, R32 ;  /* 0x000000480c24723c */ /* 0x050fec0000001820 */
[C---:B------:R-:W-:Y:S01]  /*4340*/  HMMA.16816.F32 R32, R12.reuse, R74, R28 ;  /* 0x0000004a0c20723c */ /* 0x040fe2000000181c */
[----:B------:R-:W-:Y:S05]  /*4350*/  LDSM.16.M88.4 R72, [R200+0x14800] ;  /* 0x01480000c848783b */ /* 0x000fea0000000200 */
[C---:B------:R-:W-:Y:S06]  /*4360*/  HMMA.16816.F32 R28, R12.reuse, R68, R24 ;  /* 0x000000440c1c723c */ /* 0x040fec0000001818 */
[C---:B------:R-:W-:Y:S01]  /*4370*/  HMMA.16816.F32 R24, R12.reuse, R70, R20 ;  /* 0x000000460c18723c */ /* 0x040fe20000001814 */
[----:B------:R-:W4:Y:S04]  /*4380*/  LDSM.16.M88.4 R20, [R204+0x8000] ;  /* 0x00800000cc14783b */ /* 0x000f280000000200 */
[----:B------:R-:W-:Y:S01]  /*4390*/  LDSM.16.M88.4 R68, [R199+0x4000] ;  /* 0x00400000c744783b */ /* 0x000fe20000000200 */
[C---:B------:R-:W-:Y:S06]  /*43a0*/  HMMA.16816.F32 R16, R12.reuse, R64, R52 ;  /* 0x000000400c10723c */ /* 0x040fec0000001834 */
[----:B------:R-:W-:Y:S06]  /*43b0*/  HMMA.16816.F32 R12, R12, R66, R48 ;  /* 0x000000420c0c723c */ /* 0x000fec0000001830 */
[C---:B-1----:R-:W-:Y:S06]  /*43c0*/  HMMA.16816.F32 R56, R8.reuse, R80, R44 ;  /* 0x000000500838723c */ /* 0x042fec000000182c */
[C---:B------:R-:W-:Y:S01]  /*43d0*/  HMMA.16816.F32 R48, R8.reuse, R82, R40 ;  /* 0x000000520830723c */ /* 0x040fe20000001828 */
[----:B------:R-:W-:Y:S05]  /*43e0*/  LDSM.16.M88.4 R80, [R199+0x5800] ;  /* 0x00580000c750783b */ /* 0x000fea0000000200 */
[C---:B--2---:R-:W-:Y:S06]  /*43f0*/  HMMA.16816.F32 R52, R8.reuse, R60, R36 ;  /* 0x0000003c0834723c */ /* 0x044fec0000001824 */
[C---:B------:R-:W-:Y:S01]  /*4400*/  HMMA.16816.F32 R44, R8.reuse, R62, R32 ;  /* 0x0000003e082c723c */ /* 0x040fe20000001820 */
[----:B------:R-:W1:Y:S05]  /*4410*/  LDSM.16.M88.4 R60, [R200+0x15000] ;  /* 0x01500000c83c783b */ /* 0x000e6a0000000200 */
[C---:B------:R-:W-:Y:S01]  /*4420*/  HMMA.16816.F32 R40, R8.reuse, R78, R24 ;  /* 0x0000004e0828723c */ /* 0x040fe20000001818 */
[----:B------:R-:W2:Y:S05]  /*4430*/  LDSM.16.M88.4 R24, [R200+0x15800] ;  /* 0x01580000c818783b */ /* 0x000eaa0000000200 */
[C---:B------:R-:W-:Y:S01]  /*4440*/  HMMA.16816.F32 R64, R8.reuse, R76, R28 ;  /* 0x0000004c0840723c */ /* 0x040fe2000000181c */
[----:B------:R-:W-:Y:S05]  /*4450*/  LDSM.16.M88.4 R76, [R199+0x4800] ;  /* 0x00480000c74c783b */ /* 0x000fea0000000200 */
[C---:B---3--:R-:W-:Y:S01]  /*4460*/  HMMA.16816.F32 R36, R8.reuse, R84, R16 ;  /* 0x000000540824723c */ /* 0x048fe20000001810 */
[----:B------:R-:W-:Y:S05]  /*4470*/  LDSM.16.M88.4 R16, [R201+0xc000] ;  /* 0x00c00000c910783b */ /* 0x000fea0000000200 */
[----:B------:R-:W-:Y:S01]  /*4480*/  HMMA.16816.F32 R12, R8, R86, R12 ;  /* 0x00000056080c723c */ /* 0x000fe2000000180c */
[----:B------:R-:W3:Y:S04]  /*4490*/  LDSM.16.M88.4 R8, [R203+0x8000] ;  /* 0x00800000cb08783b */ /* 0x000ee80000000200 */
[----:B------:R-:W3:Y:S01]  /*44a0*/  LDSM.16.M88.4 R84, [R199+0x5000] ;  /* 0x00500000c754783b */ /* 0x000ee20000000200 */
[C---:B----4-:R-:W-:Y:S06]  /*44b0*/  HMMA.16816.F32 R28, R20.reuse, R88, R56 ;  /* 0x00000058141c723c */ /* 0x050fec0000001838 */
[C---:B------:R-:W-:Y:S01]  /*44c0*/  HMMA.16816.F32 R32, R20.reuse, R90, R48 ;  /* 0x0000005a1420723c */ /* 0x040fe20000001830 */
[----:B------:R-:W4:Y:S05]  /*44d0*/  LDSM.16.M88.4 R88, [R170+0x16000] ;  /* 0x01600000aa58783b */ /* 0x000f2a0000000200 */
[C---:B------:R-:W-:Y:S06]  /*44e0*/  HMMA.16816.F32 R52, R20.reuse, R72, R52 ;  /* 0x000000481434723c */ /* 0x040fec0000001834 */
[C---:B-1----:R-:W-:Y:S06]  /*44f0*/  HMMA.16816.F32 R64, R20.reuse, R60, R64 ;  /* 0x0000003c1440723c */ /* 0x042fec0000001840 */
[C---:B------:R-:W-:Y:S01]  /*4500*/  HMMA.16816.F32 R48, R20.reuse, R74, R44 ;  /* 0x0000004a1430723c */ /* 0x040fe2000000182c */
[----:B------:R-:W-:Y:S05]  /*4510*/  LDSM.16.M88.4 R72, [R206+0x6000] ;  /* 0x00600000ce48783b */ /* 0x000fea0000000200 */
[C---:B------:R-:W-:Y:S01]  /*4520*/  HMMA.16816.F32 R56, R20.reuse, R62, R40 ;  /* 0x0000003e1438723c */ /* 0x040fe20000001828 */
[----:B------:R-:W-:Y:S05]  /*4530*/  LDSM.16.M88.4 R60, [R170+0x17800] ;  /* 0x01780000aa3c783b */ /* 0x000fea0000000200 */
[C---:B--2---:R-:W-:Y:S06]  /*4540*/  HMMA.16816.F32 R44, R20.reuse, R24, R36 ;  /* 0x00000018142c723c */ /* 0x044fec0000001824 */
[----:B------:R-:W-:Y:S01]  /*4550*/  HMMA.16816.F32 R12, R20, R26, R12 ;  /* 0x0000001a140c723c */ /* 0x000fe2000000180c */
[----:B------:R-:W-:Y:S05]  /*4560*/  LDSM.16.M88.4 R20, [R202+0xc000] ;  /* 0x00c00000ca14783b */ /* 0x000fea0000000200 */
[C---:B---3--:R-:W-:Y:S06]  /*4570*/  HMMA.16816.F32 R28, R8.reuse, R68, R28 ;  /* 0x00000044081c723c */ /* 0x048fec000000181c */
[C---:B------:R-:W-:Y:S01]  /*4580*/  HMMA.16816.F32 R32, R8.reuse, R70, R32 ;  /* 0x000000460820723c */ /* 0x040fe20000001820 */
[----:B------:R-:W1:Y:S05]  /*4590*/  LDSM.16.M88.4 R68, [R170+0x17000] ;  /* 0x01700000aa44783b */ /* 0x000e6a0000000200 */
[C---:B------:R-:W-:Y:S06]  /*45a0*/  HMMA.16816.F32 R36, R8.reuse, R76, R52 ;  /* 0x0000004c0824723c */ /* 0x040fec0000001834 */
[C---:B------:R-:W-:Y:S01]  /*45b0*/  HMMA.16816.F32 R52, R8.reuse, R84, R64 ;  /* 0x000000540834723c */ /* 0x040fe20000001840 */
[----:B------:R-:W2:Y:S05]  /*45c0*/  LDSM.16.M88.4 R64, [R206+0x6800] ;  /* 0x00680000ce40783b */ /* 0x000eaa0000000200 */
[C---:B------:R-:W-:Y:S01]  /*45d0*/  HMMA.16816.F32 R40, R8.reuse, R78, R48 ;  /* 0x0000004e0828723c */ /* 0x040fe20000001830 */
[----:B------:R-:W3:Y:S05]  /*45e0*/  LDSM.16.M88.4 R76, [R206+0x7000] ;  /* 0x00700000ce4c783b */ /* 0x000eea0000000200 */
[C---:B------:R-:W-:Y:S01]  /*45f0*/  HMMA.16816.F32 R56, R8.reuse, R86, R56 ;  /* 0x000000560838723c */ /* 0x040fe20000001838 */
[----:B------:R-:W-:Y:S05]  /*4600*/  LDSM.16.M88.4 R84, [R200+0x16000] ;  /* 0x01600000c854783b */ /* 0x000fea0000000200 */
[C---:B------:R-:W-:Y:S06]  /*4610*/  HMMA.16816.F32 R48, R8.reuse, R80, R44 ;  /* 0x000000500830723c */ /* 0x040fec000000182c */
        /* <DEDUP_REMOVED lines=8> */
[C---:B------:R-:W-:Y:S06]  /*46a0*/  HMMA.16816.F32 R40, R16.reuse, R94, R40 ;  /* 0x0000005e1028723c */ /* 0x040fec0000001828 */
[C---:B------:R-:W-:Y:S06]  /*46b0*/  HMMA.16816.F32 R28, R16.reuse, R62, R24 ;  /* 0x0000003e101c723c */ /* 0x040fec0000001818 */
[C---:B------:R-:W-:Y:S01]  /*46c0*/  HMMA.16816.F32 R56, R16.reuse, R70, R56 ;  /* 0x000000461038723c */ /* 0x040fe20000001838 */
[----:B------:R-:W-:Y:S05]  /*46d0*/  LDSM.16.M88.4 R68, [R199+0x6000] ;  /* 0x00600000c744783b */ /* 0x000fea0000000200 */
[----:B------:R-:W-:Y:S01]  /*46e0*/  HMMA.16816.F32 R52, R16, R60, R48 ;  /* 0x0000003c1034723c */ /* 0x000fe20000001830 */
[----:B------:R-:W1:Y:S05]  /*46f0*/  LDSM.16.M88.4 R60, [R200+0x17000] ;  /* 0x01700000c83c783b */ /* 0x000e6a0000000200 */
[C---:B------:R-:W-:Y:S01]  /*4700*/  HMMA.16816.F32 R24, R20.reuse, R72, R8 ;  /* 0x000000481418723c */ /* 0x040fe20000001808 */
[----:B------:R-:W1:Y:S05]  /*4710*/  LDSM.16.M88.4 R8, [R203+0xc000] ;  /* 0x00c00000cb08783b */ /* 0x000e6a0000000200 */
[C---:B------:R-:W-:Y:S01]  /*4720*/  HMMA.16816.F32 R16, R20.reuse, R74, R32 ;  /* 0x0000004a1410723c */ /* 0x040fe20000001820 */
[----:B------:R-:W-:Y:S05]  /*4730*/  LDSM.16.M88.4 R72, [R199+0x6800] ;  /* 0x00680000c748783b */ /* 0x000fea0000000200 */
[C---:B--2---:R-:W-:Y:S06]  /*4740*/  HMMA.16816.F32 R36, R20.reuse, R64, R36 ;  /* 0x000000401424723c */ /* 0x044fec0000001824 */
[C---:B---3--:R-:W-:Y:S06]  /*4750*/  HMMA.16816.F32 R44, R20.reuse, R76, R44 ;  /* 0x0000004c142c723c */ /* 0x048fec000000182c */
[C---:B------:R-:W-:Y:S01]  /*4760*/  HMMA.16816.F32 R40, R20.reuse, R66, R40 ;  /* 0x000000421428723c */ /* 0x040fe20000001828 */
[----:B------:R-:W2:Y:S05]  /*4770*/  LDSM.16.M88.4 R64, [R200+0x17800] ;  /* 0x01780000c840783b */ /* 0x000eaa0000000200 */
[C---:B------:R-:W-:Y:S06]  /*4780*/  HMMA.16816.F32 R32, R20.reuse, R82, R28 ;  /* 0x000000521420723c */ /* 0x040fec000000181c */
[C---:B------:R-:W-:Y:S01]  /*4790*/  HMMA.16816.F32 R48, R20.reuse, R78, R56 ;  /* 0x0000004e1430723c */ /* 0x040fe20000001838 */
[----:B------:R-:W3:Y:S05]  /*47a0*/  LDSM.16.M88.4 R56, [R199+0x7000] ;  /* 0x00700000c738783b */ /* 0x000eea0000000200 */
[----:B------:R-:W-:Y:S06]  /*47b0*/  HMMA.16816.F32 R52, R20, R80, R52 ;  /* 0x000000501434723c */ /* 0x000fec0000001834 */
[C---:B------:R-:W-:Y:S06]  /*47c0*/  HMMA.16816.F32 R28, R12.reuse, R84, R24 ;  /* 0x000000540c1c723c */ /* 0x040fec0000001818 */
[C---:B------:R-:W-:Y:S06]  /*47d0*/  HMMA.16816.F32 R20, R12.reuse, R86, R16 ;  /* 0x000000560c14723c */ /* 0x040fec0000001810 */
[C---:B----4-:R-:W-:Y:S06]  /*47e0*/  HMMA.16816.F32 R16, R12.reuse, R88, R36 ;  /* 0x000000580c10723c */ /* 0x050fec0000001824 */
[----:B-1----:R-:W-:Y:S06]  /*47f0*/  HMMA.16816.F32 R36, R12, R60, R44 ;  /* 0x0000003c0c24723c */ /* 0x002fec000000182c */
[C---:B------:R-:W-:Y:S06]  /*4800*/  HMMA.16816.F32 R28, R8.reuse, R68, R28 ;  /* 0x00000044081c723c */ /* 0x040fec000000181c */
[----:B------:R-:W-:Y:S01]  /*4810*/  HMMA.16816.F32 R68, R8, R70, R20 ;  /* 0x000000460844723c */ /* 0x000fe20000001814 */
[----:B------:R-:W1:Y:S01]  /*4820*/  LDSM.16.M88.4 R20, [R199+0x7800] ;  /* 0x00780000c714783b */ /* 0x000e620000000200 */
[----:B------:R-:W-:-:S04]  /*4830*/  DEPBAR.LE SB0, 0x0 ;  /* 0x000080000000791a */ /* 0x000fc80000000000 */
[C---:B------:R-:W-:Y:S06]  /*4840*/  HMMA.16816.F32 R24, R12.reuse, R90, R40 ;  /* 0x0000005a0c18723c */ /* 0x040fec0000001828 */
[C---:B------:R-:W-:Y:S06]  /*4850*/  HMMA.16816.F32 R40, R12.reuse, R62, R48 ;  /* 0x0000003e0c28723c */ /* 0x040fec0000001830 */
[C---:B--2---:R-:W-:Y:S06]  /*4860*/  HMMA.16816.F32 R44, R12.reuse, R64, R52 ;  /* 0x000000400c2c723c */ /* 0x044fec0000001834 */
[----:B------:R-:W-:Y:S06]  /*4870*/  HMMA.16816.F32 R32, R12, R66, R32 ;  /* 0x000000420c20723c */ /* 0x000fec0000001820 */
[C---:B---3--:R-:W-:Y:S01]  /*4880*/  HMMA.16816.F32 R36, R8.reuse, R56, R36 ;  /* 0x000000380824723c */ /* 0x048fe20000001824 */
[----:B------:R-:W-:Y:S01]  /*4890*/  IMAD R13, R126, R104, R127 ;  /* 0x000000687e0d7224 */ /* 0x000fe200078e027f */
[----:B------:R-:W-:Y:S01]  /*48a0*/  IADD3 R14, R98, -R6, RZ ;  /* 0x80000006620e7210 */ /* 0x000fe20007ffe0ff */
[C---:B------:R-:W-:Y:S01]  /*48b0*/  IMAD.IADD R12, R109.reuse, 0x1, -R7 ;  /* 0x000000016d0c7824 */ /* 0x040fe200078e0a07 */
[----:B------:R-:W-:Y:S01]  /*48c0*/  SHF.R.S32.HI R6, RZ, 0x2, R2 ;  /* 0x00000002ff067819 */ /* 0x000fe20000011402 */
[----:B------:R-:W-:Y:S01]  /*48d0*/  IMAD R2, R106, R13, R112 ;  /* 0x0000000d6a027224 */ /* 0x000fe200078e0270 */
[C---:B------:R-:W-:Y:S01]  /*48e0*/  HMMA.16816.F32 R48, R8.reuse, R72, R16 ;  /* 0x000000480830723c */ /* 0x040fe20000001810 */
[----:B------:R-:W-:Y:S01]  /*48f0*/  IMAD.SHL.U32 R7, R118, 0x40, RZ ;  /* 0x0000004076077824 */ /* 0x000fe200078e00ff */
[-C--:B------:R-:W-:Y:S01]  /*4900*/  LEA R13, R12, R6.reuse, 0x4 ;  /* 0x000000060c0d7211 */ /* 0x080fe200078e20ff */
[----:B------:R-:W-:Y:S01]  /*4910*/  IMAD R57, R124, 0x8, R109 ;  /* 0x000000087c397824 */ /* 0x000fe200078e026d */
[----:B------:R-:W-:Y:S01]  /*4920*/  LEA R6, R109, R6, 0x4 ;  /* 0x000000066d067211 */ /* 0x000fe200078e20ff */
[----:B------:R-:W-:Y:S01]  /*4930*/  IMAD.SHL.U32 R12, R14, 0x2, RZ ;  /* 0x000000020e0c7824 */ /* 0x000fe200078e00ff */
[C---:B------:R-:W-:Y:S01]  /*4940*/  HMMA.16816.F32 R72, R8.reuse, R74, R24 ;  /* 0x0000004a0848723c */ /* 0x040fe20000001818 */
[C---:B------:R-:W-:Y:S01]  /*4950*/  IMAD R7, R119.reuse, R2, R7 ;  /* 0x0000000277077224 */ /* 0x040fe200078e0207 */
[----:B------:R2:W-:Y:S01]  /*4960*/  STL [R1+0xf0], R57 ;  /* 0x0000f03901007387 */ /* 0x0005e20000100800 */
[----:B------:R-:W-:Y:S01]  /*4970*/  IMAD R2, R119, R13, R12 ;  /* 0x0000000d77027224 */ /* 0x000fe200078e020c */
[----:B-----5:R-:W3:Y:S01]  /*4980*/  @P0 MUFU.RCP R14, R99 ;  /* 0x00000063000e0308 */ /* 0x020ee20000001000 */
[----:B------:R-:W-:Y:S01]  /*4990*/  VIADD R7, R7, 0xffffffc0 ;  /* 0xffffffc007077836 */ /* 0x000fe20000000000 */
[--C-:B------:R-:W-:Y:S01]  /*49a0*/  IADD3 R13, R96, 0x1, -R125.reuse ;  /* 0x00000001600d7810 */ /* 0x100fe20007ffe87d */
[C---:B------:R-:W-:Y:S01]  /*49b0*/  HMMA.16816.F32 R40, R8.reuse, R58, R40 ;  /* 0x0000003a0828723c */ /* 0x040fe20000001828 */
[----:B------:R-:W-:Y:S01]  /*49c0*/  SHF.R.S32.HI R12, RZ, 0x1f, R2 ;  /* 0x0000001fff0c7819 */ /* 0x000fe20000011402 */
[----:B------:R-:W-:Y:S01]  /*49d0*/  BAR.SYNC.DEFER_BLOCKING 0x0 ;  /* 0x0000000000007b1d */ /* 0x000fe20000010000 */
[----:B------:R-:W-:Y:S01]  /*49e0*/  IADD3 R62, P1, R2, R7, RZ ;  /* 0x00000007023e7210 */ /* 0x000fe20007f3e0ff */
[----:B------:R-:W-:Y:S01]  /*49f0*/  IMAD.IADD R2, R112, 0x1, R6 ;  /* 0x0000000170027824 */ /* 0x000fe200078e0206 */
[----:B------:R-:W-:Y:S01]  /*4a00*/  LOP3.LUT R18, R107, 0x6, RZ, 0xc0, !PT ;  /* 0x000000066b127812 */ /* 0x000fe200078ec0ff */
[----:B------:R-:W-:Y:S01]  /*4a10*/  IMAD.IADD R6, R96, 0x1, -R125 ;  /* 0x0000000160067824 */ /* 0x000fe200078e0a7d */
[----:B------:R-:W-:Y:S01]  /*4a20*/  LEA.HI.X.SX32 R76, R7, R12, 0x1, P1 ;  /* 0x0000000c074c7211 */ /* 0x000fe200008f0eff */
[----:B-1----:R-:W-:Y:S01]  /*4a30*/  HMMA.16816.F32 R44, R8, R20, R44 ;  /* 0x00000014082c723c */ /* 0x002fe2000000182c */
[----:B------:R-:W-:Y:S01]  /*4a40*/  IADD3 R7, R100, R13, RZ ;  /* 0x0000000d64077210 */ /* 0x000fe20007ffe0ff */
[----:B------:R-:W-:Y:S01]  /*4a50*/  IMAD.IADD R230, R2, 0x1, R6 ;  /* 0x0000000102e67824 */ /* 0x000fe200078e0206 */
[----:B------:R-:W-:-:S02]  /*4a60*/  IADD3 R231, R6, 0x8, R2 ;  /* 0x0000000806e77810 */ /* 0x000fc40007ffe002 */
[----:B------:R-:W-:Y:S01]  /*4a70*/  IADD3 R12, R7, 0x8, R2 ;  /* 0x00000008070c7810 */ /* 0x000fe20007ffe002 */
[----:B------:R-:W-:Y:S01]  /*4a80*/  HMMA.16816.F32 R64, R8, R22, R32 ;  /* 0x000000160840723c */ /* 0x000fe20000001820 */
[-C--:B------:R-:W-:Y:S01]  /*4a90*/  VIADDMNMX R228, R230, -R227.reuse, RZ, !PT ;  /* 0x800000e3e6e47246 */ /* 0x080fe200078001ff */
[----:B---3--:R-:W-:Y:S01]  /*4aa0*/  @P0 FMUL.FTZ R226, R101, R14 ;  /* 0x0000000e65e20220 */ /* 0x008fe20000410000 */
[----:B------:R-:W-:Y:S02]  /*4ab0*/  VIADDMNMX R233, R7, R2, R96, PT ;  /* 0x0000000207e97246 */ /* 0x000fe40003800160 */
[----:B------:R-:W-:Y:S02]  /*4ac0*/  VIMNMX R232, R12, R96, PT ;  /* 0x000000600ce87248 */ /* 0x000fe40003fe0100 */
[----:B------:R-:W-:Y:S01]  /*4ad0*/  VIADDMNMX R227, R231, -R227, RZ, !PT ;  /* 0x800000e3e7e37246 */ /* 0x000fe200078001ff */
[----:B------:R-:W-:-:S01]  /*4ae0*/  NOP ;  /* 0x0000000000007918 */ /* 0x000fc20000000000 */
[----:B--2---:R-:W-:-:S15]  /*4af0*/  @!P6 BRA `(.L_x_2289) ;  /* 0x000000040020e947 */ /* 0x004fde0003800000 */
[----:B------:R-:W-:Y:S01]  /*4b00*/  VIADD R2, R118, 0xfffffffe ;  /* 0xfffffffe76027836 */ /* 0x000fe20000000000 */
[-C--:B------:R-:W-:Y:S01]  /*4b10*/  ISETP.GE.AND P5, PT, R244, R229.reuse, PT ;  /* 0x000000e5f400720c */ /* 0x080fe20003fa6270 */
[----:B------:R-:W-:Y:S01]  /*4b20*/  BSSY B0, `(.L_x_2290) ;  /* 0x0000044000007945 */ /* 0x000fe20003800000 */
[-C--:B------:R-:W-:Y:S01]  /*4b30*/  ISETP.GE.AND P4, PT, R117, R229.reuse, PT ;  /* 0x000000e57500720c */ /* 0x080fe20003f86270 */
[----:B------:R-:W-:Y:S01]  /*4b40*/  IMAD R8, R111, R2, RZ ;  /* 0x000000026f087224 */ /* 0x000fe200078e02ff */
[----:B------:R-:W-:Y:S01]  /*4b50*/  SHF.R.S32.HI R9, RZ, 0x1f, R2 ;  /* 0x0000001fff097819 */ /* 0x000fe20000011402 */
[-C--:B------:R-:W-:Y:S01]  /*4b60*/  IMAD.WIDE.U32 R6, R2, R110.reuse, R114 ;  /* 0x0000006e02067225 */ /* 0x080fe200078e0072 */
[-C--:B------:R-:W-:Y:S02]  /*4b70*/  ISETP.GE.AND P3, PT, R116, R229.reuse, PT ;  /* 0x000000e57400720c */ /* 0x080fe40003f66270 */
[----:B------:R-:W-:Y:S01]  /*4b80*/  ISETP.GE.AND P2, PT, R113, R229, PT ;  /* 0x000000e57100720c */ /* 0x000fe20003f46270 */
[----:B------:R-:W-:-:S04]  /*4b90*/  IMAD R2, R9, R110, R8 ;  /* 0x0000006e09027224 */ /* 0x000fc800078e0208 */
[----:B------:R-:W-:Y:S01]  /*4ba0*/  IMAD.IADD R7, R7, 0x1, R2 ;  /* 0x0000000107077824 */ /* 0x000fe200078e0202 */
[CC--:B------:R-:W-:Y:S01]  /*4bb0*/  @!P5 LEA R8, P1, R6.reuse, R246.reuse, 0x1 ;  /* 0x000000f60608d211 */ /* 0x0c0fe200078208ff */
[----:B------:R1:W-:Y:S01]  /*4bc0*/  @P5 STS.128 [R224+0x10000], RZ ;  /* 0x010000ffe0005388 */ /* 0x0003e20000000c00 */
[CC--:B------:R-:W-:Y:S02]  /*4bd0*/  @!P4 LEA R10, P0, R6.reuse, R246.reuse, 0x1 ;  /* 0x000000f6060ac211 */ /* 0x0c0fe400078008ff */
[CCC-:B------:R-:W-:Y:S02]  /*4be0*/  @!P5 LEA.HI.X R9, R6.reuse, R247.reuse, R7.reuse, 0x1, P1 ;  /* 0x000000f70609d211 */ /* 0x1c0fe400008f0c07 */
[C---:B------:R-:W-:Y:S02]  /*4bf0*/  @!P3 LEA R16, P1, R6.reuse, R246, 0x1 ;  /* 0x000000f60610b211 */ /* 0x040fe400078208ff */
[CCC-:B------:R-:W-:Y:S01]  /*4c00*/  @!P4 LEA.HI.X R11, R6.reuse, R247.reuse, R7.reuse, 0x1, P0 ;  /* 0x000000f7060bc211 */ /* 0x1c0fe200000f0c07 */
[----:B------:R-:W-:Y:S01]  /*4c10*/  @!PT LDS RZ, [RZ] ;  /* 0x00000000fffff984 */ /* 0x000fe20000000800 */
[----:B------:R-:W-:Y:S01]  /*4c20*/  @!PT LDS RZ, [RZ] ;  /* 0x00000000fffff984 */ /* 0x000fe20000000800 */
[----:B------:R-:W-:Y:S01]  /*4c30*/  @!PT LDS RZ, [RZ] ;  /* 0x00000000fffff984 */ /* 0x000fe20000000800 */
[----:B------:R2:W-:Y:S01]  /*4c40*/  @!P5 LDGSTS.E.BYPASS.LTC128B.128 [R224+0x10000], desc[UR4][R8.64] ;  /* 0x1000000008e0dfae */ /* 0x0005e2000b901d44 */
[----:B------:R-:W-:-:S02]  /*4c50*/  @!P3 LEA.HI.X R17, R6, R247, R7, 0x1, P1 ;  /* 0x000000f70611b211 */ /* 0x000fc400008f0c07 */
[----:B------:R-:W-:Y:S01]  /*4c60*/  @!P2 LEA R14, P0, R6, R246, 0x1 ;  /* 0x000000f6060ea211 */ /* 0x000fe200078008ff */
[----:B------:R1:W-:Y:S01]  /*4c70*/  @P4 STS.128 [R224+0x12000], RZ ;  /* 0x012000ffe0004388 */ /* 0x0003e20000000c00 */
[----:B------:R-:W-:Y:S02]  /*4c80*/  IADD3 R2, P1, R238, R6, RZ ;  /* 0x00000006ee027210 */ /* 0x000fe40007f3e0ff */
[-CC-:B------:R-:W-:Y:S01]  /*4c90*/  @!P2 LEA.HI.X R15, R6, R247.reuse, R7.reuse, 0x1, P0 ;  /* 0x000000f7060fa211 */ /* 0x180fe200000f0c07 */
[----:B------:R-:W-:Y:S01]  /*4ca0*/  @!PT LDS RZ, [RZ] ;  /* 0x00000000fffff984 */ /* 0x000fe20000000800 */
[----:B------:R-:W-:Y:S01]  /*4cb0*/  @!PT LDS RZ, [RZ] ;  /* 0x00000000fffff984 */ /* 0x000fe20000000800 */
[----:B------:R-:W-:Y:S01]  /*4cc0*/  @!PT LDS RZ, [RZ] ;  /* 0x00000000fffff984 */ /* 0x000fe20000000800 */
[----:B------:R3:W-:Y:S01]  /*4cd0*/  @!P4 LDGSTS.E.BYPASS.LTC128B.128 [R224+0x12000], desc[UR4][R10.64+0x80] ;  /* 0x120000800ae0cfae */ /* 0x0007e2000b901d44 */
[CC--:B------:R-:W-:Y:S01]  /*4ce0*/  @!P5 LEA R12, P0, R2.reuse, R246.reuse, 0x1 ;  /* 0x000000f6020cd211 */ /* 0x0c0fe200078008ff */
[----:B------:R-:W-:Y:S02]  /*4cf0*/  IMAD.X R7, R239, 0x1, R7, P1 ;  /* 0x00000001ef077824 */ /* 0x000fe400008e0607 */
        /* <DEDUP_REMOVED lines=38> */
.L_x_2291:
[----:B------:R-:W-:Y:S05]  /*4f60*/  BSYNC B0 ;  /* 0x0000000000007941 */ /* 0x000fea0003800000 */
.L_x_2290:
[----:B------:R-:W0:Y:S02]  /*4f70*/  LDGDEPBAR ;  /* 0x00000000000079af */ /* 0x000e240000000000 */
.L_x_2289:
[----:B------:R-:W-:Y:S05]  /*4f80*/  BSYNC B1 ;  /* 0x0000000000017941 */ /* 0x000fea0003800000 */
.L_x_2288:
[----:B--2---:R-:W-:-:S04]  /*4f90*/  IMAD R6, R97, 0x40, R18 ;  /* 0x0000004061067824 */ /* 0x004fc800078e0212 */
[--C-:B------:R-:W-:Y:S01]  /*4fa0*/  IMAD.IADD R2, R230, 0x1, -R6.reuse ;  /* 0x00000001e6027824 */ /* 0x100fe200078e0a06 */
[C---:B------:R-:W-:Y:S01]  /*4fb0*/  ISETP.GE.AND P2, PT, R6.reuse, R228, PT ;  /* 0x000000e40600720c */ /* 0x040fe20003f46270 */
[----:B------:R-:W-:Y:S02]  /*4fc0*/  VIADD R7, R6, 0x1 ;  /* 0x0000000106077836 */ /* 0x000fe40000000000 */
[----:B-1----:R-:W-:Y:S01]  /*4fd0*/  IMAD.IADD R8, R231, 0x1, -R6 ;  /* 0x00000001e7087824 */ /* 0x002fe200078e0a06 */
[----:B------:R-:W-:Y:S01]  /*4fe0*/  IABS R2, R2 ;  /* 0x0000000200027213 */ /* 0x000fe20000000000 */
[--C-:B------:R-:W-:Y:S01]  /*4ff0*/  IMAD.IADD R11, R230, 0x1, -R7.reuse ;  /* 0x00000001e60b7824 */ /* 0x100fe200078e0a07 */
[----:B------:R-:W-:Y:S01]  /*5000*/  ISETP.GE.AND P1, PT, R7, R228, PT ;  /* 0x000000e40700720c */ /* 0x000fe20003f26270 */
[----:B------:R-:W-:Y:S01]  /*5010*/  IMAD.IADD R9, R231, 0x1, -R7 ;  /* 0x00000001e7097824 */ /* 0x000fe200078e0a07 */
[----:B------:R-:W-:Y:S02]  /*5020*/  I2FP.F32.S32 R2, R2 ;  /* 0x0000000200027245 */ /* 0x000fe40000201400 */
[----:B------:R-:W-:-:S02]  /*5030*/  ISETP.GE.AND P3, PT, R7, R227, PT ;  /* 0x000000e30700720c */ /* 0x000fc40003f66270 */
[----:B------:R-:W-:Y:S01]  /*5040*/  IABS R8, R8 ;  /* 0x0000000800087213 */ /* 0x000fe20000000000 */
[----:B------:R-:W-:Y:S01]  /*5050*/  FFMA.FTZ R13, R2, -R226, R28 ;  /* 0x800000e2020d7223 */ /* 0x000fe2000001001c */
[----:B------:R-:W-:Y:S01]  /*5060*/  VIADD R2, R6, 0x8 ;  /* 0x0000000806027836 */ /* 0x000fe20000000000 */
[C---:B------:R-:W-:Y:S02]  /*5070*/  ISETP.GE.OR P1, PT, R7.reuse, R233, !P1 ;  /* 0x000000e90700720c */ /* 0x040fe40004f26670 */
[----:B------:R-:W-:Y:S01]  /*5080*/  ISETP.GE.OR P3, PT, R7, R232, !P3 ;  /* 0x000000e80700720c */ /* 0x000fe20005f66670 */
[--C-:B------:R-:W-:Y:S01]  /*5090*/  IMAD.IADD R10, R230, 0x1, -R2.reuse ;  /* 0x00000001e60a7824 */ /* 0x100fe200078e0a02 */
[C---:B------:R-:W-:Y:S01]  /*50a0*/  ISETP.GE.AND P0, PT, R2.reuse, R228, PT ;  /* 0x000000e40200720c */ /* 0x040fe20003f06270 */
[----:B------:R-:W-:Y:S01]  /*50b0*/  IMAD.IADD R7, R231, 0x1, -R2 ;  /* 0x00000001e7077824 */ /* 0x000fe200078e0a02 */
[C---:B------:R-:W-:Y:S02]  /*50c0*/  ISETP.GE.AND P5, PT, R2.reuse, R227, PT ;  /* 0x000000e30200720c */ /* 0x040fe40003fa6270 */
[----:B------:R-:W-:-:S02]  /*50d0*/  ISETP.GE.OR P0, PT, R2, R233, !P0 ;  /* 0x000000e90200720c */ /* 0x000fc40004706670 */
[----:B------:R-:W-:Y:S01]  /*50e0*/  ISETP.GE.OR P5, PT, R2, R232, !P5 ;  /* 0x000000e80200720c */ /* 0x000fe20006fa6670 */
[----:B------:R-:W-:Y:S01]  /*50f0*/  IMAD.MOV.U32 R2, RZ, RZ, R8 ;  /* 0x000000ffff027224 */ /* 0x000fe200078e0008 */
[----:B------:R-:W-:Y:S02]  /*5100*/  IABS R12, R11 ;  /* 0x0000000b000c7213 */ /* 0x000fe40000000000 */
[----:B------:R-:W-:Y:S02]  /*5110*/  IABS R8, R9 ;  /* 0x0000000900087213 */ /* 0x000fe40000000000 */
[----:B------:R-:W-:Y:S02]  /*5120*/  IABS R11, R10 ;  /* 0x0000000a000b7213 */ /* 0x000fe40000000000 */
[----:B------:R-:W-:Y:S01]  /*5130*/  I2FP.F32.S32 R2, R2 ;  /* 0x0000000200027245 */ /* 0x000fe20000201400 */
[----:B------:R-:W-:Y:S01]  /*5140*/  IMAD.MOV.U32 R10, RZ, RZ, R8 ;  /* 0x000000ffff0a7224 */ /* 0x000fe200078e0008 */
[----:B------:R-:W-:Y:S01]  /*5150*/  IABS R9, R7 ;  /* 0x0000000700097213 */ /* 0x000fe20000000000 */
[----:B------:R-:W-:-:S02]  /*5160*/  IMAD.MOV.U32 R8, RZ, RZ, R11 ;  /* 0x000000ffff087224 */ /* 0x000fc400078e000b */
[----:B------:R-:W-:Y:S01]  /*5170*/  FFMA.FTZ R11, R2, -R226, R30 ;  /* 0x800000e2020b7223 */ /* 0x000fe2000001001e */
[----:B------:R-:W-:Y:S01]  /*5180*/  IMAD.MOV.U32 R7, RZ, RZ, R12 ;  /* 0x000000ffff077224 */ /* 0x000fe200078e000c */
[----:B------:R-:W2:Y:S01]  /*5190*/  LD.E R2, desc[UR4][R168.64+0xdc] ;  /* 0x0000dc04a8027980 */ /* 0x000ea2000c101900 */
[----:B------:R-:W-:Y:S02]  /*51a0*/  I2FP.F32.S32 R10, R10 ;  /* 0x0000000a000a7245 */ /* 0x000fe40000201400 */
[----:B------:R-:W-:Y:S02]  /*51b0*/  I2FP.F32.S32 R8, R8 ;  /* 0x0000000800087245 */ /* 0x000fe40000201400 */
[----:B------:R-:W-:Y:S01]  /*51c0*/  I2FP.F32.S32 R7, R7 ;  /* 0x0000000700077245 */ /* 0x000fe20000201400 */
[-C--:B------:R-:W-:Y:S01]  /*51d0*/  FFMA.FTZ R10, R10, -R226.reuse, R31 ;  /* 0x800000e20a0a7223 */ /* 0x080fe2000001001f */
[----:B------:R-:W-:Y:S01]  /*51e0*/  ISETP.GE.AND P4, PT, R6, R227, PT ;  /* 0x000000e30600720c */ /* 0x000fe20003f86270 */
[-C--:B------:R-:W-:Y:S01]  /*51f0*/  FFMA.FTZ R15, R8, -R226.reuse, R68 ;  /* 0x800000e2080f7223 */ /* 0x080fe20000010044 */
[----:B------:R-:W-:Y:S01]  /*5200*/  I2FP.F32.S32 R9, R9 ;  /* 0x0000000900097245 */ /* 0x000fe20000201400 */
[----:B------:R-:W-:Y:S01]  /*5210*/  FFMA.FTZ R12, R7, -R226, R29 ;  /* 0x800000e2070c7223 */ /* 0x000fe2000001001d */
[C---:B------:R-:W-:Y:S01]  /*5220*/  VIADD R7, R6.reuse, 0x10 ;  /* 0x0000001006077836 */ /* 0x040fe20000000000 */
[C---:B------:R-:W-:Y:S01]  /*5230*/  ISETP.GE.OR P2, PT, R6.reuse, R233, !P2 ;  /* 0x000000e90600720c */ /* 0x040fe20005746670 */
[C---:B------:R-:W-:Y:S01]  /*5240*/  VIADD R8, R6.reuse, 0x9 ;  /* 0x0000000906087836 */ /* 0x040fe20000000000 */
[----:B------:R-:W-:Y:S01]  /*5250*/  ISETP.GE.OR P4, PT, R6, R232, !P4 ;  /* 0x000000e80600720c */ /* 0x000fe20006786670 */
[----:B------:R-:W-:Y:S01]  /*5260*/  FFMA.FTZ R14, R9, -R226, R70 ;  /* 0x800000e2090e7223 */ /* 0x000fe20000010046 */
[----:B------:R-:W-:-:S02]  /*5270*/  FSEL R58, R12, -INF , !P1 ;  /* 0xff8000000c3a7808 */ /* 0x000fc40004800000 */
[----:B------:R-:W-:Y:S01]  /*5280*/  FSEL R61, R10, -INF , !P3 ;  /* 0xff8000000a3d7808 */ /* 0x000fe20005800000 */
[--C-:B------:R-:W-:Y:S01]  /*5290*/  IMAD.IADD R10, R231, 0x1, -R8.reuse ;  /* 0x00000001e70a7824 */ /* 0x100fe200078e0a08 */
[----:B------:R-:W-:Y:S02]  /*52a0*/  FSEL R30, R13, -INF , !P2 ;  /* 0xff8000000d1e7808 */ /* 0x000fe40005000000 */
[----:B------:R-:W-:Y:S02]  /*52b0*/  FSEL R33, R11, -INF , !P4 ;  /* 0xff8000000b217808 */ /* 0x000fe40006000000 */
[CC--:B------:R-:W-:Y:S02]  /*52c0*/  ISETP.GE.AND P1, PT, R7.reuse, R228.reuse, PT ;  /* 0x000000e40700720c */ /* 0x0c0fe40003f26270 */
[CC--:B------:R-:W-:Y:S01]  /*52d0*/  ISETP.GE.AND P3, PT, R7.reuse, R227.reuse, PT ;  /* 0x000000e30700720c */ /* 0x0c0fe20003f66270 */
[----:B------:R-:W-:Y:S01]  /*52e0*/  VIADD R9, R6, 0x11 ;  /* 0x0000001106097836 */ /* 0x000fe20000000000 */
[----:B------:R-:W-:Y:S01]  /*52f0*/  ISETP.GE.AND P2, PT, R8, R228, PT ;  /* 0x000000e40800720c */ /* 0x000fe20003f46270 */
[----:B------:R-:W-:Y:S01]  /*5300*/  IMAD.IADD R12, R230, 0x1, -R8 ;  /* 0x00000001e60c7824 */ /* 0x000fe200078e0a08 */
[----:B------:R-:W-:Y:S01]  /*5310*/  ISETP.GE.AND P4, PT, R8, R227, PT ;  /* 0x000000e30800720c */ /* 0x000fe20003f86270 */
[----:B------:R-:W-:Y:S01]  /*5320*/  IMAD.IADD R11, R230, 0x1, -R7 ;  /* 0x00000001e60b7824 */ /* 0x000fe200078e0a07 */
[----:B------:R-:W-:-:S02]  /*5330*/  ISETP.GE.OR P1, PT, R7, R233, !P1 ;  /* 0x000000e90700720c */ /* 0x000fc40004f26670 */
[-C--:B------:R-:W-:Y:S01]  /*5340*/  ISETP.GE.OR P3, PT, R7, R232.reuse, !P3 ;  /* 0x000000e80700720c */ /* 0x080fe20005f66670 */
[----:B------:R-:W-:Y:S01]  /*5350*/  IMAD.IADD R7, R231, 0x1, -R7 ;  /* 0x00000001e7077824 */ /* 0x000fe200078e0a07 */
[C---:B------:R-:W-:Y:S02]  /*5360*/  ISETP.GE.OR P2, PT, R8.reuse, R233, !P2 ;  /* 0x000000e90800720c */ /* 0x040fe40005746670 */
[----:B------:R-:W-:Y:S01]  /*5370*/  ISETP.GE.OR P4, PT, R8, R232, !P4 ;  /* 0x000000e80800720c */ /* 0x000fe20006786670 */
[----:B------:R-:W-:Y:S01]  /*5380*/  IMAD.IADD R8, R230, 0x1, -R9 ;  /* 0x00000001e6087824 */ /* 0x000fe200078e0a09 */
[----:B------:R-:W-:Y:S02]  /*5390*/  IABS R10, R10 ;  /* 0x0000000a000a7213 */ /* 0x000fe40000000000 */
[----:B------:R-:W-:Y:S02]  /*53a0*/  IABS R16, R12 ;  /* 0x0000000c00107213 */ /* 0x000fe40000000000 */
[----:B------:R-:W-:Y:S01]  /*53b0*/  IABS R13, R11 ;  /* 0x0000000b000d7213 */ /* 0x000fe20000000000 */
[----:B------:R-:W-:Y:S01]  /*53c0*/  IMAD.MOV.U32 R11, RZ, RZ, R10 ;  /* 0x000000ffff0b7224 */ /* 0x000fe200078e000a */
[----:B------:R-:W-:-:S02]  /*53d0*/  IABS R12, R7 ;  /* 0x00000007000c7213 */ /* 0x000fc40000000000 */
[----:B------:R-:W-:Y:S01]  /*53e0*/  IABS R7, R8 ;  /* 0x0000000800077213 */ /* 0x000fe20000000000 */
[----:B------:R-:W-:Y:S02]  /*53f0*/  IMAD.MOV.U32 R8, RZ, RZ, R16 ;  /* 0x000000ffff087224 */ /* 0x000fe400078e0010 */
[----:B------:R-:W-:Y:S01]  /*5400*/  IMAD.MOV.U32 R10, RZ, RZ, R13 ;  /* 0x000000ffff0a7224 */ /* 0x000fe200078e000d */
[----:B------:R-:W-:Y:S02]  /*5410*/  I2FP.F32.S32 R11, R11 ;  /* 0x0000000b000b7245 */ /* 0x000fe40000201400 */
[----:B------:R-:W-:Y:S02]  /*5420*/  I2FP.F32.S32 R8, R8 ;  /* 0x0000000800087245 */ /* 0x000fe40000201400 */
[----:B------:R-:W-:Y:S02]  /*5430*/  I2FP.F32.S32 R10, R10 ;  /* 0x0000000a000a7245 */ /* 0x000fe40000201400 */
[----:B------:R-:W-:-:S02]  /*5440*/  I2FP.F32.S32 R16, R12 ;  /* 0x0000000c00107245 */ /* 0x000fc40000201400 */
[----:B------:R-:W-:Y:S01]  /*5450*/  I2FP.F32.S32 R7, R7 ;  /* 0x0000000700077245 */ /* 0x000fe20000201400 */
[-C--:B------:R-:W-:Y:S01]  /*5460*/  FFMA.FTZ R13, R8, -R226.reuse, R69 ;  /* 0x800000e2080d7223 */ /* 0x080fe20000010045 */
[-C--:B------:R-:W-:Y:S01]  /*5470*/  FFMA.FTZ R11, R11, -R226.reuse, R71 ;  /* 0x800000e20b0b7223 */ /* 0x080fe20000010047 */
[-C--:B------:R-:W-:Y:S01]  /*5480*/  FFMA.FTZ R12, R10, -R226.reuse, R48 ;  /* 0x800000e20a0c7223 */ /* 0x080fe20000010030 */
[-C--:B------:R-:W-:Y:S01]  /*5490*/  FFMA.FTZ R10, R16, -R226.reuse, R50 ;  /* 0x800000e2100a7223 */ /* 0x080fe20000010032 */
[----:B------:R-:W-:Y:S01]  /*54a0*/  FFMA.FTZ R17, R7, -R226, R49 ;  /* 0x800000e207117223 */ /* 0x000fe20000010031 */
[C---:B------:R-:W-:Y:S02]  /*54b0*/  VIADD R8, R6.reuse, 0x18 ;  /* 0x0000001806087836 */ /* 0x040fe40000000000 */
[----:B------:R-:W-:Y:S01]  /*54c0*/  VIADD R7, R6, 0x19 ;  /* 0x0000001906077836 */ /* 0x000fe20000000000 */
[----:B------:R-:W-:Y:S02]  /*54d0*/  FSEL R32, R15, -INF , !P0 ;  /* 0xff8000000f207808 */ /* 0x000fe40004000000 */
        /* <DEDUP_REMOVED lines=8> */
[----:B------:R-:W-:Y:S01]  /*5560*/  FSEL R27, R10, -INF , !P3 ;  /* 0xff8000000a1b7808 */ /* 0x000fe20005800000 */
[C---:B------:R-:W-:Y:S01]  /*5570*/  IMAD.IADD R10, R230.reuse, 0x1, -R8 ;  /* 0x00000001e60a7824 */ /* 0x040fe200078e0a08 */
[----:B------:R-:W-:Y:S01]  /*5580*/  ISETP.GE.AND P1, PT, R7, R228, PT ;  /* 0x000000e40700720c */ /* 0x000fe20003f26270 */
[----:B------:R-:W-:Y:S01]  /*5590*/  IMAD.IADD R14, R231, 0x1, -R9 ;  /* 0x00000001e70e7824 */ /* 0x000fe200078e0a09 */
[----:B------:R-:W-:Y:S02]  /*55a0*/  ISETP.GE.AND P3, PT, R7, R227, PT ;  /* 0x000000e30700720c */ /* 0x000fe40003f66270 */
[CC--:B------:R-:W-:Y:S02]  /*55b0*/  ISETP.GE.OR P0, PT, R9.reuse, R233.reuse, !P0 ;  /* 0x000000e90900720c */ /* 0x0c0fe40004706670 */
[----:B------:R-:W-:Y:S01]  /*55c0*/  ISETP.GE.OR P5, PT, R9, R232, !P5 ;  /* 0x000000e80900720c */ /* 0x000fe20006fa6670 */
        /* <DEDUP_REMOVED lines=13> */
[----:B------:R-:W-:Y:S01]  /*56a0*/  IMAD.MOV.U32 R7, RZ, RZ, R11 ;  /* 0x000000ffff077224 */ /* 0x000fe200078e000b */
[----:B------:R-:W-:Y:S02]  /*56b0*/  I2FP.F32.S32 R8, R8 ;  /* 0x0000000800087245 */ /* 0x000fe40000201400 */
[----:B------:R-:W-:Y:S01]  /*56c0*/  I2FP.F32.S32 R10, R10 ;  /* 0x0000000a000a7245 */ /* 0x000fe20000201400 */
[----:B------:R-:W-:Y:S01]  /*56d0*/  IMAD.MOV.U32 R11, RZ, RZ, R9 ;  /* 0x000000ffff0b7224 */ /* 0x000fe200078e0009 */
[----:B------:R-:W-:Y:S02]  /*56e0*/  I2FP.F32.S32 R7, R7 ;  /* 0x0000000700077245 */ /* 0x000fe40000201400 */
[----:B------:R-:W-:Y:S01]  /*56f0*/  I2FP.F32.S32 R9, R12 ;  /* 0x0000000c00097245 */ /* 0x000fe20000201400 */
[-C--:B------:R-:W-:Y:S01]  /*5700*/  FFMA.FTZ R12, R8, -R226.reuse, R72 ;  /* 0x800000e2080c7223 */ /* 0x080fe20000010048 */
[----:B------:R-:W-:Y:S01]  /*5710*/  I2FP.F32.S32 R14, R11 ;  /* 0x0000000b000e7245 */ /* 0x000fe20000201400 */
[-C--:B------:R-:W-:Y:S01]  /*5720*/  FFMA.FTZ R10, R10, -R226.reuse, R74 ;  /* 0x800000e20a0a7223 */ /* 0x080fe2000001004a */
[----:B------:R-:W-:Y:S01]  /*5730*/  FFMA.FTZ R11, R7, -R226, R51 ;  /* 0x800000e2070b7223 */ /* 0x000fe20000010033 */
[----:B------:R-:W-:-:S02]  /*5740*/  VIADD R8, R6, 0x20 ;  /* 0x0000002006087836 */ /* 0x000fc40000000000 */
[----:B------:R-:W-:Y:S01]  /*5750*/  VIADD R7, R6, 0x21 ;  /* 0x0000002106077836 */ /* 0x000fe20000000000 */
[----:B------:R-:W-:Y:S01]  /*5760*/  FSEL R31, R12, -INF , !P2 ;  /* 0xff8000000c1f7808 */ /* 0x000fe20005000000 */
[--C-:B------:R-:W-:Y:S01]  /*5770*/  IMAD.IADD R12, R230, 0x1, -R8.reuse ;  /* 0x00000001e60c7824 */ /* 0x100fe200078e0a08 */
[----:B------:R-:W-:Y:S01]  /*5780*/  FSEL R55, R10, -INF , !P4 ;  /* 0xff8000000a377808 */ /* 0x000fe20006000000 */
[----:B------:R-:W-:Y:S01]  /*5790*/  IMAD.IADD R10, R231, 0x1, -R8 ;  /* 0x00000001e70a7824 */ /* 0x000fe200078e0a08 */
[----:B------:R-:W-:Y:S01]  /*57a0*/  FSEL R26, R11, -INF , !P5 ;  /* 0xff8000000b1a7808 */ /* 0x000fe20006800000 */
[----:B------:R-:W-:Y:S01]  /*57b0*/  IMAD.IADD R11, R230, 0x1, -R7 ;  /* 0x00000001e60b7824 */ /* 0x000fe200078e0a07 */
[----:B------:R-:W-:Y:S01]  /*57c0*/  FSEL R22, R17, -INF , !P0 ;  /* 0xff80000011167808 */ /* 0x000fe20004000000 */
[----:B------:R-:W-:Y:S01]  /*57d0*/  FFMA.FTZ R16, R9, -R226, R73 ;  /* 0x800000e209107223 */ /* 0x000fe20000010049 */
[CC--:B------:R-:W-:Y:S02]  /*57e0*/  ISETP.GE.AND P2, PT, R7.reuse, R228.reuse, PT ;  /* 0x000000e40700720c */ /* 0x0c0fe40003f46270 */
[----:B------:R-:W-:Y:S01]  /*57f0*/  ISETP.GE.AND P4, PT, R7, R227, PT ;  /* 0x000000e30700720c */ /* 0x000fe20003f86270 */
[----:B------:R-:W-:Y:S01]  /*5800*/  VIADD R9, R6, 0x28 ;  /* 0x0000002806097836 */ /* 0x000fe20000000000 */
[----:B------:R-:W-:-:S02]  /*5810*/  ISETP.GE.AND P0, PT, R8, R228, PT ;  /* 0x000000e40800720c */ /* 0x000fc40003f06270 */
[C---:B------:R-:W-:Y:S02]  /*5820*/  ISETP.GE.AND P5, PT, R8.reuse, R227, PT ;  /* 0x000000e30800720c */ /* 0x040fe40003fa6270 */
[----:B------:R-:W-:Y:S02]  /*5830*/  IABS R13, R12 ;  /* 0x0000000c000d7213 */ /* 0x000fe40000000000 */
[----:B------:R-:W-:Y:S02]  /*5840*/  IABS R10, R10 ;  /* 0x0000000a000a7213 */ /* 0x000fe40000000000 */
[----:B------:R-:W-:Y:S02]  /*5850*/  IABS R12, R11 ;  /* 0x0000000b000c7213 */ /* 0x000fe40000000000 */
[CC--:B------:R-:W-:Y:S02]  /*5860*/  ISETP.GE.OR P2, PT, R7.reuse, R233.reuse, !P2 ;  /* 0x000000e90700720c */ /* 0x0c0fe40005746670 */
[----:B------:R-:W-:Y:S01]  /*5870*/  ISETP.GE.OR P4, PT, R7, R232, !P4 ;  /* 0x000000e80700720c */ /* 0x000fe20006786670 */
[----:B------:R-:W-:Y:S01]  /*5880*/  IMAD.IADD R7, R231, 0x1, -R7 ;  /* 0x00000001e7077824 */ /* 0x000fe200078e0a07 */
[----:B------:R-:W-:-:S02]  /*5890*/  ISETP.GE.OR P0, PT, R8, R233, !P0 ;  /* 0x000000e90800720c */ /* 0x000fc40004706670 */
[----:B------:R-:W-:Y:S01]  /*58a0*/  ISETP.GE.OR P5, PT, R8, R232, !P5 ;  /* 0x000000e80800720c */ /* 0x000fe20006fa6670 */
[----:B------:R-:W-:Y:S02]  /*58b0*/  IMAD.IADD R8, R230, 0x1, -R9 ;  /* 0x00000001e6087824 */ /* 0x000fe400078e0a09 */
[----:B------:R-:W-:Y:S02]  /*58c0*/  IMAD.MOV.U32 R11, RZ, RZ, R10 ;  /* 0x000000ffff0b7224 */ /* 0x000fe400078e000a */
[----:B------:R-:W-:Y:S01]  /*58d0*/  IMAD.MOV.U32 R10, RZ, RZ, R12 ;  /* 0x000000ffff0a7224 */ /* 0x000fe200078e000c */
[----:B------:R-:W-:Y:S02]  /*58e0*/  IABS R15, R7 ;  /* 0x00000007000f7213 */ /* 0x000fe40000000000 */
[----:B------:R-:W-:Y:S01]  /*58f0*/  IABS R7, R8 ;  /* 0x0000000800077213 */ /* 0x000fe20000000000 */
[----:B------:R-:W-:Y:S01]  /*5900*/  IMAD.MOV.U32 R8, RZ, RZ, R13 ;  /* 0x000000ffff087224 */ /* 0x000fe200078e000d */
[----:B------:R-:W-:-:S02]  /*5910*/  I2FP.F32.S32 R10, R10 ;  /* 0x0000000a000a7245 */ /* 0x000fc40000201400 */
[----:B------:R-:W-:Y:S02]  /*5920*/  I2FP.F32.S32 R15, R15 ;  /* 0x0000000f000f7245 */ /* 0x000fe40000201400 */
[----:B------:R-:W-:Y:S01]  /*5930*/  I2FP.F32.S32 R7, R7 ;  /* 0x0000000700077245 */ /* 0x000fe20000201400 */
[----:B------:R-:W-:Y:S01]  /*5940*/  FFMA.FTZ R12, R10, -R226, R37 ;  /* 0x800000e20a0c7223 */ /* 0x000fe20000010025 */
[----:B------:R-:W-:Y:S01]  /*5950*/  I2FP.F32.S32 R8, R8 ;  /* 0x0000000800087245 */ /* 0x000fe20000201400 */
[-C--:B------:R-:W-:Y:S01]  /*5960*/  FFMA.FTZ R14, R14, -R226.reuse, R75 ;  /* 0x800000e20e0e7223 */ /* 0x080fe2000001004b */
[----:B------:R-:W-:Y:S01]  /*5970*/  I2FP.F32.S32 R11, R11 ;  /* 0x0000000b000b7245 */ /* 0x000fe20000201400 */
[-C--:B------:R-:W-:Y:S01]  /*5980*/  FFMA.FTZ R10, R15, -R226.reuse, R39 ;  /* 0x800000e20f0a7223 */ /* 0x080fe20000010027 */
[-C--:B------:R-:W-:Y:S01]  /*5990*/  FFMA.FTZ R15, R7, -R226.reuse, R40 ;  /* 0x800000e2070f7223 */ /* 0x080fe20000010028 */
[----:B------:R-:W-:Y:S02]  /*59a0*/  VIADD R7, R6, 0x30 ;  /* 0x0000003006077836 */ /* 0x000fe40000000000 */
[-C--:B------:R-:W-:Y:S01]  /*59b0*/  FFMA.FTZ R13, R8, -R226.reuse, R36 ;  /* 0x800000e2080d7223 */ /* 0x080fe20000010024 */
[----:B------:R-:W-:Y:S01]  /*59c0*/  FFMA.FTZ R11, R11, -R226, R38 ;  /* 0x800000e20b0b7223 */ /* 0x000fe20000010026 */
[----:B------:R-:W-:Y:S01]  /*59d0*/  FSEL R28, R16, -INF , !P1 ;  /* 0xff800000101c7808 */ /* 0x000fe20004800000 */
[----:B------:R-:W-:Y:S01]  /*59e0*/  VIADD R8, R6, 0x29 ;  /* 0x0000002906087836 */ /* 0x000fe20000000000 */
[----:B------:R-:W-:-:S02]  /*59f0*/  FSEL R29, R14, -INF , !P3 ;  /* 0xff8000000e1d7808 */ /* 0x000fc40005800000 */
[CC--:B------:R-:W-:Y:S02]  /*5a00*/  ISETP.GE.AND P1, PT, R9.reuse, R228.reuse, PT ;  /* 0x000000e40900720c */ /* 0x0c0fe40003f26270 */
[-C--:B------:R-:W-:Y:S02]  /*5a10*/  ISETP.GE.AND P3, PT, R9, R227.reuse, PT ;  /* 0x000000e30900720c */ /* 0x080fe40003f66270 */
[----:B------:R-:W-:Y:S02]  /*5a20*/  FSEL R59, R12, -INF , !P2 ;  /* 0xff8000000c3b7808 */ /* 0x000fe40005000000 */
[----:B------:R-:W-:Y:S01]  /*5a30*/  FSEL R63, R10, -INF , !P4 ;  /* 0xff8000000a3f7808 */ /* 0x000fe20006000000 */
[----:B------:R-:W-:Y:S01]  /*5a40*/  IMAD.IADD R14, R231, 0x1, -R9 ;  /* 0x00000001e70e7824 */ /* 0x000fe200078e0a09 */
[C---:B------:R-:W-:Y:S02]  /*5a50*/  ISETP.GE.AND P2, PT, R7.reuse, R228, PT ;  /* 0x000000e40700720c */ /* 0x040fe40003f46270 */
[----:B------:R-:W-:-:S02]  /*5a60*/  ISETP.GE.AND P4, PT, R7, R227, PT ;  /* 0x000000e30700720c */ /* 0x000fc40003f86270 */
[----:B------:R-:W-:Y:S02]  /*5a70*/  FSEL R54, R13, -INF , !P0 ;  /* 0xff8000000d367808 */ /* 0x000fe40004000000 */
[----:B------:R-:W-:Y:S01]  /*5a80*/  FSEL R60, R11, -INF , !P5 ;  /* 0xff8000000b3c7808 */ /* 0x000fe20006800000 */
[C---:B------:R-:W-:Y:S01]  /*5a90*/  IMAD.IADD R10, R230.reuse, 0x1, -R8 ;  /* 0x00000001e60a7824 */ /* 0x040fe200078e0a08 */
[C---:B------:R-:W-:Y:S02]  /*5aa0*/  ISETP.GE.OR P1, PT, R9.reuse, R233, !P1 ;  /* 0x000000e90900720c */ /* 0x040fe40004f26670 */
[----:B------:R-:W-:Y:S01]  /*5ab0*/  ISETP.GE.OR P3, PT, R9, R232, !P3 ;  /* 0x000000e80900720c */ /* 0x000fe20005f66670 */
[----:B------:R-:W-:Y:S01]  /*5ac0*/  IMAD.IADD R9, R230, 0x1, -R7 ;  /* 0x00000001e6097824 */ /* 0x000fe200078e0a07 */
[C---:B------:R-:W-:Y:S02]  /*5ad0*/  ISETP.GE.AND P0, PT, R8.reuse, R228, PT ;  /* 0x000000e40800720c */ /* 0x040fe40003f06270 */
[----:B------:R-:W-:-:S02]  /*5ae0*/  ISETP.GE.AND P5, PT, R8, R227, PT ;  /* 0x000000e30800720c */ /* 0x000fc40003fa6270 */
[CC--:B------:R-:W-:Y:S02]  /*5af0*/  ISETP.GE.OR P2, PT, R7.reuse, R233.reuse, !P2 ;  /* 0x000000e90700720c */ /* 0x0c0fe40005746670 */
[----:B------:R-:W-:Y:S01]  /*5b00*/  ISETP.GE.OR P4, PT, R7, R232, !P4 ;  /* 0x000000e80700720c */ /* 0x000fe20006786670 */
[C---:B------:R-:W-:Y:S01]  /*5b10*/  IMAD.IADD R7, R231.reuse, 0x1, -R7 ;  /* 0x00000001e7077824 */ /* 0x040fe200078e0a07 */
[----:B------:R-:W-:Y:S02]  /*5b20*/  IABS R11, R14 ;  /* 0x0000000e000b7213 */ /* 0x000fe40000000000 */
[C---:B------:R-:W-:Y:S02]  /*5b30*/  ISETP.GE.OR P0, PT, R8.reuse, R233, !P0 ;  /* 0x000000e90800720c */ /* 0x040fe40004706670 */
[----:B------:R-:W-:Y:S01]  /*5b40*/  ISETP.GE.OR P5, PT, R8, R232, !P5 ;  /* 0x000000e80800720c */ /* 0x000fe20006fa6670 */
[----:B------:R-:W-:Y:S01]  /*5b50*/  IMAD.IADD R8, R231, 0x1, -R8 ;  /* 0x00000001e7087824 */ /* 0x000fe200078e0a08 */
[----:B------:R-:W-:-:S02]  /*5b60*/  IABS R12, R10 ;  /* 0x0000000a000c7213 */ /* 0x000fc40000000000 */
[----:B------:R-:W-:Y:S01]  /*5b70*/  IABS R13, R7 ;  /* 0x00000007000d7213 */ /* 0x000fe20000000000 */
[----:B------:R-:W-:Y:S01]  /*5b80*/  IMAD.MOV.U32 R7, RZ, RZ, R11 ;  /* 0x000000ffff077224 */ /* 0x000fe200078e000b */
[----:B------:R-:W-:Y:S01]  /*5b90*/  IABS R10, R8 ;  /* 0x00000008000a7213 */ /* 0x000fe20000000000 */
[----:B------:R-:W-:Y:S01]  /*5ba0*/  IMAD.MOV.U32 R8, RZ, RZ, R12 ;  /* 0x000000ffff087224 */ /* 0x000fe200078e000c */
[----:B------:R-:W-:Y:S01]  /*5bb0*/  IABS R9, R9 ;  /* 0x0000000900097213 */ /* 0x000fe20000000000 */
[----:B------:R-:W-:Y:S01]  /*5bc0*/  IMAD.MOV.U32 R12, RZ, RZ, R13 ;  /* 0x000000ffff0c7224 */ /* 0x000fe200078e000d */
[----:B------:R-:W-:Y:S02]  /*5bd0*/  I2FP.F32.S32 R7, R7 ;  /* 0x0000000700077245 */ /* 0x000fe40000201400 */
[----:B------:R-:W-:Y:S01]  /*5be0*/  I2FP.F32.S32 R8, R8 ;  /* 0x0000000800087245 */ /* 0x000fe20000201400 */
[----:B------:R-:W-:Y:S02]  /*5bf0*/  IMAD.MOV.U32 R11, RZ, RZ, R9 ;  /* 0x000000ffff0b7224 */ /* 0x000fe400078e0009 */
[----:B------:R-:W-:Y:S01]  /*5c00*/  FFMA.FTZ R9, R7, -R226, R42 ;  /* 0x800000e207097223 */ /* 0x000fe2000001002a */
[----:B------:R-:W-:Y:S01]  /*5c10*/  I2FP.F32.S32 R7, R12 ;  /* 0x0000000c00077245 */ /* 0x000fe20000201400 */
[----:B------:R-:W-:Y:S01]  /*5c20*/  FFMA.FTZ R14, R8, -R226, R41 ;  /* 0x800000e2080e7223 */ /* 0x000fe20000010029 */
[----:B------:R-:W-:Y:S01]  /*5c30*/  VIADD R8, R6, 0x31 ;  /* 0x0000003106087836 */ /* 0x000fe20000000000 */
[----:B------:R-:W-:-:S02]  /*5c40*/  I2FP.F32.S32 R11, R11 ;  /* 0x0000000b000b7245 */ /* 0x000fc40000201400 */
[----:B------:R-:W-:Y:S01]  /*5c50*/  FFMA.FTZ R18, R7, -R226, R46 ;  /* 0x800000e207127223 */ /* 0x000fe2000001002e */
[----:B------:R-:W-:Y:S01]  /*5c60*/  VIADD R7, R6, 0x38 ;  /* 0x0000003806077836 */ /* 0x000fe20000000000 */
[----:B------:R-:W-:Y:S02]  /*5c70*/  FSEL R24, R15, -INF , !P1 ;  /* 0xff8000000f187808 */ /* 0x000fe40004800000 */
[----:B------:R-:W-:Y:S02]  /*5c80*/  FSEL R52, R9, -INF , !P3 ;  /* 0xff80000009347808 */ /* 0x000fe40005800000 */
[----:B------:R-:W-:Y:S02]  /*5c90*/  I2FP.F32.S32 R10, R10 ;  /* 0x0000000a000a7245 */ /* 0x000fe40000201400 */
[C---:B------:R-:W-:Y:S02]  /*5ca0*/  ISETP.GE.AND P1, PT, R8.reuse, R228, PT ;  /* 0x000000e40800720c */ /* 0x040fe40003f26270 */
[----:B------:R-:W-:Y:S01]  /*5cb0*/  ISETP.GE.AND P3, PT, R8, R227, PT ;  /* 0x000000e30800720c */ /* 0x000fe20003f66270 */
[----:B------:R-:W-:-:S02]  /*5cc0*/  VIADD R6, R6, 0x39 ;  /* 0x0000003906067836 */ /* 0x000fc40000000000 */
[----:B------:R-:W-:Y:S01]  /*5cd0*/  FFMA.FTZ R13, R11, -R226, R44 ;  /* 0x800000e20b0d7223 */ /* 0x000fe2000001002c */
[----:B------:R-:W-:Y:S01]  /*5ce0*/  IMAD.IADD R9, R230, 0x1, -R7 ;  /* 0x00000001e6097824 */ /* 0x000fe200078e0a07 */
[----:B------:R-:W-:Y:S01]  /*5cf0*/  ISETP.GE.OR P1, PT, R8, R233, !P1 ;  /* 0x000000e90800720c */ /* 0x000fe20004f26670 */
[--C-:B------:R-:W-:Y:S01]  /*5d00*/  IMAD.IADD R11, R230, 0x1, -R8.reuse ;  /* 0x00000001e60b7824 */ /* 0x100fe200078e0a08 */
[----:B------:R-:W-:Y:S01]  /*5d10*/  ISETP.GE.OR P3, PT, R8, R232, !P3 ;  /* 0x000000e80800720c */ /* 0x000fe20005f66670 */
[----:B------:R-:W-:Y:S01]  /*5d20*/  FFMA.FTZ R17, R10, -R226, R43 ;  /* 0x800000e20a117223 */ /* 0x000fe2000001002b */
[----:B------:R-:W-:Y:S01]  /*5d30*/  IMAD.IADD R8, R231, 0x1, -R8 ;  /* 0x00000001e7087824 */ /* 0x000fe200078e0a08 */
[----:B------:R-:W-:Y:S01]  /*5d40*/  IABS R9, R9 ;  /* 0x0000000900097213 */ /* 0x000fe20000000000 */
[----:B------:R-:W-:-:S03]  /*5d50*/  IMAD.IADD R10, R230, 0x1, -R6 ;  /* 0x00000001e60a7824 */ /* 0x000fc600078e0a06 */
[----:B------:R-:W-:Y:S02]  /*5d60*/  IABS R15, R8 ;  /* 0x00000008000f7213 */ /* 0x000fe40000000000 */
[----:B------:R-:W-:Y:S01]  /*5d70*/  IABS R8, R10 ;  /* 0x0000000a00087213 */ /* 0x000fe20000000000 */
[----:B------:R-:W-:Y:S01]  /*5d80*/  IMAD.MOV.U32 R10, RZ, RZ, R9 ;  /* 0x000000ffff0a7224 */ /* 0x000fe200078e0009 */
[----:B------:R-:W-:Y:S02]  /*5d90*/  FMNMX.FTZ R9, R30, R58, !PT ;  /* 0x0000003a1e097209 */ /* 0x000fe40007810000 */
[----:B------:R-:W-:Y:S02]  /*5da0*/  IABS R11, R11 ;  /* 0x0000000b000b7213 */ /* 0x000fe40000000000 */
[----:B------:R-:W-:Y:S02]  /*5db0*/  FMNMX.FTZ R9, R32, R9, !PT ;  /* 0x0000000920097209 */ /* 0x000fe40007810000 */
[----:B------:R-:W-:-:S02]  /*5dc0*/  I2FP.F32.S32 R12, R11 ;  /* 0x0000000b000c7245 */ /* 0x000fc40000201400 */
[----:B------:R-:W-:Y:S02]  /*5dd0*/  I2FP.F32.S32 R11, R10 ;  /* 0x0000000a000b7245 */ /* 0x000fe40000201400 */
[----:B------:R-:W-:Y:S02]  /*5de0*/  I2FP.F32.S32 R10, R8 ;  /* 0x00000008000a7245 */ /* 0x000fe40000201400 */
[----:B------:R-:W-:Y:S02]  /*5df0*/  FMNMX.FTZ R8, R34, R9, !PT ;  /* 0x0000000922087209 */ /* 0x000fe40007810000 */
[----:B------:R-:W-:Y:S02]  /*5e00*/  I2FP.F32.S32 R15, R15 ;  /* 0x0000000f000f7245 */ /* 0x000fe40000201400 */
[----:B------:R-:W-:Y:S02]  /*5e10*/  FMNMX.FTZ R8, R19, R8, !PT ;  /* 0x0000000813087209 */ /* 0x000fe40007810000 */
[----:B------:R-:W-:-:S02]  /*5e20*/  FSEL R25, R14, -INF , !P0 ;  /* 0xff8000000e197808 */ /* 0x000fc40004000000 */
[----:B------:R-:W-:Y:S02]  /*5e30*/  FSEL R49, R13, -INF , !P2 ;  /* 0xff8000000d317808 */ /* 0x000fe40005000000 */
[C---:B------:R-:W-:Y:S02]  /*5e40*/  ISETP.GE.AND P0, PT, R7.reuse, R228, PT ;  /* 0x000000e40700720c */ /* 0x040fe40003f06270 */
[----:B------:R-:W-:Y:S02]  /*5e50*/  FMNMX.FTZ R9, R22, R8, !PT ;  /* 0x0000000816097209 */ /* 0x000fe40007810000 */
[----:B------:R-:W-:Y:S01]  /*5e60*/  ISETP.GE.AND P2, PT, R7, R227, PT ;  /* 0x000000e30700720c */ /* 0x000fe20003f46270 */
[-C--:B------:R-:W-:Y:S01]  /*5e70*/  FFMA.FTZ R16, R15, -R226.reuse, R47 ;  /* 0x800000e20f107223 */ /* 0x080fe2000001002f */
[----:B------:R-:W-:Y:S01]  /*5e80*/  FMNMX.FTZ R8, R33, R61, !PT ;  /* 0x0000003d21087209 */ /* 0x000fe20007810000 */
[----:B------:R-:W-:Y:S01]  /*5e90*/  FFMA.FTZ R15, R10, -R226, R65 ;  /* 0x800000e20a0f7223 */ /* 0x000fe20000010041 */
[----:B------:R-:W-:Y:S01]  /*5ea0*/  ISETP.GE.OR P0, PT, R7, R233, !P0 ;  /* 0x000000e90700720c */ /* 0x000fe20004706670 */
[----:B------:R-:W-:Y:S01]  /*5eb0*/  IMAD.IADD R10, R231, 0x1, -R7 ;  /* 0x00000001e70a7824 */ /* 0x000fe200078e0a07 */
[----:B------:R-:W-:-:S02]  /*5ec0*/  FMNMX.FTZ R9, R31, R9, !PT ;  /* 0x000000091f097209 */ /* 0x000fc40007810000 */
[----:B------:R-:W-:Y:S02]  /*5ed0*/  ISETP.GE.OR P2, PT, R7, R232, !P2 ;  /* 0x000000e80700720c */ /* 0x000fe40005746670 */
[----:B------:R-:W-:Y:S02]  /*5ee0*/  FMNMX.FTZ R7, R35, R8, !PT ;  /* 0x0000000823077209 */ /* 0x000fe40007810000 */
[----:B------:R-:W-:Y:S01]  /*5ef0*/  FMNMX.FTZ R8, R28, R9, !PT ;  /* 0x000000091c087209 */ /* 0x000fe20007810000 */
[-C--:B------:R-:W-:Y:S01]  /*5f00*/  FFMA.FTZ R12, R12, -R226.reuse, R45 ;  /* 0x800000e20c0c7223 */ /* 0x080fe2000001002d */
[----:B------:R-:W-:Y:S01]  /*5f10*/  FMNMX.FTZ R7, R53, R7, !PT ;  /* 0x0000000735077209 */ /* 0x000fe20007810000 */
[----:B------:R-:W-:Y:S01]  /*5f20*/  FFMA.FTZ R11, R11, -R226, R64 ;  /* 0x800000e20b0b7223 */ /* 0x000fe20000010040 */
[----:B------:R-:W-:Y:S02]  /*5f30*/  FMNMX.FTZ R8, R54, R8, !PT ;  /* 0x0000000836087209 */ /* 0x000fe40007810000 */
[----:B------:R-:W-:-:S02]  /*5f40*/  FMNMX.FTZ R7, R27, R7, !PT ;  /* 0x000000071b077209 */ /* 0x000fc40007810000 */
[----:B------:R-:W-:Y:S02]  /*5f50*/  FSEL R48, R12, -INF , !P1 ;  /* 0xff8000000c307808 */ /* 0x000fe40004800000 */
[----:B------:R-:W-:Y:S02]  /*5f60*/  FSEL R45, R11, -INF , !P0 ;  /* 0xff8000000b2d7808 */ /* 0x000fe40004000000 */
[C---:B------:R-:W-:Y:S02]  /*5f70*/  ISETP.GE.AND P1, PT, R6.reuse, R228, PT ;  /* 0x000000e40600720c */ /* 0x040fe40003f26270 */
[----:B------:R-:W-:Y:S02]  /*5f80*/  ISETP.GE.AND P0, PT, R6, R227, PT ;  /* 0x000000e30600720c */ /* 0x000fe40003f06270 */
[----:B------:R-:W-:Y:S02]  /*5f90*/  FMNMX.FTZ R8, R59, R8, !PT ;  /* 0x000000083b087209 */ /* 0x000fe40007810000 */
[----:B------:R-:W-:Y:S01]  /*5fa0*/  FMNMX.FTZ R7, R26, R7, !PT ;  /* 0x000000071a077209 */ /* 0x000fe20007810000 */
[----:B------:R-:W-:Y:S01]  /*5fb0*/  IMAD.IADD R9, R231, 0x1, -R6 ;  /* 0x00000001e7097824 */ /* 0x000fe200078e0a06 */
[----:B------:R-:W-:-:S02]  /*5fc0*/  ISETP.GE.OR P1, PT, R6, R233, !P1 ;  /* 0x000000e90600720c */ /* 0x000fc40004f26670 */
[----:B------:R-:W-:Y:S02]  /*5fd0*/  ISETP.GE.OR P0, PT, R6, R232, !P0 ;  /* 0x000000e80600720c */ /* 0x000fe40004706670 */
[----:B------:R-:W-:Y:S02]  /*5fe0*/  FMNMX.FTZ R8, R24, R8, !PT ;  /* 0x0000000818087209 */ /* 0x000fe40007810000 */
[----:B------:R-:W-:Y:S02]  /*5ff0*/  FMNMX.FTZ R6, R55, R7, !PT ;  /* 0x0000000737067209 */ /* 0x000fe40007810000 */
[----:B------:R-:W-:Y:S02]  /*6000*/  FMNMX.FTZ R8, R25, R8, !PT ;  /* 0x0000000819087209 */ /* 0x000fe40007810000 */
[----:B------:R-:W-:Y:S02]  /*6010*/  FMNMX.FTZ R6, R29, R6, !PT ;  /* 0x000000061d067209 */ /* 0x000fe40007810000 */
[----:B------:R-:W-:-:S02]  /*6020*/  FMNMX.FTZ R8, R49, R8, !PT ;  /* 0x0000000831087209 */ /* 0x000fc40007810000 */
[----:B------:R-:W-:Y:S02]  /*6030*/  IABS R10, R10 ;  /* 0x0000000a000a7213 */ /* 0x000fe40000000000 */
[----:B------:R-:W-:Y:S02]  /*6040*/  FMNMX.FTZ R6, R60, R6, !PT ;  /* 0x000000063c067209 */ /* 0x000fe40007810000 */
[----:B------:R-:W-:Y:S01]  /*6050*/  FMNMX.FTZ R8, R48, R8, !PT ;  /* 0x0000000830087209 */ /* 0x000fe20007810000 */
[----:B------:R-:W-:Y:S01]  /*6060*/  IMAD.MOV.U32 R13, RZ, RZ, R10 ;  /* 0x000000ffff0d7224 */ /* 0x000fe200078e000a */
[----:B------:R-:W-:Y:S02]  /*6070*/  IABS R9, R9 ;  /* 0x0000000900097213 */ /* 0x000fe40000000000 */
[----:B------:R-:W-:Y:S02]  /*6080*/  FMNMX.FTZ R6, R63, R6, !PT ;  /* 0x000000063f067209 */ /* 0x000fe40007810000 */
[----:B------:R-:W-:-:S02]  /*6090*/  FSEL R44, R15, -INF , !P1 ;  /* 0xff8000000f2c7808 */ /* 0x000fc40004800000 */
[----:B------:R-:W-:Y:S01]  /*60a0*/  FMNMX.FTZ R8, R45, R8, !PT ;  /* 0x000000082d087209 */ /* 0x000fe20007810000 */
[----:B------:R-:W-:Y:S01]  /*60b0*/  IMAD.MOV.U32 R12, RZ, RZ, R9 ;  /* 0x000000ffff0c7224 */ /* 0x000fe200078e0009 */
[----:B------:R-:W-:Y:S02]  /*60c0*/  FSEL R23, R17, -INF , !P5 ;  /* 0xff80000011177808 */ /* 0x000fe40006800000 */
[----:B------:R-:W-:Y:S02]  /*60d0*/  FMNMX.FTZ R6, R52, R6, !PT ;  /* 0x0000000634067209 */ /* 0x000fe40007810000 */
[----:B------:R-:W-:Y:S02]  /*60e0*/  I2FP.F32.S32 R13, R13 ;  /* 0x0000000d000d7245 */ /* 0x000fe40000201400 */
[----:B------:R-:W-:Y:S02]  /*60f0*/  FMNMX.FTZ R8, R44, R8, !PT ;  /* 0x000000082c087209 */ /* 0x000fe40007810000 */
[----:B------:R-:W-:-:S02]  /*6100*/  FSEL R50, R18, -INF , !P4 ;  /* 0xff80000012327808 */ /* 0x000fc40006000000 */
[----:B------:R-:W-:Y:S01]  /*6110*/  FMNMX.FTZ R7, R23, R6, !PT ;  /* 0x0000000617077209 */ /* 0x000fe20007810000 */
[----:B------:R-:W-:Y:S01]  /*6120*/  FFMA.FTZ R13, R13, -R226, R66 ;  /* 0x800000e20d0d7223 */ /* 0x000fe20000010042 */
[----:B------:R-:W-:Y:S01]  /*6130*/  I2FP.F32.S32 R12, R12 ;  /* 0x0000000c000c7245 */ /* 0x000fe20000201400 */
[----:B------:R-:W1:Y:S01]  /*6140*/  SHFL.BFLY PT, R133, R8, 0x2, 0x1f ;  /* 0x0c401f0008857f89 */ /* 0x000e6200000e0000 */
[----:B------:R-:W-:Y:S02]  /*6150*/  FSEL R51, R16, -INF , !P3 ;  /* 0xff80000010337808 */ /* 0x000fe40005800000 */
[----:B------:R-:W-:Y:S01]  /*6160*/  FMNMX.FTZ R7, R50, R7, !PT ;  /* 0x0000000732077209 */ /* 0x000fe20007810000 */
[----:B------:R-:W-:Y:S01]  /*6170*/  FFMA.FTZ R12, R12, -R226, R67 ;  /* 0x800000e20c0c7223 */ /* 0x000fe20000010043 */
[----:B------:R-:W-:Y:S01]  /*6180*/  IMAD.SHL.U32 R6, R135, 0x2, RZ ;  /* 0x0000000287067824 */ /* 0x000fe200078e00ff */
[----:B------:R-:W-:Y:S02]  /*6190*/  FSEL R47, R13, -INF , !P2 ;  /* 0xff8000000d2f7808 */ /* 0x000fe40005000000 */
[----:B------:R-:W-:Y:S01]  /*61a0*/  FMNMX.FTZ R7, R51, R7, !PT ;  /* 0x0000000733077209 */ /* 0x000fe20007810000 */
[----:B------:R-:W-:Y:S01]  /*61b0*/  IMAD.WIDE.U32 R10, R121, -0x2daee0ad, RZ ;  /* 0xd2511f53790a7825 */ /* 0x000fe200078e00ff */
[----:B------:R-:W-:-:S02]  /*61c0*/  FSEL R46, R12, -INF , !P0 ;  /* 0xff8000000c2e7808 */ /* 0x000fc40004000000 */
[----:B------:R-:W-:Y:S02]  /*61d0*/  FMNMX.FTZ R132, R47, R7, !PT ;  /* 0x000000072f847209 */ /* 0x000fe40007810000 */
[----:B------:R-:W-:Y:S01]  /*61e0*/  LOP3.LUT R9, R123, R6, RZ, 0x3c, !PT ;  /* 0x000000067b097212 */ /* 0x000fe200078e3cff */
[----:B------:R-:W-:Y:S01]  /*61f0*/  IMAD.WIDE.U32 R20, R57, -0x326172a9, RZ ;  /* 0xcd9e8d5739147825 */ /* 0x000fe200078e00ff */
[----:B------:R-:W-:Y:S02]  /*6200*/  FMNMX.FTZ R132, R46, R132, !PT ;  /* 0x000000842e847209 */ /* 0x000fe40007810000 */
[----:B------:R-:W-:Y:S01]  /*6210*/  LOP3.LUT R56, R122, R108, RZ, 0x3c, !PT ;  /* 0x0000006c7a387212 */ /* 0x000fe200078e3cff */
[----:B------:R-:W-:Y:S01]  /*6220*/  VIADD R6, R6, 0x1 ;  /* 0x0000000106067836 */ /* 0x000fe20000000000 */
[----:B------:R-:W-:Y:S01]  /*6230*/  LOP3.LUT R9, R9, R11, RZ, 0x3c, !PT ;  /* 0x0000000b09097212 */ /* 0x000fe200078e3cff */
[----:B------:R-:W3:Y:S01]  /*6240*/  SHFL.BFLY PT, R18, R132, 0x2, 0x1f ;  /* 0x0c401f0084127f89 */ /* 0x000ee200000e0000 */
[----:B------:R-:W-:Y:S01]  /*6250*/  LOP3.LUT R7, R56, R21, RZ, 0x3c, !PT ;  /* 0x0000001538077212 */ /* 0x000fe200078e3cff */
[----:B------:R-:W-:Y:S01]  /*6260*/  VIADD R15, R122, 0x9e3779b9 ;  /* 0x9e3779b97a0f7836 */ /* 0x000fe20000000000 */
[----:B------:R-:W-:Y:S01]  /*6270*/  LOP3.LUT R14, R123, R6, RZ, 0x3c, !PT ;  /* 0x000000067b0e7212 */ /* 0x000fe200078e3cff */
[----:B------:R-:W-:Y:S01]  /*6280*/  IMAD.WIDE.U32 R12, R9, -0x326172a9, RZ ;  /* 0xcd9e8d57090c7825 */ /* 0x000fe200078e00ff */
[----:B-1----:R-:W-:-:S02]  /*6290*/  FMNMX.FTZ R133, R8, R133, !PT ;  /* 0x0000008508857209 */ /* 0x002fc40007810000 */
[----:B------:R-:W-:Y:S01]  /*62a0*/  LOP3.LUT R14, R14, R11, RZ, 0x3c, !PT ;  /* 0x0000000b0e0e7212 */ /* 0x000fe200078e3cff */
[----:B------:R-:W-:Y:S01]  /*62b0*/  IMAD.WIDE.U32 R6, R7, -0x2daee0ad, RZ ;  /* 0xd2511f5307067825 */ /* 0x000fe200078e00ff */
[----:B------:R-:W-:-:S03]  /*62c0*/  LOP3.LUT R11, R13, R15, R20, 0x96, !PT ;  /* 0x0000000f0d0b7212 */ /* 0x000fc600078e9614 */
[C---:B------:R-:W-:Y:S02]  /*62d0*/  VIADD R9, R123.reuse, 0xbb67ae85 ;  /* 0xbb67ae857b097836 */ /* 0x040fe40000000000 */
[----:B------:R-:W-:-:S03]  /*62e0*/  VIADD R43, R123, 0x76cf5d0a ;  /* 0x76cf5d0a7b2b7836 */ /* 0x000fc60000000000 */
[----:B------:R-:W-:Y:S01]  /*62f0*/  LOP3.LUT R10, R7, R9, R10, 0x96, !PT ;  /* 0x00000009070a7212 */ /* 0x000fe200078e960a */
[----:B------:R-:W-:Y:S01]  /*6300*/  IMAD.WIDE.U32 R8, R11, -0x2daee0ad, RZ ;  /* 0xd2511f530b087825 */ /* 0x000fe200078e00ff */
[----:B------:R-:W1:Y:S03]  /*6310*/  SHFL.BFLY PT, R7, R133, 0x1, 0x1f ;  /* 0x0c201f0085077f89 */ /* 0x000e6600000e0000 */
[----:B------:R-:W-:Y:S01]  /*6320*/  IMAD.WIDE.U32 R194, R10, -0x326172a9, RZ ;  /* 0xcd9e8d570ac27825 */ /* 0x000fe200078e00ff */
[----:B------:R4:W-:Y:S01]  /*6330*/  STL [R1+0x110], R56 ;  /* 0x0001103801007387 */ /* 0x0009e20000100800 */
[----:B------:R-:W-:Y:S02]  /*6340*/  LOP3.LUT R10, R9, R43, R6, 0x96, !PT ;  /* 0x0000002b090a7212 */ /* 0x000fe400078e9606 */
[----:B------:R-:W-:Y:S01]  /*6350*/  IMAD.WIDE.U32 R16, R14, -0x326172a9, RZ ;  /* 0xcd9e8d570e107825 */ /* 0x000fe200078e00ff */
[----:B---3--:R-:W-:-:S03]  /*6360*/  FMNMX.FTZ R132, R132, R18, !PT ;  /* 0x0000001284847209 */ /* 0x008fc60007810000 */
[----:B------:R-:W-:Y:S02]  /*6370*/  VIADD R245, R122, 0xdaa66d2b ;  /* 0xdaa66d2b7af57836 */ /* 0x000fe40000000000 */
[----:B------:R-:W-:Y:S01]  /*6380*/  IMAD.WIDE.U32 R10, R10, -0x326172a9, RZ ;  /* 0xcd9e8d570a0a7825 */ /* 0x000fe200078e00ff */
[----:B------:R-:W-:-:S03]  /*6390*/  LOP3.LUT R14, R17, R15, R20, 0x96, !PT ;  /* 0x0000000f110e7212 */ /* 0x000fc600078e9614 */
[----:B----4-:R-:W-:-:S05]  /*63a0*/  VIADD R56, R122, 0x3c6ef372 ;  /* 0x3c6ef3727a387836 */ /* 0x010fca0000000000 */
[CC--:B------:R-:W-:Y:S02]  /*63b0*/  LOP3.LUT R12, R195.reuse, R56.reuse, R12, 0x96, !PT ;  /* 0x00000038c30c7212 */ /* 0x0c0fe400078e960c */
[----:B------:R-:W-:-:S03]  /*63c0*/  LOP3.LUT R16, R195, R56, R16, 0x96, !PT ;  /* 0x00000038c3107212 */ /* 0x000fc600078e9610 */
[----:B------:R-:W-:Y:S01]  /*63d0*/  IMAD.WIDE.U32 R20, R12, -0x2daee0ad, RZ ;  /* 0xd2511f530c147825 */ /* 0x000fe200078e00ff */
[----:B------:R-:W-:Y:S02]  /*63e0*/  LOP3.LUT R12, R11, R245, R194, 0x96, !PT ;  /* 0x000000f50b0c7212 */ /* 0x000fe400078e96c2 */
[----:B------:R-:W3:Y:S01]  /*63f0*/  SHFL.BFLY PT, R11, R132, 0x1, 0x1f ;  /* 0x0c201f00840b7f89 */ /* 0x000ee200000e0000 */
[C---:B------:R-:W-:Y:S02]  /*6400*/  VIADD R42, R123.reuse, 0x32370b8f ;  /* 0x32370b8f7b2a7836 */ /* 0x040fe40000000000 */
[----:B------:R-:W-:Y:S01]  /*6410*/  VIADD R64, R123, 0xed9eba14 ;  /* 0xed9eba147b407836 */ /* 0x000fe20000000000 */
[----:B------:R4:W-:Y:S01]  /*6420*/  STL [R1+0x100], R15 ;  /* 0x0001000f01007387 */ /* 0x0009e20000100800 */
[----:B------:R-:W-:Y:S01]  /*6430*/  IMAD.WIDE.U32 R12, R12, -0x2daee0ad, RZ ;  /* 0xd2511f530c0c7825 */ /* 0x000fe200078e00ff */
[----:B------:R-:W-:-:S03]  /*6440*/  LOP3.LUT R8, R21, R42, R8, 0x96, !PT ;  /* 0x0000002a15087212 */ /* 0x000fc600078e9608 */
[----:B------:R-:W-:Y:S01]  /*6450*/  IMAD.WIDE.U32 R16, R16, -0x2daee0ad, RZ ;  /* 0xd2511f5310107825 */ /* 0x000fe200078e00ff */
[----:B-1----:R-:W-:-:S03]  /*6460*/  FMNMX.FTZ R133, R133, R7, !PT ;  /* 0x0000000785857209 */ /* 0x002fc60007810000 */
[----:B------:R-:W-:Y:S01]  /*6470*/  IMAD R171, R4, 0x2, R5 ;  /* 0x0000000204ab7824 */ /* 0x000fe200078e0205 */
[----:B------:R-:W-:Y:S01]  /*6480*/  LOP3.LUT R4, R13, R64, R20, 0x96, !PT ;  /* 0x000000400d047212 */ /* 0x000fe200078e9614 */
[----:B------:R-:W-:Y:S01]  /*6490*/  STL [R1+0x104], R56 ;  /* 0x0001043801007387 */ /* 0x000fe20000100800 */
[----:B------:R-:W-:-:S04]  /*64a0*/  IMAD.WIDE.U32 R8, R8, -0x326172a9, RZ ;  /* 0xcd9e8d5708087825 */ /* 0x000fc800078e00ff */
[----:B--2---:R-:W-:Y:S01]  /*64b0*/  FMUL.FTZ R5, R2, R133 ;  /* 0x0000008502057220 */ /* 0x004fe20000410000 */
[----:B------:R-:W-:Y:S01]  /*64c0*/  STL [R1+0xdc], R43 ;  /* 0x0000dc2b01007387 */ /* 0x000fe20000100800 */
[----:B------:R-:W-:Y:S02]  /*64d0*/  VIADD R121, R122, 0x78dde6e4 ;  /* 0x78dde6e47a797836 */ /* 0x000fe40000000000 */
[----:B----4-:R-:W-:Y:S01]  /*64e0*/  IMAD.WIDE.U32 R14, R14, -0x2daee0ad, RZ ;  /* 0xd2511f530e0e7825 */ /* 0x010fe200078e00ff */
[----:B------:R1:W-:Y:S04]  /*64f0*/  STL [R1+0xe4], R42 ;  /* 0x0000e42a01007387 */ /* 0x0003e80000100800 */
[----:B------:R-:W-:Y:S02]  /*6500*/  LOP3.LUT R6, R15, R43, R6, 0x96, !PT ;  /* 0x0000002b0f067212 */ /* 0x000fe400078e9606 */
[----:B------:R-:W-:Y:S01]  /*6510*/  LOP3.LUT R14, R17, R42, R14, 0x96, !PT ;  /* 0x0000002a110e7212 */ /* 0x000fe200078e960e */
[----:B------:R-:W-:Y:S01]  /*6520*/  VIADD R251, R122, 0x1715609d ;  /* 0x1715609d7afb7836 */ /* 0x000fe20000000000 */
[----:B------:R-:W-:Y:S01]  /*6530*/  FSETP.NEU.FTZ.AND P0, PT, R133, -INF , PT ;  /* 0xff8000008500780b */ /* 0x000fe20003f1d000 */
[----:B------:R-:W-:Y:S01]  /*6540*/  IMAD.WIDE.U32 R74, R6, -0x326172a9, RZ ;  /* 0xcd9e8d57064a7825 */ /* 0x000fe200078e00ff */
[----:B------:R-:W-:-:S03]  /*6550*/  LOP3.LUT R10, R9, R121, R10, 0x96, !PT ;  /* 0x00000079090a7212 */ /* 0x000fc600078e960a */
[----:B------:R-:W-:Y:S01]  /*6560*/  IMAD.WIDE.U32 R124, R14, -0x326172a9, RZ ;  /* 0xcd9e8d570e7c7825 */ /* 0x000fe200078e00ff */
[----:B------:R-:W-:-:S03]  /*6570*/  FSEL R5, R5, RZ, P0 ;  /* 0x000000ff05057208 */ /* 0x000fc60000000000 */
[----:B-1----:R-:W-:Y:S01]  /*6580*/  IMAD.WIDE.U32 R42, R4, -0x326172a9, RZ ;  /* 0xcd9e8d57042a7825 */ /* 0x002fe200078e00ff */
[----:B------:R-:W-:-:S04]  /*6590*/  LOP3.LUT R4, R125, R121, R74, 0x96, !PT ;  /* 0x000000797d047212 */ /* 0x000fc800078e964a */
[----:B------:R-:W-:Y:S02]  /*65a0*/  LOP3.LUT R6, R43, R251, R8, 0x96, !PT ;  /* 0x000000fb2b067212 */ /* 0x000fe400078e9608 */
[----:B------:R-:W-:Y:S01]  /*65b0*/  LOP3.LUT R8, R75, R245, R194, 0x96, !PT ;  /* 0x000000f54b087212 */ /* 0x000fe200078e96c2 */
[----:B------:R-:W-:-:S04]  /*65c0*/  IMAD.WIDE.U32 R56, R10, -0x2daee0ad, RZ ;  /* 0xd2511f530a387825 */ /* 0x000fc800078e00ff */
[----:B------:R-:W-:Y:S01]  /*65d0*/  FFMA.FTZ R10, R19, R2, -R5 ;  /* 0x00000002130a7223 */ /* 0x000fe20000010805 */
[----:B---3--:R-:W-:Y:S01]  /*65e0*/  FMNMX.FTZ R132, R132, R11, !PT ;  /* 0x0000000b84847209 */ /* 0x008fe20007810000 */
[----:B------:R-:W-:Y:S02]  /*65f0*/  VIADD R122, R123, 0xa9066899 ;  /* 0xa90668997b7a7836 */ /* 0x000fe40000000000 */
[----:B------:R-:W-:Y:S01]  /*6600*/  IMAD.WIDE.U32 R8, R8, -0x2daee0ad, RZ ;  /* 0xd2511f5308087825 */ /* 0x000fe200078e00ff */
[----:B------:R-:W-:-:S03]  /*6610*/  LEA R192, P0, R62, R102, 0x1 ;  /* 0x000000663ec07211 */ /* 0x000fc600078008ff */
[----:B------:R-:W-:-:S04]  /*6620*/  IMAD.WIDE.U32 R18, R4, -0x2daee0ad, RZ ;  /* 0xd2511f5304127825 */ /* 0x000fc800078e00ff */
[----:B------:R-:W-:Y:S01]  /*6630*/  FFMA.FTZ R4, R22, R2, -R5 ;  /* 0x0000000216047223 */ /* 0x000fe20000010805 */
[----:B------:R-:W-:Y:S01]  /*6640*/  IMAD.WIDE.U32 R6, R6, -0x2daee0ad, RZ ;  /* 0xd2511f5306067825 */ /* 0x000fe200078e00ff */
[----:B------:R-:W-:Y:S01]  /*6650*/  LOP3.LUT R14, R19, R122, R8, 0x96, !PT ;  /* 0x0000007a130e7212 */ /* 0x000fe200078e9608 */
[----:B------:R1:W-:Y:S01]  /*6660*/  MUFU.EX2 R106, R10 ;  /* 0x0000000a006a7308 */ /* 0x0003e20000000800 */
[----:B------:R-:W-:Y:S01]  /*6670*/  LEA.HI.X R193, R62, R103, R76, 0x1, P0 ;  /* 0x000000673ec17211 */ /* 0x000fe200000f0c4c */
[----:B------:R-:W-:Y:S01]  /*6680*/  FMUL.FTZ R8, R2, R132 ;  /* 0x0000008402087220 */ /* 0x000fe20000410000 */
[----:B------:R-:W-:Y:S02]  /*6690*/  FSETP.NEU.FTZ.AND P0, PT, R132, -INF , PT ;  /* 0xff8000008400780b */ /* 0x000fe40003f1d000 */
[----:B------:R-:W-:-:S03]  /*66a0*/  LOP3.LUT R11, R7, R250, R56, 0x96, !PT ;  /* 0x000000fa070b7212 */ /* 0x000fc600078e9638 */
[----:B------:R2:W3:Y:S01]  /*66b0*/  MUFU.EX2 R107, R4 ;  /* 0x00000004006b7308 */ /* 0x0004e20000000800 */
[----:B------:R-:W-:Y:S02]  /*66c0*/  LOP3.LUT R13, R11, 0xff, RZ, 0xc0, !PT ;  /* 0x000000ff0b0d7812 */ /* 0x000fe400078ec0ff */
[----:B-1----:R-:W-:-:S05]  /*66d0*/  LOP3.LUT R10, R9, R64, R16, 0x96, !PT ;  /* 0x00000040090a7212 */ /* 0x002fca00078e9610 */
[----:B------:R-:W-:Y:S01]  /*66e0*/  IMAD.WIDE.U32 R72, R10, -0x326172a9, RZ ;  /* 0xcd9e8d570a487825 */ /* 0x000fe200078e00ff */
[----:B--2---:R-:W-:-:S03]  /*66f0*/  FSEL R4, R8, RZ, P0 ;  /* 0x000000ff08047208 */ /* 0x004fc60000000000 */
[----:B------:R-:W-:Y:S01]  /*6700*/  IMAD.WIDE.U32 R8, R14, -0x326172a9, RZ ;  /* 0xcd9e8d570e087825 */ /* 0x000fe200078e00ff */
[----:B------:R-:W-:Y:S02]  /*6710*/  LOP3.LUT R14, R57, R122, R12, 0x96, !PT ;  /* 0x0000007a390e7212 */ /* 0x000fe400078e960c */
[----:B------:R-:W-:Y:S02]  /*6720*/  LOP3.LUT R12, R11, 0xffff, RZ, 0xc0, !PT ;  /* 0x0000ffff0b0c7812 */ /* 0x000fe400078ec0ff */
[----:B------:R-:W-:Y:S01]  /*6730*/  ISETP.GE.U32.AND P0, PT, R225, R13, PT ;  /* 0x0000000de100720c */ /* 0x000fe20003f06070 */
[----:B------:R-:W-:Y:S01]  /*6740*/  FFMA.FTZ R10, R27, R2, -R4 ;  /* 0x000000021b0a7223 */ /* 0x000fe20000010804 */
[----:B------:R-:W-:Y:S02]  /*6750*/  LOP3.LUT R21, R8, 0xffff, RZ, 0xc0, !PT ;  /* 0x0000ffff08157812 */ /* 0x000fe400078ec0ff */
[----:B------:R-:W-:Y:S02]  /*6760*/  LOP3.LUT R13, R9, R252, R72, 0x96, !PT ;  /* 0x000000fc090d7212 */ /* 0x000fe400078e9648 */
[----:B------:R-:W-:Y:S01]  /*6770*/  SHF.R.U32.HI R9, RZ, 0x8, R12 ;  /* 0x00000008ff097819 */ /* 0x000fe2000001160c */
[----:B------:R-:W-:Y:S01]  /*6780*/  FFMA.FTZ R12, R26, R2, -R4 ;  /* 0x000000021a0c7223 */ /* 0x000fe20000010804 */
[----:B------:R1:W-:Y:S01]  /*6790*/  MUFU.EX2 R105, R10 ;  /* 0x0000000a00697308 */ /* 0x0003e20000000800 */
[----:B------:R-:W-:-:S02]  /*67a0*/  LOP3.LUT R19, R8, 0xff, RZ, 0xc0, !PT ;  /* 0x000000ff08137812 */ /* 0x000fc400078ec0ff */
[--C-:B------:R-:W-:Y:S02]  /*67b0*/  SHF.R.U32.HI R20, RZ, 0x10, R8.reuse ;  /* 0x00000010ff147819 */ /* 0x100fe40000011608 */
[----:B------:R-:W-:-:S03]  /*67c0*/  SHF.R.U32.HI R17, RZ, 0x18, R8 ;  /* 0x00000018ff117819 */ /* 0x000fc60000011608 */
[----:B------:R2:W4:Y:S01]  /*67d0*/  MUFU.EX2 R99, R12 ;  /* 0x0000000c00637308 */ /* 0x0005220000000800 */
[----:B---3--:R-:W-:Y:S02]  /*67e0*/  F2FP.F16.F32.PACK_AB R41, R107, R106 ;  /* 0x0000006a6b29723e */ /* 0x008fe400000000ff */
[----:B-1----:R-:W-:Y:S01]  /*67f0*/  LOP3.LUT R10, R9, 0xffff, RZ, 0xc0, !PT ;  /* 0x0000ffff090a7812 */ /* 0x002fe200078ec0ff */
[----:B------:R-:W-:-:S04]  /*6800*/  IMAD.WIDE.U32 R8, R14, -0x326172a9, RZ ;  /* 0xcd9e8d570e087825 */ /* 0x000fc800078e00ff */
[----:B------:R-:W-:Y:S01]  /*6810*/  FFMA.FTZ R14, R30, R2, -R5 ;  /* 0x000000021e0e7223 */ /* 0x000fe20000010805 */
[----:B------:R-:W-:Y:S02]  /*6820*/  ISETP.GE.U32.AND P1, PT, R225, R10, PT ;  /* 0x0000000ae100720c */ /* 0x000fe40003f26070 */
[----:B--2---:R-:W-:Y:S01]  /*6830*/  SHF.R.U32.HI R12, RZ, 0x10, R11 ;  /* 0x00000010ff0c7819 */ /* 0x004fe2000001160b */
[----:B------:R1:W-:Y:S01]  /*6840*/  MUFU.EX2 R93, R14 ;  /* 0x0000000e005d7308 */ /* 0x0003e20000000800 */
[----:B------:R-:W-:Y:S02]  /*6850*/  LOP3.LUT R10, R9, R252, R42, 0x96, !PT ;  /* 0x000000fc090a7212 */ /* 0x000fe400078e962a */
[----:B------:R-:W-:Y:S01]  /*6860*/  LOP3.LUT R12, R12, 0xff, RZ, 0xc0, !PT ;  /* 0x000000ff0c0c7812 */ /* 0x000fe200078ec0ff */
[----:B------:R-:W-:Y:S01]  /*6870*/  @!P0 HADD2 R36, -R41.H0_H0, -RZ.H0_H0 ;  /* 0xa00000ff29248230 */ /* 0x000fe20000000900 */
[----:B------:R-:W-:Y:S02]  /*6880*/  PRMT R40, R41, 0x7632, R40 ;  /* 0x0000763229287816 */ /* 0x000fe40000000028 */
[----:B------:R-:W-:-:S02]  /*6890*/  ISETP.GE.U32.AND P3, PT, R225, R12, PT ;  /* 0x0000000ce100720c */ /* 0x000fc40003f66070 */
[----:B------:R-:W-:Y:S02]  /*68a0*/  LOP3.LUT R12, R10, 0xffff, RZ, 0xc0, !PT ;  /* 0x0000ffff0a0c7812 */ /* 0x000fe400078ec0ff */
[----:B------:R-:W-:Y:S01]  /*68b0*/  SHF.R.U32.HI R11, RZ, 0x18, R11 ;  /* 0x00000018ff0b7819 */ /* 0x000fe2000001160b */
[----:B-1----:R-:W-:Y:S01]  /*68c0*/  FFMA.FTZ R14, R58, R2, -R5 ;  /* 0x000000023a0e7223 */ /* 0x002fe20000010805 */
[----:B------:R-:W-:-:S03]  /*68d0*/  PRMT R65, R41, 0x5410, R40 ;  /* 0x0000541029417816 */ /* 0x000fc60000000028 */
[----:B------:R-:W1:Y:S01]  /*68e0*/  MUFU.EX2 R90, R14 ;  /* 0x0000000e005a7308 */ /* 0x000e620000000800 */
[----:B------:R-:W-:Y:S02]  /*68f0*/  @!P0 PRMT R41, R36, 0x5410, RZ ;  /* 0x0000541024298816 */ /* 0x000fe400000000ff */
[----:B------:R-:W-:Y:S02]  /*6900*/  SHF.R.U32.HI R12, RZ, 0x8, R12 ;  /* 0x00000008ff0c7819 */ /* 0x000fe4000001160c */
[----:B------:R-:W-:Y:S01]  /*6910*/  ISETP.GE.U32.AND P0, PT, R225, R11, PT ;  /* 0x0000000be100720c */ /* 0x000fe20003f06070 */
[----:B------:R-:W-:Y:S01]  /*6920*/  @!P1 HADD2 R38, -R40.H0_H0, -RZ.H0_H0 ;  /* 0xa00000ff28269230 */ /* 0x000fe20000000900 */
[----:B----4-:R-:W-:Y:S02]  /*6930*/  F2FP.F16.F32.PACK_AB R37, R99, R105 ;  /* 0x000000696325723e */ /* 0x010fe400000000ff */
[----:B------:R-:W-:Y:S01]  /*6940*/  LOP3.LUT R11, R12, 0xffff, RZ, 0xc0, !PT ;  /* 0x0000ffff0c0b7812 */ /* 0x000fe200078ec0ff */
[----:B------:R-:W-:Y:S01]  /*6950*/  FFMA.FTZ R12, R33, R2, -R4 ;  /* 0x00000002210c7223 */ /* 0x000fe20000010804 */
[----:B------:R-:W-:-:S02]  /*6960*/  PRMT R36, R37, 0x7632, R36 ;  /* 0x0000763225247816 */ /* 0x000fc40000000024 */
[----:B------:R-:W-:Y:S01]  /*6970*/  @!P1 PRMT R40, R38, 0x5410, RZ ;  /* 0x0000541026289816 */ /* 0x000fe200000000ff */
[----:B------:R2:W-:Y:S01]  /*6980*/  MUFU.EX2 R82, R12 ;  /* 0x0000000c00527308 */ /* 0x0005e20000000800 */
[----:B------:R-:W-:Y:S02]  /*6990*/  LOP3.LUT R15, R10, 0xff, RZ, 0xc0, !PT ;  /* 0x000000ff0a0f7812 */ /* 0x000fe400078ec0ff */
[C---:B------:R-:W-:Y:S02]  /*69a0*/  ISETP.GE.U32.AND P1, PT, R225.reuse, R11, PT ;  /* 0x0000000be100720c */ /* 0x040fe40003f26070 */
[----:B------:R-:W-:Y:S01]  /*69b0*/  SHF.R.U32.HI R11, RZ, 0x10, R10 ;  /* 0x00000010ff0b7819 */ /* 0x000fe2000001160a */
[----:B------:R-:W-:Y:S01]  /*69c0*/  @!P0 HADD2 R66, -R36.H0_H0, -RZ.H0_H0 ;  /* 0xa00000ff24428230 */ /* 0x000fe20000000900 */
[----:B------:R-:W-:Y:S01]  /*69d0*/  ISETP.GE.U32.AND P4, PT, R225, R15, PT ;  /* 0x0000000fe100720c */ /* 0x000fe20003f86070 */
[----:B------:R-:W-:Y:S01]  /*69e0*/  STL [R1+0xcc], R245 ;  /* 0x0000ccf501007387 */ /* 0x000fe20000100800 */
[----:B-1----:R-:W-:-:S02]  /*69f0*/  F2FP.F16.F32.PACK_AB R39, R90, R93 ;  /* 0x0000005d5a27723e */ /* 0x002fc400000000ff */
[----:B------:R-:W-:Y:S01]  /*6a00*/  LOP3.LUT R11, R11, 0xff, RZ, 0xc0, !PT ;  /* 0x000000ff0b0b7812 */ /* 0x000fe200078ec0ff */
[-C--:B--2---:R-:W-:Y:S01]  /*6a10*/  FFMA.FTZ R12, R61, R2.reuse, -R4 ;  /* 0x000000023d0c7223 */ /* 0x084fe20000010804 */
[----:B------:R1:W-:Y:S03]  /*6a20*/  STL [R1+0xe0], R64 ;  /* 0x0000e04001007387 */ /* 0x0003e60000100800 */
[----:B------:R2:W3:Y:S01]  /*6a30*/  MUFU.EX2 R78, R12 ;  /* 0x0000000c004e7308 */ /* 0x0004e20000000800 */
[----:B------:R-:W-:Y:S01]  /*6a40*/  PRMT R38, R39, 0x7632, R38 ;  /* 0x0000763227267816 */ /* 0x000fe20000000026 */
[----:B------:R-:W-:-:S04]  /*6a50*/  FFMA.FTZ R14, R32, R2, -R5 ;  /* 0x00000002200e7223 */ /* 0x000fc80000010805 */
[----:B------:R-:W-:Y:S02]  /*6a60*/  @!P1 HADD2 R68, -R38.H0_H0, -RZ.H0_H0 ;  /* 0xa00000ff26449230 */ /* 0x000fe40000000900 */
[-C--:B--2---:R-:W-:Y:S01]  /*6a70*/  FFMA.FTZ R12, R34, R2.reuse, -R5 ;  /* 0x00000002220c7223 */ /* 0x084fe20000010805 */
[----:B-1----:R-:W-:Y:S02]  /*6a80*/  PRMT R64, R37, 0x5410, R36 ;  /* 0x0000541025407816 */ /* 0x002fe40000000024 */
[----:B------:R-:W-:Y:S01]  /*6a90*/  @!P0 PRMT R36, R66, 0x5410, RZ ;  /* 0x0000541042248816 */ /* 0x000fe200000000ff */
[----:B------:R1:W-:Y:S01]  /*6aa0*/  MUFU.EX2 R84, R12 ;  /* 0x0000000c00547308 */ /* 0x0003e20000000800 */
[----:B------:R-:W-:Y:S01]  /*6ab0*/  ISETP.GE.U32.AND P0, PT, R225, R11, PT ;  /* 0x0000000be100720c */ /* 0x000fe20003f06070 */
[----:B------:R-:W-:Y:S01]  /*6ac0*/  FFMA.FTZ R11, R35, R2, -R4 ;  /* 0x00000002230b7223 */ /* 0x000fe20000010804 */
[----:B------:R-:W-:Y:S01]  /*6ad0*/  @!P4 HADD2 R67, -R39.H0_H0, -RZ.H0_H0 ;  /* 0xa00000ff2743c230 */ /* 0x000fe20000000900 */
[----:B------:R-:W-:-:S04]  /*6ae0*/  PRMT R58, R39, 0x5410, R38 ;  /* 0x00005410273a7816 */ /* 0x000fc80000000026 */
[----:B------:R2:W-:Y:S01]  /*6af0*/  MUFU.EX2 R79, R11 ;  /* 0x0000000b004f7308 */ /* 0x0005e20000000800 */
[----:B------:R-:W-:Y:S02]  /*6b00*/  @!P1 PRMT R38, R68, 0x5410, RZ ;  /* 0x0000541044269816 */ /* 0x000fe400000000ff */
[----:B-1----:R-:W-:-:S05]  /*6b10*/  SHF.R.U32.HI R12, RZ, 0x10, R8 ;  /* 0x00000010ff0c7819 */ /* 0x002fca0000011608 */
[----:B------:R-:W1:Y:S01]  /*6b20*/  MUFU.EX2 R86, R14 ;  /* 0x0000000e00567308 */ /* 0x000e620000000800 */
[----:B------:R-:W-:Y:S02]  /*6b30*/  SHF.R.U32.HI R10, RZ, 0x18, R10 ;  /* 0x00000018ff0a7819 */ /* 0x000fe4000001160a */
[----:B--2---:R-:W-:Y:S02]  /*6b40*/  LOP3.LUT R11, R12, 0xff, RZ, 0xc0, !PT ;  /* 0x000000ff0c0b7812 */ /* 0x004fe400078ec0ff */
[----:B---3--:R-:W-:Y:S02]  /*6b50*/  F2FP.F16.F32.PACK_AB R35, R78, R82 ;  /* 0x000000524e23723e */ /* 0x008fe400000000ff */
[----:B------:R-:W-:Y:S02]  /*6b60*/  ISETP.GE.U32.AND P1, PT, R225, R11, PT ;  /* 0x0000000be100720c */ /* 0x000fe40003f26070 */
[----:B------:R-:W-:Y:S02]  /*6b70*/  LOP3.LUT R11, R8, 0xffff, RZ, 0xc0, !PT ;  /* 0x0000ffff080b7812 */ /* 0x000fe400078ec0ff */
[----:B------:R-:W-:-:S02]  /*6b80*/  @!P4 PRMT R39, R67, 0x5410, RZ ;  /* 0x000054104327c816 */ /* 0x000fc400000000ff */
[----:B------:R-:W-:Y:S01]  /*6b90*/  ISETP.GE.U32.AND P4, PT, R225, R10, PT ;  /* 0x0000000ae100720c */ /* 0x000fe20003f86070 */
[----:B------:R-:W-:Y:S01]  /*6ba0*/  FFMA.FTZ R10, R53, R2, -R4 ;  /* 0x00000002350a7223 */ /* 0x000fe20000010804 */
[----:B------:R-:W-:Y:S01]  /*6bb0*/  SHF.R.U32.HI R11, RZ, 0x8, R11 ;  /* 0x00000008ff0b7819 */ /* 0x000fe2000001160b */
[----:B------:R-:W-:Y:S01]  /*6bc0*/  @!P0 HADD2 R69, -R35.H0_H0, -RZ.H0_H0 ;  /* 0xa00000ff23458230 */ /* 0x000fe20000000900 */
[----:B------:R-:W-:Y:S01]  /*6bd0*/  PRMT R34, R35, 0x7632, R34 ;  /* 0x0000763223227816 */ /* 0x000fe20000000022 */
[----:B------:R2:W3:Y:S01]  /*6be0*/  MUFU.EX2 R83, R10 ;  /* 0x0000000a00537308 */ /* 0x0004e20000000800 */
[----:B------:R-:W-:Y:S02]  /*6bf0*/  LOP3.LUT R11, R11, 0xffff, RZ, 0xc0, !PT ;  /* 0x0000ffff0b0b7812 */ /* 0x000fe400078ec0ff */
[----:B------:R-:W-:Y:S02]  /*6c00*/  PRMT R53, R35, 0x5410, R34 ;  /* 0x0000541023357816 */ /* 0x000fe40000000022 */
[----:B------:R-:W-:-:S02]  /*6c10*/  @!P0 PRMT R35, R69, 0x5410, RZ ;  /* 0x0000541045238816 */ /* 0x000fc400000000ff */
[----:B------:R-:W-:Y:S01]  /*6c20*/  ISETP.GE.U32.AND P0, PT, R225, R11, PT ;  /* 0x0000000be100720c */ /* 0x000fe20003f06070 */
[----:B--2---:R-:W-:Y:S01]  /*6c30*/  FFMA.FTZ R10, R31, R2, -R5 ;  /* 0x000000021f0a7223 */ /* 0x004fe20000010805 */
[----:B-1----:R-:W-:-:S03]  /*6c40*/  F2FP.F16.F32.PACK_AB R31, R84, R86 ;  /* 0x00000056541f723e */ /* 0x002fc600000000ff */
[----:B------:R1:W-:Y:S01]  /*6c50*/  MUFU.EX2 R89, R10 ;  /* 0x0000000a00597308 */ /* 0x0003e20000000800 */
[----:B------:R-:W-:Y:S01]  /*6c60*/  @!P3 HADD2 R62, -R37.H0_H0, -RZ.H0_H0 ;  /* 0xa00000ff253eb230 */ /* 0x000fe20000000900 */
[----:B------:R-:W-:Y:S02]  /*6c70*/  PRMT R30, R31, 0x7632, R30 ;  /* 0x000076321f1e7816 */ /* 0x000fe4000000001e */
[----:B------:R-:W-:Y:S02]  /*6c80*/  SHF.R.U32.HI R14, RZ, 0x18, R8 ;  /* 0x00000018ff0e7819 */ /* 0x000fe40000011608 */
[----:B------:R-:W-:Y:S01]  /*6c90*/  @!P3 PRMT R37, R62, 0x5410, RZ ;  /* 0x000054103e25b816 */ /* 0x000fe200000000ff */
[----:B-1----:R-:W-:-:S04]  /*6ca0*/  FFMA.FTZ R10, R28, R2, -R5 ;  /* 0x000000021c0a7223 */ /* 0x002fc80000010805 */
[----:B------:R1:W2:Y:S01]  /*6cb0*/  MUFU.EX2 R92, R10 ;  /* 0x0000000a005c7308 */ /* 0x0002a20000000800 */
[----:B---3--:R-:W-:Y:S01]  /*6cc0*/  F2FP.F16.F32.PACK_AB R33, R83, R79 ;  /* 0x0000004f5321723e */ /* 0x008fe200000000ff */
[----:B------:R-:W-:Y:S01]  /*6cd0*/  @!P0 HADD2 R76, -R30.H0_H0, -RZ.H0_H0 ;  /* 0xa00000ff1e4c8230 */ /* 0x000fe20000000900 */
[----:B------:R-:W-:Y:S02]  /*6ce0*/  ISETP.GE.U32.AND P3, PT, R225, R14, PT ;  /* 0x0000000ee100720c */ /* 0x000fe40003f66070 */
[----:B------:R-:W-:Y:S01]  /*6cf0*/  LOP3.LUT R11, R6, 0xff, RZ, 0xc0, !PT ;  /* 0x000000ff060b7812 */ /* 0x000fe200078ec0ff */
[----:B------:R-:W-:Y:S01]  /*6d00*/  @!P1 HADD2 R77, -R33.H0_H0, -RZ.H0_H0 ;  /* 0xa00000ff214d9230 */ /* 0x000fe20000000900 */
[----:B------:R-:W-:Y:S01]  /*6d10*/  PRMT R57, R31, 0x5410, R30 ;  /* 0x000054101f397816 */ /* 0x000fe2000000001e */
[----:B-1----:R-:W-:-:S04]  /*6d20*/  FFMA.FTZ R10, R55, R2, -R4 ;  /* 0x00000002370a7223 */ /* 0x002fc80000010804 */
[----:B------:R1:W-:Y:S01]  /*6d30*/  MUFU.EX2 R81, R10 ;  /* 0x0000000a00517308 */ /* 0x0003e20000000800 */
[----:B------:R-:W-:Y:S02]  /*6d40*/  PRMT R32, R33, 0x7632, R32 ;  /* 0x0000763221207816 */ /* 0x000fe40000000020 */
[----:B------:R-:W-:Y:S02]  /*6d50*/  @!P0 PRMT R30, R76, 0x5410, RZ ;  /* 0x000054104c1e8816 */ /* 0x000fe400000000ff */
[----:B------:R-:W-:Y:S01]  /*6d60*/  ISETP.GE.U32.AND P0, PT, R225, R11, PT ;  /* 0x0000000be100720c */ /* 0x000fe20003f06070 */
[----:B------:R-:W-:Y:S01]  /*6d70*/  FFMA.FTZ R12, R29, R2, -R4 ;  /* 0x000000021d0c7223 */ /* 0x000fe20000010804 */
[----:B------:R-:W-:Y:S02]  /*6d80*/  PRMT R55, R33, 0x5410, R32 ;  /* 0x0000541021377816 */ /* 0x000fe40000000020 */
[----:B-1----:R-:W-:-:S04]  /*6d90*/  LOP3.LUT R10, R6, 0xffff, RZ, 0xc0, !PT ;  /* 0x0000ffff060a7812 */ /* 0x002fc800078ec0ff */
[----:B------:R-:W-:-:S04]  /*6da0*/  SHF.R.U32.HI R10, RZ, 0x8, R10 ;  /* 0x00000008ff0a7819 */ /* 0x000fc8000001160a */
[----:B------:R-:W-:Y:S02]  /*6db0*/  LOP3.LUT R10, R10, 0xffff, RZ, 0xc0, !PT ;  /* 0x0000ffff0a0a7812 */ /* 0x000fe400078ec0ff */
[----:B------:R-:W-:Y:S01]  /*6dc0*/  @!P1 PRMT R33, R77, 0x5410, RZ ;  /* 0x000054104d219816 */ /* 0x000fe200000000ff */
[----:B------:R-:W1:Y:S01]  /*6dd0*/  MUFU.EX2 R91, R12 ;  /* 0x0000000c005b7308 */ /* 0x000e620000000800 */
[----:B------:R-:W-:Y:S02]  /*6de0*/  ISETP.GE.U32.AND P1, PT, R225, R10, PT ;  /* 0x0000000ae100720c */ /* 0x000fe40003f26070 */
[----:B------:R-:W-:Y:S01]  /*6df0*/  SHF.R.U32.HI R10, RZ, 0x10, R6 ;  /* 0x00000010ff0a7819 */ /* 0x000fe20000011606 */
[----:B------:R-:W-:Y:S01]  /*6e00*/  @!P3 HADD2 R80, -R32.H0_H0, -RZ.H0_H0 ;  /* 0xa00000ff2050b230 */ /* 0x000fe20000000900 */
[----:B--2---:R-:W-:Y:S01]  /*6e10*/  F2FP.F16.F32.PACK_AB R27, R92, R89 ;  /* 0x000000595c1b723e */ /* 0x004fe200000000ff */
[----:B------:R-:W-:Y:S01]  /*6e20*/  FFMA.FTZ R11, R54, R2, -R5 ;  /* 0x00000002360b7223 */ /* 0x000fe20000010805 */
[----:B------:R-:W-:-:S02]  /*6e30*/  LOP3.LUT R10, R10, 0xff, RZ, 0xc0, !PT ;  /* 0x000000ff0a0a7812 */ /* 0x000fc400078ec0ff */
[----:B------:R-:W-:Y:S01]  /*6e40*/  @!P3 PRMT R32, R80, 0x5410, RZ ;  /* 0x000054105020b816 */ /* 0x000fe200000000ff */
[----:B------:R-:W-:Y:S01]  /*6e50*/  @!P0 HADD2 R85, -R27.H0_H0, -RZ.H0_H0 ;  /* 0xa00000ff1b558230 */ /* 0x000fe20000000900 */
[----:B------:R-:W-:Y:S01]  /*6e60*/  PRMT R26, R27, 0x7632, R26 ;  /* 0x000076321b1a7816 */ /* 0x000fe2000000001a */
[----:B------:R2:W-:Y:S01]  /*6e70*/  MUFU.EX2 R88, R11 ;  /* 0x0000000b00587308 */ /* 0x0005e20000000800 */
[----:B------:R-:W-:Y:S02]  /*6e80*/  ISETP.GE.U32.AND P3, PT, R225, R10, PT ;  /* 0x0000000ae100720c */ /* 0x000fe40003f66070 */
[----:B------:R-:W-:Y:S02]  /*6e90*/  SHF.R.U32.HI R10, RZ, 0x18, R6 ;  /* 0x00000018ff0a7819 */ /* 0x000fe40000011606 */
[----:B------:R-:W-:Y:S02]  /*6ea0*/  PRMT R54, R27, 0x5410, R26 ;  /* 0x000054101b367816 */ /* 0x000fe4000000001a */
[----:B------:R-:W-:-:S02]  /*6eb0*/  @!P0 PRMT R27, R85, 0x5410, RZ ;  /* 0x00005410551b8816 */ /* 0x000fc400000000ff */
[----:B------:R-:W-:Y:S02]  /*6ec0*/  ISETP.GE.U32.AND P0, PT, R225, R10, PT ;  /* 0x0000000ae100720c */ /* 0x000fe40003f06070 */
[----:B------:R-:W-:Y:S01]  /*6ed0*/  LOP3.LUT R16, R8, 0xff, RZ, 0xc0, !PT ;  /* 0x000000ff08107812 */ /* 0x000fe200078ec0ff */
[----:B--2---:R-:W-:Y:S01]  /*6ee0*/  FFMA.FTZ R11, R24, R2, -R5 ;  /* 0x00000002180b7223 */ /* 0x004fe20000010805 */
[----:B-1----:R-:W-:-:S03]  /*6ef0*/  F2FP.F16.F32.PACK_AB R29, R91, R81 ;  /* 0x000000515b1d723e */ /* 0x002fc600000000ff */
[----:B------:R1:W-:Y:S01]  /*6f00*/  MUFU.EX2 R96, R11 ;  /* 0x0000000b00607308 */ /* 0x0003e20000000800 */
[----:B------:R-:W-:Y:S01]  /*6f10*/  ISETP.GE.U32.AND P2, PT, R225, R16, PT ;  /* 0x00000010e100720c */ /* 0x000fe20003f46070 */
[-C--:B------:R-:W-:Y:S01]  /*6f20*/  FFMA.FTZ R12, R23, R2.reuse, -R4 ;  /* 0x00000002170c7223 */ /* 0x080fe20000010804 */
[----:B------:R-:W-:Y:S01]  /*6f30*/  @!P1 HADD2 R87, -R26.H0_H0, -RZ.H0_H0 ;  /* 0xa00000ff1a579230 */ /* 0x000fe20000000900 */
[----:B------:R-:W-:Y:S02]  /*6f40*/  PRMT R28, R29, 0x7632, R28 ;  /* 0x000076321d1c7816 */ /* 0x000fe4000000001c */
[----:B------:R-:W-:Y:S02]  /*6f50*/  LOP3.LUT R10, R20, 0xff, RZ, 0xc0, !PT ;  /* 0x000000ff140a7812 */ /* 0x000fe400078ec0ff */
[----:B------:R-:W-:Y:S01]  /*6f60*/  SHF.R.U32.HI R14, RZ, 0x8, R21 ;  /* 0x00000008ff0e7819 */ /* 0x000fe20000011615 */
[----:B-1----:R-:W-:-:S04]  /*6f70*/  FFMA.FTZ R11, R25, R2, -R5 ;  /* 0x00000002190b7223 */ /* 0x002fc80000010805 */
[----:B------:R1:W2:Y:S01]  /*6f80*/  MUFU.EX2 R97, R11 ;  /* 0x0000000b00617308 */ /* 0x0002a20000000800 */
[----:B------:R-:W-:Y:S01]  /*6f90*/  @!P3 HADD2 R95, -R29.H0_H0, -RZ.H0_H0 ;  /* 0xa00000ff1d5fb230 */ /* 0x000fe20000000900 */
[----:B------:R-:W-:Y:S01]  /*6fa0*/  @!P1 PRMT R26, R87, 0x5410, RZ ;  /* 0x00005410571a9816 */ /* 0x000fe200000000ff */
[----:B------:R-:W-:Y:S01]  /*6fb0*/  @!P0 HADD2 R100, -R28.H0_H0, -RZ.H0_H0 ;  /* 0xa00000ff1c648230 */ /* 0x000fe20000000900 */
[----:B------:R-:W-:-:S04]  /*6fc0*/  ISETP.GE.U32.AND P1, PT, R225, R10, PT ;  /* 0x0000000ae100720c */ /* 0x000fc80003f26070 */
[----:B------:R3:W-:Y:S01]  /*6fd0*/  MUFU.EX2 R98, R12 ;  /* 0x0000000c00627308 */ /* 0x0007e20000000800 */
[----:B------:R-:W-:Y:S01]  /*6fe0*/  LOP3.LUT R10, R13, 0xff, RZ, 0xc0, !PT ;  /* 0x000000ff0d0a7812 */ /* 0x000fe200078ec0ff */
[----:B-1----:R-:W-:-:S06]  /*6ff0*/  FFMA.FTZ R11, R52, R2, -R4 ;  /* 0x00000002340b7223 */ /* 0x002fcc0000010804 */
[----:B------:R1:W4:Y:S01]  /*7000*/  MUFU.EX2 R94, R11 ;  /* 0x0000000b005e7308 */ /* 0x0003220000000800 */
[----:B------:R-:W-:Y:S01]  /*7010*/  @!P4 HADD2 R70, -R34.H0_H0, -RZ.H0_H0 ;  /* 0xa00000ff2246c230 */ /* 0x000fe20000000900 */
[----:B------:R-:W-:Y:S02]  /*7020*/  PRMT R52, R29, 0x5410, R28 ;  /* 0x000054101d347816 */ /* 0x000fe4000000001c */
[----:B---3--:R-:W-:Y:S01]  /*7030*/  LOP3.LUT R12, R14, 0xffff, RZ, 0xc0, !PT ;  /* 0x0000ffff0e0c7812 */ /* 0x008fe200078ec0ff */
[----:B------:R-:W-:Y:S01]  /*7040*/  @!P2 HADD2 R71, -R31.H0_H0, -RZ.H0_H0 ;  /* 0xa00000ff1f47a230 */ /* 0x000fe20000000900 */
[----:B------:R-:W-:Y:S02]  /*7050*/  @!P3 PRMT R29, R95, 0x5410, RZ ;  /* 0x000054105f1db816 */ /* 0x000fe400000000ff */
[----:B------:R-:W-:Y:S02]  /*7060*/  @!P0 PRMT R28, R100, 0x5410, RZ ;  /* 0x00005410641c8816 */ /* 0x000fe400000000ff */
[----:B------:R-:W-:-:S02]  /*7070*/  ISETP.GE.U32.AND P3, PT, R225, R10, PT ;  /* 0x0000000ae100720c */ /* 0x000fc40003f66070 */
[----:B------:R-:W-:Y:S02]  /*7080*/  ISETP.GE.U32.AND P0, PT, R225, R12, PT ;  /* 0x0000000ce100720c */ /* 0x000fe40003f06070 */
[----:B-1----:R-:W-:Y:S02]  /*7090*/  LOP3.LUT R11, R73, R251, R124, 0x96, !PT ;  /* 0x000000fb490b7212 */ /* 0x002fe400078e967c */
[----:B------:R-:W-:-:S03]  /*70a0*/  @!P4 PRMT R34, R70, 0x5410, RZ ;  /* 0x000054104622c816 */ /* 0x000fc600000000ff */
[----:B------:R-:W-:Y:S01]  /*70b0*/  IMAD.WIDE.U32 R10, R11, -0x2daee0ad, RZ ;  /* 0xd2511f530b0a7825 */ /* 0x000fe200078e00ff */
[----:B------:R-:W-:Y:S02]  /*70c0*/  ISETP.GE.U32.AND P4, PT, R225, R19, PT ;  /* 0x00000013e100720c */ /* 0x000fe40003f86070 */
[----:B------:R-:W-:Y:S02]  /*70d0*/  @!P2 PRMT R31, R71, 0x5410, RZ ;  /* 0x00005410471fa816 */ /* 0x000fe400000000ff */
[----:B--2---:R-:W-:Y:S02]  /*70e0*/  F2FP.F16.F32.PACK_AB R25, R97, R96 ;  /* 0x000000606119723e */ /* 0x004fe400000000ff */
[----:B------:R-:W-:Y:S02]  /*70f0*/  ISETP.GE.U32.AND P2, PT, R225, R17, PT ;  /* 0x00000011e100720c */ /* 0x000fe40003f46070 */
[C---:B------:R-:W-:Y:S02]  /*7100*/  LOP3.LUT R15, R10.reuse, 0xff, RZ, 0xc0, !PT ;  /* 0x000000ff0a0f7812 */ /* 0x040fe400078ec0ff */
[----:B------:R-:W-:-:S02]  /*7110*/  LOP3.LUT R17, R10, 0xffff, RZ, 0xc0, !PT ;  /* 0x0000ffff0a117812 */ /* 0x000fc400078ec0ff */
[--C-:B------:R-:W-:Y:S02]  /*7120*/  SHF.R.U32.HI R43, RZ, 0x10, R10.reuse ;  /* 0x00000010ff2b7819 */ /* 0x100fe4000001160a */
[----:B------:R-:W-:Y:S02]  /*7130*/  SHF.R.U32.HI R16, RZ, 0x18, R10 ;  /* 0x00000018ff107819 */ /* 0x000fe4000001160a */
[----:B------:R-:W-:Y:S01]  /*7140*/  LOP3.LUT R10, R13, 0xffff, RZ, 0xc0, !PT ;  /* 0x0000ffff0d0a7812 */ /* 0x000fe200078ec0ff */
[----:B------:R-:W-:Y:S01]  /*7150*/  FFMA.FTZ R14, R59, R2, -R5 ;  /* 0x000000023b0e7223 */ /* 0x000fe20000010805 */
[----:B------:R-:W-:Y:S02]  /*7160*/  PRMT R24, R25, 0x7632, R24 ;  /* 0x0000763219187816 */ /* 0x000fe40000000018 */
[----:B----4-:R-:W-:Y:S02]  /*7170*/  F2FP.F16.F32.PACK_AB R23, R98, R94 ;  /* 0x0000005e6217723e */ /* 0x010fe400000000ff */
[----:B------:R-:W-:Y:S01]  /*7180*/  SHF.R.U32.HI R10, RZ, 0x8, R10 ;  /* 0x00000008ff0a7819 */ /* 0x000fe2000001160a */
[----:B------:R1:W2:Y:S01]  /*7190*/  MUFU.EX2 R80, R14 ;  /* 0x0000000e00507308 */ /* 0x0002a20000000800 */
[----:B------:R-:W-:Y:S01]  /*71a0*/  @!P0 HADD2 R103, -R24.H0_H0, -RZ.H0_H0 ;  /* 0xa00000ff18678230 */ /* 0x000fe20000000900 */
[----:B------:R-:W-:Y:S01]  /*71b0*/  PRMT R22, R23, 0x7632, R22 ;  /* 0x0000763217167816 */ /* 0x000fe20000000016 */
[----:B------:R-:W-:Y:S01]  /*71c0*/  @!P4 HADD2 R101, -R25.H0_H0, -RZ.H0_H0 ;  /* 0xa00000ff1965c230 */ /* 0x000fe20000000900 */
[----:B------:R-:W-:-:S02]  /*71d0*/  LOP3.LUT R10, R10, 0xffff, RZ, 0xc0, !PT ;  /* 0x0000ffff0a0a7812 */ /* 0x000fc400078ec0ff */
[----:B------:R-:W-:Y:S01]  /*71e0*/  LOP3.LUT R12, R11, R250, R18, 0x96, !PT ;  /* 0x000000fa0b0c7212 */ /* 0x000fe200078e9612 */
[----:B------:R-:W-:Y:S01]  /*71f0*/  @!P2 HADD2 R104, -R22.H0_H0, -RZ.H0_H0 ;  /* 0xa00000ff1668a230 */ /* 0x000fe20000000900 */
[----:B------:R-:W-:Y:S02]  /*7200*/  PRMT R223, R25, 0x5410, R24 ;  /* 0x0000541019df7816 */ /* 0x000fe40000000018 */
[----:B------:R-:W-:Y:S02]  /*7210*/  SHF.R.U32.HI R11, RZ, 0x18, R13 ;  /* 0x00000018ff0b7819 */ /* 0x000fe4000001160d */
[----:B------:R-:W-:Y:S01]  /*7220*/  @!P0 PRMT R24, R103, 0x5410, RZ ;  /* 0x0000541067188816 */ /* 0x000fe200000000ff */
[----:B-1----:R-:W-:Y:S01]  /*7230*/  FFMA.FTZ R14, R49, R2, -R5 ;  /* 0x00000002310e7223 */ /* 0x002fe20000010805 */
[----:B------:R-:W-:-:S03]  /*7240*/  ISETP.GE.U32.AND P0, PT, R225, R10, PT ;  /* 0x0000000ae100720c */ /* 0x000fc60003f06070 */
[----:B------:R1:W-:Y:S01]  /*7250*/  MUFU.EX2 R95, R14 ;  /* 0x0000000e005f7308 */ /* 0x0003e20000000800 */
[----:B------:R-:W-:Y:S02]  /*7260*/  LOP3.LUT R10, R12, 0xff, RZ, 0xc0, !PT ;  /* 0x000000ff0c0a7812 */ /* 0x000fe400078ec0ff */
[----:B------:R-:W-:Y:S02]  /*7270*/  @!P4 PRMT R25, R101, 0x5410, RZ ;  /* 0x000054106519c816 */ /* 0x000fe400000000ff */
[----:B------:R-:W-:Y:S01]  /*7280*/  ISETP.GE.U32.AND P4, PT, R225, R11, PT ;  /* 0x0000000be100720c */ /* 0x000fe20003f86070 */
[--C-:B------:R-:W-:Y:S01]  /*7290*/  FFMA.FTZ R11, R45, R2, -R5.reuse ;  /* 0x000000022d0b7223 */ /* 0x100fe20000010805 */
[----:B------:R-:W-:Y:S02]  /*72a0*/  PRMT R222, R23, 0x5410, R22 ;  /* 0x0000541017de7816 */ /* 0x000fe40000000016 */
[----:B------:R-:W-:Y:S02]  /*72b0*/  @!P2 PRMT R22, R104, 0x5410, RZ ;  /* 0x000054106816a816 */ /* 0x000fe400000000ff */
[----:B------:R-:W-:Y:S01]  /*72c0*/  ISETP.GE.U32.AND P2, PT, R225, R10, PT ;  /* 0x0000000ae100720c */ /* 0x000fe20003f46070 */
[-CC-:B-1----:R-:W-:Y:S01]  /*72d0*/  FFMA.FTZ R14, R48, R2.reuse, -R5.reuse ;  /* 0x00000002300e7223 */ /* 0x182fe20000010805 */
[----:B------:R-:W-:Y:S01]  /*72e0*/  FFMA.FTZ R5, R44, R2, -R5 ;  /* 0x000000022c057223 */ /* 0x000fe20000010805 */
[----:B------:R-:W-:-:S02]  /*72f0*/  LOP3.LUT R10, R12, 0xffff, RZ, 0xc0, !PT ;  /* 0x0000ffff0c0a7812 */ /* 0x000fc400078ec0ff */
[----:B------:R-:W1:Y:S01]  /*7300*/  MUFU.EX2 R102, R14 ;  /* 0x0000000e00667308 */ /* 0x000e620000000800 */
[----:B------:R-:W-:-:S07]  /*7310*/  @!P1 HADD2 R108, -R23.H0_H0, -RZ.H0_H0 ;  /* 0xa00000ff176c9230 */ /* 0x000fce0000000900 */
[----:B------:R3:W-:Y:S01]  /*7320*/  MUFU.EX2 R104, R5 ;  /* 0x0000000500687308 */ /* 0x0007e20000000800 */
[----:B------:R-:W-:Y:S02]  /*7330*/  @!P1 PRMT R23, R108, 0x5410, RZ ;  /* 0x000054106c179816 */ /* 0x000fe400000000ff */
[----:B--2---:R-:W-:Y:S02]  /*7340*/  F2FP.F16.F32.PACK_AB R21, R80, R88 ;  /* 0x000000585015723e */ /* 0x004fe400000000ff */
[----:B---3--:R-:W-:-:S04]  /*7350*/  SHF.R.U32.HI R5, RZ, 0x8, R10 ;  /* 0x00000008ff057819 */ /* 0x008fc8000001160a */
[----:B------:R-:W-:Y:S01]  /*7360*/  LOP3.LUT R5, R5, 0xffff, RZ, 0xc0, !PT ;  /* 0x0000ffff05057812 */ /* 0x000fe200078ec0ff */
[----:B------:R-:W-:-:S03]  /*7370*/  FFMA.FTZ R10, R60, R2, -R4 ;  /* 0x000000023c0a7223 */ /* 0x000fc60000010804 */
[----:B------:R-:W-:Y:S01]  /*7380*/  ISETP.GE.U32.AND P1, PT, R225, R5, PT ;  /* 0x00000005e100720c */ /* 0x000fe20003f26070 */
[----:B------:R-:W-:Y:S01]  /*7390*/  FFMA.FTZ R5, R47, R2, -R4 ;  /* 0x000000022f057223 */ /* 0x000fe20000010804 */
[----:B-1----:R-:W-:Y:S01]  /*73a0*/  F2FP.F16.F32.PACK_AB R19, R102, R95 ;  /* 0x0000005f6613723e */ /* 0x002fe200000000ff */
[----:B------:R1:W-:Y:S01]  /*73b0*/  MUFU.EX2 R77, R10 ;  /* 0x0000000a004d7308 */ /* 0x0003e20000000800 */
[----:B------:R-:W-:Y:S01]  /*73c0*/  PRMT R20, R21, 0x7632, R20 ;  /* 0x0000763215147816 */ /* 0x000fe20000000014 */
[----:B------:R-:W-:Y:S01]  /*73d0*/  @!P3 HADD2 R109, -R21.H0_H0, -RZ.H0_H0 ;  /* 0xa00000ff156db230 */ /* 0x000fe20000000900 */
[----:B------:R-:W-:Y:S01]  /*73e0*/  PRMT R18, R19, 0x7632, R18 ;  /* 0x0000763213127816 */ /* 0x000fe20000000012 */
[----:B------:R-:W-:-:S04]  /*73f0*/  @!P2 HADD2 R111, -R19.H0_H0, -RZ.H0_H0 ;  /* 0xa00000ff136fa230 */ /* 0x000fc80000000900 */
[----:B------:R2:W-:Y:S01]  /*7400*/  MUFU.EX2 R101, R5 ;  /* 0x0000000500657308 */ /* 0x0005e20000000800 */
[----:B------:R-:W-:-:S07]  /*7410*/  PRMT R205, R19, 0x5410, R18 ;  /* 0x0000541013cd7816 */ /* 0x000fce0000000012 */
[----:B------:R-:W3:Y:S01]  /*7420*/  MUFU.EX2 R103, R11 ;  /* 0x0000000b00677308 */ /* 0x000ee20000000800 */
[----:B-1----:R-:W-:Y:S01]  /*7430*/  FFMA.FTZ R10, R46, R2, -R4 ;  /* 0x000000022e0a7223 */ /* 0x002fe20000010804 */
[----:B------:R-:W-:Y:S02]  /*7440*/  PRMT R130, R21, 0x5410, R20 ;  /* 0x0000541015827816 */ /* 0x000fe40000000014 */
[----:B--2---:R-:W-:-:S04]  /*7450*/  SHF.R.U32.HI R5, RZ, 0x8, R17 ;  /* 0x00000008ff057819 */ /* 0x004fc80000011611 */
[----:B------:R1:W2:Y:S01]  /*7460*/  MUFU.EX2 R100, R10 ;  /* 0x0000000a00647308 */ /* 0x0002a20000000800 */
[----:B------:R-:W-:Y:S01]  /*7470*/  LOP3.LUT R5, R5, 0xffff, RZ, 0xc0, !PT ;  /* 0x0000ffff05057812 */ /* 0x000fe200078ec0ff */
[----:B------:R-:W-:Y:S01]  /*7480*/  @!P1 HADD2 R112, -R18.H0_H0, -RZ.H0_H0 ;  /* 0xa00000ff12709230 */ /* 0x000fe20000000900 */
[----:B------:R-:W-:Y:S02]  /*7490*/  @!P2 PRMT R19, R111, 0x5410, RZ ;  /* 0x000054106f13a816 */ /* 0x000fe400000000ff */
[----:B------:R-:W-:Y:S02]  /*74a0*/  @!P3 PRMT R21, R109, 0x5410, RZ ;  /* 0x000054106d15b816 */ /* 0x000fe400000000ff */
[C---:B------:R-:W-:Y:S02]  /*74b0*/  ISETP.GE.U32.AND P2, PT, R225.reuse, R5, PT ;  /* 0x00000005e100720c */ /* 0x040fe40003f46070 */
[----:B------:R-:W-:Y:S02]  /*74c0*/  ISETP.GE.U32.AND P3, PT, R225, R15, PT ;  /* 0x0000000fe100720c */ /* 0x000fe40003f66070 */
[----:B------:R-:W-:Y:S01]  /*74d0*/  LOP3.LUT R5, R43, 0xff, RZ, 0xc0, !PT ;  /* 0x000000ff2b057812 */ /* 0x000fe200078ec0ff */
[----:B-1----:R-:W-:Y:S01]  /*74e0*/  FFMA.FTZ R10, R63, R2, -R4 ;  /* 0x000000023f0a7223 */ /* 0x002fe20000010804 */
[----:B------:R-:W-:Y:S01]  /*74f0*/  @!P1 PRMT R18, R112, 0x5410, RZ ;  /* 0x0000541070129816 */ /* 0x000fe200000000ff */
[----:B------:R-:W-:Y:S01]  /*7500*/  @!P0 HADD2 R110, -R20.H0_H0, -RZ.H0_H0 ;  /* 0xa00000ff146e8230 */ /* 0x000fe20000000900 */
[----:B------:R-:W-:Y:S01]  /*7510*/  ISETP.GE.U32.AND P1, PT, R225, R5, PT ;  /* 0x00000005e100720c */ /* 0x000fe20003f26070 */
[----:B------:R1:W4:Y:S01]  /*7520*/  MUFU.EX2 R76, R10 ;  /* 0x0000000a004c7308 */ /* 0x0003220000000800 */
[----:B---3--:R-:W-:-:S02]  /*7530*/  F2FP.F16.F32.PACK_AB R17, R104, R103 ;  /* 0x000000676811723e */ /* 0x008fc400000000ff */
[----:B------:R-:W-:Y:S02]  /*7540*/  @!P0 PRMT R20, R110, 0x5410, RZ ;  /* 0x000054106e148816 */ /* 0x000fe400000000ff */
[----:B------:R-:W-:Y:S02]  /*7550*/  ISETP.GE.U32.AND P0, PT, R225, R16, PT ;  /* 0x00000010e100720c */ /* 0x000fe40003f06070 */
[----:B------:R-:W-:Y:S01]  /*7560*/  SHF.R.U32.HI R13, RZ, 0x10, R13 ;  /* 0x00000010ff0d7819 */ /* 0x000fe2000001160d */
[----:B------:R-:W-:Y:S01]  /*7570*/  @!P3 HADD2 R113, -R17.H0_H0, -RZ.H0_H0 ;  /* 0xa00000ff1171b230 */ /* 0x000fe20000000900 */
[----:B------:R-:W-:Y:S01]  /*7580*/  PRMT R16, R17, 0x7632, R16 ;  /* 0x0000763211107816 */ /* 0x000fe20000000010 */
[-CC-:B-1----:R-:W-:Y:S01]  /*7590*/  FFMA.FTZ R10, R50, R2.reuse, -R4.reuse ;  /* 0x00000002320a7223 */ /* 0x182fe20000010804 */
[----:B------:R-:W-:Y:S01]  /*75a0*/  FFMA.FTZ R4, R51, R2, -R4 ;  /* 0x0000000233047223 */ /* 0x000fe20000010804 */
[----:B--2---:R-:W-:Y:S02]  /*75b0*/  F2FP.F16.F32.PACK_AB R15, R100, R101 ;  /* 0x00000065640f723e */ /* 0x004fe400000000ff */
[----:B------:R-:W-:Y:S01]  /*75c0*/  MUFU.EX2 R85, R10 ;  /* 0x0000000a00557308 */ /* 0x000fe20000000800 */
[----:B------:R-:W-:-:S02]  /*75d0*/  LOP3.LUT R13, R13, 0xff, RZ, 0xc0, !PT ;  /* 0x000000ff0d0d7812 */ /* 0x000fc400078ec0ff */
[----:B------:R-:W-:-:S05]  /*75e0*/  SHF.R.U32.HI R2, RZ, 0x10, R12 ;  /* 0x00000010ff027819 */ /* 0x000fca000001160c */
[----:B------:R-:W1:Y:S01]  /*75f0*/  MUFU.EX2 R87, R4 ;  /* 0x0000000400577308 */ /* 0x000e620000000800 */
[----:B------:R-:W-:Y:S01]  /*7600*/  @!P2 HADD2 R114, -R16.H0_H0, -RZ.H0_H0 ;  /* 0xa00000ff1072a230 */ /* 0x000fe20000000900 */
[----:B------:R-:W-:Y:S01]  /*7610*/  PRMT R134, R17, 0x5410, R16 ;  /* 0x0000541011867816 */ /* 0x000fe20000000010 */
[----:B------:R-:W-:Y:S01]  /*7620*/  @!P1 HADD2 R115, -R15.H0_H0, -RZ.H0_H0 ;  /* 0xa00000ff0f739230 */ /* 0x000fe20000000900 */
[----:B------:R-:W-:Y:S02]  /*7630*/  PRMT R14, R15, 0x7632, R14 ;  /* 0x000076320f0e7816 */ /* 0x000fe4000000000e */
[----:B------:R-:W-:Y:S02]  /*7640*/  @!P3 PRMT R17, R113, 0x5410, RZ ;  /* 0x000054107111b816 */ /* 0x000fe400000000ff */
[----:B------:R-:W-:Y:S02]  /*7650*/  ISETP.GE.U32.AND P3, PT, R225, R13, PT ;  /* 0x0000000de100720c */ /* 0x000fe40003f66070 */
[----:B------:R-:W-:-:S02]  /*7660*/  LOP3.LUT R2, R2, 0xff, RZ, 0xc0, !PT ;  /* 0x000000ff02027812 */ /* 0x000fc400078ec0ff */
[----:B------:R-:W-:Y:S02]  /*7670*/  SHF.R.U32.HI R12, RZ, 0x18, R12 ;  /* 0x00000018ff0c7819 */ /* 0x000fe4000001160c */
[----:B------:R-:W-:Y:S02]  /*7680*/  PRMT R131, R15, 0x5410, R14 ;  /* 0x000054100f837816 */ /* 0x000fe4000000000e */
[----:B------:R-:W-:Y:S02]  /*7690*/  @!P2 PRMT R16, R114, 0x5410, RZ ;  /* 0x000054107210a816 */ /* 0x000fe400000000ff */
[----:B------:R-:W-:Y:S02]  /*76a0*/  @!P1 PRMT R15, R115, 0x5410, RZ ;  /* 0x00005410730f9816 */ /* 0x000fe400000000ff */
[----:B------:R-:W-:Y:S02]  /*76b0*/  ISETP.GE.U32.AND P2, PT, R225, R2, PT ;  /* 0x00000002e100720c */ /* 0x000fe40003f46070 */
[----:B----4-:R-:W-:-:S02]  /*76c0*/  F2FP.F16.F32.PACK_AB R13, R76, R77 ;  /* 0x0000004d4c0d723e */ /* 0x010fc400000000ff */
[----:B------:R-:W-:Y:S01]  /*76d0*/  ISETP.GE.U32.AND P1, PT, R225, R12, PT ;  /* 0x0000000ce100720c */ /* 0x000fe20003f26070 */
[----:B------:R-:W-:Y:S01]  /*76e0*/  IMAD.SHL.U32 R123, R119, 0x8, RZ ;  /* 0x00000008777b7824 */ /* 0x000fe200078e00ff */
[----:B-1----:R-:W-:Y:S02]  /*76f0*/  F2FP.F16.F32.PACK_AB R11, R87, R85 ;  /* 0x00000055570b723e */ /* 0x002fe400000000ff */
[----:B------:R-:W-:Y:S01]  /*7700*/  PRMT R12, R13, 0x7632, R12 ;  /* 0x000076320d0c7816 */ /* 0x000fe2000000000c */
[----:B------:R-:W-:Y:S01]  /*7710*/  IMAD.WIDE R4, R123, 0x2, R192 ;  /* 0x000000027b047825 */ /* 0x000fe200078e02c0 */
[----:B------:R-:W-:-:S03]  /*7720*/  PRMT R10, R11, 0x7632, R10 ;  /* 0x000076320b0a7816 */ /* 0x000fc6000000000a */
[----:B------:R-:W-:Y:S01]  /*7730*/  @!P3 HADD2 R118, -R13.H0_H0, -RZ.H0_H0 ;  /* 0xa00000ff0d76b230 */ /* 0x000fe20000000900 */
[----:B------:R-:W-:Y:S01]  /*7740*/  ST.E.U16 desc[UR4][R192.64], R39 ;  /* 0x00000027c0007985 */ /* 0x000fe2000c101504 */
[----:B------:R-:W-:-:S03]  /*7750*/  @!P4 HADD2 R117, -R12.H0_H0, -RZ.H0_H0 ;  /* 0xa00000ff0c75c230 */ /* 0x000fc60000000900 */
[----:B------:R-:W-:Y:S01]  /*7760*/  ST.E.U16 desc[UR4][R192.64+0x2], R38 ;  /* 0x00000226c0007985 */ /* 0x000fe2000c101504 */
[----:B------:R-:W-:Y:S01]  /*7770*/  PRMT R128, R13, 0x5410, R12 ;  /* 0x000054100d807816 */ /* 0x000fe2000000000c */
[----:B------:R-:W-:Y:S02]  /*7780*/  @!P2 HADD2 R120, -R11.H0_H0, -RZ.H0_H0 ;  /* 0xa00000ff0b78a230 */ /* 0x000fe40000000900 */
[----:B------:R-:W-:Y:S01]  /*7790*/  ST.E.U16 desc[UR4][R4.64], R35 ;  /* 0x0000002304007985 */ /* 0x000fe2000c101504 */
[----:B------:R-:W-:-:S03]  /*77a0*/  @!P1 HADD2 R119, -R10.H0_H0, -RZ.H0_H0 ;  /* 0xa00000ff0a779230 */ /* 0x000fc60000000900 */
[----:B------:R-:W-:Y:S01]  /*77b0*/  ST.E.U16 desc[UR4][R4.64+0x2], R34 ;  /* 0x0000022204007985 */ /* 0x000fe2000c101504 */
[----:B------:R-:W-:-:S03]  /*77c0*/  @!P3 PRMT R13, R118, 0x5410, RZ ;  /* 0x00005410760db816 */ /* 0x000fc600000000ff */
[----:B------:R-:W-:Y:S01]  /*77d0*/  ST.E.U16 desc[UR4][R192.64+0x10], R31 ;  /* 0x0000101fc0007985 */ /* 0x000fe2000c101504 */
[----:B------:R-:W-:-:S03]  /*77e0*/  @!P4 PRMT R12, R117, 0x5410, RZ ;  /* 0x00005410750cc816 */ /* 0x000fc600000000ff */
[----:B------:R-:W-:Y:S01]  /*77f0*/  ST.E.U16 desc[UR4][R192.64+0x12], R30 ;  /* 0x0000121ec0007985 */ /* 0x000fe2000c101504 */
[----:B------:R-:W-:-:S03]  /*7800*/  @!P0 HADD2 R116, -R14.H0_H0, -RZ.H0_H0 ;  /* 0xa00000ff0e748230 */ /* 0x000fc60000000900 */
[----:B------:R-:W-:Y:S04]  /*7810*/  ST.E.U16 desc[UR4][R4.64+0x10], R33 ;  /* 0x0000102104007985 */ /* 0x000fe8000c101504 */
[----:B------:R-:W-:Y:S01]  /*7820*/  ST.E.U16 desc[UR4][R4.64+0x12], R32 ;  /* 0x0000122004007985 */ /* 0x000fe2000c101504 */
[----:B------:R-:W-:-:S03]  /*7830*/  PRMT R129, R11, 0x5410, R10 ;  /* 0x000054100b817816 */ /* 0x000fc6000000000a */
[----:B------:R-:W-:Y:S04]  /*7840*/  ST.E.U16 desc[UR4][R192.64+0x20], R41 ;  /* 0x00002029c0007985 */ /* 0x000fe8000c101504 */
[----:B------:R-:W-:Y:S01]  /*7850*/  ST.E.U16 desc[UR4][R192.64+0x22], R40 ;  /* 0x00002228c0007985 */ /* 0x000fe2000c101504 */
[----:B------:R-:W-:-:S03]  /*7860*/  @!P2 PRMT R11, R120, 0x5410, RZ ;  /* 0x00005410780ba816 */ /* 0x000fc600000000ff */
[----:B------:R-:W-:Y:S01]  /*7870*/  ST.E.U16 desc[UR4][R4.64+0x20], R37 ;  /* 0x0000202504007985 */ /* 0x000fe2000c101504 */
[----:B------:R-:W-:-:S03]  /*7880*/  @!P1 PRMT R10, R119, 0x5410, RZ ;  /* 0x00005410770a9816 */ /* 0x000fc600000000ff */
[----:B------:R-:W-:Y:S04]  /*7890*/  ST.E.U16 desc[UR4][R4.64+0x22], R36 ;  /* 0x0000222404007985 */ /* 0x000fe8000c101504 */
[----:B------:R-:W-:Y:S04]  /*78a0*/  ST.E.U16 desc[UR4][R192.64+0x30], R27 ;  /* 0x0000301bc0007985 */ /* 0x000fe8000c101504 */
[----:B------:R-:W-:Y:S01]  /*78b0*/  ST.E.U16 desc[UR4][R192.64+0x32], R26 ;  /* 0x0000321ac0007985 */ /* 0x000fe2000c101504 */
[----:B------:R-:W-:-:S03]  /*78c0*/  @!P0 PRMT R14, R116, 0x5410, RZ ;  /* 0x00005410740e8816 */ /* 0x000fc600000000ff */
[----:B------:R-:W-:Y:S04]  /*78d0*/  ST.E.U16 desc[UR4][R4.64+0x30], R29 ;  /* 0x0000301d04007985 */ /* 0x000fe8000c101504 */
[----:B------:R-:W-:Y:S04]  /*78e0*/  ST.E.U16 desc[UR4][R4.64+0x32], R28 ;  /* 0x0000321c04007985 */ /* 0x000fe8000c101504 */
[----:B------:R-:W-:Y:S04]  /*78f0*/  ST.E.U16 desc[UR4][R192.64+0x40], R21 ;  /* 0x00004015c0007985 */ /* 0x000fe8000c101504 */
[----:B------:R-:W-:Y:S04]  /*7900*/  ST.E.U16 desc[UR4][R192.64+0x42], R20 ;  /* 0x00004214c0007985 */ /* 0x000fe8000c101504 */
[----:B------:R-:W-:Y:S04]  /*7910*/  ST.E.U16 desc[UR4][R4.64+0x40], R13 ;  /* 0x0000400d04007985 */ /* 0x000fe8000c101504 */
[----:B------:R1:W-:Y:S04]  /*7920*/  ST.E.U16 desc[UR4][R4.64+0x42], R12 ;  /* 0x0000420c04007985 */ /* 0x0003e8000c101504 */
[----:B------:R-:W-:Y:S04]  /*7930*/  ST.E.U16 desc[UR4][R192.64+0x50], R25 ;  /* 0x00005019c0007985 */ /* 0x000fe8000c101504 */
[----:B------:R-:W-:Y:S04]  /*7940*/  ST.E.U16 desc[UR4][R192.64+0x52], R24 ;  /* 0x00005218c0007985 */ /* 0x000fe8000c101504 */
        /* <DEDUP_REMOVED lines=9> */
[----:B------:R3:W-:Y:S04]  /*79e0*/  ST.E.U16 desc[UR4][R4.64+0x72], R14 ;  /* 0x0000720e04007985 */ /* 0x0007e8000c101504 */
[----:B------:R-:W4:Y:S01]  /*79f0*/  LDSM.16.MT88.4 R36, [R171+0x18000] ;  /* 0x01800000ab24783b */ /* 0x000f220000004200 */
[----:B------:R-:W-:-:S02]  /*7a00*/  LOP3.LUT R2, R9, R252, R42, 0x96, !PT ;  /* 0x000000fc09027212 */ /* 0x000fc400078e962a */
[----:B-1----:R-:W-:Y:S01]  /*7a10*/  LOP3.LUT R12, R8, 0xffff, RZ, 0xc0, !PT ;  /* 0x0000ffff080c7812 */ /* 0x002fe200078ec0ff */
[----:B------:R-:W-:Y:S01]  /*7a20*/  IMAD R196, R3, 0x2, R171 ;  /* 0x0000000203c47824 */ /* 0x000fe200078e02ab */
[----:B------:R-:W-:Y:S01]  /*7a30*/  SHF.R.U32.HI R9, RZ, 0x18, R2 ;  /* 0x00000018ff097819 */ /* 0x000fe20000011602 */
[----:B------:R-:W-:Y:S01]  /*7a40*/  LDSM.16.MT88.4 R32, [R171+0x18800] ;  /* 0x01880000ab20783b */ /* 0x000fe20000004200 */
[----:B--2---:R-:W-:Y:S02]  /*7a50*/  LOP3.LUT R10, R2, 0xff, RZ, 0xc0, !PT ;  /* 0x000000ff020a7812 */ /* 0x004fe400078ec0ff */
[--C-:B------:R-:W-:Y:S01]  /*7a60*/  SHF.R.U32.HI R11, RZ, 0x10, R8.reuse ;  /* 0x00000010ff0b7819 */ /* 0x100fe20000011608 */
[----:B------:R-:W1:Y:S01]  /*7a70*/  LDSM.16.MT88.4 R24, [R196+0x18000] ;  /* 0x01800000c418783b */ /* 0x000e620000004200 */
[----:B------:R-:W-:Y:S02]  /*7a80*/  PRMT R42, R225, 0x7054, R225 ;  /* 0x00007054e12a7816 */ /* 0x000fe400000000e1 */
[----:B------:R-:W-:Y:S01]  /*7a90*/  SHF.R.U32.HI R13, RZ, 0x18, R8 ;  /* 0x00000018ff0d7819 */ /* 0x000fe20000011608 */
[----:B------:R-:W-:Y:S01]  /*7aa0*/  IMAD R198, R0, 0x2, R171 ;  /* 0x0000000200c67824 */ /* 0x000fe200078e02ab */
[----:B------:R-:W-:Y:S01]  /*7ab0*/  LOP3.LUT R21, R6, 0xff, RZ, 0xc0, !PT ;  /* 0x000000ff06157812 */ /* 0x000fe200078ec0ff */
[----:B------:R-:W-:Y:S01]  /*7ac0*/  LDSM.16.MT88.4 R44, [R196+0x18800] ;  /* 0x01880000c42c783b */ /* 0x000fe20000004200 */
[----:B------:R-:W-:-:S03]  /*7ad0*/  SHF.R.U32.HI R20, RZ, 0x18, R6 ;  /* 0x00000018ff147819 */ /* 0x000fc60000011606 */
[----:B------:R-:W2:Y:S01]  /*7ae0*/  LDSM.16.MT88.4 R28, [R198+0x18000] ;  /* 0x01800000c61c783b */ /* 0x000ea20000004200 */
[----:B---3--:R-:W-:-:S03]  /*7af0*/  LOP3.LUT R4, R2, 0xffff, RZ, 0xc0, !PT ;  /* 0x0000ffff02047812 */ /* 0x008fc600078ec0ff */
[----:B------:R-:W-:Y:S01]  /*7b00*/  LDSM.16.MT88.4 R48, [R171+0x1a000] ;  /* 0x01a00000ab30783b */ /* 0x000fe20000004200 */
[----:B------:R-:W-:Y:S02]  /*7b10*/  SHF.R.U32.HI R5, RZ, 0x10, R2 ;  /* 0x00000010ff057819 */ /* 0x000fe40000011602 */
[----:B------:R-:W-:Y:S02]  /*7b20*/  SHF.R.U32.HI R4, RZ, 0x8, R4 ;  /* 0x00000008ff047819 */ /* 0x000fe40000011604 */
[----:B------:R-:W-:Y:S02]  /*7b30*/  LOP3.LUT R5, R5, 0xff, RZ, 0xc0, !PT ;  /* 0x000000ff05057812 */ /* 0x000fe400078ec0ff */
[----:B------:R-:W-:Y:S02]  /*7b40*/  PRMT R4, R10, 0x5410, R4 ;  /* 0x000054100a047816 */ /* 0x000fe40000000004 */
[----:B------:R-:W-:Y:S02]  /*7b50*/  LOP3.LUT R14, R8, 0xff, RZ, 0xc0, !PT ;  /* 0x000000ff080e7812 */ /* 0x000fe400078ec0ff */
[----:B------:R-:W-:-:S02]  /*7b60*/  PRMT R5, R5, 0x5410, R9 ;  /* 0x0000541005057816 */ /* 0x000fc40000000009 */
[----:B------:R-:W-:Y:S02]  /*7b70*/  SHF.R.U32.HI R8, RZ, 0x8, R12 ;  /* 0x00000008ff087819 */ /* 0x000fe4000001160c */
[----:B------:R-:W-:Y:S02]  /*7b80*/  LOP3.LUT R9, R11, 0xff, RZ, 0xc0, !PT ;  /* 0x000000ff0b097812 */ /* 0x000fe400078ec0ff */
[----:B------:R-:W-:Y:S02]  /*7b90*/  LOP3.LUT R2, R7, R250, R56, 0x96, !PT ;  /* 0x000000fa07027212 */ /* 0x000fe400078e9638 */
[----:B------:R-:W-:Y:S02]  /*7ba0*/  LOP3.LUT R10, R6, 0xffff, RZ, 0xc0, !PT ;  /* 0x0000ffff060a7812 */ /* 0x000fe400078ec0ff */
[----:B------:R-:W-:Y:S02]  /*7bb0*/  SHF.R.U32.HI R11, RZ, 0x10, R6 ;  /* 0x00000010ff0b7819 */ /* 0x000fe40000011606 */
[----:B------:R-:W-:-:S02]  /*7bc0*/  HSET2.LE.AND R4, R4, R42, PT ;  /* 0x0000002a04047233 */ /* 0x000fc40003803000 */
[----:B------:R-:W-:Y:S02]  /*7bd0*/  PRMT R6, R14, 0x5410, R8 ;  /* 0x000054100e067816 */ /* 0x000fe40000000008 */
[----:B------:R-:W-:Y:S02]  /*7be0*/  PRMT R7, R9, 0x5410, R13 ;  /* 0x0000541009077816 */ /* 0x000fe4000000000d */
[--C-:B------:R-:W-:Y:S02]  /*7bf0*/  HSET2.LE.AND R5, R5, R42.reuse, PT ;  /* 0x0000002a05057233 */ /* 0x100fe40003803000 */
[----:B------:R-:W-:Y:S02]  /*7c00*/  LOP3.LUT R12, R58, R4, RZ, 0xc0, !PT ;  /* 0x000000043a0c7212 */ /* 0x000fe400078ec0ff */
[--C-:B------:R-:W-:Y:S02]  /*7c10*/  HSET2.LE.AND R3, R6, R42.reuse, PT ;  /* 0x0000002a06037233 */ /* 0x100fe40003803000 */
[----:B------:R-:W-:-:S02]  /*7c20*/  HSET2.LE.AND R4, R7, R42, PT ;  /* 0x0000002a07047233 */ /* 0x000fc40003803000 */
[----:B------:R-:W-:Y:S02]  /*7c30*/  LOP3.LUT R13, R53, R5, RZ, 0xc0, !PT ;  /* 0x00000005350d7212 */ /* 0x000fe400078ec0ff */
[C---:B------:R-:W-:Y:S02]  /*7c40*/  LOP3.LUT R5, R2.reuse, 0xffff, RZ, 0xc0, !PT ;  /* 0x0000ffff02057812 */ /* 0x040fe400078ec0ff */
[----:B------:R-:W-:Y:S02]  /*7c50*/  LOP3.LUT R14, R57, R3, RZ, 0xc0, !PT ;  /* 0x00000003390e7212 */ /* 0x000fe400078ec0ff */
[----:B------:R-:W-:Y:S02]  /*7c60*/  LOP3.LUT R15, R55, R4, RZ, 0xc0, !PT ;  /* 0x00000004370f7212 */ /* 0x000fe400078ec0ff */
[----:B------:R-:W-:Y:S02]  /*7c70*/  LOP3.LUT R6, R2, 0xff, RZ, 0xc0, !PT ;  /* 0x000000ff02067812 */ /* 0x000fe400078ec0ff */
[----:B------:R-:W-:-:S02]  /*7c80*/  SHF.R.U32.HI R5, RZ, 0x8, R5 ;  /* 0x00000008ff057819 */ /* 0x000fc40000011605 */
[--C-:B------:R-:W-:Y:S01]  /*7c90*/  SHF.R.U32.HI R4, RZ, 0x10, R2.reuse ;  /* 0x00000010ff047819 */ /* 0x100fe20000011602 */
[----:B----4-:R-:W-:Y:S01]  /*7ca0*/  HMMA.16816.F32 R16, R12, R36, RZ ;  /* 0x000000240c10723c */ /* 0x010fe200000018ff */
[----:B------:R-:W-:Y:S02]  /*7cb0*/  SHF.R.U32.HI R3, RZ, 0x18, R2 ;  /* 0x00000018ff037819 */ /* 0x000fe40000011602 */
[----:B------:R-:W-:Y:S02]  /*7cc0*/  PRMT R5, R6, 0x5410, R5 ;  /* 0x0000541006057816 */ /* 0x000fe40000000005 */
[----:B------:R-:W-:Y:S02]  /*7cd0*/  LOP3.LUT R2, R4, 0xff, RZ, 0xc0, !PT ;  /* 0x000000ff04027812 */ /* 0x000fe400078ec0ff */
[----:B------:R-:W-:Y:S01]  /*7ce0*/  SHF.R.U32.HI R4, RZ, 0x8, R10 ;  /* 0x00000008ff047819 */ /* 0x000fe2000001160a */
[----:B------:R-:W-:Y:S01]  /*7cf0*/  IMAD R197, R0, 0x2, R196 ;  /* 0x0000000200c57824 */ /* 0x000fe200078e02c4 */
[----:B------:R-:W-:-:S02]  /*7d00*/  LOP3.LUT R6, R11, 0xff, RZ, 0xc0, !PT ;  /* 0x000000ff0b067812 */ /* 0x000fc400078ec0ff */
[----:B------:R-:W-:Y:S02]  /*7d10*/  PRMT R2, R2, 0x5410, R3 ;  /* 0x0000541002027816 */ /* 0x000fe40000000003 */
[--C-:B------:R-:W-:Y:S01]  /*7d20*/  HSET2.LE.AND R0, R5, R42.reuse, PT ;  /* 0x0000002a05007233 */ /* 0x100fe20003803000 */
[----:B------:R-:W3:Y:S01]  /*7d30*/  LDSM.16.MT88.4 R60, [R197+0x18000] ;  /* 0x01800000c53c783b */ /* 0x000ee20000004200 */
[----:B------:R-:W-:Y:S02]  /*7d40*/  PRMT R3, R21, 0x5410, R4 ;  /* 0x0000541015037816 */ /* 0x000fe40000000004 */
[----:B------:R-:W-:Y:S01]  /*7d50*/  PRMT R4, R6, 0x5410, R20 ;  /* 0x0000541006047816 */ /* 0x000fe20000000014 */
[----:B------:R-:W-:Y:S01]  /*7d60*/  LDSM.16.MT88.4 R56, [R197+0x18800] ;  /* 0x01880000c538783b */ /* 0x000fe20000004200 */
[----:B------:R-:W-:Y:S01]  /*7d70*/  HMMA.16816.F32 R20, R12, R38, RZ ;  /* 0x000000260c14723c */ /* 0x000fe200000018ff */
[----:B------:R-:W-:Y:S02]  /*7d80*/  LOP3.LUT R8, R65, R0, RZ, 0xc0, !PT ;  /* 0x0000000041087212 */ /* 0x000fe400078ec0ff */
[--C-:B------:R-:W-:Y:S01]  /*7d90*/  HSET2.LE.AND R2, R2, R42.reuse, PT ;  /* 0x0000002a02027233 */ /* 0x100fe20003803000 */
[----:B------:R-:W-:Y:S01]  /*7da0*/  LDSM.16.MT88.4 R36, [R171+0x1a800] ;  /* 0x01a80000ab24783b */ /* 0x000fe20000004200 */
[----:B------:R-:W-:-:S02]  /*7db0*/  HSET2.LE.AND R3, R3, R42, PT ;  /* 0x0000002a03037233 */ /* 0x000fc40003803000 */
[----:B------:R-:W-:Y:S01]  /*7dc0*/  HSET2.LE.AND R0, R4, R42, PT ;  /* 0x0000002a04007233 */ /* 0x000fe20003803000 */
[----:B------:R-:W-:Y:S01]  /*7dd0*/  LDSM.16.MT88.4 R68, [R197+0x1a000] ;  /* 0x01a00000c544783b */ /* 0x000fe20000004200 */
[----:B------:R-:W-:Y:S02]  /*7de0*/  LOP3.LUT R9, R64, R2, RZ, 0xc0, !PT ;  /* 0x0000000240097212 */ /* 0x000fe400078ec0ff */
[----:B------:R-:W-:Y:S01]  /*7df0*/  LOP3.LUT R10, R54, R3, RZ, 0xc0, !PT ;  /* 0x00000003360a7212 */ /* 0x000fe200078ec0ff */
[----:B-1----:R-:W-:Y:S01]  /*7e00*/  HMMA.16816.F32 R4, R12, R26, RZ ;  /* 0x0000001a0c04723c */ /* 0x002fe200000018ff */
[----:B------:R-:W-:Y:S01]  /*7e10*/  LOP3.LUT R11, R52, R0, RZ, 0xc0, !PT ;  /* 0x00000000340b7212 */ /* 0x000fe200078ec0ff */
[----:B------:R-:W-:Y:S04]  /*7e20*/  LDSM.16.MT88.4 R64, [R198+0x1a000] ;  /* 0x01a00000c640783b */ /* 0x000fe80000004200 */
[----:B------:R-:W1:Y:S02]  /*7e30*/  LDSM.16.MT88.4 R52, [R198+0x18800] ;  /* 0x01880000c634783b */ /* 0x000e640000004200 */
[----:B------:R-:W-:Y:S06]  /*7e40*/  HMMA.16816.F32 R164, R8, R32, R16 ;  /* 0x0000002008a4723c */ /* 0x000fec0000001810 */
[----:B------:R-:W-:Y:S06]  /*7e50*/  HMMA.16816.F32 R16, R12, R24, RZ ;  /* 0x000000180c10723c */ /* 0x000fec00000018ff */
[----:B------:R-:W-:Y:S06]  /*7e60*/  HMMA.16816.F32 R40, R8, R34, R20 ;  /* 0x000000220828723c */ /* 0x000fec0000001814 */
[C---:B--2---:R-:W-:Y:S06]  /*7e70*/  HMMA.16816.F32 R32, R12.reuse, R28, RZ ;  /* 0x0000001c0c20723c */ /* 0x044fec00000018ff */
[C---:B------:R-:W-:Y:S06]  /*7e80*/  HMMA.16816.F32 R28, R12.reuse, R30, RZ ;  /* 0x0000001e0c1c723c */ /* 0x040fec00000018ff */
[----:B---3--:R-:W-:Y:S06]  /*7e90*/  HMMA.16816.F32 R24, R12, R60, RZ ;  /* 0x0000003c0c18723c */ /* 0x008fec00000018ff */
[C---:B------:R-:W-:Y:S06]  /*7ea0*/  HMMA.16816.F32 R156, R8.reuse, R44, R16 ;  /* 0x0000002c089c723c */ /* 0x040fec0000001810 */
[----:B------:R-:W-:Y:S01]  /*7eb0*/  HMMA.16816.F32 R4, R8, R46, R4 ;  /* 0x0000002e0804723c */ /* 0x000fe20000001804 */
[----:B------:R-:W-:Y:S01]  /*7ec0*/  IMAD.MOV.U32 R112, RZ, RZ, R43 ;  /* 0x000000ffff707224 */ /* 0x000fe200078e002b */
[----:B------:R-:W-:Y:S04]  /*7ed0*/  LDSM.16.MT88.4 R44, [R197+0x1a800] ;  /* 0x01a80000c52c783b */ /* 0x000fe80000004200 */
[----:B------:R-:W-:Y:S01]  /*7ee0*/  HMMA.16816.F32 R16, R12, R48, RZ ;  /* 0x000000300c10723c */ /* 0x000fe200000018ff */
[----:B------:R-:W-:-:S02]  /*7ef0*/  IMAD.MOV.U32 R111, RZ, RZ, R40 ;  /* 0x000000ffff6f7224 */ /* 0x000fc400078e0028 */
[----:B------:R-:W-:Y:S02]  /*7f00*/  IMAD.MOV.U32 R110, RZ, RZ, R42 ;  /* 0x000000ffff6e7224 */ /* 0x000fe400078e002a */
[----:B------:R-:W-:Y:S02]  /*7f10*/  IMAD.MOV.U32 R109, RZ, RZ, R41 ;  /* 0x000000ffff6d7224 */ /* 0x000fe400078e0029 */
[----:B------:R-:W2:Y:S01]  /*7f20*/  LDSM.16.MT88.4 R40, [R196+0x1a000] ;  /* 0x01a00000c428783b */ /* 0x000ea20000004200 */
[----:B-1----:R-:W-:Y:S06]  /*7f30*/  HMMA.16816.F32 R28, R8, R54, R28 ;  /* 0x00000036081c723c */ /* 0x002fec000000181c */
[----:B------:R-:W-:Y:S01]  /*7f40*/  HMMA.16816.F32 R20, R12, R62, RZ ;  /* 0x0000003e0c14723c */ /* 0x000fe200000018ff */
[----:B------:R-:W-:Y:S03]  /*7f50*/  LDSM.16.MT88.4 R60, [R171+0x1c000] ;  /* 0x01c00000ab3c783b */ /* 0x000fe60000004200 */
[----:B------:R-:W-:-:S02]  /*7f60*/  IMAD.MOV.U32 R108, RZ, RZ, R6 ;  /* 0x000000ffff6c7224 */ /* 0x000fc400078e0006 */
[----:B------:R-:W-:Y:S01]  /*7f70*/  IMAD.MOV.U32 R3, RZ, RZ, R7 ;  /* 0x000000ffff037224 */ /* 0x000fe200078e0007 */
[----:B------:R-:W-:Y:S01]  /*7f80*/  HMMA.16816.F32 R140, R8, R56, R24 ;  /* 0x00000038088c723c */ /* 0x000fe20000001818 */
[----:B------:R-:W-:Y:S02]  /*7f90*/  IMAD.MOV.U32 R2, RZ, RZ, R4 ;  /* 0x000000ffff027224 */ /* 0x000fe400078e0004 */
[----:B------:R-:W-:-:S03]  /*7fa0*/  IMAD.MOV.U32 R0, RZ, RZ, R5 ;  /* 0x000000ffff007224 */ /* 0x000fc600078e0005 */
[----:B------:R-:W-:Y:S01]  /*7fb0*/  HMMA.16816.F32 R4, R12, R50, RZ ;  /* 0x000000320c04723c */ /* 0x000fe200000018ff */
[----:B------:R-:W1:Y:S05]  /*7fc0*/  LDSM.16.MT88.4 R48, [R198+0x1a800] ;  /* 0x01a80000c630783b */ /* 0x000e6a0000004200 */
[----:B------:R-:W-:Y:S01]  /*7fd0*/  HMMA.16816.F32 R24, R8, R36, R16 ;  /* 0x000000240818723c */ /* 0x000fe20000001810 */
[----:B------:R-:W-:Y:S02]  /*7fe0*/  IMAD.MOV.U32 R116, RZ, RZ, R30 ;  /* 0x000000ffff747224 */ /* 0x000fe400078e001e */
[----:B------:R-:W-:Y:S02]  /*7ff0*/  IMAD.MOV.U32 R115, RZ, RZ, R31 ;  /* 0x000000ffff737224 */ /* 0x000fe400078e001f */
[----:B------:R-:W-:-:S02]  /*8000*/  IMAD.MOV.U32 R114, RZ, RZ, R28 ;  /* 0x000000ffff727224 */ /* 0x000fc400078e001c */
[----:B------:R-:W-:Y:S02]  /*8010*/  IMAD.MOV.U32 R113, RZ, RZ, R29 ;  /* 0x000000ffff717224 */ /* 0x000fe400078e001d */
[C---:B------:R-:W-:Y:S01]  /*8020*/  HMMA.16816.F32 R28, R8.reuse, R58, R20 ;  /* 0x0000003a081c723c */ /* 0x040fe20000001814 */
[----:B------:R-:W-:Y:S05]  /*8030*/  LDSM.16.MT88.4 R56, [R171+0x1c800] ;  /* 0x01c80000ab38783b */ /* 0x000fea0000004200 */
[C---:B------:R-:W-:Y:S01]  /*8040*/  HMMA.16816.F32 R148, R8.reuse, R52, R32 ;  /* 0x000000340894723c */ /* 0x040fe20000001820 */
[----:B------:R-:W-:Y:S04]  /*8050*/  STL [R1+0xd8], R121 ;  /* 0x0000d87901007387 */ /* 0x000fe80000100800 */
[----:B------:R-:W-:Y:S01]  /*8060*/  LDSM.16.MT88.4 R52, [R196+0x1a800] ;  /* 0x01a80000c434783b */ /* 0x000fe20000004200 */
[----:B------:R-:W-:Y:S03]  /*8070*/  HMMA.16816.F32 R4, R8, R38, R4 ;  /* 0x000000260804723c */ /* 0x000fe60000001804 */
[----:B------:R-:W-:-:S02]  /*8080*/  IMAD.MOV.U32 R17, RZ, RZ, R26 ;  /* 0x000000ffff117224 */ /* 0x000fc400078e001a */
[----:B------:R-:W-:Y:S01]  /*8090*/  IMAD.MOV.U32 R16, RZ, RZ, R25 ;  /* 0x000000ffff107224 */ /* 0x000fe200078e0019 */
[----:B--2---:R-:W-:Y:S01]  /*80a0*/  HMMA.16816.F32 R36, R12, R40, RZ ;  /* 0x000000280c24723c */ /* 0x004fe200000018ff */
[----:B------:R-:W-:Y:S02]  /*80b0*/  IMAD.MOV.U32 R175, RZ, RZ, R27 ;  /* 0x000000ffffaf7224 */ /* 0x000fe400078e001b */
[----:B------:R-:W-:-:S03]  /*80c0*/  IMAD.MOV.U32 R174, RZ, RZ, R24 ;  /* 0x000000ffffae7224 */ /* 0x000fc600078e0018 */
[C---:B------:R-:W-:Y:S01]  /*80d0*/  HMMA.16816.F32 R32, R12.reuse, R42, RZ ;  /* 0x0000002a0c20723c */ /* 0x040fe200000018ff */
[----:B------:R-:W2:Y:S05]  /*80e0*/  LDSM.16.MT88.4 R40, [R196+0x1c000] ;  /* 0x01c00000c428783b */ /* 0x000eaa0000004200 */
[----:B------:R-:W-:Y:S01]  /*80f0*/  HMMA.16816.F32 R24, R12, R66, RZ ;  /* 0x000000420c18723c */ /* 0x000fe200000018ff */
[----:B------:R-:W-:Y:S02]  /*8100*/  IMAD.MOV.U32 R21, RZ, RZ, R31 ;  /* 0x000000ffff157224 */ /* 0x000fe400078e001f */
[----:B------:R-:W-:Y:S02]  /*8110*/  IMAD.MOV.U32 R20, RZ, RZ, R28 ;  /* 0x000000ffff147224 */ /* 0x000fe400078e001c */
[----:B------:R-:W-:-:S02]  /*8120*/  IMAD.MOV.U32 R118, RZ, RZ, R30 ;  /* 0x000000ffff767224 */ /* 0x000fc400078e001e */
[----:B------:R-:W-:Y:S02]  /*8130*/  IMAD.MOV.U32 R117, RZ, RZ, R29 ;  /* 0x000000ffff757224 */ /* 0x000fe400078e001d */
[----:B------:R-:W-:Y:S07]  /*8140*/  HMMA.16816.F32 R28, R12, R64, RZ ;  /* 0x000000400c1c723c */ /* 0x000fee00000018ff */
[----:B------:R-:W-:Y:S02]  /*8150*/  IMAD.MOV.U32 R65, RZ, RZ, R17 ;  /* 0x000000ffff417224 */ /* 0x000fe400078e0011 */
[----:B------:R-:W-:-:S02]  /*8160*/  IMAD.MOV.U32 R64, RZ, RZ, R16 ;  /* 0x000000ffff407224 */ /* 0x000fc400078e0010 */
[----:B------:R-:W-:Y:S06]  /*8170*/  HMMA.16816.F32 R16, R12, R70, RZ ;  /* 0x000000460c10723c */ /* 0x000fec00000018ff */
[----:B-1----:R-:W-:Y:S01]  /*8180*/  HMMA.16816.F32 R188, R8, R50, R24 ;  /* 0x0000003208bc723c */ /* 0x002fe20000001818 */
[----:B------:R-:W1:Y:S01]  /*8190*/  LDSM.16.MT88.4 R24, [R196+0x1c800] ;  /* 0x01c80000c418783b */ /* 0x000e620000004200 */
[----:B------:R-:W-:Y:S02]  /*81a0*/  IMAD.MOV.U32 R173, RZ, RZ, R5 ;  /* 0x000000ffffad7224 */ /* 0x000fe400078e0005 */
[----:B------:R-:W-:-:S02]  /*81b0*/  IMAD.MOV.U32 R172, RZ, RZ, R6 ;  /* 0x000000ffffac7224 */ /* 0x000fc400078e0006 */
[----:B------:R-:W-:Y:S02]  /*81c0*/  IMAD.MOV.U32 R127, RZ, RZ, R7 ;  /* 0x000000ffff7f7224 */ /* 0x000fe400078e0007 */
[----:B------:R-:W-:Y:S02]  /*81d0*/  IMAD.MOV.U32 R126, RZ, RZ, R4 ;  /* 0x000000ffff7e7224 */ /* 0x000fe400078e0004 */
[----:B------:R-:W-:Y:S06]  /*81e0*/  HMMA.16816.F32 R4, R12, R60, RZ ;  /* 0x0000003c0c04723c */ /* 0x000fec00000018ff */
[C---:B------:R-:W-:Y:S01]  /*81f0*/  HMMA.16816.F32 R176, R8.reuse, R48, R28 ;  /* 0x0000003008b0723c */ /* 0x040fe2000000181c */
[----:B------:R-:W3:Y:S05]  /*8200*/  LDSM.16.MT88.4 R28, [R198+0x1c000] ;  /* 0x01c00000c61c783b */ /* 0x000eea0000004200 */
[----:B------:R-:W-:Y:S06]  /*8210*/  HMMA.16816.F32 R184, R8, R46, R16 ;  /* 0x0000002e08b8723c */ /* 0x000fec0000001810 */
[----:B--2---:R-:W-:Y:S01]  /*8220*/  HMMA.16816.F32 R16, R12, R40, RZ ;  /* 0x000000280c10723c */ /* 0x004fe200000018ff */
[----:B------:R-:W-:-:S02]  /*8230*/  IMAD.MOV.U32 R66, RZ, RZ, R21 ;  /* 0x000000ffff427224 */ /* 0x000fc400078e0015 */
[----:B------:R-:W-:-:S03]  /*8240*/  IMAD.MOV.U32 R67, RZ, RZ, R20 ;  /* 0x000000ffff437224 */ /* 0x000fc600078e0014 */
[----:B------:R-:W-:Y:S01]  /*8250*/  HMMA.16816.F32 R152, R8, R56, R4 ;  /* 0x000000380898723c */ /* 0x000fe20000001804 */
[----:B------:R-:W-:Y:S05]  /*8260*/  STL [R1+0xd0], R251 ;  /* 0x0000d0fb01007387 */ /* 0x000fea0000100800 */
[C---:B------:R-:W-:Y:S01]  /*8270*/  HMMA.16816.F32 R4, R12.reuse, R42, RZ ;  /* 0x0000002a0c04723c */ /* 0x040fe200000018ff */
[----:B------:R-:W-:Y:S05]  /*8280*/  STL [R1+0xd4], R122 ;  /* 0x0000d47a01007387 */ /* 0x000fea0000100800 */
[----:B------:R-:W-:Y:S01]  /*8290*/  HMMA.16816.F32 R20, R12, R68, RZ ;  /* 0x000000440c14723c */ /* 0x000fe200000018ff */
[----:B------:R1:W-:Y:S01]  /*82a0*/  STL [R1+0x128], R123 ;  /* 0x0001287b01007387 */ /* 0x0003e20000100800 */
[----:B------:R-:W-:-:S02]  /*82b0*/  IMAD.MOV.U32 R49, RZ, RZ, R122 ;  /* 0x000000ffff317224 */ /* 0x000fc400078e007a */
[----:B------:R-:W-:Y:S02]  /*82c0*/  IMAD.MOV.U32 R48, RZ, RZ, R121 ;  /* 0x000000ffff307224 */ /* 0x000fe400078e0079 */
[C---:B-1----:R-:W-:Y:S01]  /*82d0*/  HMMA.16816.F32 R120, R8.reuse, R24, R16 ;  /* 0x000000180878723c */ /* 0x042fe20000001810 */
[----:B------:R-:W1:Y:S11]  /*82e0*/  LDSM.16.MT88.4 R16, [R198+0x1c800] ;  /* 0x01c80000c610783b */ /* 0x000e760000004200 */
[C---:B------:R-:W-:Y:S01]  /*82f0*/  HMMA.16816.F32 R136, R8.reuse, R26, R4 ;  /* 0x0000001a0888723c */ /* 0x040fe20000001804 */
[----:B------:R-:W-:Y:S05]  /*8300*/  LDSM.16.MT88.4 R24, [R171+0x1e000] ;  /* 0x01e00000ab18783b */ /* 0x000fea0000004200 */
[----:B------:R-:W-:Y:S06]  /*8310*/  HMMA.16816.F32 R160, R8, R44, R20 ;  /* 0x0000002c08a0723c */ /* 0x000fec0000001814 */
[C---:B---3--:R-:W-:Y:S06]  /*8320*/  HMMA.16816.F32 R4, R12.reuse, R28, RZ ;  /* 0x0000001c0c04723c */ /* 0x048fec00000018ff */
[----:B------:R-:W-:Y:S06]  /*8330*/  HMMA.16816.F32 R20, R12, R62, RZ ;  /* 0x0000003e0c14723c */ /* 0x000fec00000018ff */
[C---:B------:R-:W-:Y:S06]  /*8340*/  HMMA.16816.F32 R68, R8.reuse, R52, R36 ;  /* 0x000000340844723c */ /* 0x040fec0000001824 */
[----:B------:R-:W-:Y:S01]  /*8350*/  HMMA.16816.F32 R240, R8, R54, R32 ;  /* 0x0000003608f0723c */ /* 0x000fe20000001820 */
[----:B------:R-:W-:-:S06]  /*8360*/  IMAD.MOV.U32 R53, RZ, RZ, R111 ;  /* 0x000000ffff357224 */ /* 0x000fcc00078e006f */
[----:B------:R-:W-:Y:S02]  /*8370*/  IMAD.MOV.U32 R35, RZ, RZ, R110 ;  /* 0x000000ffff237224 */ /* 0x000fe400078e006e */
[----:B------:R-:W-:Y:S02]  /*8380*/  IMAD.MOV.U32 R34, RZ, RZ, R109 ;  /* 0x000000ffff227224 */ /* 0x000fe400078e006d */
[----:B------:R-:W-:Y:S01]  /*8390*/  IMAD.MOV.U32 R55, RZ, RZ, R108 ;  /* 0x000000ffff377224 */ /* 0x000fe200078e006c */
[C---:B------:R-:W-:Y:S01]  /*83a0*/  HMMA.16816.F32 R144, R8.reuse, R58, R20 ;  /* 0x0000003a0890723c */ /* 0x040fe20000001814 */
[----:B------:R-:W2:Y:S05]  /*83b0*/  LDSM.16.MT88.4 R20, [R197+0x1c000] ;  /* 0x01c00000c514783b */ /* 0x000eaa0000004200 */
[----:B-1----:R-:W-:Y:S06]  /*83c0*/  HMMA.16816.F32 R108, R8, R16, R4 ;  /* 0x00000010086c723c */ /* 0x002fec0000001804 */
[----:B------:R-:W-:Y:S01]  /*83d0*/  HMMA.16816.F32 R4, R12, R30, RZ ;  /* 0x0000001e0c04723c */ /* 0x000fe200000018ff */
[----:B------:R-:W-:-:S02]  /*83e0*/  IMAD.MOV.U32 R39, RZ, RZ, R115 ;  /* 0x000000ffff277224 */ /* 0x000fc400078e0073 */
[----:B------:R-:W-:Y:S02]  /*83f0*/  IMAD.MOV.U32 R36, RZ, RZ, R114 ;  /* 0x000000ffff247224 */ /* 0x000fe400078e0072 */
[----:B------:R-:W-:Y:S02]  /*8400*/  IMAD.MOV.U32 R37, RZ, RZ, R113 ;  /* 0x000000ffff257224 */ /* 0x000fe400078e0071 */
[----:B------:R-:W-:-:S15]  /*8410*/  IMAD.MOV.U32 R52, RZ, RZ, R112 ;  /* 0x000000ffff347224 */ /* 0x000fde00078e0070 */
[----:B------:R-:W-:-:S02]  /*8420*/  NOP ;  /* 0x0000000000007918 */ /* 0x000fc40000000000 */
[----:B------:R-:W-:Y:S01]  /*8430*/  HMMA.16816.F32 R112, R8, R18, R4 ;  /* 0x000000120870723c */ /* 0x000fe20000001804 */
[----:B------:R-:W1:Y:S05]  /*8440*/  LDSM.16.MT88.4 R16, [R197+0x1c800] ;  /* 0x01c80000c510783b */ /* 0x000e6a0000004200 */
[----:B--2---:R-:W-:Y:S01]  /*8450*/  HMMA.16816.F32 R4, R12, R20, RZ ;  /* 0x000000140c04723c */ /* 0x004fe200000018ff */
[----:B------:R-:W-:Y:S02]  /*8460*/  IMAD.MOV.U32 R61, RZ, RZ, R118 ;  /* 0x000000ffff3d7224 */ /* 0x000fe400078e0076 */
[----:B------:R-:W-:Y:S02]  /*8470*/  IMAD.MOV.U32 R60, RZ, RZ, R117 ;  /* 0x000000ffff3c7224 */ /* 0x000fe400078e0075 */
[----:B------:R-:W-:-:S02]  /*8480*/  IMAD.MOV.U32 R38, RZ, RZ, R116 ;  /* 0x000000ffff267224 */ /* 0x000fc400078e0074 */
[----:B------:R-:W-:-:S15]  /*8490*/  IMAD.MOV.U32 R54, RZ, RZ, R0 ;  /* 0x000000ffff367224 */ /* 0x000fde00078e0000 */
[----:B------:R-:W-:-:S02]  /*84a0*/  NOP ;  /* 0x0000000000007918 */ /* 0x000fc40000000000 */
[----:B-1----:R-:W-:Y:S06]  /*84b0*/  HMMA.16816.F32 R116, R8, R16, R4 ;  /* 0x000000100874723c */ /* 0x002fec0000001804 */
[----:B------:R-:W-:Y:S01]  /*84c0*/  HMMA.16816.F32 R4, R12, R22, RZ ;  /* 0x000000160c04723c */ /* 0x000fe200000018ff */
[----:B------:R-:W1:Y:S01]  /*84d0*/  LDSM.16.MT88.4 R20, [R171+0x1e800] ;  /* 0x01e80000ab14783b */ /* 0x000e620000004200 */
[----:B------:R-:W-:Y:S01]  /*84e0*/  FADD.FTZ R0, R93, R90 ;  /* 0x0000005a5d007221 */ /* 0x000fe20000010000 */
[----:B------:R-:W-:Y:S02]  /*84f0*/  IMAD.MOV.U32 R33, RZ, RZ, R2 ;  /* 0x000000ffff217224 */ /* 0x000fe400078e0002 */
[----:B------:R-:W-:Y:S01]  /*8500*/  FADD.FTZ R2, R82, R78 ;  /* 0x0000004e52027221 */ /* 0x000fe20000010000 */
[----:B------:R-:W-:-:S02]  /*8510*/  IMAD.MOV.U32 R32, RZ, RZ, R3 ;  /* 0x000000ffff207224 */ /* 0x000fc400078e0003 */
[----:B------:R-:W-:Y:S01]  /*8520*/  FADD.FTZ R3, R86, R0 ;  /* 0x0000000056037221 */ /* 0x000fe20000010000 */
[----:B------:R-:W-:-:S03]  /*8530*/  FADD.FTZ R0, R79, R2 ;  /* 0x000000024f007221 */ /* 0x000fc60000010000 */
[----:B------:R-:W-:-:S12]  /*8540*/  FADD.FTZ R3, R84, R3 ;  /* 0x0000000354037221 */ /* 0x000fd80000010000 */
[----:B------:R-:W-:Y:S06]  /*8550*/  HMMA.16816.F32 R180, R8, R18, R4 ;  /* 0x0000001208b4723c */ /* 0x000fec0000001804 */
[----:B------:R-:W-:Y:S01]  /*8560*/  HMMA.16816.F32 R16, R12, R24, RZ ;  /* 0x000000180c10723c */ /* 0x000fe200000018ff */
[----:B------:R-:W-:Y:S01]  /*8570*/  LOP3.LUT R2, R75, R245, R194, 0x96, !PT ;  /* 0x000000f54b027212 */ /* 0x000fe200078e96c2 */
[----:B------:R-:W-:Y:S01]  /*8580*/  FADD.FTZ R0, R83, R0 ;  /* 0x0000000053007221 */ /* 0x000fe20000010000 */
[----:B------:R-:W-:Y:S01]  /*8590*/  LOP3.LUT R4, R125, R48, R74, 0x96, !PT ;  /* 0x000000307d047212 */ /* 0x000fe200078e964a */
[----:B------:R-:W-:-:S02]  /*85a0*/  FADD.FTZ R3, R106, R3 ;  /* 0x000000036a037221 */ /* 0x000fc40000010000 */
[----:B------:R-:W-:Y:S01]  /*85b0*/  FADD.FTZ R0, R105, R0 ;  /* 0x0000000069007221 */ /* 0x000fe20000010000 */
[----:B------:R-:W-:Y:S02]  /*85c0*/  IMAD R2, R2, -0x2daee0ad, RZ ;  /* 0xd2511f5302027824 */ /* 0x000fe400078e02ff */
[----:B------:R-:W-:Y:S01]  /*85d0*/  FADD.FTZ R3, R107, R3 ;  /* 0x000000036b037221 */ /* 0x000fe20000010000 */
[----:B------:R-:W-:-:S04]  /*85e0*/  IMAD.WIDE.U32 R28, R4, -0x2daee0ad, RZ ;  /* 0xd2511f53041c7825 */ /* 0x000fc800078e00ff */
[----:B------:R-:W-:Y:S01]  /*85f0*/  FADD.FTZ R0, R99, R0 ;  /* 0x0000000063007221 */ /* 0x000fe20000010000 */
[----:B------:R-:W-:Y:S01]  /*8600*/  FADD.FTZ R3, R89, R3 ;  /* 0x0000000359037221 */ /* 0x000fe20000010000 */
[----:B------:R-:W-:Y:S01]  /*8610*/  IMAD.MOV.U32 R48, RZ, RZ, R55 ;  /* 0x000000ffff307224 */ /* 0x000fe200078e0037 */
[----:B------:R-:W-:Y:S01]  /*8620*/  LOP3.LUT R2, R29, R49, R2, 0x96, !PT ;  /* 0x000000311d027212 */ /* 0x000fe200078e9602 */
[----:B------:R-:W-:Y:S02]  /*8630*/  IMAD.MOV.U32 R57, RZ, RZ, R52 ;  /* 0x000000ffff397224 */ /* 0x000fe400078e0034 */
[----:B------:R-:W-:Y:S02]  /*8640*/  IMAD.MOV.U32 R46, RZ, RZ, R61 ;  /* 0x000000ffff2e7224 */ /* 0x000fe400078e003d */
[----:B------:R-:W-:Y:S02]  /*8650*/  IMAD.MOV.U32 R55, RZ, RZ, R175 ;  /* 0x000000ffff377224 */ /* 0x000fe400078e00af */
[----:B------:R-:W-:-:S02]  /*8660*/  IMAD.MOV.U32 R52, RZ, RZ, R174 ;  /* 0x000000ffff347224 */ /* 0x000fc400078e00ae */
[----:B------:R-:W-:Y:S02]  /*8670*/  IMAD.MOV.U32 R61, RZ, RZ, R173 ;  /* 0x000000ffff3d7224 */ /* 0x000fe400078e00ad */
[----:B------:R-:W-:Y:S02]  /*8680*/  IMAD.MOV.U32 R62, RZ, RZ, R172 ;  /* 0x000000ffff3e7224 */ /* 0x000fe400078e00ac */
[----:B-1----:R-:W-:Y:S01]  /*8690*/  HMMA.16816.F32 R172, R8, R20, R16 ;  /* 0x0000001408ac723c */ /* 0x002fe20000001810 */
[----:B------:R-:W-:Y:S01]  /*86a0*/  FADD.FTZ R5, R81, R0 ;  /* 0x0000000051057221 */ /* 0x000fe20000010000 */
[----:B------:R-:W-:Y:S01]  /*86b0*/  FADD.FTZ R0, R92, R3 ;  /* 0x000000035c007221 */ /* 0x000fe20000010000 */
[----:B------:R-:W-:-:S03]  /*86c0*/  IMAD.WIDE.U32 R2, R2, -0x326172a9, RZ ;  /* 0xcd9e8d5702027825 */ /* 0x000fc600078e00ff */
[----:B------:R-:W-:Y:S01]  /*86d0*/  HMMA.16816.F32 R16, R12, R26, RZ ;  /* 0x0000001a0c10723c */ /* 0x000fe200000018ff */
[----:B------:R-:W-:Y:S01]  /*86e0*/  FADD.FTZ R6, R88, R0 ;  /* 0x0000000058067221 */ /* 0x000fe20000010000 */
[----:B------:R-:W-:Y:S01]  /*86f0*/  LOP3.LUT R4, R3, R252, R72, 0x96, !PT ;  /* 0x000000fc03047212 */ /* 0x000fe200078e9648 */
[----:B------:R-:W-:Y:S01]  /*8700*/  IMAD.MOV.U32 R56, RZ, RZ, R35 ;  /* 0x000000ffff387224 */ /* 0x000fe200078e0023 */
[C---:B------:R-:W-:Y:S01]  /*8710*/  LOP3.LUT R3, R2.reuse, 0xffff, RZ, 0xc0, !PT ;  /* 0x0000ffff02037812 */ /* 0x040fe200078ec0ff */
[----:B------:R-:W1:Y:S01]  /*8720*/  LDSM.16.MT88.4 R24, [R196+0x1e000] ;  /* 0x01e00000c418783b */ /* 0x000e620000004200 */
[----:B------:R-:W-:Y:S02]  /*8730*/  LOP3.LUT R31, R2, 0xff, RZ, 0xc0, !PT ;  /* 0x000000ff021f7812 */ /* 0x000fe400078ec0ff */
[--C-:B------:R-:W-:Y:S02]  /*8740*/  SHF.R.U32.HI R30, RZ, 0x10, R2.reuse ;  /* 0x00000010ff1e7819 */ /* 0x100fe40000011602 */
[----:B------:R-:W-:Y:S01]  /*8750*/  SHF.R.U32.HI R29, RZ, 0x18, R2 ;  /* 0x00000018ff1d7819 */ /* 0x000fe20000011602 */
[----:B------:R-:W-:Y:S01]  /*8760*/  FADD.FTZ R2, R91, R5 ;  /* 0x000000055b027221 */ /* 0x000fe20000010000 */
[----:B------:R-:W-:-:S02]  /*8770*/  SHF.R.U32.HI R5, RZ, 0x8, R3 ;  /* 0x00000008ff057819 */ /* 0x000fc40000011603 */
[----:B------:R-:W-:Y:S01]  /*8780*/  LOP3.LUT R7, R73, R251, R124, 0x96, !PT ;  /* 0x000000fb49077212 */ /* 0x000fe200078e967c */
[----:B------:R-:W-:Y:S01]  /*8790*/  FADD.FTZ R0, R77, R2 ;  /* 0x000000024d007221 */ /* 0x000fe20000010000 */
[----:B------:R-:W-:Y:S01]  /*87a0*/  LOP3.LUT R3, R30, 0xff, RZ, 0xc0, !PT ;  /* 0x000000ff1e037812 */ /* 0x000fe200078ec0ff */
[----:B------:R-:W-:Y:S01]  /*87b0*/  FADD.FTZ R2, R80, R6 ;  /* 0x0000000650027221 */ /* 0x000fe20000010000 */
[----:B------:R-:W-:Y:S01]  /*87c0*/  IMAD.MOV.U32 R41, RZ, RZ, R34 ;  /* 0x000000ffff297224 */ /* 0x000fe200078e0022 */
[----:B------:R-:W-:Y:S02]  /*87d0*/  PRMT R35, R31, 0x5410, R5 ;  /* 0x000054101f237816 */ /* 0x000fe40000000005 */
[----:B------:R-:W-:Y:S01]  /*87e0*/  PRMT R34, R3, 0x5410, R29 ;  /* 0x0000541003227816 */ /* 0x000fe2000000001d */
[----:B------:R-:W-:Y:S01]  /*87f0*/  FADD.FTZ R5, R96, R2 ;  /* 0x0000000260057221 */ /* 0x000fe20000010000 */
[----:B------:R-:W-:-:S04]  /*8800*/  IMAD.WIDE.U32 R2, R7, -0x2daee0ad, RZ ;  /* 0xd2511f5307027825 */ /* 0x000fc800078e00ff */
[----:B------:R-:W-:Y:S02]  /*8810*/  IMAD.MOV.U32 R45, RZ, RZ, R60 ;  /* 0x000000ffff2d7224 */ /* 0x000fe400078e003c */
[----:B------:R-:W-:Y:S02]  /*8820*/  IMAD.MOV.U32 R63, RZ, RZ, R127 ;  /* 0x000000ffff3f7224 */ /* 0x000fe400078e007f */
[----:B------:R-:W-:Y:S01]  /*8830*/  IMAD.MOV.U32 R60, RZ, RZ, R126 ;  /* 0x000000ffff3c7224 */ /* 0x000fe200078e007e */
[----:B------:R-:W-:Y:S01]  /*8840*/  LOP3.LUT R7, R2, 0xffff, RZ, 0xc0, !PT ;  /* 0x0000ffff02077812 */ /* 0x000fe200078ec0ff */
[----:B------:R-:W-:Y:S01]  /*8850*/  HMMA.16816.F32 R124, R8, R22, R16 ;  /* 0x00000016087c723c */ /* 0x000fe20000001810 */
[----:B------:R-:W-:Y:S01]  /*8860*/  SHF.R.U32.HI R21, RZ, 0x18, R2 ;  /* 0x00000018ff157819 */ /* 0x000fe20000011602 */
[----:B------:R-:W-:Y:S01]  /*8870*/  FADD.FTZ R6, R76, R0 ;  /* 0x000000004c067221 */ /* 0x000fe20000010000 */
[----:B------:R-:W-:-:S04]  /*8880*/  LOP3.LUT R0, R3, R250, R28, 0x96, !PT ;  /* 0x000000fa03007212 */ /* 0x000fc800078e961c */
[----:B------:R-:W-:Y:S02]  /*8890*/  LOP3.LUT R16, R2, 0xff, RZ, 0xc0, !PT ;  /* 0x000000ff02107812 */ /* 0x000fe400078ec0ff */
[----:B------:R-:W-:Y:S02]  /*88a0*/  SHF.R.U32.HI R22, RZ, 0x10, R2 ;  /* 0x00000010ff167819 */ /* 0x000fe40000011602 */
[----:B------:R-:W-:-:S04]  /*88b0*/  LOP3.LUT R2, R4, 0xffff, RZ, 0xc0, !PT ;  /* 0x0000ffff04027812 */ /* 0x000fc800078ec0ff */
[----:B------:R-:W-:Y:S02]  /*88c0*/  SHF.R.U32.HI R3, RZ, 0x8, R2 ;  /* 0x00000008ff037819 */ /* 0x000fe40000011602 */
[----:B------:R-:W-:-:S04]  /*88d0*/  LOP3.LUT R2, R4, 0xff, RZ, 0xc0, !PT ;  /* 0x000000ff04027812 */ /* 0x000fc800078ec0ff */
[----:B------:R-:W-:Y:S02]  /*88e0*/  PRMT R30, R2, 0x5410, R3 ;  /* 0x00005410021e7816 */ /* 0x000fe40000000003 */
[----:B------:R-:W-:Y:S01]  /*88f0*/  SHF.R.U32.HI R2, RZ, 0x8, R7 ;  /* 0x00000008ff027819 */ /* 0x000fe20000011607 */
[----:B------:R-:W-:-:S03]  /*8900*/  IMAD.MOV.U32 R50, RZ, RZ, R33 ;  /* 0x000000ffff327224 */ /* 0x000fc600078e0021 */
[----:B------:R-:W-:Y:S02]  /*8910*/  PRMT R33, R16, 0x5410, R2 ;  /* 0x0000541010217816 */ /* 0x000fe40000000002 */
[----:B------:R-:W2:Y:S01]  /*8920*/  LDSM.16.MT88.4 R16, [R196+0x1e800] ;  /* 0x01e80000c410783b */ /* 0x000ea20000004200 */
[----:B------:R-:W-:Y:S01]  /*8930*/  SHF.R.U32.HI R3, RZ, 0x10, R4 ;  /* 0x00000010ff037819 */ /* 0x000fe20000011604 */
[----:B------:R-:W-:Y:S01]  /*8940*/  FADD.FTZ R6, R94, R6 ;  /* 0x000000065e067221 */ /* 0x000fe20000010000 */
[----:B------:R-:W-:Y:S01]  /*8950*/  SHF.R.U32.HI R4, RZ, 0x18, R4 ;  /* 0x00000018ff047819 */ /* 0x000fe20000011604 */
[----:B------:R-:W-:Y:S01]  /*8960*/  FADD.FTZ R5, R97, R5 ;  /* 0x0000000561057221 */ /* 0x000fe20000010000 */
[----:B------:R-:W-:-:S03]  /*8970*/  LOP3.LUT R3, R3, 0xff, RZ, 0xc0, !PT ;  /* 0x000000ff03037812 */ /* 0x000fc600078ec0ff */
[----:B------:R-:W-:Y:S01]  /*8980*/  FADD.FTZ R20, R95, R5 ;  /* 0x000000055f147221 */ /* 0x000fe20000010000 */
[----:B------:R-:W-:Y:S01]  /*8990*/  PRMT R31, R3, 0x5410, R4 ;  /* 0x00005410031f7816 */ /* 0x000fe20000000004 */
[----:B------:R-:W-:Y:S02]  /*89a0*/  FADD.FTZ R3, R98, R6 ;  /* 0x0000000662037221 */ /* 0x000fe40000010000 */
[----:B-1----:R-:W-:Y:S01]  /*89b0*/  HMMA.16816.F32 R4, R12, R24, RZ ;  /* 0x000000180c04723c */ /* 0x002fe200000018ff */
[----:B------:R-:W-:Y:S01]  /*89c0*/  LOP3.LUT R2, R22, 0xff, RZ, 0xc0, !PT ;  /* 0x000000ff16027812 */ /* 0x000fe200078ec0ff */
[----:B------:R-:W-:Y:S02]  /*89d0*/  IMAD.MOV.U32 R51, RZ, RZ, R54 ;  /* 0x000000ffff337224 */ /* 0x000fe400078e0036 */
[----:B------:R-:W-:-:S15]  /*89e0*/  IMAD.MOV.U32 R40, RZ, RZ, R53 ;  /* 0x000000ffff287224 */ /* 0x000fde00078e0035 */
[----:B------:R-:W-:-:S05]  /*89f0*/  NOP ;  /* 0x0000000000007918 */ /* 0x000fca0000000000 */
[----:B--2---:R-:W-:Y:S06]  /*8a00*/  HMMA.16816.F32 R96, R8, R16, R4 ;  /* 0x000000100860723c */ /* 0x004fec0000001804 */
[----:B------:R-:W-:Y:S01]  /*8a10*/  HMMA.16816.F32 R4, R12, R26, RZ ;  /* 0x0000001a0c04723c */ /* 0x000fe200000018ff */
[----:B------:R-:W-:Y:S01]  /*8a20*/  IMAD.MOV.U32 R47, RZ, RZ, R66 ;  /* 0x000000ffff2f7224 */ /* 0x000fe200078e0042 */
[----:B------:R-:W-:Y:S01]  /*8a30*/  LDSM.16.MT88.4 R24, [R198+0x1e800] ;  /* 0x01e80000c618783b */ /* 0x000fe20000004200 */
[----:B------:R-:W-:Y:S02]  /*8a40*/  IMAD.MOV.U32 R44, RZ, RZ, R67 ;  /* 0x000000ffff2c7224 */ /* 0x000fe400078e0043 */
[----:B------:R-:W-:-:S02]  /*8a50*/  IMAD.MOV.U32 R53, RZ, RZ, R64 ;  /* 0x000000ffff357224 */ /* 0x000fc400078e0040 */
[----:B------:R-:W-:Y:S02]  /*8a60*/  IMAD.MOV.U32 R54, RZ, RZ, R65 ;  /* 0x000000ffff367224 */ /* 0x000fe400078e0041 */
[----:B------:R-:W-:Y:S01]  /*8a70*/  IMAD.MOV.U32 R49, RZ, RZ, R32 ;  /* 0x000000ffff317224 */ /* 0x000fe200078e0020 */
[----:B------:R-:W-:-:S14]  /*8a80*/  PRMT R32, R2, 0x5410, R21 ;  /* 0x0000541002207816 */ /* 0x000fdc0000000015 */
[----:B------:R-:W-:Y:S07]  /*8a90*/  HMMA.16816.F32 R64, R8, R18, R4 ;  /* 0x000000120840723c */ /* 0x000fee0000001804 */
[----:B------:R-:W-:Y:S02]  /*8aa0*/  FADD.FTZ R7, R102, R20 ;  /* 0x0000001466077221 */ /* 0x000fe40000010000 */
[----:B------:R-:W1:Y:S01]  /*8ab0*/  LDSM.16.MT88.4 R20, [R198+0x1e000] ;  /* 0x01e00000c614783b */ /* 0x000e620000004200 */
[----:B------:R-:W-:-:S02]  /*8ac0*/  IMAD.MOV.U32 R74, RZ, RZ, R56 ;  /* 0x000000ffff4a7224 */ /* 0x000fc400078e0038 */
[----:B------:R-:W-:Y:S02]  /*8ad0*/  IMAD.MOV.U32 R75, RZ, RZ, R57 ;  /* 0x000000ffff4b7224 */ /* 0x000fe400078e0039 */
[----:B------:R-:W-:Y:S02]  /*8ae0*/  IMAD.MOV.U32 R56, RZ, RZ, R50 ;  /* 0x000000ffff387224 */ /* 0x000fe400078e0032 */
[----:B------:R-:W-:Y:S02]  /*8af0*/  IMAD.MOV.U32 R57, RZ, RZ, R51 ;  /* 0x000000ffff397224 */ /* 0x000fe400078e0033 */
[----:B------:R-:W-:Y:S02]  /*8b00*/  IMAD.MOV.U32 R58, RZ, RZ, R48 ;  /* 0x000000ffff3a7224 */ /* 0x000fe400078e0030 */
[----:B------:R-:W-:Y:S01]  /*8b10*/  IMAD.MOV.U32 R59, RZ, RZ, R49 ;  /* 0x000000ffff3b7224 */ /* 0x000fe200078e0031 */
[----:B-1----:R-:W-:-:S15]  /*8b20*/  HMMA.16816.F32 R16, R12, R20, RZ ;  /* 0x000000140c10723c */ /* 0x002fde00000018ff */
[----:B------:R-:W-:-:S09]  /*8b30*/  NOP ;  /* 0x0000000000007918 */ /* 0x000fd20000000000 */
[----:B------:R-:W-:Y:S06]  /*8b40*/  HMMA.16816.F32 R48, R8, R24, R16 ;  /* 0x000000180830723c */ /* 0x000fec0000001810 */
[----:B------:R-:W-:Y:S01]  /*8b50*/  HMMA.16816.F32 R16, R12, R22, RZ ;  /* 0x000000160c10723c */ /* 0x000fe200000018ff */
[----:B------:R-:W-:Y:S02]  /*8b60*/  IMAD.MOV.U32 R72, RZ, RZ, R40 ;  /* 0x000000ffff487224 */ /* 0x000fe400078e0028 */
[----:B------:R-:W-:-:S15]  /*8b70*/  IMAD.MOV.U32 R73, RZ, RZ, R41 ;  /* 0x000000ffff497224 */ /* 0x000fde00078e0029 */
[----:B------:R-:W-:-:S06]  /*8b80*/  NOP ;  /* 0x0000000000007918 */ /* 0x000fcc0000000000 */
[----:B------:R-:W-:Y:S01]  /*8b90*/  HMMA.16816.F32 R40, R8, R26, R16 ;  /* 0x0000001a0828723c */ /* 0x000fe20000001810 */
[----:B------:R-:W1:Y:S01]  /*8ba0*/  LDSM.16.MT88.4 R16, [R197+0x1e000] ;  /* 0x01e00000c510783b */ /* 0x000e620000004200 */
[--C-:B------:R-:W-:Y:S01]  /*8bb0*/  SHF.R.U32.HI R4, RZ, 0x10, R0.reuse ;  /* 0x00000010ff047819 */ /* 0x100fe20000011600 */
[----:B------:R-:W-:Y:S01]  /*8bc0*/  FADD.FTZ R6, R85, R3 ;  /* 0x0000000355067221 */ /* 0x000fe20000010000 */
[C---:B------:R-:W-:Y:S02]  /*8bd0*/  LOP3.LUT R2, R0.reuse, 0xffff, RZ, 0xc0, !PT ;  /* 0x0000ffff00027812 */ /* 0x040fe400078ec0ff */
[----:B------:R-:W-:Y:S02]  /*8be0*/  LOP3.LUT R5, R0, 0xff, RZ, 0xc0, !PT ;  /* 0x000000ff00057812 */ /* 0x000fe400078ec0ff */
[----:B------:R-:W-:Y:S02]  /*8bf0*/  SHF.R.U32.HI R3, RZ, 0x18, R0 ;  /* 0x00000018ff037819 */ /* 0x000fe40000011600 */
[----:B------:R-:W-:-:S02]  /*8c00*/  LOP3.LUT R0, R4, 0xff, RZ, 0xc0, !PT ;  /* 0x000000ff04007812 */ /* 0x000fc400078ec0ff */
[----:B------:R-:W-:Y:S02]  /*8c10*/  SHF.R.U32.HI R2, RZ, 0x8, R2 ;  /* 0x00000008ff027819 */ /* 0x000fe40000011602 */
[----:B------:R-:W-:Y:S01]  /*8c20*/  PRMT R29, R0, 0x5410, R3 ;  /* 0x00005410001d7816 */ /* 0x000fe20000000003 */
[----:B------:R-:W-:Y:S01]  /*8c30*/  FADD.FTZ R0, R87, R6 ;  /* 0x0000000657007221 */ /* 0x000fe20000010000 */
[----:B------:R-:W-:Y:S02]  /*8c40*/  PRMT R90, R225, 0x7054, R225 ;  /* 0x00007054e15a7816 */ /* 0x000fe400000000e1 */
[----:B------:R-:W-:Y:S01]  /*8c50*/  PRMT R28, R5, 0x5410, R2 ;  /* 0x00005410051c7816 */ /* 0x000fe20000000002 */
[----:B------:R-:W-:Y:S01]  /*8c60*/  FADD.FTZ R2, R101, R0 ;  /* 0x0000000065027221 */ /* 0x000fe20000010000 */
[C---:B-1----:R-:W-:Y:S06]  /*8c70*/  HMMA.16816.F32 R20, R12.reuse, R16, RZ ;  /* 0x000000100c14723c */ /* 0x042fec00000018ff */
[----:B------:R-:W-:Y:S01]  /*8c80*/  HMMA.16816.F32 R16, R12, R18, RZ ;  /* 0x000000120c10723c */ /* 0x000fe200000018ff */
[----:B------:R-:W1:Y:S01]  /*8c90*/  LDSM.16.MT88.4 R12, [R197+0x1e800] ;  /* 0x01e80000c50c783b */ /* 0x000e620000004200 */
[----:B------:R-:W-:Y:S01]  /*8ca0*/  HSET2.LE.AND R0, R30, R90, PT ;  /* 0x0000005a1e007233 */ /* 0x000fe20003803000 */
[----:B------:R-:W-:-:S04]  /*8cb0*/  FADD.FTZ R3, R103, R7 ;  /* 0x0000000767037221 */ /* 0x000fc80000010000 */
[----:B------:R-:W-:Y:S02]  /*8cc0*/  LOP3.LUT R4, R130, R0, RZ, 0xc0, !PT ;  /* 0x0000000082047212 */ /* 0x000fe400078ec0ff */
[----:B------:R-:W-:Y:S01]  /*8cd0*/  HSET2.LE.AND R0, R31, R90, PT ;  /* 0x0000005a1f007233 */ /* 0x000fe20003803000 */
[----:B------:R-:W-:-:S04]  /*8ce0*/  FADD.FTZ R3, R104, R3 ;  /* 0x0000000368037221 */ /* 0x000fc80000010000 */
[----:B------:R-:W-:Y:S02]  /*8cf0*/  LOP3.LUT R5, R128, R0, RZ, 0xc0, !PT ;  /* 0x0000000080057212 */ /* 0x000fe400078ec0ff */
[--C-:B------:R-:W-:Y:S01]  /*8d00*/  HSET2.LE.AND R0, R35, R90.reuse, PT ;  /* 0x0000005a23007233 */ /* 0x100fe20003803000 */
[----:B------:R2:W-:Y:S04]  /*8d10*/  STL [R1+0xc4], R3 ;  /* 0x0000c40301007387 */ /* 0x0005e80000100800 */
[----:B------:R-:W-:Y:S02]  /*8d20*/  LOP3.LUT R6, R223, R0, RZ, 0xc0, !PT ;  /* 0x00000000df067212 */ /* 0x000fe400078ec0ff */
[--C-:B------:R-:W-:Y:S02]  /*8d30*/  HSET2.LE.AND R0, R29, R90.reuse, PT ;  /* 0x0000005a1d007233 */ /* 0x100fe40003803000 */
[----:B--2---:R-:W-:-:S02]  /*8d40*/  HSET2.LE.AND R3, R28, R90, PT ;  /* 0x0000005a1c037233 */ /* 0x004fc40003803000 */
[C---:B-1----:R-:W-:Y:S06]  /*8d50*/  HMMA.16816.F32 R28, R8.reuse, R12, R20 ;  /* 0x0000000c081c723c */ /* 0x042fec0000001814 */
[----:B------:R-:W-:Y:S01]  /*8d60*/  HMMA.16816.F32 R20, R8, R14, R16 ;  /* 0x0000000e0814723c */ /* 0x000fe20000001810 */
[----:B------:R-:W1:Y:S04]  /*8d70*/  LDSM.16.MT88.4 R8, [R171+0x19000] ;  /* 0x01900000ab08783b */ /* 0x000e680000004200 */
[----:B------:R-:W2:Y:S01]  /*8d80*/  LDSM.16.MT88.4 R12, [R196+0x19000] ;  /* 0x01900000c40c783b */ /* 0x000ea20000004200 */
[----:B------:R-:W-:Y:S01]  /*8d90*/  FADD.FTZ R2, R100, R2 ;  /* 0x0000000264027221 */ /* 0x000fe20000010000 */
[----:B------:R-:W-:-:S02]  /*8da0*/  LOP3.LUT R129, R129, R0, RZ, 0xc0, !PT ;  /* 0x0000000081817212 */ /* 0x000fc400078ec0ff */
[----:B------:R-:W-:Y:S04]  /*8db0*/  LDSM.16.MT88.4 R16, [R196+0x1f000] ;  /* 0x01f00000c410783b */ /* 0x000fe80000004200 */
[----:B------:R3:W-:Y:S01]  /*8dc0*/  STL [R1+0xc8], R2 ;  /* 0x0000c80201007387 */ /* 0x0007e20000100800 */
[----:B------:R-:W-:-:S05]  /*8dd0*/  HSET2.LE.AND R0, R33, R90, PT ;  /* 0x0000005a21007233 */ /* 0x000fca0003803000 */
[----:B------:R-:W-:Y:S02]  /*8de0*/  LOP3.LUT R130, R134, R0, RZ, 0xc0, !PT ;  /* 0x0000000086827212 */ /* 0x000fe400078ec0ff */
[--C-:B------:R-:W-:Y:S02]  /*8df0*/  HSET2.LE.AND R0, R32, R90.reuse, PT ;  /* 0x0000005a20007233 */ /* 0x100fe40003803000 */
[----:B---3--:R-:W-:-:S05]  /*8e00*/  HSET2.LE.AND R2, R34, R90, PT ;  /* 0x0000005a22027233 */ /* 0x008fca0003803000 */
[----:B------:R-:W-:-:S07]  /*8e10*/  LOP3.LUT R7, R222, R2, RZ, 0xc0, !PT ;  /* 0x00000002de077212 */ /* 0x000fce00078ec0ff */
        /* <DEDUP_REMOVED lines=16> */
[C---:B-1----:R-:W-:Y:S01]  /*8f20*/  HMMA.16816.F32 R80, R4.reuse, R12, R160 ;  /* 0x0000000c0450723c */ /* 0x042fe200000018a0 */
[----:B------:R-:W-:Y:S01]  /*8f30*/  LOP3.LUT R128, R205, R3, RZ, 0xc0, !PT ;  /* 0x00000003cd807212 */ /* 0x000fe200078ec0ff */
[----:B------:R-:W-:Y:S04]  /*8f40*/  LDSM.16.MT88.4 R160, [R171+0x19800] ;  /* 0x01980000aba0783b */ /* 0x000fe80000004200 */
[C---:B------:R-:W-:Y:S01]  /*8f50*/  HMMA.16816.F32 R84, R4.reuse, R14, R184 ;  /* 0x0000000e0454723c */ /* 0x040fe200000018b8 */
[----:B------:R-:W1:Y:S05]  /*8f60*/  LDSM.16.MT88.4 R12, [R196+0x1d000] ;  /* 0x01d00000c40c783b */ /* 0x000e6a0000004200 */
[C---:B------:R-:W-:Y:S01]  /*8f70*/  HMMA.16816.F32 R52, R4.reuse, R8, R52 ;  /* 0x000000080434723c */ /* 0x040fe20000001834 */
[----:B------:R-:W2:Y:S05]  /*8f80*/  LDSM.16.MT88.4 R8, [R198+0x1b000] ;  /* 0x01b00000c608783b */ /* 0x000eaa0000004200 */
[C---:B-1----:R-:W-:Y:S06]  /*8f90*/  HMMA.16816.F32 R100, R4.reuse, R12, R120 ;  /* 0x0000000c0464723c */ /* 0x042fec0000001878 */
[----:B------:R-:W-:Y:S01]  /*8fa0*/  HMMA.16816.F32 R104, R4, R14, R136 ;  /* 0x0000000e0468723c */ /* 0x000fe20000001888 */
[----:B------:R-:W1:Y:S01]  /*8fb0*/  LDSM.16.MT88.4 R12, [R197+0x1d000] ;  /* 0x01d00000c50c783b */ /* 0x000e620000004200 */
[----:B------:R-:W-:-:S03]  /*8fc0*/  LOP3.LUT R131, R131, R0, RZ, 0xc0, !PT ;  /* 0x0000000083837212 */ /* 0x000fc600078ec0ff */
[----:B------:R-:W-:Y:S01]  /*8fd0*/  LDSM.16.MT88.4 R136, [R197+0x19800] ;  /* 0x01980000c588783b */ /* 0x000fe20000004200 */
[C---:B--2---:R-:W-:Y:S06]  /*8fe0*/  HMMA.16816.F32 R72, R4.reuse, R8, R176 ;  /* 0x000000080448723c */ /* 0x044fec00000018b0 */
[C---:B------:R-:W-:Y:S01]  /*8ff0*/  HMMA.16816.F32 R76, R4.reuse, R10, R188 ;  /* 0x0000000a044c723c */ /* 0x040fe200000018bc */
[----:B------:R-:W2:Y:S05]  /*9000*/  LDSM.16.MT88.4 R8, [R171+0x1d000] ;  /* 0x01d00000ab08783b */ /* 0x000eaa0000004200 */
[C---:B-1----:R-:W-:Y:S06]  /*9010*/  HMMA.16816.F32 R116, R4.reuse, R12, R116 ;  /* 0x0000000c0474723c */ /* 0x042fec0000001874 */
[C---:B------:R-:W-:Y:S01]  /*9020*/  HMMA.16816.F32 R180, R4.reuse, R14, R180 ;  /* 0x0000000e04b4723c */ /* 0x040fe200000018b4 */
[----:B------:R-:W1:Y:S05]  /*9030*/  LDSM.16.MT88.4 R12, [R198+0x1f000] ;  /* 0x01f00000c60c783b */ /* 0x000e6a0000004200 */
[C---:B--2---:R-:W-:Y:S01]  /*9040*/  HMMA.16816.F32 R92, R4.reuse, R10, R144 ;  /* 0x0000000a045c723c */ /* 0x044fe20000001890 */
[----:B------:R-:W2:Y:S05]  /*9050*/  LDSM.16.MT88.4 R144, [R198+0x19800] ;  /* 0x01980000c690783b */ /* 0x000eaa0000004200 */
[C---:B------:R-:W-:Y:S01]  /*9060*/  HMMA.16816.F32 R120, R4.reuse, R16, R96 ;  /* 0x000000100478723c */ /* 0x040fe20000001860 */
[----:B------:R-:W-:Y:S05]  /*9070*/  LDSM.16.MT88.4 R96, [R197+0x1d800] ;  /* 0x01d80000c560783b */ /* 0x000fea0000004200 */
[C---:B------:R-:W-:Y:S01]  /*9080*/  HMMA.16816.F32 R176, R4.reuse, R18, R64 ;  /* 0x0000001204b0723c */ /* 0x040fe20000001840 */
[----:B------:R-:W-:Y:S05]  /*9090*/  LDSM.16.MT88.4 R64, [R197+0x1b800] ;  /* 0x01b80000c540783b */ /* 0x000fea0000004200 */
[C---:B-1----:R-:W-:Y:S01]  /*90a0*/  HMMA.16816.F32 R16, R4.reuse, R12, R48 ;  /* 0x0000000c0410723c */ /* 0x042fe20000001830 */
[----:B------:R-:W-:Y:S05]  /*90b0*/  LDSM.16.MT88.4 R48, [R196+0x1b800] ;  /* 0x01b80000c430783b */ /* 0x000fea0000004200 */
[----:B------:R-:W-:Y:S01]  /*90c0*/  HMMA.16816.F32 R12, R4, R14, R40 ;  /* 0x0000000e040c723c */ /* 0x000fe20000001828 */
[----:B------:R-:W1:Y:S05]  /*90d0*/  LDSM.16.MT88.4 R40, [R171+0x1b800] ;  /* 0x01b80000ab28783b */ /* 0x000e6a0000004200 */
[C---:B--2---:R-:W-:Y:S06]  /*90e0*/  HMMA.16816.F32 R148, R128.reuse, R144, R148 ;  /* 0x000000908094723c */ /* 0x044fec0000001894 */
[C---:B------:R-:W-:Y:S06]  /*90f0*/  HMMA.16816.F32 R144, R128.reuse, R146, R36 ;  /* 0x000000928090723c */ /* 0x040fec0000001824 */
[C---:B-1----:R-:W-:Y:S06]  /*9100*/  HMMA.16816.F32 R36, R128.reuse, R40, R52 ;  /* 0x000000288024723c */ /* 0x042fec0000001834 */
[----:B------:R-:W-:Y:S01]  /*9110*/  HMMA.16816.F32 R40, R128, R42, R56 ;  /* 0x0000002a8028723c */ /* 0x000fe20000001838 */
[----:B------:R-:W1:Y:S05]  /*9120*/  LDSM.16.MT88.4 R56, [R198+0x1b800] ;  /* 0x01b80000c638783b */ /* 0x000e6a0000004200 */
[----:B------:R-:W-:Y:S01]  /*9130*/  HMMA.16816.F32 R88, R4, R8, R152 ;  /* 0x000000080458723c */ /* 0x000fe20000001898 */
[----:B------:R-:W2:Y:S04]  /*9140*/  LDSM.16.MT88.4 R8, [R198+0x1d000] ;  /* 0x01d00000c608783b */ /* 0x000ea80000004200 */
[----:B------:R-:W-:Y:S01]  /*9150*/  LDSM.16.MT88.4 R152, [R196+0x19800] ;  /* 0x01980000c498783b */ /* 0x000fe20000004200 */
[C---:B-1----:R-:W-:Y:S03]  /*9160*/  HMMA.16816.F32 R52, R128.reuse, R56, R72 ;  /* 0x000000388034723c */ /* 0x042fe60000001848 */
[----:B------:R-:W1:Y:S03]  /*9170*/  LDSM.16.MT88.4 R72, [R171+0x1d800] ;  /* 0x01d80000ab48783b */ /* 0x000e660000004200 */
[C---:B------:R-:W-:Y:S06]  /*9180*/  HMMA.16816.F32 R140, R128.reuse, R136, R140 ;  /* 0x00000088808c723c */ /* 0x040fec000000188c */
[C---:B------:R-:W-:Y:S06]  /*9190*/  HMMA.16816.F32 R136, R128.reuse, R138, R44 ;  /* 0x0000008a8088723c */ /* 0x040fec000000182c */
[C---:B------:R-:W-:Y:S06]  /*91a0*/  HMMA.16816.F32 R44, R128.reuse, R48, R60 ;  /* 0x00000030802c723c */ /* 0x040fec000000183c */
[----:B------:R-:W-:Y:S06]  /*91b0*/  HMMA.16816.F32 R48, R128, R50, R68 ;  /* 0x000000328030723c */ /* 0x000fec0000001844 */
[C---:B--2---:R-:W-:Y:S06]  /*91c0*/  HMMA.16816.F32 R108, R4.reuse, R8, R108 ;  /* 0x00000008046c723c */ /* 0x044fec000000186c */
[----:B------:R-:W-:Y:S01]  /*91d0*/  HMMA.16816.F32 R112, R4, R10, R112 ;  /* 0x0000000a0470723c */ /* 0x000fe20000001870 */
[----:B------:R-:W2:Y:S05]  /*91e0*/  LDSM.16.MT88.4 R8, [R171+0x1f000] ;  /* 0x01f00000ab08783b */ /* 0x000eaa0000004200 */
[C---:B-1----:R-:W-:Y:S01]  /*91f0*/  HMMA.16816.F32 R68, R128.reuse, R72, R88 ;  /* 0x000000488044723c */ /* 0x042fe20000001858 */
[----:B------:R-:W1:Y:S05]  /*9200*/  LDSM.16.MT88.4 R88, [R198+0x1d800] ;  /* 0x01d80000c658783b */ /* 0x000e6a0000004200 */
[C---:B------:R-:W-:Y:S01]  /*9210*/  HMMA.16816.F32 R60, R128.reuse, R64, R80 ;  /* 0x00000040803c723c */ /* 0x040fe20000001850 */
[----:B------:R-:W3:Y:S05]  /*9220*/  LDSM.16.MT88.4 R80, [R196+0x1d800] ;  /* 0x01d80000c450783b */ /* 0x000eea0000004200 */
[----:B------:R-:W-:Y:S06]  /*9230*/  HMMA.16816.F32 R64, R128, R66, R84 ;  /* 0x000000428040723c */ /* 0x000fec0000001854 */
[----:B--2---:R-:W-:Y:S06]  /*9240*/  HMMA.16816.F32 R172, R4, R8, R172 ;  /* 0x0000000804ac723c */ /* 0x004fec00000018ac */
[C---:B-1----:R-:W-:Y:S06]  /*9250*/  HMMA.16816.F32 R84, R128.reuse, R88, R108 ;  /* 0x000000588054723c */ /* 0x042fec000000186c */
[----:B------:R-:W-:Y:S01]  /*9260*/  HMMA.16816.F32 R88, R128, R90, R112 ;  /* 0x0000005a8058723c */ /* 0x000fe20000001870 */
[----:B------:R-:W1:Y:S05]  /*9270*/  LDSM.16.MT88.4 R112, [R196+0x1f800] ;  /* 0x01f80000c470783b */ /* 0x000e6a0000004200 */
[----:B------:R-:W-:Y:S01]  /*9280*/  HMMA.16816.F32 R124, R4, R10, R124 ;  /* 0x0000000a047c723c */ /* 0x000fe2000000187c */
[----:B------:R-:W2:Y:S05]  /*9290*/  LDSM.16.MT88.4 R8, [R197+0x1f000] ;  /* 0x01f00000c508783b */ /* 0x000eaa0000004200 */
[C---:B------:R-:W-:Y:S06]  /*92a0*/  HMMA.16816.F32 R56, R128.reuse, R58, R76 ;  /* 0x0000003a8038723c */ /* 0x040fec000000184c */
[C---:B---3--:R-:W-:Y:S06]  /*92b0*/  HMMA.16816.F32 R76, R128.reuse, R80, R100 ;  /* 0x00000050804c723c */ /* 0x048fec0000001864 */
[C---:B------:R-:W-:Y:S01]  /*92c0*/  HMMA.16816.F32 R80, R128.reuse, R82, R104 ;  /* 0x000000528050723c */ /* 0x040fe20000001868 */
[----:B------:R-:W3:Y:S05]  /*92d0*/  LDSM.16.MT88.4 R104, [R171+0x1f800] ;  /* 0x01f80000ab68783b */ /* 0x000eea0000004200 */
[----:B-1----:R-:W-:Y:S01]  /*92e0*/  HMMA.16816.F32 R108, R128, R112, R120 ;  /* 0x00000070806c723c */ /* 0x002fe20000001878 */
[----:B------:R-:W1:Y:S05]  /*92f0*/  LDSM.16.MT88.4 R120, [R198+0x1f800] ;  /* 0x01f80000c678783b */ /* 0x000e6a0000004200 */
[C---:B--2---:R-:W-:Y:S06]  /*9300*/  HMMA.16816.F32 R28, R4.reuse, R8, R28 ;  /* 0x00000008041c723c */ /* 0x044fec000000181c */
[----:B------:R-:W-:Y:S01]  /*9310*/  HMMA.16816.F32 R20, R4, R10, R20 ;  /* 0x0000000a0414723c */ /* 0x000fe20000001814 */
[----:B------:R-:W2:Y:S01]  /*9320*/  LDSM.16.MT88.4 R4, [R197+0x1f800] ;  /* 0x01f80000c504783b */ /* 0x000ea20000004200 */
[----:B------:R-:W-:-:S04]  /*9330*/  IADD3 R222, P0, R192, -0x80, RZ ;  /* 0xffffff80c0de7810 */ /* 0x000fc80007f1e0ff */
[C---:B------:R-:W-:Y:S06]  /*9340*/  HMMA.16816.F32 R72, R128.reuse, R74, R92 ;  /* 0x0000004a8048723c */ /* 0x040fec000000185c */
[C---:B------:R-:W-:Y:S06]  /*9350*/  HMMA.16816.F32 R92, R128.reuse, R96, R116 ;  /* 0x00000060805c723c */ /* 0x040fec0000001874 */
[----:B---3--:R-:W-:Y:S01]  /*9360*/  HMMA.16816.F32 R100, R128, R104, R172 ;  /* 0x000000688064723c */ /* 0x008fe200000018ac */
[----:B------:R-:W-:-:S05]  /*9370*/  IADD3.X R223, R193, -0x1, RZ, P0, !PT ;  /* 0xffffffffc1df7810 */ /* 0x000fca00007fe4ff */
[C---:B------:R-:W-:Y:S06]  /*9380*/  HMMA.16816.F32 R164, R128.reuse, R160, R164 ;  /* 0x000000a080a4723c */ /* 0x040fec00000018a4 */
[C---:B------:R-:W-:Y:S06]  /*9390*/  HMMA.16816.F32 R156, R128.reuse, R152, R156 ;  /* 0x00000098809c723c */ /* 0x040fec000000189c */
[C---:B------:R-:W-:Y:S06]  /*93a0*/  HMMA.16816.F32 R104, R128.reuse, R106, R124 ;  /* 0x0000006a8068723c */ /* 0x040fec000000187c */
        /* <DEDUP_REMOVED lines=10> */
[C---:B------:R-:W-:Y:S02]  /*9450*/  VIADD R205, R244.reuse, 0x40 ;  /* 0x00000040f4cd7836 */ /* 0x040fe40000000000 */
[C---:B------:R-:W-:Y:S02]  /*9460*/  VIADD R3, R244.reuse, 0x80 ;  /* 0x00000080f4037836 */ /* 0x040fe40000000000 */
[C---:B------:R-:W-:Y:S01]  /*9470*/  VIADD R2, R244.reuse, 0xc0 ;  /* 0x000000c0f4027836 */ /* 0x040fe20000000000 */
[----:B------:R-:W-:Y:S01]  /*9480*/  ISETP.GE.AND P6, PT, R244, R229, PT ;  /* 0x000000e5f400720c */ /* 0x000fe20003fc6270 */
[----:B------:R-:W-:Y:S01]  /*9490*/  IMAD.MOV.U32 R241, RZ, RZ, R205 ;  /* 0x000000fffff17224 */ /* 0x000fe200078e00cd */
[----:B------:R-:W-:-:S04]  /*94a0*/  DEPBAR.LE SB0, 0x0 ;  /* 0x000080000000791a */ /* 0x000fc80000000000 */
[----:B------:R-:W2:Y:S01]  /*94b0*/  LDL R205, [R1+0x108] ;  /* 0x0001080001cd7983 */ /* 0x000ea20000100800 */
[----:B------:R-:W-:Y:S02]  /*94c0*/  IMAD.MOV.U32 R242, RZ, RZ, R3 ;  /* 0x000000fffff27224 */ /* 0x000fe400078e0003 */
[----:B------:R-:W-:Y:S01]  /*94d0*/  IMAD.MOV.U32 R243, RZ, RZ, R2 ;  /* 0x000000fffff37224 */ /* 0x000fe200078e0002 */
[----:B------:R-:W3:Y:S04]  /*94e0*/  LDL R134, [R1+0xf4] ;  /* 0x0000f40001867983 */ /* 0x000ee80000100800 */
[----:B------:R-:W4:Y:S01]  /*94f0*/  LDL.64 R2, [R1+0xf8] ;  /* 0x0000f80001027983 */ /* 0x000f220000100a00 */
[C---:B------:R-:W-:Y:S01]  /*9500*/  SHF.L.U64.HI R0, R236.reuse, 0x6, R237 ;  /* 0x00000006ec007819 */ /* 0x040fe200000102ed */
[----:B------:R-:W-:Y:S05]  /*9510*/  WARPSYNC.ALL ;  /* 0x0000000000007948 */ /* 0x000fea0003800000 */
[----:B------:R-:W-:Y:S01]  /*9520*/  BAR.SYNC.DEFER_BLOCKING 0x0 ;  /* 0x0000000000007b1d */ /* 0x000fe20000010000 */
[-C--:B------:R-:W-:Y:S01]  /*9530*/  ISETP.GE.AND P5, PT, R241, R229.reuse, PT ;  /* 0x000000e5f100720c */ /* 0x080fe20003fa6270 */
[----:B------:R-:W-:Y:S01]  /*9540*/  IMAD.SHL.U32 R5, R236, 0x40, RZ ;  /* 0x00000040ec057824 */ /* 0x000fe200078e00ff */
[----:B------:R-:W-:-:S02]  /*9550*/  ISETP.GE.AND P4, PT, R242, R229, PT ;  /* 0x000000e5f200720c */ /* 0x000fc40003f86270 */
[----:B------:R-:W-:Y:S01]  /*9560*/  ISETP.GE.AND P3, PT, R243, R229, PT ;  /* 0x000000e5f300720c */ /* 0x000fe20003f66270 */
[----:B------:R-:W-:Y:S01]  /*9570*/  @P6 STS.128 [R224+0x18000], RZ ;  /* 0x018000ffe0006388 */ /* 0x000fe20000000c00 */
[----:B--2---:R-:W-:-:S04]  /*9580*/  VIADD R244, R205, 0xfffffffe ;  /* 0xfffffffecdf47836 */ /* 0x004fc80000000000 */
[----:B------:R-:W-:Y:S01]  /*9590*/  IMAD R0, R0, R244, RZ ;  /* 0x000000f400007224 */ /* 0x000fe200078e02ff */
[----:B------:R-:W-:Y:S01]  /*95a0*/  SHF.R.S32.HI R4, RZ, 0x1f, R244 ;  /* 0x0000001fff047819 */ /* 0x000fe200000114f4 */
[----:B----4-:R-:W-:-:S04]  /*95b0*/  IMAD.WIDE.U32 R2, R244, R5, R2 ;  /* 0x00000005f4027225 */ /* 0x010fc800078e0002 */
[----:B------:R-:W-:Y:S01]  /*95c0*/  IMAD R0, R4, R5, R0 ;  /* 0x0000000504007224 */ /* 0x000fe200078e0200 */
[-C--:B------:R-:W-:Y:S01]  /*95d0*/  @!P6 LEA R18, P2, R2, R248.reuse, 0x1 ;  /* 0x000000f80212e211 */ /* 0x080fe200078408ff */
[----:B------:R-:W-:Y:S02]  /*95e0*/  IMAD.SHL.U32 R4, R236, 0x20, RZ ;  /* 0x00000020ec047824 */ /* 0x000fe400078e00ff */
[----:B------:R-:W-:Y:S01]  /*95f0*/  IMAD.IADD R3, R3, 0x1, R0 ;  /* 0x0000000103037824 */ /* 0x000fe200078e0200 */
[----:B------:R-:W-:Y:S02]  /*9600*/  @!P5 LEA R14, P1, R2, R248, 0x1 ;  /* 0x000000f8020ed211 */ /* 0x000fe400078208ff */
[----:B------:R-:W-:Y:S02]  /*9610*/  SHF.L.U64.HI R5, R236, 0x5, R237 ;  /* 0x00000005ec057819 */ /* 0x000fe400000102ed */
[----:B------:R-:W-:Y:S02]  /*9620*/  @!P6 LEA.HI.X R19, R2, R249, R3, 0x1, P2 ;  /* 0x000000f90213e211 */ /* 0x000fe400010f0c03 */
[----:B------:R-:W-:-:S02]  /*9630*/  IADD3 R0, P2, R4, R2, RZ ;  /* 0x0000000204007210 */ /* 0x000fc40007f5e0ff */
[CC--:B------:R-:W-:Y:S01]  /*9640*/  @!P4 LEA R12, P0, R2.reuse, R248.reuse, 0x1 ;  /* 0x000000f8020cc211 */ /* 0x0c0fe200078008ff */
[----:B------:R-:W-:Y:S01]  /*9650*/  @!PT LDS RZ, [RZ] ;  /* 0x00000000fffff984 */ /* 0x000fe20000000800 */
[----:B------:R-:W-:Y:S01]  /*9660*/  @!PT LDS RZ, [RZ] ;  /* 0x00000000fffff984 */ /* 0x000fe20000000800 */
[----:B------:R-:W-:Y:S01]  /*9670*/  @!PT LDS RZ, [RZ] ;  /* 0x00000000fffff984 */ /* 0x000fe20000000800 */
[----:B------:R-:W-:Y:S01]  /*9680*/  @!P6 LDGSTS.E.BYPASS.LTC128B.128 [R224+0x18000], desc[UR4][R18.64] ;  /* 0x1800000012e0efae */ /* 0x000fe2000b901d44 */
[CCC-:B------:R-:W-:Y:S01]  /*9690*/  @!P5 LEA.HI.X R15, R2.reuse, R249.reuse, R3.reuse, 0x1, P1 ;  /* 0x000000f9020fd211 */ /* 0x1c0fe200008f0c03 */
[--C-:B------:R-:W-:Y:S01]  /*96a0*/  IMAD.X R4, R5, 0x1, R3.reuse, P2 ;  /* 0x0000000105047824 */ /* 0x100fe200010e0603 */
[CC--:B------:R-:W-:Y:S02]  /*96b0*/  @!P3 LEA R10, P1, R2.reuse, R248.reuse, 0x1 ;  /* 0x000000f8020ab211 */ /* 0x0c0fe400078208ff */
[-CC-:B------:R-:W-:Y:S02]  /*96c0*/  @!P4 LEA.HI.X R13, R2, R249.reuse, R3.reuse, 0x1, P0 ;  /* 0x000000f9020dc211 */ /* 0x180fe400000f0c03 */
[----:B------:R-:W-:Y:S01]  /*96d0*/  @!P6 LEA R16, P0, R0, R248, 0x1 ;  /* 0x000000f80010e211 */ /* 0x000fe200078008ff */
[----:B------:R-:W-:Y:S01]  /*96e0*/  @P5 STS.128 [R224+0x1a000], RZ ;  /* 0x01a000ffe0005388 */ /* 0x000fe20000000c00 */
[----:B------:R-:W-:-:S02]  /*96f0*/  @!P3 LEA.HI.X R11, R2, R249, R3, 0x1, P1 ;  /* 0x000000f9020bb211 */ /* 0x000fc400008f0c03 */
[CC--:B------:R-:W-:Y:S01]  /*9700*/  @!P5 LEA R8, P2, R0.reuse, R248.reuse, 0x1 ;  /* 0x000000f80008d211 */ /* 0x0c0fe200078408ff */
[----:B------:R-:W-:Y:S01]  /*9710*/  @!PT LDS RZ, [RZ] ;  /* 0x00000000fffff984 */ /* 0x000fe20000000800 */
[----:B------:R-:W-:Y:S01]  /*9720*/  @!PT LDS RZ, [RZ] ;  /* 0x00000000fffff984 */ /* 0x000fe20000000800 */
[----:B------:R-:W-:Y:S01]  /*9730*/  @!PT LDS RZ, [RZ] ;  /* 0x00000000fffff984 */ /* 0x000fe20000000800 */
[----:B------:R-:W-:Y:S01]  /*9740*/  @!P5 LDGSTS.E.BYPASS.LTC128B.128 [R224+0x1a000], desc[UR4][R14.64+0x80] ;  /* 0x1a0000800ee0dfae */ /* 0x000fe2000b901d44 */
[CC--:B------:R-:W-:Y:S02]  /*9750*/  @!P4 LEA R6, P1, R0.reuse, R248.reuse, 0x1 ;  /* 0x000000f80006c211 */ /* 0x0c0fe400078208ff */
[CCC-:B------:R-:W-:Y:S01]  /*9760*/  @!P6 LEA.HI.X R17, R0.reuse, R249.reuse, R4.reuse, 0x1, P0 ;  /* 0x000000f90011e211 */ /* 0x1c0fe200000f0c04 */
[----:B------:R-:W-:Y:S01]  /*9770*/  @P4 STS.128 [R224+0x1c000], RZ ;  /* 0x01c000ffe0004388 */ /* 0x000fe20000000c00 */
[C---:B------:R-:W-:Y:S02]  /*9780*/  @!P3 LEA R2, P0, R0.reuse, R248, 0x1 ;  /* 0x000000f80002b211 */ /* 0x040fe400078008ff */
[CCC-:B------:R-:W-:Y:S01]  /*9790*/  @!P5 LEA.HI.X R9, R0.reuse, R249.reuse, R4.reuse, 0x1, P2 ;  /* 0x000000f90009d211 */ /* 0x1c0fe200010f0c04 */
[----:B------:R-:W-:Y:S01]  /*97a0*/  @!PT LDS RZ, [RZ] ;  /* 0x00000000fffff984 */ /* 0x000fe20000000800 */
[----:B------:R-:W-:Y:S01]  /*97b0*/  @!PT LDS RZ, [RZ] ;  /* 0x00000000fffff984 */ /* 0x000fe20000000800 */
[----:B------:R-:W-:Y:S01]  /*97c0*/  @!PT LDS RZ, [RZ] ;  /* 0x00000000fffff984 */ /* 0x000fe20000000800 */
[----:B------:R1:W-:Y:S01]  /*97d0*/  @!P4 LDGSTS.E.BYPASS.LTC128B.128 [R224+0x1c000], desc[UR4][R12.64+0x100] ;  /* 0x1c0001000ce0cfae */ /* 0x0003e2000b901d44 */
[----:B------:R-:W-:-:S03]  /*97e0*/  @!P4 LEA.HI.X R7, R0, R249, R4, 0x1, P1 ;  /* 0x000000f90007c211 */ /* 0x000fc600008f0c04 */
        /* <DEDUP_REMOVED lines=26> */
[----:B-1----:R-:W-:Y:S04]  /*9990*/  LDSM.16.M88.4 R12, [R170+0x10000] ;  /* 0x01000000aa0c783b */ /* 0x002fe80000000200 */
[----:B------:R-:W-:Y:S04]  /*99a0*/  LDSM.16.M88.4 R20, [R170+0x10800] ;  /* 0x01080000aa14783b */ /* 0x000fe80000000200 */
[----:B--2---:R-:W1:Y:S04]  /*99b0*/  LDSM.16.M88.4 R8, [R201] ;  /* 0x00000000c908783b */ /* 0x004e680000000200 */
[----:B------:R-:W-:Y:S04]  /*99c0*/  LDSM.16.M88.4 R176, [R206] ;  /* 0x00000000ceb0783b */ /* 0x000fe80000000200 */
[----:B----4-:R-:W2:Y:S04]  /*99d0*/  LDSM.16.M88.4 R4, [R202] ;  /* 0x00000000ca04783b */ /* 0x010ea80000000200 */
[----:B------:R-:W4:Y:S04]  /*99e0*/  LDSM.16.M88.4 R172, [R221] ;  /* 0x00000000ddac783b */ /* 0x000f280000000200 */
[----:B------:R-:W3:Y:S01]  /*99f0*/  LDSM.16.M88.4 R32, [R170+0x11000] ;  /* 0x01100000aa20783b */ /* 0x000ee20000000200 */
[----:B------:R-:W5:Y:S03]  /*9a00*/  S2R R223, SR_TID.X ;  /* 0x0000000000df7919 */ /* 0x000f660000002100 */
[----:B------:R-:W0:Y:S01]  /*9a10*/  LDGDEPBAR ;  /* 0x00000000000079af */ /* 0x000e220000000000 */
[C---:B-1----:R-:W-:Y:S06]  /*9a20*/  HMMA.16816.F32 R28, R8.reuse, R12, RZ ;  /* 0x0000000c081c723c */ /* 0x042fec00000018ff */
[C---:B------:R-:W-:Y:S06]  /*9a30*/  HMMA.16816.F32 R24, R8.reuse, R14, RZ ;  /* 0x0000000e0818723c */ /* 0x040fec00000018ff */
[C---:B------:R-:W-:Y:S06]  /*9a40*/  HMMA.16816.F32 R12, R8.reuse, R22, RZ ;  /* 0x00000016080c723c */ /* 0x040fec00000018ff */
[----:B------:R-:W-:Y:S01]  /*9a50*/  HMMA.16816.F32 R16, R8, R20, RZ ;  /* 0x000000140810723c */ /* 0x000fe200000018ff */
[----:B------:R-:W1:Y:S05]  /*9a60*/  LDSM.16.M88.4 R20, [R220] ;  /* 0x00000000dc14783b */ /* 0x000e6a0000000200 */
[----:B--2---:R-:W-:-:S12]  /*9a70*/  HMMA.16816.F32 R180, R4, R176, R28 ;  /* 0x000000b004b4723c */ /* 0x004fd8000000181c */
[----:B----4-:R-:W-:Y:S06]  /*9a80*/  HMMA.16816.F32 R28, R4, R174, R12 ;  /* 0x000000ae041c723c */ /* 0x010fec000000180c */
[----:B---3--:R-:W-:Y:S06]  /*9a90*/  HMMA.16816.F32 R12, R8, R34, RZ ;  /* 0x00000022080c723c */ /* 0x008fec00000018ff */
[----:B------:R-:W-:Y:S06]  /*9aa0*/  HMMA.16816.F32 R188, R4, R172, R16 ;  /* 0x000000ac04bc723c */ /* 0x000fec0000001810 */
[----:B------:R-:W-:-:S12]  /*9ab0*/  HMMA.16816.F32 R16, R8, R32, RZ ;  /* 0x000000200810723c */ /* 0x000fd800000018ff */
[C---:B-1----:R-:W-:Y:S01]  /*9ac0*/  HMMA.16816.F32 R32, R4.reuse, R22, R12 ;  /* 0x000000160420723c */ /* 0x042fe2000000180c */
[----:B------:R-:W1:Y:S11]  /*9ad0*/  LDSM.16.M88.4 R12, [R170+0x11800] ;  /* 0x01180000aa0c783b */ /* 0x000e760000000200 */
[----:B------:R-:W-:Y:S06]  /*9ae0*/  HMMA.16816.F32 R172, R4, R20, R16 ;  /* 0x0000001404ac723c */ /* 0x000fec0000001810 */
[C---:B-1----:R-:W-:Y:S06]  /*9af0*/  HMMA.16816.F32 R16, R8.reuse, R12, RZ ;  /* 0x0000000c0810723c */ /* 0x042fec00000018ff */
[----:B------:R-:W-:Y:S01]  /*9b00*/  HMMA.16816.F32 R8, R8, R14, RZ ;  /* 0x0000000e0808723c */ /* 0x000fe200000018ff */
[----:B------:R-:W1:Y:S05]  /*9b10*/  LDSM.16.M88.4 R12, [R219] ;  /* 0x00000000db0c783b */ /* 0x000e6a0000000200 */
[----:B------:R-:W-:-:S12]  /*9b20*/  HMMA.16816.F32 R176, R4, R178, R24 ;  /* 0x000000b204b0723c */ /* 0x000fd80000001818 */
        /* <DEDUP_REMOVED lines=181> */
[----:B------:R-:W1:Y:S01]  /*a680*/  LDSM.16.M88.4 R8, [R199+0x7800] ;  /* 0x00780000c708783b */ /* 0x000e620000000200 */
[----:B-----5:R-:W-:Y:S01]  /*a690*/  IMAD.SHL.U32 R223, R223, 0x2, RZ ;  /* 0x00000002dfdf7824 */ /* 0x020fe200078e00ff */
[----:B------:R-:W-:-:S04]  /*a6a0*/  DEPBAR.LE SB0, 0x0 ;  /* 0x000080000000791a */ /* 0x000fc80000000000 */
[----:B------:R-:W-:-:S05]  /*a6b0*/  LOP3.LUT R223, R223, 0x6, RZ, 0xc0, !PT ;  /* 0x00000006dfdf7812 */ /* 0x000fca00078ec0ff */
[----:B------:R-:W-:-:S04]  /*a6c0*/  IMAD R0, R244, 0x40, R223 ;  /* 0x00000040f4007824 */ /* 0x000fc800078e02df */
[----:B------:R-:W-:Y:S01]  /*a6d0*/  IMAD.IADD R2, R230, 0x1, -R0 ;  /* 0x00000001e6027824 */ /* 0x000fe200078e0a00 */
[C---:B-1----:R-:W-:Y:S06]  /*a6e0*/  HMMA.16816.F32 R20, R4.reuse, R8, R20 ;  /* 0x000000080414723c */ /* 0x042fec0000001814 */
[----:B------:R-:W-:Y:S01]  /*a6f0*/  HMMA.16816.F32 R4, R4, R10, R12 ;  /* 0x0000000a0404723c */ /* 0x000fe2000000180c */
[----:B------:R-:W-:-:S04]  /*a700*/  IABS R3, R2 ;  /* 0x0000000200037213 */ /* 0x000fc80000000000 */
[----:B------:R-:W-:-:S15]  /*a710*/  I2FP.F32.S32 R3, R3 ;  /* 0x0000000300037245 */ /* 0x000fde0000201400 */
[----:B------:R-:W-:-:S04]  /*a720*/  NOP ;  /* 0x0000000000007918 */ /* 0x000fc80000000000 */
[----:B------:R-:W-:Y:S02]  /*a730*/  IMAD.MOV.U32 R9, RZ, RZ, R4 ;  /* 0x000000ffff097224 */ /* 0x000fe400078e0004 */
[----:B------:R-:W-:-:S05]  /*a740*/  IMAD.IADD R4, R231, 0x1, -R0 ;  /* 0x00000001e7047824 */ /* 0x000fca00078e0a00 */
[----:B------:R-:W-:-:S04]  /*a750*/  IABS R2, R4 ;  /* 0x0000000400027213 */ /* 0x000fc80000000000 */
[----:B------:R-:W-:Y:S01]  /*a760*/  I2FP.F32.S32 R2, R2 ;  /* 0x0000000200027245 */ /* 0x000fe20000201400 */
[----:B------:R-:W-:-:S04]  /*a770*/  IMAD.MOV.U32 R15, RZ, RZ, R5 ;  /* 0x000000ffff0f7224 */ /* 0x000fc800078e0005 */
[-C--:B------:R-:W-:Y:S01]  /*a780*/  FFMA.FTZ R5, R2, -R226.reuse, R26 ;  /* 0x800000e202057223 */ /* 0x080fe2000001001a */
[----:B------:R-:W-:Y:S02]  /*a790*/  VIADD R2, R0, 0x1 ;  /* 0x0000000100027836 */ /* 0x000fe40000000000 */
[----:B------:R-:W-:Y:S02]  /*a7a0*/  IMAD.MOV.U32 R10, RZ, RZ, R6 ;  /* 0x000000ffff0a7224 */ /* 0x000fe400078e0006 */
[----:B------:R-:W-:Y:S01]  /*a7b0*/  FFMA.FTZ R6, R3, -R226, R24 ;  /* 0x800000e203067223 */ /* 0x000fe20000010018 */
[----:B------:R-:W-:Y:S01]  /*a7c0*/  IMAD.IADD R3, R230, 0x1, -R2 ;  /* 0x00000001e6037824 */ /* 0x000fe200078e0a02 */
[CC--:B------:R-:W-:Y:S02]  /*a7d0*/  ISETP.GE.AND P0, PT, R2.reuse, R228.reuse, PT ;  /* 0x000000e40200720c */ /* 0x0c0fe40003f06270 */
[----:B------:R-:W-:Y:S02]  /*a7e0*/  ISETP.GE.AND P2, PT, R2, R227, PT ;  /* 0x000000e30200720c */ /* 0x000fe40003f46270 */
[----:B------:R-:W-:-:S02]  /*a7f0*/  ISETP.GE.AND P1, PT, R0, R228, PT ;  /* 0x000000e40000720c */ /* 0x000fc40003f26270 */
[----:B------:R-:W-:Y:S02]  /*a800*/  IABS R3, R3 ;  /* 0x0000000300037213 */ /* 0x000fe40000000000 */
[CC--:B------:R-:W-:Y:S02]  /*a810*/  ISETP.GE.OR P0, PT, R2.reuse, R233.reuse, !P0 ;  /* 0x000000e90200720c */ /* 0x0c0fe40004706670 */
[----:B------:R-:W-:Y:S01]  /*a820*/  ISETP.GE.OR P2, PT, R2, R232, !P2 ;  /* 0x000000e80200720c */ /* 0x000fe20005746670 */
[----:B------:R-:W-:Y:S01]  /*a830*/  IMAD.IADD R2, R231, 0x1, -R2 ;  /* 0x00000001e7027824 */ /* 0x000fe200078e0a02 */
[----:B------:R-:W-:Y:S02]  /*a840*/  ISETP.GE.OR P1, PT, R0, R233, !P1 ;  /* 0x000000e90000720c */ /* 0x000fe40004f26670 */
[----:B------:R-:W-:Y:S02]  /*a850*/  I2FP.F32.S32 R3, R3 ;  /* 0x0000000300037245 */ /* 0x000fe40000201400 */
[----:B------:R-:W-:-:S02]  /*a860*/  FSEL R33, R6, -INF , !P1 ;  /* 0xff80000006217808 */ /* 0x000fc40004800000 */
[C---:B------:R-:W-:Y:S02]  /*a870*/  ISETP.GE.AND P1, PT, R0.reuse, R227, PT ;  /* 0x000000e30000720c */ /* 0x040fe40003f26270 */
[----:B------:R-:W-:Y:S01]  /*a880*/  IABS R2, R2 ;  /* 0x0000000200027213 */ /* 0x000fe20000000000 */
[----:B------:R-:W-:Y:S01]  /*a890*/  FFMA.FTZ R4, R3, -R226, R25 ;  /* 0x800000e203047223 */ /* 0x000fe20000010019 */
[C---:B------:R-:W-:Y:S01]  /*a8a0*/  ISETP.GE.OR P1, PT, R0.reuse, R232, !P1 ;  /* 0x000000e80000720c */ /* 0x040fe20004f26670 */
[----:B------:R-:W-:Y:S01]  /*a8b0*/  VIADD R3, R0, 0x8 ;  /* 0x0000000800037836 */ /* 0x000fe20000000000 */
[----:B------:R-:W-:Y:S02]  /*a8c0*/  I2FP.F32.S32 R2, R2 ;  /* 0x0000000200027245 */ /* 0x000fe40000201400 */
[----:B------:R-:W-:Y:S02]  /*a8d0*/  FSEL R35, R5, -INF , !P1 ;  /* 0xff80000005237808 */ /* 0x000fe40004800000 */
[----:B------:R-:W-:Y:S01]  /*a8e0*/  FSEL R172, R4, -INF , !P0 ;  /* 0xff80000004ac7808 */ /* 0x000fe20004000000 */
[----:B------:R-:W-:Y:S01]  /*a8f0*/  FFMA.FTZ R8, R2, -R226, R27 ;  /* 0x800000e202087223 */ /* 0x000fe2000001001b */
[----:B------:R-:W-:-:S02]  /*a900*/  ISETP.GE.AND P1, PT, R3, R228, PT ;  /* 0x000000e40300720c */ /* 0x000fc40003f26270 */
[C---:B------:R-:W-:Y:S01]  /*a910*/  ISETP.GE.AND P0, PT, R3.reuse, R227, PT ;  /* 0x000000e30300720c */ /* 0x040fe20003f06270 */
[----:B------:R-:W-:Y:S02]  /*a920*/  VIADD R2, R0, 0x9 ;  /* 0x0000000900027836 */ /* 0x000fe40000000000 */
[C-C-:B------:R-:W-:Y:S01]  /*a930*/  IMAD.IADD R5, R230.reuse, 0x1, -R3.reuse ;  /* 0x00000001e6057824 */ /* 0x140fe200078e0a03 */
[C---:B------:R-:W-:Y:S02]  /*a940*/  ISETP.GE.OR P1, PT, R3.reuse, R233, !P1 ;  /* 0x000000e90300720c */ /* 0x040fe40004f26670 */
[----:B------:R-:W-:Y:S01]  /*a950*/  ISETP.GE.OR P0, PT, R3, R232, !P0 ;  /* 0x000000e80300720c */ /* 0x000fe20004706670 */
[----:B------:R-:W-:Y:S01]  /*a960*/  IMAD.IADD R3, R231, 0x1, -R3 ;  /* 0x00000001e7037824 */ /* 0x000fe200078e0a03 */
[----:B------:R-:W-:Y:S01]  /*a970*/  IABS R5, R5 ;  /* 0x0000000500057213 */ /* 0x000fe20000000000 */
[----:B------:R-:W-:-:S03]  /*a980*/  IMAD.IADD R4, R230, 0x1, -R2 ;  /* 0x00000001e6047824 */ /* 0x000fc600078e0a02 */
[----:B------:R-:W-:Y:S02]  /*a990*/  IABS R6, R3 ;  /* 0x0000000300067213 */ /* 0x000fe40000000000 */
[----:B------:R-:W-:Y:S01]  /*a9a0*/  IABS R3, R4 ;  /* 0x0000000400037213 */ /* 0x000fe20000000000 */
[----:B------:R-:W-:-:S05]  /*a9b0*/  IMAD.MOV.U32 R4, RZ, RZ, R5 ;  /* 0x000000ffff047224 */ /* 0x000fca00078e0005 */
[----:B------:R-:W-:-:S05]  /*a9c0*/  I2FP.F32.S32 R4, R4 ;  /* 0x0000000400047245 */ /* 0x000fca0000201400 */
[----:B------:R-:W-:Y:S01]  /*a9d0*/  FFMA.FTZ R4, R4, -R226, R176 ;  /* 0x800000e204047223 */ /* 0x000fe200000100b0 */
[----:B------:R-:W-:Y:S02]  /*a9e0*/  FSEL R135, R8, -INF , !P2 ;  /* 0xff80000008877808 */ /* 0x000fe40005000000 */
[----:B------:R-:W-:Y:S02]  /*a9f0*/  ISETP.GE.AND P2, PT, R2, R228, PT ;  /* 0x000000e40200720c */ /* 0x000fe40003f46270 */
[----:B------:R-:W-:Y:S02]  /*aa00*/  FSEL R32, R4, -INF , !P1 ;  /* 0xff80000004207808 */ /* 0x000fe40004800000 */
[C---:B------:R-:W-:Y:S02]  /*aa10*/  ISETP.GE.AND P1, PT, R2.reuse, R227, PT ;  /* 0x000000e30200720c */ /* 0x040fe40003f26270 */
[----:B------:R-:W-:Y:S01]  /*aa20*/  I2FP.F32.S32 R3, R3 ;  /* 0x0000000300037245 */ /* 0x000fe20000201400 */
[----:B------:R-:W-:Y:S01]  /*aa30*/  IMAD.MOV.U32 R13, RZ, RZ, R7 ;  /* 0x000000ffff0d7224 */ /* 0x000fe200078e0007 */
[----:B------:R-:W-:-:S02]  /*aa40*/  ISETP.GE.OR P2, PT, R2, R233, !P2 ;  /* 0x000000e90200720c */ /* 0x000fc40005746670 */
[----:B------:R-:W-:Y:S01]  /*aa50*/  ISETP.GE.OR P1, PT, R2, R232, !P1 ;  /* 0x000000e80200720c */ /* 0x000fe20004f26670 */
[----:B------:R-:W-:Y:S02]  /*aa60*/  IMAD.IADD R2, R231, 0x1, -R2 ;  /* 0x00000001e7027824 */ /* 0x000fe400078e0a02 */
[----:B------:R-:W-:Y:S01]  /*aa70*/  FFMA.FTZ R7, R3, -R226, R177 ;  /* 0x800000e203077223 */ /* 0x000fe200000100b1 */
[----:B------:R-:W-:Y:S01]  /*aa80*/  VIADD R3, R0, 0x10 ;  /* 0x0000001000037836 */ /* 0x000fe20000000000 */
[----:B------:R-:W-:Y:S02]  /*aa90*/  I2FP.F32.S32 R6, R6 ;  /* 0x0000000600067245 */ /* 0x000fe40000201400 */
[----:B------:R-:W-:Y:S01]  /*aaa0*/  IABS R5, R2 ;  /* 0x0000000200057213 */ /* 0x000fe20000000000 */
[----:B------:R-:W-:Y:S02]  /*aab0*/  IMAD.IADD R2, R230, 0x1, -R3 ;  /* 0x00000001e6027824 */ /* 0x000fe400078e0a03 */
[----:B------:R-:W-:-:S03]  /*aac0*/  FFMA.FTZ R6, R6, -R226, R178 ;  /* 0x800000e206067223 */ /* 0x000fc600000100b2 */
[----:B------:R-:W-:Y:S02]  /*aad0*/  IABS R2, R2 ;  /* 0x0000000200027213 */ /* 0x000fe40000000000 */
[----:B------:R-:W-:Y:S02]  /*aae0*/  I2FP.F32.S32 R5, R5 ;  /* 0x0000000500057245 */ /* 0x000fe40000201400 */
[----:B------:R-:W-:Y:S02]  /*aaf0*/  I2FP.F32.S32 R2, R2 ;  /* 0x0000000200027245 */ /* 0x000fe40000201400 */
[----:B------:R-:W-:Y:S02]  /*ab00*/  FSEL R173, R6, -INF , !P0 ;  /* 0xff80000006ad7808 */ /* 0x000fe40004000000 */
[----:B------:R-:W-:Y:S01]  /*ab10*/  ISETP.GE.AND P0, PT, R3, R228, PT ;  /* 0x000000e40300720c */ /* 0x000fe20003f06270 */
[-C--:B------:R-:W-:Y:S01]  /*ab20*/  FFMA.FTZ R5, R5, -R226.reuse, R179 ;  /* 0x800000e205057223 */ /* 0x080fe200000100b3 */
[----:B------:R-:W-:Y:S01]  /*ab30*/  FFMA.FTZ R4, R2, -R226, R188 ;  /* 0x800000e202047223 */ /* 0x000fe200000100bc */
[----:B------:R-:W-:Y:S01]  /*ab40*/  FSEL R30, R7, -INF , !P2 ;  /* 0xff800000071e7808 */ /* 0x000fe20005000000 */
[----:B------:R-:W-:Y:S01]  /*ab50*/  VIADD R2, R0, 0x11 ;  /* 0x0000001100027836 */ /* 0x000fe20000000000 */
[----:B------:R-:W-:-:S02]  /*ab60*/  ISETP.GE.OR P0, PT, R3, R233, !P0 ;  /* 0x000000e90300720c */ /* 0x000fc40004706670 */
[-C--:B------:R-:W-:Y:S01]  /*ab70*/  ISETP.GE.AND P2, PT, R3, R227.reuse, PT ;  /* 0x000000e30300720c */ /* 0x080fe20003f46270 */
[----:B------:R-:W-:Y:S01]  /*ab80*/  IMAD.MOV.U32 R223, RZ, RZ, R134 ;  /* 0x000000ffffdf7224 */ /* 0x000fe200078e0086 */
[----:B------:R-:W-:Y:S02]  /*ab90*/  FSEL R134, R5, -INF , !P1 ;  /* 0xff80000005867808 */ /* 0x000fe40004800000 */
[----:B------:R-:W-:Y:S02]  /*aba0*/  FSEL R31, R4, -INF , !P0 ;  /* 0xff800000041f7808 */ /* 0x000fe40004000000 */
[C---:B------:R-:W-:Y:S02]  /*abb0*/  ISETP.GE.AND P1, PT, R2.reuse, R228, PT ;  /* 0x000000e40200720c */ /* 0x040fe40003f26270 */
[----:B------:R-:W-:Y:S02]  /*abc0*/  ISETP.GE.AND P0, PT, R2, R227, PT ;  /* 0x000000e30200720c */ /* 0x000fe40003f06270 */
[----:B------:R-:W-:Y:S01]  /*abd0*/  ISETP.GE.OR P2, PT, R3, R232, !P2 ;  /* 0x000000e80300720c */ /* 0x000fe20005746670 */
[----:B------:R-:W-:-:S02]  /*abe0*/  IMAD.IADD R3, R231, 0x1, -R3 ;  /* 0x00000001e7037824 */ /* 0x000fc400078e0a03 */
[--C-:B------:R-:W-:Y:S01]  /*abf0*/  IMAD.IADD R4, R230, 0x1, -R2.reuse ;  /* 0x00000001e6047824 */ /* 0x100fe200078e0a02 */
[C---:B------:R-:W-:Y:S02]  /*ac00*/  ISETP.GE.OR P1, PT, R2.reuse, R233, !P1 ;  /* 0x000000e90200720c */ /* 0x040fe40004f26670 */
[----:B------:R-:W-:Y:S01]  /*ac10*/  ISETP.GE.OR P0, PT, R2, R232, !P0 ;  /* 0x000000e80200720c */ /* 0x000fe20004706670 */
[----:B------:R-:W-:Y:S01]  /*ac20*/  IMAD.IADD R2, R231, 0x1, -R2 ;  /* 0x00000001e7027824 */ /* 0x000fe200078e0a02 */
[----:B------:R-:W-:Y:S02]  /*ac30*/  IABS R3, R3 ;  /* 0x0000000300037213 */ /* 0x000fe40000000000 */
[----:B------:R-:W-:Y:S02]  /*ac40*/  IABS R4, R4 ;  /* 0x0000000400047213 */ /* 0x000fe40000000000 */
[----:B------:R-:W-:Y:S01]  /*ac50*/  IABS R5, R2 ;  /* 0x0000000200057213 */ /* 0x000fe20000000000 */
[----:B------:R-:W-:-:S02]  /*ac60*/  IMAD.MOV.U32 R2, RZ, RZ, R3 ;  /* 0x000000ffff027224 */ /* 0x000fc400078e0003 */
[----:B------:R-:W-:-:S03]  /*ac70*/  IMAD.MOV.U32 R3, RZ, RZ, R4 ;  /* 0x000000ffff037224 */ /* 0x000fc600078e0004 */
[----:B------:R-:W-:Y:S02]  /*ac80*/  I2FP.F32.S32 R2, R2 ;  /* 0x0000000200027245 */ /* 0x000fe40000201400 */
[----:B------:R-:W-:-:S03]  /*ac90*/  I2FP.F32.S32 R3, R3 ;  /* 0x0000000300037245 */ /* 0x000fc60000201400 */
[-C--:B------:R-:W-:Y:S02]  /*aca0*/  FFMA.FTZ R2, R2, -R226.reuse, R190 ;  /* 0x800000e202027223 */ /* 0x080fe400000100be */
[-C--:B------:R-:W-:Y:S01]  /*acb0*/  FFMA.FTZ R4, R3, -R226.reuse, R189 ;  /* 0x800000e203047223 */ /* 0x080fe200000100bd */
        /* <DEDUP_REMOVED lines=17> */
[----:B------:R-:W-:Y:S01]  /*add0*/  I2FP.F32.S32 R4, R4 ;  /* 0x0000000400047245 */ /* 0x000fe20000201400 */
[----:B------:R-:W-:-:S04]  /*ade0*/  IMAD.MOV.U32 R175, RZ, RZ, R21 ;  /* 0x000000ffffaf7224 */ /* 0x000fc800078e0015 */
[----:B------:R-:W-:Y:S01]  /*adf0*/  FFMA.FTZ R4, R4, -R226, R180 ;  /* 0x800000e204047223 */ /* 0x000fe200000100b4 */
[----:B------:R-:W-:Y:S02]  /*ae00*/  FSEL R28, R8, -INF , !P0 ;  /* 0xff800000081c7808 */ /* 0x000fe40004000000 */
[----:B------:R-:W-:Y:S02]  /*ae10*/  ISETP.GE.AND P0, PT, R2, R228, PT ;  /* 0x000000e40200720c */ /* 0x000fe40003f06270 */
[----:B------:R-:W-:Y:S02]  /*ae20*/  FSEL R21, R4, -INF , !P2 ;  /* 0xff80000004157808 */ /* 0x000fe40005000000 */
[C---:B------:R-:W-:Y:S02]  /*ae30*/  ISETP.GE.AND P2, PT, R2.reuse, R227, PT ;  /* 0x000000e30200720c */ /* 0x040fe40003f46270 */
[----:B------:R-:W-:Y:S02]  /*ae40*/  I2FP.F32.S32 R3, R3 ;  /* 0x0000000300037245 */ /* 0x000fe40000201400 */
[C---:B------:R-:W-:Y:S01]  /*ae50*/  ISETP.GE.OR P0, PT, R2.reuse, R233, !P0 ;  /* 0x000000e90200720c */ /* 0x040fe20004706670 */
[----:B------:R-:W-:Y:S01]  /*ae60*/  BAR.SYNC.DEFER_BLOCKING 0x0 ;  /* 0x0000000000007b1d */ /* 0x000fe20000010000 */
[----:B------:R-:W-:Y:S01]  /*ae70*/  ISETP.GE.OR P2, PT, R2, R232, !P2 ;  /* 0x000000e80200720c */ /* 0x000fe20005746670 */
[----:B------:R-:W-:-:S02]  /*ae80*/  IMAD.IADD R2, R231, 0x1, -R2 ;  /* 0x00000001e7027824 */ /* 0x000fc400078e0a02 */
        /* <DEDUP_REMOVED lines=11> */
[----:B------:R-:W-:Y:S02]  /*af40*/  IMAD.MOV.U32 R16, RZ, RZ, R20 ;  /* 0x000000ffff107224 */ /* 0x000fe400078e0014 */
[-C--:B------:R-:W-:Y:S01]  /*af50*/  FFMA.FTZ R5, R5, -R226.reuse, R183 ;  /* 0x800000e205057223 */ /* 0x080fe200000100b7 */
[----:B------:R-:W-:Y:S01]  /*af60*/  FFMA.FTZ R4, R2, -R226, R184 ;  /* 0x800000e202047223 */ /* 0x000fe200000100b8 */
[----:B------:R-:W-:Y:S01]  /*af70*/  ISETP.GE.OR P1, PT, R3, R233, !P1 ;  /* 0x000000e90300720c */ /* 0x000fe20004f26670 */
[----:B------:R-:W-:Y:S01]  /*af80*/  VIADD R2, R0, 0x21 ;  /* 0x0000002100027836 */ /* 0x000fe20000000000 */
[----:B------:R-:W-:-:S02]  /*af90*/  FSEL R20, R7, -INF , !P0 ;  /* 0xff80000007147808 */ /* 0x000fc40004000000 */
[-C--:B------:R-:W-:Y:S02]  /*afa0*/  ISETP.GE.AND P0, PT, R3, R227.reuse, PT ;  /* 0x000000e30300720c */ /* 0x080fe40003f06270 */
        /* <DEDUP_REMOVED lines=20> */
[----:B------:R-:W-:Y:S01]  /*b0f0*/  I2FP.F32.S32 R5, R5 ;  /* 0x0000000500057245 */ /* 0x000fe20000201400 */
[----:B------:R-:W-:Y:S01]  /*b100*/  IMAD.MOV.U32 R174, RZ, RZ, R23 ;  /* 0x000000ffffae7224 */ /* 0x000fe200078e0017 */
        /* <DEDUP_REMOVED lines=39> */
[----:B------:R-:W-:Y:S01]  /*b380*/  VIADD R2, R0, 0x31 ;  /* 0x0000003100027836 */ /* 0x000fe20000000000 */
[----:B------:R-:W-:-:S02]  /*b390*/  ISETP.GE.OR P2, PT, R3, R233, !P2 ;  /* 0x000000e90300720c */ /* 0x000fc40005746670 */
[----:B------:R-:W-:Y:S02]  /*b3a0*/  FSEL R17, R5, -INF , !P0 ;  /* 0xff80000005117808 */ /* 0x000fe40004000000 */
[----:B------:R-:W-:Y:S01]  /*b3b0*/  FSEL R14, R4, -INF , !P2 ;  /* 0xff800000040e7808 */ /* 0x000fe20005000000 */
[----:B------:R-:W-:Y:S01]  /*b3c0*/  IMAD.IADD R4, R230, 0x1, -R2 ;  /* 0x00000001e6047824 */ /* 0x000fe200078e0a02 */
[----:B------:R-:W-:Y:S02]  /*b3d0*/  FSEL R16, R7, -INF , !P1 ;  /* 0xff80000007107808 */ /* 0x000fe40004800000 */
[C---:B------:R-:W-:Y:S02]  /*b3e0*/  ISETP.GE.AND P0, PT, R2.reuse, R228, PT ;  /* 0x000000e40200720c */ /* 0x040fe40003f06270 */
[-C--:B------:R-:W-:Y:S02]  /*b3f0*/  ISETP.GE.AND P2, PT, R2, R227.reuse, PT ;  /* 0x000000e30200720c */ /* 0x080fe40003f46270 */
[----:B------:R-:W-:-:S02]  /*b400*/  ISETP.GE.AND P1, PT, R3, R227, PT ;  /* 0x000000e30300720c */ /* 0x000fc40003f26270 */
[C---:B------:R-:W-:Y:S02]  /*b410*/  ISETP.GE.OR P0, PT, R2.reuse, R233, !P0 ;  /* 0x000000e90200720c */ /* 0x040fe40004706670 */
[-C--:B------:R-:W-:Y:S01]  /*b420*/  ISETP.GE.OR P2, PT, R2, R232.reuse, !P2 ;  /* 0x000000e80200720c */ /* 0x080fe20005746670 */
[----:B------:R-:W-:Y:S01]  /*b430*/  IMAD.IADD R2, R231, 0x1, -R2 ;  /* 0x00000001e7027824 */ /* 0x000fe200078e0a02 */
[----:B------:R-:W-:Y:S01]  /*b440*/  ISETP.GE.OR P1, PT, R3, R232, !P1 ;  /* 0x000000e80300720c */ /* 0x000fe20004f26670 */
[----:B------:R-:W-:Y:S01]  /*b450*/  IMAD.IADD R3, R231, 0x1, -R3 ;  /* 0x00000001e7037824 */ /* 0x000fe200078e0a03 */
[----:B------:R-:W-:Y:S02]  /*b460*/  IABS R4, R4 ;  /* 0x0000000400047213 */ /* 0x000fe40000000000 */
[----:B------:R-:W-:Y:S02]  /*b470*/  IABS R5, R2 ;  /* 0x0000000200057213 */ /* 0x000fe40000000000 */
[----:B------:R-:W-:Y:S01]  /*b480*/  IABS R3, R3 ;  /* 0x0000000300037213 */ /* 0x000fe20000000000 */
[----:B------:R-:W-:-:S03]  /*b490*/  IMAD.MOV.U32 R2, RZ, RZ, R4 ;  /* 0x000000ffff027224 */ /* 0x000fc600078e0004 */
[----:B------:R-:W-:Y:S02]  /*b4a0*/  I2FP.F32.S32 R3, R3 ;  /* 0x0000000300037245 */ /* 0x000fe40000201400 */
[----:B------:R-:W-:-:S03]  /*b4b0*/  I2FP.F32.S32 R2, R2 ;  /* 0x0000000200027245 */ /* 0x000fc60000201400 */
[-C--:B------:R-:W-:Y:S02]  /*b4c0*/  FFMA.FTZ R3, R3, -R226.reuse, R222 ;  /* 0x800000e203037223 */ /* 0x080fe400000100de */
[----:B------:R-:W-:Y:S01]  /*b4d0*/  FFMA.FTZ R4, R2, -R226, R175 ;  /* 0x800000e202047223 */ /* 0x000fe200000100af */
[----:B------:R-:W-:Y:S02]  /*b4e0*/  VIADD R2, R0, 0x38 ;  /* 0x0000003800027836 */ /* 0x000fe40000000000 */
[----:B------:R-:W-:Y:S02]  /*b4f0*/  FSEL R12, R3, -INF , !P1 ;  /* 0xff800000030c7808 */ /* 0x000fe40004800000 */
[--C-:B------:R-:W-:Y:S01]  /*b500*/  IMAD.IADD R3, R230, 0x1, -R2.reuse ;  /* 0x00000001e6037824 */ /* 0x100fe200078e0a02 */
[----:B------:R-:W-:Y:S01]  /*b510*/  FSEL R11, R4, -INF , !P0 ;  /* 0xff800000040b7808 */ /* 0x000fe20004000000 */
[----:B------:R-:W-:Y:S01]  /*b520*/  IMAD.IADD R4, R231, 0x1, -R2 ;  /* 0x00000001e7047824 */ /* 0x000fe200078e0a02 */
[----:B------:R-:W-:-:S02]  /*b530*/  ISETP.GE.AND P1, PT, R2, R228, PT ;  /* 0x000000e40200720c */ /* 0x000fc40003f26270 */
[C---:B------:R-:W-:Y:S02]  /*b540*/  ISETP.GE.AND P0, PT, R2.reuse, R227, PT ;  /* 0x000000e30200720c */ /* 0x040fe40003f06270 */
[----:B------:R-:W-:Y:S02]  /*b550*/  IABS R3, R3 ;  /* 0x0000000300037213 */ /* 0x000fe40000000000 */
[C---:B------:R-:W-:Y:S02]  /*b560*/  ISETP.GE.OR P1, PT, R2.reuse, R233, !P1 ;  /* 0x000000e90200720c */ /* 0x040fe40004f26670 */
[----:B------:R-:W-:Y:S01]  /*b570*/  ISETP.GE.OR P0, PT, R2, R232, !P0 ;  /* 0x000000e80200720c */ /* 0x000fe20004706670 */
[----:B------:R-:W-:Y:S01]  /*b580*/  IMAD.MOV.U32 R2, RZ, RZ, R3 ;  /* 0x000000ffff027224 */ /* 0x000fe200078e0003 */
[----:B------:R-:W-:Y:S01]  /*b590*/  IABS R3, R4 ;  /* 0x0000000400037213 */ /* 0x000fe20000000000 */
[----:B------:R-:W-:-:S03]  /*b5a0*/  VIADD R0, R0, 0x39 ;  /* 0x0000003900007836 */ /* 0x000fc60000000000 */
[----:B------:R-:W-:Y:S02]  /*b5b0*/  I2FP.F32.S32 R8, R3 ;  /* 0x0000000300087245 */ /* 0x000fe40000201400 */
[----:B------:R-:W-:Y:S01]  /*b5c0*/  I2FP.F32.S32 R2, R2 ;  /* 0x0000000200027245 */ /* 0x000fe20000201400 */
[----:B------:R-:W-:Y:S02]  /*b5d0*/  IMAD.IADD R3, R230, 0x1, -R0 ;  /* 0x00000001e6037824 */ /* 0x000fe400078e0a00 */
[-C--:B------:R-:W-:Y:S01]  /*b5e0*/  FFMA.FTZ R8, R8, -R226.reuse, R10 ;  /* 0x800000e208087223 */ /* 0x080fe2000001000a */
[----:B------:R-:W-:Y:S01]  /*b5f0*/  I2FP.F32.S32 R5, R5 ;  /* 0x0000000500057245 */ /* 0x000fe20000201400 */
[-C--:B------:R-:W-:Y:S01]  /*b600*/  FFMA.FTZ R9, R2, -R226.reuse, R9 ;  /* 0x800000e202097223 */ /* 0x080fe20000010009 */
[----:B------:R-:W-:Y:S02]  /*b610*/  IMAD.IADD R2, R231, 0x1, -R0 ;  /* 0x00000001e7027824 */ /* 0x000fe400078e0a00 */
[----:B------:R-:W-:Y:S01]  /*b620*/  FSEL R8, R8, -INF , !P0 ;  /* 0xff80000008087808 */ /* 0x000fe20004000000 */
[----:B------:R-:W-:Y:S01]  /*b630*/  FFMA.FTZ R5, R5, -R226, R174 ;  /* 0x800000e205057223 */ /* 0x000fe200000100ae */
[----:B------:R-:W-:-:S02]  /*b640*/  ISETP.GT.AND P0, PT, R244, R223, PT ;  /* 0x000000dff400720c */ /* 0x000fc40003f04270 */
[----:B------:R-:W-:Y:S02]  /*b650*/  IABS R3, R3 ;  /* 0x0000000300037213 */ /* 0x000fe40000000000 */
[----:B------:R-:W-:Y:S02]  /*b660*/  IABS R2, R2 ;  /* 0x0000000200027213 */ /* 0x000fe40000000000 */
[----:B------:R-:W-:Y:S02]  /*b670*/  I2FP.F32.S32 R3, R3 ;  /* 0x0000000300037245 */ /* 0x000fe40000201400 */
[----:B------:R-:W-:Y:S02]  /*b680*/  I2FP.F32.S32 R2, R2 ;  /* 0x0000000200027245 */ /* 0x000fe40000201400 */
[----:B------:R-:W-:Y:S02]  /*b690*/  FSEL R10, R5, -INF , !P2 ;  /* 0xff800000050a7808 */ /* 0x000fe40005000000 */
[----:B------:R-:W-:-:S02]  /*b6a0*/  FSEL R9, R9, -INF , !P1 ;  /* 0xff80000009097808 */ /* 0x000fc40004800000 */
[C---:B------:R-:W-:Y:S02]  /*b6b0*/  ISETP.GE.AND P2, PT, R0.reuse, R228, PT ;  /* 0x000000e40000720c */ /* 0x040fe40003f46270 */
[----:B------:R-:W-:Y:S01]  /*b6c0*/  ISETP.GE.AND P1, PT, R0, R227, PT ;  /* 0x000000e30000720c */ /* 0x000fe20003f26270 */
[-C--:B------:R-:W-:Y:S01]  /*b6d0*/  FFMA.FTZ R6, R3, -R226.reuse, R15 ;  /* 0x800000e203067223 */ /* 0x080fe2000001000f */
[----:B------:R-:W-:Y:S01]  /*b6e0*/  FFMA.FTZ R2, R2, -R226, R13 ;  /* 0x800000e202027223 */ /* 0x000fe2000001000d */
[C---:B------:R-:W-:Y:S01]  /*b6f0*/  ISETP.GE.OR P2, PT, R0.reuse, R233, !P2 ;  /* 0x000000e90000720c */ /* 0x040fe20005746670 */
[----:B------:R-:W-:Y:S01]  /*b700*/  BSSY B1, `(.L_x_2293) ;  /* 0x000004e000017945 */ /* 0x000fe20003800000 */
[----:B------:R-:W-:Y:S02]  /*b710*/  ISETP.GE.OR P1, PT, R0, R232, !P1 ;  /* 0x000000e80000720c */ /* 0x000fe40004f26670 */
[----:B------:R-:W-:Y:S02]  /*b720*/  FSEL R6, R6, -INF , !P2 ;  /* 0xff80000006067808 */ /* 0x000fe40005000000 */
[----:B------:R-:W-:Y:S01]  /*b730*/  FSEL R7, R2, -INF , !P1 ;  /* 0xff80000002077808 */ /* 0x000fe20004800000 */
[----:B------:R-:W-:Y:S08]  /*b740*/  @!P0 BRA `(.L_x_2294) ;  /* 0x0000000400248947 */ /* 0x000ff00003800000 */
[----:B------:R-:W2:Y:S01]  /*b750*/  LDL.64 R222, [R1+0xe8] ;  /* 0x0000e80001de7983 */ /* 0x000ea20000100a00 */
[----:B------:R-:W-:Y:S01]  /*b760*/  VIADD R2, R205, 0xfffffffd ;  /* 0xfffffffdcd027836 */ /* 0x000fe20000000000 */
[C---:B------:R-:W-:Y:S01]  /*b770*/  SHF.L.U64.HI R0, R234.reuse, 0x6, R235 ;  /* 0x00000006ea007819 */ /* 0x040fe200000102eb */
[----:B------:R-:W-:Y:S01]  /*b780*/  IMAD.SHL.U32 R13, R234, 0x40, RZ ;  /* 0x00000040ea0d7824 */ /* 0x000fe200078e00ff */
[----:B------:R1:W-:Y:S01]  /*b790*/  @P6 STS.128 [R224+0x10000], RZ ;  /* 0x010000ffe0006388 */ /* 0x0003e20000000c00 */
[----:B------:R-:W-:Y:S01]  /*b7a0*/  BSSY B0, `(.L_x_2295) ;  /* 0x0000042000007945 */ /* 0x000fe20003800000 */
[----:B------:R-:W-:Y:S01]  /*b7b0*/  SHF.R.S32.HI R3, RZ, 0x1f, R2 ;  /* 0x0000001fff037819 */ /* 0x000fe20000011402 */
[----:B------:R-:W-:-:S04]  /*b7c0*/  IMAD R0, R0, R2, RZ ;  /* 0x0000000200007224 */ /* 0x000fc800078e02ff */
[-C--:B------:R-:W-:Y:S02]  /*b7d0*/  IMAD R0, R3, R13.reuse, R0 ;  /* 0x0000000d03007224 */ /* 0x080fe400078e0200 */
[----:B--2---:R-:W-:Y:S02]  /*b7e0*/  IMAD.MOV.U32 R4, RZ, RZ, R222 ;  /* 0x000000ffff047224 */ /* 0x004fe400078e00de */
[----:B------:R-:W-:Y:S02]  /*b7f0*/  IMAD.MOV.U32 R5, RZ, RZ, R223 ;  /* 0x000000ffff057224 */ /* 0x000fe400078e00df */
[----:B------:R-:W-:-:S04]  /*b800*/  IMAD.WIDE.U32 R2, R2, R13, R4 ;  /* 0x0000000d02027225 */ /* 0x000fc800078e0004 */
[----:B------:R-:W-:Y:S01]  /*b810*/  IMAD.IADD R0, R3, 0x1, R0 ;  /* 0x0000000103007824 */ /* 0x000fe200078e0200 */
[----:B------:R-:W-:-:S04]  /*b820*/  @!P6 LEA R4, P0, R2, R246, 0x1 ;  /* 0x000000f60204e211 */ /* 0x000fc800078008ff */
[----:B------:R-:W-:-:S05]  /*b830*/  @!P6 LEA.HI.X R5, R2, R247, R0, 0x1, P0 ;  /* 0x000000f70205e211 */ /* 0x000fca00000f0c00 */
        /* <DEDUP_REMOVED lines=20> */
[----:B------:R-:W-:Y:S02]  /*b980*/  @!P3 LEA.HI.X R5, R2, R247, R0, 0x1, P0 ;  /* 0x000000f70205b211 */ /* 0x000fe400000f0c00 */
[----:B------:R-:W-:-:S03]  /*b990*/  IADD3 R2, P0, R238, R2, RZ ;  /* 0x00000002ee027210 */ /* 0x000fc60007f1e0ff */
[----:B------:R-:W-:Y:S01]  /*b9a0*/  @!PT LDS RZ, [RZ] ;  /* 0x00000000fffff984 */ /* 0x000fe20000000800 */
[----:B------:R-:W-:Y:S01]  /*b9b0*/  @!PT LDS RZ, [RZ] ;  /* 0x00000000fffff984 */ /* 0x000fe20000000800 */
[----:B------:R-:W-:Y:S01]  /*b9c0*/  @!PT LDS RZ, [RZ] ;  /* 0x00000000fffff984 */ /* 0x000fe20000000800 */
[----:B------:R2:W-:Y:S02]  /*b9d0*/  @!P3 LDGSTS.E.BYPASS.LTC128B.128 [R224+0x16000], desc[UR4][R4.64+0x180] ;  /* 0x1600018004e0bfae */ /* 0x0005e4000b901d44 */
[----:B------:R-:W-:Y:S02]  /*b9e0*/  IMAD.X R0, R239, 0x1, R0, P0 ;  /* 0x00000001ef007824 */ /* 0x000fe400000e0600 */
        /* <DEDUP_REMOVED lines=29> */
.L_x_2296:
[----:B------:R-:W-:Y:S05]  /*bbc0*/  BSYNC B0 ;  /* 0x0000000000007941 */ /* 0x000fea0003800000 */
.L_x_2295:
[----:B------:R-:W0:Y:S02]  /*bbd0*/  LDGDEPBAR ;  /* 0x00000000000079af */ /* 0x000e240000000000 */
.L_x_2294:
[----:B------:R-:W-:Y:S05]  /*bbe0*/  BSYNC B1 ;  /* 0x0000000000017941 */ /* 0x000fea0003800000 */
.L_x_2293:
[----:B------:R-:W-:Y:S01]  /*bbf0*/  FMNMX.FTZ R2, R133, R33, !PT ;  /* 0x0000002185027209 */ /* 0x000fe20007810000 */
[----:B------:R-:W3:Y:S03]  /*bc00*/  LDL R174, [R1+0xe4] ;  /* 0x0000e40001ae7983 */ /* 0x000ee60000100800 */
[----:B------:R-:W-:Y:S01]  /*bc10*/  FMNMX.FTZ R2, R172, R2, !PT ;  /* 0x00000002ac027209 */ /* 0x000fe20007810000 */
[----:B------:R-:W4:Y:S03]  /*bc20*/  LDL R175, [R1+0xd8] ;  /* 0x0000d80001af7983 */ /* 0x000f260000100800 */
[----:B------:R-:W-:Y:S01]  /*bc30*/  FMNMX.FTZ R2, R32, R2, !PT ;  /* 0x0000000220027209 */ /* 0x000fe20007810000 */
[----:B------:R-:W4:Y:S03]  /*bc40*/  LDL R176, [R1+0xd4] ;  /* 0x0000d40001b07983 */ /* 0x000f260000100800 */
[----:B------:R-:W-:Y:S01]  /*bc50*/  FMNMX.FTZ R2, R30, R2, !PT ;  /* 0x000000021e027209 */ /* 0x000fe20007810000 */
[----:B------:R-:W4:Y:S03]  /*bc60*/  LDL R177, [R1+0xe0] ;  /* 0x0000e00001b17983 */ /* 0x000f260000100800 */
[----:B------:R-:W-:Y:S01]  /*bc70*/  FMNMX.FTZ R2, R31, R2, !PT ;  /* 0x000000021f027209 */ /* 0x000fe20007810000 */
[----:B------:R-:W4:Y:S03]  /*bc80*/  LDL.LU R178, [R1+0x104] ;  /* 0x0001040001b27983 */ /* 0x000f260000300800 */
[----:B------:R-:W-:Y:S01]  /*bc90*/  FMNMX.FTZ R2, R29, R2, !PT ;  /* 0x000000021d027209 */ /* 0x000fe20007810000 */
[----:B------:R-:W4:Y:S03]  /*bca0*/  LDL.LU R179, [R1+0x100] ;  /* 0x0001000001b37983 */ /* 0x000f260000300800 */
[----:B------:R-:W-:Y:S01]  /*bcb0*/  FMNMX.FTZ R2, R21, R2, !PT ;  /* 0x0000000215027209 */ /* 0x000fe20007810000 */
[----:B------:R-:W4:Y:S03]  /*bcc0*/  LDL.64 R240, [R1] ;  /* 0x0000000001f07983 */ /* 0x000f260000100a00 */
[----:B-12---:R-:W-:Y:S01]  /*bcd0*/  FMNMX.FTZ R4, R20, R2, !PT ;  /* 0x0000000214047209 */ /* 0x006fe20007810000 */
[----:B------:R-:W2:Y:S01]  /*bce0*/  LDL R182, [R1+0x114] ;  /* 0x0001140001b67983 */ /* 0x000ea20000100800 */
[----:B------:R-:W-:-:S02]  /*bcf0*/  FMNMX.FTZ R2, R132, R35, !PT ;  /* 0x0000002384027209 */ /* 0x000fc40007810000 */
[----:B------:R-:W-:Y:S01]  /*bd00*/  FMNMX.FTZ R4, R25, R4, !PT ;  /* 0x0000000419047209 */ /* 0x000fe20007810000 */
[----:B------:R-:W2:Y:S01]  /*bd10*/  LD.E R0, desc[UR4][R168.64+0xdc] ;  /* 0x0000dc04a8007980 */ /* 0x000ea2000c101900 */
        /* <DEDUP_REMOVED lines=19> */
[----:B------:R-:W-:Y:S01]  /*be50*/  STL [R1+0x1dc], R235 ;  /* 0x0001dceb01007387 */ /* 0x000fe20000100800 */
[----:B------:R-:W-:Y:S02]  /*be60*/  FMNMX.FTZ R3, R24, R2, !PT ;  /* 0x0000000218037209 */ /* 0x000fe40007810000 */
[----:B------:R-:W-:Y:S01]  /*be70*/  FMNMX.FTZ R2, R6, R4, !PT ;  /* 0x0000000406027209 */ /* 0x000fe20007810000 */
[----:B------:R-:W-:Y:S04]  /*be80*/  STL [R1+0x1d8], R234 ;  /* 0x0001d8ea01007387 */ /* 0x000fe80000100800 */
[----:B------:R-:W1:Y:S04]  /*be90*/  SHFL.BFLY PT, R4, R2, 0x2, 0x1f ;  /* 0x0c401f0002047f89 */ /* 0x000e6800000e0000 */
[----:B------:R-:W-:Y:S04]  /*bea0*/  STL [R1+0x1d4], R233 ;  /* 0x0001d4e901007387 */ /* 0x000fe80000100800 */
[----:B------:R-:W-:Y:S04]  /*beb0*/  STL [R1+0x1d0], R232 ;  /* 0x0001d0e801007387 */ /* 0x000fe80000100800 */
[----:B------:R-:W-:Y:S04]  /*bec0*/  STL [R1+0x1cc], R231 ;  /* 0x0001cce701007387 */ /* 0x000fe80000100800 */
[----:B------:R-:W-:Y:S04]  /*bed0*/  STL [R1+0x1c8], R230 ;  /* 0x0001c8e601007387 */ /* 0x000fe80000100800 */
[----:B------:R-:W-:Y:S01]  /*bee0*/  STL [R1+0x1c4], R229 ;  /* 0x0001c4e501007387 */ /* 0x000fe20000100800 */
[----:B-1----:R-:W-:-:S03]  /*bef0*/  FMNMX.FTZ R2, R2, R4, !PT ;  /* 0x0000000402027209 */ /* 0x002fc60007810000 */
[----:B------:R-:W-:Y:S04]  /*bf00*/  STL [R1+0x1c0], R228 ;  /* 0x0001c0e401007387 */ /* 0x000fe80000100800 */
[----:B------:R-:W-:Y:S04]  /*bf10*/  STL [R1+0x1bc], R227 ;  /* 0x0001bce301007387 */ /* 0x000fe80000100800 */
[----:B------:R-:W-:Y:S04]  /*bf20*/  STL [R1+0x1b8], R226 ;  /* 0x0001b8e201007387 */ /* 0x000fe80000100800 */
[----:B------:R-:W1:Y:S04]  /*bf30*/  SHFL.BFLY PT, R5, R2, 0x1, 0x1f ;  /* 0x0c201f0002057f89 */ /* 0x000e6800000e0000 */
        /* <DEDUP_REMOVED lines=18> */
[----:B------:R-:W-:Y:S01]  /*c060*/  STL [R1+0x164], R202 ;  /* 0x000164ca01007387 */ /* 0x000fe20000100800 */
[----:B------:R-:W-:-:S03]  /*c070*/  IMAD.SHL.U32 R13, R244, 0x2, RZ ;  /* 0x00000002f40d7824 */ /* 0x000fc600078e00ff */
[----:B------:R-:W-:Y:S04]  /*c080*/  STL [R1+0x160], R201 ;  /* 0x000160c901007387 */ /* 0x000fe80000100800 */
[----:B------:R-:W-:Y:S04]  /*c090*/  STL [R1+0x15c], R200 ;  /* 0x00015cc801007387 */ /* 0x000fe80000100800 */
[----:B------:R-:W-:Y:S04]  /*c0a0*/  STL [R1+0x158], R199 ;  /* 0x000158c701007387 */ /* 0x000fe80000100800 */
[----:B------:R1:W-:Y:S04]  /*c0b0*/  STL [R1+0x154], R170 ;  /* 0x000154aa01007387 */ /* 0x0003e80000100800 */
[----:B------:R-:W-:Y:S04]  /*c0c0*/  STL [R1+0x1fc], R168 ;  /* 0x0001fca801007387 */ /* 0x000fe80000100800 */
[----:B------:R-:W-:Y:S04]  /*c0d0*/  STL [R1+0x1f8], R169 ;  /* 0x0001f8a901007387 */ /* 0x000fe80000100800 */
[----:B------:R-:W-:Y:S04]  /*c0e0*/  STL [R1+0x200], R244 ;  /* 0x000200f401007387 */ /* 0x000fe80000100800 */
[----:B------:R-:W-:Y:S01]  /*c0f0*/  STL [R1+0x10c], R13 ;  /* 0x00010c0d01007387 */ /* 0x000fe20000100800 */
[----:B-1----:R-:W-:-:S05]  /*c100*/  FMNMX.FTZ R170, R2, R5, !PT ;  /* 0x0000000502aa7209 */ /* 0x002fca0007810000 */
[----:B------:R-:W-:Y:S04]  /*c110*/  STL [R1+0x98], R170 ;  /* 0x000098aa01007387 */ /* 0x000fe80000100800 */
[----:B------:R-:W2:Y:S04]  /*c120*/  LDL.LU R237, [R1+0xc4] ;  /* 0x0000c40001ed7983 */ /* 0x000ea80000300800 */
[----:B------:R-:W2:Y:S04]  /*c130*/  LDL.LU R247, [R1+0xc8] ;  /* 0x0000c80001f77983 */ /* 0x000ea80000300800 */
[----:B------:R-:W2:Y:S04]  /*c140*/  LDL R249, [R1+0xf0] ;  /* 0x0000f00001f97983 */ /* 0x000ea80000100800 */
[----:B------:R-:W2:Y:S04]  /*c150*/  LDL R243, [R1+0x110] ;  /* 0x0001100001f37983 */ /* 0x000ea80000100800 */
[----:B------:R-:W2:Y:S01]  /*c160*/  LDL R248, [R1+0xdc] ;  /* 0x0000dc0001f87983 */ /* 0x000ea20000100800 */
[----:B------:R-:W-:-:S04]  /*c170*/  FMNMX.FTZ R3, R22, R3, !PT ;  /* 0x0000000316037209 */ /* 0x000fc80007810000 */
[----:B------:R-:W-:-:S04]  /*c180*/  FMNMX.FTZ R3, R18, R3, !PT ;  /* 0x0000000312037209 */ /* 0x000fc80007810000 */
[----:B------:R-:W-:-:S04]  /*c190*/  FMNMX.FTZ R3, R17, R3, !PT ;  /* 0x0000000311037209 */ /* 0x000fc80007810000 */
[----:B------:R-:W-:-:S04]  /*c1a0*/  FMNMX.FTZ R3, R12, R3, !PT ;  /* 0x000000030c037209 */ /* 0x000fc80007810000 */
[----:B------:R-:W-:-:S04]  /*c1b0*/  FMNMX.FTZ R3, R10, R3, !PT ;  /* 0x000000030a037209 */ /* 0x000fc80007810000 */
[----:B------:R-:W-:-:S04]  /*c1c0*/  FMNMX.FTZ R3, R8, R3, !PT ;  /* 0x0000000308037209 */ /* 0x000fc80007810000 */
[----:B------:R-:W-:-:S05]  /*c1d0*/  FMNMX.FTZ R3, R7, R3, !PT ;  /* 0x0000000307037209 */ /* 0x000fca0007810000 */
[----:B------:R-:W1:Y:S01]  /*c1e0*/  SHFL.BFLY PT, R4, R3, 0x2, 0x1f ;  /* 0x0c401f0003047f89 */ /* 0x000e6200000e0000 */
[----:B------:R-:W-:Y:S01]  /*c1f0*/  VIADD R2, R13, 0x1 ;  /* 0x000000010d027836 */ /* 0x000fe20000000000 */
[----:B------:R-:W-:Y:S02]  /*c200*/  FSETP.NEU.FTZ.AND P1, PT, R170, -INF , PT ;  /* 0xff800000aa00780b */ /* 0x000fe40003f3d000 */
[----:B-1----:R-:W-:-:S05]  /*c210*/  FMNMX.FTZ R4, R3, R4, !PT ;  /* 0x0000000403047209 */ /* 0x002fca0007810000 */
[----:B------:R-:W1:Y:S01]  /*c220*/  SHFL.BFLY PT, R15, R4, 0x1, 0x1f ;  /* 0x0c201f00040f7f89 */ /* 0x000e6200000e0000 */
[----:B---3--:R-:W-:Y:S01]  /*c230*/  IMAD.MOV.U32 R232, RZ, RZ, R174 ;  /* 0x000000ffffe87224 */ /* 0x008fe200078e00ae */
[----:B----4-:R-:W-:Y:S01]  /*c240*/  LOP3.LUT R5, R241, R2, RZ, 0x3c, !PT ;  /* 0x00000002f1057212 */ /* 0x010fe200078e3cff */
[----:B--2---:R-:W-:-:S04]  /*c250*/  IMAD.WIDE.U32 R2, R182, -0x2daee0ad, RZ ;  /* 0xd2511f53b6027825 */ /* 0x004fc800078e00ff */
[----:B------:R-:W-:Y:S01]  /*c260*/  FMUL.FTZ R2, R0, R170 ;  /* 0x000000aa00027220 */ /* 0x000fe20000410000 */
[----:B------:R-:W-:-:S04]  /*c270*/  LOP3.LUT R13, R241, R13, RZ, 0x3c, !PT ;  /* 0x0000000df10d7212 */ /* 0x000fc800078e3cff */
[----:B------:R-:W-:Y:S02]  /*c280*/  FSEL R2, R2, RZ, P1 ;  /* 0x000000ff02027208 */ /* 0x000fe40000800000 */
[-C--:B------:R-:W-:Y:S02]  /*c290*/  LOP3.LUT R174, R13, R3.reuse, RZ, 0x3c, !PT ;  /* 0x000000030dae7212 */ /* 0x080fe400078e3cff */
[----:B------:R-:W-:Y:S01]  /*c2a0*/  LOP3.LUT R169, R5, R3, RZ, 0x3c, !PT ;  /* 0x0000000305a97212 */ /* 0x000fe200078e3cff */
[----:B------:R-:W-:Y:S01]  /*c2b0*/  FFMA.FTZ R3, R33, R0, -R2 ;  /* 0x0000000021037223 */ /* 0x000fe20000010802 */
[----:B-1----:R-:W-:-:S03]  /*c2c0*/  FMNMX.FTZ R206, R4, R15, !PT ;  /* 0x0000000f04ce7209 */ /* 0x002fc60007810000 */
[----:B------:R1:W-:Y:S01]  /*c2d0*/  MUFU.EX2 R240, R3 ;  /* 0x0000000300f07308 */ /* 0x0003e20000000800 */
[----:B------:R-:W-:Y:S01]  /*c2e0*/  FSETP.NEU.FTZ.AND P0, PT, R206, -INF , PT ;  /* 0xff800000ce00780b */ /* 0x000fe20003f1d000 */
[----:B------:R-:W-:-:S05]  /*c2f0*/  FMUL.FTZ R4, R0, R206 ;  /* 0x000000ce00047220 */ /* 0x000fca0000410000 */
[----:B------:R-:W-:Y:S01]  /*c300*/  FSEL R4, R4, RZ, P0 ;  /* 0x000000ff04047208 */ /* 0x000fe20000000000 */
[----:B-1----:R-:W-:-:S04]  /*c310*/  FFMA.FTZ R3, R172, R0, -R2 ;  /* 0x00000000ac037223 */ /* 0x002fc80000010802 */
[----:B------:R1:W-:Y:S01]  /*c320*/  MUFU.EX2 R205, R3 ;  /* 0x0000000300cd7308 */ /* 0x0003e20000000800 */
[----:B------:R-:W-:Y:S01]  /*c330*/  FSEL R5, R206, RZ, P0 ;  /* 0x000000ffce057208 */ /* 0x000fe20000000000 */
[----:B-1----:R-:W-:-:S06]  /*c340*/  FFMA.FTZ R3, R32, R0, -R2 ;  /* 0x0000000020037223 */ /* 0x002fcc0000010802 */
[----:B------:R1:W-:Y:S01]  /*c350*/  MUFU.EX2 R241, R3 ;  /* 0x0000000300f17308 */ /* 0x0003e20000000800 */
[----:B------:R-:W-:Y:S01]  /*c360*/  FADD.FTZ R5, R132, -R5 ;  /* 0x8000000584057221 */ /* 0x000fe20000010000 */
[-C--:B------:R-:W-:Y:S01]  /*c370*/  FFMA.FTZ R13, R135, R0.reuse, -R4 ;  /* 0x00000000870d7223 */ /* 0x080fe20000010804 */
[----:B-1----:R-:W-:-:S05]  /*c380*/  FFMA.FTZ R3, R30, R0, -R2 ;  /* 0x000000001e037223 */ /* 0x002fca0000010802 */
[----:B------:R1:W-:Y:S01]  /*c390*/  MUFU.EX2 R239, R3 ;  /* 0x0000000300ef7308 */ /* 0x0003e20000000800 */
[----:B------:R-:W-:Y:S01]  /*c3a0*/  FMUL.FTZ R5, R0, R5 ;  /* 0x0000000500057220 */ /* 0x000fe20000410000 */
[----:B------:R-:W-:Y:S01]  /*c3b0*/  MOV R202, R179 ;  /* 0x000000b300ca7202 */ /* 0x000fe20000000f00 */
[----:B------:R-:W-:Y:S02]  /*c3c0*/  IMAD.MOV.U32 R246, RZ, RZ, R245 ;  /* 0x000000fffff67224 */ /* 0x000fe400078e00f5 */
[----:B-1----:R-:W-:-:S04]  /*c3d0*/  FFMA.FTZ R3, R35, R0, -R4 ;  /* 0x0000000023037223 */ /* 0x002fc80000010804 */
[----:B------:R1:W-:Y:S01]  /*c3e0*/  MUFU.EX2 R172, R3 ;  /* 0x0000000300ac7308 */ /* 0x0003e20000000800 */
[----:B------:R-:W-:Y:S01]  /*c3f0*/  MOV R242, R250 ;  /* 0x000000fa00f27202 */ /* 0x000fe20000000f00 */
[-CC-:B------:R-:W-:Y:S01]  /*c400*/  FFMA.FTZ R15, R31, R0.reuse, -R2.reuse ;  /* 0x000000001f0f7223 */ /* 0x180fe20000010802 */
[-CC-:B------:R-:W-:Y:S01]  /*c410*/  FFMA.FTZ R21, R21, R0.reuse, -R2.reuse ;  /* 0x0000000015157223 */ /* 0x180fe20000010802 */
[-CC-:B------:R-:W-:Y:S01]  /*c420*/  FFMA.FTZ R20, R20, R0.reuse, -R2.reuse ;  /* 0x0000000014147223 */ /* 0x180fe20000010802 */
[-CC-:B------:R-:W-:Y:S01]  /*c430*/  FFMA.FTZ R25, R25, R0.reuse, -R2.reuse ;  /* 0x0000000019197223 */ /* 0x180fe20000010802 */
[----:B------:R-:W-:Y:S02]  /*c440*/  FFMA.FTZ R33, R19, R0, -R2 ;  /* 0x0000000013217223 */ /* 0x000fe40000010802 */
[----:B------:R2:W-:Y:S01]  /*c450*/  MUFU.EX2 R30, R13 ;  /* 0x0000000d001e7308 */ /* 0x0005e20000000800 */
[----:B-1----:R-:W-:-:S05]  /*c460*/  FSEL R3, R170, RZ, P1 ;  /* 0x000000ffaa037208 */ /* 0x002fca0000800000 */
[----:B------:R-:W-:Y:S01]  /*c470*/  FADD.FTZ R3, R133, -R3 ;  /* 0x8000000385037221 */ /* 0x000fe20000010000 */
[-CC-:B------:R-:W-:Y:S01]  /*c480*/  FFMA.FTZ R35, R16, R0.reuse, -R2.reuse ;  /* 0x0000000010237223 */ /* 0x180fe20000010802 */
[-CC-:B------:R-:W-:Y:S01]  /*c490*/  FFMA.FTZ R179, R14, R0.reuse, -R2.reuse ;  /* 0x000000000eb37223 */ /* 0x180fe20000010802 */
[-CC-:B--2---:R-:W-:Y:S01]  /*c4a0*/  FFMA.FTZ R13, R29, R0.reuse, -R2.reuse ;  /* 0x000000001d0d7223 */ /* 0x184fe20000010802 */
[----:B------:R-:W-:Y:S01]  /*c4b0*/  FMUL.FTZ R3, R0, R3 ;  /* 0x0000000300037220 */ /* 0x000fe20000410000 */
[-CC-:B------:R-:W-:Y:S01]  /*c4c0*/  FFMA.FTZ R29, R23, R0.reuse, -R2.reuse ;  /* 0x00000000171d7223 */ /* 0x180fe20000010802 */
[-CC-:B------:R-:W-:Y:S01]  /*c4d0*/  FFMA.FTZ R182, R11, R0.reuse, -R2.reuse ;  /* 0x000000000bb67223 */ /* 0x180fe20000010802 */
[-CC-:B------:R-:W-:Y:S01]  /*c4e0*/  FFMA.FTZ R250, R9, R0.reuse, -R2.reuse ;  /* 0x0000000009fa7223 */ /* 0x180fe20000010802 */
[-C--:B------:R-:W-:Y:S02]  /*c4f0*/  FFMA.FTZ R245, R6, R0.reuse, -R2 ;  /* 0x0000000006f57223 */ /* 0x080fe40000010802 */
[----:B------:R1:W-:Y:S01]  /*c500*/  MUFU.EX2 R2, R5 ;  /* 0x0000000500027308 */ /* 0x0003e20000000800 */
[----:B------:R-:W-:-:S07]  /*c510*/  FFMA.FTZ R6, R173, R0, -R4 ;  /* 0x00000000ad067223 */ /* 0x000fce0000010804 */
[----:B------:R-:W-:Y:S01]  /*c520*/  MUFU.EX2 R3, R3 ;  /* 0x0000000300037308 */ /* 0x000fe20000000800 */
[----:B------:R-:W-:Y:S02]  /*c530*/  IMAD.MOV.U32 R201, RZ, RZ, R178 ;  /* 0x000000ffffc97224 */ /* 0x000fe400078e00b2 */
[----:B-1----:R-:W-:-:S05]  /*c540*/  FFMA.FTZ R5, R134, R0, -R4 ;  /* 0x0000000086057223 */ /* 0x002fca0000010804 */
[----:B------:R-:W-:Y:S01]  /*c550*/  MUFU.EX2 R6, R6 ;  /* 0x0000000600067308 */ /* 0x000fe20000000800 */
[----:B------:R-:W-:Y:S01]  /*c560*/  IMAD.MOV.U32 R209, RZ, RZ, R177 ;  /* 0x000000ffffd17224 */ /* 0x000fe200078e00b1 */
[----:B------:R-:W-:Y:S01]  /*c570*/  MOV R208, R176 ;  /* 0x000000b000d07202 */ /* 0x000fe20000000f00 */
[----:B------:R-:W-:Y:S02]  /*c580*/  IMAD.MOV.U32 R207, RZ, RZ, R175 ;  /* 0x000000ffffcf7224 */ /* 0x000fe400078e00af */
[----:B------:R-:W-:-:S03]  /*c590*/  FFMA.FTZ R178, R10, R0, -R4 ;  /* 0x000000000ab27223 */ /* 0x000fc60000010804 */
[----:B------:R-:W1:Y:S01]  /*c5a0*/  MUFU.EX2 R5, R5 ;  /* 0x0000000500057308 */ /* 0x000e620000000800 */
[-CC-:B------:R-:W-:Y:S01]  /*c5b0*/  FFMA.FTZ R9, R34, R0.reuse, -R4.reuse ;  /* 0x0000000022097223 */ /* 0x180fe20000010804 */
        /* <DEDUP_REMOVED lines=9> */
[----:B------:R-:W-:Y:S01]  /*c650*/  FFMA.FTZ R10, R7, R0, -R4 ;  /* 0x00000000070a7223 */ /* 0x000fe20000010804 */
[----:B-1----:R-:W-:-:S02]  /*c660*/  F2FP.F16.F32.PACK_AB R28, R5, R6 ;  /* 0x00000006051c723e */ /* 0x002fc400000000ff */
[----:B------:R-:W-:Y:S01]  /*c670*/  F2FP.F16.F32.PACK_AB R26, R205, R240 ;  /* 0x000000f0cd1a723e */ /* 0x000fe200000000ff */
[----:B------:R-:W1:Y:S01]  /*c680*/  MUFU.EX2 R15, R15 ;  /* 0x0000000f000f7308 */ /* 0x000e620000000800 */
[----:B------:R-:W-:Y:S01]  /*c690*/  FFMA.FTZ R4, R237, R3, R240 ;  /* 0x00000003ed047223 */ /* 0x000fe200000100f0 */
[----:B------:R-:W-:-:S04]  /*c6a0*/  FFMA.FTZ R0, R247, R2, R172 ;  /* 0x00000002f7007223 */ /* 0x000fc800000100ac */
[----:B------:R-:W-:Y:S01]  /*c6b0*/  FADD.FTZ R0, R30, R0 ;  /* 0x000000001e007221 */ /* 0x000fe20000010000 */
[----:B------:R-:W-:-:S03]  /*c6c0*/  FADD.FTZ R4, R205, R4 ;  /* 0x00000004cd047221 */ /* 0x000fc60000010000 */
[----:B------:R-:W-:Y:S01]  /*c6d0*/  FADD.FTZ R8, R6, R0 ;  /* 0x0000000006087221 */ /* 0x000fe20000010000 */
[----:B------:R-:W-:Y:S01]  /*c6e0*/  FADD.FTZ R7, R241, R4 ;  /* 0x00000004f1077221 */ /* 0x000fe20000010000 */
[----:B------:R-:W-:-:S04]  /*c6f0*/  IMAD.WIDE.U32 R214, R249, -0x326172a9, RZ ;  /* 0xcd9e8d57f9d67825 */ /* 0x000fc800078e00ff */
[----:B------:R-:W-:Y:S01]  /*c700*/  FADD.FTZ R8, R5, R8 ;  /* 0x0000000805087221 */ /* 0x000fe20000010000 */
[----:B------:R-:W-:Y:S01]  /*c710*/  IMAD.WIDE.U32 R4, R174, -0x326172a9, RZ ;  /* 0xcd9e8d57ae047825 */ /* 0x000fe200078e00ff */
[----:B------:R-:W-:Y:S02]  /*c720*/  LOP3.LUT R0, R243, R215, RZ, 0x3c, !PT ;  /* 0x000000d7f3007212 */ /* 0x000fe400078e3cff */
[----:B------:R-:W-:Y:S02]  /*c730*/  LOP3.LUT R6, R195, R201, R4, 0x96, !PT ;  /* 0x000000c9c3067212 */ /* 0x000fe400078e9604 */
[----:B------:R-:W-:Y:S01]  /*c740*/  LOP3.LUT R4, R5, R202, R214, 0x96, !PT ;  /* 0x000000ca05047212 */ /* 0x000fe200078e96d6 */
[----:B------:R-:W-:Y:S01]  /*c750*/  IMAD R205, R0, -0x2daee0ad, RZ ;  /* 0xd2511f5300cd7824 */ /* 0x000fe200078e02ff */
[----:B------:R-:W-:Y:S01]  /*c760*/  F2FP.F16.F32.PACK_AB R30, R30, R172 ;  /* 0x000000ac1e1e723e */ /* 0x000fe200000000ff */
[----:B------:R-:W-:-:S04]  /*c770*/  IMAD.WIDE.U32 R172, R6, -0x2daee0ad, RZ ;  /* 0xd2511f5306ac7825 */ /* 0x000fc800078e00ff */
[----:B------:R-:W-:Y:S01]  /*c780*/  IMAD.WIDE.U32 R4, R4, -0x2daee0ad, RZ ;  /* 0xd2511f5304047825 */ /* 0x000fe200078e00ff */
[----:B------:R-:W2:Y:S04]  /*c790*/  MUFU.EX2 R13, R13 ;  /* 0x0000000d000d7308 */ /* 0x000ea80000000800 */
[----:B------:R-:W-:Y:S02]  /*c7a0*/  LOP3.LUT R22, R5, R248, R205, 0x96, !PT ;  /* 0x000000f805167212 */ /* 0x000fe400078e96cd */
[----:B------:R-:W-:Y:S01]  /*c7b0*/  LOP3.LUT R4, R173, R232, R4, 0x96, !PT ;  /* 0x000000e8ad047212 */ /* 0x000fe200078e9604 */
[----:B------:R-:W-:Y:S02]  /*c7c0*/  IMAD.MOV.U32 R236, RZ, RZ, R246 ;  /* 0x000000ffffec7224 */ /* 0x000fe400078e00f6 */
[----:B------:R-:W-:Y:S01]  /*c7d0*/  IMAD.WIDE.U32 R22, R22, -0x326172a9, RZ ;  /* 0xcd9e8d5716167825 */ /* 0x000fe200078e00ff */
[----:B------:R-:W3:Y:S03]  /*c7e0*/  MUFU.EX2 R21, R21 ;  /* 0x0000001500157308 */ /* 0x000ee60000000800 */
[----:B------:R-:W-:-:S04]  /*c7f0*/  IMAD.WIDE.U32 R216, R4, -0x326172a9, RZ ;  /* 0xcd9e8d5704d87825 */ /* 0x000fc800078e00ff */
[----:B------:R-:W-:Y:S01]  /*c800*/  FADD.FTZ R7, R239, R7 ;  /* 0x00000007ef077221 */ /* 0x000fe20000010000 */
[----:B------:R-:W-:Y:S02]  /*c810*/  LOP3.LUT R4, R23, R236, R194, 0x96, !PT ;  /* 0x000000ec17047212 */ /* 0x000fe400078e96c2 */
[----:B------:R-:W-:Y:S01]  /*c820*/  LOP3.LUT R6, R217, R207, R22, 0x96, !PT ;  /* 0x000000cfd9067212 */ /* 0x000fe200078e9616 */
[----:B------:R-:W4:Y:S01]  /*c830*/  MUFU.EX2 R9, R9 ;  /* 0x0000000900097308 */ /* 0x000f220000000800 */
[----:B-1----:R-:W-:Y:S01]  /*c840*/  FADD.FTZ R0, R15, R7 ;  /* 0x000000070f007221 */ /* 0x002fe20000010000 */
[----:B------:R-:W-:-:S06]  /*c850*/  IMAD.WIDE.U32 R4, R4, -0x2daee0ad, RZ ;  /* 0xd2511f5304047825 */ /* 0x000fcc00078e00ff */
[----:B------:R-:W1:Y:S01]  /*c860*/  MUFU.EX2 R11, R11 ;  /* 0x0000000b000b7308 */ /* 0x000e620000000800 */
[----:B------:R-:W-:-:S07]  /*c870*/  IMAD.WIDE.U32 R6, R6, -0x2daee0ad, RZ ;  /* 0xd2511f5306067825 */ /* 0x000fce00078e00ff */
[----:B------:R-:W1:Y:S01]  /*c880*/  MUFU.EX2 R20, R20 ;  /* 0x0000001400147308 */ /* 0x000e620000000800 */
[----:B------:R-:W-:Y:S01]  /*c890*/  LOP3.LUT R172, R5, R209, R172, 0x96, !PT ;  /* 0x000000d105ac7212 */ /* 0x000fe200078e96ac */
[----:B--2---:R-:W-:Y:S01]  /*c8a0*/  FADD.FTZ R0, R13, R0 ;  /* 0x000000000d007221 */ /* 0x004fe20000010000 */
[----:B------:R-:W-:-:S03]  /*c8b0*/  LOP3.LUT R4, R7, R208, R4, 0x96, !PT ;  /* 0x000000d007047212 */ /* 0x000fc600078e9604 */
[----:B---3--:R-:W-:Y:S01]  /*c8c0*/  FADD.FTZ R0, R21, R0 ;  /* 0x0000000015007221 */ /* 0x008fe20000010000 */
[----:B------:R-:W-:-:S04]  /*c8d0*/  IMAD.WIDE.U32 R172, R172, -0x326172a9, RZ ;  /* 0xcd9e8d57acac7825 */ /* 0x000fc800078e00ff */
[----:B----4-:R-:W-:Y:S01]  /*c8e0*/  FADD.FTZ R8, R9, R8 ;  /* 0x0000000809087221 */ /* 0x010fe20000010000 */
[----:B------:R-:W-:Y:S01]  /*c8f0*/  IMAD.WIDE.U32 R4, R4, -0x326172a9, RZ ;  /* 0xcd9e8d5704047825 */ /* 0x000fe200078e00ff */
[----:B-1----:R-:W-:-:S03]  /*c900*/  F2FP.F16.F32.PACK_AB R134, R11, R9 ;  /* 0x000000090b86723e */ /* 0x002fc600000000ff */
[----:B------:R-:W-:Y:S01]  /*c910*/  FADD.FTZ R9, R20, R0 ;  /* 0x0000000014097221 */ /* 0x000fe20000010000 */
[----:B------:R-:W-:-:S04]  /*c920*/  LOP3.LUT R0, R5, R252, R172, 0x96, !PT ;  /* 0x000000fc05007212 */ /* 0x000fc800078e96ac */
[----:B------:R-:W-:-:S04]  /*c930*/  LOP3.LUT R7, R0, 0xff, RZ, 0xc0, !PT ;  /* 0x000000ff00077812 */ /* 0x000fc800078ec0ff */
[----:B------:R-:W-:Y:S02]  /*c940*/  ISETP.GE.U32.AND P0, PT, R225, R7, PT ;  /* 0x00000007e100720c */ /* 0x000fe40003f06070 */
[----:B------:R-:W-:Y:S01]  /*c950*/  LOP3.LUT R7, R0, 0xffff, RZ, 0xc0, !PT ;  /* 0x0000ffff00077812 */ /* 0x000fe200078ec0ff */
[----:B------:R-:W1:Y:S03]  /*c960*/  MUFU.EX2 R27, R27 ;  /* 0x0000001b001b7308 */ /* 0x000e660000000800 */
[----:B------:R-:W-:-:S05]  /*c970*/  SHF.R.U32.HI R7, RZ, 0x8, R7 ;  /* 0x00000008ff077819 */ /* 0x000fca0000011607 */
[----:B------:R-:W2:Y:S01]  /*c980*/  MUFU.EX2 R25, R25 ;  /* 0x0000001900197308 */ /* 0x000ea20000000800 */
[----:B------:R-:W-:-:S04]  /*c990*/  LOP3.LUT R7, R7, 0xffff, RZ, 0xc0, !PT ;  /* 0x0000ffff07077812 */ /* 0x000fc800078ec0ff */
[----:B------:R-:W-:-:S03]  /*c9a0*/  ISETP.GE.U32.AND P2, PT, R225, R7, PT ;  /* 0x00000007e100720c */ /* 0x000fc60003f46070 */
[----:B------:R-:W3:Y:S01]  /*c9b0*/  MUFU.EX2 R17, R29 ;  /* 0x0000001d00117308 */ /* 0x000ee20000000800 */
[----:B------:R-:W-:Y:S01]  /*c9c0*/  SHF.R.U32.HI R7, RZ, 0x10, R0 ;  /* 0x00000010ff077819 */ /* 0x000fe20000011600 */
[----:B------:R-:W-:-:S03]  /*c9d0*/  FADD.FTZ R8, R11, R8 ;  /* 0x000000080b087221 */ /* 0x000fc60000010000 */
[----:B------:R-:W-:-:S04]  /*c9e0*/  LOP3.LUT R7, R7, 0xff, RZ, 0xc0, !PT ;  /* 0x000000ff07077812 */ /* 0x000fc800078ec0ff */
[----:B------:R-:W-:Y:S01]  /*c9f0*/  ISETP.GE.U32.AND P1, PT, R225, R7, PT ;  /* 0x00000007e100720c */ /* 0x000fe20003f26070 */
[----:B-1----:R-:W-:Y:S01]  /*ca00*/  FADD.FTZ R7, R27, R8 ;  /* 0x000000081b077221 */ /* 0x002fe20000010000 */
[----:B--2---:R-:W-:Y:S01]  /*ca10*/  FADD.FTZ R8, R25, R9 ;  /* 0x0000000919087221 */ /* 0x004fe20000010000 */
[----:B------:R-:W-:Y:S01]  /*ca20*/  @!P0 HADD2 R133, -R26.H0_H0, -RZ.H0_H0 ;  /* 0xa00000ff1a858230 */ /* 0x000fe20000000900 */
[----:B------:R-:W-:Y:S02]  /*ca30*/  SHF.R.U32.HI R0, RZ, 0x18, R0 ;  /* 0x00000018ff007819 */ /* 0x000fe40000011600 */
[C---:B---3--:R-:W-:Y:S01]  /*ca40*/  FADD.FTZ R8, R17.reuse, R8 ;  /* 0x0000000811087221 */ /* 0x048fe20000010000 */
[----:B------:R-:W-:Y:S02]  /*ca50*/  F2FP.F16.F32.PACK_AB R17, R17, R25 ;  /* 0x000000191111723e */ /* 0x000fe400000000ff */
[----:B------:R-:W-:-:S04]  /*ca60*/  PRMT R25, R26, 0x7632, R25 ;  /* 0x000076321a197816 */ /* 0x000fc80000000019 */
[----:B------:R-:W-:Y:S02]  /*ca70*/  PRMT R200, R26, 0x5410, R25 ;  /* 0x000054101ac87816 */ /* 0x000fe40000000019 */
[----:B------:R-:W-:Y:S02]  /*ca80*/  @!P0 PRMT R26, R133, 0x5410, RZ ;  /* 0x00005410851a8816 */ /* 0x000fe400000000ff */
[----:B------:R-:W-:Y:S02]  /*ca90*/  ISETP.GE.U32.AND P0, PT, R225, R0, PT ;  /* 0x00000000e100720c */ /* 0x000fe40003f06070 */
[----:B------:R-:W-:Y:S01]  /*caa0*/  PRMT R29, R30, 0x7632, R29 ;  /* 0x000076321e1d7816 */ /* 0x000fe2000000001d */
[----:B------:R-:W1:Y:S01]  /*cab0*/  MUFU.EX2 R14, R14 ;  /* 0x0000000e000e7308 */ /* 0x000e620000000800 */
[----:B------:R-:W-:Y:S02]  /*cac0*/  LOP3.LUT R0, R4, 0xff, RZ, 0xc0, !PT ;  /* 0x000000ff04007812 */ /* 0x000fe400078ec0ff */
[----:B------:R-:W-:-:S07]  /*cad0*/  PRMT R211, R30, 0x5410, R29 ;  /* 0x000054101ed37816 */ /* 0x000fce000000001d */
[----:B------:R-:W-:-:S05]  /*cae0*/  @!P0 HADD2 R135, -R29.H0_H0, -RZ.H0_H0 ;  /* 0xa00000ff1d878230 */ /* 0x000fca0000000900 */
[----:B------:R-:W-:Y:S02]  /*caf0*/  @!P0 PRMT R29, R135, 0x5410, RZ ;  /* 0x00005410871d8816 */ /* 0x000fe400000000ff */
[----:B------:R-:W-:Y:S01]  /*cb00*/  ISETP.GE.U32.AND P0, PT, R225, R0, PT ;  /* 0x00000000e100720c */ /* 0x000fe20003f06070 */
[----:B------:R-:W2:Y:S01]  /*cb10*/  MUFU.EX2 R19, R19 ;  /* 0x0000001300137308 */ /* 0x000ea20000000800 */
[----:B------:R-:W-:Y:S02]  /*cb20*/  F2FP.F16.F32.PACK_AB R24, R239, R241 ;  /* 0x000000f1ef18723e */ /* 0x000fe400000000ff */
[----:B------:R-:W-:Y:S02]  /*cb30*/  LOP3.LUT R0, R4, 0xffff, RZ, 0xc0, !PT ;  /* 0x0000ffff04007812 */ /* 0x000fe400078ec0ff */
[----:B------:R-:W-:Y:S02]  /*cb40*/  F2FP.F16.F32.PACK_AB R31, R13, R15 ;  /* 0x0000000f0d1f723e */ /* 0x000fe400000000ff */
[--C-:B------:R-:W-:Y:S01]  /*cb50*/  SHF.R.U32.HI R5, RZ, 0x10, R4.reuse ;  /* 0x00000010ff057819 */ /* 0x100fe20000011604 */
[----:B------:R3:W4:Y:S01]  /*cb60*/  MUFU.EX2 R13, R32 ;  /* 0x00000020000d7308 */ /* 0x0007220000000800 */
[C---:B-1----:R-:W-:Y:S01]  /*cb70*/  F2FP.F16.F32.PACK_AB R132, R14.reuse, R27 ;  /* 0x0000001b0e84723e */ /* 0x042fe200000000ff */
[----:B------:R-:W-:Y:S01]  /*cb80*/  FADD.FTZ R9, R14, R7 ;  /* 0x000000070e097221 */ /* 0x000fe20000010000 */
[----:B------:R-:W-:Y:S01]  /*cb90*/  @!P1 HADD2 R180, -R30.H0_H0, -RZ.H0_H0 ;  /* 0xa00000ff1eb49230 */ /* 0x000fe20000000900 */
[----:B------:R-:W-:Y:S01]  /*cba0*/  PRMT R27, R24, 0x7632, R27 ;  /* 0x00007632181b7816 */ /* 0x000fe2000000001b */
[----:B------:R-:W-:Y:S01]  /*cbb0*/  @!P0 HADD2 R184, -R24.H0_H0, -RZ.H0_H0 ;  /* 0xa00000ff18b88230 */ /* 0x000fe20000000900 */
[----:B------:R-:W-:Y:S01]  /*cbc0*/  SHF.R.U32.HI R7, RZ, 0x18, R4 ;  /* 0x00000018ff077819 */ /* 0x000fe20000011604 */
[----:B------:R-:W-:Y:S01]  /*cbd0*/  IMAD.MOV.U32 R235, RZ, RZ, R251 ;  /* 0x000000ffffeb7224 */ /* 0x000fe200078e00fb */
[----:B------:R-:W-:-:S02]  /*cbe0*/  LOP3.LUT R4, R5, 0xff, RZ, 0xc0, !PT ;  /* 0x000000ff05047812 */ /* 0x000fc400078ec0ff */
[----:B------:R-:W-:Y:S01]  /*cbf0*/  SHF.R.U32.HI R0, RZ, 0x8, R0 ;  /* 0x00000008ff007819 */ /* 0x000fe20000011600 */
[----:B------:R-:W-:Y:S01]  /*cc00*/  @!P2 HADD2 R181, -R25.H0_H0, -RZ.H0_H0 ;  /* 0xa00000ff19b5a230 */ /* 0x000fe20000000900 */
[----:B------:R-:W-:Y:S02]  /*cc10*/  PRMT R251, R24, 0x5410, R27 ;  /* 0x0000541018fb7816 */ /* 0x000fe4000000001b */
[----:B------:R-:W-:Y:S02]  /*cc20*/  @!P1 PRMT R30, R180, 0x5410, RZ ;  /* 0x00005410b41e9816 */ /* 0x000fe400000000ff */
[----:B------:R-:W-:Y:S02]  /*cc30*/  @!P0 PRMT R24, R184, 0x5410, RZ ;  /* 0x00005410b8188816 */ /* 0x000fe400000000ff */
[C---:B------:R-:W-:Y:S02]  /*cc40*/  ISETP.GE.U32.AND P1, PT, R225.reuse, R4, PT ;  /* 0x00000004e100720c */ /* 0x040fe40003f26070 */
[----:B------:R-:W-:-:S02]  /*cc50*/  ISETP.GE.U32.AND P0, PT, R225, R7, PT ;  /* 0x00000007e100720c */ /* 0x000fc40003f06070 */
[----:B------:R-:W-:Y:S02]  /*cc60*/  LOP3.LUT R0, R0, 0xffff, RZ, 0xc0, !PT ;  /* 0x0000ffff00007812 */ /* 0x000fe400078ec0ff */
[----:B------:R-:W-:Y:S02]  /*cc70*/  LOP3.LUT R4, R173, R235, R216, 0x96, !PT ;  /* 0x000000ebad047212 */ /* 0x000fe400078e96d8 */
[----:B------:R-:W-:Y:S02]  /*cc80*/  @!P2 PRMT R25, R181, 0x5410, RZ ;  /* 0x00005410b519a816 */ /* 0x000fe400000000ff */
[----:B------:R-:W-:Y:S01]  /*cc90*/  ISETP.GE.U32.AND P2, PT, R225, R0, PT ;  /* 0x00000000e100720c */ /* 0x000fe20003f46070 */
[----:B--2---:R-:W-:Y:S01]  /*cca0*/  FADD.FTZ R0, R19, R9 ;  /* 0x0000000913007221 */ /* 0x004fe20000010000 */
[----:B------:R-:W-:Y:S01]  /*ccb0*/  IMAD.WIDE.U32 R4, R4, -0x2daee0ad, RZ ;  /* 0xd2511f5304047825 */ /* 0x000fe200078e00ff */
[----:B------:R-:W-:Y:S02]  /*ccc0*/  MOV R249, R242 ;  /* 0x000000f200f97202 */ /* 0x000fe40000000f00 */
[----:B---3--:R-:W-:Y:S01]  /*ccd0*/  PRMT R32, R28, 0x7632, R32 ;  /* 0x000076321c207816 */ /* 0x008fe20000000020 */
[----:B----4-:R-:W-:Y:S01]  /*cce0*/  FADD.FTZ R9, R13, R0 ;  /* 0x000000000d097221 */ /* 0x010fe20000010000 */
[----:B------:R-:W-:-:S03]  /*ccf0*/  LOP3.LUT R0, R5, R249, R6, 0x96, !PT ;  /* 0x000000f905007212 */ /* 0x000fc600078e9606 */
[----:B------:R-:W-:Y:S01]  /*cd00*/  @!P0 HADD2 R186, -R32.H0_H0, -RZ.H0_H0 ;  /* 0xa00000ff20ba8230 */ /* 0x000fe20000000900 */
[----:B------:R-:W-:Y:S02]  /*cd10*/  LOP3.LUT R6, R0, 0xff, RZ, 0xc0, !PT ;  /* 0x000000ff00067812 */ /* 0x000fe400078ec0ff */
[----:B------:R-:W-:Y:S02]  /*cd20*/  PRMT R239, R28, 0x5410, R32 ;  /* 0x000054101cef7816 */ /* 0x000fe40000000020 */
[----:B------:R-:W-:Y:S02]  /*cd30*/  @!P0 PRMT R32, R186, 0x5410, RZ ;  /* 0x00005410ba208816 */ /* 0x000fe400000000ff */
[----:B------:R-:W-:Y:S02]  /*cd40*/  ISETP.GE.U32.AND P0, PT, R225, R6, PT ;  /* 0x00000006e100720c */ /* 0x000fe40003f06070 */
[----:B------:R-:W-:Y:S02]  /*cd50*/  PRMT R135, R31, 0x7632, R135 ;  /* 0x000076321f877816 */ /* 0x000fe40000000087 */
[----:B------:R-:W-:-:S02]  /*cd60*/  SHF.R.U32.HI R7, RZ, 0x10, R0 ;  /* 0x00000010ff077819 */ /* 0x000fc40000011600 */
[----:B------:R-:W-:Y:S02]  /*cd70*/  LOP3.LUT R6, R0, 0xffff, RZ, 0xc0, !PT ;  /* 0x0000ffff00067812 */ /* 0x000fe400078ec0ff */
[----:B------:R-:W-:-:S05]  /*cd80*/  SHF.R.U32.HI R0, RZ, 0x18, R0 ;  /* 0x00000018ff007819 */ /* 0x000fca0000011600 */
[----:B------:R-:W-:Y:S01]  /*cd90*/  @!P0 HADD2 R187, -R31.H0_H0, -RZ.H0_H0 ;  /* 0xa00000ff1fbb8230 */ /* 0x000fe20000000900 */
[----:B------:R-:W-:-:S04]  /*cda0*/  PRMT R199, R31, 0x5410, R135 ;  /* 0x000054101fc77816 */ /* 0x000fc80000000087 */
[----:B------:R-:W-:Y:S02]  /*cdb0*/  @!P0 PRMT R31, R187, 0x5410, RZ ;  /* 0x00005410bb1f8816 */ /* 0x000fe400000000ff */
[----:B------:R-:W-:Y:S01]  /*cdc0*/  ISETP.GE.U32.AND P0, PT, R225, R0, PT ;  /* 0x00000000e100720c */ /* 0x000fe20003f06070 */
[----:B------:R-:W1:Y:S01]  /*cdd0*/  MUFU.EX2 R33, R33 ;  /* 0x0000002100217308 */ /* 0x000e620000000800 */
[----:B------:R-:W-:Y:S02]  /*cde0*/  PRMT R133, R134, 0x7632, R133 ;  /* 0x0000763286857816 */ /* 0x000fe40000000085 */
[----:B------:R-:W-:Y:S01]  /*cdf0*/  SHF.R.U32.HI R6, RZ, 0x8, R6 ;  /* 0x00000008ff067819 */ /* 0x000fe20000011606 */
[----:B------:R-:W-:Y:S01]  /*ce00*/  @!P2 HADD2 R183, -R27.H0_H0, -RZ.H0_H0 ;  /* 0xa00000ff1bb7a230 */ /* 0x000fe20000000900 */
[----:B------:R-:W-:Y:S02]  /*ce10*/  LOP3.LUT R0, R4, 0xff, RZ, 0xc0, !PT ;  /* 0x000000ff04007812 */ /* 0x000fe400078ec0ff */
[----:B------:R-:W-:Y:S01]  /*ce20*/  LOP3.LUT R6, R6, 0xffff, RZ, 0xc0, !PT ;  /* 0x0000ffff06067812 */ /* 0x000fe200078ec0ff */
[----:B------:R-:W2:Y:S04]  /*ce30*/  MUFU.EX2 R11, R35 ;  /* 0x00000023000b7308 */ /* 0x000ea80000000800 */
[----:B------:R-:W-:Y:S01]  /*ce40*/  @!P0 HADD2 R188, -R133.H0_H0, -RZ.H0_H0 ;  /* 0xa00000ff85bc8230 */ /* 0x000fe20000000900 */
[----:B------:R-:W-:-:S02]  /*ce50*/  @!P2 PRMT R27, R183, 0x5410, RZ ;  /* 0x00005410b71ba816 */ /* 0x000fc400000000ff */
[----:B------:R-:W-:Y:S01]  /*ce60*/  PRMT R213, R134, 0x5410, R133 ;  /* 0x0000541086d57816 */ /* 0x000fe20000000085 */
[----:B------:R-:W-:Y:S01]  /*ce70*/  @!P1 HADD2 R185, -R28.H0_H0, -RZ.H0_H0 ;  /* 0xa00000ff1cb99230 */ /* 0x000fe20000000900 */
[C---:B------:R-:W-:Y:S02]  /*ce80*/  ISETP.GE.U32.AND P2, PT, R225.reuse, R6, PT ;  /* 0x00000006e100720c */ /* 0x040fe40003f46070 */
[----:B------:R-:W-:Y:S02]  /*ce90*/  @!P0 PRMT R133, R188, 0x5410, RZ ;  /* 0x00005410bc858816 */ /* 0x000fe400000000ff */
[----:B------:R-:W-:Y:S02]  /*cea0*/  ISETP.GE.U32.AND P0, PT, R225, R0, PT ;  /* 0x00000000e100720c */ /* 0x000fe40003f06070 */
[----:B------:R-:W-:Y:S02]  /*ceb0*/  LOP3.LUT R7, R7, 0xff, RZ, 0xc0, !PT ;  /* 0x000000ff07077812 */ /* 0x000fe400078ec0ff */
[----:B------:R-:W-:Y:S01]  /*cec0*/  @!P1 PRMT R28, R185, 0x5410, RZ ;  /* 0x00005410b91c9816 */ /* 0x000fe200000000ff */
[----:B------:R-:W3:Y:S01]  /*ced0*/  MUFU.EX2 R18, R18 ;  /* 0x0000001200127308 */ /* 0x000ee20000000800 */
[----:B------:R-:W-:Y:S01]  /*cee0*/  ISETP.GE.U32.AND P1, PT, R225, R7, PT ;  /* 0x00000007e100720c */ /* 0x000fe20003f26070 */
[----:B-1----:R-:W-:Y:S01]  /*cef0*/  FADD.FTZ R7, R33, R8 ;  /* 0x0000000821077221 */ /* 0x002fe20000010000 */
[----:B------:R-:W-:-:S02]  /*cf00*/  LOP3.LUT R0, R4, 0xffff, RZ, 0xc0, !PT ;  /* 0x0000ffff04007812 */ /* 0x000fc400078ec0ff */
[----:B------:R-:W-:Y:S01]  /*cf10*/  F2FP.F16.F32.PACK_AB R34, R20, R21 ;  /* 0x000000151422723e */ /* 0x000fe200000000ff */
[C---:B--2---:R-:W-:Y:S01]  /*cf20*/  FADD.FTZ R7, R11.reuse, R7 ;  /* 0x000000070b077221 */ /* 0x044fe20000010000 */
[----:B------:R-:W-:Y:S01]  /*cf30*/  SHF.R.U32.HI R0, RZ, 0x8, R0 ;  /* 0x00000008ff007819 */ /* 0x000fe20000011600 */
[----:B------:R-:W1:Y:S01]  /*cf40*/  MUFU.EX2 R21, R175 ;  /* 0x000000af00157308 */ /* 0x000e620000000800 */
[----:B------:R-:W-:Y:S01]  /*cf50*/  F2FP.F16.F32.PACK_AB R11, R11, R33 ;  /* 0x000000210b0b723e */ /* 0x000fe200000000ff */
[----:B------:R-:W-:Y:S01]  /*cf60*/  @!P2 HADD2 R190, -R135.H0_H0, -RZ.H0_H0 ;  /* 0xa00000ff87bea230 */ /* 0x000fe20000000900 */
[----:B------:R-:W-:Y:S01]  /*cf70*/  PRMT R33, R34, 0x7632, R33 ;  /* 0x0000763222217816 */ /* 0x000fe20000000021 */
[----:B------:R-:W-:Y:S01]  /*cf80*/  @!P0 HADD2 R191, -R34.H0_H0, -RZ.H0_H0 ;  /* 0xa00000ff22bf8230 */ /* 0x000fe20000000900 */
[----:B------:R-:W-:Y:S02]  /*cf90*/  LOP3.LUT R0, R0, 0xffff, RZ, 0xc0, !PT ;  /* 0x0000ffff00007812 */ /* 0x000fe400078ec0ff */
[----:B------:R-:W-:Y:S01]  /*cfa0*/  SHF.R.U32.HI R6, RZ, 0x18, R4 ;  /* 0x00000018ff067819 */ /* 0x000fe20000011604 */
[----:B------:R-:W2:Y:S01]  /*cfb0*/  MUFU.EX2 R176, R176 ;  /* 0x000000b000b07308 */ /* 0x000ea20000000800 */
[----:B------:R-:W-:-:S02]  /*cfc0*/  @!P2 PRMT R135, R190, 0x5410, RZ ;  /* 0x00005410be87a816 */ /* 0x000fc400000000ff */
[----:B------:R-:W-:Y:S02]  /*cfd0*/  PRMT R212, R34, 0x5410, R33 ;  /* 0x0000541022d47816 */ /* 0x000fe40000000021 */
[----:B------:R-:W-:Y:S02]  /*cfe0*/  ISETP.GE.U32.AND P2, PT, R225, R0, PT ;  /* 0x00000000e100720c */ /* 0x000fe40003f46070 */
[----:B------:R-:W-:Y:S01]  /*cff0*/  @!P0 PRMT R34, R191, 0x5410, RZ ;  /* 0x00005410bf228816 */ /* 0x000fe200000000ff */
[----:B------:R-:W4:Y:S01]  /*d000*/  MUFU.EX2 R174, R178 ;  /* 0x000000b200ae7308 */ /* 0x000f220000000800 */
[----:B------:R-:W-:Y:S01]  /*d010*/  ISETP.GE.U32.AND P0, PT, R225, R6, PT ;  /* 0x00000006e100720c */ /* 0x000fe20003f06070 */
[----:B---3--:R-:W-:Y:S01]  /*d020*/  FADD.FTZ R0, R18, R9 ;  /* 0x0000000912007221 */ /* 0x008fe20000010000 */
[----:B------:R-:W-:Y:S01]  /*d030*/  SHF.R.U32.HI R5, RZ, 0x10, R4 ;  /* 0x00000010ff057819 */ /* 0x000fe20000011604 */
[----:B------:R-:W-:Y:S01]  /*d040*/  @!P1 HADD2 R189, -R134.H0_H0, -RZ.H0_H0 ;  /* 0xa00000ff86bd9230 */ /* 0x000fe20000000900 */
[----:B------:R-:W-:-:S03]  /*d050*/  PRMT R35, R132, 0x7632, R35 ;  /* 0x0000763284237816 */ /* 0x000fc60000000023 */
[----:B------:R3:W3:Y:S01]  /*d060*/  MUFU.EX2 R15, R177 ;  /* 0x000000b1000f7308 */ /* 0x0006e20000000800 */
[----:B------:R-:W-:Y:S01]  /*d070*/  LOP3.LUT R4, R5, 0xff, RZ, 0xc0, !PT ;  /* 0x000000ff05047812 */ /* 0x000fe200078ec0ff */
[----:B-1----:R-:W-:Y:S01]  /*d080*/  FADD.FTZ R0, R21, R0 ;  /* 0x0000000015007221 */ /* 0x002fe20000010000 */
[----:B------:R-:W-:Y:S01]  /*d090*/  @!P1 PRMT R134, R189, 0x5410, RZ ;  /* 0x00005410bd869816 */ /* 0x000fe200000000ff */
[----:B------:R-:W-:Y:S01]  /*d0a0*/  @!P2 HADD2 R222, -R33.H0_H0, -RZ.H0_H0 ;  /* 0xa00000ff21dea230 */ /* 0x000fe20000000900 */
[----:B------:R-:W-:-:S03]  /*d0b0*/  ISETP.GE.U32.AND P1, PT, R225, R4, PT ;  /* 0x00000004e100720c */ /* 0x000fc60003f26070 */
[----:B------:R-:W1:Y:S01]  /*d0c0*/  MUFU.EX2 R10, R10 ;  /* 0x0000000a000a7308 */ /* 0x000e620000000800 */
[----:B--2---:R-:W-:Y:S01]  /*d0d0*/  FADD.FTZ R0, R176, R0 ;  /* 0x00000000b0007221 */ /* 0x004fe20000010000 */
[----:B------:R-:W-:Y:S01]  /*d0e0*/  @!P0 HADD2 R223, -R35.H0_H0, -RZ.H0_H0 ;  /* 0xa00000ff23df8230 */ /* 0x000fe20000000900 */
[----:B------:R-:W-:Y:S01]  /*d0f0*/  STL [R1+0x88], R206 ;  /* 0x000088ce01007387 */ /* 0x000fe20000100800 */
[----:B------:R-:W-:Y:S01]  /*d100*/  @!P2 PRMT R33, R222, 0x5410, RZ ;  /* 0x00005410de21a816 */ /* 0x000fe200000000ff */
[----:B----4-:R-:W-:Y:S02]  /*d110*/  FADD.FTZ R0, R174, R0 ;  /* 0x00000000ae007221 */ /* 0x010fe40000010000 */
[----:B------:R-:W-:Y:S01]  /*d120*/  STL [R1+0x204], R170 ;  /* 0x000204aa01007387 */ /* 0x000fe20000100800 */
[----:B------:R2:W4:Y:S01]  /*d130*/  MUFU.EX2 R4, R179 ;  /* 0x000000b300047308 */ /* 0x0005220000000800 */
[----:B------:R-:W-:Y:S02]  /*d140*/  PRMT R175, R132, 0x5410, R35 ;  /* 0x0000541084af7816 */ /* 0x000fe40000000023 */
[----:B------:R3:W-:Y:S01]  /*d150*/  STL [R1+0x208], R206 ;  /* 0x000208ce01007387 */ /* 0x0007e20000100800 */
[----:B------:R-:W-:Y:S01]  /*d160*/  @!P0 PRMT R35, R223, 0x5410, RZ ;  /* 0x00005410df238816 */ /* 0x000fe200000000ff */
[-C--:B------:R-:W-:Y:S01]  /*d170*/  FMUL.FTZ R204, R72, R3.reuse ;  /* 0x0000000348cc7220 */ /* 0x080fe20000410000 */
[----:B------:R-:W-:Y:S01]  /*d180*/  F2FP.F16.F32.PACK_AB R174, R174, R176 ;  /* 0x000000b0aeae723e */ /* 0x000fe200000000ff */
[----:B------:R-:W-:Y:S01]  /*d190*/  STL [R1+0x20c], R199 ;  /* 0x00020cc701007387 */ /* 0x000fe20000100800 */
[-C--:B------:R-:W-:Y:S01]  /*d1a0*/  FMUL.FTZ R203, R73, R3.reuse ;  /* 0x0000000349cb7220 */ /* 0x080fe20000410000 */
        /* <DEDUP_REMOVED lines=62> */
[----:B------:R-:W-:-:S02]  /*d590*/  FMUL.FTZ R247, R129, R3 ;  /* 0x0000000381f77220 */ /* 0x000fc40000410000 */
[----:B------:R1:W3:Y:S01]  /*d5a0*/  MUFU.EX2 R3, R182 ;  /* 0x000000b600037308 */ /* 0x0002e20000000800 */
[----:B------:R-:W-:Y:S01]  /*d5b0*/  FADD.FTZ R0, R15, R0 ;  /* 0x000000000f007221 */ /* 0x000fe20000010000 */
[----:B------:R-:W-:Y:S02]  /*d5c0*/  IMAD.MOV.U32 R40, RZ, RZ, R169 ;  /* 0x000000ffff287224 */ /* 0x000fe400078e00a9 */
[----:B------:R-:W-:Y:S02]  /*d5d0*/  @!P1 HADD2 R238, -R132.H0_H0, -RZ.H0_H0 ;  /* 0xa00000ff84ee9230 */ /* 0x000fe40000000900 */
[----:B------:R-:W-:Y:S02]  /*d5e0*/  IMAD.MOV.U32 R88, RZ, RZ, R214 ;  /* 0x000000ffff587224 */ /* 0x000fe400078e00d6 */
[----:B------:R-:W-:Y:S01]  /*d5f0*/  FADD.FTZ R0, R10, R0 ;  /* 0x000000000a007221 */ /* 0x000fe20000010000 */
[----:B------:R-:W-:-:S04]  /*d600*/  IMAD.WIDE.U32 R40, R40, -0x326172a9, RZ ;  /* 0xcd9e8d5728287825 */ /* 0x000fc800078e00ff */
[-C--:B------:R-:W-:Y:S01]  /*d610*/  FMUL.FTZ R60, R75, R2.reuse ;  /* 0x000000024b3c7220 */ /* 0x080fe20000410000 */
[----:B------:R-:W-:Y:S01]  /*d620*/  @!P1 PRMT R132, R238, 0x5410, RZ ;  /* 0x00005410ee849816 */ /* 0x000fe200000000ff */
[----:B------:R4:W-:Y:S01]  /*d630*/  STL [R1+0x214], R212 ;  /* 0x000214d401007387 */ /* 0x0009e20000100800 */
[----:B------:R-:W-:Y:S01]  /*d640*/  IMAD.MOV.U32 R96, RZ, RZ, R76 ;  /* 0x000000ffff607224 */ /* 0x000fe200078e004c */
[----:B------:R-:W-:Y:S01]  /*d650*/  MOV R89, R215 ;  /* 0x000000d700597202 */ /* 0x000fe20000000f00 */
[-C--:B------:R-:W-:Y:S01]  /*d660*/  FMUL.FTZ R242, R62, R2.reuse ;  /* 0x000000023ef27220 */ /* 0x080fe20000410000 */
        /* <DEDUP_REMOVED lines=9> */
[----:B------:R3:W-:Y:S01]  /*d700*/  STL [R1+0xc8], R0 ;  /* 0x0000c80001007387 */ /* 0x0007e20000100800 */
[----:B------:R-:W-:-:S02]  /*d710*/  IMAD.MOV.U32 R100, RZ, RZ, R170 ;  /* 0x000000ffff647224 */ /* 0x000fc400078e00aa */
[-C--:B------:R-:W-:Y:S01]  /*d720*/  FMUL.FTZ R166, R166, R2.reuse ;  /* 0x00000002a6a67220 */ /* 0x080fe20000410000 */
[----:B------:R-:W-:Y:S02]  /*d730*/  IMAD.MOV.U32 R238, RZ, RZ, R249 ;  /* 0x000000ffffee7224 */ /* 0x000fe400078e00f9 */
        /* <DEDUP_REMOVED lines=16> */
[-C--:B--2---:R-:W-:Y:S01]  /*d840*/  FMUL.FTZ R179, R39, R2.reuse ;  /* 0x0000000227b37220 */ /* 0x084fe20000410000 */
        /* <DEDUP_REMOVED lines=42> */
[----:B---3--:R-:W-:Y:S01]  /*daf0*/  FADD.FTZ R0, R4, R7 ;  /* 0x0000000704007221 */ /* 0x008fe20000010000 */
[----:B------:R-:W-:-:S02]  /*db00*/  LOP3.LUT R2, R41, R202, R88, 0x96, !PT ;  /* 0x000000ca29027212 */ /* 0x000fc400078e9658 */
[----:B------:R-:W-:Y:S01]  /*db10*/  F2FP.F16.F32.PACK_AB R15, R10, R15 ;  /* 0x0000000f0a0f723e */ /* 0x000fe200000000ff */
[C---:B------:R-:W-:Y:S01]  /*db20*/  FADD.FTZ R10, R3.reuse, R0 ;  /* 0x00000000030a7221 */ /* 0x040fe20000010000 */
[----:B------:R-:W-:Y:S01]  /*db30*/  F2FP.F16.F32.PACK_AB R14, R3, R4 ;  /* 0x00000004030e723e */ /* 0x000fe200000000ff */
[----:B------:R-:W-:Y:S01]  /*db40*/  IMAD.WIDE.U32 R2, R2, -0x2daee0ad, RZ ;  /* 0xd2511f5302027825 */ /* 0x000fe200078e00ff */
[----:B------:R-:W-:-:S04]  /*db50*/  MOV R104, R97 ;  /* 0x0000006100687202 */ /* 0x000fc80000000f00 */
[----:B------:R-:W-:Y:S02]  /*db60*/  LOP3.LUT R0, R3, R248, R205, 0x96, !PT ;  /* 0x000000f803007212 */ /* 0x000fe400078e96cd */
[----:B------:R-:W-:Y:S01]  /*db70*/  LOP3.LUT R3, R195, R201, R40, 0x96, !PT ;  /* 0x000000c9c3037212 */ /* 0x000fe200078e9628 */
[----:B------:R-:W-:Y:S01]  /*db80*/  IMAD.MOV.U32 R108, RZ, RZ, R222 ;  /* 0x000000ffff6c7224 */ /* 0x000fe200078e00de */
[----:B------:R-:W-:Y:S01]  /*db90*/  MOV R97, R5 ;  /* 0x0000000500617202 */ /* 0x000fe20000000f00 */
[----:B------:R-:W-:Y:S01]  /*dba0*/  IMAD.MOV.U32 R222, RZ, RZ, R8 ;  /* 0x000000ffffde7224 */ /* 0x000fe200078e0008 */
[----:B------:R-:W-:Y:S01]  /*dbb0*/  MOV R109, R9 ;  /* 0x00000009006d7202 */ /* 0x000fe20000000f00 */
[----:B------:R-:W-:-:S04]  /*dbc0*/  IMAD.WIDE.U32 R4, R3, -0x2daee0ad, RZ ;  /* 0xd2511f5303047825 */ /* 0x000fc800078e00ff */
[----:B------:R-:W-:Y:S01]  /*dbd0*/  IMAD.WIDE.U32 R8, R0, -0x326172a9, RZ ;  /* 0xcd9e8d5700087825 */ /* 0x000fe200078e00ff */
[----:B------:R-:W-:-:S04]  /*dbe0*/  LOP3.LUT R0, R5, R75, R2, 0x96, !PT ;  /* 0x0000004b05007212 */ /* 0x000fc800078e9602 */
[----:B------:R-:W-:Y:S01]  /*dbf0*/  LOP3.LUT R3, R9, R121, R194, 0x96, !PT ;  /* 0x0000007909037212 */ /* 0x000fe200078e96c2 */
[----:B------:R-:W-:Y:S02]  /*dc00*/  IMAD.MOV.U32 R105, RZ, RZ, R96 ;  /* 0x000000ffff697224 */ /* 0x000fe400078e0060 */
[----:B------:R-:W-:Y:S02]  /*dc10*/  IMAD.MOV.U32 R96, RZ, RZ, R6 ;  /* 0x000000ffff607224 */ /* 0x000fe400078e0006 */
[----:B------:R-:W-:-:S04]  /*dc20*/  IMAD.WIDE.U32 R6, R0, -0x326172a9, RZ ;  /* 0xcd9e8d5700067825 */ /* 0x000fc800078e00ff */
[----:B------:R-:W-:Y:S01]  /*dc30*/  IMAD.WIDE.U32 R2, R3, -0x2daee0ad, RZ ;  /* 0xd2511f5303027825 */ /* 0x000fe200078e00ff */
[----:B------:R-:W-:-:S04]  /*dc40*/  LOP3.LUT R0, R7, R207, R8, 0x96, !PT ;  /* 0x000000cf07007212 */ /* 0x000fc800078e9608 */
[----:B------:R-:W-:Y:S01]  /*dc50*/  LOP3.LUT R3, R3, R209, R4, 0x96, !PT ;  /* 0x000000d103037212 */ /* 0x000fe200078e9604 */
[----:B------:R-:W-:-:S04]  /*dc60*/  IMAD.WIDE.U32 R8, R0, -0x2daee0ad, RZ ;  /* 0xd2511f5300087825 */ /* 0x000fc800078e00ff */
[----:B------:R-:W-:Y:S01]  /*dc70*/  IMAD.WIDE.U32 R4, R3, -0x326172a9, RZ ;  /* 0xcd9e8d5703047825 */ /* 0x000fe200078e00ff */
[----:B------:R-:W-:-:S04]  /*dc80*/  LOP3.LUT R2, R9, R208, R2, 0x96, !PT ;  /* 0x000000d009027212 */ /* 0x000fc800078e9602 */
[----:B------:R-:W-:Y:S02]  /*dc90*/  LOP3.LUT R6, R5, R120, R6, 0x96, !PT ;  /* 0x0000007805067212 */ /* 0x000fe400078e9606 */
[----:B------:R-:W1:Y:S01]  /*dca0*/  MUFU.EX2 R5, R250 ;  /* 0x000000fa00057308 */ /* 0x000e620000000800 */
[----:B------:R-:W-:-:S07]  /*dcb0*/  IMAD.WIDE.U32 R2, R2, -0x326172a9, RZ ;  /* 0xcd9e8d5702027825 */ /* 0x000fce00078e00ff */
[----:B------:R-:W2:Y:S01]  /*dcc0*/  MUFU.EX2 R7, R245 ;  /* 0x000000f500077308 */ /* 0x000ea20000000800 */
[----:B------:R-:W-:-:S04]  /*dcd0*/  LOP3.LUT R0, R3, R252, R4, 0x96, !PT ;  /* 0x000000fc03007212 */ /* 0x000fc800078e9604 */
[----:B------:R-:W-:-:S04]  /*dce0*/  LOP3.LUT R4, R0, 0xff, RZ, 0xc0, !PT ;  /* 0x000000ff00047812 */ /* 0x000fc800078ec0ff */
[----:B------:R-:W-:Y:S01]  /*dcf0*/  ISETP.GE.U32.AND P0, PT, R225, R4, PT ;  /* 0x00000004e100720c */ /* 0x000fe20003f06070 */
[----:B-1----:R-:W-:-:S04]  /*dd00*/  FADD.FTZ R4, R5, R10 ;  /* 0x0000000a05047221 */ /* 0x002fc80000010000 */
[----:B--2---:R-:W-:-:S05]  /*dd10*/  FADD.FTZ R4, R7, R4 ;  /* 0x0000000407047221 */ /* 0x004fca0000010000 */
[----:B------:R1:W-:Y:S04]  /*dd20*/  STL [R1+0xc4], R4 ;  /* 0x0000c40401007387 */ /* 0x0003e80000100800 */
[----:B------:R-:W2:Y:S01]  /*dd30*/  LDL R125, [R1+0x128] ;  /* 0x00012800017d7983 */ /* 0x000ea20000100800 */
[----:B------:R-:W-:Y:S02]  /*dd40*/  PRMT R20, R17, 0x7610, R20 ;  /* 0x0000761011147816 */ /* 0x000fe40000000014 */
[----:B------:R-:W-:Y:S02]  /*dd50*/  F2FP.F16.F32.PACK_AB R13, R13, R19 ;  /* 0x000000130d0d723e */ /* 0x000fe400000000ff */
[----:B------:R-:W-:Y:S01]  /*dd60*/  PRMT R19, R17, 0x7632, R19 ;  /* 0x0000763211137816 */ /* 0x000fe20000000013 */
[----:B------:R-:W-:-:S02]  /*dd70*/  @!P0 HADD2 R12, -R20.H0_H0, -RZ.H0_H0 ;  /* 0xa00000ff140c8230 */ /* 0x000fc40000000900 */
[----:B------:R-:W-:Y:S01]  /*dd80*/  IMAD.MOV.U32 R116, RZ, RZ, R238 ;  /* 0x000000ffff747224 */ /* 0x000fe200078e00ee */
[----:B------:R-:W-:Y:S02]  /*dd90*/  PRMT R238, R20, 0x5410, R19 ;  /* 0x0000541014ee7816 */ /* 0x000fe40000000013 */
[----:B-1----:R-:W-:-:S04]  /*dda0*/  LOP3.LUT R4, R0, 0xffff, RZ, 0xc0, !PT ;  /* 0x0000ffff00047812 */ /* 0x002fc800078ec0ff */
[----:B------:R-:W-:-:S04]  /*ddb0*/  SHF.R.U32.HI R4, RZ, 0x8, R4 ;  /* 0x00000008ff047819 */ /* 0x000fc80000011604 */
[----:B------:R-:W-:Y:S02]  /*ddc0*/  LOP3.LUT R4, R4, 0xffff, RZ, 0xc0, !PT ;  /* 0x0000ffff04047812 */ /* 0x000fe400078ec0ff */
[----:B------:R-:W-:Y:S02]  /*ddd0*/  @!P0 PRMT R20, R12, 0x5410, RZ ;  /* 0x000054100c148816 */ /* 0x000fe400000000ff */
[----:B------:R-:W-:Y:S02]  /*dde0*/  ISETP.GE.U32.AND P0, PT, R225, R4, PT ;  /* 0x00000004e100720c */ /* 0x000fe40003f06070 */
[----:B------:R-:W-:-:S11]  /*ddf0*/  SHF.R.U32.HI R4, RZ, 0x18, R0 ;  /* 0x00000018ff047819 */ /* 0x000fd60000011600 */
[----:B------:R-:W-:-:S05]  /*de00*/  @!P0 HADD2 R16, -R19.H0_H0, -RZ.H0_H0 ;  /* 0xa00000ff13108230 */ /* 0x000fca0000000900 */
[----:B------:R-:W-:Y:S02]  /*de10*/  @!P0 PRMT R19, R16, 0x5410, RZ ;  /* 0x0000541010138816 */ /* 0x000fe400000000ff */
[----:B------:R-:W-:Y:S02]  /*de20*/  ISETP.GE.U32.AND P0, PT, R225, R4, PT ;  /* 0x00000004e100720c */ /* 0x000fe40003f06070 */
[----:B------:R-:W-:Y:S01]  /*de30*/  SHF.R.U32.HI R0, RZ, 0x10, R0 ;  /* 0x00000010ff007819 */ /* 0x000fe20000011600 */
[----:B------:R-:W-:Y:S01]  /*de40*/  IMAD.MOV.U32 R112, RZ, RZ, R109 ;  /* 0x000000ffff707224 */ /* 0x000fe200078e006d */
[----:B------:R-:W-:Y:S01]  /*de50*/  PRMT R17, R13, 0x7632, R17 ;  /* 0x000076320d117816 */ /* 0x000fe20000000011 */
[----:B------:R-:W-:Y:S01]  /*de60*/  IMAD.MOV.U32 R109, RZ, RZ, R108 ;  /* 0x000000ffff6d7224 */ /* 0x000fe200078e006c */
[----:B------:R-:W-:Y:S01]  /*de70*/  MOV R108, R105 ;  /* 0x00000069006c7202 */ /* 0x000fe20000000f00 */
[----:B------:R-:W-:Y:S01]  /*de80*/  IMAD.MOV.U32 R105, RZ, RZ, R104 ;  /* 0x000000ffff697224 */ /* 0x000fe200078e0068 */
[----:B------:R-:W-:Y:S01]  /*de90*/  LOP3.LUT R0, R0, 0xff, RZ, 0xc0, !PT ;  /* 0x000000ff00007812 */ /* 0x000fe200078ec0ff */
[----:B------:R-:W-:Y:S01]  /*dea0*/  IMAD.MOV.U32 R104, RZ, RZ, R101 ;  /* 0x000000ffff687224 */ /* 0x000fe200078e0065 */
[----:B------:R-:W-:-:S02]  /*deb0*/  F2FP.F16.F32.PACK_AB R21, R21, R18 ;  /* 0x000000121515723e */ /* 0x000fc400000000ff */
[----:B------:R-:W-:Y:S01]  /*dec0*/  MOV R101, R100 ;  /* 0x0000006400657202 */ /* 0x000fe20000000f00 */
[----:B------:R-:W-:Y:S01]  /*ded0*/  @!P0 HADD2 R36, -R17.H0_H0, -RZ.H0_H0 ;  /* 0xa00000ff11248230 */ /* 0x000fe20000000900 */
[----:B------:R-:W-:Y:S01]  /*dee0*/  PRMT R18, R13, 0x7610, R18 ;  /* 0x000076100d127816 */ /* 0x000fe20000000012 */
[----:B------:R-:W-:Y:S01]  /*def0*/  IMAD.MOV.U32 R100, RZ, RZ, R77 ;  /* 0x000000ffff647224 */ /* 0x000fe200078e004d */
[----:B------:R-:W-:Y:S01]  /*df00*/  ISETP.GE.U32.AND P1, PT, R225, R0, PT ;  /* 0x00000000e100720c */ /* 0x000fe20003f26070 */
[----:B------:R-:W-:Y:S01]  /*df10*/  IMAD.MOV.U32 R77, RZ, RZ, R76 ;  /* 0x000000ffff4d7224 */ /* 0x000fe200078e004c */
[----:B------:R-:W-:Y:S02]  /*df20*/  LOP3.LUT R0, R2, 0xff, RZ, 0xc0, !PT ;  /* 0x000000ff02007812 */ /* 0x000fe400078ec0ff */
[----:B------:R-:W-:Y:S02]  /*df30*/  MOV R76, R223 ;  /* 0x000000df004c7202 */ /* 0x000fe40000000f00 */
[----:B------:R-:W-:-:S02]  /*df40*/  PRMT R223, R18, 0x5410, R17 ;  /* 0x0000541012df7816 */ /* 0x000fc40000000011 */
[----:B------:R-:W-:Y:S02]  /*df50*/  @!P0 PRMT R17, R36, 0x5410, RZ ;  /* 0x0000541024118816 */ /* 0x000fe400000000ff */
[----:B------:R-:W-:Y:S02]  /*df60*/  ISETP.GE.U32.AND P0, PT, R225, R0, PT ;  /* 0x00000000e100720c */ /* 0x000fe40003f06070 */
[----:B------:R-:W-:Y:S02]  /*df70*/  LOP3.LUT R0, R2, 0xffff, RZ, 0xc0, !PT ;  /* 0x0000ffff02007812 */ /* 0x000fe400078ec0ff */
[C---:B------:R-:W-:Y:S02]  /*df80*/  PRMT R16, R11.reuse, 0x7610, R16 ;  /* 0x000076100b107816 */ /* 0x040fe40000000010 */
[----:B------:R-:W-:Y:S02]  /*df90*/  SHF.R.U32.HI R0, RZ, 0x8, R0 ;  /* 0x00000008ff007819 */ /* 0x000fe40000011600 */
[----:B------:R-:W-:-:S02]  /*dfa0*/  PRMT R13, R11, 0x7632, R13 ;  /* 0x000076320b0d7816 */ /* 0x000fc4000000000d */
[----:B------:R-:W-:-:S03]  /*dfb0*/  LOP3.LUT R0, R0, 0xffff, RZ, 0xc0, !PT ;  /* 0x0000ffff00007812 */ /* 0x000fc600078ec0ff */
[----:B------:R-:W-:Y:S01]  /*dfc0*/  @!P0 HADD2 R38, -R16.H0_H0, -RZ.H0_H0 ;  /* 0xa00000ff10268230 */ /* 0x000fe20000000900 */
[----:B------:R-:W-:-:S04]  /*dfd0*/  PRMT R245, R16, 0x5410, R13 ;  /* 0x0000541010f57816 */ /* 0x000fc8000000000d */
[----:B------:R-:W-:Y:S02]  /*dfe0*/  @!P0 PRMT R16, R38, 0x5410, RZ ;  /* 0x0000541026108816 */ /* 0x000fe400000000ff */
[----:B------:R-:W-:Y:S02]  /*dff0*/  ISETP.GE.U32.AND P0, PT, R225, R0, PT ;  /* 0x00000000e100720c */ /* 0x000fe40003f06070 */
[--C-:B------:R-:W-:Y:S02]  /*e000*/  SHF.R.U32.HI R0, RZ, 0x10, R2.reuse ;  /* 0x00000010ff007819 */ /* 0x100fe40000011602 */
[----:B------:R-:W-:-:S09]  /*e010*/  SHF.R.U32.HI R2, RZ, 0x18, R2 ;  /* 0x00000018ff027819 */ /* 0x000fd20000011602 */
[----:B------:R-:W-:-:S05]  /*e020*/  @!P0 HADD2 R39, -R13.H0_H0, -RZ.H0_H0 ;  /* 0xa00000ff0d278230 */ /* 0x000fca0000000900 */
[----:B------:R-:W-:Y:S02]  /*e030*/  @!P0 PRMT R13, R39, 0x5410, RZ ;  /* 0x00005410270d8816 */ /* 0x000fe400000000ff */
[----:B------:R-:W-:Y:S01]  /*e040*/  ISETP.GE.U32.AND P0, PT, R225, R2, PT ;  /* 0x00000002e100720c */ /* 0x000fe20003f06070 */
[----:B------:R-:W-:Y:S02]  /*e050*/  @!P1 HADD2 R37, -R18.H0_H0, -RZ.H0_H0 ;  /* 0xa00000ff12259230 */ /* 0x000fe40000000900 */
[----:B------:R-:W-:Y:S01]  /*e060*/  IMAD.MOV.U32 R39, RZ, RZ, R116 ;  /* 0x000000ffff277224 */ /* 0x000fe200078e0074 */
[----:B------:R-:W-:Y:S01]  /*e070*/  LOP3.LUT R0, R0, 0xff, RZ, 0xc0, !PT ;  /* 0x000000ff00007812 */ /* 0x000fe200078ec0ff */
[----:B------:R-:W-:Y:S01]  /*e080*/  IMAD.WIDE.U32 R2, R6, -0x2daee0ad, RZ ;  /* 0xd2511f5306027825 */ /* 0x000fe200078e00ff */
[----:B------:R-:W-:Y:S02]  /*e090*/  PRMT R11, R21, 0x7632, R11 ;  /* 0x00007632150b7816 */ /* 0x000fe4000000000b */
[----:B------:R-:W-:-:S02]  /*e0a0*/  @!P1 PRMT R18, R37, 0x5410, RZ ;  /* 0x0000541025129816 */ /* 0x000fc400000000ff */
[----:B------:R-:W-:Y:S02]  /*e0b0*/  ISETP.GE.U32.AND P1, PT, R225, R0, PT ;  /* 0x00000000e100720c */ /* 0x000fe40003f26070 */
[----:B------:R-:W-:Y:S01]  /*e0c0*/  LOP3.LUT R0, R3, R39, R8, 0x96, !PT ;  /* 0x0000002703007212 */ /* 0x000fe200078e9608 */
[----:B------:R-:W-:Y:S01]  /*e0d0*/  @!P0 HADD2 R42, -R11.H0_H0, -RZ.H0_H0 ;  /* 0xa00000ff0b2a8230 */ /* 0x000fe20000000900 */
[----:B------:R-:W-:Y:S02]  /*e0e0*/  PRMT R12, R21, 0x7610, R12 ;  /* 0x00007610150c7816 */ /* 0x000fe4000000000c */
        /* <DEDUP_REMOVED lines=8> */
[----:B------:R-:W-:Y:S01]  /*e170*/  PRMT R9, R14, 0x7632, R9 ;  /* 0x000076320e097816 */ /* 0x000fe20000000009 */
[----:B------:R-:W-:Y:S01]  /*e180*/  IMAD.MOV.U32 R117, RZ, RZ, R200 ;  /* 0x000000ffff757224 */ /* 0x000fe200078e00c8 */
        /* <DEDUP_REMOVED lines=9> */
[----:B------:R-:W-:Y:S02]  /*e220*/  ISETP.GE.U32.AND P0, PT, R225, R0, PT ;  /* 0x00000000e100720c */ /* 0x000fe40003f06070 */
[----:B------:R-:W-:Y:S02]  /*e230*/  F2FP.F16.F32.PACK_AB R5, R7, R5 ;  /* 0x000000050705723e */ /* 0x000fe400000000ff */
[C---:B------:R-:W-:Y:S01]  /*e240*/  PRMT R7, R174.reuse, 0x7632, R7 ;  /* 0x00007632ae077816 */ /* 0x040fe20000000007 */
[----:B------:R-:W-:Y:S01]  /*e250*/  IMAD.MOV.U32 R124, RZ, RZ, R116 ;  /* 0x000000ffff7c7224 */ /* 0x000fe200078e0074 */
[----:B------:R-:W-:Y:S01]  /*e260*/  MOV R116, R108 ;  /* 0x0000006c00747202 */ /* 0x000fe20000000f00 */
[----:B------:R-:W-:Y:S01]  /*e270*/  IMAD.MOV.U32 R108, RZ, RZ, R104 ;  /* 0x000000ffff6c7224 */ /* 0x000fe200078e0068 */
[----:B------:R-:W-:Y:S01]  /*e280*/  PRMT R8, R174, 0x7610, R8 ;  /* 0x00007610ae087816 */ /* 0x000fe20000000008 */
[----:B------:R-:W-:Y:S01]  /*e290*/  IMAD.MOV.U32 R104, RZ, RZ, R100 ;  /* 0x000000ffff687224 */ /* 0x000fe200078e0064 */
[----:B------:R-:W-:Y:S01]  /*e2a0*/  MOV R100, R84 ;  /* 0x0000005400647202 */ /* 0x000fe20000000f00 */
[----:B------:R-:W-:-:S02]  /*e2b0*/  IMAD.MOV.U32 R84, RZ, RZ, R76 ;  /* 0x000000ffff547224 */ /* 0x000fc400078e004c */
[----:B------:R-:W-:Y:S01]  /*e2c0*/  @!P0 HADD2 R47, -R7.H0_H0, -RZ.H0_H0 ;  /* 0xa00000ff072f8230 */ /* 0x000fe20000000900 */
[----:B------:R-:W-:Y:S01]  /*e2d0*/  LOP3.LUT R0, R2, 0xff, RZ, 0xc0, !PT ;  /* 0x000000ff02007812 */ /* 0x000fe200078ec0ff */
[----:B------:R-:W-:Y:S01]  /*e2e0*/  IMAD.MOV.U32 R76, RZ, RZ, R203 ;  /* 0x000000ffff4c7224 */ /* 0x000fe200078e00cb */
[----:B------:R-:W-:Y:S02]  /*e2f0*/  PRMT R203, R8, 0x5410, R7 ;  /* 0x0000541008cb7816 */ /* 0x000fe40000000007 */
[----:B------:R-:W-:Y:S02]  /*e300*/  @!P0 PRMT R7, R47, 0x5410, RZ ;  /* 0x000054102f078816 */ /* 0x000fe400000000ff */
[----:B------:R-:W-:Y:S02]  /*e310*/  ISETP.GE.U32.AND P0, PT, R225, R0, PT ;  /* 0x00000000e100720c */ /* 0x000fe40003f06070 */
[----:B------:R-:W-:Y:S01]  /*e320*/  LOP3.LUT R0, R2, 0xffff, RZ, 0xc0, !PT ;  /* 0x0000ffff02007812 */ /* 0x000fe200078ec0ff */
[----:B------:R-:W-:Y:S01]  /*e330*/  IMAD.MOV.U32 R174, RZ, RZ, R121 ;  /* 0x000000ffffae7224 */ /* 0x000fe200078e0079 */
[----:B------:R-:W-:-:S02]  /*e340*/  PRMT R6, R5, 0x7610, R6 ;  /* 0x0000761005067816 */ /* 0x000fc40000000006 */
[----:B------:R-:W-:Y:S01]  /*e350*/  MOV R121, R117 ;  /* 0x0000007500797202 */ /* 0x000fe20000000f00 */
[----:B------:R-:W-:Y:S01]  /*e360*/  IMAD.MOV.U32 R117, RZ, RZ, R109 ;  /* 0x000000ffff757224 */ /* 0x000fe200078e006d */
[----:B------:R-:W-:Y:S01]  /*e370*/  SHF.R.U32.HI R0, RZ, 0x8, R0 ;  /* 0x00000008ff007819 */ /* 0x000fe20000011600 */
[----:B------:R-:W-:Y:S01]  /*e380*/  IMAD.MOV.U32 R109, RZ, RZ, R105 ;  /* 0x000000ffff6d7224 */ /* 0x000fe200078e0069 */
[----:B------:R-:W-:Y:S01]  /*e390*/  MOV R105, R101 ;  /* 0x0000006500697202 */ /* 0x000fe20000000f00 */
[----:B------:R-:W-:Y:S01]  /*e3a0*/  IMAD.MOV.U32 R101, RZ, RZ, R85 ;  /* 0x000000ffff657224 */ /* 0x000fe200078e0055 */
[----:B------:R-:W-:Y:S01]  /*e3b0*/  PRMT R5, R5, 0x7632, R5 ;  /* 0x0000763205057816 */ /* 0x000fe20000000005 */
[----:B------:R-:W-:Y:S02]  /*e3c0*/  @!P0 HADD2 R48, -R6.H0_H0, -RZ.H0_H0 ;  /* 0xa00000ff06308230 */ /* 0x000fe40000000900 */
[----:B------:R-:W-:Y:S01]  /*e3d0*/  IMAD.MOV.U32 R85, RZ, RZ, R77 ;  /* 0x000000ffff557224 */ /* 0x000fe200078e004d */
[----:B------:R-:W-:-:S02]  /*e3e0*/  LOP3.LUT R0, R0, 0xffff, RZ, 0xc0, !PT ;  /* 0x0000ffff00007812 */ /* 0x000fc400078ec0ff */
[----:B------:R-:W-:Y:S02]  /*e3f0*/  MOV R77, R204 ;  /* 0x000000cc004d7202 */ /* 0x000fe40000000f00 */
[----:B------:R-:W-:Y:S02]  /*e400*/  PRMT R204, R6, 0x5410, R5 ;  /* 0x0000541006cc7816 */ /* 0x000fe40000000005 */
[----:B------:R-:W-:Y:S02]  /*e410*/  @!P0 PRMT R6, R48, 0x5410, RZ ;  /* 0x0000541030068816 */ /* 0x000fe400000000ff */
[----:B------:R-:W-:Y:S02]  /*e420*/  ISETP.GE.U32.AND P0, PT, R225, R0, PT ;  /* 0x00000000e100720c */ /* 0x000fe40003f06070 */
[----:B------:R-:W-:-:S04]  /*e430*/  SHF.R.U32.HI R0, RZ, 0x10, R2 ;  /* 0x00000010ff007819 */ /* 0x000fc80000011602 */
[----:B------:R-:W-:-:S07]  /*e440*/  LOP3.LUT R0, R0, 0xff, RZ, 0xc0, !PT ;  /* 0x000000ff00007812 */ /* 0x000fce00078ec0ff */
[----:B------:R-:W-:Y:S01]  /*e450*/  @!P0 HADD2 R49, -R5.H0_H0, -RZ.H0_H0 ;  /* 0xa00000ff05318230 */ /* 0x000fe20000000900 */
[----:B------:R-:W-:Y:S01]  /*e460*/  LOP3.LUT R22, R217, R207, R22, 0x96, !PT ;  /* 0x000000cfd9167212 */ /* 0x000fe200078e9616 */
[----:B------:R-:W-:-:S03]  /*e470*/  @!P1 HADD2 R43, -R12.H0_H0, -RZ.H0_H0 ;  /* 0xa00000ff0c2b9230 */ /* 0x000fc60000000900 */
[----:B------:R-:W-:Y:S02]  /*e480*/  @!P0 PRMT R5, R49, 0x5410, RZ ;  /* 0x0000541031058816 */ /* 0x000fe400000000ff */
[----:B------:R-:W-:Y:S02]  /*e490*/  ISETP.GE.U32.AND P0, PT, R225, R0, PT ;  /* 0x00000000e100720c */ /* 0x000fe40003f06070 */
[----:B------:R-:W-:Y:S02]  /*e4a0*/  LOP3.LUT R0, R23, R174, R194, 0x96, !PT ;  /* 0x000000ae17007212 */ /* 0x000fe400078e96c2 */
[----:B------:R-:W-:Y:S02]  /*e4b0*/  LOP3.LUT R4, R4, 0xff, RZ, 0xc0, !PT ;  /* 0x000000ff04047812 */ /* 0x000fe400078ec0ff */
[----:B------:R-:W-:Y:S01]  /*e4c0*/  @!P1 PRMT R12, R43, 0x5410, RZ ;  /* 0x000054102b0c9816 */ /* 0x000fe200000000ff */
[----:B------:R-:W-:Y:S01]  /*e4d0*/  IMAD R0, R0, -0x2daee0ad, RZ ;  /* 0xd2511f5300007824 */ /* 0x000fe200078e02ff */
[----:B------:R-:W-:Y:S01]  /*e4e0*/  ISETP.GE.U32.AND P1, PT, R225, R4, PT ;  /* 0x00000004e100720c */ /* 0x000fe20003f26070 */
[----:B------:R-:W-:Y:S01]  /*e4f0*/  IMAD.WIDE.U32 R42, R22, -0x2daee0ad, RZ ;  /* 0xd2511f53162a7825 */ /* 0x000fe200078e00ff */
[----:B------:R-:W-:-:S03]  /*e500*/  PRMT R4, R15, 0x7632, R4 ;  /* 0x000076320f047816 */ /* 0x000fc60000000004 */
[----:B------:R-:W-:Y:S01]  /*e510*/  @!P0 HADD2 R50, -R15.H0_H0, -RZ.H0_H0 ;  /* 0xa00000ff0f328230 */ /* 0x000fe20000000900 */
[----:B------:R-:W-:Y:S02]  /*e520*/  LOP3.LUT R0, R43, R208, R0, 0x96, !PT ;  /* 0x000000d02b007212 */ /* 0x000fe400078e9600 */
[C---:B------:R-:W-:Y:S02]  /*e530*/  @P0 PRMT R21, R15.reuse, 0x7610, R21 ;  /* 0x000076100f150816 */ /* 0x040fe40000000015 */
[----:B------:R-:W-:Y:S01]  /*e540*/  PRMT R250, R15, 0x5410, R4 ;  /* 0x000054100ffa7816 */ /* 0x000fe20000000004 */
[----:B------:R-:W-:Y:S01]  /*e550*/  IMAD.MOV.U32 R14, RZ, RZ, R192 ;  /* 0x000000ffff0e7224 */ /* 0x000fe200078e00c0 */
[----:B------:R-:W-:Y:S02]  /*e560*/  SHF.R.U32.HI R2, RZ, 0x18, R2 ;  /* 0x00000018ff027819 */ /* 0x000fe40000011602 */
[----:B------:R-:W-:Y:S01]  /*e570*/  MOV R15, R193 ;  /* 0x000000c1000f7202 */ /* 0x000fe20000000f00 */
[----:B------:R-:W-:Y:S01]  /*e580*/  IMAD.WIDE.U32 R22, R0, -0x326172a9, RZ ;  /* 0xcd9e8d5700167825 */ /* 0x000fe200078e00ff */
[----:B------:R-:W-:-:S02]  /*e590*/  @!P0 PRMT R21, R50, 0x5410, RZ ;  /* 0x0000541032158816 */ /* 0x000fc400000000ff */
[----:B------:R-:W-:Y:S01]  /*e5a0*/  ISETP.GE.U32.AND P0, PT, R225, R2, PT ;  /* 0x00000002e100720c */ /* 0x000fe20003f06070 */
[----:B------:R-:W-:Y:S01]  /*e5b0*/  ST.E.U16 desc[UR4][R14.64+-0x80], R26 ;  /* 0xffff801a0e007985 */ /* 0x000fe2000c101504 */
[----:B------:R-:W-:-:S03]  /*e5c0*/  LOP3.LUT R0, R23, R252, R172, 0x96, !PT ;  /* 0x000000fc17007212 */ /* 0x000fc600078e96ac */
[----:B------:R-:W-:Y:S01]  /*e5d0*/  ST.E.U16 desc[UR4][R14.64+-0x7e], R25 ;  /* 0xffff82190e007985 */ /* 0x000fe2000c101504 */
[----:B------:R-:W-:-:S07]  /*e5e0*/  @!P1 HADD2 R46, -R8.H0_H0, -RZ.H0_H0 ;  /* 0xa00000ff082e9230 */ /* 0x000fce0000000900 */
[----:B------:R-:W-:Y:S02]  /*e5f0*/  @!P0 HADD2 R51, -R4.H0_H0, -RZ.H0_H0 ;  /* 0xa00000ff04338230 */ /* 0x000fe40000000900 */
[----:B--2---:R-:W-:-:S05]  /*e600*/  IMAD.WIDE R2, R125, 0x2, R14 ;  /* 0x000000027d027825 */ /* 0x004fca00078e020e */
[----:B------:R-:W-:Y:S04]  /*e610*/  ST.E.U16 desc[UR4][R2.64+-0x80], R30 ;  /* 0xffff801e02007985 */ /* 0x000fe8000c101504 */
[----:B------:R-:W-:Y:S04]  /*e620*/  ST.E.U16 desc[UR4][R2.64+-0x7e], R29 ;  /* 0xffff821d02007985 */ /* 0x000fe8000c101504 */
[----:B------:R1:W-:Y:S04]  /*e630*/  ST.E.U16 desc[UR4][R14.64+-0x70], R24 ;  /* 0xffff90180e007985 */ /* 0x0003e8000c101504 */
[----:B------:R-:W-:Y:S04]  /*e640*/  ST.E.U16 desc[UR4][R14.64+-0x6e], R27 ;  /* 0xffff921b0e007985 */ /* 0x000fe8000c101504 */
[----:B------:R2:W-:Y:S04]  /*e650*/  ST.E.U16 desc[UR4][R2.64+-0x70], R28 ;  /* 0xffff901c02007985 */ /* 0x0005e8000c101504 */
[----:B------:R-:W-:Y:S04]  /*e660*/  ST.E.U16 desc[UR4][R2.64+-0x6e], R32 ;  /* 0xffff922002007985 */ /* 0x000fe8000c101504 */
[----:B------:R-:W-:Y:S04]  /*e670*/  ST.E.U16 desc[UR4][R14.64+-0x60], R31 ;  /* 0xffffa01f0e007985 */ /* 0x000fe8000c101504 */
[----:B------:R-:W-:Y:S01]  /*e680*/  ST.E.U16 desc[UR4][R14.64+-0x5e], R135 ;  /* 0xffffa2870e007985 */ /* 0x000fe2000c101504 */
[----:B-1----:R-:W-:-:S04]  /*e690*/  LOP3.LUT R24, R0, 0xffff, RZ, 0xc0, !PT ;  /* 0x0000ffff00187812 */ /* 0x002fc800078ec0ff */
[----:B------:R-:W-:Y:S02]  /*e6a0*/  SHF.R.U32.HI R25, RZ, 0x8, R24 ;  /* 0x00000008ff197819 */ /* 0x000fe40000011618 */
[----:B------:R-:W-:Y:S01]  /*e6b0*/  LOP3.LUT R24, R0, 0xff, RZ, 0xc0, !PT ;  /* 0x000000ff00187812 */ /* 0x000fe200078ec0ff */
[----:B------:R-:W-:Y:S01]  /*e6c0*/  ST.E.U16 desc[UR4][R2.64+-0x60], R134 ;  /* 0xffffa08602007985 */ /* 0x000fe2000c101504 */
[----:B------:R-:W-:Y:S02]  /*e6d0*/  @!P1 PRMT R8, R46, 0x5410, RZ ;  /* 0x000054102e089816 */ /* 0x000fe400000000ff */
[----:B--2---:R-:W-:Y:S01]  /*e6e0*/  PRMT R28, R24, 0x5410, R25 ;  /* 0x00005410181c7816 */ /* 0x004fe20000000019 */
[----:B------:R1:W-:Y:S01]  /*e6f0*/  ST.E.U16 desc[UR4][R2.64+-0x5e], R133 ;  /* 0xffffa28502007985 */ /* 0x0003e2000c101504 */
[----:B------:R-:W-:-:S03]  /*e700*/  SHF.R.U32.HI R25, RZ, 0x10, R0 ;  /* 0x00000010ff197819 */ /* 0x000fc60000011600 */
[----:B------:R-:W-:Y:S04]  /*e710*/  ST.E.U16 desc[UR4][R14.64+-0x50], R34 ;  /* 0xffffb0220e007985 */ /* 0x000fe8000c101504 */
[----:B------:R-:W-:Y:S01]  /*e720*/  ST.E.U16 desc[UR4][R14.64+-0x4e], R33 ;  /* 0xffffb2210e007985 */ /* 0x000fe2000c101504 */
[----:B------:R-:W-:-:S03]  /*e730*/  @!P0 PRMT R4, R51, 0x5410, RZ ;  /* 0x0000541033048816 */ /* 0x000fc600000000ff */
[----:B------:R-:W-:Y:S01]  /*e740*/  ST.E.U16 desc[UR4][R2.64+-0x50], R132 ;  /* 0xffffb08402007985 */ /* 0x000fe2000c101504 */
[----:B------:R-:W-:-:S03]  /*e750*/  SHF.R.U32.HI R24, RZ, 0x18, R0 ;  /* 0x00000018ff187819 */ /* 0x000fc60000011600 */
[----:B------:R-:W-:Y:S01]  /*e760*/  ST.E.U16 desc[UR4][R2.64+-0x4e], R35 ;  /* 0xffffb22302007985 */ /* 0x000fe2000c101504 */
[----:B------:R-:W-:-:S03]  /*e770*/  LOP3.LUT R0, R25, 0xff, RZ, 0xc0, !PT ;  /* 0x000000ff19007812 */ /* 0x000fc600078ec0ff */
[----:B------:R-:W-:Y:S04]  /*e780*/  ST.E.U16 desc[UR4][R14.64+-0x40], R20 ;  /* 0xffffc0140e007985 */ /* 0x000fe8000c101504 */
[----:B------:R-:W-:Y:S04]  /*e790*/  ST.E.U16 desc[UR4][R14.64+-0x3e], R19 ;  /* 0xffffc2130e007985 */ /* 0x000fe8000c101504 */
[----:B------:R-:W-:Y:S04]  /*e7a0*/  ST.E.U16 desc[UR4][R2.64+-0x40], R18 ;  /* 0xffffc01202007985 */ /* 0x000fe8000c101504 */
[----:B------:R-:W-:Y:S04]  /*e7b0*/  ST.E.U16 desc[UR4][R2.64+-0x3e], R17 ;  /* 0xffffc21102007985 */ /* 0x000fe8000c101504 */
[----:B------:R-:W-:Y:S04]  /*e7c0*/  ST.E.U16 desc[UR4][R14.64+-0x30], R16 ;  /* 0xffffd0100e007985 */ /* 0x000fe8000c101504 */
[----:B------:R-:W-:Y:S04]  /*e7d0*/  ST.E.U16 desc[UR4][R14.64+-0x2e], R13 ;  /* 0xffffd20d0e007985 */ /* 0x000fe8000c101504 */
[----:B------:R-:W-:Y:S04]  /*e7e0*/  ST.E.U16 desc[UR4][R2.64+-0x30], R12 ;  /* 0xffffd00c02007985 */ /* 0x000fe8000c101504 */
[----:B------:R-:W-:Y:S01]  /*e7f0*/  ST.E.U16 desc[UR4][R2.64+-0x2e], R11 ;  /* 0xffffd20b02007985 */ /* 0x000fe2000c101504 */
[----:B------:R-:W-:-:S03]  /*e800*/  PRMT R29, R0, 0x5410, R24 ;  /* 0x00005410001d7816 */ /* 0x000fc60000000018 */
        /* <DEDUP_REMOVED lines=8> */
[----:B------:R-:W3:Y:S01]  /*e890*/  LDSM.16.MT88.4 R24, [R171+0x18000] ;  /* 0x01800000ab18783b */ /* 0x000ee20000004200 */
[----:B------:R-:W-:-:S02]  /*e8a0*/  LOP3.LUT R0, R22, 0xffff, RZ, 0xc0, !PT ;  /* 0x0000ffff16007812 */ /* 0x000fc400078ec0ff */
[----:B------:R-:W-:Y:S01]  /*e8b0*/  LOP3.LUT R23, R22, 0xff, RZ, 0xc0, !PT ;  /* 0x000000ff16177812 */ /* 0x000fe200078ec0ff */
[----:B------:R-:W-:Y:S01]  /*e8c0*/  IMAD.MOV.U32 R125, RZ, RZ, R121 ;  /* 0x000000ffff7d7224 */ /* 0x000fe200078e0079 */
[----:B------:R-:W-:Y:S01]  /*e8d0*/  SHF.R.U32.HI R0, RZ, 0x8, R0 ;  /* 0x00000008ff007819 */ /* 0x000fe20000011600 */
[----:B------:R-:W-:Y:S01]  /*e8e0*/  IMAD.MOV.U32 R127, RZ, RZ, R91 ;  /* 0x000000ffff7f7224 */ /* 0x000fe200078e005b */
[----:B------:R-:W-:Y:S01]  /*e8f0*/  MOV R126, R86 ;  /* 0x00000056007e7202 */ /* 0x000fe20000000f00 */
[----:B------:R-:W-:Y:S01]  /*e900*/  IMAD.MOV.U32 R95, RZ, RZ, R77 ;  /* 0x000000ffff5f7224 */ /* 0x000fe200078e004d */
[----:B------:R-:W-:Y:S01]  /*e910*/  PRMT R23, R23, 0x5410, R0 ;  /* 0x0000541017177816 */ /* 0x000fe20000000000 */
[----:B------:R-:W-:Y:S01]  /*e920*/  IMAD.MOV.U32 R115, RZ, RZ, R85 ;  /* 0x000000ffff737224 */ /* 0x000fe200078e0055 */
[----:B------:R-:W-:Y:S01]  /*e930*/  SHF.R.U32.HI R0, RZ, 0x10, R22 ;  /* 0x00000010ff007819 */ /* 0x000fe20000011616 */
[----:B------:R-:W-:Y:S01]  /*e940*/  IMAD.MOV.U32 R114, RZ, RZ, R84 ;  /* 0x000000ffff727224 */ /* 0x000fe200078e0054 */
[----:B------:R-:W-:-:S02]  /*e950*/  PRMT R121, R225, 0x7054, R225 ;  /* 0x00007054e1797816 */ /* 0x000fc400000000e1 */
[----:B------:R-:W-:Y:S02]  /*e960*/  MOV R38, R101 ;  /* 0x0000006500267202 */ /* 0x000fe40000000f00 */
[----:B------:R-:W-:Y:S01]  /*e970*/  MOV R36, R100 ;  /* 0x0000006400247202 */ /* 0x000fe20000000f00 */
[----:B-1----:R-:W-:Y:S01]  /*e980*/  IMAD.MOV.U32 R133, RZ, RZ, R89 ;  /* 0x000000ffff857224 */ /* 0x002fe200078e0059 */
[----:B------:R-:W-:Y:S01]  /*e990*/  SHF.R.U32.HI R22, RZ, 0x18, R22 ;  /* 0x00000018ff167819 */ /* 0x000fe20000011616 */
[----:B------:R-:W-:Y:S01]  /*e9a0*/  IMAD.MOV.U32 R37, RZ, RZ, R63 ;  /* 0x000000ffff257224 */ /* 0x000fe200078e003f */
[----:B------:R-:W-:Y:S01]  /*e9b0*/  MOV R130, R90 ;  /* 0x0000005a00827202 */ /* 0x000fe20000000f00 */
[----:B------:R-:W-:Y:S01]  /*e9c0*/  IMAD.MOV.U32 R131, RZ, RZ, R62 ;  /* 0x000000ffff837224 */ /* 0x000fe200078e003e */
[----:B--2---:R-:W-:Y:S01]  /*e9d0*/  LOP3.LUT R3, R0, 0xff, RZ, 0xc0, !PT ;  /* 0x000000ff00037812 */ /* 0x004fe200078ec0ff */
[----:B------:R-:W-:Y:S01]  /*e9e0*/  IMAD.MOV.U32 R35, RZ, RZ, R93 ;  /* 0x000000ffff237224 */ /* 0x000fe200078e005d */
[--C-:B------:R-:W-:Y:S01]  /*e9f0*/  HSET2.LE.AND R0, R28, R121.reuse, PT ;  /* 0x000000791c007233 */ /* 0x100fe20003803000 */
[----:B------:R-:W-:Y:S01]  /*ea00*/  IMAD.MOV.U32 R132, RZ, RZ, R88 ;  /* 0x000000ffff847224 */ /* 0x000fe200078e0058 */
[----:B------:R-:W-:Y:S01]  /*ea10*/  HSET2.LE.AND R2, R29, R121, PT ;  /* 0x000000791d027233 */ /* 0x000fe20003803000 */
[----:B------:R-:W1:Y:S01]  /*ea20*/  LDSM.16.MT88.4 R16, [R196+0x18000] ;  /* 0x01800000c410783b */ /* 0x000e620000004200 */
[----:B------:R-:W-:-:S02]  /*ea30*/  PRMT R3, R3, 0x5410, R22 ;  /* 0x0000541003037816 */ /* 0x000fc40000000016 */
[----:B------:R-:W-:Y:S01]  /*ea40*/  LOP3.LUT R4, R125, R0, RZ, 0xc0, !PT ;  /* 0x000000007d047212 */ /* 0x000fe200078ec0ff */
[----:B------:R-:W-:Y:S01]  /*ea50*/  IMAD.MOV.U32 R91, RZ, RZ, R61 ;  /* 0x000000ffff5b7224 */ /* 0x000fe200078e003d */
[----:B------:R-:W-:Y:S01]  /*ea60*/  LOP3.LUT R5, R124, R2, RZ, 0xc0, !PT ;  /* 0x000000027c057212 */ /* 0x000fe200078ec0ff */
[----:B------:R-:W-:Y:S01]  /*ea70*/  IMAD.MOV.U32 R90, RZ, RZ, R60 ;  /* 0x000000ffff5a7224 */ /* 0x000fe200078e003c */
[--C-:B------:R-:W-:Y:S01]  /*ea80*/  HSET2.LE.AND R0, R23, R121.reuse, PT ;  /* 0x0000007917007233 */ /* 0x100fe20003803000 */
[----:B------:R-:W-:Y:S01]  /*ea90*/  IMAD.MOV.U32 R135, RZ, RZ, R38 ;  /* 0x000000ffff877224 */ /* 0x000fe200078e0026 */
[----:B------:R-:W-:Y:S01]  /*eaa0*/  HSET2.LE.AND R2, R3, R121, PT ;  /* 0x0000007903027233 */ /* 0x000fe20003803000 */
[----:B------:R-:W2:Y:S02]  /*eab0*/  LDSM.16.MT88.4 R8, [R198+0x18000] ;  /* 0x01800000c608783b */ /* 0x000ea40000004200 */
[----:B------:R-:W-:Y:S02]  /*eac0*/  LOP3.LUT R6, R251, R0, RZ, 0xc0, !PT ;  /* 0x00000000fb067212 */ /* 0x000fe400078ec0ff */
[----:B------:R-:W-:Y:S01]  /*ead0*/  LOP3.LUT R7, R239, R2, RZ, 0xc0, !PT ;  /* 0x00000002ef077212 */ /* 0x000fe200078ec0ff */
[----:B------:R-:W4:Y:S01]  /*eae0*/  LDSM.16.MT88.4 R12, [R171+0x1a000] ;  /* 0x01a00000ab0c783b */ /* 0x000f220000004200 */
[----:B------:R-:W-:-:S02]  /*eaf0*/  MOV R2, R97 ;  /* 0x0000006100027202 */ /* 0x000fc40000000f00 */
[----:B------:R-:W-:Y:S01]  /*eb00*/  MOV R134, R36 ;  /* 0x0000002400867202 */ /* 0x000fe20000000f00 */
[----:B------:R-:W4:Y:S02]  /*eb10*/  LDSM.16.MT88.4 R20, [R196+0x1a000] ;  /* 0x01a00000c414783b */ /* 0x000f240000004200 */
[C---:B---3--:R-:W-:Y:S01]  /*eb20*/  HMMA.16816.F32 R84, R4.reuse, R24, R164 ;  /* 0x000000180454723c */ /* 0x048fe200000018a4 */
        /* <DEDUP_REMOVED lines=9> */
[----:B------:R-:W-:Y:S01]  /*ebc0*/  LDSM.16.MT88.4 R28, [R197+0x18000] ;  /* 0x01800000c51c783b */ /* 0x000fe20000004200 */
[----:B------:R-:W-:Y:S01]  /*ebd0*/  IMAD.MOV.U32 R167, RZ, RZ, R91 ;  /* 0x000000ffffa77224 */ /* 0x000fe200078e005b */
[----:B------:R-:W-:Y:S01]  /*ebe0*/  HMMA.16816.F32 R60, R4, R26, R160 ;  /* 0x0000001a043c723c */ /* 0x000fe200000018a0 */
[----:B------:R-:W-:Y:S01]  /*ebf0*/  MOV R164, R132 ;  /* 0x0000008400a47202 */ /* 0x000fe20000000f00 */
[----:B------:R-:W-:-:S02]  /*ec00*/  IMAD.MOV.U32 R125, RZ, RZ, R109 ;  /* 0x000000ffff7d7224 */ /* 0x000fc400078e006d */
[----:B------:R-:W-:Y:S01]  /*ec10*/  IMAD.MOV.U32 R124, RZ, RZ, R108 ;  /* 0x000000ffff7c7224 */ /* 0x000fe200078e006c */
[----:B------:R-:W-:Y:S01]  /*ec20*/  MOV R50, R99 ;  /* 0x0000006300327202 */ /* 0x000fe20000000f00 */
[C---:B-1----:R-:W-:Y:S01]  /*ec30*/  HMMA.16816.F32 R80, R4.reuse, R16, R156 ;  /* 0x000000100450723c */ /* 0x042fe2000000189c */
[----:B------:R-:W-:Y:S01]  /*ec40*/  IMAD.MOV.U32 R160, RZ, RZ, R165 ;  /* 0x000000ffffa07224 */ /* 0x000fe200078e00a5 */
[----:B------:R-:W-:Y:S01]  /*ec50*/  MOV R162, R167 ;  /* 0x000000a700a27202 */ /* 0x000fe20000000f00 */
[----:B------:R-:W-:Y:S02]  /*ec60*/  IMAD.MOV.U32 R165, RZ, RZ, R133 ;  /* 0x000000ffffa57224 */ /* 0x000fe400078e0085 */
[----:B------:R-:W-:Y:S02]  /*ec70*/  IMAD.MOV.U32 R51, RZ, RZ, R98 ;  /* 0x000000ffff337224 */ /* 0x000fe400078e0062 */
[----:B------:R-:W-:Y:S01]  /*ec80*/  IMAD.MOV.U32 R0, RZ, RZ, R96 ;  /* 0x000000ffff007224 */ /* 0x000fe200078e0060 */
[C---:B--2---:R-:W-:Y:S01]  /*ec90*/  HMMA.16816.F32 R76, R4.reuse, R8, R148 ;  /* 0x00000008044c723c */ /* 0x044fe20000001894 */
        /* <DEDUP_REMOVED lines=10> */
[----:B------:R-:W2:Y:S01]  /*ed40*/  LDL.LU R212, [R1+0x214] ;  /* 0x0002140001d47983 */ /* 0x000ea20000300800 */
[----:B------:R-:W-:-:S03]  /*ed50*/  IMAD.MOV.U32 R134, RZ, RZ, R213 ;  /* 0x000000ffff867224 */ /* 0x000fc600078e00d5 */
[----:B------:R-:W3:Y:S04]  /*ed60*/  LDL.LU R213, [R1+0x210] ;  /* 0x0002100001d57983 */ /* 0x000ee80000300800 */
[----:B------:R-:W2:Y:S01]  /*ed70*/  LDL.LU R199, [R1+0x20c] ;  /* 0x00020c0001c77983 */ /* 0x000ea20000300800 */
[C---:B------:R-:W-:Y:S03]  /*ed80*/  HMMA.16816.F32 R108, R4.reuse, R18, R152 ;  /* 0x00000012046c723c */ /* 0x040fe60000001898 */
[----:B------:R-:W1:Y:S03]  /*ed90*/  LDSM.16.MT88.4 R16, [R198+0x1a000] ;  /* 0x01a00000c610783b */ /* 0x000e660000004200 */
[----:B----4-:R-:W-:Y:S01]  /*eda0*/  HMMA.16816.F32 R116, R4, R12, R176 ;  /* 0x0000000c0474723c */ /* 0x010fe200000018b0 */
[----:B------:R-:W4:Y:S01]  /*edb0*/  LDSM.16.MT88.4 R8, [R171+0x1c000] ;  /* 0x01c00000ab08783b */ /* 0x000f220000004200 */
[----:B------:R-:W-:-:S02]  /*edc0*/  IMAD.MOV.U32 R48, RZ, RZ, R115 ;  /* 0x000000ffff307224 */ /* 0x000fc400078e0073 */
[----:B------:R-:W-:Y:S02]  /*edd0*/  IMAD.MOV.U32 R49, RZ, RZ, R114 ;  /* 0x000000ffff317224 */ /* 0x000fe400078e0072 */
[----:B------:R-:W-:Y:S01]  /*ede0*/  IMAD.MOV.U32 R47, RZ, RZ, R113 ;  /* 0x000000ffff2f7224 */ /* 0x000fe200078e0071 */
[C---:B------:R-:W-:Y:S01]  /*edf0*/  HMMA.16816.F32 R96, R4.reuse, R14, R180 ;  /* 0x0000000e0460723c */ /* 0x040fe200000018b4 */
[----:B------:R-:W4:Y:S01]  /*ee00*/  LDSM.16.MT88.4 R12, [R197+0x1a000] ;  /* 0x01a00000c50c783b */ /* 0x000f220000004200 */
[----:B------:R-:W-:Y:S02]  /*ee10*/  IMAD.MOV.U32 R3, RZ, RZ, R112 ;  /* 0x000000ffff037224 */ /* 0x000fe400078e0070 */
[----:B------:R-:W-:Y:S01]  /*ee20*/  IMAD.MOV.U32 R239, RZ, RZ, R90 ;  /* 0x000000ffffef7224 */ /* 0x000fe200078e005a */
[----:B------:R-:W-:Y:S01]  /*ee30*/  MOV R33, R75 ;  /* 0x0000004b00217202 */ /* 0x000fe20000000f00 */
[C---:B------:R-:W-:Y:S01]  /*ee40*/  HMMA.16816.F32 R112, R4.reuse, R20, R184 ;  /* 0x000000140470723c */ /* 0x040fe200000018b8 */
[----:B------:R-:W-:Y:S01]  /*ee50*/  IMAD.MOV.U32 R32, RZ, RZ, R37 ;  /* 0x000000ffff207224 */ /* 0x000fe200078e0025 */
[----:B------:R-:W-:Y:S01]  /*ee60*/  MOV R36, R73 ;  /* 0x0000004900247202 */ /* 0x000fe20000000f00 */
[----:B------:R-:W-:Y:S01]  /*ee70*/  IMAD.MOV.U32 R44, RZ, RZ, R74 ;  /* 0x000000ffff2c7224 */ /* 0x000fe200078e004a */
[----:B------:R-:W-:Y:S01]  /*ee80*/  MOV R46, R70 ;  /* 0x00000046002e7202 */ /* 0x000fe20000000f00 */
[----:B------:R-:W-:Y:S01]  /*ee90*/  IMAD.MOV.U32 R45, RZ, RZ, R71 ;  /* 0x000000ffff2d7224 */ /* 0x000fe200078e0047 */
[----:B------:R-:W-:Y:S01]  /*eea0*/  HMMA.16816.F32 R92, R4, R22, R188 ;  /* 0x00000016045c723c */ /* 0x000fe200000018bc */
[----:B------:R-:W4:Y:S01]  /*eeb0*/  LDSM.16.MT88.4 R20, [R198+0x1c000] ;  /* 0x01c00000c614783b */ /* 0x000f220000004200 */
[----:B------:R-:W-:-:S02]  /*eec0*/  IMAD.MOV.U32 R161, RZ, RZ, R166 ;  /* 0x000000ffffa17224 */ /* 0x000fc400078e00a6 */
[----:B------:R-:W-:Y:S01]  /*eed0*/  IMAD.MOV.U32 R163, RZ, RZ, R239 ;  /* 0x000000ffffa37224 */ /* 0x000fe200078e00ef */
[----:B------:R-:W-:Y:S01]  /*eee0*/  MOV R179, R39 ;  /* 0x0000002700b37202 */ /* 0x000fe20000000f00 */
[----:B------:R-:W-:Y:S01]  /*eef0*/  IMAD.MOV.U32 R37, RZ, RZ, R72 ;  /* 0x000000ffff257224 */ /* 0x000fe200078e0048 */
[----:B------:R-:W-:Y:S01]  /*ef00*/  MOV R39, R68 ;  /* 0x0000004400277202 */ /* 0x000fe20000000f00 */
[----:B------:R-:W-:Y:S01]  /*ef10*/  IMAD.MOV.U32 R38, RZ, RZ, R69 ;  /* 0x000000ffff267224 */ /* 0x000fe200078e0045 */
[----:B------:R-:W-:Y:S01]  /*ef20*/  LDSM.16.MT88.4 R24, [R196+0x1c000] ;  /* 0x01c00000c418783b */ /* 0x000fe20000004200 */
        /* <DEDUP_REMOVED lines=8> */
[----:B------:R-:W4:Y:S01]  /*efb0*/  LDSM.16.MT88.4 R12, [R171+0x1e000] ;  /* 0x01e00000ab0c783b */ /* 0x000f220000004200 */
[----:B------:R-:W-:Y:S01]  /*efc0*/  MOV R239, R0 ;  /* 0x0000000000ef7202 */ /* 0x000fe20000000f00 */
[----:B------:R-:W-:-:S03]  /*efd0*/  IMAD.MOV.U32 R0, RZ, RZ, R34 ;  /* 0x000000ffff007224 */ /* 0x000fc600078e0022 */
[----:B------:R-:W-:Y:S01]  /*efe0*/  HMMA.16816.F32 R124, R4, R20, R124 ;  /* 0x00000014047c723c */ /* 0x000fe2000000187c */
[----:B------:R-:W-:-:S05]  /*eff0*/  IMAD.MOV.U32 R34, RZ, RZ, R32 ;  /* 0x000000ffff227224 */ /* 0x000fca00078e0020 */
        /* <DEDUP_REMOVED lines=21> */
[----:B------:R-:W-:Y:S01]  /*f150*/  IMAD.MOV.U32 R166, RZ, RZ, R0 ;  /* 0x000000ffffa67224 */ /* 0x000fe200078e0000 */
[C---:B------:R-:W-:Y:S01]  /*f160*/  HMMA.16816.F32 R120, R4.reuse, R28, R140 ;  /* 0x0000001c0478723c */ /* 0x040fe2000000188c */
[----:B------:R-:W-:Y:S01]  /*f170*/  IMAD.MOV.U32 R132, RZ, RZ, R134 ;  /* 0x000000ffff847224 */ /* 0x000fe200078e0086 */
[----:B------:R-:W-:Y:S01]  /*f180*/  MOV R134, R32 ;  /* 0x0000002000867202 */ /* 0x000fe20000000f00 */
[----:B------:R-:W-:Y:S01]  /*f190*/  IMAD.MOV.U32 R32, RZ, RZ, R169 ;  /* 0x000000ffff207224 */ /* 0x000fe200078e00a9 */
[----:B------:R-:W-:Y:S02]  /*f1a0*/  MOV R34, R168 ;  /* 0x000000a800227202 */ /* 0x000fe40000000f00 */
        /* <DEDUP_REMOVED lines=14> */
[----:B------:R-:W-:Y:S01]  /*f290*/  MOV R166, R239 ;  /* 0x000000ef00a67202 */ /* 0x000fe20000000f00 */
[----:B------:R-:W-:-:S02]  /*f2a0*/  IMAD.MOV.U32 R167, RZ, RZ, R2 ;  /* 0x000000ffffa77224 */ /* 0x000fc400078e0002 */
[----:B------:R-:W-:Y:S01]  /*f2b0*/  IMAD.MOV.U32 R150, RZ, RZ, R234 ;  /* 0x000000ffff967224 */ /* 0x000fe200078e00ea */
[C---:B----4-:R-:W-:Y:S01]  /*f2c0*/  HMMA.16816.F32 R140, R4.reuse, R12, R36 ;  /* 0x0000000c048c723c */ /* 0x050fe20000001824 */
[----:B------:R-:W1:Y:S01]  /*f2d0*/  LDSM.16.MT88.4 R36, [R197+0x1e000] ;  /* 0x01e00000c524783b */ /* 0x000e620000004200 */
        /* <DEDUP_REMOVED lines=20> */
[C---:B------:R-:W-:Y:S01]  /*f420*/  HMMA.16816.F32 R44, R4.reuse, R24, R44 ;  /* 0x00000018042c723c */ /* 0x040fe2000000182c */
[----:B------:R-:W-:Y:S02]  /*f430*/  IMAD.MOV.U32 R182, RZ, RZ, R0 ;  /* 0x000000ffffb67224 */ /* 0x000fe400078e0000 */
[----:B------:R-:W-:Y:S01]  /*f440*/  IMAD.MOV.U32 R133, RZ, RZ, R135 ;  /* 0x000000ffff857224 */ /* 0x000fe200078e0087 */
[----:B------:R-:W-:Y:S01]  /*f450*/  MOV R239, R215 ;  /* 0x000000d700ef7202 */ /* 0x000fe20000000f00 */
[----:B------:R-:W-:Y:S01]  /*f460*/  IMAD.MOV.U32 R183, RZ, RZ, R3 ;  /* 0x000000ffffb77224 */ /* 0x000fe200078e0003 */
[----:B------:R-:W-:Y:S01]  /*f470*/  MOV R178, R200 ;  /* 0x000000c800b27202 */ /* 0x000fe20000000f00 */
[----:B------:R-:W-:Y:S01]  /*f480*/  IMAD.MOV.U32 R167, RZ, RZ, R2 ;  /* 0x000000ffffa77224 */ /* 0x000fe200078e0002 */
[----:B------:R-:W-:Y:S01]  /*f490*/  LOP3.LUT R2, R173, R251, R216, 0x96, !PT ;  /* 0x000000fbad027212 */ /* 0x000fe200078e96d8 */
[----:B------:R-:W-:Y:S01]  /*f4a0*/  HMMA.16816.F32 R148, R4, R16, R152 ;  /* 0x000000100494723c */ /* 0x000fe20000001898 */
[----:B------:R-:W-:Y:S01]  /*f4b0*/  IMAD.MOV.U32 R135, RZ, RZ, R170 ;  /* 0x000000ffff877224 */ /* 0x000fe200078e00aa */
[----:B------:R-:W4:Y:S02]  /*f4c0*/  LDL.LU R206, [R1+0x208] ;  /* 0x0002080001ce7983 */ /* 0x000f240000300800 */
[----:B------:R-:W-:-:S02]  /*f4d0*/  IMAD.WIDE.U32 R2, R2, -0x2daee0ad, RZ ;  /* 0xd2511f5302027825 */ /* 0x000fc400078e00ff */
[----:B------:R-:W-:Y:S02]  /*f4e0*/  HMMA.16816.F32 R156, R4, R18, R156 ;  /* 0x00000012049c723c */ /* 0x000fe4000000189c */
[----:B------:R-:W-:-:S04]  /*f4f0*/  IMAD.MOV.U32 R162, RZ, RZ, R219 ;  /* 0x000000ffffa27224 */ /* 0x000fc800078e00db */
[C---:B------:R-:W-:Y:S01]  /*f500*/  HMMA.16816.F32 R144, R4.reuse, R14, R144 ;  /* 0x0000000e0490723c */ /* 0x040fe20000001890 */
[C---:B------:R-:W-:Y:S01]  /*f510*/  LOP3.LUT R0, R2.reuse, 0xffff, RZ, 0xc0, !PT ;  /* 0x0000ffff02007812 */ /* 0x040fe200078ec0ff */
[----:B------:R-:W3:Y:S04]  /*f520*/  LDSM.16.MT88.4 R12, [R171+0x18800] ;  /* 0x01880000ab0c783b */ /* 0x000ee80000004200 */
[C---:B------:R-:W-:Y:S01]  /*f530*/  HMMA.16816.F32 R16, R4.reuse, R22, R180 ;  /* 0x000000160410723c */ /* 0x040fe200000018b4 */
[----:B------:R-:W-:Y:S01]  /*f540*/  LOP3.LUT R10, R2, 0xff, RZ, 0xc0, !PT ;  /* 0x000000ff020a7812 */ /* 0x000fe200078ec0ff */
[----:B------:R-:W-:Y:S01]  /*f550*/  IMAD.MOV.U32 R163, RZ, RZ, R218 ;  /* 0x000000ffffa37224 */ /* 0x000fe200078e00da */
[----:B------:R-:W-:Y:S01]  /*f560*/  MOV R34, R246 ;  /* 0x000000f600227202 */ /* 0x000fe20000000f00 */
[----:B------:R-:W-:Y:S01]  /*f570*/  IMAD.MOV.U32 R32, RZ, RZ, R247 ;  /* 0x000000ffff207224 */ /* 0x000fe200078e00f7 */
[----:B------:R-:W-:Y:S01]  /*f580*/  MOV R31, R214 ;  /* 0x000000d6001f7202 */ /* 0x000fe20000000f00 */
[----:B------:R-:W-:Y:S01]  /*f590*/  HMMA.16816.F32 R132, R4, R8, R132 ;  /* 0x000000080484723c */ /* 0x000fe20000001884 */
[----:B------:R-:W-:Y:S01]  /*f5a0*/  SHF.R.U32.HI R11, RZ, 0x18, R2 ;  /* 0x00000018ff0b7819 */ /* 0x000fe20000011602 */
[----:B------:R-:W-:Y:S01]  /*f5b0*/  IMAD.MOV.U32 R30, RZ, RZ, R239 ;  /* 0x000000ffff1e7224 */ /* 0x000fe200078e00ef */
[----:B------:R-:W-:Y:S01]  /*f5c0*/  MOV R155, R210 ;  /* 0x000000d2009b7202 */ /* 0x000fe20000000f00 */
[----:B------:R-:W-:Y:S01]  /*f5d0*/  IMAD.MOV.U32 R154, RZ, RZ, R211 ;  /* 0x000000ffff9a7224 */ /* 0x000fe200078e00d3 */
[----:B------:R-:W-:Y:S02]  /*f5e0*/  LDSM.16.MT88.4 R24, [R198+0x18800] ;  /* 0x01880000c618783b */ /* 0x000fe40000004200 */
[----:B------:R-:W-:-:S02]  /*f5f0*/  SHF.R.U32.HI R9, RZ, 0x8, R0 ;  /* 0x00000008ff097819 */ /* 0x000fc40000011600 */
[----:B------:R-:W-:Y:S01]  /*f600*/  LOP3.LUT R0, R3, R179, R42, 0x96, !PT ;  /* 0x000000b303007212 */ /* 0x000fe200078e962a */
[----:B------:R-:W-:Y:S01]  /*f610*/  HMMA.16816.F32 R164, R4, R20, R164 ;  /* 0x0000001404a4723c */ /* 0x000fe200000018a4 */
[----:B------:R-:W-:Y:S01]  /*f620*/  SHF.R.U32.HI R8, RZ, 0x10, R2 ;  /* 0x00000010ff087819 */ /* 0x000fe20000011602 */
[----:B------:R-:W-:Y:S01]  /*f630*/  IMAD.MOV.U32 R29, RZ, RZ, R163 ;  /* 0x000000ffff1d7224 */ /* 0x000fe200078e00a3 */
[----:B------:R-:W-:Y:S01]  /*f640*/  LOP3.LUT R2, R0, 0xffff, RZ, 0xc0, !PT ;  /* 0x0000ffff00027812 */ /* 0x000fe200078ec0ff */
[----:B------:R-:W-:Y:S01]  /*f650*/  IMAD.MOV.U32 R153, RZ, RZ, R32 ;  /* 0x000000ffff997224 */ /* 0x000fe200078e0020 */
[----:B------:R-:W-:Y:S01]  /*f660*/  LOP3.LUT R3, R8, 0xff, RZ, 0xc0, !PT ;  /* 0x000000ff08037812 */ /* 0x000fe200078ec0ff */
[----:B------:R-:W-:Y:S01]  /*f670*/  IMAD.MOV.U32 R35, RZ, RZ, R248 ;  /* 0x000000ffff237224 */ /* 0x000fe200078e00f8 */
[----:B------:R-:W-:Y:S01]  /*f680*/  MOV R28, R162 ;  /* 0x000000a2001c7202 */ /* 0x000fe20000000f00 */
[----:B------:R-:W4:Y:S01]  /*f690*/  LDL.LU R170, [R1+0x204] ;  /* 0x0002040001aa7983 */ /* 0x000f220000300800 */
[----:B------:R-:W-:-:S02]  /*f6a0*/  LOP3.LUT R8, R0, 0xff, RZ, 0xc0, !PT ;  /* 0x000000ff00087812 */ /* 0x000fc400078ec0ff */
[----:B------:R-:W-:Y:S02]  /*f6b0*/  SHF.R.U32.HI R2, RZ, 0x8, R2 ;  /* 0x00000008ff027819 */ /* 0x000fe40000011602 */
[----:B------:R-:W-:Y:S01]  /*f6c0*/  MOV R152, R34 ;  /* 0x0000002200987202 */ /* 0x000fe20000000f00 */
[----:B------:R-:W-:Y:S01]  /*f6d0*/  IMAD.MOV.U32 R211, RZ, RZ, R16 ;  /* 0x000000ffffd37224 */ /* 0x000fe200078e0010 */
[----:B------:R-:W-:Y:S01]  /*f6e0*/  PRMT R11, R3, 0x5410, R11 ;  /* 0x00005410030b7816 */ /* 0x000fe2000000000b */
[----:B------:R-:W-:Y:S01]  /*f6f0*/  IMAD.MOV.U32 R210, RZ, RZ, R17 ;  /* 0x000000ffffd27224 */ /* 0x000fe200078e0011 */
[----:B------:R-:W-:Y:S01]  /*f700*/  SHF.R.U32.HI R3, RZ, 0x10, R0 ;  /* 0x00000010ff037819 */ /* 0x000fe20000011600 */
[----:B------:R-:W-:Y:S01]  /*f710*/  IMAD.MOV.U32 R42, RZ, RZ, R19 ;  /* 0x000000ffff2a7224 */ /* 0x000fe200078e0013 */
[----:B------:R-:W-:Y:S02]  /*f720*/  PRMT R2, R8, 0x5410, R2 ;  /* 0x0000541008027816 */ /* 0x000fe40000000002 */
[----:B------:R-:W-:-:S02]  /*f730*/  MOV R43, R18 ;  /* 0x00000012002b7202 */ /* 0x000fc40000000f00 */
[----:B------:R-:W-:Y:S01]  /*f740*/  PRMT R10, R10, 0x5410, R9 ;  /* 0x000054100a0a7816 */ /* 0x000fe20000000009 */
[----:B------:R-:W-:Y:S01]  /*f750*/  LDSM.16.MT88.4 R20, [R171+0x1a800] ;  /* 0x01a80000ab14783b */ /* 0x000fe20000004200 */
[----:B------:R-:W-:Y:S01]  /*f760*/  PRMT R162, R225, 0x7054, R225 ;  /* 0x00007054e1a27816 */ /* 0x000fe200000000e1 */
[C---:B-1----:R-:W-:Y:S01]  /*f770*/  HMMA.16816.F32 R16, R4.reuse, R36, R28 ;  /* 0x000000240410723c */ /* 0x042fe2000000181c */
[----:B------:R-:W-:Y:S01]  /*f780*/  SHF.R.U32.HI R8, RZ, 0x18, R0 ;  /* 0x00000018ff087819 */ /* 0x000fe20000011600 */
[----:B------:R-:W-:Y:S01]  /*f790*/  IMAD.MOV.U32 R239, RZ, RZ, R35 ;  /* 0x000000ffffef7224 */ /* 0x000fe200078e0023 */
[----:B------:R-:W-:Y:S01]  /*f7a0*/  LOP3.LUT R3, R3, 0xff, RZ, 0xc0, !PT ;  /* 0x000000ff03037812 */ /* 0x000fe200078ec0ff */
[----:B------:R-:W-:Y:S01]  /*f7b0*/  IMAD.MOV.U32 R163, RZ, RZ, R33 ;  /* 0x000000ffffa37224 */ /* 0x000fe200078e0021 */
[----:B------:R-:W-:Y:S01]  /*f7c0*/  HSET2.LE.AND R0, R2, R162, PT ;  /* 0x000000a202007233 */ /* 0x000fe20003803000 */
[----:B------:R-:W-:Y:S01]  /*f7d0*/  HMMA.16816.F32 R4, R4, R38, R152 ;  /* 0x000000260404723c */ /* 0x000fe20000001898 */
[----:B------:R-:W-:Y:S01]  /*f7e0*/  PRMT R2, R3, 0x5410, R8 ;  /* 0x0000541003027816 */ /* 0x000fe20000000008 */
[----:B------:R-:W1:Y:S04]  /*f7f0*/  LDSM.16.MT88.4 R32, [R196+0x18800] ;  /* 0x01880000c420783b */ /* 0x000e680000004200 */
[----:B------:R-:W1:Y:S04]  /*f800*/  LDSM.16.MT88.4 R28, [R197+0x18800] ;  /* 0x01880000c51c783b */ /* 0x000e680000004200 */
[----:B------:R-:W4:-:S14]  /*f810*/  LDL.LU R244, [R1+0x200] ;  /* 0x0002000001f47983 */ /* 0x000f1c0000300800 */
[----:B------:R-:W-:Y:S01]  /*f820*/  MOV R180, R6 ;  /* 0x0000000600b47202 */ /* 0x000fe20000000f00 */
[----:B------:R-:W-:Y:S01]  /*f830*/  IMAD.MOV.U32 R177, RZ, RZ, R7 ;  /* 0x000000ffffb17224 */ /* 0x000fe200078e0007 */
[----:B------:R-:W-:Y:S01]  /*f840*/  MOV R173, R5 ;  /* 0x0000000500ad7202 */ /* 0x000fe20000000f00 */
[----:B------:R-:W-:Y:S01]  /*f850*/  IMAD.MOV.U32 R176, RZ, RZ, R4 ;  /* 0x000000ffffb07224 */ /* 0x000fe200078e0004 */
[----:B------:R-:W-:Y:S01]  /*f860*/  MOV R183, R18 ;  /* 0x0000001200b77202 */ /* 0x000fe20000000f00 */
[----:B------:R-:W-:Y:S02]  /*f870*/  IMAD.MOV.U32 R182, RZ, RZ, R19 ;  /* 0x000000ffffb67224 */ /* 0x000fe400078e0013 */
[----:B------:R-:W-:Y:S01]  /*f880*/  IMAD.MOV.U32 R181, RZ, RZ, R16 ;  /* 0x000000ffffb57224 */ /* 0x000fe200078e0010 */
[----:B------:R-:W-:Y:S02]  /*f890*/  MOV R3, R161 ;  /* 0x000000a100037202 */ /* 0x000fe40000000f00 */
[----:B--2---:R-:W-:Y:S01]  /*f8a0*/  LOP3.LUT R8, R199, R0, RZ, 0xc0, !PT ;  /* 0x00000000c7087212 */ /* 0x004fe200078ec0ff */
[----:B------:R-:W-:Y:S01]  /*f8b0*/  IMAD.MOV.U32 R155, RZ, RZ, R208 ;  /* 0x000000ffff9b7224 */ /* 0x000fe200078e00d0 */
[--C-:B------:R-:W-:Y:S01]  /*f8c0*/  HSET2.LE.AND R0, R2, R162.reuse, PT ;  /* 0x000000a202007233 */ /* 0x100fe20003803000 */
[----:B------:R2:W5:Y:S01]  /*f8d0*/  LDL.LU R168, [R1+0x1fc] ;  /* 0x0001fc0001a87983 */ /* 0x0005620000300800 */
[----:B------:R-:W-:-:S03]  /*f8e0*/  HSET2.LE.AND R2, R11, R162, PT ;  /* 0x000000a20b027233 */ /* 0x000fc60003803000 */
[----:B---3--:R-:W-:Y:S01]  /*f8f0*/  LOP3.LUT R9, R213, R0, RZ, 0xc0, !PT ;  /* 0x00000000d5097212 */ /* 0x008fe200078ec0ff */
[----:B------:R-:W-:Y:S01]  /*f900*/  IMAD.MOV.U32 R199, RZ, RZ, R17 ;  /* 0x000000ffffc77224 */ /* 0x000fe200078e0011 */
[----:B------:R-:W-:Y:S01]  /*f910*/  HSET2.LE.AND R0, R10, R162, PT ;  /* 0x000000a20a007233 */ /* 0x000fe20003803000 */
[----:B------:R-:W3:Y:S01]  /*f920*/  LDSM.16.MT88.4 R16, [R196+0x1a800] ;  /* 0x01a80000c410783b */ /* 0x000ee20000004200 */
[----:B------:R-:W-:-:S03]  /*f930*/  LOP3.LUT R11, R175, R2, RZ, 0xc0, !PT ;  /* 0x00000002af0b7212 */ /* 0x000fc600078ec0ff */
[----:B------:R-:W-:Y:S01]  /*f940*/  LOP3.LUT R10, R212, R0, RZ, 0xc0, !PT ;  /* 0x00000000d40a7212 */ /* 0x000fe200078ec0ff */
[----:B------:R-:W-:Y:S01]  /*f950*/  IMAD.MOV.U32 R161, RZ, RZ, R239 ;  /* 0x000000ffffa17224 */ /* 0x000fe200078e00ef */
[----:B------:R2:W5:Y:S01]  /*f960*/  LDL.LU R169, [R1+0x1f8] ;  /* 0x0001f80001a97983 */ /* 0x0005620000300800 */
[----:B------:R-:W-:-:S04]  /*f970*/  IMAD.MOV.U32 R2, RZ, RZ, R160 ;  /* 0x000000ffff027224 */ /* 0x000fc800078e00a0 */
[----:B------:R-:W-:Y:S01]  /*f980*/  HMMA.16816.F32 R4, R8, R12, R84 ;  /* 0x0000000c0804723c */ /* 0x000fe20000001854 */
[----:B------:R-:W-:Y:S01]  /*f990*/  IMAD.MOV.U32 R0, RZ, RZ, R199 ;  /* 0x000000ffff007224 */ /* 0x000fe200078e00c7 */
[----:B------:R-:W-:Y:S01]  /*f9a0*/  MOV R162, R163 ;  /* 0x000000a300a27202 */ /* 0x000fe20000000f00 */
[----:B------:R2:W5:-:S15]  /*f9b0*/  LDL.LU R249, [R1+0x1f4] ;  /* 0x0001f40001f97983 */ /* 0x00055e0000300800 */
[----:B------:R-:W-:-:S06]  /*f9c0*/  NOP ;  /* 0x0000000000007918 */ /* 0x000fcc0000000000 */
[----:B------:R-:W-:Y:S01]  /*f9d0*/  IMAD.MOV.U32 R87, RZ, RZ, R5 ;  /* 0x000000ffff577224 */ /* 0x000fe200078e0005 */
[----:B------:R-:W-:Y:S01]  /*f9e0*/  MOV R85, R7 ;  /* 0x0000000700557202 */ /* 0x000fe20000000f00 */
[----:B------:R-:W-:Y:S01]  /*f9f0*/  IMAD.MOV.U32 R86, RZ, RZ, R6 ;  /* 0x000000ffff567224 */ /* 0x000fe200078e0006 */
[C---:B-1----:R-:W-:Y:S01]  /*fa00*/  HMMA.16816.F32 R240, R8.reuse, R34, R108 ;  /* 0x0000002208f0723c */ /* 0x042fe2000000186c */
[----:B------:R-:W-:Y:S01]  /*fa10*/  IMAD.MOV.U32 R84, RZ, RZ, R4 ;  /* 0x000000ffff547224 */ /* 0x000fe200078e0004 */
[----:B------:R2:W5:Y:S04]  /*fa20*/  LDL.LU R248, [R1+0x1f0] ;  /* 0x0001f00001f87983 */ /* 0x0005680000300800 */
[----:B------:R-:W-:Y:S01]  /*fa30*/  HMMA.16816.F32 R4, R8, R14, R60 ;  /* 0x0000000e0804723c */ /* 0x000fe2000000183c */
[----:B------:R-:W-:Y:S01]  /*fa40*/  LDSM.16.MT88.4 R12, [R198+0x1a800] ;  /* 0x01a80000c60c783b */ /* 0x000fe20000004200 */
[----:B------:R-:W-:-:S04]  /*fa50*/  IMAD.MOV.U32 R160, RZ, RZ, R207 ;  /* 0x000000ffffa07224 */ /* 0x000fc800078e00cf */
[----:B------:R-:W-:Y:S01]  /*fa60*/  HMMA.16816.F32 R184, R8, R28, R120 ;  /* 0x0000001c08b8723c */ /* 0x000fe20000001878 */
[----:B------:R-:W-:-:S05]  /*fa70*/  IMAD.MOV.U32 R163, RZ, RZ, R174 ;  /* 0x000000ffffa37224 */ /* 0x000fca00078e00ae */
[----:B------:R-:W-:Y:S01]  /*fa80*/  HMMA.16816.F32 R188, R8, R24, R76 ;  /* 0x0000001808bc723c */ /* 0x000fe2000000184c */
[----:B------:R-:W-:Y:S01]  /*fa90*/  MOV R111, R0 ;  /* 0x00000000006f7202 */ /* 0x000fe20000000f00 */
[----:B------:R2:W5:Y:S10]  /*faa0*/  LDL.LU R247, [R1+0x1ec] ;  /* 0x0001ec0001f77983 */ /* 0x0005740000300800 */
[----:B------:R-:W-:Y:S01]  /*fab0*/  IMAD.MOV.U32 R172, RZ, RZ, R7 ;  /* 0x000000ffffac7224 */ /* 0x000fe200078e0007 */
[----:B------:R-:W-:Y:S01]  /*fac0*/  MOV R153, R5 ;  /* 0x0000000500997202 */ /* 0x000fe20000000f00 */
[----:B------:R-:W-:-:S02]  /*fad0*/  IMAD.MOV.U32 R154, RZ, RZ, R4 ;  /* 0x000000ffff9a7224 */ /* 0x000fc400078e0004 */
[----:B------:R-:W-:Y:S01]  /*fae0*/  IMAD.MOV.U32 R152, RZ, RZ, R6 ;  /* 0x000000ffff987224 */ /* 0x000fe200078e0006 */
[C---:B---3--:R-:W-:Y:S01]  /*faf0*/  HMMA.16816.F32 R76, R8.reuse, R16, R112 ;  /* 0x00000010084c723c */ /* 0x048fe20000001870 */
[----:B------:R-:W-:Y:S01]  /*fb00*/  MOV R174, R209 ;  /* 0x000000d100ae7202 */ /* 0x000fe20000000f00 */
[----:B------:R-:W-:Y:S01]  /*fb10*/  IMAD.MOV.U32 R110, RZ, RZ, R111 ;  /* 0x000000ffff6e7224 */ /* 0x000fe200078e006f */
[----:B------:R-:W-:Y:S01]  /*fb20*/  MOV R0, R181 ;  /* 0x000000b500007202 */ /* 0x000fe20000000f00 */
[----:B------:R2:W5:Y:S02]  /*fb30*/  LDL.LU R246, [R1+0x1e8] ;  /* 0x0001e80001f67983 */ /* 0x0005640000300800 */
[C---:B------:R-:W-:Y:S06]  /*fb40*/  HMMA.16816.F32 R4, R8.reuse, R32, R80 ;  /* 0x000000200804723c */ /* 0x040fec0000001850 */
[C---:B------:R-:W-:Y:S01]  /*fb50*/  HMMA.16816.F32 R16, R8.reuse, R18, R92 ;  /* 0x000000120810723c */ /* 0x040fe2000000185c */
[----:B------:R-:W-:Y:S01]  /*fb60*/  IMAD.MOV.U32 R112, RZ, RZ, R177 ;  /* 0x000000ffff707224 */ /* 0x000fe200078e00b1 */
[----:B------:R-:W-:Y:S01]  /*fb70*/  MOV R113, R176 ;  /* 0x000000b000717202 */ /* 0x000fe20000000f00 */
[----:B------:R2:W5:Y:S03]  /*fb80*/  LDL.LU R237, [R1+0x1e4] ;  /* 0x0001e40001ed7983 */ /* 0x0005660000300800 */
[C---:B------:R-:W-:Y:S06]  /*fb90*/  HMMA.16816.F32 R32, R8.reuse, R20, R116 ;  /* 0x000000140820723c */ /* 0x040fec0000001874 */
[C---:B------:R-:W-:Y:S01]  /*fba0*/  HMMA.16816.F32 R80, R8.reuse, R30, R100 ;  /* 0x0000001e0850723c */ /* 0x040fe20000001864 */
[----:B------:R-:W1:Y:S05]  /*fbb0*/  LDSM.16.MT88.4 R28, [R196+0x1c800] ;  /* 0x01c80000c41c783b */ /* 0x000e6a0000004200 */
[----:B------:R-:W-:Y:S01]  /*fbc0*/  IMAD.MOV.U32 R63, RZ, RZ, R5 ;  /* 0x000000ffff3f7224 */ /* 0x000fe200078e0005 */
[----:B------:R-:W-:Y:S01]  /*fbd0*/  MOV R62, R6 ;  /* 0x00000006003e7202 */ /* 0x000fe20000000f00 */
[----:B------:R-:W-:Y:S01]  /*fbe0*/  IMAD.MOV.U32 R61, RZ, RZ, R7 ;  /* 0x000000ffff3d7224 */ /* 0x000fe200078e0007 */
[----:B------:R-:W-:Y:S01]  /*fbf0*/  HMMA.16816.F32 R36, R8, R26, R104 ;  /* 0x0000001a0824723c */ /* 0x000fe20000001868 */
[----:B------:R-:W-:Y:S01]  /*fc00*/  IMAD.MOV.U32 R60, RZ, RZ, R4 ;  /* 0x000000ffff3c7224 */ /* 0x000fe200078e0004 */
[----:B------:R2:W5:Y:S04]  /*fc10*/  LDL.LU R236, [R1+0x1e0] ;  /* 0x0001e00001ec7983 */ /* 0x0005680000300800 */
[----:B------:R-:W3:Y:S03]  /*fc20*/  LDSM.16.MT88.4 R4, [R197+0x1a800] ;  /* 0x01a80000c504783b */ /* 0x000ee60000004200 */
[----:B------:R-:W-:Y:S01]  /*fc30*/  IMAD.MOV.U32 R21, RZ, RZ, R35 ;  /* 0x000000ffff157224 */ /* 0x000fe200078e0023 */
[----:B------:R-:W-:Y:S01]  /*fc40*/  MOV R109, R32 ;  /* 0x00000020006d7202 */ /* 0x000fe20000000f00 */
[----:B------:R-:W-:-:S02]  /*fc50*/  IMAD.MOV.U32 R20, RZ, RZ, R34 ;  /* 0x000000ffff147224 */ /* 0x000fc400078e0022 */
[----:B------:R-:W-:Y:S02]  /*fc60*/  IMAD.MOV.U32 R108, RZ, RZ, R33 ;  /* 0x000000ffff6c7224 */ /* 0x000fe400078e0021 */
[----:B------:R-:W-:Y:S01]  /*fc70*/  IMAD.MOV.U32 R95, RZ, RZ, R180 ;  /* 0x000000ffff5f7224 */ /* 0x000fe200078e00b4 */
[----:B------:R-:W-:Y:S01]  /*fc80*/  HMMA.16816.F32 R32, R8, R22, R96 ;  /* 0x000000160820723c */ /* 0x000fe20000001860 */
        /* <DEDUP_REMOVED lines=12> */
[----:B------:R-:W-:Y:S01]  /*fd50*/  LDSM.16.MT88.4 R24, [R171+0x1c800] ;  /* 0x01c80000ab18783b */ /* 0x000fe20000004200 */
[----:B------:R-:W-:Y:S02]  /*fd60*/  IMAD.MOV.U32 R102, RZ, RZ, R78 ;  /* 0x000000ffff667224 */ /* 0x000fe400078e004e */
[----:B------:R-:W-:Y:S01]  /*fd70*/  IMAD.MOV.U32 R101, RZ, RZ, R79 ;  /* 0x000000ffff657224 */ /* 0x000fe200078e004f */
[----:B-1----:R-:W-:Y:S01]  /*fd80*/  HMMA.16816.F32 R116, R8, R28, R44 ;  /* 0x0000001c0874723c */ /* 0x002fe2000000182c */
[----:B------:R-:W-:Y:S01]  /*fd90*/  IMAD.MOV.U32 R93, RZ, RZ, R154 ;  /* 0x000000ffff5d7224 */ /* 0x000fe200078e009a */
[----:B------:R2:W5:Y:S03]  /*fda0*/  LDL.LU R235, [R1+0x1dc] ;  /* 0x0001dc0001eb7983 */ /* 0x0005660000300800 */
[----:B------:R-:W-:Y:S01]  /*fdb0*/  IMAD.MOV.U32 R202, RZ, RZ, R32 ;  /* 0x000000ffffca7224 */ /* 0x000fe200078e0020 */
[----:B------:R-:W-:Y:S01]  /*fdc0*/  MOV R201, R33 ;  /* 0x0000002100c97202 */ /* 0x000fe20000000f00 */
[----:B------:R-:W-:-:S02]  /*fdd0*/  IMAD.MOV.U32 R200, RZ, RZ, R34 ;  /* 0x000000ffffc87224 */ /* 0x000fc400078e0022 */
[----:B------:R-:W-:Y:S02]  /*fde0*/  IMAD.MOV.U32 R199, RZ, RZ, R35 ;  /* 0x000000ffffc77224 */ /* 0x000fe400078e0023 */
[----:B------:R-:W-:Y:S01]  /*fdf0*/  IMAD.MOV.U32 R106, RZ, RZ, R82 ;  /* 0x000000ffff6a7224 */ /* 0x000fe200078e0052 */
[----:B------:R-:W1:Y:S01]  /*fe00*/  LDSM.16.MT88.4 R32, [R198+0x1c800] ;  /* 0x01c80000c620783b */ /* 0x000e620000004200 */
[----:B------:R-:W-:Y:S02]  /*fe10*/  IMAD.MOV.U32 R80, RZ, RZ, R183 ;  /* 0x000000ffff507224 */ /* 0x000fe400078e00b7 */
[----:B------:R-:W-:Y:S02]  /*fe20*/  IMAD.MOV.U32 R81, RZ, RZ, R182 ;  /* 0x000000ffff517224 */ /* 0x000fe400078e00b6 */
        /* <DEDUP_REMOVED lines=8> */
[----:B------:R-:W-:Y:S01]  /*feb0*/  LOP3.LUT R2, R41, R2, R106, 0x96, !PT ;  /* 0x0000000229027212 */ /* 0x000fe200078e966a */
[----:B------:R-:W-:Y:S01]  /*fec0*/  IMAD.MOV.U32 R78, RZ, RZ, R17 ;  /* 0x000000ffff4e7224 */ /* 0x000fe200078e0011 */
[----:B------:R-:W-:Y:S01]  /*fed0*/  LOP3.LUT R0, R195, R3, R40, 0x96, !PT ;  /* 0x00000003c3007212 */ /* 0x000fe200078e9628 */
[----:B------:R-:W-:Y:S01]  /*fee0*/  HMMA.16816.F32 R176, R8, R14, R88 ;  /* 0x0000000e08b0723c */ /* 0x000fe20000001858 */
[----:B------:R-:W-:Y:S01]  /*fef0*/  IMAD.MOV.U32 R73, RZ, RZ, R160 ;  /* 0x000000ffff497224 */ /* 0x000fe200078e00a0 */
[----:B------:R-:W-:Y:S01]  /*ff00*/  MOV R77, R18 ;  /* 0x00000012004d7202 */ /* 0x000fe20000000f00 */
[----:B------:R-:W-:Y:S01]  /*ff10*/  IMAD.MOV.U32 R76, RZ, RZ, R19 ;  /* 0x000000ffff4c7224 */ /* 0x000fe200078e0013 */
[----:B------:R-:W-:Y:S01]  /*ff20*/  MOV R114, R20 ;  /* 0x0000001400727202 */ /* 0x000fe20000000f00 */
[----:B------:R-:W-:Y:S01]  /*ff30*/  IMAD.WIDE.U32 R2, R2, -0x2daee0ad, RZ ;  /* 0xd2511f5302027825 */ /* 0x000fe200078e00ff */
[----:B------:R-:W-:Y:S01]  /*ff40*/  LDSM.16.MT88.4 R16, [R196+0x1e800] ;  /* 0x01e80000c410783b */ /* 0x000fe20000004200 */
[----:B------:R-:W-:-:S02]  /*ff50*/  MOV R89, R162 ;  /* 0x000000a200597202 */ /* 0x000fc40000000f00 */
[----:B------:R-:W-:Y:S01]  /*ff60*/  IMAD.MOV.U32 R88, RZ, RZ, R161 ;  /* 0x000000ffff587224 */ /* 0x000fe200078e00a1 */
[----:B------:R-:W-:Y:S01]  /*ff70*/  MOV R91, R174 ;  /* 0x000000ae005b7202 */ /* 0x000fe20000000f00 */
[----:B------:R-:W-:Y:S01]  /*ff80*/  IMAD.MOV.U32 R90, RZ, RZ, R163 ;  /* 0x000000ffff5a7224 */ /* 0x000fe200078e00a3 */
[C---:B---3--:R-:W-:Y:S01]  /*ff90*/  HMMA.16816.F32 R172, R8.reuse, R4, R68 ;  /* 0x0000000408ac723c */ /* 0x048fe20000001844 */
[----:B------:R-:W-:Y:S01]  /*ffa0*/  IMAD.WIDE.U32 R12, R0, -0x2daee0ad, RZ ;  /* 0xd2511f53000c7825 */ /* 0x000fe200078e00ff */
[----:B------:R2:W5:Y:S04]  /*ffb0*/  LDL.LU R234, [R1+0x1d8] ;  /* 0x0001d80001ea7983 */ /* 0x0005680000300800 */
[----:B------:R-:W-:Y:S01]  /*ffc0*/  HMMA.16816.F32 R160, R8, R6, R56 ;  /* 0x0000000608a0723c */ /* 0x000fe20000001838 */
[----:B------:R-:W3:Y:S01]  /*ffd0*/  LDSM.16.MT88.4 R4, [R171+0x1e800] ;  /* 0x01e80000ab04783b */ /* 0x000ee20000004200 */
[----:B------:R-:W-:-:S02]  /*ffe0*/  LOP3.LUT R3, R3, R88, R205, 0x96, !PT ;  /* 0x0000005803037212 */ /* 0x000fc400078e96cd */
[----:B------:R-:W-:Y:S01]  /*fff0*/  LOP3.LUT R0, R13, R89, R2, 0x96, !PT ;  /* 0x000000590d007212 */ /* 0x000fe200078e9602 */
[----:B------:R-:W-:Y:S01]  /*10000*/  IMAD.MOV.U32 R68, RZ, RZ, R90 ;  /* 0x000000ffff447224 */ /* 0x000fe200078e005a */
[----:B-1----:R-:W-:Y:S01]  /*10010*/  HMMA.16816.F32 R96, R8, R32, R124 ;  /* 0x000000200860723c */ /* 0x002fe2000000187c */
[----:B------:R-:W-:Y:S01]  /*10020*/  IMAD.WIDE.U32 R2, R3, -0x326172a9, RZ ;  /* 0xcd9e8d5703027825 */ /* 0x000fe200078e00ff */
[----:B------:R-:W-:Y:S01]  /*10030*/  MOV R72, R155 ;  /* 0x0000009b00487202 */ /* 0x000fe20000000f00 */
[----:B------:R2:W5:Y:S01]  /*10040*/  LDL.LU R233, [R1+0x1d4] ;  /* 0x0001d40001e97983 */ /* 0x0005620000300800 */
[----:B------:R-:W-:Y:S01]  /*10050*/  MOV R75, R152 ;  /* 0x00000098004b7202 */ /* 0x000fe20000000f00 */
[----:B------:R-:W-:Y:S01]  /*10060*/  IMAD.MOV.U32 R74, RZ, RZ, R153 ;  /* 0x000000ffff4a7224 */ /* 0x000fe200078e0099 */
[----:B------:R-:W-:Y:S01]  /*10070*/  MOV R71, R73 ;  /* 0x0000004900477202 */ /* 0x000fe20000000f00 */
[----:B------:R-:W-:Y:S01]  /*10080*/  IMAD.WIDE.U32 R124, R0, -0x326172a9, RZ ;  /* 0xcd9e8d57007c7825 */ /* 0x000fe200078e00ff */
[----:B------:R-:W-:-:S03]  /*10090*/  MOV R69, R91 ;  /* 0x0000005b00457202 */ /* 0x000fc60000000f00 */
[----:B------:R-:W-:Y:S01]  /*100a0*/  IMAD.MOV.U32 R115, RZ, RZ, R21 ;  /* 0x000000ffff737224 */ /* 0x000fe200078e0015 */
[----:B------:R-:W-:Y:S01]  /*100b0*/  MOV R15, R75 ;  /* 0x0000004b000f7202 */ /* 0x000fe20000000f00 */
[----:B------:R-:W-:Y:S01]  /*100c0*/  IMAD.MOV.U32 R14, RZ, RZ, R74 ;  /* 0x000000ffff0e7224 */ /* 0x000fe200078e004a */
[----:B------:R-:W-:Y:S01]  /*100d0*/  LOP3.LUT R3, R3, R68, R194, 0x96, !PT ;  /* 0x0000004403037212 */ /* 0x000fe200078e96c2 */
[----:B------:R-:W-:Y:S01]  /*100e0*/  IMAD.MOV.U32 R70, RZ, RZ, R72 ;  /* 0x000000ffff467224 */ /* 0x000fe200078e0048 */
[----:B------:R-:W-:Y:S01]  /*100f0*/  LOP3.LUT R0, R125, R71, R2, 0x96, !PT ;  /* 0x000000477d007212 */ /* 0x000fe200078e9602 */
[----:B------:R-:W-:Y:S01]  /*10100*/  IMAD.MOV.U32 R45, RZ, RZ, R14 ;  /* 0x000000ffff2d7224 */ /* 0x000fe200078e000e */
[----:B------:R-:W-:Y:S01]  /*10110*/  MOV R46, R15 ;  /* 0x0000000f002e7202 */ /* 0x000fe20000000f00 */
[----:B------:R-:W-:Y:S01]  /*10120*/  IMAD.MOV.U32 R195, RZ, RZ, R69 ;  /* 0x000000ffffc37224 */ /* 0x000fe200078e0045 */
[----:B------:R-:W-:Y:S01]  /*10130*/  MOV R194, R70 ;  /* 0x0000004600c27202 */ /* 0x000fe20000000f00 */
[----:B------:R-:W-:Y:S01]  /*10140*/  IMAD.WIDE.U32 R2, R3, -0x2daee0ad, RZ ;  /* 0xd2511f5303027825 */ /* 0x000fe200078e00ff */
[----:B------:R-:W1:Y:S03]  /*10150*/  LDSM.16.MT88.4 R20, [R197+0x1c800] ;  /* 0x01c80000c514783b */ /* 0x000e660000004200 */
[----:B------:R-:W-:Y:S01]  /*10160*/  IMAD.WIDE.U32 R14, R0, -0x2daee0ad, RZ ;  /* 0xd2511f53000e7825 */ /* 0x000fe200078e00ff */
[----:B------:R-:W-:Y:S01]  /*10170*/  LOP3.LUT R0, R3, R195, R12, 0x96, !PT ;  /* 0x000000c303007212 */ /* 0x000fe200078e960c */
[C---:B------:R-:W-:Y:S01]  /*10180*/  HMMA.16816.F32 R104, R8.reuse, R30, R64 ;  /* 0x0000001e0868723c */ /* 0x040fe20000001840 */
[----:B------:R-:W-:Y:S01]  /*10190*/  MOV R89, R93 ;  /* 0x0000005d00597202 */ /* 0x000fe20000000f00 */
[----:B------:R-:W-:Y:S01]  /*101a0*/  IMAD.MOV.U32 R88, RZ, RZ, R92 ;  /* 0x000000ffff587224 */ /* 0x000fe200078e005c */
[----:B------:R-:W-:Y:S01]  /*101b0*/  LOP3.LUT R2, R15, R194, R2, 0x96, !PT ;  /* 0x000000c20f027212 */ /* 0x000fe200078e9602 */
[----:B------:R-:W-:Y:S01]  /*101c0*/  IMAD.WIDE.U32 R12, R0, -0x326172a9, RZ ;  /* 0xcd9e8d57000c7825 */ /* 0x000fe200078e00ff */
[----:B------:R-:W-:Y:S01]  /*101d0*/  MOV R91, R95 ;  /* 0x0000005f005b7202 */ /* 0x000fe20000000f00 */
[C---:B---3--:R-:W-:Y:S02]  /*101e0*/  HMMA.16816.F32 R56, R8.reuse, R6, R144 ;  /* 0x000000060838723c */ /* 0x048fe40000001890 */
[----:B------:R-:W-:Y:S01]  /*101f0*/  IMAD.WIDE.U32 R2, R2, -0x326172a9, RZ ;  /* 0xcd9e8d5702027825 */ /* 0x000fe200078e00ff */
[----:B------:R-:W-:Y:S01]  /*10200*/  MOV R73, R113 ;  /* 0x0000007100497202 */ /* 0x000fe20000000f00 */
[----:B------:R-:W-:Y:S03]  /*10210*/  LDSM.16.MT88.4 R28, [R197+0x1e800] ;  /* 0x01e80000c51c783b */ /* 0x000fe60000004200 */
[----:B------:R-:W-:Y:S01]  /*10220*/  LOP3.LUT R0, R3, R252, R12, 0x96, !PT ;  /* 0x000000fc03007212 */ /* 0x000fe200078e960c */
[----:B------:R-:W-:Y:S01]  /*10230*/  IMAD.MOV.U32 R90, RZ, RZ, R94 ;  /* 0x000000ffff5a7224 */ /* 0x000fe200078e005e */
[----:B------:R-:W-:Y:S01]  /*10240*/  LOP3.LUT R6, R2, 0xffff, RZ, 0xc0, !PT ;  /* 0x0000ffff02067812 */ /* 0x000fe200078ec0ff */
[----:B------:R-:W-:Y:S01]  /*10250*/  IMAD.MOV.U32 R72, RZ, RZ, R112 ;  /* 0x000000ffff487224 */ /* 0x000fe200078e0070 */
[----:B------:R-:W-:Y:S01]  /*10260*/  LOP3.LUT R3, R0, 0xffff, RZ, 0xc0, !PT ;  /* 0x0000ffff00037812 */ /* 0x000fe200078ec0ff */
        /* <DEDUP_REMOVED lines=8> */
[----:B------:R-:W-:Y:S01]  /*102f0*/  SHF.R.U32.HI R3, RZ, 0x8, R3 ;  /* 0x00000008ff037819 */ /* 0x000fe20000011603 */
[----:B------:R-:W-:Y:S01]  /*10300*/  IMAD.MOV.U32 R129, RZ, RZ, R63 ;  /* 0x000000ffff817224 */ /* 0x000fe200078e003f */
[----:B------:R-:W-:Y:S01]  /*10310*/  MOV R131, R62 ;  /* 0x0000003e00837202 */ /* 0x000fe20000000f00 */
[----:B------:R-:W-:Y:S01]  /*10320*/  HMMA.16816.F32 R152, R8, R24, R48 ;  /* 0x000000180898723c */ /* 0x000fe20000001830 */
[----:B------:R-:W-:Y:S01]  /*10330*/  MOV R128, R60 ;  /* 0x0000003c00807202 */ /* 0x000fe20000000f00 */
[----:B------:R-:W3:Y:S01]  /*10340*/  LDSM.16.MT88.4 R32, [R198+0x1e800] ;  /* 0x01e80000c620783b */ /* 0x000ee20000004200 */
[----:B------:R-:W-:-:S03]  /*10350*/  SHF.R.U32.HI R7, RZ, 0x10, R2 ;  /* 0x00000010ff077819 */ /* 0x000fc60000011602 */
[C---:B------:R-:W-:Y:S01]  /*10360*/  HMMA.16816.F32 R60, R8.reuse, R4, R140 ;  /* 0x00000004083c723c */ /* 0x040fe2000000188c */
[----:B------:R-:W-:Y:S01]  /*10370*/  SHF.R.U32.HI R12, RZ, 0x18, R2 ;  /* 0x00000018ff0c7819 */ /* 0x000fe20000011602 */
[----:B------:R-:W-:Y:S01]  /*10380*/  IMAD.MOV.U32 R67, RZ, RZ, R80 ;  /* 0x000000ffff437224 */ /* 0x000fe200078e0050 */
[----:B------:R-:W-:Y:S01]  /*10390*/  MOV R64, R81 ;  /* 0x0000005100407202 */ /* 0x000fe20000000f00 */
[----:B------:R-:W-:Y:S01]  /*103a0*/  IMAD.MOV.U32 R126, RZ, RZ, R82 ;  /* 0x000000ffff7e7224 */ /* 0x000fe200078e0052 */
[----:B------:R-:W-:Y:S01]  /*103b0*/  MOV R127, R83 ;  /* 0x00000053007f7202 */ /* 0x000fe20000000f00 */
[C---:B------:R-:W-:Y:S01]  /*103c0*/  HMMA.16816.F32 R120, R8.reuse, R26, R52 ;  /* 0x0000001a0878723c */ /* 0x040fe20000001834 */
[----:B------:R-:W-:Y:S01]  /*103d0*/  LOP3.LUT R4, R0, 0xff, RZ, 0xc0, !PT ;  /* 0x000000ff00047812 */ /* 0x000fe200078ec0ff */
[----:B------:R-:W2:Y:S01]  /*103e0*/  LDSM.16.MT88.4 R24, [R171+0x19000] ;  /* 0x01900000ab18783b */ /* 0x000ea20000004200 */
[----:B------:R-:W-:Y:S02]  /*103f0*/  LOP3.LUT R5, R2, 0xff, RZ, 0xc0, !PT ;  /* 0x000000ff02057812 */ /* 0x000fe400078ec0ff */
[----:B------:R-:W-:Y:S01]  /*10400*/  SHF.R.U32.HI R2, RZ, 0x10, R0 ;  /* 0x00000010ff027819 */ /* 0x000fe20000011600 */
[----:B------:R-:W-:Y:S01]  /*10410*/  HMMA.16816.F32 R52, R8, R16, R148 ;  /* 0x000000100834723c */ /* 0x000fe20000001894 */
[----:B------:R-:W-:Y:S01]  /*10420*/  PRMT R3, R4, 0x5410, R3 ;  /* 0x0000541004037816 */ /* 0x000fe20000000003 */
[----:B------:R1:W5:Y:S01]  /*10430*/  LDL.LU R232, [R1+0x1d0] ;  /* 0x0001d00001e87983 */ /* 0x0003620000300800 */
[----:B------:R-:W-:-:S03]  /*10440*/  PRMT R130, R225, 0x7054, R225 ;  /* 0x00007054e1827816 */ /* 0x000fc600000000e1 */
[----:B------:R-:W-:Y:S01]  /*10450*/  HMMA.16816.F32 R80, R8, R18, R156 ;  /* 0x000000120850723c */ /* 0x000fe2000000189c */
[----:B------:R-:W4:Y:S01]  /*10460*/  LDSM.16.MT88.4 R16, [R198+0x19000] ;  /* 0x01900000c610783b */ /* 0x000f220000004200 */
[----:B------:R-:W-:Y:S02]  /*10470*/  SHF.R.U32.HI R4, RZ, 0x18, R0 ;  /* 0x00000018ff047819 */ /* 0x000fe40000011600 */
[----:B------:R-:W-:Y:S02]  /*10480*/  LOP3.LUT R2, R2, 0xff, RZ, 0xc0, !PT ;  /* 0x000000ff02027812 */ /* 0x000fe400078ec0ff */
[----:B------:R-:W-:Y:S01]  /*10490*/  SHF.R.U32.HI R6, RZ, 0x8, R6 ;  /* 0x00000008ff067819 */ /* 0x000fe20000011606 */
[----:B------:R-:W-:Y:S01]  /*104a0*/  IMAD.MOV.U32 R74, RZ, RZ, R103 ;  /* 0x000000ffff4a7224 */ /* 0x000fe200078e0067 */
[----:B------:R-:W-:Y:S02]  /*104b0*/  HSET2.LE.AND R0, R3, R130, PT ;  /* 0x0000008203007233 */ /* 0x000fe40003803000 */
[----:B------:R-:W-:Y:S01]  /*104c0*/  MOV R75, R102 ;  /* 0x00000066004b7202 */ /* 0x000fe20000000f00 */
[----:B------:R-:W-:Y:S01]  /*104d0*/  IMAD.MOV.U32 R51, RZ, RZ, R101 ;  /* 0x000000ffff337224 */ /* 0x000fe200078e0065 */
[----:B------:R-:W-:-:S02]  /*104e0*/  PRMT R2, R2, 0x5410, R4 ;  /* 0x0000541002027816 */ /* 0x000fc40000000004 */
[----:B------:R-:W-:Y:S01]  /*104f0*/  MOV R48, R100 ;  /* 0x0000006400307202 */ /* 0x000fe20000000f00 */
[----:B------:R-:W-:Y:S01]  /*10500*/  IMAD.MOV.U32 R71, RZ, RZ, R72 ;  /* 0x000000ffff477224 */ /* 0x000fe200078e0048 */
[----:B------:R-:W-:Y:S01]  /*10510*/  PRMT R6, R5, 0x5410, R6 ;  /* 0x0000541005067816 */ /* 0x000fe20000000006 */
[----:B------:R-:W-:Y:S01]  /*10520*/  IMAD.MOV.U32 R140, RZ, RZ, R128 ;  /* 0x000000ffff8c7224 */ /* 0x000fe200078e0080 */
[----:B------:R-:W-:Y:S02]  /*10530*/  LOP3.LUT R5, R7, 0xff, RZ, 0xc0, !PT ;  /* 0x000000ff07057812 */ /* 0x000fe400078ec0ff */
[----:B------:R-:W-:Y:S02]  /*10540*/  MOV R68, R73 ;  /* 0x0000004900447202 */ /* 0x000fe40000000f00 */
[----:B------:R-:W-:Y:S01]  /*10550*/  MOV R141, R129 ;  /* 0x00000081008d7202 */ /* 0x000fe20000000f00 */
[----:B------:R-:W-:Y:S01]  /*10560*/  IMAD.MOV.U32 R148, RZ, RZ, R64 ;  /* 0x000000ffff947224 */ /* 0x000fe200078e0040 */
[----:B------:R-:W-:Y:S01]  /*10570*/  LOP3.LUT R4, R238, R0, RZ, 0xc0, !PT ;  /* 0x00000000ee047212 */ /* 0x000fe200078ec0ff */
[----:B------:R-:W-:Y:S01]  /*10580*/  IMAD.MOV.U32 R47, RZ, RZ, R88 ;  /* 0x000000ffff2f7224 */ /* 0x000fe200078e0058 */
[----:B------:R-:W-:Y:S01]  /*10590*/  HSET2.LE.AND R0, R2, R130, PT ;  /* 0x0000008202007233 */ /* 0x000fe20003803000 */
[----:B------:R-:W-:Y:S01]  /*105a0*/  IMAD.MOV.U32 R49, RZ, RZ, R74 ;  /* 0x000000ffff317224 */ /* 0x000fe200078e004a */
[----:B------:R-:W-:-:S02]  /*105b0*/  PRMT R3, R5, 0x5410, R12 ;  /* 0x0000541005037816 */ /* 0x000fc4000000000c */
[----:B------:R-:W-:Y:S01]  /*105c0*/  MOV R70, R91 ;  /* 0x0000005b00467202 */ /* 0x000fe20000000f00 */
[----:B------:R-:W-:Y:S01]  /*105d0*/  IMAD.MOV.U32 R69, RZ, RZ, R90 ;  /* 0x000000ffff457224 */ /* 0x000fe200078e005a */
[----:B------:R-:W-:Y:S02]  /*105e0*/  MOV R50, R75 ;  /* 0x0000004b00327202 */ /* 0x000fe40000000f00 */
[----:B------:R-:W-:Y:S01]  /*105f0*/  MOV R44, R89 ;  /* 0x00000059002c7202 */ /* 0x000fe20000000f00 */
[----:B-1----:R-:W-:Y:S01]  /*10600*/  HMMA.16816.F32 R72, R8, R22, R136 ;  /* 0x000000160848723c */ /* 0x002fe20000001888 */
[----:B------:R-:W-:Y:S01]  /*10610*/  LOP3.LUT R5, R223, R0, RZ, 0xc0, !PT ;  /* 0x00000000df057212 */ /* 0x000fe200078ec0ff */
[----:B------:R-:W-:Y:S01]  /*10620*/  IMAD.MOV.U32 R128, RZ, RZ, R49 ;  /* 0x000000ffff807224 */ /* 0x000fe200078e0031 */
[--C-:B------:R-:W-:Y:S02]  /*10630*/  HSET2.LE.AND R0, R6, R130.reuse, PT ;  /* 0x0000008206007233 */ /* 0x100fe40003803000 */
[----:B------:R-:W-:Y:S01]  /*10640*/  MOV R147, R202 ;  /* 0x000000ca00937202 */ /* 0x000fe20000000f00 */
[----:B------:R-:W-:Y:S01]  /*10650*/  IMAD.MOV.U32 R145, RZ, RZ, R78 ;  /* 0x000000ffff917224 */ /* 0x000fe200078e004e */
[----:B------:R-:W-:Y:S01]  /*10660*/  HSET2.LE.AND R2, R3, R130, PT ;  /* 0x0000008203027233 */ /* 0x000fe20003803000 */
[----:B------:R-:W-:Y:S01]  /*10670*/  IMAD.MOV.U32 R130, RZ, RZ, R51 ;  /* 0x000000ffff827224 */ /* 0x000fe200078e0033 */
[----:B------:R-:W-:-:S02]  /*10680*/  MOV R139, R48 ;  /* 0x00000030008b7202 */ /* 0x000fc40000000f00 */
[----:B------:R-:W-:Y:S02]  /*10690*/  MOV R144, R79 ;  /* 0x0000004f00907202 */ /* 0x000fe40000000f00 */
[----:B------:R-:W-:Y:S01]  /*106a0*/  MOV R146, R77 ;  /* 0x0000004d00927202 */ /* 0x000fe20000000f00 */
[----:B------:R-:W-:Y:S01]  /*106b0*/  IMAD.MOV.U32 R142, RZ, RZ, R131 ;  /* 0x000000ffff8e7224 */ /* 0x000fe200078e0083 */
[----:B------:R-:W-:Y:S01]  /*106c0*/  MOV R129, R50 ;  /* 0x0000003200817202 */ /* 0x000fe20000000f00 */
[----:B------:R1:W5:Y:S04]  /*106d0*/  LDL.LU R231, [R1+0x1cc] ;  /* 0x0001cc0001e77983 */ /* 0x0003680000300800 */
[----:B------:R-:W1:Y:S01]  /*106e0*/  LDSM.16.MT88.4 R48, [R196+0x1b000] ;  /* 0x01b00000c430783b */ /* 0x000e620000004200 */
        /* <DEDUP_REMOVED lines=8> */
[----:B------:R-:W-:Y:S02]  /*10770*/  LOP3.LUT R6, R245, R0, RZ, 0xc0, !PT ;  /* 0x00000000f5067212 */ /* 0x000fe400078ec0ff */
[----:B------:R-:W-:Y:S01]  /*10780*/  MOV R88, R109 ;  /* 0x0000006d00587202 */ /* 0x000fe20000000f00 */
[----:B------:R-:W-:Y:S01]  /*10790*/  IMAD.MOV.U32 R150, RZ, RZ, R66 ;  /* 0x000000ffff967224 */ /* 0x000fe200078e0042 */
[----:B------:R-:W-:Y:S02]  /*107a0*/  MOV R149, R65 ;  /* 0x0000004100957202 */ /* 0x000fe40000000f00 */
[----:B------:R-:W-:Y:S01]  /*107b0*/  LOP3.LUT R7, R222, R2, RZ, 0xc0, !PT ;  /* 0x00000002de077212 */ /* 0x000fe200078ec0ff */
[C---:B------:R-:W-:Y:S01]  /*107c0*/  HMMA.16816.F32 R84, R8.reuse, R20, R132 ;  /* 0x000000140854723c */ /* 0x040fe20000001884 */
[----:B------:R-:W1:Y:S01]  /*107d0*/  LDSM.16.MT88.4 R20, [R196+0x19000] ;  /* 0x01900000c414783b */ /* 0x000e620000004200 */
[----:B------:R-:W-:Y:S01]  /*107e0*/  IMAD.MOV.U32 R89, RZ, RZ, R102 ;  /* 0x000000ffff597224 */ /* 0x000fe200078e0066 */
[----:B------:R-:W-:Y:S01]  /*107f0*/  MOV R90, R103 ;  /* 0x00000067005a7202 */ /* 0x000fe20000000f00 */
[----:B------:R-:W-:Y:S01]  /*10800*/  IMAD.MOV.U32 R100, RZ, RZ, R211 ;  /* 0x000000ffff647224 */ /* 0x000fe200078e00d3 */
[----:B------:R-:W-:Y:S01]  /*10810*/  MOV R101, R210 ;  /* 0x000000d200657202 */ /* 0x000fe20000000f00 */
[----:B---3--:R-:W-:Y:S01]  /*10820*/  HMMA.16816.F32 R108, R8, R32, R164 ;  /* 0x00000020086c723c */ /* 0x008fe200000018a4 */
[----:B------:R-:W-:Y:S01]  /*10830*/  IMAD.MOV.U32 R102, RZ, RZ, R43 ;  /* 0x000000ffff667224 */ /* 0x000fe200078e002b */
[----:B------:R-:W-:-:S04]  /*10840*/  MOV R103, R42 ;  /* 0x0000002a00677202 */ /* 0x000fc80000000f00 */
[----:B------:R-:W-:Y:S01]  /*10850*/  HMMA.16816.F32 R68, R8, R30, R68 ;  /* 0x0000001e0844723c */ /* 0x000fe20000001844 */
[----:B------:R-:W-:Y:S01]  /*10860*/  IMAD.MOV.U32 R138, RZ, RZ, R199 ;  /* 0x000000ffff8a7224 */ /* 0x000fe200078e00c7 */
[----:B------:R-:W-:Y:S01]  /*10870*/  MOV R65, R45 ;  /* 0x0000002d00417202 */ /* 0x000fe20000000f00 */
[----:B------:R-:W-:Y:S01]  /*10880*/  IMAD.MOV.U32 R64, RZ, RZ, R44 ;  /* 0x000000ffff407224 */ /* 0x000fe200078e002c */
[----:B------:R-:W-:Y:S01]  /*10890*/  MOV R67, R47 ;  /* 0x0000002f00437202 */ /* 0x000fe20000000f00 */
[----:B------:R-:W-:Y:S01]  /*108a0*/  IMAD.MOV.U32 R66, RZ, RZ, R46 ;  /* 0x000000ffff427224 */ /* 0x000fe200078e002e */
[C---:B--2---:R-:W-:Y:S01]  /*108b0*/  HMMA.16816.F32 R164, R4.reuse, R24, R148 ;  /* 0x0000001804a4723c */ /* 0x044fe20000001894 */
[----:B------:R-:W-:Y:S01]  /*108c0*/  LDSM.16.MT88.4 R44, [R171+0x1b000] ;  /* 0x01b00000ab2c783b */ /* 0x000fe20000004200 */
[----:B------:R-:W-:Y:S01]  /*108d0*/  IMAD.MOV.U32 R136, RZ, RZ, R201 ;  /* 0x000000ffff887224 */ /* 0x000fe200078e00c9 */
[----:B------:R-:W-:Y:S02]  /*108e0*/  MOV R137, R200 ;  /* 0x000000c800897202 */ /* 0x000fe40000000f00 */
[----:B------:R-:W-:Y:S01]  /*108f0*/  LDSM.16.MT88.4 R40, [R197+0x19000] ;  /* 0x01900000c528783b */ /* 0x000fe20000004200 */
[----:B----4-:R-:W-:Y:S01]  /*10900*/  HMMA.16816.F32 R148, R4, R16, R188 ;  /* 0x000000100494723c */ /* 0x010fe200000018bc */
[----:B------:R-:W-:-:S02]  /*10910*/  MOV R143, R205 ;  /* 0x000000cd008f7202 */ /* 0x000fc40000000f00 */
[----:B------:R-:W-:Y:S01]  /*10920*/  MOV R131, R204 ;  /* 0x000000cc00837202 */ /* 0x000fe20000000f00 */
[----:B------:R2:W5:Y:S03]  /*10930*/  LDL.LU R230, [R1+0x1c8] ;  /* 0x0001c80001e67983 */ /* 0x0005660000300800 */
[----:B------:R-:W-:Y:S01]  /*10940*/  MOV R188, R112 ;  /* 0x0000007000bc7202 */ /* 0x000fe20000000f00 */
[----:B------:R-:W-:Y:S01]  /*10950*/  IMAD.MOV.U32 R189, RZ, RZ, R113 ;  /* 0x000000ffffbd7224 */ /* 0x000fe200078e0071 */
[----:B------:R-:W-:Y:S01]  /*10960*/  MOV R190, R114 ;  /* 0x0000007200be7202 */ /* 0x000fe20000000f00 */
[----:B------:R-:W-:Y:S01]  /*10970*/  IMAD.MOV.U32 R191, RZ, RZ, R115 ;  /* 0x000000ffffbf7224 */ /* 0x000fe200078e0073 */
[C---:B------:R-:W-:Y:S01]  /*10980*/  HMMA.16816.F32 R100, R8.reuse, R34, R100 ;  /* 0x000000220864723c */ /* 0x040fe20000001864 */
[----:B------:R-:W-:Y:S05]  /*10990*/  LDSM.16.MT88.4 R32, [R197+0x1b000] ;  /* 0x01b00000c520783b */ /* 0x000fea0000004200 */
[----:B------:R-:W-:Y:S01]  /*109a0*/  HMMA.16816.F32 R88, R8, R28, R88 ;  /* 0x0000001c0858723c */ /* 0x000fe20000001858 */
[----:B------:R-:W-:Y:S01]  /*109b0*/  LDSM.16.MT88.4 R28, [R171+0x1d000] ;  /* 0x01d00000ab1c783b */ /* 0x000fe20000004200 */
[----:B------:R-:W-:Y:S01]  /*109c0*/  IMAD.MOV.U32 R132, RZ, RZ, R209 ;  /* 0x000000ffff847224 */ /* 0x000fe200078e00d1 */
[----:B------:R-:W-:Y:S01]  /*109d0*/  MOV R133, R208 ;  /* 0x000000d000857202 */ /* 0x000fe20000000f00 */
[----:B------:R-:W-:Y:S01]  /*109e0*/  IMAD.MOV.U32 R134, RZ, RZ, R207 ;  /* 0x000000ffff867224 */ /* 0x000fe200078e00cf */
[----:B------:R-:W-:Y:S01]  /*109f0*/  MOV R135, R239 ;  /* 0x000000ef00877202 */ /* 0x000fe20000000f00 */
[----:B------:R-:W-:Y:S01]  /*10a00*/  HMMA.16816.F32 R112, R4, R18, R36 ;  /* 0x000000120470723c */ /* 0x000fe20000001824 */
[----:B------:R-:W3:Y:S01]  /*10a10*/  LDSM.16.MT88.4 R36, [R198+0x1b000] ;  /* 0x01b00000c624783b */ /* 0x000ee20000004200 */
[----:B------:R-:W-:Y:S01]  /*10a20*/  MOV R8, R147 ;  /* 0x0000009300087202 */ /* 0x000fe20000000f00 */
[----:B------:R-:W-:-:S03]  /*10a30*/  IMAD.MOV.U32 R147, RZ, RZ, R76 ;  /* 0x000000ffff937224 */ /* 0x000fc600078e004c */
[C---:B------:R-:W-:Y:S01]  /*10a40*/  HMMA.16816.F32 R64, R4.reuse, R26, R64 ;  /* 0x0000001a0440723c */ /* 0x040fe20000001840 */
[----:B------:R-:W-:Y:S01]  /*10a50*/  IMAD.MOV.U32 R11, RZ, RZ, R138 ;  /* 0x000000ffff0b7224 */ /* 0x000fe200078e008a */
[----:B------:R-:W-:Y:S01]  /*10a60*/  MOV R10, R137 ;  /* 0x00000089000a7202 */ /* 0x000fe20000000f00 */
[----:B------:R-:W-:Y:S01]  /*10a70*/  IMAD.MOV.U32 R205, RZ, RZ, R203 ;  /* 0x000000ffffcd7224 */ /* 0x000fe200078e00cb */
[----:B------:R-:W4:Y:S02]  /*10a80*/  LDSM.16.MT88.4 R24, [R196+0x1d000] ;  /* 0x01d00000c418783b */ /* 0x000f240000004200 */
[C---:B-1----:R-:W-:Y:S01]  /*10a90*/  HMMA.16816.F32 R144, R4.reuse, R50, R144 ;  /* 0x000000320490723c */ /* 0x042fe20000001890 */
[----:B------:R-:W-:Y:S01]  /*10aa0*/  IMAD.MOV.U32 R138, RZ, RZ, R127 ;  /* 0x000000ffff8a7224 */ /* 0x000fe200078e007f */
[----:B------:R2:W5:Y:S04]  /*10ab0*/  LDL.LU R229, [R1+0x1c4] ;  /* 0x0001c40001e57983 */ /* 0x0005680000300800 */
[----:B------:R-:W-:-:S15]  /*10ac0*/  HMMA.16816.F32 R76, R4, R22, R240 ;  /* 0x00000016044c723c */ /* 0x000fde00000018f0 */
[----:B------:R-:W-:-:S03]  /*10ad0*/  NOP ;  /* 0x0000000000007918 */ /* 0x000fc60000000000 */
        /* <DEDUP_REMOVED lines=8> */
[----:B------:R-:W-:Y:S01]  /*10b60*/  MOV R240, R139 ;  /* 0x0000008b00f07202 */ /* 0x000fe20000000f00 */
[----:B------:R-:W-:Y:S01]  /*10b70*/  IMAD.MOV.U32 R0, RZ, RZ, R138 ;  /* 0x000000ffff007224 */ /* 0x000fe200078e008a */
[----:B------:R-:W-:Y:S01]  /*10b80*/  MOV R139, R251 ;  /* 0x000000fb008b7202 */ /* 0x000fe20000000f00 */
[----:B------:R2:W5:Y:S02]  /*10b90*/  LDL.LU R228, [R1+0x1c0] ;  /* 0x0001c00001e47983 */ /* 0x0005640000300800 */
[----:B------:R-:W-:Y:S01]  /*10ba0*/  HMMA.16816.F32 R16, R4, R44, R188 ;  /* 0x0000002c0410723c */ /* 0x000fe200000018bc */
[----:B------:R-:W-:Y:S01]  /*10bb0*/  MOV R242, R129 ;  /* 0x0000008100f27202 */ /* 0x000fe20000000f00 */
[----:B------:R-:W-:-:S15]  /*10bc0*/  IMAD.MOV.U32 R243, RZ, RZ, R130 ;  /* 0x000000fffff37224 */ /* 0x000fde00078e0082 */
[----:B------:R-:W-:-:S01]  /*10bd0*/  NOP ;  /* 0x0000000000007918 */ /* 0x000fc20000000000 */
[----:B------:R-:W-:Y:S01]  /*10be0*/  IMAD.MOV.U32 R182, RZ, RZ, R145 ;  /* 0x000000ffffb67224 */ /* 0x000fe200078e0091 */
[----:B------:R-:W-:Y:S01]  /*10bf0*/  MOV R181, R146 ;  /* 0x0000009200b57202 */ /* 0x000fe20000000f00 */
[----:B------:R-:W-:Y:S01]  /*10c00*/  IMAD.MOV.U32 R180, RZ, RZ, R144 ;  /* 0x000000ffffb47224 */ /* 0x000fe200078e0090 */
[----:B------:R-:W-:Y:S01]  /*10c10*/  MOV R251, R147 ;  /* 0x0000009300fb7202 */ /* 0x000fe20000000f00 */
[C---:B------:R-:W-:Y:S01]  /*10c20*/  HMMA.16816.F32 R156, R4.reuse, R20, R140 ;  /* 0x00000014049c723c */ /* 0x040fe2000000188c */
[----:B------:R-:W1:Y:S04]  /*10c30*/  LDSM.16.MT88.4 R20, [R198+0x1d000] ;  /* 0x01d00000c614783b */ /* 0x000e680000004200 */
[----:B------:R2:W5:Y:S01]  /*10c40*/  LDL.LU R227, [R1+0x1bc] ;  /* 0x0001bc0001e37983 */ /* 0x0005620000300800 */
[----:B------:R-:W-:Y:S01]  /*10c50*/  HMMA.16816.F32 R144, R4, R38, R176 ;  /* 0x000000260490723c */ /* 0x000fe200000018b0 */
[----:B------:R-:W-:Y:S01]  /*10c60*/  MOV R130, R131 ;  /* 0x0000008300827202 */ /* 0x000fe20000000f00 */
[----:B------:R-:W-:Y:S01]  /*10c70*/  IMAD.MOV.U32 R245, RZ, RZ, R16 ;  /* 0x000000fffff57224 */ /* 0x000fe200078e0010 */
[----:B------:R-:W-:Y:S01]  /*10c80*/  MOV R238, R17 ;  /* 0x0000001100ee7202 */ /* 0x000fe20000000f00 */
[----:B------:R-:W-:Y:S01]  /*10c90*/  IMAD.MOV.U32 R223, RZ, RZ, R18 ;  /* 0x000000ffffdf7224 */ /* 0x000fe200078e0012 */
[----:B------:R2:W5:-:S15]  /*10ca0*/  LDL.LU R226, [R1+0x1b8] ;  /* 0x0001b80001e27983 */ /* 0x00055e0000300800 */
[----:B------:R-:W-:-:S04]  /*10cb0*/  NOP ;  /* 0x0000000000007918 */ /* 0x000fc80000000000 */
[----:B------:R-:W-:Y:S01]  /*10cc0*/  IMAD.MOV.U32 R36, RZ, RZ, R147 ;  /* 0x000000ffff247224 */ /* 0x000fe200078e0093 */
[----:B------:R-:W-:Y:S01]  /*10cd0*/  MOV R147, R139 ;  /* 0x0000008b00937202 */ /* 0x000fe20000000f00 */
[----:B------:R-:W-:Y:S01]  /*10ce0*/  IMAD.MOV.U32 R38, RZ, RZ, R145 ;  /* 0x000000ffff267224 */ /* 0x000fe200078e0091 */
[----:B------:R-:W-:Y:S01]  /*10cf0*/  HMMA.16816.F32 R136, R4, R32, R172 ;  /* 0x000000200488723c */ /* 0x000fe200000018ac */
[----:B------:R-:W-:-:S05]  /*10d00*/  MOV R39, R144 ;  /* 0x0000009000277202 */ /* 0x000fca0000000f00 */
[----:B------:R-:W-:Y:S01]  /*10d10*/  HMMA.16816.F32 R132, R4, R42, R132 ;  /* 0x0000002a0484723c */ /* 0x000fe20000001884 */
[----:B------:R-:W-:-:S05]  /*10d20*/  MOV R37, R146 ;  /* 0x0000009200257202 */ /* 0x000fca0000000f00 */
[C---:B------:R-:W-:Y:S01]  /*10d30*/  HMMA.16816.F32 R44, R4.reuse, R46, R8 ;  /* 0x0000002e042c723c */ /* 0x040fe20000001808 */
[----:B------:R-:W-:Y:S01]  /*10d40*/  MOV R131, R19 ;  /* 0x0000001300837202 */ /* 0x000fe20000000f00 */
[----:B------:R-:W-:Y:S04]  /*10d50*/  LDSM.16.MT88.4 R8, [R171+0x1f000] ;  /* 0x01f00000ab08783b */ /* 0x000fe80000004200 */
[C---:B------:R-:W-:Y:S01]  /*10d60*/  HMMA.16816.F32 R140, R4.reuse, R40, R184 ;  /* 0x00000028048c723c */ /* 0x040fe200000018b8 */
[----:B------:R-:W3:Y:S05]  /*10d70*/  LDSM.16.MT88.4 R16, [R197+0x1d000] ;  /* 0x01d00000c510783b */ /* 0x000eea0000004200 */
[C---:B------:R-:W-:Y:S01]  /*10d80*/  HMMA.16816.F32 R120, R4.reuse, R30, R120 ;  /* 0x0000001e0478723c */ /* 0x040fe20000001878 */
[----:B------:R-:W-:Y:S01]  /*10d90*/  IMAD.MOV.U32 R172, RZ, RZ, R139 ;  /* 0x000000ffffac7224 */ /* 0x000fe200078e008b */
[----:B------:R-:W-:Y:S01]  /*10da0*/  MOV R146, R137 ;  /* 0x0000008900927202 */ /* 0x000fe20000000f00 */
[----:B------:R-:W-:Y:S01]  /*10db0*/  IMAD.MOV.U32 R145, RZ, RZ, R138 ;  /* 0x000000ffff917224 */ /* 0x000fe200078e008a */
[----:B------:R-:W-:Y:S01]  /*10dc0*/  MOV R144, R136 ;  /* 0x0000008800907202 */ /* 0x000fe20000000f00 */
[----:B------:R-:W-:Y:S01]  /*10dd0*/  IMAD.MOV.U32 R129, RZ, RZ, R205 ;  /* 0x000000ffff817224 */ /* 0x000fe200078e00cd */
[C---:B------:R-:W-:Y:S01]  /*10de0*/  HMMA.16816.F32 R136, R4.reuse, R34, R160 ;  /* 0x000000220488723c */ /* 0x040fe200000018a0 */
[----:B------:R2:W5:Y:S04]  /*10df0*/  LDL.LU R224, [R1+0x1b4] ;  /* 0x0001b40001e07983 */ /* 0x0005680000300800 */
[----:B------:R2:W5:Y:S01]  /*10e00*/  LDL.LU R221, [R1+0x1b0] ;  /* 0x0001b00001dd7983 */ /* 0x0005620000300800 */
[C---:B------:R-:W-:Y:S03]  /*10e10*/  HMMA.16816.F32 R40, R4.reuse, R48, R240 ;  /* 0x000000300428723c */ /* 0x040fe600000018f0 */
[----:B------:R2:W5:Y:S03]  /*10e20*/  LDL.LU R220, [R1+0x1ac] ;  /* 0x0001ac0001dc7983 */ /* 0x0005660000300800 */
[C---:B----4-:R-:W-:Y:S01]  /*10e30*/  HMMA.16816.F32 R188, R4.reuse, R26, R104 ;  /* 0x0000001a04bc723c */ /* 0x050fe20000001868 */
[----:B------:R2:W5:Y:S04]  /*10e40*/  LDL.LU R219, [R1+0x1a8] ;  /* 0x0001a80001db7983 */ /* 0x0005680000300800 */
[----:B------:R2:W5:Y:S01]  /*10e50*/  LDL.LU R218, [R1+0x1a4] ;  /* 0x0001a40001da7983 */ /* 0x0005620000300800 */
[C---:B-1----:R-:W-:Y:S03]  /*10e60*/  HMMA.16816.F32 R184, R4.reuse, R20, R96 ;  /* 0x0000001404b8723c */ /* 0x042fe60000001860 */
[----:B------:R2:W5:Y:S03]  /*10e70*/  LDL.LU R215, [R1+0x1a0] ;  /* 0x0001a00001d77983 */ /* 0x0005660000300800 */
[----:B------:R-:W-:Y:S01]  /*10e80*/  IMAD.MOV.U32 R33, RZ, RZ, R139 ;  /* 0x000000ffff217224 */ /* 0x000fe200078e008b */
[----:B------:R-:W-:Y:S01]  /*10e90*/  MOV R32, R137 ;  /* 0x0000008900207202 */ /* 0x000fe20000000f00 */
[----:B------:R-:W-:Y:S01]  /*10ea0*/  IMAD.MOV.U32 R3, RZ, RZ, R138 ;  /* 0x000000ffff037224 */ /* 0x000fe200078e008a */
[----:B------:R-:W-:Y:S01]  /*10eb0*/  MOV R2, R136 ;  /* 0x0000008800027202 */ /* 0x000fe20000000f00 */
[C---:B------:R-:W-:Y:S01]  /*10ec0*/  HMMA.16816.F32 R240, R4.reuse, R24, R116 ;  /* 0x0000001804f0723c */ /* 0x040fe20000001874 */
[----:B------:R-:W-:Y:S01]  /*10ed0*/  LDSM.16.MT88.4 R24, [R198+0x1f000] ;  /* 0x01f00000c618783b */ /* 0x000fe20000004200 */
[----:B------:R-:W-:Y:S01]  /*10ee0*/  IMAD.MOV.U32 R222, RZ, RZ, R40 ;  /* 0x000000ffffde7224 */ /* 0x000fe200078e0028 */
[----:B------:R-:W-:Y:S01]  /*10ef0*/  MOV R205, R41 ;  /* 0x0000002900cd7202 */ /* 0x000fe20000000f00 */
[----:B------:R-:W-:Y:S01]  /*10f00*/  IMAD.MOV.U32 R49, RZ, RZ, R42 ;  /* 0x000000ffff317224 */ /* 0x000fe200078e002a */
[----:B------:R-:W-:Y:S01]  /*10f10*/  MOV R48, R43 ;  /* 0x0000002b00307202 */ /* 0x000fe20000000f00 */
[----:B------:R-:W-:Y:S01]  /*10f20*/  HMMA.16816.F32 R136, R4, R28, R152 ;  /* 0x0000001c0488723c */ /* 0x000fe20000001898 */
[----:B------:R-:W1:Y:S01]  /*10f30*/  LDSM.16.MT88.4 R40, [R196+0x1f000] ;  /* 0x01f00000c428783b */ /* 0x000e620000004200 */
[----:B------:R-:W-:Y:S01]  /*10f40*/  IMAD.MOV.U32 R97, RZ, RZ, R2 ;  /* 0x000000ffff617224 */ /* 0x000fe200078e0002 */
[----:B------:R-:W-:-:S02]  /*10f50*/  LOP3.LUT R2, R13, R147, R124, 0x96, !PT ;  /* 0x000000930d027212 */ /* 0x000fc400078e967c */
[----:B------:R-:W-:Y:S01]  /*10f60*/  MOV R99, R3 ;  /* 0x0000000300637202 */ /* 0x000fe20000000f00 */
[----:B------:R2:W5:Y:S02]  /*10f70*/  LDL.LU.64 R216, [R1+0x198] ;  /* 0x0001980001d87983 */ /* 0x0005640000300a00 */
[----:B------:R-:W-:Y:S02]  /*10f80*/  IMAD.WIDE.U32 R2, R2, -0x2daee0ad, RZ ;  /* 0xd2511f5302027825 */ /* 0x000fe400078e00ff */
[----:B------:R2:W5:Y:S01]  /*10f90*/  LDL.LU R214, [R1+0x190] ;  /* 0x0001900001d67983 */ /* 0x0005620000300800 */
[----:B------:R-:W-:Y:S01]  /*10fa0*/  MOV R104, R33 ;  /* 0x0000002100687202 */ /* 0x000fe20000000f00 */
[----:B------:R-:W-:Y:S02]  /*10fb0*/  IMAD.MOV.U32 R98, RZ, RZ, R32 ;  /* 0x000000ffff627224 */ /* 0x000fe400078e0020 */
[----:B------:R-:W-:Y:S01]  /*10fc0*/  IMAD.MOV.U32 R239, RZ, RZ, R206 ;  /* 0x000000ffffef7224 */ /* 0x000fe200078e00ce */
[----:B---3--:R-:W-:Y:S01]  /*10fd0*/  HMMA.16816.F32 R176, R4, R18, R72 ;  /* 0x0000001204b0723c */ /* 0x008fe20000001848 */
[----:B------:R-:W-:Y:S01]  /*10fe0*/  IMAD.MOV.U32 R106, RZ, RZ, R146 ;  /* 0x000000ffff6a7224 */ /* 0x000fe200078e0092 */
[----:B------:R-:W-:Y:S01]  /*10ff0*/  MOV R107, R145 ;  /* 0x00000091006b7202 */ /* 0x000fe20000000f00 */
[----:B------:R2:W5:Y:S01]  /*11000*/  LDL.LU R213, [R1+0x18c] ;  /* 0x00018c0001d57983 */ /* 0x0005620000300800 */
[----:B------:R-:W-:-:S03]  /*11010*/  IMAD.MOV.U32 R105, RZ, RZ, R144 ;  /* 0x000000ffff697224 */ /* 0x000fc600078e0090 */
[----:B------:R-:W-:Y:S02]  /*11020*/  LDSM.16.MT88.4 R160, [R171+0x19800] ;  /* 0x01980000aba0783b */ /* 0x000fe40000004200 */
        /* <DEDUP_REMOVED lines=11> */
[----:B------:R-:W-:Y:S01]  /*110e0*/  LOP3.LUT R0, R3, R0, R14, 0x96, !PT ;  /* 0x0000000003007212 */ /* 0x000fe200078e960e */
[----:B------:R-:W-:Y:S01]  /*110f0*/  HMMA.16816.F32 R180, R4, R22, R92 ;  /* 0x0000001604b4723c */ /* 0x000fe2000000185c */
[----:B------:R2:W5:Y:S01]  /*11100*/  LDL.LU R212, [R1+0x188] ;  /* 0x0001880001d47983 */ /* 0x0005620000300800 */
[----:B------:R-:W-:-:S02]  /*11110*/  MOV R120, R172 ;  /* 0x000000ac00787202 */ /* 0x000fc40000000f00 */
[----:B------:R-:W-:Y:S01]  /*11120*/  LOP3.LUT R3, R2, 0xffff, RZ, 0xc0, !PT ;  /* 0x0000ffff02037812 */ /* 0x000fe200078ec0ff */
[----:B------:R2:W5:Y:S01]  /*11130*/  LDL.LU R211, [R1+0x184] ;  /* 0x0001840001d37983 */ /* 0x0005620000300800 */
[C---:B------:R-:W-:Y:S01]  /*11140*/  HMMA.16816.F32 R92, R4.reuse, R16, R84 ;  /* 0x00000010045c723c */ /* 0x040fe20000001854 */
[----:B------:R-:W-:Y:S02]  /*11150*/  LOP3.LUT R14, R0, 0xff, RZ, 0xc0, !PT ;  /* 0x000000ff000e7812 */ /* 0x000fe400078ec0ff */
[----:B------:R-:W-:Y:S01]  /*11160*/  SHF.R.U32.HI R13, RZ, 0x18, R0 ;  /* 0x00000018ff0d7819 */ /* 0x000fe20000011600 */
[----:B------:R2:W5:Y:S03]  /*11170*/  LDL.LU R210, [R1+0x180] ;  /* 0x0001800001d27983 */ /* 0x0005660000300800 */
[----:B------:R-:W-:Y:S01]  /*11180*/  MOV R84, R139 ;  /* 0x0000008b00547202 */ /* 0x000fe20000000f00 */
[----:B------:R-:W-:Y:S01]  /*11190*/  IMAD.MOV.U32 R85, RZ, RZ, R138 ;  /* 0x000000ffff557224 */ /* 0x000fe200078e008a */
[----:B------:R-:W-:Y:S01]  /*111a0*/  MOV R86, R137 ;  /* 0x0000008900567202 */ /* 0x000fe20000000f00 */
[----:B------:R-:W-:Y:S01]  /*111b0*/  IMAD.MOV.U32 R87, RZ, RZ, R136 ;  /* 0x000000ffff577224 */ /* 0x000fe200078e0088 */
[----:B------:R-:W-:Y:S01]  /*111c0*/  HMMA.16816.F32 R172, R4, R8, R60 ;  /* 0x0000000804ac723c */ /* 0x000fe2000000183c */
[----:B------:R-:W3:Y:S01]  /*111d0*/  LDSM.16.MT88.4 R136, [R197+0x19800] ;  /* 0x01980000c588783b */ /* 0x000ee20000004200 */
[----:B------:R-:W-:Y:S01]  /*111e0*/  IMAD.MOV.U32 R116, RZ, RZ, R35 ;  /* 0x000000ffff747224 */ /* 0x000fe200078e0023 */
[----:B------:R-:W-:-:S02]  /*111f0*/  MOV R117, R34 ;  /* 0x0000002200757202 */ /* 0x000fc40000000f00 */
[----:B------:R2:W5:Y:S02]  /*11200*/  LDL.LU R209, [R1+0x17c] ;  /* 0x00017c0001d17983 */ /* 0x0005640000300800 */
[----:B------:R-:W-:Y:S02]  /*11210*/  LOP3.LUT R8, R0, 0xffff, RZ, 0xc0, !PT ;  /* 0x0000ffff00087812 */ /* 0x000fe400078ec0ff */
[----:B------:R-:W-:Y:S01]  /*11220*/  SHF.R.U32.HI R9, RZ, 0x10, R0 ;  /* 0x00000010ff097819 */ /* 0x000fe20000011600 */
[----:B------:R-:W-:Y:S01]  /*11230*/  HMMA.16816.F32 R32, R4, R10, R56 ;  /* 0x0000000a0420723c */ /* 0x000fe20000001838 */
[----:B------:R-:W-:Y:S01]  /*11240*/  SHF.R.U32.HI R0, RZ, 0x8, R3 ;  /* 0x00000008ff007819 */ /* 0x000fe20000011603 */
[----:B------:R2:W5:Y:S01]  /*11250*/  LDL.LU R208, [R1+0x178] ;  /* 0x0001780001d07983 */ /* 0x0005620000300800 */
[----:B------:R-:W-:Y:S02]  /*11260*/  SHF.R.U32.HI R3, RZ, 0x8, R8 ;  /* 0x00000008ff037819 */ /* 0x000fe40000011608 */
[----:B------:R-:W-:Y:S01]  /*11270*/  LOP3.LUT R8, R9, 0xff, RZ, 0xc0, !PT ;  /* 0x000000ff09087812 */ /* 0x000fe200078ec0ff */
[----:B------:R2:W5:Y:S01]  /*11280*/  LDL.LU R207, [R1+0x174] ;  /* 0x0001740001cf7983 */ /* 0x0005620000300800 */
[----:B------:R-:W-:-:S02]  /*11290*/  SHF.R.U32.HI R10, RZ, 0x10, R2 ;  /* 0x00000010ff0a7819 */ /* 0x000fc40000011602 */
[----:B------:R-:W-:Y:S01]  /*112a0*/  LOP3.LUT R11, R2, 0xff, RZ, 0xc0, !PT ;  /* 0x000000ff020b7812 */ /* 0x000fe200078ec0ff */
[----:B------:R2:W5:Y:S01]  /*112b0*/  LDL.LU R206, [R1+0x170] ;  /* 0x0001700001ce7983 */ /* 0x0005620000300800 */
[----:B------:R-:W-:Y:S02]  /*112c0*/  SHF.R.U32.HI R12, RZ, 0x18, R2 ;  /* 0x00000018ff0c7819 */ /* 0x000fe40000011602 */
[----:B------:R-:W-:Y:S01]  /*112d0*/  PRMT R2, R8, 0x5410, R13 ;  /* 0x0000541008027816 */ /* 0x000fe2000000000d */
[----:B------:R2:W5:Y:S01]  /*112e0*/  LDL.LU R204, [R1+0x16c] ;  /* 0x00016c0001cc7983 */ /* 0x0005620000300800 */
[----:B------:R-:W-:Y:S01]  /*112f0*/  LOP3.LUT R8, R10, 0xff, RZ, 0xc0, !PT ;  /* 0x000000ff0a087812 */ /* 0x000fe200078ec0ff */
[----:B------:R-:W-:Y:S02]  /*11300*/  IMAD.MOV.U32 R118, RZ, RZ, R29 ;  /* 0x000000ffff767224 */ /* 0x000fe400078e001d */
[----:B------:R2:W5:Y:S01]  /*11310*/  LDL.LU R203, [R1+0x168] ;  /* 0x0001680001cb7983 */ /* 0x0005620000300800 */
[----:B------:R-:W-:-:S03]  /*11320*/  MOV R119, R28 ;  /* 0x0000001c00777202 */ /* 0x000fc60000000f00 */
[----:B------:R2:W5:Y:S01]  /*11330*/  LDL.LU R202, [R1+0x164] ;  /* 0x0001640001ca7983 */ /* 0x0005620000300800 */
[----:B-1----:R-:W-:Y:S01]  /*11340*/  HMMA.16816.F32 R28, R4, R40, R52 ;  /* 0x00000028041c723c */ /* 0x002fe20000001834 */
[----:B------:R-:W-:Y:S02]  /*11350*/  PRMT R9, R11, 0x5410, R0 ;  /* 0x000054100b097816 */ /* 0x000fe40000000000 */
[----:B------:R2:W5:Y:S01]  /*11360*/  LDL.LU R201, [R1+0x160] ;  /* 0x0001600001c97983 */ /* 0x0005620000300800 */
[----:B------:R-:W-:Y:S02]  /*11370*/  PRMT R0, R14, 0x5410, R3 ;  /* 0x000054100e007816 */ /* 0x000fe40000000003 */
[----:B------:R-:W-:Y:S01]  /*11380*/  PRMT R72, R225, 0x7054, R225 ;  /* 0x00007054e1487816 */ /* 0x000fe200000000e1 */
[----:B------:R2:W5:Y:S01]  /*11390*/  LDL.LU R200, [R1+0x15c] ;  /* 0x00015c0001c87983 */ /* 0x0005620000300800 */
[----:B------:R-:W-:Y:S01]  /*113a0*/  PRMT R8, R8, 0x5410, R12 ;  /* 0x0000541008087816 */ /* 0x000fe2000000000c */
[----:B------:R-:W-:-:S02]  /*113b0*/  IMAD.MOV.U32 R55, RZ, RZ, R251 ;  /* 0x000000ffff377224 */ /* 0x000fc400078e00fb */
[----:B------:R2:W5:Y:S04]  /*113c0*/  LDL.LU R199, [R1+0x158] ;  /* 0x0001580001c77983 */ /* 0x0005680000300800 */
[----:B------:R-:W4:Y:S01]  /*113d0*/  LDL R251, [R1+0xf4] ;  /* 0x0000f40001fb7983 */ /* 0x000f220000100800 */
[----:B------:R-:W-:Y:S01]  /*113e0*/  MOV R74, R116 ;  /* 0x00000074004a7202 */ /* 0x000fe20000000f00 */
[----:B------:R-:W-:Y:S01]  /*113f0*/  IMAD.MOV.U32 R75, RZ, RZ, R117 ;  /* 0x000000ffff4b7224 */ /* 0x000fe200078e0075 */
[----:B------:R-:W-:Y:S01]  /*11400*/  MOV R96, R118 ;  /* 0x0000007600607202 */ /* 0x000fe20000000f00 */
[----:B------:R-:W-:Y:S01]  /*11410*/  IMAD.MOV.U32 R73, RZ, RZ, R119 ;  /* 0x000000ffff497224 */ /* 0x000fe200078e0077 */
[--C-:B------:R-:W-:Y:S01]  /*11420*/  HSET2.LE.AND R0, R0, R72.reuse, PT ;  /* 0x0000004800007233 */ /* 0x100fe20003803000 */
[----:B------:R-:W-:Y:S01]  /*11430*/  HMMA.16816.F32 R116, R4, R24, R108 ;  /* 0x000000180474723c */ /* 0x000fe2000000186c */
[--C-:B------:R-:W-:Y:S01]  /*11440*/  HSET2.LE.AND R2, R2, R72.reuse, PT ;  /* 0x0000004802027233 */ /* 0x100fe20003803000 */
[----:B------:R-:W1:Y:S01]  /*11450*/  LDSM.16.MT88.4 R16, [R197+0x1f000] ;  /* 0x01f00000c510783b */ /* 0x000e620000004200 */
[----:B------:R-:W-:-:S02]  /*11460*/  HSET2.LE.AND R3, R9, R72, PT ;  /* 0x0000004809037233 */ /* 0x000fc40003803000 */
[----:B------:R-:W-:Y:S01]  /*11470*/  HSET2.LE.AND R8, R8, R72, PT ;  /* 0x0000004808087233 */ /* 0x000fe20003803000 */
[C---:B------:R-:W-:Y:S01]  /*11480*/  HMMA.16816.F32 R24, R4.reuse, R26, R100 ;  /* 0x0000001a0418723c */ /* 0x040fe20000001864 */
[----:B------:R-:W-:Y:S01]  /*11490*/  LOP3.LUT R128, R128, R0, RZ, 0xc0, !PT ;  /* 0x0000000080807212 */ /* 0x000fe200078ec0ff */
[----:B------:R-:W2:Y:S01]  /*114a0*/  LDSM.16.MT88.4 R144, [R198+0x19800] ;  /* 0x01980000c690783b */ /* 0x000ea20000004200 */
[----:B------:R-:W-:Y:S02]  /*114b0*/  LOP3.LUT R129, R129, R2, RZ, 0xc0, !PT ;  /* 0x0000000281817212 */ /* 0x000fe400078ec0ff */
[----:B------:R-:W-:Y:S01]  /*114c0*/  LOP3.LUT R130, R130, R3, RZ, 0xc0, !PT ;  /* 0x0000000382827212 */ /* 0x000fe200078ec0ff */
[----:B------:R-:W-:Y:S01]  /*114d0*/  HMMA.16816.F32 R20, R4, R42, R80 ;  /* 0x0000002a0414723c */ /* 0x000fe20000001850 */
[----:B------:R-:W-:Y:S01]  /*114e0*/  MOV R100, R39 ;  /* 0x0000002700647202 */ /* 0x000fe20000000f00 */
[----:B------:R-:W-:Y:S01]  /*114f0*/  IMAD.MOV.U32 R39, RZ, RZ, R131 ;  /* 0x000000ffff277224 */ /* 0x000fe200078e0083 */
[----:B------:R-:W-:Y:S01]  /*11500*/  LOP3.LUT R131, R250, R8, RZ, 0xc0, !PT ;  /* 0x00000008fa837212 */ /* 0x000fe200078ec0ff */
[----:B------:R-:W-:Y:S01]  /*11510*/  IMAD.MOV.U32 R9, RZ, RZ, R126 ;  /* 0x000000ffff097224 */ /* 0x000fe200078e007e */
[----:B------:R-:W-:Y:S01]  /*11520*/  LDSM.16.MT88.4 R40, [R171+0x1b800] ;  /* 0x01b80000ab28783b */ /* 0x000fe20000004200 */
[----:B------:R-:W-:Y:S01]  /*11530*/  MOV R10, R51 ;  /* 0x00000033000a7202 */ /* 0x000fe20000000f00 */
[----:B------:R-:W-:Y:S01]  /*11540*/  IMAD.MOV.U32 R11, RZ, RZ, R50 ;  /* 0x000000ffff0b7224 */ /* 0x000fe200078e0032 */
[----:B------:R-:W-:Y:S01]  /*11550*/  MOV R108, R73 ;  /* 0x00000049006c7202 */ /* 0x000fe20000000f00 */
[----:B------:R-:W-:Y:S01]  /*11560*/  IMAD.MOV.U32 R109, RZ, RZ, R74 ;  /* 0x000000ffff6d7224 */ /* 0x000fe200078e004a */
[C---:B---3--:R-:W-:Y:S01]  /*11570*/  HMMA.16816.F32 R140, R128.reuse, R136, R140 ;  /* 0x00000088808c723c */ /* 0x048fe2000000188c */
[----:B------:R-:W-:Y:S01]  /*11580*/  MOV R110, R75 ;  /* 0x0000004b006e7202 */ /* 0x000fe20000000f00 */
[----:B------:R-:W3:Y:S04]  /*11590*/  LDSM.16.MT88.4 R152, [R196+0x19800] ;  /* 0x01980000c498783b */ /* 0x000ee80000004200 */
[C---:B------:R-:W-:Y:S01]  /*115a0*/  HMMA.16816.F32 R136, R128.reuse, R138, R132 ;  /* 0x0000008a8088723c */ /* 0x040fe20000001884 */
[----:B------:R-:W-:Y:S01]  /*115b0*/  MOV R8, R127 ;  /* 0x0000007f00087202 */ /* 0x000fe20000000f00 */
[----:B------:R-:W-:Y:S01]  /*115c0*/  LDSM.16.MT88.4 R56, [R198+0x1b800] ;  /* 0x01b80000c638783b */ /* 0x000fe20000004200 */
[----:B------:R-:W-:Y:S01]  /*115d0*/  IMAD.MOV.U32 R111, RZ, RZ, R96 ;  /* 0x000000ffff6f7224 */ /* 0x000fe200078e0060 */
[----:B------:R-:W-:Y:S01]  /*115e0*/  MOV R12, R97 ;  /* 0x00000061000c7202 */ /* 0x000fe20000000f00 */
[----:B------:R-:W-:Y:S01]  /*115f0*/  IMAD.MOV.U32 R13, RZ, RZ, R98 ;  /* 0x000000ffff0d7224 */ /* 0x000fe200078e0062 */
[----:B------:R-:W-:Y:S01]  /*11600*/  HMMA.16816.F32 R164, R128, R160, R164 ;  /* 0x000000a080a4723c */ /* 0x000fe200000018a4 */
[----:B------:R-:W-:Y:S01]  /*11610*/  MOV R133, R170 ;  /* 0x000000aa00857202 */ /* 0x000fe20000000f00 */
[----:B------:R-:W-:Y:S04]  /*11620*/  LDSM.16.MT88.4 R72, [R171+0x1d800] ;  /* 0x01d80000ab48783b */ /* 0x000fe80000004200 */
[----:B------:R3:W5:Y:S01]  /*11630*/  LDL.LU R170, [R1+0x154] ;  /* 0x0001540001aa7983 */ /* 0x0007620000300800 */
        /* <DEDUP_REMOVED lines=9> */
[----:B------:R-:W-:Y:S01]  /*116d0*/  IMAD.MOV.U32 R53, RZ, RZ, R122 ;  /* 0x000000ffff357224 */ /* 0x000fe200078e007a */
[----:B------:R-:W-:Y:S01]  /*116e0*/  MOV R54, R123 ;  /* 0x0000007b00367202 */ /* 0x000fe20000000f00 */
[----:B------:R-:W-:Y:S02]  /*116f0*/  LDSM.16.MT88.4 R80, [R196+0x1d800] ;  /* 0x01d80000c450783b */ /* 0x000fe40000004200 */
[----:B------:R-:W-:Y:S01]  /*11700*/  MOV R70, R49 ;  /* 0x0000003100467202 */ /* 0x000fe20000000f00 */
[----:B------:R-:W-:Y:S01]  /*11710*/  IMAD.MOV.U32 R71, RZ, RZ, R48 ;  /* 0x000000ffff477224 */ /* 0x000fe200078e0030 */
[C---:B--2---:R-:W-:Y:S01]  /*11720*/  HMMA.16816.F32 R148, R128.reuse, R144, R148 ;  /* 0x000000908094723c */ /* 0x044fe20000001894 */
[----:B------:R-:W1:Y:S04]  /*11730*/  LDSM.16.MT88.4 R48, [R196+0x1b800] ;  /* 0x01b80000c430783b */ /* 0x000e680000004200 */
[----:B------:R-:W-:Y:S01]  /*11740*/  LDSM.16.MT88.4 R88, [R198+0x1d800] ;  /* 0x01d80000c658783b */ /* 0x000fe20000004200 */
[C---:B------:R-:W-:Y:S03]  /*11750*/  HMMA.16816.F32 R160, R128.reuse, R162, R64 ;  /* 0x000000a280a0723c */ /* 0x040fe60000001840 */
[----:B------:R-:W2:Y:S03]  /*11760*/  LDSM.16.MT88.4 R64, [R197+0x1b800] ;  /* 0x01b80000c540783b */ /* 0x000ea60000004200 */
[C---:B------:R-:W-:Y:S01]  /*11770*/  HMMA.16816.F32 R144, R128.reuse, R146, R112 ;  /* 0x000000928090723c */ /* 0x040fe20000001870 */
[----:B------:R-:W2:Y:S04]  /*11780*/  LDSM.16.MT88.4 R96, [R197+0x1d800] ;  /* 0x01d80000c560783b */ /* 0x000ea80000004200 */
[----:B------:R-:W2:Y:S04]  /*11790*/  LDSM.16.MT88.4 R104, [R171+0x1f800] ;  /* 0x01f80000ab68783b */ /* 0x000ea80000004200 */
[----:B------:R-:W2:Y:S04]  /*117a0*/  LDSM.16.MT88.4 R112, [R196+0x1f800] ;  /* 0x01f80000c470783b */ /* 0x000ea80000004200 */
[----:B------:R-:W2:Y:S04]  /*117b0*/  LDSM.16.MT88.4 R120, [R198+0x1f800] ;  /* 0x01f80000c678783b */ /* 0x000ea80000004200 */
        /* <DEDUP_REMOVED lines=9> */
[C---:B---3--:R-:W-:Y:S06]  /*11850*/  HMMA.16816.F32 R156, R128.reuse, R152, R156 ;  /* 0x00000098809c723c */ /* 0x048fec000000189c */
[----:B------:R-:W-:Y:S01]  /*11860*/  HMMA.16816.F32 R36, R128, R40, R36 ;  /* 0x000000288024723c */ /* 0x000fe20000001824 */
[----:B------:R-:W-:-:S05]  /*11870*/  IADD3 R222, P0, R192, -0x100, RZ ;  /* 0xffffff00c0de7810 */ /* 0x000fca0007f1e0ff */
[C---:B------:R-:W-:Y:S06]  /*11880*/  HMMA.16816.F32 R40, R128.reuse, R42, R44 ;  /* 0x0000002a8028723c */ /* 0x040fec000000182c */
[C---:B-1----:R-:W-:Y:S06]  /*11890*/  HMMA.16816.F32 R44, R128.reuse, R48, R68 ;  /* 0x00000030802c723c */ /* 0x042fec0000001844 */
[C---:B------:R-:W-:Y:S06]  /*118a0*/  HMMA.16816.F32 R52, R128.reuse, R56, R52 ;  /* 0x000000388034723c */ /* 0x040fec0000001834 */
[C---:B------:R-:W-:Y:S06]  /*118b0*/  HMMA.16816.F32 R68, R128.reuse, R72, R108 ;  /* 0x000000488044723c */ /* 0x040fec000000186c */
[C---:B------:R-:W-:Y:S06]  /*118c0*/  HMMA.16816.F32 R152, R128.reuse, R154, R76 ;  /* 0x0000009a8098723c */ /* 0x040fec000000184c */
[C---:B------:R-:W-:Y:S06]  /*118d0*/  HMMA.16816.F32 R56, R128.reuse, R58, R100 ;  /* 0x0000003a8038723c */ /* 0x040fec0000001864 */
[----:B------:R-:W-:Y:S01]  /*118e0*/  HMMA.16816.F32 R72, R128, R74, R84 ;  /* 0x0000004a8048723c */ /* 0x000fe20000001854 */
[----:B------:R-:W-:-:S05]  /*118f0*/  MOV R135, R244 ;  /* 0x000000f400877202 */ /* 0x000fca0000000f00 */
[----:B--2---:R-:W-:Y:S01]  /*11900*/  HMMA.16816.F32 R60, R128, R64, R60 ;  /* 0x00000040803c723c */ /* 0x004fe2000000183c */
[----:B------:R-:W-:-:S05]  /*11910*/  IADD3.X R223, R193, -0x1, RZ, P0, !PT ;  /* 0xffffffffc1df7810 */ /* 0x000fca00007fe4ff */
[----:B------:R-:W-:Y:S01]  /*11920*/  HMMA.16816.F32 R76, R128, R80, R240 ;  /* 0x00000050804c723c */ /* 0x000fe200000018f0 */
[----:B------:R-:W-:-:S05]  /*11930*/  IMAD.MOV.U32 R132, RZ, RZ, R239 ;  /* 0x000000ffff847224 */ /* 0x000fca00078e00ef */
        /* <DEDUP_REMOVED lines=15> */
[----:B----4-:R-:W-:-:S13]  /*11a30*/  ISETP.GT.AND P1, PT, R244, R251, PT ;  /* 0x000000fbf400720c */ /* 0x010fda0003f24270 */
[----:B------:R-:W-:Y:S10]  /*11a40*/  @!P1 BRA `(.L_x_2292) ;  /* 0x0000008000109947 */ /* 0x000ff40003800000 */
[----:B------:R-:W2:Y:S01]  /*11a50*/  LDL R205, [R1+0x108] ;  /* 0x0001080001cd7983 */ /* 0x000ea20000100800 */
[----:B------:R-:W-:-:S04]  /*11a60*/  DEPBAR.LE SB0, 0x0 ;  /* 0x000080000000791a */ /* 0x000fc80000000000 */
[----:B------:R-:W3:Y:S01]  /*11a70*/  LDL.64 R14, [R1+0xf8] ;  /* 0x0000f800010e7983 */ /* 0x000ee20000100a00 */
[----:B------:R-:W-:Y:S05]  /*11a80*/  WARPSYNC.ALL ;  /* 0x0000000000007948 */ /* 0x000fea0003800000 */
[----:B------:R-:W-:Y:S06]  /*11a90*/  BAR.SYNC.DEFER_BLOCKING 0x0 ;  /* 0x0000000000007b1d */ /* 0x000fec0000010000 */
[----:B-----5:R-:W-:Y:S01]  /*11aa0*/  @P6 STS.128 [R224+0x18000], RZ ;  /* 0x018000ffe0006388 */ /* 0x020fe20000000c00 */
[----:B--2---:R-:W-:-:S04]  /*11ab0*/  VIADD R239, R205, 0xfffffffd ;  /* 0xfffffffdcdef7836 */ /* 0x004fc80000000000 */
[-C--:B------:R-:W-:Y:S01]  /*11ac0*/  IMAD R0, R237, R239.reuse, RZ ;  /* 0x000000efed007224 */ /* 0x080fe200078e02ff */
[----:B------:R-:W-:Y:S01]  /*11ad0*/  SHF.R.S32.HI R4, RZ, 0x1f, R239 ;  /* 0x0000001fff047819 */ /* 0x000fe200000114ef */
[----:B------:R-:W-:-:S04]  /*11ae0*/  IMAD.WIDE.U32 R2, R236, R239, RZ ;  /* 0x000000efec027225 */ /* 0x000fc800078e00ff */
[----:B------:R-:W-:Y:S01]  /*11af0*/  IMAD R4, R236, R4, R0 ;  /* 0x00000004ec047224 */ /* 0x000fe200078e0200 */
[----:B---3--:R-:W-:-:S03]  /*11b00*/  LEA R0, P0, R2, R14, 0x6 ;  /* 0x0000000e02007211 */ /* 0x008fc600078030ff */
[----:B------:R-:W-:Y:S01]  /*11b10*/  IMAD.IADD R3, R3, 0x1, R4 ;  /* 0x0000000103037824 */ /* 0x000fe200078e0204 */
[CC--:B------:R-:W-:Y:S02]  /*11b20*/  @!P6 LEA R20, P2, R0.reuse, R248.reuse, 0x1 ;  /* 0x000000f80014e211 */ /* 0x0c0fe400078408ff */
[-C--:B------:R-:W-:Y:S02]  /*11b30*/  @!P5 LEA R16, P1, R0, R248.reuse, 0x1 ;  /* 0x000000f80010d211 */ /* 0x080fe400078208ff */
[----:B------:R-:W-:Y:S02]  /*11b40*/  LEA.HI.X R3, R2, R15, R3, 0x6, P0 ;  /* 0x0000000f02037211 */ /* 0x000fe400000f3403 */
[C---:B------:R-:W-:Y:S02]  /*11b50*/  @!P4 LEA R14, P0, R0.reuse, R248, 0x1 ;  /* 0x000000f8000ec211 */ /* 0x040fe400078008ff */
[----:B------:R-:W-:Y:S02]  /*11b60*/  @!P6 LEA.HI.X R21, R0, R249, R3, 0x1, P2 ;  /* 0x000000f90015e211 */ /* 0x000fe400010f0c03 */
[----:B------:R-:W-:-:S02]  /*11b70*/  LEA R2, P2, R236, R0, 0x5 ;  /* 0x00000000ec027211 */ /* 0x000fc400078428ff */
[CCC-:B------:R-:W-:Y:S01]  /*11b80*/  @!P5 LEA.HI.X R17, R0.reuse, R249.reuse, R3.reuse, 0x1, P1 ;  /* 0x000000f90011d211 */ /* 0x1c0fe200008f0c03 */
[----:B------:R-:W-:Y:S01]  /*11b90*/  @!PT LDS RZ, [RZ] ;  /* 0x00000000fffff984 */ /* 0x000fe20000000800 */
[----:B------:R-:W-:Y:S01]  /*11ba0*/  @!PT LDS RZ, [RZ] ;  /* 0x00000000fffff984 */ /* 0x000fe20000000800 */
[----:B------:R-:W-:Y:S01]  /*11bb0*/  @!PT LDS RZ, [RZ] ;  /* 0x00000000fffff984 */ /* 0x000fe20000000800 */
[----:B------:R-:W-:Y:S01]  /*11bc0*/  @!P6 LDGSTS.E.BYPASS.LTC128B.128 [R224+0x18000], desc[UR4][R20.64] ;  /* 0x1800000014e0efae */ /* 0x000fe2000b901d44 */
[CC--:B------:R-:W-:Y:S02]  /*11bd0*/  @!P3 LEA R12, P1, R0.reuse, R248.reuse, 0x1 ;  /* 0x000000f8000cb211 */ /* 0x0c0fe400078208ff */
[----:B------:R-:W-:Y:S02]  /*11be0*/  @!P4 LEA.HI.X R15, R0, R249, R3, 0x1, P0 ;  /* 0x000000f9000fc211 */ /* 0x000fe400000f0c03 */
[----:B------:R-:W-:Y:S02]  /*11bf0*/  @!P6 LEA R18, P0, R2, R248, 0x1 ;  /* 0x000000f80212e211 */ /* 0x000fe400078008ff */
[----:B------:R-:W-:Y:S01]  /*11c00*/  LEA.HI.X R4, R236, R3, R237, 0x5, P2 ;  /* 0x00000003ec047211 */ /* 0x000fe200010f2ced */
        /* <DEDUP_REMOVED lines=15> */
[----:B------:R-:W-:Y:S01]  /*11d00*/  @!P4 LDGSTS.E.BYPASS.LTC128B.128 [R224+0x1c000], desc[UR4][R14.64+0x100] ;  /* 0x1c0001000ee0cfae */ /* 0x000fe2000b901d44 */
[----:B------:R-:W-:-:S03]  /*11d10*/  @!P4 LEA.HI.X R9, R2, R249, R4, 0x1, P1 ;  /* 0x000000f90209c211 */ /* 0x000fc600008f0c04 */
[----:B------:R-:W-:Y:S01]  /*11d20*/  @P3 STS.128 [R224+0x1e000], RZ ;  /* 0x01e000ffe0003388 */ /* 0x000fe20000000c00 */
[----:B------:R-:W-:-:S03]  /*11d30*/  @!P3 LEA.HI.X R7, R2, R249, R4, 0x1, P0 ;  /* 0x000000f90207b211 */ /* 0x000fc600000f0c04 */
        /* <DEDUP_REMOVED lines=26> */
[----:B------:R-:W-:Y:S04]  /*11ee0*/  LDSM.16.M88.4 R172, [R206] ;  /* 0x00000000ceac783b */ /* 0x000fe80000000200 */
[----:B------:R-:W-:Y:S04]  /*11ef0*/  LDSM.16.M88.4 R132, [R221] ;  /* 0x00000000dd84783b */ /* 0x000fe80000000200 */
[----:B--2---:R-:W1:Y:S04]  /*11f00*/  LDSM.16.M88.4 R8, [R201] ;  /* 0x00000000c908783b */ /* 0x004e680000000200 */
[----:B------:R-:W-:Y:S04]  /*11f10*/  LDSM.16.M88.4 R32, [R170+0x11000] ;  /* 0x01100000aa20783b */ /* 0x000fe80000000200 */
[----:B---3--:R-:W2:Y:S04]  /*11f20*/  LDSM.16.M88.4 R4, [R202] ;  /* 0x00000000ca04783b */ /* 0x008ea80000000200 */
[----:B------:R-:W0:Y:S01]  /*11f30*/  LDGDEPBAR ;  /* 0x00000000000079af */ /* 0x000e220000000000 */
[C---:B-1----:R-:W-:Y:S06]  /*11f40*/  HMMA.16816.F32 R28, R8.reuse, R12, RZ ;  /* 0x0000000c081c723c */ /* 0x042fec00000018ff */
[C---:B------:R-:W-:Y:S06]  /*11f50*/  HMMA.16816.F32 R24, R8.reuse, R14, RZ ;  /* 0x0000000e0818723c */ /* 0x040fec00000018ff */
[C---:B------:R-:W-:Y:S06]  /*11f60*/  HMMA.16816.F32 R12, R8.reuse, R22, RZ ;  /* 0x00000016080c723c */ /* 0x040fec00000018ff */
[----:B------:R-:W-:Y:S01]  /*11f70*/  HMMA.16816.F32 R16, R8, R20, RZ ;  /* 0x000000140810723c */ /* 0x000fe200000018ff */
[----:B------:R-:W1:Y:S05]  /*11f80*/  LDSM.16.M88.4 R20, [R220] ;  /* 0x00000000dc14783b */ /* 0x000e6a0000000200 */
[----:B--2---:R-:W-:-:S12]  /*11f90*/  HMMA.16816.F32 R176, R4, R172, R28 ;  /* 0x000000ac04b0723c */ /* 0x004fd8000000181c */
[----:B------:R-:W-:Y:S06]  /*11fa0*/  HMMA.16816.F32 R28, R4, R134, R12 ;  /* 0x00000086041c723c */ /* 0x000fec000000180c */
[----:B------:R-:W-:Y:S06]  /*11fb0*/  HMMA.16816.F32 R12, R8, R34, RZ ;  /* 0x00000022080c723c */ /* 0x000fec00000018ff */
        /* <DEDUP_REMOVED lines=191> */
[----:B------:R-:W-:Y:S01]  /*12bb0*/  ISETP.GT.AND P0, PT, R239, R251, PT ;  /* 0x000000fbef00720c */ /* 0x000fe20003f04270 */
[----:B------:R-:W-:-:S04]  /*12bc0*/  DEPBAR.LE SB0, 0x0 ;  /* 0x000080000000791a */ /* 0x000fc80000000000 */
[C---:B-1----:R-:W-:Y:S06]  /*12bd0*/  HMMA.16816.F32 R240, R4.reuse, R8, R20 ;  /* 0x0000000804f0723c */ /* 0x042fec0000001814 */
[----:B------:R-:W-:Y:S01]  /*12be0*/  HMMA.16816.F32 R4, R4, R10, R12 ;  /* 0x0000000a0404723c */ /* 0x000fe2000000180c */
[----:B------:R-:W-:-:S15]  /*12bf0*/  BSSY B1, `(.L_x_2297) ;  /* 0x000004f000017945 */ /* 0x000fde0003800000 */
[----:B------:R-:W-:-:S07]  /*12c00*/  NOP ;  /* 0x0000000000007918 */ /* 0x000fce0000000000 */
[----:B------:R1:W-:Y:S04]  /*12c10*/  STL.64 [R1+0x10], R4 ;  /* 0x0000100401007387 */ /* 0x0003e80000100a00 */
[----:B------:R1:W-:Y:S01]  /*12c20*/  STL.64 [R1+0x18], R6 ;  /* 0x0000180601007387 */ /* 0x0003e20000100a00 */
[----:B------:R-:W-:Y:S06]  /*12c30*/  BAR.SYNC.DEFER_BLOCKING 0x0 ;  /* 0x0000000000007b1d */ /* 0x000fec0000010000 */
[----:B------:R-:W-:Y:S05]  /*12c40*/  @!P0 BRA `(.L_x_2298) ;  /* 0x0000000400248947 */ /* 0x000fea0003800000 */
[----:B------:R-:W2:Y:S01]  /*12c50*/  LDL.64 R250, [R1+0xe8] ;  /* 0x0000e80001fa7983 */ /* 0x000ea20000100a00 */
[----:B------:R-:W-:Y:S01]  /*12c60*/  VIADD R2, R205, 0xfffffffc ;  /* 0xfffffffccd027836 */ /* 0x000fe20000000000 */
[----:B------:R-:W-:Y:S02]  /*12c70*/  BSSY B0, `(.L_x_2299) ;  /* 0x0000045000007945 */ /* 0x000fe40003800000 */
[----:B------:R3:W-:Y:S01]  /*12c80*/  @P6 STS.128 [R224+0x10000], RZ ;  /* 0x010000ffe0006388 */ /* 0x0007e20000000c00 */
[----:B------:R-:W-:Y:S01]  /*12c90*/  IMAD R0, R235, R2, RZ ;  /* 0x00000002eb007224 */ /* 0x000fe200078e02ff */
[----:B------:R-:W-:-:S05]  /*12ca0*/  SHF.R.S32.HI R3, RZ, 0x1f, R2 ;  /* 0x0000001fff037819 */ /* 0x000fca0000011402 */
[C---:B------:R-:W-:Y:S02]  /*12cb0*/  IMAD R0, R234.reuse, R3, R0 ;  /* 0x00000003ea007224 */ /* 0x040fe400078e0200 */
[----:B------:R-:W-:-:S04]  /*12cc0*/  IMAD.WIDE.U32 R2, R234, R2, RZ ;  /* 0x00000002ea027225 */ /* 0x000fc800078e00ff */
[----:B------:R-:W-:Y:S01]  /*12cd0*/  IMAD.IADD R3, R3, 0x1, R0 ;  /* 0x0000000103037824 */ /* 0x000fe200078e0200 */
[----:B--2---:R-:W-:-:S04]  /*12ce0*/  LEA R0, P0, R2, R250, 0x6 ;  /* 0x000000fa02007211 */ /* 0x004fc800078030ff */
[----:B------:R-:W-:Y:S01]  /*12cf0*/  LEA.HI.X R2, R2, R251, R3, 0x6, P0 ;  /* 0x000000fb02027211 */ /* 0x000fe200000f3403 */
[----:B------:R-:W-:Y:S01]  /*12d00*/  IMAD.SHL.U32 R3, R234, 0x20, RZ ;  /* 0x00000020ea037824 */ /* 0x000fe200078e00ff */
[----:B-1----:R-:W-:-:S04]  /*12d10*/  @!P6 LEA R4, P0, R0, R246, 0x1 ;  /* 0x000000f60004e211 */ /* 0x002fc800078008ff */
[----:B------:R-:W-:-:S05]  /*12d20*/  @!P6 LEA.HI.X R5, R0, R247, R2, 0x1, P0 ;  /* 0x000000f70005e211 */ /* 0x000fca00000f0c02 */
        /* <DEDUP_REMOVED lines=20> */
[--C-:B------:R-:W-:Y:S02]  /*12e70*/  @!P3 LEA.HI.X R5, R0, R247, R2.reuse, 0x1, P0 ;  /* 0x000000f70005b211 */ /* 0x100fe400000f0c02 */
[----:B------:R-:W-:Y:S02]  /*12e80*/  IADD3 R0, P0, R3, R0, RZ ;  /* 0x0000000003007210 */ /* 0x000fe40007f1e0ff */
[----:B------:R-:W-:Y:S01]  /*12e90*/  SHF.L.U64.HI R3, R234, 0x5, R235 ;  /* 0x00000005ea037819 */ /* 0x000fe200000102eb */
[----:B------:R-:W-:Y:S01]  /*12ea0*/  @!PT LDS RZ, [RZ] ;  /* 0x00000000fffff984 */ /* 0x000fe20000000800 */
[----:B------:R-:W-:Y:S01]  /*12eb0*/  @!PT LDS RZ, [RZ] ;  /* 0x00000000fffff984 */ /* 0x000fe20000000800 */
[----:B------:R-:W-:Y:S01]  /*12ec0*/  @!PT LDS RZ, [RZ] ;  /* 0x00000000fffff984 */ /* 0x000fe20000000800 */
[----:B------:R1:W-:Y:S04]  /*12ed0*/  @!P3 LDGSTS.E.BYPASS.LTC128B.128 [R224+0x16000], desc[UR4][R4.64+0x180] ;  /* 0x1600018004e0bfae */ /* 0x0003e8000b901d44 */
[----:B------:R-:W-:Y:S01]  /*12ee0*/  IMAD.X R2, R3, 0x1, R2, P0 ;  /* 0x0000000103027824 */ /* 0x000fe200000e0602 */
        /* <DEDUP_REMOVED lines=29> */
.L_x_2300:
[----:B------:R-:W-:Y:S05]  /*130c0*/  BSYNC B0 ;  /* 0x0000000000007941 */ /* 0x000fea0003800000 */
.L_x_2299:
[----:B------:R-:W0:Y:S02]  /*130d0*/  LDGDEPBAR ;  /* 0x00000000000079af */ /* 0x000e240000000000 */
.L_x_2298:
[----:B------:R-:W-:Y:S05]  /*130e0*/  BSYNC B1 ;  /* 0x0000000000017941 */ /* 0x000fea0003800000 */
.L_x_2297:
[----:B------:R-:W2:Y:S04]  /*130f0*/  LDL.LU R3, [R1+0x14] ;  /* 0x0000140001037983 */ /* 0x000ea80000300800 */
[----:B------:R-:W4:Y:S04]  /*13100*/  LDL R0, [R1+0x10] ;  /* 0x0000100001007983 */ /* 0x000f280000100800 */
[----:B-1-3--:R-:W3:Y:S04]  /*13110*/  LDL.LU R4, [R1+0x18] ;  /* 0x0000180001047983 */ /* 0x00aee80000300800 */
[----:B------:R-:W3:Y:S01]  /*13120*/  LDL R5, [R1+0x8] ;  /* 0x0000080001057983 */ /* 0x000ee20000100800 */
[----:B------:R-:W-:-:S03]  /*13130*/  IMAD.MOV.U32 R6, RZ, RZ, R195 ;  /* 0x000000ffff067224 */ /* 0x000fc600078e00c3 */
[----:B------:R-:W3:Y:S01]  /*13140*/  LDL R7, [R1+0xe4] ;  /* 0x0000e40001077983 */ /* 0x000ee20000100800 */
[----:B------:R-:W1:Y:S03]  /*13150*/  S2R R2, SR_TID.X ;  /* 0x0000000000027919 */ /* 0x000e660000002100 */
[----:B------:R1:W-:Y:S04]  /*13160*/  STL [R1+0x1d4], R249 ;  /* 0x0001d4f901007387 */ /* 0x0003e80000100800 */
[----:B------:R-:W-:Y:S04]  /*13170*/  STL [R1+0x1d0], R248 ;  /* 0x0001d0f801007387 */ /* 0x000fe80000100800 */
[----:B------:R-:W-:Y:S04]  /*13180*/  STL [R1+0x1cc], R247 ;  /* 0x0001ccf701007387 */ /* 0x000fe80000100800 */
[----:B------:R1:W-:Y:S04]  /*13190*/  STL [R1+0x1c8], R246 ;  /* 0x0001c8f601007387 */ /* 0x0003e80000100800 */
[----:B------:R-:W-:Y:S04]  /*131a0*/  STL [R1+0x1c4], R237 ;  /* 0x0001c4ed01007387 */ /* 0x000fe80000100800 */
[----:B------:R-:W-:Y:S04]  /*131b0*/  STL [R1+0x1c0], R236 ;  /* 0x0001c0ec01007387 */ /* 0x000fe80000100800 */
[----:B------:R-:W-:Y:S01]  /*131c0*/  STL [R1+0x1bc], R235 ;  /* 0x0001bceb01007387 */ /* 0x000fe20000100800 */
[----:B-1----:R-:W-:-:S03]  /*131d0*/  IMAD.MOV.U32 R249, RZ, RZ, R6 ;  /* 0x000000fffff97224 */ /* 0x002fc600078e0006 */
[----:B------:R-:W-:Y:S01]  /*131e0*/  STL [R1+0x1b8], R234 ;  /* 0x0001b8ea01007387 */ /* 0x000fe20000100800 */
[----:B------:R-:W-:-:S03]  /*131f0*/  IMAD.SHL.U32 R2, R2, 0x2, RZ ;  /* 0x0000000202027824 */ /* 0x000fc600078e00ff */
[----:B------:R-:W-:Y:S02]  /*13200*/  STL [R1+0x1b4], R229 ;  /* 0x0001b4e501007387 */ /* 0x000fe40000100800 */
[----:B------:R-:W-:Y:S02]  /*13210*/  LOP3.LUT R2, R2, 0x6, RZ, 0xc0, !PT ;  /* 0x0000000602027812 */ /* 0x000fe400078ec0ff */
[----:B------:R1:W-:Y:S03]  /*13220*/  STL [R1+0x1b0], R224 ;  /* 0x0001b0e001007387 */ /* 0x0003e60000100800 */
[----:B------:R-:W-:Y:S01]  /*13230*/  IMAD R2, R239, 0x40, R2 ;  /* 0x00000040ef027824 */ /* 0x000fe200078e0202 */
        /* <DEDUP_REMOVED lines=23> */
[----:B------:R-:W3:Y:S04]  /*133b0*/  LDL.LU R246, [R1+0x1c] ;  /* 0x00001c0001f67983 */ /* 0x000ee80000300800 */
[----:B------:R-:W3:Y:S04]  /*133c0*/  LDL.LU R248, [R1+0x98] ;  /* 0x0000980001f87983 */ /* 0x000ee80000300800 */
[----:B-1----:R-:W3:Y:S01]  /*133d0*/  LDL.LU R224, [R1+0x88] ;  /* 0x0000880001e07983 */ /* 0x002ee20000300800 */
[----:B------:R-:W-:-:S02]  /*133e0*/  ISETP.GE.AND P6, PT, R2, R228, PT ;  /* 0x000000e40200720c */ /* 0x000fc40003fc6270 */
[C---:B------:R-:W-:Y:S02]  /*133f0*/  ISETP.GE.AND P0, PT, R2.reuse, R227, PT ;  /* 0x000000e30200720c */ /* 0x040fe40003f06270 */
[C---:B------:R-:W-:Y:S02]  /*13400*/  ISETP.GE.OR P6, PT, R2.reuse, R233, !P6 ;  /* 0x000000e90200720c */ /* 0x040fe400077c6670 */
[----:B------:R-:W-:Y:S02]  /*13410*/  ISETP.GE.OR P0, PT, R2, R232, !P0 ;  /* 0x000000e80200720c */ /* 0x000fe40004706670 */
[----:B--2---:R-:W-:Y:S01]  /*13420*/  MOV R20, R3 ;  /* 0x0000000300147202 */ /* 0x004fe20000000f00 */
[----:B----4-:R-:W-:Y:S02]  /*13430*/  IMAD.MOV.U32 R19, RZ, RZ, R0 ;  /* 0x000000ffff137224 */ /* 0x010fe400078e0000 */
[----:B------:R-:W-:Y:S02]  /*13440*/  IMAD.IADD R0, R230, 0x1, -R2 ;  /* 0x00000001e6007824 */ /* 0x000fe400078e0a02 */
[----:B---3--:R-:W-:-:S03]  /*13450*/  IMAD.MOV.U32 R17, RZ, RZ, R4 ;  /* 0x000000ffff117224 */ /* 0x008fc600078e0004 */
[----:B------:R-:W-:Y:S01]  /*13460*/  IABS R0, R0 ;  /* 0x0000000000007213 */ /* 0x000fe20000000000 */
[----:B------:R-:W-:-:S03]  /*13470*/  IMAD.MOV.U32 R247, RZ, RZ, R5 ;  /* 0x000000fffff77224 */ /* 0x000fc600078e0005 */
[----:B------:R-:W-:Y:S02]  /*13480*/  I2FP.F32.S32 R0, R0 ;  /* 0x0000000000007245 */ /* 0x000fe40000201400 */
[----:B------:R-:W-:-:S03]  /*13490*/  MOV R195, R7 ;  /* 0x0000000700c37202 */ /* 0x000fc60000000f00 */
[----:B------:R-:W-:Y:S01]  /*134a0*/  FFMA.FTZ R8, R0, -R226, R172 ;  /* 0x800000e200087223 */ /* 0x000fe200000100ac */
[----:B------:R-:W-:Y:S01]  /*134b0*/  VIADD R0, R2, 0x1 ;  /* 0x0000000102007836 */ /* 0x000fe20000000000 */
[----:B------:R-:W-:-:S03]  /*134c0*/  IADD3 R4, R231, -R2, RZ ;  /* 0x80000002e7047210 */ /* 0x000fc60007ffe0ff */
[--C-:B------:R-:W-:Y:S01]  /*134d0*/  IMAD.IADD R5, R230, 0x1, -R0.reuse ;  /* 0x00000001e6057824 */ /* 0x100fe200078e0a00 */
[C---:B------:R-:W-:Y:S02]  /*134e0*/  ISETP.GE.AND P5, PT, R0.reuse, R228, PT ;  /* 0x000000e40000720c */ /* 0x040fe40003fa6270 */
[C---:B------:R-:W-:Y:S01]  /*134f0*/  ISETP.GE.AND P2, PT, R0.reuse, R227, PT ;  /* 0x000000e30000720c */ /* 0x040fe20003f46270 */
[----:B------:R-:W-:Y:S01]  /*13500*/  IMAD.IADD R3, R231, 0x1, -R0 ;  /* 0x00000001e7037824 */ /* 0x000fe200078e0a00 */
[C---:B------:R-:W-:Y:S02]  /*13510*/  ISETP.GE.OR P5, PT, R0.reuse, R233, !P5 ;  /* 0x000000e90000720c */ /* 0x040fe40006fa6670 */
[----:B------:R-:W-:Y:S02]  /*13520*/  ISETP.GE.OR P2, PT, R0, R232, !P2 ;  /* 0x000000e80000720c */ /* 0x000fe40005746670 */
[----:B------:R-:W-:Y:S02]  /*13530*/  IABS R0, R4 ;  /* 0x0000000400007213 */ /* 0x000fe40000000000 */
[----:B------:R-:W-:-:S02]  /*13540*/  IABS R5, R5 ;  /* 0x0000000500057213 */ /* 0x000fc40000000000 */
[----:B------:R-:W-:Y:S02]  /*13550*/  IABS R4, R3 ;  /* 0x0000000300047213 */ /* 0x000fe40000000000 */
[----:B------:R-:W-:Y:S01]  /*13560*/  I2FP.F32.S32 R0, R0 ;  /* 0x0000000000007245 */ /* 0x000fe20000201400 */
[----:B------:R-:W-:-:S04]  /*13570*/  IMAD.MOV.U32 R3, RZ, RZ, R5 ;  /* 0x000000ffff037224 */ /* 0x000fc800078e0005 */
[----:B------:R-:W-:Y:S01]  /*13580*/  FFMA.FTZ R6, R0, -R226, R174 ;  /* 0x800000e200067223 */ /* 0x000fe200000100ae */
[----:B------:R-:W-:Y:S02]  /*13590*/  I2FP.F32.S32 R3, R3 ;  /* 0x0000000300037245 */ /* 0x000fe40000201400 */
[----:B------:R-:W-:Y:S02]  /*135a0*/  IADD3 R0, R2, 0x8, RZ ;  /* 0x0000000802007810 */ /* 0x000fe40007ffe0ff */
[----:B------:R-:W-:Y:S01]  /*135b0*/  I2FP.F32.S32 R4, R4 ;  /* 0x0000000400047245 */ /* 0x000fe20000201400 */
[----:B------:R-:W-:Y:S01]  /*135c0*/  FFMA.FTZ R7, R3, -R226, R173 ;  /* 0x800000e203077223 */ /* 0x000fe200000100ad */
[C---:B------:R-:W-:Y:S02]  /*135d0*/  ISETP.GE.AND P4, PT, R0.reuse, R228, PT ;  /* 0x000000e40000720c */ /* 0x040fe40003f86270 */
[----:B------:R-:W-:Y:S01]  /*135e0*/  ISETP.GE.AND P1, PT, R0, R227, PT ;  /* 0x000000e30000720c */ /* 0x000fe20003f26270 */
[----:B------:R-:W-:Y:S01]  /*135f0*/  VIADD R3, R2, 0x9 ;  /* 0x0000000902037836 */ /* 0x000fe20000000000 */
[----:B------:R-:W-:Y:S01]  /*13600*/  ISETP.GE.OR P4, PT, R0, R233, !P4 ;  /* 0x000000e90000720c */ /* 0x000fe20006786670 */
[--C-:B------:R-:W-:Y:S01]  /*13610*/  IMAD.IADD R5, R230, 0x1, -R0.reuse ;  /* 0x00000001e6057824 */ /* 0x100fe200078e0a00 */
[----:B------:R-:W-:Y:S01]  /*13620*/  ISETP.GE.OR P1, PT, R0, R232, !P1 ;  /* 0x000000e80000720c */ /* 0x000fe20004f26670 */
[----:B------:R-:W-:-:S02]  /*13630*/  IMAD.IADD R0, R231, 0x1, -R0 ;  /* 0x00000001e7007824 */ /* 0x000fc400078e0a00 */
[----:B------:R-:W-:Y:S01]  /*13640*/  FFMA.FTZ R9, R4, -R226, R175 ;  /* 0x800000e204097223 */ /* 0x000fe200000100af */
[----:B------:R-:W-:Y:S02]  /*13650*/  IADD3 R4, R230, -R3, RZ ;  /* 0x80000003e6047210 */ /* 0x000fe40007ffe0ff */
[----:B------:R-:W-:Y:S02]  /*13660*/  IABS R10, R0 ;  /* 0x00000000000a7213 */ /* 0x000fe40000000000 */
[----:B------:R-:W-:-:S04]  /*13670*/  IABS R0, R4 ;  /* 0x0000000400007213 */ /* 0x000fc80000000000 */
[----:B------:R-:W-:Y:S01]  /*13680*/  I2FP.F32.S32 R0, R0 ;  /* 0x0000000000007245 */ /* 0x000fe20000201400 */
[----:B------:R-:W-:Y:S01]  /*13690*/  IMAD.MOV.U32 R4, RZ, RZ, R10 ;  /* 0x000000ffff047224 */ /* 0x000fe200078e000a */
[----:B------:R-:W-:-:S03]  /*136a0*/  FSEL R8, R8, -INF , !P6 ;  /* 0xff80000008087808 */ /* 0x000fc60007000000 */
[----:B------:R-:W-:Y:S01]  /*136b0*/  FFMA.FTZ R10, R0, -R226, R177 ;  /* 0x800000e2000a7223 */ /* 0x000fe200000100b1 */
[----:B------:R-:W-:Y:S01]  /*136c0*/  VIADD R0, R2, 0x10 ;  /* 0x0000001002007836 */ /* 0x000fe20000000000 */
[C---:B------:R-:W-:Y:S02]  /*136d0*/  ISETP.GE.AND P3, PT, R3.reuse, R228, PT ;  /* 0x000000e40300720c */ /* 0x040fe40003f66270 */
[----:B------:R-:W-:Y:S02]  /*136e0*/  ISETP.GE.AND P6, PT, R3, R227, PT ;  /* 0x000000e30300720c */ /* 0x000fe40003fc6270 */
[----:B------:R-:W-:Y:S02]  /*136f0*/  I2FP.F32.S32 R4, R4 ;  /* 0x0000000400047245 */ /* 0x000fe40000201400 */
[----:B------:R-:W-:Y:S02]  /*13700*/  FSEL R32, R6, -INF , !P0 ;  /* 0xff80000006207808 */ /* 0x000fe40004000000 */
[----:B------:R-:W-:-:S02]  /*13710*/  FSEL R35, R7, -INF , !P5 ;  /* 0xff80000007237808 */ /* 0x000fc40006800000 */
[C---:B------:R-:W-:Y:S02]  /*13720*/  ISETP.GE.AND P0, PT, R0.reuse, R228, PT ;  /* 0x000000e40000720c */ /* 0x040fe40003f06270 */
[----:B------:R-:W-:Y:S02]  /*13730*/  ISETP.GE.AND P5, PT, R0, R227, PT ;  /* 0x000000e30000720c */ /* 0x000fe40003fa6270 */
[CC--:B------:R-:W-:Y:S02]  /*13740*/  ISETP.GE.OR P3, PT, R3.reuse, R233.reuse, !P3 ;  /* 0x000000e90300720c */ /* 0x0c0fe40005f66670 */
[----:B------:R-:W-:Y:S01]  /*13750*/  ISETP.GE.OR P6, PT, R3, R232, !P6 ;  /* 0x000000e80300720c */ /* 0x000fe200077c6670 */
[----:B------:R-:W-:Y:S02]  /*13760*/  IMAD.IADD R3, R231, 0x1, -R3 ;  /* 0x00000001e7037824 */ /* 0x000fe400078e0a03 */
[----:B------:R-:W-:Y:S01]  /*13770*/  FFMA.FTZ R11, R4, -R226, R178 ;  /* 0x800000e2040b7223 */ /* 0x000fe200000100b2 */
[----:B------:R-:W-:-:S02]  /*13780*/  ISETP.GE.OR P0, PT, R0, R233, !P0 ;  /* 0x000000e90000720c */ /* 0x000fc40004706670 */
[----:B------:R-:W-:Y:S02]  /*13790*/  ISETP.GE.OR P5, PT, R0, R232, !P5 ;  /* 0x000000e80000720c */ /* 0x000fe40006fa6670 */
[----:B------:R-:W-:Y:S01]  /*137a0*/  IADD3 R4, R230, -R0, RZ ;  /* 0x80000000e6047210 */ /* 0x000fe20007ffe0ff */
[----:B------:R-:W-:Y:S01]  /*137b0*/  IMAD.IADD R0, R231, 0x1, -R0 ;  /* 0x00000001e7007824 */ /* 0x000fe200078e0a00 */
[----:B------:R-:W-:Y:S02]  /*137c0*/  IABS R3, R3 ;  /* 0x0000000300037213 */ /* 0x000fe40000000000 */
[----:B------:R-:W-:Y:S02]  /*137d0*/  IABS R6, R4 ;  /* 0x0000000400067213 */ /* 0x000fe40000000000 */
[----:B------:R-:W-:Y:S01]  /*137e0*/  IABS R4, R0 ;  /* 0x0000000000047213 */ /* 0x000fe20000000000 */
[----:B------:R-:W-:Y:S01]  /*137f0*/  IMAD.MOV.U32 R0, RZ, RZ, R3 ;  /* 0x000000ffff007224 */ /* 0x000fe200078e0003 */
[----:B------:R-:W-:-:S04]  /*13800*/  IABS R5, R5 ;  /* 0x0000000500057213 */ /* 0x000fc80000000000 */
[----:B------:R-:W-:Y:S02]  /*13810*/  I2FP.F32.S32 R5, R5 ;  /* 0x0000000500057245 */ /* 0x000fe40000201400 */
[----:B------:R-:W-:Y:S01]  /*13820*/  I2FP.F32.S32 R0, R0 ;  /* 0x0000000000007245 */ /* 0x000fe20000201400 */
[----:B------:R-:W-:Y:S02]  /*13830*/  IMAD.MOV.U32 R3, RZ, RZ, R6 ;  /* 0x000000ffff037224 */ /* 0x000fe400078e0006 */
[-C--:B------:R-:W-:Y:S02]  /*13840*/  FFMA.FTZ R5, R5, -R226.reuse, R176 ;  /* 0x800000e205057223 */ /* 0x080fe400000100b0 */
[----:B------:R-:W-:Y:S01]  /*13850*/  FFMA.FTZ R6, R0, -R226, R179 ;  /* 0x800000e200067223 */ /* 0x000fe200000100b3 */
[----:B------:R-:W-:Y:S02]  /*13860*/  IADD3 R0, R2, 0x11, RZ ;  /* 0x0000001102007810 */ /* 0x000fe40007ffe0ff */
[----:B------:R-:W-:-:S02]  /*13870*/  I2FP.F32.S32 R3, R3 ;  /* 0x0000000300037245 */ /* 0x000fc40000201400 */
[----:B------:R-:W-:Y:S02]  /*13880*/  FSEL R172, R9, -INF , !P2 ;  /* 0xff80000009ac7808 */ /* 0x000fe40005000000 */
[----:B------:R-:W-:Y:S02]  /*13890*/  FSEL R33, R5, -INF , !P4 ;  /* 0xff80000005217808 */ /* 0x000fe40006000000 */
[C---:B------:R-:W-:Y:S02]  /*138a0*/  ISETP.GE.AND P2, PT, R0.reuse, R228, PT ;  /* 0x000000e40000720c */ /* 0x040fe40003f46270 */
[----:B------:R-:W-:Y:S01]  /*138b0*/  ISETP.GE.AND P4, PT, R0, R227, PT ;  /* 0x000000e30000720c */ /* 0x000fe20003f86270 */
[----:B------:R-:W-:Y:S01]  /*138c0*/  FFMA.FTZ R7, R3, -R226, R132 ;  /* 0x800000e203077223 */ /* 0x000fe20000010084 */
[----:B------:R-:W-:Y:S01]  /*138d0*/  I2FP.F32.S32 R4, R4 ;  /* 0x0000000400047245 */ /* 0x000fe20000201400 */
[--C-:B------:R-:W-:Y:S01]  /*138e0*/  IMAD.IADD R5, R230, 0x1, -R0.reuse ;  /* 0x00000001e6057824 */ /* 0x100fe200078e0a00 */
[----:B------:R-:W-:Y:S01]  /*138f0*/  ISETP.GE.OR P2, PT, R0, R233, !P2 ;  /* 0x000000e90000720c */ /* 0x000fe20005746670 */
[----:B------:R-:W-:Y:S01]  /*13900*/  VIADD R3, R2, 0x18 ;  /* 0x0000001802037836 */ /* 0x000fe20000000000 */
[----:B------:R-:W-:Y:S01]  /*13910*/  ISETP.GE.OR P4, PT, R0, R232, !P4 ;  /* 0x000000e80000720c */ /* 0x000fe20006786670 */
[----:B------:R-:W-:-:S02]  /*13920*/  IMAD.IADD R0, R231, 0x1, -R0 ;  /* 0x00000001e7007824 */ /* 0x000fc400078e0a00 */
[----:B------:R-:W-:Y:S01]  /*13930*/  FFMA.FTZ R15, R4, -R226, R134 ;  /* 0x800000e2040f7223 */ /* 0x000fe20000010086 */
[----:B------:R-:W-:Y:S02]  /*13940*/  IADD3 R4, R230, -R3, RZ ;  /* 0x80000003e6047210 */ /* 0x000fe40007ffe0ff */
[----:B------:R-:W-:Y:S02]  /*13950*/  IABS R9, R0 ;  /* 0x0000000000097213 */ /* 0x000fe40000000000 */
[----:B------:R-:W-:-:S03]  /*13960*/  IABS R0, R4 ;  /* 0x0000000400007213 */ /* 0x000fc60000000000 */
[----:B------:R-:W-:Y:S01]  /*13970*/  IMAD.MOV.U32 R4, RZ, RZ, R9 ;  /* 0x000000ffff047224 */ /* 0x000fe200078e0009 */
[----:B------:R-:W-:-:S04]  /*13980*/  I2FP.F32.S32 R0, R0 ;  /* 0x0000000000007245 */ /* 0x000fc80000201400 */
[----:B------:R-:W-:Y:S01]  /*13990*/  I2FP.F32.S32 R4, R4 ;  /* 0x0000000400047245 */ /* 0x000fe20000201400 */
[-C--:B------:R-:W-:Y:S01]  /*139a0*/  FFMA.FTZ R12, R0, -R226.reuse, R180 ;  /* 0x800000e2000c7223 */ /* 0x080fe200000100b4 */
[----:B------:R-:W-:Y:S01]  /*139b0*/  VIADD R0, R2, 0x19 ;  /* 0x0000001902007836 */ /* 0x000fe20000000000 */
[----:B------:R-:W-:Y:S02]  /*139c0*/  FSEL R9, R10, -INF , !P3 ;  /* 0xff8000000a097808 */ /* 0x000fe40005800000 */
[----:B------:R-:W-:Y:S01]  /*139d0*/  FFMA.FTZ R13, R4, -R226, R135 ;  /* 0x800000e2040d7223 */ /* 0x000fe20000010087 */
[----:B------:R-:W-:Y:S02]  /*139e0*/  FSEL R135, R11, -INF , !P1 ;  /* 0xff8000000b877808 */ /* 0x000fe40004800000 */
[C---:B------:R-:W-:Y:S02]  /*139f0*/  ISETP.GE.AND P1, PT, R3.reuse, R228, PT ;  /* 0x000000e40300720c */ /* 0x040fe40003f26270 */
[----:B------:R-:W-:-:S02]  /*13a00*/  ISETP.GE.AND P3, PT, R3, R227, PT ;  /* 0x000000e30300720c */ /* 0x000fc40003f66270 */
[----:B------:R-:W-:Y:S02]  /*13a10*/  FSEL R134, R6, -INF , !P6 ;  /* 0xff80000006867808 */ /* 0x000fe40007000000 */
[----:B------:R-:W-:Y:S02]  /*13a20*/  FSEL R26, R7, -INF , !P0 ;  /* 0xff800000071a7808 */ /* 0x000fe40004000000 */
[C---:B------:R-:W-:Y:S02]  /*13a30*/  ISETP.GE.AND P6, PT, R0.reuse, R228, PT ;  /* 0x000000e40000720c */ /* 0x040fe40003fc6270 */
[C---:B------:R-:W-:Y:S02]  /*13a40*/  ISETP.GE.AND P0, PT, R0.reuse, R227, PT ;  /* 0x000000e30000720c */ /* 0x040fe40003f06270 */
[CC--:B------:R-:W-:Y:S02]  /*13a50*/  ISETP.GE.OR P1, PT, R3.reuse, R233.reuse, !P1 ;  /* 0x000000e90300720c */ /* 0x0c0fe40004f26670 */
[----:B------:R-:W-:Y:S01]  /*13a60*/  ISETP.GE.OR P3, PT, R3, R232, !P3 ;  /* 0x000000e80300720c */ /* 0x000fe20005f66670 */
[----:B------:R-:W-:Y:S01]  /*13a70*/  IMAD.IADD R3, R231, 0x1, -R3 ;  /* 0x00000001e7037824 */ /* 0x000fe200078e0a03 */
[----:B------:R-:W-:-:S02]  /*13a80*/  ISETP.GE.OR P6, PT, R0, R233, !P6 ;  /* 0x000000e90000720c */ /* 0x000fc400077c6670 */
[----:B------:R-:W-:Y:S02]  /*13a90*/  ISETP.GE.OR P0, PT, R0, R232, !P0 ;  /* 0x000000e80000720c */ /* 0x000fe40004706670 */
[----:B------:R-:W-:Y:S01]  /*13aa0*/  IADD3 R4, R230, -R0, RZ ;  /* 0x80000000e6047210 */ /* 0x000fe20007ffe0ff */
[----:B------:R-:W-:Y:S01]  /*13ab0*/  IMAD.IADD R0, R231, 0x1, -R0 ;  /* 0x00000001e7007824 */ /* 0x000fe200078e0a00 */
[----:B------:R-:W-:Y:S02]  /*13ac0*/  IABS R5, R5 ;  /* 0x0000000500057213 */ /* 0x000fe40000000000 */
[----:B------:R-:W-:Y:S02]  /*13ad0*/  IABS R3, R3 ;  /* 0x0000000300037213 */ /* 0x000fe40000000000 */
[----:B------:R-:W-:Y:S02]  /*13ae0*/  IABS R0, R0 ;  /* 0x0000000000007213 */ /* 0x000fe40000000000 */
[----:B------:R-:W-:-:S02]  /*13af0*/  I2FP.F32.S32 R5, R5 ;  /* 0x0000000500057245 */ /* 0x000fc40000201400 */
[----:B------:R-:W-:Y:S02]  /*13b00*/  I2FP.F32.S32 R3, R3 ;  /* 0x0000000300037245 */ /* 0x000fe40000201400 */
[----:B------:R-:W-:Y:S01]  /*13b10*/  IABS R4, R4 ;  /* 0x0000000400047213 */ /* 0x000fe20000000000 */
[----:B------:R-:W-:Y:S02]  /*13b20*/  IMAD.MOV.U32 R6, RZ, RZ, R0 ;  /* 0x000000ffff067224 */ /* 0x000fe400078e0000 */
[-C--:B------:R-:W-:Y:S01]  /*13b30*/  FFMA.FTZ R5, R5, -R226.reuse, R133 ;  /* 0x800000e205057223 */ /* 0x080fe20000010085 */
[----:B------:R-:W-:Y:S01]  /*13b40*/  FFMA.FTZ R10, R3, -R226, R182 ;  /* 0x800000e2030a7223 */ /* 0x000fe200000100b6 */
[----:B------:R-:W-:Y:S01]  /*13b50*/  I2FP.F32.S32 R4, R4 ;  /* 0x0000000400047245 */ /* 0x000fe20000201400 */
[----:B------:R-:W-:Y:S01]  /*13b60*/  VIADD R3, R2, 0x20 ;  /* 0x0000002002037836 */ /* 0x000fe20000000000 */
[----:B------:R-:W-:Y:S01]  /*13b70*/  I2FP.F32.S32 R6, R6 ;  /* 0x0000000600067245 */ /* 0x000fe20000201400 */
[----:B------:R-:W2:Y:S01]  /*13b80*/  LD.E R0, desc[UR4][R168.64+0xdc] ;  /* 0x0000dc04a8007980 */ /* 0x000ea2000c101900 */
[----:B------:R-:W-:Y:S01]  /*13b90*/  FSEL R34, R15, -INF , !P5 ;  /* 0xff8000000f227808 */ /* 0x000fe20006800000 */
[----:B------:R-:W-:Y:S01]  /*13ba0*/  FFMA.FTZ R11, R4, -R226, R181 ;  /* 0x800000e2040b7223 */ /* 0x000fe200000100b5 */
[----:B------:R-:W-:-:S02]  /*13bb0*/  FSEL R28, R5, -INF , !P2 ;  /* 0xff800000051c7808 */ /* 0x000fc40005000000 */
[C---:B------:R-:W-:Y:S02]  /*13bc0*/  ISETP.GE.AND P5, PT, R3.reuse, R228, PT ;  /* 0x000000e40300720c */ /* 0x040fe40003fa6270 */
[C---:B------:R-:W-:Y:S02]  /*13bd0*/  ISETP.GE.AND P2, PT, R3.reuse, R227, PT ;  /* 0x000000e30300720c */ /* 0x040fe40003f46270 */
[----:B------:R-:W-:Y:S01]  /*13be0*/  IADD3 R4, R2, 0x21, RZ ;  /* 0x0000002102047810 */ /* 0x000fe20007ffe0ff */
[----:B------:R-:W-:Y:S01]  /*13bf0*/  FFMA.FTZ R14, R6, -R226, R183 ;  /* 0x800000e2060e7223 */ /* 0x000fe200000100b7 */
[C---:B------:R-:W-:Y:S01]  /*13c00*/  ISETP.GE.OR P5, PT, R3.reuse, R233, !P5 ;  /* 0x000000e90300720c */ /* 0x040fe20006fa6670 */
[C-C-:B------:R-:W-:Y:S01]  /*13c10*/  IMAD.IADD R6, R230.reuse, 0x1, -R3.reuse ;  /* 0x00000001e6067824 */ /* 0x140fe200078e0a03 */
[----:B------:R-:W-:Y:S01]  /*13c20*/  ISETP.GE.OR P2, PT, R3, R232, !P2 ;  /* 0x000000e80300720c */ /* 0x000fe20005746670 */
[----:B------:R-:W-:Y:S02]  /*13c30*/  IMAD.IADD R3, R231, 0x1, -R3 ;  /* 0x00000001e7037824 */ /* 0x000fe400078e0a03 */
[----:B------:R-:W-:-:S03]  /*13c40*/  IMAD.IADD R5, R230, 0x1, -R4 ;  /* 0x00000001e6057824 */ /* 0x000fc600078e0a04 */
[----:B------:R-:W-:Y:S02]  /*13c50*/  IABS R7, R3 ;  /* 0x0000000300077213 */ /* 0x000fe40000000000 */
[----:B------:R-:W-:-:S04]  /*13c60*/  IABS R3, R5 ;  /* 0x0000000500037213 */ /* 0x000fc80000000000 */
[----:B------:R-:W-:Y:S02]  /*13c70*/  I2FP.F32.S32 R3, R3 ;  /* 0x0000000300037245 */ /* 0x000fe40000201400 */
[----:B------:R-:W-:Y:S02]  /*13c80*/  MOV R5, R7 ;  /* 0x0000000700057202 */ /* 0x000fe40000000f00 */
[----:B------:R-:W-:Y:S01]  /*13c90*/  FSEL R31, R13, -INF , !P4 ;  /* 0xff8000000d1f7808 */ /* 0x000fe20006000000 */
[----:B------:R-:W-:Y:S01]  /*13ca0*/  FFMA.FTZ R16, R3, -R226, R185 ;  /* 0x800000e203107223 */ /* 0x000fe200000100b9 */
[----:B------:R-:W-:Y:S01]  /*13cb0*/  FSEL R7, R12, -INF , !P1 ;  /* 0xff8000000c077808 */ /* 0x000fe20004800000 */
[----:B------:R-:W-:Y:S01]  /*13cc0*/  VIADD R3, R2, 0x28 ;  /* 0x0000002802037836 */ /* 0x000fe20000000000 */
[C---:B------:R-:W-:Y:S02]  /*13cd0*/  ISETP.GE.AND P4, PT, R4.reuse, R228, PT ;  /* 0x000000e40400720c */ /* 0x040fe40003f86270 */
[----:B------:R-:W-:-:S02]  /*13ce0*/  ISETP.GE.AND P1, PT, R4, R227, PT ;  /* 0x000000e30400720c */ /* 0x000fc40003f26270 */
[----:B------:R-:W-:Y:S02]  /*13cf0*/  I2FP.F32.S32 R5, R5 ;  /* 0x0000000500057245 */ /* 0x000fe40000201400 */
[----:B------:R-:W-:Y:S02]  /*13d00*/  FSEL R30, R10, -INF , !P3 ;  /* 0xff8000000a1e7808 */ /* 0x000fe40005800000 */
[----:B------:R-:W-:Y:S02]  /*13d10*/  FSEL R29, R11, -INF , !P6 ;  /* 0xff8000000b1d7808 */ /* 0x000fe40007000000 */
[C---:B------:R-:W-:Y:S02]  /*13d20*/  ISETP.GE.OR P4, PT, R4.reuse, R233, !P4 ;  /* 0x000000e90400720c */ /* 0x040fe40006786670 */
[----:B------:R-:W-:Y:S01]  /*13d30*/  ISETP.GE.OR P1, PT, R4, R232, !P1 ;  /* 0x000000e80400720c */ /* 0x000fe20004f26670 */
[----:B------:R-:W-:Y:S01]  /*13d40*/  IMAD.IADD R4, R231, 0x1, -R4 ;  /* 0x00000001e7047824 */ /* 0x000fe200078e0a04 */
[----:B------:R-:W-:-:S02]  /*13d50*/  ISETP.GE.AND P3, PT, R3, R228, PT ;  /* 0x000000e40300720c */ /* 0x000fc40003f66270 */
[----:B------:R-:W-:Y:S01]  /*13d60*/  ISETP.GE.AND P6, PT, R3, R227, PT ;  /* 0x000000e30300720c */ /* 0x000fe20003fc6270 */
[----:B------:R-:W-:Y:S01]  /*13d70*/  FFMA.FTZ R15, R5, -R226, R186 ;  /* 0x800000e2050f7223 */ /* 0x000fe200000100ba */
[----:B------:R-:W-:Y:S01]  /*13d80*/  IMAD.IADD R5, R230, 0x1, -R3 ;  /* 0x00000001e6057824 */ /* 0x000fe200078e0a03 */
[C---:B------:R-:W-:Y:S02]  /*13d90*/  ISETP.GE.OR P3, PT, R3.reuse, R233, !P3 ;  /* 0x000000e90300720c */ /* 0x040fe40005f66670 */
[----:B------:R-:W-:Y:S02]  /*13da0*/  ISETP.GE.OR P6, PT, R3, R232, !P6 ;  /* 0x000000e80300720c */ /* 0x000fe400077c6670 */
[----:B------:R-:W-:Y:S02]  /*13db0*/  IADD3 R3, R231, -R3, RZ ;  /* 0x80000003e7037210 */ /* 0x000fe40007ffe0ff */
[----:B------:R-:W-:Y:S02]  /*13dc0*/  IABS R4, R4 ;  /* 0x0000000400047213 */ /* 0x000fe40000000000 */
[----:B------:R-:W-:-:S02]  /*13dd0*/  IABS R10, R5 ;  /* 0x00000005000a7213 */ /* 0x000fc40000000000 */
[----:B------:R-:W-:Y:S01]  /*13de0*/  IABS R5, R3 ;  /* 0x0000000300057213 */ /* 0x000fe20000000000 */
[----:B------:R-:W-:Y:S01]  /*13df0*/  IMAD.MOV.U32 R3, RZ, RZ, R4 ;  /* 0x000000ffff037224 */ /* 0x000fe200078e0004 */
[----:B------:R-:W-:Y:S01]  /*13e00*/  IABS R6, R6 ;  /* 0x0000000600067213 */ /* 0x000fe20000000000 */
[----:B------:R-:W-:-:S03]  /*13e10*/  IMAD.MOV.U32 R4, RZ, RZ, R10 ;  /* 0x000000ffff047224 */ /* 0x000fc600078e000a */
[----:B------:R-:W-:Y:S02]  /*13e20*/  I2FP.F32.S32 R6, R6 ;  /* 0x0000000600067245 */ /* 0x000fe40000201400 */
[----:B------:R-:W-:Y:S02]  /*13e30*/  I2FP.F32.S32 R3, R3 ;  /* 0x0000000300037245 */ /* 0x000fe40000201400 */
[----:B------:R-:W-:Y:S01]  /*13e40*/  I2FP.F32.S32 R4, R4 ;  /* 0x0000000400047245 */ /* 0x000fe20000201400 */
[-C--:B------:R-:W-:Y:S02]  /*13e50*/  FFMA.FTZ R6, R6, -R226.reuse, R184 ;  /* 0x800000e206067223 */ /* 0x080fe400000100b8 */
[-C--:B------:R-:W-:Y:S01]  /*13e60*/  FFMA.FTZ R12, R3, -R226.reuse, R187 ;  /* 0x800000e2030c7223 */ /* 0x080fe200000100bb */
[----:B------:R-:W-:Y:S01]  /*13e70*/  VIADD R3, R2, 0x29 ;  /* 0x0000002902037836 */ /* 0x000fe20000000000 */
[----:B------:R-:W-:Y:S01]  /*13e80*/  FSEL R27, R14, -INF , !P0 ;  /* 0xff8000000e1b7808 */ /* 0x000fe20004000000 */
[----:B------:R-:W-:Y:S01]  /*13e90*/  FFMA.FTZ R13, R4, -R226, R188 ;  /* 0x800000e2040d7223 */ /* 0x000fe200000100bc */
[----:B------:R-:W-:-:S02]  /*13ea0*/  FSEL R25, R6, -INF , !P5 ;  /* 0xff80000006197808 */ /* 0x000fc40006800000 */
[----:B------:R-:W-:Y:S02]  /*13eb0*/  I2FP.F32.S32 R5, R5 ;  /* 0x0000000500057245 */ /* 0x000fe40000201400 */
[C---:B------:R-:W-:Y:S02]  /*13ec0*/  ISETP.GE.AND P0, PT, R3.reuse, R228, PT ;  /* 0x000000e40300720c */ /* 0x040fe40003f06270 */
[C---:B------:R-:W-:Y:S02]  /*13ed0*/  ISETP.GE.AND P5, PT, R3.reuse, R227, PT ;  /* 0x000000e30300720c */ /* 0x040fe40003fa6270 */
[----:B------:R-:W-:Y:S01]  /*13ee0*/  IADD3 R4, R2, 0x30, RZ ;  /* 0x0000003002047810 */ /* 0x000fe20007ffe0ff */
[--C-:B------:R-:W-:Y:S01]  /*13ef0*/  IMAD.IADD R6, R230, 0x1, -R3.reuse ;  /* 0x00000001e6067824 */ /* 0x100fe200078e0a03 */
[----:B------:R-:W-:Y:S01]  /*13f00*/  ISETP.GE.OR P0, PT, R3, R233, !P0 ;  /* 0x000000e90300720c */ /* 0x000fe20004706670 */
[----:B------:R-:W-:Y:S01]  /*13f10*/  FFMA.FTZ R132, R5, -R226, R190 ;  /* 0x800000e205847223 */ /* 0x000fe200000100be */
[----:B------:R-:W-:Y:S01]  /*13f20*/  ISETP.GE.OR P5, PT, R3, R232, !P5 ;  /* 0x000000e80300720c */ /* 0x000fe20006fa6670 */
[----:B------:R-:W-:-:S02]  /*13f30*/  IMAD.IADD R3, R231, 0x1, -R3 ;  /* 0x00000001e7037824 */ /* 0x000fc400078e0a03 */
[----:B------:R-:W-:Y:S01]  /*13f40*/  IMAD.IADD R5, R230, 0x1, -R4 ;  /* 0x00000001e6057824 */ /* 0x000fe200078e0a04 */
[----:B------:R-:W-:Y:S02]  /*13f50*/  IABS R10, R6 ;  /* 0x00000006000a7213 */ /* 0x000fe40000000000 */
[----:B------:R-:W-:Y:S02]  /*13f60*/  IABS R6, R3 ;  /* 0x0000000300067213 */ /* 0x000fe40000000000 */
[----:B------:R-:W-:Y:S02]  /*13f70*/  IABS R3, R5 ;  /* 0x0000000500037213 */ /* 0x000fe40000000000 */
[----:B------:R-:W-:Y:S02]  /*13f80*/  I2FP.F32.S32 R6, R6 ;  /* 0x0000000600067245 */ /* 0x000fe40000201400 */
[----:B------:R-:W-:Y:S02]  /*13f90*/  I2FP.F32.S32 R3, R3 ;  /* 0x0000000300037245 */ /* 0x000fe40000201400 */
[----:B------:R-:W-:Y:S01]  /*13fa0*/  MOV R5, R10 ;  /* 0x0000000a00057202 */ /* 0x000fe20000000f00 */
[-C--:B------:R-:W-:Y:S01]  /*13fb0*/  FFMA.FTZ R14, R6, -R226.reuse, R191 ;  /* 0x800000e2060e7223 */ /* 0x080fe200000100bf */
[----:B------:R-:W-:Y:S01]  /*13fc0*/  FSEL R23, R15, -INF , !P2 ;  /* 0xff8000000f177808 */ /* 0x000fe20005000000 */
[----:B------:R-:W-:Y:S01]  /*13fd0*/  FFMA.FTZ R10, R3, -R226, R240 ;  /* 0x800000e2030a7223 */ /* 0x000fe200000100f0 */
[----:B------:R-:W-:Y:S01]  /*13fe0*/  FSEL R6, R16, -INF , !P4 ;  /* 0xff80000010067808 */ /* 0x000fe20006000000 */
[----:B------:R-:W-:Y:S01]  /*13ff0*/  VIADD R3, R2, 0x31 ;  /* 0x0000003102037836 */ /* 0x000fe20000000000 */
[----:B------:R-:W-:-:S02]  /*14000*/  ISETP.GE.AND P2, PT, R4, R228, PT ;  /* 0x000000e40400720c */ /* 0x000fc40003f46270 */
[----:B------:R-:W-:Y:S02]  /*14010*/  ISETP.GE.AND P4, PT, R4, R227, PT ;  /* 0x000000e30400720c */ /* 0x000fe40003f86270 */
        /* <DEDUP_REMOVED lines=16> */
[----:B------:R-:W-:-:S05]  /*14120*/  IMAD.MOV.U32 R3, RZ, RZ, R4 ;  /* 0x000000ffff037224 */ /* 0x000fca00078e0004 */
[----:B------:R-:W-:Y:S02]  /*14130*/  I2FP.F32.S32 R3, R3 ;  /* 0x0000000300037245 */ /* 0x000fe40000201400 */
[----:B------:R-:W-:Y:S01]  /*14140*/  I2FP.F32.S32 R5, R5 ;  /* 0x0000000500057245 */ /* 0x000fe20000201400 */
[----:B------:R-:W-:Y:S02]  /*14150*/  IMAD.MOV.U32 R4, RZ, RZ, R12 ;  /* 0x000000ffff047224 */ /* 0x000fe400078e000c */
[-C--:B------:R-:W-:Y:S01]  /*14160*/  FFMA.FTZ R13, R3, -R226.reuse, R242 ;  /* 0x800000e2030d7223 */ /* 0x080fe200000100f2 */
[----:B------:R-:W-:Y:S02]  /*14170*/  VIADD R3, R2, 0x38 ;  /* 0x0000003802037836 */ /* 0x000fe40000000000 */
[----:B------:R-:W-:Y:S01]  /*14180*/  FFMA.FTZ R18, R5, -R226, R243 ;  /* 0x800000e205127223 */ /* 0x000fe200000100f3 */
[----:B------:R-:W-:Y:S02]  /*14190*/  FSEL R21, R11, -INF , !P0 ;  /* 0xff8000000b157808 */ /* 0x000fe40004000000 */
[----:B------:R-:W-:-:S02]  /*141a0*/  FSEL R5, R10, -INF , !P2 ;  /* 0xff8000000a057808 */ /* 0x000fc40005000000 */
[----:B------:R-:W-:Y:S02]  /*141b0*/  I2FP.F32.S32 R4, R4 ;  /* 0x0000000400047245 */ /* 0x000fe40000201400 */
[C---:B------:R-:W-:Y:S02]  /*141c0*/  ISETP.GE.AND P0, PT, R3.reuse, R228, PT ;  /* 0x000000e40300720c */ /* 0x040fe40003f06270 */
[C---:B------:R-:W-:Y:S02]  /*141d0*/  ISETP.GE.AND P2, PT, R3.reuse, R227, PT ;  /* 0x000000e30300720c */ /* 0x040fe40003f46270 */
[----:B------:R-:W-:Y:S01]  /*141e0*/  IADD3 R2, R2, 0x39, RZ ;  /* 0x0000003902027810 */ /* 0x000fe20007ffe0ff */
[----:B------:R-:W-:Y:S01]  /*141f0*/  IMAD.IADD R10, R230, 0x1, -R3 ;  /* 0x00000001e60a7824 */ /* 0x000fe200078e0a03 */
[C---:B------:R-:W-:Y:S01]  /*14200*/  ISETP.GE.OR P0, PT, R3.reuse, R233, !P0 ;  /* 0x000000e90300720c */ /* 0x040fe20004706670 */
[----:B------:R-:W-:Y:S01]  /*14210*/  FFMA.FTZ R12, R4, -R226, R241 ;  /* 0x800000e2040c7223 */ /* 0x000fe200000100f1 */
[----:B------:R-:W-:Y:S01]  /*14220*/  ISETP.GE.OR P2, PT, R3, R232, !P2 ;  /* 0x000000e80300720c */ /* 0x000fe20005746670 */
[----:B------:R-:W-:-:S02]  /*14230*/  IMAD.IADD R3, R231, 0x1, -R3 ;  /* 0x00000001e7037824 */ /* 0x000fc400078e0a03 */
[----:B------:R-:W-:Y:S01]  /*14240*/  IMAD.IADD R4, R230, 0x1, -R2 ;  /* 0x00000001e6047824 */ /* 0x000fe200078e0a02 */
[----:B------:R-:W-:Y:S02]  /*14250*/  IABS R11, R10 ;  /* 0x0000000a000b7213 */ /* 0x000fe40000000000 */
[----:B------:R-:W-:Y:S02]  /*14260*/  IABS R10, R3 ;  /* 0x00000003000a7213 */ /* 0x000fe40000000000 */
[----:B------:R-:W-:Y:S02]  /*14270*/  IABS R3, R4 ;  /* 0x0000000400037213 */ /* 0x000fe40000000000 */
[----:B------:R-:W-:-:S04]  /*14280*/  MOV R4, R11 ;  /* 0x0000000b00047202 */ /* 0x000fc80000000f00 */
[----:B------:R-:W-:-:S05]  /*14290*/  I2FP.F32.S32 R4, R4 ;  /* 0x0000000400047245 */ /* 0x000fca0000201400 */
[----:B------:R-:W-:Y:S01]  /*142a0*/  FFMA.FTZ R19, R4, -R226, R19 ;  /* 0x800000e204137223 */ /* 0x000fe20000010013 */
[----:B------:R-:W-:-:S05]  /*142b0*/  IMAD.IADD R4, R231, 0x1, -R2 ;  /* 0x00000001e7047824 */ /* 0x000fca00078e0a02 */
[----:B------:R-:W-:-:S05]  /*142c0*/  IABS R4, R4 ;  /* 0x0000000400047213 */ /* 0x000fca0000000000 */
[----:B------:R-:W-:Y:S01]  /*142d0*/  IMAD.MOV.U32 R16, RZ, RZ, R4 ;  /* 0x000000ffff107224 */ /* 0x000fe200078e0004 */
[----:B------:R-:W-:Y:S04]  /*142e0*/  STL [R1+0x1dc], R168 ;  /* 0x0001dca801007387 */ /* 0x000fe80000100800 */
[----:B------:R-:W-:Y:S01]  /*142f0*/  I2FP.F32.S32 R16, R16 ;  /* 0x0000001000107245 */ /* 0x000fe20000201400 */
[----:B------:R-:W-:Y:S04]  /*14300*/  STL [R1+0x1d8], R169 ;  /* 0x0001d8a901007387 */ /* 0x000fe80000100800 */
[----:B------:R-:W-:Y:S01]  /*14310*/  STL [R1+0x1e0], R230 ;  /* 0x0001e0e601007387 */ /* 0x000fe20000100800 */
[----:B------:R-:W-:-:S03]  /*14320*/  FFMA.FTZ R16, R16, -R226, R246 ;  /* 0x800000e210107223 */ /* 0x000fc600000100f6 */
[----:B------:R-:W-:Y:S01]  /*14330*/  STL [R1+0x1e4], R228 ;  /* 0x0001e4e401007387 */ /* 0x000fe20000100800 */
[----:B------:R-:W-:-:S03]  /*14340*/  IMAD.MOV.U32 R246, RZ, RZ, R249 ;  /* 0x000000fffff67224 */ /* 0x000fc600078e00f9 */
[----:B------:R-:W-:Y:S01]  /*14350*/  STL [R1+0x1e8], R227 ;  /* 0x0001e8e301007387 */ /* 0x000fe20000100800 */
[----:B------:R-:W-:-:S03]  /*14360*/  MOV R249, R194 ;  /* 0x000000c200f97202 */ /* 0x000fc60000000f00 */
[----:B------:R-:W-:Y:S04]  /*14370*/  STL [R1+0x1ec], R233 ;  /* 0x0001ece901007387 */ /* 0x000fe80000100800 */
[----:B------:R-:W-:Y:S04]  /*14380*/  STL [R1+0x1f8], R232 ;  /* 0x0001f8e801007387 */ /* 0x000fe80000100800 */
[----:B------:R-:W-:Y:S04]  /*14390*/  STL [R1+0x1fc], R231 ;  /* 0x0001fce701007387 */ /* 0x000fe80000100800 */
[----:B------:R-:W3:Y:S01]  /*143a0*/  LDL.LU R194, [R1+0x10c] ;  /* 0x00010c0001c27983 */ /* 0x000ee20000300800 */
[----:B------:R-:W-:-:S02]  /*143b0*/  I2FP.F32.S32 R10, R10 ;  /* 0x0000000a000a7245 */ /* 0x000fc40000201400 */
[----:B------:R-:W-:Y:S01]  /*143c0*/  I2FP.F32.S32 R3, R3 ;  /* 0x0000000300037245 */ /* 0x000fe20000201400 */
[----:B------:R-:W4:Y:S02]  /*143d0*/  LDL.64 R236, [R1] ;  /* 0x0000000001ec7983 */ /* 0x000f240000100a00 */
[-C--:B------:R-:W-:Y:S02]  /*143e0*/  FFMA.FTZ R17, R10, -R226.reuse, R17 ;  /* 0x800000e20a117223 */ /* 0x080fe40000010011 */
[----:B------:R-:W-:Y:S01]  /*143f0*/  FFMA.FTZ R10, R3, -R226, R20 ;  /* 0x800000e2030a7223 */ /* 0x000fe20000010014 */
[----:B------:R-:W-:Y:S01]  /*14400*/  FMNMX.FTZ R3, R248, R8, !PT ;  /* 0x00000008f8037209 */ /* 0x000fe20007810000 */
[----:B------:R-:W4:Y:S01]  /*14410*/  LDL R229, [R1+0xf0] ;  /* 0x0000f00001e57983 */ /* 0x000f220000100800 */
[----:B------:R-:W-:Y:S02]  /*14420*/  FSEL R20, R12, -INF , !P1 ;  /* 0xff8000000c147808 */ /* 0x000fe40004800000 */
[----:B------:R-:W-:Y:S01]  /*14430*/  FMNMX.FTZ R3, R35, R3, !PT ;  /* 0x0000000323037209 */ /* 0x000fe20007810000 */
[----:B------:R-:W4:Y:S01]  /*14440*/  LDL R234, [R1+0x110] ;  /* 0x0001100001ea7983 */ /* 0x000f220000100800 */
[----:B------:R-:W-:-:S02]  /*14450*/  FSEL R19, R19, -INF , !P0 ;  /* 0xff80000013137808 */ /* 0x000fc40004000000 */
[C---:B------:R-:W-:Y:S01]  /*14460*/  ISETP.GE.AND P1, PT, R2.reuse, R228, PT ;  /* 0x000000e40200720c */ /* 0x040fe20003f26270 */
[----:B------:R-:W4:Y:S01]  /*14470*/  LDL R235, [R1+0x114] ;  /* 0x0001140001eb7983 */ /* 0x000f220000100800 */
[C---:B------:R-:W-:Y:S02]  /*14480*/  ISETP.GE.AND P0, PT, R2.reuse, R227, PT ;  /* 0x000000e30200720c */ /* 0x040fe40003f06270 */
[----:B------:R-:W-:Y:S02]  /*14490*/  FMNMX.FTZ R3, R33, R3, !PT ;  /* 0x0000000321037209 */ /* 0x000fe40007810000 */
[C---:B------:R-:W-:Y:S02]  /*144a0*/  ISETP.GE.OR P1, PT, R2.reuse, R233, !P1 ;  /* 0x000000e90200720c */ /* 0x040fe40004f26670 */
[----:B------:R-:W-:Y:S02]  /*144b0*/  ISETP.GE.OR P0, PT, R2, R232, !P0 ;  /* 0x000000e80200720c */ /* 0x000fe40004706670 */
[----:B------:R-:W-:-:S04]  /*144c0*/  FMNMX.FTZ R2, R9, R3, !PT ;  /* 0x0000000309027209 */ /* 0x000fc80007810000 */
[----:B------:R-:W-:-:S04]  /*144d0*/  FMNMX.FTZ R2, R26, R2, !PT ;  /* 0x000000021a027209 */ /* 0x000fc80007810000 */
[----:B------:R-:W-:-:S04]  /*144e0*/  FMNMX.FTZ R2, R28, R2, !PT ;  /* 0x000000021c027209 */ /* 0x000fc80007810000 */
[----:B------:R-:W-:-:S04]  /*144f0*/  FMNMX.FTZ R2, R7, R2, !PT ;  /* 0x0000000207027209 */ /* 0x000fc80007810000 */
[----:B------:R-:W-:Y:S02]  /*14500*/  FMNMX.FTZ R3, R29, R2, !PT ;  /* 0x000000021d037209 */ /* 0x000fe40007810000 */
        /* <DEDUP_REMOVED lines=14> */
[----:B------:R-:W-:Y:S02]  /*145f0*/  FSEL R4, R10, -INF , !P1 ;  /* 0xff8000000a047808 */ /* 0x000fe40004800000 */
[----:B------:R-:W-:Y:S02]  /*14600*/  FMNMX.FTZ R133, R19, R3, !PT ;  /* 0x0000000313857209 */ /* 0x000fe40007810000 */
[----:B------:R-:W-:Y:S02]  /*14610*/  FMNMX.FTZ R2, R23, R2, !PT ;  /* 0x0000000217027209 */ /* 0x000fe40007810000 */
[----:B------:R-:W-:Y:S02]  /*14620*/  FMNMX.FTZ R133, R4, R133, !PT ;  /* 0x0000008504857209 */ /* 0x000fe40007810000 */
[----:B------:R-:W-:-:S02]  /*14630*/  FSEL R15, R132, -INF , !P6 ;  /* 0xff800000840f7808 */ /* 0x000fc40007000000 */
[----:B------:R-:W-:Y:S01]  /*14640*/  FMNMX.FTZ R2, R22, R2, !PT ;  /* 0x0000000216027209 */ /* 0x000fe20007810000 */
[----:B------:R-:W1:Y:S01]  /*14650*/  SHFL.BFLY PT, R3, R133, 0x2, 0x1f ;  /* 0x0c401f0085037f89 */ /* 0x000e6200000e0000 */
[----:B------:R-:W-:Y:S02]  /*14660*/  FSEL R14, R14, -INF , !P5 ;  /* 0xff8000000e0e7808 */ /* 0x000fe40006800000 */
[----:B------:R-:W-:Y:S02]  /*14670*/  FMNMX.FTZ R2, R15, R2, !PT ;  /* 0x000000020f027209 */ /* 0x000fe40007810000 */
[----:B------:R-:W-:Y:S02]  /*14680*/  FSEL R13, R13, -INF , !P4 ;  /* 0xff8000000d0d7808 */ /* 0x000fe40006000000 */
[----:B------:R-:W-:Y:S02]  /*14690*/  FMNMX.FTZ R2, R14, R2, !PT ;  /* 0x000000020e027209 */ /* 0x000fe40007810000 */
[----:B------:R-:W-:-:S02]  /*146a0*/  FSEL R18, R18, -INF , !P3 ;  /* 0xff80000012127808 */ /* 0x000fc40005800000 */
[----:B------:R-:W-:Y:S02]  /*146b0*/  FMNMX.FTZ R2, R13, R2, !PT ;  /* 0x000000020d027209 */ /* 0x000fe40007810000 */
        /* <DEDUP_REMOVED lines=11> */
[----:B------:R-:W-:Y:S01]  /*14770*/  FSETP.NEU.FTZ.AND P1, PT, R133, -INF , PT ;  /* 0xff8000008500780b */ /* 0x000fe20003f3d000 */
[----:B------:R-:W-:-:S05]  /*14780*/  FMUL.FTZ R3, R0, R133 ;  /* 0x0000008500037220 */ /* 0x000fca0000410000 */
[----:B------:R-:W-:-:S05]  /*14790*/  FSEL R3, R3, RZ, P1 ;  /* 0x000000ff03037208 */ /* 0x000fca0000800000 */
[-CC-:B------:R-:W-:Y:S01]  /*147a0*/  FFMA.FTZ R11, R8, R0.reuse, -R3.reuse ;  /* 0x00000000080b7223 */ /* 0x180fe20000010803 */
[----:B------:R-:W-:Y:S01]  /*147b0*/  FFMA.FTZ R8, R28, R0, -R3 ;  /* 0x000000001c087223 */ /* 0x000fe20000010803 */
[----:B-1----:R-:W-:-:S04]  /*147c0*/  FMNMX.FTZ R132, R132, R2, !PT ;  /* 0x0000000284847209 */ /* 0x002fc80007810000 */
[----:B------:R-:W-:Y:S01]  /*147d0*/  FSETP.NEU.FTZ.AND P0, PT, R132, -INF , PT ;  /* 0xff8000008400780b */ /* 0x000fe20003f1d000 */
[----:B------:R-:W-:Y:S01]  /*147e0*/  FMUL.FTZ R2, R0, R132 ;  /* 0x0000008400027220 */ /* 0x000fe20000410000 */
[-CC-:B------:R-:W-:Y:S01]  /*147f0*/  FFMA.FTZ R7, R7, R0.reuse, -R3.reuse ;  /* 0x0000000007077223 */ /* 0x180fe20000010803 */
[-CC-:B------:R-:W-:Y:S01]  /*14800*/  FFMA.FTZ R29, R29, R0.reuse, -R3.reuse ;  /* 0x000000001d1d7223 */ /* 0x180fe20000010803 */
[-CC-:B------:R-:W-:Y:S02]  /*14810*/  FFMA.FTZ R28, R25, R0.reuse, -R3.reuse ;  /* 0x00000000191c7223 */ /* 0x180fe40000010803 */
[----:B------:R-:W-:Y:S01]  /*14820*/  FSEL R2, R2, RZ, P0 ;  /* 0x000000ff02027208 */ /* 0x000fe20000000000 */
[-CC-:B------:R-:W-:Y:S01]  /*14830*/  FFMA.FTZ R12, R33, R0.reuse, -R3.reuse ;  /* 0x00000000210c7223 */ /* 0x180fe20000010803 */
[----:B------:R-:W-:Y:S01]  /*14840*/  MUFU.EX2 R25, R8 ;  /* 0x0000000800197308 */ /* 0x000fe20000000800 */
[-CC-:B------:R-:W-:Y:S01]  /*14850*/  FFMA.FTZ R178, R21, R0.reuse, -R3.reuse ;  /* 0x0000000015b27223 */ /* 0x180fe20000010803 */
[-CC-:B------:R-:W-:Y:S01]  /*14860*/  FFMA.FTZ R33, R6, R0.reuse, -R3.reuse ;  /* 0x0000000006217223 */ /* 0x180fe20000010803 */
[-CC-:B------:R-:W-:Y:S01]  /*14870*/  FFMA.FTZ R175, R24, R0.reuse, -R3.reuse ;  /* 0x0000000018af7223 */ /* 0x180fe20000010803 */
[-CC-:B------:R-:W-:Y:S01]  /*14880*/  FFMA.FTZ R182, R20, R0.reuse, -R3.reuse ;  /* 0x0000000014b67223 */ /* 0x180fe20000010803 */
[-C--:B------:R-:W-:Y:S01]  /*14890*/  FFMA.FTZ R183, R19, R0.reuse, -R3 ;  /* 0x0000000013b77223 */ /* 0x080fe20000010803 */
[----:B------:R-:W-:-:S02]  /*148a0*/  FFMA.FTZ R6, R172, R0, -R2 ;  /* 0x00000000ac067223 */ /* 0x000fc40000010802 */
[----:B------:R1:W-:Y:S01]  /*148b0*/  MUFU.EX2 R174, R7 ;  /* 0x0000000700ae7308 */ /* 0x0003e20000000800 */
[-CC-:B------:R-:W-:Y:S01]  /*148c0*/  FFMA.FTZ R19, R135, R0.reuse, -R2.reuse ;  /* 0x0000000087137223 */ /* 0x180fe20000010802 */
[-CC-:B------:R-:W-:Y:S01]  /*148d0*/  FFMA.FTZ R20, R134, R0.reuse, -R2.reuse ;  /* 0x0000000086147223 */ /* 0x180fe20000010802 */
[-CC-:B------:R-:W-:Y:S01]  /*148e0*/  FFMA.FTZ R34, R34, R0.reuse, -R2.reuse ;  /* 0x0000000022227223 */ /* 0x180fe20000010802 */
[-CC-:B------:R-:W-:Y:S01]  /*148f0*/  FFMA.FTZ R31, R31, R0.reuse, -R2.reuse ;  /* 0x000000001f1f7223 */ /* 0x180fe20000010802 */
[-CC-:B------:R-:W-:Y:S01]  /*14900*/  FFMA.FTZ R30, R30, R0.reuse, -R2.reuse ;  /* 0x000000001e1e7223 */ /* 0x180fe20000010802 */
[-CC-:B------:R-:W-:Y:S01]  /*14910*/  FFMA.FTZ R27, R27, R0.reuse, -R2.reuse ;  /* 0x000000001b1b7223 */ /* 0x180fe20000010802 */
[-CC-:B------:R-:W-:Y:S01]  /*14920*/  FFMA.FTZ R23, R23, R0.reuse, -R2.reuse ;  /* 0x0000000017177223 */ /* 0x180fe20000010802 */
[----:B------:R2:W-:Y:S01]  /*14930*/  MUFU.EX2 R21, R29 ;  /* 0x0000001d00157308 */ /* 0x0005e20000000800 */
[-CC-:B------:R-:W-:Y:S01]  /*14940*/  FFMA.FTZ R22, R22, R0.reuse, -R2.reuse ;  /* 0x0000000016167223 */ /* 0x180fe20000010802 */
[-CC-:B------:R-:W-:Y:S01]  /*14950*/  FFMA.FTZ R24, R15, R0.reuse, -R2.reuse ;  /* 0x000000000f187223 */ /* 0x180fe20000010802 */
[-CC-:B------:R-:W-:Y:S01]  /*14960*/  FFMA.FTZ R179, R17, R0.reuse, -R2.reuse ;  /* 0x0000000011b37223 */ /* 0x180fe20000010802 */
[----:B------:R-:W-:-:S04]  /*14970*/  FFMA.FTZ R180, R16, R0, -R2 ;  /* 0x0000000010b47223 */ /* 0x000fc80000010802 */
[----:B------:R2:W-:Y:S01]  /*14980*/  MUFU.EX2 R8, R28 ;  /* 0x0000001c00087308 */ /* 0x0005e20000000800 */
[-CC-:B-1----:R-:W-:Y:S01]  /*14990*/  FFMA.FTZ R7, R32, R0.reuse, -R2.reuse ;  /* 0x0000000020077223 */ /* 0x182fe20000010802 */
[-CC-:B------:R-:W-:Y:S01]  /*149a0*/  FFMA.FTZ R32, R13, R0.reuse, -R2.reuse ;  /* 0x000000000d207223 */ /* 0x180fe20000010802 */
[-C--:B------:R-:W-:Y:S01]  /*149b0*/  FFMA.FTZ R184, R4, R0.reuse, -R3 ;  /* 0x0000000004b87223 */ /* 0x080fe20000010803 */
[-CC-:B--2---:R-:W-:Y:S01]  /*149c0*/  FFMA.FTZ R29, R14, R0.reuse, -R2.reuse ;  /* 0x000000000e1d7223 */ /* 0x184fe20000010802 */
[----:B------:R-:W-:Y:S01]  /*149d0*/  STL [R1+0x200], R226 ;  /* 0x000200e201007387 */ /* 0x000fe20000100800 */
[----:B------:R-:W-:Y:S01]  /*149e0*/  FFMA.FTZ R28, R18, R0, -R2 ;  /* 0x00000000121c7223 */ /* 0x000fe20000010802 */
[----:B------:R-:W-:-:S05]  /*149f0*/  FSEL R2, R133, RZ, P1 ;  /* 0x000000ff85027208 */ /* 0x000fca0000800000 */
[----:B------:R-:W-:Y:S02]  /*14a00*/  FADD.FTZ R4, R248, -R2 ;  /* 0x80000002f8047221 */ /* 0x000fe40000010000 */
[----:B------:R-:W2:Y:S01]  /*14a10*/  LDL.LU R248, [R1+0xc4] ;  /* 0x0000c40001f87983 */ /* 0x000ea20000300800 */
[----:B------:R-:W-:Y:S01]  /*14a20*/  FSEL R2, R132, RZ, P0 ;  /* 0x000000ff84027208 */ /* 0x000fe20000000000 */
[-CC-:B------:R-:W-:Y:S01]  /*14a30*/  FFMA.FTZ R10, R35, R0.reuse, -R3.reuse ;  /* 0x00000000230a7223 */ /* 0x180fe20000010803 */
[-CC-:B------:R-:W-:Y:S01]  /*14a40*/  FFMA.FTZ R9, R9, R0.reuse, -R3.reuse ;  /* 0x0000000009097223 */ /* 0x180fe20000010803 */
[-CC-:B------:R-:W-:Y:S01]  /*14a50*/  FFMA.FTZ R26, R26, R0.reuse, -R3.reuse ;  /* 0x000000001a1a7223 */ /* 0x180fe20000010803 */
[----:B------:R-:W-:Y:S01]  /*14a60*/  FFMA.FTZ R181, R5, R0, -R3 ;  /* 0x0000000005b57223 */ /* 0x000fe20000010803 */
[----:B------:R-:W-:Y:S01]  /*14a70*/  FADD.FTZ R3, R224, -R2 ;  /* 0x80000002e0037221 */ /* 0x000fe20000010000 */
[----:B------:R1:W-:Y:S01]  /*14a80*/  STL.64 [R1+0x1f0], R132 ;  /* 0x0001f08401007387 */ /* 0x0003e20000100a00 */
[----:B---3--:R-:W-:-:S03]  /*14a90*/  VIADD R2, R194, 0xffffffff ;  /* 0xffffffffc2027836 */ /* 0x008fc60000000000 */
[----:B------:R-:W3:Y:S04]  /*14aa0*/  LDL.LU R194, [R1+0xc8] ;  /* 0x0000c80001c27983 */ /* 0x000ee80000300800 */
[----:B------:R-:W-:Y:S04]  /*14ab0*/  STL [R1+0x204], R239 ;  /* 0x000204ef01007387 */ /* 0x000fe80000100800 */
[----:B------:R-:W3:Y:S04]  /*14ac0*/  LDL R212, [R1+0xdc] ;  /* 0x0000dc0001d47983 */ /* 0x000ee80000100800 */
[----:B------:R-:W3:Y:S04]  /*14ad0*/  LDL R211, [R1+0xcc] ;  /* 0x0000cc0001d37983 */ /* 0x000ee80000100800 */
[----:B------:R-:W3:Y:S04]  /*14ae0*/  LDL R210, [R1+0xd8] ;  /* 0x0000d80001d27983 */ /* 0x000ee80000100800 */
[----:B------:R-:W3:Y:S01]  /*14af0*/  LDL R200, [R1+0xd0] ;  /* 0x0000d00001c87983 */ /* 0x000ee20000100800 */
[----:B------:R-:W-:Y:S01]  /*14b00*/  FMUL.FTZ R4, R0, R4 ;  /* 0x0000000400047220 */ /* 0x000fe20000410000 */
[----:B----4-:R-:W-:Y:S01]  /*14b10*/  LOP3.LUT R14, R237, R2, RZ, 0x3c, !PT ;  /* 0x00000002ed0e7212 */ /* 0x010fe200078e3cff */
[----:B------:R-:W-:Y:S01]  /*14b20*/  MUFU.EX2 R11, R11 ;  /* 0x0000000b000b7308 */ /* 0x000fe20000000800 */
[----:B-1----:R-:W-:-:S04]  /*14b30*/  IMAD.WIDE.U32 R132, R229, -0x326172a9, RZ ;  /* 0xcd9e8d57e5847825 */ /* 0x002fc800078e00ff */
[----:B------:R-:W-:Y:S01]  /*14b40*/  FMUL.FTZ R5, R0, R3 ;  /* 0x0000000300057220 */ /* 0x000fe20000410000 */
[----:B------:R1:W4:Y:S02]  /*14b50*/  LDL.LU.S16 R168, [R1+0x10] ;  /* 0x0000100001a87983 */ /* 0x0003240000300600 */
[----:B------:R-:W-:Y:S01]  /*14b60*/  MUFU.EX2 R2, R4 ;  /* 0x0000000400027308 */ /* 0x000fe20000000800 */
[----:B------:R-:W-:Y:S01]  /*14b70*/  IMAD.SHL.U32 R0, R239, 0x2, RZ ;  /* 0x00000002ef007824 */ /* 0x000fe200078e00ff */
[----:B------:R-:W-:-:S06]  /*14b80*/  LOP3.LUT R3, R234, R133, RZ, 0x3c, !PT ;  /* 0x00000085ea037212 */ /* 0x000fcc00078e3cff */
[----:B------:R-:W1:Y:S01]  /*14b90*/  MUFU.EX2 R10, R10 ;  /* 0x0000000a000a7308 */ /* 0x000e620000000800 */
[----:B------:R-:W-:Y:S01]  /*14ba0*/  LOP3.LUT R13, R237, R0, RZ, 0x3c, !PT ;  /* 0x00000000ed0d7212 */ /* 0x000fe200078e3cff */
[----:B------:R-:W-:Y:S01]  /*14bb0*/  IMAD.WIDE.U32 R176, R3, -0x2daee0ad, RZ ;  /* 0xd2511f5303b07825 */ /* 0x000fe200078e00ff */
[----:B------:R-:W-:-:S05]  /*14bc0*/  IADD3 R3, R237, -0x4498517b, RZ ;  /* 0xbb67ae85ed037810 */ /* 0x000fca0007ffe0ff */
[----:B------:R-:W2:Y:S08]  /*14bd0*/  MUFU.EX2 R12, R12 ;  /* 0x0000000c000c7308 */ /* 0x000eb00000000800 */
[----:B------:R1:W-:Y:S02]  /*14be0*/  MUFU.EX2 R0, R5 ;  /* 0x0000000500007308 */ /* 0x0003e40000000800 */
[----:B-1----:R-:W-:-:S03]  /*14bf0*/  IMAD.WIDE.U32 R4, R235, -0x2daee0ad, RZ ;  /* 0xd2511f53eb047825 */ /* 0x002fc600078e00ff */
[----:B------:R-:W-:Y:S02]  /*14c00*/  LOP3.LUT R172, R177, R3, R4, 0x96, !PT ;  /* 0x00000003b1ac7212 */ /* 0x000fe400078e9604 */
[-C--:B------:R-:W-:Y:S02]  /*14c10*/  LOP3.LUT R185, R13, R5.reuse, RZ, 0x3c, !PT ;  /* 0x000000050db97212 */ /* 0x080fe400078e3cff */
[----:B------:R-:W-:Y:S01]  /*14c20*/  LOP3.LUT R13, R14, R5, RZ, 0x3c, !PT ;  /* 0x000000050e0d7212 */ /* 0x000fe200078e3cff */
[----:B------:R-:W1:Y:S08]  /*14c30*/  MUFU.EX2 R9, R9 ;  /* 0x0000000900097308 */ /* 0x000e700000000800 */
[----:B------:R-:W1:Y:S08]  /*14c40*/  MUFU.EX2 R26, R26 ;  /* 0x0000001a001a7308 */ /* 0x000e700000000800 */
[----:B------:R-:W-:Y:S08]  /*14c50*/  MUFU.EX2 R7, R7 ;  /* 0x0000000700077308 */ /* 0x000ff00000000800 */
[----:B------:R-:W1:Y:S01]  /*14c60*/  MUFU.EX2 R6, R6 ;  /* 0x0000000600067308 */ /* 0x000e620000000800 */
[----:B------:R-:W-:Y:S01]  /*14c70*/  F2FP.F16.F32.PACK_AB R238, R10, R11 ;  /* 0x0000000b0aee723e */ /* 0x000fe200000000ff */
[----:B--2---:R-:W-:-:S04]  /*14c80*/  FFMA.FTZ R3, R248, R2, R11 ;  /* 0x00000002f8037223 */ /* 0x004fc8000001000b */
[----:B------:R-:W-:-:S04]  /*14c90*/  FADD.FTZ R3, R10, R3 ;  /* 0x000000030a037221 */ /* 0x000fc80000010000 */
[----:B------:R-:W-:Y:S02]  /*14ca0*/  FADD.FTZ R5, R12, R3 ;  /* 0x000000030c057221 */ /* 0x000fe40000010000 */
[----:B------:R2:W-:Y:S02]  /*14cb0*/  MUFU.EX2 R3, R20 ;  /* 0x0000001400037308 */ /* 0x0005e40000000800 */
[----:B--2---:R2:W2:Y:S01]  /*14cc0*/  LDL.LU.S16 R20, [R1+0xc] ;  /* 0x00000c0001147983 */ /* 0x0044a20000300600 */
[----:B-1----:R-:W-:-:S05]  /*14cd0*/  FADD.FTZ R5, R9, R5 ;  /* 0x0000000509057221 */ /* 0x002fca0000010000 */
[----:B------:R-:W1:Y:S01]  /*14ce0*/  MUFU.EX2 R4, R19 ;  /* 0x0000001300047308 */ /* 0x000e620000000800 */
[----:B------:R-:W-:Y:S01]  /*14cf0*/  FADD.FTZ R10, R26, R5 ;  /* 0x000000051a0a7221 */ /* 0x000fe20000010000 */
[----:B------:R-:W-:-:S03]  /*14d00*/  F2FP.F16.F32.PACK_AB R205, R6, R7 ;  /* 0x0000000706cd723e */ /* 0x000fc600000000ff */
[----:B------:R-:W-:-:S03]  /*14d10*/  FADD.FTZ R10, R25, R10 ;  /* 0x0000000a190a7221 */ /* 0x000fc60000010000 */
[----:B------:R-:W3:Y:S01]  /*14d20*/  MUFU.EX2 R5, R33 ;  /* 0x0000002100057308 */ /* 0x000ee20000000800 */
[----:B------:R-:W-:Y:S02]  /*14d30*/  IMAD.MOV.U32 R248, RZ, RZ, R195 ;  /* 0x000000fffff87224 */ /* 0x000fe400078e00c3 */
[C---:B------:R-:W-:Y:S02]  /*14d40*/  VIADD R206, R236.reuse, 0x9e3779b9 ;  /* 0x9e3779b9ecce7836 */ /* 0x040fe40000000000 */
[----:B------:R-:W-:Y:S02]  /*14d50*/  VIADD R213, R236, 0x3c6ef372 ;  /* 0x3c6ef372ecd57836 */ /* 0x000fe40000000000 */
[----:B------:R-:W-:Y:S01]  /*14d60*/  IMAD.WIDE.U32 R172, R172, -0x326172a9, RZ ;  /* 0xcd9e8d57acac7825 */ /* 0x000fe200078e00ff */
[----:B-1----:R-:W-:-:S03]  /*14d70*/  F2FP.F16.F32.PACK_AB R222, R3, R4 ;  /* 0x0000000403de723e */ /* 0x002fc600000000ff */
[----:B---3--:R-:W-:-:S04]  /*14d80*/  FFMA.FTZ R11, R194, R0, R7 ;  /* 0x00000000c20b7223 */ /* 0x008fc80000010007 */
[----:B------:R-:W-:Y:S01]  /*14d90*/  FADD.FTZ R11, R6, R11 ;  /* 0x0000000b060b7221 */ /* 0x000fe20000010000 */
[----:B------:R-:W-:-:S04]  /*14da0*/  FADD.FTZ R6, R174, R10 ;  /* 0x0000000aae067221 */ /* 0x000fc80000010000 */
[----:B------:R-:W-:Y:S01]  /*14db0*/  FADD.FTZ R6, R21, R6 ;  /* 0x0000000615067221 */ /* 0x000fe20000010000 */
[----:B------:R-:W-:-:S04]  /*14dc0*/  IMAD.WIDE.U32 R194, R13, -0x326172a9, RZ ;  /* 0xcd9e8d570dc27825 */ /* 0x000fc800078e00ff */
[----:B------:R-:W-:Y:S01]  /*14dd0*/  FADD.FTZ R6, R8, R6 ;  /* 0x0000000608067221 */ /* 0x000fe20000010000 */
[----:B------:R-:W-:Y:S01]  /*14de0*/  FADD.FTZ R7, R4, R11 ;  /* 0x0000000b04077221 */ /* 0x000fe20000010000 */
[----:B------:R-:W-:Y:S02]  /*14df0*/  LOP3.LUT R4, R195, R206, R132, 0x96, !PT ;  /* 0x000000cec3047212 */ /* 0x000fe400078e9684 */
[----:B------:R-:W-:Y:S01]  /*14e00*/  FADD.FTZ R19, R5, R6 ;  /* 0x0000000605137221 */ /* 0x000fe20000010000 */
[----:B------:R-:W-:Y:S01]  /*14e10*/  LOP3.LUT R6, R173, R213, R194, 0x96, !PT ;  /* 0x000000d5ad067212 */ /* 0x000fe200078e96c2 */
[----:B------:R-:W-:Y:S01]  /*14e20*/  FADD.FTZ R14, R3, R7 ;  /* 0x00000007030e7221 */ /* 0x000fe20000010000 */
[----:B------:R-:W-:Y:S01]  /*14e30*/  F2FP.F16.F32.PACK_AB R35, R5, R8 ;  /* 0x000000080523723e */ /* 0x000fe200000000ff */
[----:B------:R-:W-:-:S04]  /*14e40*/  IMAD.WIDE.U32 R4, R4, -0x2daee0ad, RZ ;  /* 0xd2511f5304047825 */ /* 0x000fc800078e00ff */
[----:B------:R-:W-:Y:S01]  /*14e50*/  IMAD.WIDE.U32 R6, R6, -0x2daee0ad, RZ ;  /* 0xd2511f5306067825 */ /* 0x000fe200078e00ff */
[----:B------:R-:W-:-:S04]  /*14e60*/  LOP3.LUT R10, R5, R212, R176, 0x96, !PT ;  /* 0x000000d4050a7212 */ /* 0x000fc800078e96b0 */
[----:B------:R-:W-:Y:S01]  /*14e70*/  LOP3.LUT R8, R7, R248, R4, 0x96, !PT ;  /* 0x000000f807087212 */ /* 0x000fe200078e9604 */
[----:B------:R-:W-:Y:S01]  /*14e80*/  IMAD.WIDE.U32 R10, R10, -0x326172a9, RZ ;  /* 0xcd9e8d570a0a7825 */ /* 0x000fe200078e00ff */
[----:B------:R-:W-:-:S03]  /*14e90*/  F2FP.F16.F32.PACK_AB R223, R9, R12 ;  /* 0x0000000c09df723e */ /* 0x000fc600000000ff */
[----:B------:R-:W-:Y:S01]  /*14ea0*/  IMAD.WIDE.U32 R8, R8, -0x326172a9, RZ ;  /* 0xcd9e8d5708087825 */ /* 0x000fe200078e00ff */
[----:B------:R-:W-:-:S04]  /*14eb0*/  LOP3.LUT R5, R11, R211, R172, 0x96, !PT ;  /* 0x000000d30b057212 */ /* 0x000fc800078e96ac */
[----:B------:R-:W-:Y:S01]  /*14ec0*/  LOP3.LUT R10, R9, R210, R10, 0x96, !PT ;  /* 0x000000d2090a7212 */ /* 0x000fe200078e960a */
[----:B------:R-:W-:Y:S02]  /*14ed0*/  IMAD.MOV.U32 R209, RZ, RZ, R246 ;  /* 0x000000ffffd17224 */ /* 0x000fe400078e00f6 */
[----:B------:R-:W-:-:S04]  /*14ee0*/  IMAD.WIDE.U32 R4, R5, -0x2daee0ad, RZ ;  /* 0xd2511f5305047825 */ /* 0x000fc800078e00ff */
[----:B------:R-:W-:Y:S01]  /*14ef0*/  IMAD.WIDE.U32 R10, R10, -0x2daee0ad, RZ ;  /* 0xd2511f530a0a7825 */ /* 0x000fe200078e00ff */
[----:B------:R-:W-:-:S04]  /*14f00*/  LOP3.LUT R6, R5, R209, R6, 0x96, !PT ;  /* 0x000000d105067212 */ /* 0x000fc800078e9606 */
[----:B------:R-:W-:Y:S01]  /*14f10*/  LOP3.LUT R4, R11, R249, R4, 0x96, !PT ;  /* 0x000000f90b047212 */ /* 0x000fe200078e9604 */
[----:B------:R-:W-:-:S04]  /*14f20*/  IMAD.WIDE.U32 R6, R6, -0x326172a9, RZ ;  /* 0xcd9e8d5706067825 */ /* 0x000fc800078e00ff */
[----:B------:R-:W-:-:S05]  /*14f30*/  IMAD.WIDE.U32 R4, R4, -0x326172a9, RZ ;  /* 0xcd9e8d5704047825 */ /* 0x000fca00078e00ff */
[----:B------:R-:W-:-:S04]  /*14f40*/  LOP3.LUT R3, R5, R252, R6, 0x96, !PT ;  /* 0x000000fc05037212 */ /* 0x000fc800078e9606 */
[----:B------:R-:W-:-:S04]  /*14f50*/  LOP3.LUT R6, R3, 0xff, RZ, 0xc0, !PT ;  /* 0x000000ff03067812 */ /* 0x000fc800078ec0ff */
[----:B------:R-:W-:Y:S02]  /*14f60*/  ISETP.GE.U32.AND P3, PT, R225, R6, PT ;  /* 0x00000006e100720c */ /* 0x000fe40003f66070 */
[----:B------:R-:W-:-:S04]  /*14f70*/  LOP3.LUT R6, R3, 0xffff, RZ, 0xc0, !PT ;  /* 0x0000ffff03067812 */ /* 0x000fc800078ec0ff */
[----:B------:R-:W-:-:S04]  /*14f80*/  SHF.R.U32.HI R6, RZ, 0x8, R6 ;  /* 0x00000008ff067819 */ /* 0x000fc80000011606 */
[----:B------:R-:W-:-:S04]  /*14f90*/  LOP3.LUT R6, R6, 0xffff, RZ, 0xc0, !PT ;  /* 0x0000ffff06067812 */ /* 0x000fc800078ec0ff */
[C---:B------:R-:W-:Y:S02]  /*14fa0*/  ISETP.GE.U32.AND P2, PT, R225.reuse, R6, PT ;  /* 0x00000006e100720c */ /* 0x040fe40003f46070 */
[--C-:B------:R-:W-:Y:S02]  /*14fb0*/  SHF.R.U32.HI R6, RZ, 0x10, R3.reuse ;  /* 0x00000010ff067819 */ /* 0x100fe40000011603 */
[----:B------:R-:W-:Y:S01]  /*14fc0*/  SHF.R.U32.HI R3, RZ, 0x18, R3 ;  /* 0x00000018ff037819 */ /* 0x000fe20000011603 */
[----:B------:R-:W1:Y:S03]  /*14fd0*/  MUFU.EX2 R12, R34 ;  /* 0x00000022000c7308 */ /* 0x000e660000000800 */
[----:B------:R-:W-:Y:S02]  /*14fe0*/  ISETP.GE.U32.AND P0, PT, R225, R3, PT ;  /* 0x00000003e100720c */ /* 0x000fe40003f06070 */
[----:B------:R-:W-:-:S02]  /*14ff0*/  LOP3.LUT R3, R4, 0xff, RZ, 0xc0, !PT ;  /* 0x000000ff04037812 */ /* 0x000fc400078ec0ff */
[----:B------:R-:W-:Y:S01]  /*15000*/  LOP3.LUT R17, R4, 0xffff, RZ, 0xc0, !PT ;  /* 0x0000ffff04117812 */ /* 0x000fe200078ec0ff */
[----:B------:R-:W3:Y:S01]  /*15010*/  MUFU.EX2 R11, R31 ;  /* 0x0000001f000b7308 */ /* 0x000ee20000000800 */
[----:B------:R-:W-:Y:S02]  /*15020*/  ISETP.GE.U32.AND P6, PT, R225, R3, PT ;  /* 0x00000003e100720c */ /* 0x000fe40003fc6070 */
[----:B------:R-:W-:Y:S02]  /*15030*/  SHF.R.U32.HI R3, RZ, 0x10, R4 ;  /* 0x00000010ff037819 */ /* 0x000fe40000011604 */
[----:B------:R-:W-:Y:S02]  /*15040*/  LOP3.LUT R7, R7, R200, R8, 0x96, !PT ;  /* 0x000000c807077212 */ /* 0x000fe400078e9608 */
[----:B------:R-:W-:Y:S01]  /*15050*/  SHF.R.U32.HI R4, RZ, 0x18, R4 ;  /* 0x00000018ff047819 */ /* 0x000fe20000011604 */
[----:B------:R-:W4:Y:S01]  /*15060*/  MUFU.EX2 R9, R30 ;  /* 0x0000001e00097308 */ /* 0x000f220000000800 */
[----:B------:R-:W-:-:S02]  /*15070*/  LOP3.LUT R6, R6, 0xff, RZ, 0xc0, !PT ;  /* 0x000000ff06067812 */ /* 0x000fc400078ec0ff */
[----:B------:R-:W-:Y:S01]  /*15080*/  ISETP.GE.U32.AND P4, PT, R225, R4, PT ;  /* 0x00000004e100720c */ /* 0x000fe20003f86070 */
[----:B------:R-:W-:Y:S01]  /*15090*/  IMAD.WIDE.U32 R4, R7, -0x2daee0ad, RZ ;  /* 0xd2511f5307047825 */ /* 0x000fe200078e00ff */
[----:B------:R-:W-:-:S03]  /*150a0*/  LOP3.LUT R3, R3, 0xff, RZ, 0xc0, !PT ;  /* 0x000000ff03037812 */ /* 0x000fc600078ec0ff */
[----:B------:R-:W4:Y:S01]  /*150b0*/  MUFU.EX2 R8, R27 ;  /* 0x0000001b00087308 */ /* 0x000f220000000800 */
[C---:B------:R-:W-:Y:S02]  /*150c0*/  ISETP.GE.U32.AND P5, PT, R225.reuse, R3, PT ;  /* 0x00000003e100720c */ /* 0x040fe40003fa6070 */
[----:B------:R-:W-:Y:S02]  /*150d0*/  ISETP.GE.U32.AND P1, PT, R225, R6, PT ;  /* 0x00000006e100720c */ /* 0x000fe40003f26070 */
[----:B------:R-:W-:Y:S02]  /*150e0*/  LOP3.LUT R3, R5, R247, R10, 0x96, !PT ;  /* 0x000000f705037212 */ /* 0x000fe400078e960a */
[----:B------:R-:W-:Y:S01]  /*150f0*/  LOP3.LUT R18, R4, 0xffff, RZ, 0xc0, !PT ;  /* 0x0000ffff04127812 */ /* 0x000fe200078ec0ff */
[----:B------:R-:W4:Y:S01]  /*15100*/  MUFU.EX2 R6, R23 ;  /* 0x0000001700067308 */ /* 0x000f220000000800 */
[----:B-1----:R-:W-:Y:S01]  /*15110*/  FADD.FTZ R5, R12, R14 ;  /* 0x0000000e0c057221 */ /* 0x002fe20000010000 */
[----:B------:R-:W-:-:S02]  /*15120*/  LOP3.LUT R13, R4, 0xff, RZ, 0xc0, !PT ;  /* 0x000000ff040d7812 */ /* 0x000fc400078ec0ff */
[--C-:B------:R-:W-:Y:S02]  /*15130*/  SHF.R.U32.HI R16, RZ, 0x10, R4.reuse ;  /* 0x00000010ff107819 */ /* 0x100fe40000011604 */
[----:B------:R-:W-:Y:S01]  /*15140*/  SHF.R.U32.HI R15, RZ, 0x18, R4 ;  /* 0x00000018ff0f7819 */ /* 0x000fe20000011604 */
[----:B---3--:R-:W-:Y:S01]  /*15150*/  FADD.FTZ R5, R11, R5 ;  /* 0x000000050b057221 */ /* 0x008fe20000010000 */
[----:B------:R-:W1:Y:S03]  /*15160*/  MUFU.EX2 R4, R22 ;  /* 0x0000001600047308 */ /* 0x000e660000000800 */
[----:B----4-:R-:W-:-:S04]  /*15170*/  FADD.FTZ R5, R9, R5 ;  /* 0x0000000509057221 */ /* 0x010fc80000010000 */
[----:B------:R-:W-:-:S04]  /*15180*/  FADD.FTZ R5, R8, R5 ;  /* 0x0000000508057221 */ /* 0x000fc80000010000 */
[----:B------:R-:W-:Y:S02]  /*15190*/  FADD.FTZ R10, R6, R5 ;  /* 0x00000005060a7221 */ /* 0x000fe40000010000 */
[----:B------:R-:W3:Y:S01]  /*151a0*/  MUFU.EX2 R5, R24 ;  /* 0x0000001800057308 */ /* 0x000ee20000000800 */
[----:B------:R-:W-:Y:S02]  /*151b0*/  PRMT R34, R35, 0x7632, R34 ;  /* 0x0000763223227816 */ /* 0x000fe40000000022 */
[C---:B-1----:R-:W-:Y:S01]  /*151c0*/  F2FP.F16.F32.PACK_AB R6, R4.reuse, R6 ;  /* 0x000000060406723e */ /* 0x042fe200000000ff */
[----:B------:R-:W-:-:S04]  /*151d0*/  FADD.FTZ R14, R4, R10 ;  /* 0x0000000a040e7221 */ /* 0x000fc80000010000 */
[----:B------:R-:W1:Y:S01]  /*151e0*/  MUFU.EX2 R4, R29 ;  /* 0x0000001d00047308 */ /* 0x000e620000000800 */
[C---:B------:R-:W-:Y:S02]  /*151f0*/  PRMT R134, R6.reuse, 0x7632, R134 ;  /* 0x0000763206867816 */ /* 0x040fe40000000086 */
[----:B------:R-:W-:Y:S02]  /*15200*/  PRMT R135, R6, 0x7610, R135 ;  /* 0x0000761006877816 */ /* 0x000fe40000000087 */
[----:B------:R-:W-:Y:S01]  /*15210*/  SHF.R.U32.HI R6, RZ, 0x8, R17 ;  /* 0x00000008ff067819 */ /* 0x000fe20000011611 */
[----:B------:R-:W-:Y:S02]  /*15220*/  @!P2 HADD2 R186, -R34.H0_H0, -RZ.H0_H0 ;  /* 0xa00000ff22baa230 */ /* 0x000fe40000000900 */
[----:B------:R-:W4:Y:S01]  /*15230*/  MUFU.EX2 R7, R175 ;  /* 0x000000af00077308 */ /* 0x000f220000000800 */
[----:B------:R-:W-:Y:S02]  /*15240*/  LOP3.LUT R6, R6, 0xffff, RZ, 0xc0, !PT ;  /* 0x0000ffff06067812 */ /* 0x000fe400078ec0ff */
[----:B------:R-:W-:-:S02]  /*15250*/  PRMT R204, R35, 0x5410, R34 ;  /* 0x0000541023cc7816 */ /* 0x000fc40000000022 */
[----:B------:R-:W-:-:S03]  /*15260*/  @!P2 PRMT R34, R186, 0x5410, RZ ;  /* 0x00005410ba22a816 */ /* 0x000fc600000000ff */
[----:B------:R-:W4:Y:S01]  /*15270*/  MUFU.EX2 R10, R178 ;  /* 0x000000b2000a7308 */ /* 0x000f220000000800 */
[----:B------:R-:W-:Y:S01]  /*15280*/  ISETP.GE.U32.AND P2, PT, R225, R6, PT ;  /* 0x00000006e100720c */ /* 0x000fe20003f46070 */
[----:B---3--:R-:W-:Y:S01]  /*15290*/  FADD.FTZ R14, R5, R14 ;  /* 0x0000000e050e7221 */ /* 0x008fe20000010000 */
[----:B-1----:R-:W-:-:S05]  /*152a0*/  F2FP.F16.F32.PACK_AB R33, R4, R5 ;  /* 0x000000050421723e */ /* 0x002fca00000000ff */
[----:B------:R-:W1:Y:S01]  /*152b0*/  MUFU.EX2 R6, R32 ;  /* 0x0000002000067308 */ /* 0x000e620000000800 */
[----:B------:R-:W-:Y:S01]  /*152c0*/  FADD.FTZ R14, R4, R14 ;  /* 0x0000000e040e7221 */ /* 0x000fe20000010000 */
[----:B------:R-:W-:-:S06]  /*152d0*/  @!P3 HADD2 R187, -R35.H0_H0, -RZ.H0_H0 ;  /* 0xa00000ff23bbb230 */ /* 0x000fcc0000000900 */
[----:B------:R-:W3:Y:S01]  /*152e0*/  MUFU.EX2 R4, R28 ;  /* 0x0000001c00047308 */ /* 0x000ee20000000800 */
[----:B------:R-:W-:Y:S01]  /*152f0*/  @!P3 PRMT R35, R187, 0x5410, RZ ;  /* 0x00005410bb23b816 */ /* 0x000fe200000000ff */
[----:B------:R-:W-:Y:S01]  /*15300*/  @!P1 HADD2 R189, -R135.H0_H0, -RZ.H0_H0 ;  /* 0xa00000ff87bd9230 */ /* 0x000fe20000000900 */
[----:B------:R-:W-:Y:S01]  /*15310*/  ISETP.GE.U32.AND P3, PT, R225, R13, PT ;  /* 0x0000000de100720c */ /* 0x000fe20003f66070 */
[----:B----4-:R-:W-:Y:S01]  /*15320*/  FADD.FTZ R17, R7, R19 ;  /* 0x0000001307117221 */ /* 0x010fe20000010000 */
[----:B------:R-:W-:Y:S02]  /*15330*/  LOP3.LUT R13, R16, 0xff, RZ, 0xc0, !PT ;  /* 0x000000ff100d7812 */ /* 0x000fe400078ec0ff */
[----:B------:R-:W-:Y:S02]  /*15340*/  F2FP.F16.F32.PACK_AB R7, R10, R7 ;  /* 0x000000070a07723e */ /* 0x000fe400000000ff */
[----:B------:R-:W-:Y:S02]  /*15350*/  PRMT R203, R135, 0x5410, R134 ;  /* 0x0000541087cb7816 */ /* 0x000fe40000000086 */
[----:B------:R-:W-:-:S02]  /*15360*/  @!P1 PRMT R135, R189, 0x5410, RZ ;  /* 0x00005410bd879816 */ /* 0x000fc400000000ff */
[C---:B------:R-:W-:Y:S02]  /*15370*/  PRMT R31, R7.reuse, 0x7610, R31 ;  /* 0x00007610071f7816 */ /* 0x040fe4000000001f */
[----:B------:R-:W-:Y:S01]  /*15380*/  PRMT R30, R7, 0x7632, R30 ;  /* 0x00007632071e7816 */ /* 0x000fe2000000001e */
[----:B-1----:R-:W-:Y:S01]  /*15390*/  FADD.FTZ R7, R6, R14 ;  /* 0x0000000e06077221 */ /* 0x002fe20000010000 */
[----:B------:R-:W-:Y:S01]  /*153a0*/  ISETP.GE.U32.AND P1, PT, R225, R13, PT ;  /* 0x0000000de100720c */ /* 0x000fe20003f26070 */
[----:B------:R-:W-:Y:S01]  /*153b0*/  MUFU.EX2 R14, R182 ;  /* 0x000000b6000e7308 */ /* 0x000fe20000000800 */
[----:B------:R-:W-:Y:S01]  /*153c0*/  LOP3.LUT R5, R3, 0xffff, RZ, 0xc0, !PT ;  /* 0x0000ffff03057812 */ /* 0x000fe200078ec0ff */
[----:B------:R-:W-:Y:S02]  /*153d0*/  @!P2 HADD2 R191, -R30.H0_H0, -RZ.H0_H0 ;  /* 0xa00000ff1ebfa230 */ /* 0x000fe40000000900 */
[C---:B---3--:R-:W-:Y:S01]  /*153e0*/  FADD.FTZ R7, R4.reuse, R7 ;  /* 0x0000000704077221 */ /* 0x048fe20000010000 */
[----:B------:R-:W-:-:S03]  /*153f0*/  F2FP.F16.F32.PACK_AB R6, R4, R6 ;  /* 0x000000060406723e */ /* 0x000fc600000000ff */
[----:B------:R-:W1:Y:S01]  /*15400*/  MUFU.EX2 R13, R181 ;  /* 0x000000b5000d7308 */ /* 0x000e620000000800 */
[----:B------:R-:W-:Y:S02]  /*15410*/  PRMT R32, R33, 0x7632, R32 ;  /* 0x0000763221207816 */ /* 0x000fe40000000020 */
[----:B------:R-:W-:Y:S02]  /*15420*/  LOP3.LUT R4, R3, 0xff, RZ, 0xc0, !PT ;  /* 0x000000ff03047812 */ /* 0x000fe400078ec0ff */
[----:B------:R-:W-:Y:S01]  /*15430*/  SHF.R.U32.HI R5, RZ, 0x8, R5 ;  /* 0x00000008ff057819 */ /* 0x000fe20000011605 */
[----:B------:R-:W-:Y:S01]  /*15440*/  @!P0 HADD2 R188, -R134.H0_H0, -RZ.H0_H0 ;  /* 0xa00000ff86bc8230 */ /* 0x000fe20000000900 */
[----:B------:R-:W-:Y:S01]  /*15450*/  PRMT R202, R31, 0x5410, R30 ;  /* 0x000054101fca7816 */ /* 0x000fe2000000001e */
[----:B------:R-:W-:Y:S01]  /*15460*/  @!P6 HADD2 R190, -R31.H0_H0, -RZ.H0_H0 ;  /* 0xa00000ff1fbee230 */ /* 0x000fe20000000900 */
[----:B------:R-:W-:Y:S01]  /*15470*/  @!P2 PRMT R30, R191, 0x5410, RZ ;  /* 0x00005410bf1ea816 */ /* 0x000fe200000000ff */
[----:B------:R-:W-:Y:S01]  /*15480*/  @!P4 HADD2 R240, -R32.H0_H0, -RZ.H0_H0 ;  /* 0xa00000ff20f0c230 */ /* 0x000fe20000000900 */
[----:B------:R-:W-:-:S02]  /*15490*/  ISETP.GE.U32.AND P2, PT, R225, R4, PT ;  /* 0x00000004e100720c */ /* 0x000fc40003f46070 */
[----:B------:R-:W-:Y:S02]  /*154a0*/  LOP3.LUT R5, R5, 0xffff, RZ, 0xc0, !PT ;  /* 0x0000ffff05057812 */ /* 0x000fe400078ec0ff */
[--C-:B------:R-:W-:Y:S02]  /*154b0*/  SHF.R.U32.HI R4, RZ, 0x18, R3.reuse ;  /* 0x00000018ff047819 */ /* 0x100fe40000011603 */
[----:B------:R-:W-:Y:S01]  /*154c0*/  SHF.R.U32.HI R3, RZ, 0x10, R3 ;  /* 0x00000010ff037819 */ /* 0x000fe20000011603 */
[----:B------:R-:W-:Y:S01]  /*154d0*/  @!P5 HADD2 R241, -R33.H0_H0, -RZ.H0_H0 ;  /* 0xa00000ff21f1d230 */ /* 0x000fe20000000900 */
[----:B------:R-:W-:Y:S02]  /*154e0*/  @!P0 PRMT R134, R188, 0x5410, RZ ;  /* 0x00005410bc868816 */ /* 0x000fe400000000ff */
[----:B------:R-:W-:Y:S02]  /*154f0*/  @!P6 PRMT R31, R190, 0x5410, RZ ;  /* 0x00005410be1fe816 */ /* 0x000fe400000000ff */
[----:B------:R-:W-:Y:S01]  /*15500*/  PRMT R201, R33, 0x5410, R32 ;  /* 0x0000541021c97816 */ /* 0x000fe20000000020 */
[----:B------:R-:W-:Y:S01]  /*15510*/  MUFU.EX2 R16, R184 ;  /* 0x000000b800107308 */ /* 0x000fe20000000800 */
[----:B------:R-:W-:-:S02]  /*15520*/  ISETP.GE.U32.AND P0, PT, R225, R15, PT ;  /* 0x0000000fe100720c */ /* 0x000fc40003f06070 */
[C---:B------:R-:W-:Y:S02]  /*15530*/  ISETP.GE.U32.AND P6, PT, R225.reuse, R5, PT ;  /* 0x00000005e100720c */ /* 0x040fe40003fc6070 */
[----:B------:R-:W-:Y:S02]  /*15540*/  @!P4 PRMT R32, R240, 0x5410, RZ ;  /* 0x00005410f020c816 */ /* 0x000fe400000000ff */
[----:B------:R-:W-:Y:S01]  /*15550*/  ISETP.GE.U32.AND P4, PT, R225, R4, PT ;  /* 0x00000004e100720c */ /* 0x000fe20003f86070 */
[----:B------:R-:W3:Y:S01]  /*15560*/  MUFU.EX2 R15, R183 ;  /* 0x000000b7000f7308 */ /* 0x000ee20000000800 */
[----:B------:R-:W-:Y:S02]  /*15570*/  LOP3.LUT R5, R3, 0xff, RZ, 0xc0, !PT ;  /* 0x000000ff03057812 */ /* 0x000fe400078ec0ff */
[----:B-1----:R-:W-:Y:S02]  /*15580*/  F2FP.F16.F32.PACK_AB R29, R14, R13 ;  /* 0x0000000d0e1d723e */ /* 0x002fe400000000ff */
[----:B------:R-:W-:-:S03]  /*15590*/  @!P5 PRMT R33, R241, 0x5410, RZ ;  /* 0x00005410f121d816 */ /* 0x000fc600000000ff */
[----:B------:R-:W1:Y:S01]  /*155a0*/  MUFU.EX2 R4, R179 ;  /* 0x000000b300047308 */ /* 0x000e620000000800 */
[----:B------:R-:W-:Y:S02]  /*155b0*/  ISETP.GE.U32.AND P5, PT, R225, R5, PT ;  /* 0x00000005e100720c */ /* 0x000fe40003fa6070 */
[----:B------:R-:W-:Y:S01]  /*155c0*/  SHF.R.U32.HI R5, RZ, 0x8, R18 ;  /* 0x00000008ff057819 */ /* 0x000fe20000011612 */
[----:B------:R-:W-:Y:S01]  /*155d0*/  @!P2 HADD2 R242, -R29.H0_H0, -RZ.H0_H0 ;  /* 0xa00000ff1df2a230 */ /* 0x000fe20000000900 */
[----:B------:R-:W-:-:S03]  /*155e0*/  PRMT R23, R29, 0x7632, R23 ;  /* 0x000076321d177816 */ /* 0x000fc60000000017 */
[----:B------:R-:W4:Y:S01]  /*155f0*/  MUFU.EX2 R3, R180 ;  /* 0x000000b400037308 */ /* 0x000f220000000800 */
[----:B------:R-:W-:Y:S02]  /*15600*/  LOP3.LUT R5, R5, 0xffff, RZ, 0xc0, !PT ;  /* 0x0000ffff05057812 */ /* 0x000fe400078ec0ff */
[----:B------:R-:W-:Y:S02]  /*15610*/  PRMT R199, R29, 0x5410, R23 ;  /* 0x000054101dc77816 */ /* 0x000fe40000000017 */
[----:B------:R-:W-:Y:S02]  /*15620*/  @!P2 PRMT R29, R242, 0x5410, RZ ;  /* 0x00005410f21da816 */ /* 0x000fe400000000ff */
[----:B------:R-:W-:Y:S02]  /*15630*/  ISETP.GE.U32.AND P2, PT, R225, R5, PT ;  /* 0x00000005e100720c */ /* 0x000fe40003f46070 */
[----:B---3--:R-:W-:Y:S01]  /*15640*/  F2FP.F16.F32.PACK_AB R22, R16, R15 ;  /* 0x0000000f1016723e */ /* 0x008fe200000000ff */
[----:B-1----:R-:W-:Y:S01]  /*15650*/  FADD.FTZ R5, R4, R7 ;  /* 0x0000000704057221 */ /* 0x002fe20000010000 */
[----:B------:R-:W-:-:S02]  /*15660*/  F2FP.F16.F32.PACK_AB R177, R25, R26 ;  /* 0x0000001a19b1723e */ /* 0x000fc400000000ff */
[----:B------:R-:W-:Y:S02]  /*15670*/  PRMT R26, R22, 0x7632, R26 ;  /* 0x00007632161a7816 */ /* 0x000fe4000000001a */
[C---:B------:R-:W-:Y:S01]  /*15680*/  PRMT R24, R6.reuse, 0x7632, R24 ;  /* 0x0000763206187816 */ /* 0x040fe20000000018 */
[C---:B----4-:R-:W-:Y:S01]  /*15690*/  FADD.FTZ R5, R3.reuse, R5 ;  /* 0x0000000503057221 */ /* 0x050fe20000010000 */
[----:B------:R-:W-:Y:S02]  /*156a0*/  F2FP.F16.F32.PACK_AB R3, R3, R4 ;  /* 0x000000040303723e */ /* 0x000fe400000000ff */
[----:B------:R-:W-:Y:S01]  /*156b0*/  PRMT R25, R6, 0x7610, R25 ;  /* 0x0000761006197816 */ /* 0x000fe20000000019 */
[----:B--2---:R-:W-:Y:S01]  /*156c0*/  @!P2 HADD2 R20, -R26.H0_H0, -RZ.H0_H0 ;  /* 0xa00000ff1a14a230 */ /* 0x004fe20000000900 */
[C---:B------:R-:W-:Y:S01]  /*156d0*/  PRMT R28, R3.reuse, 0x7610, R28 ;  /* 0x00007610031c7816 */ /* 0x040fe2000000001c */
[----:B------:R-:W-:Y:S01]  /*156e0*/  @!P4 HADD2 R244, -R24.H0_H0, -RZ.H0_H0 ;  /* 0xa00000ff18f4c230 */ /* 0x000fe20000000900 */
[----:B------:R-:W-:Y:S01]  /*156f0*/  PRMT R27, R3, 0x7632, R27 ;  /* 0x00007632031b7816 */ /* 0x000fe2000000001b */
[----:B------:R1:W-:Y:S01]  /*15700*/  STL [R1+0xc8], R5 ;  /* 0x0000c80501007387 */ /* 0x0003e20000100800 */
[----:B------:R-:W-:Y:S01]  /*15710*/  @!P5 HADD2 R245, -R25.H0_H0, -RZ.H0_H0 ;  /* 0xa00000ff19f5d230 */ /* 0x000fe20000000900 */
[----:B------:R-:W-:Y:S01]  /*15720*/  PRMT R3, R20, 0x7610, R3 ;  /* 0x0000761014037816 */ /* 0x000fe20000000003 */
[----:B------:R-:W-:Y:S01]  /*15730*/  @!P1 HADD2 R251, -R28.H0_H0, -RZ.H0_H0 ;  /* 0xa00000ff1cfb9230 */ /* 0x000fe20000000900 */
[----:B------:R-:W-:Y:S01]  /*15740*/  PRMT R170, R25, 0x5410, R24 ;  /* 0x0000541019aa7816 */ /* 0x000fe20000000018 */
[----:B------:R-:W-:Y:S01]  /*15750*/  @!P0 HADD2 R250, -R27.H0_H0, -RZ.H0_H0 ;  /* 0xa00000ff1bfa8230 */ /* 0x000fe20000000900 */
[----:B------:R-:W-:-:S02]  /*15760*/  @!P4 PRMT R24, R244, 0x5410, RZ ;  /* 0x00005410f418c816 */ /* 0x000fc400000000ff */
[----:B------:R-:W-:Y:S02]  /*15770*/  PRMT R244, R22, 0x5410, R26 ;  /* 0x0000541016f47816 */ /* 0x000fe4000000001a */
[----:B------:R-:W-:Y:S02]  /*15780*/  @!P5 PRMT R25, R245, 0x5410, RZ ;  /* 0x00005410f519d816 */ /* 0x000fe400000000ff */
[----:B------:R-:W-:Y:S01]  /*15790*/  @!P2 PRMT R26, R3, 0x5410, RZ ;  /* 0x00005410031aa816 */ /* 0x000fe200000000ff */
[-C--:B------:R-:W-:Y:S01]  /*157a0*/  FMUL.FTZ R3, R84, R2.reuse ;  /* 0x0000000254037220 */ /* 0x080fe20000410000 */
[----:B------:R-:W-:Y:S01]  /*157b0*/  PRMT R245, R28, 0x5410, R27 ;  /* 0x000054101cf57816 */ /* 0x000fe2000000001b */
[----:B------:R-:W-:Y:S01]  /*157c0*/  FMUL.FTZ R232, R77, R2 ;  /* 0x000000024de87220 */ /* 0x000fe20000410000 */
[----:B------:R-:W-:Y:S02]  /*157d0*/  @!P1 PRMT R28, R251, 0x5410, RZ ;  /* 0x00005410fb1c9816 */ /* 0x000fe400000000ff */
[----:B------:R-:W-:Y:S01]  /*157e0*/  @!P0 PRMT R27, R250, 0x5410, RZ ;  /* 0x00005410fa1b8816 */ /* 0x000fe200000000ff */
[----:B-1----:R-:W-:Y:S01]  /*157f0*/  IMAD.WIDE.U32 R4, R185, -0x326172a9, RZ ;  /* 0xcd9e8d57b9047825 */ /* 0x002fe200078e00ff */
[----:B------:R-:W-:-:S03]  /*15800*/  MOV R251, R248 ;  /* 0x000000f800fb7202 */ /* 0x000fc60000000f00 */
[----:B------:R-:W-:Y:S01]  /*15810*/  FMUL.FTZ R233, R64, R2 ;  /* 0x0000000240e97220 */ /* 0x000fe20000410000 */
[----:B------:R-:W-:Y:S01]  /*15820*/  LOP3.LUT R5, R5, R206, R132, 0x96, !PT ;  /* 0x000000ce05057212 */ /* 0x000fe200078e9684 */
        /* <DEDUP_REMOVED lines=63> */
[----:B------:R-:W-:Y:S02]  /*15c20*/  @!P3 HADD2 R168, -R22.H0_H0, -RZ.H0_H0 ;  /* 0xa00000ff16a8b230 */ /* 0x000fe40000000900 */
[----:B------:R-:W-:Y:S01]  /*15c30*/  IMAD.WIDE.U32 R2, R5, -0x2daee0ad, RZ ;  /* 0xd2511f5305027825 */ /* 0x000fe200078e00ff */
[----:B------:R-:W-:-:S02]  /*15c40*/  LOP3.LUT R6, R173, R213, R4, 0x96, !PT ;  /* 0x000000d5ad067212 */ /* 0x000fc400078e9604 */
[----:B------:R-:W-:Y:S02]  /*15c50*/  PRMT R4, R168, 0x7610, R4 ;  /* 0x00007610a8047816 */ /* 0x000fe40000000004 */
[----:B------:R-:W-:Y:S02]  /*15c60*/  LOP3.LUT R3, R3, R212, R176, 0x96, !PT ;  /* 0x000000d403037212 */ /* 0x000fe400078e96b0 */
[----:B------:R-:W-:Y:S01]  /*15c70*/  @!P3 PRMT R22, R4, 0x5410, RZ ;  /* 0x000054100416b816 */ /* 0x000fe200000000ff */
[----:B------:R-:W-:-:S04]  /*15c80*/  IMAD.WIDE.U32 R6, R6, -0x2daee0ad, RZ ;  /* 0xd2511f5306067825 */ /* 0x000fc800078e00ff */
[----:B------:R-:W-:-:S05]  /*15c90*/  IMAD.WIDE.U32 R4, R3, -0x326172a9, RZ ;  /* 0xcd9e8d5703047825 */ /* 0x000fca00078e00ff */
[----:B------:R-:W-:Y:S02]  /*15ca0*/  LOP3.LUT R3, R5, R211, R172, 0x96, !PT ;  /* 0x000000d305037212 */ /* 0x000fe400078e96ac */
[----:B------:R-:W-:Y:S02]  /*15cb0*/  LOP3.LUT R5, R7, R251, R2, 0x96, !PT ;  /* 0x000000fb07057212 */ /* 0x000fe400078e9602 */
[----:B------:R-:W-:Y:S01]  /*15cc0*/  F2FP.F16.F32.PACK_AB R19, R8, R9 ;  /* 0x000000090813723e */ /* 0x000fe200000000ff */
[----:B------:R-:W-:-:S04]  /*15cd0*/  IMAD.WIDE.U32 R2, R3, -0x2daee0ad, RZ ;  /* 0xd2511f5303027825 */ /* 0x000fc800078e00ff */
[----:B------:R-:W-:Y:S01]  /*15ce0*/  IMAD.WIDE.U32 R8, R5, -0x326172a9, RZ ;  /* 0xcd9e8d5705087825 */ /* 0x000fe200078e00ff */
[----:B------:R-:W-:-:S04]  /*15cf0*/  LOP3.LUT R7, R3, R209, R6, 0x96, !PT ;  /* 0x000000d103077212 */ /* 0x000fc800078e9606 */
[----:B------:R-:W-:-:S05]  /*15d00*/  LOP3.LUT R3, R9, R210, R4, 0x96, !PT ;  /* 0x000000d209037212 */ /* 0x000fca00078e9604 */
[----:B------:R-:W-:-:S04]  /*15d10*/  IMAD.WIDE.U32 R44, R3, -0x2daee0ad, RZ ;  /* 0xd2511f53032c7825 */ /* 0x000fc800078e00ff */
[----:B------:R-:W-:Y:S01]  /*15d20*/  @!P6 HADD2 R243, -R23.H0_H0, -RZ.H0_H0 ;  /* 0xa00000ff17f3e230 */ /* 0x000fe20000000900 */
[----:B------:R-:W-:Y:S02]  /*15d30*/  LOP3.LUT R2, R45, R250, R2, 0x96, !PT ;  /* 0x000000fa2d027212 */ /* 0x000fe400078e9602 */
[----:B------:R-:W-:Y:S01]  /*15d40*/  F2FP.F16.F32.PACK_AB R18, R21, R174 ;  /* 0x000000ae1512723e */ /* 0x000fe200000000ff */
[----:B------:R-:W-:Y:S01]  /*15d50*/  IMAD.WIDE.U32 R20, R7, -0x326172a9, RZ ;  /* 0xcd9e8d5707147825 */ /* 0x000fe200078e00ff */
[----:B------:R-:W-:-:S03]  /*15d60*/  @!P6 PRMT R23, R243, 0x5410, RZ ;  /* 0x00005410f317e816 */ /* 0x000fc600000000ff */
[----:B------:R-:W-:-:S04]  /*15d70*/  IMAD.WIDE.U32 R2, R2, -0x326172a9, RZ ;  /* 0xcd9e8d5702027825 */ /* 0x000fc800078e00ff */
[-C--:B------:R-:W-:Y:S01]  /*15d80*/  FMUL.FTZ R97, R66, R0.reuse ;  /* 0x0000000042617220 */ /* 0x080fe20000410000 */
[-C--:B------:R-:W-:Y:S01]  /*15d90*/  FMUL.FTZ R96, R67, R0.reuse ;  /* 0x0000000043607220 */ /* 0x080fe20000410000 */
        /* <DEDUP_REMOVED lines=63> */
[----:B------:R-:W-:-:S04]  /*16190*/  LOP3.LUT R0, R3, R252, R20, 0x96, !PT ;  /* 0x000000fc03007212 */ /* 0x000fc800078e9614 */
[----:B------:R-:W-:-:S04]  /*161a0*/  LOP3.LUT R4, R0, 0xff, RZ, 0xc0, !PT ;  /* 0x000000ff00047812 */ /* 0x000fc800078ec0ff */
[----:B------:R-:W-:Y:S02]  /*161b0*/  ISETP.GE.U32.AND P6, PT, R225, R4, PT ;  /* 0x00000004e100720c */ /* 0x000fe40003fc6070 */
[----:B------:R-:W-:-:S04]  /*161c0*/  LOP3.LUT R4, R0, 0xffff, RZ, 0xc0, !PT ;  /* 0x0000ffff00047812 */ /* 0x000fc800078ec0ff */
[----:B------:R-:W-:-:S04]  /*161d0*/  SHF.R.U32.HI R4, RZ, 0x8, R4 ;  /* 0x00000008ff047819 */ /* 0x000fc80000011604 */
[----:B------:R-:W-:-:S04]  /*161e0*/  LOP3.LUT R4, R4, 0xffff, RZ, 0xc0, !PT ;  /* 0x0000ffff04047812 */ /* 0x000fc800078ec0ff */
[----:B------:R-:W-:Y:S02]  /*161f0*/  ISETP.GE.U32.AND P5, PT, R225, R4, PT ;  /* 0x00000004e100720c */ /* 0x000fe40003fa6070 */
[--C-:B------:R-:W-:Y:S02]  /*16200*/  SHF.R.U32.HI R4, RZ, 0x10, R0.reuse ;  /* 0x00000010ff047819 */ /* 0x100fe40000011600 */
[----:B------:R-:W-:-:S04]  /*16210*/  SHF.R.U32.HI R0, RZ, 0x18, R0 ;  /* 0x00000018ff007819 */ /* 0x000fc80000011600 */
[C---:B------:R-:W-:Y:S02]  /*16220*/  ISETP.GE.U32.AND P3, PT, R225.reuse, R0, PT ;  /* 0x00000000e100720c */ /* 0x040fe40003f66070 */
[----:B------:R-:W-:Y:S02]  /*16230*/  LOP3.LUT R0, R2, 0xffff, RZ, 0xc0, !PT ;  /* 0x0000ffff02007812 */ /* 0x000fe400078ec0ff */
[----:B------:R-:W-:Y:S02]  /*16240*/  LOP3.LUT R4, R4, 0xff, RZ, 0xc0, !PT ;  /* 0x000000ff04047812 */ /* 0x000fe400078ec0ff */
[----:B------:R-:W-:Y:S02]  /*16250*/  SHF.R.U32.HI R5, RZ, 0x8, R0 ;  /* 0x00000008ff057819 */ /* 0x000fe40000011600 */
[----:B------:R-:W-:Y:S01]  /*16260*/  SHF.R.U32.HI R0, RZ, 0x10, R2 ;  /* 0x00000010ff007819 */ /* 0x000fe20000011602 */
[----:B------:R-:W-:Y:S01]  /*16270*/  FADD.FTZ R6, R10, R17 ;  /* 0x000000110a067221 */ /* 0x000fe20000010000 */
[----:B------:R-:W-:-:S02]  /*16280*/  ISETP.GE.U32.AND P4, PT, R225, R4, PT ;  /* 0x00000004e100720c */ /* 0x000fc40003f86070 */
[----:B------:R-:W-:Y:S02]  /*16290*/  LOP3.LUT R4, R0, 0xff, RZ, 0xc0, !PT ;  /* 0x000000ff00047812 */ /* 0x000fe400078ec0ff */
[----:B------:R-:W-:Y:S01]  /*162a0*/  LOP3.LUT R0, R5, 0xffff, RZ, 0xc0, !PT ;  /* 0x0000ffff05007812 */ /* 0x000fe200078ec0ff */
[----:B------:R-:W-:Y:S01]  /*162b0*/  FADD.FTZ R5, R13, R6 ;  /* 0x000000060d057221 */ /* 0x000fe20000010000 */
[----:B------:R-:W-:Y:S02]  /*162c0*/  F2FP.F16.F32.PACK_AB R175, R11, R12 ;  /* 0x0000000c0baf723e */ /* 0x000fe400000000ff */
[----:B------:R-:W-:Y:S01]  /*162d0*/  LOP3.LUT R9, R21, R200, R8, 0x96, !PT ;  /* 0x000000c815097212 */ /* 0x000fe200078e9608 */
[----:B------:R-:W-:Y:S01]  /*162e0*/  FADD.FTZ R8, R14, R5 ;  /* 0x000000050e087221 */ /* 0x000fe20000010000 */
[----:B------:R-:W-:Y:S02]  /*162f0*/  PRMT R11, R205, 0x7632, R11 ;  /* 0x00007632cd0b7816 */ /* 0x000fe4000000000b */
[----:B------:R-:W-:-:S02]  /*16300*/  LOP3.LUT R5, R2, 0xff, RZ, 0xc0, !PT ;  /* 0x000000ff02057812 */ /* 0x000fc400078ec0ff */
[----:B------:R-:W-:Y:S01]  /*16310*/  PRMT R12, R205, 0x7610, R12 ;  /* 0x00007610cd0c7816 */ /* 0x000fe2000000000c */
[----:B------:R-:W-:Y:S01]  /*16320*/  @!P3 HADD2 R39, -R11.H0_H0, -RZ.H0_H0 ;  /* 0xa00000ff0b27b230 */ /* 0x000fe20000000900 */
[----:B------:R-:W-:Y:S02]  /*16330*/  ISETP.GE.U32.AND P2, PT, R225, R5, PT ;  /* 0x00000005e100720c */ /* 0x000fe40003f46070 */
[----:B------:R-:W-:Y:S02]  /*16340*/  SHF.R.U32.HI R5, RZ, 0x18, R2 ;  /* 0x00000018ff057819 */ /* 0x000fe40000011602 */
[----:B------:R-:W-:Y:S02]  /*16350*/  PRMT R40, R12, 0x5410, R11 ;  /* 0x000054100c287816 */ /* 0x000fe4000000000b */
[----:B------:R-:W-:Y:S02]  /*16360*/  @!P3 PRMT R11, R39, 0x5410, RZ ;  /* 0x00005410270bb816 */ /* 0x000fe400000000ff */
[----:B------:R-:W-:Y:S01]  /*16370*/  ISETP.GE.U32.AND P3, PT, R225, R5, PT ;  /* 0x00000005e100720c */ /* 0x000fe20003f66070 */
[----:B------:R-:W-:-:S04]  /*16380*/  FADD.FTZ R5, R15, R8 ;  /* 0x000000080f057221 */ /* 0x000fc80000010000 */
[----:B------:R-:W-:-:S05]  /*16390*/  FADD.FTZ R5, R16, R5 ;  /* 0x0000000510057221 */ /* 0x000fca0000010000 */
[----:B------:R1:W-:Y:S04]  /*163a0*/  STL [R1+0xc4], R5 ;  /* 0x0000c40501007387 */ /* 0x0003e80000100800 */
[----:B------:R-:W2:Y:S01]  /*163b0*/  LDL R124, [R1+0x128] ;  /* 0x00012800017c7983 */ /* 0x000ea20000100800 */
[C---:B------:R-:W-:Y:S02]  /*163c0*/  ISETP.GE.U32.AND P1, PT, R225.reuse, R0, PT ;  /* 0x00000000e100720c */ /* 0x040fe40003f26070 */
[----:B------:R-:W-:Y:S02]  /*163d0*/  ISETP.GE.U32.AND P0, PT, R225, R4, PT ;  /* 0x00000004e100720c */ /* 0x000fe40003f06070 */
[----:B------:R-:W-:Y:S01]  /*163e0*/  PRMT R6, R223, 0x7632, R6 ;  /* 0x00007632df067816 */ /* 0x000fe20000000006 */
[----:B------:R-:W-:Y:S01]  /*163f0*/  @!P4 HADD2 R41, -R12.H0_H0, -RZ.H0_H0 ;  /* 0xa00000ff0c29c230 */ /* 0x000fe20000000900 */
[----:B------:R-:W-:Y:S01]  /*16400*/  PRMT R10, R222, 0x7610, R10 ;  /* 0x00007610de0a7816 */ /* 0x000fe2000000000a */
[----:B------:R-:W-:Y:S01]  /*16410*/  IMAD.WIDE.U32 R8, R9, -0x2daee0ad, RZ ;  /* 0xd2511f5309087825 */ /* 0x000fe200078e00ff */
[----:B------:R-:W-:-:S02]  /*16420*/  PRMT R7, R223, 0x7610, R7 ;  /* 0x00007610df077816 */ /* 0x000fc40000000007 */
[----:B------:R-:W-:-:S03]  /*16430*/  PRMT R13, R222, 0x7632, R13 ;  /* 0x00007632de0d7816 */ /* 0x000fc6000000000d */
[----:B------:R-:W-:Y:S01]  /*16440*/  @!P1 HADD2 R42, -R6.H0_H0, -RZ.H0_H0 ;  /* 0xa00000ff062a9230 */ /* 0x000fe20000000900 */
[----:B------:R-:W-:Y:S01]  /*16450*/  @!P4 PRMT R12, R41, 0x5410, RZ ;  /* 0x00005410290cc816 */ /* 0x000fe200000000ff */
[----:B------:R-:W-:Y:S01]  /*16460*/  @!P0 HADD2 R47, -R10.H0_H0, -RZ.H0_H0 ;  /* 0xa00000ff0a2f8230 */ /* 0x000fe20000000900 */
[----:B------:R-:W-:Y:S02]  /*16470*/  PRMT R41, R7, 0x5410, R6 ;  /* 0x0000541007297816 */ /* 0x000fe40000000006 */
[----:B------:R-:W-:Y:S02]  /*16480*/  @!P1 PRMT R6, R42, 0x5410, RZ ;  /* 0x000054102a069816 */ /* 0x000fe400000000ff */
[----:B-1----:R-:W-:Y:S02]  /*16490*/  LOP3.LUT R5, R8, 0xff, RZ, 0xc0, !PT ;  /* 0x000000ff08057812 */ /* 0x002fe400078ec0ff */
[----:B------:R-:W-:Y:S02]  /*164a0*/  PRMT R42, R10, 0x5410, R13 ;  /* 0x000054100a2a7816 */ /* 0x000fe4000000000d */
[----:B------:R-:W-:-:S02]  /*164b0*/  @!P0 PRMT R10, R47, 0x5410, RZ ;  /* 0x000054102f0a8816 */ /* 0x000fc400000000ff */
[----:B------:R-:W-:Y:S02]  /*164c0*/  ISETP.GE.U32.AND P0, PT, R225, R5, PT ;  /* 0x00000005e100720c */ /* 0x000fe40003f06070 */
[----:B------:R-:W-:Y:S02]  /*164d0*/  LOP3.LUT R5, R8, 0xffff, RZ, 0xc0, !PT ;  /* 0x0000ffff08057812 */ /* 0x000fe400078ec0ff */
[C---:B------:R-:W-:Y:S02]  /*164e0*/  PRMT R15, R18.reuse, 0x7610, R15 ;  /* 0x00007610120f7816 */ /* 0x040fe4000000000f */
[----:B------:R-:W-:Y:S02]  /*164f0*/  SHF.R.U32.HI R5, RZ, 0x8, R5 ;  /* 0x00000008ff057819 */ /* 0x000fe40000011605 */
[----:B------:R-:W-:Y:S01]  /*16500*/  PRMT R14, R18, 0x7632, R14 ;  /* 0x00007632120e7816 */ /* 0x000fe2000000000e */
[----:B------:R-:W-:Y:S01]  /*16510*/  IMAD.MOV.U32 R120, RZ, RZ, R80 ;  /* 0x000000ffff787224 */ /* 0x000fe200078e0050 */
[----:B------:R-:W-:-:S03]  /*16520*/  LOP3.LUT R5, R5, 0xffff, RZ, 0xc0, !PT ;  /* 0x0000ffff05057812 */ /* 0x000fc600078ec0ff */
[----:B------:R-:W-:Y:S02]  /*16530*/  @!P0 HADD2 R52, -R15.H0_H0, -RZ.H0_H0 ;  /* 0xa00000ff0f348230 */ /* 0x000fe40000000900 */
[----:B------:R-:W-:Y:S01]  /*16540*/  IMAD.MOV.U32 R80, RZ, RZ, R179 ;  /* 0x000000ffff507224 */ /* 0x000fe200078e00b3 */
[----:B------:R-:W-:Y:S02]  /*16550*/  PRMT R179, R15, 0x5410, R14 ;  /* 0x000054100fb37816 */ /* 0x000fe4000000000e */
[----:B------:R-:W-:Y:S02]  /*16560*/  @!P0 PRMT R15, R52, 0x5410, RZ ;  /* 0x00005410340f8816 */ /* 0x000fe400000000ff */
[----:B------:R-:W-:Y:S02]  /*16570*/  ISETP.GE.U32.AND P0, PT, R225, R5, PT ;  /* 0x00000005e100720c */ /* 0x000fe40003f06070 */
[----:B------:R-:W-:-:S04]  /*16580*/  SHF.R.U32.HI R5, RZ, 0x10, R8 ;  /* 0x00000010ff057819 */ /* 0x000fc80000011608 */
[----:B------:R-:W-:-:S07]  /*16590*/  LOP3.LUT R5, R5, 0xff, RZ, 0xc0, !PT ;  /* 0x000000ff05057812 */ /* 0x000fce00078ec0ff */
[----:B------:R-:W-:-:S05]  /*165a0*/  @!P0 HADD2 R53, -R14.H0_H0, -RZ.H0_H0 ;  /* 0xa00000ff0e358230 */ /* 0x000fca0000000900 */
[----:B------:R-:W-:Y:S02]  /*165b0*/  @!P0 PRMT R14, R53, 0x5410, RZ ;  /* 0x00005410350e8816 */ /* 0x000fe400000000ff */
[----:B------:R-:W-:Y:S02]  /*165c0*/  ISETP.GE.U32.AND P0, PT, R225, R5, PT ;  /* 0x00000005e100720c */ /* 0x000fe40003f06070 */
[C---:B------:R-:W-:Y:S02]  /*165d0*/  PRMT R17, R19.reuse, 0x7610, R17 ;  /* 0x0000761013117816 */ /* 0x040fe40000000011 */
[C---:B------:R-:W-:Y:S02]  /*165e0*/  PRMT R4, R238.reuse, 0x7610, R4 ;  /* 0x00007610ee047816 */ /* 0x040fe40000000004 */
[----:B------:R-:W-:Y:S01]  /*165f0*/  MOV R121, R113 ;  /* 0x0000007100797202 */ /* 0x000fe20000000f00 */
[----:B------:R-:W-:Y:S01]  /*16600*/  IMAD.MOV.U32 R113, RZ, RZ, R112 ;  /* 0x000000ffff717224 */ /* 0x000fe200078e0070 */
[----:B------:R-:W-:Y:S01]  /*16610*/  PRMT R16, R19, 0x7632, R16 ;  /* 0x0000763213107816 */ /* 0x000fe20000000010 */
[----:B------:R-:W-:Y:S01]  /*16620*/  IMAD.MOV.U32 R112, RZ, RZ, R89 ;  /* 0x000000ffff707224 */ /* 0x000fe200078e0059 */
[----:B------:R-:W-:-:S03]  /*16630*/  PRMT R0, R238, 0x7632, R0 ;  /* 0x00007632ee007816 */ /* 0x000fc60000000000 */
[----:B------:R-:W-:Y:S01]  /*16640*/  @!P0 HADD2 R54, -R17.H0_H0, -RZ.H0_H0 ;  /* 0xa00000ff11368230 */ /* 0x000fe20000000900 */
[----:B------:R-:W-:Y:S01]  /*16650*/  MOV R89, R77 ;  /* 0x0000004d00597202 */ /* 0x000fe20000000f00 */
[----:B------:R-:W-:Y:S01]  /*16660*/  @!P6 HADD2 R38, -R4.H0_H0, -RZ.H0_H0 ;  /* 0xa00000ff0426e230 */ /* 0x000fe20000000900 */
[----:B------:R-:W-:Y:S01]  /*16670*/  SHF.R.U32.HI R5, RZ, 0x18, R8 ;  /* 0x00000018ff057819 */ /* 0x000fe20000011608 */
[----:B------:R-:W-:Y:S01]  /*16680*/  IMAD.MOV.U32 R77, RZ, RZ, R178 ;  /* 0x000000ffff4d7224 */ /* 0x000fe200078e00b2 */
[----:B------:R-:W-:Y:S01]  /*16690*/  PRMT R178, R17, 0x5410, R16 ;  /* 0x0000541011b27816 */ /* 0x000fe20000000010 */
[----:B------:R-:W-:Y:S01]  /*166a0*/  @!P5 HADD2 R37, -R0.H0_H0, -RZ.H0_H0 ;  /* 0xa00000ff0025d230 */ /* 0x000fe20000000900 */
[----:B------:R-:W-:Y:S02]  /*166b0*/  @!P0 PRMT R17, R54, 0x5410, RZ ;  /* 0x0000541036118816 */ /* 0x000fe400000000ff */
[----:B------:R-:W-:Y:S01]  /*166c0*/  ISETP.GE.U32.AND P0, PT, R225, R5, PT ;  /* 0x00000005e100720c */ /* 0x000fe20003f06070 */
[----:B------:R-:W-:Y:S01]  /*166d0*/  IMAD.MOV.U32 R18, RZ, RZ, R192 ;  /* 0x000000ffff127224 */ /* 0x000fe200078e00c0 */
[----:B------:R-:W-:-:S02]  /*166e0*/  PRMT R36, R4, 0x5410, R0 ;  /* 0x0000541004247816 */ /* 0x000fc40000000000 */
[----:B------:R-:W-:Y:S02]  /*166f0*/  @!P6 PRMT R4, R38, 0x5410, RZ ;  /* 0x000054102604e816 */ /* 0x000fe400000000ff */
[----:B------:R-:W-:Y:S02]  /*16700*/  MOV R19, R193 ;  /* 0x000000c100137202 */ /* 0x000fe40000000f00 */
[----:B------:R-:W-:-:S03]  /*16710*/  @!P5 PRMT R0, R37, 0x5410, RZ ;  /* 0x000054102500d816 */ /* 0x000fc600000000ff */
[----:B------:R-:W-:Y:S04]  /*16720*/  ST.E.U16 desc[UR4][R18.64+-0x100], R4 ;  /* 0xffff000412007985 */ /* 0x000fe8000c101504 */
[----:B------:R1:W-:Y:S01]  /*16730*/  ST.E.U16 desc[UR4][R18.64+-0xfe], R0 ;  /* 0xffff020012007985 */ /* 0x0003e2000c101504 */
[----:B------:R-:W-:Y:S02]  /*16740*/  @!P0 HADD2 R55, -R16.H0_H0, -RZ.H0_H0 ;  /* 0xa00000ff10378230 */ /* 0x000fe40000000900 */
[----:B------:R-:W-:-:S03]  /*16750*/  @!P2 HADD2 R43, -R7.H0_H0, -RZ.H0_H0 ;  /* 0xa00000ff072ba230 */ /* 0x000fc60000000900 */
[----:B------:R-:W-:Y:S02]  /*16760*/  @!P0 PRMT R16, R55, 0x5410, RZ ;  /* 0x0000541037108816 */ /* 0x000fe400000000ff */
[----:B------:R-:W-:Y:S02]  /*16770*/  @!P2 PRMT R7, R43, 0x5410, RZ ;  /* 0x000054102b07a816 */ /* 0x000fe400000000ff */
[----:B-1----:R-:W-:Y:S01]  /*16780*/  LOP3.LUT R0, R9, R121, R44, 0x96, !PT ;  /* 0x0000007909007212 */ /* 0x002fe200078e962c */
[----:B------:R-:W-:-:S05]  /*16790*/  @!P3 HADD2 R46, -R13.H0_H0, -RZ.H0_H0 ;  /* 0xa00000ff0d2eb230 */ /* 0x000fca0000000900 */
[----:B------:R-:W-:Y:S01]  /*167a0*/  @!P3 PRMT R13, R46, 0x5410, RZ ;  /* 0x000054102e0db816 */ /* 0x000fe200000000ff */
[----:B------:R-:W-:Y:S02]  /*167b0*/  IMAD.MOV.U32 R130, RZ, RZ, R107 ;  /* 0x000000ffff827224 */ /* 0x000fe400078e006b */
[----:B------:R-:W-:Y:S02]  /*167c0*/  IMAD.MOV.U32 R107, RZ, RZ, R174 ;  /* 0x000000ffff6b7224 */ /* 0x000fe400078e00ae */
[----:B------:R-:W-:Y:S02]  /*167d0*/  IMAD.MOV.U32 R103, RZ, RZ, R94 ;  /* 0x000000ffff677224 */ /* 0x000fe400078e005e */
[----:B------:R-:W-:Y:S02]  /*167e0*/  IMAD.MOV.U32 R131, RZ, RZ, R106 ;  /* 0x000000ffff837224 */ /* 0x000fe400078e006a */
[----:B------:R-:W-:Y:S02]  /*167f0*/  IMAD.MOV.U32 R102, RZ, RZ, R95 ;  /* 0x000000ffff667224 */ /* 0x000fe400078e005f */
        /* <DEDUP_REMOVED lines=13> */
[----:B--2---:R-:W-:-:S05]  /*168d0*/  IMAD.WIDE R4, R124, 0x2, R18 ;  /* 0x000000027c047825 */ /* 0x004fca00078e0212 */
[----:B------:R-:W-:Y:S04]  /*168e0*/  ST.E.U16 desc[UR4][R4.64+-0x100], R12 ;  /* 0xffff000c04007985 */ /* 0x000fe8000c101504 */
[----:B------:R-:W-:Y:S04]  /*168f0*/  ST.E.U16 desc[UR4][R4.64+-0xfe], R11 ;  /* 0xffff020b04007985 */ /* 0x000fe8000c101504 */
[----:B------:R1:W-:Y:S04]  /*16900*/  ST.E.U16 desc[UR4][R18.64+-0xee], R6 ;  /* 0xffff120612007985 */ /* 0x0003e8000c101504 */
[----:B------:R-:W-:Y:S04]  /*16910*/  ST.E.U16 desc[UR4][R18.64+-0xf0], R7 ;  /* 0xffff100712007985 */ /* 0x000fe8000c101504 */
[----:B------:R2:W-:Y:S01]  /*16920*/  ST.E.U16 desc[UR4][R4.64+-0xf0], R10 ;  /* 0xffff100a04007985 */ /* 0x0005e2000c101504 */
[----:B-1----:R-:W-:-:S04]  /*16930*/  LOP3.LUT R6, R0, 0xff, RZ, 0xc0, !PT ;  /* 0x000000ff00067812 */ /* 0x002fc800078ec0ff */
[----:B------:R-:W-:Y:S02]  /*16940*/  ISETP.GE.U32.AND P0, PT, R225, R6, PT ;  /* 0x00000006e100720c */ /* 0x000fe40003f06070 */
[----:B------:R-:W-:Y:S02]  /*16950*/  LOP3.LUT R6, R0, 0xffff, RZ, 0xc0, !PT ;  /* 0x0000ffff00067812 */ /* 0x000fe400078ec0ff */
[C---:B------:R-:W-:Y:S02]  /*16960*/  PRMT R11, R177.reuse, 0x7610, R11 ;  /* 0x00007610b10b7816 */ /* 0x040fe4000000000b */
[----:B------:R-:W-:Y:S02]  /*16970*/  SHF.R.U32.HI R6, RZ, 0x8, R6 ;  /* 0x00000008ff067819 */ /* 0x000fe40000011606 */
[----:B--2---:R-:W-:Y:S02]  /*16980*/  PRMT R10, R177, 0x7632, R10 ;  /* 0x00007632b10a7816 */ /* 0x004fe4000000000a */
[----:B------:R-:W-:-:S03]  /*16990*/  LOP3.LUT R6, R6, 0xffff, RZ, 0xc0, !PT ;  /* 0x0000ffff06067812 */ /* 0x000fc600078ec0ff */
[----:B------:R-:W-:Y:S01]  /*169a0*/  @!P0 HADD2 R56, -R11.H0_H0, -RZ.H0_H0 ;  /* 0xa00000ff0b388230 */ /* 0x000fe20000000900 */
[----:B------:R-:W-:-:S04]  /*169b0*/  PRMT R177, R11, 0x5410, R10 ;  /* 0x000054100bb17816 */ /* 0x000fc8000000000a */
[----:B------:R-:W-:Y:S02]  /*169c0*/  @!P0 PRMT R11, R56, 0x5410, RZ ;  /* 0x00005410380b8816 */ /* 0x000fe400000000ff */
[----:B------:R-:W-:Y:S02]  /*169d0*/  ISETP.GE.U32.AND P0, PT, R225, R6, PT ;  /* 0x00000006e100720c */ /* 0x000fe40003f06070 */
[--C-:B------:R-:W-:Y:S02]  /*169e0*/  SHF.R.U32.HI R6, RZ, 0x10, R0.reuse ;  /* 0x00000010ff067819 */ /* 0x100fe40000011600 */
[----:B------:R-:W-:Y:S02]  /*169f0*/  SHF.R.U32.HI R0, RZ, 0x18, R0 ;  /* 0x00000018ff007819 */ /* 0x000fe40000011600 */
[----:B------:R-:W-:-:S07]  /*16a00*/  LOP3.LUT R6, R6, 0xff, RZ, 0xc0, !PT ;  /* 0x000000ff06067812 */ /* 0x000fce00078ec0ff */
[----:B------:R-:W-:Y:S01]  /*16a10*/  @!P0 HADD2 R57, -R10.H0_H0, -RZ.H0_H0 ;  /* 0xa00000ff0a398230 */ /* 0x000fe20000000900 */
[----:B------:R-:W-:-:S04]  /*16a20*/  ISETP.GE.U32.AND P1, PT, R225, R6, PT ;  /* 0x00000006e100720c */ /* 0x000fc80003f26070 */
[----:B------:R-:W-:Y:S02]  /*16a30*/  @!P0 PRMT R10, R57, 0x5410, RZ ;  /* 0x00005410390a8816 */ /* 0x000fe400000000ff */
[----:B------:R-:W-:Y:S02]  /*16a40*/  ISETP.GE.U32.AND P0, PT, R225, R0, PT ;  /* 0x00000000e100720c */ /* 0x000fe40003f06070 */
[----:B------:R-:W-:Y:S02]  /*16a50*/  LOP3.LUT R0, R3, R252, R20, 0x96, !PT ;  /* 0x000000fc03007212 */ /* 0x000fe400078e9614 */
[C---:B------:R-:W-:Y:S02]  /*16a60*/  PRMT R7, R175.reuse, 0x7610, R7 ;  /* 0x00007610af077816 */ /* 0x040fe40000000007 */
[----:B------:R-:W-:Y:S02]  /*16a70*/  LOP3.LUT R12, R0, 0xffff, RZ, 0xc0, !PT ;  /* 0x0000ffff000c7812 */ /* 0x000fe400078ec0ff */
[----:B------:R-:W-:Y:S01]  /*16a80*/  PRMT R6, R175, 0x7632, R6 ;  /* 0x00007632af067816 */ /* 0x000fe20000000006 */
[----:B------:R1:W-:Y:S01]  /*16a90*/  ST.E.U16 desc[UR4][R4.64+-0xee], R13 ;  /* 0xffff120d04007985 */ /* 0x0003e2000c101504 */
[----:B------:R-:W-:Y:S01]  /*16aa0*/  @!P1 HADD2 R58, -R7.H0_H0, -RZ.H0_H0 ;  /* 0xa00000ff073a9230 */ /* 0x000fe20000000900 */
[----:B------:R-:W-:-:S02]  /*16ab0*/  LOP3.LUT R3, R2, 0xffff, RZ, 0xc0, !PT ;  /* 0x0000ffff02037812 */ /* 0x000fc400078ec0ff */
[----:B------:R-:W-:Y:S01]  /*16ac0*/  @!P0 HADD2 R59, -R6.H0_H0, -RZ.H0_H0 ;  /* 0xa00000ff063b8230 */ /* 0x000fe20000000900 */
[----:B------:R-:W-:Y:S02]  /*16ad0*/  PRMT R174, R7, 0x5410, R6 ;  /* 0x0000541007ae7816 */ /* 0x000fe40000000006 */
[----:B------:R-:W-:Y:S02]  /*16ae0*/  @!P1 PRMT R7, R58, 0x5410, RZ ;  /* 0x000054103a079816 */ /* 0x000fe400000000ff */
[----:B------:R-:W-:Y:S01]  /*16af0*/  @!P0 PRMT R6, R59, 0x5410, RZ ;  /* 0x000054103b068816 */ /* 0x000fe200000000ff */
[----:B------:R-:W-:Y:S04]  /*16b00*/  ST.E.U16 desc[UR4][R18.64+-0xe0], R11 ;  /* 0xffff200b12007985 */ /* 0x000fe8000c101504 */
[----:B------:R-:W-:Y:S01]  /*16b10*/  ST.E.U16 desc[UR4][R18.64+-0xde], R10 ;  /* 0xffff220a12007985 */ /* 0x000fe2000c101504 */
[----:B-1----:R-:W-:-:S02]  /*16b20*/  SHF.R.U32.HI R13, RZ, 0x8, R12 ;  /* 0x00000008ff0d7819 */ /* 0x002fc4000001160c */
[----:B------:R-:W-:-:S04]  /*16b30*/  LOP3.LUT R12, R0, 0xff, RZ, 0xc0, !PT ;  /* 0x000000ff000c7812 */ /* 0x000fc800078ec0ff */
[----:B------:R-:W-:Y:S02]  /*16b40*/  PRMT R21, R12, 0x5410, R13 ;  /* 0x000054100c157816 */ /* 0x000fe4000000000d */
[----:B------:R-:W-:Y:S02]  /*16b50*/  SHF.R.U32.HI R12, RZ, 0x8, R3 ;  /* 0x00000008ff0c7819 */ /* 0x000fe40000011603 */
[----:B------:R-:W-:Y:S01]  /*16b60*/  LOP3.LUT R3, R2, 0xff, RZ, 0xc0, !PT ;  /* 0x000000ff02037812 */ /* 0x000fe200078ec0ff */
[----:B------:R-:W-:Y:S01]  /*16b70*/  ST.E.U16 desc[UR4][R4.64+-0xe0], R7 ;  /* 0xffff200704007985 */ /* 0x000fe2000c101504 */
[----:B------:R-:W-:Y:S02]  /*16b80*/  SHF.R.U32.HI R13, RZ, 0x10, R2 ;  /* 0x00000010ff0d7819 */ /* 0x000fe40000011602 */
[----:B------:R-:W-:Y:S01]  /*16b90*/  PRMT R20, R3, 0x5410, R12 ;  /* 0x0000541003147816 */ /* 0x000fe2000000000c */
[----:B------:R-:W-:Y:S01]  /*16ba0*/  ST.E.U16 desc[UR4][R4.64+-0xde], R6 ;  /* 0xffff220604007985 */ /* 0x000fe2000c101504 */
[----:B------:R-:W-:-:S02]  /*16bb0*/  SHF.R.U32.HI R12, RZ, 0x18, R2 ;  /* 0x00000018ff0c7819 */ /* 0x000fc40000011602 */
[--C-:B------:R-:W-:Y:S01]  /*16bc0*/  SHF.R.U32.HI R2, RZ, 0x10, R0.reuse ;  /* 0x00000010ff027819 */ /* 0x100fe20000011600 */
[----:B------:R-:W-:Y:S01]  /*16bd0*/  ST.E.U16 desc[UR4][R18.64+-0xd0], R15 ;  /* 0xffff300f12007985 */ /* 0x000fe2000c101504 */
[----:B------:R-:W-:-:S03]  /*16be0*/  SHF.R.U32.HI R3, RZ, 0x18, R0 ;  /* 0x00000018ff037819 */ /* 0x000fc60000011600 */
[----:B------:R-:W-:Y:S01]  /*16bf0*/  ST.E.U16 desc[UR4][R18.64+-0xce], R14 ;  /* 0xffff320e12007985 */ /* 0x000fe2000c101504 */
[----:B------:R-:W-:-:S03]  /*16c00*/  LOP3.LUT R0, R13, 0xff, RZ, 0xc0, !PT ;  /* 0x000000ff0d007812 */ /* 0x000fc600078ec0ff */
[----:B------:R-:W-:Y:S01]  /*16c10*/  ST.E.U16 desc[UR4][R4.64+-0xd0], R17 ;  /* 0xffff301104007985 */ /* 0x000fe2000c101504 */
[----:B------:R-:W-:-:S03]  /*16c20*/  LOP3.LUT R2, R2, 0xff, RZ, 0xc0, !PT ;  /* 0x000000ff02027812 */ /* 0x000fc600078ec0ff */
[----:B------:R-:W-:Y:S04]  /*16c30*/  ST.E.U16 desc[UR4][R4.64+-0xce], R16 ;  /* 0xffff321004007985 */ /* 0x000fe8000c101504 */
[----:B------:R-:W-:Y:S04]  /*16c40*/  ST.E.U16 desc[UR4][R18.64+-0xc0], R35 ;  /* 0xffff402312007985 */ /* 0x000fe8000c101504 */
[----:B------:R-:W-:Y:S04]  /*16c50*/  ST.E.U16 desc[UR4][R18.64+-0xbe], R34 ;  /* 0xffff422212007985 */ /* 0x000fe8000c101504 */
[----:B------:R1:W-:Y:S01]  /*16c60*/  ST.E.U16 desc[UR4][R4.64+-0xbe], R134 ;  /* 0xffff428604007985 */ /* 0x0003e2000c101504 */
[----:B------:R-:W-:-:S03]  /*16c70*/  PRMT R12, R0, 0x5410, R12 ;  /* 0x00005410000c7816 */ /* 0x000fc6000000000c */
[----:B------:R-:W-:Y:S01]  /*16c80*/  ST.E.U16 desc[UR4][R4.64+-0xc0], R135 ;  /* 0xffff408704007985 */ /* 0x000fe2000c101504 */
[----:B------:R-:W-:-:S03]  /*16c90*/  PRMT R0, R2, 0x5410, R3 ;  /* 0x0000541002007816 */ /* 0x000fc60000000003 */
[----:B------:R-:W-:Y:S04]  /*16ca0*/  ST.E.U16 desc[UR4][R18.64+-0xb0], R31 ;  /* 0xffff501f12007985 */ /* 0x000fe8000c101504 */
[----:B------:R-:W-:Y:S04]  /*16cb0*/  ST.E.U16 desc[UR4][R18.64+-0xae], R30 ;  /* 0xffff521e12007985 */ /* 0x000fe8000c101504 */
[----:B------:R-:W-:Y:S04]  /*16cc0*/  ST.E.U16 desc[UR4][R4.64+-0xb0], R33 ;  /* 0xffff502104007985 */ /* 0x000fe8000c101504 */
[----:B------:R-:W-:Y:S04]  /*16cd0*/  ST.E.U16 desc[UR4][R4.64+-0xae], R32 ;  /* 0xffff522004007985 */ /* 0x000fe8000c101504 */
[----:B------:R-:W-:Y:S01]  /*16ce0*/  ST.E.U16 desc[UR4][R18.64+-0xa0], R29 ;  /* 0xffff601d12007985 */ /* 0x000fe2000c101504 */
[----:B-1----:R-:W-:-:S03]  /*16cf0*/  PRMT R134, R225, 0x7054, R225 ;  /* 0x00007054e1867816 */ /* 0x002fc600000000e1 */
[----:B------:R-:W-:Y:S04]  /*16d00*/  ST.E.U16 desc[UR4][R18.64+-0x9e], R23 ;  /* 0xffff621712007985 */ /* 0x000fe8000c101504 */
[----:B------:R-:W-:Y:S01]  /*16d10*/  ST.E.U16 desc[UR4][R4.64+-0xa0], R25 ;  /* 0xffff601904007985 */ /* 0x000fe2000c101504 */
[----:B------:R-:W-:-:S03]  /*16d20*/  HSET2.LE.AND R2, R21, R134, PT ;  /* 0x0000008615027233 */ /* 0x000fc60003803000 */
[----:B------:R-:W-:Y:S04]  /*16d30*/  ST.E.U16 desc[UR4][R4.64+-0x9e], R24 ;  /* 0xffff621804007985 */ /* 0x000fe8000c101504 */
[----:B------:R-:W-:Y:S04]  /*16d40*/  ST.E.U16 desc[UR4][R18.64+-0x90], R22 ;  /* 0xffff701612007985 */ /* 0x000fe8000c101504 */
[----:B------:R-:W-:Y:S04]  /*16d50*/  ST.E.U16 desc[UR4][R18.64+-0x8e], R26 ;  /* 0xffff721a12007985 */ /* 0x000fe8000c101504 */
[----:B------:R-:W-:Y:S04]  /*16d60*/  ST.E.U16 desc[UR4][R4.64+-0x90], R28 ;  /* 0xffff701c04007985 */ /* 0x000fe8000c101504 */
[----:B------:R1:W-:Y:S04]  /*16d70*/  ST.E.U16 desc[UR4][R4.64+-0x8e], R27 ;  /* 0xffff721b04007985 */ /* 0x0003e8000c101504 */
[----:B------:R-:W2:Y:S01]  /*16d80*/  LDSM.16.MT88.4 R28, [R198+0x18000] ;  /* 0x01800000c61c783b */ /* 0x000ea20000004200 */
[----:B------:R-:W-:-:S03]  /*16d90*/  HSET2.LE.AND R0, R0, R134, PT ;  /* 0x0000008600007233 */ /* 0x000fc60003803000 */
[----:B------:R-:W3:Y:S01]  /*16da0*/  LDSM.16.MT88.4 R16, [R196+0x1a000] ;  /* 0x01a00000c410783b */ /* 0x000ee20000004200 */
[----:B------:R-:W-:-:S03]  /*16db0*/  HSET2.LE.AND R3, R12, R134, PT ;  /* 0x000000860c037233 */ /* 0x000fc60003803000 */
[----:B------:R-:W-:Y:S02]  /*16dc0*/  LDSM.16.MT88.4 R32, [R196+0x18000] ;  /* 0x01800000c420783b */ /* 0x000fe40000004200 */
[----:B------:R-:W-:Y:S02]  /*16dd0*/  LOP3.LUT R7, R42, R3, RZ, 0xc0, !PT ;  /* 0x000000032a077212 */ /* 0x000fe400078ec0ff */
[----:B------:R-:W-:Y:S04]  /*16de0*/  LDSM.16.MT88.4 R12, [R198+0x1a000] ;  /* 0x01a00000c60c783b */ /* 0x000fe80000004200 */
[----:B------:R-:W-:Y:S01]  /*16df0*/  LDSM.16.MT88.4 R24, [R197+0x18000] ;  /* 0x01800000c518783b */ /* 0x000fe20000004200 */
[----:B-1----:R-:W-:Y:S02]  /*16e00*/  LOP3.LUT R4, R36, R2, RZ, 0xc0, !PT ;  /* 0x0000000224047212 */ /* 0x002fe400078ec0ff */
[----:B------:R-:W-:Y:S01]  /*16e10*/  HSET2.LE.AND R2, R20, R134, PT ;  /* 0x0000008614027233 */ /* 0x000fe20003803000 */
[----:B------:R-:W1:Y:S01]  /*16e20*/  LDSM.16.MT88.4 R36, [R171+0x18000] ;  /* 0x01800000ab24783b */ /* 0x000e620000004200 */
[----:B------:R-:W-:-:S03]  /*16e30*/  LOP3.LUT R5, R40, R0, RZ, 0xc0, !PT ;  /* 0x0000000028057212 */ /* 0x000fc600078ec0ff */
[----:B------:R-:W-:Y:S01]  /*16e40*/  LOP3.LUT R6, R41, R2, RZ, 0xc0, !PT ;  /* 0x0000000229067212 */ /* 0x000fe200078ec0ff */
[----:B------:R-:W-:Y:S04]  /*16e50*/  LDSM.16.MT88.4 R20, [R171+0x1a000] ;  /* 0x01a00000ab14783b */ /* 0x000fe80000004200 */
[----:B------:R-:W4:Y:S01]  /*16e60*/  LDSM.16.MT88.4 R40, [R197+0x1a000] ;  /* 0x01a00000c528783b */ /* 0x000f220000004200 */
[----:B------:R-:W-:Y:S01]  /*16e70*/  MOV R2, R73 ;  /* 0x0000004900027202 */ /* 0x000fe20000000f00 */
[----:B------:R-:W-:Y:S01]  /*16e80*/  IMAD.MOV.U32 R3, RZ, RZ, R72 ;  /* 0x000000ffff037224 */ /* 0x000fe200078e0048 */
[----:B--2---:R-:W-:Y:S01]  /*16e90*/  HMMA.16816.F32 R84, R4, R28, R148 ;  /* 0x0000001c0454723c */ /* 0x004fe20000001894 */
[----:B------:R-:W-:-:S05]  /*16ea0*/  IMAD.MOV.U32 R175, RZ, RZ, R121 ;  /* 0x000000ffffaf7224 */ /* 0x000fca00078e0079 */
[----:B---3--:R-:W-:Y:S01]  /*16eb0*/  HMMA.16816.F32 R72, R4, R16, R188 ;  /* 0x000000100448723c */ /* 0x008fe200000018bc */
[----:B------:R-:W-:Y:S02]  /*16ec0*/  IMAD.MOV.U32 R150, RZ, RZ, R131 ;  /* 0x000000ffff967224 */ /* 0x000fe400078e0083 */
[----:B------:R-:W-:Y:S01]  /*16ed0*/  IMAD.MOV.U32 R151, RZ, RZ, R130 ;  /* 0x000000ffff977224 */ /* 0x000fe200078e0082 */
[----:B------:R-:W-:Y:S01]  /*16ee0*/  MOV R130, R103 ;  /* 0x0000006700827202 */ /* 0x000fe20000000f00 */
[----:B------:R-:W-:Y:S02]  /*16ef0*/  IMAD.MOV.U32 R131, RZ, RZ, R102 ;  /* 0x000000ffff837224 */ /* 0x000fe400078e0066 */
[----:B------:R-:W-:Y:S01]  /*16f00*/  MOV R190, R101 ;  /* 0x0000006500be7202 */ /* 0x000fe20000000f00 */
[----:B------:R-:W-:Y:S01]  /*16f10*/  IMAD.MOV.U32 R191, RZ, RZ, R100 ;  /* 0x000000ffffbf7224 */ /* 0x000fe200078e0064 */
[----:B------:R-:W-:Y:S01]  /*16f20*/  MOV R100, R233 ;  /* 0x000000e900647202 */ /* 0x000fe20000000f00 */
[----:B------:R-:W-:-:S02]  /*16f30*/  IMAD.MOV.U32 R101, RZ, RZ, R227 ;  /* 0x000000ffff657224 */ /* 0x000fc400078e00e3 */
[----:B------:R-:W-:Y:S02]  /*16f40*/  IMAD.MOV.U32 R102, RZ, RZ, R97 ;  /* 0x000000ffff667224 */ /* 0x000fe400078e0061 */
[----:B------:R-:W-:Y:S01]  /*16f50*/  IMAD.MOV.U32 R103, RZ, RZ, R96 ;  /* 0x000000ffff677224 */ /* 0x000fe200078e0060 */
[----:B------:R-:W-:Y:S01]  /*16f60*/  MOV R11, R119 ;  /* 0x00000077000b7202 */ /* 0x000fe20000000f00 */
[----:B------:R-:W-:Y:S02]  /*16f70*/  IMAD.MOV.U32 R121, RZ, RZ, R120 ;  /* 0x000000ffff797224 */ /* 0x000fe400078e0078 */
[----:B------:R-:W-:Y:S02]  /*16f80*/  IMAD.MOV.U32 R124, RZ, RZ, R89 ;  /* 0x000000ffff7c7224 */ /* 0x000fe400078e0059 */
[----:B------:R-:W-:Y:S01]  /*16f90*/  IMAD.MOV.U32 R10, RZ, RZ, R118 ;  /* 0x000000ffff0a7224 */ /* 0x000fe200078e0076 */
[----:B-1----:R-:W-:Y:S01]  /*16fa0*/  HMMA.16816.F32 R92, R4, R36, R164 ;  /* 0x00000024045c723c */ /* 0x002fe200000018a4 */
[----:B------:R-:W-:-:S02]  /*16fb0*/  IMAD.MOV.U32 R135, RZ, RZ, R117 ;  /* 0x000000ffff877224 */ /* 0x000fc400078e0075 */
[----:B------:R-:W-:Y:S02]  /*16fc0*/  IMAD.MOV.U32 R0, RZ, RZ, R116 ;  /* 0x000000ffff007224 */ /* 0x000fe400078e0074 */
[----:B------:R-:W-:Y:S01]  /*16fd0*/  IMAD.MOV.U32 R120, RZ, RZ, R113 ;  /* 0x000000ffff787224 */ /* 0x000fe200078e0071 */
[C---:B------:R-:W-:Y:S01]  /*16fe0*/  HMMA.16816.F32 R56, R4.reuse, R38, R160 ;  /* 0x000000260438723c */ /* 0x040fe200000018a0 */
[----:B------:R-:W1:Y:S01]  /*16ff0*/  LDSM.16.MT88.4 R36, [R171+0x1c000] ;  /* 0x01c00000ab24783b */ /* 0x000e620000004200 */
[----:B------:R-:W-:Y:S02]  /*17000*/  IMAD.MOV.U32 R166, RZ, RZ, R69 ;  /* 0x000000ffffa67224 */ /* 0x000fe400078e0045 */
[----:B------:R-:W-:Y:S02]  /*17010*/  IMAD.MOV.U32 R167, RZ, RZ, R68 ;  /* 0x000000ffffa77224 */ /* 0x000fe400078e0044 */
[C---:B------:R-:W-:Y:S06]  /*17020*/  HMMA.16816.F32 R88, R4.reuse, R32, R156 ;  /* 0x000000200458723c */ /* 0x040fec000000189c */
[C---:B------:R-:W-:Y:S01]  /*17030*/  HMMA.16816.F32 R116, R4.reuse, R34, R152 ;  /* 0x000000220474723c */ /* 0x040fe20000001898 */
[----:B------:R-:W2:Y:S05]  /*17040*/  LDSM.16.MT88.4 R32, [R196+0x1c000] ;  /* 0x01c00000c420783b */ /* 0x000eaa0000004200 */
[C---:B------:R-:W-:Y:S01]  /*17050*/  HMMA.16816.F32 R112, R4.reuse, R30, R144 ;  /* 0x0000001e0470723c */ /* 0x040fe20000001890 */
[----:B------:R-:W-:Y:S01]  /*17060*/  MOV R152, R65 ;  /* 0x0000004100987202 */ /* 0x000fe20000000f00 */
[----:B------:R-:W-:Y:S01]  /*17070*/  IMAD.MOV.U32 R153, RZ, RZ, R64 ;  /* 0x000000ffff997224 */ /* 0x000fe200078e0040 */
[----:B------:R-:W-:Y:S01]  /*17080*/  MOV R47, R109 ;  /* 0x0000006d002f7202 */ /* 0x000fe20000000f00 */
[----:B------:R-:W-:Y:S01]  /*17090*/  IMAD.MOV.U32 R127, RZ, RZ, R81 ;  /* 0x000000ffff7f7224 */ /* 0x000fe200078e0051 */
[----:B------:R-:W-:Y:S01]  /*170a0*/  LDSM.16.MT88.4 R28, [R198+0x1c000] ;  /* 0x01c00000c61c783b */ /* 0x000fe20000004200 */
[----:B------:R-:W-:Y:S01]  /*170b0*/  HMMA.16816.F32 R68, R4, R12, R240 ;  /* 0x0000000c0444723c */ /* 0x000fe200000018f0 */
[----:B------:R-:W-:-:S02]  /*170c0*/  IMAD.MOV.U32 R146, RZ, RZ, R67 ;  /* 0x000000ffff927224 */ /* 0x000fc400078e0043 */
[----:B------:R-:W-:-:S03]  /*170d0*/  IMAD.MOV.U32 R147, RZ, RZ, R66 ;  /* 0x000000ffff937224 */ /* 0x000fc600078e0042 */
[C---:B------:R-:W-:Y:S01]  /*170e0*/  HMMA.16816.F32 R104, R4.reuse, R14, R104 ;  /* 0x0000000e0468723c */ /* 0x040fe20000001868 */
[----:B------:R-:W3:Y:S05]  /*170f0*/  LDSM.16.MT88.4 R12, [R198+0x1e000] ;  /* 0x01e00000c60c783b */ /* 0x000eea0000004200 */
[C---:B----4-:R-:W-:Y:S06]  /*17100*/  HMMA.16816.F32 R64, R4.reuse, R40, R60 ;  /* 0x000000280440723c */ /* 0x050fec000000183c */
[C---:B------:R-:W-:Y:S01]  /*17110*/  HMMA.16816.F32 R100, R4.reuse, R42, R100 ;  /* 0x0000002a0464723c */ /* 0x040fe20000001864 */
[----:B------:R-:W4:Y:S05]  /*17120*/  LDSM.16.MT88.4 R40, [R197+0x1e000] ;  /* 0x01e00000c528783b */ /* 0x000f2a0000004200 */
[C---:B------:R-:W-:Y:S06]  /*17130*/  HMMA.16816.F32 R76, R4.reuse, R20, R180 ;  /* 0x00000014044c723c */ /* 0x040fec00000018b4 */
[----:B------:R-:W-:Y:S01]  /*17140*/  HMMA.16816.F32 R52, R4, R22, R184 ;  /* 0x000000160434723c */ /* 0x000fe200000018b8 */
[----:B------:R-:W4:Y:S01]  /*17150*/  LDSM.16.MT88.4 R20, [R171+0x1e000] ;  /* 0x01e00000ab14783b */ /* 0x000f220000004200 */
[----:B------:R-:W-:-:S02]  /*17160*/  IMAD.MOV.U32 R222, RZ, RZ, R110 ;  /* 0x000000ffffde7224 */ /* 0x000fc400078e006e */
[----:B------:R-:W-:Y:S02]  /*17170*/  IMAD.MOV.U32 R223, RZ, RZ, R111 ;  /* 0x000000ffffdf7224 */ /* 0x000fe400078e006f */
[----:B------:R-:W-:Y:S01]  /*17180*/  IMAD.MOV.U32 R46, RZ, RZ, R108 ;  /* 0x000000ffff2e7224 */ /* 0x000fe200078e006c */
[C---:B------:R-:W-:Y:S06]  /*17190*/  HMMA.16816.F32 R80, R4.reuse, R24, R140 ;  /* 0x000000180450723c */ /* 0x040fec000000188c */
[C---:B------:R-:W-:Y:S01]  /*171a0*/  HMMA.16816.F32 R108, R4.reuse, R26, R136 ;  /* 0x0000001a046c723c */ /* 0x040fe20000001888 */
[----:B------:R-:W4:Y:S05]  /*171b0*/  LDSM.16.MT88.4 R24, [R197+0x1c000] ;  /* 0x01c00000c518783b */ /* 0x000f2a0000004200 */
[----:B------:R-:W-:Y:S01]  /*171c0*/  HMMA.16816.F32 R48, R4, R18, R48 ;  /* 0x000000120430723c */ /* 0x000fe20000001830 */
[----:B------:R-:W4:Y:S01]  /*171d0*/  LDSM.16.MT88.4 R16, [R196+0x1e000] ;  /* 0x01e00000c410783b */ /* 0x000f220000004200 */
        /* <DEDUP_REMOVED lines=28> */
[----:B------:R-:W-:Y:S01]  /*173a0*/  MOV R148, R205 ;  /* 0x000000cd00947202 */ /* 0x000fe20000000f00 */
[----:B------:R-:W-:Y:S01]  /*173b0*/  IMAD.MOV.U32 R149, RZ, RZ, R238 ;  /* 0x000000ffff957224 */ /* 0x000fe200078e00ee */
[----:B-1----:R-:W-:Y:S01]  /*173c0*/  HMMA.16816.F32 R60, R4, R36, R240 ;  /* 0x00000024043c723c */ /* 0x002fe200000018f0 */
[----:B------:R-:W-:-:S02]  /*173d0*/  IMAD.MOV.U32 R142, RZ, RZ, R123 ;  /* 0x000000ffff8e7224 */ /* 0x000fc400078e007b */
[----:B------:R-:W-:-:S03]  /*173e0*/  IMAD.MOV.U32 R143, RZ, RZ, R122 ;  /* 0x000000ffff8f7224 */ /* 0x000fc600078e007a */
[C---:B------:R-:W-:Y:S06]  /*173f0*/  HMMA.16816.F32 R96, R4.reuse, R38, R96 ;  /* 0x000000260460723c */ /* 0x040fec0000001860 */
[C---:B--2---:R-:W-:Y:S06]  /*17400*/  HMMA.16816.F32 R36, R4.reuse, R32, R188 ;  /* 0x000000200424723c */ /* 0x044fec00000018bc */
[C---:B------:R-:W-:Y:S06]  /*17410*/  HMMA.16816.F32 R32, R4.reuse, R34, R184 ;  /* 0x000000220420723c */ /* 0x040fec00000018b8 */
[C---:B---3--:R-:W-:Y:S06]  /*17420*/  HMMA.16816.F32 R164, R4.reuse, R12, R164 ;  /* 0x0000000c04a4723c */ /* 0x048fec00000018a4 */
[C---:B------:R-:W-:Y:S06]  /*17430*/  HMMA.16816.F32 R184, R4.reuse, R14, R180 ;  /* 0x0000000e04b8723c */ /* 0x040fec00000018b4 */
[C---:B----4-:R-:W-:Y:S06]  /*17440*/  HMMA.16816.F32 R12, R4.reuse, R42, R152 ;  /* 0x0000002a040c723c */ /* 0x050fec0000001898 */
[C---:B------:R-:W-:Y:S06]  /*17450*/  HMMA.16816.F32 R140, R4.reuse, R20, R140 ;  /* 0x00000014048c723c */ /* 0x040fec000000188c */
        /* <DEDUP_REMOVED lines=18> */
[----:B------:R-:W-:Y:S01]  /*17580*/  LOP3.LUT R0, R9, R175, R44, 0x96, !PT ;  /* 0x000000af09007212 */ /* 0x000fe200078e962c */
[----:B------:R-:W-:Y:S01]  /*17590*/  HMMA.16816.F32 R120, R4, R28, R120 ;  /* 0x0000001c0478723c */ /* 0x000fe20000001878 */
[----:B------:R-:W-:-:S02]  /*175a0*/  LOP3.LUT R3, R8, 0xffff, RZ, 0xc0, !PT ;  /* 0x0000ffff08037812 */ /* 0x000fc400078ec0ff */
[----:B------:R-:W-:-:S03]  /*175b0*/  LOP3.LUT R11, R8, 0xff, RZ, 0xc0, !PT ;  /* 0x000000ff080b7812 */ /* 0x000fc600078ec0ff */
[----:B------:R-:W-:Y:S01]  /*175c0*/  HMMA.16816.F32 R124, R4, R30, R124 ;  /* 0x0000001e047c723c */ /* 0x000fe2000000187c */
[----:B------:R-:W-:Y:S02]  /*175d0*/  LOP3.LUT R2, R0, 0xffff, RZ, 0xc0, !PT ;  /* 0x0000ffff00027812 */ /* 0x000fe400078ec0ff */
[----:B------:R-:W-:-:S03]  /*175e0*/  SHF.R.U32.HI R10, RZ, 0x18, R8 ;  /* 0x00000018ff0a7819 */ /* 0x000fc60000011608 */
[C---:B------:R-:W-:Y:S01]  /*175f0*/  HMMA.16816.F32 R128, R4.reuse, R24, R128 ;  /* 0x000000180480723c */ /* 0x040fe20000001880 */
[----:B------:R-:W-:Y:S01]  /*17600*/  SHF.R.U32.HI R9, RZ, 0x10, R8 ;  /* 0x00000010ff097819 */ /* 0x000fe20000011608 */
[----:B------:R-:W-:Y:S01]  /*17610*/  IMAD.MOV.U32 R181, RZ, RZ, R12 ;  /* 0x000000ffffb57224 */ /* 0x000fe200078e000c */
[----:B------:R-:W-:Y:S01]  /*17620*/  LOP3.LUT R8, R0, 0xff, RZ, 0xc0, !PT ;  /* 0x000000ff00087812 */ /* 0x000fe200078ec0ff */
[----:B------:R-:W-:Y:S01]  /*17630*/  IMAD.MOV.U32 R180, RZ, RZ, R13 ;  /* 0x000000ffffb47224 */ /* 0x000fe200078e000d */
[----:B------:R-:W-:Y:S01]  /*17640*/  MOV R182, R15 ;  /* 0x0000000f00b67202 */ /* 0x000fe20000000f00 */
[C---:B------:R-:W-:Y:S01]  /*17650*/  HMMA.16816.F32 R136, R4.reuse, R26, R136 ;  /* 0x0000001a0488723c */ /* 0x040fe20000001888 */
[----:B------:R-:W-:Y:S04]  /*17660*/  LDSM.16.MT88.4 R24, [R196+0x18800] ;  /* 0x01880000c418783b */ /* 0x000fe80000004200 */
[----:B------:R-:W-:Y:S01]  /*17670*/  LDSM.16.MT88.4 R28, [R198+0x18800] ;  /* 0x01880000c61c783b */ /* 0x000fe20000004200 */
[C---:B------:R-:W-:Y:S01]  /*17680*/  HMMA.16816.F32 R156, R4.reuse, R16, R156 ;  /* 0x00000010049c723c */ /* 0x040fe2000000189c */
[----:B------:R-:W-:Y:S01]  /*17690*/  MOV R205, R206 ;  /* 0x000000ce00cd7202 */ /* 0x000fe20000000f00 */
[----:B------:R-:W-:Y:S01]  /*176a0*/  IMAD.MOV.U32 R238, RZ, RZ, R209 ;  /* 0x000000ffffee7224 */ /* 0x000fe200078e00d1 */
[----:B------:R-:W2:Y:S03]  /*176b0*/  LDL.LU R239, [R1+0x204] ;  /* 0x0002040001ef7983 */ /* 0x000ea60000300800 */
[----:B------:R-:W-:Y:S01]  /*176c0*/  HMMA.16816.F32 R160, R4, R18, R160 ;  /* 0x0000001204a0723c */ /* 0x000fe200000018a0 */
[----:B------:R-:W3:Y:S01]  /*176d0*/  LDSM.16.MT88.4 R16, [R197+0x18800] ;  /* 0x01880000c510783b */ /* 0x000ee20000004200 */
[----:B------:R-:W-:-:S02]  /*176e0*/  IMAD.MOV.U32 R223, RZ, RZ, R133 ;  /* 0x000000ffffdf7224 */ /* 0x000fc400078e0085 */
[----:B------:R-:W-:Y:S01]  /*176f0*/  IMAD.MOV.U32 R153, RZ, RZ, R251 ;  /* 0x000000ffff997224 */ /* 0x000fe200078e00fb */
[----:B------:R4:W5:Y:S01]  /*17700*/  LDL.LU R226, [R1+0x200] ;  /* 0x0002000001e27983 */ /* 0x0009620000300800 */
[----:B------:R-:W-:Y:S01]  /*17710*/  HMMA.16816.F32 R44, R4, R40, R144 ;  /* 0x00000028042c723c */ /* 0x000fe20000001890 */
[----:B------:R-:W-:Y:S02]  /*17720*/  IMAD.MOV.U32 R155, RZ, RZ, R223 ;  /* 0x000000ffff9b7224 */ /* 0x000fe400078e00df */
[----:B------:R-:W-:Y:S01]  /*17730*/  IMAD.MOV.U32 R222, RZ, RZ, R132 ;  /* 0x000000ffffde7224 */ /* 0x000fe200078e0084 */
[----:B------:R4:W5:Y:S03]  /*17740*/  LDL.LU R231, [R1+0x1fc] ;  /* 0x0001fc0001e77983 */ /* 0x0009660000300800 */
[--C-:B------:R-:W-:Y:S02]  /*17750*/  SHF.R.U32.HI R5, RZ, 0x10, R0.reuse ;  /* 0x00000010ff057819 */ /* 0x100fe40000011600 */
[----:B------:R-:W-:-:S02]  /*17760*/  SHF.R.U32.HI R6, RZ, 0x18, R0 ;  /* 0x00000018ff067819 */ /* 0x000fc40000011600 */
[----:B------:R-:W-:Y:S01]  /*17770*/  SHF.R.U32.HI R4, RZ, 0x8, R3 ;  /* 0x00000008ff047819 */ /* 0x000fe20000011603 */
[----:B------:R-:W-:Y:S01]  /*17780*/  IMAD.MOV.U32 R145, RZ, RZ, R14 ;  /* 0x000000ffff917224 */ /* 0x000fe200078e000e */
[----:B------:R-:W-:Y:S01]  /*17790*/  SHF.R.U32.HI R0, RZ, 0x8, R2 ;  /* 0x00000008ff007819 */ /* 0x000fe20000011602 */
[----:B------:R-:W4:Y:S01]  /*177a0*/  LDSM.16.MT88.4 R12, [R171+0x1a800] ;  /* 0x01a80000ab0c783b */ /* 0x000f220000004200 */
[----:B------:R-:W-:Y:S02]  /*177b0*/  LOP3.LUT R3, R9, 0xff, RZ, 0xc0, !PT ;  /* 0x000000ff09037812 */ /* 0x000fe400078ec0ff */
[----:B------:R-:W-:Y:S02]  /*177c0*/  LOP3.LUT R2, R5, 0xff, RZ, 0xc0, !PT ;  /* 0x000000ff05027812 */ /* 0x000fe400078ec0ff */
[----:B------:R-:W-:Y:S01]  /*177d0*/  MOV R223, R250 ;  /* 0x000000fa00df7202 */ /* 0x000fe20000000f00 */
[----:B------:R-:W-:Y:S01]  /*177e0*/  IMAD.MOV.U32 R154, RZ, RZ, R222 ;  /* 0x000000ffff9a7224 */ /* 0x000fe200078e00de */
[----:B------:R-:W-:Y:S01]  /*177f0*/  PRMT R4, R11, 0x5410, R4 ;  /* 0x000054100b047816 */ /* 0x000fe20000000004 */
[----:B------:R-:W-:Y:S01]  /*17800*/  IMAD.MOV.U32 R146, RZ, RZ, R205 ;  /* 0x000000ffff927224 */ /* 0x000fe200078e00cd */
[----:B------:R-:W-:Y:S01]  /*17810*/  PRMT R7, R3, 0x5410, R10 ;  /* 0x0000541003077816 */ /* 0x000fe2000000000a */
[----:B------:R1:W5:Y:S01]  /*17820*/  LDL.LU R232, [R1+0x1f8] ;  /* 0x0001f80001e87983 */ /* 0x0003620000300800 */
[----:B------:R-:W-:-:S02]  /*17830*/  PRMT R0, R8, 0x5410, R0 ;  /* 0x0000541008007816 */ /* 0x000fc40000000000 */
[----:B------:R-:W-:Y:S01]  /*17840*/  PRMT R2, R2, 0x5410, R6 ;  /* 0x0000541002027816 */ /* 0x000fe20000000006 */
[----:B------:R-:W4:Y:S01]  /*17850*/  LDSM.16.MT88.4 R8, [R196+0x1a800] ;  /* 0x01a80000c408783b */ /* 0x000f220000004200 */
[--C-:B------:R-:W-:Y:S02]  /*17860*/  HSET2.LE.AND R3, R4, R134.reuse, PT ;  /* 0x0000008604037233 */ /* 0x100fe40003803000 */
[--C-:B------:R-:W-:Y:S01]  /*17870*/  HSET2.LE.AND R0, R0, R134.reuse, PT ;  /* 0x0000008600007233 */ /* 0x100fe20003803000 */
[----:B------:R-:W-:Y:S01]  /*17880*/  IMAD.MOV.U32 R152, RZ, RZ, R223 ;  /* 0x000000ffff987224 */ /* 0x000fe200078e00df */
[--C-:B------:R-:W-:Y:S01]  /*17890*/  HSET2.LE.AND R2, R2, R134.reuse, PT ;  /* 0x0000008602027233 */ /* 0x100fe20003803000 */
[----:B------:R2:W5:Y:S01]  /*178a0*/  LDL.LU.64 R132, [R1+0x1f0] ;  /* 0x0001f00001847983 */ /* 0x0005620000300a00 */
[----:B------:R-:W-:Y:S02]  /*178b0*/  HSET2.LE.AND R7, R7, R134, PT ;  /* 0x0000008607077233 */ /* 0x000fe40003803000 */
[----:B------:R-:W-:Y:S01]  /*178c0*/  LOP3.LUT R4, R177, R0, RZ, 0xc0, !PT ;  /* 0x00000000b1047212 */ /* 0x000fe200078ec0ff */
[----:B------:R2:W5:Y:S01]  /*178d0*/  LDL.LU R233, [R1+0x1ec] ;  /* 0x0001ec0001e97983 */ /* 0x0005620000300800 */
[----:B------:R-:W-:-:S02]  /*178e0*/  LOP3.LUT R5, R174, R2, RZ, 0xc0, !PT ;  /* 0x00000002ae057212 */ /* 0x000fc400078ec0ff */
[----:B------:R-:W-:Y:S01]  /*178f0*/  LOP3.LUT R6, R179, R3, RZ, 0xc0, !PT ;  /* 0x00000003b3067212 */ /* 0x000fe200078ec0ff */
[----:B------:R2:W5:Y:S01]  /*17900*/  LDL.LU R227, [R1+0x1e8] ;  /* 0x0001e80001e37983 */ /* 0x0005620000300800 */
[----:B------:R-:W-:Y:S02]  /*17910*/  LOP3.LUT R7, R178, R7, RZ, 0xc0, !PT ;  /* 0x00000007b2077212 */ /* 0x000fe400078ec0ff */
[----:B------:R-:W-:Y:S01]  /*17920*/  MOV R147, R238 ;  /* 0x000000ee00937202 */ /* 0x000fe20000000f00 */
[----:B------:R2:W5:Y:S04]  /*17930*/  LDL.LU R228, [R1+0x1e4] ;  /* 0x0001e40001e47983 */ /* 0x0005680000300800 */
[C---:B-1----:R-:W-:Y:S01]  /*17940*/  HMMA.16816.F32 R40, R4.reuse, R20, R92 ;  /* 0x000000140428723c */ /* 0x042fe2000000185c */
[----:B------:R1:W5:Y:S04]  /*17950*/  LDL.LU R230, [R1+0x1e0] ;  /* 0x0001e00001e67983 */ /* 0x0003680000300800 */
[----:B------:R1:W5:Y:S01]  /*17960*/  LDL.LU R168, [R1+0x1dc] ;  /* 0x0001dc0001a87983 */ /* 0x0003620000300800 */
[C---:B---3--:R-:W-:Y:S03]  /*17970*/  HMMA.16816.F32 R240, R4.reuse, R16, R80 ;  /* 0x0000001004f0723c */ /* 0x048fe60000001850 */
[----:B------:R1:W5:Y:S03]  /*17980*/  LDL.LU R169, [R1+0x1d8] ;  /* 0x0001d80001a97983 */ /* 0x0003660000300800 */
[----:B------:R-:W-:-:S12]  /*17990*/  HMMA.16816.F32 R108, R4, R18, R108 ;  /* 0x00000012046c723c */ /* 0x000fd8000000186c */
[----:B------:R-:W-:Y:S01]  /*179a0*/  IMAD.MOV.U32 R209, RZ, RZ, R40 ;  /* 0x000000ffffd17224 */ /* 0x000fe200078e0028 */
[----:B----4-:R-:W-:Y:S01]  /*179b0*/  HMMA.16816.F32 R16, R4, R12, R76 ;  /* 0x0000000c0410723c */ /* 0x010fe2000000184c */
[----:B------:R-:W-:Y:S01]  /*179c0*/  IMAD.MOV.U32 R208, RZ, RZ, R41 ;  /* 0x000000ffffd07224 */ /* 0x000fe200078e0029 */
[----:B------:R-:W-:Y:S01]  /*179d0*/  MOV R207, R42 ;  /* 0x0000002a00cf7202 */ /* 0x000fe20000000f00 */
[----:B------:R-:W-:-:S03]  /*179e0*/  IMAD.MOV.U32 R206, RZ, RZ, R43 ;  /* 0x000000ffffce7224 */ /* 0x000fc600078e002b */
[C---:B------:R-:W-:Y:S01]  /*179f0*/  HMMA.16816.F32 R56, R4.reuse, R22, R56 ;  /* 0x000000160438723c */ /* 0x040fe20000001838 */
[----:B------:R-:W3:Y:S01]  /*17a00*/  LDSM.16.MT88.4 R20, [R198+0x1a800] ;  /* 0x01a80000c614783b */ /* 0x000ee20000004200 */
[----:B------:R-:W-:Y:S01]  /*17a10*/  IMAD.MOV.U32 R82, RZ, RZ, R145 ;  /* 0x000000ffff527224 */ /* 0x000fe200078e0091 */
[----:B------:R-:W-:Y:S01]  /*17a20*/  MOV R83, R182 ;  /* 0x000000b600537202 */ /* 0x000fe20000000f00 */
[----:B------:R-:W-:Y:S01]  /*17a30*/  IMAD.MOV.U32 R81, RZ, RZ, R181 ;  /* 0x000000ffff517224 */ /* 0x000fe200078e00b5 */
[----:B------:R1:W5:Y:S01]  /*17a40*/  LDL.LU R249, [R1+0x1d4] ;  /* 0x0001d40001f97983 */ /* 0x0003620000300800 */
[C---:B------:R-:W-:Y:S01]  /*17a50*/  HMMA.16816.F32 R12, R4.reuse, R14, R52 ;  /* 0x0000000e040c723c */ /* 0x040fe20000001834 */
[----:B------:R-:W-:Y:S02]  /*17a60*/  MOV R2, R110 ;  /* 0x0000006e00027202 */ /* 0x000fe40000000f00 */
[----:B------:R1:W5:Y:S03]  /*17a70*/  LDL.LU R248, [R1+0x1d0] ;  /* 0x0001d00001f87983 */ /* 0x0003660000300800 */
[C---:B------:R-:W-:Y:S01]  /*17a80*/  HMMA.16816.F32 R40, R4.reuse, R24, R88 ;  /* 0x000000180428723c */ /* 0x040fe20000001858 */
[----:B------:R1:W5:Y:S04]  /*17a90*/  LDL.LU R247, [R1+0x1cc] ;  /* 0x0001cc0001f77983 */ /* 0x0003680000300800 */
[----:B------:R1:W5:Y:S01]  /*17aa0*/  LDL.LU R246, [R1+0x1c8] ;  /* 0x0001c80001f67983 */ /* 0x0003620000300800 */
[----:B------:R-:W-:-:S12]  /*17ab0*/  HMMA.16816.F32 R24, R4, R26, R116 ;  /* 0x0000001a0418723c */ /* 0x000fd80000001874 */
[----:B------:R-:W-:Y:S01]  /*17ac0*/  IMAD.MOV.U32 R55, RZ, RZ, R13 ;  /* 0x000000ffff377224 */ /* 0x000fe200078e000d */
[----:B------:R-:W-:Y:S01]  /*17ad0*/  MOV R52, R12 ;  /* 0x0000000c00347202 */ /* 0x000fe20000000f00 */
[----:B------:R-:W-:Y:S01]  /*17ae0*/  IMAD.MOV.U32 R54, RZ, RZ, R14 ;  /* 0x000000ffff367224 */ /* 0x000fe200078e000e */
[----:B------:R-:W-:Y:S01]  /*17af0*/  MOV R76, R18 ;  /* 0x00000012004c7202 */ /* 0x000fe20000000f00 */
[----:B------:R-:W-:Y:S01]  /*17b00*/  IMAD.MOV.U32 R53, RZ, RZ, R15 ;  /* 0x000000ffff357224 */ /* 0x000fe200078e000f */
[----:B------:R1:W5:Y:S01]  /*17b10*/  LDL.LU R237, [R1+0x1c4] ;  /* 0x0001c40001ed7983 */ /* 0x0003620000300800 */
[----:B------:R-:W-:Y:S01]  /*17b20*/  HMMA.16816.F32 R12, R4, R8, R72 ;  /* 0x00000008040c723c */ /* 0x000fe20000001848 */
[----:B------:R-:W-:Y:S01]  /*17b30*/  MOV R144, R40 ;  /* 0x0000002800907202 */ /* 0x000fe20000000f00 */
[----:B------:R-:W-:Y:S01]  /*17b40*/  IMAD.MOV.U32 R95, RZ, RZ, R41 ;  /* 0x000000ffff5f7224 */ /* 0x000fe200078e0029 */
[----:B------:R1:W5:Y:S03]  /*17b50*/  LDL.LU R236, [R1+0x1c0] ;  /* 0x0001c00001ec7983 */ /* 0x0003660000300800 */
[----:B------:R-:W-:Y:S01]  /*17b60*/  MOV R93, R25 ;  /* 0x00000019005d7202 */ /* 0x000fe20000000f00 */
[----:B------:R-:W-:-:S02]  /*17b70*/  IMAD.MOV.U32 R92, RZ, RZ, R26 ;  /* 0x000000ffff5c7224 */ /* 0x000fc400078e001a */
[----:B------:R-:W-:Y:S02]  /*17b80*/  IMAD.MOV.U32 R91, RZ, RZ, R27 ;  /* 0x000000ffff5b7224 */ /* 0x000fe400078e001b */
[----:B------:R-:W-:Y:S01]  /*17b90*/  IMAD.MOV.U32 R90, RZ, RZ, R24 ;  /* 0x000000ffff5a7224 */ /* 0x000fe200078e0018 */
[C---:B------:R-:W-:Y:S01]  /*17ba0*/  HMMA.16816.F32 R8, R4.reuse, R10, R48 ;  /* 0x0000000a0408723c */ /* 0x040fe20000001830 */
[----:B------:R-:W-:Y:S02]  /*17bb0*/  IMAD.MOV.U32 R94, RZ, RZ, R42 ;  /* 0x000000ffff5e7224 */ /* 0x000fe400078e002a */
[----:B------:R-:W-:Y:S02]  /*17bc0*/  IMAD.MOV.U32 R0, RZ, RZ, R43 ;  /* 0x000000ffff007224 */ /* 0x000fe400078e002b */
[----:B------:R-:W-:Y:S01]  /*17bd0*/  IMAD.MOV.U32 R89, RZ, RZ, R19 ;  /* 0x000000ffff597224 */ /* 0x000fe200078e0013 */
[----:B------:R-:W-:Y:S01]  /*17be0*/  HMMA.16816.F32 R24, R4, R28, R84 ;  /* 0x0000001c0418723c */ /* 0x000fe20000001854 */
[----:B------:R-:W-:-:S05]  /*17bf0*/  IMAD.MOV.U32 R88, RZ, RZ, R16 ;  /* 0x000000ffff587224 */ /* 0x000fca00078e0010 */
[----:B------:R-:W-:Y:S01]  /*17c00*/  IMAD.MOV.U32 R73, RZ, RZ, R13 ;  /* 0x000000ffff497224 */ /* 0x000fe200078e000d */
[----:B------:R-:W-:Y:S01]  /*17c10*/  MOV R251, R14 ;  /* 0x0000000e00fb7202 */ /* 0x000fe20000000f00 */
[----:B------:R-:W-:Y:S01]  /*17c20*/  IMAD.MOV.U32 R72, RZ, RZ, R12 ;  /* 0x000000ffff487224 */ /* 0x000fe200078e000c */
[----:B------:R-:W-:Y:S01]  /*17c30*/  HMMA.16816.F32 R40, R4, R30, R112 ;  /* 0x0000001e0428723c */ /* 0x000fe20000001870 */
[----:B------:R-:W-:Y:S01]  /*17c40*/  IMAD.MOV.U32 R250, RZ, RZ, R15 ;  /* 0x000000fffffa7224 */ /* 0x000fe200078e000f */
[----:B------:R-:W4:Y:S01]  /*17c50*/  LDSM.16.MT88.4 R28, [R171+0x1c800] ;  /* 0x01c80000ab1c783b */ /* 0x000f220000004200 */
[----:B------:R-:W-:-:S03]  /*17c60*/  IMAD.MOV.U32 R87, RZ, RZ, R17 ;  /* 0x000000ffff577224 */ /* 0x000fc600078e0011 */
[----:B---3--:R-:W-:Y:S01]  /*17c70*/  HMMA.16816.F32 R12, R4, R20, R68 ;  /* 0x00000014040c723c */ /* 0x008fe20000001844 */
[----:B------:R-:W3:Y:S01]  /*17c80*/  LDSM.16.MT88.4 R16, [R196+0x1c800] ;  /* 0x01c80000c410783b */ /* 0x000ee20000004200 */
[----:B------:R-:W-:Y:S01]  /*17c90*/  MOV R78, R144 ;  /* 0x00000090004e7202 */ /* 0x000fe20000000f00 */
[----:B------:R-:W-:Y:S02]  /*17ca0*/  IMAD.MOV.U32 R79, RZ, RZ, R95 ;  /* 0x000000ffff4f7224 */ /* 0x000fe400078e005f */
[----:B------:R1:W5:Y:S04]  /*17cb0*/  LDL.LU R235, [R1+0x1bc] ;  /* 0x0001bc0001eb7983 */ /* 0x0003680000300800 */
[----:B------:R-:W-:Y:S01]  /*17cc0*/  IMAD.MOV.U32 R118, RZ, RZ, R24 ;  /* 0x000000ffff767224 */ /* 0x000fe200078e0018 */
[----:B------:R-:W-:Y:S01]  /*17cd0*/  MOV R3, R26 ;  /* 0x0000001a00037202 */ /* 0x000fe20000000f00 */
[----:B------:R-:W-:-:S02]  /*17ce0*/  IMAD.MOV.U32 R117, RZ, RZ, R25 ;  /* 0x000000ffff757224 */ /* 0x000fc400078e0019 */
[----:B------:R-:W-:Y:S01]  /*17cf0*/  IMAD.MOV.U32 R116, RZ, RZ, R27 ;  /* 0x000000ffff747224 */ /* 0x000fe200078e001b */
[----:B------:R-:W-:Y:S01]  /*17d00*/  MOV R205, R11 ;  /* 0x0000000b00cd7202 */ /* 0x000fe20000000f00 */
[----:B------:R-:W1:Y:S01]  /*17d10*/  LDSM.16.MT88.4 R24, [R197+0x1a800] ;  /* 0x01a80000c518783b */ /* 0x000e620000004200 */
[----:B------:R-:W-:Y:S02]  /*17d20*/  IMAD.MOV.U32 R238, RZ, RZ, R8 ;  /* 0x000000ffffee7224 */ /* 0x000fe400078e0008 */
[----:B------:R-:W-:Y:S02]  /*17d30*/  IMAD.MOV.U32 R223, RZ, RZ, R9 ;  /* 0x000000ffffdf7224 */ /* 0x000fe400078e0009 */
[----:B------:R-:W-:Y:S01]  /*17d40*/  IMAD.MOV.U32 R222, RZ, RZ, R10 ;  /* 0x000000ffffde7224 */ /* 0x000fe200078e000a */
[----:B------:R-:W-:Y:S01]  /*17d50*/  HMMA.16816.F32 R20, R4, R22, R104 ;  /* 0x000000160414723c */ /* 0x000fe20000001868 */
[----:B------:R-:W1:Y:S02]  /*17d60*/  LDSM.16.MT88.4 R8, [R198+0x1c800] ;  /* 0x01c80000c608783b */ /* 0x000e640000004200 */
[----:B------:R-:W-:Y:S01]  /*17d70*/  IMAD.MOV.U32 R179, RZ, RZ, R12 ;  /* 0x000000ffffb37224 */ /* 0x000fe200078e000c */
[----:B------:R-:W-:Y:S01]  /*17d80*/  MOV R135, R15 ;  /* 0x0000000f00877202 */ /* 0x000fe20000000f00 */
[----:B------:R-:W-:-:S02]  /*17d90*/  IMAD.MOV.U32 R178, RZ, RZ, R13 ;  /* 0x000000ffffb27224 */ /* 0x000fc400078e000d */
[----:B------:R-:W-:Y:S02]  /*17da0*/  IMAD.MOV.U32 R77, RZ, RZ, R0 ;  /* 0x000000ffff4d7224 */ /* 0x000fe400078e0000 */
[----:B------:R-:W-:Y:S02]  /*17db0*/  IMAD.MOV.U32 R174, RZ, RZ, R14 ;  /* 0x000000ffffae7224 */ /* 0x000fe400078e000e */
[----:B------:R-:W-:Y:S01]  /*17dc0*/  IMAD.MOV.U32 R48, RZ, RZ, R147 ;  /* 0x000000ffff307224 */ /* 0x000fe200078e0093 */
[----:B------:R-:W1:Y:S01]  /*17dd0*/  LDSM.16.MT88.4 R12, [R197+0x1c800] ;  /* 0x01c80000c50c783b */ /* 0x000e620000004200 */
[----:B------:R-:W-:Y:S01]  /*17de0*/  MOV R0, R146 ;  /* 0x0000009200007202 */ /* 0x000fe20000000f00 */
[----:B------:R-:W-:Y:S01]  /*17df0*/  IMAD.MOV.U32 R115, RZ, RZ, R118 ;  /* 0x000000ffff737224 */ /* 0x000fe200078e0076 */
[C---:B----4-:R-:W-:Y:S01]  /*17e00*/  HMMA.16816.F32 R144, R4.reuse, R30, R96 ;  /* 0x0000001e0490723c */ /* 0x050fe20000001860 */
[----:B------:R-:W-:Y:S02]  /*17e10*/  IMAD.MOV.U32 R113, RZ, RZ, R117 ;  /* 0x000000ffff717224 */ /* 0x000fe400078e0075 */
[----:B------:R-:W-:Y:S01]  /*17e20*/  IMAD.MOV.U32 R68, RZ, RZ, R152 ;  /* 0x000000ffff447224 */ /* 0x000fe200078e0098 */
[----:B------:R-:W-:Y:S01]  /*17e30*/  MOV R70, R72 ;  /* 0x0000004800467202 */ /* 0x000fe20000000f00 */
[----:B------:R-:W-:Y:S01]  /*17e40*/  IMAD.MOV.U32 R114, RZ, RZ, R116 ;  /* 0x000000ffff727224 */ /* 0x000fe200078e0074 */
[----:B---3--:R-:W-:Y:S01]  /*17e50*/  HMMA.16816.F32 R96, R4, R18, R32 ;  /* 0x000000120460723c */ /* 0x008fe20000001820 */
[----:B------:R-:W-:-:S02]  /*17e60*/  IMAD.MOV.U32 R80, RZ, RZ, R94 ;  /* 0x000000ffff507224 */ /* 0x000fc400078e005e */
[----:B------:R-:W-:Y:S01]  /*17e70*/  IMAD.MOV.U32 R112, RZ, RZ, R180 ;  /* 0x000000ffff707224 */ /* 0x000fe200078e00b4 */
[----:B------:R-:W-:Y:S01]  /*17e80*/  MOV R104, R23 ;  /* 0x0000001700687202 */ /* 0x000fe20000000f00 */
[----:B------:R-:W-:Y:S02]  /*17e90*/  IMAD.MOV.U32 R107, RZ, RZ, R20 ;  /* 0x000000ffff6b7224 */ /* 0x000fe400078e0014 */
[----:B------:R-:W-:Y:S02]  /*17ea0*/  IMAD.MOV.U32 R84, RZ, RZ, R109 ;  /* 0x000000ffff547224 */ /* 0x000fe400078e006d */
[----:B------:R-:W-:Y:S02]  /*17eb0*/  IMAD.MOV.U32 R110, RZ, RZ, R92 ;  /* 0x000000ffff6e7224 */ /* 0x000fe400078e005c */
[----:B------:R-:W-:Y:S02]  /*17ec0*/  IMAD.MOV.U32 R86, RZ, RZ, R111 ;  /* 0x000000ffff567224 */ /* 0x000fe400078e006f */
[----:B------:R-:W-:Y:S01]  /*17ed0*/  IMAD.MOV.U32 R85, RZ, RZ, R108 ;  /* 0x000000ffff557224 */ /* 0x000fe200078e006c */
[----:B------:R-:W-:Y:S01]  /*17ee0*/  MOV R50, R87 ;  /* 0x0000005700327202 */ /* 0x000fe20000000f00 */
[----:B------:R-:W-:Y:S01]  /*17ef0*/  IMAD.MOV.U32 R106, RZ, RZ, R21 ;  /* 0x000000ffff6a7224 */ /* 0x000fe200078e0015 */
[----:B------:R3:W5:Y:S01]  /*17f00*/  LDL.LU R234, [R1+0x1b8] ;  /* 0x0001b80001ea7983 */ /* 0x0007620000300800 */
[----:B------:R-:W-:Y:S01]  /*17f10*/  IMAD.MOV.U32 R105, RZ, RZ, R22 ;  /* 0x000000ffff697224 */ /* 0x000fe200078e0016 */
[C---:B------:R-:W-:Y:S02]  /*17f20*/  HMMA.16816.F32 R116, R4.reuse, R16, R36 ;  /* 0x000000100474723c */ /* 0x040fe40000001824 */
[----:B------:R-:W-:Y:S04]  /*17f30*/  LDSM.16.MT88.4 R20, [R171+0x1e800] ;  /* 0x01e80000ab14783b */ /* 0x000fe80000004200 */
[----:B------:R-:W-:Y:S01]  /*17f40*/  LDSM.16.MT88.4 R16, [R198+0x1e800] ;  /* 0x01e80000c610783b */ /* 0x000fe20000004200 */
[----:B-1----:R-:W-:Y:S01]  /*17f50*/  HMMA.16816.F32 R188, R4, R24, R64 ;  /* 0x0000001804bc723c */ /* 0x002fe20000001840 */
[----:B------:R-:W-:-:S02]  /*17f60*/  IMAD.MOV.U32 R72, RZ, RZ, R76 ;  /* 0x000000ffff487224 */ /* 0x000fc400078e004c */
[----:B------:R-:W-:-:S03]  /*17f70*/  IMAD.MOV.U32 R76, RZ, RZ, R2 ;  /* 0x000000ffff4c7224 */ /* 0x000fc600078e0002 */
[----:B------:R-:W-:Y:S01]  /*17f80*/  HMMA.16816.F32 R180, R4, R26, R100 ;  /* 0x0000001a04b4723c */ /* 0x000fe20000001864 */
[----:B------:R-:W-:Y:S01]  /*17f90*/  IMAD.MOV.U32 R66, RZ, RZ, R154 ;  /* 0x000000ffff427224 */ /* 0x000fe200078e009a */
[----:B------:R-:W1:Y:S01]  /*17fa0*/  LDSM.16.MT88.4 R24, [R196+0x1e800] ;  /* 0x01e80000c418783b */ /* 0x000e620000004200 */
[----:B------:R-:W-:-:S03]  /*17fb0*/  IMAD.MOV.U32 R71, RZ, RZ, R153 ;  /* 0x000000ffff477224 */ /* 0x000fc600078e0099 */
[----:B------:R-:W-:Y:S01]  /*17fc0*/  LOP3.LUT R2, R195, R0, R66, 0x96, !PT ;  /* 0x00000000c3027212 */ /* 0x000fe200078e9642 */
[----:B------:R-:W-:Y:S01]  /*17fd0*/  IMAD.MOV.U32 R109, RZ, RZ, R93 ;  /* 0x000000ffff6d7224 */ /* 0x000fe200078e005d */
[----:B------:R-:W-:Y:S01]  /*17fe0*/  MOV R103, R68 ;  /* 0x0000004400677202 */ /* 0x000fe20000000f00 */
[----:B------:R-:W-:Y:S01]  /*17ff0*/  IMAD.MOV.U32 R68, RZ, RZ, R80 ;  /* 0x000000ffff447224 */ /* 0x000fe200078e0050 */
[----:B------:R-:W-:Y:S01]  /*18000*/  LOP3.LUT R0, R173, R213, R194, 0x96, !PT ;  /* 0x000000d5ad007212 */ /* 0x000fe200078e96c2 */
[----:B------:R-:W-:Y:S01]  /*18010*/  IMAD.MOV.U32 R67, RZ, RZ, R155 ;  /* 0x000000ffff437224 */ /* 0x000fe200078e009b */
[----:B------:R-:W-:Y:S01]  /*18020*/  MOV R80, R81 ;  /* 0x0000005100507202 */ /* 0x000fe20000000f00 */
[----:B------:R-:W-:Y:S01]  /*18030*/  IMAD.MOV.U32 R81, RZ, RZ, R112 ;  /* 0x000000ffff517224 */ /* 0x000fe200078e0070 */
[----:B------:R-:W-:Y:S01]  /*18040*/  HMMA.16816.F32 R152, R4, R28, R60 ;  /* 0x0000001c0498723c */ /* 0x000fe2000000183c */
[----:B------:R-:W-:Y:S01]  /*18050*/  IMAD.MOV.U32 R112, RZ, RZ, R113 ;  /* 0x000000ffff707224 */ /* 0x000fe200078e0071 */
[----:B------:R-:W4:Y:S01]  /*18060*/  LDSM.16.MT88.4 R28, [R197+0x1e800] ;  /* 0x01e80000c51c783b */ /* 0x000f220000004200 */
[----:B------:R-:W-:-:S02]  /*18070*/  IMAD.MOV.U32 R113, RZ, RZ, R3 ;  /* 0x000000ffff717224 */ /* 0x000fc400078e0003 */
[----:B------:R-:W-:Y:S01]  /*18080*/  IMAD.WIDE.U32 R2, R2, -0x2daee0ad, RZ ;  /* 0xd2511f5302027825 */ /* 0x000fe200078e00ff */
[----:B------:R-:W-:Y:S03]  /*18090*/  HMMA.16816.F32 R92, R4, R10, R124 ;  /* 0x0000000a045c723c */ /* 0x000fe6000000187c */
[----:B------:R-:W-:Y:S01]  /*180a0*/  IMAD.MOV.U32 R69, RZ, RZ, R73 ;  /* 0x000000ffff457224 */ /* 0x000fe200078e0049 */
[----:B------:R-:W-:Y:S01]  /*180b0*/  MOV R75, R84 ;  /* 0x00000054004b7202 */ /* 0x000fe20000000f00 */
[----:B------:R-:W-:Y:S01]  /*180c0*/  IMAD.MOV.U32 R63, RZ, RZ, R71 ;  /* 0x000000ffff3f7224 */ /* 0x000fe200078e0047 */
[----:B------:R-:W-:Y:S01]  /*180d0*/  MOV R111, R91 ;  /* 0x0000005b006f7202 */ /* 0x000fe20000000f00 */
[----:B------:R-:W-:Y:S01]  /*180e0*/  IMAD.WIDE.U32 R10, R0, -0x2daee0ad, RZ ;  /* 0xd2511f53000a7825 */ /* 0x000fe200078e00ff */
[----:B------:R-:W-:Y:S01]  /*180f0*/  LOP3.LUT R3, R3, R212, R176, 0x96, !PT ;  /* 0x000000d403037212 */ /* 0x000fe200078e96b0 */
[----:B------:R3:W5:Y:S03]  /*18100*/  LDL.LU R229, [R1+0x1b4] ;  /* 0x0001b40001e57983 */ /* 0x0007660000300800 */
[----:B------:R-:W-:Y:S01]  /*18110*/  LOP3.LUT R0, R11, R63, R2, 0x96, !PT ;  /* 0x0000003f0b007212 */ /* 0x000fe200078e9602 */
        /* <DEDUP_REMOVED lines=10> */
[----:B------:R3:W5:Y:S01]  /*181c0*/  LDL.LU R224, [R1+0x1b0] ;  /* 0x0001b00001e07983 */ /* 0x0007620000300800 */
[----:B------:R-:W-:Y:S01]  /*181d0*/  IMAD.MOV.U32 R73, RZ, RZ, R86 ;  /* 0x000000ffff497224 */ /* 0x000fe200078e0056 */
[----:B------:R-:W-:Y:S01]  /*181e0*/  HMMA.16816.F32 R76, R4, R14, R136 ;  /* 0x0000000e044c723c */ /* 0x000fe20000001888 */
[----:B------:R-:W-:-:S04]  /*181f0*/  IMAD.WIDE.U32 R2, R3, -0x326172a9, RZ ;  /* 0xcd9e8d5703027825 */ /* 0x000fc800078e00ff */
[----:B------:R-:W-:Y:S01]  /*18200*/  IMAD.MOV.U32 R74, RZ, RZ, R85 ;  /* 0x000000ffff4a7224 */ /* 0x000fe200078e0055 */
[----:B------:R-:W-:Y:S01]  /*18210*/  MOV R37, R100 ;  /* 0x0000006400257202 */ /* 0x000fe20000000f00 */
[----:B------:R-:W-:Y:S01]  /*18220*/  IMAD.WIDE.U32 R14, R0, -0x326172a9, RZ ;  /* 0xcd9e8d57000e7825 */ /* 0x000fe200078e00ff */
[----:B------:R-:W-:-:S03]  /*18230*/  MOV R65, R73 ;  /* 0x0000004900417202 */ /* 0x000fc60000000f00 */
[----:B------:R-:W-:Y:S01]  /*18240*/  IMAD.MOV.U32 R67, RZ, RZ, R75 ;  /* 0x000000ffff437224 */ /* 0x000fe200078e004b */
[----:B------:R-:W-:Y:S01]  /*18250*/  LOP3.LUT R0, R3, R211, R172, 0x96, !PT ;  /* 0x000000d303007212 */ /* 0x000fe200078e96ac */
[----:B------:R-:W-:Y:S01]  /*18260*/  IMAD.MOV.U32 R66, RZ, RZ, R74 ;  /* 0x000000ffff427224 */ /* 0x000fe200078e004a */
[----:B------:R-:W-:Y:S01]  /*18270*/  LOP3.LUT R2, R15, R210, R2, 0x96, !PT ;  /* 0x000000d20f027212 */ /* 0x000fe200078e9602 */
[----:B------:R-:W-:Y:S01]  /*18280*/  IMAD.MOV.U32 R36, RZ, RZ, R103 ;  /* 0x000000ffff247224 */ /* 0x000fe200078e0067 */
[C---:B------:R-:W-:Y:S01]  /*18290*/  HMMA.16816.F32 R84, R4.reuse, R12, R128 ;  /* 0x0000000c0454723c */ /* 0x040fe20000001880 */
[----:B------:R-:W-:Y:S01]  /*182a0*/  IMAD.MOV.U32 R108, RZ, RZ, R90 ;  /* 0x000000ffff6c7224 */ /* 0x000fe200078e005a */
[----:B------:R3:W5:Y:S01]  /*182b0*/  LDL.LU R221, [R1+0x1ac] ;  /* 0x0001ac0001dd7983 */ /* 0x0007620000300800 */
[----:B------:R-:W-:Y:S02]  /*182c0*/  IMAD.MOV.U32 R39, RZ, RZ, R102 ;  /* 0x000000ffff277224 */ /* 0x000fe400078e0066 */
[----:B------:R-:W-:Y:S01]  /*182d0*/  IMAD.MOV.U32 R38, RZ, RZ, R101 ;  /* 0x000000ffff267224 */ /* 0x000fe200078e0065 */
[----:B------:R-:W-:Y:S01]  /*182e0*/  HMMA.16816.F32 R88, R4, R8, R120 ;  /* 0x000000080458723c */ /* 0x000fe20000001878 */
        /* <DEDUP_REMOVED lines=8> */
[----:B-1----:R-:W-:Y:S01]  /*18370*/  HMMA.16816.F32 R60, R4, R24, R156 ;  /* 0x00000018043c723c */ /* 0x002fe2000000189c */
[----:B------:R-:W-:Y:S01]  /*18380*/  IMAD.MOV.U32 R125, RZ, RZ, R37 ;  /* 0x000000ffff7d7224 */ /* 0x000fe200078e0025 */
[----:B------:R-:W-:Y:S01]  /*18390*/  MOV R138, R207 ;  /* 0x000000cf008a7202 */ /* 0x000fe20000000f00 */
[----:B------:R-:W-:Y:S01]  /*183a0*/  IMAD.WIDE.U32 R8, R0, -0x2daee0ad, RZ ;  /* 0xd2511f5300087825 */ /* 0x000fe200078e00ff */
[----:B------:R3:W5:Y:S03]  /*183b0*/  LDL.LU R220, [R1+0x1a8] ;  /* 0x0001a80001dc7983 */ /* 0x0007660000300800 */
[----:B------:R-:W-:-:S04]  /*183c0*/  IMAD.WIDE.U32 R12, R2, -0x2daee0ad, RZ ;  /* 0xd2511f53020c7825 */ /* 0x000fc800078e00ff */
[----:B------:R-:W-:Y:S02]  /*183d0*/  IMAD.MOV.U32 R67, RZ, RZ, R70 ;  /* 0x000000ffff437224 */ /* 0x000fe400078e0046 */
[----:B------:R-:W-:Y:S02]  /*183e0*/  IMAD.MOV.U32 R64, RZ, RZ, R71 ;  /* 0x000000ffff407224 */ /* 0x000fe400078e0047 */
[----:B------:R-:W-:Y:S01]  /*183f0*/  IMAD.MOV.U32 R49, RZ, RZ, R50 ;  /* 0x000000ffff317224 */ /* 0x000fe200078e0032 */
[C---:B------:R-:W-:Y:S01]  /*18400*/  HMMA.16816.F32 R68, R4.reuse, R22, R148 ;  /* 0x000000160444723c */ /* 0x040fe20000001894 */
[----:B------:R-:W-:Y:S01]  /*18410*/  IMAD.MOV.U32 R50, RZ, RZ, R72 ;  /* 0x000000ffff327224 */ /* 0x000fe200078e0048 */
[----:B------:R-:W-:Y:S01]  /*18420*/  MOV R36, R66 ;  /* 0x0000004200247202 */ /* 0x000fe20000000f00 */
[----:B------:R-:W-:Y:S01]  /*18430*/  IMAD.MOV.U32 R34, RZ, RZ, R64 ;  /* 0x000000ffff227224 */ /* 0x000fe200078e0040 */
[----:B------:R-:W-:Y:S01]  /*18440*/  LOP3.LUT R2, R13, R123, R8, 0x96, !PT ;  /* 0x0000007b0d027212 */ /* 0x000fe200078e9608 */
[----:B------:R-:W-:Y:S01]  /*18450*/  IMAD.MOV.U32 R35, RZ, RZ, R65 ;  /* 0x000000ffff237224 */ /* 0x000fe200078e0041 */
[C---:B------:R-:W-:Y:S01]  /*18460*/  HMMA.16816.F32 R72, R4.reuse, R20, R140 ;  /* 0x000000140448723c */ /* 0x040fe2000000188c */
[----:B------:R-:W-:Y:S01]  /*18470*/  IMAD.MOV.U32 R37, RZ, RZ, R67 ;  /* 0x000000ffff257224 */ /* 0x000fe200078e0043 */
[----:B------:R-:W-:Y:S01]  /*18480*/  LOP3.LUT R0, R9, R125, R10, 0x96, !PT ;  /* 0x0000007d09007212 */ /* 0x000fe200078e960a */
[----:B------:R-:W-:Y:S01]  /*18490*/  IMAD.MOV.U32 R65, RZ, RZ, R112 ;  /* 0x000000ffff417224 */ /* 0x000fe200078e0070 */
[----:B------:R-:W-:Y:S01]  /*184a0*/  MOV R67, R114 ;  /* 0x0000007200437202 */ /* 0x000fe20000000f00 */
[----:B------:R-:W-:Y:S01]  /*184b0*/  IMAD.MOV.U32 R66, RZ, RZ, R113 ;  /* 0x000000ffff427224 */ /* 0x000fe200078e0071 */
[----:B------:R-:W1:Y:S01]  /*184c0*/  LDSM.16.MT88.4 R20, [R196+0x19000] ;  /* 0x01900000c414783b */ /* 0x000e620000004200 */
[----:B------:R-:W-:Y:S01]  /*184d0*/  IMAD.MOV.U32 R64, RZ, RZ, R115 ;  /* 0x000000ffff407224 */ /* 0x000fe200078e0073 */
[C---:B------:R-:W-:Y:S01]  /*184e0*/  HMMA.16816.F32 R120, R4.reuse, R18, R184 ;  /* 0x000000120478723c */ /* 0x040fe200000018b8 */
[----:B------:R-:W-:Y:S01]  /*184f0*/  IMAD.MOV.U32 R126, RZ, RZ, R100 ;  /* 0x000000ffff7e7224 */ /* 0x000fe200078e0064 */
[----:B------:R-:W-:Y:S01]  /*18500*/  MOV R32, R102 ;  /* 0x0000006600207202 */ /* 0x000fe20000000f00 */
[----:B------:R-:W-:Y:S01]  /*18510*/  IMAD.WIDE.U32 R2, R2, -0x326172a9, RZ ;  /* 0xcd9e8d5702027825 */ /* 0x000fe200078e00ff */
[----:B------:R3:W5:Y:S02]  /*18520*/  LDL.LU R219, [R1+0x1a4] ;  /* 0x0001a40001db7983 */ /* 0x0007640000300800 */
[----:B------:R-:W-:Y:S02]  /*18530*/  HMMA.16816.F32 R112, R4, R16, R164 ;  /* 0x000000100470723c */ /* 0x000fe400000018a4 */
[----:B------:R-:W2:Y:S01]  /*18540*/  LDSM.16.MT88.4 R16, [R198+0x19000] ;  /* 0x01900000c610783b */ /* 0x000ea20000004200 */
[----:B------:R-:W-:Y:S01]  /*18550*/  IMAD.WIDE.U32 R8, R0, -0x326172a9, RZ ;  /* 0xcd9e8d5700087825 */ /* 0x000fe200078e00ff */
[----:B------:R-:W-:-:S03]  /*18560*/  MOV R102, R82 ;  /* 0x0000005200667202 */ /* 0x000fc60000000f00 */
[----:B------:R-:W-:Y:S02]  /*18570*/  IMAD.MOV.U32 R127, RZ, RZ, R101 ;  /* 0x000000ffff7f7224 */ /* 0x000fe400078e0065 */
[----:B------:R-:W-:Y:S02]  /*18580*/  IMAD.MOV.U32 R33, RZ, RZ, R103 ;  /* 0x000000ffff217224 */ /* 0x000fe400078e0067 */
[----:B------:R-:W-:Y:S01]  /*18590*/  IMAD.MOV.U32 R100, RZ, RZ, R80 ;  /* 0x000000ffff647224 */ /* 0x000fe200078e0050 */
[----:B------:R-:W-:Y:S01]  /*185a0*/  LOP3.LUT R10, R2, 0xffff, RZ, 0xc0, !PT ;  /* 0x0000ffff020a7812 */ /* 0x000fe200078ec0ff */
[----:B------:R-:W-:Y:S02]  /*185b0*/  IMAD.MOV.U32 R101, RZ, RZ, R81 ;  /* 0x000000ffff657224 */ /* 0x000fe400078e0051 */
[----:B------:R-:W-:Y:S02]  /*185c0*/  IMAD.MOV.U32 R125, RZ, RZ, R126 ;  /* 0x000000ffff7d7224 */ /* 0x000fe400078e007e */
[----:B------:R-:W-:-:S02]  /*185d0*/  IMAD.MOV.U32 R195, RZ, RZ, R34 ;  /* 0x000000ffffc37224 */ /* 0x000fc400078e0022 */
[----:B------:R-:W-:Y:S01]  /*185e0*/  IMAD.MOV.U32 R128, RZ, RZ, R35 ;  /* 0x000000ffff807224 */ /* 0x000fe200078e0023 */
[----:B------:R-:W-:Y:S01]  /*185f0*/  LOP3.LUT R11, R2, 0xff, RZ, 0xc0, !PT ;  /* 0x000000ff020b7812 */ /* 0x000fe200078ec0ff */
[----:B------:R-:W-:Y:S01]  /*18600*/  IMAD.MOV.U32 R103, RZ, RZ, R83 ;  /* 0x000000ffff677224 */ /* 0x000fe200078e0053 */
[----:B------:R-:W-:Y:S01]  /*18610*/  LOP3.LUT R0, R3, R252, R8, 0x96, !PT ;  /* 0x000000fc03007212 */ /* 0x000fe200078e9608 */
[----:B------:R-:W-:Y:S01]  /*18620*/  IMAD.MOV.U32 R126, RZ, RZ, R127 ;  /* 0x000000ffff7e7224 */ /* 0x000fe200078e007f */
[----:B------:R-:W-:Y:S01]  /*18630*/  MOV R127, R32 ;  /* 0x00000020007f7202 */ /* 0x000fe20000000f00 */
[----:B------:R-:W-:Y:S01]  /*18640*/  IMAD.MOV.U32 R124, RZ, RZ, R33 ;  /* 0x000000ffff7c7224 */ /* 0x000fe200078e0021 */
[----:B------:R-:W-:Y:S01]  /*18650*/  SHF.R.U32.HI R3, RZ, 0x10, R2 ;  /* 0x00000010ff037819 */ /* 0x000fe20000011602 */
[----:B------:R-:W-:Y:S01]  /*18660*/  IMAD.MOV.U32 R32, RZ, RZ, R64 ;  /* 0x000000ffff207224 */ /* 0x000fe200078e0040 */
[----:B------:R-:W-:Y:S01]  /*18670*/  MOV R34, R66 ;  /* 0x0000004200227202 */ /* 0x000fe20000000f00 */
[----:B------:R-:W-:Y:S01]  /*18680*/  IMAD.MOV.U32 R33, RZ, RZ, R65 ;  /* 0x000000ffff217224 */ /* 0x000fe200078e0041 */
[----:B------:R-:W-:Y:S01]  /*18690*/  MOV R66, R110 ;  /* 0x0000006e00427202 */ /* 0x000fe20000000f00 */
[----:B------:R-:W-:Y:S01]  /*186a0*/  IMAD.MOV.U32 R35, RZ, RZ, R67 ;  /* 0x000000ffff237224 */ /* 0x000fe200078e0043 */
[----:B------:R-:W-:Y:S01]  /*186b0*/  SHF.R.U32.HI R8, RZ, 0x18, R2 ;  /* 0x00000018ff087819 */ /* 0x000fe20000011602 */
[----:B------:R-:W-:Y:S01]  /*186c0*/  IMAD.MOV.U32 R64, RZ, RZ, R108 ;  /* 0x000000ffff407224 */ /* 0x000fe200078e006c */
[C---:B------:R-:W-:Y:S01]  /*186d0*/  HMMA.16816.F32 R80, R4.reuse, R26, R160 ;  /* 0x0000001a0450723c */ /* 0x040fe200000018a0 */
[----:B------:R-:W-:Y:S01]  /*186e0*/  IMAD.MOV.U32 R65, RZ, RZ, R109 ;  /* 0x000000ffff417224 */ /* 0x000fe200078e006d */
[----:B------:R-:W-:Y:S01]  /*186f0*/  LOP3.LUT R2, R0, 0xffff, RZ, 0xc0, !PT ;  /* 0x0000ffff00027812 */ /* 0x000fe200078ec0ff */
[----:B------:R-:W-:Y:S01]  /*18700*/  IMAD.MOV.U32 R67, RZ, RZ, R111 ;  /* 0x000000ffff437224 */ /* 0x000fe200078e006f */
[----:B------:R-:W-:Y:S01]  /*18710*/  SHF.R.U32.HI R10, RZ, 0x8, R10 ;  /* 0x00000008ff0a7819 */ /* 0x000fe2000001160a */
[----:B------:R-:W3:Y:S01]  /*18720*/  LDSM.16.MT88.4 R24, [R171+0x19000] ;  /* 0x01900000ab18783b */ /* 0x000ee20000004200 */
[----:B----4-:R-:W-:Y:S01]  /*18730*/  HMMA.16816.F32 R108, R4, R28, R44 ;  /* 0x0000001c046c723c */ /* 0x010fe2000000182c */
[----:B------:R-:W-:Y:S01]  /*18740*/  MOV R129, R36 ;  /* 0x0000002400817202 */ /* 0x000fe20000000f00 */
[----:B------:R-:W-:-:S02]  /*18750*/  IMAD.MOV.U32 R136, RZ, RZ, R209 ;  /* 0x000000ffff887224 */ /* 0x000fc400078e00d1 */
[----:B------:R-:W-:Y:S02]  /*18760*/  IMAD.MOV.U32 R137, RZ, RZ, R208 ;  /* 0x000000ffff897224 */ /* 0x000fe400078e00d0 */
[----:B------:R-:W-:Y:S01]  /*18770*/  IMAD.MOV.U32 R139, RZ, RZ, R206 ;  /* 0x000000ffff8b7224 */ /* 0x000fe200078e00ce */
[----:B------:R-:W-:Y:S01]  /*18780*/  HMMA.16816.F32 R100, R4, R30, R100 ;  /* 0x0000001e0464723c */ /* 0x000fe20000001864 */
[----:B------:R-:W-:Y:S01]  /*18790*/  PRMT R10, R11, 0x5410, R10 ;  /* 0x000054100b0a7816 */ /* 0x000fe2000000000a */
[----:B------:R-:W-:Y:S01]  /*187a0*/  IMAD.MOV.U32 R194, RZ, RZ, R37 ;  /* 0x000000ffffc27224 */ /* 0x000fe200078e0025 */
[----:B------:R-:W-:Y:S01]  /*187b0*/  MOV R142, R138 ;  /* 0x0000008a008e7202 */ /* 0x000fe20000000f00 */
[----:B------:R-:W-:Y:S01]  /*187c0*/  IMAD.MOV.U32 R140, RZ, RZ, R136 ;  /* 0x000000ffff8c7224 */ /* 0x000fe200078e0088 */
[----:B------:R-:W4:Y:S02]  /*187d0*/  LDSM.16.MT88.4 R44, [R171+0x1b000] ;  /* 0x01b00000ab2c783b */ /* 0x000f240000004200 */
[----:B------:R-:W-:-:S02]  /*187e0*/  LOP3.LUT R5, R3, 0xff, RZ, 0xc0, !PT ;  /* 0x000000ff03057812 */ /* 0x000fc400078ec0ff */
[----:B------:R-:W-:Y:S01]  /*187f0*/  SHF.R.U32.HI R3, RZ, 0x10, R0 ;  /* 0x00000010ff037819 */ /* 0x000fe20000011600 */
[----:B------:R-:W-:Y:S01]  /*18800*/  IMAD.MOV.U32 R141, RZ, RZ, R137 ;  /* 0x000000ffff8d7224 */ /* 0x000fe200078e0089 */
[----:B------:R-:W-:Y:S01]  /*18810*/  SHF.R.U32.HI R4, RZ, 0x8, R2 ;  /* 0x00000008ff047819 */ /* 0x000fe20000011602 */
[----:B------:R-:W-:Y:S01]  /*18820*/  IMAD.MOV.U32 R143, RZ, RZ, R139 ;  /* 0x000000ffff8f7224 */ /* 0x000fe200078e008b */
[----:B------:R-:W-:Y:S01]  /*18830*/  LOP3.LUT R6, R0, 0xff, RZ, 0xc0, !PT ;  /* 0x000000ff00067812 */ /* 0x000fe200078ec0ff */
[----:B------:R-:W-:Y:S01]  /*18840*/  IMAD.MOV.U32 R36, RZ, RZ, R54 ;  /* 0x000000ffff247224 */ /* 0x000fe200078e0036 */
[----:B------:R-:W-:Y:S01]  /*18850*/  SHF.R.U32.HI R2, RZ, 0x18, R0 ;  /* 0x00000018ff027819 */ /* 0x000fe20000011600 */
[----:B------:R-:W-:Y:S01]  /*18860*/  IMAD.MOV.U32 R131, RZ, RZ, R55 ;  /* 0x000000ffff837224 */ /* 0x000fe200078e0037 */
[----:B------:R-:W-:Y:S01]  /*18870*/  LOP3.LUT R0, R3, 0xff, RZ, 0xc0, !PT ;  /* 0x000000ff03007812 */ /* 0x000fe200078ec0ff */
[----:B------:R-:W-:Y:S01]  /*18880*/  IMAD.MOV.U32 R130, RZ, RZ, R52 ;  /* 0x000000ffff827224 */ /* 0x000fe200078e0034 */
[----:B------:R-:W-:Y:S01]  /*18890*/  PRMT R3, R6, 0x5410, R4 ;  /* 0x0000541006037816 */ /* 0x000fe20000000004 */
[----:B------:R-:W-:Y:S01]  /*188a0*/  IMAD.MOV.U32 R160, RZ, RZ, R238 ;  /* 0x000000ffffa07224 */ /* 0x000fe200078e00ee */
[----:B------:R-:W-:Y:S01]  /*188b0*/  PRMT R5, R5, 0x5410, R8 ;  /* 0x0000541005057816 */ /* 0x000fe20000000008 */
[----:B------:R-:W-:Y:S01]  /*188c0*/  IMAD.MOV.U32 R161, RZ, RZ, R223 ;  /* 0x000000ffffa17224 */ /* 0x000fe200078e00df */
[----:B------:R-:W-:Y:S01]  /*188d0*/  PRMT R2, R0, 0x5410, R2 ;  /* 0x0000541000027816 */ /* 0x000fe20000000002 */
[----:B------:R-:W-:Y:S01]  /*188e0*/  IMAD.MOV.U32 R163, RZ, RZ, R205 ;  /* 0x000000ffffa37224 */ /* 0x000fe200078e00cd */
[--C-:B------:R-:W-:Y:S01]  /*188f0*/  HSET2.LE.AND R0, R3, R134.reuse, PT ;  /* 0x0000008603007233 */ /* 0x100fe20003803000 */
[----:B------:R-:W-:Y:S01]  /*18900*/  IMAD.MOV.U32 R176, RZ, RZ, R179 ;  /* 0x000000ffffb07224 */ /* 0x000fe200078e00b3 */
[--C-:B------:R-:W-:Y:S01]  /*18910*/  HSET2.LE.AND R3, R10, R134.reuse, PT ;  /* 0x000000860a037233 */ /* 0x100fe20003803000 */
[----:B------:R-:W-:Y:S01]  /*18920*/  IMAD.MOV.U32 R178, RZ, RZ, R174 ;  /* 0x000000ffffb27224 */ /* 0x000fe200078e00ae */
[--C-:B------:R-:W-:Y:S01]  /*18930*/  HSET2.LE.AND R2, R2, R134.reuse, PT ;  /* 0x0000008602027233 */ /* 0x100fe20003803000 */
[----:B------:R-:W-:Y:S01]  /*18940*/  LDSM.16.MT88.4 R28, [R196+0x1d000] ;  /* 0x01d00000c41c783b */ /* 0x000fe20000004200 */
[----:B------:R-:W-:Y:S01]  /*18950*/  HSET2.LE.AND R7, R5, R134, PT ;  /* 0x0000008605077233 */ /* 0x000fe20003803000 */
[----:B------:R-:W-:Y:S01]  /*18960*/  IMAD.MOV.U32 R136, RZ, RZ, R194 ;  /* 0x000000ffff887224 */ /* 0x000fe200078e00c2 */
[----:B------:R-:W-:Y:S01]  /*18970*/  MOV R138, R128 ;  /* 0x00000080008a7202 */ /* 0x000fe20000000f00 */
[----:B------:R-:W-:Y:S01]  /*18980*/  IMAD.MOV.U32 R137, RZ, RZ, R195 ;  /* 0x000000ffff897224 */ /* 0x000fe200078e00c3 */
[----:B------:R-:W-:Y:S01]  /*18990*/  LOP3.LUT R4, R204, R0, RZ, 0xc0, !PT ;  /* 0x00000000cc047212 */ /* 0x000fe200078ec0ff */
[----:B------:R-:W-:Y:S01]  /*189a0*/  IMAD.MOV.U32 R139, RZ, RZ, R129 ;  /* 0x000000ffff8b7224 */ /* 0x000fe200078e0081 */
[----:B------:R-:W-:Y:S01]  /*189b0*/  LOP3.LUT R5, R203, R2, RZ, 0xc0, !PT ;  /* 0x00000002cb057212 */ /* 0x000fe200078ec0ff */
[----:B------:R3:W5:Y:S01]  /*189c0*/  LDL.LU R218, [R1+0x1a0] ;  /* 0x0001a00001da7983 */ /* 0x0007620000300800 */
[----:B------:R-:W-:-:S02]  /*189d0*/  LOP3.LUT R6, R202, R3, RZ, 0xc0, !PT ;  /* 0x00000003ca067212 */ /* 0x000fc400078ec0ff */
[----:B------:R-:W-:Y:S01]  /*189e0*/  LOP3.LUT R7, R201, R7, RZ, 0xc0, !PT ;  /* 0x00000007c9077212 */ /* 0x000fe200078ec0ff */
[----:B------:R-:W-:Y:S01]  /*189f0*/  IMAD.MOV.U32 R129, RZ, RZ, R127 ;  /* 0x000000ffff817224 */ /* 0x000fe200078e007f */
[----:B------:R-:W-:Y:S02]  /*18a00*/  MOV R37, R53 ;  /* 0x0000003500257202 */ /* 0x000fe40000000f00 */
[----:B------:R-:W-:Y:S01]  /*18a10*/  MOV R128, R126 ;  /* 0x0000007e00807202 */ /* 0x000fe20000000f00 */
[----:B------:R-:W-:Y:S01]  /*18a20*/  IMAD.MOV.U32 R194, RZ, RZ, R124 ;  /* 0x000000ffffc27224 */ /* 0x000fe200078e007c */
[----:B------:R-:W-:Y:S01]  /*18a30*/  MOV R186, R36 ;  /* 0x0000002400ba7202 */ /* 0x000fe20000000f00 */
[C---:B-1----:R-:W-:Y:S01]  /*18a40*/  HMMA.16816.F32 R156, R4.reuse, R20, R136 ;  /* 0x00000014049c723c */ /* 0x042fe20000001888 */
[----:B------:R-:W-:Y:S01]  /*18a50*/  IMAD.MOV.U32 R195, RZ, RZ, R125 ;  /* 0x000000ffffc37224 */ /* 0x000fe200078e007d */
[----:B------:R-:W-:Y:S01]  /*18a60*/  MOV R162, R222 ;  /* 0x000000de00a27202 */ /* 0x000fe20000000f00 */
[----:B------:R-:W-:Y:S01]  /*18a70*/  IMAD.MOV.U32 R127, RZ, RZ, R51 ;  /* 0x000000ffff7f7224 */ /* 0x000fe200078e0033 */
[----:B------:R-:W-:Y:S03]  /*18a80*/  LDSM.16.MT88.4 R52, [R197+0x19000] ;  /* 0x01900000c534783b */ /* 0x000fe60000004200 */
[----:B------:R-:W-:Y:S01]  /*18a90*/  MOV R136, R107 ;  /* 0x0000006b00887202 */ /* 0x000fe20000000f00 */
[----:B------:R-:W-:Y:S01]  /*18aa0*/  IMAD.MOV.U32 R137, RZ, RZ, R106 ;  /* 0x000000ffff897224 */ /* 0x000fe200078e006a */
[----:B------:R-:W-:Y:S01]  /*18ab0*/  MOV R139, R104 ;  /* 0x00000068008b7202 */ /* 0x000fe20000000f00 */
[----:B------:R-:W-:Y:S01]  /*18ac0*/  IMAD.MOV.U32 R138, RZ, RZ, R105 ;  /* 0x000000ffff8a7224 */ /* 0x000fe200078e0069 */
[----:B------:R1:W5:Y:S01]  /*18ad0*/  LDL.LU R217, [R1+0x19c] ;  /* 0x00019c0001d97983 */ /* 0x0003620000300800 */
[C---:B--2---:R-:W-:Y:S03]  /*18ae0*/  HMMA.16816.F32 R104, R4.reuse, R18, R40 ;  /* 0x000000120468723c */ /* 0x044fe60000001828 */
[----:B------:R-:W2:Y:S01]  /*18af0*/  LDSM.16.MT88.4 R40, [R198+0x1b000] ;  /* 0x01b00000c628783b */ /* 0x000ea20000004200 */
[----:B------:R-:W-:Y:S01]  /*18b00*/  IMAD.MOV.U32 R124, RZ, RZ, R48 ;  /* 0x000000ffff7c7224 */ /* 0x000fe200078e0030 */
[----:B------:R-:W-:Y:S01]  /*18b10*/  MOV R126, R50 ;  /* 0x00000032007e7202 */ /* 0x000fe20000000f00 */
[----:B---3--:R-:W-:Y:S01]  /*18b20*/  HMMA.16816.F32 R56, R4, R26, R56 ;  /* 0x0000001a0438723c */ /* 0x008fe20000001838 */
[----:B------:R-:W-:Y:S01]  /*18b30*/  IMAD.MOV.U32 R125, RZ, RZ, R49 ;  /* 0x000000ffff7d7224 */ /* 0x000fe200078e0031 */
[----:B------:R1:W5:Y:S01]  /*18b40*/  LDL.LU R216, [R1+0x198] ;  /* 0x0001980001d87983 */ /* 0x0003620000300800 */
[----:B------:R-:W-:-:S03]  /*18b50*/  IMAD.MOV.U32 R187, RZ, RZ, R37 ;  /* 0x000000ffffbb7224 */ /* 0x000fc600078e0025 */
[----:B------:R-:W3:Y:S01]  /*18b60*/  LDSM.16.MT88.4 R48, [R196+0x1b000] ;  /* 0x01b00000c430783b */ /* 0x000ee20000004200 */
[----:B------:R-:W-:Y:S01]  /*18b70*/  MOV R26, R128 ;  /* 0x00000080001a7202 */ /* 0x000fe20000000f00 */
[----:B------:R-:W-:Y:S01]  /*18b80*/  IMAD.MOV.U32 R27, RZ, RZ, R129 ;  /* 0x000000ffff1b7224 */ /* 0x000fe200078e0081 */
[----:B------:R-:W-:Y:S01]  /*18b90*/  MOV R129, R39 ;  /* 0x0000002700817202 */ /* 0x000fe20000000f00 */
[----:B------:R-:W-:Y:S01]  /*18ba0*/  IMAD.MOV.U32 R128, RZ, RZ, R38 ;  /* 0x000000ffff807224 */ /* 0x000fe200078e0026 */
[C---:B------:R-:W-:Y:S01]  /*18bb0*/  HMMA.16816.F32 R148, R4.reuse, R16, R32 ;  /* 0x000000100494723c */ /* 0x040fe20000001820 */
[----:B------:R-:W1:Y:S01]  /*18bc0*/  LDSM.16.MT88.4 R36, [R197+0x1b000] ;  /* 0x01b00000c524783b */ /* 0x000e620000004200 */
[----:B------:R-:W-:Y:S02]  /*18bd0*/  IMAD.MOV.U32 R184, RZ, RZ, R130 ;  /* 0x000000ffffb87224 */ /* 0x000fe400078e0082 */
[----:B------:R-:W-:Y:S01]  /*18be0*/  IMAD.MOV.U32 R185, RZ, RZ, R131 ;  /* 0x000000ffffb97224 */ /* 0x000fe200078e0083 */
[----:B------:R-:W1:Y:S01]  /*18bf0*/  LDSM.16.MT88.4 R32, [R171+0x1d000] ;  /* 0x01d00000ab20783b */ /* 0x000e620000004200 */
[C---:B----4-:R-:W-:Y:S06]  /*18c00*/  HMMA.16816.F32 R16, R4.reuse, R44, R124 ;  /* 0x0000002c0410723c */ /* 0x050fec000000187c */
[----:B--2---:R-:W-:Y:S01]  /*18c10*/  HMMA.16816.F32 R136, R4, R42, R136 ;  /* 0x0000002a0488723c */ /* 0x004fe20000001888 */
[----:B------:R-:W-:Y:S01]  /*18c20*/  IMAD.MOV.U32 R130, RZ, RZ, R251 ;  /* 0x000000ffff827224 */ /* 0x000fe200078e00fb */
[----:B------:R2:W5:-:S15]  /*18c30*/  LDL.LU R215, [R1+0x194] ;  /* 0x0001940001d77983 */ /* 0x00055e0000300800 */
[----:B------:R-:W-:-:S01]  /*18c40*/  NOP ;  /* 0x0000000000007918 */ /* 0x000fc20000000000 */
[----:B------:R-:W-:Y:S01]  /*18c50*/  MOV R127, R16 ;  /* 0x00000010007f7202 */ /* 0x000fe20000000f00 */
[----:B------:R-:W-:Y:S01]  /*18c60*/  IMAD.MOV.U32 R126, RZ, RZ, R17 ;  /* 0x000000ffff7e7224 */ /* 0x000fe200078e0011 */
[----:B------:R-:W-:Y:S01]  /*18c70*/  MOV R124, R19 ;  /* 0x00000013007c7202 */ /* 0x000fe20000000f00 */
[----:B------:R-:W-:Y:S02]  /*18c80*/  IMAD.MOV.U32 R125, RZ, RZ, R18 ;  /* 0x000000ffff7d7224 */ /* 0x000fe400078e0012 */
[----:B------:R-:W-:Y:S01]  /*18c90*/  IMAD.MOV.U32 R179, RZ, RZ, R135 ;  /* 0x000000ffffb37224 */ /* 0x000fe200078e0087 */
[C---:B------:R-:W-:Y:S06]  /*18ca0*/  HMMA.16816.F32 R16, R4.reuse, R46, R184 ;  /* 0x0000002e0410723c */ /* 0x040fec00000018b8 */
[C---:B---3--:R-:W-:Y:S01]  /*18cb0*/  HMMA.16816.F32 R160, R4.reuse, R50, R160 ;  /* 0x0000003204a0723c */ /* 0x048fe200000018a0 */
[----:B------:R-:W-:Y:S01]  /*18cc0*/  IMAD.MOV.U32 R131, RZ, RZ, R250 ;  /* 0x000000ffff837224 */ /* 0x000fe200078e00fa */
[----:B------:R2:W5:Y:S04]  /*18cd0*/  LDL.LU R214, [R1+0x190] ;  /* 0x0001900001d67983 */ /* 0x0005680000300800 */
[----:B------:R-:W-:Y:S01]  /*18ce0*/  HMMA.16816.F32 R164, R4, R24, R140 ;  /* 0x0000001804a4723c */ /* 0x000fe2000000188c */
[----:B------:R2:W5:Y:S01]  /*18cf0*/  LDL.LU R213, [R1+0x18c] ;  /* 0x00018c0001d57983 */ /* 0x0005620000300800 */
[----:B------:R-:W-:Y:S01]  /*18d00*/  IMAD.MOV.U32 R0, RZ, RZ, R136 ;  /* 0x000000ffff007224 */ /* 0x000fe200078e0088 */
[----:B------:R-:W-:Y:S01]  /*18d10*/  MOV R251, R137 ;  /* 0x0000008900fb7202 */ /* 0x000fe20000000f00 */
[----:B------:R-:W-:Y:S01]  /*18d20*/  IMAD.MOV.U32 R43, RZ, RZ, R138 ;  /* 0x000000ffff2b7224 */ /* 0x000fe200078e008a */
[----:B------:R2:W5:Y:S01]  /*18d30*/  LDL.LU R212, [R1+0x188] ;  /* 0x0001880001d47983 */ /* 0x0005620000300800 */
[----:B------:R-:W-:-:S02]  /*18d40*/  IMAD.MOV.U32 R42, RZ, RZ, R139 ;  /* 0x000000ffff2a7224 */ /* 0x000fc400078e008b */
[C---:B-1----:R-:W-:Y:S01]  /*18d50*/  HMMA.16816.F32 R136, R4.reuse, R36, R188 ;  /* 0x000000240488723c */ /* 0x042fe200000018bc */
[----:B------:R-:W-:Y:S01]  /*18d60*/  IMAD.MOV.U32 R24, RZ, RZ, R194 ;  /* 0x000000ffff187224 */ /* 0x000fe200078e00c2 */
[----:B------:R2:W5:Y:S01]  /*18d70*/  LDL.LU R211, [R1+0x184] ;  /* 0x0001840001d37983 */ /* 0x0005620000300800 */
        /* <DEDUP_REMOVED lines=9> */
[C---:B------:R-:W-:Y:S01]  /*18e10*/  HMMA.16816.F32 R16, R4.reuse, R48, R128 ;  /* 0x000000300410723c */ /* 0x040fe20000001880 */
[----:B------:R-:W-:Y:S05]  /*18e20*/  LDSM.16.MT88.4 R44, [R196+0x1f000] ;  /* 0x01f00000c42c783b */ /* 0x000fea0000004200 */
[C---:B------:R-:W-:Y:S01]  /*18e30*/  HMMA.16816.F32 R140, R4.reuse, R52, R240 ;  /* 0x00000034048c723c */ /* 0x040fe200000018f0 */
[----:B------:R-:W-:Y:S01]  /*18e40*/  IMAD.MOV.U32 R49, RZ, RZ, R162 ;  /* 0x000000ffff317224 */ /* 0x000fe200078e00a2 */
[----:B------:R-:W-:Y:S01]  /*18e50*/  MOV R48, R163 ;  /* 0x000000a300307202 */ /* 0x000fe20000000f00 */
[----:B------:R-:W-:Y:S01]  /*18e60*/  IMAD.MOV.U32 R37, RZ, RZ, R0 ;  /* 0x000000ffff257224 */ /* 0x000fe200078e0000 */
[----:B------:R2:W5:Y:S02]  /*18e70*/  LDL.LU R210, [R1+0x180] ;  /* 0x0001800001d27983 */ /* 0x0005640000300800 */
[C---:B------:R-:W-:Y:S01]  /*18e80*/  HMMA.16816.F32 R160, R4.reuse, R40, R176 ;  /* 0x0000002804a0723c */ /* 0x040fe200000018b0 */
[----:B------:R-:W-:Y:S01]  /*18e90*/  MOV R11, R137 ;  /* 0x00000089000b7202 */ /* 0x000fe20000000f00 */
[----:B------:R-:W-:Y:S01]  /*18ea0*/  IMAD.MOV.U32 R10, RZ, RZ, R138 ;  /* 0x000000ffff0a7224 */ /* 0x000fe200078e008a */
[----:B------:R-:W-:Y:S01]  /*18eb0*/  MOV R36, R139 ;  /* 0x0000008b00247202 */ /* 0x000fe20000000f00 */
[----:B------:R-:W-:Y:S01]  /*18ec0*/  IMAD.MOV.U32 R2, RZ, RZ, R136 ;  /* 0x000000ffff027224 */ /* 0x000fe200078e0088 */
[----:B------:R2:W5:Y:S01]  /*18ed0*/  LDL.LU R209, [R1+0x17c] ;  /* 0x00017c0001d17983 */ /* 0x0005620000300800 */
[C---:B------:R-:W-:Y:S06]  /*18ee0*/  HMMA.16816.F32 R136, R4.reuse, R38, R180 ;  /* 0x000000260488723c */ /* 0x040fec00000018b4 */
[C---:B------:R-:W-:Y:S01]  /*18ef0*/  HMMA.16816.F32 R52, R4.reuse, R54, R24 ;  /* 0x000000360434723c */ /* 0x040fe20000001818 */
[----:B------:R-:W1:Y:S05]  /*18f00*/  LDSM.16.MT88.4 R24, [R198+0x1d000] ;  /* 0x01d00000c618783b */ /* 0x000e6a0000004200 */
[----:B------:R-:W-:Y:S01]  /*18f10*/  HMMA.16816.F32 R188, R4, R30, R96 ;  /* 0x0000001e04bc723c */ /* 0x000fe20000001860 */
[----:B------:R-:W-:Y:S01]  /*18f20*/  IMAD.MOV.U32 R0, RZ, RZ, R175 ;  /* 0x000000ffff007224 */ /* 0x000fe200078e00af */
[----:B------:R2:W5:Y:S04]  /*18f30*/  LDL.LU R208, [R1+0x178] ;  /* 0x0001780001d07983 */ /* 0x0005680000300800 */
[----:B------:R-:W-:Y:S01]  /*18f40*/  IMAD.MOV.U32 R223, RZ, RZ, R160 ;  /* 0x000000ffffdf7224 */ /* 0x000fe200078e00a0 */
[----:B------:R-:W-:Y:S01]  /*18f50*/  MOV R41, R162 ;  /* 0x000000a200297202 */ /* 0x000fe20000000f00 */
[----:B------:R-:W-:-:S04]  /*18f60*/  IMAD.MOV.U32 R222, RZ, RZ, R161 ;  /* 0x000000ffffde7224 */ /* 0x000fc800078e00a1 */
[----:B------:R-:W-:Y:S01]  /*18f70*/  MOV R3, R136 ;  /* 0x0000008800037202 */ /* 0x000fe20000000f00 */
[----:B------:R-:W-:Y:S01]  /*18f80*/  IMAD.MOV.U32 R161, RZ, RZ, R138 ;  /* 0x000000ffffa17224 */ /* 0x000fe200078e008a */
[----:B------:R-:W-:Y:S01]  /*18f90*/  MOV R162, R137 ;  /* 0x0000008900a27202 */ /* 0x000fe20000000f00 */
[----:B------:R-:W-:Y:S01]  /*18fa0*/  IMAD.MOV.U32 R160, RZ, RZ, R139 ;  /* 0x000000ffffa07224 */ /* 0x000fe200078e008b */
[----:B------:R-:W-:Y:S01]  /*18fb0*/  MOV R99, R2 ;  /* 0x0000000200637202 */ /* 0x000fe20000000f00 */
[----:B------:R-:W-:Y:S01]  /*18fc0*/  HMMA.16816.F32 R136, R4, R32, R152 ;  /* 0x000000200488723c */ /* 0x000fe20000001898 */
[----:B------:R-:W-:-:S05]  /*18fd0*/  LOP3.LUT R2, R9, R200, R14, 0x96, !PT ;  /* 0x000000c809027212 */ /* 0x000fca00078e960e */
[----:B------:R-:W-:Y:S01]  /*18fe0*/  HMMA.16816.F32 R240, R4, R28, R116 ;  /* 0x0000001c04f0723c */ /* 0x000fe20000001874 */
[----:B------:R-:W-:Y:S01]  /*18ff0*/  IMAD.MOV.U32 R38, RZ, RZ, R11 ;  /* 0x000000ffff267224 */ /* 0x000fe200078e000b */
[----:B------:R2:W5:Y:S01]  /*19000*/  LDL.LU R207, [R1+0x174] ;  /* 0x0001740001cf7983 */ /* 0x0005620000300800 */
[----:B------:R-:W-:-:S03]  /*19010*/  IMAD.MOV.U32 R39, RZ, RZ, R10 ;  /* 0x000000ffff277224 */ /* 0x000fc600078e000a */
[----:B------:R2:W5:Y:S01]  /*19020*/  LDL.LU R206, [R1+0x170] ;  /* 0x0001700001ce7983 */ /* 0x0005620000300800 */
[----:B------:R-:W-:Y:S02]  /*19030*/  IMAD.MOV.U32 R119, RZ, RZ, R3 ;  /* 0x000000ffff777224 */ /* 0x000fe400078e0003 */
[----:B------:R-:W-:Y:S01]  /*19040*/  IMAD.WIDE.U32 R2, R2, -0x2daee0ad, RZ ;  /* 0xd2511f5302027825 */ /* 0x000fe200078e00ff */
[----:B------:R2:W5:Y:S04]  /*19050*/  LDL.LU R204, [R1+0x16c] ;  /* 0x00016c0001cc7983 */ /* 0x0005680000300800 */
[----:B------:R-:W-:Y:S01]  /*19060*/  LOP3.LUT R0, R3, R0, R12, 0x96, !PT ;  /* 0x0000000003007212 */ /* 0x000fe200078e960c */
[----:B-1----:R-:W-:Y:S01]  /*19070*/  HMMA.16816.F32 R184, R4, R24, R88 ;  /* 0x0000001804b8723c */ /* 0x002fe20000001858 */
[----:B------:R-:W-:Y:S01]  /*19080*/  LOP3.LUT R3, R2, 0xffff, RZ, 0xc0, !PT ;  /* 0x0000ffff02037812 */ /* 0x000fe200078ec0ff */
[----:B------:R2:W5:Y:S01]  /*19090*/  LDL.LU R203, [R1+0x168] ;  /* 0x0001680001cb7983 */ /* 0x0005620000300800 */
[----:B------:R-:W-:Y:S01]  /*190a0*/  IMAD.MOV.U32 R11, RZ, RZ, R138 ;  /* 0x000000ffff0b7224 */ /* 0x000fe200078e008a */
[----:B------:R-:W-:-:S02]  /*190b0*/  LOP3.LUT R8, R0, 0xffff, RZ, 0xc0, !PT ;  /* 0x0000ffff00087812 */ /* 0x000fc400078ec0ff */
[--C-:B------:R-:W-:Y:S01]  /*190c0*/  SHF.R.U32.HI R9, RZ, 0x10, R0.reuse ;  /* 0x00000010ff097819 */ /* 0x100fe20000011600 */
[----:B------:R-:W-:Y:S01]  /*190d0*/  IMAD.MOV.U32 R89, RZ, RZ, R11 ;  /* 0x000000ffff597224 */ /* 0x000fe200078e000b */
[----:B------:R-:W-:Y:S01]  /*190e0*/  LOP3.LUT R14, R0, 0xff, RZ, 0xc0, !PT ;  /* 0x000000ff000e7812 */ /* 0x000fe200078ec0ff */
[----:B------:R-:W-:Y:S01]  /*190f0*/  IMAD.MOV.U32 R128, RZ, RZ, R137 ;  /* 0x000000ffff807224 */ /* 0x000fe200078e0089 */
[----:B------:R-:W-:Y:S01]  /*19100*/  SHF.R.U32.HI R13, RZ, 0x18, R0 ;  /* 0x00000018ff0d7819 */ /* 0x000fe20000011600 */
[----:B------:R2:W5:Y:S01]  /*19110*/  LDL.LU R202, [R1+0x164] ;  /* 0x0001640001ca7983 */ /* 0x0005620000300800 */
[----:B------:R-:W-:Y:S02]  /*19120*/  MOV R10, R139 ;  /* 0x0000008b000a7202 */ /* 0x000fe40000000f00 */
[----:B------:R-:W-:Y:S01]  /*19130*/  LOP3.LUT R11, R2, 0xff, RZ, 0xc0, !PT ;  /* 0x000000ff020b7812 */ /* 0x000fe200078ec0ff */
[----:B------:R2:W5:Y:S01]  /*19140*/  LDL.LU R201, [R1+0x160] ;  /* 0x0001600001c97983 */ /* 0x0005620000300800 */
[----:B------:R-:W-:-:S02]  /*19150*/  SHF.R.U32.HI R0, RZ, 0x8, R3 ;  /* 0x00000008ff007819 */ /* 0x000fc40000011603 */
[----:B------:R-:W-:Y:S01]  /*19160*/  SHF.R.U32.HI R3, RZ, 0x8, R8 ;  /* 0x00000008ff037819 */ /* 0x000fe20000011608 */
[C---:B------:R-:W-:Y:S01]  /*19170*/  HMMA.16816.F32 R176, R4.reuse, R22, R76 ;  /* 0x0000001604b0723c */ /* 0x040fe2000000184c */
[----:B------:R-:W-:Y:S01]  /*19180*/  LOP3.LUT R8, R9, 0xff, RZ, 0xc0, !PT ;  /* 0x000000ff09087812 */ /* 0x000fe200078ec0ff */
[----:B------:R-:W-:Y:S01]  /*19190*/  IMAD.MOV.U32 R250, RZ, RZ, R16 ;  /* 0x000000fffffa7224 */ /* 0x000fe200078e0010 */
[----:B------:R-:W-:Y:S01]  /*191a0*/  MOV R90, R10 ;  /* 0x0000000a005a7202 */ /* 0x000fe20000000f00 */
[----:B------:R-:W-:Y:S01]  /*191b0*/  IMAD.MOV.U32 R131, RZ, RZ, R18 ;  /* 0x000000ffff837224 */ /* 0x000fe200078e0012 */
[----:B------:R-:W-:Y:S01]  /*191c0*/  PRMT R9, R11, 0x5410, R0 ;  /* 0x000054100b097816 */ /* 0x000fe20000000000 */
[----:B------:R-:W-:Y:S01]  /*191d0*/  IMAD.MOV.U32 R130, RZ, RZ, R19 ;  /* 0x000000ffff827224 */ /* 0x000fe200078e0013 */
[--C-:B------:R-:W-:Y:S02]  /*191e0*/  SHF.R.U32.HI R10, RZ, 0x10, R2.reuse ;  /* 0x00000010ff0a7819 */ /* 0x100fe40000011602 */
[----:B------:R-:W-:Y:S01]  /*191f0*/  MOV R238, R17 ;  /* 0x0000001100ee7202 */ /* 0x000fe20000000f00 */
[----:B------:R-:W-:Y:S01]  /*19200*/  HMMA.16816.F32 R32, R4, R34, R144 ;  /* 0x000000220420723c */ /* 0x000fe20000001890 */
[----:B------:R-:W-:Y:S01]  /*19210*/  SHF.R.U32.HI R12, RZ, 0x18, R2 ;  /* 0x00000018ff0c7819 */ /* 0x000fe20000011602 */
[----:B------:R-:W-:Y:S01]  /*19220*/  LDSM.16.MT88.4 R152, [R196+0x19800] ;  /* 0x01980000c498783b */ /* 0x000fe20000004200 */
[----:B------:R-:W-:-:S02]  /*19230*/  PRMT R0, R14, 0x5410, R3 ;  /* 0x000054100e007816 */ /* 0x000fc40000000003 */
[----:B------:R-:W-:Y:S02]  /*19240*/  PRMT R2, R8, 0x5410, R13 ;  /* 0x0000541008027816 */ /* 0x000fe4000000000d */
[----:B------:R-:W-:Y:S01]  /*19250*/  MOV R129, R136 ;  /* 0x0000008800817202 */ /* 0x000fe20000000f00 */
[----:B------:R-:W-:Y:S01]  /*19260*/  IMAD.MOV.U32 R88, RZ, RZ, R128 ;  /* 0x000000ffff587224 */ /* 0x000fe200078e0080 */
[--C-:B------:R-:W-:Y:S01]  /*19270*/  HSET2.LE.AND R0, R0, R134.reuse, PT ;  /* 0x0000008600007233 */ /* 0x100fe20003803000 */
[----:B------:R2:W5:Y:S01]  /*19280*/  LDL.LU R200, [R1+0x15c] ;  /* 0x00015c0001c87983 */ /* 0x0005620000300800 */
[----:B------:R-:W-:Y:S02]  /*19290*/  HSET2.LE.AND R2, R2, R134, PT ;  /* 0x0000008602027233 */ /* 0x000fe40003803000 */
[----:B------:R-:W-:Y:S01]  /*192a0*/  MOV R79, R129 ;  /* 0x00000081004f7202 */ /* 0x000fe20000000f00 */
[----:B------:R-:W1:Y:S01]  /*192b0*/  LDSM.16.MT88.4 R16, [R171+0x1f000] ;  /* 0x01f00000ab10783b */ /* 0x000e620000004200 */
[----:B------:R-:W-:-:S02]  /*192c0*/  LOP3.LUT R128, R199, R0, RZ, 0xc0, !PT ;  /* 0x00000000c7807212 */ /* 0x000fc400078ec0ff */
[----:B------:R-:W-:Y:S01]  /*192d0*/  LOP3.LUT R129, R170, R2, RZ, 0xc0, !PT ;  /* 0x00000002aa817212 */ /* 0x000fe200078ec0ff */
[----:B------:R2:W5:Y:S04]  /*192e0*/  LDL.LU R199, [R1+0x158] ;  /* 0x0001580001c77983 */ /* 0x0005680000300800 */
[----:B------:R2:W5:Y:S02]  /*192f0*/  LDL.LU R170, [R1+0x154] ;  /* 0x0001540001aa7983 */ /* 0x0005640000300800 */
[----:B------:R-:W-:Y:S01]  /*19300*/  IMAD.MOV.U32 R139, RZ, RZ, R32 ;  /* 0x000000ffff8b7224 */ /* 0x000fe200078e0020 */
[----:B------:R-:W-:Y:S01]  /*19310*/  MOV R137, R34 ;  /* 0x0000002200897202 */ /* 0x000fe20000000f00 */
[----:B------:R-:W-:Y:S01]  /*19320*/  IMAD.MOV.U32 R138, RZ, RZ, R33 ;  /* 0x000000ffff8a7224 */ /* 0x000fe200078e0021 */
[----:B------:R-:W-:Y:S01]  /*19330*/  MOV R117, R161 ;  /* 0x000000a100757202 */ /* 0x000fe20000000f00 */
[----:B------:R-:W-:Y:S01]  /*19340*/  IMAD.MOV.U32 R136, RZ, RZ, R35 ;  /* 0x000000ffff887224 */ /* 0x000fe200078e0023 */
[----:B------:R-:W-:Y:S01]  /*19350*/  LDSM.16.MT88.4 R28, [R198+0x1f000] ;  /* 0x01f00000c61c783b */ /* 0x000fe20000004200 */
[----:B------:R-:W-:-:S02]  /*19360*/  IMAD.MOV.U32 R40, RZ, RZ, R163 ;  /* 0x000000ffff287224 */ /* 0x000fc400078e00a3 */
[----:B------:R-:W-:Y:S01]  /*19370*/  IMAD.MOV.U32 R116, RZ, RZ, R162 ;  /* 0x000000ffff747224 */ /* 0x000fe200078e00a2 */
[----:B------:R-:W-:Y:S01]  /*19380*/  LDSM.16.MT88.4 R144, [R198+0x19800] ;  /* 0x01980000c690783b */ /* 0x000fe20000004200 */
[----:B------:R-:W-:-:S03]  /*19390*/  IMAD.MOV.U32 R118, RZ, RZ, R160 ;  /* 0x000000ffff767224 */ /* 0x000fc600078e00a0 */
[----:B------:R-:W-:Y:S01]  /*193a0*/  LDSM.16.MT88.4 R160, [R171+0x19800] ;  /* 0x01980000aba0783b */ /* 0x000fe20000004200 */
[C---:B-1----:R-:W-:Y:S06]  /*193b0*/  HMMA.16816.F32 R172, R4.reuse, R16, R72 ;  /* 0x0000001004ac723c */ /* 0x042fec0000001848 */
[----:B------:R-:W-:Y:S01]  /*193c0*/  HMMA.16816.F32 R32, R4, R18, R68 ;  /* 0x000000120420723c */ /* 0x000fe20000001844 */
[----:B------:R-:W1:Y:S01]  /*193d0*/  LDSM.16.MT88.4 R16, [R197+0x1f000] ;  /* 0x01f00000c510783b */ /* 0x000e620000004200 */
[----:B------:R-:W-:Y:S02]  /*193e0*/  LOP3.LUT R8, R10, 0xff, RZ, 0xc0, !PT ;  /* 0x000000ff0a087812 */ /* 0x000fe400078ec0ff */
[----:B------:R-:W-:-:S02]  /*193f0*/  HSET2.LE.AND R3, R9, R134, PT ;  /* 0x0000008609037233 */ /* 0x000fc40003803000 */
[C---:B------:R-:W-:Y:S01]  /*19400*/  HMMA.16816.F32 R180, R4.reuse, R26, R92 ;  /* 0x0000001a04b4723c */ /* 0x040fe2000000185c */
[----:B------:R-:W-:Y:S01]  /*19410*/  PRMT R8, R8, 0x5410, R12 ;  /* 0x0000541008087816 */ /* 0x000fe2000000000c */
[----:B------:R-:W-:Y:S01]  /*19420*/  IMAD.MOV.U32 R96, RZ, RZ, R116 ;  /* 0x000000ffff607224 */ /* 0x000fe200078e0074 */
[----:B------:R-:W-:Y:S01]  /*19430*/  MOV R98, R118 ;  /* 0x0000007600627202 */ /* 0x000fe20000000f00 */
[----:B------:R-:W-:Y:S02]  /*19440*/  IMAD.MOV.U32 R97, RZ, RZ, R117 ;  /* 0x000000ffff617224 */ /* 0x000fe400078e0075 */
[----:B------:R-:W-:Y:S01]  /*19450*/  IMAD.MOV.U32 R91, RZ, RZ, R119 ;  /* 0x000000ffff5b7224 */ /* 0x000fe200078e0077 */
[----:B------:R-:W-:Y:S01]  /*19460*/  HSET2.LE.AND R8, R8, R134, PT ;  /* 0x0000008608087233 */ /* 0x000fe20003803000 */
[C---:B------:R-:W-:Y:S01]  /*19470*/  HMMA.16816.F32 R92, R4.reuse, R20, R84 ;  /* 0x00000014045c723c */ /* 0x040fe20000001854 */
[----:B------:R-:W-:Y:S01]  /*19480*/  MOV R14, R43 ;  /* 0x0000002b000e7202 */ /* 0x000fe20000000f00 */
[----:B------:R-:W-:Y:S01]  /*19490*/  IMAD.MOV.U32 R15, RZ, RZ, R42 ;  /* 0x000000ffff0f7224 */ /* 0x000fe200078e002a */
[----:B------:R-:W-:Y:S01]  /*194a0*/  MOV R11, R40 ;  /* 0x00000028000b7202 */ /* 0x000fe20000000f00 */
[----:B------:R-:W-:Y:S01]  /*194b0*/  IMAD.MOV.U32 R76, RZ, RZ, R79 ;  /* 0x000000ffff4c7224 */ /* 0x000fe200078e004f */
[----:B------:R-:W-:Y:S01]  /*194c0*/  LDSM.16.MT88.4 R72, [R171+0x1d800] ;  /* 0x01d80000ab48783b */ /* 0x000fe20000004200 */
[----:B------:R-:W-:Y:S01]  /*194d0*/  HMMA.16816.F32 R20, R4, R46, R80 ;  /* 0x0000002e0414723c */ /* 0x000fe20000001850 */
[----:B------:R-:W-:-:S06]  /*194e0*/  IMAD.MOV.U32 R12, RZ, RZ, R37 ;  /* 0x000000ffff0c7224 */ /* 0x000fcc00078e0025 */
[----:B------:R-:W-:Y:S01]  /*194f0*/  IMAD.MOV.U32 R46, RZ, RZ, R131 ;  /* 0x000000ffff2e7224 */ /* 0x000fe200078e0083 */
[----:B------:R-:W-:Y:S01]  /*19500*/  LOP3.LUT R131, R245, R8, RZ, 0xc0, !PT ;  /* 0x00000008f5837212 */ /* 0x000fe200078ec0ff */
[----:B------:R-:W-:Y:S01]  /*19510*/  IMAD.MOV.U32 R47, RZ, RZ, R130 ;  /* 0x000000ffff2f7224 */ /* 0x000fe200078e0082 */
[----:B------:R-:W-:Y:S01]  /*19520*/  LOP3.LUT R130, R244, R3, RZ, 0xc0, !PT ;  /* 0x00000003f4827212 */ /* 0x000fe200078ec0ff */
[----:B------:R-:W-:Y:S01]  /*19530*/  HMMA.16816.F32 R24, R4, R44, R60 ;  /* 0x0000002c0418723c */ /* 0x000fe2000000183c */
[----:B------:R-:W-:Y:S01]  /*19540*/  IMAD.MOV.U32 R37, RZ, RZ, R126 ;  /* 0x000000ffff257224 */ /* 0x000fe200078e007e */
[----:B------:R-:W-:Y:S01]  /*19550*/  MOV R85, R138 ;  /* 0x0000008a00557202 */ /* 0x000fe20000000f00 */
[----:B------:R-:W-:Y:S02]  /*19560*/  IMAD.MOV.U32 R84, RZ, RZ, R139 ;  /* 0x000000ffff547224 */ /* 0x000fe400078e008b */
[----:B------:R-:W-:Y:S01]  /*19570*/  IMAD.MOV.U32 R10, RZ, RZ, R41 ;  /* 0x000000ffff0a7224 */ /* 0x000fe200078e0029 */
[C---:B------:R-:W-:Y:S01]  /*19580*/  HMMA.16816.F32 R156, R128.reuse, R152, R156 ;  /* 0x00000098809c723c */ /* 0x040fe2000000189c */
        /* <DEDUP_REMOVED lines=10> */
[C---:B-1----:R-:W-:Y:S01]  /*19630*/  HMMA.16816.F32 R124, R4.reuse, R16, R108 ;  /* 0x00000010047c723c */ /* 0x042fe2000000186c */
[----:B------:R-:W1:Y:S01]  /*19640*/  LDSM.16.MT88.4 R136, [R197+0x19800] ;  /* 0x01980000c588783b */ /* 0x000e620000004200 */
[----:B------:R-:W-:Y:S01]  /*19650*/  IMAD.MOV.U32 R77, RZ, RZ, R88 ;  /* 0x000000ffff4d7224 */ /* 0x000fe200078e0058 */
[----:B------:R-:W-:Y:S01]  /*19660*/  MOV R78, R89 ;  /* 0x00000059004e7202 */ /* 0x000fe20000000f00 */
[----:B------:R-:W-:Y:S01]  /*19670*/  IMAD.MOV.U32 R79, RZ, RZ, R90 ;  /* 0x000000ffff4f7224 */ /* 0x000fe200078e005a */
[----:B------:R-:W4:Y:S01]  /*19680*/  LDSM.16.MT88.4 R40, [R171+0x1b800] ;  /* 0x01b80000ab28783b */ /* 0x000f220000004200 */
[----:B------:R-:W-:Y:S01]  /*19690*/  HMMA.16816.F32 R116, R4, R28, R112 ;  /* 0x0000001c0474723c */ /* 0x000fe20000001870 */
[----:B------:R-:W-:Y:S01]  /*196a0*/  IMAD.MOV.U32 R108, RZ, RZ, R51 ;  /* 0x000000ffff6c7224 */ /* 0x000fe200078e0033 */
[----:B------:R-:W-:Y:S01]  /*196b0*/  MOV R109, R50 ;  /* 0x00000032006d7202 */ /* 0x000fe20000000f00 */
[----:B------:R-:W-:Y:S01]  /*196c0*/  IMAD.MOV.U32 R110, RZ, RZ, R49 ;  /* 0x000000ffff6e7224 */ /* 0x000fe200078e0031 */
[----:B------:R-:W-:Y:S01]  /*196d0*/  MOV R69, R96 ;  /* 0x0000006000457202 */ /* 0x000fe20000000f00 */
[----:B------:R-:W-:Y:S01]  /*196e0*/  IMAD.MOV.U32 R111, RZ, RZ, R48 ;  /* 0x000000ffff6f7224 */ /* 0x000fe200078e0030 */
[C---:B------:R-:W-:Y:S01]  /*196f0*/  HMMA.16816.F32 R164, R128.reuse, R160, R164 ;  /* 0x000000a080a4723c */ /* 0x040fe200000018a4 */
[----:B------:R-:W2:Y:S01]  /*19700*/  LDSM.16.MT88.4 R48, [R196+0x1b800] ;  /* 0x01b80000c430783b */ /* 0x000ea20000004200 */
[----:B------:R-:W-:Y:S01]  /*19710*/  IMAD.MOV.U32 R68, RZ, RZ, R91 ;  /* 0x000000ffff447224 */ /* 0x000fe200078e005b */
[----:B------:R-:W-:Y:S01]  /*19720*/  MOV R60, R99 ;  /* 0x00000063003c7202 */ /* 0x000fe20000000f00 */
[----:B------:R-:W-:Y:S01]  /*19730*/  IMAD.MOV.U32 R70, RZ, RZ, R97 ;  /* 0x000000ffff467224 */ /* 0x000fe200078e0061 */
[----:B------:R-:W-:Y:S01]  /*19740*/  LDSM.16.MT88.4 R80, [R196+0x1d800] ;  /* 0x01d80000c450783b */ /* 0x000fe20000004200 */
[----:B------:R-:W-:Y:S01]  /*19750*/  HMMA.16816.F32 R148, R128, R144, R148 ;  /* 0x000000908094723c */ /* 0x000fe20000001894 */
[----:B------:R-:W-:-:S02]  /*19760*/  IMAD.MOV.U32 R71, RZ, RZ, R98 ;  /* 0x000000ffff477224 */ /* 0x000fc400078e0062 */
[----:B------:R-:W-:Y:S03]  /*19770*/  LDSM.16.MT88.4 R88, [R198+0x1d800] ;  /* 0x01d80000c658783b */ /* 0x000fe60000004200 */
[----:B------:R-:W-:Y:S01]  /*19780*/  HMMA.16816.F32 R28, R4, R30, R120 ;  /* 0x0000001e041c723c */ /* 0x000fe20000001878 */
[----:B------:R-:W-:Y:S04]  /*19790*/  LDSM.16.MT88.4 R96, [R197+0x1d800] ;  /* 0x01d80000c560783b */ /* 0x000fe80000004200 */
[----:B------:R-:W-:Y:S01]  /*197a0*/  LDSM.16.MT88.4 R112, [R196+0x1f800] ;  /* 0x01f80000c470783b */ /* 0x000fe20000004200 */
[C---:B------:R-:W-:Y:S03]  /*197b0*/  HMMA.16816.F32 R160, R128.reuse, R162, R56 ;  /* 0x000000a280a0723c */ /* 0x040fe60000001838 */
[----:B------:R-:W2:Y:S03]  /*197c0*/  LDSM.16.MT88.4 R56, [R198+0x1b800] ;  /* 0x01b80000c638783b */ /* 0x000ea60000004200 */
[----:B------:R-:W-:Y:S01]  /*197d0*/  HMMA.16816.F32 R144, R128, R146, R104 ;  /* 0x000000928090723c */ /* 0x000fe20000001868 */
[----:B------:R-:W2:Y:S04]  /*197e0*/  LDSM.16.MT88.4 R104, [R171+0x1f800] ;  /* 0x01f80000ab68783b */ /* 0x000ea80000004200 */
[----:B------:R-:W2:Y:S01]  /*197f0*/  LDSM.16.MT88.4 R120, [R198+0x1f800] ;  /* 0x01f80000c678783b */ /* 0x000ea20000004200 */
[----:B------:R-:W-:Y:S03]  /*19800*/  HMMA.16816.F32 R16, R4, R18, R100 ;  /* 0x000000120410723c */ /* 0x000fe60000001864 */
        /* <DEDUP_REMOVED lines=10> */
[C---:B---3--:R-:W-:Y:S06]  /*198b0*/  HMMA.16816.F32 R60, R128.reuse, R64, R60 ;  /* 0x00000040803c723c */ /* 0x048fec000000183c */
[C---:B------:R-:W-:Y:S06]  /*198c0*/  HMMA.16816.F32 R64, R128.reuse, R66, R68 ;  /* 0x000000428040723c */ /* 0x040fec0000001844 */
[C---:B-1----:R-:W-:Y:S06]  /*198d0*/  HMMA.16816.F32 R140, R128.reuse, R136, R140 ;  /* 0x00000088808c723c */ /* 0x042fec000000188c */
        /* <DEDUP_REMOVED lines=24> */
[----:B------:R-:W-:-:S03]  /*19a60*/  IMAD.MOV.U32 R135, RZ, RZ, R239 ;  /* 0x000000ffff877224 */ /* 0x000fc600078e00ef */
[----:B------:R-:W-:-:S15]  /*19a70*/  IADD3.X R223, R193, -0x1, RZ, P0, !PT ;  /* 0xffffffffc1df7810 */ /* 0x000fde00007fe4ff */
[----:B------:R-:W-:-:S04]  /*19a80*/  NOP ;  /* 0x0000000000007918 */ /* 0x000fc80000000000 */
.L_x_2292:
[----:B------:R-:W2:Y:S02]  /*19a90*/  LDL R0, [R1+0xf4] ;  /* 0x0000f40001007983 */ /* 0x000ea40000100800 */
[----:B--2---:R-:W-:-:S13]  /*19aa0*/  ISETP.GT.AND P0, PT, R135, R0, PT ;  /* 0x000000008700720c */ /* 0x004fda0003f04270 */
[----:B------:R-:W-:Y:S05]  /*19ab0*/  @!P0 BRA `(.L_x_2301) ;  /* 0x00000068002c8947 */ /* 0x000fea0003800000 */
[----:B------:R-:W2:Y:S04]  /*19ac0*/  LDL.LU.64 R14, [R1+0x138] ;  /* 0x00013800010e7983 */ /* 0x000ea80000300a00 */
[----:B------:R-:W2:Y:S04]  /*19ad0*/  LDL.LU R0, [R1+0x144] ;  /* 0x0001440001007983 */ /* 0x000ea80000300800 */
[----:B------:R-:W3:Y:S04]  /*19ae0*/  LDL.LU.64 R12, [R1+0x130] ;  /* 0x00013000010c7983 */ /* 0x000ee80000300a00 */
[----:B------:R-:W3:Y:S04]  /*19af0*/  LDL.LU R2, [R1+0x12c] ;  /* 0x00012c0001027983 */ /* 0x000ee80000300800 */
[----:B------:R-:W4:Y:S04]  /*19b00*/  LDL.LU R10, [R1+0x150] ;  /* 0x00015000010a7983 */ /* 0x000f280000300800 */
[----:B------:R-:W4:Y:S04]  /*19b10*/  LDL.LU R3, [R1+0x148] ;  /* 0x0001480001037983 */ /* 0x000f280000300800 */
[----:B------:R-:W4:Y:S04]  /*19b20*/  LDL.LU R9, [R1+0x14c] ;  /* 0x00014c0001097983 */ /* 0x000f280000300800 */
[----:B------:R-:W4:Y:S04]  /*19b30*/  LDL.LU R5, [R1+0x140] ;  /* 0x0001400001057983 */ /* 0x000f280000300800 */
[----:B------:R-:W2:Y:S04]  /*19b40*/  LDL R8, [R1+0x8c] ;  /* 0x00008c0001087983 */ /* 0x000ea80000100800 */
[----:B------:R-:W4:Y:S01]  /*19b50*/  LDL.LU R7, [R1+0x128] ;  /* 0x0001280001077983 */ /* 0x000f220000300800 */
[----:B-----5:R-:W-:-:S02]  /*19b60*/  IMAD.MOV.U32 R134, RZ, RZ, R132 ;  /* 0x000000ffff867224 */ /* 0x020fc400078e0084 */
[----:B------:R-:W-:Y:S01]  /*19b70*/  IMAD.MOV.U32 R245, RZ, RZ, RZ ;  /* 0x000000fffff57224 */ /* 0x000fe200078e00ff */
[----:B------:R-:W1:Y:S01]  /*19b80*/  S2R R6, SR_TID.X ;  /* 0x0000000000067919 */ /* 0x000e620000002100 */
[-C--:B--2---:R-:W-:Y:S02]  /*19b90*/  IADD3 R0, P3, P2, R0, R8.reuse, R14 ;  /* 0x0000000800007210 */ /* 0x084fe40007a7e00e */
[----:B------:R-:W-:Y:S02]  /*19ba0*/  SHF.R.S32.HI R4, RZ, 0x1f, R8 ;  /* 0x0000001fff047819 */ /* 0x000fe40000011408 */
[----:B---3--:R-:W-:Y:S02]  /*19bb0*/  IADD3 R2, P1, P0, R2, R8, R12 ;  /* 0x0000000802027210 */ /* 0x008fe4000783e00c */
[-C--:B----4-:R-:W-:Y:S02]  /*19bc0*/  IADD3.X R3, R3, R4.reuse, R10, P3, P2 ;  /* 0x0000000403037210 */ /* 0x090fe40001fe440a */
[----:B------:R-:W-:-:S02]  /*19bd0*/  IADD3.X R4, R5, R4, R9, P1, P0 ;  /* 0x0000000405047210 */ /* 0x000fc40000fe0409 */
[----:B------:R-:W-:Y:S02]  /*19be0*/  LEA R9, P1, R0, R246, 0x1 ;  /* 0x000000f600097211 */ /* 0x000fe400078208ff */
[----:B------:R-:W-:Y:S02]  /*19bf0*/  LEA R10, P0, R2, R248, 0x1 ;  /* 0x000000f8020a7211 */ /* 0x000fe400078008ff */
[----:B-1----:R-:W-:Y:S01]  /*19c00*/  SHF.R.S32.HI R5, RZ, 0x1f, R6 ;  /* 0x0000001fff057819 */ /* 0x002fe20000011406 */
[----:B------:R1:W-:Y:S01]  /*19c10*/  STL [R1+0xa4], R9 ;  /* 0x0000a40901007387 */ /* 0x0003e20000100800 */
[----:B------:R-:W-:-:S03]  /*19c20*/  ISETP.GE.AND P2, PT, R8, R229, PT ;  /* 0x000000e50800720c */ /* 0x000fc60003f46270 */
[----:B------:R-:W-:Y:S01]  /*19c30*/  STL [R1+0xa0], R10 ;  /* 0x0000a00a01007387 */ /* 0x000fe20000100800 */
[----:B-1----:R-:W-:Y:S02]  /*19c40*/  LEA.HI.X R9, R0, R247, R3, 0x1, P1 ;  /* 0x000000f700097211 */ /* 0x002fe400008f0c03 */
[----:B------:R-:W-:Y:S02]  /*19c50*/  LEA.HI.X R3, R2, R249, R4, 0x1, P0 ;  /* 0x000000f902037211 */ /* 0x000fe400000f0c04 */
[----:B------:R-:W-:Y:S01]  /*19c60*/  SHF.R.S32.HI R2, RZ, 0x1f, R7 ;  /* 0x0000001fff027819 */ /* 0x000fe20000011407 */
[----:B------:R-:W-:Y:S01]  /*19c70*/  STL [R1+0x9c], R9 ;  /* 0x00009c0901007387 */ /* 0x000fe20000100800 */
[----:B------:R-:W-:Y:S02]  /*19c80*/  LEA.HI R0, R5, R6, RZ, 0x3 ;  /* 0x0000000605007211 */ /* 0x000fe400078f18ff */
[C---:B------:R-:W-:Y:S01]  /*19c90*/  SHF.L.U64.HI R4, R7.reuse, 0x1, R2 ;  /* 0x0000000107047819 */ /* 0x040fe20000010202 */
[----:B------:R-:W-:Y:S01]  /*19ca0*/  IMAD.SHL.U32 R2, R7, 0x2, RZ ;  /* 0x0000000207027824 */ /* 0x000fe200078e00ff */
[----:B------:R1:W-:Y:S01]  /*19cb0*/  STL [R1+0x98], R3 ;  /* 0x0000980301007387 */ /* 0x0003e20000100800 */
[----:B------:R-:W-:-:S03]  /*19cc0*/  SHF.R.S32.HI R0, RZ, 0x3, R0 ;  /* 0x00000003ff007819 */ /* 0x000fc60000011400 */
[----:B------:R2:W-:Y:S01]  /*19cd0*/  STL [R1+0xbc], R4 ;  /* 0x0000bc0401007387 */ /* 0x0005e20000100800 */
[----:B------:R-:W-:Y:S02]  /*19ce0*/  IADD3 R250, P0, R0, 0x20, RZ ;  /* 0x0000002000fa7810 */ /* 0x000fe40007f1e0ff */
[----:B------:R-:W-:Y:S01]  /*19cf0*/  SHF.R.S32.HI R0, RZ, 0x1f, R0 ;  /* 0x0000001fff007819 */ /* 0x000fe20000011400 */
[----:B------:R3:W-:Y:S04]  /*19d00*/  STL [R1+0xc0], R2 ;  /* 0x0000c00201007387 */ /* 0x0007e80000100800 */
[----:B------:R-:W-:Y:S02]  /*19d10*/  IMAD.X R251, RZ, RZ, R0, P0 ;  /* 0x000000fffffb7224 */ /* 0x000fe400000e0600 */
[----:B-1----:R-:W-:-:S02]  /*19d20*/  IMAD.MOV.U32 R3, RZ, RZ, R133 ;  /* 0x000000ffff037224 */ /* 0x002fc400078e0085 */
[C---:B--2---:R-:W-:Y:S02]  /*19d30*/  VIADD R4, R135.reuse, 0xfffffffe ;  /* 0xfffffffe87047836 */ /* 0x044fe40000000000 */
[----:B---3--:R-:W-:-:S03]  /*19d40*/  VIADD R2, R135, 0xffffffff ;  /* 0xffffffff87027836 */ /* 0x008fc60000000000 */
[----:B------:R1:W-:Y:S04]  /*19d50*/  STL [R1+0xb8], R4 ;  /* 0x0000b80401007387 */ /* 0x0003e80000100800 */
[----:B------:R1:W-:Y:S02]  /*19d60*/  STL [R1+0xb4], R2 ;  /* 0x0000b40201007387 */ /* 0x0003e40000100800 */
.L_x_2304:
[----:B------:R-:W2:Y:S01]  /*19d70*/  LDL R0, [R1+0xb4] ;  /* 0x0000b40001007983 */ /* 0x000ea20000100800 */
[----:B------:R-:W-:Y:S01]  /*19d80*/  VIADD R240, R135, 0xffffffff ;  /* 0xffffffff87f07836 */ /* 0x000fe20000000000 */
[C---:B-1----:R-:W-:Y:S01]  /*19d90*/  SHF.L.U64.HI R2, R236.reuse, 0x6, R237 ;  /* 0x00000006ec027819 */ /* 0x042fe200000102ed */
[----:B------:R-:W-:Y:S01]  /*19da0*/  IMAD.SHL.U32 R11, R236, 0x40, RZ ;  /* 0x00000040ec0b7824 */ /* 0x000fe200078e00ff */
[----:B------:R-:W3:Y:S01]  /*19db0*/  LDL.64 R4, [R1+0xf8] ;  /* 0x0000f80001047983 */ /* 0x000ee20000100a00 */
[----:B------:R-:W-:Y:S04]  /*19dc0*/  DEPBAR.LE SB0, 0x0 ;  /* 0x000080000000791a */ /* 0x000fe80000000000 */
[----:B------:R-:W4:Y:S01]  /*19dd0*/  LDL.64 R184, [R1+0x90] ;  /* 0x0000900001b87983 */ /* 0x000f220000100a00 */
[----:B------:R-:W-:Y:S01]  /*19de0*/  SHF.R.S32.HI R10, RZ, 0x1f, R240 ;  /* 0x0000001fff0a7819 */ /* 0x000fe200000114f0 */
[----:B------:R-:W-:Y:S01]  /*19df0*/  IMAD R2, R2, R240, RZ ;  /* 0x000000f002027224 */ /* 0x000fe200078e02ff */
[----:B------:R-:W-:Y:S05]  /*19e00*/  WARPSYNC.ALL ;  /* 0x0000000000007948 */ /* 0x000fea0003800000 */
[----:B------:R-:W5:Y:S01]  /*19e10*/  LDL R19, [R1+0xa0] ;  /* 0x0000a00001137983 */ /* 0x000f620000100800 */
[----:B------:R-:W-:Y:S03]  /*19e20*/  BSSY B0, `(.L_x_2302) ;  /* 0x0000176000007945 */ /* 0x000fe60003800000 */
[----:B------:R-:W5:Y:S04]  /*19e30*/  LDL R18, [R1+0x98] ;  /* 0x0000980001127983 */ /* 0x000f680000100800 */
[----:B------:R-:W5:Y:S04]  /*19e40*/  LDL R17, [R1+0xac] ;  /* 0x0000ac0001117983 */ /* 0x000f680000100800 */
[----:B------:R-:W5:Y:S04]  /*19e50*/  LDL R16, [R1+0xa8] ;  /* 0x0000a80001107983 */ /* 0x000f680000100800 */
[----:B------:R-:W5:Y:S01]  /*19e60*/  LDL R15, [R1+0xb0] ;  /* 0x0000b000010f7983 */ /* 0x000f620000100800 */
[----:B------:R-:W-:Y:S06]  /*19e70*/  BAR.SYNC.DEFER_BLOCKING 0x0 ;  /* 0x0000000000007b1d */ /* 0x000fec0000010000 */
[----:B------:R-:W-:Y:S04]  /*19e80*/  @P2 STS.128 [R224+0x18000], RZ ;  /* 0x018000ffe0002388 */ /* 0x000fe80000000c00 */
[----:B------:R-:W5:Y:S04]  /*19e90*/  LDL R182, [R1+0xa4] ;  /* 0x0000a40001b67983 */ /* 0x000f680000100800 */
[----:B------:R-:W5:Y:S04]  /*19ea0*/  LDL R181, [R1+0x9c] ;  /* 0x00009c0001b57983 */ /* 0x000f680000100800 */
[----:B------:R-:W5:Y:S01]  /*19eb0*/  LDL R180, [R1+0xf4] ;  /* 0x0000f40001b47983 */ /* 0x000f620000100800 */
[----:B--2---:R-:W-:Y:S02]  /*19ec0*/  IMAD.IADD R0, R0, 0x1, -R245 ;  /* 0x0000000100007824 */ /* 0x004fe400078e0af5 */
[----:B---3--:R-:W-:Y:S03]  /*19ed0*/  IMAD.MOV.U32 R8, RZ, RZ, R4 ;  /* 0x000000ffff087224 */ /* 0x008fe600078e0004 */
[C---:B------:R-:W-:Y:S01]  /*19ee0*/  LEA R4, P0, R0.reuse, R250, 0x6 ;  /* 0x000000fa00047211 */ /* 0x040fe200078030ff */
[----:B------:R-:W-:Y:S01]  /*19ef0*/  IMAD.MOV.U32 R9, RZ, RZ, R5 ;  /* 0x000000ffff097224 */ /* 0x000fe200078e0005 */
[----:B----4-:R-:W-:Y:S01]  /*19f00*/  LEA R6, P1, R0, R184, 0x6 ;  /* 0x000000b800067211 */ /* 0x010fe200078230ff */
[----:B------:R-:W-:Y:S01]  /*19f10*/  IMAD.WIDE.U32 R8, R240, R11, R8 ;  /* 0x0000000bf0087225 */ /* 0x000fe200078e0008 */
[C---:B------:R-:W-:Y:S02]  /*19f20*/  LEA.HI.X.SX32 R5, R0.reuse, R251, 0x6, P0 ;  /* 0x000000fb00057211 */ /* 0x040fe400000f36ff */
[----:B------:R-:W-:Y:S01]  /*19f30*/  LEA.HI.X.SX32 R7, R0, R185, 0x6, P1 ;  /* 0x000000b900077211 */ /* 0x000fe200008f36ff */
[----:B------:R-:W-:Y:S01]  /*19f40*/  IMAD R0, R10, R11, R2 ;  /* 0x0000000b0a007224 */ /* 0x000fe200078e0202 */
[----:B------:R-:W-:Y:S01]  /*19f50*/  @!P2 LEA R2, P3, R236, R8, 0x5 ;  /* 0x00000008ec02a211 */ /* 0x000fe200078628ff */
[----:B------:R-:W-:Y:S01]  /*19f60*/  IMAD R10, R237, R6, RZ ;  /* 0x00000006ed0a7224 */ /* 0x000fe200078e02ff */
[-C--:B------:R-:W-:Y:S01]  /*19f70*/  @!P2 LEA R13, P1, R8, R248.reuse, 0x1 ;  /* 0x000000f8080da211 */ /* 0x080fe200078208ff */
[----:B------:R-:W-:Y:S01]  /*19f80*/  IMAD.IADD R0, R9, 0x1, R0 ;  /* 0x0000000109007824 */ /* 0x000fe200078e0200 */
[----:B------:R-:W-:Y:S01]  /*19f90*/  @!P2 LEA R14, P0, R2, R248, 0x1 ;  /* 0x000000f8020ea211 */ /* 0x000fe200078008ff */
[----:B------:R-:W-:Y:S02]  /*19fa0*/  IMAD R12, R237, R4, RZ ;  /* 0x00000004ed0c7224 */ /* 0x000fe400078e02ff */
[C---:B------:R-:W-:Y:S02]  /*19fb0*/  IMAD R9, R236.reuse, R7, R10 ;  /* 0x00000007ec097224 */ /* 0x040fe400078e020a */
[C---:B------:R-:W-:Y:S04]  /*19fc0*/  IMAD.WIDE.U32 R10, R236.reuse, R6, RZ ;  /* 0x00000006ec0a7225 */ /* 0x040fe800078e00ff */
[C---:B------:R-:W-:Y:S01]  /*19fd0*/  IMAD R12, R236.reuse, R5, R12 ;  /* 0x00000005ec0c7224 */ /* 0x040fe200078e020c */
[C---:B------:R-:W-:Y:S01]  /*19fe0*/  @!P2 LEA.HI.X R5, R236.reuse, R0, R237, 0x5, P3 ;  /* 0x00000000ec05a211 */ /* 0x040fe200018f2ced */
[----:B------:R-:W-:Y:S01]  /*19ff0*/  IMAD.WIDE.U32 R6, R236, R4, RZ ;  /* 0x00000004ec067225 */ /* 0x000fe200078e00ff */
[-C--:B-----5:R-:W-:Y:S03]  /*1a000*/  LEA R4, P4, R10, R19.reuse, 0x1 ;  /* 0x000000130a047211 */ /* 0x0a0fe600078808ff */
[----:B------:R-:W-:Y:S01]  /*1a010*/  IMAD.IADD R11, R11, 0x1, R9 ;  /* 0x000000010b0b7824 */ /* 0x000fe200078e0209 */
[----:B------:R-:W-:Y:S01]  /*1a020*/  LEA R28, P3, R6, R19, 0x1 ;  /* 0x00000013061c7211 */ /* 0x000fe200078608ff */
[----:B------:R-:W-:Y:S01]  /*1a030*/  IMAD.IADD R12, R7, 0x1, R12 ;  /* 0x00000001070c7824 */ /* 0x000fe200078e020c */
[----:B------:R-:W-:Y:S02]  /*1a040*/  @!P2 LEA.HI.X R7, R2, R249, R5, 0x1, P0 ;  /* 0x000000f90207a211 */ /* 0x000fe400000f0c05 */
[-C--:B------:R-:W-:Y:S02]  /*1a050*/  LEA.HI.X R5, R10, R18.reuse, R11, 0x1, P4 ;  /* 0x000000120a057211 */ /* 0x080fe400020f0c0b */
[----:B------:R-:W-:Y:S02]  /*1a060*/  ISETP.GE.AND P4, PT, R17, R229, PT ;  /* 0x000000e51100720c */ /* 0x000fe40003f86270 */
[----:B------:R-:W-:Y:S01]  /*1a070*/  @!P2 LEA.HI.X R9, R8, R249, R0, 0x1, P1 ;  /* 0x000000f90809a211 */ /* 0x000fe200008f0c00 */
[----:B------:R-:W-:Y:S01]  /*1a080*/  @!P2 IMAD.MOV.U32 R8, RZ, RZ, R13 ;  /* 0x000000ffff08a224 */ /* 0x000fe200078e000d */
[----:B------:R-:W-:Y:S01]  /*1a090*/  LEA.HI.X R29, R6, R18, R12, 0x1, P3 ;  /* 0x00000012061d7211 */ /* 0x000fe200018f0c0c */
[----:B------:R-:W-:Y:S01]  /*1a0a0*/  @!P2 IMAD.MOV.U32 R6, RZ, RZ, R14 ;  /* 0x000000ffff06a224 */ /* 0x000fe200078e000e */
[-C--:B------:R-:W-:Y:S01]  /*1a0b0*/  ISETP.GE.AND P3, PT, R16, R229.reuse, PT ;  /* 0x000000e51000720c */ /* 0x080fe20003f66270 */
[----:B------:R-:W2:Y:S01]  /*1a0c0*/  LDL R0, [R1+0xb8] ;  /* 0x0000b80001007983 */ /* 0x000ea20000100800 */
[----:B------:R-:W-:Y:S03]  /*1a0d0*/  ISETP.GE.AND P1, PT, R15, R229, PT ;  /* 0x000000e50f00720c */ /* 0x000fe60003f26270 */
        /* <DEDUP_REMOVED lines=40> */
[----:B-1----:R-:W3:Y:S04]  /*1a360*/  LDSM.16.M88.4 R8, [R170+0x10000] ;  /* 0x01000000aa08783b */ /* 0x002ee80000000200 */
[----:B------:R-:W1:Y:S04]  /*1a370*/  LDSM.16.M88.4 R16, [R170+0x10800] ;  /* 0x01080000aa10783b */ /* 0x000e680000000200 */
[----:B------:R-:W5:Y:S04]  /*1a380*/  LDSM.16.M88.4 R24, [R170+0x11000] ;  /* 0x01100000aa18783b */ /* 0x000f680000000200 */
[----:B------:R-:W4:Y:S04]  /*1a390*/  LDSM.16.M88.4 R172, [R170+0x11800] ;  /* 0x01180000aaac783b */ /* 0x000f280000000200 */
[----:B------:R-:W0:Y:S04]  /*1a3a0*/  LDGDEPBAR ;  /* 0x00000000000079af */ /* 0x000e280000000000 */
[----:B------:R-:W-:Y:S01]  /*1a3b0*/  LDSM.16.M88.4 R176, [R206] ;  /* 0x00000000ceb0783b */ /* 0x000fe20000000200 */
[C---:B---3--:R-:W-:Y:S06]  /*1a3c0*/  HMMA.16816.F32 R4, R32.reuse, R8, RZ ;  /* 0x000000082004723c */ /* 0x048fec00000018ff */
[C---:B------:R-:W-:Y:S06]  /*1a3d0*/  HMMA.16816.F32 R8, R32.reuse, R10, RZ ;  /* 0x0000000a2008723c */ /* 0x040fec00000018ff */
[C---:B-1----:R-:W-:Y:S06]  /*1a3e0*/  HMMA.16816.F32 R12, R32.reuse, R16, RZ ;  /* 0x00000010200c723c */ /* 0x042fec00000018ff */
[C---:B------:R-:W-:Y:S06]  /*1a3f0*/  HMMA.16816.F32 R16, R32.reuse, R18, RZ ;  /* 0x000000122010723c */ /* 0x040fec00000018ff */
[C---:B-----5:R-:W-:Y:S06]  /*1a400*/  HMMA.16816.F32 R20, R32.reuse, R24, RZ ;  /* 0x000000182014723c */ /* 0x060fec00000018ff */
[C---:B------:R-:W-:Y:S06]  /*1a410*/  HMMA.16816.F32 R24, R32.reuse, R26, RZ ;  /* 0x0000001a2018723c */ /* 0x040fec00000018ff */
[C---:B----4-:R-:W-:Y:S06]  /*1a420*/  HMMA.16816.F32 R28, R32.reuse, R172, RZ ;  /* 0x000000ac201c723c */ /* 0x050fec00000018ff */
        /* <DEDUP_REMOVED lines=10> */
[----:B------:R-:W1:Y:S04]  /*1a4d0*/  LDSM.16.M88.4 R176, [R219] ;  /* 0x00000000dbb0783b */ /* 0x000e680000000200 */
[----:B--2---:R-:W-:Y:S06]  /*1a4e0*/  IMAD.IADD R0, R0, 0x1, -R245 ;  /* 0x0000000100007824 */ /* 0x004fec00078e0af5 */
[C---:B------:R-:W-:Y:S04]  /*1a4f0*/  LEA R132, P0, R0.reuse, R184, 0x6 ;  /* 0x000000b800847211 */ /* 0x040fe800078030ff */
[----:B------:R-:W-:Y:S01]  /*1a500*/  LEA.HI.X.SX32 R133, R0, R185, 0x6, P0 ;  /* 0x000000b900857211 */ /* 0x000fe200000f36ff */
[-C--:B------:R-:W-:Y:S04]  /*1a510*/  IMAD R2, R235, R132.reuse, RZ ;  /* 0x00000084eb027224 */ /* 0x080fe800078e02ff */
[C---:B------:R-:W-:Y:S02]  /*1a520*/  IMAD R2, R234.reuse, R133, R2 ;  /* 0x00000085ea027224 */ /* 0x040fe400078e0202 */
[----:B------:R-:W-:Y:S04]  /*1a530*/  IMAD.WIDE.U32 R132, R234, R132, RZ ;  /* 0x00000084ea847225 */ /* 0x000fe800078e00ff */
[----:B------:R-:W-:Y:S01]  /*1a540*/  IMAD.IADD R2, R133, 0x1, R2 ;  /* 0x0000000185027824 */ /* 0x000fe200078e0202 */
        /* <DEDUP_REMOVED lines=186> */
[C---:B------:R-:W-:Y:S04]  /*1b0f0*/  LEA R172, P0, R132.reuse, R182, 0x1 ;  /* 0x000000b684ac7211 */ /* 0x040fe800078008ff */
[----:B------:R-:W-:Y:S02]  /*1b100*/  LEA.HI.X R173, R132, R181, R2, 0x1, P0 ;  /* 0x000000b584ad7211 */ /* 0x000fe400000f0c02 */
[C---:B------:R-:W-:Y:S04]  /*1b110*/  LEA R132, P0, R0.reuse, R250, 0x6 ;  /* 0x000000fa00847211 */ /* 0x040fe800078030ff */
[----:B------:R-:W-:Y:S01]  /*1b120*/  LEA.HI.X.SX32 R133, R0, R251, 0x6, P0 ;  /* 0x000000fb00857211 */ /* 0x000fe200000f36ff */
[-C--:B------:R-:W-:Y:S02]  /*1b130*/  IMAD R0, R235, R132.reuse, RZ ;  /* 0x00000084eb007224 */ /* 0x080fe400078e02ff */
[C---:B------:R-:W-:Y:S04]  /*1b140*/  IMAD.WIDE.U32 R174, R234.reuse, R132, RZ ;  /* 0x00000084eaae7225 */ /* 0x040fe800078e00ff */
[----:B------:R-:W-:Y:S01]  /*1b150*/  IMAD R0, R234, R133, R0 ;  /* 0x00000085ea007224 */ /* 0x000fe200078e0200 */
[C---:B------:R-:W-:Y:S03]  /*1b160*/  LEA R132, P0, R174.reuse, R182, 0x1 ;  /* 0x000000b6ae847211 */ /* 0x040fe600078008ff */
[----:B------:R-:W-:Y:S05]  /*1b170*/  IMAD.IADD R0, R175, 0x1, R0 ;  /* 0x00000001af007824 */ /* 0x000fea00078e0200 */
[----:B------:R-:W-:Y:S02]  /*1b180*/  LEA.HI.X R133, R174, R181, R0, 0x1, P0 ;  /* 0x000000b5ae857211 */ /* 0x000fe400000f0c00 */
[----:B------:R-:W-:Y:S11]  /*1b190*/  ISETP.GT.AND P0, PT, R240, R180, PT ;  /* 0x000000b4f000720c */ /* 0x000ff60003f04270 */
[----:B------:R-:W-:Y:S02]  /*1b1a0*/  @!UPT UIADD3 URZ, URZ, URZ, URZ ;  /* 0x0000003f3f3ff290 */ /* 0x000fe4000fffe03f */
[----:B------:R-:W-:Y:S05]  /*1b1b0*/  @!P0 BRA `(.L_x_2303) ;  /* 0x0000000000f08947 */ /* 0x000fea0003800000 */
[----:B------:R-:W2:Y:S01]  /*1b1c0*/  LDL R182, [R1+0x8c] ;  /* 0x00008c0001b67983 */ /* 0x000ea20000100800 */
[----:B------:R-:W-:Y:S03]  /*1b1d0*/  VIADD R174, R135, 0xfffffffe ;  /* 0xfffffffe87ae7836 */ /* 0x000fe60000000000 */
[----:B------:R-:W3:Y:S01]  /*1b1e0*/  LDL.64 R180, [R1+0xe8] ;  /* 0x0000e80001b47983 */ /* 0x000ee20000100a00 */
[-C--:B------:R-:W-:Y:S01]  /*1b1f0*/  IMAD R2, R235, R174.reuse, RZ ;  /* 0x000000aeeb027224 */ /* 0x080fe200078e02ff */
[----:B------:R-:W-:Y:S01]  /*1b200*/  SHF.R.S32.HI R0, RZ, 0x1f, R174 ;  /* 0x0000001fff007819 */ /* 0x000fe200000114ae */
[C---:B------:R-:W-:Y:S04]  /*1b210*/  IMAD.WIDE.U32 R174, R234.reuse, R174, RZ ;  /* 0x000000aeeaae7225 */ /* 0x040fe800078e00ff */
[----:B------:R-:W-:Y:S04]  /*1b220*/  IMAD R2, R234, R0, R2 ;  /* 0x00000000ea027224 */ /* 0x000fe800078e0202 */
[----:B------:R-:W-:Y:S01]  /*1b230*/  IMAD.IADD R2, R175, 0x1, R2 ;  /* 0x00000001af027824 */ /* 0x000fe200078e0202 */
[----:B---3--:R-:W-:Y:S02]  /*1b240*/  LEA R0, P0, R174, R180, 0x6 ;  /* 0x000000b4ae007211 */ /* 0x008fe400078030ff */
[----:B--2---:R-:W-:Y:S02]  /*1b250*/  ISETP.GE.AND P2, PT, R182, R229, PT ;  /* 0x000000e5b600720c */ /* 0x004fe40003f46270 */
[----:B------:R-:W-:Y:S01]  /*1b260*/  LEA.HI.X R174, R174, R181, R2, 0x6, P0 ;  /* 0x000000b5aeae7211 */ /* 0x000fe200000f3402 */
[----:B------:R-:W-:Y:S10]  /*1b270*/  IMAD.SHL.U32 R2, R234, 0x20, RZ ;  /* 0x00000020ea027824 */ /* 0x000ff400078e00ff */
[----:B------:R1:W-:Y:S01]  /*1b280*/  @P2 STS.128 [R224+0x10000], RZ ;  /* 0x010000ffe0002388 */ /* 0x0003e20000000c00 */
[C---:B------:R-:W-:Y:S04]  /*1b290*/  @!P2 LEA R176, P0, R0.reuse, R246, 0x1 ;  /* 0x000000f600b0a211 */ /* 0x040fe800078008ff */
[-CC-:B------:R-:W-:Y:S02]  /*1b2a0*/  @!P2 LEA.HI.X R177, R0, R247.reuse, R174.reuse, 0x1, P0 ;  /* 0x000000f700b1a211 */ /* 0x180fe400000f0cae */
[----:B------:R-:W-:Y:S03]  /*1b2b0*/  @!P2 IADD3 R0, P0, R2, R0, RZ ;  /* 0x000000000200a210 */ /* 0x000fe60007f1e0ff */
        /* <DEDUP_REMOVED lines=20> */
[----:B--2---:R-:W-:Y:S05]  /*1b400*/  SHF.L.U64.HI R173, R234, 0x5, R235 ;  /* 0x00000005eaad7819 */ /* 0x004fea00000102eb */
[----:B------:R-:W-:Y:S01]  /*1b410*/  @!P2 IMAD.X R173, R173, 0x1, R174, P0 ;  /* 0x00000001adada824 */ /* 0x000fe200000e06ae */
[C---:B------:R-:W-:Y:S04]  /*1b420*/  @!P2 LEA R172, P0, R0.reuse, R246, 0x1 ;  /* 0x000000f600aca211 */ /* 0x040fe800078008ff */
        /* <DEDUP_REMOVED lines=20> */
[----:B------:R-:W0:Y:S02]  /*1b570*/  LDGDEPBAR ;  /* 0x00000000000079af */ /* 0x000e240000000000 */
.L_x_2303:
[----:B------:R-:W-:Y:S05]  /*1b580*/  BSYNC B0 ;  /* 0x0000000000007941 */ /* 0x000fea0003800000 */
.L_x_2302:
[----:B------:R-:W2:Y:S01]  /*1b590*/  S2R R0, SR_TID.X ;  /* 0x0000000000007919 */ /* 0x000ea20000002100 */
[----:B------:R-:W-:Y:S02]  /*1b5a0*/  VIADD R245, R245, 0x1 ;  /* 0x00000001f5f57836 */ /* 0x000fe40000000000 */
[----:B--2---:R-:W-:Y:S05]  /*1b5b0*/  IMAD.SHL.U32 R0, R0, 0x2, RZ ;  /* 0x0000000200007824 */ /* 0x004fea00078e00ff */
[----:B------:R-:W-:Y:S05]  /*1b5c0*/  LOP3.LUT R0, R0, 0x6, RZ, 0xc0, !PT ;  /* 0x0000000600007812 */ /* 0x000fea00078ec0ff */
[----:B------:R-:W-:Y:S04]  /*1b5d0*/  IMAD R2, R240, 0x40, R0 ;  /* 0x00000040f0027824 */ /* 0x000fe800078e0200 */
[--C-:B------:R-:W-:Y:S01]  /*1b5e0*/  IMAD.IADD R0, R230, 0x1, -R2.reuse ;  /* 0x00000001e6007824 */ /* 0x100fe200078e0a02 */
[C---:B------:R-:W-:Y:S01]  /*1b5f0*/  ISETP.GE.AND P3, PT, R2.reuse, R228, PT ;  /* 0x000000e40200720c */ /* 0x040fe20003f66270 */
[----:B-1----:R-:W-:Y:S01]  /*1b600*/  IMAD.IADD R133, R231, 0x1, -R2 ;  /* 0x00000001e7857824 */ /* 0x002fe200078e0a02 */
[C---:B------:R-:W-:Y:S02]  /*1b610*/  ISETP.GE.AND P0, PT, R2.reuse, R227, PT ;  /* 0x000000e30200720c */ /* 0x040fe40003f06270 */
[----:B------:R-:W-:Y:S02]  /*1b620*/  IABS R132, R0 ;  /* 0x0000000000847213 */ /* 0x000fe40000000000 */
[----:B------:R-:W-:Y:S02]  /*1b630*/  IABS R0, R133 ;  /* 0x0000008500007213 */ /* 0x000fe40000000000 */
[----:B------:R-:W-:Y:S01]  /*1b640*/  I2FP.F32.S32 R133, R132 ;  /* 0x0000008400857245 */ /* 0x000fe20000201400 */
[C---:B------:R-:W-:Y:S01]  /*1b650*/  VIADD R132, R2.reuse, 0x1 ;  /* 0x0000000102847836 */ /* 0x040fe20000000000 */
[----:B------:R-:W-:Y:S02]  /*1b660*/  I2FP.F32.S32 R0, R0 ;  /* 0x0000000000007245 */ /* 0x000fe40000201400 */
[----:B------:R-:W-:Y:S01]  /*1b670*/  ISETP.GE.OR P3, PT, R2, R233, !P3 ;  /* 0x000000e90200720c */ /* 0x000fe20005f66670 */
[----:B------:R-:W-:Y:S01]  /*1b680*/  FFMA.FTZ R4, R133, -R226, R4 ;  /* 0x800000e285047223 */ /* 0x000fe20000010004 */
[----:B------:R-:W-:Y:S01]  /*1b690*/  ISETP.GE.AND P6, PT, R132, R228, PT ;  /* 0x000000e48400720c */ /* 0x000fe20003fc6270 */
[----:B------:R-:W-:Y:S01]  /*1b6a0*/  FFMA.FTZ R6, R0, -R226, R6 ;  /* 0x800000e200067223 */ /* 0x000fe20000010006 */
[----:B------:R-:W-:Y:S01]  /*1b6b0*/  ISETP.GE.AND P5, PT, R132, R227, PT ;  /* 0x000000e38400720c */ /* 0x000fe20003fa6270 */
[----:B------:R-:W-:Y:S01]  /*1b6c0*/  VIADD R0, R2, 0x8 ;  /* 0x0000000802007836 */ /* 0x000fe20000000000 */
[----:B------:R-:W-:Y:S01]  /*1b6d0*/  ISETP.GE.OR P6, PT, R132, R233, !P6 ;  /* 0x000000e98400720c */ /* 0x000fe200077c6670 */
[--C-:B------:R-:W-:Y:S01]  /*1b6e0*/  IMAD.IADD R133, R230, 0x1, -R132.reuse ;  /* 0x00000001e6857824 */ /* 0x100fe200078e0a84 */
[----:B------:R-:W-:Y:S01]  /*1b6f0*/  ISETP.GE.OR P5, PT, R132, R232, !P5 ;  /* 0x000000e88400720c */ /* 0x000fe20006fa6670 */
[C---:B------:R-:W-:Y:S01]  /*1b700*/  IMAD.IADD R172, R231.reuse, 0x1, -R132 ;  /* 0x00000001e7ac7824 */ /* 0x040fe200078e0a84 */
[----:B------:R-:W-:Y:S01]  /*1b710*/  ISETP.GE.AND P4, PT, R0, R228, PT ;  /* 0x000000e40000720c */ /* 0x000fe20003f86270 */
[--C-:B------:R-:W-:Y:S01]  /*1b720*/  IMAD.IADD R132, R230, 0x1, -R0.reuse ;  /* 0x00000001e6847824 */ /* 0x100fe200078e0a00 */
[----:B------:R-:W-:Y:S01]  /*1b730*/  IABS R173, R133 ;  /* 0x0000008500ad7213 */ /* 0x000fe20000000000 */
[----:B------:R-:W-:Y:S01]  /*1b740*/  IMAD.IADD R135, R231, 0x1, -R0 ;  /* 0x00000001e7877824 */ /* 0x000fe200078e0a00 */
[C---:B------:R-:W-:Y:S02]  /*1b750*/  ISETP.GE.AND P1, PT, R0.reuse, R227, PT ;  /* 0x000000e30000720c */ /* 0x040fe40003f26270 */
[----:B------:R-:W-:Y:S02]  /*1b760*/  IABS R133, R132 ;  /* 0x0000008400857213 */ /* 0x000fe40000000000 */
[----:B------:R-:W-:Y:S02]  /*1b770*/  IABS R132, R135 ;  /* 0x0000008700847213 */ /* 0x000fe40000000000 */
[C---:B------:R-:W-:Y:S02]  /*1b780*/  ISETP.GE.OR P4, PT, R0.reuse, R233, !P4 ;  /* 0x000000e90000720c */ /* 0x040fe40006786670 */
[----:B------:R-:W-:Y:S01]  /*1b790*/  ISETP.GE.OR P1, PT, R0, R232, !P1 ;  /* 0x000000e80000720c */ /* 0x000fe20004f26670 */
[----:B------:R-:W-:Y:S01]  /*1b7a0*/  IMAD.MOV.U32 R0, RZ, RZ, R132 ;  /* 0x000000ffff007224 */ /* 0x000fe200078e0084 */
[----:B------:R-:W-:Y:S02]  /*1b7b0*/  IABS R172, R172 ;  /* 0x000000ac00ac7213 */ /* 0x000fe40000000000 */
[----:B------:R-:W-:Y:S02]  /*1b7c0*/  I2FP.F32.S32 R135, R173 ;  /* 0x000000ad00877245 */ /* 0x000fe40000201400 */
[----:B------:R-:W-:Y:S02]  /*1b7d0*/  I2FP.F32.S32 R0, R0 ;  /* 0x0000000000007245 */ /* 0x000fe40000201400 */
[----:B------:R-:W-:Y:S01]  /*1b7e0*/  I2FP.F32.S32 R172, R172 ;  /* 0x000000ac00ac7245 */ /* 0x000fe20000201400 */
[-C--:B------:R-:W-:Y:S01]  /*1b7f0*/  FFMA.FTZ R5, R135, -R226.reuse, R5 ;  /* 0x800000e287057223 */ /* 0x080fe20000010005 */
[----:B------:R-:W-:Y:S01]  /*1b800*/  FSEL R173, R4, -INF , !P3 ;  /* 0xff80000004ad7808 */ /* 0x000fe20005800000 */
[-C--:B------:R-:W-:Y:S01]  /*1b810*/  FFMA.FTZ R10, R0, -R226.reuse, R10 ;  /* 0x800000e2000a7223 */ /* 0x080fe2000001000a */
[----:B------:R-:W-:Y:S01]  /*1b820*/  I2FP.F32.S32 R132, R133 ;  /* 0x0000008500847245 */ /* 0x000fe20000201400 */
[----:B------:R-:W-:Y:S01]  /*1b830*/  VIADD R0, R2, 0x10 ;  /* 0x0000001002007836 */ /* 0x000fe20000000000 */
[----:B------:R-:W-:Y:S01]  /*1b840*/  FSEL R174, R5, -INF , !P6 ;  /* 0xff80000005ae7808 */ /* 0x000fe20007000000 */
[----:B------:R-:W-:Y:S01]  /*1b850*/  FFMA.FTZ R7, R172, -R226, R7 ;  /* 0x800000e2ac077223 */ /* 0x000fe20000010007 */
[----:B------:R-:W-:Y:S01]  /*1b860*/  ISETP.GE.OR P0, PT, R2, R232, !P0 ;  /* 0x000000e80200720c */ /* 0x000fe20004706670 */
[--C-:B------:R-:W-:Y:S01]  /*1b870*/  IMAD.IADD R4, R231, 0x1, -R0.reuse ;  /* 0x00000001e7047824 */ /* 0x100fe200078e0a00 */
[----:B------:R-:W-:Y:S01]  /*1b880*/  ISETP.GE.AND P6, PT, R0, R228, PT ;  /* 0x000000e40000720c */ /* 0x000fe20003fc6270 */
[----:B------:R-:W-:Y:S01]  /*1b890*/  IMAD.IADD R5, R230, 0x1, -R0 ;  /* 0x00000001e6057824 */ /* 0x000fe200078e0a00 */
[----:B------:R-:W-:Y:S01]  /*1b8a0*/  FSEL R175, R7, -INF , !P5 ;  /* 0xff80000007af7808 */ /* 0x000fe20006800000 */
[----:B------:R-:W-:Y:S01]  /*1b8b0*/  FFMA.FTZ R8, R132, -R226, R8 ;  /* 0x800000e284087223 */ /* 0x000fe20000010008 */
[----:B------:R-:W-:Y:S01]  /*1b8c0*/  ISETP.GE.AND P5, PT, R0, R227, PT ;  /* 0x000000e30000720c */ /* 0x000fe20003fa6270 */
[----:B------:R-:W-:Y:S01]  /*1b8d0*/  VIADD R132, R2, 0x9 ;  /* 0x0000000902847836 */ /* 0x000fe20000000000 */
[----:B------:R-:W-:Y:S02]  /*1b8e0*/  IABS R4, R4 ;  /* 0x0000000400047213 */ /* 0x000fe40000000000 */
[C---:B------:R-:W-:Y:S02]  /*1b8f0*/  ISETP.GE.OR P6, PT, R0.reuse, R233, !P6 ;  /* 0x000000e90000720c */ /* 0x040fe400077c6670 */
[----:B------:R-:W-:Y:S01]  /*1b900*/  ISETP.GE.OR P5, PT, R0, R232, !P5 ;  /* 0x000000e80000720c */ /* 0x000fe20006fa6670 */
[----:B------:R-:W-:Y:S01]  /*1b910*/  IMAD.MOV.U32 R0, RZ, RZ, R4 ;  /* 0x000000ffff007224 */ /* 0x000fe200078e0004 */
[----:B------:R-:W-:Y:S01]  /*1b920*/  FSEL R172, R6, -INF , !P0 ;  /* 0xff80000006ac7808 */ /* 0x000fe20004000000 */
[----:B------:R-:W-:Y:S01]  /*1b930*/  IMAD.IADD R6, R230, 0x1, -R132 ;  /* 0x00000001e6067824 */ /* 0x000fe200078e0a84 */
[C---:B------:R-:W-:Y:S02]  /*1b940*/  ISETP.GE.AND P3, PT, R132.reuse, R228, PT ;  /* 0x000000e48400720c */ /* 0x040fe40003f66270 */
[----:B------:R-:W-:Y:S02]  /*1b950*/  I2FP.F32.S32 R4, R0 ;  /* 0x0000000000047245 */ /* 0x000fe40000201400 */
[C---:B------:R-:W-:Y:S01]  /*1b960*/  ISETP.GE.AND P0, PT, R132.reuse, R227, PT ;  /* 0x000000e38400720c */ /* 0x040fe20003f06270 */
[----:B------:R-:W2:Y:S01]  /*1b970*/  LD.E R0, desc[UR4][R168.64+0xdc] ;  /* 0x0000dc04a8007980 */ /* 0x000ea2000c101900 */
[----:B------:R-:W-:Y:S01]  /*1b980*/  ISETP.GE.OR P3, PT, R132, R233, !P3 ;  /* 0x000000e98400720c */ /* 0x000fe20005f66670 */
[----:B------:R-:W-:Y:S01]  /*1b990*/  FFMA.FTZ R14, R4, -R226, R14 ;  /* 0x800000e2040e7223 */ /* 0x000fe2000001000e */
[----:B------:R-:W-:Y:S01]  /*1b9a0*/  ISETP.GE.OR P0, PT, R132, R232, !P0 ;  /* 0x000000e88400720c */ /* 0x000fe20004706670 */
[----:B------:R-:W-:Y:S01]  /*1b9b0*/  IMAD.IADD R132, R231, 0x1, -R132 ;  /* 0x00000001e7847824 */ /* 0x000fe200078e0a84 */
[----:B------:R-:W-:Y:S01]  /*1b9c0*/  IABS R6, R6 ;  /* 0x0000000600067213 */ /* 0x000fe20000000000 */
[----:B------:R-:W-:Y:S01]  /*1b9d0*/  VIADD R4, R2, 0x18 ;  /* 0x0000001802047836 */ /* 0x000fe20000000000 */
[----:B------:R-:W-:Y:S02]  /*1b9e0*/  IABS R5, R5 ;  /* 0x0000000500057213 */ /* 0x000fe40000000000 */
[----:B------:R-:W-:Y:S02]  /*1b9f0*/  IABS R7, R132 ;  /* 0x0000008400077213 */ /* 0x000fe40000000000 */
[----:B------:R-:W-:Y:S02]  /*1ba00*/  I2FP.F32.S32 R6, R6 ;  /* 0x0000000600067245 */ /* 0x000fe40000201400 */
[----:B------:R-:W-:Y:S02]  /*1ba10*/  I2FP.F32.S32 R7, R7 ;  /* 0x0000000700077245 */ /* 0x000fe40000201400 */
[----:B------:R-:W-:Y:S01]  /*1ba20*/  I2FP.F32.S32 R5, R5 ;  /* 0x0000000500057245 */ /* 0x000fe20000201400 */
[-C--:B------:R-:W-:Y:S01]  /*1ba30*/  FFMA.FTZ R9, R6, -R226.reuse, R9 ;  /* 0x800000e206097223 */ /* 0x080fe20000010009 */
[----:B------:R-:W-:Y:S01]  /*1ba40*/  FSEL R135, R8, -INF , !P4 ;  /* 0xff80000008877808 */ /* 0x000fe20006000000 */
[-C--:B------:R-:W-:Y:S01]  /*1ba50*/  FFMA.FTZ R11, R7, -R226.reuse, R11 ;  /* 0x800000e2070b7223 */ /* 0x080fe2000001000b */
[----:B------:R-:W-:Y:S01]  /*1ba60*/  FSEL R10, R10, -INF , !P1 ;  /* 0xff8000000a0a7808 */ /* 0x000fe20004800000 */
[----:B------:R-:W-:Y:S01]  /*1ba70*/  FFMA.FTZ R12, R5, -R226, R12 ;  /* 0x800000e2050c7223 */ /* 0x000fe2000001000c */
[----:B------:R-:W-:Y:S01]  /*1ba80*/  FSEL R9, R9, -INF , !P3 ;  /* 0xff80000009097808 */ /* 0x000fe20005800000 */
[----:B------:R-:W-:Y:S01]  /*1ba90*/  VIADD R5, R2, 0x11 ;  /* 0x0000001102057836 */ /* 0x000fe20000000000 */
[----:B------:R-:W-:Y:S01]  /*1baa0*/  FSEL R11, R11, -INF , !P0 ;  /* 0xff8000000b0b7808 */ /* 0x000fe20004000000 */
[--C-:B------:R-:W-:Y:S01]  /*1bab0*/  IMAD.IADD R6, R230, 0x1, -R4.reuse ;  /* 0x00000001e6067824 */ /* 0x100fe200078e0a04 */
[-C--:B------:R-:W-:Y:S01]  /*1bac0*/  ISETP.GE.AND P0, PT, R4, R227.reuse, PT ;  /* 0x000000e30400720c */ /* 0x080fe20003f06270 */
[--C-:B------:R-:W-:Y:S01]  /*1bad0*/  IMAD.IADD R7, R230, 0x1, -R5.reuse ;  /* 0x00000001e6077824 */ /* 0x100fe200078e0a05 */
        /* <DEDUP_REMOVED lines=13> */
[----:B------:R-:W-:Y:S02]  /*1bbb0*/  IABS R6, R6 ;  /* 0x0000000600067213 */ /* 0x000fe40000000000 */
[----:B------:R-:W-:Y:S02]  /*1bbc0*/  I2FP.F32.S32 R5, R5 ;  /* 0x0000000500057245 */ /* 0x000fe40000201400 */
[----:B------:R-:W-:Y:S02]  /*1bbd0*/  I2FP.F32.S32 R4, R4 ;  /* 0x0000000400047245 */ /* 0x000fe40000201400 */
[----:B------:R-:W-:Y:S01]  /*1bbe0*/  I2FP.F32.S32 R7, R7 ;  /* 0x0000000700077245 */ /* 0x000fe20000201400 */
[-C--:B------:R-:W-:Y:S01]  /*1bbf0*/  FFMA.FTZ R15, R5, -R226.reuse, R15 ;  /* 0x800000e2050f7223 */ /* 0x080fe2000001000f */
[----:B------:R-:W-:Y:S02]  /*1bc00*/  VIADD R5, R2, 0x19 ;  /* 0x0000001902057836 */ /* 0x000fe40000000000 */
[-C--:B------:R-:W-:Y:S01]  /*1bc10*/  FFMA.FTZ R13, R4, -R226.reuse, R13 ;  /* 0x800000e2040d7223 */ /* 0x080fe2000001000d */
[----:B------:R-:W-:Y:S01]  /*1bc20*/  VIADD R4, R2, 0x20 ;  /* 0x0000002002047836 */ /* 0x000fe20000000000 */
[----:B------:R-:W-:Y:S01]  /*1bc30*/  FSEL R12, R12, -INF , !P6 ;  /* 0xff8000000c0c7808 */ /* 0x000fe20007000000 */
[----:B------:R-:W-:Y:S01]  /*1bc40*/  FFMA.FTZ R18, R7, -R226, R18 ;  /* 0x800000e207127223 */ /* 0x000fe20000010012 */
[----:B------:R-:W-:Y:S01]  /*1bc50*/  FSEL R14, R14, -INF , !P5 ;  /* 0xff8000000e0e7808 */ /* 0x000fe20006800000 */
[--C-:B------:R-:W-:Y:S01]  /*1bc60*/  IMAD.IADD R7, R230, 0x1, -R5.reuse ;  /* 0x00000001e6077824 */ /* 0x100fe200078e0a05 */
[----:B------:R-:W-:Y:S02]  /*1bc70*/  I2FP.F32.S32 R6, R6 ;  /* 0x0000000600067245 */ /* 0x000fe40000201400 */
[----:B------:R-:W-:Y:S02]  /*1bc80*/  FSEL R13, R13, -INF , !P4 ;  /* 0xff8000000d0d7808 */ /* 0x000fe40006000000 */
[----:B------:R-:W-:Y:S01]  /*1bc90*/  FSEL R15, R15, -INF , !P1 ;  /* 0xff8000000f0f7808 */ /* 0x000fe20004800000 */
[----:B------:R-:W-:Y:S01]  /*1bca0*/  FFMA.FTZ R16, R6, -R226, R16 ;  /* 0x800000e206107223 */ /* 0x000fe20000010010 */
[CC--:B------:R-:W-:Y:S01]  /*1bcb0*/  ISETP.GE.AND P6, PT, R5.reuse, R228.reuse, PT ;  /* 0x000000e40500720c */ /* 0x0c0fe20003fc6270 */
[--C-:B------:R-:W-:Y:S01]  /*1bcc0*/  IMAD.IADD R6, R230, 0x1, -R4.reuse ;  /* 0x00000001e6067824 */ /* 0x100fe200078e0a04 */
[CC--:B------:R-:W-:Y:S02]  /*1bcd0*/  ISETP.GE.AND P5, PT, R5.reuse, R227.reuse, PT ;  /* 0x000000e30500720c */ /* 0x0c0fe40003fa6270 */
[C---:B------:R-:W-:Y:S02]  /*1bce0*/  ISETP.GE.AND P1, PT, R4.reuse, R227, PT ;  /* 0x000000e30400720c */ /* 0x040fe40003f26270 */
[C---:B------:R-:W-:Y:S02]  /*1bcf0*/  ISETP.GE.AND P4, PT, R4.reuse, R228, PT ;  /* 0x000000e40400720c */ /* 0x040fe40003f86270 */
[CC--:B------:R-:W-:Y:S02]  /*1bd00*/  ISETP.GE.OR P6, PT, R5.reuse, R233.reuse, !P6 ;  /* 0x000000e90500720c */ /* 0x0c0fe400077c6670 */
[-C--:B------:R-:W-:Y:S01]  /*1bd10*/  ISETP.GE.OR P5, PT, R5, R232.reuse, !P5 ;  /* 0x000000e80500720c */ /* 0x080fe20006fa6670 */
[C---:B------:R-:W-:Y:S01]  /*1bd20*/  IMAD.IADD R5, R231.reuse, 0x1, -R5 ;  /* 0x00000001e7057824 */ /* 0x040fe200078e0a05 */
[C---:B------:R-:W-:Y:S02]  /*1bd30*/  ISETP.GE.OR P1, PT, R4.reuse, R232, !P1 ;  /* 0x000000e80400720c */ /* 0x040fe40004f26670 */
[----:B------:R-:W-:Y:S01]  /*1bd40*/  ISETP.GE.OR P4, PT, R4, R233, !P4 ;  /* 0x000000e90400720c */ /* 0x000fe20006786670 */
[----:B------:R-:W-:Y:S01]  /*1bd50*/  IMAD.IADD R4, R231, 0x1, -R4 ;  /* 0x00000001e7047824 */ /* 0x000fe200078e0a04 */
[----:B------:R-:W-:Y:S02]  /*1bd60*/  IABS R8, R7 ;  /* 0x0000000700087213 */ /* 0x000fe40000000000 */
[----:B------:R-:W-:Y:S02]  /*1bd70*/  IABS R5, R5 ;  /* 0x0000000500057213 */ /* 0x000fe40000000000 */
[----:B------:R-:W-:Y:S01]  /*1bd80*/  IABS R7, R4 ;  /* 0x0000000400077213 */ /* 0x000fe20000000000 */
[----:B------:R-:W-:Y:S01]  /*1bd90*/  IMAD.MOV.U32 R4, RZ, RZ, R8 ;  /* 0x000000ffff047224 */ /* 0x000fe200078e0008 */
[----:B------:R-:W-:Y:S02]  /*1bda0*/  I2FP.F32.S32 R5, R5 ;  /* 0x0000000500057245 */ /* 0x000fe40000201400 */
[----:B------:R-:W-:Y:S02]  /*1bdb0*/  IABS R6, R6 ;  /* 0x0000000600067213 */ /* 0x000fe40000000000 */
[----:B------:R-:W-:Y:S01]  /*1bdc0*/  I2FP.F32.S32 R4, R4 ;  /* 0x0000000400047245 */ /* 0x000fe20000201400 */
[-C--:B------:R-:W-:Y:S01]  /*1bdd0*/  FFMA.FTZ R19, R5, -R226.reuse, R19 ;  /* 0x800000e205137223 */ /* 0x080fe20000010013 */
[----:B------:R-:W-:Y:S01]  /*1bde0*/  VIADD R5, R2, 0x21 ;  /* 0x0000002102057836 */ /* 0x000fe20000000000 */
[----:B------:R-:W-:Y:S02]  /*1bdf0*/  I2FP.F32.S32 R7, R7 ;  /* 0x0000000700077245 */ /* 0x000fe40000201400 */
[-C--:B------:R-:W-:Y:S01]  /*1be00*/  FFMA.FTZ R17, R4, -R226.reuse, R17 ;  /* 0x800000e204117223 */ /* 0x080fe20000010011 */
[----:B------:R-:W-:Y:S01]  /*1be10*/  VIADD R4, R2, 0x28 ;  /* 0x0000002802047836 */ /* 0x000fe20000000000 */
[----:B------:R-:W-:Y:S01]  /*1be20*/  FSEL R18, R18, -INF , !P0 ;  /* 0xff80000012127808 */ /* 0x000fe20004000000 */
[----:B------:R-:W-:Y:S01]  /*1be30*/  FFMA.FTZ R22, R7, -R226, R22 ;  /* 0x800000e207167223 */ /* 0x000fe20000010016 */
[----:B------:R-:W-:Y:S01]  /*1be40*/  FSEL R16, R16, -INF , !P3 ;  /* 0xff80000010107808 */ /* 0x000fe20005800000 */
[--C-:B------:R-:W-:Y:S01]  /*1be50*/  IMAD.IADD R7, R230, 0x1, -R5.reuse ;  /* 0x00000001e6077824 */ /* 0x100fe200078e0a05 */
[CC--:B------:R-:W-:Y:S02]  /*1be60*/  ISETP.GE.AND P0, PT, R5.reuse, R227.reuse, PT ;  /* 0x000000e30500720c */ /* 0x0c0fe40003f06270 */
[----:B------:R-:W-:Y:S02]  /*1be70*/  ISETP.GE.AND P3, PT, R5, R228, PT ;  /* 0x000000e40500720c */ /* 0x000fe40003f66270 */
[----:B------:R-:W-:Y:S02]  /*1be80*/  I2FP.F32.S32 R6, R6 ;  /* 0x0000000600067245 */ /* 0x000fe40000201400 */
[----:B------:R-:W-:Y:S02]  /*1be90*/  FSEL R17, R17, -INF , !P6 ;  /* 0xff80000011117808 */ /* 0x000fe40007000000 */
[----:B------:R-:W-:Y:S01]  /*1bea0*/  FSEL R19, R19, -INF , !P5 ;  /* 0xff80000013137808 */ /* 0x000fe20006800000 */
[----:B------:R-:W-:Y:S01]  /*1beb0*/  FFMA.FTZ R20, R6, -R226, R20 ;  /* 0x800000e206147223 */ /* 0x000fe20000010014 */
[----:B------:R-:W-:Y:S01]  /*1bec0*/  ISETP.GE.AND P6, PT, R4, R228, PT ;  /* 0x000000e40400720c */ /* 0x000fe20003fc6270 */
[--C-:B------:R-:W-:Y:S01]  /*1bed0*/  IMAD.IADD R6, R230, 0x1, -R4.reuse ;  /* 0x00000001e6067824 */ /* 0x100fe200078e0a04 */
        /* <DEDUP_REMOVED lines=12> */
[----:B------:R-:W-:Y:S02]  /*1bfa0*/  I2FP.F32.S32 R7, R7 ;  /* 0x0000000700077245 */ /* 0x000fe40000201400 */
[----:B------:R-:W-:Y:S01]  /*1bfb0*/  I2FP.F32.S32 R4, R4 ;  /* 0x0000000400047245 */ /* 0x000fe20000201400 */
[-C--:B------:R-:W-:Y:S01]  /*1bfc0*/  FFMA.FTZ R23, R5, -R226.reuse, R23 ;  /* 0x800000e205177223 */ /* 0x080fe20000010017 */
[----:B------:R-:W-:Y:S01]  /*1bfd0*/  VIADD R5, R2, 0x29 ;  /* 0x0000002902057836 */ /* 0x000fe20000000000 */
[----:B------:R-:W-:Y:S01]  /*1bfe0*/  FSEL R22, R22, -INF , !P1 ;  /* 0xff80000016167808 */ /* 0x000fe20004800000 */
[-C--:B------:R-:W-:Y:S01]  /*1bff0*/  FFMA.FTZ R26, R7, -R226.reuse, R26 ;  /* 0x800000e2071a7223 */ /* 0x080fe2000001001a */
[----:B------:R-:W-:Y:S01]  /*1c000*/  FSEL R20, R20, -INF , !P4 ;  /* 0xff80000014147808 */ /* 0x000fe20006000000 */
[----:B------:R-:W-:Y:S01]  /*1c010*/  FFMA.FTZ R21, R4, -R226, R21 ;  /* 0x800000e204157223 */ /* 0x000fe20000010015 */
[----:B------:R-:W-:Y:S01]  /*1c020*/  IABS R6, R6 ;  /* 0x0000000600067213 */ /* 0x000fe20000000000 */
[----:B------:R-:W-:Y:S01]  /*1c030*/  VIADD R4, R2, 0x30 ;  /* 0x0000003002047836 */ /* 0x000fe20000000000 */
[C---:B------:R-:W-:Y:S01]  /*1c040*/  ISETP.GE.AND P4, PT, R5.reuse, R228, PT ;  /* 0x000000e40500720c */ /* 0x040fe20003f86270 */
[--C-:B------:R-:W-:Y:S01]  /*1c050*/  IMAD.IADD R7, R230, 0x1, -R5.reuse ;  /* 0x00000001e6077824 */ /* 0x100fe200078e0a05 */
[----:B------:R-:W-:Y:S02]  /*1c060*/  ISETP.GE.AND P1, PT, R5, R227, PT ;  /* 0x000000e30500720c */ /* 0x000fe40003f26270 */
[----:B------:R-:W-:Y:S02]  /*1c070*/  I2FP.F32.S32 R6, R6 ;  /* 0x0000000600067245 */ /* 0x000fe40000201400 */
[----:B------:R-:W-:Y:S02]  /*1c080*/  FSEL R23, R23, -INF , !P0 ;  /* 0xff80000017177808 */ /* 0x000fe40004000000 */
[----:B------:R-:W-:Y:S01]  /*1c090*/  FSEL R21, R21, -INF , !P3 ;  /* 0xff80000015157808 */ /* 0x000fe20005800000 */
[----:B------:R-:W-:Y:S01]  /*1c0a0*/  FFMA.FTZ R24, R6, -R226, R24 ;  /* 0x800000e206187223 */ /* 0x000fe20000010018 */
[C---:B------:R-:W-:Y:S01]  /*1c0b0*/  ISETP.GE.OR P4, PT, R5.reuse, R233, !P4 ;  /* 0x000000e90500720c */ /* 0x040fe20006786670 */
[--C-:B------:R-:W-:Y:S01]  /*1c0c0*/  IMAD.IADD R6, R230, 0x1, -R4.reuse ;  /* 0x00000001e6067824 */ /* 0x100fe200078e0a04 */
[----:B------:R-:W-:Y:S01]  /*1c0d0*/  ISETP.GE.OR P1, PT, R5, R232, !P1 ;  /* 0x000000e80500720c */ /* 0x000fe20004f26670 */
[C---:B------:R-:W-:Y:S01]  /*1c0e0*/  IMAD.IADD R5, R231.reuse, 0x1, -R5 ;  /* 0x00000001e7057824 */ /* 0x040fe200078e0a05 */
[C---:B------:R-:W-:Y:S02]  /*1c0f0*/  ISETP.GE.AND P3, PT, R4.reuse, R228, PT ;  /* 0x000000e40400720c */ /* 0x040fe40003f66270 */
[C---:B------:R-:W-:Y:S02]  /*1c100*/  ISETP.GE.AND P0, PT, R4.reuse, R227, PT ;  /* 0x000000e30400720c */ /* 0x040fe40003f06270 */
[C---:B------:R-:W-:Y:S02]  /*1c110*/  ISETP.GE.OR P3, PT, R4.reuse, R233, !P3 ;  /* 0x000000e90400720c */ /* 0x040fe40005f66670 */
[----:B------:R-:W-:Y:S01]  /*1c120*/  ISETP.GE.OR P0, PT, R4, R232, !P0 ;  /* 0x000000e80400720c */ /* 0x000fe20004706670 */
[----:B------:R-:W-:Y:S01]  /*1c130*/  IMAD.IADD R4, R231, 0x1, -R4 ;  /* 0x00000001e7047824 */ /* 0x000fe200078e0a04 */
[----:B------:R-:W-:Y:S02]  /*1c140*/  IABS R5, R5 ;  /* 0x0000000500057213 */ /* 0x000fe40000000000 */
[----:B------:R-:W-:Y:S02]  /*1c150*/  IABS R8, R7 ;  /* 0x0000000700087213 */ /* 0x000fe40000000000 */
[----:B------:R-:W-:Y:S02]  /*1c160*/  I2FP.F32.S32 R5, R5 ;  /* 0x0000000500057245 */ /* 0x000fe40000201400 */
[----:B------:R-:W-:Y:S01]  /*1c170*/  IABS R7, R4 ;  /* 0x0000000400077213 */ /* 0x000fe20000000000 */
[----:B------:R-:W-:Y:S01]  /*1c180*/  IMAD.MOV.U32 R4, RZ, RZ, R8 ;  /* 0x000000ffff047224 */ /* 0x000fe200078e0008 */
[----:B------:R-:W-:Y:S01]  /*1c190*/  IABS R6, R6 ;  /* 0x0000000600067213 */ /* 0x000fe20000000000 */
[----:B------:R-:W-:Y:S01]  /*1c1a0*/  FFMA.FTZ R27, R5, -R226, R27 ;  /* 0x800000e2051b7223 */ /* 0x000fe2000001001b */
[----:B------:R-:W-:Y:S01]  /*1c1b0*/  VIADD R5, R2, 0x31 ;  /* 0x0000003102057836 */ /* 0x000fe20000000000 */
[----:B------:R-:W-:Y:S02]  /*1c1c0*/  I2FP.F32.S32 R7, R7 ;  /* 0x0000000700077245 */ /* 0x000fe40000201400 */
[----:B------:R-:W-:Y:S02]  /*1c1d0*/  I2FP.F32.S32 R4, R4 ;  /* 0x0000000400047245 */ /* 0x000fe40000201400 */
[----:B------:R-:W-:Y:S01]  /*1c1e0*/  FSEL R24, R24, -INF , !P6 ;  /* 0xff80000018187808 */ /* 0x000fe20007000000 */
[-C--:B------:R-:W-:Y:S01]  /*1c1f0*/  FFMA.FTZ R30, R7, -R226.reuse, R30 ;  /* 0x800000e2071e7223 */ /* 0x080fe2000001001e */
[----:B------:R-:W-:Y:S01]  /*1c200*/  FSEL R26, R26, -INF , !P5 ;  /* 0xff8000001a1a7808 */ /* 0x000fe20006800000 */
[----:B------:R-:W-:Y:S01]  /*1c210*/  FFMA.FTZ R25, R4, -R226, R25 ;  /* 0x800000e204197223 */ /* 0x000fe20000010019 */
[C---:B------:R-:W-:Y:S01]  /*1c220*/  ISETP.GE.AND P6, PT, R5.reuse, R228, PT ;  /* 0x000000e40500720c */ /* 0x040fe20003fc6270 */
[----:B------:R-:W-:Y:S01]  /*1c230*/  VIADD R4, R2, 0x38 ;  /* 0x0000003802047836 */ /* 0x000fe20000000000 */
[C---:B------:R-:W-:Y:S01]  /*1c240*/  ISETP.GE.AND P5, PT, R5.reuse, R227, PT ;  /* 0x000000e30500720c */ /* 0x040fe20003fa6270 */
[--C-:B------:R-:W-:Y:S01]  /*1c250*/  IMAD.IADD R7, R230, 0x1, -R5.reuse ;  /* 0x00000001e6077824 */ /* 0x100fe200078e0a05 */
[----:B------:R-:W-:Y:S01]  /*1c260*/  I2FP.F32.S32 R6, R6 ;  /* 0x0000000600067245 */ /* 0x000fe20000201400 */
[----:B------:R-:W-:Y:S01]  /*1c270*/  VIADD R2, R2, 0x39 ;  /* 0x0000003902027836 */ /* 0x000fe20000000000 */
[C---:B------:R-:W-:Y:S02]  /*1c280*/  ISETP.GE.OR P6, PT, R5.reuse, R233, !P6 ;  /* 0x000000e90500720c */ /* 0x040fe400077c6670 */
[----:B------:R-:W-:Y:S01]  /*1c290*/  ISETP.GE.OR P5, PT, R5, R232, !P5 ;  /* 0x000000e80500720c */ /* 0x000fe20006fa6670 */
[----:B------:R-:W-:Y:S01]  /*1c2a0*/  FFMA.FTZ R28, R6, -R226, R28 ;  /* 0x800000e2061c7223 */ /* 0x000fe2000001001c */
[----:B------:R-:W-:Y:S01]  /*1c2b0*/  IMAD.IADD R5, R231, 0x1, -R5 ;  /* 0x00000001e7057824 */ /* 0x000fe200078e0a05 */
[----:B------:R-:W-:Y:S01]  /*1c2c0*/  IABS R8, R7 ;  /* 0x0000000700087213 */ /* 0x000fe20000000000 */
[C---:B------:R-:W-:Y:S01]  /*1c2d0*/  IMAD.IADD R6, R230.reuse, 0x1, -R4 ;  /* 0x00000001e6067824 */ /* 0x040fe200078e0a04 */
[----:B------:R-:W-:Y:S02]  /*1c2e0*/  FSEL R25, R25, -INF , !P4 ;  /* 0xff80000019197808 */ /* 0x000fe40006000000 */
[----:B------:R-:W-:Y:S02]  /*1c2f0*/  IABS R7, R5 ;  /* 0x0000000500077213 */ /* 0x000fe40000000000 */
[----:B------:R-:W-:Y:S01]  /*1c300*/  IABS R5, R6 ;  /* 0x0000000600057213 */ /* 0x000fe20000000000 */
[----:B------:R-:W-:Y:S01]  /*1c310*/  IMAD.MOV.U32 R6, RZ, RZ, R8 ;  /* 0x000000ffff067224 */ /* 0x000fe200078e0008 */
[----:B------:R-:W-:Y:S01]  /*1c320*/  I2FP.F32.S32 R7, R7 ;  /* 0x0000000700077245 */ /* 0x000fe20000201400 */
[----:B------:R-:W-:Y:S01]  /*1c330*/  IMAD.IADD R8, R230, 0x1, -R2 ;  /* 0x00000001e6087824 */ /* 0x000fe200078e0a02 */
[----:B------:R-:W-:Y:S02]  /*1c340*/  I2FP.F32.S32 R5, R5 ;  /* 0x0000000500057245 */ /* 0x000fe40000201400 */
[----:B------:R-:W-:Y:S01]  /*1c350*/  I2FP.F32.S32 R6, R6 ;  /* 0x0000000600067245 */ /* 0x000fe20000201400 */
[-C--:B------:R-:W-:Y:S01]  /*1c360*/  FFMA.FTZ R31, R7, -R226.reuse, R31 ;  /* 0x800000e2071f7223 */ /* 0x080fe2000001001f */
[----:B------:R-:W-:Y:S01]  /*1c370*/  FSEL R27, R27, -INF , !P1 ;  /* 0xff8000001b1b7808 */ /* 0x000fe20004800000 */
[-C--:B------:R-:W-:Y:S01]  /*1c380*/  FFMA.FTZ R32, R5, -R226.reuse, R32 ;  /* 0x800000e205207223 */ /* 0x080fe20000010020 */
[----:B------:R-:W-:Y:S01]  /*1c390*/  FMNMX.FTZ R5, R173, R3, !PT ;  /* 0x00000003ad057209 */ /* 0x000fe20007810000 */
[----:B------:R-:W-:Y:S01]  /*1c3a0*/  FFMA.FTZ R29, R6, -R226, R29 ;  /* 0x800000e2061d7223 */ /* 0x000fe2000001001d */
[----:B------:R-:W-:Y:S02]  /*1c3b0*/  FMNMX.FTZ R6, R172, R134, !PT ;  /* 0x00000086ac067209 */ /* 0x000fe40007810000 */
[----:B------:R-:W-:Y:S02]  /*1c3c0*/  FMNMX.FTZ R7, R174, R5, !PT ;  /* 0x00000005ae077209 */ /* 0x000fe40007810000 */
[----:B------:R-:W-:Y:S02]  /*1c3d0*/  FMNMX.FTZ R5, R175, R6, !PT ;  /* 0x00000006af057209 */ /* 0x000fe40007810000 */
[----:B------:R-:W-:Y:S01]  /*1c3e0*/  FMNMX.FTZ R6, R135, R7, !PT ;  /* 0x0000000787067209 */ /* 0x000fe20007810000 */
[----:B------:R-:W-:Y:S01]  /*1c3f0*/  IMAD.IADD R7, R231, 0x1, -R4 ;  /* 0x00000001e7077824 */ /* 0x000fe200078e0a04 */
[C---:B------:R-:W-:Y:S02]  /*1c400*/  ISETP.GE.AND P4, PT, R4.reuse, R228, PT ;  /* 0x000000e40400720c */ /* 0x040fe40003f86270 */
[----:B------:R-:W-:Y:S02]  /*1c410*/  ISETP.GE.AND P1, PT, R4, R227, PT ;  /* 0x000000e30400720c */ /* 0x000fe40003f26270 */
[----:B------:R-:W-:Y:S02]  /*1c420*/  FMNMX.FTZ R5, R10, R5, !PT ;  /* 0x000000050a057209 */ /* 0x000fe40007810000 */
[----:B------:R-:W-:Y:S02]  /*1c430*/  FMNMX.FTZ R6, R9, R6, !PT ;  /* 0x0000000609067209 */ /* 0x000fe40007810000 */
[C---:B------:R-:W-:Y:S02]  /*1c440*/  ISETP.GE.OR P4, PT, R4.reuse, R233, !P4 ;  /* 0x000000e90400720c */ /* 0x040fe40006786670 */
[----:B------:R-:W-:Y:S02]  /*1c450*/  ISETP.GE.OR P1, PT, R4, R232, !P1 ;  /* 0x000000e80400720c */ /* 0x000fe40004f26670 */
[----:B------:R-:W-:Y:S02]  /*1c460*/  FMNMX.FTZ R4, R11, R5, !PT ;  /* 0x000000050b047209 */ /* 0x000fe40007810000 */
[----:B------:R-:W-:Y:S01]  /*1c470*/  FMNMX.FTZ R5, R12, R6, !PT ;  /* 0x000000060c057209 */ /* 0x000fe20007810000 */
[----:B------:R-:W-:Y:S01]  /*1c480*/  IMAD.IADD R6, R231, 0x1, -R2 ;  /* 0x00000001e7067824 */ /* 0x000fe200078e0a02 */
        /* <DEDUP_REMOVED lines=17> */
[----:B------:R-:W-:Y:S02]  /*1c5a0*/  IABS R5, R8 ;  /* 0x0000000800057213 */ /* 0x000fe40000000000 */
[----:B------:R-:W3:Y:S01]  /*1c5b0*/  LDL.LU R8, [R1+0xc4] ;  /* 0x0000c40001087983 */ /* 0x000ee20000300800 */
[----:B------:R-:W-:Y:S02]  /*1c5c0*/  FMNMX.FTZ R2, R23, R2, !PT ;  /* 0x0000000217027209 */ /* 0x000fe40007810000 */
[----:B------:R-:W-:Y:S01]  /*1c5d0*/  IABS R7, R6 ;  /* 0x0000000600077213 */ /* 0x000fe20000000000 */
[----:B------:R-:W-:Y:S01]  /*1c5e0*/  IMAD.MOV.U32 R6, RZ, RZ, R132 ;  /* 0x000000ffff067224 */ /* 0x000fe200078e0084 */
[----:B------:R-:W-:Y:S02]  /*1c5f0*/  FMNMX.FTZ R4, R24, R4, !PT ;  /* 0x0000000418047209 */ /* 0x000fe40007810000 */
[----:B------:R-:W-:Y:S02]  /*1c600*/  I2FP.F32.S32 R5, R5 ;  /* 0x0000000500057245 */ /* 0x000fe40000201400 */
[----:B------:R-:W-:Y:S02]  /*1c610*/  FMNMX.FTZ R2, R26, R2, !PT ;  /* 0x000000021a027209 */ /* 0x000fe40007810000 */
[----:B------:R-:W-:Y:S01]  /*1c620*/  FMNMX.FTZ R4, R25, R4, !PT ;  /* 0x0000000419047209 */ /* 0x000fe20007810000 */
[----:B------:R-:W-:Y:S01]  /*1c630*/  FFMA.FTZ R33, R5, -R226, R33 ;  /* 0x800000e205217223 */ /* 0x000fe20000010021 */
[----:B------:R-:W-:Y:S02]  /*1c640*/  I2FP.F32.S32 R6, R6 ;  /* 0x0000000600067245 */ /* 0x000fe40000201400 */
[----:B------:R-:W-:Y:S02]  /*1c650*/  FMNMX.FTZ R5, R27, R2, !PT ;  /* 0x000000021b057209 */ /* 0x000fe40007810000 */
[----:B------:R-:W-:Y:S01]  /*1c660*/  FSEL R29, R29, -INF , !P6 ;  /* 0xff8000001d1d7808 */ /* 0x000fe20007000000 */
[----:B------:R-:W-:Y:S01]  /*1c670*/  FFMA.FTZ R34, R6, -R226, R34 ;  /* 0x800000e206227223 */ /* 0x000fe20000010022 */
[----:B------:R-:W-:Y:S02]  /*1c680*/  FMNMX.FTZ R2, R28, R4, !PT ;  /* 0x000000041c027209 */ /* 0x000fe40007810000 */
[----:B------:R-:W-:Y:S02]  /*1c690*/  I2FP.F32.S32 R7, R7 ;  /* 0x0000000700077245 */ /* 0x000fe40000201400 */
[----:B------:R-:W-:Y:S02]  /*1c6a0*/  FSEL R31, R31, -INF , !P5 ;  /* 0xff8000001f1f7808 */ /* 0x000fe40006800000 */
[----:B------:R-:W-:Y:S01]  /*1c6b0*/  FMNMX.FTZ R5, R30, R5, !PT ;  /* 0x000000051e057209 */ /* 0x000fe20007810000 */
[----:B------:R-:W-:Y:S01]  /*1c6c0*/  FFMA.FTZ R35, R7, -R226, R35 ;  /* 0x800000e207237223 */ /* 0x000fe20000010023 */
[----:B------:R-:W-:Y:S02]  /*1c6d0*/  FSEL R32, R32, -INF , !P4 ;  /* 0xff80000020207808 */ /* 0x000fe40006000000 */
[----:B------:R-:W-:Y:S02]  /*1c6e0*/  FMNMX.FTZ R4, R29, R2, !PT ;  /* 0x000000021d047209 */ /* 0x000fe40007810000 */
[----:B------:R-:W-:Y:S02]  /*1c6f0*/  FSEL R34, R34, -INF , !P1 ;  /* 0xff80000022227808 */ /* 0x000fe40004800000 */
[----:B------:R-:W-:Y:S02]  /*1c700*/  FMNMX.FTZ R2, R31, R5, !PT ;  /* 0x000000051f027209 */ /* 0x000fe40007810000 */
[----:B------:R-:W-:Y:S02]  /*1c710*/  FSEL R33, R33, -INF , !P3 ;  /* 0xff80000021217808 */ /* 0x000fe40005800000 */
[----:B------:R-:W-:Y:S02]  /*1c720*/  FMNMX.FTZ R4, R32, R4, !PT ;  /* 0x0000000420047209 */ /* 0x000fe40007810000 */
[----:B------:R-:W-:Y:S02]  /*1c730*/  FSEL R35, R35, -INF , !P0 ;  /* 0xff80000023237808 */ /* 0x000fe40004000000 */
[----:B------:R-:W-:Y:S02]  /*1c740*/  FMNMX.FTZ R2, R34, R2, !PT ;  /* 0x0000000222027209 */ /* 0x000fe40007810000 */
[----:B------:R-:W-:Y:S02]  /*1c750*/  FMNMX.FTZ R133, R33, R4, !PT ;  /* 0x0000000421857209 */ /* 0x000fe40007810000 */
[----:B------:R-:W-:Y:S03]  /*1c760*/  FMNMX.FTZ R132, R35, R2, !PT ;  /* 0x0000000223847209 */ /* 0x000fe60007810000 */
[----:B------:R-:W1:Y:S08]  /*1c770*/  SHFL.BFLY PT, R2, R133, 0x2, 0x1f ;  /* 0x0c401f0085027f89 */ /* 0x000e7000000e0000 */
[----:B------:R-:W4:Y:S01]  /*1c780*/  SHFL.BFLY PT, R4, R132, 0x2, 0x1f ;  /* 0x0c401f0084047f89 */ /* 0x000f2200000e0000 */
[----:B-1----:R-:W-:Y:S02]  /*1c790*/  FMNMX.FTZ R133, R133, R2, !PT ;  /* 0x0000000285857209 */ /* 0x002fe40007810000 */
[----:B----4-:R-:W-:Y:S05]  /*1c7a0*/  FMNMX.FTZ R132, R132, R4, !PT ;  /* 0x0000000484847209 */ /* 0x010fea0007810000 */
[----:B------:R-:W1:Y:S08]  /*1c7b0*/  SHFL.BFLY PT, R2, R133, 0x1, 0x1f ;  /* 0x0c201f0085027f89 */ /* 0x000e7000000e0000 */
[----:B------:R-:W4:Y:S01]  /*1c7c0*/  SHFL.BFLY PT, R4, R132, 0x1, 0x1f ;  /* 0x0c201f0084047f89 */ /* 0x000f2200000e0000 */
[----:B-1----:R-:W-:Y:S04]  /*1c7d0*/  FMNMX.FTZ R133, R133, R2, !PT ;  /* 0x0000000285857209 */ /* 0x002fe80007810000 */
[----:B------:R-:W-:Y:S01]  /*1c7e0*/  FSETP.NEU.FTZ.AND P1, PT, R133, -INF , PT ;  /* 0xff8000008500780b */ /* 0x000fe20003f3d000 */
[----:B--2---:R-:W-:Y:S01]  /*1c7f0*/  FMUL.FTZ R5, R0, R133 ;  /* 0x0000008500057220 */ /* 0x004fe20000410000 */
[----:B----4-:R-:W-:Y:S04]  /*1c800*/  FMNMX.FTZ R132, R132, R4, !PT ;  /* 0x0000000484847209 */ /* 0x010fe80007810000 */
[----:B------:R-:W-:Y:S01]  /*1c810*/  FSEL R5, R5, RZ, P1 ;  /* 0x000000ff05057208 */ /* 0x000fe20000800000 */
[----:B------:R-:W-:Y:S01]  /*1c820*/  FMUL.FTZ R6, R0, R132 ;  /* 0x0000008400067220 */ /* 0x000fe20000410000 */
[----:B------:R-:W-:Y:S03]  /*1c830*/  FSETP.NEU.FTZ.AND P0, PT, R132, -INF , PT ;  /* 0xff8000008400780b */ /* 0x000fe60003f1d000 */
[-CC-:B------:R-:W-:Y:S01]  /*1c840*/  FFMA.FTZ R2, R173, R0.reuse, -R5.reuse ;  /* 0x00000000ad027223 */ /* 0x180fe20000010805 */
[----:B------:R-:W-:Y:S01]  /*1c850*/  FSEL R6, R6, RZ, P0 ;  /* 0x000000ff06067208 */ /* 0x000fe20000000000 */
[-CC-:B------:R-:W-:Y:S01]  /*1c860*/  FFMA.FTZ R7, R135, R0.reuse, -R5.reuse ;  /* 0x0000000087077223 */ /* 0x180fe20000010805 */
[-CC-:B------:R-:W-:Y:S01]  /*1c870*/  FFMA.FTZ R195, R28, R0.reuse, -R5.reuse ;  /* 0x000000001cc37223 */ /* 0x180fe20000010805 */
        /* <DEDUP_REMOVED lines=17> */
[-C--:B-1----:R-:W-:Y:S01]  /*1c990*/  FFMA.FTZ R2, R172, R0.reuse, -R6 ;  /* 0x00000000ac027223 */ /* 0x082fe20000010806 */
[----:B------:R-:W-:Y:S01]  /*1c9a0*/  MUFU.EX2 R175, R7 ;  /* 0x0000000700af7308 */ /* 0x000fe20000000800 */
[-CC-:B------:R-:W-:Y:S01]  /*1c9b0*/  FFMA.FTZ R179, R12, R0.reuse, -R5.reuse ;  /* 0x000000000cb37223 */ /* 0x180fe20000010805 */
[-CC-:B------:R-:W-:Y:S01]  /*1c9c0*/  FFMA.FTZ R181, R13, R0.reuse, -R5.reuse ;  /* 0x000000000db57223 */ /* 0x180fe20000010805 */
[-CC-:B------:R-:W-:Y:S01]  /*1c9d0*/  FFMA.FTZ R184, R17, R0.reuse, -R5.reuse ;  /* 0x0000000011b87223 */ /* 0x180fe20000010805 */
[-CC-:B------:R-:W-:Y:S01]  /*1c9e0*/  FFMA.FTZ R194, R24, R0.reuse, -R5.reuse ;  /* 0x0000000018c27223 */ /* 0x180fe20000010805 */
[-CC-:B------:R-:W-:Y:S01]  /*1c9f0*/  FFMA.FTZ R183, R16, R0.reuse, -R5.reuse ;  /* 0x0000000010b77223 */ /* 0x180fe20000010805 */
[-CC-:B------:R-:W-:Y:S01]  /*1ca00*/  FFMA.FTZ R187, R20, R0.reuse, -R5.reuse ;  /* 0x0000000014bb7223 */ /* 0x180fe20000010805 */
[-CC-:B------:R-:W-:Y:S03]  /*1ca10*/  FFMA.FTZ R188, R21, R0.reuse, -R5.reuse ;  /* 0x0000000015bc7223 */ /* 0x180fe60000010805 */
[----:B------:R1:W-:Y:S01]  /*1ca20*/  MUFU.EX2 R177, R2 ;  /* 0x0000000200b17308 */ /* 0x0003e20000000800 */
[-CC-:B------:R-:W-:Y:S01]  /*1ca30*/  FFMA.FTZ R205, R29, R0.reuse, -R5.reuse ;  /* 0x000000001dcd7223 */ /* 0x180fe20000010805 */
[-CC-:B------:R-:W-:Y:S08]  /*1ca40*/  FFMA.FTZ R241, R32, R0.reuse, -R5.reuse ;  /* 0x0000000020f17223 */ /* 0x180ff00000010805 */
[----:B------:R-:W-:Y:S01]  /*1ca50*/  MUFU.EX2 R135, R135 ;  /* 0x0000008700877308 */ /* 0x000fe20000000800 */
[-C--:B-1----:R-:W-:Y:S09]  /*1ca60*/  FFMA.FTZ R2, R174, R0.reuse, -R5 ;  /* 0x00000000ae027223 */ /* 0x082ff20000010805 */
[----:B------:R-:W-:Y:S10]  /*1ca70*/  MUFU.EX2 R174, R4 ;  /* 0x0000000400ae7308 */ /* 0x000ff40000000800 */
[----:B------:R1:W-:Y:S02]  /*1ca80*/  MUFU.EX2 R176, R2 ;  /* 0x0000000200b07308 */ /* 0x0003e40000000800 */
[----:B-1----:R-:W-:Y:S05]  /*1ca90*/  FSEL R2, R133, RZ, P1 ;  /* 0x000000ff85027208 */ /* 0x002fea0000800000 */
[----:B------:R-:W-:Y:S01]  /*1caa0*/  FADD.FTZ R3, -R2, R3 ;  /* 0x0000000302037221 */ /* 0x000fe20000010100 */
[----:B------:R-:W-:Y:S05]  /*1cab0*/  FSEL R2, R132, RZ, P0 ;  /* 0x000000ff84027208 */ /* 0x000fea0000000000 */
[----:B------:R-:W-:Y:S01]  /*1cac0*/  FADD.FTZ R4, -R2, R134 ;  /* 0x0000008602047221 */ /* 0x000fe20000010100 */
[-C--:B------:R-:W-:Y:S04]  /*1cad0*/  FFMA.FTZ R2, R9, R0.reuse, -R5 ;  /* 0x0000000009027223 */ /* 0x080fe80000010805 */
[----:B------:R1:W-:Y:S02]  /*1cae0*/  MUFU.EX2 R172, R2 ;  /* 0x0000000200ac7308 */ /* 0x0003e40000000800 */
[----:B-1----:R-:W-:Y:S01]  /*1caf0*/  FMUL.FTZ R2, R0, R3 ;  /* 0x0000000300027220 */ /* 0x002fe20000410000 */
[----:B------:R-:W-:Y:S02]  /*1cb00*/  FFMA.FTZ R3, R10, R0, -R6 ;  /* 0x000000000a037223 */ /* 0x000fe40000010806 */
[----:B------:R-:W2:Y:S05]  /*1cb10*/  LDL.LU R6, [R1+0xc8] ;  /* 0x0000c80001067983 */ /* 0x000eaa0000300800 */
[----:B------:R1:W-:Y:S10]  /*1cb20*/  MUFU.EX2 R173, R3 ;  /* 0x0000000300ad7308 */ /* 0x0003f40000000800 */
[----:B------:R-:W4:Y:S01]  /*1cb30*/  MUFU.EX2 R2, R2 ;  /* 0x0000000200027308 */ /* 0x000f220000000800 */
[----:B-1----:R-:W-:Y:S09]  /*1cb40*/  FMUL.FTZ R3, R0, R4 ;  /* 0x0000000400037220 */ /* 0x002ff20000410000 */
[----:B------:R-:W1:Y:S01]  /*1cb50*/  MUFU.EX2 R3, R3 ;  /* 0x0000000300037308 */ /* 0x000e620000000800 */
[C---:B----4-:R-:W-:Y:S01]  /*1cb60*/  FMUL.FTZ R28, R2.reuse, R140 ;  /* 0x0000008c021c7220 */ /* 0x050fe20000410000 */
[C---:B------:R-:W-:Y:S01]  /*1cb70*/  FMUL.FTZ R33, R2.reuse, R137 ;  /* 0x0000008902217220 */ /* 0x040fe20000410000 */
[----:B------:R-:W4:Y:S01]  /*1cb80*/  LDL R140, [R1+0xf0] ;  /* 0x0000f000018c7983 */ /* 0x000f220000100800 */
[C---:B------:R-:W-:Y:S01]  /*1cb90*/  FMUL.FTZ R25, R2.reuse, R145 ;  /* 0x0000009102197220 */ /* 0x040fe20000410000 */
[C---:B------:R-:W-:Y:S01]  /*1cba0*/  FMUL.FTZ R5, R2.reuse, R165 ;  /* 0x000000a502057220 */ /* 0x040fe20000410000 */
[C---:B------:R-:W-:Y:S01]  /*1cbb0*/  FMUL.FTZ R4, R2.reuse, R164 ;  /* 0x000000a402047220 */ /* 0x040fe20000410000 */
[----:B------:R-:W5:Y:S01]  /*1cbc0*/  LDL R137, [R1+0x114] ;  /* 0x0001140001897983 */ /* 0x000f620000100800 */
        /* <DEDUP_REMOVED lines=8> */
[C---:B-1----:R-:W-:Y:S01]  /*1cc50*/  FMUL.FTZ R10, R3.reuse, R162 ;  /* 0x000000a2030a7220 */ /* 0x042fe20000410000 */
[C---:B------:R-:W-:Y:S01]  /*1cc60*/  FMUL.FTZ R11, R3.reuse, R163 ;  /* 0x000000a3030b7220 */ /* 0x040fe20000410000 */
[C---:B------:R-:W-:Y:S01]  /*1cc70*/  FMUL.FTZ R14, R3.reuse, R158 ;  /* 0x0000009e030e7220 */ /* 0x040fe20000410000 */
[----:B------:R-:W5:Y:S01]  /*1cc80*/  LDL.64 R162, [R1] ;  /* 0x0000000001a27983 */ /* 0x000f620000100a00 */
[C---:B------:R-:W-:Y:S01]  /*1cc90*/  FMUL.FTZ R21, R2.reuse, R149 ;  /* 0x0000009502157220 */ /* 0x040fe20000410000 */
[C---:B------:R-:W-:Y:S01]  /*1cca0*/  FMUL.FTZ R24, R2.reuse, R144 ;  /* 0x0000009002187220 */ /* 0x040fe20000410000 */
[C---:B------:R-:W-:Y:S01]  /*1ccb0*/  FMUL.FTZ R29, R2.reuse, R141 ;  /* 0x0000008d021d7220 */ /* 0x040fe20000410000 */
[C---:B------:R-:W-:Y:S01]  /*1ccc0*/  FMUL.FTZ R32, R2.reuse, R136 ;  /* 0x0000008802207220 */ /* 0x040fe20000410000 */
[C---:B------:R-:W-:Y:S01]  /*1ccd0*/  FMUL.FTZ R36, R2.reuse, R36 ;  /* 0x0000002402247220 */ /* 0x040fe20000410000 */
[----:B------:R-:W5:Y:S01]  /*1cce0*/  LDL R158, [R1+0xdc] ;  /* 0x0000dc00019e7983 */ /* 0x000f620000100800 */
        /* <DEDUP_REMOVED lines=22> */
[C---:B---3--:R-:W-:Y:S01]  /*1ce50*/  FFMA.FTZ R0, R2.reuse, R8, R178 ;  /* 0x0000000802007223 */ /* 0x048fe200000100b2 */
        /* <DEDUP_REMOVED lines=26> */
[----:B------:R-:W-:Y:S01]  /*1d000*/  FADD.FTZ R2, R176, R0 ;  /* 0x00000000b0027221 */ /* 0x000fe20000010000 */
[C---:B------:R-:W-:Y:S01]  /*1d010*/  FMUL.FTZ R30, R3.reuse, R142 ;  /* 0x0000008e031e7220 */ /* 0x040fe20000410000 */
[----:B------:R1:W3:Y:S01]  /*1d020*/  MUFU.EX2 R136, R179 ;  /* 0x000000b300887308 */ /* 0x0002e20000000800 */
        /* <DEDUP_REMOVED lines=8> */
[----:B------:R-:W3:Y:S01]  /*1d0b0*/  LDL R167, [R1+0xcc] ;  /* 0x0000cc0001a77983 */ /* 0x000ee20000100800 */
[C---:B------:R-:W-:Y:S01]  /*1d0c0*/  FMUL.FTZ R27, R3.reuse, R147 ;  /* 0x00000093031b7220 */ /* 0x040fe20000410000 */
[C---:B------:R-:W-:Y:S01]  /*1d0d0*/  FMUL.FTZ R34, R3.reuse, R138 ;  /* 0x0000008a03227220 */ /* 0x040fe20000410000 */
[----:B------:R-:W-:Y:S01]  /*1d0e0*/  F2FP.F16.F32.PACK_AB R138, R172, R175 ;  /* 0x000000afac8a723e */ /* 0x000fe200000000ff */
[----:B------:R-:W3:Y:S01]  /*1d0f0*/  LDL R150, [R1+0xc0] ;  /* 0x0000c00001967983 */ /* 0x000ee20000100800 */
[C---:B------:R-:W-:Y:S01]  /*1d100*/  FMUL.FTZ R23, R3.reuse, R151 ;  /* 0x0000009703177220 */ /* 0x040fe20000410000 */
[C---:B------:R-:W-:Y:S01]  /*1d110*/  FMUL.FTZ R38, R3.reuse, R38 ;  /* 0x0000002603267220 */ /* 0x040fe20000410000 */
[C---:B------:R-:W-:Y:S01]  /*1d120*/  FMUL.FTZ R39, R3.reuse, R39 ;  /* 0x0000002703277220 */ /* 0x040fe20000410000 */
[----:B-1----:R-:W3:Y:S01]  /*1d130*/  LDL R179, [R1+0xd8] ;  /* 0x0000d80001b37983 */ /* 0x002ee20000100800 */
[C---:B------:R-:W-:Y:S01]  /*1d140*/  FMUL.FTZ R42, R3.reuse, R42 ;  /* 0x0000002a032a7220 */ /* 0x040fe20000410000 */
[C---:B------:R-:W-:Y:S01]  /*1d150*/  FMUL.FTZ R43, R3.reuse, R43 ;  /* 0x0000002b032b7220 */ /* 0x040fe20000410000 */
[C---:B------:R-:W-:Y:S01]  /*1d160*/  FMUL.FTZ R46, R3.reuse, R46 ;  /* 0x0000002e032e7220 */ /* 0x040fe20000410000 */
[----:B------:R1:W3:Y:S01]  /*1d170*/  LDL.S16 R147, [R1+0x88] ;  /* 0x0000880001937983 */ /* 0x0002e20000100600 */
        /* <DEDUP_REMOVED lines=44> */
[C---:B--2---:R-:W-:Y:S01]  /*1d440*/  FFMA.FTZ R134, R3.reuse, R6, R177 ;  /* 0x0000000603867223 */ /* 0x044fe200000100b1 */
[----:B------:R-:W-:Y:S01]  /*1d450*/  FMUL.FTZ R6, R3, R166 ;  /* 0x000000a603067220 */ /* 0x000fe20000410000 */
[----:B------:R-:W-:Y:S02]  /*1d460*/  F2FP.F16.F32.PACK_AB R3, R176, R178 ;  /* 0x000000b2b003723e */ /* 0x000fe400000000ff */
[----:B------:R-:W-:Y:S01]  /*1d470*/  FADD.FTZ R142, R174, R134 ;  /* 0x00000086ae8e7221 */ /* 0x000fe20000010000 */
[----:B------:R-:W-:Y:S01]  /*1d480*/  FADD.FTZ R134, R175, R2 ;  /* 0x00000002af867221 */ /* 0x000fe20000010000 */
[----:B------:R-:W-:Y:S03]  /*1d490*/  IMAD.SHL.U32 R2, R240, 0x2, RZ ;  /* 0x00000002f0027824 */ /* 0x000fe600078e00ff */
[----:B------:R-:W-:Y:S02]  /*1d4a0*/  FADD.FTZ R144, R172, R134 ;  /* 0x00000086ac907221 */ /* 0x000fe40000010000 */
[----:B------:R-:W2:Y:S01]  /*1d4b0*/  LDL R172, [R1+0xd4] ;  /* 0x0000d40001ac7983 */ /* 0x000ea20000100800 */
[----:B------:R1:W3:Y:S03]  /*1d4c0*/  MUFU.EX2 R134, R181 ;  /* 0x000000b500867308 */ /* 0x0002e60000000800 */
[----:B-1----:R-:W2:Y:S01]  /*1d4d0*/  LDL R181, [R1+0xe0] ;  /* 0x0000e00001b57983 */ /* 0x002ea20000100800 */
[----:B----4-:R-:W-:Y:S04]  /*1d4e0*/  IMAD.WIDE.U32 R148, R140, -0x326172a9, RZ ;  /* 0xcd9e8d578c947825 */ /* 0x010fe800078e00ff */
[----:B-----5:R-:W-:Y:S01]  /*1d4f0*/  IMAD.WIDE.U32 R140, R137, -0x2daee0ad, RZ ;  /* 0xd2511f53898c7825 */ /* 0x020fe200078e00ff */
[----:B------:R-:W-:Y:S03]  /*1d500*/  LOP3.LUT R154, R145, R149, RZ, 0x3c, !PT ;  /* 0x00000095919a7212 */ /* 0x000fe600078e3cff */
[----:B------:R-:W-:Y:S01]  /*1d510*/  VIADD R137, R2, 0x1 ;  /* 0x0000000102897836 */ /* 0x000fe20000000000 */
[----:B------:R-:W4:Y:S01]  /*1d520*/  LDL R149, [R1+0xbc] ;  /* 0x0000bc0001957983 */ /* 0x000f220000100800 */
[----:B------:R-:W-:Y:S01]  /*1d530*/  IMAD.WIDE.U32 R154, R154, -0x2daee0ad, RZ ;  /* 0xd2511f539a9a7825 */ /* 0x000fe200078e00ff */
[C---:B------:R-:W-:Y:S03]  /*1d540*/  LOP3.LUT R2, R163.reuse, R2, RZ, 0x3c, !PT ;  /* 0x00000002a3027212 */ /* 0x040fe600078e3cff */
[C---:B------:R-:W-:Y:S01]  /*1d550*/  VIADD R139, R163.reuse, 0xbb67ae85 ;  /* 0xbb67ae85a38b7836 */ /* 0x040fe20000000000 */
[----:B------:R-:W-:Y:S02]  /*1d560*/  LOP3.LUT R137, R163, R137, RZ, 0x3c, !PT ;  /* 0x00000089a3897212 */ /* 0x000fe400078e3cff */
[-C--:B------:R-:W-:Y:S01]  /*1d570*/  LOP3.LUT R143, R2, R141.reuse, RZ, 0x3c, !PT ;  /* 0x0000008d028f7212 */ /* 0x080fe200078e3cff */
[----:B------:R-:W-:Y:S01]  /*1d580*/  FADD.FTZ R2, R173, R142 ;  /* 0x0000008ead027221 */ /* 0x000fe20000010000 */
[----:B------:R-:W-:Y:S02]  /*1d590*/  LOP3.LUT R145, R137, R141, RZ, 0x3c, !PT ;  /* 0x0000008d89917212 */ /* 0x000fe400078e3cff */
[C---:B------:R-:W-:Y:S01]  /*1d5a0*/  F2FP.F16.F32.PACK_AB R173, R135.reuse, R173 ;  /* 0x000000ad87ad723e */ /* 0x040fe200000000ff */
[----:B------:R-:W-:Y:S01]  /*1d5b0*/  FADD.FTZ R141, R135, R2 ;  /* 0x00000002878d7221 */ /* 0x000fe20000010000 */
[----:B---3--:R-:W-:Y:S01]  /*1d5c0*/  FADD.FTZ R135, R136, R144 ;  /* 0x0000009088877221 */ /* 0x008fe20000010000 */
[----:B------:R-:W-:Y:S01]  /*1d5d0*/  VIADD R2, R162, 0x9e3779b9 ;  /* 0x9e3779b9a2027836 */ /* 0x000fe20000000000 */
[----:B------:R-:W-:Y:S01]  /*1d5e0*/  LOP3.LUT R139, R155, R139, R140, 0x96, !PT ;  /* 0x0000008b9b8b7212 */ /* 0x000fe200078e968c */
[----:B------:R-:W-:Y:S01]  /*1d5f0*/  IMAD.WIDE.U32 R142, R143, -0x326172a9, RZ ;  /* 0xcd9e8d578f8e7825 */ /* 0x000fe200078e00ff */
[C---:B------:R-:W-:Y:S01]  /*1d600*/  F2FP.F16.F32.PACK_AB R136, R134.reuse, R136 ;  /* 0x000000888688723e */ /* 0x040fe200000000ff */
[----:B------:R-:W1:Y:S02]  /*1d610*/  MUFU.EX2 R137, R180 ;  /* 0x000000b400897308 */ /* 0x000e640000000800 */
[----:B------:R-:W-:Y:S01]  /*1d620*/  FADD.FTZ R146, R134, R135 ;  /* 0x0000008786927221 */ /* 0x000fe20000010000 */
[----:B------:R-:W-:Y:S01]  /*1d630*/  IMAD.WIDE.U32 R144, R145, -0x326172a9, RZ ;  /* 0xcd9e8d5791907825 */ /* 0x000fe200078e00ff */
[-CC-:B------:R-:W-:Y:S03]  /*1d640*/  LOP3.LUT R134, R143, R2.reuse, R148.reuse, 0x96, !PT ;  /* 0x000000028f867212 */ /* 0x180fe600078e9694 */
[----:B------:R-:W-:Y:S01]  /*1d650*/  IMAD.WIDE.U32 R152, R139, -0x326172a9, RZ ;  /* 0xcd9e8d578b987825 */ /* 0x000fe200078e00ff */
[----:B------:R-:W-:Y:S02]  /*1d660*/  LOP3.LUT R157, R145, R2, R148, 0x96, !PT ;  /* 0x00000002919d7212 */ /* 0x000fe400078e9694 */
[----:B------:R-:W3:Y:S01]  /*1d670*/  MUFU.EX2 R140, R182 ;  /* 0x000000b6008c7308 */ /* 0x000ee20000000800 */
[----:B------:R2:W5:Y:S01]  /*1d680*/  LDL.S16 R148, [R1+0x74] ;  /* 0x0000740001947983 */ /* 0x0005620000100600 */
[----:B------:R-:W-:Y:S02]  /*1d690*/  VIADD R2, R162, 0x3c6ef372 ;  /* 0x3c6ef372a2027836 */ /* 0x000fe40000000000 */
[----:B------:R-:W-:Y:S03]  /*1d6a0*/  IMAD.WIDE.U32 R134, R134, -0x2daee0ad, RZ ;  /* 0xd2511f5386867825 */ /* 0x000fe600078e00ff */
[CC--:B------:R-:W-:Y:S03]  /*1d6b0*/  LOP3.LUT R142, R153.reuse, R2.reuse, R142, 0x96, !PT ;  /* 0x00000002998e7212 */ /* 0x0c0fe600078e968e */
[----:B------:R-:W3:Y:S01]  /*1d6c0*/  MUFU.EX2 R139, R183 ;  /* 0x000000b7008b7308 */ /* 0x000ee20000000800 */
[----:B------:R-:W-:Y:S01]  /*1d6d0*/  LOP3.LUT R159, R153, R2, R144, 0x96, !PT ;  /* 0x00000002999f7212 */ /* 0x000fe200078e9690 */
[----:B-1----:R-:W-:Y:S01]  /*1d6e0*/  FADD.FTZ R141, R137, R141 ;  /* 0x0000008d898d7221 */ /* 0x002fe20000010000 */
[----:B------:R-:W-:Y:S01]  /*1d6f0*/  LOP3.LUT R135, R135, R158, R154, 0x96, !PT ;  /* 0x0000009e87877212 */ /* 0x000fe200078e969a */
[----:B------:R-:W-:Y:S06]  /*1d700*/  IMAD.WIDE.U32 R142, R142, -0x2daee0ad, RZ ;  /* 0xd2511f538e8e7825 */ /* 0x000fec00078e00ff */
[----:B------:R1:W1:Y:S01]  /*1d710*/  MUFU.EX2 R2, R184 ;  /* 0x000000b800027308 */ /* 0x0002620000000800 */
[C---:B---3--:R-:W-:Y:S01]  /*1d720*/  F2FP.F16.F32.PACK_AB R137, R140.reuse, R137 ;  /* 0x000000898c89723e */ /* 0x048fe200000000ff */
[----:B------:R-:W-:Y:S08]  /*1d730*/  FADD.FTZ R145, R140, R141 ;  /* 0x0000008d8c917221 */ /* 0x000ff00000010000 */
[----:B------:R-:W-:Y:S01]  /*1d740*/  MUFU.EX2 R144, R185 ;  /* 0x000000b900907308 */ /* 0x000fe20000000800 */
[----:B------:R-:W-:Y:S01]  /*1d750*/  FADD.FTZ R141, R139, R146 ;  /* 0x000000928b8d7221 */ /* 0x000fe20000010000 */
[----:B-1----:R-:W3:Y:S03]  /*1d760*/  LDL R184, [R1+0xe4] ;  /* 0x0000e40001b87983 */ /* 0x002ee60000100800 */
[C---:B------:R-:W-:Y:S01]  /*1d770*/  FADD.FTZ R146, R2.reuse, R141 ;  /* 0x0000008d02927221 */ /* 0x040fe20000010000 */
[----:B---3--:R-:W-:Y:S01]  /*1d780*/  LOP3.LUT R143, R143, R184, R134, 0x96, !PT ;  /* 0x000000b88f8f7212 */ /* 0x008fe200078e9686 */
[----:B------:R-:W-:Y:S05]  /*1d790*/  IMAD.WIDE.U32 R134, R135, -0x326172a9, RZ ;  /* 0xcd9e8d5787867825 */ /* 0x000fea00078e00ff */
[----:B------:R-:W-:Y:S02]  /*1d7a0*/  LOP3.LUT R140, R135, R167, R152, 0x96, !PT ;  /* 0x000000a7878c7212 */ /* 0x000fe400078e9698 */
[----:B------:R-:W-:Y:S02]  /*1d7b0*/  F2FP.F16.F32.PACK_AB R135, R2, R139 ;  /* 0x0000008b0287723e */ /* 0x000fe400000000ff */
[----:B------:R-:W1:Y:S01]  /*1d7c0*/  MUFU.EX2 R139, R186 ;  /* 0x000000ba008b7308 */ /* 0x000e620000000800 */
[----:B------:R-:W-:Y:S05]  /*1d7d0*/  IMAD.WIDE.U32 R140, R140, -0x2daee0ad, RZ ;  /* 0xd2511f538c8c7825 */ /* 0x000fea00078e00ff */
[----:B--2---:R-:W-:Y:S01]  /*1d7e0*/  LOP3.LUT R162, R141, R181, R142, 0x96, !PT ;  /* 0x000000b58da27212 */ /* 0x004fe200078e968e */
[----:B------:R-:W-:Y:S04]  /*1d7f0*/  IMAD.WIDE.U32 R142, R143, -0x326172a9, RZ ;  /* 0xcd9e8d578f8e7825 */ /* 0x000fe800078e00ff */
[----:B------:R-:W-:Y:S01]  /*1d800*/  IMAD.WIDE.U32 R162, R162, -0x326172a9, RZ ;  /* 0xcd9e8d57a2a27825 */ /* 0x000fe200078e00ff */
[----:B------:R-:W-:Y:S02]  /*1d810*/  LOP3.LUT R2, R143, R179, R134, 0x96, !PT ;  /* 0x000000b38f027212 */ /* 0x000fe400078e9686 */
[----:B------:R-:W2:Y:S02]  /*1d820*/  MUFU.EX2 R134, R187 ;  /* 0x000000bb00867308 */ /* 0x000ea40000000800 */
[----:B------:R-:W-:Y:S01]  /*1d830*/  LOP3.LUT R156, R163, R165, R142, 0x96, !PT ;  /* 0x000000a5a39c7212 */ /* 0x000fe200078e968e */
[----:B------:R-:W-:Y:S01]  /*1d840*/  IMAD.WIDE.U32 R176, R2, -0x2daee0ad, RZ ;  /* 0xd2511f5302b07825 */ /* 0x000fe200078e00ff */
[----:B-1----:R-:W-:Y:S06]  /*1d850*/  F2FP.F16.F32.PACK_AB R164, R139, R144 ;  /* 0x000000908ba4723e */ /* 0x002fec00000000ff */
[----:B------:R-:W1:Y:S01]  /*1d860*/  MUFU.EX2 R2, R188 ;  /* 0x000000bc00027308 */ /* 0x000e620000000800 */
[----:B------:R-:W-:Y:S01]  /*1d870*/  LOP3.LUT R143, R177, R172, R140, 0x96, !PT ;  /* 0x000000acb18f7212 */ /* 0x000fe200078e968c */
[----:B------:R-:W-:Y:S04]  /*1d880*/  FADD.FTZ R140, R144, R145 ;  /* 0x00000091908c7221 */ /* 0x000fe80000010000 */
[----:B------:R-:W-:Y:S04]  /*1d890*/  IMAD.WIDE.U32 R142, R143, -0x326172a9, RZ ;  /* 0xcd9e8d578f8e7825 */ /* 0x000fe800078e00ff */
[----:B------:R-:W-:Y:S01]  /*1d8a0*/  FADD.FTZ R145, R139, R140 ;  /* 0x0000008c8b917221 */ /* 0x000fe20000010000 */
[----:B--2---:R-:W-:Y:S01]  /*1d8b0*/  FADD.FTZ R140, R134, R146 ;  /* 0x00000092868c7221 */ /* 0x004fe20000010000 */
[----:B------:R-:W-:Y:S02]  /*1d8c0*/  LOP3.LUT R139, R143, R252, R162, 0x96, !PT ;  /* 0x000000fc8f8b7212 */ /* 0x000fe400078e96a2 */
[C---:B-1----:R-:W-:Y:S01]  /*1d8d0*/  F2FP.F16.F32.PACK_AB R134, R2.reuse, R134 ;  /* 0x000000860286723e */ /* 0x042fe200000000ff */
[----:B------:R-:W-:Y:S01]  /*1d8e0*/  FADD.FTZ R151, R2, R140 ;  /* 0x0000008c02977221 */ /* 0x000fe20000010000 */
[----:B------:R-:W-:Y:S04]  /*1d8f0*/  LOP3.LUT R2, R139, 0xff, RZ, 0xc0, !PT ;  /* 0x000000ff8b027812 */ /* 0x000fe800078ec0ff */
[----:B------:R-:W-:Y:S02]  /*1d900*/  ISETP.GE.U32.AND P0, PT, R225, R2, PT ;  /* 0x00000002e100720c */ /* 0x000fe40003f06070 */
[C---:B------:R-:W-:Y:S04]  /*1d910*/  PRMT R2, R3.reuse, 0x7632, R2 ;  /* 0x0000763203027816 */ /* 0x040fe80000000002 */
[----:B------:R-:W-:Y:S07]  /*1d920*/  PRMT R146, R3, 0x5410, R2 ;  /* 0x0000541003927816 */ /* 0x000fee0000000002 */
[----:B-----5:R-:W-:Y:S05]  /*1d930*/  @!P0 HADD2 R148, -R3.H0_H0, -RZ.H0_H0 ;  /* 0xa00000ff03948230 */ /* 0x020fea0000000900 */
[----:B------:R-:W-:Y:S01]  /*1d940*/  @!P0 STL.S16 [R1+0x74], R148 ;  /* 0x0000749401008387 */ /* 0x000fe20000100600 */
[----:B------:R-:W-:Y:S04]  /*1d950*/  PRMT R140, R148, 0x7610, R140 ;  /* 0x00007610948c7816 */ /* 0x000fe8000000008c */
[----:B------:R-:W-:Y:S02]  /*1d960*/  @!P0 PRMT R3, R140, 0x5410, RZ ;  /* 0x000054108c038816 */ /* 0x000fe400000000ff */
[----:B------:R-:W-:Y:S03]  /*1d970*/  IADD3 R140, P0, R222, R150, RZ ;  /* 0x00000096de8c7210 */ /* 0x000fe60007f1e0ff */
[----:B------:R1:W-:Y:S02]  /*1d980*/  ST.E.U16 desc[UR4][R222.64], R3 ;  /* 0x00000003de007985 */ /* 0x0003e4000c101504 */
[----:B----4-:R-:W-:Y:S02]  /*1d990*/  IMAD.X R141, R223, 0x1, R149, P0 ;  /* 0x00000001df8d7824 */ /* 0x010fe400000e0695 */
[----:B------:R-:W-:Y:S01]  /*1d9a0*/  MUFU.EX2 R149, R195 ;  /* 0x000000c300957308 */ /* 0x000fe20000000800 */
[----:B-1----:R-:W-:Y:S04]  /*1d9b0*/  LOP3.LUT R3, R139, 0xffff, RZ, 0xc0, !PT ;  /* 0x0000ffff8b037812 */ /* 0x002fe800078ec0ff */
[----:B------:R-:W-:Y:S04]  /*1d9c0*/  SHF.R.U32.HI R3, RZ, 0x8, R3 ;  /* 0x00000008ff037819 */ /* 0x000fe80000011603 */
[----:B------:R-:W-:Y:S02]  /*1d9d0*/  LOP3.LUT R144, R3, 0xffff, RZ, 0xc0, !PT ;  /* 0x0000ffff03907812 */ /* 0x000fe400078ec0ff */
[--C-:B------:R-:W-:Y:S02]  /*1d9e0*/  SHF.R.U32.HI R3, RZ, 0x10, R139.reuse ;  /* 0x00000010ff037819 */ /* 0x100fe4000001168b */
[----:B------:R-:W-:Y:S02]  /*1d9f0*/  ISETP.GE.U32.AND P0, PT, R225, R144, PT ;  /* 0x00000090e100720c */ /* 0x000fe40003f06070 */
[----:B------:R-:W-:Y:S02]  /*1da00*/  LOP3.LUT R148, R3, 0xff, RZ, 0xc0, !PT ;  /* 0x000000ff03947812 */ /* 0x000fe400078ec0ff */
[C---:B------:R-:W-:Y:S02]  /*1da10*/  LOP3.LUT R3, R142.reuse, 0xff, RZ, 0xc0, !PT ;  /* 0x000000ff8e037812 */ /* 0x040fe400078ec0ff */
[----:B------:R-:W-:Y:S02]  /*1da20*/  SHF.R.U32.HI R139, RZ, 0x18, R139 ;  /* 0x00000018ff8b7819 */ /* 0x000fe4000001168b */
[C---:B------:R-:W-:Y:S02]  /*1da30*/  ISETP.GE.U32.AND P5, PT, R225.reuse, R3, PT ;  /* 0x00000003e100720c */ /* 0x040fe40003fa6070 */
[----:B------:R-:W-:Y:S02]  /*1da40*/  LOP3.LUT R3, R142, 0xffff, RZ, 0xc0, !PT ;  /* 0x0000ffff8e037812 */ /* 0x000fe400078ec0ff */
[----:B------:R-:W-:Y:S01]  /*1da50*/  ISETP.GE.U32.AND P6, PT, R225, R139, PT ;  /* 0x0000008be100720c */ /* 0x000fe20003fc6070 */
[----:B------:R-:W-:Y:S01]  /*1da60*/  @!P0 HADD2 R147, -R2.H0_H0, -RZ.H0_H0 ;  /* 0xa00000ff02938230 */ /* 0x000fe20000000900 */
[----:B------:R-:W1:Y:S01]  /*1da70*/  MUFU.EX2 R139, R190 ;  /* 0x000000be008b7308 */ /* 0x000e620000000800 */
[----:B------:R-:W-:Y:S03]  /*1da80*/  SHF.R.U32.HI R3, RZ, 0x8, R3 ;  /* 0x00000008ff037819 */ /* 0x000fe60000011603 */
[----:B------:R2:W-:Y:S01]  /*1da90*/  @!P0 STL.S16 [R1+0x88], R147 ;  /* 0x0000889301008387 */ /* 0x0005e20000100600 */
[----:B------:R-:W-:Y:S03]  /*1daa0*/  LOP3.LUT R3, R3, 0xffff, RZ, 0xc0, !PT ;  /* 0x0000ffff03037812 */ /* 0x000fe600078ec0ff */
[----:B------:R3:W4:Y:S01]  /*1dab0*/  LDL.S16 R153, [R1+0x70] ;  /* 0x0000700001997983 */ /* 0x0007220000100600 */
[----:B------:R-:W-:Y:S02]  /*1dac0*/  ISETP.GE.U32.AND P4, PT, R225, R3, PT ;  /* 0x00000003e100720c */ /* 0x000fe40003f86070 */
[--C-:B------:R-:W-:Y:S01]  /*1dad0*/  SHF.R.U32.HI R3, RZ, 0x10, R142.reuse ;  /* 0x00000010ff037819 */ /* 0x100fe2000001168e */
[----:B------:R3:W5:Y:S03]  /*1dae0*/  LDL.S16 R155, [R1+0x6c] ;  /* 0x00006c00019b7983 */ /* 0x0007660000100600 */
[----:B------:R-:W-:Y:S01]  /*1daf0*/  LOP3.LUT R3, R3, 0xff, RZ, 0xc0, !PT ;  /* 0x000000ff03037812 */ /* 0x000fe200078ec0ff */
[----:B------:R-:W3:Y:S01]  /*1db00*/  LDL R182, [R1+0x8] ;  /* 0x0000080001b67983 */ /* 0x000ee20000100800 */
[----:B-1----:R-:W-:Y:S02]  /*1db10*/  FADD.FTZ R144, R139, R145 ;  /* 0x000000918b907221 */ /* 0x002fe40000010000 */
[C---:B------:R-:W-:Y:S01]  /*1db20*/  ISETP.GE.U32.AND P3, PT, R225.reuse, R3, PT ;  /* 0x00000003e100720c */ /* 0x040fe20003f66070 */
[----:B------:R-:W-:Y:S01]  /*1db30*/  MUFU.EX2 R145, R193 ;  /* 0x000000c100917308 */ /* 0x000fe20000000800 */
[----:B------:R-:W-:Y:S04]  /*1db40*/  SHF.R.U32.HI R3, RZ, 0x18, R142 ;  /* 0x00000018ff037819 */ /* 0x000fe8000001168e */
[----:B------:R-:W-:Y:S02]  /*1db50*/  ISETP.GE.U32.AND P1, PT, R225, R3, PT ;  /* 0x00000003e100720c */ /* 0x000fe40003f26070 */
[----:B------:R-:W-:Y:S03]  /*1db60*/  PRMT R3, R147, 0x7610, R3 ;  /* 0x0000761093037816 */ /* 0x000fe60000000003 */
[----:B--2---:R1:W2:Y:S01]  /*1db70*/  MUFU.EX2 R147, R194 ;  /* 0x000000c200937308 */ /* 0x0042a20000000800 */
[----:B------:R-:W-:Y:S02]  /*1db80*/  @!P0 PRMT R2, R3, 0x5410, RZ ;  /* 0x0000541003028816 */ /* 0x000fe400000000ff */
[----:B------:R-:W-:Y:S03]  /*1db90*/  ISETP.GE.U32.AND P0, PT, R225, R148, PT ;  /* 0x00000094e100720c */ /* 0x000fe60003f06070 */
[----:B------:R2:W-:Y:S04]  /*1dba0*/  ST.E.U16 desc[UR4][R222.64+0x2], R2 ;  /* 0x00000202de007985 */ /* 0x0005e8000c101504 */
[----:B------:R-:W2:Y:S10]  /*1dbb0*/  MUFU.EX2 R3, R189 ;  /* 0x000000bd00037308 */ /* 0x000eb40000000800 */
[----:B------:R-:W-:Y:S01]  /*1dbc0*/  MUFU.EX2 R148, R205 ;  /* 0x000000cd00947308 */ /* 0x000fe20000000800 */
[----:B-1----:R1:W3:Y:S01]  /*1dbd0*/  LDL.S16 R194, [R1+0x68] ;  /* 0x0000680001c27983 */ /* 0x0022e20000100600 */
[----:B--2---:R-:W-:Y:S01]  /*1dbe0*/  FADD.FTZ R151, R147, R151 ;  /* 0x0000009793977221 */ /* 0x004fe20000010000 */
[C---:B------:R-:W-:Y:S01]  /*1dbf0*/  F2FP.F16.F32.PACK_AB R163, R3.reuse, R139 ;  /* 0x0000008b03a3723e */ /* 0x040fe200000000ff */
[----:B------:R-:W-:Y:S01]  /*1dc00*/  FADD.FTZ R150, R3, R144 ;  /* 0x0000009003967221 */ /* 0x000fe20000010000 */
[----:B------:R-:W-:Y:S05]  /*1dc10*/  PRMT R139, R0, 0x7632, R139 ;  /* 0x00007632008b7816 */ /* 0x000fea000000008b */
[----:B------:R-:W-:Y:S01]  /*1dc20*/  MUFU.EX2 R3, R191 ;  /* 0x000000bf00037308 */ /* 0x000fe20000000800 */
[----:B------:R-:W-:Y:S09]  /*1dc30*/  F2FP.F16.F32.PACK_AB R2, R145, R147 ;  /* 0x000000939102723e */ /* 0x000ff200000000ff */
[----:B------:R-:W2:Y:S02]  /*1dc40*/  MUFU.EX2 R144, R192 ;  /* 0x000000c000907308 */ /* 0x000ea40000000800 */
[----:B--2---:R-:W-:Y:S01]  /*1dc50*/  FADD.FTZ R147, R144, R150 ;  /* 0x0000009690937221 */ /* 0x004fe20000010000 */
[----:B------:R-:W-:Y:S02]  /*1dc60*/  F2FP.F16.F32.PACK_AB R166, R3, R144 ;  /* 0x0000009003a6723e */ /* 0x000fe400000000ff */
[----:B------:R-:W-:Y:S01]  /*1dc70*/  PRMT R192, R225, 0x7054, R225 ;  /* 0x00007054e1c07816 */ /* 0x000fe200000000e1 */
[----:B----4-:R-:W-:Y:S02]  /*1dc80*/  @!P0 HADD2 R153, -R0.H0_H0, -RZ.H0_H0 ;  /* 0xa00000ff00998230 */ /* 0x010fe40000000900 */
[----:B-----5:R-:W-:Y:S03]  /*1dc90*/  @!P6 HADD2 R155, -R139.H0_H0, -RZ.H0_H0 ;  /* 0xa00000ff8b9be230 */ /* 0x020fe60000000900 */
[----:B------:R2:W-:Y:S01]  /*1dca0*/  @!P0 STL.S16 [R1+0x70], R153 ;  /* 0x0000709901008387 */ /* 0x0005e20000100600 */
[----:B------:R-:W-:Y:S03]  /*1dcb0*/  PRMT R160, R153, 0x7610, R160 ;  /* 0x0000761099a07816 */ /* 0x000fe600000000a0 */
[----:B------:R4:W-:Y:S01]  /*1dcc0*/  @!P6 STL.S16 [R1+0x6c], R155 ;  /* 0x00006c9b0100e387 */ /* 0x0009e20000100600 */
[----:B------:R-:W-:Y:S01]  /*1dcd0*/  PRMT R174, R155, 0x7610, R174 ;  /* 0x000076109bae7816 */ /* 0x000fe200000000ae */
[----:B--2---:R-:W-:Y:S01]  /*1dce0*/  FADD.FTZ R153, R145, R151 ;  /* 0x0000009791997221 */ /* 0x004fe20000010000 */
[----:B------:R-:W-:Y:S01]  /*1dcf0*/  PRMT R145, R0, 0x5410, R139 ;  /* 0x0000541000917816 */ /* 0x000fe2000000008b */
[----:B------:R-:W-:Y:S01]  /*1dd00*/  IMAD.WIDE.U32 R150, R156, -0x2daee0ad, RZ ;  /* 0xd2511f539c967825 */ /* 0x000fe200078e00ff */
[----:B------:R-:W-:Y:S02]  /*1dd10*/  @!P0 PRMT R0, R160, 0x5410, RZ ;  /* 0x00005410a0008816 */ /* 0x000fe400000000ff */
[----:B------:R1:W2:Y:S01]  /*1dd20*/  LDL.S16 R160, [R1+0x84] ;  /* 0x0000840001a07983 */ /* 0x0002a20000100600 */
[----:B------:R-:W-:Y:S01]  /*1dd30*/  @!P6 PRMT R139, R174, 0x5410, RZ ;  /* 0x00005410ae8be816 */ /* 0x000fe200000000ff */
[----:B----4-:R-:W-:Y:S01]  /*1dd40*/  FADD.FTZ R155, R3, R147 ;  /* 0x00000093039b7221 */ /* 0x010fe20000010000 */
[----:B---3--:R-:W-:Y:S01]  /*1dd50*/  @!P5 HADD2 R194, -R138.H0_H0, -RZ.H0_H0 ;  /* 0xa00000ff8ac2d230 */ /* 0x008fe20000000900 */
[----:B------:R3:W-:Y:S01]  /*1dd60*/  ST.E.U16 desc[UR4][R140.64], R0 ;  /* 0x000000008c007985 */ /* 0x0007e2000c101504 */
[----:B------:R-:W-:Y:S01]  /*1dd70*/  LOP3.LUT R147, R151, R182, R176, 0x96, !PT ;  /* 0x000000b697937212 */ /* 0x000fe200078e96b0 */
[----:B------:R-:W-:Y:S01]  /*1dd80*/  FADD.FTZ R144, R149, R153 ;  /* 0x0000009995907221 */ /* 0x000fe20000010000 */
[----:B------:R-:W-:Y:S01]  /*1dd90*/  PRMT R3, R138, 0x7632, R3 ;  /* 0x000076328a037816 */ /* 0x000fe20000000003 */
[----:B------:R-:W-:Y:S01]  /*1dda0*/  @!P5 STL.S16 [R1+0x68], R194 ;  /* 0x000068c20100d387 */ /* 0x000fe20000100600 */
[----:B------:R-:W-:Y:S01]  /*1ddb0*/  PRMT R180, R194, 0x7610, R180 ;  /* 0x00007610c2b47816 */ /* 0x000fe200000000b4 */
[----:B------:R-:W-:Y:S01]  /*1ddc0*/  FADD.FTZ R156, R148, R144 ;  /* 0x00000090949c7221 */ /* 0x000fe20000010000 */
[----:B------:R-:W-:Y:S01]  /*1ddd0*/  PRMT R144, R138, 0x5410, R3 ;  /* 0x000054108a907816 */ /* 0x000fe20000000003 */
[----:B------:R1:W4:Y:S01]  /*1dde0*/  LDL.S16 R191, [R1+0x80] ;  /* 0x0000800001bf7983 */ /* 0x0003220000100600 */
[----:B------:R-:W-:Y:S03]  /*1ddf0*/  @!P5 PRMT R138, R180, 0x5410, RZ ;  /* 0x00005410b48ad816 */ /* 0x000fe600000000ff */
[----:B------:R1:W5:Y:S04]  /*1de00*/  LDL.S16 R174, [R1+0x7c] ;  /* 0x00007c0001ae7983 */ /* 0x0003680000100600 */
[----:B------:R1:W4:Y:S04]  /*1de10*/  LDL.S16 R180, [R1+0x78] ;  /* 0x0000780001b47983 */ /* 0x0003280000100600 */
[----:B------:R1:W-:Y:S04]  /*1de20*/  ST.E.U16 desc[UR4][R140.64+0x2], R139 ;  /* 0x0000028b8c007985 */ /* 0x0003e8000c101504 */
[----:B------:R1:W-:Y:S01]  /*1de30*/  ST.E.U16 desc[UR4][R222.64+0x10], R138 ;  /* 0x0000108ade007985 */ /* 0x0003e2000c101504 */
[----:B---3--:R-:W-:Y:S02]  /*1de40*/  F2FP.F16.F32.PACK_AB R0, R148, R149 ;  /* 0x000000959400723e */ /* 0x008fe400000000ff */
[----:B------:R-:W-:Y:S01]  /*1de50*/  LOP3.LUT R148, R147, 0xffff, RZ, 0xc0, !PT ;  /* 0x0000ffff93947812 */ /* 0x000fe200078ec0ff */
[----:B------:R-:W-:Y:S03]  /*1de60*/  MUFU.EX2 R149, R241 ;  /* 0x000000f100957308 */ /* 0x000fe60000000800 */
[----:B------:R-:W-:Y:S04]  /*1de70*/  SHF.R.U32.HI R148, RZ, 0x8, R148 ;  /* 0x00000008ff947819 */ /* 0x000fe80000011694 */
[----:B------:R-:W-:Y:S04]  /*1de80*/  LOP3.LUT R148, R148, 0xffff, RZ, 0xc0, !PT ;  /* 0x0000ffff94947812 */ /* 0x000fe800078ec0ff */
[C---:B------:R-:W-:Y:S02]  /*1de90*/  ISETP.GE.U32.AND P5, PT, R225.reuse, R148, PT ;  /* 0x00000094e100720c */ /* 0x040fe40003fa6070 */
[--C-:B------:R-:W-:Y:S01]  /*1dea0*/  SHF.R.U32.HI R148, RZ, 0x18, R147.reuse ;  /* 0x00000018ff947819 */ /* 0x100fe20000011693 */
[----:B-1----:R-:W1:Y:S03]  /*1deb0*/  MUFU.EX2 R139, R239 ;  /* 0x000000ef008b7308 */ /* 0x002e660000000800 */
[----:B------:R-:W-:Y:S02]  /*1dec0*/  ISETP.GE.U32.AND P0, PT, R225, R148, PT ;  /* 0x00000094e100720c */ /* 0x000fe40003f06070 */
[----:B------:R-:W-:Y:S02]  /*1ded0*/  LOP3.LUT R138, R147, 0xff, RZ, 0xc0, !PT ;  /* 0x000000ff938a7812 */ /* 0x000fe400078ec0ff */
[----:B------:R-:W-:Y:S02]  /*1dee0*/  SHF.R.U32.HI R147, RZ, 0x10, R147 ;  /* 0x00000010ff937819 */ /* 0x000fe40000011693 */
[----:B------:R-:W-:Y:S01]  /*1def0*/  ISETP.GE.U32.AND P6, PT, R225, R138, PT ;  /* 0x0000008ae100720c */ /* 0x000fe20003fc6070 */
[----:B------:R-:W3:Y:S01]  /*1df00*/  MUFU.EX2 R148, R242 ;  /* 0x000000f200947308 */ /* 0x000ee20000000800 */
[----:B------:R-:W-:Y:S09]  /*1df10*/  LOP3.LUT R147, R147, 0xff, RZ, 0xc0, !PT ;  /* 0x000000ff93937812 */ /* 0x000ff200078ec0ff */
[----:B------:R-:W3:Y:S01]  /*1df20*/  MUFU.EX2 R138, R238 ;  /* 0x000000ee008a7308 */ /* 0x000ee20000000800 */
[----:B-1----:R-:W-:Y:S01]  /*1df30*/  FADD.FTZ R153, R139, R155 ;  /* 0x0000009b8b997221 */ /* 0x002fe20000010000 */
[----:B---3--:R-:W-:Y:S02]  /*1df40*/  F2FP.F16.F32.PACK_AB R161, R148, R149 ;  /* 0x0000009594a1723e */ /* 0x008fe400000000ff */
[----:B------:R-:W-:Y:S02]  /*1df50*/  F2FP.F16.F32.PACK_AB R177, R138, R139 ;  /* 0x0000008b8ab1723e */ /* 0x000fe400000000ff */
[----:B------:R-:W-:Y:S01]  /*1df60*/  PRMT R139, R173, 0x7632, R139 ;  /* 0x00007632ad8b7816 */ /* 0x000fe2000000008b */
[----:B--2---:R-:W-:Y:S05]  /*1df70*/  @!P4 HADD2 R160, -R3.H0_H0, -RZ.H0_H0 ;  /* 0xa00000ff03a0c230 */ /* 0x004fea0000000900 */
[----:B------:R1:W-:Y:S01]  /*1df80*/  @!P4 STL.S16 [R1+0x84], R160 ;  /* 0x000084a00100c387 */ /* 0x0003e20000100600 */
[----:B------:R-:W-:Y:S04]  /*1df90*/  PRMT R155, R160, 0x7610, R155 ;  /* 0x00007610a09b7816 */ /* 0x000fe8000000009b */
[----:B------:R-:W-:Y:S01]  /*1dfa0*/  @!P4 PRMT R3, R155, 0x5410, RZ ;  /* 0x000054109b03c816 */ /* 0x000fe200000000ff */
[----:B------:R-:W-:Y:S01]  /*1dfb0*/  FADD.FTZ R155, R149, R156 ;  /* 0x0000009c959b7221 */ /* 0x000fe20000010000 */
[----:B------:R-:W-:Y:S03]  /*1dfc0*/  IMAD.WIDE.U32 R156, R157, -0x2daee0ad, RZ ;  /* 0xd2511f539d9c7825 */ /* 0x000fe600078e00ff */
[----:B------:R2:W-:Y:S01]  /*1dfd0*/  ST.E.U16 desc[UR4][R222.64+0x12], R3 ;  /* 0x00001203de007985 */ /* 0x0005e2000c101504 */
[----:B-----5:R-:W-:Y:S01]  /*1dfe0*/  @!P1 HADD2 R174, -R139.H0_H0, -RZ.H0_H0 ;  /* 0xa00000ff8bae9230 */ /* 0x020fe20000000900 */
[----:B------:R-:W-:Y:S01]  /*1dff0*/  LOP3.LUT R158, R157, R158, R154, 0x96, !PT ;  /* 0x0000009e9d9e7212 */ /* 0x000fe200078e969a */
[----:B------:R-:W-:Y:S01]  /*1e000*/  FADD.FTZ R149, R148, R155 ;  /* 0x0000009b94957221 */ /* 0x000fe20000010000 */
[----:B------:R-:W-:Y:S04]  /*1e010*/  IMAD.WIDE.U32 R154, R159, -0x2daee0ad, RZ ;  /* 0xd2511f539f9a7825 */ /* 0x000fe800078e00ff */
[----:B----4-:R-:W-:Y:S01]  /*1e020*/  @!P6 HADD2 R180, -R136.H0_H0, -RZ.H0_H0 ;  /* 0xa00000ff88b4e230 */ /* 0x010fe20000000900 */
[----:B------:R-:W-:Y:S01]  /*1e030*/  PRMT R189, R174, 0x7610, R189 ;  /* 0x00007610aebd7816 */ /* 0x000fe200000000bd */
[----:B------:R-:W-:Y:S01]  /*1e040*/  IMAD.WIDE.U32 R158, R158, -0x326172a9, RZ ;  /* 0xcd9e8d579e9e7825 */ /* 0x000fe200078e00ff */
[----:B------:R-:W-:Y:S02]  /*1e050*/  LOP3.LUT R155, R155, R184, R156, 0x96, !PT ;  /* 0x000000b89b9b7212 */ /* 0x000fe400078e969c */
[----:B------:R-:W-:Y:S02]  /*1e060*/  PRMT R178, R180, 0x7610, R178 ;  /* 0x00007610b4b27816 */ /* 0x000fe400000000b2 */
[----:B------:R-:W-:Y:S01]  /*1e070*/  LOP3.LUT R156, R159, R167, R152, 0x96, !PT ;  /* 0x000000a79f9c7212 */ /* 0x000fe200078e9698 */
[----:B-1----:R-:W-:Y:S01]  /*1e080*/  FADD.FTZ R160, R138, R153 ;  /* 0x000000998aa07221 */ /* 0x002fe20000010000 */
[----:B------:R-:W-:Y:S03]  /*1e090*/  PRMT R138, R173, 0x7610, R138 ;  /* 0x00007610ad8a7816 */ /* 0x000fe6000000008a */
[----:B------:R-:W-:Y:S01]  /*1e0a0*/  IMAD.WIDE.U32 R156, R156, -0x2daee0ad, RZ ;  /* 0xd2511f539c9c7825 */ /* 0x000fe200078e00ff */
[----:B------:R-:W-:Y:S03]  /*1e0b0*/  LOP3.LUT R153, R150, 0xff, RZ, 0xc0, !PT ;  /* 0x000000ff96997812 */ /* 0x000fe600078ec0ff */
[----:B------:R-:W-:Y:S01]  /*1e0c0*/  @!P3 HADD2 R191, -R138.H0_H0, -RZ.H0_H0 ;  /* 0xa00000ff8abfb230 */ /* 0x000fe20000000900 */
[----:B------:R-:W-:Y:S02]  /*1e0d0*/  PRMT R148, R138, 0x5410, R139 ;  /* 0x000054108a947816 */ /* 0x000fe4000000008b */
[----:B------:R-:W-:Y:S02]  /*1e0e0*/  @!P1 PRMT R139, R189, 0x5410, RZ ;  /* 0x00005410bd8b9816 */ /* 0x000fe400000000ff */
[----:B------:R-:W-:Y:S01]  /*1e0f0*/  @!P3 STL.S16 [R1+0x80], R191 ;  /* 0x000080bf0100b387 */ /* 0x000fe20000100600 */
[----:B------:R-:W-:Y:S02]  /*1e100*/  PRMT R190, R191, 0x7610, R190 ;  /* 0x00007610bfbe7816 */ /* 0x000fe400000000be */
[----:B------:R-:W-:Y:S01]  /*1e110*/  ISETP.GE.U32.AND P4, PT, R225, R153, PT ;  /* 0x00000099e100720c */ /* 0x000fe20003f86070 */
[----:B------:R1:W-:Y:S01]  /*1e120*/  @!P1 STL.S16 [R1+0x7c], R174 ;  /* 0x00007cae01009387 */ /* 0x0003e20000100600 */
[----:B------:R-:W-:Y:S02]  /*1e130*/  @!P3 PRMT R138, R190, 0x5410, RZ ;  /* 0x00005410be8ab816 */ /* 0x000fe400000000ff */
[C---:B--2---:R-:W-:Y:S01]  /*1e140*/  PRMT R3, R136.reuse, 0x7632, R3 ;  /* 0x0000763288037816 */ /* 0x044fe20000000003 */
[----:B------:R-:W-:Y:S01]  /*1e150*/  ST.E.U16 desc[UR4][R140.64+0x12], R139 ;  /* 0x0000128b8c007985 */ /* 0x000fe2000c101504 */
[----:B------:R-:W-:Y:S02]  /*1e160*/  SHF.R.U32.HI R153, RZ, 0x10, R150 ;  /* 0x00000010ff997819 */ /* 0x000fe40000011696 */
[----:B------:R-:W-:Y:S01]  /*1e170*/  PRMT R152, R136, 0x5410, R3 ;  /* 0x0000541088987816 */ /* 0x000fe20000000003 */
[----:B------:R2:W-:Y:S01]  /*1e180*/  ST.E.U16 desc[UR4][R140.64+0x10], R138 ;  /* 0x0000108a8c007985 */ /* 0x0005e2000c101504 */
[----:B------:R-:W-:Y:S02]  /*1e190*/  @!P6 PRMT R136, R178, 0x5410, RZ ;  /* 0x00005410b288e816 */ /* 0x000fe400000000ff */
[----:B------:R-:W-:Y:S03]  /*1e1a0*/  LOP3.LUT R153, R153, 0xff, RZ, 0xc0, !PT ;  /* 0x000000ff99997812 */ /* 0x000fe600078ec0ff */
[----:B------:R-:W-:Y:S01]  /*1e1b0*/  ST.E.U16 desc[UR4][R222.64+0x20], R136 ;  /* 0x00002088de007985 */ /* 0x000fe2000c101504 */
[C---:B------:R-:W-:Y:S03]  /*1e1c0*/  ISETP.GE.U32.AND P3, PT, R225.reuse, R153, PT ;  /* 0x00000099e100720c */ /* 0x040fe60003f66070 */
[----:B-1----:R3:W4:Y:S04]  /*1e1d0*/  LDL.S16 R174, [R1+0x64] ;  /* 0x0000640001ae7983 */ /* 0x0027280000100600 */
[----:B------:R1:W-:Y:S04]  /*1e1e0*/  STL [R1+0xc4], R149 ;  /* 0x0000c49501007387 */ /* 0x0003e80000100800 */
[----:B------:R3:W5:Y:S01]  /*1e1f0*/  LDL.S16 R167, [R1+0x60] ;  /* 0x0000600001a77983 */ /* 0x0007620000100600 */
[----:B--2---:R-:W-:Y:S03]  /*1e200*/  LOP3.LUT R138, R150, 0xffff, RZ, 0xc0, !PT ;  /* 0x0000ffff968a7812 */ /* 0x004fe600078ec0ff */
[----:B------:R2:W-:Y:S01]  /*1e210*/  @!P6 STL.S16 [R1+0x78], R180 ;  /* 0x000078b40100e387 */ /* 0x0005e20000100600 */
[C---:B------:R-:W-:Y:S02]  /*1e220*/  ISETP.GE.U32.AND P6, PT, R225.reuse, R147, PT ;  /* 0x00000093e100720c */ /* 0x040fe40003fc6070 */
[----:B------:R-:W-:Y:S01]  /*1e230*/  SHF.R.U32.HI R138, RZ, 0x8, R138 ;  /* 0x00000008ff8a7819 */ /* 0x000fe2000001168a */
[----:B------:R3:W3:Y:S03]  /*1e240*/  LDL.S16 R189, [R1+0x5c] ;  /* 0x00005c0001bd7983 */ /* 0x0006e60000100600 */
[----:B------:R-:W-:Y:S01]  /*1e250*/  LOP3.LUT R138, R138, 0xffff, RZ, 0xc0, !PT ;  /* 0x0000ffff8a8a7812 */ /* 0x000fe200078ec0ff */
[----:B------:R2:W3:Y:S01]  /*1e260*/  LDL.S16 R184, [R1+0x58] ;  /* 0x0000580001b87983 */ /* 0x0004e20000100600 */
[----:B-1----:R-:W-:Y:S04]  /*1e270*/  SHF.R.U32.HI R149, RZ, 0x18, R150 ;  /* 0x00000018ff957819 */ /* 0x002fe80000011696 */
[----:B------:R-:W-:Y:S02]  /*1e280*/  ISETP.GE.U32.AND P1, PT, R225, R149, PT ;  /* 0x00000095e100720c */ /* 0x000fe40003f26070 */
[----:B------:R-:W-:Y:S01]  /*1e290*/  LOP3.LUT R149, R157, R181, R154, 0x96, !PT ;  /* 0x000000b59d957212 */ /* 0x000fe200078e969a */
[----:B------:R-:W-:Y:S05]  /*1e2a0*/  IMAD.WIDE.U32 R154, R155, -0x326172a9, RZ ;  /* 0xcd9e8d579b9a7825 */ /* 0x000fea00078e00ff */
[----:B------:R-:W-:Y:S01]  /*1e2b0*/  LOP3.LUT R158, R155, R179, R158, 0x96, !PT ;  /* 0x000000b39b9e7212 */ /* 0x000fe200078e969e */
[----:B------:R-:W-:Y:S04]  /*1e2c0*/  IMAD.WIDE.U32 R178, R149, -0x326172a9, RZ ;  /* 0xcd9e8d5795b27825 */ /* 0x000fe800078e00ff */
[----:B--2---:R-:W-:Y:S05]  /*1e2d0*/  IMAD.WIDE.U32 R180, R158, -0x2daee0ad, RZ ;  /* 0xd2511f539eb47825 */ /* 0x004fea00078e00ff */
[----:B------:R-:W-:Y:S01]  /*1e2e0*/  LOP3.LUT R172, R181, R172, R156, 0x96, !PT ;  /* 0x000000acb5ac7212 */ /* 0x000fe200078e969c */
[----:B----4-:R-:W-:Y:S05]  /*1e2f0*/  @!P5 HADD2 R174, -R3.H0_H0, -RZ.H0_H0 ;  /* 0xa00000ff03aed230 */ /* 0x010fea0000000900 */
[----:B------:R1:W-:Y:S01]  /*1e300*/  @!P5 STL.S16 [R1+0x64], R174 ;  /* 0x000064ae0100d387 */ /* 0x0003e20000100600 */
[----:B------:R-:W-:Y:S01]  /*1e310*/  PRMT R173, R174, 0x7610, R173 ;  /* 0x00007610aead7816 */ /* 0x000fe200000000ad */
[----:B-----5:R-:W-:Y:S02]  /*1e320*/  @!P6 HADD2 R167, -R137.H0_H0, -RZ.H0_H0 ;  /* 0xa00000ff89a7e230 */ /* 0x020fe40000000900 */
[----:B------:R2:W4:Y:S01]  /*1e330*/  LDL.S16 R156, [R1+0x50] ;  /* 0x00005000019c7983 */ /* 0x0005220000100600 */
[----:B------:R-:W-:Y:S01]  /*1e340*/  @!P5 PRMT R3, R173, 0x5410, RZ ;  /* 0x00005410ad03d816 */ /* 0x000fe200000000ff */
[----:B------:R-:W-:Y:S01]  /*1e350*/  IMAD.WIDE.U32 R172, R172, -0x326172a9, RZ ;  /* 0xcd9e8d57acac7825 */ /* 0x000fe200078e00ff */
[----:B------:R-:W-:Y:S02]  /*1e360*/  ISETP.GE.U32.AND P5, PT, R225, R138, PT ;  /* 0x0000008ae100720c */ /* 0x000fe40003fa6070 */
[----:B------:R-:W-:Y:S01]  /*1e370*/  PRMT R147, R167, 0x7610, R147 ;  /* 0x00007610a7937816 */ /* 0x000fe20000000093 */
[----:B------:R5:W-:Y:S01]  /*1e380*/  ST.E.U16 desc[UR4][R222.64+0x22], R3 ;  /* 0x00002203de007985 */ /* 0x000be2000c101504 */
[----:B------:R-:W-:Y:S02]  /*1e390*/  PRMT R138, R137, 0x7632, R138 ;  /* 0x00007632898a7816 */ /* 0x000fe4000000008a */
[----:B------:R-:W-:Y:S01]  /*1e3a0*/  LOP3.LUT R139, R173, R252, R178, 0x96, !PT ;  /* 0x000000fcad8b7212 */ /* 0x000fe200078e96b2 */
[----:B---3--:R-:W-:Y:S01]  /*1e3b0*/  @!P4 HADD2 R184, -R135.H0_H0, -RZ.H0_H0 ;  /* 0xa00000ff87b8c230 */ /* 0x008fe20000000900 */
[----:B------:R-:W-:Y:S01]  /*1e3c0*/  PRMT R158, R137, 0x5410, R138 ;  /* 0x00005410899e7816 */ /* 0x000fe2000000008a */
[----:B------:R-:W-:Y:S01]  /*1e3d0*/  @!P0 HADD2 R189, -R138.H0_H0, -RZ.H0_H0 ;  /* 0xa00000ff8abd8230 */ /* 0x000fe20000000900 */
[----:B------:R-:W-:Y:S02]  /*1e3e0*/  LOP3.LUT R136, R139, 0xff, RZ, 0xc0, !PT ;  /* 0x000000ff8b887812 */ /* 0x000fe400078ec0ff */
[----:B------:R-:W-:Y:S02]  /*1e3f0*/  @!P6 PRMT R137, R147, 0x5410, RZ ;  /* 0x000054109389e816 */ /* 0x000fe400000000ff */
[----:B------:R-:W-:Y:S01]  /*1e400*/  PRMT R183, R184, 0x7610, R183 ;  /* 0x00007610b8b77816 */ /* 0x000fe200000000b7 */
[----:B------:R-:W3:Y:S01]  /*1e410*/  MUFU.EX2 R147, R244 ;  /* 0x000000f400937308 */ /* 0x000ee20000000800 */
[----:B-1----:R-:W-:Y:S01]  /*1e420*/  LOP3.LUT R174, R179, R165, R154, 0x96, !PT ;  /* 0x000000a5b3ae7212 */ /* 0x002fe200078e969a */
[----:B------:R1:W-:Y:S04]  /*1e430*/  ST.E.U16 desc[UR4][R140.64+0x20], R137 ;  /* 0x000020898c007985 */ /* 0x0003e8000c101504 */
[----:B------:R2:W3:Y:S04]  /*1e440*/  LDL.S16 R165, [R1+0x54] ;  /* 0x0000540001a57983 */ /* 0x0004e80000100600 */
[----:B------:R2:W-:Y:S01]  /*1e450*/  @!P6 STL.S16 [R1+0x60], R167 ;  /* 0x000060a70100e387 */ /* 0x0005e20000100600 */
[----:B------:R-:W-:Y:S02]  /*1e460*/  ISETP.GE.U32.AND P6, PT, R225, R136, PT ;  /* 0x00000088e100720c */ /* 0x000fe40003fc6070 */
[----:B-----5:R-:W-:Y:S04]  /*1e470*/  LOP3.LUT R3, R139, 0xffff, RZ, 0xc0, !PT ;  /* 0x0000ffff8b037812 */ /* 0x020fe800078ec0ff */
[----:B------:R-:W-:Y:S04]  /*1e480*/  SHF.R.U32.HI R3, RZ, 0x8, R3 ;  /* 0x00000008ff037819 */ /* 0x000fe80000011603 */
[----:B------:R-:W-:Y:S02]  /*1e490*/  LOP3.LUT R136, R3, 0xffff, RZ, 0xc0, !PT ;  /* 0x0000ffff03887812 */ /* 0x000fe400078ec0ff */
[C---:B------:R-:W-:Y:S04]  /*1e4a0*/  PRMT R3, R135.reuse, 0x7632, R3 ;  /* 0x0000763287037816 */ /* 0x040fe80000000003 */
[----:B------:R-:W-:Y:S02]  /*1e4b0*/  PRMT R157, R135, 0x5410, R3 ;  /* 0x00005410879d7816 */ /* 0x000fe40000000003 */
[----:B------:R-:W-:Y:S02]  /*1e4c0*/  @!P4 PRMT R135, R183, 0x5410, RZ ;  /* 0x00005410b787c816 */ /* 0x000fe400000000ff */
[----:B-1----:R-:W-:Y:S01]  /*1e4d0*/  PRMT R137, R189, 0x7610, R137 ;  /* 0x00007610bd897816 */ /* 0x002fe20000000089 */
[----:B--2---:R2:W5:Y:S03]  /*1e4e0*/  LDL.S16 R167, [R1+0x4c] ;  /* 0x00004c0001a77983 */ /* 0x0045660000100600 */
[----:B------:R-:W-:Y:S02]  /*1e4f0*/  @!P0 PRMT R138, R137, 0x5410, RZ ;  /* 0x00005410898a8816 */ /* 0x000fe400000000ff */
[----:B------:R-:W1:Y:S01]  /*1e500*/  MUFU.EX2 R137, R243 ;  /* 0x000000f300897308 */ /* 0x000e620000000800 */
[----:B------:R-:W-:Y:S01]  /*1e510*/  @!P0 STL.S16 [R1+0x5c], R189 ;  /* 0x00005cbd01008387 */ /* 0x000fe20000100600 */
[C---:B------:R-:W-:Y:S02]  /*1e520*/  ISETP.GE.U32.AND P0, PT, R225.reuse, R136, PT ;  /* 0x00000088e100720c */ /* 0x040fe40003f06070 */
[--C-:B------:R-:W-:Y:S01]  /*1e530*/  SHF.R.U32.HI R136, RZ, 0x18, R139.reuse ;  /* 0x00000018ff887819 */ /* 0x100fe2000001168b */
[----:B------:R1:W-:Y:S01]  /*1e540*/  @!P4 STL.S16 [R1+0x58], R184 ;  /* 0x000058b80100c387 */ /* 0x0003e20000100600 */
[----:B------:R-:W-:Y:S02]  /*1e550*/  SHF.R.U32.HI R139, RZ, 0x10, R139 ;  /* 0x00000010ff8b7819 */ /* 0x000fe4000001168b */
[----:B------:R-:W-:Y:S01]  /*1e560*/  ISETP.GE.U32.AND P4, PT, R225, R136, PT ;  /* 0x00000088e100720c */ /* 0x000fe20003f86070 */
[----:B------:R2:W2:Y:S01]  /*1e570*/  LDL.S16 R183, [R1+0x44] ;  /* 0x0000440001b77983 */ /* 0x0004a20000100600 */
[----:B------:R-:W-:Y:S02]  /*1e580*/  PRMT R136, R164, 0x7632, R136 ;  /* 0x00007632a4887816 */ /* 0x000fe40000000088 */
[----:B------:R-:W-:Y:S01]  /*1e590*/  LOP3.LUT R139, R139, 0xff, RZ, 0xc0, !PT ;  /* 0x000000ff8b8b7812 */ /* 0x000fe200078ec0ff */
[----:B------:R1:W-:Y:S04]  /*1e5a0*/  ST.E.U16 desc[UR4][R140.64+0x22], R138 ;  /* 0x0000228a8c007985 */ /* 0x0003e8000c101504 */
[----:B------:R1:W-:Y:S04]  /*1e5b0*/  ST.E.U16 desc[UR4][R222.64+0x30], R135 ;  /* 0x00003087de007985 */ /* 0x0003e8000c101504 */
[----:B-1----:R1:W2:Y:S01]  /*1e5c0*/  LDL.S16 R184, [R1+0x48] ;  /* 0x0000480001b87983 */ /* 0x0022a20000100600 */
[----:B------:R-:W-:Y:S02]  /*1e5d0*/  LOP3.LUT R138, R172, 0xff, RZ, 0xc0, !PT ;  /* 0x000000ffac8a7812 */ /* 0x000fe400078ec0ff */
[----:B------:R-:W-:Y:S05]  /*1e5e0*/  PRMT R135, R164, 0x7610, R135 ;  /* 0x00007610a4877816 */ /* 0x000fea0000000087 */
[----:B----4-:R-:W-:Y:S05]  /*1e5f0*/  @!P3 HADD2 R156, -R135.H0_H0, -RZ.H0_H0 ;  /* 0xa00000ff879cb230 */ /* 0x010fea0000000900 */
[----:B------:R-:W-:Y:S01]  /*1e600*/  PRMT R187, R156, 0x7610, R187 ;  /* 0x000076109cbb7816 */ /* 0x000fe200000000bb */
[----:B---3--:R-:W-:Y:S05]  /*1e610*/  @!P5 HADD2 R165, -R3.H0_H0, -RZ.H0_H0 ;  /* 0xa00000ff03a5d230 */ /* 0x008fea0000000900 */
[----:B------:R3:W-:Y:S01]  /*1e620*/  @!P5 STL.S16 [R1+0x54], R165 ;  /* 0x000054a50100d387 */ /* 0x0007e20000100600 */
[----:B------:R-:W-:Y:S03]  /*1e630*/  PRMT R149, R165, 0x7610, R149 ;  /* 0x00007610a5957816 */ /* 0x000fe60000000095 */
[----:B------:R4:W-:Y:S01]  /*1e640*/  @!P3 STL.S16 [R1+0x50], R156 ;  /* 0x0000509c0100b387 */ /* 0x0009e20000100600 */
[----:B------:R-:W-:Y:S01]  /*1e650*/  @!P5 PRMT R3, R149, 0x5410, RZ ;  /* 0x000054109503d816 */ /* 0x000fe200000000ff */
[----:B------:R-:W-:Y:S01]  /*1e660*/  FADD.FTZ R149, R147, R160 ;  /* 0x000000a093957221 */ /* 0x000fe20000010000 */
[----:B------:R-:W-:Y:S02]  /*1e670*/  F2FP.F16.F32.PACK_AB R147, R137, R147 ;  /* 0x000000938993723e */ /* 0x000fe400000000ff */
[----:B------:R-:W-:Y:S01]  /*1e680*/  ISETP.GE.U32.AND P5, PT, R225, R138, PT ;  /* 0x0000008ae100720c */ /* 0x000fe20003fa6070 */
[----:B------:R-:W-:Y:S01]  /*1e690*/  FADD.FTZ R137, R137, R149 ;  /* 0x0000009589897221 */ /* 0x000fe20000010000 */
[----:B------:R1:W-:Y:S01]  /*1e6a0*/  ST.E.U16 desc[UR4][R222.64+0x32], R3 ;  /* 0x00003203de007985 */ /* 0x0003e2000c101504 */
[----:B------:R-:W-:Y:S01]  /*1e6b0*/  LOP3.LUT R138, R172, 0xffff, RZ, 0xc0, !PT ;  /* 0x0000ffffac8a7812 */ /* 0x000fe200078ec0ff */
[----:B-----5:R-:W-:Y:S02]  /*1e6c0*/  @!P1 HADD2 R167, -R136.H0_H0, -RZ.H0_H0 ;  /* 0xa00000ff88a79230 */ /* 0x020fe40000000900 */
[----:B---3--:R3:W5:Y:S04]  /*1e6d0*/  LDL.S16 R165, [R1+0x40] ;  /* 0x0000400001a57983 */ /* 0x0087680000100600 */
[----:B------:R3:W-:Y:S01]  /*1e6e0*/  STL [R1+0xc8], R137 ;  /* 0x0000c88901007387 */ /* 0x0007e20000100800 */
[----:B----4-:R-:W-:Y:S02]  /*1e6f0*/  PRMT R156, R135, 0x5410, R136 ;  /* 0x00005410879c7816 */ /* 0x010fe40000000088 */
[----:B------:R-:W-:Y:S01]  /*1e700*/  @!P3 PRMT R135, R187, 0x5410, RZ ;  /* 0x00005410bb87b816 */ /* 0x000fe200000000ff */
[----:B------:R4:W-:Y:S01]  /*1e710*/  @!P1 STL.S16 [R1+0x4c], R167 ;  /* 0x00004ca701009387 */ /* 0x0009e20000100600 */
[----:B------:R-:W-:Y:S02]  /*1e720*/  PRMT R160, R167, 0x7610, R160 ;  /* 0x00007610a7a07816 */ /* 0x000fe400000000a0 */
[----:B------:R-:W-:Y:S01]  /*1e730*/  ISETP.GE.U32.AND P3, PT, R225, R139, PT ;  /* 0x0000008be100720c */ /* 0x000fe20003f66070 */
[----:B------:R5:W5:Y:S01]  /*1e740*/  LDL.S16 R187, [R1+0x3c] ;  /* 0x00003c0001bb7983 */ /* 0x000b620000100600 */
[----:B-1----:R-:W-:Y:S02]  /*1e750*/  PRMT R3, R134, 0x7632, R3 ;  /* 0x0000763286037816 */ /* 0x002fe40000000003 */
[----:B------:R-:W-:Y:S01]  /*1e760*/  @!P1 PRMT R136, R160, 0x5410, RZ ;  /* 0x00005410a0889816 */ /* 0x000fe200000000ff */
[----:B------:R1:W-:Y:S01]  /*1e770*/  ST.E.U16 desc[UR4][R140.64+0x30], R135 ;  /* 0x000030878c007985 */ /* 0x0003e2000c101504 */
[----:B------:R-:W-:Y:S01]  /*1e780*/  PRMT R160, R134, 0x5410, R3 ;  /* 0x0000541086a07816 */ /* 0x000fe20000000003 */
[----:B--2---:R-:W-:Y:S02]  /*1e790*/  @!P0 HADD2 R183, -R3.H0_H0, -RZ.H0_H0 ;  /* 0xa00000ff03b78230 */ /* 0x004fe40000000900 */
[----:B------:R2:W-:Y:S01]  /*1e7a0*/  ST.E.U16 desc[UR4][R140.64+0x32], R136 ;  /* 0x000032888c007985 */ /* 0x0005e2000c101504 */
[----:B---3--:R-:W-:Y:S01]  /*1e7b0*/  SHF.R.U32.HI R137, RZ, 0x10, R172 ;  /* 0x00000010ff897819 */ /* 0x008fe200000116ac */
[----:B------:R-:W-:Y:S02]  /*1e7c0*/  @!P6 HADD2 R184, -R134.H0_H0, -RZ.H0_H0 ;  /* 0xa00000ff86b8e230 */ /* 0x000fe40000000900 */
[----:B----4-:R3:W4:Y:S01]  /*1e7d0*/  LDL.S16 R167, [R1+0x38] ;  /* 0x0000380001a77983 */ /* 0x0107220000100600 */
[----:B------:R-:W-:Y:S03]  /*1e7e0*/  LOP3.LUT R137, R137, 0xff, RZ, 0xc0, !PT ;  /* 0x000000ff89897812 */ /* 0x000fe600078ec0ff */
[----:B------:R3:W-:Y:S01]  /*1e7f0*/  @!P6 STL.S16 [R1+0x48], R184 ;  /* 0x000048b80100e387 */ /* 0x0007e20000100600 */
[----:B------:R-:W-:Y:S02]  /*1e800*/  ISETP.GE.U32.AND P1, PT, R225, R137, PT ;  /* 0x00000089e100720c */ /* 0x000fe40003f26070 */
[--C-:B------:R-:W-:Y:S01]  /*1e810*/  SHF.R.U32.HI R137, RZ, 0x8, R138.reuse ;  /* 0x00000008ff897819 */ /* 0x100fe2000001168a */
[----:B------:R3:W-:Y:S01]  /*1e820*/  @!P0 STL.S16 [R1+0x44], R183 ;  /* 0x000044b701008387 */ /* 0x0007e20000100600 */
[----:B------:R-:W-:Y:S02]  /*1e830*/  PRMT R138, R183, 0x7610, R138 ;  /* 0x00007610b78a7816 */ /* 0x000fe4000000008a */
[----:B------:R-:W-:Y:S02]  /*1e840*/  PRMT R175, R184, 0x7610, R175 ;  /* 0x00007610b8af7816 */ /* 0x000fe400000000af */
[----:B------:R-:W-:Y:S02]  /*1e850*/  @!P0 PRMT R3, R138, 0x5410, RZ ;  /* 0x000054108a038816 */ /* 0x000fe400000000ff */
[----:B------:R4:W4:Y:S01]  /*1e860*/  LDL.S16 R138, [R1+0x34] ;  /* 0x00003400018a7983 */ /* 0x0009220000100600 */
[----:B-1----:R-:W-:Y:S02]  /*1e870*/  LOP3.LUT R135, R137, 0xffff, RZ, 0xc0, !PT ;  /* 0x0000ffff89877812 */ /* 0x002fe400078ec0ff */
[----:B------:R-:W-:Y:S01]  /*1e880*/  @!P6 PRMT R134, R175, 0x5410, RZ ;  /* 0x00005410af86e816 */ /* 0x000fe200000000ff */
[----:B------:R1:W-:Y:S01]  /*1e890*/  ST.E.U16 desc[UR4][R222.64+0x42], R3 ;  /* 0x00004203de007985 */ /* 0x0003e2000c101504 */
[----:B------:R-:W-:Y:S01]  /*1e8a0*/  ISETP.GE.U32.AND P6, PT, R225, R135, PT ;  /* 0x00000087e100720c */ /* 0x000fe20003fc6070 */
[----:B------:R-:W-:Y:S01]  /*1e8b0*/  IMAD.WIDE.U32 R174, R174, -0x2daee0ad, RZ ;  /* 0xd2511f53aeae7825 */ /* 0x000fe200078e00ff */
[C---:B------:R-:W-:Y:S01]  /*1e8c0*/  PRMT R135, R163.reuse, 0x7610, R135 ;  /* 0x00007610a3877816 */ /* 0x040fe20000000087 */
[----:B------:R1:W-:Y:S01]  /*1e8d0*/  ST.E.U16 desc[UR4][R222.64+0x40], R134 ;  /* 0x00004086de007985 */ /* 0x0003e2000c101504 */
[----:B--2---:R-:W-:Y:S02]  /*1e8e0*/  PRMT R136, R163, 0x7632, R136 ;  /* 0x00007632a3887816 */ /* 0x004fe40000000088 */
[----:B------:R-:W-:Y:S01]  /*1e8f0*/  SHF.R.U32.HI R137, RZ, 0x18, R172 ;  /* 0x00000018ff897819 */ /* 0x000fe200000116ac */
[----:B---3--:R2:W3:Y:S03]  /*1e900*/  LDL.S16 R184, [R1+0x30] ;  /* 0x0000300001b87983 */ /* 0x0084e60000100600 */
[----:B------:R-:W-:Y:S02]  /*1e910*/  ISETP.GE.U32.AND P0, PT, R225, R137, PT ;  /* 0x00000089e100720c */ /* 0x000fe40003f06070 */
[----:B------:R-:W-:Y:S01]  /*1e920*/  LOP3.LUT R137, R175, R182, R180, 0x96, !PT ;  /* 0x000000b6af897212 */ /* 0x000fe200078e96b4 */
[----:B------:R2:W2:Y:S03]  /*1e930*/  LDL.S16 R183, [R1+0x2c] ;  /* 0x00002c0001b77983 */ /* 0x0004a60000100600 */
[C---:B-1----:R-:W-:Y:S02]  /*1e940*/  LOP3.LUT R3, R137.reuse, 0xffff, RZ, 0xc0, !PT ;  /* 0x0000ffff89037812 */ /* 0x042fe400078ec0ff */
[----:B------:R-:W-:Y:S02]  /*1e950*/  LOP3.LUT R134, R137, 0xff, RZ, 0xc0, !PT ;  /* 0x000000ff89867812 */ /* 0x000fe400078ec0ff */
[----:B------:R-:W-:Y:S01]  /*1e960*/  SHF.R.U32.HI R3, RZ, 0x8, R3 ;  /* 0x00000008ff037819 */ /* 0x000fe20000011603 */
[----:B-----5:R-:W-:Y:S05]  /*1e970*/  @!P3 HADD2 R165, -R135.H0_H0, -RZ.H0_H0 ;  /* 0xa00000ff87a5b230 */ /* 0x020fea0000000900 */
[----:B------:R1:W-:Y:S01]  /*1e980*/  @!P3 STL.S16 [R1+0x40], R165 ;  /* 0x000040a50100b387 */ /* 0x0003e20000100600 */
[----:B------:R-:W-:Y:S01]  /*1e990*/  PRMT R188, R165, 0x7610, R188 ;  /* 0x00007610a5bc7816 */ /* 0x000fe200000000bc */
[----:B------:R-:W-:Y:S05]  /*1e9a0*/  @!P4 HADD2 R187, -R136.H0_H0, -RZ.H0_H0 ;  /* 0xa00000ff88bbc230 */ /* 0x000fea0000000900 */
[----:B------:R5:W-:Y:S01]  /*1e9b0*/  @!P4 STL.S16 [R1+0x3c], R187 ;  /* 0x00003cbb0100c387 */ /* 0x000be20000100600 */
[----:B------:R-:W-:Y:S02]  /*1e9c0*/  PRMT R164, R187, 0x7610, R164 ;  /* 0x00007610bba47816 */ /* 0x000fe400000000a4 */
[----:B-1----:R-:W-:Y:S02]  /*1e9d0*/  PRMT R165, R135, 0x5410, R136 ;  /* 0x0000541087a57816 */ /* 0x002fe40000000088 */
[----:B------:R-:W-:Y:S01]  /*1e9e0*/  @!P3 PRMT R135, R188, 0x5410, RZ ;  /* 0x00005410bc87b816 */ /* 0x000fe200000000ff */
[----:B----4-:R-:W-:Y:S01]  /*1e9f0*/  @!P5 HADD2 R167, -R2.H0_H0, -RZ.H0_H0 ;  /* 0xa00000ff02a7d230 */ /* 0x010fe20000000900 */
[----:B------:R-:W-:Y:S02]  /*1ea00*/  ISETP.GE.U32.AND P3, PT, R225, R134, PT ;  /* 0x00000086e100720c */ /* 0x000fe40003f66070 */
[----:B------:R-:W-:Y:S01]  /*1ea10*/  LOP3.LUT R134, R3, 0xffff, RZ, 0xc0, !PT ;  /* 0x0000ffff03867812 */ /* 0x000fe200078ec0ff */
[----:B------:R1:W-:Y:S01]  /*1ea20*/  ST.E.U16 desc[UR4][R140.64+0x40], R135 ;  /* 0x000040878c007985 */ /* 0x0003e2000c101504 */
[----:B------:R-:W-:Y:S02]  /*1ea30*/  PRMT R3, R2, 0x7632, R3 ;  /* 0x0000763202037816 */ /* 0x000fe40000000003 */
[----:B------:R-:W-:Y:S01]  /*1ea40*/  @!P4 PRMT R136, R164, 0x5410, RZ ;  /* 0x00005410a488c816 */ /* 0x000fe200000000ff */
[----:B------:R4:W-:Y:S01]  /*1ea50*/  @!P5 STL.S16 [R1+0x38], R167 ;  /* 0x000038a70100d387 */ /* 0x0009e20000100600 */
[----:B------:R-:W-:Y:S02]  /*1ea60*/  PRMT R164, R2, 0x5410, R3 ;  /* 0x0000541002a47816 */ /* 0x000fe40000000003 */
[----:B------:R-:W-:Y:S01]  /*1ea70*/  ISETP.GE.U32.AND P4, PT, R225, R134, PT ;  /* 0x00000086e100720c */ /* 0x000fe20003f86070 */
[----:B-----5:R2:W5:Y:S01]  /*1ea80*/  LDL.S16 R187, [R1+0x24] ;  /* 0x0000240001bb7983 */ /* 0x0205620000100600 */
[--C-:B------:R-:W-:Y:S01]  /*1ea90*/  SHF.R.U32.HI R134, RZ, 0x18, R137.reuse ;  /* 0x00000018ff867819 */ /* 0x100fe20000011689 */
[----:B------:R-:W-:Y:S02]  /*1eaa0*/  @!P6 HADD2 R138, -R3.H0_H0, -RZ.H0_H0 ;  /* 0xa00000ff038ae230 */ /* 0x000fe40000000900 */
[----:B------:R3:W-:Y:S01]  /*1eab0*/  ST.E.U16 desc[UR4][R140.64+0x42], R136 ;  /* 0x000042888c007985 */ /* 0x0007e2000c101504 */
[----:B------:R-:W-:Y:S02]  /*1eac0*/  SHF.R.U32.HI R137, RZ, 0x10, R137 ;  /* 0x00000010ff897819 */ /* 0x000fe40000011689 */
[----:B------:R-:W-:Y:S02]  /*1ead0*/  PRMT R185, R138, 0x7610, R185 ;  /* 0x000076108ab97816 */ /* 0x000fe400000000b9 */
[----:B------:R-:W-:Y:S02]  /*1eae0*/  LOP3.LUT R137, R137, 0xff, RZ, 0xc0, !PT ;  /* 0x000000ff89897812 */ /* 0x000fe400078ec0ff */
[----:B------:R-:W-:Y:S05]  /*1eaf0*/  @!P6 PRMT R3, R185, 0x5410, RZ ;  /* 0x00005410b903e816 */ /* 0x000fea00000000ff */
[----:B------:R2:W-:Y:S01]  /*1eb00*/  ST.E.U16 desc[UR4][R222.64+0x52], R3 ;  /* 0x00005203de007985 */ /* 0x0005e2000c101504 */
[----:B-1----:R-:W-:Y:S03]  /*1eb10*/  PRMT R135, R167, 0x7610, R135 ;  /* 0x00007610a7877816 */ /* 0x002fe60000000087 */
[----:B----4-:R4:W4:Y:S01]  /*1eb20*/  LDL.S16 R167, [R1+0x20] ;  /* 0x0000200001a77983 */ /* 0x0109220000100600 */
[----:B------:R-:W-:Y:S02]  /*1eb30*/  @!P5 PRMT R2, R135, 0x5410, RZ ;  /* 0x000054108702d816 */ /* 0x000fe400000000ff */
[----:B------:R-:W-:Y:S01]  /*1eb40*/  ISETP.GE.U32.AND P5, PT, R225, R134, PT ;  /* 0x00000086e100720c */ /* 0x000fe20003fa6070 */
[----:B------:R1:W-:Y:S01]  /*1eb50*/  @!P6 STL.S16 [R1+0x34], R138 ;  /* 0x0000348a0100e387 */ /* 0x0003e20000100600 */
[----:B------:R-:W-:Y:S02]  /*1eb60*/  PRMT R134, R166, 0x7632, R134 ;  /* 0x00007632a6867816 */ /* 0x000fe40000000086 */
[----:B------:R-:W-:Y:S01]  /*1eb70*/  LOP3.LUT R135, R174, 0xff, RZ, 0xc0, !PT ;  /* 0x000000ffae877812 */ /* 0x000fe200078ec0ff */
[----:B------:R1:W-:Y:S01]  /*1eb80*/  ST.E.U16 desc[UR4][R222.64+0x50], R2 ;  /* 0x00005002de007985 */ /* 0x0003e2000c101504 */
[----:B---3--:R-:W-:Y:S01]  /*1eb90*/  PRMT R136, R177, 0x7632, R136 ;  /* 0x00007632b1887816 */ /* 0x008fe20000000088 */
[----:B--2---:R-:W-:Y:S01]  /*1eba0*/  @!P0 HADD2 R183, -R134.H0_H0, -RZ.H0_H0 ;  /* 0xa00000ff86b78230 */ /* 0x004fe20000000900 */
[----:B------:R-:W-:Y:S02]  /*1ebb0*/  ISETP.GE.U32.AND P6, PT, R225, R135, PT ;  /* 0x00000087e100720c */ /* 0x000fe40003fc6070 */
[----:B------:R-:W-:Y:S02]  /*1ebc0*/  PRMT R135, R0, 0x7632, R135 ;  /* 0x0000763200877816 */ /* 0x000fe40000000087 */
[----:B------:R-:W-:Y:S02]  /*1ebd0*/  PRMT R139, R183, 0x7610, R139 ;  /* 0x00007610b78b7816 */ /* 0x000fe4000000008b */
[----:B------:R-:W-:Y:S04]  /*1ebe0*/  SHF.R.U32.HI R3, RZ, 0x10, R174 ;  /* 0x00000010ff037819 */ /* 0x000fe800000116ae */
[----:B------:R-:W-:Y:S02]  /*1ebf0*/  LOP3.LUT R3, R3, 0xff, RZ, 0xc0, !PT ;  /* 0x000000ff03037812 */ /* 0x000fe400078ec0ff */
[----:B-1----:R-:W-:Y:S02]  /*1ec00*/  LOP3.LUT R138, R143, R252, R162, 0x96, !PT ;  /* 0x000000fc8f8a7212 */ /* 0x002fe400078e96a2 */
[----:B------:R-:W-:Y:S04]  /*1ec10*/  PRMT R2, R166, 0x7610, R2 ;  /* 0x00007610a6027816 */ /* 0x000fe80000000002 */
[----:B------:R-:W-:Y:S01]  /*1ec20*/  PRMT R166, R2, 0x5410, R134 ;  /* 0x0000541002a67816 */ /* 0x000fe20000000086 */
[----:B------:R-:W-:Y:S01]  /*1ec30*/  @!P1 HADD2 R184, -R2.H0_H0, -RZ.H0_H0 ;  /* 0xa00000ff02b89230 */ /* 0x000fe20000000900 */
[----:B------:R-:W-:Y:S04]  /*1ec40*/  @!P0 PRMT R134, R139, 0x5410, RZ ;  /* 0x000054108b868816 */ /* 0x000fe800000000ff */
[----:B------:R1:W-:Y:S01]  /*1ec50*/  @!P1 STL.S16 [R1+0x30], R184 ;  /* 0x000030b801009387 */ /* 0x0003e20000100600 */
[----:B------:R-:W-:Y:S03]  /*1ec60*/  PRMT R162, R184, 0x7610, R162 ;  /* 0x00007610b8a27816 */ /* 0x000fe600000000a2 */
[----:B------:R2:W-:Y:S01]  /*1ec70*/  @!P0 STL.S16 [R1+0x2c], R183 ;  /* 0x00002cb701008387 */ /* 0x0005e20000100600 */
[----:B------:R-:W-:Y:S02]  /*1ec80*/  @!P1 PRMT R2, R162, 0x5410, RZ ;  /* 0x00005410a2029816 */ /* 0x000fe400000000ff */
[C---:B------:R-:W-:Y:S01]  /*1ec90*/  ISETP.GE.U32.AND P0, PT, R225.reuse, R137, PT ;  /* 0x00000089e100720c */ /* 0x040fe20003f06070 */
[----:B------:R3:W3:Y:S01]  /*1eca0*/  LDL.S16 R185, [R1+0x28] ;  /* 0x0000280001b97983 */ /* 0x0006e20000100600 */
[----:B------:R-:W-:Y:S02]  /*1ecb0*/  ISETP.GE.U32.AND P1, PT, R225, R3, PT ;  /* 0x00000003e100720c */ /* 0x000fe40003f26070 */
[----:B------:R-:W-:Y:S01]  /*1ecc0*/  SHF.R.U32.HI R3, RZ, 0x18, R174 ;  /* 0x00000018ff037819 */ /* 0x000fe200000116ae */
[----:B------:R3:W3:Y:S04]  /*1ecd0*/  LDL.S16 R163, [R1+0x14] ;  /* 0x0000140001a37983 */ /* 0x0006e80000100600 */
[----:B------:R3:W3:Y:S04]  /*1ece0*/  LDL.S16 R162, [R1+0x10] ;  /* 0x0000100001a27983 */ /* 0x0006e80000100600 */
[----:B------:R3:W3:Y:S04]  /*1ecf0*/  LDL.S16 R139, [R1+0xc] ;  /* 0x00000c00018b7983 */ /* 0x0006e80000100600 */
[----:B------:R2:W-:Y:S04]  /*1ed00*/  ST.E.U16 desc[UR4][R140.64+0x50], R2 ;  /* 0x000050028c007985 */ /* 0x0005e8000c101504 */
[----:B-1----:R1:W3:Y:S04]  /*1ed10*/  LDL.S16 R184, [R1+0x1c] ;  /* 0x00001c0001b87983 */ /* 0x0022e80000100600 */
[----:B--2---:R1:W2:Y:S04]  /*1ed20*/  LDL.S16 R183, [R1+0x18] ;  /* 0x0000180001b77983 */ /* 0x0042a80000100600 */
[----:B------:R1:W-:Y:S01]  /*1ed30*/  ST.E.U16 desc[UR4][R140.64+0x52], R134 ;  /* 0x000052868c007985 */ /* 0x0003e2000c101504 */
[----:B------:R-:W-:Y:S04]  /*1ed40*/  LOP3.LUT R2, R174, 0xffff, RZ, 0xc0, !PT ;  /* 0x0000ffffae027812 */ /* 0x000fe800078ec0ff */
[----:B------:R-:W-:Y:S04]  /*1ed50*/  SHF.R.U32.HI R2, RZ, 0x8, R2 ;  /* 0x00000008ff027819 */ /* 0x000fe80000011602 */
[----:B------:R-:W-:Y:S02]  /*1ed60*/  LOP3.LUT R2, R2, 0xffff, RZ, 0xc0, !PT ;  /* 0x0000ffff02027812 */ /* 0x000fe400078ec0ff */
[----:B-1----:R-:W-:Y:S04]  /*1ed70*/  LOP3.LUT R134, R138, 0xffff, RZ, 0xc0, !PT ;  /* 0x0000ffff8a867812 */ /* 0x002fe800078ec0ff */
[----:B------:R-:W-:Y:S01]  /*1ed80*/  SHF.R.U32.HI R134, RZ, 0x8, R134 ;  /* 0x00000008ff867819 */ /* 0x000fe20000011686 */
[----:B-----5:R-:W-:Y:S05]  /*1ed90*/  @!P3 HADD2 R187, -R0.H0_H0, -RZ.H0_H0 ;  /* 0xa00000ff00bbb230 */ /* 0x020fea0000000900 */
[----:B------:R-:W-:Y:S01]  /*1eda0*/  @!P3 STL.S16 [R1+0x24], R187 ;  /* 0x000024bb0100b387 */ /* 0x000fe20000100600 */
[----:B------:R-:W-:Y:S01]  /*1edb0*/  PRMT R186, R187, 0x7610, R186 ;  /* 0x00007610bbba7816 */ /* 0x000fe200000000ba */
[----:B----4-:R-:W-:Y:S05]  /*1edc0*/  @!P4 HADD2 R167, -R135.H0_H0, -RZ.H0_H0 ;  /* 0xa00000ff87a7c230 */ /* 0x010fea0000000900 */
[----:B------:R1:W-:Y:S01]  /*1edd0*/  @!P4 STL.S16 [R1+0x20], R167 ;  /* 0x000020a70100c387 */ /* 0x0003e20000100600 */
[----:B------:R-:W-:Y:S02]  /*1ede0*/  PRMT R149, R167, 0x7610, R149 ;  /* 0x00007610a7957816 */ /* 0x000fe40000000095 */
[----:B-1----:R-:W-:Y:S02]  /*1edf0*/  PRMT R167, R0, 0x5410, R135 ;  /* 0x0000541000a77816 */ /* 0x002fe40000000087 */
[----:B------:R-:W-:Y:S02]  /*1ee00*/  @!P4 PRMT R135, R149, 0x5410, RZ ;  /* 0x000054109587c816 */ /* 0x000fe400000000ff */
[----:B------:R-:W-:Y:S02]  /*1ee10*/  ISETP.GE.U32.AND P4, PT, R225, R2, PT ;  /* 0x00000002e100720c */ /* 0x000fe40003f86070 */
[----:B------:R-:W-:Y:S01]  /*1ee20*/  PRMT R2, R177, 0x7610, R2 ;  /* 0x00007610b1027816 */ /* 0x000fe20000000002 */
[----:B------:R1:W-:Y:S01]  /*1ee30*/  ST.E.U16 desc[UR4][R222.64+0x62], R135 ;  /* 0x00006287de007985 */ /* 0x0003e2000c101504 */
[----:B------:R-:W-:Y:S02]  /*1ee40*/  @!P3 PRMT R0, R186, 0x5410, RZ ;  /* 0x00005410ba00b816 */ /* 0x000fe400000000ff */
[----:B------:R-:W-:Y:S02]  /*1ee50*/  ISETP.GE.U32.AND P3, PT, R225, R3, PT ;  /* 0x00000003e100720c */ /* 0x000fe40003f66070 */
[----:B------:R-:W-:Y:S01]  /*1ee60*/  LOP3.LUT R3, R138, 0xff, RZ, 0xc0, !PT ;  /* 0x000000ff8a037812 */ /* 0x000fe200078ec0ff */
[----:B------:R4:W-:Y:S03]  /*1ee70*/  ST.E.U16 desc[UR4][R222.64+0x60], R0 ;  /* 0x00006000de007985 */ /* 0x0009e6000c101504 */
[--C-:B------:R-:W-:Y:S02]  /*1ee80*/  PRMT R149, R3, 0x5410, R134.reuse ;  /* 0x0000541003957816 */ /* 0x100fe40000000086 */
[C---:B------:R-:W-:Y:S02]  /*1ee90*/  PRMT R3, R161.reuse, 0x7632, R3 ;  /* 0x00007632a1037816 */ /* 0x040fe40000000003 */
[----:B------:R-:W-:Y:S01]  /*1eea0*/  PRMT R134, R161, 0x7610, R134 ;  /* 0x00007610a1867816 */ /* 0x000fe20000000086 */
[----:B---3--:R-:W-:Y:S03]  /*1eeb0*/  @!P0 HADD2 R185, -R2.H0_H0, -RZ.H0_H0 ;  /* 0xa00000ff02b98230 */ /* 0x008fe60000000900 */
[----:B------:R-:W-:Y:S01]  /*1eec0*/  PRMT R205, R134, 0x5410, R3 ;  /* 0x0000541086cd7816 */ /* 0x000fe20000000003 */
[----:B------:R-:W-:Y:S01]  /*1eed0*/  @!P4 HADD2 R163, -R3.H0_H0, -RZ.H0_H0 ;  /* 0xa00000ff03a3c230 */ /* 0x000fe20000000900 */
[----:B------:R-:W-:Y:S01]  /*1eee0*/  PRMT R137, R185, 0x7610, R137 ;  /* 0x00007610b9897816 */ /* 0x000fe20000000089 */
[----:B------:R-:W-:Y:S03]  /*1eef0*/  @!P0 STL.S16 [R1+0x28], R185 ;  /* 0x000028b901008387 */ /* 0x000fe60000100600 */
[----:B------:R-:W-:Y:S02]  /*1ef00*/  PRMT R155, R163, 0x7610, R155 ;  /* 0x00007610a39b7816 */ /* 0x000fe4000000009b */
[----:B-1----:R-:W-:Y:S02]  /*1ef10*/  PRMT R135, R2, 0x5410, R136 ;  /* 0x0000541002877816 */ /* 0x002fe40000000088 */
[----:B------:R-:W-:Y:S02]  /*1ef20*/  @!P0 PRMT R2, R137, 0x5410, RZ ;  /* 0x0000541089028816 */ /* 0x000fe400000000ff */
[----:B------:R-:W-:Y:S02]  /*1ef30*/  @!P4 PRMT R3, R155, 0x5410, RZ ;  /* 0x000054109b03c816 */ /* 0x000fe400000000ff */
[----:B----4-:R-:W-:Y:S01]  /*1ef40*/  PRMT R0, R147, 0x7632, R0 ;  /* 0x0000763293007816 */ /* 0x010fe20000000000 */
[----:B------:R1:W-:Y:S01]  /*1ef50*/  ST.E.U16 desc[UR4][R140.64+0x60], R2 ;  /* 0x000060028c007985 */ /* 0x0003e2000c101504 */
[----:B------:R-:W-:Y:S01]  /*1ef60*/  LOP3.LUT R137, R142, 0xffff, RZ, 0xc0, !PT ;  /* 0x0000ffff8e897812 */ /* 0x000fe200078ec0ff */
[----:B------:R-:W-:Y:S02]  /*1ef70*/  @!P5 HADD2 R184, -R136.H0_H0, -RZ.H0_H0 ;  /* 0xa00000ff88b8d230 */ /* 0x000fe40000000900 */
[----:B------:R-:W-:Y:S01]  /*1ef80*/  @!P3 HADD2 R139, -R0.H0_H0, -RZ.H0_H0 ;  /* 0xa00000ff008bb230 */ /* 0x000fe20000000900 */
[----:B------:R-:W-:Y:S01]  /*1ef90*/  SHF.R.U32.HI R137, RZ, 0x8, R137 ;  /* 0x00000008ff897819 */ /* 0x000fe20000011689 */
[----:B--2---:R-:W-:Y:S01]  /*1efa0*/  @!P6 HADD2 R183, -R134.H0_H0, -RZ.H0_H0 ;  /* 0xa00000ff86b7e230 */ /* 0x004fe20000000900 */
[----:B------:R-:W-:Y:S01]  /*1efb0*/  PRMT R161, R184, 0x7610, R161 ;  /* 0x00007610b8a17816 */ /* 0x000fe200000000a1 */
[----:B------:R-:W-:Y:S01]  /*1efc0*/  @!P5 STL.S16 [R1+0x1c], R184 ;  /* 0x00001cb80100d387 */ /* 0x000fe20000100600 */
[----:B------:R-:W-:Y:S02]  /*1efd0*/  PRMT R153, R139, 0x7610, R153 ;  /* 0x000076108b997816 */ /* 0x000fe40000000099 */
[----:B------:R-:W-:Y:S01]  /*1efe0*/  @!P5 PRMT R136, R161, 0x5410, RZ ;  /* 0x00005410a188d816 */ /* 0x000fe200000000ff */
[----:B------:R-:W-:Y:S01]  /*1eff0*/  @!P6 STL.S16 [R1+0x18], R183 ;  /* 0x000018b70100e387 */ /* 0x000fe20000100600 */
[----:B------:R-:W-:Y:S03]  /*1f000*/  PRMT R159, R183, 0x7610, R159 ;  /* 0x00007610b79f7816 */ /* 0x000fe6000000009f */
[----:B------:R2:W-:Y:S01]  /*1f010*/  ST.E.U16 desc[UR4][R140.64+0x62], R136 ;  /* 0x000062888c007985 */ /* 0x0005e2000c101504 */
[----:B------:R-:W-:Y:S03]  /*1f020*/  @!P6 PRMT R134, R159, 0x5410, RZ ;  /* 0x000054109f86e816 */ /* 0x000fe600000000ff */
[----:B------:R3:W-:Y:S04]  /*1f030*/  ST.E.U16 desc[UR4][R222.64+0x72], R3 ;  /* 0x00007203de007985 */ /* 0x0007e8000c101504 */
[----:B------:R-:W-:Y:S01]  /*1f040*/  @!P4 STL.S16 [R1+0x14], R163 ;  /* 0x000014a30100c387 */ /* 0x000fe20000100600 */
[----:B-1----:R-:W-:Y:S03]  /*1f050*/  PRMT R2, R147, 0x7610, R2 ;  /* 0x0000761093027816 */ /* 0x002fe60000000002 */
[----:B------:R1:W-:Y:S02]  /*1f060*/  ST.E.U16 desc[UR4][R222.64+0x70], R134 ;  /* 0x00007086de007985 */ /* 0x0003e4000c101504 */
[----:B------:R-:W-:Y:S05]  /*1f070*/  @!P1 HADD2 R162, -R2.H0_H0, -RZ.H0_H0 ;  /* 0xa00000ff02a29230 */ /* 0x000fea0000000900 */
[----:B------:R-:W-:Y:S01]  /*1f080*/  @!P1 STL.S16 [R1+0x10], R162 ;  /* 0x000010a201009387 */ /* 0x000fe20000100600 */
[----:B------:R-:W-:Y:S03]  /*1f090*/  PRMT R154, R162, 0x7610, R154 ;  /* 0x00007610a29a7816 */ /* 0x000fe6000000009a */
[----:B------:R4:W-:Y:S01]  /*1f0a0*/  @!P3 STL.S16 [R1+0xc], R139 ;  /* 0x00000c8b0100b387 */ /* 0x0009e20000100600 */
[--C-:B--2---:R-:W-:Y:S03]  /*1f0b0*/  HSET2.LE.AND R136, R149, R192.reuse, PT ;  /* 0x000000c095887233 */ /* 0x104fe60003803000 */
[----:B------:R-:W2:Y:S01]  /*1f0c0*/  LDL R239, [R1+0xf4] ;  /* 0x0000f40001ef7983 */ /* 0x000ea20000100800 */
[----:B------:R-:W-:Y:S02]  /*1f0d0*/  LOP3.LUT R149, R150, 0xff, RZ, 0xc0, !PT ;  /* 0x000000ff96957812 */ /* 0x000fe400078ec0ff */
[----:B---3--:R-:W-:Y:S02]  /*1f0e0*/  PRMT R3, R2, 0x5410, R0 ;  /* 0x0000541002037816 */ /* 0x008fe40000000000 */
[----:B------:R-:W-:Y:S02]  /*1f0f0*/  @!P1 PRMT R2, R154, 0x5410, RZ ;  /* 0x000054109a029816 */ /* 0x000fe400000000ff */
[----:B------:R-:W-:Y:S02]  /*1f100*/  @!P3 PRMT R0, R153, 0x5410, RZ ;  /* 0x000054109900b816 */ /* 0x000fe400000000ff */
[----:B------:R-:W-:Y:S01]  /*1f110*/  LOP3.LUT R136, R146, R136, RZ, 0xc0, !PT ;  /* 0x0000008892887212 */ /* 0x000fe200078ec0ff */
[----:B------:R3:W-:Y:S01]  /*1f120*/  ST.E.U16 desc[UR4][R140.64+0x70], R2 ;  /* 0x000070028c007985 */ /* 0x0007e2000c101504 */
[----:B-1----:R-:W-:Y:S02]  /*1f130*/  LOP3.LUT R134, R150, 0xffff, RZ, 0xc0, !PT ;  /* 0x0000ffff96867812 */ /* 0x002fe400078ec0ff */
[----:B------:R-:W-:Y:S01]  /*1f140*/  IADD3 R222, P0, R222, -0x80, RZ ;  /* 0xffffff80dede7810 */ /* 0x000fe20007f1e0ff */
[----:B------:R1:W-:Y:S03]  /*1f150*/  ST.E.U16 desc[UR4][R140.64+0x72], R0 ;  /* 0x000072008c007985 */ /* 0x0003e6000c101504 */
[----:B------:R-:W-:Y:S01]  /*1f160*/  IADD3.X R223, R223, -0x1, RZ, P0, !PT ;  /* 0xffffffffdfdf7810 */ /* 0x000fe200007fe4ff */
[----:B------:R-:W-:Y:S01]  /*1f170*/  LDSM.16.MT88.4 R184, [R196+0x1b800] ;  /* 0x01b80000c4b8783b */ /* 0x000fe20000004200 */
[----:B----4-:R-:W-:Y:S04]  /*1f180*/  LOP3.LUT R139, R142, 0xff, RZ, 0xc0, !PT ;  /* 0x000000ff8e8b7812 */ /* 0x010fe800078ec0ff */
[----:B------:R-:W-:Y:S03]  /*1f190*/  PRMT R147, R139, 0x5410, R137 ;  /* 0x000054108b937816 */ /* 0x000fe60000000089 */
[----:B------:R-:W-:Y:S01]  /*1f1a0*/  LDSM.16.MT88.4 R188, [R198+0x1b800] ;  /* 0x01b80000c6bc783b */ /* 0x000fe20000004200 */
[--C-:B------:R-:W-:Y:S02]  /*1f1b0*/  SHF.R.U32.HI R137, RZ, 0x10, R142.reuse ;  /* 0x00000010ff897819 */ /* 0x100fe4000001168e */
[----:B------:R-:W-:Y:S05]  /*1f1c0*/  SHF.R.U32.HI R139, RZ, 0x18, R142 ;  /* 0x00000018ff8b7819 */ /* 0x000fea000001168e */
[----:B------:R-:W4:Y:S01]  /*1f1d0*/  LDSM.16.MT88.4 R140, [R171+0x18000] ;  /* 0x01800000ab8c783b */ /* 0x000f220000004200 */
[--C-:B---3--:R-:W-:Y:S02]  /*1f1e0*/  SHF.R.U32.HI R2, RZ, 0x10, R138.reuse ;  /* 0x00000010ff027819 */ /* 0x108fe4000001168a */
[----:B------:R-:W-:Y:S02]  /*1f1f0*/  SHF.R.U32.HI R138, RZ, 0x18, R138 ;  /* 0x00000018ff8a7819 */ /* 0x000fe4000001168a */
[----:B-1----:R-:W-:Y:S02]  /*1f200*/  LOP3.LUT R0, R2, 0xff, RZ, 0xc0, !PT ;  /* 0x000000ff02007812 */ /* 0x002fe400078ec0ff */
[----:B------:R-:W-:Y:S02]  /*1f210*/  LOP3.LUT R2, R137, 0xff, RZ, 0xc0, !PT ;  /* 0x000000ff89027812 */ /* 0x000fe400078ec0ff */
[----:B------:R-:W-:Y:S02]  /*1f220*/  PRMT R0, R0, 0x5410, R138 ;  /* 0x0000541000007816 */ /* 0x000fe4000000008a */
[----:B------:R-:W-:Y:S02]  /*1f230*/  PRMT R2, R2, 0x5410, R139 ;  /* 0x0000541002027816 */ /* 0x000fe4000000008b */
[--C-:B------:R-:W-:Y:S02]  /*1f240*/  HSET2.LE.AND R138, R147, R192.reuse, PT ;  /* 0x000000c0938a7233 */ /* 0x100fe40003803000 */
[--C-:B------:R-:W-:Y:S02]  /*1f250*/  HSET2.LE.AND R137, R0, R192.reuse, PT ;  /* 0x000000c000897233 */ /* 0x100fe40003803000 */
[--C-:B------:R-:W-:Y:S02]  /*1f260*/  HSET2.LE.AND R139, R2, R192.reuse, PT ;  /* 0x000000c0028b7233 */ /* 0x100fe40003803000 */
[----:B------:R-:W-:Y:S02]  /*1f270*/  LOP3.LUT R138, R144, R138, RZ, 0xc0, !PT ;  /* 0x0000008a908a7212 */ /* 0x000fe400078ec0ff */
[----:B------:R-:W-:Y:S02]  /*1f280*/  LOP3.LUT R137, R145, R137, RZ, 0xc0, !PT ;  /* 0x0000008991897212 */ /* 0x000fe400078ec0ff */
[----:B------:R-:W1:Y:S01]  /*1f290*/  LDSM.16.MT88.4 R144, [R196+0x18000] ;  /* 0x01800000c490783b */ /* 0x000e620000004200 */
[----:B------:R-:W-:Y:S02]  /*1f2a0*/  LOP3.LUT R139, R148, R139, RZ, 0xc0, !PT ;  /* 0x0000008b948b7212 */ /* 0x000fe400078ec0ff */
[----:B------:R-:W-:Y:S02]  /*1f2b0*/  LOP3.LUT R0, R151, R182, R176, 0x96, !PT ;  /* 0x000000b697007212 */ /* 0x000fe400078e96b0 */
[--C-:B------:R-:W-:Y:S02]  /*1f2c0*/  SHF.R.U32.HI R148, RZ, 0x10, R150.reuse ;  /* 0x00000010ff947819 */ /* 0x100fe40000011696 */
[----:B------:R-:W-:Y:S02]  /*1f2d0*/  SHF.R.U32.HI R150, RZ, 0x18, R150 ;  /* 0x00000018ff967819 */ /* 0x000fe40000011696 */
[----:B------:R-:W-:Y:S04]  /*1f2e0*/  LOP3.LUT R2, R0, 0xffff, RZ, 0xc0, !PT ;  /* 0x0000ffff00027812 */ /* 0x000fe800078ec0ff */
[----:B------:R-:W-:Y:S01]  /*1f2f0*/  SHF.R.U32.HI R2, RZ, 0x8, R2 ;  /* 0x00000008ff027819 */ /* 0x000fe20000011602 */
[C---:B----4-:R-:W-:Y:S06]  /*1f300*/  HMMA.16816.F32 R4, R136.reuse, R140, R4 ;  /* 0x0000008c8804723c */ /* 0x050fec0000001804 */
        /* <DEDUP_REMOVED lines=28> */
[----:B------:R-:W1:Y:S02]  /*1f4d0*/  LDSM.16.MT88.4 R144, [R197+0x1c000] ;  /* 0x01c00000c590783b */ /* 0x000e640000004200 */
[----:B--2---:R-:W-:Y:S03]  /*1f4e0*/  ISETP.GT.AND P1, PT, R240, R239, PT ;  /* 0x000000eff000720c */ /* 0x004fe60003f24270 */
        /* <DEDUP_REMOVED lines=14> */
[----:B------:R-:W-:Y:S02]  /*1f5d0*/  SHF.R.U32.HI R140, RZ, 0x8, R134 ;  /* 0x00000008ff8c7819 */ /* 0x000fe40000011686 */
[----:B------:R-:W-:Y:S04]  /*1f5e0*/  LOP3.LUT R134, R148, 0xff, RZ, 0xc0, !PT ;  /* 0x000000ff94867812 */ /* 0x000fe800078ec0ff */
[----:B------:R-:W-:Y:S02]  /*1f5f0*/  LOP3.LUT R141, R0, 0xff, RZ, 0xc0, !PT ;  /* 0x000000ff008d7812 */ /* 0x000fe400078ec0ff */
[----:B------:R-:W-:Y:S02]  /*1f600*/  PRMT R161, R149, 0x5410, R140 ;  /* 0x0000541095a17816 */ /* 0x000fe4000000008c */
[----:B------:R-:W-:Y:S02]  /*1f610*/  PRMT R159, R134, 0x5410, R150 ;  /* 0x00005410869f7816 */ /* 0x000fe40000000096 */
[----:B------:R-:W2:Y:S01]  /*1f620*/  LDSM.16.MT88.4 R148, [R171+0x18800] ;  /* 0x01880000ab94783b */ /* 0x000ea20000004200 */
[----:B------:R-:W-:Y:S01]  /*1f630*/  PRMT R140, R141, 0x5410, R2 ;  /* 0x000054108d8c7816 */ /* 0x000fe20000000002 */
[C---:B-1----:R-:W-:Y:S03]  /*1f640*/  HMMA.16816.F32 R124, R136.reuse, R144, R124 ;  /* 0x00000090887c723c */ /* 0x042fe6000000187c */
[--C-:B------:R-:W-:Y:S02]  /*1f650*/  SHF.R.U32.HI R2, RZ, 0x10, R0.reuse ;  /* 0x00000010ff027819 */ /* 0x100fe40000011600 */
[--C-:B------:R-:W-:Y:S01]  /*1f660*/  HSET2.LE.AND R140, R140, R192.reuse, PT ;  /* 0x000000c08c8c7233 */ /* 0x100fe20003803000 */
[----:B------:R-:W-:Y:S01]  /*1f670*/  HMMA.16816.F32 R128, R136, R146, R128 ;  /* 0x000000928880723c */ /* 0x000fe20000001880 */
[----:B------:R-:W-:Y:S04]  /*1f680*/  LDSM.16.MT88.4 R136, [R198+0x18800] ;  /* 0x01880000c688783b */ /* 0x000fe80000004200 */
[----:B------:R-:W-:Y:S02]  /*1f690*/  LOP3.LUT R140, R152, R140, RZ, 0xc0, !PT ;  /* 0x0000008c988c7212 */ /* 0x000fe400078ec0ff */
[----:B------:R-:W-:Y:S02]  /*1f6a0*/  SHF.R.U32.HI R134, RZ, 0x18, R0 ;  /* 0x00000018ff867819 */ /* 0x000fe40000011600 */
[----:B------:R-:W1:Y:S02]  /*1f6b0*/  LDSM.16.MT88.4 R152, [R196+0x18800] ;  /* 0x01880000c498783b */ /* 0x000e640000004200 */
[----:B------:R-:W-:Y:S02]  /*1f6c0*/  LOP3.LUT R0, R2, 0xff, RZ, 0xc0, !PT ;  /* 0x000000ff02007812 */ /* 0x000fe400078ec0ff */
[--C-:B------:R-:W-:Y:S02]  /*1f6d0*/  HSET2.LE.AND R142, R161, R192.reuse, PT ;  /* 0x000000c0a18e7233 */ /* 0x100fe40003803000 */
[----:B------:R-:W-:Y:S02]  /*1f6e0*/  PRMT R0, R0, 0x5410, R134 ;  /* 0x0000541000007816 */ /* 0x000fe40000000086 */
[--C-:B------:R-:W-:Y:S01]  /*1f6f0*/  HSET2.LE.AND R143, R159, R192.reuse, PT ;  /* 0x000000c09f8f7233 */ /* 0x100fe20003803000 */
[----:B------:R-:W3:Y:S01]  /*1f700*/  LDSM.16.MT88.4 R144, [R197+0x18800] ;  /* 0x01880000c590783b */ /* 0x000ee20000004200 */
[----:B------:R-:W-:Y:S02]  /*1f710*/  LOP3.LUT R142, R157, R142, RZ, 0xc0, !PT ;  /* 0x0000008e9d8e7212 */ /* 0x000fe400078ec0ff */
[--C-:B------:R-:W-:Y:S02]  /*1f720*/  HSET2.LE.AND R141, R0, R192.reuse, PT ;  /* 0x000000c0008d7233 */ /* 0x100fe40003803000 */
[----:B------:R-:W-:Y:S02]  /*1f730*/  LOP3.LUT R143, R156, R143, RZ, 0xc0, !PT ;  /* 0x0000008f9c8f7212 */ /* 0x000fe400078ec0ff */
[----:B------:R-:W-:Y:S02]  /*1f740*/  LOP3.LUT R0, R173, R252, R178, 0x96, !PT ;  /* 0x000000fcad007212 */ /* 0x000fe400078e96b2 */
[----:B------:R-:W-:Y:S01]  /*1f750*/  LOP3.LUT R141, R158, R141, RZ, 0xc0, !PT ;  /* 0x0000008d9e8d7212 */ /* 0x000fe200078ec0ff */
[----:B------:R-:W-:Y:S01]  /*1f760*/  LDSM.16.MT88.4 R176, [R197+0x19800] ;  /* 0x01980000c5b0783b */ /* 0x000fe20000004200 */
[----:B------:R-:W-:Y:S02]  /*1f770*/  LOP3.LUT R134, R172, 0xffff, RZ, 0xc0, !PT ;  /* 0x0000ffffac867812 */ /* 0x000fe400078ec0ff */
[----:B------:R-:W-:Y:S02]  /*1f780*/  LOP3.LUT R2, R0, 0xffff, RZ, 0xc0, !PT ;  /* 0x0000ffff00027812 */ /* 0x000fe400078ec0ff */
[----:B------:R-:W-:Y:S01]  /*1f790*/  SHF.R.U32.HI R134, RZ, 0x8, R134 ;  /* 0x00000008ff867819 */ /* 0x000fe20000011686 */
[C---:B--2---:R-:W-:Y:S02]  /*1f7a0*/  HMMA.16816.F32 R4, R140.reuse, R148, R4 ;  /* 0x000000948c04723c */ /* 0x044fe40000001804 */
[----:B------:R-:W-:Y:S04]  /*1f7b0*/  LDSM.16.MT88.4 R156, [R196+0x19000] ;  /* 0x01900000c49c783b */ /* 0x000fe80000004200 */
[C---:B------:R-:W-:Y:S04]  /*1f7c0*/  HMMA.16816.F32 R8, R140.reuse, R150, R8 ;  /* 0x000000968c08723c */ /* 0x040fe80000001808 */
[----:B------:R-:W2:Y:S02]  /*1f7d0*/  LDSM.16.MT88.4 R148, [R171+0x1a800] ;  /* 0x01a80000ab94783b */ /* 0x000ea40000004200 */
[C---:B-1----:R-:W-:Y:S06]  /*1f7e0*/  HMMA.16816.F32 R12, R140.reuse, R152, R12 ;  /* 0x000000988c0c723c */ /* 0x042fec000000180c */
        /* <DEDUP_REMOVED lines=30> */
[C---:B------:R-:W-:Y:S05]  /*1f9d0*/  HMMA.16816.F32 R96, R140.reuse, R146, R96 ;  /* 0x000000928c60723c */ /* 0x040fea0000001860 */
[----:B------:R-:W-:Y:S01]  /*1f9e0*/  LOP3.LUT R145, R172, 0xff, RZ, 0xc0, !PT ;  /* 0x000000ffac917812 */ /* 0x000fe200078ec0ff */
[C---:B--2---:R-:W-:Y:S05]  /*1f9f0*/  HMMA.16816.F32 R100, R140.reuse, R148, R100 ;  /* 0x000000948c64723c */ /* 0x044fea0000001864 */
[----:B------:R-:W-:Y:S01]  /*1fa00*/  LOP3.LUT R144, R0, 0xff, RZ, 0xc0, !PT ;  /* 0x000000ff00907812 */ /* 0x000fe200078ec0ff */
[C---:B------:R-:W-:Y:S05]  /*1fa10*/  HMMA.16816.F32 R104, R140.reuse, R150, R104 ;  /* 0x000000968c68723c */ /* 0x040fea0000001868 */
[----:B------:R-:W-:Y:S01]  /*1fa20*/  SHF.R.U32.HI R148, RZ, 0x8, R2 ;  /* 0x00000008ff947819 */ /* 0x000fe20000011602 */
[C---:B-1----:R-:W-:Y:S05]  /*1fa30*/  HMMA.16816.F32 R108, R140.reuse, R152, R108 ;  /* 0x000000988c6c723c */ /* 0x042fea000000186c */
[----:B------:R-:W-:Y:S01]  /*1fa40*/  PRMT R150, R145, 0x5410, R134 ;  /* 0x0000541091967816 */ /* 0x000fe20000000086 */
[C---:B------:R-:W-:Y:S01]  /*1fa50*/  HMMA.16816.F32 R112, R140.reuse, R154, R112 ;  /* 0x0000009a8c70723c */ /* 0x040fe20000001870 */
[----:B------:R-:W-:Y:S04]  /*1fa60*/  LDSM.16.MT88.4 R152, [R171+0x19000] ;  /* 0x01900000ab98783b */ /* 0x000fe80000004200 */
[----:B------:R-:W-:Y:S01]  /*1fa70*/  PRMT R148, R144, 0x5410, R148 ;  /* 0x0000541090947816 */ /* 0x000fe20000000094 */
[C---:B----4-:R-:W-:Y:S03]  /*1fa80*/  HMMA.16816.F32 R116, R140.reuse, R136, R116 ;  /* 0x000000888c74723c */ /* 0x050fe60000001874 */
[----:B------:R-:W1:Y:S02]  /*1fa90*/  LDSM.16.MT88.4 R144, [R197+0x1e800] ;  /* 0x01e80000c590783b */ /* 0x000e640000004200 */
[----:B------:R-:W-:Y:S01]  /*1faa0*/  SHF.R.U32.HI R2, RZ, 0x10, R172 ;  /* 0x00000010ff027819 */ /* 0x000fe200000116ac */
[C---:B------:R-:W-:Y:S05]  /*1fab0*/  HMMA.16816.F32 R120, R140.reuse, R138, R120 ;  /* 0x0000008a8c78723c */ /* 0x040fea0000001878 */
[----:B------:R-:W-:Y:S01]  /*1fac0*/  SHF.R.U32.HI R134, RZ, 0x10, R0 ;  /* 0x00000010ff867819 */ /* 0x000fe20000011600 */
[----:B------:R-:W-:Y:S01]  /*1fad0*/  LDSM.16.MT88.4 R136, [R197+0x19000] ;  /* 0x01900000c588783b */ /* 0x000fe20000004200 */
[--C-:B------:R-:W-:Y:S04]  /*1fae0*/  HSET2.LE.AND R148, R148, R192.reuse, PT ;  /* 0x000000c094947233 */ /* 0x100fe80003803000 */
[----:B------:R-:W-:Y:S02]  /*1faf0*/  SHF.R.U32.HI R172, RZ, 0x18, R172 ;  /* 0x00000018ffac7819 */ /* 0x000fe400000116ac */
[----:B------:R-:W-:Y:S02]  /*1fb00*/  LOP3.LUT R2, R2, 0xff, RZ, 0xc0, !PT ;  /* 0x000000ff02027812 */ /* 0x000fe400078ec0ff */
[----:B------:R-:W-:Y:S02]  /*1fb10*/  SHF.R.U32.HI R0, RZ, 0x18, R0 ;  /* 0x00000018ff007819 */ /* 0x000fe40000011600 */
[----:B------:R-:W-:Y:S02]  /*1fb20*/  LOP3.LUT R134, R134, 0xff, RZ, 0xc0, !PT ;  /* 0x000000ff86867812 */ /* 0x000fe400078ec0ff */
[----:B------:R-:W-:Y:S02]  /*1fb30*/  LOP3.LUT R148, R160, R148, RZ, 0xc0, !PT ;  /* 0x00000094a0947212 */ /* 0x000fe400078ec0ff */
[----:B------:R-:W-:Y:S01]  /*1fb40*/  PRMT R2, R2, 0x5410, R172 ;  /* 0x0000541002027816 */ /* 0x000fe200000000ac */
[----:B------:R-:W2:Y:S01]  /*1fb50*/  LDSM.16.MT88.4 R160, [R198+0x19000] ;  /* 0x01900000c6a0783b */ /* 0x000ea20000004200 */
[----:B------:R-:W-:Y:S02]  /*1fb60*/  PRMT R0, R134, 0x5410, R0 ;  /* 0x0000541086007816 */ /* 0x000fe40000000000 */
[--C-:B------:R-:W-:Y:S02]  /*1fb70*/  HSET2.LE.AND R150, R150, R192.reuse, PT ;  /* 0x000000c096967233 */ /* 0x100fe40003803000 */
[--C-:B------:R-:W-:Y:S02]  /*1fb80*/  HSET2.LE.AND R151, R2, R192.reuse, PT ;  /* 0x000000c002977233 */ /* 0x100fe40003803000 */
[--C-:B------:R-:W-:Y:S02]  /*1fb90*/  HSET2.LE.AND R149, R0, R192.reuse, PT ;  /* 0x000000c000957233 */ /* 0x100fe40003803000 */
[----:B------:R-:W-:Y:S02]  /*1fba0*/  LOP3.LUT R0, R175, R182, R180, 0x96, !PT ;  /* 0x000000b6af007212 */ /* 0x000fe400078e96b4 */
[----:B------:R-:W-:Y:S01]  /*1fbb0*/  LDSM.16.MT88.4 R180, [R171+0x1b800] ;  /* 0x01b80000abb4783b */ /* 0x000fe20000004200 */
[----:B------:R-:W-:Y:S02]  /*1fbc0*/  LOP3.LUT R149, R165, R149, RZ, 0xc0, !PT ;  /* 0x00000095a5957212 */ /* 0x000fe400078ec0ff */
[----:B------:R-:W-:Y:S01]  /*1fbd0*/  LOP3.LUT R150, R164, R150, RZ, 0xc0, !PT ;  /* 0x00000096a4967212 */ /* 0x000fe200078ec0ff */
[C---:B-1----:R-:W-:Y:S03]  /*1fbe0*/  HMMA.16816.F32 R124, R140.reuse, R144, R124 ;  /* 0x000000908c7c723c */ /* 0x042fe6000000187c */
[----:B------:R-:W-:Y:S02]  /*1fbf0*/  LOP3.LUT R151, R166, R151, RZ, 0xc0, !PT ;  /* 0x00000097a6977212 */ /* 0x000fe400078ec0ff */
[C---:B------:R-:W-:Y:S01]  /*1fc00*/  LOP3.LUT R134, R174.reuse, 0xffff, RZ, 0xc0, !PT ;  /* 0x0000ffffae867812 */ /* 0x040fe200078ec0ff */
[----:B------:R-:W-:Y:S01]  /*1fc10*/  HMMA.16816.F32 R128, R140, R146, R128 ;  /* 0x000000928c80723c */ /* 0x000fe20000001880 */
[----:B------:R-:W1:Y:S04]  /*1fc20*/  LDSM.16.MT88.4 R140, [R171+0x1b000] ;  /* 0x01b00000ab8c783b */ /* 0x000e680000004200 */
[----:B------:R-:W-:Y:S01]  /*1fc30*/  LOP3.LUT R2, R174, 0xff, RZ, 0xc0, !PT ;  /* 0x000000ffae027812 */ /* 0x000fe200078ec0ff */
[C---:B------:R-:W-:Y:S03]  /*1fc40*/  HMMA.16816.F32 R4, R148.reuse, R152, R4 ;  /* 0x000000989404723c */ /* 0x040fe60000001804 */
[----:B------:R-:W3:Y:S02]  /*1fc50*/  LDSM.16.MT88.4 R144, [R196+0x1b000] ;  /* 0x01b00000c490783b */ /* 0x000ee40000004200 */
[----:B------:R-:W-:Y:S01]  /*1fc60*/  SHF.R.U32.HI R134, RZ, 0x8, R134 ;  /* 0x00000008ff867819 */ /* 0x000fe20000011686 */
[C---:B------:R-:W-:Y:S05]  /*1fc70*/  HMMA.16816.F32 R8, R148.reuse, R154, R8 ;  /* 0x0000009a9408723c */ /* 0x040fea0000001808 */
[----:B------:R-:W4:Y:S01]  /*1fc80*/  LDSM.16.MT88.4 R152, [R198+0x1b000] ;  /* 0x01b00000c698783b */ /* 0x000f220000004200 */
[C---:B------:R-:W-:Y:S05]  /*1fc90*/  HMMA.16816.F32 R12, R148.reuse, R156, R12 ;  /* 0x0000009c940c723c */ /* 0x040fea000000180c */
[----:B------:R-:W-:Y:S01]  /*1fca0*/  SHF.R.U32.HI R175, RZ, 0x10, R174 ;  /* 0x00000010ffaf7819 */ /* 0x000fe200000116ae */
[C---:B------:R-:W-:Y:S01]  /*1fcb0*/  HMMA.16816.F32 R16, R148.reuse, R158, R16 ;  /* 0x0000009e9410723c */ /* 0x040fe20000001810 */
[----:B------:R-:W5:Y:S04]  /*1fcc0*/  LDSM.16.MT88.4 R156, [R197+0x1b000] ;  /* 0x01b00000c59c783b */ /* 0x000f680000004200 */
[----:B------:R-:W-:Y:S01]  /*1fcd0*/  LOP3.LUT R172, R0, 0xff, RZ, 0xc0, !PT ;  /* 0x000000ff00ac7812 */ /* 0x000fe200078ec0ff */
[C---:B--2---:R-:W-:Y:S05]  /*1fce0*/  HMMA.16816.F32 R20, R148.reuse, R160, R20 ;  /* 0x000000a09414723c */ /* 0x044fea0000001814 */
[----:B------:R-:W-:Y:S01]  /*1fcf0*/  SHF.R.U32.HI R173, RZ, 0x18, R0 ;  /* 0x00000018ffad7819 */ /* 0x000fe20000011600 */
[C---:B------:R-:W-:Y:S01]  /*1fd00*/  HMMA.16816.F32 R24, R148.reuse, R162, R24 ;  /* 0x000000a29418723c */ /* 0x040fe20000001818 */
[----:B------:R-:W2:Y:S04]  /*1fd10*/  LDSM.16.MT88.4 R160, [R171+0x1d000] ;  /* 0x01d00000aba0783b */ /* 0x000ea80000004200 */
[----:B------:R-:W-:Y:S01]  /*1fd20*/  LOP3.LUT R175, R175, 0xff, RZ, 0xc0, !PT ;  /* 0x000000ffafaf7812 */ /* 0x000fe200078ec0ff */
        /* <DEDUP_REMOVED lines=21> */
[C---:B-1----:R-:W-:Y:S06]  /*1fe80*/  HMMA.16816.F32 R84, R148.reuse, R140, R84 ;  /* 0x0000008c9454723c */ /* 0x042fec0000001854 */
[C---:B------:R-:W-:Y:S05]  /*1fe90*/  HMMA.16816.F32 R88, R148.reuse, R142, R88 ;  /* 0x0000008e9458723c */ /* 0x040fea0000001858 */
[----:B------:R-:W-:Y:S01]  /*1fea0*/  SHF.R.U32.HI R140, RZ, 0x18, R174 ;  /* 0x00000018ff8c7819 */ /* 0x000fe200000116ae */
[C---:B---3--:R-:W-:Y:S05]  /*1feb0*/  HMMA.16816.F32 R92, R148.reuse, R144, R92 ;  /* 0x00000090945c723c */ /* 0x048fea000000185c */
[----:B------:R-:W-:Y:S01]  /*1fec0*/  PRMT R174, R2, 0x5410, R134 ;  /* 0x0000541002ae7816 */ /* 0x000fe20000000086 */
[C---:B------:R-:W-:Y:S01]  /*1fed0*/  HMMA.16816.F32 R96, R148.reuse, R146, R96 ;  /* 0x000000929460723c */ /* 0x040fe20000001860 */
[----:B------:R-:W-:Y:S04]  /*1fee0*/  LDSM.16.MT88.4 R144, [R198+0x19800] ;  /* 0x01980000c690783b */ /* 0x000fe80000004200 */
[--C-:B------:R-:W-:Y:S01]  /*1fef0*/  HSET2.LE.AND R174, R174, R192.reuse, PT ;  /* 0x000000c0aeae7233 */ /* 0x100fe20003803000 */
[C---:B----4-:R-:W-:Y:S05]  /*1ff00*/  HMMA.16816.F32 R100, R148.reuse, R152, R100 ;  /* 0x000000989464723c */ /* 0x050fea0000001864 */
[----:B------:R-:W-:Y:S01]  /*1ff10*/  PRMT R175, R175, 0x5410, R140 ;  /* 0x00005410afaf7816 */ /* 0x000fe2000000008c */
[C---:B------:R-:W-:Y:S01]  /*1ff20*/  HMMA.16816.F32 R104, R148.reuse, R154, R104 ;  /* 0x0000009a9468723c */ /* 0x040fe20000001868 */
[----:B------:R-:W-:Y:S04]  /*1ff30*/  LDSM.16.MT88.4 R152, [R196+0x19800] ;  /* 0x01980000c498783b */ /* 0x000fe80000004200 */
[--C-:B------:R-:W-:Y:S01]  /*1ff40*/  HSET2.LE.AND R175, R175, R192.reuse, PT ;  /* 0x000000c0afaf7233 */ /* 0x100fe20003803000 */
[C---:B-----5:R-:W-:Y:S05]  /*1ff50*/  HMMA.16816.F32 R108, R148.reuse, R156, R108 ;  /* 0x0000009c946c723c */ /* 0x060fea000000186c */
[----:B------:R-:W-:Y:S01]  /*1ff60*/  LOP3.LUT R174, R205, R174, RZ, 0xc0, !PT ;  /* 0x000000aecdae7212 */ /* 0x000fe200078ec0ff */
[C---:B------:R-:W-:Y:S05]  /*1ff70*/  HMMA.16816.F32 R112, R148.reuse, R158, R112 ;  /* 0x0000009e9470723c */ /* 0x040fea0000001870 */
[----:B------:R-:W-:Y:S01]  /*1ff80*/  LOP3.LUT R175, R3, R175, RZ, 0xc0, !PT ;  /* 0x000000af03af7212 */ /* 0x000fe200078ec0ff */
[C---:B--2---:R-:W-:Y:S05]  /*1ff90*/  HMMA.16816.F32 R116, R148.reuse, R160, R116 ;  /* 0x000000a09474723c */ /* 0x044fea0000001874 */
[----:B------:R-:W-:Y:S01]  /*1ffa0*/  LOP3.LUT R2, R0, 0xffff, RZ, 0xc0, !PT ;  /* 0x0000ffff00027812 */ /* 0x000fe200078ec0ff */
[C---:B------:R-:W-:Y:S01]  /*1ffb0*/  HMMA.16816.F32 R120, R148.reuse, R162, R120 ;  /* 0x000000a29478723c */ /* 0x040fe20000001878 */
[----:B------:R-:W1:Y:S04]  /*1ffc0*/  LDSM.16.MT88.4 R160, [R171+0x19800] ;  /* 0x01980000aba0783b */ /* 0x000e680000004200 */
[----:B------:R-:W-:Y:S01]  /*1ffd0*/  SHF.R.U32.HI R134, RZ, 0x10, R0 ;  /* 0x00000010ff867819 */ /* 0x000fe20000011600 */
[C---:B------:R-:W-:Y:S05]  /*1ffe0*/  HMMA.16816.F32 R124, R148.reuse, R136, R124 ;  /* 0x00000088947c723c */ /* 0x040fea000000187c */
[----:B------:R-:W-:Y:S01]  /*1fff0*/  SHF.R.U32.HI R2, RZ, 0x8, R2 ;  /* 0x00000008ff027819 */ /* 0x000fe20000011602 */
[----:B------:R-:W-:Y:S05]  /*20000*/  HMMA.16816.F32 R128, R148, R138, R128 ;  /* 0x0000008a9480723c */ /* 0x000fea0000001880 */
[----:B------:R-:W-:Y:S01]  /*20010*/  LOP3.LUT R134, R134, 0xff, RZ, 0xc0, !PT ;  /* 0x000000ff86867812 */ /* 0x000fe200078ec0ff */
[----:B------:R-:W-:Y:S01]  /*20020*/  IMAD.MOV.U32 R3, RZ, RZ, R133 ;  /* 0x000000ffff037224 */ /* 0x000fe200078e0085 */
[----:B------:R-:W-:Y:S04]  /*20030*/  PRMT R172, R172, 0x5410, R2 ;  /* 0x00005410acac7816 */ /* 0x000fe80000000002 */
[----:B------:R-:W-:Y:S01]  /*20040*/  PRMT R173, R134, 0x5410, R173 ;  /* 0x0000541086ad7816 */ /* 0x000fe200000000ad */
[----:B------:R-:W-:Y:S01]  /*20050*/  IMAD.MOV.U32 R134, RZ, RZ, R132 ;  /* 0x000000ffff867224 */ /* 0x000fe200078e0084 */
[--C-:B------:R-:W-:Y:S03]  /*20060*/  HSET2.LE.AND R172, R172, R192.reuse, PT ;  /* 0x000000c0acac7233 */ /* 0x100fe60003803000 */
[----:B------:R-:W-:Y:S02]  /*20070*/  HSET2.LE.AND R173, R173, R192, PT ;  /* 0x000000c0adad7233 */ /* 0x000fe40003803000 */
[----:B------:R-:W-:Y:S01]  /*20080*/  LOP3.LUT R172, R167, R172, RZ, 0xc0, !PT ;  /* 0x000000aca7ac7212 */ /* 0x000fe200078ec0ff */
[----:B------:R-:W2:Y:S02]  /*20090*/  LDSM.16.MT88.4 R192, [R197+0x1b800] ;  /* 0x01b80000c5c0783b */ /* 0x000ea40000004200 */
[----:B------:R-:W-:Y:S01]  /*200a0*/  LOP3.LUT R173, R135, R173, RZ, 0xc0, !PT ;  /* 0x000000ad87ad7212 */ /* 0x000fe200078ec0ff */
[----:B------:R-:W-:Y:S06]  /*200b0*/  IMAD.MOV.U32 R135, RZ, RZ, R240 ;  /* 0x000000ffff877224 */ /* 0x000fec00078e00f0 */
        /* <DEDUP_REMOVED lines=11> */
[C---:B------:R-:W-:Y:S05]  /*20170*/  HMMA.16816.F32 R140, R172.reuse, R176, R28 ;  /* 0x000000b0ac8c723c */ /* 0x040fea000000181c */
[----:B------:R-:W5:Y:S01]  /*20180*/  LDSM.16.MT88.4 R24, [R196+0x1f800] ;  /* 0x01f80000c418783b */ /* 0x000f620000004200 */
        /* <DEDUP_REMOVED lines=8> */
[C---:B------:R-:W-:Y:S06]  /*20210*/  HMMA.16816.F32 R56, R172.reuse, R190, R56 ;  /* 0x000000beac38723c */ /* 0x040fec0000001838 */
[C---:B--2---:R-:W-:Y:S06]  /*20220*/  HMMA.16816.F32 R60, R172.reuse, R192, R60 ;  /* 0x000000c0ac3c723c */ /* 0x044fec000000183c */
        /* <DEDUP_REMOVED lines=17> */
[----:B------:R-:W-:Y:S11]  /*20340*/  @!UPT UIADD3 URZ, URZ, URZ, URZ ;  /* 0x0000003f3f3ff290 */ /* 0x000ff6000fffe03f */
[----:B------:R-:W-:Y:S01]  /*20350*/  @!UPT UIADD3 URZ, URZ, URZ, URZ ;  /* 0x0000003f3f3ff290 */ /* 0x000fe2000fffe03f */
[----:B------:R-:W-:Y:S11]  /*20360*/  @P1 BRA `(.L_x_2304) ;  /* 0xffffff9800801947 */ /* 0x000ff6000383ffff */
.L_x_2301:
[----:B------:R1:W5:Y:S04]  /*20370*/  LDL R9, [R1+0xc4] ;  /* 0x0000c40001097983 */ /* 0x0003680000100800 */
[----:B------:R1:W5:Y:S04]  /*20380*/  LDL R8, [R1+0xc8] ;  /* 0x0000c80001087983 */ /* 0x0003680000100800 */
[----:B-----5:R1:W5:Y:S04]  /*20390*/  LD.E R182, desc[UR4][R168.64+0xd8] ;  /* 0x0000d804a8b67980 */ /* 0x020368000c101900 */
[----:B------:R1:W5:Y:S01]  /*203a0*/  LD.E R6, desc[UR4][R168.64+0x17c] ;  /* 0x00017c04a8067980 */ /* 0x000362000c101900 */
[----:B------:R-:W-:-:S03]  /*203b0*/  UMOV UR6, 0xffffffff ;  /* 0xffffffff00067882 */ /* 0x000fc60000000000 */
[----:B------:R-:W-:Y:S05]  /*203c0*/  BRA.DIV UR6, `(.L_x_2305) ;  /* 0x0000002206907947 */ /* 0x000fea000b800000 */
[----:B------:R-:W2:Y:S04]  /*203d0*/  SHFL.BFLY PT, R5, R9, 0x2, 0x1f ;  /* 0x0c401f0009057f89 */ /* 0x000ea800000e0000 */
[----:B------:R-:W3:Y:S01]  /*203e0*/  SHFL.BFLY PT, R2, R8, 0x2, 0x1f ;  /* 0x0c401f0008027f89 */ /* 0x000ee200000e0000 */
[----:B--2---:R-:W-:Y:S01]  /*203f0*/  FADD.FTZ R5, R5, R9 ;  /* 0x0000000905057221 */ /* 0x004fe20000010000 */
[----:B---3--:R-:W-:-:S04]  /*20400*/  FADD.FTZ R2, R2, R8 ;  /* 0x0000000802027221 */ /* 0x008fc80000010000 */
[----:B------:R-:W2:Y:S04]  /*20410*/  SHFL.BFLY PT, R7, R5, 0x1, 0x1f ;  /* 0x0c201f0005077f89 */ /* 0x000ea800000e0000 */
[----:B------:R3:W4:Y:S01]  /*20420*/  SHFL.BFLY PT, R0, R2, 0x1, 0x1f ;  /* 0x0c201f0002007f89 */ /* 0x00072200000e0000 */
[----:B--2---:R-:W-:-:S07]  /*20430*/  FADD.FTZ R135, R5, R7 ;  /* 0x0000000705877221 */ /* 0x004fce0000010000 */
.L_x_2324:
[----:B------:R-:W2:Y:S01]  /*20440*/  LDL R185, [R1+0x118] ;  /* 0x0001180001b97983 */ /* 0x000ea20000100800 */
[----:B------:R-:W-:Y:S01]  /*20450*/  FSETP.NE.FTZ.AND P3, PT, R135, RZ, PT ;  /* 0x000000ff8700720b */ /* 0x000fe20003f75000 */
[----:B----4-:R-:W-:Y:S01]  /*20460*/  FADD.FTZ R134, R2, R0 ;  /* 0x0000000002867221 */ /* 0x010fe20000010000 */
[----:B---3--:R-:W-:Y:S01]  /*20470*/  MOV R2, 0x3f800000 ;  /* 0x3f80000000027802 */ /* 0x008fe20000000f00 */
[----:B------:R-:W3:Y:S01]  /*20480*/  S2UR UR6, SR_CgaCtaId ;  /* 0x00000000000679c3 */ /* 0x000ee20000008800 */
[----:B------:R-:W-:Y:S01]  /*20490*/  MOV R0, 0x3f800000 ;  /* 0x3f80000000007802 */ /* 0x000fe20000000f00 */
[----:B------:R-:W-:Y:S01]  /*204a0*/  UMOV UR7, 0x400 ;  /* 0x0000040000077882 */ /* 0x000fe20000000000 */
[----:B------:R-:W-:-:S07]  /*204b0*/  FSETP.NE.FTZ.AND P0, PT, R134, RZ, PT ;  /* 0x000000ff8600720b */ /* 0x000fce0003f15000 */
[----:B------:R-:W4:Y:S08]  /*204c0*/  @P3 MUFU.RCP R2, R135 ;  /* 0x0000008700023308 */ /* 0x000f300000001000 */
[----:B------:R-:W1:Y:S01]  /*204d0*/  @P0 MUFU.RCP R0, R134 ;  /* 0x0000008600000308 */ /* 0x000e620000001000 */
[----:B---3--:R-:W-:Y:S01]  /*204e0*/  ULEA UR6, UR6, UR7, 0x18 ;  /* 0x0000000706067291 */ /* 0x008fe2000f8ec03f */
[----:B----45:R-:W-:-:S04]  /*204f0*/  FMUL.FTZ R2, R6, R2 ;  /* 0x0000000206027220 */ /* 0x030fc80000410000 */
[C---:B------:R-:W-:Y:S01]  /*20500*/  FMUL.FTZ R170, R2.reuse, R37 ;  /* 0x0000002502aa7220 */ /* 0x040fe20000410000 */
[C---:B------:R-:W-:Y:S01]  /*20510*/  FMUL.FTZ R37, R2.reuse, R85 ;  /* 0x0000005502257220 */ /* 0x040fe20000410000 */
[----:B------:R-:W-:Y:S01]  /*20520*/  FMUL.FTZ R84, R2, R84 ;  /* 0x0000005402547220 */ /* 0x000fe20000410000 */
[----:B------:R-:W3:Y:S01]  /*20530*/  S2R R85, SR_TID.X ;  /* 0x0000000000557919 */ /* 0x000ee20000002100 */
[----:B-1----:R-:W-:Y:S01]  /*20540*/  FMUL.FTZ R0, R6, R0 ;  /* 0x0000000006007220 */ /* 0x002fe20000410000 */
[C---:B------:R-:W-:Y:S01]  /*20550*/  FMUL.FTZ R181, R2.reuse, R160 ;  /* 0x000000a002b57220 */ /* 0x040fe20000410000 */
[C---:B------:R-:W-:Y:S01]  /*20560*/  FMUL.FTZ R160, R2.reuse, R45 ;  /* 0x0000002d02a07220 */ /* 0x040fe20000410000 */
[----:B------:R-:W-:Y:S01]  /*20570*/  FMUL.FTZ R45, R2, R69 ;  /* 0x00000045022d7220 */ /* 0x000fe20000410000 */
[C---:B------:R-:W-:Y:S01]  /*20580*/  FMUL.FTZ R69, R0.reuse, R50 ;  /* 0x0000003200457220 */ /* 0x040fe20000410000 */
[----:B------:R-:W-:Y:S01]  /*20590*/  FMUL.FTZ R3, R0, R51 ;  /* 0x0000003300037220 */ /* 0x000fe20000410000 */
[----:B------:R-:W-:Y:S01]  /*205a0*/  F2FP.F16.F32.PACK_AB R37, R37, R84 ;  /* 0x000000542525723e */ /* 0x000fe200000000ff */
[C---:B------:R-:W-:Y:S01]  /*205b0*/  FMUL.FTZ R7, R2.reuse, R157 ;  /* 0x0000009d02077220 */ /* 0x040fe20000410000 */
[C---:B------:R-:W-:Y:S01]  /*205c0*/  FMUL.FTZ R174, R2.reuse, R141 ;  /* 0x0000008d02ae7220 */ /* 0x040fe20000410000 */
[C---:B------:R-:W-:Y:S01]  /*205d0*/  FMUL.FTZ R157, R2.reuse, R48 ;  /* 0x00000030029d7220 */ /* 0x040fe20000410000 */
[----:B------:R-:W-:Y:S01]  /*205e0*/  FMUL.FTZ R141, R2, R68 ;  /* 0x00000044028d7220 */ /* 0x000fe20000410000 */
[C---:B------:R-:W-:Y:S01]  /*205f0*/  FMUL.FTZ R68, R0.reuse, R54 ;  /* 0x0000003600447220 */ /* 0x040fe20000410000 */
[C---:B------:R-:W-:Y:S01]  /*20600*/  FMUL.FTZ R13, R0.reuse, R62 ;  /* 0x0000003e000d7220 */ /* 0x040fe20000410000 */
[----:B------:R-:W-:Y:S01]  /*20610*/  FMUL.FTZ R48, R0, R63 ;  /* 0x0000003f00307220 */ /* 0x000fe20000410000 */
        /* <DEDUP_REMOVED lines=17> */
[----:B---3--:R-:W-:Y:S01]  /*20730*/  SHF.R.S32.HI R84, RZ, 0x1f, R85 ;  /* 0x0000001fff547819 */ /* 0x008fe20000011455 */
[C---:B------:R-:W-:Y:S01]  /*20740*/  FMUL.FTZ R136, R2.reuse, R76 ;  /* 0x0000004c02887220 */ /* 0x040fe20000410000 */
[C---:B------:R-:W-:Y:S01]  /*20750*/  FMUL.FTZ R41, R2.reuse, R77 ;  /* 0x0000004d02297220 */ /* 0x040fe20000410000 */
[----:B------:R-:W-:Y:S01]  /*20760*/  FMUL.FTZ R171, R2, R36 ;  /* 0x0000002402ab7220 */ /* 0x000fe20000410000 */
[----:B------:R-:W-:Y:S01]  /*20770*/  LEA.HI R3, R84, R85, RZ, 0x2 ;  /* 0x0000005554037211 */ /* 0x000fe200078f10ff */
        /* <DEDUP_REMOVED lines=95> */
[--C-:B------:R-:W-:Y:S02]  /*20d70*/  SHF.R.S32.HI R13, RZ, 0x2, R3.reuse ;  /* 0x00000002ff0d7819 */ /* 0x100fe40000011403 */
[----:B------:R-:W-:Y:S02]  /*20d80*/  SHF.R.S32.HI R0, RZ, 0x1f, R3 ;  /* 0x0000001fff007819 */ /* 0x000fe40000011403 */
[----:B------:R-:W-:Y:S02]  /*20d90*/  F2FP.F16.F32.PACK_AB R46, R46, R2 ;  /* 0x000000022e2e723e */ /* 0x000fe400000000ff */
[----:B------:R-:W-:Y:S02]  /*20da0*/  LEA.HI R0, R0, R13, RZ, 0x3 ;  /* 0x0000000d00007211 */ /* 0x000fe400078f18ff */
[----:B------:R-:W-:Y:S02]  /*20db0*/  F2FP.F16.F32.PACK_AB R52, R52, R68 ;  /* 0x000000443434723e */ /* 0x000fe400000000ff */
[----:B------:R-:W-:-:S02]  /*20dc0*/  LOP3.LUT R0, R0, 0xfffffff8, RZ, 0xc0, !PT ;  /* 0xfffffff800007812 */ /* 0x000fc400078ec0ff */
[----:B------:R-:W-:Y:S02]  /*20dd0*/  LEA.HI R68, R84, R85, RZ, 0x5 ;  /* 0x0000005554447211 */ /* 0x000fe400078f28ff */
[----:B------:R-:W-:Y:S02]  /*20de0*/  IADD3 R2, R13, -R0, RZ ;  /* 0x800000000d027210 */ /* 0x000fe40007ffe0ff */
[----:B------:R-:W-:Y:S02]  /*20df0*/  LOP3.LUT R0, R3, 0x3ffffffc, RZ, 0xc0, !PT ;  /* 0x3ffffffc03007812 */ /* 0x000fe400078ec0ff */
[----:B------:R-:W-:Y:S02]  /*20e00*/  SHF.L.U32 R13, R2, 0x6, RZ ;  /* 0x00000006020d7819 */ /* 0x000fe400000006ff */
[----:B------:R-:W-:Y:S02]  /*20e10*/  F2FP.F16.F32.PACK_AB R50, R50, R14 ;  /* 0x0000000e3232723e */ /* 0x000fe400000000ff */
[----:B------:R-:W-:-:S02]  /*20e20*/  SHF.R.S32.HI R3, RZ, 0x5, R68 ;  /* 0x00000005ff037819 */ /* 0x000fc40000011444 */
[----:B------:R-:W-:Y:S02]  /*20e30*/  IADD3 R0, -R0, R85, RZ ;  /* 0x0000005500007210 */ /* 0x000fe40007ffe1ff */
[----:B------:R-:W-:Y:S02]  /*20e40*/  LOP3.LUT R14, R13, 0x1c0, RZ, 0xc0, !PT ;  /* 0x000001c00d0e7812 */ /* 0x000fe400078ec0ff */
[----:B------:R-:W-:Y:S02]  /*20e50*/  LOP3.LUT R13, R2, 0x1, RZ, 0xc0, !PT ;  /* 0x00000001020d7812 */ /* 0x000fe400078ec0ff */
[----:B------:R-:W-:Y:S02]  /*20e60*/  LEA R0, R3, R0, 0x9 ;  /* 0x0000000003007211 */ /* 0x000fe400078e48ff */
[----:B------:R-:W-:Y:S02]  /*20e70*/  LEA.HI R3, R14, R14, RZ, 0x1d ;  /* 0x0000000e0e037211 */ /* 0x000fe400078fe8ff */
[----:B------:R-:W-:-:S02]  /*20e80*/  ISETP.NE.U32.AND P4, PT, R13, 0x1, PT ;  /* 0x000000010d00780c */ /* 0x000fc40003f85070 */
[----:B------:R-:W-:Y:S02]  /*20e90*/  LEA R0, R0, R3, 0x1 ;  /* 0x0000000300007211 */ /* 0x000fe400078e08ff */
[----:B------:R-:W-:Y:S02]  /*20ea0*/  R2P PR, R2, 0x6 ;  /* 0x0000000602007804 */ /* 0x000fe40000000000 */
[----:B------:R-:W-:Y:S02]  /*20eb0*/  F2FP.F16.F32.PACK_AB R5, R5, R183 ;  /* 0x000000b70505723e */ /* 0x000fe400000000ff */
[----:B------:R-:W-:Y:S02]  /*20ec0*/  LEA R0, R0, UR6, 0x1 ;  /* 0x0000000600007c11 */ /* 0x000fe4000f8e08ff */
[----:B------:R-:W-:Y:S02]  /*20ed0*/  MOV R3, 0x20 ;  /* 0x0000002000037802 */ /* 0x000fe40000000f00 */
[----:B------:R-:W-:Y:S01]  /*20ee0*/  F2FP.F16.F32.PACK_AB R4, R4, R166 ;  /* 0x000000a60404723e */ /* 0x000fe200000000ff */
[----:B------:R1:W-:Y:S01]  /*20ef0*/  STS [R0], R5 ;  /* 0x0000000500007388 */ /* 0x0003e20000000800 */
[----:B------:R-:W-:-:S02]  /*20f00*/  SEL R3, R3, 0xffffffe0, !P1 ;  /* 0xffffffe003037807 */ /* 0x000fc40004800000 */
[----:B------:R-:W-:Y:S01]  /*20f10*/  IADD3 R2, R0, -0x10, RZ ;  /* 0xfffffff000027810 */ /* 0x000fe20007ffe0ff */
[----:B------:R3:W-:Y:S01]  /*20f20*/  STS [R0+0x400], R4 ;  /* 0x0004000400007388 */ /* 0x0007e20000000800 */
[----:B------:R-:W-:Y:S02]  /*20f30*/  F2FP.F16.F32.PACK_AB R6, R6, R181 ;  /* 0x000000b50606723e */ /* 0x000fe400000000ff */
[----:B------:R-:W-:Y:S02]  /*20f40*/  F2FP.F16.F32.PACK_AB R8, R8, R162 ;  /* 0x000000a20808723e */ /* 0x000fe400000000ff */
[----:B------:R-:W-:Y:S02]  /*20f50*/  @P4 IADD3 R2, R0, 0x10, RZ ;  /* 0x0000001000024810 */ /* 0x000fe40007ffe0ff */
        /* <DEDUP_REMOVED lines=9> */
[----:B-1----:R-:W-:Y:S02]  /*20ff0*/  MOV R5, 0x40 ;  /* 0x0000004000057802 */ /* 0x002fe40000000f00 */
[----:B------:R-:W-:-:S02]  /*21000*/  F2FP.F16.F32.PACK_AB R66, R147, R146 ;  /* 0x000000929342723e */ /* 0x000fc400000000ff */
[----:B---3--:R-:W-:Y:S02]  /*21010*/  IADD3 R4, R0, R3, RZ ;  /* 0x0000000300047210 */ /* 0x008fe40007ffe0ff */
[----:B------:R-:W-:Y:S02]  /*21020*/  SEL R5, R5, 0xffffffc0, !P2 ;  /* 0xffffffc005057807 */ /* 0x000fe40005000000 */
[----:B------:R-:W-:Y:S01]  /*21030*/  IADD3 R3, R3, R2, RZ ;  /* 0x0000000203037210 */ /* 0x000fe20007ffe0ff */
[----:B------:R1:W-:Y:S01]  /*21040*/  STS [R4], R7 ;  /* 0x0000000704007388 */ /* 0x0003e20000000800 */
[----:B------:R-:W-:Y:S02]  /*21050*/  F2FP.F16.F32.PACK_AB R65, R174, R175 ;  /* 0x000000afae41723e */ /* 0x000fe400000000ff */
[----:B------:R-:W-:Y:S01]  /*21060*/  F2FP.F16.F32.PACK_AB R64, R64, R142 ;  /* 0x0000008e4040723e */ /* 0x000fe200000000ff */
[----:B------:R-:W-:Y:S01]  /*21070*/  STS [R4+0x400], R11 ;  /* 0x0004000b04007388 */ /* 0x000fe20000000800 */
[----:B----4-:R-:W-:-:S02]  /*21080*/  IADD3 R6, R4, R5, RZ ;  /* 0x0000000504067210 */ /* 0x010fc40007ffe0ff */
[----:B------:R-:W-:Y:S01]  /*21090*/  F2FP.F16.F32.PACK_AB R63, R172, R173 ;  /* 0x000000adac3f723e */ /* 0x000fe200000000ff */
[----:B------:R-:W-:Y:S01]  /*210a0*/  STS [R3], R10 ;  /* 0x0000000a03007388 */ /* 0x000fe20000000800 */
[----:B------:R-:W-:Y:S02]  /*210b0*/  IADD3 R8, R5, R2, RZ ;  /* 0x0000000205087210 */ /* 0x000fe40007ffe0ff */
[----:B------:R-:W-:Y:S01]  /*210c0*/  F2FP.F16.F32.PACK_AB R62, R139, R138 ;  /* 0x0000008a8b3e723e */ /* 0x000fe200000000ff */
[----:B------:R-:W-:Y:S01]  /*210d0*/  STS [R3+0x400], R9 ;  /* 0x0004000903007388 */ /* 0x000fe20000000800 */
[----:B------:R-:W-:Y:S02]  /*210e0*/  F2FP.F16.F32.PACK_AB R61, R170, R171 ;  /* 0x000000abaa3d723e */ /* 0x000fe400000000ff */
[----:B------:R-:W-:Y:S02]  /*210f0*/  F2FP.F16.F32.PACK_AB R60, R60, R77 ;  /* 0x0000004d3c3c723e */ /* 0x000fe400000000ff */
[----:B------:R-:W-:-:S02]  /*21100*/  F2FP.F16.F32.PACK_AB R59, R164, R165 ;  /* 0x000000a5a43b723e */ /* 0x000fc400000000ff */
[----:B------:R-:W-:Y:S02]  /*21110*/  F2FP.F16.F32.PACK_AB R58, R73, R76 ;  /* 0x0000004c493a723e */ /* 0x000fe400000000ff */
[----:B------:R-:W-:Y:S02]  /*21120*/  F2FP.F16.F32.PACK_AB R57, R160, R161 ;  /* 0x000000a1a039723e */ /* 0x000fe400000000ff */
[----:B------:R-:W-:Y:S02]  /*21130*/  F2FP.F16.F32.PACK_AB R56, R56, R72 ;  /* 0x000000483838723e */ /* 0x000fe400000000ff */
[-C--:B-1----:R-:W-:Y:S02]  /*21140*/  IADD3 R7, R0, R5.reuse, RZ ;  /* 0x0000000500077210 */ /* 0x082fe40007ffe0ff */
        /* <DEDUP_REMOVED lines=34> */
[----:B--2---:R-:W-:Y:S01]  /*21370*/  ISETP.NE.AND P1, PT, R185, -0x1, PT ;  /* 0xffffffffb900780c */ /* 0x004fe20003f25270 */
        /* <DEDUP_REMOVED lines=59> */
[----:B-1----:R-:W4:Y:S04]  /*21730*/  @!P1 LD.E.64 R2, desc[UR4][R168.64+0x80] ;  /* 0x00008004a8029980 */ /* 0x002f28000c101b00 */
[----:B------:R-:W4:Y:S04]  /*21740*/  LD.E.U16 R0, desc[UR4][R168.64+0x1c8] ;  /* 0x0001c804a8007980 */ /* 0x000f28000c101500 */
[----:B--2---:R1:W5:Y:S04]  /*21750*/  LD.E.64 R14, desc[UR4][R168.64+0x70] ;  /* 0x00007004a80e7980 */ /* 0x004368000c101b00 */
[----:B---3--:R1:W5:Y:S04]  /*21760*/  LD.E.64 R16, desc[UR4][R168.64+0x90] ;  /* 0x00009004a8107980 */ /* 0x008368000c101b00 */
[----:B----4-:R-:W2:Y:S01]  /*21770*/  @P1 LD.E.64 R4, desc[UR4][R168.64+0x88] ;  /* 0x00008804a8041980 */ /* 0x010ea2000c101b00 */
[----:B------:R-:W3:Y:S01]  /*21780*/  S2R R184, SR_CTAID.Y ;  /* 0x0000000000b87919 */ /* 0x000ee20000002600 */
[----:B------:R-:W4:Y:S08]  /*21790*/  @P3 MUFU.LG2 R9, R135 ;  /* 0x0000008700093308 */ /* 0x000f300000000c00 */
[----:B------:R-:W1:Y:S01]  /*217a0*/  @P0 MUFU.LG2 R10, R134 ;  /* 0x00000086000a0308 */ /* 0x000e620000000c00 */
[----:B--2---:R-:W-:-:S02]  /*217b0*/  @P1 IMAD R8, R5, R185, RZ ;  /* 0x000000b905081224 */ /* 0x004fc400078e02ff */
[----:B------:R-:W-:Y:S02]  /*217c0*/  @P1 IMAD.WIDE.U32 R6, R4, R185, RZ ;  /* 0x000000b904061225 */ /* 0x000fe400078e00ff */
[----:B------:R2:W5:Y:S02]  /*217d0*/  @!P1 LD.E.64 R4, desc[UR4][R168.64+0x88] ;  /* 0x00008804a8049980 */ /* 0x000564000c101b00 */
[----:B---3--:R-:W-:Y:S01]  /*217e0*/  @!P1 IMAD R11, R3, R184, RZ ;  /* 0x000000b8030b9224 */ /* 0x008fe200078e02ff */
[C---:B------:R-:W-:Y:S02]  /*217f0*/  PRMT R3, R0.reuse, 0x7770, RZ ;  /* 0x0000777000037816 */ /* 0x040fe400000000ff */
[----:B------:R-:W-:Y:S02]  /*21800*/  PRMT R0, R0, 0x7771, RZ ;  /* 0x0000777100007816 */ /* 0x000fe400000000ff */
[----:B------:R-:W-:-:S04]  /*21810*/  ISETP.NE.AND P2, PT, R3, RZ, PT ;  /* 0x000000ff0300720c */ /* 0x000fc80003f45270 */
[----:B------:R-:W-:Y:S02]  /*21820*/  ISETP.NE.OR P5, PT, R0, RZ, !P2 ;  /* 0x000000ff0000720c */ /* 0x000fe400057a5670 */
[----:B------:R-:W-:Y:S01]  /*21830*/  @!P1 SHF.R.S32.HI R12, RZ, 0x1f, R184 ;  /* 0x0000001fff0c9819 */ /* 0x000fe200000114b8 */
[----:B----4-:R-:W-:Y:S01]  /*21840*/  @P3 FMUL.FTZ R9, R9, 0.69314718246459960938 ;  /* 0x3f31721809093820 */ /* 0x010fe20000410000 */
[----:B------:R-:W-:-:S03]  /*21850*/  @P1 MOV R18, R6 ;  /* 0x0000000600121202 */ /* 0x000fc60000000f00 */
[C---:B------:R-:W-:Y:S02]  /*21860*/  @!P1 IMAD R11, R2.reuse, R12, R11 ;  /* 0x0000000c020b9224 */ /* 0x040fe400078e020b */
[----:B------:R-:W-:-:S04]  /*21870*/  @!P1 IMAD.WIDE.U32 R2, R2, R184, RZ ;  /* 0x000000b802029225 */ /* 0x000fc800078e00ff */
[----:B-1----:R-:W-:Y:S01]  /*21880*/  @P0 FMUL.FTZ R6, R10, 0.69314718246459960938 ;  /* 0x3f3172180a060820 */ /* 0x002fe20000410000 */
[----:B------:R-:W-:Y:S01]  /*21890*/  BSSY B1, `(.L_x_2306) ;  /* 0x0000016000017945 */ /* 0x000fe20003800000 */
[----:B------:R-:W-:Y:S02]  /*218a0*/  @P1 IADD3 R19, R7, R8, RZ ;  /* 0x0000000807131210 */ /* 0x000fe40007ffe0ff */
[----:B------:R-:W-:Y:S01]  /*218b0*/  MOV R12, 0x7f800000 ;  /* 0x7f800000000c7802 */ /* 0x000fe20000000f00 */
[C---:B------:R-:W-:Y:S01]  /*218c0*/  @P3 FFMA.FTZ R12, R182.reuse, R133, R9 ;  /* 0x00000085b60c3223 */ /* 0x040fe20000010009 */
[----:B------:R-:W-:Y:S01]  /*218d0*/  MOV R13, 0x7f800000 ;  /* 0x7f800000000d7802 */ /* 0x000fe20000000f00 */
[----:B------:R-:W-:Y:S01]  /*218e0*/  @P0 FFMA.FTZ R13, R182, R132, R6 ;  /* 0x00000084b60d0223 */ /* 0x000fe20000010006 */
[----:B------:R-:W-:Y:S02]  /*218f0*/  @!P1 IADD3 R19, R3, R11, RZ ;  /* 0x0000000b03139210 */ /* 0x000fe40007ffe0ff */
[----:B------:R-:W-:-:S02]  /*21900*/  @!P1 MOV R18, R2 ;  /* 0x0000000200129202 */ /* 0x000fc40000000f00 */
[----:B------:R-:W-:Y:S02]  /*21910*/  CS2R R2, SRZ ;  /* 0x0000000000027805 */ /* 0x000fe4000001ff00 */
[----:B------:R-:W-:Y:S01]  /*21920*/  PLOP3.LUT P4, PT, PT, PT, PT, 0x8, 0x0 ;  /* 0x000000000000781c */ /* 0x000fe20003f8e170 */
[----:B--2---:R-:W-:-:S12]  /*21930*/  @P5 BRA `(.L_x_2307) ;  /* 0x00000000002c5947 */ /* 0x004fd80003800000 */
[----:B------:R-:W-:Y:S01]  /*21940*/  ISETP.NE.AND P0, PT, R185, -0x1, PT ;  /* 0xffffffffb900780c */ /* 0x000fe20003f05270 */
[----:B------:R-:W-:Y:S01]  /*21950*/  BSSY B0, `(.L_x_2308) ;  /* 0x0000006000007945 */ /* 0x000fe20003800000 */
[----:B------:R-:W-:-:S11]  /*21960*/  PLOP3.LUT P4, PT, PT, PT, PT, 0x80, 0x0 ;  /* 0x000000000000781c */ /* 0x000fd60003f8f070 */
[----:B------:R-:W-:Y:S05]  /*21970*/  @P0 BRA `(.L_x_2309) ;  /* 0x00000000000c0947 */ /* 0x000fea0003800000 */
[----:B------:R-:W2:Y:S02]  /*21980*/  LD.E R0, desc[UR4][R168.64+0xb4] ;  /* 0x0000b404a8007980 */ /* 0x000ea4000c101900 */
[----:B--2---:R-:W-:-:S05]  /*21990*/  IMAD R185, R0, R184, RZ ;  /* 0x000000b800b97224 */ /* 0x004fca00078e02ff */
[----:B------:R1:W-:Y:S02]  /*219a0*/  STL [R1+0x118], R185 ;  /* 0x000118b901007387 */ /* 0x0003e40000100800 */
.L_x_2309:
[----:B------:R-:W-:Y:S05]  /*219b0*/  BSYNC B0 ;  /* 0x0000000000007941 */ /* 0x000fea0003800000 */
.L_x_2308:
[----:B------:R-:W-:Y:S01]  /*219c0*/  PRMT R0, RZ, 0x7610, R0 ;  /* 0x00007610ff007816 */ /* 0x000fe20000000000 */
[--C-:B------:R-:W-:Y:S01]  /*219d0*/  IMAD.MOV.U32 R2, RZ, RZ, R185.reuse ;  /* 0x000000ffff027224 */ /* 0x100fe200078e00b9 */
[----:B------:R-:W-:Y:S02]  /*219e0*/  SHF.R.S32.HI R3, RZ, 0x1f, R185 ;  /* 0x0000001fff037819 */ /* 0x000fe400000114b9 */
.L_x_2307:
[----:B------:R-:W-:Y:S05]  /*219f0*/  BSYNC B1 ;  /* 0x0000000000017941 */ /* 0x000fea0003800000 */
.L_x_2306:
[----:B------:R-:W-:-:S13]  /*21a00*/  LOP3.LUT P0, RZ, R0, 0xff, RZ, 0xc0, !PT ;  /* 0x000000ff00ff7812 */ /* 0x000fda000780c0ff */
[----:B------:R-:W2:Y:S01]  /*21a10*/  @P0 LD.E.64 R8, desc[UR4][R168.64+0xb0] ;  /* 0x0000b004a8080980 */ /* 0x000ea2000c101b00 */
[----:B------:R-:W-:Y:S01]  /*21a20*/  BSSY B0, `(.L_x_2310) ;  /* 0x0000009000007945 */ /* 0x000fe20003800000 */
[----:B------:R-:W-:Y:S01]  /*21a30*/  @P0 MOV R6, 0x1 ;  /* 0x0000000100060802 */ /* 0x000fe20000000f00 */
[----:B--2---:R-:W-:Y:S02]  /*21a40*/  @P0 IMAD R0, R8, R9, RZ ;  /* 0x0000000908000224 */ /* 0x004fe400078e02ff */
[----:B------:R-:W-:Y:S05]  /*21a50*/  @P0 BRA `(.L_x_2311) ;  /* 0x0000000000140947 */ /* 0x000fea0003800000 */
[----:B------:R-:W2:Y:S04]  /*21a60*/  @P2 LD.E R0, desc[UR4][R168.64+0xd4] ;  /* 0x0000d404a8002980 */ /* 0x000ea8000c101900 */
[----:B------:R-:W2:Y:S04]  /*21a70*/  LD.E R6, desc[UR4][R168.64+0x60] ;  /* 0x00006004a8067980 */ /* 0x000ea8000c101900 */
[----:B------:R-:W2:Y:S01]  /*21a80*/  @!P2 LD.E R0, desc[UR4][R168.64+0xb4] ;  /* 0x0000b404a800a980 */ /* 0x000ea2000c101900 */
[----:B------:R-:W-:Y:S01]  /*21a90*/  MOV R8, 0x1 ;  /* 0x0000000100087802 */ /* 0x000fe20000000f00 */
[----:B--2---:R-:W-:-:S02]  /*21aa0*/  IMAD R6, R0, R6, RZ ;  /* 0x0000000600067224 */ /* 0x004fc400078e02ff */
.L_x_2311:
[----:B------:R-:W-:Y:S05]  /*21ab0*/  BSYNC B0 ;  /* 0x0000000000007941 */ /* 0x000fea0003800000 */
.L_x_2310:
[----:B------:R2:W5:Y:S01]  /*21ac0*/  LDL R94, [R1+0x11c] ;  /* 0x00011c00015e7983 */ /* 0x0005620000100800 */
[----:B------:R-:W-:Y:S01]  /*21ad0*/  IMAD R6, R184, R6, RZ ;  /* 0x00000006b8067224 */ /* 0x000fe200078e02ff */
[----:B------:R-:W3:Y:S01]  /*21ae0*/  S2R R92, SR_CTAID.Z ;  /* 0x00000000005c7919 */ /* 0x000ee20000002700 */
[----:B------:R-:W-:-:S03]  /*21af0*/  LOP3.LUT R7, R68, 0xffffffe0, RZ, 0xc0, !PT ;  /* 0xffffffe044077812 */ /* 0x000fc600078ec0ff */
[----:B------:R-:W-:Y:S01]  /*21b00*/  SEL R6, R6, RZ, !P4 ;  /* 0x000000ff06067207 */ /* 0x000fe20006000000 */
[----:B------:R-:W4:Y:S01]  /*21b10*/  S2R R93, SR_CTAID.X ;  /* 0x00000000005d7919 */ /* 0x000f220000002500 */
[----:B------:R-:W-:Y:S01]  /*21b20*/  IMAD.IADD R7, R85, 0x1, -R7 ;  /* 0x0000000155077824 */ /* 0x000fe200078e0a07 */
[----:B------:R-:W-:Y:S05]  /*21b30*/  WARPSYNC.ALL ;  /* 0x0000000000007948 */ /* 0x000fea0003800000 */
[----:B------:R-:W-:Y:S01]  /*21b40*/  LOP3.LUT P2, RZ, R7, 0x3, RZ, 0xc0, !PT ;  /* 0x0000000307ff7812 */ /* 0x000fe2000784c0ff */
[----:B---3--:R-:W-:Y:S02]  /*21b50*/  IMAD R0, R92, R0, R6 ;  /* 0x000000005c007224 */ /* 0x008fe400078e0206 */
[----:B------:R2:W5:Y:S01]  /*21b60*/  LD.E.64 R6, desc[UR4][R168.64+0xa0] ;  /* 0x0000a004a8067980 */ /* 0x000562000c101b00 */
[----:B------:R-:W-:Y:S01]  /*21b70*/  BAR.SYNC.DEFER_BLOCKING 0x0 ;  /* 0x0000000000007b1d */ /* 0x000fe20000010000 */
[----:B----4-:R-:W-:-:S05]  /*21b80*/  IMAD R9, R93, R8, RZ ;  /* 0x000000085d097224 */ /* 0x010fca00078e02ff */
[----:B------:R2:W3:Y:S04]  /*21b90*/  LDS.128 R32, [R224] ;  /* 0x00000000e0207984 */ /* 0x0004e80000000c00 */
[----:B------:R2:W4:Y:S04]  /*21ba0*/  LDS.128 R48, [R224+0x1000] ;  /* 0x00100000e0307984 */ /* 0x0005280000000c00 */
[----:B------:R2:W1:Y:S04]  /*21bb0*/  LDS.128 R64, [R224+0x2000] ;  /* 0x00200000e0407984 */ /* 0x0004680000000c00 */
        /* <DEDUP_REMOVED lines=12> */
[----:B------:R2:W1:Y:S01]  /*21c80*/  LDS.128 R68, [R224+0xf000] ;  /* 0x00f00000e0447984 */ /* 0x0004620000000c00 */
[----:B------:R-:W-:Y:S01]  /*21c90*/  IMAD.SHL.U32 R9, R9, 0x80, RZ ;  /* 0x0000008009097824 */ /* 0x000fe200078e00ff */
[----:B------:R-:W-:Y:S04]  /*21ca0*/  BSSY B0, `(.L_x_2312) ;  /* 0x0000024000007945 */ /* 0x000fe80003800000 */
[----:B------:R-:W-:-:S02]  /*21cb0*/  SHF.R.S32.HI R10, RZ, 0x1f, R9 ;  /* 0x0000001fff0a7819 */ /* 0x000fc40000011409 */
[--C-:B------:R-:W-:Y:S02]  /*21cc0*/  IADD3 R9, P1, P0, R9, R2, R0.reuse ;  /* 0x0000000209097210 */ /* 0x100fe4000783e000 */
[----:B------:R-:W-:-:S04]  /*21cd0*/  SHF.R.S32.HI R0, RZ, 0x1f, R0 ;  /* 0x0000001fff007819 */ /* 0x000fc80000011400 */
[----:B------:R-:W-:Y:S01]  /*21ce0*/  IADD3.X R11, R10, R3, R0, P1, P0 ;  /* 0x000000030a0b7210 */ /* 0x000fe20000fe0400 */
[----:B---34-:R-:W-:Y:S06]  /*21cf0*/  @P2 BRA `(.L_x_2313) ;  /* 0x0000000000782947 */ /* 0x018fec0003800000 */
[----:B------:R-:W3:Y:S02]  /*21d00*/  S2R R10, SR_TID.X ;  /* 0x00000000000a7919 */ /* 0x000ee40000002100 */
[----:B---3--:R-:W-:-:S04]  /*21d10*/  SHF.R.S32.HI R3, RZ, 0x1f, R10 ;  /* 0x0000001fff037819 */ /* 0x008fc8000001140a */
        /* <DEDUP_REMOVED lines=11> */
[----:B------:R-:W-:Y:S02]  /*21dd0*/  IMAD R0, R2, 0x10, R0 ;  /* 0x0000001002007824 */ /* 0x000fe400078e0200 */
[----:B-----5:R-:W-:Y:S02]  /*21de0*/  IMAD R2, R93, -0x80, R94 ;  /* 0xffffff805d027824 */ /* 0x020fe400078e025e */
[----:B------:R-:W-:-:S03]  /*21df0*/  VIADD R3, R0, 0x8 ;  /* 0x0000000800037836 */ /* 0x000fc60000000000 */
[-C--:B------:R-:W-:Y:S02]  /*21e00*/  ISETP.GE.AND P3, PT, R0, R2.reuse, PT ;  /* 0x000000020000720c */ /* 0x080fe40003f66270 */
[----:B------:R-:W-:-:S11]  /*21e10*/  ISETP.GE.AND P2, PT, R3, R2, PT ;  /* 0x000000020300720c */ /* 0x000fd60003f46270 */
[-C--:B------:R-:W-:Y:S02]  /*21e20*/  @!P3 IMAD R0, R0, R8.reuse, RZ ;  /* 0x000000080000b224 */ /* 0x080fe400078e02ff */
[----:B------:R-:W-:-:S03]  /*21e30*/  @!P2 IMAD R2, R3, R8, RZ ;  /* 0x000000080302a224 */ /* 0x000fc600078e02ff */
[-C--:B------:R-:W-:Y:S02]  /*21e40*/  @!P3 IADD3 R3, P1, R0, R9.reuse, RZ ;  /* 0x000000090003b210 */ /* 0x080fe40007f3e0ff */
[----:B------:R-:W-:Y:S02]  /*21e50*/  @!P2 IADD3 R10, P0, R2, R9, RZ ;  /* 0x00000009020aa210 */ /* 0x000fe40007f1e0ff */
[-C--:B------:R-:W-:Y:S02]  /*21e60*/  @!P3 LEA.HI.X.SX32 R9, R0, R11.reuse, 0x1, P1 ;  /* 0x0000000b0009b211 */ /* 0x080fe400008f0eff */
[-C--:B------:R-:W-:Y:S02]  /*21e70*/  @!P3 LEA R8, P1, R3, R6.reuse, 0x2 ;  /* 0x000000060308b211 */ /* 0x080fe400078210ff */
[----:B------:R-:W-:Y:S02]  /*21e80*/  @!P2 LEA.HI.X.SX32 R0, R2, R11, 0x1, P0 ;  /* 0x0000000b0200a211 */ /* 0x000fe400000f0eff */
[----:B------:R-:W-:-:S02]  /*21e90*/  @!P2 LEA R2, P0, R10, R6, 0x2 ;  /* 0x000000060a02a211 */ /* 0x000fc400078010ff */
[-C--:B------:R-:W-:Y:S02]  /*21ea0*/  @!P3 LEA.HI.X R9, R3, R7.reuse, R9, 0x2, P1 ;  /* 0x000000070309b211 */ /* 0x080fe400008f1409 */
[----:B------:R-:W-:-:S03]  /*21eb0*/  @!P2 LEA.HI.X R3, R10, R7, R0, 0x2, P0 ;  /* 0x000000070a03a211 */ /* 0x000fc600000f1400 */
[----:B------:R3:W-:Y:S04]  /*21ec0*/  @!P3 ST.E desc[UR4][R8.64], R12 ;  /* 0x0000000c0800b985 */ /* 0x0007e8000c101904 */
[----:B------:R3:W-:Y:S02]  /*21ed0*/  @!P2 ST.E desc[UR4][R2.64], R13 ;  /* 0x0000000d0200a985 */ /* 0x0007e4000c101904 */
.L_x_2313:
[----:B------:R-:W-:Y:S05]  /*21ee0*/  BSYNC B0 ;  /* 0x0000000000007941 */ /* 0x000fea0003800000 */
.L_x_2312:
[----:B------:R-:W4:Y:S04]  /*21ef0*/  LDL R0, [R1+0xa8] ;  /* 0x0000a80001007983 */ /* 0x000f280000100800 */
[----:B---3--:R-:W3:Y:S04]  /*21f00*/  LDL R2, [R1+0x8c] ;  /* 0x00008c0001027983 */ /* 0x008ee80000100800 */
[----:B------:R1:W5:Y:S04]  /*21f10*/  LDL.64 R90, [R1+0x120] ;  /* 0x00012000015a7983 */ /* 0x0003680000100a00 */
[----:B------:R1:W5:Y:S04]  /*21f20*/  LDL R88, [R1+0xac] ;  /* 0x0000ac0001587983 */ /* 0x0003680000100800 */
[----:B------:R1:W5:Y:S02]  /*21f30*/  LDL R86, [R1+0xb0] ;  /* 0x0000b00001567983 */ /* 0x0003640000100800 */
[----:B-----5:R-:W-:Y:S01]  /*21f40*/  SHF.R.S32.HI R7, RZ, 0x1f, R92 ;  /* 0x0000001fff077819 */ /* 0x020fe2000001145c */
[----:B------:R-:W-:Y:S01]  /*21f50*/  IMAD R12, R17, R92, RZ ;  /* 0x0000005c110c7224 */ /* 0x000fe200078e02ff */
[----:B------:R-:W-:Y:S01]  /*21f60*/  LEA.HI R8, R84, R85, RZ, 0x3 ;  /* 0x0000005554087211 */ /* 0x000fe200078f18ff */
[----:B------:R-:W-:-:S02]  /*21f70*/  IMAD R6, R93, -0x80, R94 ;  /* 0xffffff805d067824 */ /* 0x000fc400078e025e */
[----:B------:R-:W-:Y:S02]  /*21f80*/  IMAD R12, R16, R7, R12 ;  /* 0x00000007100c7224 */ /* 0x000fe400078e020c */
[----:B----4-:R-:W-:Y:S02]  /*21f90*/  IMAD.MOV.U32 R87, RZ, RZ, R0 ;  /* 0x000000ffff577224 */ /* 0x010fe400078e0000 */
[----:B------:R4:W5:Y:S01]  /*21fa0*/  LD.E R0, desc[UR4][R168.64+0xc0] ;  /* 0x0000c004a8007980 */ /* 0x000962000c101900 */
[----:B------:R-:W-:Y:S01]  /*21fb0*/  SHF.R.S32.HI R7, RZ, 0x3, R8 ;  /* 0x00000003ff077819 */ /* 0x000fe20000011408 */
[----:B---3--:R-:W-:-:S03]  /*21fc0*/  IMAD.MOV.U32 R89, RZ, RZ, R2 ;  /* 0x000000ffff597224 */ /* 0x008fc600078e0002 */
[----:B------:R-:W-:Y:S02]  /*21fd0*/  ISETP.GE.AND P1, PT, R7, R6, PT ;  /* 0x000000060700720c */ /* 0x000fe40003f26270 */
[----:B------:R-:W-:Y:S02]  /*21fe0*/  IADD3 R2, P0, R89, R18, RZ ;  /* 0x0000001259027210 */ /* 0x000fe40007f1e0ff */
[----:B------:R-:W-:Y:S02]  /*21ff0*/  SHF.R.S32.HI R3, RZ, 0x1f, R89 ;  /* 0x0000001fff037819 */ /* 0x000fe40000011459 */
[----:B------:R-:W-:-:S03]  /*22000*/  LEA.HI.SX32 R10, R8, 0x20, 0x1d ;  /* 0x00000020080a7811 */ /* 0x000fc600078feaff */
[----:B------:R-:W-:Y:S01]  /*22010*/  IMAD.X R3, R3, 0x1, R19, P0 ;  /* 0x0000000103037824 */ /* 0x000fe200000e0613 */
[----:B------:R-:W-:Y:S02]  /*22020*/  LEA.HI.SX32 R9, R8, 0x40, 0x1d ;  /* 0x0000004008097811 */ /* 0x000fe400078feaff */
[----:B------:R-:W-:Y:S01]  /*22030*/  ISETP.GE.AND P0, PT, R10, R6, PT ;  /* 0x000000060a00720c */ /* 0x000fe20003f06270 */
[----:B------:R-:W-:Y:S01]  /*22040*/  IMAD.WIDE.U32 R10, R16, R92, R2 ;  /* 0x0000005c100a7225 */ /* 0x000fe200078e0002 */
[----:B------:R-:W-:Y:S01]  /*22050*/  LEA.HI.SX32 R8, R8, 0x60, 0x1d ;  /* 0x0000006008087811 */ /* 0x000fe200078feaff */
[----:B------:R-:W-:Y:S01]  /*22060*/  BSSY B0, `(.L_x_2314) ;  /* 0x0000014000007945 */ /* 0x000fe20003800000 */
[-C--:B------:R-:W-:Y:S01]  /*22070*/  ISETP.GE.AND P6, PT, R9, R6.reuse, PT ;  /* 0x000000060900720c */ /* 0x080fe20003fc6270 */
[----:B------:R-:W-:Y:S01]  /*22080*/  IMAD.IADD R7, R11, 0x1, R12 ;  /* 0x000000010b077824 */ /* 0x000fe200078e020c */
[----:B------:R-:W-:Y:S01]  /*22090*/  ISETP.GE.AND P5, PT, R8, R6, PT ;  /* 0x000000060800720c */ /* 0x000fe20003fa6270 */
[----:B-1----:R-:W-:-:S12]  /*220a0*/  @P1 BRA `(.L_x_2315) ;  /* 0x00000000003c1947 */ /* 0x002fd80003800000 */
[----:B------:R-:W-:Y:S01]  /*220b0*/  IMAD R2, R91, R4, RZ ;  /* 0x000000045b027224 */ /* 0x000fe200078e02ff */
[-C--:B-----5:R-:W-:Y:S01]  /*220c0*/  ISETP.GE.AND P4, PT, R89, R0.reuse, PT ;  /* 0x000000005900720c */ /* 0x0a0fe20003f86270 */
[----:B------:R-:W-:Y:S01]  /*220d0*/  IMAD.MOV.U32 R6, RZ, RZ, R10 ;  /* 0x000000ffff067224 */ /* 0x000fe200078e000a */
[-C--:B------:R-:W-:Y:S01]  /*220e0*/  ISETP.GE.AND P3, PT, R88, R0.reuse, PT ;  /* 0x000000005800720c */ /* 0x080fe20003f66270 */
[C---:B------:R-:W-:Y:S01]  /*220f0*/  IMAD R2, R90.reuse, R5, R2 ;  /* 0x000000055a027224 */ /* 0x040fe200078e0202 */
[----:B------:R-:W-:Y:S01]  /*22100*/  ISETP.GE.AND P2, PT, R87, R0, PT ;  /* 0x000000005700720c */ /* 0x000fe20003f46270 */
[----:B------:R-:W-:-:S04]  /*22110*/  IMAD.WIDE.U32 R8, R90, R4, R6 ;  /* 0x000000045a087225 */ /* 0x000fc800078e0006 */
[----:B------:R-:W-:Y:S01]  /*22120*/  IMAD.IADD R3, R9, 0x1, R2 ;  /* 0x0000000109037824 */ /* 0x000fe200078e0202 */
[----:B------:R-:W-:-:S04]  /*22130*/  LEA R2, P1, R8, R14, 0x1 ;  /* 0x0000000e08027211 */ /* 0x000fc800078208ff */
[----:B------:R-:W-:Y:S02]  /*22140*/  LEA.HI.X R3, R8, R15, R3, 0x1, P1 ;  /* 0x0000000f08037211 */ /* 0x000fe400008f0c03 */
[----:B------:R-:W-:-:S03]  /*22150*/  ISETP.GE.AND P1, PT, R86, R0, PT ;  /* 0x000000005600720c */ /* 0x000fc60003f26270 */
[----:B------:R1:W-:Y:S04]  /*22160*/  @!P4 ST.E.128 desc[UR4][R2.64], R32 ;  /* 0x000000200200c985 */ /* 0x0003e8000c101d04 */
[----:B------:R1:W-:Y:S04]  /*22170*/  @!P3 ST.E.128 desc[UR4][R2.64+0x80], R28 ;  /* 0x0000801c0200b985 */ /* 0x0003e8000c101d04 */
[----:B------:R1:W-:Y:S04]  /*22180*/  @!P2 ST.E.128 desc[UR4][R2.64+0x100], R24 ;  /* 0x000100180200a985 */ /* 0x0003e8000c101d04 */
[----:B------:R1:W-:Y:S02]  /*22190*/  @!P1 ST.E.128 desc[UR4][R2.64+0x180], R20 ;  /* 0x0001801402009985 */ /* 0x0003e4000c101d04 */
.L_x_2315:
[----:B------:R-:W-:Y:S05]  /*221a0*/  BSYNC B0 ;  /* 0x0000000000007941 */ /* 0x000fea0003800000 */
.L_x_2314:
[----:B------:R-:W-:Y:S04]  /*221b0*/  BSSY B0, `(.L_x_2316) ;  /* 0x0000014000007945 */ /* 0x000fe80003800000 */
[----:B------:R-:W-:Y:S05]  /*221c0*/  @P0 BRA `(.L_x_2317) ;  /* 0x0000000000480947 */ /* 0x000fea0003800000 */
[----:B------:R-:W-:Y:S01]  /*221d0*/  IADD3 R12, P0, R90, 0x20, RZ ;  /* 0x000000205a0c7810 */ /* 0x000fe20007f1e0ff */
[----:B-1----:R-:W-:Y:S01]  /*221e0*/  IMAD.MOV.U32 R3, RZ, RZ, R7 ;  /* 0x000000ffff037224 */ /* 0x002fe200078e0007 */
[-C--:B-----5:R-:W-:Y:S02]  /*221f0*/  ISETP.GE.AND P3, PT, R89, R0.reuse, PT ;  /* 0x000000005900720c */ /* 0x0a0fe40003f66270 */
[-C--:B------:R-:W-:Y:S01]  /*22200*/  ISETP.GE.AND P2, PT, R88, R0.reuse, PT ;  /* 0x000000005800720c */ /* 0x080fe20003f46270 */
[----:B------:R-:W-:Y:S01]  /*22210*/  IMAD.X R2, RZ, RZ, R91, P0 ;  /* 0x000000ffff027224 */ /* 0x000fe200000e065b */
[-C--:B------:R-:W-:Y:S02]  /*22220*/  ISETP.GE.AND P1, PT, R87, R0.reuse, PT ;  /* 0x000000005700720c */ /* 0x080fe40003f26270 */
[----:B------:R-:W-:Y:S01]  /*22230*/  ISETP.GE.AND P0, PT, R86, R0, PT ;  /* 0x000000005600720c */ /* 0x000fe20003f06270 */
[----:B------:R-:W-:Y:S02]  /*22240*/  IMAD R13, R2, R4, RZ ;  /* 0x00000004020d7224 */ /* 0x000fe400078e02ff */
[----:B------:R-:W-:-:S04]  /*22250*/  IMAD.MOV.U32 R2, RZ, RZ, R10 ;  /* 0x000000ffff027224 */ /* 0x000fc800078e000a */
[----:B------:R-:W-:-:S04]  /*22260*/  IMAD.WIDE.U32 R8, R4, R12, R2 ;  /* 0x0000000c04087225 */ /* 0x000fc800078e0002 */
[----:B------:R-:W-:Y:S01]  /*22270*/  IMAD R3, R5, R12, R13 ;  /* 0x0000000c05037224 */ /* 0x000fe200078e020d */
[----:B------:R-:W-:-:S03]  /*22280*/  LEA R2, P4, R8, R14, 0x1 ;  /* 0x0000000e08027211 */ /* 0x000fc600078808ff */
[----:B------:R-:W-:-:S05]  /*22290*/  IMAD.IADD R3, R9, 0x1, R3 ;  /* 0x0000000109037824 */ /* 0x000fca00078e0203 */
[----:B------:R-:W-:-:S05]  /*222a0*/  LEA.HI.X R3, R8, R15, R3, 0x1, P4 ;  /* 0x0000000f08037211 */ /* 0x000fca00020f0c03 */
[----:B------:R3:W-:Y:S04]  /*222b0*/  @!P3 ST.E.128 desc[UR4][R2.64], R48 ;  /* 0x000000300200b985 */ /* 0x0007e8000c101d04 */
[----:B------:R3:W-:Y:S04]  /*222c0*/  @!P2 ST.E.128 desc[UR4][R2.64+0x80], R44 ;  /* 0x0000802c0200a985 */ /* 0x0007e8000c101d04 */
[----:B------:R3:W-:Y:S04]  /*222d0*/  @!P1 ST.E.128 desc[UR4][R2.64+0x100], R40 ;  /* 0x0001002802009985 */ /* 0x0007e8000c101d04 */
[----:B------:R3:W-:Y:S02]  /*222e0*/  @!P0 ST.E.128 desc[UR4][R2.64+0x180], R36 ;  /* 0x0001802402008985 */ /* 0x0007e4000c101d04 */
.L_x_2317:
[----:B------:R-:W-:Y:S05]  /*222f0*/  BSYNC B0 ;  /* 0x0000000000007941 */ /* 0x000fea0003800000 */
.L_x_2316:
[----:B------:R-:W-:Y:S04]  /*22300*/  BSSY B0, `(.L_x_2318) ;  /* 0x0000014000007945 */ /* 0x000fe80003800000 */
[----:B------:R-:W-:Y:S05]  /*22310*/  @P6 BRA `(.L_x_2319) ;  /* 0x0000000000486947 */ /* 0x000fea0003800000 */
[----:B------:R-:W-:Y:S01]  /*22320*/  IADD3 R12, P0, R90, 0x40, RZ ;  /* 0x000000405a0c7810 */ /* 0x000fe20007f1e0ff */
[----:B-1-3--:R-:W-:Y:S01]  /*22330*/  IMAD.MOV.U32 R3, RZ, RZ, R7 ;  /* 0x000000ffff037224 */ /* 0x00afe200078e0007 */
        /* <DEDUP_REMOVED lines=16> */
.L_x_2319:
[----:B------:R-:W-:Y:S05]  /*22440*/  BSYNC B0 ;  /* 0x0000000000007941 */ /* 0x000fea0003800000 */
.L_x_2318:
[----:B------:R-:W-:Y:S02]  /*22450*/  MOV R12, 0x50 ;  /* 0x00000050000c7802 */ /* 0x000fe40000000f00 */
[----:B-1-3--:R-:W-:-:S03]  /*22460*/  MOV R3, 0x0 ;  /* 0x0000000000037802 */ /* 0x00afc60000000f00 */
[----:B------:R-:W-:-:S04]  /*22470*/  IMAD.MOV.U32 R2, RZ, RZ, R12 ;  /* 0x000000ffff027224 */ /* 0x000fc800078e000c */
[----:B--2-45:R-:W-:Y:S05]  /*22480*/  @P5 RET.REL.NODEC R2 `(_ZN5flash16flash_fwd_kernelI23Flash_fwd_kernel_traitsILi256ELi128ELi64ELi8ELb0ELb0EN7cutlass6half_tE19Flash_kernel_traitsILi256ELi128ELi64ELi8ES3_EELb1ELb0ELb1ELb1ELb0ELb0ELb0ELb1EEEvNS_16Flash_fwd_paramsE) ;  /* 0xfffffdd802dc5950 */ /* 0x034fea0003c3ffff */
[----:B------:R-:W-:Y:S01]  /*22490*/  IADD3 R8, P0, R90, 0x60, RZ ;  /* 0x000000605a087810 */ /* 0x000fe20007f1e0ff */
[----:B------:R-:W-:Y:S01]  /*224a0*/  IMAD.MOV.U32 R3, RZ, RZ, R7 ;  /* 0x000000ffff037224 */ /* 0x000fe200078e0007 */
[-C--:B------:R-:W-:Y:S02]  /*224b0*/  ISETP.GE.AND P3, PT, R89, R0.reuse, PT ;  /* 0x000000005900720c */ /* 0x080fe40003f66270 */
        /* <DEDUP_REMOVED lines=8> */
[----:B------:R-:W-:Y:S01]  /*22540*/  LEA R2, P4, R6, R14, 0x1 ;  /* 0x0000000e06027211 */ /* 0x000fe200078808ff */
[----:B------:R-:W-:Y:S01]  /*22550*/  IMAD.MOV.U32 R4, RZ, RZ, R12 ;  /* 0x000000ffff047224 */ /* 0x000fe200078e000c */
[----:B------:R-:W-:Y:S02]  /*22560*/  MOV R5, 0x0 ;  /* 0x0000000000057802 */ /* 0x000fe40000000f00 */
[----:B------:R-:W-:-:S04]  /*22570*/  IADD3 R3, R7, R3, RZ ;  /* 0x0000000307037210 */ /* 0x000fc80007ffe0ff */
[----:B------:R-:W-:-:S05]  /*22580*/  LEA.HI.X R3, R6, R15, R3, 0x1, P4 ;  /* 0x0000000f06037211 */ /* 0x000fca00020f0c03 */
[----:B------:R-:W-:Y:S04]  /*22590*/  @!P3 ST.E.128 desc[UR4][R2.64], R80 ;  /* 0x000000500200b985 */ /* 0x000fe8000c101d04 */
[----:B------:R-:W-:Y:S04]  /*225a0*/  @!P2 ST.E.128 desc[UR4][R2.64+0x80], R76 ;  /* 0x0000804c0200a985 */ /* 0x000fe8000c101d04 */
[----:B------:R1:W-:Y:S02]  /*225b0*/  @!P1 ST.E.128 desc[UR4][R2.64+0x100], R72 ;  /* 0x0001004802009985 */ /* 0x0003e4000c101d04 */
[----:B-1----:R-:W-:Y:S05]  /*225c0*/  @P0 RET.REL.NODEC R4 `(_ZN5flash16flash_fwd_kernelI23Flash_fwd_kernel_traitsILi256ELi128ELi64ELi8ELb0ELb0EN7cutlass6half_tE19Flash_kernel_traitsILi256ELi128ELi64ELi8ES3_EELb1ELb0ELb1ELb1ELb0ELb0ELb0ELb1EEEvNS_16Flash_fwd_paramsE) ;  /* 0xfffffdd8048c0950 */ /* 0x002fea0003c3ffff */
[----:B------:R1:W-:Y:S02]  /*225d0*/  ST.E.128 desc[UR4][R2.64+0x180], R68 ;  /* 0x0001804402007985 */ /* 0x0003e4000c101d04 */
[----:B-1----:R-:W-:Y:S02]  /*225e0*/  MOV R2, R12 ;  /* 0x0000000c00027202 */ /* 0x002fe40000000f00 */
[----:B------:R-:W-:-:S04]  /*225f0*/  MOV R3, 0x0 ;  /* 0x0000000000037802 */ /* 0x000fc80000000f00 */
[----:B------:R-:W-:Y:S05]  /*22600*/  RET.REL.NODEC R2 `(_ZN5flash16flash_fwd_kernelI23Flash_fwd_kernel_traitsILi256ELi128ELi64ELi8ELb0ELb0EN7cutlass6half_tE19Flash_kernel_traitsILi256ELi128ELi64ELi8ES3_EELb1ELb0ELb1ELb1ELb0ELb0ELb0ELb1EEEvNS_16Flash_fwd_paramsE) ;  /* 0xfffffdd8027c7950 */ /* 0x000fea0003c3ffff */
.L_x_2305:
[----:B------:R-:W-:Y:S01]  /*22610*/  MOV R0, 0x2 ;  /* 0x0000000200007802 */ /* 0x000fe20000000f00 */
[----:B------:R-:W-:Y:S01]  /*22620*/  IMAD.MOV.U32 R3, RZ, RZ, 0x1f ;  /* 0x0000001fff037424 */ /* 0x000fe200078e00ff */
[----:B------:R-:W-:Y:S02]  /*22630*/  MOV R2, R9 ;  /* 0x0000000900027202 */ /* 0x000fe40000000f00 */
[----:B------:R-:W-:-:S07]  /*22640*/  MOV R4, 0xffffffff ;  /* 0xffffffff00047802 */ /* 0x000fce0000000f00 */
[----:B-1---5:R-:W-:Y:S05]  /*22650*/  WARPSYNC.COLLECTIVE R4, `(.L_x_2320) ;  /* 0x0000000004087348 */ /* 0x022fea0003c00000 */
[----:B------:R2:W3:Y:S02]  /*22660*/  SHFL.BFLY P0, R0, R2, R0, R3 ;  /* 0x0c00000002007389 */ /* 0x0004e40000000003 */
[----:B-123-5:R-:W-:Y:S01]  /*22670*/  ENDCOLLECTIVE ;  /* 0x000000000000791b */ /* 0x02efe20003800000 */
.L_x_2320:
[----:B------:R-:W-:Y:S02]  /*22680*/  IMAD.MOV.U32 R5, RZ, RZ, R0 ;  /* 0x000000ffff057224 */ /* 0x000fe400078e0000 */
[----:B------:R-:W-:Y:S02]  /*22690*/  IMAD.MOV.U32 R0, RZ, RZ, 0x1 ;  /* 0x00000001ff007424 */ /* 0x000fe400078e00ff */
[----:B------:R-:W-:-:S05]  /*226a0*/  FADD.FTZ R5, R5, R9 ;  /* 0x0000000905057221 */ /* 0x000fca0000010000 */
[----:B------:R-:W-:-:S07]  /*226b0*/  MOV R2, R5 ;  /* 0x0000000500027202 */ /* 0x000fce0000000f00 */
[----:B------:R-:W-:Y:S05]  /*226c0*/  WARPSYNC.COLLECTIVE R4, `(.L_x_2321) ;  /* 0x0000000004087348 */ /* 0x000fea0003c00000 */
[----:B------:R1:W2:Y:S02]  /*226d0*/  SHFL.BFLY P0, R0, R2, R0, R3 ;  /* 0x0c00000002007389 */ /* 0x0002a40000000003 */
[----:B-12---:R-:W-:Y:S01]  /*226e0*/  ENDCOLLECTIVE ;  /* 0x000000000000791b */ /* 0x006fe20003800000 */
.L_x_2321:
[----:B------:R-:W-:Y:S01]  /*226f0*/  MOV R7, R0 ;  /* 0x0000000000077202 */ /* 0x000fe20000000f00 */
[----:B------:R-:W-:Y:S01]  /*22700*/  IMAD.MOV.U32 R0, RZ, RZ, 0x2 ;  /* 0x00000002ff007424 */ /* 0x000fe200078e00ff */
[----:B------:R-:W-:-:S03]  /*22710*/  MOV R2, R8 ;  /* 0x0000000800027202 */ /* 0x000fc60000000f00 */
[----:B------:R-:W-:-:S07]  /*22720*/  FADD.FTZ R135, R5, R7 ;  /* 0x0000000705877221 */ /* 0x000fce0000010000 */
[----:B------:R-:W-:Y:S05]  /*22730*/  WARPSYNC.COLLECTIVE R4, `(.L_x_2322) ;  /* 0x0000000004087348 */ /* 0x000fea0003c00000 */
[----:B------:R1:W2:Y:S02]  /*22740*/  SHFL.BFLY P0, R0, R2, R0, R3 ;  /* 0x0c00000002007389 */ /* 0x0002a40000000003 */
[----:B-12---:R-:W-:Y:S01]  /*22750*/  ENDCOLLECTIVE ;  /* 0x000000000000791b */ /* 0x006fe20003800000 */
.L_x_2322:
[----:B------:R-:W-:Y:S02]  /*22760*/  MOV R2, R0 ;  /* 0x0000000000027202 */ /* 0x000fe40000000f00 */
[----:B------:R-:W-:-:S03]  /*22770*/  MOV R0, 0x1 ;  /* 0x0000000100007802 */ /* 0x000fc60000000f00 */
[----:B------:R-:W-:-:S07]  /*22780*/  FADD.FTZ R2, R2, R8 ;  /* 0x0000000802027221 */ /* 0x000fce0000010000 */
[----:B------:R-:W-:Y:S05]  /*22790*/  WARPSYNC.COLLECTIVE R4, `(.L_x_2323) ;  /* 0x0000000004087348 */ /* 0x000fea0003c00000 */
[----:B------:R1:W2:Y:S02]  /*227a0*/  SHFL.BFLY P0, R0, R2, R0, R3 ;  /* 0x0c00000002007389 */ /* 0x0002a40000000003 */
[----:B-12---:R-:W-:Y:S01]  /*227b0*/  ENDCOLLECTIVE ;  /* 0x000000000000791b */ /* 0x006fe20003800000 */
.L_x_2323:
[----:B------:R-:W-:Y:S05]  /*227c0*/  BRA `(.L_x_2324) ;  /* 0xffffffdc001c7947 */ /* 0x000fea000383ffff */
.L_x_2325:
        /* <DEDUP_REMOVED lines=11> */
.L_x_2386:


//--------------------- .text._ZN5flash16flash_fwd_kernelI23Flash_fwd_kernel_traitsILi256ELi128ELi64ELi8ELb0ELb0EN7cutlass6half_tE19Flash_kernel_traitsILi256ELi128ELi64ELi8ES3_EELb0ELb0ELb1ELb1ELb0ELb0ELb1ELb0EEEvNS_16Flash_fwd_paramsE --------------------------
	.section	.text._ZN5flash16flash_fwd_kernelI23Flash_fwd_kernel_traitsILi256ELi128ELi64ELi8ELb0ELb0EN7cutlass6half_tE19Flash_kernel_traitsILi256ELi128ELi64ELi8ES3_EELb0ELb0ELb1ELb1ELb0ELb0ELb1ELb0EEEvNS_16Flash_fwd_paramsE,"ax",@progbits
	.align	128
        .global         _ZN5flash16flash_fwd_kernelI23Flash_fwd_kernel_traitsILi256ELi128ELi64ELi8ELb0ELb0EN7cutlass6half_tE19Flash_kernel_traitsILi256ELi128ELi64ELi8ES3_EELb0ELb0ELb1ELb1ELb0ELb0ELb1ELb0EEEvNS_16Flash_fwd_paramsE
        .type           _ZN5flash16flash_fwd_kernelI23Flash_fwd_kernel_traitsILi256ELi128ELi64ELi8ELb0ELb0EN7cutlass6half_tE19Flash_kernel_traitsILi256ELi128ELi64ELi8ES3_EELb0ELb0ELb1ELb1ELb0ELb0ELb1ELb0EEEvNS_16Flash_fwd_paramsE,@function
        .size           _ZN5flash16flash_fwd_kernelI23Flash_fwd_kernel_traitsILi256ELi128ELi64ELi8ELb0ELb0EN7cutlass6half_tE19Flash_kernel_traitsILi256ELi128ELi64ELi8ES3_EELb0ELb0ELb1ELb1ELb0ELb0ELb1ELb0EEEvNS_16Flash_fwd_paramsE,(.L_x_2430 - _ZN5flash16flash_fwd_kernelI23Flash_fwd_kernel_traitsILi256ELi128ELi64ELi8ELb0ELb0EN7cutlass6half_tE19Flash_kernel_traitsILi256ELi128ELi64ELi8ES3_EELb0ELb0ELb1ELb1ELb0ELb0ELb1ELb0EEEvNS_16Flash_fwd_paramsE)
        .other          _ZN5flash16flash_fwd_kernelI23Flash_fwd_kernel_traitsILi256ELi128ELi64ELi8ELb0ELb0EN7cutlass6half_tE19Flash_kernel_traitsILi256ELi128ELi64ELi8ES3_EELb0ELb0ELb1ELb1ELb0ELb0ELb1ELb0EEEvNS_16Flash_fwd_paramsE,@"STO_CUDA_ENTRY STV_DEFAULT"
_ZN5flash16flash_fwd_kernelI23Flash_fwd_kernel_traitsILi256ELi128ELi64ELi8ELb0ELb0EN7cutlass6half_tE19Flash_kernel_traitsILi256ELi128ELi64ELi8ES3_EELb0ELb0ELb1ELb1ELb0ELb0ELb1ELb0EEEvNS_16Flash_fwd_paramsE:
.text._ZN5flash16flash_fwd_kernelI23Flash_fwd_kernel_traitsILi256ELi128ELi64ELi8ELb0ELb0EN7cutlass6half_tE19Flash_kernel_traitsILi256ELi128ELi64ELi8ES3_EELb0ELb0ELb1ELb1ELb0ELb0ELb1ELb0EEEvNS_16Flash_fwd_paramsE:
        /* <DEDUP_REMOVED lines=55> */
.L_x_2326:
[----:B------:R-:W-:-:S05]  /*0370*/  ULDC UR8, c[0x0][0x2c8] ;  /* 0x0000b20000087ab9 */ /* 0x000fca0000000800 */
.L_x_2327:
        /* <DEDUP_REMOVED lines=135> */
.L_x_2330:
[----:B------:R-:W-:Y:S05]  /*0bf0*/  BSYNC B0 ;  /* 0x0000000000007941 */ /* 0x000fea0003800000 */
.L_x_2329:
        /* <DEDUP_REMOVED lines=25> */
.L_x_2332:
[----:B------:R-:W-:Y:S05]  /*0d90*/  BSYNC B0 ;  /* 0x0000000000007941 */ /* 0x000fea0003800000 */
.L_x_2331:
        /* <DEDUP_REMOVED lines=24> */
.L_x_2334:
[----:B------:R-:W-:Y:S05]  /*0f20*/  BSYNC B0 ;  /* 0x0000000000007941 */ /* 0x000fea0003800000 */
.L_x_2333:
        /* <DEDUP_REMOVED lines=27> */
.L_x_2336:
[----:B------:R-:W-:Y:S05]  /*10e0*/  BSYNC B0 ;  /* 0x0000000000007941 */ /* 0x000fea0003800000 */
.L_x_2335:
        /* <DEDUP_REMOVED lines=10> */
.L_x_2338:
[----:B------:R-:W-:Y:S05]  /*1190*/  BSYNC B0 ;  /* 0x0000000000007941 */ /* 0x000fea0003800000 */
.L_x_2337:
        /* <DEDUP_REMOVED lines=10> */
.L_x_2340:
[----:B------:R-:W-:Y:S05]  /*1240*/  BSYNC B0 ;  /* 0x0000000000007941 */ /* 0x000fea0003800000 */
.L_x_2339:
        /* <DEDUP_REMOVED lines=10> */
.L_x_2342:
[----:B------:R-:W-:Y:S05]  /*12f0*/  BSYNC B0 ;  /* 0x0000000000007941 */ /* 0x000fea0003800000 */
.L_x_2341:
        /* <DEDUP_REMOVED lines=10> */
.L_x_2328:
        /* <DEDUP_REMOVED lines=34> */
.L_x_2343:
        /* <DEDUP_REMOVED lines=73> */
.L_x_2344:
        /* <DEDUP_REMOVED lines=85> */
.L_x_2346:
[----:B------:R-:W-:Y:S05]  /*1fa0*/  BSYNC B0 ;  /* 0x0000000000007941 */ /* 0x000fea0003800000 */
.L_x_2345:
        /* <DEDUP_REMOVED lines=54> */
.L_x_2348:
[----:B------:R-:W-:Y:S05]  /*2310*/  BSYNC B0 ;  /* 0x0000000000007941 */ /* 0x000fea0003800000 */
.L_x_2347:
        /* <DEDUP_REMOVED lines=49> */
.L_x_2350:
[----:B------:R-:W-:Y:S05]  /*2630*/  BSYNC B0 ;  /* 0x0000000000007941 */ /* 0x000fea0003800000 */
.L_x_2349:
        /* <DEDUP_REMOVED lines=54> */
.L_x_2352:
[----:B------:R-:W-:Y:S05]  /*29a0*/  BSYNC B0 ;  /* 0x0000000000007941 */ /* 0x000fea0003800000 */
.L_x_2351:
        /* <DEDUP_REMOVED lines=51> */
.L_x_2354:
[----:B------:R-:W-:Y:S05]  /*2ce0*/  BSYNC B0 ;  /* 0x0000000000007941 */ /* 0x000fea0003800000 */
.L_x_2353:
        /* <DEDUP_REMOVED lines=44> */
.L_x_2356:
[----:B------:R-:W-:Y:S05]  /*2fb0*/  BSYNC B0 ;  /* 0x0000000000007941 */ /* 0x000fea0003800000 */
.L_x_2355:
        /* <DEDUP_REMOVED lines=119> */
.L_x_2358:
[----:B------:R-:W-:Y:S05]  /*3730*/  BSYNC B0 ;  /* 0x0000000000007941 */ /* 0x000fea0003800000 */
.L_x_2357:
        /* <DEDUP_REMOVED lines=49> */
.L_x_2360:
[----:B------:R-:W-:Y:S05]  /*3a50*/  BSYNC B0 ;  /* 0x0000000000007941 */ /* 0x000fea0003800000 */
.L_x_2359:
        /* <DEDUP_REMOVED lines=8> */
[----:B------:R-:W-:Y:S01]  /*3ae0*/  VIADD R211, R200, 0x10020 ;  /* 0x00010020c8d37836 */ /* 0x000fe20000000000 */
[----:B------:R-:W2:Y:S01]  /*3af0*/  LDSM.16.M88.4 R28, [R200+0x11000] ;  /* 0x01100000c81c783b */ /* 0x000ea20000000200 */
        /* <DEDUP_REMOVED lines=8> */
[----:B------:R-:W-:Y:S01]  /*3b80*/  UIADD3 UR32, UR33, -UR19, URZ ;  /* 0x8000001321207290 */ /* 0x000fe2000fffe03f */
[----:B------:R-:W-:Y:S01]  /*3b90*/  VIADD R226, R211, 0x800 ;  /* 0x00000800d3e27836 */ /* 0x000fe20000000000 */
[----:B------:R-:W-:Y:S01]  /*3ba0*/  UIADD3 UR6, UR7, UR24, URZ ;  /* 0x0000001807067290 */ /* 0x000fe2000fffe03f */
[----:B------:R-:W-:Y:S01]  /*3bb0*/  LDSM.16.M88.4 R12, [R208] ;  /* 0x00000000d00c783b */ /* 0x000fe20000000200 */
[----:B------:R-:W-:Y:S01]  /*3bc0*/  SEL R0, R0, 0xffffffe0, !P0 ;  /* 0xffffffe000007807 */ /* 0x000fe20004000000 */
[----:B------:R-:W-:Y:S01]  /*3bd0*/  IMAD.IADD R206, R200, 0x1, R2 ;  /* 0x00000001c8ce7824 */ /* 0x000fe200078e0202 */
[----:B------:R-:W-:Y:S01]  /*3be0*/  UISETP.GT.AND UP0, UPT, UR20, UR16, UPT ;  /* 0x000000101400728c */ /* 0x000fe2000bf04270 */
[----:B------:R-:W3:Y:S01]  /*3bf0*/  LDSM.16.M88.4 R36, [R211] ;  /* 0x00000000d324783b */ /* 0x000ee20000000200 */
[----:B------:R-:W-:Y:S01]  /*3c00*/  IMAD.IADD R205, R2, 0x1, R211 ;  /* 0x0000000102cd7824 */ /* 0x000fe200078e02d3 */
[----:B------:R-:W-:Y:S01]  /*3c10*/  LOP3.LUT R2, R102, 0xffffffe0, RZ, 0xc0, !PT ;  /* 0xffffffe066027812 */ /* 0x000fe200078ec0ff */
[C---:B------:R-:W-:Y:S01]  /*3c20*/  IMAD R210, R0.reuse, 0x2, R207 ;  /* 0x0000000200d27824 */ /* 0x040fe200078e02cf */
[----:B------:R-:W3:Y:S01]  /*3c30*/  LDSM.16.M88.4 R56, [R211+0x800] ;  /* 0x00080000d338783b */ /* 0x000ee20000000200 */
[----:B------:R-:W-:-:S02]  /*3c40*/  IMAD R209, R0, 0x2, R208 ;  /* 0x0000000200d17824 */ /* 0x000fc400078e02d0 */
[C---:B------:R-:W-:Y:S01]  /*3c50*/  IMAD.IADD R2, R103.reuse, 0x1, -R2 ;  /* 0x0000000167027824 */ /* 0x040fe200078e0a02 */
[----:B------:R-:W3:Y:S01]  /*3c60*/  LDSM.16.M88.4 R60, [R211+0x1000] ;  /* 0x00100000d33c783b */ /* 0x000ee20000000200 */
[----:B------:R-:W-:Y:S02]  /*3c70*/  IMAD.SHL.U32 R103, R103, 0x2, RZ ;  /* 0x0000000267677824 */ /* 0x000fe400078e00ff */
[C---:B------:R-:W-:Y:S01]  /*3c80*/  VIADD R225, R211.reuse, 0x1000 ;  /* 0x00001000d3e17836 */ /* 0x040fe20000000000 */
[----:B------:R-:W3:Y:S01]  /*3c90*/  LDSM.16.M88.4 R76, [R211+0x1800] ;  /* 0x00180000d34c783b */ /* 0x000ee20000000200 */
[----:B------:R-:W-:Y:S01]  /*3ca0*/  SHF.R.S32.HI R3, RZ, 0x1f, R2 ;  /* 0x0000001fff037819 */ /* 0x000fe20000011402 */
[----:B------:R-:W-:Y:S01]  /*3cb0*/  VIADD R224, R211, 0x1800 ;  /* 0x00001800d3e07836 */ /* 0x000fe20000000000 */
[----:B------:R-:W-:Y:S01]  /*3cc0*/  LOP3.LUT R6, R103, 0x6, RZ, 0xc0, !PT ;  /* 0x0000000667067812 */ /* 0x000fe200078ec0ff */
[----:B------:R-:W-:Y:S01]  /*3cd0*/  LDSM.16.M88.4 R72, [R206+0x11000] ;  /* 0x01100000ce48783b */ /* 0x000fe20000000200 */
[----:B------:R-:W-:Y:S01]  /*3ce0*/  LEA.HI R3, R3, R2, RZ, 0x2 ;  /* 0x0000000203037211 */ /* 0x000fe200078f10ff */
[C---:B------:R-:W-:Y:S01]  /*3cf0*/  VIADD R223, R211.reuse, 0x2000 ;  /* 0x00002000d3df7836 */ /* 0x040fe20000000000 */
[C---:B-1----:R-:W-:Y:S01]  /*3d00*/  HMMA.16816.F32 R20, R8.reuse, R16, RZ ;  /* 0x000000100814723c */ /* 0x042fe200000018ff */
[----:B------:R-:W-:Y:S01]  /*3d10*/  LDSM.16.M88.4 R92, [R205] ;  /* 0x00000000cd5c783b */ /* 0x000fe20000000200 */
[----:B------:R-:W-:Y:S01]  /*3d20*/  LEA R2, R100, UR31, 0x4 ;  /* 0x0000001f64027c11 */ /* 0x000fe2000f8e20ff */
[----:B------:R-:W-:Y:S01]  /*3d30*/  ULDC UR31, c[0x0][0x39c] ;  /* 0x0000e700001f7ab9 */ /* 0x000fe20000000800 */
[----:B------:R-:W-:Y:S01]  /*3d40*/  SHF.R.S32.HI R3, RZ, 0x2, R3 ;  /* 0x00000002ff037819 */ /* 0x000fe20000011403 */
[----:B------:R-:W-:Y:S01]  /*3d50*/  LDSM.16.M88.4 R88, [R206+0x11800] ;  /* 0x01180000ce58783b */ /* 0x000fe20000000200 */
[----:B------:R-:W-:Y:S01]  /*3d60*/  HMMA.16816.F32 R16, R8, R18, RZ ;  /* 0x000000120810723c */ /* 0x000fe200000018ff */
[----:B------:R-:W-:-:S02]  /*3d70*/  VIADD R222, R211, 0x2800 ;  /* 0x00002800d3de7836 */ /* 0x000fc40000000000 */
[----:B------:R-:W-:Y:S01]  /*3d80*/  LDSM.16.M88.4 R96, [R205+0x1800] ;  /* 0x00180000cd60783b */ /* 0x000fe20000000200 */
[----:B------:R-:W-:Y:S02]  /*3d90*/  IMAD.IADD R3, R3, 0x1, R2 ;  /* 0x0000000103037824 */ /* 0x000fe400078e0202 */
[C---:B--2---:R-:W-:Y:S01]  /*3da0*/  HMMA.16816.F32 R52, R8.reuse, R28, RZ ;  /* 0x0000001c0834723c */ /* 0x044fe200000018ff */
[----:B------:R-:W-:Y:S01]  /*3db0*/  IMAD.U32 R2, RZ, RZ, UR20 ;  /* 0x00000014ff027e24 */ /* 0x000fe2000f8e00ff */
[----:B------:R-:W0:Y:S01]  /*3dc0*/  LDGDEPBAR ;  /* 0x00000000000079af */ /* 0x000e220000000000 */
[C---:B------:R-:W-:Y:S02]  /*3dd0*/  VIADD R230, R3.reuse, UR32 ;  /* 0x0000002003e67c36 */ /* 0x040fe40008000000 */
[----:B------:R-:W-:Y:S01]  /*3de0*/  IMAD R2, R2, 0x40, R6 ;  /* 0x0000004002027824 */ /* 0x000fe200078e0206 */
[----:B------:R-:W-:Y:S01]  /*3df0*/  HMMA.16816.F32 R64, R8, R30, RZ ;  /* 0x0000001e0840723c */ /* 0x000fe200000018ff */
[----:B------:R-:W-:Y:S01]  /*3e00*/  VIADD R6, R3, 0x8 ;  /* 0x0000000803067836 */ /* 0x000fe20000000000 */
[----:B------:R-:W-:Y:S01]  /*3e10*/  VIADDMNMX R229, R230, -UR25, RZ, !PT ;  /* 0x80000019e6e57c46 */ /* 0x000fe2000f8001ff */
[----:B------:R-:W-:-:S02]  /*3e20*/  VIADD R7, R2, 0x1 ;  /* 0x0000000102077836 */ /* 0x000fc40000000000 */
[----:B------:R-:W-:Y:S01]  /*3e30*/  VIADD R231, R6, UR32 ;  /* 0x0000002006e77c36 */ /* 0x000fe20008000000 */
[C---:B----4-:R-:W-:Y:S01]  /*3e40*/  HMMA.16816.F32 R44, R8.reuse, R32, RZ ;  /* 0x00000020082c723c */ /* 0x050fe200000018ff */
[C---:B------:R-:W-:Y:S02]  /*3e50*/  VIADD R221, R211.reuse, 0x3000 ;  /* 0x00003000d3dd7836 */ /* 0x040fe40000000000 */
[----:B------:R-:W-:Y:S01]  /*3e60*/  VIADD R220, R211, 0x3800 ;  /* 0x00003800d3dc7836 */ /* 0x000fe20000000000 */
[----:B------:R-:W-:Y:S01]  /*3e70*/  VIADDMNMX R228, R231, -UR25, RZ, !PT ;  /* 0x80000019e7e47c46 */ /* 0x000fe2000f8001ff */
[C---:B------:R-:W-:Y:S01]  /*3e80*/  VIADD R219, R211.reuse, 0x4000 ;  /* 0x00004000d3db7836 */ /* 0x040fe20000000000 */
[----:B------:R-:W-:Y:S01]  /*3e90*/  HMMA.16816.F32 R48, R8, R34, RZ ;  /* 0x000000220830723c */ /* 0x000fe200000018ff */
[----:B------:R-:W-:Y:S01]  /*3ea0*/  LDSM.16.M88.4 R32, [R206+0x10800] ;  /* 0x01080000ce20783b */ /* 0x000fe20000000200 */
[C---:B------:R-:W-:Y:S02]  /*3eb0*/  VIADD R218, R211.reuse, 0x4800 ;  /* 0x00004800d3da7836 */ /* 0x040fe40000000000 */
[----:B------:R-:W-:-:S02]  /*3ec0*/  VIADD R217, R211, 0x5000 ;  /* 0x00005000d3d97836 */ /* 0x000fc40000000000 */
[C---:B-----5:R-:W-:Y:S01]  /*3ed0*/  HMMA.16816.F32 R84, R8.reuse, R24, RZ ;  /* 0x000000180854723c */ /* 0x060fe200000018ff */
[C---:B------:R-:W-:Y:S02]  /*3ee0*/  VIADD R216, R211.reuse, 0x5800 ;  /* 0x00005800d3d87836 */ /* 0x040fe40000000000 */
[C---:B------:R-:W-:Y:S02]  /*3ef0*/  VIADD R215, R211.reuse, 0x6000 ;  /* 0x00006000d3d77836 */ /* 0x040fe40000000000 */
[C---:B------:R-:W-:Y:S01]  /*3f00*/  VIADD R214, R211.reuse, 0x6800 ;  /* 0x00006800d3d67836 */ /* 0x040fe20000000000 */
[----:B------:R-:W-:Y:S01]  /*3f10*/  HMMA.16816.F32 R80, R8, R26, RZ ;  /* 0x0000001a0850723c */ /* 0x000fe200000018ff */
[----:B------:R-:W-:Y:S01]  /*3f20*/  LDSM.16.M88.4 R8, [R210] ;  /* 0x00000000d208783b */ /* 0x000fe20000000200 */
[C---:B------:R-:W-:Y:S02]  /*3f30*/  VIADD R213, R211.reuse, 0x7000 ;  /* 0x00007000d3d57836 */ /* 0x040fe40000000000 */
[----:B------:R-:W-:-:S02]  /*3f40*/  VIADD R212, R211, 0x7800 ;  /* 0x00007800d3d47836 */ /* 0x000fc40000000000 */
[C---:B---3--:R-:W-:Y:S06]  /*3f50*/  HMMA.16816.F32 R68, R12.reuse, R36, R20 ;  /* 0x000000240c44723c */ /* 0x048fec0000001814 */
[C---:B------:R-:W-:Y:S01]  /*3f60*/  HMMA.16816.F32 R28, R12.reuse, R38, R16 ;  /* 0x000000260c1c723c */ /* 0x040fe20000001810 */
[----:B------:R-:W1:Y:S04]  /*3f70*/  LDSM.16.M88.4 R36, [R206+0x10000] ;  /* 0x01000000ce24783b */ /* 0x000e680000000200 */
[----:B------:R-:W2:Y:S01]  /*3f80*/  LDSM.16.M88.4 R16, [R209] ;  /* 0x00000000d110783b */ /* 0x000ea20000000200 */
[C---:B------:R-:W-:Y:S06]  /*3f90*/  HMMA.16816.F32 R24, R12.reuse, R56, R44 ;  /* 0x000000380c18723c */ /* 0x040fec000000182c */
[C---:B------:R-:W-:Y:S06]  /*3fa0*/  HMMA.16816.F32 R20, R12.reuse, R58, R48 ;  /* 0x0000003a0c14723c */ /* 0x040fec0000001830 */
[C---:B------:R-:W-:Y:S06]  /*3fb0*/  HMMA.16816.F32 R40, R12.reuse, R60, R52 ;  /* 0x0000003c0c28723c */ /* 0x040fec0000001834 */
[C---:B------:R-:W-:Y:S01]  /*3fc0*/  HMMA.16816.F32 R52, R12.reuse, R76, R84 ;  /* 0x0000004c0c34723c */ /* 0x040fe20000001854 */
[----:B------:R-:W3:Y:S05]  /*3fd0*/  LDSM.16.M88.4 R84, [R205+0x800] ;  /* 0x00080000cd54783b */ /* 0x000eea0000000200 */
[C---:B------:R-:W-:Y:S06]  /*3fe0*/  HMMA.16816.F32 R48, R12.reuse, R62, R64 ;  /* 0x0000003e0c30723c */ /* 0x040fec0000001840 */
[----:B------:R-:W-:Y:S01]  /*3ff0*/  HMMA.16816.F32 R60, R12, R78, R80 ;  /* 0x0000004e0c3c723c */ /* 0x000fe20000001850 */
[----:B------:R-:W4:Y:S04]  /*4000*/  LDSM.16.M88.4 R76, [R205+0x1000] ;  /* 0x00100000cd4c783b */ /* 0x000f280000000200 */
[----:B------:R-:W-:Y:S01]  /*4010*/  LDSM.16.M88.4 R12, [R207+0x4000] ;  /* 0x00400000cf0c783b */ /* 0x000fe20000000200 */
[C---:B-1----:R-:W-:Y:S03]  /*4020*/  HMMA.16816.F32 R64, R8.reuse, R36, R68 ;  /* 0x000000240840723c */ /* 0x042fe60000001844 */
[----:B------:R-:W-:Y:S03]  /*4030*/  LDSM.16.M88.4 R68, [R200+0x12800] ;  /* 0x01280000c844783b */ /* 0x000fe60000000200 */
[C---:B------:R-:W-:Y:S01]  /*4040*/  HMMA.16816.F32 R56, R8.reuse, R38, R28 ;  /* 0x000000260838723c */ /* 0x040fe2000000181c */
[----:B------:R-:W-:Y:S05]  /*4050*/  LDSM.16.M88.4 R80, [R211+0x2800] ;  /* 0x00280000d350783b */ /* 0x000fea0000000200 */
[C---:B------:R-:W-:Y:S06]  /*4060*/  HMMA.16816.F32 R44, R8.reuse, R32, R24 ;  /* 0x00000020082c723c */ /* 0x040fec0000001818 */
[C---:B------:R-:W-:Y:S06]  /*4070*/  HMMA.16816.F32 R28, R8.reuse, R34, R20 ;  /* 0x00000022081c723c */ /* 0x040fec0000001814 */
[C---:B------:R-:W-:Y:S06]  /*4080*/  HMMA.16816.F32 R24, R8.reuse, R72, R40 ;  /* 0x000000480818723c */ /* 0x040fec0000001828 */
[----:B------:R-:W-:Y:S01]  /*4090*/  HMMA.16816.F32 R20, R8, R74, R48 ;  /* 0x0000004a0814723c */ /* 0x000fe20000001830 */
[----:B------:R-:W1:Y:S05]  /*40a0*/  LDSM.16.M88.4 R72, [R200+0x12000] ;  /* 0x01200000c848783b */ /* 0x000e6a0000000200 */
[----:B--2---:R-:W-:Y:S01]  /*40b0*/  HMMA.16816.F32 R48, R16, R92, R64 ;  /* 0x0000005c1030723c */ /* 0x004fe20000001840 */
[----:B------:R-:W2:Y:S05]  /*40c0*/  LDSM.16.M88.4 R64, [R200+0x13000] ;  /* 0x01300000c840783b */ /* 0x000eaa0000000200 */
[C---:B------:R-:W-:Y:S06]  /*40d0*/  HMMA.16816.F32 R36, R8.reuse, R88, R52 ;  /* 0x000000580824723c */ /* 0x040fec0000001834 */
[----:B------:R-:W-:Y:S01]  /*40e0*/  HMMA.16816.F32 R32, R8, R90, R60 ;  /* 0x0000005a0820723c */ /* 0x000fe2000000183c */
[----:B------:R-:W-:Y:S04]  /*40f0*/  LDSM.16.M88.4 R8, [R208+0x4000] ;  /* 0x00400000d008783b */ /* 0x000fe80000000200 */
[----:B------:R-:W-:Y:S01]  /*4100*/  LDSM.16.M88.4 R88, [R206+0x12800] ;  /* 0x01280000ce58783b */ /* 0x000fe20000000200 */
[C---:B------:R-:W-:Y:S03]  /*4110*/  HMMA.16816.F32 R56, R16.reuse, R94, R56 ;  /* 0x0000005e1038723c */ /* 0x040fe60000001838 */
[----:B------:R-:W5:Y:S03]  /*4120*/  LDSM.16.M88.4 R92, [R200+0x13800] ;  /* 0x01380000c85c783b */ /* 0x000f660000000200 */
        /* <DEDUP_REMOVED lines=8> */
[----:B------:R-:W-:Y:S05]  /*41b0*/  LDSM.16.M88.4 R16, [R210+0x4000] ;  /* 0x00400000d210783b */ /* 0x000fea0000000200 */
[C---:B-1----:R-:W-:Y:S06]  /*41c0*/  HMMA.16816.F32 R28, R12.reuse, R72, R48 ;  /* 0x000000480c1c723c */ /* 0x042fec0000001830 */
[C---:B------:R-:W-:Y:S01]  /*41d0*/  HMMA.16816.F32 R32, R12.reuse, R74, R56 ;  /* 0x0000004a0c20723c */ /* 0x040fe20000001838 */
[----:B------:R-:W-:Y:S04]  /*41e0*/  LDSM.16.M88.4 R56, [R206+0x13800] ;  /* 0x01380000ce38783b */ /* 0x000fe80000000200 */
[----:B------:R-:W-:Y:S01]  /*41f0*/  LDSM.16.M88.4 R72, [R205+0x3000] ;  /* 0x00300000cd48783b */ /* 0x000fe20000000200 */
[C---:B------:R-:W-:Y:S06]  /*4200*/  HMMA.16816.F32 R36, R12.reuse, R68, R52 ;  /* 0x000000440c24723c */ /* 0x040fec0000001834 */
[C---:B------:R-:W-:Y:S01]  /*4210*/  HMMA.16816.F32 R44, R12.reuse, R70, R44 ;  /* 0x000000460c2c723c */ /* 0x040fe2000000182c */
[----:B------:R-:W1:Y:S05]  /*4220*/  LDSM.16.M88.4 R68, [R211+0x3800] ;  /* 0x00380000d344783b */ /* 0x000e6a0000000200 */
[C---:B--2---:R-:W-:Y:S06]  /*4230*/  HMMA.16816.F32 R40, R12.reuse, R64, R40 ;  /* 0x000000400c28723c */ /* 0x044fec0000001828 */
[C---:B------:R-:W-:Y:S01]  /*4240*/  HMMA.16816.F32 R24, R12.reuse, R66, R24 ;  /* 0x000000420c18723c */ /* 0x040fe20000001818 */
[----:B------:R-:W2:Y:S05]  /*4250*/  LDSM.16.M88.4 R64, [R206+0x12000] ;  /* 0x01200000ce40783b */ /* 0x000eaa0000000200 */
[C---:B-----5:R-:W-:Y:S01]  /*4260*/  HMMA.16816.F32 R52, R12.reuse, R92, R60 ;  /* 0x0000005c0c34723c */ /* 0x060fe2000000183c */
[----:B------:R-:W-:Y:S05]  /*4270*/  LDSM.16.M88.4 R60, [R205+0x2000] ;  /* 0x00200000cd3c783b */ /* 0x000fea0000000200 */
[----:B------:R-:W-:Y:S01]  /*4280*/  HMMA.16816.F32 R20, R12, R94, R20 ;  /* 0x0000005e0c14723c */ /* 0x000fe20000001814 */
[----:B------:R-:W4:Y:S04]  /*4290*/  LDSM.16.M88.4 R92, [R206+0x13000] ;  /* 0x01300000ce5c783b */ /* 0x000f280000000200 */
[----:B------:R-:W5:Y:S01]  /*42a0*/  LDSM.16.M88.4 R12, [R209+0x4000] ;  /* 0x00400000d10c783b */ /* 0x000f620000000200 */
        /* <DEDUP_REMOVED lines=11> */
[----:B------:R-:W1:Y:S04]  /*4360*/  LDSM.16.M88.4 R68, [R205+0x3800] ;  /* 0x00380000cd44783b */ /* 0x000e680000000200 */
[----:B------:R-:W1:Y:S01]  /*4370*/  LDSM.16.M88.4 R8, [R207+0x8000] ;  /* 0x00800000cf08783b */ /* 0x000e620000000200 */
[C---:B--2---:R-:W-:Y:S06]  /*4380*/  HMMA.16816.F32 R28, R16.reuse, R64, R28 ;  /* 0x00000040101c723c */ /* 0x044fec000000181c */
[C---:B------:R-:W-:Y:S01]  /*4390*/  HMMA.16816.F32 R32, R16.reuse, R66, R32 ;  /* 0x000000421020723c */ /* 0x040fe20000001820 */
[----:B------:R-:W-:Y:S05]  /*43a0*/  LDSM.16.M88.4 R64, [R211+0x4000] ;  /* 0x00400000d340783b */ /* 0x000fea0000000200 */
[C---:B------:R-:W-:Y:S06]  /*43b0*/  HMMA.16816.F32 R36, R16.reuse, R88, R36 ;  /* 0x000000581024723c */ /* 0x040fec0000001824 */
[C---:B------:R-:W-:Y:S01]  /*43c0*/  HMMA.16816.F32 R40, R16.reuse, R90, R48 ;  /* 0x0000005a1028723c */ /* 0x040fe20000001830 */
[----:B------:R-:W2:Y:S04]  /*43d0*/  LDSM.16.M88.4 R48, [R200+0x15000] ;  /* 0x01500000c830783b */ /* 0x000ea80000000200 */
[----:B------:R-:W-:Y:S01]  /*43e0*/  LDSM.16.M88.4 R88, [R206+0x14000] ;  /* 0x01400000ce58783b */ /* 0x000fe20000000200 */
[C---:B----4-:R-:W-:Y:S06]  /*43f0*/  HMMA.16816.F32 R44, R16.reuse, R92, R44 ;  /* 0x0000005c102c723c */ /* 0x050fec000000182c */
[C---:B------:R-:W-:Y:S06]  /*4400*/  HMMA.16816.F32 R24, R16.reuse, R94, R24 ;  /* 0x0000005e1018723c */ /* 0x040fec0000001818 */
[C---:B------:R-:W-:Y:S06]  /*4410*/  HMMA.16816.F32 R52, R16.reuse, R56, R52 ;  /* 0x000000381034723c */ /* 0x040fec0000001834 */
[----:B------:R-:W-:Y:S01]  /*4420*/  HMMA.16816.F32 R20, R16, R58, R20 ;  /* 0x0000003a1014723c */ /* 0x000fe20000001814 */
[----:B------:R-:W-:Y:S04]  /*4430*/  LDSM.16.M88.4 R16, [R208+0x8000] ;  /* 0x00800000d010783b */ /* 0x000fe80000000200 */
[----:B------:R-:W-:Y:S01]  /*4440*/  LDSM.16.M88.4 R56, [R211+0x5000] ;  /* 0x00500000d338783b */ /* 0x000fe20000000200 */
[C---:B-----5:R-:W-:Y:S06]  /*4450*/  HMMA.16816.F32 R28, R12.reuse, R60, R28 ;  /* 0x0000003c0c1c723c */ /* 0x060fec000000181c */
[C---:B------:R-:W-:Y:S01]  /*4460*/  HMMA.16816.F32 R32, R12.reuse, R62, R32 ;  /* 0x0000003e0c20723c */ /* 0x040fe20000001820 */
[----:B------:R-:W4:Y:S05]  /*4470*/  LDSM.16.M88.4 R60, [R200+0x15800] ;  /* 0x01580000c83c783b */ /* 0x000f2a0000000200 */
        /* <DEDUP_REMOVED lines=14> */
[C---:B------:R-:W-:Y:S01]  /*4560*/  HMMA.16816.F32 R40, R8.reuse, R86, R40 ;  /* 0x000000560828723c */ /* 0x040fe20000001828 */
[----:B------:R-:W5:Y:S05]  /*4570*/  LDSM.16.M88.4 R84, [R206+0x14800] ;  /* 0x01480000ce54783b */ /* 0x000f6a0000000200 */
[C---:B--2---:R-:W-:Y:S06]  /*4580*/  HMMA.16816.F32 R44, R8.reuse, R48, R44 ;  /* 0x00000030082c723c */ /* 0x044fec000000182c */
[C---:B------:R-:W-:Y:S06]  /*4590*/  HMMA.16816.F32 R48, R8.reuse, R50, R24 ;  /* 0x000000320830723c */ /* 0x040fec0000001818 */
[C---:B----4-:R-:W-:Y:S01]  /*45a0*/  HMMA.16816.F32 R24, R8.reuse, R60, R52 ;  /* 0x0000003c0818723c */ /* 0x050fe20000001834 */
[----:B------:R-:W2:Y:S05]  /*45b0*/  LDSM.16.M88.4 R52, [R206+0x15000] ;  /* 0x01500000ce34783b */ /* 0x000eaa0000000200 */
[----:B------:R-:W-:Y:S01]  /*45c0*/  HMMA.16816.F32 R20, R8, R62, R20 ;  /* 0x0000003e0814723c */ /* 0x000fe20000001814 */
[----:B------:R-:W-:Y:S04]  /*45d0*/  LDSM.16.M88.4 R8, [R209+0x8000] ;  /* 0x00800000d108783b */ /* 0x000fe80000000200 */
[----:B------:R-:W-:Y:S01]  /*45e0*/  LDSM.16.M88.4 R60, [R205+0x5000] ;  /* 0x00500000cd3c783b */ /* 0x000fe20000000200 */
[C---:B------:R-:W-:Y:S06]  /*45f0*/  HMMA.16816.F32 R28, R16.reuse, R64, R28 ;  /* 0x00000040101c723c */ /* 0x040fec000000181c */
[C---:B---3--:R-:W-:Y:S06]  /*4600*/  HMMA.16816.F32 R36, R16.reuse, R76, R36 ;  /* 0x0000004c1024723c */ /* 0x048fec0000001824 */
[C---:B------:R-:W-:Y:S01]  /*4610*/  HMMA.16816.F32 R40, R16.reuse, R78, R40 ;  /* 0x0000004e1028723c */ /* 0x040fe20000001828 */
[----:B------:R-:W-:Y:S05]  /*4620*/  LDSM.16.M88.4 R76, [R200+0x17000] ;  /* 0x01700000c84c783b */ /* 0x000fea0000000200 */
        /* <DEDUP_REMOVED lines=10> */
[C---:B-----5:R-:W-:Y:S06]  /*46d0*/  HMMA.16816.F32 R36, R12.reuse, R84, R36 ;  /* 0x000000540c24723c */ /* 0x060fec0000001824 */
[C---:B------:R-:W-:Y:S01]  /*46e0*/  HMMA.16816.F32 R40, R12.reuse, R86, R40 ;  /* 0x000000560c28723c */ /* 0x040fe20000001828 */
[----:B------:R-:W1:Y:S05]  /*46f0*/  LDSM.16.M88.4 R84, [R205+0x5800] ;  /* 0x00580000cd54783b */ /* 0x000e6a0000000200 */
[C---:B------:R-:W-:Y:S01]  /*4700*/  HMMA.16816.F32 R32, R12.reuse, R90, R32 ;  /* 0x0000005a0c20723c */ /* 0x040fe20000001820 */
[----:B------:R-:W-:Y:S05]  /*4710*/  LDSM.16.M88.4 R88, [R211+0x7000] ;  /* 0x00700000d358783b */ /* 0x000fea0000000200 */
[C---:B--2---:R-:W-:Y:S06]  /*4720*/  HMMA.16816.F32 R44, R12.reuse, R52, R44 ;  /* 0x000000340c2c723c */ /* 0x044fec000000182c */
[C---:B------:R-:W-:Y:S06]  /*4730*/  HMMA.16816.F32 R48, R12.reuse, R54, R48 ;  /* 0x000000360c30723c */ /* 0x040fec0000001830 */
        /* <DEDUP_REMOVED lines=8> */
[C---:B------:R-:W-:Y:S06]  /*47c0*/  HMMA.16816.F32 R44, R8.reuse, R60, R44 ;  /* 0x0000003c082c723c */ /* 0x040fec000000182c */
[C---:B------:R-:W-:Y:S01]  /*47d0*/  HMMA.16816.F32 R48, R8.reuse, R62, R48 ;  /* 0x0000003e0830723c */ /* 0x040fe20000001830 */
[----:B------:R-:W-:Y:S05]  /*47e0*/  LDSM.16.M88.4 R60, [R211+0x7800] ;  /* 0x00780000d33c783b */ /* 0x000fea0000000200 */
[C---:B------:R-:W-:Y:S01]  /*47f0*/  HMMA.16816.F32 R40, R8.reuse, R70, R40 ;  /* 0x000000460828723c */ /* 0x040fe20000001828 */
[----:B------:R-:W4:Y:S05]  /*4800*/  LDSM.16.M88.4 R68, [R211+0x6800] ;  /* 0x00680000d344783b */ /* 0x000f2a0000000200 */
[C---:B-1----:R-:W-:Y:S06]  /*4810*/  HMMA.16816.F32 R52, R8.reuse, R84, R52 ;  /* 0x000000540834723c */ /* 0x042fec0000001834 */
[----:B------:R-:W-:Y:S01]  /*4820*/  HMMA.16816.F32 R28, R8, R86, R24 ;  /* 0x00000056081c723c */ /* 0x000fe20000001818 */
[----:B------:R-:W-:Y:S05]  /*4830*/  LDSM.16.M88.4 R84, [R206+0x17000] ;  /* 0x01700000ce54783b */ /* 0x000fea0000000200 */
[C---:B------:R-:W-:Y:S01]  /*4840*/  HMMA.16816.F32 R8, R20.reuse, R56, R12 ;  /* 0x000000381408723c */ /* 0x040fe2000000180c */
[----:B------:R-:W-:Y:S05]  /*4850*/  LDSM.16.M88.4 R12, [R210+0xc000] ;  /* 0x00c00000d20c783b */ /* 0x000fea0000000200 */
[C---:B------:R-:W-:Y:S01]  /*4860*/  HMMA.16816.F32 R24, R20.reuse, R58, R32 ;  /* 0x0000003a1418723c */ /* 0x040fe20000001820 */
[----:B------:R-:W-:Y:S05]  /*4870*/  LDSM.16.M88.4 R56, [R206+0x17800] ;  /* 0x01780000ce38783b */ /* 0x000fea0000000200 */
[C---:B------:R-:W-:Y:S06]  /*4880*/  HMMA.16816.F32 R36, R20.reuse, R80, R36 ;  /* 0x000000501424723c */ /* 0x040fec0000001824 */
[C---:B------:R-:W-:Y:S06]  /*4890*/  HMMA.16816.F32 R44, R20.reuse, R76, R44 ;  /* 0x0000004c142c723c */ /* 0x040fec000000182c */
[C---:B------:R-:W-:Y:S01]  /*48a0*/  HMMA.16816.F32 R48, R20.reuse, R78, R48 ;  /* 0x0000004e1430723c */ /* 0x040fe20000001830 */
[----:B------:R-:W1:Y:S05]  /*48b0*/  LDSM.16.M88.4 R76, [R206+0x16000] ;  /* 0x01600000ce4c783b */ /* 0x000e6a0000000200 */
[C---:B------:R-:W-:Y:S01]  /*48c0*/  HMMA.16816.F32 R40, R20.reuse, R82, R40 ;  /* 0x000000521428723c */ /* 0x040fe20000001828 */
[----:B------:R-:W5:Y:S05]  /*48d0*/  LDSM.16.M88.4 R80, [R206+0x16800] ;  /* 0x01680000ce50783b */ /* 0x000f6a0000000200 */
[C---:B--2---:R-:W-:Y:S06]  /*48e0*/  HMMA.16816.F32 R52, R20.reuse, R72, R52 ;  /* 0x000000481434723c */ /* 0x044fec0000001834 */
[----:B------:R-:W-:Y:S01]  /*48f0*/  HMMA.16816.F32 R32, R20, R74, R28 ;  /* 0x0000004a1420723c */ /* 0x000fe2000000181c */
[----:B------:R-:W-:Y:S05]  /*4900*/  LDSM.16.M88.4 R72, [R205+0x7000] ;  /* 0x00700000cd48783b */ /* 0x000fea0000000200 */
[C---:B---3--:R-:W-:Y:S01]  /*4910*/  HMMA.16816.F32 R20, R16.reuse, R64, R8 ;  /* 0x000000401014723c */ /* 0x048fe20000001808 */
[----:B------:R-:W-:Y:S05]  /*4920*/  LDSM.16.M88.4 R8, [R209+0xc000] ;  /* 0x00c00000d108783b */ /* 0x000fea0000000200 */
[C---:B------:R-:W-:Y:S01]  /*4930*/  HMMA.16816.F32 R24, R16.reuse, R66, R24 ;  /* 0x000000421018723c */ /* 0x040fe20000001818 */
[----:B------:R-:W2:Y:S05]  /*4940*/  LDSM.16.M88.4 R64, [R205+0x6000] ;  /* 0x00600000cd40783b */ /* 0x000eaa0000000200 */
[C---:B----4-:R-:W-:Y:S06]  /*4950*/  HMMA.16816.F32 R28, R16.reuse, R68, R36 ;  /* 0x00000044101c723c */ /* 0x050fec0000001824 */
[C---:B------:R-:W-:Y:S01]  /*4960*/  HMMA.16816.F32 R40, R16.reuse, R70, R40 ;  /* 0x000000461028723c */ /* 0x040fe20000001828 */
[----:B------:R-:W3:Y:S05]  /*4970*/  LDSM.16.M88.4 R68, [R205+0x6800] ;  /* 0x00680000cd44783b */ /* 0x000eea0000000200 */
[C---:B------:R-:W-:Y:S06]  /*4980*/  HMMA.16816.F32 R44, R16.reuse, R88, R44 ;  /* 0x00000058102c723c */ /* 0x040fec000000182c */
[C---:B------:R-:W-:Y:S06]  /*4990*/  HMMA.16816.F32 R48, R16.reuse, R90, R48 ;  /* 0x0000005a1030723c */ /* 0x040fec0000001830 */
[C---:B------:R-:W-:Y:S06]  /*49a0*/  HMMA.16816.F32 R52, R16.reuse, R60, R52 ;  /* 0x0000003c1034723c */ /* 0x040fec0000001834 */
[----:B------:R-:W-:Y:S01]  /*49b0*/  HMMA.16816.F32 R36, R16, R62, R32 ;  /* 0x0000003e1024723c */ /* 0x000fe20000001820 */
[----:B------:R-:W4:Y:S01]  /*49c0*/  LDSM.16.M88.4 R60, [R205+0x7800] ;  /* 0x00780000cd3c783b */ /* 0x000f220000000200 */
[----:B------:R-:W-:-:S04]  /*49d0*/  DEPBAR.LE SB0, 0x0 ;  /* 0x000080000000791a */ /* 0x000fc80000000000 */
[C---:B-1----:R-:W-:Y:S06]  /*49e0*/  HMMA.16816.F32 R20, R12.reuse, R76, R20 ;  /* 0x0000004c0c14723c */ /* 0x042fec0000001814 */
[C---:B------:R-:W-:Y:S06]  /*49f0*/  HMMA.16816.F32 R16, R12.reuse, R78, R24 ;  /* 0x0000004e0c10723c */ /* 0x040fec0000001818 */
[C---:B-----5:R-:W-:Y:S06]  /*4a00*/  HMMA.16816.F32 R24, R12.reuse, R80, R28 ;  /* 0x000000500c18723c */ /* 0x060fec000000181c */
[C---:B------:R-:W-:Y:S06]  /*4a10*/  HMMA.16816.F32 R28, R12.reuse, R82, R40 ;  /* 0x000000520c1c723c */ /* 0x040fec0000001828 */
[C---:B------:R-:W-:Y:S06]  /*4a20*/  HMMA.16816.F32 R32, R12.reuse, R84, R44 ;  /* 0x000000540c20723c */ /* 0x040fec000000182c */
[C---:B------:R-:W-:Y:S06]  /*4a30*/  HMMA.16816.F32 R40, R12.reuse, R86, R48 ;  /* 0x000000560c28723c */ /* 0x040fec0000001830 */
[C---:B------:R-:W-:Y:S06]  /*4a40*/  HMMA.16816.F32 R52, R12.reuse, R56, R52 ;  /* 0x000000380c34723c */ /* 0x040fec0000001834 */
[----:B------:R-:W-:Y:S06]  /*4a50*/  HMMA.16816.F32 R48, R12, R58, R36 ;  /* 0x0000003a0c30723c */ /* 0x000fec0000001824 */
[C---:B--2---:R-:W-:Y:S06]  /*4a60*/  HMMA.16816.F32 R44, R8.reuse, R64, R20 ;  /* 0x00000040082c723c */ /* 0x044fec0000001814 */
[C---:B---3--:R-:W-:Y:S06]  /*4a70*/  HMMA.16816.F32 R12, R8.reuse, R68, R24 ;  /* 0x00000044080c723c */ /* 0x048fec0000001818 */
[C---:B------:R-:W-:Y:S06]  /*4a80*/  HMMA.16816.F32 R20, R8.reuse, R70, R28 ;  /* 0x000000460814723c */ /* 0x040fec000000181c */
[C---:B------:R-:W-:Y:S06]  /*4a90*/  HMMA.16816.F32 R24, R8.reuse, R72, R32 ;  /* 0x000000480818723c */ /* 0x040fec0000001820 */
[----:B------:R-:W-:Y:S01]  /*4aa0*/  HMMA.16816.F32 R16, R8, R66, R16 ;  /* 0x000000420810723c */ /* 0x000fe20000001810 */
[----:B------:R-:W-:Y:S01]  /*4ab0*/  FMUL.FTZ R46, R46, UR31 ;  /* 0x0000001f2e2e7c20 */ /* 0x000fe20008410000 */
[----:B------:R-:W-:Y:S01]  /*4ac0*/  FMUL.FTZ R44, R44, UR31 ;  /* 0x0000001f2c2c7c20 */ /* 0x000fe20008410000 */
[----:B------:R-:W-:-:S03]  /*4ad0*/  FMUL.FTZ R47, R47, UR31 ;  /* 0x0000001f2f2f7c20 */ /* 0x000fc60008410000 */
[C---:B------:R-:W-:Y:S06]  /*4ae0*/  HMMA.16816.F32 R28, R8.reuse, R74, R40 ;  /* 0x0000004a081c723c */ /* 0x040fec0000001828 */
[C---:B----4-:R-:W-:Y:S01]  /*4af0*/  HMMA.16816.F32 R36, R8.reuse, R60, R52 ;  /* 0x0000003c0824723c */ /* 0x050fe20000001834 */
[----:B------:R-:W-:Y:S01]  /*4b00*/  FMUL.FTZ R43, R15, UR31 ;  /* 0x0000001f0f2b7c20 */ /* 0x000fe20008410000 */
[----:B------:R-:W-:Y:S01]  /*4b10*/  FMUL.FTZ R40, R12, UR31 ;  /* 0x0000001f0c287c20 */ /* 0x000fe20008410000 */
[----:B------:R-:W1:Y:S01]  /*4b20*/  MUFU.TANH R15, R46 ;  /* 0x0000002e000f7308 */ /* 0x000e620000002400 */
[----:B------:R-:W-:Y:S01]  /*4b30*/  FMUL.FTZ R41, R13, UR31 ;  /* 0x0000001f0d297c20 */ /* 0x000fe20008410000 */
[----:B------:R-:W-:Y:S01]  /*4b40*/  FMUL.FTZ R42, R14, UR31 ;  /* 0x0000001f0e2a7c20 */ /* 0x000fe20008410000 */
[----:B------:R-:W-:Y:S01]  /*4b50*/  HMMA.16816.F32 R32, R8, R62, R48 ;  /* 0x0000003e0820723c */ /* 0x000fe20000001830 */
[----:B------:R-:W-:Y:S01]  /*4b60*/  FMUL.FTZ R52, R27, UR31 ;  /* 0x0000001f1b347c20 */ /* 0x000fe20008410000 */
[----:B------:R-:W-:-:S03]  /*4b70*/  FMUL.FTZ R21, R21, UR31 ;  /* 0x0000001f15157c20 */ /* 0x000fc60008410000 */
[----:B------:R2:W3:Y:S01]  /*4b80*/  MUFU.TANH R12, R44 ;  /* 0x0000002c000c7308 */ /* 0x0004e20000002400 */
[----:B------:R-:W-:Y:S01]  /*4b90*/  FMUL.FTZ R18, R18, UR31 ;  /* 0x0000001f12127c20 */ /* 0x000fe20008410000 */
[----:B------:R-:W-:Y:S02]  /*4ba0*/  IMAD.U32 R9, RZ, RZ, UR7 ;  /* 0x00000007ff097e24 */ /* 0x000fe4000f8e00ff */
[----:B------:R-:W-:Y:S01]  /*4bb0*/  FMUL.FTZ R11, R45, UR31 ;  /* 0x0000001f2d0b7c20 */ /* 0x000fe20008410000 */
[----:B------:R-:W-:Y:S02]  /*4bc0*/  IMAD.U32 R8, RZ, RZ, UR33 ;  /* 0x00000021ff087e24 */ /* 0x000fe4000f8e00ff */
[----:B------:R-:W-:Y:S01]  /*4bd0*/  FMUL.FTZ R17, R17, UR31 ;  /* 0x0000001f11117c20 */ /* 0x000fe20008410000 */
[----:B------:R-:W-:Y:S01]  /*4be0*/  FMUL.FTZ R16, R16, UR31 ;  /* 0x0000001f10107c20 */ /* 0x000fe20008410000 */
[----:B------:R-:W-:Y:S01]  /*4bf0*/  IADD3 R10, R6, UR24, R9 ;  /* 0x00000018060a7c10 */ /* 0x000fe2000fffe009 */
[C---:B------:R-:W-:Y:S01]  /*4c00*/  IMAD.IADD R6, R230.reuse, 0x1, -R2 ;  /* 0x00000001e6067824 */ /* 0x040fe200078e0a02 */
[----:B------:R-:W-:Y:S01]  /*4c10*/  VIADDMNMX R233, R3, UR6, R8, PT ;  /* 0x0000000603e97c46 */ /* 0x000fe2000b800108 */
[----:B------:R-:W-:Y:S01]  /*4c20*/  IMAD.IADD R3, R231, 0x1, -R2 ;  /* 0x00000001e7037824 */ /* 0x000fe200078e0a02 */
[----:B------:R-:W4:Y:S01]  /*4c30*/  MUFU.TANH R11, R11 ;  /* 0x0000000b000b7308 */ /* 0x000f220000002400 */
[----:B------:R-:W-:Y:S01]  /*4c40*/  IMAD.IADD R9, R230, 0x1, -R7 ;  /* 0x00000001e6097824 */ /* 0x000fe200078e0a07 */
[----:B------:R-:W-:Y:S01]  /*4c50*/  IABS R8, R6 ;  /* 0x0000000600087213 */ /* 0x000fe20000000000 */
[----:B------:R-:W-:Y:S01]  /*4c60*/  FMUL.FTZ R19, R19, UR31 ;  /* 0x0000001f13137c20 */ /* 0x000fe20008410000 */
[----:B------:R-:W-:Y:S01]  /*4c70*/  IABS R3, R3 ;  /* 0x0000000300037213 */ /* 0x000fe20000000000 */
[----:B------:R-:W-:Y:S01]  /*4c80*/  FMUL.FTZ R51, R25, UR31 ;  /* 0x0000001f19337c20 */ /* 0x000fe20008410000 */
[----:B------:R-:W-:Y:S01]  /*4c90*/  IABS R6, R9 ;  /* 0x0000000900067213 */ /* 0x000fe20000000000 */
[----:B------:R-:W-:Y:S01]  /*4ca0*/  IMAD.MOV.U32 R9, RZ, RZ, R8 ;  /* 0x000000ffff097224 */ /* 0x000fe200078e0008 */
[----:B------:R-:W-:Y:S01]  /*4cb0*/  VIMNMX R232, R10, UR33, PT ;  /* 0x000000210ae87c48 */ /* 0x000fe2000bfe0100 */
[----:B------:R-:W-:Y:S01]  /*4cc0*/  IMAD.MOV.U32 R8, RZ, RZ, R3 ;  /* 0x000000ffff087224 */ /* 0x000fe200078e0003 */
[C---:B------:R-:W-:Y:S01]  /*4cd0*/  ISETP.GE.AND P2, PT, R7.reuse, R233, PT ;  /* 0x000000e90700720c */ /* 0x040fe20003f46270 */
[----:B------:R-:W-:Y:S01]  /*4ce0*/  IMAD.MOV.U32 R3, RZ, RZ, R6 ;  /* 0x000000ffff037224 */ /* 0x000fe200078e0006 */
[----:B------:R-:W-:Y:S01]  /*4cf0*/  ISETP.GE.AND P1, PT, R7, R232, PT ;  /* 0x000000e80700720c */ /* 0x000fe20003f26270 */
[----:B------:R-:W5:Y:S01]  /*4d00*/  MUFU.TANH R13, R47 ;  /* 0x0000002f000d7308 */ /* 0x000f620000002400 */
[----:B------:R-:W-:Y:S01]  /*4d10*/  I2FP.F32.S32 R6, R8 ;  /* 0x0000000800067245 */ /* 0x000fe20000201400 */
[----:B------:R-:W-:Y:S01]  /*4d20*/  IMAD.IADD R8, R231, 0x1, -R7 ;  /* 0x00000001e7087824 */ /* 0x000fe200078e0a07 */
[----:B------:R-:W-:Y:S01]  /*4d30*/  I2FP.F32.S32 R9, R9 ;  /* 0x0000000900097245 */ /* 0x000fe20000201400 */
[----:B--2---:R-:W-:Y:S01]  /*4d40*/  FMUL.FTZ R44, R24, UR31 ;  /* 0x0000001f182c7c20 */ /* 0x004fe20008410000 */
[C---:B------:R-:W-:Y:S01]  /*4d50*/  ISETP.LT.OR P2, PT, R7.reuse, R229, P2 ;  /* 0x000000e50700720c */ /* 0x040fe20001741670 */
[----:B-1----:R-:W-:Y:S01]  /*4d60*/  FFMA.FTZ R15, R6, -UR21, R15 ;  /* 0x80000015060f7c23 */ /* 0x002fe2000801000f */
[----:B------:R-:W-:Y:S01]  /*4d70*/  VIADD R6, R2, 0x8 ;  /* 0x0000000802067836 */ /* 0x000fe20000000000 */
[----:B------:R-:W-:Y:S01]  /*4d80*/  ISETP.LT.OR P1, PT, R7, R228, P1 ;  /* 0x000000e40700720c */ /* 0x000fe20000f21670 */
[----:B---3--:R-:W-:Y:S01]  /*4d90*/  FFMA.FTZ R12, R9, -UR21, R12 ;  /* 0x80000015090c7c23 */ /* 0x008fe2000801000c */
[----:B------:R-:W-:Y:S01]  /*4da0*/  I2FP.F32.S32 R3, R3 ;  /* 0x0000000300037245 */ /* 0x000fe20000201400 */
[--C-:B------:R-:W-:Y:S01]  /*4db0*/  IMAD.IADD R7, R231, 0x1, -R6.reuse ;  /* 0x00000001e7077824 */ /* 0x100fe200078e0a06 */
[----:B------:R-:W-:Y:S01]  /*4dc0*/  ISETP.GE.AND P0, PT, R6, R233, PT ;  /* 0x000000e90600720c */ /* 0x000fe20003f06270 */
[----:B------:R-:W-:Y:S01]  /*4dd0*/  IMAD.IADD R9, R230, 0x1, -R6 ;  /* 0x00000001e6097824 */ /* 0x000fe200078e0a06 */
[C---:B------:R-:W-:Y:S01]  /*4de0*/  ISETP.GE.AND P6, PT, R6.reuse, R232, PT ;  /* 0x000000e80600720c */ /* 0x040fe20003fc6270 */
[----:B------:R-:W1:Y:S01]  /*4df0*/  MUFU.TANH R18, R18 ;  /* 0x0000001200127308 */ /* 0x000e620000002400 */
[C---:B------:R-:W-:Y:S01]  /*4e00*/  ISETP.LT.OR P0, PT, R6.reuse, R229, P0 ;  /* 0x000000e50600720c */ /* 0x040fe20000701670 */
[----:B----4-:R-:W-:Y:S01]  /*4e10*/  FFMA.FTZ R11, R3, -UR21, R11 ;  /* 0x80000015030b7c23 */ /* 0x010fe2000801000b */
[----:B------:R-:W-:Y:S01]  /*4e20*/  ISETP.LT.OR P6, PT, R6, R228, P6 ;  /* 0x000000e40600720c */ /* 0x000fe200037c1670 */
[----:B------:R-:W-:Y:S01]  /*4e30*/  VIADD R3, R2, 0x9 ;  /* 0x0000000902037836 */ /* 0x000fe20000000000 */
[----:B------:R-:W-:Y:S01]  /*4e40*/  IABS R6, R8 ;  /* 0x0000000800067213 */ /* 0x000fe20000000000 */
[----:B------:R-:W-:Y:S01]  /*4e50*/  FMUL.FTZ R46, R28, UR31 ;  /* 0x0000001f1c2e7c20 */ /* 0x000fe20008410000 */
[----:B------:R-:W-:Y:S01]  /*4e60*/  IABS R8, R7 ;  /* 0x0000000700087213 */ /* 0x000fe20000000000 */
[----:B------:R-:W-:Y:S01]  /*4e70*/  MUFU.TANH R17, R17 ;  /* 0x0000001100117308 */ /* 0x000fe20000002400 */
[----:B------:R-:W-:Y:S01]  /*4e80*/  I2FP.F32.S32 R7, R6 ;  /* 0x0000000600077245 */ /* 0x000fe20000201400 */
[----:B------:R-:W-:Y:S01]  /*4e90*/  IMAD.IADD R10, R230, 0x1, -R3 ;  /* 0x00000001e60a7824 */ /* 0x000fe200078e0a03 */
[----:B------:R-:W-:Y:S01]  /*4ea0*/  IABS R9, R9 ;  /* 0x0000000900097213 */ /* 0x000fe20000000000 */
[----:B------:R-:W-:Y:S01]  /*4eb0*/  IMAD.MOV.U32 R6, RZ, RZ, R8 ;  /* 0x000000ffff067224 */ /* 0x000fe200078e0008 */
[CC--:B------:R-:W-:Y:S01]  /*4ec0*/  ISETP.GE.AND P3, PT, R3.reuse, R233.reuse, PT ;  /* 0x000000e90300720c */ /* 0x0c0fe20003f66270 */
[----:B------:R-:W-:Y:S01]  /*4ed0*/  FMUL.FTZ R45, R20, UR31 ;  /* 0x0000001f142d7c20 */ /* 0x000fe20008410000 */
[----:B------:R-:W-:Y:S01]  /*4ee0*/  ISETP.GE.AND P5, PT, R3, R232, PT ;  /* 0x000000e80300720c */ /* 0x000fe20003fa6270 */
[----:B------:R-:W2:Y:S01]  /*4ef0*/  MUFU.TANH R16, R16 ;  /* 0x0000001000107308 */ /* 0x000ea20000002400 */
[----:B------:R-:W-:Y:S01]  /*4f00*/  ISETP.GE.AND P4, PT, R2, R233, PT ;  /* 0x000000e90200720c */ /* 0x000fe20003f86270 */
[----:B------:R-:W-:Y:S01]  /*4f10*/  FMUL.FTZ R50, R26, UR31 ;  /* 0x0000001f1a327c20 */ /* 0x000fe20008410000 */
[----:B------:R-:W-:Y:S01]  /*4f20*/  I2FP.F32.S32 R8, R9 ;  /* 0x0000000900087245 */ /* 0x000fe20000201400 */
[----:B-----5:R-:W-:Y:S01]  /*4f30*/  FFMA.FTZ R9, R7, -UR21, R13 ;  /* 0x8000001507097c23 */ /* 0x020fe2000801000d */
[----:B------:R-:W-:Y:S01]  /*4f40*/  I2FP.F32.S32 R6, R6 ;  /* 0x0000000600067245 */ /* 0x000fe20000201400 */
[----:B------:R-:W-:Y:S01]  /*4f50*/  FMUL.FTZ R53, R31, UR31 ;  /* 0x0000001f1f357c20 */ /* 0x000fe20008410000 */
[CC--:B------:R-:W-:Y:S01]  /*4f60*/  ISETP.LT.OR P3, PT, R3.reuse, R229.reuse, P3 ;  /* 0x000000e50300720c */ /* 0x0c0fe20001f61670 */
[----:B------:R-:W3:Y:S01]  /*4f70*/  MUFU.TANH R14, R19 ;  /* 0x00000013000e7308 */ /* 0x000ee20000002400 */
[----:B------:R-:W-:Y:S01]  /*4f80*/  ISETP.LT.OR P5, PT, R3, R228, P5 ;  /* 0x000000e40300720c */ /* 0x000fe20002fa1670 */
[----:B------:R-:W-:Y:S01]  /*4f90*/  IMAD.IADD R3, R231, 0x1, -R3 ;  /* 0x00000001e7037824 */ /* 0x000fe200078e0a03 */
[----:B------:R-:W-:Y:S01]  /*4fa0*/  IABS R7, R10 ;  /* 0x0000000a00077213 */ /* 0x000fe20000000000 */
[----:B-1----:R-:W-:Y:S01]  /*4fb0*/  FFMA.FTZ R18, R6, -UR21, R18 ;  /* 0x8000001506127c23 */ /* 0x002fe20008010012 */
[C---:B------:R-:W-:Y:S01]  /*4fc0*/  ISETP.LT.OR P4, PT, R2.reuse, R229, P4 ;  /* 0x000000e50200720c */ /* 0x040fe20002781670 */
[----:B------:R-:W-:Y:S01]  /*4fd0*/  FMUL.FTZ R49, R23, UR31 ;  /* 0x0000001f17317c20 */ /* 0x000fe20008410000 */
[----:B------:R-:W-:Y:S01]  /*4fe0*/  I2FP.F32.S32 R6, R7 ;  /* 0x0000000700067245 */ /* 0x000fe20000201400 */
[----:B------:R-:W-:Y:S01]  /*4ff0*/  VIADD R7, R2, 0x18 ;  /* 0x0000001802077836 */ /* 0x000fe20000000000 */
[----:B------:R-:W-:Y:S01]  /*5000*/  FSEL R25, R12, -INF , !P4 ;  /* 0xff8000000c197808 */ /* 0x000fe20006000000 */
[----:B--2---:R-:W-:Y:S01]  /*5010*/  FFMA.FTZ R8, R8, -UR21, R16 ;  /* 0x8000001508087c23 */ /* 0x004fe20008010010 */
[----:B------:R-:W-:Y:S01]  /*5020*/  IABS R3, R3 ;  /* 0x0000000300037213 */ /* 0x000fe20000000000 */
[----:B------:R-:W-:Y:S01]  /*5030*/  FFMA.FTZ R13, R6, -UR21, R17 ;  /* 0x80000015060d7c23 */ /* 0x000fe20008010011 */
[C---:B------:R-:W-:Y:S01]  /*5040*/  ISETP.GE.AND P4, PT, R2.reuse, R232, PT ;  /* 0x000000e80200720c */ /* 0x040fe20003f86270 */
[C---:B------:R-:W-:Y:S01]  /*5050*/  VIADD R6, R2.reuse, 0x10 ;  /* 0x0000001002067836 */ /* 0x040fe20000000000 */
[----:B------:R-:W-:Y:S01]  /*5060*/  I2FP.F32.S32 R3, R3 ;  /* 0x0000000300037245 */ /* 0x000fe20000201400 */
[----:B------:R-:W1:Y:S01]  /*5070*/  MUFU.TANH R20, R40 ;  /* 0x0000002800147308 */ /* 0x000e620000002400 */
[----:B------:R-:W-:Y:S01]  /*5080*/  ISETP.LT.OR P4, PT, R2, R228, P4 ;  /* 0x000000e40200720c */ /* 0x000fe20002781670 */
[----:B------:R-:W-:Y:S01]  /*5090*/  IMAD.IADD R10, R230, 0x1, -R6 ;  /* 0x00000001e60a7824 */ /* 0x000fe200078e0a06 */
[----:B------:R-:W-:Y:S01]  /*50a0*/  FSEL R24, R11, -INF , !P2 ;  /* 0xff8000000b187808 */ /* 0x000fe20005000000 */
[----:B---3--:R-:W-:Y:S01]  /*50b0*/  FFMA.FTZ R14, R3, -UR21, R14 ;  /* 0x80000015030e7c23 */ /* 0x008fe2000801000e */
[----:B------:R-:W-:Y:S01]  /*50c0*/  FSEL R28, R15, -INF , !P4 ;  /* 0xff8000000f1c7808 */ /* 0x000fe20006000000 */
[----:B------:R-:W-:Y:S01]  /*50d0*/  VIADD R3, R2, 0x11 ;  /* 0x0000001102037836 */ /* 0x000fe20000000000 */
[C---:B------:R-:W-:Y:S01]  /*50e0*/  ISETP.GE.AND P4, PT, R6.reuse, R233, PT ;  /* 0x000000e90600720c */ /* 0x040fe20003f86270 */
[----:B------:R-:W-:Y:S01]  /*50f0*/  MUFU.TANH R19, R41 ;  /* 0x0000002900137308 */ /* 0x000fe20000002400 */
[----:B------:R-:W-:Y:S01]  /*5100*/  ISETP.GE.AND P2, PT, R6, R232, PT ;  /* 0x000000e80600720c */ /* 0x000fe20003f46270 */
[----:B------:R-:W-:Y:S01]  /*5110*/  FMUL.FTZ R31, R36, UR31 ;  /* 0x0000001f241f7c20 */ /* 0x000fe20008410000 */
[----:B------:R-:W-:Y:S01]  /*5120*/  ISETP.LT.OR P4, PT, R6, R229, P4 ;  /* 0x000000e50600720c */ /* 0x000fe20002781670 */
[----:B------:R-:W-:Y:S01]  /*5130*/  FMUL.FTZ R48, R22, UR31 ;  /* 0x0000001f16307c20 */ /* 0x000fe20008410000 */
[----:B------:R-:W-:Y:S01]  /*5140*/  ISETP.LT.OR P2, PT, R6, R228, P2 ;  /* 0x000000e40600720c */ /* 0x000fe20001741670 */
[----:B------:R-:W-:Y:S01]  /*5150*/  IMAD.IADD R6, R231, 0x1, -R6 ;  /* 0x00000001e7067824 */ /* 0x000fe200078e0a06 */
[----:B------:R-:W-:Y:S01]  /*5160*/  FSEL R27, R9, -INF , !P1 ;  /* 0xff800000091b7808 */ /* 0x000fe20004800000 */
[----:B------:R-:W-:Y:S01]  /*5170*/  IMAD.IADD R9, R230, 0x1, -R3 ;  /* 0x00000001e6097824 */ /* 0x000fe200078e0a03 */
[----:B------:R-:W-:Y:S01]  /*5180*/  FSEL R26, R8, -INF , !P0 ;  /* 0xff800000081a7808 */ /* 0x000fe20004000000 */
[----:B------:R-:W-:Y:S01]  /*5190*/  IMAD.IADD R8, R230, 0x1, -R7 ;  /* 0x00000001e6087824 */ /* 0x000fe200078e0a07 */
[C---:B------:R-:W-:Y:S01]  /*51a0*/  ISETP.GE.AND P1, PT, R3.reuse, R233, PT ;  /* 0x000000e90300720c */ /* 0x040fe20003f26270 */
[----:B------:R-:W-:Y:S01]  /*51b0*/  MUFU.TANH R11, R42 ;  /* 0x0000002a000b7308 */ /* 0x000fe20000002400 */
[----:B------:R-:W-:Y:S01]  /*51c0*/  ISETP.GE.AND P0, PT, R3, R232, PT ;  /* 0x000000e80300720c */ /* 0x000fe20003f06270 */
[----:B------:R-:W-:Y:S01]  /*51d0*/  FMUL.FTZ R29, R29, UR31 ;  /* 0x0000001f1d1d7c20 */ /* 0x000fe20008410000 */
[C---:B------:R-:W-:Y:S01]  /*51e0*/  ISETP.LT.OR P1, PT, R3.reuse, R229, P1 ;  /* 0x000000e50300720c */ /* 0x040fe20000f21670 */
[----:B------:R-:W-:Y:S01]  /*51f0*/  FMUL.FTZ R30, R30, UR31 ;  /* 0x0000001f1e1e7c20 */ /* 0x000fe20008410000 */
[----:B------:R-:W-:Y:S01]  /*5200*/  ISETP.LT.OR P0, PT, R3, R228, P0 ;  /* 0x000000e40300720c */ /* 0x000fe20000701670 */
[----:B------:R-:W-:Y:S01]  /*5210*/  IMAD.IADD R3, R231, 0x1, -R3 ;  /* 0x00000001e7037824 */ /* 0x000fe200078e0a03 */
[----:B------:R-:W-:Y:S01]  /*5220*/  IABS R6, R6 ;  /* 0x0000000600067213 */ /* 0x000fe20000000000 */
[----:B------:R-:W2:Y:S01]  /*5230*/  MUFU.TANH R16, R45 ;  /* 0x0000002d00107308 */ /* 0x000ea20000002400 */
[----:B------:R-:W-:Y:S01]  /*5240*/  IABS R8, R8 ;  /* 0x0000000800087213 */ /* 0x000fe20000000000 */
[----:B------:R-:W-:Y:S01]  /*5250*/  FMUL.FTZ R39, R39, UR31 ;  /* 0x0000001f27277c20 */ /* 0x000fe20008410000 */
[----:B------:R-:W-:Y:S01]  /*5260*/  IABS R10, R10 ;  /* 0x0000000a000a7213 */ /* 0x000fe20000000000 */
[----:B------:R-:W-:Y:S01]  /*5270*/  FMUL.FTZ R38, R38, UR31 ;  /* 0x0000001f26267c20 */ /* 0x000fe20008410000 */
[----:B------:R-:W-:Y:S01]  /*5280*/  IABS R12, R9 ;  /* 0x00000009000c7213 */ /* 0x000fe20000000000 */
[----:B------:R-:W-:Y:S01]  /*5290*/  IMAD.MOV.U32 R9, RZ, RZ, R6 ;  /* 0x000000ffff097224 */ /* 0x000fe200078e0006 */
[----:B------:R-:W-:Y:S01]  /*52a0*/  IABS R3, R3 ;  /* 0x0000000300037213 */ /* 0x000fe20000000000 */
[----:B------:R-:W-:Y:S01]  /*52b0*/  IMAD.MOV.U32 R6, RZ, RZ, R8 ;  /* 0x000000ffff067224 */ /* 0x000fe200078e0008 */
[----:B------:R-:W-:Y:S01]  /*52c0*/  I2FP.F32.S32 R10, R10 ;  /* 0x0000000a000a7245 */ /* 0x000fe20000201400 */
[----:B------:R-:W3:Y:S01]  /*52d0*/  MUFU.TANH R17, R43 ;  /* 0x0000002b00117308 */ /* 0x000ee20000002400 */
[----:B------:R-:W-:Y:S01]  /*52e0*/  I2FP.F32.S32 R8, R3 ;  /* 0x0000000300087245 */ /* 0x000fe20000201400 */
[----:B------:R-:W-:Y:S01]  /*52f0*/  FMUL.FTZ R37, R37, UR31 ;  /* 0x0000001f25257c20 */ /* 0x000fe20008410000 */
[----:B------:R-:W-:Y:S01]  /*5300*/  I2FP.F32.S32 R3, R6 ;  /* 0x0000000600037245 */ /* 0x000fe20000201400 */
[----:B-1----:R-:W-:Y:S01]  /*5310*/  FFMA.FTZ R10, R10, -UR21, R20 ;  /* 0x800000150a0a7c23 */ /* 0x002fe20008010014 */
[----:B------:R-:W-:Y:S01]  /*5320*/  I2FP.F32.S32 R9, R9 ;  /* 0x0000000900097245 */ /* 0x000fe20000201400 */
[----:B------:R-:W-:Y:S01]  /*5330*/  VIADD R6, R2, 0x19 ;  /* 0x0000001902067836 */ /* 0x000fe20000000000 */
[----:B------:R-:W-:Y:S01]  /*5340*/  I2FP.F32.S32 R12, R12 ;  /* 0x0000000c000c7245 */ /* 0x000fe20000201400 */
[----:B--2---:R-:W-:Y:S01]  /*5350*/  FFMA.FTZ R16, R3, -UR21, R16 ;  /* 0x8000001503107c23 */ /* 0x004fe20008010010 */
[----:B------:R-:W-:Y:S01]  /*5360*/  FSEL R36, R14, -INF , !P5 ;  /* 0xff8000000e247808 */ /* 0x000fe20006800000 */
[----:B------:R-:W-:Y:S01]  /*5370*/  FFMA.FTZ R11, R9, -UR21, R11 ;  /* 0x80000015090b7c23 */ /* 0x000fe2000801000b */
[----:B------:R-:W-:Y:S01]  /*5380*/  FSEL R64, R10, -INF , !P4 ;  /* 0xff8000000a407808 */ /* 0x000fe20006000000 */
[----:B------:R-:W-:Y:S01]  /*5390*/  FFMA.FTZ R12, R12, -UR21, R19 ;  /* 0x800000150c0c7c23 */ /* 0x000fe20008010013 */
[----:B------:R-:W-:Y:S01]  /*53a0*/  ISETP.GE.AND P5, PT, R6, R233, PT ;  /* 0x000000e90600720c */ /* 0x000fe20003fa6270 */
[----:B------:R-:W-:Y:S01]  /*53b0*/  VIADD R3, R2, 0x20 ;  /* 0x0000002002037836 */ /* 0x000fe20000000000 */
[----:B------:R-:W-:Y:S01]  /*53c0*/  ISETP.GE.AND P4, PT, R6, R232, PT ;  /* 0x000000e80600720c */ /* 0x000fe20003f86270 */
[----:B------:R-:W1:Y:S01]  /*53d0*/  MUFU.TANH R14, R49 ;  /* 0x00000031000e7308 */ /* 0x000e620000002400 */
[--C-:B------:R-:W-:Y:S01]  /*53e0*/  IMAD.IADD R9, R230, 0x1, -R6.reuse ;  /* 0x00000001e6097824 */ /* 0x100fe200078e0a06 */
[----:B------:R-:W-:Y:S01]  /*53f0*/  ISETP.LT.OR P5, PT, R6, R229, P5 ;  /* 0x000000e50600720c */ /* 0x000fe20002fa1670 */
[----:B---3--:R-:W-:Y:S01]  /*5400*/  FFMA.FTZ R17, R8, -UR21, R17 ;  /* 0x8000001508117c23 */ /* 0x008fe20008010011 */
[----:B------:R-:W-:Y:S01]  /*5410*/  ISETP.LT.OR P4, PT, R6, R228, P4 ;  /* 0x000000e40600720c */ /* 0x000fe20002781670 */
[----:B------:R-:W-:Y:S01]  /*5420*/  IMAD.IADD R6, R231, 0x1, -R6 ;  /* 0x00000001e7067824 */ /* 0x000fe200078e0a06 */
[----:B------:R-:W-:Y:S01]  /*5430*/  FSEL R23, R18, -INF , !P6 ;  /* 0xff80000012177808 */ /* 0x000fe20007000000 */
[----:B------:R-:W-:Y:S01]  /*5440*/  IMAD.IADD R8, R230, 0x1, -R3 ;  /* 0x00000001e6087824 */ /* 0x000fe200078e0a03 */
[----:B------:R-:W-:Y:S01]  /*5450*/  FSEL R22, R13, -INF , !P3 ;  /* 0xff8000000d167808 */ /* 0x000fe20005800000 */
[----:B------:R-:W-:Y:S01]  /*5460*/  MUFU.TANH R19, R21 ;  /* 0x0000001500137308 */ /* 0x000fe20000002400 */
[----:B------:R-:W-:Y:S01]  /*5470*/  FSEL R124, R11, -INF , !P2 ;  /* 0xff8000000b7c7808 */ /* 0x000fe20005000000 */
[----:B------:R-:W-:Y:S01]  /*5480*/  FMUL.FTZ R32, R32, UR31 ;  /* 0x0000001f20207c20 */ /* 0x000fe20008410000 */
[----:B------:R-:W-:Y:S01]  /*5490*/  FSEL R117, R12, -INF , !P1 ;  /* 0xff8000000c757808 */ /* 0x000fe20004800000 */
[----:B------:R-:W-:Y:S01]  /*54a0*/  FMUL.FTZ R33, R33, UR31 ;  /* 0x0000001f21217c20 */ /* 0x000fe20008410000 */
[CC--:B------:R-:W-:Y:S01]  /*54b0*/  ISETP.GE.AND P6, PT, R7.reuse, R233.reuse, PT ;  /* 0x000000e90700720c */ /* 0x0c0fe20003fc6270 */
[----:B------:R-:W-:Y:S01]  /*54c0*/  FMUL.FTZ R34, R34, UR31 ;  /* 0x0000001f22227c20 */ /* 0x000fe20008410000 */
[-C--:B------:R-:W-:Y:S01]  /*54d0*/  ISETP.GE.AND P3, PT, R7, R232.reuse, PT ;  /* 0x000000e80700720c */ /* 0x080fe20003f66270 */
[----:B------:R-:W2:Y:S01]  /*54e0*/  MUFU.TANH R18, R48 ;  /* 0x0000003000127308 */ /* 0x000ea20000002400 */
[----:B------:R-:W-:Y:S01]  /*54f0*/  ISETP.GE.AND P2, PT, R3, R233, PT ;  /* 0x000000e90300720c */ /* 0x000fe20003f46270 */
[----:B------:R-:W-:Y:S01]  /*5500*/  FMUL.FTZ R35, R35, UR31 ;  /* 0x0000001f23237c20 */ /* 0x000fe20008410000 */
[----:B------:R-:W-:-:S02]  /*5510*/  ISETP.GE.AND P1, PT, R3, R232, PT ;  /* 0x000000e80300720c */ /* 0x000fc40003f26270 */
[CC--:B------:R-:W-:Y:S02]  /*5520*/  ISETP.LT.OR P6, PT, R7.reuse, R229.reuse, P6 ;  /* 0x000000e50700720c */ /* 0x0c0fe400037c1670 */
[-C--:B------:R-:W-:Y:S01]  /*5530*/  ISETP.LT.OR P3, PT, R7, R228.reuse, P3 ;  /* 0x000000e40700720c */ /* 0x080fe20001f61670 */
[----:B------:R-:W3:Y:S01]  /*5540*/  MUFU.TANH R15, R50 ;  /* 0x00000032000f7308 */ /* 0x000ee20000002400 */
[----:B------:R-:W-:Y:S01]  /*5550*/  ISETP.LT.OR P2, PT, R3, R229, P2 ;  /* 0x000000e50300720c */ /* 0x000fe20001741670 */
[----:B------:R-:W-:Y:S01]  /*5560*/  IMAD.IADD R7, R231, 0x1, -R7 ;  /* 0x00000001e7077824 */ /* 0x000fe200078e0a07 */
[----:B------:R-:W-:Y:S01]  /*5570*/  ISETP.LT.OR P1, PT, R3, R228, P1 ;  /* 0x000000e40300720c */ /* 0x000fe20000f21670 */
[----:B------:R-:W-:Y:S01]  /*5580*/  IMAD.IADD R3, R231, 0x1, -R3 ;  /* 0x00000001e7037824 */ /* 0x000fe200078e0a03 */
[----:B------:R-:W-:Y:S02]  /*5590*/  IABS R6, R6 ;  /* 0x0000000600067213 */ /* 0x000fe40000000000 */
[----:B------:R-:W-:Y:S01]  /*55a0*/  IABS R8, R8 ;  /* 0x0000000800087213 */ /* 0x000fe20000000000 */
[----:B------:R-:W4:Y:S01]  /*55b0*/  MUFU.TANH R13, R44 ;  /* 0x0000002c000d7308 */ /* 0x000f220000002400 */
[----:B------:R-:W-:-:S02]  /*55c0*/  I2FP.F32.S32 R6, R6 ;  /* 0x0000000600067245 */ /* 0x000fc40000201400 */
[----:B------:R-:W-:Y:S01]  /*55d0*/  IABS R7, R7 ;  /* 0x0000000700077213 */ /* 0x000fe20000000000 */
[----:B------:R-:W-:Y:S01]  /*55e0*/  IMAD.MOV.U32 R10, RZ, RZ, R8 ;  /* 0x000000ffff0a7224 */ /* 0x000fe200078e0008 */
[----:B------:R-:W-:Y:S01]  /*55f0*/  IABS R9, R9 ;  /* 0x0000000900097213 */ /* 0x000fe20000000000 */
[----:B-1----:R-:W-:Y:S01]  /*5600*/  FFMA.FTZ R14, R6, -UR21, R14 ;  /* 0x80000015060e7c23 */ /* 0x002fe2000801000e */
[----:B------:R-:W-:Y:S01]  /*5610*/  IABS R3, R3 ;  /* 0x0000000300037213 */ /* 0x000fe20000000000 */
[----:B------:R-:W-:Y:S01]  /*5620*/  VIADD R6, R2, 0x21 ;  /* 0x0000002102067836 */ /* 0x000fe20000000000 */
[----:B------:R-:W-:Y:S01]  /*5630*/  I2FP.F32.S32 R7, R7 ;  /* 0x0000000700077245 */ /* 0x000fe20000201400 */
[----:B------:R-:W1:Y:S01]  /*5640*/  MUFU.TANH R11, R52 ;  /* 0x00000034000b7308 */ /* 0x000e620000002400 */
[----:B------:R-:W-:Y:S02]  /*5650*/  I2FP.F32.S32 R9, R9 ;  /* 0x0000000900097245 */ /* 0x000fe40000201400 */
[----:B------:R-:W-:Y:S01]  /*5660*/  I2FP.F32.S32 R3, R3 ;  /* 0x0000000300037245 */ /* 0x000fe20000201400 */
[----:B--2---:R-:W-:Y:S01]  /*5670*/  FFMA.FTZ R8, R7, -UR21, R18 ;  /* 0x8000001507087c23 */ /* 0x004fe20008010012 */
[----:B------:R-:W-:Y:S01]  /*5680*/  I2FP.F32.S32 R10, R10 ;  /* 0x0000000a000a7245 */ /* 0x000fe20000201400 */
[----:B------:R-:W-:Y:S01]  /*5690*/  FFMA.FTZ R9, R9, -UR21, R19 ;  /* 0x8000001509097c23 */ /* 0x000fe20008010013 */
[----:B------:R-:W-:Y:S01]  /*56a0*/  FSEL R129, R17, -INF , !P0 ;  /* 0xff80000011817808 */ /* 0x000fe20004000000 */
[----:B---3--:R-:W-:Y:S01]  /*56b0*/  FFMA.FTZ R15, R3, -UR21, R15 ;  /* 0x80000015030f7c23 */ /* 0x008fe2000801000f */
[----:B------:R-:W-:Y:S01]  /*56c0*/  FSEL R116, R16, -INF , !P6 ;  /* 0xff80000010747808 */ /* 0x000fe20007000000 */
[----:B------:R-:W-:Y:S01]  /*56d0*/  VIADD R3, R2, 0x28 ;  /* 0x0000002802037836 */ /* 0x000fe20000000000 */
[----:B------:R-:W-:Y:S01]  /*56e0*/  ISETP.GE.AND P0, PT, R6, R233, PT ;  /* 0x000000e90600720c */ /* 0x000fe20003f06270 */
[----:B------:R-:W-:Y:S01]  /*56f0*/  VIADD R7, R2, 0x29 ;  /* 0x0000002902077836 */ /* 0x000fe20000000000 */
[----:B------:R-:W-:Y:S01]  /*5700*/  ISETP.GE.AND P6, PT, R6, R232, PT ;  /* 0x000000e80600720c */ /* 0x000fe20003fc6270 */
[----:B----4-:R-:W-:Y:S01]  /*5710*/  FFMA.FTZ R13, R10, -UR21, R13 ;  /* 0x800000150a0d7c23 */ /* 0x010fe2000801000d */
[--C-:B------:R-:W-:Y:S01]  /*5720*/  IMAD.IADD R10, R230, 0x1, -R6.reuse ;  /* 0x00000001e60a7824 */ /* 0x100fe200078e0a06 */
[C---:B------:R-:W-:Y:S01]  /*5730*/  ISETP.LT.OR P0, PT, R6.reuse, R229, P0 ;  /* 0x000000e50600720c */ /* 0x040fe20000701670 */
[----:B------:R-:W2:Y:S01]  /*5740*/  MUFU.TANH R18, R46 ;  /* 0x0000002e00127308 */ /* 0x000ea20000002400 */
[----:B------:R-:W-:Y:S01]  /*5750*/  ISETP.LT.OR P6, PT, R6, R228, P6 ;  /* 0x000000e40600720c */ /* 0x000fe200037c1670 */
[----:B------:R-:W-:Y:S01]  /*5760*/  IMAD.IADD R6, R231, 0x1, -R6 ;  /* 0x00000001e7067824 */ /* 0x000fe200078e0a06 */
[----:B------:R-:W-:Y:S01]  /*5770*/  FSEL R130, R8, -INF , !P3 ;  /* 0xff80000008827808 */ /* 0x000fe20005800000 */
[C---:B------:R-:W-:Y:S01]  /*5780*/  IMAD.IADD R8, R230.reuse, 0x1, -R7 ;  /* 0x00000001e6087824 */ /* 0x040fe200078e0a07 */
[----:B------:R-:W-:Y:S01]  /*5790*/  FSEL R120, R9, -INF , !P5 ;  /* 0xff80000009787808 */ /* 0x000fe20006800000 */
[----:B------:R-:W-:Y:S01]  /*57a0*/  IMAD.IADD R9, R230, 0x1, -R3 ;  /* 0x00000001e6097824 */ /* 0x000fe200078e0a03 */
[C---:B------:R-:W-:Y:S01]  /*57b0*/  ISETP.GE.AND P3, PT, R3.reuse, R233, PT ;  /* 0x000000e90300720c */ /* 0x040fe20003f66270 */
[----:B------:R-:W3:Y:S01]  /*57c0*/  MUFU.TANH R17, R29 ;  /* 0x0000001d00117308 */ /* 0x000ee20000002400 */
[----:B------:R-:W-:-:S02]  /*57d0*/  ISETP.GE.AND P5, PT, R3, R232, PT ;  /* 0x000000e80300720c */ /* 0x000fc40003fa6270 */
[C---:B------:R-:W-:Y:S02]  /*57e0*/  ISETP.LT.OR P3, PT, R3.reuse, R229, P3 ;  /* 0x000000e50300720c */ /* 0x040fe40001f61670 */
[----:B------:R-:W-:Y:S01]  /*57f0*/  ISETP.LT.OR P5, PT, R3, R228, P5 ;  /* 0x000000e40300720c */ /* 0x000fe20002fa1670 */
[----:B------:R-:W-:Y:S01]  /*5800*/  IMAD.IADD R3, R231, 0x1, -R3 ;  /* 0x00000001e7037824 */ /* 0x000fe200078e0a03 */
[----:B------:R-:W-:Y:S01]  /*5810*/  IABS R6, R6 ;  /* 0x0000000600067213 */ /* 0x000fe20000000000 */
[----:B------:R-:W4:Y:S01]  /*5820*/  MUFU.TANH R20, R51 ;  /* 0x0000003300147308 */ /* 0x000f220000002400 */
[----:B------:R-:W-:Y:S02]  /*5830*/  IABS R8, R8 ;  /* 0x0000000800087213 */ /* 0x000fe40000000000 */
[----:B------:R-:W-:Y:S01]  /*5840*/  IABS R12, R9 ;  /* 0x00000009000c7213 */ /* 0x000fe20000000000 */
[----:B------:R-:W-:Y:S01]  /*5850*/  IMAD.MOV.U32 R9, RZ, RZ, R6 ;  /* 0x000000ffff097224 */ /* 0x000fe200078e0006 */
[----:B------:R-:W-:Y:S01]  /*5860*/  IABS R3, R3 ;  /* 0x0000000300037213 */ /* 0x000fe20000000000 */
[----:B------:R-:W-:Y:S01]  /*5870*/  IMAD.MOV.U32 R6, RZ, RZ, R8 ;  /* 0x000000ffff067224 */ /* 0x000fe200078e0008 */
[----:B------:R-:W-:Y:S01]  /*5880*/  IABS R10, R10 ;  /* 0x0000000a000a7213 */ /* 0x000fe20000000000 */
[----:B------:R-:W5:Y:S01]  /*5890*/  MUFU.TANH R16, R30 ;  /* 0x0000001e00107308 */ /* 0x000f620000002400 */
[----:B------:R-:W-:-:S02]  /*58a0*/  I2FP.F32.S32 R8, R3 ;  /* 0x0000000300087245 */ /* 0x000fc40000201400 */
[----:B------:R-:W-:Y:S02]  /*58b0*/  I2FP.F32.S32 R9, R9 ;  /* 0x0000000900097245 */ /* 0x000fe40000201400 */
[----:B------:R-:W-:Y:S02]  /*58c0*/  I2FP.F32.S32 R12, R12 ;  /* 0x0000000c000c7245 */ /* 0x000fe40000201400 */
[----:B------:R-:W-:Y:S01]  /*58d0*/  I2FP.F32.S32 R3, R6 ;  /* 0x0000000600037245 */ /* 0x000fe20000201400 */
[----:B-1----:R-:W-:Y:S01]  /*58e0*/  FFMA.FTZ R11, R9, -UR21, R11 ;  /* 0x80000015090b7c23 */ /* 0x002fe2000801000b */
[----:B------:R-:W-:Y:S01]  /*58f0*/  I2FP.F32.S32 R10, R10 ;  /* 0x0000000a000a7245 */ /* 0x000fe20000201400 */
[----:B--2---:R-:W-:Y:S01]  /*5900*/  FFMA.FTZ R12, R12, -UR21, R18 ;  /* 0x800000150c0c7c23 */ /* 0x004fe20008010012 */
[----:B------:R-:W-:Y:S01]  /*5910*/  FSEL R128, R14, -INF , !P4 ;  /* 0xff8000000e807808 */ /* 0x000fe20006000000 */
[----:B---3--:R-:W-:Y:S01]  /*5920*/  FFMA.FTZ R17, R3, -UR21, R17 ;  /* 0x8000001503117c23 */ /* 0x008fe20008010011 */
[----:B------:R-:W-:-:S02]  /*5930*/  VIADD R3, R2, 0x31 ;  /* 0x0000003102037836 */ /* 0x000fc40000000000 */
[----:B----4-:R-:W-:Y:S01]  /*5940*/  FFMA.FTZ R10, R10, -UR21, R20 ;  /* 0x800000150a0a7c23 */ /* 0x010fe20008010014 */
[----:B------:R-:W-:Y:S01]  /*5950*/  FSEL R192, R13, -INF , !P2 ;  /* 0xff8000000dc07808 */ /* 0x000fe20005000000 */
[----:B------:R-:W-:Y:S01]  /*5960*/  VIADD R6, R2, 0x30 ;  /* 0x0000003002067836 */ /* 0x000fe20000000000 */
[CC--:B------:R-:W-:Y:S01]  /*5970*/  ISETP.GE.AND P4, PT, R7.reuse, R233.reuse, PT ;  /* 0x000000e90700720c */ /* 0x0c0fe20003f86270 */
[----:B-----5:R-:W-:Y:S01]  /*5980*/  FFMA.FTZ R16, R8, -UR21, R16 ;  /* 0x8000001508107c23 */ /* 0x020fe20008010010 */
[----:B------:R-:W-:Y:S01]  /*5990*/  ISETP.GE.AND P2, PT, R7, R232, PT ;  /* 0x000000e80700720c */ /* 0x000fe20003f46270 */
[----:B------:R-:W1:Y:S01]  /*59a0*/  MUFU.TANH R18, R53 ;  /* 0x0000003500127308 */ /* 0x000e620000002400 */
[----:B------:R-:W-:Y:S01]  /*59b0*/  FSEL R252, R11, -INF , !P6 ;  /* 0xff8000000bfc7808 */ /* 0x000fe20007000000 */
[--C-:B------:R-:W-:Y:S01]  /*59c0*/  IMAD.IADD R8, R231, 0x1, -R6.reuse ;  /* 0x00000001e7087824 */ /* 0x100fe200078e0a06 */
[----:B------:R-:W-:Y:S01]  /*59d0*/  FSEL R195, R12, -INF , !P3 ;  /* 0xff8000000cc37808 */ /* 0x000fe20005800000 */
[----:B------:R-:W-:Y:S01]  /*59e0*/  IMAD.IADD R9, R230, 0x1, -R6 ;  /* 0x00000001e6097824 */ /* 0x000fe200078e0a06 */
[----:B------:R-:W-:-:S02]  /*59f0*/  ISETP.GE.AND P6, PT, R3, R233, PT ;  /* 0x000000e90300720c */ /* 0x000fc40003fc6270 */
[----:B------:R-:W-:Y:S01]  /*5a00*/  ISETP.GE.AND P3, PT, R3, R232, PT ;  /* 0x000000e80300720c */ /* 0x000fe20003f66270 */
[----:B------:R-:W2:Y:S01]  /*5a10*/  MUFU.TANH R11, R39 ;  /* 0x00000027000b7308 */ /* 0x000ea20000002400 */
[C---:B------:R-:W-:Y:S02]  /*5a20*/  ISETP.LT.OR P4, PT, R7.reuse, R229, P4 ;  /* 0x000000e50700720c */ /* 0x040fe40002781670 */
[----:B------:R-:W-:Y:S01]  /*5a30*/  ISETP.LT.OR P2, PT, R7, R228, P2 ;  /* 0x000000e40700720c */ /* 0x000fe20001741670 */
[----:B------:R-:W-:Y:S01]  /*5a40*/  IMAD.IADD R7, R231, 0x1, -R7 ;  /* 0x00000001e7077824 */ /* 0x000fe200078e0a07 */
[----:B------:R-:W-:Y:S02]  /*5a50*/  FSEL R235, R15, -INF , !P1 ;  /* 0xff8000000feb7808 */ /* 0x000fe40004800000 */
[----:B------:R-:W-:Y:S01]  /*5a60*/  FSEL R193, R10, -INF , !P0 ;  /* 0xff8000000ac17808 */ /* 0x000fe20004000000 */
[----:B------:R-:W3:Y:S01]  /*5a70*/  MUFU.TANH R14, R31 ;  /* 0x0000001f000e7308 */ /* 0x000ee20000002400 */
[----:B------:R-:W-:Y:S01]  /*5a80*/  ISETP.GE.AND P1, PT, R6, R233, PT ;  /* 0x000000e90600720c */ /* 0x000fe20003f26270 */
[----:B------:R-:W-:Y:S01]  /*5a90*/  IMAD.IADD R10, R230, 0x1, -R3 ;  /* 0x00000001e60a7824 */ /* 0x000fe200078e0a03 */
[----:B------:R-:W-:-:S02]  /*5aa0*/  ISETP.GE.AND P0, PT, R6, R232, PT ;  /* 0x000000e80600720c */ /* 0x000fc40003f06270 */
[CC--:B------:R-:W-:Y:S02]  /*5ab0*/  ISETP.LT.OR P6, PT, R3.reuse, R229.reuse, P6 ;  /* 0x000000e50300720c */ /* 0x0c0fe400037c1670 */
[-C--:B------:R-:W-:Y:S01]  /*5ac0*/  ISETP.LT.OR P3, PT, R3, R228.reuse, P3 ;  /* 0x000000e40300720c */ /* 0x080fe20001f61670 */
[----:B------:R-:W-:Y:S01]  /*5ad0*/  IMAD.IADD R3, R231, 0x1, -R3 ;  /* 0x00000001e7037824 */ /* 0x000fe200078e0a03 */
[C---:B------:R-:W-:Y:S01]  /*5ae0*/  ISETP.LT.OR P1, PT, R6.reuse, R229, P1 ;  /* 0x000000e50600720c */ /* 0x040fe20000f21670 */
[----:B------:R-:W4:Y:S01]  /*5af0*/  MUFU.TANH R12, R38 ;  /* 0x00000026000c7308 */ /* 0x000f220000002400 */
[----:B------:R-:W-:Y:S02]  /*5b00*/  ISETP.LT.OR P0, PT, R6, R228, P0 ;  /* 0x000000e40600720c */ /* 0x000fe40000701670 */
[----:B------:R-:W-:Y:S02]  /*5b10*/  IABS R6, R7 ;  /* 0x0000000700067213 */ /* 0x000fe40000000000 */
[----:B------:R-:W-:-:S02]  /*5b20*/  IABS R8, R8 ;  /* 0x0000000800087213 */ /* 0x000fc40000000000 */
[----:B------:R-:W-:Y:S01]  /*5b30*/  IABS R3, R3 ;  /* 0x0000000300037213 */ /* 0x000fe20000000000 */
[----:B------:R-:W5:Y:S01]  /*5b40*/  MUFU.TANH R13, R37 ;  /* 0x00000025000d7308 */ /* 0x000f620000002400 */
[----:B------:R-:W-:Y:S02]  /*5b50*/  IABS R9, R9 ;  /* 0x0000000900097213 */ /* 0x000fe40000000000 */
[----:B------:R-:W-:Y:S01]  /*5b60*/  I2FP.F32.S32 R7, R6 ;  /* 0x0000000600077245 */ /* 0x000fe20000201400 */
[----:B------:R-:W-:Y:S01]  /*5b70*/  IMAD.MOV.U32 R6, RZ, RZ, R8 ;  /* 0x000000ffff067224 */ /* 0x000fe200078e0008 */
[----:B------:R-:W-:Y:S02]  /*5b80*/  I2FP.F32.S32 R3, R3 ;  /* 0x0000000300037245 */ /* 0x000fe40000201400 */
[----:B------:R-:W-:Y:S01]  /*5b90*/  I2FP.F32.S32 R8, R9 ;  /* 0x0000000900087245 */ /* 0x000fe20000201400 */
[----:B-1----:R-:W-:Y:S01]  /*5ba0*/  FFMA.FTZ R9, R7, -UR21, R18 ;  /* 0x8000001507097c23 */ /* 0x002fe20008010012 */
[----:B------:R-:W-:Y:S01]  /*5bb0*/  IABS R10, R10 ;  /* 0x0000000a000a7213 */ /* 0x000fe20000000000 */
[----:B--2---:R-:W-:Y:S01]  /*5bc0*/  FFMA.FTZ R11, R3, -UR21, R11 ;  /* 0x80000015030b7c23 */ /* 0x004fe2000801000b */
[----:B------:R-:W-:-:S02]  /*5bd0*/  VIADD R3, R2, 0x38 ;  /* 0x0000003802037836 */ /* 0x000fc40000000000 */
[----:B---3--:R-:W-:Y:S01]  /*5be0*/  FFMA.FTZ R8, R8, -UR21, R14 ;  /* 0x8000001508087c23 */ /* 0x008fe2000801000e */
[----:B------:R-:W-:Y:S01]  /*5bf0*/  I2FP.F32.S32 R6, R6 ;  /* 0x0000000600067245 */ /* 0x000fe20000201400 */
[----:B------:R-:W-:Y:S01]  /*5c00*/  VIADD R2, R2, 0x39 ;  /* 0x0000003902027836 */ /* 0x000fe20000000000 */
[----:B------:R-:W-:Y:S01]  /*5c10*/  I2FP.F32.S32 R7, R10 ;  /* 0x0000000a00077245 */ /* 0x000fe20000201400 */
[----:B------:R-:W1:Y:S01]  /*5c20*/  MUFU.TANH R14, R32 ;  /* 0x00000020000e7308 */ /* 0x000e620000002400 */
[----:B------:R-:W-:Y:S01]  /*5c30*/  FSEL R194, R16, -INF , !P5 ;  /* 0xff80000010c27808 */ /* 0x000fe20006800000 */
[----:B----4-:R-:W-:Y:S01]  /*5c40*/  FFMA.FTZ R10, R6, -UR21, R12 ;  /* 0x80000015060a7c23 */ /* 0x010fe2000801000c */
[----:B------:R-:W-:Y:S01]  /*5c50*/  FSEL R133, R17, -INF , !P4 ;  /* 0xff80000011857808 */ /* 0x000fe20006000000 */
[----:B-----5:R-:W-:Y:S01]  /*5c60*/  FFMA.FTZ R12, R7, -UR21, R13 ;  /* 0x80000015070c7c23 */ /* 0x020fe2000801000d */
[----:B------:R-:W-:Y:S01]  /*5c70*/  FSEL R234, R9, -INF , !P2 ;  /* 0xff80000009ea7808 */ /* 0x000fe20005000000 */
[----:B------:R-:W-:Y:S01]  /*5c80*/  IMAD.IADD R7, R230, 0x1, -R3 ;  /* 0x00000001e6077824 */ /* 0x000fe200078e0a03 */
[----:B------:R-:W-:Y:S01]  /*5c90*/  FSEL R171, R8, -INF , !P1 ;  /* 0xff80000008ab7808 */ /* 0x000fe20004800000 */
[----:B------:R-:W-:Y:S01]  /*5ca0*/  MUFU.TANH R13, R33 ;  /* 0x00000021000d7308 */ /* 0x000fe20000002400 */
[-C--:B------:R-:W-:Y:S01]  /*5cb0*/  ISETP.GE.AND P5, PT, R3, R233.reuse, PT ;  /* 0x000000e90300720c */ /* 0x080fe20003fa6270 */
[----:B------:R-:W-:Y:S01]  /*5cc0*/  IMAD.IADD R6, R230, 0x1, -R2 ;  /* 0x00000001e6067824 */ /* 0x000fe200078e0a02 */
[----:B------:R-:W-:-:S02]  /*5cd0*/  ISETP.GE.AND P4, PT, R2, R233, PT ;  /* 0x000000e90200720c */ /* 0x000fc40003f86270 */
[CC--:B------:R-:W-:Y:S02]  /*5ce0*/  ISETP.GE.AND P2, PT, R3.reuse, R232.reuse, PT ;  /* 0x000000e80300720c */ /* 0x0c0fe40003f46270 */
[C---:B------:R-:W-:Y:S01]  /*5cf0*/  ISETP.GE.AND P1, PT, R2.reuse, R232, PT ;  /* 0x000000e80200720c */ /* 0x040fe20003f26270 */
[----:B------:R-:W2:Y:S01]  /*5d00*/  MUFU.TANH R9, R34 ;  /* 0x0000002200097308 */ /* 0x000ea20000002400 */
[CC--:B------:R-:W-:Y:S02]  /*5d10*/  ISETP.LT.OR P5, PT, R3.reuse, R229.reuse, P5 ;  /* 0x000000e50300720c */ /* 0x0c0fe40002fa1670 */
[-C--:B------:R-:W-:Y:S01]  /*5d20*/  ISETP.LT.OR P2, PT, R3, R228.reuse, P2 ;  /* 0x000000e40300720c */ /* 0x080fe20001741670 */
[C---:B------:R-:W-:Y:S01]  /*5d30*/  IMAD.IADD R3, R231.reuse, 0x1, -R3 ;  /* 0x00000001e7037824 */ /* 0x040fe200078e0a03 */
[C---:B------:R-:W-:Y:S02]  /*5d40*/  ISETP.LT.OR P4, PT, R2.reuse, R229, P4 ;  /* 0x000000e50200720c */ /* 0x040fe40002781670 */
[----:B------:R-:W-:Y:S01]  /*5d50*/  ISETP.LT.OR P1, PT, R2, R228, P1 ;  /* 0x000000e40200720c */ /* 0x000fe20000f21670 */
[----:B------:R-:W3:Y:S01]  /*5d60*/  MUFU.TANH R8, R35 ;  /* 0x0000002300087308 */ /* 0x000ee20000002400 */
[----:B------:R-:W-:Y:S01]  /*5d70*/  IMAD.IADD R2, R231, 0x1, -R2 ;  /* 0x00000001e7027824 */ /* 0x000fe200078e0a02 */
[----:B------:R-:W-:Y:S01]  /*5d80*/  FSEL R54, R10, -INF , !P0 ;  /* 0xff8000000a367808 */ /* 0x000fe20004000000 */
[----:B------:R-:W-:Y:S01]  /*5d90*/  BAR.SYNC.DEFER_BLOCKING 0x0 ;  /* 0x0000000000007b1d */ /* 0x000fe20000010000 */
[----:B------:R-:W-:-:S02]  /*5da0*/  PLOP3.LUT P0, PT, PT, PT, UP0, 0x80, 0x0 ;  /* 0x000000000000781c */ /* 0x000fc40003f0f008 */
[----:B------:R-:W-:Y:S02]  /*5db0*/  IABS R7, R7 ;  /* 0x0000000700077213 */ /* 0x000fe40000000000 */
[----:B------:R-:W-:Y:S02]  /*5dc0*/  IABS R3, R3 ;  /* 0x0000000300037213 */ /* 0x000fe40000000000 */
[----:B------:R-:W-:Y:S02]  /*5dd0*/  IABS R6, R6 ;  /* 0x0000000600067213 */ /* 0x000fe40000000000 */
[----:B------:R-:W-:Y:S02]  /*5de0*/  IABS R2, R2 ;  /* 0x0000000200027213 */ /* 0x000fe40000000000 */
[----:B------:R-:W-:Y:S02]  /*5df0*/  I2FP.F32.S32 R7, R7 ;  /* 0x0000000700077245 */ /* 0x000fe40000201400 */
[----:B------:R-:W-:-:S02]  /*5e00*/  I2FP.F32.S32 R3, R3 ;  /* 0x0000000300037245 */ /* 0x000fc40000201400 */
[----:B------:R-:W-:Y:S01]  /*5e10*/  I2FP.F32.S32 R6, R6 ;  /* 0x0000000600067245 */ /* 0x000fe20000201400 */
[----:B-1----:R-:W-:Y:S01]  /*5e20*/  FFMA.FTZ R7, R7, -UR21, R14 ;  /* 0x8000001507077c23 */ /* 0x002fe2000801000e */
[----:B------:R-:W-:Y:S01]  /*5e30*/  I2FP.F32.S32 R2, R2 ;  /* 0x0000000200027245 */ /* 0x000fe20000201400 */
[----:B--2---:R-:W-:Y:S01]  /*5e40*/  FFMA.FTZ R3, R3, -UR21, R9 ;  /* 0x8000001503037c23 */ /* 0x004fe20008010009 */
[----:B------:R-:W-:Y:S01]  /*5e50*/  FSEL R147, R12, -INF , !P6 ;  /* 0xff8000000c937808 */ /* 0x000fe20007000000 */
[----:B------:R-:W-:Y:S01]  /*5e60*/  FFMA.FTZ R6, R6, -UR21, R13 ;  /* 0x8000001506067c23 */ /* 0x000fe2000801000d */
[----:B------:R-:W-:Y:S01]  /*5e70*/  FSEL R168, R11, -INF , !P3 ;  /* 0xff8000000ba87808 */ /* 0x000fe20005800000 */
[----:B---3--:R-:W-:Y:S01]  /*5e80*/  FFMA.FTZ R2, R2, -UR21, R8 ;  /* 0x8000001502027c23 */ /* 0x008fe20008010008 */
        /* <DEDUP_REMOVED lines=84> */
.L_x_2363:
[----:B------:R-:W-:Y:S05]  /*63d0*/  BSYNC B0 ;  /* 0x0000000000007941 */ /* 0x000fea0003800000 */
.L_x_2362:
[----:B------:R-:W0:Y:S02]  /*63e0*/  LDGDEPBAR ;  /* 0x00000000000079af */ /* 0x000e240000000000 */
.L_x_2361:
        /* <DEDUP_REMOVED lines=70> */
[----:B------:R-:W1:Y:S01]  /*6850*/  LDSM.16.MT88.4 R28, [R204+0x18000] ;  /* 0x01800000cc1c783b */ /* 0x000e620000004200 */
[----:B------:R2:W-:Y:S03]  /*6860*/  MUFU.EX2 R11, R4 ;  /* 0x00000004000b7308 */ /* 0x0005e60000000800 */
[----:B------:R-:W-:Y:S04]  /*6870*/  LDSM.16.MT88.4 R24, [R203+0x18000] ;  /* 0x01800000cb18783b */ /* 0x000fe80000004200 */
[----:B------:R-:W-:Y:S01]  /*6880*/  LDSM.16.MT88.4 R36, [R203+0x1a000] ;  /* 0x01a00000cb24783b */ /* 0x000fe20000004200 */
        /* <DEDUP_REMOVED lines=301> */
[----:B------:R4:W3:Y:S02]  /*7b60*/  MUFU.EX2 R72, R0 ;  /* 0x0000000000487308 */ /* 0x0008e40000000800 */
[C---:B------:R-:W-:Y:S01]  /*7b70*/  HMMA.16816.F32 R192, R4.reuse, R26, R144 ;  /* 0x0000001a04c0723c */ /* 0x040fe20000001890 */
[----:B------:R-:W3:Y:S05]  /*7b80*/  LDSM.16.MT88.4 R24, [R204+0x1f000] ;  /* 0x01f00000cc18783b */ /* 0x000eea0000004200 */
[----:B------:R-:W-:Y:S01]  /*7b90*/  HMMA.16816.F32 R180, R4, R34, R56 ;  /* 0x0000002204b4723c */ /* 0x000fe20000001838 */
[----:B------:R-:W-:Y:S01]  /*7ba0*/  IMAD.MOV.U32 R125, RZ, RZ, R135 ;  /* 0x000000ffff7d7224 */ /* 0x000fe200078e0087 */
[----:B------:R-:W-:Y:S01]  /*7bb0*/  MOV R62, R117 ;  /* 0x00000075003e7202 */ /* 0x000fe20000000f00 */
[----:B------:R-:W-:Y:S01]  /*7bc0*/  IMAD.MOV.U32 R152, RZ, RZ, R154 ;  /* 0x000000ffff987224 */ /* 0x000fe200078e009a */
[----:B------:R-:W-:Y:S01]  /*7bd0*/  MOV R60, R116 ;  /* 0x00000074003c7202 */ /* 0x000fe20000000f00 */
[----:B------:R-:W-:-:S02]  /*7be0*/  IMAD.MOV.U32 R63, RZ, RZ, R118 ;  /* 0x000000ffff3f7224 */ /* 0x000fc400078e0076 */
[----:B----4-:R-:W-:Y:S01]  /*7bf0*/  FFMA.FTZ R0, R29, UR15, -R8 ;  /* 0x0000000f1d007c23 */ /* 0x010fe20008010808 */
[C---:B--2---:R-:W-:Y:S01]  /*7c00*/  HMMA.16816.F32 R32, R4.reuse, R22, R52 ;  /* 0x000000160420723c */ /* 0x044fe20000001834 */
[----:B------:R-:W-:Y:S01]  /*7c10*/  IMAD.MOV.U32 R61, RZ, RZ, R119 ;  /* 0x000000ffff3d7224 */ /* 0x000fe200078e0077 */
[----:B------:R-:W-:Y:S01]  /*7c20*/  LDSM.16.MT88.4 R144, [R201+0x19800] ;  /* 0x01980000c990783b */ /* 0x000fe20000004200 */
[----:B------:R2:W4:Y:S03]  /*7c30*/  MUFU.EX2 R56, R0 ;  /* 0x0000000000387308 */ /* 0x0005260000000800 */
[C---:B------:R-:W-:Y:S01]  /*7c40*/  HMMA.16816.F32 R28, R4.reuse, R20, R68 ;  /* 0x00000014041c723c */ /* 0x040fe20000001844 */
[----:B------:R3:W5:Y:S01]  /*7c50*/  LDL.LU R135, [R1+0x80] ;  /* 0x0000800001877983 */ /* 0x0007620000300800 */
[----:B------:R-:W-:Y:S02]  /*7c60*/  IMAD.MOV.U32 R154, RZ, RZ, R160 ;  /* 0x000000ffff9a7224 */ /* 0x000fe400078e00a0 */
[----:B--2---:R-:W-:Y:S01]  /*7c70*/  FFMA.FTZ R0, R153, UR15, -R8 ;  /* 0x0000000f99007c23 */ /* 0x004fe20008010808 */
[----:B------:R-:W-:Y:S01]  /*7c80*/  MOV R153, R155 ;  /* 0x0000009b00997202 */ /* 0x000fe20000000f00 */
[----:B-1----:R-:W-:Y:S01]  /*7c90*/  HMMA.16816.F32 R20, R4, R16, R40 ;  /* 0x000000100414723c */ /* 0x002fe20000001828 */
[----:B------:R-:W-:Y:S01]  /*7ca0*/  MOV R155, R161 ;  /* 0x000000a1009b7202 */ /* 0x000fe20000000f00 */
[----:B------:R1:W-:Y:S01]  /*7cb0*/  MUFU.EX2 R69, R0 ;  /* 0x0000000000457308 */ /* 0x0003e20000000800 */
[----:B------:R-:W-:Y:S01]  /*7cc0*/  MOV R161, R163 ;  /* 0x000000a300a17202 */ /* 0x000fe20000000f00 */
[----:B------:R-:W-:Y:S01]  /*7cd0*/  LDSM.16.MT88.4 R40, [R201+0x1b800] ;  /* 0x01b80000c928783b */ /* 0x000fe20000004200 */
        /* <DEDUP_REMOVED lines=8> */
[----:B---3--:R-:W-:Y:S01]  /*7d60*/  HMMA.16816.F32 R108, R4, R12, R36 ;  /* 0x0000000c046c723c */ /* 0x008fe20000001824 */
[----:B------:R2:W5:Y:S01]  /*7d70*/  LDL.LU R134, [R1+0x7c] ;  /* 0x00007c0001867983 */ /* 0x0005620000300800 */
[----:B-1----:R-:W-:-:S04]  /*7d80*/  FFMA.FTZ R0, R10, UR15, -R8 ;  /* 0x0000000f0a007c23 */ /* 0x002fc80008010808 */
[----:B------:R1:W-:Y:S01]  /*7d90*/  MUFU.EX2 R68, R0 ;  /* 0x0000000000447308 */ /* 0x0003e20000000800 */
[C---:B------:R-:W-:Y:S01]  /*7da0*/  HMMA.16816.F32 R16, R4.reuse, R18, R48 ;  /* 0x000000120410723c */ /* 0x040fe20000001830 */
[----:B------:R-:W-:Y:S01]  /*7db0*/  IMAD.MOV.U32 R160, RZ, RZ, R162 ;  /* 0x000000ffffa07224 */ /* 0x000fe200078e00a2 */
[----:B------:R-:W-:Y:S01]  /*7dc0*/  LDSM.16.MT88.4 R48, [R202+0x1b800] ;  /* 0x01b80000ca30783b */ /* 0x000fe20000004200 */
[----:B------:R-:W-:Y:S02]  /*7dd0*/  IMAD.MOV.U32 R162, RZ, RZ, R164 ;  /* 0x000000ffffa27224 */ /* 0x000fe400078e00a4 */
[----:B-1----:R-:W-:Y:S02]  /*7de0*/  FFMA.FTZ R0, R9, UR15, -R2 ;  /* 0x0000000f09007c23 */ /* 0x002fe40008010802 */
[----:B------:R-:W1:Y:S01]  /*7df0*/  LDSM.16.MT88.4 R8, [R203+0x1f000] ;  /* 0x01f00000cb08783b */ /* 0x000e620000004200 */
[----:B------:R-:W-:Y:S01]  /*7e00*/  HMMA.16816.F32 R12, R4, R14, R64 ;  /* 0x0000000e040c723c */ /* 0x000fe20000001840 */
[----:B------:R-:W-:-:S02]  /*7e10*/  IMAD.MOV.U32 R164, RZ, RZ, R252 ;  /* 0x000000ffffa47224 */ /* 0x000fc400078e00fc */
[----:B------:R-:W3:Y:S01]  /*7e20*/  LDSM.16.MT88.4 R64, [R203+0x1b800] ;  /* 0x01b80000cb40783b */ /* 0x000ee20000004200 */
[----:B------:R4:W-:Y:S02]  /*7e30*/  MUFU.EX2 R252, R0 ;  /* 0x0000000000fc7308 */ /* 0x0009e40000000800 */
[----:B------:R-:W-:Y:S01]  /*7e40*/  HMMA.16816.F32 R116, R4, R24, R88 ;  /* 0x000000180474723c */ /* 0x000fe20000001858 */
[----:B------:R-:W-:Y:S01]  /*7e50*/  MOV R107, R234 ;  /* 0x000000ea006b7202 */ /* 0x000fe20000000f00 */
[----:B----4-:R-:W-:Y:S01]  /*7e60*/  FFMA.FTZ R0, R165, UR15, -R2 ;  /* 0x0000000fa5007c23 */ /* 0x010fe20008010802 */
[----:B------:R-:W-:Y:S01]  /*7e70*/  IMAD.MOV.U32 R165, RZ, RZ, R166 ;  /* 0x000000ffffa57224 */ /* 0x000fe200078e00a6 */
[----:B------:R-:W-:Y:S02]  /*7e80*/  MOV R166, R235 ;  /* 0x000000eb00a67202 */ /* 0x000fe40000000f00 */
[----:B------:R4:W2:Y:S01]  /*7e90*/  MUFU.EX2 R235, R0 ;  /* 0x0000000000eb7308 */ /* 0x0008a20000000800 */
[----:B------:R-:W-:-:S02]  /*7ea0*/  IMAD.MOV.U32 R89, RZ, RZ, R133 ;  /* 0x000000ffff597224 */ /* 0x000fc400078e0085 */
[----:B------:R-:W-:Y:S02]  /*7eb0*/  IMAD.MOV.U32 R106, RZ, RZ, R164 ;  /* 0x000000ffff6a7224 */ /* 0x000fe400078e00a4 */
[--C-:B----4-:R-:W-:Y:S01]  /*7ec0*/  FFMA.FTZ R0, R152, UR15, -R2.reuse ;  /* 0x0000000f98007c23 */ /* 0x110fe20008010802 */
[----:B------:R-:W-:-:S03]  /*7ed0*/  FFMA.FTZ R2, R153, UR15, -R2 ;  /* 0x0000000f99027c23 */ /* 0x000fc60008010802 */
[----:B------:R-:W-:Y:S08]  /*7ee0*/  MUFU.EX2 R234, R0 ;  /* 0x0000000000ea7308 */ /* 0x000ff00000000800 */
[----:B------:R4:W3:Y:S01]  /*7ef0*/  MUFU.EX2 R133, R2 ;  /* 0x0000000200857308 */ /* 0x0008e20000000800 */
[----:B------:R-:W-:Y:S01]  /*7f00*/  IMAD.MOV.U32 R104, RZ, RZ, R162 ;  /* 0x000000ffff687224 */ /* 0x000fe200078e00a2 */
[----:B------:R-:W-:Y:S01]  /*7f10*/  MOV R105, R163 ;  /* 0x000000a300697202 */ /* 0x000fe20000000f00 */
[----:B------:R-:W-:Y:S01]  /*7f20*/  IMAD.MOV.U32 R88, RZ, RZ, R72 ;  /* 0x000000ffff587224 */ /* 0x000fe200078e0048 */
[----:B------:R-:W-:Y:S01]  /*7f30*/  MOV R54, R107 ;  /* 0x0000006b00367202 */ /* 0x000fe20000000f00 */
[----:B------:R-:W-:Y:S01]  /*7f40*/  IMAD.MOV.U32 R55, RZ, RZ, R106 ;  /* 0x000000ffff377224 */ /* 0x000fe200078e006a */
[----:B----4-:R-:W-:-:S02]  /*7f50*/  MOV R2, R56 ;  /* 0x0000003800027202 */ /* 0x010fc40000000f00 */
[----:B------:R-:W4:Y:S01]  /*7f60*/  LDSM.16.MT88.4 R56, [R204+0x1b800] ;  /* 0x01b80000cc38783b */ /* 0x000f220000004200 */
[----:B------:R-:W-:Y:S01]  /*7f70*/  IMAD.MOV.U32 R53, RZ, RZ, R124 ;  /* 0x000000ffff357224 */ /* 0x000fe200078e007c */
[----:B------:R-:W-:Y:S01]  /*7f80*/  MOV R52, R125 ;  /* 0x0000007d00347202 */ /* 0x000fe20000000f00 */
[----:B------:R-:W-:Y:S01]  /*7f90*/  IMAD.MOV.U32 R106, RZ, RZ, R126 ;  /* 0x000000ffff6a7224 */ /* 0x000fe200078e007e */
[----:B------:R-:W-:Y:S01]  /*7fa0*/  MOV R107, R127 ;  /* 0x0000007f006b7202 */ /* 0x000fe20000000f00 */
        /* <DEDUP_REMOVED lines=10> */
[----:B--2---:R-:W-:Y:S01]  /*8050*/  F2FP.F16.F32.PACK_AB R129, R235, R252 ;  /* 0x000000fceb81723e */ /* 0x004fe200000000ff */
[----:B------:R-:W-:Y:S01]  /*8060*/  IMAD.MOV.U32 R74, RZ, RZ, R160 ;  /* 0x000000ffff4a7224 */ /* 0x000fe200078e00a0 */
[----:B------:R-:W-:Y:S01]  /*8070*/  MOV R91, R165 ;  /* 0x000000a5005b7202 */ /* 0x000fe20000000f00 */
[----:B------:R-:W-:Y:S01]  /*8080*/  LDSM.16.MT88.4 R80, [R202+0x1d800] ;  /* 0x01d80000ca50783b */ /* 0x000fe20000004200 */
[----:B------:R-:W-:Y:S01]  /*8090*/  IMAD.MOV.U32 R6, RZ, RZ, R130 ;  /* 0x000000ffff067224 */ /* 0x000fe200078e0082 */
[----:B------:R-:W-:-:S02]  /*80a0*/  MOV R7, R131 ;  /* 0x0000008300077202 */ /* 0x000fc40000000f00 */
[----:B------:R-:W-:Y:S02]  /*80b0*/  F2FP.F16.F32.PACK_AB R130, R68, R69 ;  /* 0x000000454482723e */ /* 0x000fe400000000ff */
[----:B---3--:R-:W-:Y:S02]  /*80c0*/  F2FP.F16.F32.PACK_AB R131, R133, R234 ;  /* 0x000000ea8583723e */ /* 0x008fe400000000ff */
[----:B------:R-:W-:Y:S02]  /*80d0*/  MOV R0, R167 ;  /* 0x000000a700007202 */ /* 0x000fe40000000f00 */
[----:B------:R-:W1:Y:S03]  /*80e0*/  LDSM.16.MT88.4 R164, [R203+0x19800] ;  /* 0x01980000cba4783b */ /* 0x000e660000004200 */
[C---:B------:R-:W-:Y:S06]  /*80f0*/  HMMA.16816.F32 R36, R128.reuse, R40, R248 ;  /* 0x000000288024723c */ /* 0x040fec00000018f8 */
[----:B------:R-:W-:Y:S01]  /*8100*/  HMMA.16816.F32 R40, R128, R42, R244 ;  /* 0x0000002a8028723c */ /* 0x000fe200000018f4 */
[----:B------:R-:W-:-:S05]  /*8110*/  MOV R249, R2 ;  /* 0x0000000200f97202 */ /* 0x000fca0000000f00 */
        /* <DEDUP_REMOVED lines=21> */
[----:B------:R-:W-:Y:S01]  /*8270*/  HMMA.16816.F32 R48, R128, R50, R196 ;  /* 0x000000328030723c */ /* 0x000fe200000018c4 */
[----:B------:R-:W-:Y:S01]  /*8280*/  FADD.FTZ R0, R173, R0 ;  /* 0x00000000ad007221 */ /* 0x000fe20000010000 */
[----:B------:R-:W-:Y:S01]  /*8290*/  MOV R240, R7 ;  /* 0x0000000700f07202 */ /* 0x000fe20000000f00 */
[----:B------:R-:W-:Y:S01]  /*82a0*/  FADD.FTZ R2, R174, R2 ;  /* 0x00000002ae027221 */ /* 0x000fe20000010000 */
[----:B------:R-:W-:Y:S01]  /*82b0*/  IMAD.MOV.U32 R241, RZ, RZ, R6 ;  /* 0x000000fffff17224 */ /* 0x000fe200078e0006 */
[----:B------:R-:W-:Y:S01]  /*82c0*/  MOV R242, R91 ;  /* 0x0000005b00f27202 */ /* 0x000fe20000000f00 */
[----:B------:R-:W2:Y:S01]  /*82d0*/  LDSM.16.MT88.4 R152, [R202+0x19800] ;  /* 0x01980000ca98783b */ /* 0x000ea20000004200 */
[----:B------:R-:W-:Y:S01]  /*82e0*/  MOV R199, R52 ;  /* 0x0000003400c77202 */ /* 0x000fe20000000f00 */
[----:B------:R-:W-:Y:S01]  /*82f0*/  IMAD.MOV.U32 R198, RZ, RZ, R53 ;  /* 0x000000ffffc67224 */ /* 0x000fe200078e0035 */
[----:B------:R-:W-:Y:S01]  /*8300*/  MOV R197, R54 ;  /* 0x0000003600c57202 */ /* 0x000fe20000000f00 */
[----:B------:R-:W3:Y:S01]  /*8310*/  LDSM.16.MT88.4 R160, [R204+0x19800] ;  /* 0x01980000cca0783b */ /* 0x000ee20000004200 */
[----:B------:R-:W-:-:S02]  /*8320*/  MOV R196, R55 ;  /* 0x0000003700c47202 */ /* 0x000fc40000000f00 */
[C---:B----4-:R-:W-:Y:S01]  /*8330*/  HMMA.16816.F32 R52, R128.reuse, R56, R176 ;  /* 0x000000388034723c */ /* 0x050fe200000018b0 */
[----:B------:R-:W-:Y:S01]  /*8340*/  FADD.FTZ R0, R175, R0 ;  /* 0x00000000af007221 */ /* 0x000fe20000010000 */
[----:B------:R-:W-:Y:S01]  /*8350*/  MOV R248, R88 ;  /* 0x0000005800f87202 */ /* 0x000fe20000000f00 */
[----:B------:R-:W-:Y:S01]  /*8360*/  IMAD.MOV.U32 R247, RZ, RZ, R89 ;  /* 0x000000fffff77224 */ /* 0x000fe200078e0059 */
[----:B------:R-:W4:Y:S03]  /*8370*/  LDSM.16.MT88.4 R72, [R201+0x1d800] ;  /* 0x01d80000c948783b */ /* 0x000f260000004200 */
[----:B------:R-:W-:Y:S01]  /*8380*/  MOV R177, R98 ;  /* 0x0000006200b17202 */ /* 0x000fe20000000f00 */
[----:B------:R-:W-:Y:S01]  /*8390*/  IMAD.MOV.U32 R176, RZ, RZ, R99 ;  /* 0x000000ffffb07224 */ /* 0x000fe200078e0063 */
[----:B------:R-:W-:Y:S01]  /*83a0*/  MOV R178, R97 ;  /* 0x0000006100b27202 */ /* 0x000fe20000000f00 */
[----:B------:R-:W-:Y:S01]  /*83b0*/  IMAD.MOV.U32 R179, RZ, RZ, R96 ;  /* 0x000000ffffb37224 */ /* 0x000fe200078e0060 */
[C---:B-1----:R-:W-:Y:S01]  /*83c0*/  HMMA.16816.F32 R156, R128.reuse, R164, R156 ;  /* 0x000000a4809c723c */ /* 0x042fe2000000189c */
[----:B------:R-:W-:Y:S01]  /*83d0*/  FADD.FTZ R2, R176, R2 ;  /* 0x00000002b0027221 */ /* 0x000fe20000010000 */
[----:B------:R-:W-:Y:S01]  /*83e0*/  FADD.FTZ R0, R177, R0 ;  /* 0x00000000b1007221 */ /* 0x000fe20000010000 */
[----:B------:R-:W1:Y:S02]  /*83f0*/  LDSM.16.MT88.4 R88, [R204+0x1d800] ;  /* 0x01d80000cc58783b */ /* 0x000e640000004200 */
[----:B------:R-:W-:Y:S01]  /*8400*/  FADD.FTZ R2, R178, R2 ;  /* 0x00000002b2027221 */ /* 0x000fe20000010000 */
[----:B------:R-:W-:Y:S01]  /*8410*/  FADD.FTZ R0, R179, R0 ;  /* 0x00000000b3007221 */ /* 0x000fe20000010000 */
[----:B------:R-:W-:Y:S01]  /*8420*/  HMMA.16816.F32 R56, R128, R58, R120 ;  /* 0x0000003a8038723c */ /* 0x000fe20000001878 */
[----:B------:R-:W1:Y:S01]  /*8430*/  LDSM.16.MT88.4 R96, [R203+0x1d800] ;  /* 0x01d80000cb60783b */ /* 0x000e620000004200 */
[----:B------:R-:W-:Y:S01]  /*8440*/  FADD.FTZ R2, R196, R2 ;  /* 0x00000002c4027221 */ /* 0x000fe20000010000 */
[----:B------:R-:W-:-:S02]  /*8450*/  FADD.FTZ R0, R197, R0 ;  /* 0x00000000c5007221 */ /* 0x000fc40000010000 */
[----:B------:R-:W1:Y:S01]  /*8460*/  LDSM.16.MT88.4 R104, [R201+0x1f800] ;  /* 0x01f80000c968783b */ /* 0x000e620000004200 */
[----:B------:R-:W-:Y:S01]  /*8470*/  FADD.FTZ R2, R198, R2 ;  /* 0x00000002c6027221 */ /* 0x000fe20000010000 */
[----:B------:R-:W-:Y:S01]  /*8480*/  FADD.FTZ R0, R199, R0 ;  /* 0x00000000c7007221 */ /* 0x000fe20000010000 */
[----:B------:R-:W-:Y:S01]  /*8490*/  HMMA.16816.F32 R164, R128, R166, R112 ;  /* 0x000000a680a4723c */ /* 0x000fe20000001870 */
[----:B------:R-:W1:Y:S01]  /*84a0*/  LDSM.16.MT88.4 R112, [R202+0x1f800] ;  /* 0x01f80000ca70783b */ /* 0x000e620000004200 */
[----:B------:R-:W-:Y:S01]  /*84b0*/  FADD.FTZ R2, R240, R2 ;  /* 0x00000002f0027221 */ /* 0x000fe20000010000 */
[----:B------:R-:W-:Y:S02]  /*84c0*/  FADD.FTZ R0, R241, R0 ;  /* 0x00000000f1007221 */ /* 0x000fe40000010000 */
[----:B------:R-:W1:Y:S01]  /*84d0*/  LDSM.16.MT88.4 R120, [R204+0x1f800] ;  /* 0x01f80000cc78783b */ /* 0x000e620000004200 */
[----:B------:R-:W-:Y:S01]  /*84e0*/  FADD.FTZ R2, R242, R2 ;  /* 0x00000002f2027221 */ /* 0x000fe20000010000 */
[----:B------:R-:W-:-:S02]  /*84f0*/  FADD.FTZ R0, R243, R0 ;  /* 0x00000000f3007221 */ /* 0x000fc40000010000 */
[----:B------:R-:W1:Y:S01]  /*8500*/  LDSM.16.MT88.4 R4, [R203+0x1f800] ;  /* 0x01f80000cb04783b */ /* 0x000e620000004200 */
[----:B------:R-:W-:Y:S01]  /*8510*/  FADD.FTZ R2, R244, R2 ;  /* 0x00000002f4027221 */ /* 0x000fe20000010000 */
[----:B------:R-:W-:-:S03]  /*8520*/  FADD.FTZ R0, R245, R0 ;  /* 0x00000000f5007221 */ /* 0x000fc60000010000 */
        /* <DEDUP_REMOVED lines=16> */
[C---:B--2---:R-:W-:Y:S06]  /*8630*/  HMMA.16816.F32 R140, R128.reuse, R152, R140 ;  /* 0x00000098808c723c */ /* 0x044fec000000188c */
[C---:B---3--:R-:W-:Y:S06]  /*8640*/  HMMA.16816.F32 R148, R128.reuse, R160, R148 ;  /* 0x000000a08094723c */ /* 0x048fec0000001894 */
[C---:B------:R-:W-:Y:S06]  /*8650*/  HMMA.16816.F32 R152, R128.reuse, R154, R92 ;  /* 0x0000009a8098723c */ /* 0x040fec000000185c */
[C---:B------:R-:W-:Y:S06]  /*8660*/  HMMA.16816.F32 R160, R128.reuse, R162, R100 ;  /* 0x000000a280a0723c */ /* 0x040fec0000001864 */
[C---:B------:R-:W-:Y:S06]  /*8670*/  HMMA.16816.F32 R76, R128.reuse, R80, R84 ;  /* 0x00000050804c723c */ /* 0x040fec0000001854 */
        /* <DEDUP_REMOVED lines=111> */
[----:B------:R-:W-:Y:S01]  /*8d70*/  ISETP.LT.OR P1, PT, R0, R228, P1 ;  /* 0x000000e40000720c */ /* 0x000fe20000f21670 */
        /* <DEDUP_REMOVED lines=12> */
[----:B------:R-:W-:Y:S04]  /*8e40*/  LDSM.16.M88.4 R196, [R225] ;  /* 0x00000000e1c4783b */ /* 0x000fe80000000200 */
[----:B------:R-:W-:Y:S04]  /*8e50*/  LDSM.16.M88.4 R192, [R206+0x10000] ;  /* 0x01000000cec0783b */ /* 0x000fe80000000200 */
[----:B------:R-:W-:Y:S04]  /*8e60*/  LDSM.16.M88.4 R240, [R206+0x11000] ;  /* 0x01100000cef0783b */ /* 0x000fe80000000200 */
[----:B------:R-:W0:Y:S01]  /*8e70*/  LDGDEPBAR ;  /* 0x00000000000079af */ /* 0x000e220000000000 */
[C---:B-1----:R-:W-:Y:S06]  /*8e80*/  HMMA.16816.F32 R28, R4.reuse, R24, RZ ;  /* 0x00000018041c723c */ /* 0x042fec00000018ff */
[C---:B------:R-:W-:Y:S06]  /*8e90*/  HMMA.16816.F32 R176, R4.reuse, R16, RZ ;  /* 0x0000001004b0723c */ /* 0x040fec00000018ff */
[C---:B------:R-:W-:Y:S01]  /*8ea0*/  HMMA.16816.F32 R188, R4.reuse, R18, RZ ;  /* 0x0000001204bc723c */ /* 0x040fe200000018ff */
[----:B------:R-:W1:Y:S05]  /*8eb0*/  LDSM.16.M88.4 R16, [R224] ;  /* 0x00000000e010783b */ /* 0x000e6a0000000200 */
[C---:B------:R-:W-:Y:S06]  /*8ec0*/  HMMA.16816.F32 R172, R4.reuse, R26, RZ ;  /* 0x0000001a04ac723c */ /* 0x040fec00000018ff */
[C---:B------:R-:W-:Y:S06]  /*8ed0*/  HMMA.16816.F32 R32, R4.reuse, R20, RZ ;  /* 0x000000140420723c */ /* 0x040fec00000018ff */
[C---:B------:R-:W-:Y:S06]  /*8ee0*/  HMMA.16816.F32 R24, R4.reuse, R22, RZ ;  /* 0x000000160418723c */ /* 0x040fec00000018ff */
[C---:B------:R-:W-:Y:S06]  /*8ef0*/  HMMA.16816.F32 R184, R4.reuse, R12, RZ ;  /* 0x0000000c04b8723c */ /* 0x040fec00000018ff */
[----:B------:R-:W-:Y:S01]  /*8f00*/  HMMA.16816.F32 R12, R4, R14, RZ ;  /* 0x0000000e040c723c */ /* 0x000fe200000018ff */
[----:B------:R-:W-:Y:S05]  /*8f10*/  LDSM.16.M88.4 R4, [R210] ;  /* 0x00000000d204783b */ /* 0x000fea0000000200 */
[C---:B------:R-:W-:Y:S01]  /*8f20*/  HMMA.16816.F32 R20, R8.reuse, R168, R28 ;  /* 0x000000a80814723c */ /* 0x040fe2000000181c */
[----:B------:R-:W3:Y:S05]  /*8f30*/  LDSM.16.M88.4 R28, [R206+0x10800] ;  /* 0x01080000ce1c783b */ /* 0x000eea0000000200 */
[C---:B------:R-:W-:Y:S06]  /*8f40*/  HMMA.16816.F32 R236, R8.reuse, R170, R172 ;  /* 0x000000aa08ec723c */ /* 0x040fec00000018ac */
[C---:B--2---:R-:W-:Y:S06]  /*8f50*/  HMMA.16816.F32 R168, R8.reuse, R180, R32 ;  /* 0x000000b408a8723c */ /* 0x044fec0000001820 */
[C---:B------:R-:W-:Y:S06]  /*8f60*/  HMMA.16816.F32 R24, R8.reuse, R182, R24 ;  /* 0x000000b60818723c */ /* 0x040fec0000001818 */
[C---:B-1----:R-:W-:Y:S06]  /*8f70*/  HMMA.16816.F32 R172, R8.reuse, R16, R184 ;  /* 0x0000001008ac723c */ /* 0x042fec00000018b8 */
[C---:B------:R-:W-:Y:S01]  /*8f80*/  HMMA.16816.F32 R12, R8.reuse, R18, R12 ;  /* 0x00000012080c723c */ /* 0x040fe2000000180c */
[----:B------:R-:W1:Y:S05]  /*8f90*/  LDSM.16.M88.4 R16, [R206+0x11800] ;  /* 0x01180000ce10783b */ /* 0x000e6a0000000200 */
[C---:B------:R-:W-:Y:S01]  /*8fa0*/  HMMA.16816.F32 R32, R8.reuse, R196, R176 ;  /* 0x000000c40820723c */ /* 0x040fe200000018b0 */
[----:B------:R-:W-:Y:S05]  /*8fb0*/  LDSM.16.M88.4 R176, [R205] ;  /* 0x00000000cdb0783b */ /* 0x000fea0000000200 */
[----:B------:R-:W-:Y:S01]  /*8fc0*/  HMMA.16816.F32 R180, R8, R198, R188 ;  /* 0x000000c608b4723c */ /* 0x000fe200000018bc */
[----:B------:R-:W2:Y:S04]  /*8fd0*/  LDSM.16.M88.4 R8, [R209] ;  /* 0x00000000d108783b */ /* 0x000ea80000000200 */
[----:B------:R-:W-:Y:S01]  /*8fe0*/  LDSM.16.M88.4 R196, [R205+0x1000] ;  /* 0x00100000cdc4783b */ /* 0x000fe20000000200 */
[C---:B---3--:R-:W-:Y:S03]  /*8ff0*/  HMMA.16816.F32 R184, R4.reuse, R28, R168 ;  /* 0x0000001c04b8723c */ /* 0x048fe600000018a8 */
[----:B------:R-:W-:Y:S03]  /*9000*/  LDSM.16.M88.4 R168, [R200+0x12000] ;  /* 0x01200000c8a8783b */ /* 0x000fe60000000200 */
[C---:B------:R-:W-:Y:S01]  /*9010*/  HMMA.16816.F32 R24, R4.reuse, R30, R24 ;  /* 0x0000001e0418723c */ /* 0x040fe20000001818 */
[----:B------:R-:W3:Y:S05]  /*9020*/  LDSM.16.M88.4 R28, [R205+0x800] ;  /* 0x00080000cd1c783b */ /* 0x000eea0000000200 */
[C---:B------:R-:W-:Y:S06]  /*9030*/  HMMA.16816.F32 R20, R4.reuse, R192, R20 ;  /* 0x000000c00414723c */ /* 0x040fec0000001814 */
[C---:B------:R-:W-:Y:S06]  /*9040*/  HMMA.16816.F32 R32, R4.reuse, R240, R32 ;  /* 0x000000f00420723c */ /* 0x040fec0000001820 */
[C---:B-1----:R-:W-:Y:S06]  /*9050*/  HMMA.16816.F32 R172, R4.reuse, R16, R172 ;  /* 0x0000001004ac723c */ /* 0x042fec00000018ac */
[C---:B------:R-:W-:Y:S01]  /*9060*/  HMMA.16816.F32 R12, R4.reuse, R18, R12 ;  /* 0x00000012040c723c */ /* 0x040fe2000000180c */
[----:B------:R-:W1:Y:S05]  /*9070*/  LDSM.16.M88.4 R16, [R205+0x1800] ;  /* 0x00180000cd10783b */ /* 0x000e6a0000000200 */
[C---:B------:R-:W-:Y:S01]  /*9080*/  HMMA.16816.F32 R188, R4.reuse, R194, R236 ;  /* 0x000000c204bc723c */ /* 0x040fe200000018ec */
[----:B------:R-:W-:Y:S05]  /*9090*/  LDSM.16.M88.4 R192, [R200+0x13000] ;  /* 0x01300000c8c0783b */ /* 0x000fea0000000200 */
[----:B------:R-:W-:Y:S01]  /*90a0*/  HMMA.16816.F32 R180, R4, R242, R180 ;  /* 0x000000f204b4723c */ /* 0x000fe200000018b4 */
[----:B------:R-:W4:Y:S05]  /*90b0*/  LDSM.16.M88.4 R4, [R207+0x4000] ;  /* 0x00400000cf04783b */ /* 0x000f2a0000000200 */
[C---:B--2---:R-:W-:Y:S06]  /*90c0*/  HMMA.16816.F32 R20, R8.reuse, R176, R20 ;  /* 0x000000b00814723c */ /* 0x044fec0000001814 */
[C---:B---3--:R-:W-:Y:S06]  /*90d0*/  HMMA.16816.F32 R184, R8.reuse, R28, R184 ;  /* 0x0000001c08b8723c */ /* 0x048fec00000018b8 */
[C---:B------:R-:W-:Y:S06]  /*90e0*/  HMMA.16816.F32 R28, R8.reuse, R30, R24 ;  /* 0x0000001e081c723c */ /* 0x040fec0000001818 */
[C---:B------:R-:W-:Y:S01]  /*90f0*/  HMMA.16816.F32 R24, R8.reuse, R196, R32 ;  /* 0x000000c40818723c */ /* 0x040fe20000001820 */
[----:B------:R-:W2:Y:S05]  /*9100*/  LDSM.16.M88.4 R32, [R200+0x12800] ;  /* 0x01280000c820783b */ /* 0x000eaa0000000200 */
[C---:B------:R-:W-:Y:S01]  /*9110*/  HMMA.16816.F32 R188, R8.reuse, R178, R188 ;  /* 0x000000b208bc723c */ /* 0x040fe200000018bc */
[----:B------:R-:W-:Y:S05]  /*9120*/  LDSM.16.M88.4 R176, [R223] ;  /* 0x00000000dfb0783b */ /* 0x000fea0000000200 */
[C---:B------:R-:W-:Y:S01]  /*9130*/  HMMA.16816.F32 R236, R8.reuse, R198, R180 ;  /* 0x000000c608ec723c */ /* 0x040fe200000018b4 */
[----:B------:R-:W-:Y:S05]  /*9140*/  LDSM.16.M88.4 R196, [R221] ;  /* 0x00000000ddc4783b */ /* 0x000fea0000000200 */
[C---:B-1----:R-:W-:Y:S06]  /*9150*/  HMMA.16816.F32 R180, R8.reuse, R16, R172 ;  /* 0x0000001008b4723c */ /* 0x042fec00000018ac */
[----:B------:R-:W-:Y:S01]  /*9160*/  HMMA.16816.F32 R16, R8, R18, R12 ;  /* 0x000000120810723c */ /* 0x000fe2000000180c */
[----:B------:R-:W1:Y:S05]  /*9170*/  LDSM.16.M88.4 R8, [R208+0x4000] ;  /* 0x00400000d008783b */ /* 0x000e6a0000000200 */
[C---:B----4-:R-:W-:Y:S01]  /*9180*/  HMMA.16816.F32 R12, R4.reuse, R168, R20 ;  /* 0x000000a8040c723c */ /* 0x050fe20000001814 */
[----:B------:R-:W3:Y:S05]  /*9190*/  LDSM.16.M88.4 R20, [R200+0x13800] ;  /* 0x01380000c814783b */ /* 0x000eea0000000200 */
[C---:B------:R-:W-:Y:S01]  /*91a0*/  HMMA.16816.F32 R172, R4.reuse, R192, R24 ;  /* 0x000000c004ac723c */ /* 0x040fe20000001818 */
[----:B------:R-:W4:Y:S05]  /*91b0*/  LDSM.16.M88.4 R24, [R222] ;  /* 0x00000000de18783b */ /* 0x000f2a0000000200 */
[C---:B------:R-:W-:Y:S06]  /*91c0*/  HMMA.16816.F32 R188, R4.reuse, R170, R188 ;  /* 0x000000aa04bc723c */ /* 0x040fec00000018bc */
[C---:B--2---:R-:W-:Y:S06]  /*91d0*/  HMMA.16816.F32 R168, R4.reuse, R32, R184 ;  /* 0x0000002004a8723c */ /* 0x044fec00000018b8 */
[C---:B------:R-:W-:Y:S06]  /*91e0*/  HMMA.16816.F32 R28, R4.reuse, R34, R28 ;  /* 0x00000022041c723c */ /* 0x040fec000000181c */
[----:B------:R-:W-:Y:S01]  /*91f0*/  HMMA.16816.F32 R236, R4, R194, R236 ;  /* 0x000000c204ec723c */ /* 0x000fe200000018ec */
[----:B------:R-:W-:Y:S05]  /*9200*/  LDSM.16.M88.4 R192, [R205+0x2000] ;  /* 0x00200000cdc0783b */ /* 0x000fea0000000200 */
[----:B-1----:R-:W-:Y:S06]  /*9210*/  HMMA.16816.F32 R12, R8, R176, R12 ;  /* 0x000000b0080c723c */ /* 0x002fec000000180c */
[----:B---3--:R-:W-:Y:S01]  /*9220*/  HMMA.16816.F32 R32, R4, R22, R16 ;  /* 0x000000160420723c */ /* 0x008fe20000001810 */
[----:B------:R-:W1:Y:S05]  /*9230*/  LDSM.16.M88.4 R16, [R220] ;  /* 0x00000000dc10783b */ /* 0x000e6a0000000200 */
[----:B------:R-:W-:Y:S01]  /*9240*/  HMMA.16816.F32 R184, R8, R178, R188 ;  /* 0x000000b208b8723c */ /* 0x000fe200000018bc */
[----:B------:R-:W-:Y:S05]  /*9250*/  LDSM.16.M88.4 R188, [R206+0x13000] ;  /* 0x01300000cebc783b */ /* 0x000fea0000000200 */
[----:B------:R-:W-:Y:S01]  /*9260*/  HMMA.16816.F32 R180, R4, R20, R180 ;  /* 0x0000001404b4723c */ /* 0x000fe200000018b4 */
[----:B------:R-:W2:Y:S04]  /*9270*/  LDSM.16.M88.4 R4, [R210+0x4000] ;  /* 0x00400000d204783b */ /* 0x000ea80000000200 */
[----:B------:R-:W3:Y:S01]  /*9280*/  LDSM.16.M88.4 R20, [R206+0x12000] ;  /* 0x01200000ce14783b */ /* 0x000ee20000000200 */
[C---:B----4-:R-:W-:Y:S03]  /*9290*/  HMMA.16816.F32 R176, R8.reuse, R24, R168 ;  /* 0x0000001808b0723c */ /* 0x050fe600000018a8 */
[----:B------:R-:W-:Y:S03]  /*92a0*/  LDSM.16.M88.4 R168, [R206+0x13800] ;  /* 0x01380000cea8783b */ /* 0x000fe60000000200 */
[C---:B------:R-:W-:Y:S01]  /*92b0*/  HMMA.16816.F32 R24, R8.reuse, R26, R28 ;  /* 0x0000001a0818723c */ /* 0x040fe2000000181c */
[----:B------:R-:W4:Y:S05]  /*92c0*/  LDSM.16.M88.4 R28, [R206+0x12800] ;  /* 0x01280000ce1c783b */ /* 0x000f2a0000000200 */
[C---:B------:R-:W-:Y:S06]  /*92d0*/  HMMA.16816.F32 R172, R8.reuse, R196, R172 ;  /* 0x000000c408ac723c */ /* 0x040fec00000018ac */
[C---:B------:R-:W-:Y:S06]  /*92e0*/  HMMA.16816.F32 R236, R8.reuse, R198, R236 ;  /* 0x000000c608ec723c */ /* 0x040fec00000018ec */
[C---:B-1----:R-:W-:Y:S06]  /*92f0*/  HMMA.16816.F32 R196, R8.reuse, R16, R180 ;  /* 0x0000001008c4723c */ /* 0x042fec00000018b4 */
[----:B------:R-:W-:Y:S01]  /*9300*/  HMMA.16816.F32 R180, R8, R18, R32 ;  /* 0x0000001208b4723c */ /* 0x000fe20000001820 */
[----:B------:R-:W1:Y:S05]  /*9310*/  LDSM.16.M88.4 R8, [R209+0x4000] ;  /* 0x00400000d108783b */ /* 0x000e6a0000000200 */
[C---:B--2---:R-:W-:Y:S06]  /*9320*/  HMMA.16816.F32 R16, R4.reuse, R188, R172 ;  /* 0x000000bc0410723c */ /* 0x044fec00000018ac */
[C---:B---3--:R-:W-:Y:S06]  /*9330*/  HMMA.16816.F32 R32, R4.reuse, R20, R12 ;  /* 0x000000140420723c */ /* 0x048fec000000180c */
[C---:B------:R-:W-:Y:S06]  /*9340*/  HMMA.16816.F32 R240, R4.reuse, R22, R184 ;  /* 0x0000001604f0723c */ /* 0x040fec00000018b8 */
[C---:B----4-:R-:W-:Y:S06]  /*9350*/  HMMA.16816.F32 R184, R4.reuse, R28, R176 ;  /* 0x0000001c04b8723c */ /* 0x050fec00000018b0 */
[C---:B------:R-:W-:Y:S01]  /*9360*/  HMMA.16816.F32 R20, R4.reuse, R30, R24 ;  /* 0x0000001e0414723c */ /* 0x040fe20000001818 */
[----:B------:R-:W2:Y:S04]  /*9370*/  LDSM.16.M88.4 R28, [R205+0x2800] ;  /* 0x00280000cd1c783b */ /* 0x000ea80000000200 */
[----:B------:R-:W3:Y:S01]  /*9380*/  LDSM.16.M88.4 R24, [R205+0x3000] ;  /* 0x00300000cd18783b */ /* 0x000ee20000000200 */
[C---:B------:R-:W-:Y:S03]  /*9390*/  HMMA.16816.F32 R12, R4.reuse, R190, R236 ;  /* 0x000000be040c723c */ /* 0x040fe600000018ec */
[----:B------:R-:W-:Y:S03]  /*93a0*/  LDSM.16.M88.4 R236, [R200+0x14000] ;  /* 0x01400000c8ec783b */ /* 0x000fe60000000200 */
[C---:B------:R-:W-:Y:S01]  /*93b0*/  HMMA.16816.F32 R188, R4.reuse, R168, R196 ;  /* 0x000000a804bc723c */ /* 0x040fe200000018c4 */
[----:B------:R-:W-:Y:S05]  /*93c0*/  LDSM.16.M88.4 R196, [R219] ;  /* 0x00000000dbc4783b */ /* 0x000fea0000000200 */
[----:B------:R-:W-:Y:S01]  /*93d0*/  HMMA.16816.F32 R180, R4, R170, R180 ;  /* 0x000000aa04b4723c */ /* 0x000fe200000018b4 */
[----:B------:R-:W4:Y:S04]  /*93e0*/  LDSM.16.M88.4 R168, [R205+0x3800] ;  /* 0x00380000cda8783b */ /* 0x000f280000000200 */
[----:B------:R-:W4:Y:S01]  /*93f0*/  LDSM.16.M88.4 R4, [R207+0x8000] ;  /* 0x00800000cf04783b */ /* 0x000f220000000200 */
[C---:B-1----:R-:W-:Y:S03]  /*9400*/  HMMA.16816.F32 R176, R8.reuse, R192, R32 ;  /* 0x000000c008b0723c */ /* 0x042fe60000001820 */
[----:B------:R-:W-:Y:S03]  /*9410*/  LDSM.16.M88.4 R32, [R200+0x14800] ;  /* 0x01480000c820783b */ /* 0x000fe60000000200 */
[C---:B------:R-:W-:Y:S06]  /*9420*/  HMMA.16816.F32 R240, R8.reuse, R194, R240 ;  /* 0x000000c208f0723c */ /* 0x040fec00000018f0 */
[C---:B--2---:R-:W-:Y:S06]  /*9430*/  HMMA.16816.F32 R192, R8.reuse, R28, R184 ;  /* 0x0000001c08c0723c */ /* 0x044fec00000018b8 */
[C---:B------:R-:W-:Y:S01]  /*9440*/  HMMA.16816.F32 R184, R8.reuse, R30, R20 ;  /* 0x0000001e08b8723c */ /* 0x040fe20000001814 */
[----:B------:R-:W1:Y:S04]  /*9450*/  LDSM.16.M88.4 R28, [R200+0x15000] ;  /* 0x01500000c81c783b */ /* 0x000e680000000200 */
[----:B------:R-:W2:Y:S01]  /*9460*/  LDSM.16.M88.4 R20, [R200+0x15800] ;  /* 0x01580000c814783b */ /* 0x000ea20000000200 */
[C---:B---3--:R-:W-:Y:S06]  /*9470*/  HMMA.16816.F32 R172, R8.reuse, R24, R16 ;  /* 0x0000001808ac723c */ /* 0x048fec0000001810 */
[C---:B------:R-:W-:Y:S06]  /*9480*/  HMMA.16816.F32 R24, R8.reuse, R26, R12 ;  /* 0x0000001a0818723c */ /* 0x040fec000000180c */
[C---:B----4-:R-:W-:Y:S06]  /*9490*/  HMMA.16816.F32 R188, R8.reuse, R168, R188 ;  /* 0x000000a808bc723c */ /* 0x050fec00000018bc */
[----:B------:R-:W-:Y:S01]  /*94a0*/  HMMA.16816.F32 R16, R8, R170, R180 ;  /* 0x000000aa0810723c */ /* 0x000fe200000018b4 */
[----:B------:R-:W3:Y:S05]  /*94b0*/  LDSM.16.M88.4 R8, [R208+0x8000] ;  /* 0x00800000d008783b */ /* 0x000eea0000000200 */
[C---:B------:R-:W-:Y:S01]  /*94c0*/  HMMA.16816.F32 R12, R4.reuse, R236, R176 ;  /* 0x000000ec040c723c */ /* 0x040fe200000018b0 */
[----:B------:R-:W4:Y:S05]  /*94d0*/  LDSM.16.M88.4 R176, [R218] ;  /* 0x00000000dab0783b */ /* 0x000f2a0000000200 */
[C---:B------:R-:W-:Y:S06]  /*94e0*/  HMMA.16816.F32 R236, R4.reuse, R238, R240 ;  /* 0x000000ee04ec723c */ /* 0x040fec00000018f0 */
[C---:B-1----:R-:W-:Y:S01]  /*94f0*/  HMMA.16816.F32 R180, R4.reuse, R28, R172 ;  /* 0x0000001c04b4723c */ /* 0x042fe200000018ac */
[----:B------:R-:W1:Y:S05]  /*9500*/  LDSM.16.M88.4 R172, [R217] ;  /* 0x00000000d9ac783b */ /* 0x000e6a0000000200 */
[C---:B------:R-:W-:Y:S01]  /*9510*/  HMMA.16816.F32 R168, R4.reuse, R30, R24 ;  /* 0x0000001e04a8723c */ /* 0x040fe20000001818 */
[----:B------:R-:W1:Y:S05]  /*9520*/  LDSM.16.M88.4 R24, [R216] ;  /* 0x00000000d818783b */ /* 0x000e6a0000000200 */
[C---:B------:R-:W-:Y:S06]  /*9530*/  HMMA.16816.F32 R192, R4.reuse, R32, R192 ;  /* 0x0000002004c0723c */ /* 0x040fec00000018c0 */
[C---:B------:R-:W-:Y:S06]  /*9540*/  HMMA.16816.F32 R184, R4.reuse, R34, R184 ;  /* 0x0000002204b8723c */ /* 0x040fec00000018b8 */
[C---:B--2---:R-:W-:Y:S06]  /*9550*/  HMMA.16816.F32 R32, R4.reuse, R20, R188 ;  /* 0x000000140420723c */ /* 0x044fec00000018bc */
[----:B------:R-:W-:Y:S01]  /*9560*/  HMMA.16816.F32 R28, R4, R22, R16 ;  /* 0x00000016041c723c */ /* 0x000fe20000001810 */
[----:B------:R-:W-:Y:S04]  /*9570*/  LDSM.16.M88.4 R4, [R210+0x8000] ;  /* 0x00800000d204783b */ /* 0x000fe80000000200 */
[----:B------:R-:W2:Y:S01]  /*9580*/  LDSM.16.M88.4 R20, [R206+0x14000] ;  /* 0x01400000ce14783b */ /* 0x000ea20000000200 */
[C---:B---3--:R-:W-:Y:S06]  /*9590*/  HMMA.16816.F32 R16, R8.reuse, R196, R12 ;  /* 0x000000c40810723c */ /* 0x048fec000000180c */
[C---:B------:R-:W-:Y:S01]  /*95a0*/  HMMA.16816.F32 R12, R8.reuse, R198, R236 ;  /* 0x000000c6080c723c */ /* 0x040fe200000018ec */
[----:B------:R-:W-:Y:S05]  /*95b0*/  LDSM.16.M88.4 R236, [R212] ;  /* 0x00000000d4ec783b */ /* 0x000fea0000000200 */
[C---:B----4-:R-:W-:Y:S06]  /*95c0*/  HMMA.16816.F32 R196, R8.reuse, R176, R192 ;  /* 0x000000b008c4723c */ /* 0x050fec00000018c0 */
[C---:B------:R-:W-:Y:S01]  /*95d0*/  HMMA.16816.F32 R192, R8.reuse, R178, R184 ;  /* 0x000000b208c0723c */ /* 0x040fe200000018b8 */
[----:B------:R-:W3:Y:S05]  /*95e0*/  LDSM.16.M88.4 R184, [R206+0x14800] ;  /* 0x01480000ceb8783b */ /* 0x000eea0000000200 */
[C---:B-1----:R-:W-:Y:S01]  /*95f0*/  HMMA.16816.F32 R188, R8.reuse, R172, R180 ;  /* 0x000000ac08bc723c */ /* 0x042fe200000018b4 */
[----:B------:R-:W1:Y:S05]  /*9600*/  LDSM.16.M88.4 R180, [R206+0x15000] ;  /* 0x01500000ceb4783b */ /* 0x000e6a0000000200 */
[C---:B------:R-:W-:Y:S01]  /*9610*/  HMMA.16816.F32 R176, R8.reuse, R174, R168 ;  /* 0x000000ae08b0723c */ /* 0x040fe200000018a8 */
[----:B------:R-:W-:Y:S05]  /*9620*/  LDSM.16.M88.4 R168, [R205+0x4800] ;  /* 0x00480000cda8783b */ /* 0x000fea0000000200 */
[C---:B------:R-:W-:Y:S06]  /*9630*/  HMMA.16816.F32 R172, R8.reuse, R24, R32 ;  /* 0x0000001808ac723c */ /* 0x040fec0000001820 */
[----:B------:R-:W-:Y:S01]  /*9640*/  HMMA.16816.F32 R32, R8, R26, R28 ;  /* 0x0000001a0820723c */ /* 0x000fe2000000181c */
[----:B------:R-:W4:Y:S05]  /*9650*/  LDSM.16.M88.4 R8, [R209+0x8000] ;  /* 0x00800000d108783b */ /* 0x000f2a0000000200 */
[C---:B--2---:R-:W-:Y:S01]  /*9660*/  HMMA.16816.F32 R28, R4.reuse, R20, R16 ;  /* 0x00000014041c723c */ /* 0x044fe20000001810 */
[----:B------:R-:W2:Y:S05]  /*9670*/  LDSM.16.M88.4 R16, [R205+0x4000] ;  /* 0x00400000cd10783b */ /* 0x000eaa0000000200 */
[C---:B------:R-:W-:Y:S01]  /*9680*/  HMMA.16816.F32 R12, R4.reuse, R22, R12 ;  /* 0x00000016040c723c */ /* 0x040fe2000000180c */
[----:B------:R-:W2:Y:S05]  /*9690*/  LDSM.16.M88.4 R20, [R206+0x15800] ;  /* 0x01580000ce14783b */ /* 0x000eaa0000000200 */
[C---:B---3--:R-:W-:Y:S06]  /*96a0*/  HMMA.16816.F32 R24, R4.reuse, R184, R196 ;  /* 0x000000b80418723c */ /* 0x048fec00000018c4 */
[C---:B------:R-:W-:Y:S06]  /*96b0*/  HMMA.16816.F32 R196, R4.reuse, R186, R192 ;  /* 0x000000ba04c4723c */ /* 0x040fec00000018c0 */
[C---:B-1----:R-:W-:Y:S06]  /*96c0*/  HMMA.16816.F32 R192, R4.reuse, R182, R176 ;  /* 0x000000b604c0723c */ /* 0x042fec00000018b0 */
[----:B------:R-:W-:Y:S01]  /*96d0*/  HMMA.16816.F32 R184, R4, R180, R188 ;  /* 0x000000b404b8723c */ /* 0x000fe200000018bc */
[----:B------:R-:W1:Y:S04]  /*96e0*/  LDSM.16.M88.4 R180, [R205+0x5000] ;  /* 0x00500000cdb4783b */ /* 0x000e680000000200 */
[----:B------:R-:W-:Y:S01]  /*96f0*/  LDSM.16.M88.4 R188, [R200+0x17000] ;  /* 0x01700000c8bc783b */ /* 0x000fe20000000200 */
[C---:B----4-:R-:W-:Y:S06]  /*9700*/  HMMA.16816.F32 R24, R8.reuse, R168, R24 ;  /* 0x000000a80818723c */ /* 0x050fec0000001818 */
[----:B--2---:R-:W-:Y:S06]  /*9710*/  HMMA.16816.F32 R12, R8, R18, R12 ;  /* 0x00000012080c723c */ /* 0x004fec000000180c */
[C---:B------:R-:W-:Y:S06]  /*9720*/  HMMA.16816.F32 R176, R4.reuse, R20, R172 ;  /* 0x0000001404b0723c */ /* 0x040fec00000018ac */
[----:B------:R-:W-:Y:S01]  /*9730*/  HMMA.16816.F32 R172, R4, R22, R32 ;  /* 0x0000001604ac723c */ /* 0x000fe20000001820 */
[----:B------:R-:W2:Y:S04]  /*9740*/  LDSM.16.M88.4 R20, [R205+0x5800] ;  /* 0x00580000cd14783b */ /* 0x000ea80000000200 */
[----:B------:R-:W-:Y:S01]  /*9750*/  LDSM.16.M88.4 R4, [R207+0xc000] ;  /* 0x00c00000cf04783b */ /* 0x000fe20000000200 */
[C---:B------:R-:W-:Y:S03]  /*9760*/  HMMA.16816.F32 R32, R8.reuse, R16, R28 ;  /* 0x000000100820723c */ /* 0x040fe6000000181c */
[----:B------:R-:W3:Y:S03]  /*9770*/  LDSM.16.M88.4 R16, [R200+0x16000] ;  /* 0x01600000c810783b */ /* 0x000ee60000000200 */
[C---:B------:R-:W-:Y:S01]  /*9780*/  HMMA.16816.F32 R168, R8.reuse, R170, R196 ;  /* 0x000000aa08a8723c */ /* 0x040fe200000018c4 */
[----:B------:R-:W4:Y:S05]  /*9790*/  LDSM.16.M88.4 R28, [R200+0x16800] ;  /* 0x01680000c81c783b */ /* 0x000f2a0000000200 */
[C---:B-1----:R-:W-:Y:S06]  /*97a0*/  HMMA.16816.F32 R184, R8.reuse, R180, R184 ;  /* 0x000000b408b8723c */ /* 0x042fec00000018b8 */
[C---:B------:R-:W-:Y:S06]  /*97b0*/  HMMA.16816.F32 R192, R8.reuse, R182, R192 ;  /* 0x000000b608c0723c */ /* 0x040fec00000018c0 */
[C---:B--2---:R-:W-:Y:S06]  /*97c0*/  HMMA.16816.F32 R196, R8.reuse, R20, R176 ;  /* 0x0000001408c4723c */ /* 0x044fec00000018b0 */
[----:B------:R-:W-:Y:S01]  /*97d0*/  HMMA.16816.F32 R176, R8, R22, R172 ;  /* 0x0000001608b0723c */ /* 0x000fe200000018ac */
[----:B------:R-:W-:Y:S04]  /*97e0*/  LDSM.16.M88.4 R8, [R208+0xc000] ;  /* 0x00c00000d008783b */ /* 0x000fe80000000200 */
[----:B------:R-:W1:Y:S01]  /*97f0*/  LDSM.16.M88.4 R20, [R215] ;  /* 0x00000000d714783b */ /* 0x000e620000000200 */
[C---:B---3--:R-:W-:Y:S06]  /*9800*/  HMMA.16816.F32 R172, R4.reuse, R16, R32 ;  /* 0x0000001004ac723c */ /* 0x048fec0000001820 */
[C---:B------:R-:W-:Y:S06]  /*9810*/  HMMA.16816.F32 R16, R4.reuse, R18, R12 ;  /* 0x000000120410723c */ /* 0x040fec000000180c */
[C---:B----4-:R-:W-:Y:S01]  /*9820*/  HMMA.16816.F32 R12, R4.reuse, R28, R24 ;  /* 0x0000001c040c723c */ /* 0x050fe20000001818 */
[----:B------:R-:W2:Y:S05]  /*9830*/  LDSM.16.M88.4 R24, [R200+0x17800] ;  /* 0x01780000c818783b */ /* 0x000eaa0000000200 */
[C---:B------:R-:W-:Y:S01]  /*9840*/  HMMA.16816.F32 R32, R4.reuse, R30, R168 ;  /* 0x0000001e0420723c */ /* 0x040fe200000018a8 */
[----:B------:R-:W3:Y:S05]  /*9850*/  LDSM.16.M88.4 R28, [R214] ;  /* 0x00000000d61c783b */ /* 0x000eea0000000200 */
[C---:B------:R-:W-:Y:S06]  /*9860*/  HMMA.16816.F32 R184, R4.reuse, R188, R184 ;  /* 0x000000bc04b8723c */ /* 0x040fec00000018b8 */
[----:B------:R-:W-:Y:S01]  /*9870*/  HMMA.16816.F32 R192, R4, R190, R192 ;  /* 0x000000be04c0723c */ /* 0x000fe200000018c0 */
[----:B------:R-:W4:Y:S05]  /*9880*/  LDSM.16.M88.4 R188, [R213] ;  /* 0x00000000d5bc783b */ /* 0x000f2a0000000200 */
[C---:B-1----:R-:W-:Y:S06]  /*9890*/  HMMA.16816.F32 R172, R8.reuse, R20, R172 ;  /* 0x0000001408ac723c */ /* 0x042fec00000018ac */
[----:B------:R-:W-:Y:S01]  /*98a0*/  HMMA.16816.F32 R168, R8, R22, R16 ;  /* 0x0000001608a8723c */ /* 0x000fe20000001810 */
[----:B------:R-:W-:Y:S05]  /*98b0*/  LDSM.16.M88.4 R20, [R206+0x16800] ;  /* 0x01680000ce14783b */ /* 0x000fea0000000200 */
[C---:B--2---:R-:W-:Y:S06]  /*98c0*/  HMMA.16816.F32 R196, R4.reuse, R24, R196 ;  /* 0x0000001804c4723c */ /* 0x044fec00000018c4 */
[----:B------:R-:W-:Y:S01]  /*98d0*/  HMMA.16816.F32 R180, R4, R26, R176 ;  /* 0x0000001a04b4723c */ /* 0x000fe200000018b0 */
[----:B------:R-:W1:Y:S04]  /*98e0*/  LDSM.16.M88.4 R4, [R210+0xc000] ;  /* 0x00c00000d204783b */ /* 0x000e680000000200 */
[----:B------:R-:W2:Y:S01]  /*98f0*/  LDSM.16.M88.4 R24, [R206+0x16000] ;  /* 0x01600000ce18783b */ /* 0x000ea20000000200 */
[C---:B---3--:R-:W-:Y:S03]  /*9900*/  HMMA.16816.F32 R16, R8.reuse, R28, R12 ;  /* 0x0000001c0810723c */ /* 0x048fe6000000180c */
[----:B------:R-:W3:Y:S03]  /*9910*/  LDSM.16.M88.4 R176, [R206+0x17000] ;  /* 0x01700000ceb0783b */ /* 0x000ee60000000200 */
[C---:B------:R-:W-:Y:S06]  /*9920*/  HMMA.16816.F32 R12, R8.reuse, R30, R32 ;  /* 0x0000001e080c723c */ /* 0x040fec0000001820 */
[C---:B----4-:R-:W-:Y:S06]  /*9930*/  HMMA.16816.F32 R240, R8.reuse, R190, R192 ;  /* 0x000000be08f0723c */ /* 0x050fec00000018c0 */
[C---:B------:R-:W-:Y:S01]  /*9940*/  HMMA.16816.F32 R28, R8.reuse, R188, R184 ;  /* 0x000000bc081c723c */ /* 0x040fe200000018b8 */
[----:B------:R-:W-:Y:S05]  /*9950*/  LDSM.16.M88.4 R188, [R205+0x6000] ;  /* 0x00600000cdbc783b */ /* 0x000fea0000000200 */
[C---:B------:R-:W-:Y:S06]  /*9960*/  HMMA.16816.F32 R196, R8.reuse, R236, R196 ;  /* 0x000000ec08c4723c */ /* 0x040fec00000018c4 */
[----:B------:R-:W-:Y:S01]  /*9970*/  HMMA.16816.F32 R192, R8, R238, R180 ;  /* 0x000000ee08c0723c */ /* 0x000fe200000018b4 */
[----:B------:R-:W4:Y:S05]  /*9980*/  LDSM.16.M88.4 R8, [R209+0xc000] ;  /* 0x00c00000d108783b */ /* 0x000f2a0000000200 */
[C---:B-1----:R-:W-:Y:S01]  /*9990*/  HMMA.16816.F32 R184, R4.reuse, R20, R16 ;  /* 0x0000001404b8723c */ /* 0x042fe20000001810 */
[----:B------:R-:W1:Y:S05]  /*99a0*/  LDSM.16.M88.4 R16, [R206+0x17800] ;  /* 0x01780000ce10783b */ /* 0x000e6a0000000200 */
[C---:B--2---:R-:W-:Y:S06]  /*99b0*/  HMMA.16816.F32 R32, R4.reuse, R24, R172 ;  /* 0x000000180420723c */ /* 0x044fec00000018ac */
[C---:B------:R-:W-:Y:S01]  /*99c0*/  HMMA.16816.F32 R172, R4.reuse, R22, R12 ;  /* 0x0000001604ac723c */ /* 0x040fe2000000180c */
[----:B------:R-:W2:Y:S05]  /*99d0*/  LDSM.16.M88.4 R12, [R205+0x6800] ;  /* 0x00680000cd0c783b */ /* 0x000eaa0000000200 */
[C---:B------:R-:W-:Y:S01]  /*99e0*/  HMMA.16816.F32 R180, R4.reuse, R26, R168 ;  /* 0x0000001a04b4723c */ /* 0x040fe200000018a8 */
[----:B------:R-:W2:Y:S05]  /*99f0*/  LDSM.16.M88.4 R24, [R205+0x7000] ;  /* 0x00700000cd18783b */ /* 0x000eaa0000000200 */
[C---:B---3--:R-:W-:Y:S06]  /*9a00*/  HMMA.16816.F32 R20, R4.reuse, R176, R28 ;  /* 0x000000b00414723c */ /* 0x048fec000000181c */
[----:B------:R-:W-:Y:S01]  /*9a10*/  HMMA.16816.F32 R28, R4, R178, R240 ;  /* 0x000000b2041c723c */ /* 0x000fe200000018f0 */
[----:B------:R-:W3:Y:S01]  /*9a20*/  LDSM.16.M88.4 R176, [R205+0x7800] ;  /* 0x00780000cdb0783b */ /* 0x000ee20000000200 */
[----:B------:R-:W-:-:S04]  /*9a30*/  DEPBAR.LE SB0, 0x0 ;  /* 0x000080000000791a */ /* 0x000fc80000000000 */
[----:B----4-:R-:W-:Y:S06]  /*9a40*/  HMMA.16816.F32 R32, R8, R188, R32 ;  /* 0x000000bc0820723c */ /* 0x010fec0000001820 */
[C---:B-1----:R-:W-:Y:S06]  /*9a50*/  HMMA.16816.F32 R168, R4.reuse, R16, R196 ;  /* 0x0000001004a8723c */ /* 0x042fec00000018c4 */
[----:B------:R-:W-:Y:S06]  /*9a60*/  HMMA.16816.F32 R16, R4, R18, R192 ;  /* 0x000000120410723c */ /* 0x000fec00000018c0 */
[----:B--2---:R-:W-:Y:S01]  /*9a70*/  HMMA.16816.F32 R184, R8, R12, R184 ;  /* 0x0000000c08b8723c */ /* 0x004fe200000018b8 */
[----:B------:R-:W-:-:S02]  /*9a80*/  VIADD R5, R0, 0x1 ;  /* 0x0000000100057836 */ /* 0x000fc40000000000 */
[C---:B------:R-:W-:Y:S02]  /*9a90*/  IMAD.IADD R4, R230.reuse, 0x1, -R0 ;  /* 0x00000001e6047824 */ /* 0x040fe400078e0a00 */
[----:B------:R-:W-:Y:S02]  /*9aa0*/  IMAD.IADD R7, R230, 0x1, -R5 ;  /* 0x00000001e6077824 */ /* 0x000fe400078e0a05 */
[----:B------:R-:W-:Y:S01]  /*9ab0*/  FMUL.FTZ R32, R32, UR31 ;  /* 0x0000001f20207c20 */ /* 0x000fe20008410000 */
[----:B------:R-:W-:Y:S01]  /*9ac0*/  FMUL.FTZ R6, R33, UR31 ;  /* 0x0000001f21067c20 */ /* 0x000fe20008410000 */
[----:B------:R-:W-:Y:S01]  /*9ad0*/  HMMA.16816.F32 R172, R8, R14, R172 ;  /* 0x0000000e08ac723c */ /* 0x000fe200000018ac */
[----:B------:R-:W-:Y:S01]  /*9ae0*/  FMUL.FTZ R34, R34, UR31 ;  /* 0x0000001f22227c20 */ /* 0x000fe20008410000 */
[----:B------:R-:W-:Y:S01]  /*9af0*/  BAR.SYNC.DEFER_BLOCKING 0x0 ;  /* 0x0000000000007b1d */ /* 0x000fe20000010000 */
[----:B------:R-:W-:-:S03]  /*9b00*/  ISETP.GE.AND P0, PT, R5, R233, PT ;  /* 0x000000e90500720c */ /* 0x000fc60003f06270 */
[C---:B------:R-:W-:Y:S01]  /*9b10*/  HMMA.16816.F32 R12, R8.reuse, R24, R20 ;  /* 0x00000018080c723c */ /* 0x040fe20000001814 */
[----:B------:R-:W-:Y:S01]  /*9b20*/  ISETP.LT.OR P0, PT, R5, R229, P0 ;  /* 0x000000e50500720c */ /* 0x000fe20000701670 */
[----:B------:R-:W1:Y:S04]  /*9b30*/  MUFU.TANH R32, R32 ;  /* 0x0000002000207308 */ /* 0x000e680000002400 */
[C---:B------:R-:W-:Y:S04]  /*9b40*/  HMMA.16816.F32 R180, R8.reuse, R190, R180 ;  /* 0x000000be08b4723c */ /* 0x040fe800000018b4 */
[----:B------:R2:W-:Y:S02]  /*9b50*/  MUFU.TANH R20, R6 ;  /* 0x0000000600147308 */ /* 0x0005e40000002400 */
[C---:B---3--:R-:W-:Y:S06]  /*9b60*/  HMMA.16816.F32 R168, R8.reuse, R176, R168 ;  /* 0x000000b008a8723c */ /* 0x048fec00000018a8 */
[----:B------:R-:W3:Y:S01]  /*9b70*/  MUFU.TANH R21, R34 ;  /* 0x0000002200157308 */ /* 0x000ee20000002400 */
[C---:B------:R-:W-:Y:S06]  /*9b80*/  HMMA.16816.F32 R28, R8.reuse, R26, R28 ;  /* 0x0000001a081c723c */ /* 0x040fec000000181c */
[----:B------:R-:W-:Y:S01]  /*9b90*/  HMMA.16816.F32 R176, R8, R178, R16 ;  /* 0x000000b208b0723c */ /* 0x000fe20000001810 */
[----:B--2---:R-:W-:-:S02]  /*9ba0*/  IABS R6, R4 ;  /* 0x0000000400067213 */ /* 0x004fc40000000000 */
[----:B------:R-:W-:-:S03]  /*9bb0*/  IABS R4, R7 ;  /* 0x0000000700047213 */ /* 0x000fc60000000000 */
[----:B------:R-:W-:Y:S02]  /*9bc0*/  IMAD.MOV.U32 R7, RZ, RZ, R6 ;  /* 0x000000ffff077224 */ /* 0x000fe400078e0006 */
[----:B------:R-:W-:Y:S01]  /*9bd0*/  FMUL.FTZ R9, R180, UR31 ;  /* 0x0000001fb4097c20 */ /* 0x000fe20008410000 */
[----:B------:R-:W-:Y:S02]  /*9be0*/  IMAD.MOV.U32 R6, RZ, RZ, R2 ;  /* 0x000000ffff067224 */ /* 0x000fe400078e0002 */
[----:B------:R-:W-:Y:S01]  /*9bf0*/  IMAD.MOV.U32 R2, RZ, RZ, R4 ;  /* 0x000000ffff027224 */ /* 0x000fe200078e0004 */
[----:B------:R-:W-:Y:S01]  /*9c00*/  I2FP.F32.S32 R7, R7 ;  /* 0x0000000700077245 */ /* 0x000fe20000201400 */
[----:B------:R-:W-:Y:S01]  /*9c10*/  FMUL.FTZ R4, R35, UR31 ;  /* 0x0000001f23047c20 */ /* 0x000fe20008410000 */
[----:B------:R-:W-:Y:S01]  /*9c20*/  I2FP.F32.S32 R6, R6 ;  /* 0x0000000600067245 */ /* 0x000fe20000201400 */
[----:B------:R2:W-:Y:S01]  /*9c30*/  MUFU.TANH R11, R9 ;  /* 0x00000009000b7308 */ /* 0x0005e20000002400 */
[----:B------:R-:W-:Y:S01]  /*9c40*/  I2FP.F32.S32 R2, R2 ;  /* 0x0000000200027245 */ /* 0x000fe20000201400 */
[----:B-1----:R-:W-:-:S02]  /*9c50*/  FFMA.FTZ R7, R7, -UR21, R32 ;  /* 0x8000001507077c23 */ /* 0x002fc40008010020 */
[----:B---3--:R-:W-:Y:S02]  /*9c60*/  FFMA.FTZ R8, R6, -UR21, R21 ;  /* 0x8000001506087c23 */ /* 0x008fe40008010015 */
[----:B------:R-:W-:Y:S01]  /*9c70*/  FFMA.FTZ R6, R2, -UR21, R20 ;  /* 0x8000001502067c23 */ /* 0x000fe20008010014 */
[----:B------:R-:W-:Y:S01]  /*9c80*/  VIADD R2, R0, 0x8 ;  /* 0x0000000800027836 */ /* 0x000fe20000000000 */
[----:B------:R-:W-:Y:S01]  /*9c90*/  FSEL R25, R7, -INF , !P6 ;  /* 0xff80000007197808 */ /* 0x000fe20007000000 */
[----:B------:R-:W-:Y:S01]  /*9ca0*/  IMAD.IADD R7, R231, 0x1, -R5 ;  /* 0x00000001e7077824 */ /* 0x000fe200078e0a05 */
[C---:B------:R-:W-:Y:S01]  /*9cb0*/  ISETP.GE.AND P6, PT, R5.reuse, R232, PT ;  /* 0x000000e80500720c */ /* 0x040fe20003fc6270 */
[----:B------:R1:W-:Y:S01]  /*9cc0*/  MUFU.TANH R16, R4 ;  /* 0x0000000400107308 */ /* 0x0003e20000002400 */
[----:B------:R-:W-:Y:S02]  /*9cd0*/  FSEL R26, R8, -INF , !P1 ;  /* 0xff800000081a7808 */ /* 0x000fe40004800000 */
[----:B------:R-:W-:Y:S01]  /*9ce0*/  FSEL R27, R6, -INF , !P0 ;  /* 0xff800000061b7808 */ /* 0x000fe20004000000 */
[----:B------:R-:W-:Y:S01]  /*9cf0*/  IMAD.IADD R6, R230, 0x1, -R2 ;  /* 0x00000001e6067824 */ /* 0x000fe200078e0a02 */
[----:B------:R-:W-:Y:S01]  /*9d00*/  ISETP.LT.OR P6, PT, R5, R228, P6 ;  /* 0x000000e40500720c */ /* 0x000fe200037c1670 */
[----:B------:R-:W-:Y:S01]  /*9d10*/  FMUL.FTZ R5, R182, UR31 ;  /* 0x0000001fb6057c20 */ /* 0x000fe20008410000 */
[C---:B------:R-:W-:Y:S01]  /*9d20*/  ISETP.GE.AND P1, PT, R2.reuse, R233, PT ;  /* 0x000000e90200720c */ /* 0x040fe20003f26270 */
[----:B--2---:R-:W-:Y:S01]  /*9d30*/  FMUL.FTZ R9, R181, UR31 ;  /* 0x0000001fb5097c20 */ /* 0x004fe20008410000 */
[C---:B------:R-:W-:Y:S01]  /*9d40*/  ISETP.GE.AND P0, PT, R2.reuse, R232, PT ;  /* 0x000000e80200720c */ /* 0x040fe20003f06270 */
[----:B------:R2:W3:Y:S01]  /*9d50*/  MUFU.TANH R8, R5 ;  /* 0x0000000500087308 */ /* 0x0004e20000002400 */
[----:B------:R-:W-:-:S02]  /*9d60*/  ISETP.LT.OR P1, PT, R2, R229, P1 ;  /* 0x000000e50200720c */ /* 0x000fc40000f21670 */
[----:B------:R-:W-:Y:S01]  /*9d70*/  ISETP.LT.OR P0, PT, R2, R228, P0 ;  /* 0x000000e40200720c */ /* 0x000fe20000701670 */
[----:B------:R-:W-:Y:S01]  /*9d80*/  IMAD.IADD R2, R231, 0x1, -R2 ;  /* 0x00000001e7027824 */ /* 0x000fe200078e0a02 */
[----:B------:R-:W-:Y:S01]  /*9d90*/  IABS R10, R7 ;  /* 0x00000007000a7213 */ /* 0x000fe20000000000 */
[----:B-1----:R-:W-:Y:S02]  /*9da0*/  VIADD R4, R0, 0x9 ;  /* 0x0000000900047836 */ /* 0x002fe40000000000 */
[----:B------:R-:W1:Y:S01]  /*9db0*/  MUFU.TANH R9, R9 ;  /* 0x0000000900097308 */ /* 0x000e620000002400 */
[----:B------:R-:W-:Y:S02]  /*9dc0*/  IABS R7, R2 ;  /* 0x0000000200077213 */ /* 0x000fe40000000000 */
[----:B------:R-:W-:Y:S02]  /*9dd0*/  IABS R6, R6 ;  /* 0x0000000600067213 */ /* 0x000fe40000000000 */
[----:B------:R-:W-:-:S02]  /*9de0*/  I2FP.F32.S32 R7, R7 ;  /* 0x0000000700077245 */ /* 0x000fc40000201400 */
[----:B------:R-:W-:Y:S01]  /*9df0*/  I2FP.F32.S32 R6, R6 ;  /* 0x0000000600067245 */ /* 0x000fe20000201400 */
[----:B--2---:R-:W-:Y:S02]  /*9e00*/  IMAD.IADD R5, R230, 0x1, -R4 ;  /* 0x00000001e6057824 */ /* 0x004fe400078e0a04 */
[----:B---3--:R-:W-:Y:S02]  /*9e10*/  FFMA.FTZ R8, R7, -UR21, R8 ;  /* 0x8000001507087c23 */ /* 0x008fe40008010008 */
[----:B------:R-:W-:Y:S01]  /*9e20*/  FFMA.FTZ R6, R6, -UR21, R11 ;  /* 0x8000001506067c23 */ /* 0x000fe2000801000b */
[----:B------:R-:W-:Y:S01]  /*9e30*/  IABS R2, R5 ;  /* 0x0000000500027213 */ /* 0x000fe20000000000 */
[----:B------:R-:W-:Y:S01]  /*9e40*/  IMAD.MOV.U32 R5, RZ, RZ, R10 ;  /* 0x000000ffff057224 */ /* 0x000fe200078e000a */
[----:B------:R-:W-:Y:S01]  /*9e50*/  FSEL R23, R8, -INF , !P0 ;  /* 0xff80000008177808 */ /* 0x000fe20004000000 */
[----:B------:R-:W-:Y:S01]  /*9e60*/  FMUL.FTZ R10, R183, UR31 ;  /* 0x0000001fb70a7c20 */ /* 0x000fe20008410000 */
[----:B------:R-:W-:-:S02]  /*9e70*/  I2FP.F32.S32 R2, R2 ;  /* 0x0000000200027245 */ /* 0x000fc40000201400 */
[----:B------:R-:W-:Y:S02]  /*9e80*/  I2FP.F32.S32 R5, R5 ;  /* 0x0000000500057245 */ /* 0x000fe40000201400 */
[----:B------:R-:W-:Y:S01]  /*9e90*/  FSEL R22, R6, -INF , !P1 ;  /* 0xff80000006167808 */ /* 0x000fe20004800000 */
[----:B-1----:R-:W-:Y:S01]  /*9ea0*/  FFMA.FTZ R7, R2, -UR21, R9 ;  /* 0x8000001502077c23 */ /* 0x002fe20008010009 */
[----:B------:R-:W-:Y:S02]  /*9eb0*/  VIADD R2, R0, 0x10 ;  /* 0x0000001000027836 */ /* 0x000fe40000000000 */
[----:B------:R-:W-:Y:S01]  /*9ec0*/  FFMA.FTZ R5, R5, -UR21, R16 ;  /* 0x8000001505057c23 */ /* 0x000fe20008010010 */
[----:B------:R-:W-:Y:S01]  /*9ed0*/  FMUL.FTZ R9, R184, UR31 ;  /* 0x0000001fb8097c20 */ /* 0x000fe20008410000 */
[----:B------:R-:W-:Y:S01]  /*9ee0*/  ISETP.GE.AND P1, PT, R4, R232, PT ;  /* 0x000000e80400720c */ /* 0x000fe20003f26270 */
[----:B------:R-:W-:Y:S01]  /*9ef0*/  IMAD.IADD R6, R231, 0x1, -R4 ;  /* 0x00000001e7067824 */ /* 0x000fe200078e0a04 */
[-C--:B------:R-:W-:Y:S01]  /*9f00*/  ISETP.GE.AND P0, PT, R2, R233.reuse, PT ;  /* 0x000000e90200720c */ /* 0x080fe20003f06270 */
[----:B------:R1:W-:Y:S01]  /*9f10*/  MUFU.TANH R11, R9 ;  /* 0x00000009000b7308 */ /* 0x0003e20000002400 */
[----:B------:R-:W-:Y:S01]  /*9f20*/  FSEL R24, R5, -INF , !P6 ;  /* 0xff80000005187808 */ /* 0x000fe20007000000 */
[----:B------:R-:W-:Y:S01]  /*9f30*/  VIADD R5, R0, 0x11 ;  /* 0x0000001100057836 */ /* 0x000fe20000000000 */
[----:B------:R-:W-:-:S02]  /*9f40*/  ISETP.GE.AND P6, PT, R4, R233, PT ;  /* 0x000000e90400720c */ /* 0x000fc40003fc6270 */
[-C--:B------:R-:W-:Y:S02]  /*9f50*/  ISETP.LT.OR P0, PT, R2, R229.reuse, P0 ;  /* 0x000000e50200720c */ /* 0x080fe40000701670 */
[C---:B------:R-:W-:Y:S01]  /*9f60*/  ISETP.LT.OR P6, PT, R4.reuse, R229, P6 ;  /* 0x000000e50400720c */ /* 0x040fe200037c1670 */
[----:B------:R2:W-:Y:S01]  /*9f70*/  MUFU.TANH R16, R10 ;  /* 0x0000000a00107308 */ /* 0x0005e20000002400 */
[----:B------:R-:W-:Y:S01]  /*9f80*/  ISETP.LT.OR P1, PT, R4, R228, P1 ;  /* 0x000000e40400720c */ /* 0x000fe20000f21670 */
[C---:B------:R-:W-:Y:S01]  /*9f90*/  IMAD.IADD R4, R230.reuse, 0x1, -R5 ;  /* 0x00000001e6047824 */ /* 0x040fe200078e0a05 */
[----:B------:R-:W-:Y:S01]  /*9fa0*/  FSEL R20, R7, -INF , !P6 ;  /* 0xff80000007147808 */ /* 0x000fe20007000000 */
[--C-:B------:R-:W-:Y:S01]  /*9fb0*/  IMAD.IADD R7, R230, 0x1, -R2.reuse ;  /* 0x00000001e6077824 */ /* 0x100fe200078e0a02 */
[----:B------:R-:W-:Y:S02]  /*9fc0*/  ISETP.GE.AND P6, PT, R2, R232, PT ;  /* 0x000000e80200720c */ /* 0x000fe40003fc6270 */
[----:B------:R-:W-:Y:S01]  /*9fd0*/  IABS R6, R6 ;  /* 0x0000000600067213 */ /* 0x000fe20000000000 */
[----:B-1----:R-:W-:Y:S01]  /*9fe0*/  FMUL.FTZ R9, R186, UR31 ;  /* 0x0000001fba097c20 */ /* 0x002fe20008410000 */
[----:B------:R-:W-:Y:S01]  /*9ff0*/  ISETP.LT.OR P6, PT, R2, R228, P6 ;  /* 0x000000e40200720c */ /* 0x000fe200037c1670 */
[----:B------:R-:W-:-:S02]  /*a000*/  IMAD.IADD R2, R231, 0x1, -R2 ;  /* 0x00000001e7027824 */ /* 0x000fc400078e0a02 */
[----:B------:R1:W3:Y:S01]  /*a010*/  MUFU.TANH R8, R9 ;  /* 0x0000000900087308 */ /* 0x0002e20000002400 */
[----:B--2---:R-:W-:Y:S02]  /*a020*/  IABS R10, R7 ;  /* 0x00000007000a7213 */ /* 0x004fe40000000000 */
[----:B------:R-:W-:Y:S02]  /*a030*/  IABS R7, R2 ;  /* 0x0000000200077213 */ /* 0x000fe40000000000 */
[----:B------:R-:W-:Y:S01]  /*a040*/  IABS R2, R4 ;  /* 0x0000000400027213 */ /* 0x000fe20000000000 */
[----:B------:R-:W-:Y:S01]  /*a050*/  IMAD.MOV.U32 R4, RZ, RZ, R6 ;  /* 0x000000ffff047224 */ /* 0x000fe200078e0006 */
[----:B------:R-:W-:Y:S01]  /*a060*/  I2FP.F32.S32 R7, R7 ;  /* 0x0000000700077245 */ /* 0x000fe20000201400 */
[----:B------:R-:W-:Y:S01]  /*a070*/  IMAD.MOV.U32 R6, RZ, RZ, R10 ;  /* 0x000000ffff067224 */ /* 0x000fe200078e000a */
[----:B------:R-:W-:Y:S01]  /*a080*/  I2FP.F32.S32 R2, R2 ;  /* 0x0000000200027245 */ /* 0x000fe20000201400 */
[----:B------:R-:W-:Y:S01]  /*a090*/  FMUL.FTZ R10, R187, UR31 ;  /* 0x0000001fbb0a7c20 */ /* 0x000fe20008410000 */
[----:B------:R-:W-:-:S02]  /*a0a0*/  I2FP.F32.S32 R4, R4 ;  /* 0x0000000400047245 */ /* 0x000fc40000201400 */
[----:B------:R-:W-:Y:S01]  /*a0b0*/  I2FP.F32.S32 R6, R6 ;  /* 0x0000000600067245 */ /* 0x000fe20000201400 */
[----:B-1----:R-:W-:Y:S01]  /*a0c0*/  FMUL.FTZ R9, R185, UR31 ;  /* 0x0000001fb9097c20 */ /* 0x002fe20008410000 */
[----:B---3--:R-:W-:Y:S01]  /*a0d0*/  FFMA.FTZ R8, R7, -UR21, R8 ;  /* 0x8000001507087c23 */ /* 0x008fe20008010008 */
[----:B------:R-:W-:Y:S02]  /*a0e0*/  FFMA.FTZ R4, R4, -UR21, R16 ;  /* 0x8000001504047c23 */ /* 0x000fe40008010010 */
[----:B------:R-:W-:Y:S01]  /*a0f0*/  FFMA.FTZ R6, R6, -UR21, R11 ;  /* 0x8000001506067c23 */ /* 0x000fe2000801000b */
[----:B------:R1:W-:Y:S01]  /*a100*/  MUFU.TANH R16, R10 ;  /* 0x0000000a00107308 */ /* 0x0003e20000002400 */
[----:B------:R-:W-:Y:S02]  /*a110*/  FSEL R133, R8, -INF , !P6 ;  /* 0xff80000008857808 */ /* 0x000fe40007000000 */
[----:B------:R-:W-:Y:S01]  /*a120*/  FSEL R21, R4, -INF , !P1 ;  /* 0xff80000004157808 */ /* 0x000fe20004800000 */
[----:B------:R-:W-:Y:S01]  /*a130*/  VIADD R4, R0, 0x19 ;  /* 0x0000001900047836 */ /* 0x000fe20000000000 */
[----:B------:R-:W-:-:S02]  /*a140*/  ISETP.GE.AND P1, PT, R5, R233, PT ;  /* 0x000000e90500720c */ /* 0x000fc40003f26270 */
[----:B------:R-:W-:Y:S01]  /*a150*/  FSEL R33, R6, -INF , !P0 ;  /* 0xff80000006217808 */ /* 0x000fe20004000000 */
[----:B------:R-:W2:Y:S01]  /*a160*/  MUFU.TANH R9, R9 ;  /* 0x0000000900097308 */ /* 0x000ea20000002400 */
[----:B------:R-:W-:Y:S01]  /*a170*/  ISETP.LT.OR P1, PT, R5, R229, P1 ;  /* 0x000000e50500720c */ /* 0x000fe20000f21670 */
[----:B------:R-:W-:Y:S01]  /*a180*/  IMAD.IADD R6, R231, 0x1, -R5 ;  /* 0x00000001e7067824 */ /* 0x000fe200078e0a05 */
[----:B------:R-:W-:-:S04]  /*a190*/  ISETP.GE.AND P0, PT, R5, R232, PT ;  /* 0x000000e80500720c */ /* 0x000fc80003f06270 */
[----:B------:R-:W-:Y:S01]  /*a1a0*/  ISETP.LT.OR P0, PT, R5, R228, P0 ;  /* 0x000000e40500720c */ /* 0x000fe20000701670 */
[----:B------:R-:W-:Y:S01]  /*a1b0*/  FMUL.FTZ R5, R174, UR31 ;  /* 0x0000001fae057c20 */ /* 0x000fe20008410000 */
[----:B-1----:R-:W-:-:S03]  /*a1c0*/  IABS R10, R6 ;  /* 0x00000006000a7213 */ /* 0x002fc60000000000 */
[----:B------:R1:W3:Y:S01]  /*a1d0*/  MUFU.TANH R8, R5 ;  /* 0x0000000500087308 */ /* 0x0002e20000002400 */
[----:B--2---:R-:W-:Y:S01]  /*a1e0*/  FFMA.FTZ R7, R2, -UR21, R9 ;  /* 0x8000001502077c23 */ /* 0x004fe20008010009 */
[----:B------:R-:W-:Y:S02]  /*a1f0*/  VIADD R2, R0, 0x18 ;  /* 0x0000001800027836 */ /* 0x000fe40000000000 */
[----:B------:R-:W-:Y:S02]  /*a200*/  FMUL.FTZ R9, R172, UR31 ;  /* 0x0000001fac097c20 */ /* 0x000fe40008410000 */
[----:B------:R-:W-:Y:S01]  /*a210*/  FSEL R35, R7, -INF , !P1 ;  /* 0xff80000007237808 */ /* 0x000fe20004800000 */
[----:B------:R-:W-:Y:S01]  /*a220*/  IMAD.IADD R7, R230, 0x1, -R2 ;  /* 0x00000001e6077824 */ /* 0x000fe200078e0a02 */
[C---:B------:R-:W-:Y:S01]  /*a230*/  ISETP.GE.AND P6, PT, R2.reuse, R233, PT ;  /* 0x000000e90200720c */ /* 0x040fe20003fc6270 */
[----:B------:R2:W4:Y:S01]  /*a240*/  MUFU.TANH R11, R9 ;  /* 0x00000009000b7308 */ /* 0x0005220000002400 */
[----:B------:R-:W-:-:S02]  /*a250*/  ISETP.GE.AND P1, PT, R2, R232, PT ;  /* 0x000000e80200720c */ /* 0x000fc40003f26270 */
[----:B------:R-:W-:Y:S01]  /*a260*/  ISETP.LT.OR P6, PT, R2, R229, P6 ;  /* 0x000000e50200720c */ /* 0x000fe200037c1670 */
[----:B-1----:R-:W-:Y:S01]  /*a270*/  IMAD.IADD R5, R230, 0x1, -R4 ;  /* 0x00000001e6057824 */ /* 0x002fe200078e0a04 */
[----:B------:R-:W-:Y:S01]  /*a280*/  ISETP.LT.OR P1, PT, R2, R228, P1 ;  /* 0x000000e40200720c */ /* 0x000fe20000f21670 */
[----:B------:R-:W-:Y:S01]  /*a290*/  IMAD.IADD R2, R231, 0x1, -R2 ;  /* 0x00000001e7027824 */ /* 0x000fe200078e0a02 */
[----:B------:R-:W-:-:S04]  /*a2a0*/  IABS R6, R7 ;  /* 0x0000000700067213 */ /* 0x000fc80000000000 */
[----:B------:R-:W-:Y:S02]  /*a2b0*/  IABS R7, R2 ;  /* 0x0000000200077213 */ /* 0x000fe40000000000 */
[----:B------:R-:W-:Y:S01]  /*a2c0*/  IABS R2, R5 ;  /* 0x0000000500027213 */ /* 0x000fe20000000000 */
[----:B------:R-:W-:Y:S01]  /*a2d0*/  IMAD.MOV.U32 R5, RZ, RZ, R10 ;  /* 0x000000ffff057224 */ /* 0x000fe200078e000a */
[----:B------:R-:W-:Y:S01]  /*a2e0*/  I2FP.F32.S32 R7, R7 ;  /* 0x0000000700077245 */ /* 0x000fe20000201400 */
[----:B------:R-:W-:Y:S01]  /*a2f0*/  FMUL.FTZ R10, R175, UR31 ;  /* 0x0000001faf0a7c20 */ /* 0x000fe20008410000 */
[----:B--2---:R-:W-:Y:S01]  /*a300*/  FMUL.FTZ R9, R173, UR31 ;  /* 0x0000001fad097c20 */ /* 0x004fe20008410000 */
[----:B------:R-:W-:Y:S02]  /*a310*/  I2FP.F32.S32 R2, R2 ;  /* 0x0000000200027245 */ /* 0x000fe40000201400 */
[----:B------:R-:W-:Y:S01]  /*a320*/  I2FP.F32.S32 R5, R5 ;  /* 0x0000000500057245 */ /* 0x000fe20000201400 */
[----:B---3--:R-:W-:Y:S01]  /*a330*/  FFMA.FTZ R8, R7, -UR21, R8 ;  /* 0x8000001507087c23 */ /* 0x008fe20008010008 */
[----:B------:R-:W-:Y:S01]  /*a340*/  I2FP.F32.S32 R6, R6 ;  /* 0x0000000600067245 */ /* 0x000fe20000201400 */
[----:B------:R-:W1:Y:S02]  /*a350*/  MUFU.TANH R9, R9 ;  /* 0x0000000900097308 */ /* 0x000e640000002400 */
[----:B------:R-:W-:Y:S01]  /*a360*/  FFMA.FTZ R5, R5, -UR21, R16 ;  /* 0x8000001505057c23 */ /* 0x000fe20008010010 */
[----:B------:R-:W-:Y:S01]  /*a370*/  FSEL R252, R8, -INF , !P1 ;  /* 0xff80000008fc7808 */ /* 0x000fe20004800000 */
[----:B----4-:R-:W-:-:S03]  /*a380*/  FFMA.FTZ R6, R6, -UR21, R11 ;  /* 0x8000001506067c23 */ /* 0x010fc6000801000b */
[----:B------:R-:W-:Y:S01]  /*a390*/  FSEL R235, R5, -INF , !P0 ;  /* 0xff80000005eb7808 */ /* 0x000fe20004000000 */
[----:B------:R-:W-:Y:S01]  /*a3a0*/  IMAD.IADD R5, R231, 0x1, -R4 ;  /* 0x00000001e7057824 */ /* 0x000fe200078e0a04 */
[----:B------:R-:W-:Y:S01]  /*a3b0*/  ISETP.GE.AND P0, PT, R4, R233, PT ;  /* 0x000000e90400720c */ /* 0x000fe20003f06270 */
[----:B------:R2:W3:Y:S01]  /*a3c0*/  MUFU.TANH R16, R10 ;  /* 0x0000000a00107308 */ /* 0x0004e20000002400 */
[----:B------:R-:W-:Y:S01]  /*a3d0*/  FSEL R32, R6, -INF , !P6 ;  /* 0xff80000006207808 */ /* 0x000fe20007000000 */
[----:B------:R-:W-:Y:S01]  /*a3e0*/  VIADD R6, R0, 0x21 ;  /* 0x0000002100067836 */ /* 0x000fe20000000000 */
[C---:B------:R-:W-:Y:S02]  /*a3f0*/  ISETP.LT.OR P0, PT, R4.reuse, R229, P0 ;  /* 0x000000e50400720c */ /* 0x040fe40000701670 */
[----:B------:R-:W-:Y:S01]  /*a400*/  ISETP.GE.AND P6, PT, R4, R232, PT ;  /* 0x000000e80400720c */ /* 0x000fe20003fc6270 */
[----:B-1----:R-:W-:Y:S01]  /*a410*/  FFMA.FTZ R7, R2, -UR21, R9 ;  /* 0x8000001502077c23 */ /* 0x002fe20008010009 */
[----:B------:R-:W-:-:S02]  /*a420*/  VIADD R2, R0, 0x20 ;  /* 0x0000002000027836 */ /* 0x000fc40000000000 */
[----:B------:R-:W-:Y:S01]  /*a430*/  FMUL.FTZ R9, R12, UR31 ;  /* 0x0000001f0c097c20 */ /* 0x000fe20008410000 */
[----:B------:R-:W-:Y:S01]  /*a440*/  ISETP.LT.OR P6, PT, R4, R228, P6 ;  /* 0x000000e40400720c */ /* 0x000fe200037c1670 */
[----:B------:R-:W-:Y:S01]  /*a450*/  IMAD.IADD R4, R230, 0x1, -R6 ;  /* 0x00000001e6047824 */ /* 0x000fe200078e0a06 */
[----:B------:R-:W-:Y:S01]  /*a460*/  FSEL R34, R7, -INF , !P0 ;  /* 0xff80000007227808 */ /* 0x000fe20004000000 */
[----:B------:R1:W4:Y:S01]  /*a470*/  MUFU.TANH R11, R9 ;  /* 0x00000009000b7308 */ /* 0x0003220000002400 */
[----:B------:R-:W-:Y:S01]  /*a480*/  ISETP.GE.AND P1, PT, R2, R233, PT ;  /* 0x000000e90200720c */ /* 0x000fe20003f26270 */
[--C-:B------:R-:W-:Y:S01]  /*a490*/  IMAD.IADD R7, R230, 0x1, -R2.reuse ;  /* 0x00000001e6077824 */ /* 0x100fe200078e0a02 */
[C---:B------:R-:W-:Y:S02]  /*a4a0*/  ISETP.GE.AND P0, PT, R2.reuse, R232, PT ;  /* 0x000000e80200720c */ /* 0x040fe40003f06270 */
[C---:B------:R-:W-:Y:S02]  /*a4b0*/  ISETP.LT.OR P1, PT, R2.reuse, R229, P1 ;  /* 0x000000e50200720c */ /* 0x040fe40000f21670 */
[----:B------:R-:W-:Y:S01]  /*a4c0*/  ISETP.LT.OR P0, PT, R2, R228, P0 ;  /* 0x000000e40200720c */ /* 0x000fe20000701670 */
[----:B------:R-:W-:Y:S01]  /*a4d0*/  IMAD.IADD R2, R231, 0x1, -R2 ;  /* 0x00000001e7027824 */ /* 0x000fe200078e0a02 */
[----:B------:R-:W-:-:S02]  /*a4e0*/  IABS R5, R5 ;  /* 0x0000000500057213 */ /* 0x000fc40000000000 */
[----:B--2---:R-:W-:Y:S02]  /*a4f0*/  IABS R10, R7 ;  /* 0x00000007000a7213 */ /* 0x004fe40000000000 */
[----:B------:R-:W-:Y:S02]  /*a500*/  IABS R7, R2 ;  /* 0x0000000200077213 */ /* 0x000fe40000000000 */
[----:B------:R-:W-:Y:S01]  /*a510*/  IABS R2, R4 ;  /* 0x0000000400027213 */ /* 0x000fe20000000000 */
[----:B------:R-:W-:Y:S02]  /*a520*/  IMAD.MOV.U32 R4, RZ, RZ, R5 ;  /* 0x000000ffff047224 */ /* 0x000fe400078e0005 */
[----:B-1----:R-:W-:Y:S01]  /*a530*/  FMUL.FTZ R9, R14, UR31 ;  /* 0x0000001f0e097c20 */ /* 0x002fe20008410000 */
[----:B------:R-:W-:Y:S01]  /*a540*/  IMAD.MOV.U32 R5, RZ, RZ, R10 ;  /* 0x000000ffff057224 */ /* 0x000fe200078e000a */
[----:B------:R-:W-:Y:S01]  /*a550*/  I2FP.F32.S32 R7, R7 ;  /* 0x0000000700077245 */ /* 0x000fe20000201400 */
[----:B------:R-:W-:Y:S01]  /*a560*/  FMUL.FTZ R10, R15, UR31 ;  /* 0x0000001f0f0a7c20 */ /* 0x000fe20008410000 */
[----:B------:R1:W2:Y:S01]  /*a570*/  MUFU.TANH R8, R9 ;  /* 0x0000000900087308 */ /* 0x0002a20000002400 */
[----:B------:R-:W-:-:S02]  /*a580*/  I2FP.F32.S32 R4, R4 ;  /* 0x0000000400047245 */ /* 0x000fc40000201400 */
[----:B------:R-:W-:Y:S02]  /*a590*/  I2FP.F32.S32 R5, R5 ;  /* 0x0000000500057245 */ /* 0x000fe40000201400 */
[----:B------:R-:W-:Y:S01]  /*a5a0*/  I2FP.F32.S32 R2, R2 ;  /* 0x0000000200027245 */ /* 0x000fe20000201400 */
[----:B---3--:R-:W-:Y:S02]  /*a5b0*/  FFMA.FTZ R4, R4, -UR21, R16 ;  /* 0x8000001504047c23 */ /* 0x008fe40008010010 */
[----:B----4-:R-:W-:Y:S01]  /*a5c0*/  FFMA.FTZ R5, R5, -UR21, R11 ;  /* 0x8000001505057c23 */ /* 0x010fe2000801000b */
[----:B------:R3:W-:Y:S02]  /*a5d0*/  MUFU.TANH R12, R10 ;  /* 0x0000000a000c7308 */ /* 0x0007e40000002400 */
[----:B------:R-:W-:Y:S01]  /*a5e0*/  FSEL R234, R4, -INF , !P6 ;  /* 0xff80000004ea7808 */ /* 0x000fe20007000000 */
[----:B------:R-:W-:Y:S01]  /*a5f0*/  FMUL.FTZ R4, R28, UR31 ;  /* 0x0000001f1c047c20 */ /* 0x000fe20008410000 */
[----:B------:R-:W-:-:S02]  /*a600*/  ISETP.GE.AND P6, PT, R6, R233, PT ;  /* 0x000000e90600720c */ /* 0x000fc40003fc6270 */
[----:B------:R-:W-:Y:S01]  /*a610*/  FSEL R182, R5, -INF , !P1 ;  /* 0xff80000005b67808 */ /* 0x000fe20004800000 */
[----:B------:R-:W-:Y:S02]  /*a620*/  VIADD R5, R0, 0x29 ;  /* 0x0000002900057836 */ /* 0x000fe40000000000 */
[----:B-1----:R-:W-:Y:S01]  /*a630*/  FMUL.FTZ R9, R13, UR31 ;  /* 0x0000001f0d097c20 */ /* 0x002fe20008410000 */
[----:B--2---:R-:W-:Y:S01]  /*a640*/  FFMA.FTZ R8, R7, -UR21, R8 ;  /* 0x8000001507087c23 */ /* 0x004fe20008010008 */
[C---:B------:R-:W-:Y:S01]  /*a650*/  ISETP.LT.OR P6, PT, R6.reuse, R229, P6 ;  /* 0x000000e50600720c */ /* 0x040fe200037c1670 */
[----:B------:R1:W-:Y:S01]  /*a660*/  MUFU.TANH R11, R4 ;  /* 0x00000004000b7308 */ /* 0x0003e20000002400 */
[----:B------:R-:W-:Y:S02]  /*a670*/  ISETP.GE.AND P1, PT, R6, R232, PT ;  /* 0x000000e80600720c */ /* 0x000fe40003f26270 */
[----:B------:R-:W-:Y:S02]  /*a680*/  FSEL R180, R8, -INF , !P0 ;  /* 0xff80000008b47808 */ /* 0x000fe40004000000 */
[----:B------:R-:W-:Y:S01]  /*a690*/  ISETP.LT.OR P1, PT, R6, R228, P1 ;  /* 0x000000e40600720c */ /* 0x000fe20000f21670 */
[----:B------:R-:W-:-:S02]  /*a6a0*/  IMAD.IADD R6, R231, 0x1, -R6 ;  /* 0x00000001e7067824 */ /* 0x000fc400078e0a06 */
[----:B------:R-:W2:Y:S03]  /*a6b0*/  MUFU.TANH R9, R9 ;  /* 0x0000000900097308 */ /* 0x000ea60000002400 */
[----:B---3--:R-:W-:Y:S01]  /*a6c0*/  IABS R10, R6 ;  /* 0x00000006000a7213 */ /* 0x008fe20000000000 */
[----:B-1----:R-:W-:-:S04]  /*a6d0*/  FMUL.FTZ R4, R30, UR31 ;  /* 0x0000001f1e047c20 */ /* 0x002fc80008410000 */
[----:B------:R1:W3:Y:S01]  /*a6e0*/  MUFU.TANH R8, R4 ;  /* 0x0000000400087308 */ /* 0x0002e20000002400 */
[----:B--2---:R-:W-:Y:S01]  /*a6f0*/  FFMA.FTZ R7, R2, -UR21, R9 ;  /* 0x8000001502077c23 */ /* 0x004fe20008010009 */
[----:B------:R-:W-:Y:S02]  /*a700*/  VIADD R2, R0, 0x28 ;  /* 0x0000002800027836 */ /* 0x000fe40000000000 */
[----:B------:R-:W-:Y:S02]  /*a710*/  FMUL.FTZ R9, R29, UR31 ;  /* 0x0000001f1d097c20 */ /* 0x000fe40008410000 */
[----:B------:R-:W-:Y:S01]  /*a720*/  FSEL R192, R7, -INF , !P6 ;  /* 0xff80000007c07808 */ /* 0x000fe20007000000 */
[----:B------:R-:W-:Y:S01]  /*a730*/  IMAD.IADD R7, R230, 0x1, -R2 ;  /* 0x00000001e6077824 */ /* 0x000fe200078e0a02 */
[C---:B------:R-:W-:Y:S02]  /*a740*/  ISETP.GE.AND P0, PT, R2.reuse, R233, PT ;  /* 0x000000e90200720c */ /* 0x040fe40003f06270 */
[----:B------:R-:W2:Y:S01]  /*a750*/  MUFU.TANH R9, R9 ;  /* 0x0000000900097308 */ /* 0x000ea20000002400 */
[----:B------:R-:W-:-:S02]  /*a760*/  ISETP.GE.AND P6, PT, R2, R232, PT ;  /* 0x000000e80200720c */ /* 0x000fc40003fc6270 */
[C---:B------:R-:W-:Y:S02]  /*a770*/  ISETP.LT.OR P0, PT, R2.reuse, R229, P0 ;  /* 0x000000e50200720c */ /* 0x040fe40000701670 */
[----:B------:R-:W-:Y:S01]  /*a780*/  ISETP.LT.OR P6, PT, R2, R228, P6 ;  /* 0x000000e40200720c */ /* 0x000fe200037c1670 */
[----:B------:R-:W-:Y:S01]  /*a790*/  IMAD.IADD R2, R231, 0x1, -R2 ;  /* 0x00000001e7027824 */ /* 0x000fe200078e0a02 */
[----:B------:R-:W-:Y:S01]  /*a7a0*/  IABS R6, R7 ;  /* 0x0000000700067213 */ /* 0x000fe20000000000 */
[----:B-1----:R-:W-:-:S03]  /*a7b0*/  IMAD.IADD R4, R230, 0x1, -R5 ;  /* 0x00000001e6047824 */ /* 0x002fc600078e0a05 */
[----:B------:R-:W-:Y:S02]  /*a7c0*/  IABS R7, R2 ;  /* 0x0000000200077213 */ /* 0x000fe40000000000 */
[----:B------:R-:W-:Y:S01]  /*a7d0*/  IABS R2, R4 ;  /* 0x0000000400027213 */ /* 0x000fe20000000000 */
[----:B------:R-:W-:Y:S01]  /*a7e0*/  IMAD.MOV.U32 R4, RZ, RZ, R10 ;  /* 0x000000ffff047224 */ /* 0x000fe200078e000a */
[----:B------:R-:W-:Y:S01]  /*a7f0*/  I2FP.F32.S32 R6, R6 ;  /* 0x0000000600067245 */ /* 0x000fe20000201400 */
[----:B------:R-:W-:Y:S01]  /*a800*/  FMUL.FTZ R10, R31, UR31 ;  /* 0x0000001f1f0a7c20 */ /* 0x000fe20008410000 */
[----:B------:R-:W-:Y:S02]  /*a810*/  I2FP.F32.S32 R7, R7 ;  /* 0x0000000700077245 */ /* 0x000fe40000201400 */
[----:B------:R-:W-:Y:S01]  /*a820*/  I2FP.F32.S32 R4, R4 ;  /* 0x0000000400047245 */ /* 0x000fe20000201400 */
[----:B------:R-:W-:Y:S01]  /*a830*/  FFMA.FTZ R6, R6, -UR21, R11 ;  /* 0x8000001506067c23 */ /* 0x000fe2000801000b */
[----:B------:R-:W-:Y:S01]  /*a840*/  I2FP.F32.S32 R2, R2 ;  /* 0x0000000200027245 */ /* 0x000fe20000201400 */
[----:B---3--:R-:W-:Y:S01]  /*a850*/  FFMA.FTZ R8, R7, -UR21, R8 ;  /* 0x8000001507087c23 */ /* 0x008fe20008010008 */
[----:B------:R1:W3:Y:S01]  /*a860*/  MUFU.TANH R11, R10 ;  /* 0x0000000a000b7308 */ /* 0x0002e20000002400 */
[----:B------:R-:W-:Y:S01]  /*a870*/  FFMA.FTZ R4, R4, -UR21, R12 ;  /* 0x8000001504047c23 */ /* 0x000fe2000801000c */
[----:B------:R-:W-:Y:S01]  /*a880*/  FSEL R175, R6, -INF , !P0 ;  /* 0xff80000006af7808 */ /* 0x000fe20004000000 */
[----:B--2---:R-:W-:Y:S01]  /*a890*/  FFMA.FTZ R7, R2, -UR21, R9 ;  /* 0x8000001502077c23 */ /* 0x004fe20008010009 */
[----:B------:R-:W-:Y:S01]  /*a8a0*/  FMUL.FTZ R6, R170, UR31 ;  /* 0x0000001faa067c20 */ /* 0x000fe20008410000 */
[----:B------:R-:W-:Y:S01]  /*a8b0*/  VIADD R2, R0, 0x30 ;  /* 0x0000003000027836 */ /* 0x000fe20000000000 */
[----:B------:R-:W-:Y:S01]  /*a8c0*/  FSEL R134, R4, -INF , !P1 ;  /* 0xff80000004867808 */ /* 0x000fe20004800000 */
[----:B------:R-:W-:Y:S01]  /*a8d0*/  FMUL.FTZ R9, R168, UR31 ;  /* 0x0000001fa8097c20 */ /* 0x000fe20008410000 */
[C---:B------:R-:W-:Y:S01]  /*a8e0*/  ISETP.GE.AND P1, PT, R5.reuse, R233, PT ;  /* 0x000000e90500720c */ /* 0x040fe20003f26270 */
[----:B------:R2:W4:Y:S01]  /*a8f0*/  MUFU.TANH R12, R6 ;  /* 0x00000006000c7308 */ /* 0x0005220000002400 */
[C---:B------:R-:W-:Y:S01]  /*a900*/  ISETP.GE.AND P0, PT, R5.reuse, R232, PT ;  /* 0x000000e80500720c */ /* 0x040fe20003f06270 */
[----:B------:R-:W-:Y:S01]  /*a910*/  VIADD R4, R0, 0x31 ;  /* 0x0000003100047836 */ /* 0x000fe20000000000 */
[----:B------:R-:W-:-:S02]  /*a920*/  ISETP.LT.OR P1, PT, R5, R229, P1 ;  /* 0x000000e50500720c */ /* 0x000fc40000f21670 */
[----:B------:R-:W-:Y:S01]  /*a930*/  ISETP.LT.OR P0, PT, R5, R228, P0 ;  /* 0x000000e40500720c */ /* 0x000fe20000701670 */
[----:B------:R-:W-:Y:S01]  /*a940*/  IMAD.IADD R5, R231, 0x1, -R5 ;  /* 0x00000001e7057824 */ /* 0x000fe200078e0a05 */
[----:B------:R-:W-:Y:S01]  /*a950*/  FSEL R135, R7, -INF , !P1 ;  /* 0xff80000007877808 */ /* 0x000fe20004800000 */
[----:B------:R3:W4:Y:S01]  /*a960*/  MUFU.TANH R13, R9 ;  /* 0x00000009000d7308 */ /* 0x0007220000002400 */
[----:B------:R-:W-:Y:S01]  /*a970*/  FSEL R189, R8, -INF , !P6 ;  /* 0xff80000008bd7808 */ /* 0x000fe20007000000 */
[----:B------:R-:W-:Y:S02]  /*a980*/  IMAD.IADD R7, R231, 0x1, -R2 ;  /* 0x00000001e7077824 */ /* 0x000fe400078e0a02 */
[----:B-1----:R-:W-:Y:S01]  /*a990*/  FMUL.FTZ R10, R169, UR31 ;  /* 0x0000001fa90a7c20 */ /* 0x002fe20008410000 */
[----:B------:R-:W-:Y:S01]  /*a9a0*/  IMAD.IADD R8, R230, 0x1, -R4 ;  /* 0x00000001e6087824 */ /* 0x000fe200078e0a04 */
[C---:B------:R-:W-:Y:S02]  /*a9b0*/  ISETP.GE.AND P6, PT, R2.reuse, R233, PT ;  /* 0x000000e90200720c */ /* 0x040fe40003fc6270 */
[----:B------:R-:W-:Y:S01]  /*a9c0*/  ISETP.GE.AND P1, PT, R2, R232, PT ;  /* 0x000000e80200720c */ /* 0x000fe20003f26270 */
[----:B--2---:R-:W-:Y:S01]  /*a9d0*/  IMAD.IADD R6, R230, 0x1, -R2 ;  /* 0x00000001e6067824 */ /* 0x004fe200078e0a02 */
[----:B------:R-:W1:Y:S01]  /*a9e0*/  MUFU.TANH R10, R10 ;  /* 0x0000000a000a7308 */ /* 0x000e620000002400 */
[----:B------:R-:W-:-:S02]  /*a9f0*/  ISETP.LT.OR P6, PT, R2, R229, P6 ;  /* 0x000000e50200720c */ /* 0x000fc400037c1670 */
[----:B------:R-:W-:Y:S02]  /*aa00*/  ISETP.LT.OR P1, PT, R2, R228, P1 ;  /* 0x000000e40200720c */ /* 0x000fe40000f21670 */
[----:B------:R-:W-:Y:S02]  /*aa10*/  IABS R6, R6 ;  /* 0x0000000600067213 */ /* 0x000fe40000000000 */
[----:B---3--:R-:W-:Y:S02]  /*aa20*/  IABS R9, R5 ;  /* 0x0000000500097213 */ /* 0x008fe40000000000 */
[----:B------:R-:W-:Y:S02]  /*aa30*/  IABS R5, R7 ;  /* 0x0000000700057213 */ /* 0x000fe40000000000 */
[----:B------:R-:W-:Y:S01]  /*aa40*/  IABS R7, R8 ;  /* 0x0000000800077213 */ /* 0x000fe20000000000 */
[----:B------:R-:W-:Y:S01]  /*aa50*/  IMAD.MOV.U32 R8, RZ, RZ, R6 ;  /* 0x000000ffff087224 */ /* 0x000fe200078e0006 */
[----:B------:R-:W-:-:S02]  /*aa60*/  I2FP.F32.S32 R9, R9 ;  /* 0x0000000900097245 */ /* 0x000fc40000201400 */
[----:B------:R-:W-:Y:S01]  /*aa70*/  I2FP.F32.S32 R2, R5 ;  /* 0x0000000500027245 */ /* 0x000fe20000201400 */
[----:B------:R-:W-:Y:S01]  /*aa80*/  IMAD.MOV.U32 R6, RZ, RZ, R7 ;  /* 0x000000ffff067224 */ /* 0x000fe200078e0007 */
[----:B------:R-:W-:Y:S01]  /*aa90*/  I2FP.F32.S32 R7, R8 ;  /* 0x0000000800077245 */ /* 0x000fe20000201400 */
[----:B------:R-:W-:Y:S01]  /*aaa0*/  FFMA.FTZ R9, R9, -UR21, R11 ;  /* 0x8000001509097c23 */ /* 0x000fe2000801000b */
[----:B------:R-:W-:Y:S01]  /*aab0*/  FMUL.FTZ R11, R171, UR31 ;  /* 0x0000001fab0b7c20 */ /* 0x000fe20008410000 */
[----:B----4-:R-:W-:Y:S01]  /*aac0*/  FFMA.FTZ R8, R2, -UR21, R12 ;  /* 0x8000001502087c23 */ /* 0x010fe2000801000c */
[----:B------:R-:W-:Y:S01]  /*aad0*/  I2FP.F32.S32 R5, R6 ;  /* 0x0000000600057245 */ /* 0x000fe20000201400 */
[----:B------:R-:W-:Y:S01]  /*aae0*/  FFMA.FTZ R6, R7, -UR21, R13 ;  /* 0x8000001507067c23 */ /* 0x000fe2000801000d */
[----:B------:R-:W-:Y:S01]  /*aaf0*/  FSEL R181, R9, -INF , !P0 ;  /* 0xff80000009b57808 */ /* 0x000fe20004000000 */
[----:B------:R-:W-:Y:S01]  /*ab00*/  VIADD R2, R0, 0x38 ;  /* 0x0000003800027836 */ /* 0x000fe20000000000 */
[----:B------:R-:W-:Y:S01]  /*ab10*/  ISETP.GE.AND P0, PT, R4, R233, PT ;  /* 0x000000e90400720c */ /* 0x000fe20003f06270 */
[----:B------:R-:W-:Y:S01]  /*ab20*/  IMAD.IADD R7, R231, 0x1, -R4 ;  /* 0x00000001e7077824 */ /* 0x000fe200078e0a04 */
[----:B------:R-:W-:Y:S01]  /*ab30*/  FSEL R30, R6, -INF , !P6 ;  /* 0xff800000061e7808 */ /* 0x000fe20007000000 */
[----:B------:R-:W-:Y:S01]  /*ab40*/  FMUL.FTZ R6, R176, UR31 ;  /* 0x0000001fb0067c20 */ /* 0x000fe20008410000 */
[C---:B------:R-:W-:Y:S01]  /*ab50*/  ISETP.GE.AND P6, PT, R4.reuse, R232, PT ;  /* 0x000000e80400720c */ /* 0x040fe20003fc6270 */
[----:B-1----:R-:W-:Y:S01]  /*ab60*/  FFMA.FTZ R5, R5, -UR21, R10 ;  /* 0x8000001505057c23 */ /* 0x002fe2000801000a */
[C---:B------:R-:W-:Y:S01]  /*ab70*/  ISETP.LT.OR P0, PT, R4.reuse, R229, P0 ;  /* 0x000000e50400720c */ /* 0x040fe20000701670 */
[----:B------:R-:W-:Y:S01]  /*ab80*/  MUFU.TANH R11, R11 ;  /* 0x0000000b000b7308 */ /* 0x000fe20000002400 */
[----:B------:R-:W-:Y:S01]  /*ab90*/  ISETP.LT.OR P6, PT, R4, R228, P6 ;  /* 0x000000e40400720c */ /* 0x000fe200037c1670 */
[----:B------:R-:W-:Y:S01]  /*aba0*/  IMAD.IADD R4, R230, 0x1, -R2 ;  /* 0x00000001e6047824 */ /* 0x000fe200078e0a02 */
[----:B------:R-:W-:Y:S01]  /*abb0*/  FSEL R191, R8, -INF , !P1 ;  /* 0xff80000008bf7808 */ /* 0x000fe20004800000 */
[----:B------:R-:W-:Y:S01]  /*abc0*/  FMUL.FTZ R9, R178, UR31 ;  /* 0x0000001fb2097c20 */ /* 0x000fe20008410000 */
[----:B------:R-:W-:Y:S01]  /*abd0*/  IABS R10, R7 ;  /* 0x00000007000a7213 */ /* 0x000fe20000000000 */
[----:B------:R-:W-:Y:S01]  /*abe0*/  VIADD R0, R0, 0x39 ;  /* 0x0000003900007836 */ /* 0x000fe20000000000 */
[----:B------:R-:W-:Y:S01]  /*abf0*/  FSEL R183, R5, -INF , !P0 ;  /* 0xff80000005b77808 */ /* 0x000fe20004000000 */
[----:B------:R1:W2:Y:S01]  /*ac00*/  MUFU.TANH R8, R6 ;  /* 0x0000000600087308 */ /* 0x0002a20000002400 */
[----:B------:R-:W-:-:S02]  /*ac10*/  IABS R5, R4 ;  /* 0x0000000400057213 */ /* 0x000fc40000000000 */
[C---:B------:R-:W-:Y:S02]  /*ac20*/  ISETP.GE.AND P1, PT, R2.reuse, R233, PT ;  /* 0x000000e90200720c */ /* 0x040fe40003f26270 */
[C---:B------:R-:W-:Y:S02]  /*ac30*/  ISETP.GE.AND P0, PT, R2.reuse, R232, PT ;  /* 0x000000e80200720c */ /* 0x040fe40003f06270 */
[C---:B------:R-:W-:Y:S01]  /*ac40*/  ISETP.LT.OR P1, PT, R2.reuse, R229, P1 ;  /* 0x000000e50200720c */ /* 0x040fe20000f21670 */
[----:B------:R3:W4:Y:S01]  /*ac50*/  MUFU.TANH R7, R9 ;  /* 0x0000000900077308 */ /* 0x0007220000002400 */
[----:B------:R-:W-:Y:S02]  /*ac60*/  ISETP.LT.OR P0, PT, R2, R228, P0 ;  /* 0x000000e40200720c */ /* 0x000fe40000701670 */
[----:B------:R-:W-:Y:S01]  /*ac70*/  I2FP.F32.S32 R5, R5 ;  /* 0x0000000500057245 */ /* 0x000fe20000201400 */
[----:B-1----:R-:W-:-:S04]  /*ac80*/  IMAD.IADD R6, R231, 0x1, -R2 ;  /* 0x00000001e7067824 */ /* 0x002fc800078e0a02 */
[----:B--2---:R-:W-:Y:S01]  /*ac90*/  FFMA.FTZ R5, R5, -UR21, R8 ;  /* 0x8000001505057c23 */ /* 0x004fe20008010008 */
[----:B------:R-:W-:Y:S01]  /*aca0*/  IABS R4, R6 ;  /* 0x0000000600047213 */ /* 0x000fe20000000000 */
[----:B------:R-:W-:Y:S02]  /*acb0*/  IMAD.MOV.U32 R6, RZ, RZ, R10 ;  /* 0x000000ffff067224 */ /* 0x000fe400078e000a */
[----:B------:R-:W-:Y:S01]  /*acc0*/  FMUL.FTZ R10, R179, UR31 ;  /* 0x0000001fb30a7c20 */ /* 0x000fe20008410000 */
[----:B---3--:R-:W-:Y:S01]  /*acd0*/  FMUL.FTZ R9, R177, UR31 ;  /* 0x0000001fb1097c20 */ /* 0x008fe20008410000 */
[----:B------:R-:W-:Y:S01]  /*ace0*/  FSEL R174, R5, -INF , !P1 ;  /* 0xff80000005ae7808 */ /* 0x000fe20004800000 */
[----:B------:R-:W-:Y:S01]  /*acf0*/  IMAD.MOV.U32 R2, RZ, RZ, R4 ;  /* 0x000000ffff027224 */ /* 0x000fe200078e0004 */
[----:B------:R-:W-:Y:S01]  /*ad00*/  I2FP.F32.S32 R6, R6 ;  /* 0x0000000600067245 */ /* 0x000fe20000201400 */
[----:B------:R-:W1:Y:S01]  /*ad10*/  MUFU.TANH R8, R9 ;  /* 0x0000000900087308 */ /* 0x000e620000002400 */
[----:B------:R-:W-:Y:S01]  /*ad20*/  IMAD.IADD R4, R230, 0x1, -R0 ;  /* 0x00000001e6047824 */ /* 0x000fe200078e0a00 */
[----:B------:R-:W-:-:S02]  /*ad30*/  ISETP.GE.AND P1, PT, R0, R232, PT ;  /* 0x000000e80000720c */ /* 0x000fc40003f26270 */
[----:B------:R-:W-:Y:S01]  /*ad40*/  FFMA.FTZ R6, R6, -UR21, R11 ;  /* 0x8000001506067c23 */ /* 0x000fe2000801000b */
[----:B------:R-:W-:Y:S02]  /*ad50*/  I2FP.F32.S32 R2, R2 ;  /* 0x0000000200027245 */ /* 0x000fe40000201400 */
[----:B------:R-:W-:Y:S02]  /*ad60*/  IABS R4, R4 ;  /* 0x0000000400047213 */ /* 0x000fe40000000000 */
[----:B------:R-:W-:Y:S01]  /*ad70*/  FSEL R190, R6, -INF , !P6 ;  /* 0xff80000006be7808 */ /* 0x000fe20007000000 */
[----:B----4-:R-:W-:Y:S01]  /*ad80*/  FFMA.FTZ R7, R2, -UR21, R7 ;  /* 0x8000001502077c23 */ /* 0x010fe20008010007 */
[----:B------:R-:W2:Y:S01]  /*ad90*/  MUFU.TANH R6, R10 ;  /* 0x0000000a00067308 */ /* 0x000ea20000002400 */
[----:B------:R-:W-:Y:S01]  /*ada0*/  IMAD.IADD R2, R231, 0x1, -R0 ;  /* 0x00000001e7027824 */ /* 0x000fe200078e0a00 */
[----:B------:R-:W-:Y:S02]  /*adb0*/  ISETP.GE.AND P6, PT, R0, R233, PT ;  /* 0x000000e90000720c */ /* 0x000fe40003fc6270 */
[----:B------:R-:W-:-:S02]  /*adc0*/  FSEL R176, R7, -INF , !P0 ;  /* 0xff80000007b07808 */ /* 0x000fc40004000000 */
[----:B------:R-:W-:Y:S02]  /*add0*/  PLOP3.LUT P0, PT, PT, PT, UP0, 0x80, 0x0 ;  /* 0x000000000000781c */ /* 0x000fe40003f0f008 */
[----:B------:R-:W-:Y:S02]  /*ade0*/  IABS R2, R2 ;  /* 0x0000000200027213 */ /* 0x000fe40000000000 */
[----:B------:R-:W-:Y:S02]  /*adf0*/  I2FP.F32.S32 R4, R4 ;  /* 0x0000000400047245 */ /* 0x000fe40000201400 */
[----:B------:R-:W-:Y:S02]  /*ae00*/  I2FP.F32.S32 R2, R2 ;  /* 0x0000000200027245 */ /* 0x000fe40000201400 */
[----:B------:R-:W-:Y:S01]  /*ae10*/  ISETP.LT.OR P6, PT, R0, R229, P6 ;  /* 0x000000e50000720c */ /* 0x000fe200037c1670 */
[----:B-1----:R-:W-:Y:S01]  /*ae20*/  FFMA.FTZ R4, R4, -UR21, R8 ;  /* 0x8000001504047c23 */ /* 0x002fe20008010008 */
[----:B------:R-:W-:Y:S01]  /*ae30*/  ISETP.LT.OR P1, PT, R0, R228, P1 ;  /* 0x000000e40000720c */ /* 0x000fe20000f21670 */
[----:B--2---:R-:W-:-:S03]  /*ae40*/  FFMA.FTZ R0, R2, -UR21, R6 ;  /* 0x8000001502007c23 */ /* 0x004fc60008010006 */
        /* <DEDUP_REMOVED lines=84> */
.L_x_2367:
[----:B------:R-:W-:Y:S05]  /*b390*/  BSYNC B0 ;  /* 0x0000000000007941 */ /* 0x000fea0003800000 */
.L_x_2366:
[----:B------:R-:W0:Y:S02]  /*b3a0*/  LDGDEPBAR ;  /* 0x00000000000079af */ /* 0x000e240000000000 */
.L_x_2365:
[----:B------:R-:W-:Y:S01]  /*b3b0*/  FMNMX.FTZ R0, R132, R25, !PT ;  /* 0x0000001984007209 */ /* 0x000fe20007810000 */
[----:B--2---:R-:W-:Y:S01]  /*b3c0*/  LDSM.16.MT88.4 R12, [R201+0x18000] ;  /* 0x01800000c90c783b */ /* 0x004fe20000004200 */
[----:B------:R-:W-:Y:S02]  /*b3d0*/  MOV R29, R192 ;  /* 0x000000c0001d7202 */ /* 0x000fe40000000f00 */
[----:B------:R-:W-:Y:S01]  /*b3e0*/  FMNMX.FTZ R0, R27, R0, !PT ;  /* 0x000000001b007209 */ /* 0x000fe20007810000 */
[----:B------:R-:W-:Y:S01]  /*b3f0*/  LDSM.16.MT88.4 R16, [R202+0x18000] ;  /* 0x01800000ca10783b */ /* 0x000fe20000004200 */
[----:B------:R-:W-:Y:S02]  /*b400*/  MOV R173, R244 ;  /* 0x000000f400ad7202 */ /* 0x000fe40000000f00 */
        /* <DEDUP_REMOVED lines=61> */
[--C-:B-1----:R-:W-:Y:S02]  /*b7e0*/  FFMA.FTZ R0, R24, UR15, -R8.reuse ;  /* 0x0000000f18007c23 */ /* 0x102fe40008010808 */
[----:B------:R-:W1:Y:S04]  /*b7f0*/  LDSM.16.MT88.4 R24, [R204+0x18000] ;  /* 0x01800000cc18783b */ /* 0x000e680000004200 */
[----:B------:R2:W3:Y:S02]  /*b800*/  MUFU.EX2 R170, R0 ;  /* 0x0000000000aa7308 */ /* 0x0004e40000000800 */
[----:B--2---:R-:W-:Y:S01]  /*b810*/  FFMA.FTZ R0, R23, UR15, -R8 ;  /* 0x0000000f17007c23 */ /* 0x004fe20008010808 */
[----:B---3--:R-:W-:-:S05]  /*b820*/  F2FP.F16.F32.PACK_AB R5, R170, R11 ;  /* 0x0000000baa05723e */ /* 0x008fca00000000ff */
[----:B------:R2:W-:Y:S02]  /*b830*/  MUFU.EX2 R168, R0 ;  /* 0x0000000000a87308 */ /* 0x0005e40000000800 */
[----:B--2---:R-:W-:-:S06]  /*b840*/  FFMA.FTZ R0, R21, UR15, -R8 ;  /* 0x0000000f15007c23 */ /* 0x004fcc0008010808 */
[----:B------:R2:W3:Y:S02]  /*b850*/  MUFU.EX2 R10, R0 ;  /* 0x00000000000a7308 */ /* 0x0004e40000000800 */
[----:B--2---:R-:W-:Y:S01]  /*b860*/  FADD.FTZ R0, R3, -R2 ;  /* 0x8000000203007221 */ /* 0x004fe20000010000 */
[----:B---3--:R-:W-:-:S05]  /*b870*/  F2FP.F16.F32.PACK_AB R7, R10, R168 ;  /* 0x000000a80a07723e */ /* 0x008fca00000000ff */
[----:B------:R2:W3:Y:S01]  /*b880*/  MUFU.EX2 R2, R4 ;  /* 0x0000000400027308 */ /* 0x0004e20000000800 */
[----:B------:R-:W-:-:S07]  /*b890*/  FMUL.FTZ R0, R0, UR15 ;  /* 0x0000000f00007c20 */ /* 0x000fce0008410000 */
[----:B------:R-:W4:Y:S01]  /*b8a0*/  MUFU.EX2 R0, R0 ;  /* 0x0000000000007308 */ /* 0x000f220000000800 */
        /* <DEDUP_REMOVED lines=48> */
[----:B------:R-:W4:Y:S01]  /*bbb0*/  LDSM.16.MT88.4 R20, [R203+0x18000] ;  /* 0x01800000cb14783b */ /* 0x000f220000004200 */
        /* <DEDUP_REMOVED lines=17> */
[-C--:B------:R-:W-:Y:S01]  /*bcd0*/  FMUL.FTZ R61, R61, R2.reuse ;  /* 0x000000023d3d7220 */ /* 0x080fe20000410000 */
[-C--:B------:R-:W-:Y:S01]  /*bce0*/  FMUL.FTZ R64, R64, R2.reuse ;  /* 0x0000000240407220 */ /* 0x080fe20000410000 */
[----:B------:R-:W-:Y:S01]  /*bcf0*/  FMUL.FTZ R65, R65, R2 ;  /* 0x0000000241417220 */ /* 0x000fe20000410000 */
[----:B------:R-:W-:Y:S01]  /*bd00*/  FMUL.FTZ R62, R62, R0 ;  /* 0x000000003e3e7220 */ /* 0x000fe20000410000 */
[C---:B--2---:R-:W-:Y:S01]  /*bd10*/  HMMA.16816.F32 R236, R4.reuse, R16, R36 ;  /* 0x0000001004ec723c */ /* 0x044fe20000001824 */
[----:B------:R-:W-:Y:S01]  /*bd20*/  MOV R26, R180 ;  /* 0x000000b4001a7202 */ /* 0x000fe20000000f00 */
[-C--:B------:R-:W-:Y:S01]  /*bd30*/  FMUL.FTZ R63, R63, R0.reuse ;  /* 0x000000003f3f7220 */ /* 0x080fe20000410000 */
[-C--:B------:R-:W-:Y:S01]  /*bd40*/  FMUL.FTZ R66, R66, R0.reuse ;  /* 0x0000000042427220 */ /* 0x080fe20000410000 */
[----:B------:R-:W-:Y:S01]  /*bd50*/  FMUL.FTZ R67, R67, R0 ;  /* 0x0000000043437220 */ /* 0x000fe20000410000 */
[-C--:B------:R-:W-:Y:S01]  /*bd60*/  FMUL.FTZ R68, R68, R2.reuse ;  /* 0x0000000244447220 */ /* 0x080fe20000410000 */
[C---:B------:R-:W-:Y:S01]  /*bd70*/  HMMA.16816.F32 R196, R4.reuse, R18, R40 ;  /* 0x0000001204c4723c */ /* 0x040fe20000001828 */
[----:B------:R-:W-:Y:S01]  /*bd80*/  LDSM.16.MT88.4 R16, [R203+0x1a000] ;  /* 0x01a00000cb10783b */ /* 0x000fe20000004200 */
[-C--:B------:R-:W-:Y:S01]  /*bd90*/  FMUL.FTZ R69, R69, R2.reuse ;  /* 0x0000000245457220 */ /* 0x080fe20000410000 */
[-C--:B------:R-:W-:Y:S01]  /*bda0*/  FMUL.FTZ R72, R72, R2.reuse ;  /* 0x0000000248487220 */ /* 0x080fe20000410000 */
[----:B------:R-:W-:Y:S01]  /*bdb0*/  FMUL.FTZ R73, R73, R2 ;  /* 0x0000000249497220 */ /* 0x000fe20000410000 */
[-C--:B------:R-:W-:Y:S01]  /*bdc0*/  FMUL.FTZ R70, R70, R0.reuse ;  /* 0x0000000046467220 */ /* 0x080fe20000410000 */
[C---:B---3--:R-:W-:Y:S01]  /*bdd0*/  HMMA.16816.F32 R192, R4.reuse, R12, R44 ;  /* 0x0000000c04c0723c */ /* 0x048fe2000000182c */
[----:B------:R-:W-:Y:S01]  /*bde0*/  MOV R43, R191 ;  /* 0x000000bf002b7202 */ /* 0x000fe20000000f00 */
[----:B------:R-:W-:Y:S01]  /*bdf0*/  IMAD.MOV.U32 R42, RZ, RZ, R190 ;  /* 0x000000ffff2a7224 */ /* 0x000fe200078e00be */
[----:B------:R-:W-:Y:S01]  /*be00*/  MOV R41, R189 ;  /* 0x000000bd00297202 */ /* 0x000fe20000000f00 */
[----:B------:R-:W-:Y:S01]  /*be10*/  FMUL.FTZ R71, R71, R0 ;  /* 0x0000000047477220 */ /* 0x000fe20000410000 */
[----:B------:R-:W-:Y:S01]  /*be20*/  MOV R40, R188 ;  /* 0x000000bc00287202 */ /* 0x000fe20000000f00 */
[C---:B----4-:R-:W-:Y:S01]  /*be30*/  HMMA.16816.F32 R156, R4.reuse, R20, R156 ;  /* 0x00000014049c723c */ /* 0x050fe2000000189c */
[-C--:B------:R-:W-:Y:S01]  /*be40*/  FMUL.FTZ R74, R74, R0.reuse ;  /* 0x000000004a4a7220 */ /* 0x080fe20000410000 */
[----:B------:R-:W-:Y:S01]  /*be50*/  FMUL.FTZ R75, R75, R0 ;  /* 0x000000004b4b7220 */ /* 0x000fe20000410000 */
[----:B------:R-:W-:Y:S01]  /*be60*/  IMAD.MOV.U32 R44, RZ, RZ, R171 ;  /* 0x000000ffff2c7224 */ /* 0x000fe200078e00ab */
[----:B------:R-:W-:Y:S01]  /*be70*/  MOV R45, R170 ;  /* 0x000000aa002d7202 */ /* 0x000fe20000000f00 */
[-C--:B------:R-:W-:Y:S01]  /*be80*/  FMUL.FTZ R76, R76, R2.reuse ;  /* 0x000000024c4c7220 */ /* 0x080fe20000410000 */
[C---:B------:R-:W-:Y:S01]  /*be90*/  HMMA.16816.F32 R240, R4.reuse, R22, R164 ;  /* 0x0000001604f0723c */ /* 0x040fe200000018a4 */
[----:B------:R-:W1:Y:S01]  /*bea0*/  LDSM.16.MT88.4 R20, [R204+0x1a000] ;  /* 0x01a00000cc14783b */ /* 0x000e620000004200 */
[----:B------:R-:W-:Y:S01]  /*beb0*/  MOV R46, R169 ;  /* 0x000000a9002e7202 */ /* 0x000fe20000000f00 */
[----:B------:R-:W-:Y:S01]  /*bec0*/  FMUL.FTZ R77, R77, R2 ;  /* 0x000000024d4d7220 */ /* 0x000fe20000410000 */
[----:B------:R-:W-:Y:S01]  /*bed0*/  MOV R47, R168 ;  /* 0x000000a8002f7202 */ /* 0x000fe20000000f00 */
[-C--:B------:R-:W-:Y:S01]  /*bee0*/  FMUL.FTZ R80, R80, R2.reuse ;  /* 0x0000000250507220 */ /* 0x080fe20000410000 */
[C---:B------:R-:W-:Y:S01]  /*bef0*/  HMMA.16816.F32 R188, R4.reuse, R14, R48 ;  /* 0x0000000e04bc723c */ /* 0x040fe20000001830 */
[----:B------:R-:W2:Y:S01]  /*bf00*/  LDSM.16.MT88.4 R12, [R201+0x1c000] ;  /* 0x01c00000c90c783b */ /* 0x000ea20000004200 */
[----:B------:R-:W-:Y:S01]  /*bf10*/  FMUL.FTZ R81, R81, R2 ;  /* 0x0000000251517220 */ /* 0x000fe20000410000 */
        /* <DEDUP_REMOVED lines=38> */
[C---:B--2---:R-:W-:Y:S01]  /*c180*/  HMMA.16816.F32 R164, R4.reuse, R12, R68 ;  /* 0x0000000c04a4723c */ /* 0x044fe20000001844 */
        /* <DEDUP_REMOVED lines=10> */
[--C-:B------:R-:W-:Y:S01]  /*c230*/  FFMA.FTZ R3, R33, UR15, -R9.reuse ;  /* 0x0000000f21037c23 */ /* 0x100fe20008010809 */
[C---:B------:R-:W-:Y:S01]  /*c240*/  HMMA.16816.F32 R176, R4.reuse, R16, R60 ;  /* 0x0000001004b0723c */ /* 0x040fe2000000183c */
[----:B------:R-:W-:Y:S01]  /*c250*/  MOV R59, R133 ;  /* 0x00000085003b7202 */ /* 0x000fe20000000f00 */
        /* <DEDUP_REMOVED lines=22> */
[----:B------:R-:W-:Y:S01]  /*c3c0*/  MOV R25, R10 ;  /* 0x0000000a00197202 */ /* 0x000fe20000000f00 */
[----:B------:R-:W-:Y:S01]  /*c3d0*/  FFMA.FTZ R10, R35, UR15, -R9 ;  /* 0x0000000f230a7c23 */ /* 0x000fe20008010809 */
        /* <DEDUP_REMOVED lines=9> */
[C---:B-1----:R-:W-:Y:S01]  /*c470*/  HMMA.16816.F32 R160, R4.reuse, R20, R76 ;  /* 0x0000001404a0723c */ /* 0x042fe2000000184c */
[----:B------:R-:W-:Y:S01]  /*c480*/  MUFU.EX2 R79, R10 ;  /* 0x0000000a004f7308 */ /* 0x000fe20000000800 */
[----:B------:R-:W-:Y:S01]  /*c490*/  MOV R53, R54 ;  /* 0x0000003600357202 */ /* 0x000fe20000000f00 */
[----:B------:R-:W-:Y:S01]  /*c4a0*/  IMAD.MOV.U32 R62, RZ, RZ, R55 ;  /* 0x000000ffff3e7224 */ /* 0x000fe200078e0037 */
[----:B------:R-:W-:Y:S01]  /*c4b0*/  MOV R61, R40 ;  /* 0x00000028003d7202 */ /* 0x000fe20000000f00 */
[----:B------:R-:W-:Y:S01]  /*c4c0*/  IMAD.MOV.U32 R56, RZ, RZ, R30 ;  /* 0x000000ffff387224 */ /* 0x000fe200078e001e */
[C---:B------:R-:W-:Y:S01]  /*c4d0*/  HMMA.16816.F32 R152, R4.reuse, R22, R80 ;  /* 0x000000160498723c */ /* 0x040fe20000001850 */
[----:B------:R-:W1:Y:S01]  /*c4e0*/  LDSM.16.MT88.4 R20, [R201+0x1e000] ;  /* 0x01e00000c914783b */ /* 0x000e620000004200 */
[----:B------:R-:W-:Y:S01]  /*c4f0*/  MOV R54, R41 ;  /* 0x0000002900367202 */ /* 0x000fe20000000f00 */
[----:B------:R4:W5:Y:S01]  /*c500*/  MUFU.EX2 R82, R3 ;  /* 0x0000000300527308 */ /* 0x0009620000000800 */
[----:B------:R-:W-:Y:S01]  /*c510*/  MOV R58, R43 ;  /* 0x0000002b003a7202 */ /* 0x000fe20000000f00 */
[----:B------:R-:W-:Y:S01]  /*c520*/  IMAD.MOV.U32 R74, RZ, RZ, R44 ;  /* 0x000000ffff4a7224 */ /* 0x000fe200078e002c */
[----:B--2---:R-:W-:Y:S01]  /*c530*/  HMMA.16816.F32 R144, R4, R16, R84 ;  /* 0x000000100490723c */ /* 0x004fe20000001854 */
[----:B------:R-:W-:-:S02]  /*c540*/  MOV R40, R36 ;  /* 0x0000002400287202 */ /* 0x000fc40000000f00 */
[----:B------:R-:W-:Y:S02]  /*c550*/  MOV R41, R37 ;  /* 0x0000002500297202 */ /* 0x000fe40000000f00 */
[----:B------:R-:W-:Y:S01]  /*c560*/  MOV R43, R39 ;  /* 0x00000027002b7202 */ /* 0x000fe20000000f00 */
[C---:B------:R-:W-:Y:S01]  /*c570*/  HMMA.16816.F32 R132, R4.reuse, R18, R88 ;  /* 0x000000120484723c */ /* 0x040fe20000001858 */
[----:B------:R-:W2:Y:S01]  /*c580*/  LDSM.16.MT88.4 R16, [R202+0x1e000] ;  /* 0x01e00000ca10783b */ /* 0x000ea20000004200 */
[----:B------:R-:W-:Y:S02]  /*c590*/  MOV R60, R31 ;  /* 0x0000001f003c7202 */ /* 0x000fe40000000f00 */
[----:B------:R-:W-:Y:S02]  /*c5a0*/  MOV R55, R29 ;  /* 0x0000001d00377202 */ /* 0x000fe40000000f00 */
[----:B---3--:R-:W-:Y:S01]  /*c5b0*/  HMMA.16816.F32 R64, R4, R12, R92 ;  /* 0x0000000c0440723c */ /* 0x008fe2000000185c */
[----:B------:R-:W-:Y:S01]  /*c5c0*/  MOV R57, R28 ;  /* 0x0000001c00397202 */ /* 0x000fe20000000f00 */
[----:B----4-:R-:W-:Y:S01]  /*c5d0*/  FFMA.FTZ R3, R32, UR15, -R9 ;  /* 0x0000000f20037c23 */ /* 0x010fe20008010809 */
[----:B------:R-:W-:Y:S01]  /*c5e0*/  LDSM.16.MT88.4 R28, [R204+0x18800] ;  /* 0x01880000cc1c783b */ /* 0x000fe20000004200 */
[----:B------:R-:W-:-:S02]  /*c5f0*/  MOV R10, R60 ;  /* 0x0000003c000a7202 */ /* 0x000fc40000000f00 */
[----:B------:R-:W-:Y:S01]  /*c600*/  HMMA.16816.F32 R96, R4, R14, R96 ;  /* 0x0000000e0460723c */ /* 0x000fe20000001860 */
[----:B------:R-:W3:Y:S01]  /*c610*/  LDSM.16.MT88.4 R12, [R204+0x1e000] ;  /* 0x01e00000cc0c783b */ /* 0x000ee20000004200 */
[----:B------:R4:W-:Y:S01]  /*c620*/  MUFU.EX2 R81, R3 ;  /* 0x0000000300517308 */ /* 0x0009e20000000800 */
[----:B------:R-:W-:Y:S02]  /*c630*/  MOV R70, R61 ;  /* 0x0000003d00467202 */ /* 0x000fe40000000f00 */
[----:B------:R-:W-:Y:S02]  /*c640*/  MOV R71, R62 ;  /* 0x0000003e00477202 */ /* 0x000fe40000000f00 */
[----:B------:R-:W-:Y:S02]  /*c650*/  MOV R83, R63 ;  /* 0x0000003f00537202 */ /* 0x000fe40000000f00 */
[----:B------:R-:W-:Y:S02]  /*c660*/  MOV R60, R26 ;  /* 0x0000001a003c7202 */ /* 0x000fe40000000f00 */
[----:B------:R-:W-:Y:S01]  /*c670*/  MOV R61, R27 ;  /* 0x0000001b003d7202 */ /* 0x000fe20000000f00 */
[----:B------:R-:W-:Y:S01]  /*c680*/  IMAD.MOV.U32 R88, RZ, RZ, R83 ;  /* 0x000000ffff587224 */ /* 0x000fe200078e0053 */
[----:B------:R-:W-:-:S02]  /*c690*/  MOV R62, R24 ;  /* 0x00000018003e7202 */ /* 0x000fc40000000f00 */
[----:B------:R-:W-:Y:S01]  /*c6a0*/  MOV R63, R25 ;  /* 0x00000019003f7202 */ /* 0x000fe20000000f00 */
[----:B------:R-:W-:Y:S01]  /*c6b0*/  IMAD.MOV.U32 R83, RZ, RZ, R61 ;  /* 0x000000ffff537224 */ /* 0x000fe200078e003d */
[C---:B-1----:R-:W-:Y:S01]  /*c6c0*/  HMMA.16816.F32 R100, R4.reuse, R20, R100 ;  /* 0x000000140464723c */ /* 0x042fe20000001864 */
[----:B------:R-:W-:Y:S01]  /*c6d0*/  MOV R75, R45 ;  /* 0x0000002d004b7202 */ /* 0x000fe20000000f00 */
[----:B----4-:R-:W-:Y:S01]  /*c6e0*/  FFMA.FTZ R3, R34, UR15, -R9 ;  /* 0x0000000f22037c23 */ /* 0x010fe20008010809 */
[----:B------:R-:W-:Y:S01]  /*c6f0*/  MOV R68, R46 ;  /* 0x0000002e00447202 */ /* 0x000fe20000000f00 */
[----:B------:R-:W-:Y:S01]  /*c700*/  LDSM.16.MT88.4 R24, [R203+0x18800] ;  /* 0x01880000cb18783b */ /* 0x000fe20000004200 */
[----:B------:R-:W-:Y:S01]  /*c710*/  MOV R69, R47 ;  /* 0x0000002f00457202 */ /* 0x000fe20000000f00 */
[----:B------:R-:W-:Y:S01]  /*c720*/  HMMA.16816.F32 R104, R4, R22, R104 ;  /* 0x000000160468723c */ /* 0x000fe20000001868 */
[----:B------:R1:W4:Y:S01]  /*c730*/  MUFU.EX2 R72, R3 ;  /* 0x0000000300487308 */ /* 0x0003220000000800 */
[----:B------:R-:W5:Y:S01]  /*c740*/  LDSM.16.MT88.4 R20, [R203+0x1e000] ;  /* 0x01e00000cb14783b */ /* 0x000f620000004200 */
[----:B------:R-:W-:-:S02]  /*c750*/  MOV R76, R52 ;  /* 0x00000034004c7202 */ /* 0x000fc40000000f00 */
[----:B------:R-:W-:Y:S01]  /*c760*/  MOV R77, R48 ;  /* 0x00000030004d7202 */ /* 0x000fe20000000f00 */
[C---:B--2---:R-:W-:Y:S01]  /*c770*/  HMMA.16816.F32 R108, R4.reuse, R16, R108 ;  /* 0x00000010046c723c */ /* 0x044fe2000000186c */
[----:B------:R-:W-:Y:S02]  /*c780*/  MOV R78, R49 ;  /* 0x00000031004e7202 */ /* 0x000fe40000000f00 */
[----:B------:R-:W-:Y:S02]  /*c790*/  MOV R52, R50 ;  /* 0x0000003200347202 */ /* 0x000fe40000000f00 */
[----:B------:R-:W-:Y:S01]  /*c7a0*/  MOV R73, R51 ;  /* 0x0000003300497202 */ /* 0x000fe20000000f00 */
[C---:B------:R-:W-:Y:S01]  /*c7b0*/  HMMA.16816.F32 R112, R4.reuse, R18, R112 ;  /* 0x000000120470723c */ /* 0x040fe20000001870 */
[----:B------:R-:W2:Y:S01]  /*c7c0*/  LDSM.16.MT88.4 R16, [R201+0x18800] ;  /* 0x01880000c910783b */ /* 0x000ea20000004200 */
[----:B------:R-:W-:Y:S02]  /*c7d0*/  MOV R89, R76 ;  /* 0x0000004c00597202 */ /* 0x000fe40000000f00 */
[----:B------:R-:W-:Y:S01]  /*c7e0*/  MOV R90, R77 ;  /* 0x0000004d005a7202 */ /* 0x000fe20000000f00 */
[----:B-1----:R-:W-:Y:S01]  /*c7f0*/  FFMA.FTZ R3, R59, UR15, -R8 ;  /* 0x0000000f3b037c23 */ /* 0x002fe20008010808 */
[----:B---3--:R-:W-:Y:S01]  /*c800*/  HMMA.16816.F32 R116, R4, R12, R116 ;  /* 0x0000000c0474723c */ /* 0x008fe20000001874 */
[----:B------:R-:W-:-:S02]  /*c810*/  MOV R59, R42 ;  /* 0x0000002a003b7202 */ /* 0x000fc40000000f00 */
[----:B------:R1:W-:Y:S01]  /*c820*/  MUFU.EX2 R84, R3 ;  /* 0x0000000300547308 */ /* 0x0003e20000000800 */
[----:B------:R-:W-:Y:S02]  /*c830*/  MOV R42, R38 ;  /* 0x00000026002a7202 */ /* 0x000fe40000000f00 */
[----:B------:R-:W-:Y:S01]  /*c840*/  HMMA.16816.F32 R120, R4, R14, R120 ;  /* 0x0000000e0478723c */ /* 0x000fe20000001878 */
[----:B------:R-:W3:Y:S01]  /*c850*/  LDSM.16.MT88.4 R12, [R202+0x18800] ;  /* 0x01880000ca0c783b */ /* 0x000ee20000004200 */
[----:B------:R-:W-:Y:S02]  /*c860*/  MOV R91, R78 ;  /* 0x0000004e005b7202 */ /* 0x000fe40000000f00 */
[----:B------:R-:W-:Y:S02]  /*c870*/  MOV R76, R62 ;  /* 0x0000003e004c7202 */ /* 0x000fe40000000f00 */
[----:B------:R-:W-:Y:S02]  /*c880*/  MOV R77, R63 ;  /* 0x0000003f004d7202 */ /* 0x000fe40000000f00 */
[----:B------:R-:W-:-:S02]  /*c890*/  MOV R78, R52 ;  /* 0x00000034004e7202 */ /* 0x000fc40000000f00 */
[----:B------:R-:W-:Y:S02]  /*c8a0*/  MOV R85, R73 ;  /* 0x0000004900557202 */ /* 0x000fe40000000f00 */
[----:B------:R-:W-:Y:S01]  /*c8b0*/  MOV R87, R75 ;  /* 0x0000004b00577202 */ /* 0x000fe20000000f00 */
[----:B-1----:R-:W-:Y:S01]  /*c8c0*/  FFMA.FTZ R3, R235, UR15, -R8 ;  /* 0x0000000feb037c23 */ /* 0x002fe20008010808 */
[----:B------:R-:W-:Y:S01]  /*c8d0*/  MOV R73, R55 ;  /* 0x0000003700497202 */ /* 0x000fe20000000f00 */
[C---:B-----5:R-:W-:Y:S02]  /*c8e0*/  HMMA.16816.F32 R124, R4.reuse, R20, R124 ;  /* 0x00000014047c723c */ /* 0x060fe4000000187c */
[----:B------:R1:W5:Y:S01]  /*c8f0*/  MUFU.EX2 R33, R3 ;  /* 0x0000000300217308 */ /* 0x0003620000000800 */
[----:B------:R-:W-:Y:S02]  /*c900*/  MOV R75, R60 ;  /* 0x0000003c004b7202 */ /* 0x000fe40000000f00 */
[----:B------:R-:W-:Y:S01]  /*c910*/  MOV R86, R74 ;  /* 0x0000004a00567202 */ /* 0x000fe20000000f00 */
[----:B------:R-:W-:Y:S01]  /*c920*/  HMMA.16816.F32 R36, R4, R22, R128 ;  /* 0x000000160424723c */ /* 0x000fe20000001880 */
[----:B------:R-:W3:Y:S01]  /*c930*/  LDSM.16.MT88.4 R20, [R201+0x1a800] ;  /* 0x01a80000c914783b */ /* 0x000ee20000004200 */
[----:B------:R-:W-:-:S02]  /*c940*/  MOV R80, R68 ;  /* 0x0000004400507202 */ /* 0x000fc40000000f00 */
[----:B------:R-:W-:-:S03]  /*c950*/  MOV R74, R53 ;  /* 0x00000035004a7202 */ /* 0x000fc60000000f00 */
[----:B------:R-:W-:Y:S02]  /*c960*/  F2FP.F16.F32.PACK_AB R4, R79, R82 ;  /* 0x000000524f04723e */ /* 0x000fe400000000ff */
[----:B----4-:R-:W-:Y:S01]  /*c970*/  F2FP.F16.F32.PACK_AB R6, R72, R81 ;  /* 0x000000514806723e */ /* 0x010fe200000000ff */
[----:B-1----:R-:W-:Y:S01]  /*c980*/  FFMA.FTZ R3, R252, UR15, -R8 ;  /* 0x0000000ffc037c23 */ /* 0x002fe20008010808 */
[----:B-----5:R-:W-:-:S03]  /*c990*/  F2FP.F16.F32.PACK_AB R5, R33, R84 ;  /* 0x000000542105723e */ /* 0x020fc600000000ff */
[----:B------:R1:W-:Y:S02]  /*c9a0*/  MUFU.EX2 R32, R3 ;  /* 0x0000000300207308 */ /* 0x0003e40000000800 */
[----:B-1----:R-:W-:Y:S01]  /*c9b0*/  FFMA.FTZ R3, R234, UR15, -R8 ;  /* 0x0000000fea037c23 */ /* 0x002fe20008010808 */
[----:B------:R-:W-:-:S05]  /*c9c0*/  MOV R234, R76 ;  /* 0x0000004c00ea7202 */ /* 0x000fca0000000f00 */
[----:B------:R-:W1:Y:S02]  /*c9d0*/  MUFU.EX2 R252, R3 ;  /* 0x0000000300fc7308 */ /* 0x000e640000000800 */
[----:B-1----:R-:W-:Y:S02]  /*c9e0*/  F2FP.F16.F32.PACK_AB R7, R252, R32 ;  /* 0x00000020fc07723e */ /* 0x002fe400000000ff */
[----:B------:R-:W-:-:S05]  /*c9f0*/  MOV R3, R85 ;  /* 0x0000005500037202 */ /* 0x000fca0000000f00 */
[----:B--2---:R-:W-:Y:S01]  /*ca00*/  HMMA.16816.F32 R136, R4, R16, R136 ;  /* 0x000000100488723c */ /* 0x004fe20000001888 */
[----:B------:R-:W-:-:S05]  /*ca10*/  FFMA.FTZ R3, R3, UR15, -R9 ;  /* 0x0000000f03037c23 */ /* 0x000fca0008010809 */
[C---:B------:R-:W-:Y:S01]  /*ca20*/  HMMA.16816.F32 R40, R4.reuse, R18, R40 ;  /* 0x000000120428723c */ /* 0x040fe20000001828 */
[----:B------:R-:W1:Y:S05]  /*ca30*/  LDSM.16.MT88.4 R16, [R202+0x1a800] ;  /* 0x01a80000ca10783b */ /* 0x000e6a0000004200 */
[C---:B---3--:R-:W-:Y:S06]  /*ca40*/  HMMA.16816.F32 R140, R4.reuse, R12, R140 ;  /* 0x0000000c048c723c */ /* 0x048fec000000188c */
[C---:B------:R-:W-:Y:S01]  /*ca50*/  HMMA.16816.F32 R44, R4.reuse, R14, R244 ;  /* 0x0000000e042c723c */ /* 0x040fe200000018f4 */
[----:B------:R-:W2:Y:S05]  /*ca60*/  LDSM.16.MT88.4 R12, [R204+0x1a800] ;  /* 0x01a80000cc0c783b */ /* 0x000eaa0000004200 */
[----:B------:R-:W-:Y:S01]  /*ca70*/  HMMA.16816.F32 R48, R4, R30, R248 ;  /* 0x0000001e0430723c */ /* 0x000fe200000018f8 */
[----:B------:R-:W-:-:S02]  /*ca80*/  MOV R246, R77 ;  /* 0x0000004d00f67202 */ /* 0x000fc40000000f00 */
[----:B------:R-:W-:Y:S02]  /*ca90*/  MOV R247, R78 ;  /* 0x0000004e00f77202 */ /* 0x000fe40000000f00 */
[----:B------:R-:W-:Y:S01]  /*caa0*/  MOV R245, R72 ;  /* 0x0000004800f57202 */ /* 0x000fe20000000f00 */
[C---:B------:R-:W-:Y:S01]  /*cab0*/  HMMA.16816.F32 R60, R4.reuse, R20, R236 ;  /* 0x00000014043c723c */ /* 0x040fe200000018ec */
[----:B------:R-:W-:Y:S02]  /*cac0*/  MOV R249, R79 ;  /* 0x0000004f00f97202 */ /* 0x000fe40000000f00 */
[----:B------:R-:W-:Y:S02]  /*cad0*/  MOV R251, R81 ;  /* 0x0000005100fb7202 */ /* 0x000fe40000000f00 */
[----:B------:R-:W-:Y:S01]  /*cae0*/  MOV R81, R69 ;  /* 0x0000004500517202 */ /* 0x000fe20000000f00 */
[C---:B------:R-:W-:Y:S01]  /*caf0*/  HMMA.16816.F32 R148, R4.reuse, R28, R148 ;  /* 0x0000001c0494723c */ /* 0x040fe20000001894 */
[----:B------:R-:W-:Y:S01]  /*cb00*/  MOV R239, R56 ;  /* 0x0000003800ef7202 */ /* 0x000fe20000000f00 */
[----:B------:R-:W3:Y:S01]  /*cb10*/  LDSM.16.MT88.4 R28, [R203+0x1a800] ;  /* 0x01a80000cb1c783b */ /* 0x000ee20000004200 */
[----:B------:R-:W-:Y:S01]  /*cb20*/  MOV R238, R57 ;  /* 0x0000003900ee7202 */ /* 0x000fe20000000f00 */
[----:B------:R-:W-:Y:S01]  /*cb30*/  IMAD.MOV.U32 R235, RZ, RZ, R81 ;  /* 0x000000ffffeb7224 */ /* 0x000fe200078e0051 */
[----:B------:R-:W-:Y:S01]  /*cb40*/  MOV R237, R58 ;  /* 0x0000003a00ed7202 */ /* 0x000fe20000000f00 */
[----:B------:R-:W-:Y:S01]  /*cb50*/  HMMA.16816.F32 R156, R4, R24, R156 ;  /* 0x00000018049c723c */ /* 0x000fe2000000189c */
[----:B------:R-:W-:-:S02]  /*cb60*/  MOV R236, R59 ;  /* 0x0000003b00ec7202 */ /* 0x000fc40000000f00 */
[----:B------:R-:W-:Y:S02]  /*cb70*/  MOV R72, R54 ;  /* 0x0000003600487202 */ /* 0x000fe40000000f00 */
[----:B------:R-:W-:Y:S01]  /*cb80*/  MOV R248, R84 ;  /* 0x0000005400f87202 */ /* 0x000fe20000000f00 */
[C---:B-1----:R-:W-:Y:S01]  /*cb90*/  HMMA.16816.F32 R76, R4.reuse, R18, R188 ;  /* 0x00000012044c723c */ /* 0x042fe200000018bc */
[----:B------:R-:W-:Y:S02]  /*cba0*/  MOV R250, R33 ;  /* 0x0000002100fa7202 */ /* 0x000fe40000000f00 */
[----:B------:R-:W-:Y:S02]  /*cbb0*/  MOV R244, R32 ;  /* 0x0000002000f47202 */ /* 0x000fe40000000f00 */
[----:B------:R-:W1:Y:S01]  /*cbc0*/  LDSM.16.MT88.4 R32, [R201+0x1c800] ;  /* 0x01c80000c920783b */ /* 0x000e620000004200 */
[----:B------:R-:W-:Y:S01]  /*cbd0*/  HMMA.16816.F32 R56, R4, R22, R196 ;  /* 0x000000160438723c */ /* 0x000fe200000018c4 */
[----:B------:R-:W-:-:S02]  /*cbe0*/  MOV R189, R73 ;  /* 0x0000004900bd7202 */ /* 0x000fc40000000f00 */
[----:B------:R-:W-:Y:S01]  /*cbf0*/  MOV R191, R75 ;  /* 0x0000004b00bf7202 */ /* 0x000fe20000000f00 */
[----:B------:R-:W-:Y:S01]  /*cc00*/  LDSM.16.MT88.4 R20, [R203+0x1c800] ;  /* 0x01c80000cb14783b */ /* 0x000fe20000004200 */
[----:B------:R-:W-:Y:S01]  /*cc10*/  MOV R190, R74 ;  /* 0x0000004a00be7202 */ /* 0x000fe20000000f00 */
[C---:B------:R-:W-:Y:S01]  /*cc20*/  HMMA.16816.F32 R52, R4.reuse, R26, R240 ;  /* 0x0000001a0434723c */ /* 0x040fe200000018f0 */
[----:B------:R-:W-:Y:S01]  /*cc30*/  IMAD.MOV.U32 R199, RZ, RZ, R70 ;  /* 0x000000ffffc77224 */ /* 0x000fe200078e0046 */
[----:B------:R-:W-:Y:S01]  /*cc40*/  MOV R196, R71 ;  /* 0x0000004700c47202 */ /* 0x000fe20000000f00 */
[----:B------:R-:W-:Y:S01]  /*cc50*/  LDSM.16.MT88.4 R24, [R202+0x1e800] ;  /* 0x01e80000ca18783b */ /* 0x000fe20000004200 */
[----:B------:R-:W-:Y:S02]  /*cc60*/  MOV R188, R190 ;  /* 0x000000be00bc7202 */ /* 0x000fe40000000f00 */
[----:B------:R-:W-:Y:S01]  /*cc70*/  HMMA.16816.F32 R68, R4, R16, R192 ;  /* 0x000000100444723c */ /* 0x000fe200000018c0 */
[----:B------:R-:W-:Y:S01]  /*cc80*/  MOV R242, R86 ;  /* 0x0000005600f27202 */ /* 0x000fe20000000f00 */
[----:B------:R-:W4:Y:S01]  /*cc90*/  LDSM.16.MT88.4 R16, [R202+0x1c800] ;  /* 0x01c80000ca10783b */ /* 0x000f220000004200 */
[----:B------:R-:W-:-:S02]  /*cca0*/  MOV R241, R87 ;  /* 0x0000005700f17202 */ /* 0x000fc40000000f00 */
[----:B------:R-:W-:Y:S01]  /*ccb0*/  MOV R240, R80 ;  /* 0x0000005000f07202 */ /* 0x000fe20000000f00 */
[C---:B--2---:R-:W-:Y:S01]  /*ccc0*/  HMMA.16816.F32 R84, R4.reuse, R12, R184 ;  /* 0x0000000c0454723c */ /* 0x044fe200000018b8 */
[----:B------:R-:W-:Y:S02]  /*ccd0*/  MOV R194, R89 ;  /* 0x0000005900c27202 */ /* 0x000fe40000000f00 */
[----:B------:R-:W-:Y:S02]  /*cce0*/  MOV R195, R88 ;  /* 0x0000005800c37202 */ /* 0x000fe40000000f00 */
[----:B------:R-:W-:Y:S01]  /*ccf0*/  MOV R193, R90 ;  /* 0x0000005a00c17202 */ /* 0x000fe20000000f00 */
[----:B---3--:R-:W-:Y:S01]  /*cd00*/  HMMA.16816.F32 R92, R4, R28, R176 ;  /* 0x0000001c045c723c */ /* 0x008fe200000018b0 */
[----:B------:R-:W-:Y:S01]  /*cd10*/  IMAD.MOV.U32 R187, RZ, RZ, R189 ;  /* 0x000000ffffbb7224 */ /* 0x000fe200078e00bd */
[----:B------:R-:W-:Y:S02]  /*cd20*/  MOV R189, R191 ;  /* 0x000000bf00bd7202 */ /* 0x000fe40000000f00 */
[----:B------:R-:W-:-:S02]  /*cd30*/  MOV R191, R194 ;  /* 0x000000c200bf7202 */ /* 0x000fc40000000f00 */
[----:B------:R-:W-:Y:S02]  /*cd40*/  MOV R194, R196 ;  /* 0x000000c400c27202 */ /* 0x000fe40000000f00 */
[----:B------:R-:W-:Y:S01]  /*cd50*/  MOV R196, R236 ;  /* 0x000000ec00c47202 */ /* 0x000fe20000000f00 */
[----:B------:R-:W-:Y:S01]  /*cd60*/  IMAD.MOV.U32 R236, RZ, RZ, R239 ;  /* 0x000000ffffec7224 */ /* 0x000fe200078e00ef */
[----:B------:R-:W-:Y:S02]  /*cd70*/  MOV R239, R10 ;  /* 0x0000000a00ef7202 */ /* 0x000fe40000000f00 */
[----:B------:R-:W2:Y:S01]  /*cd80*/  LDL.LU R10, [R1+0x38] ;  /* 0x00003800010a7983 */ /* 0x000ea20000300800 */
[----:B------:R-:W-:Y:S02]  /*cd90*/  MOV R192, R91 ;  /* 0x0000005b00c07202 */ /* 0x000fe40000000f00 */
[----:B------:R-:W-:Y:S01]  /*cda0*/  HMMA.16816.F32 R88, R4, R14, R180 ;  /* 0x0000000e0458723c */ /* 0x000fe200000018b4 */
[----:B------:R-:W3:Y:S01]  /*cdb0*/  LDSM.16.MT88.4 R12, [R204+0x1c800] ;  /* 0x01c80000cc0c783b */ /* 0x000ee20000004200 */
[----:B------:R-:W-:-:S02]  /*cdc0*/  MOV R190, R192 ;  /* 0x000000c000be7202 */ /* 0x000fc40000000f00 */
[----:B------:R-:W-:Y:S02]  /*cdd0*/  MOV R192, R193 ;  /* 0x000000c100c07202 */ /* 0x000fe40000000f00 */
[----:B------:R-:W-:Y:S01]  /*cde0*/  MOV R193, R195 ;  /* 0x000000c300c17202 */ /* 0x000fe20000000f00 */
[C---:B-1----:R-:W-:Y:S01]  /*cdf0*/  HMMA.16816.F32 R128, R4.reuse, R34, R168 ;  /* 0x000000220480723c */ /* 0x042fe200000018a8 */
[----:B------:R-:W-:Y:S02]  /*ce00*/  MOV R195, R199 ;  /* 0x000000c700c37202 */ /* 0x000fe40000000f00 */
[----:B------:R-:W-:Y:S02]  /*ce10*/  MOV R199, R237 ;  /* 0x000000ed00c77202 */ /* 0x000fe40000000f00 */
[----:B------:R1:W-:Y:S01]  /*ce20*/  MUFU.EX2 R237, R3 ;  /* 0x0000000300ed7308 */ /* 0x0003e20000000800 */
[----:B------:R-:W-:Y:S02]  /*ce30*/  MOV R198, R83 ;  /* 0x0000005300c67202 */ /* 0x000fe40000000f00 */
[----:B------:R-:W-:Y:S01]  /*ce40*/  MOV R243, R82 ;  /* 0x0000005200f37202 */ /* 0x000fe20000000f00 */
[----:B----4-:R-:W-:Y:S01]  /*ce50*/  HMMA.16816.F32 R152, R4, R18, R152 ;  /* 0x000000120498723c */ /* 0x010fe20000001898 */
[----:B------:R-:W-:-:S05]  /*ce60*/  MOV R197, R72 ;  /* 0x0000004800c57202 */ /* 0x000fca0000000f00 */
[C---:B------:R-:W-:Y:S01]  /*ce70*/  HMMA.16816.F32 R72, R4.reuse, R30, R172 ;  /* 0x0000001e0448723c */ /* 0x040fe200000018ac */
[----:B------:R-:W4:Y:S05]  /*ce80*/  LDSM.16.MT88.4 R28, [R201+0x1e800] ;  /* 0x01e80000c91c783b */ /* 0x000f2a0000004200 */
[----:B------:R-:W-:Y:S01]  /*ce90*/  HMMA.16816.F32 R80, R4, R32, R164 ;  /* 0x000000200450723c */ /* 0x000fe200000018a4 */
[----:B-1----:R-:W-:Y:S01]  /*cea0*/  FFMA.FTZ R3, R187, UR15, -R9 ;  /* 0x0000000fbb037c23 */ /* 0x002fe20008010809 */
[----:B------:R-:W-:Y:S01]  /*ceb0*/  MOV R187, R188 ;  /* 0x000000bc00bb7202 */ /* 0x000fe20000000f00 */
[----:B------:R-:W1:Y:S01]  /*cec0*/  LDSM.16.MT88.4 R32, [R204+0x1e800] ;  /* 0x01e80000cc20783b */ /* 0x000e620000004200 */
[----:B------:R-:W-:-:S02]  /*ced0*/  MOV R188, R189 ;  /* 0x000000bd00bc7202 */ /* 0x000fc40000000f00 */
[----:B------:R-:W-:Y:S01]  /*cee0*/  MOV R189, R190 ;  /* 0x000000be00bd7202 */ /* 0x000fe20000000f00 */
[C---:B------:R-:W-:Y:S01]  /*cef0*/  HMMA.16816.F32 R172, R4.reuse, R16, R160 ;  /* 0x0000001004ac723c */ /* 0x040fe200000018a0 */
[----:B------:R-:W-:Y:S01]  /*cf00*/  MOV R190, R191 ;  /* 0x000000bf00be7202 */ /* 0x000fe20000000f00 */
[----:B------:R-:W-:Y:S01]  /*cf10*/  IMAD.MOV.U32 R183, RZ, RZ, R188 ;  /* 0x000000ffffb77224 */ /* 0x000fe200078e00bc */
[----:B------:R-:W-:Y:S01]  /*cf20*/  MOV R191, R193 ;  /* 0x000000c100bf7202 */ /* 0x000fe20000000f00 */
[----:B------:R-:W-:Y:S01]  /*cf30*/  LDSM.16.MT88.4 R16, [R201+0x19000] ;  /* 0x01900000c910783b */ /* 0x000fe20000004200 */
[----:B------:R-:W-:Y:S01]  /*cf40*/  MOV R193, R194 ;  /* 0x000000c200c17202 */ /* 0x000fe20000000f00 */
[----:B---3--:R-:W-:Y:S01]  /*cf50*/  HMMA.16816.F32 R144, R4, R12, R144 ;  /* 0x0000000c0490723c */ /* 0x008fe20000001890 */
[----:B------:R-:W-:Y:S02]  /*cf60*/  MOV R194, R195 ;  /* 0x000000c300c27202 */ /* 0x000fe40000000f00 */
[----:B------:R-:W-:-:S02]  /*cf70*/  MOV R195, R196 ;  /* 0x000000c400c37202 */ /* 0x000fc40000000f00 */
[----:B------:R-:W-:Y:S01]  /*cf80*/  MOV R196, R199 ;  /* 0x000000c700c47202 */ /* 0x000fe20000000f00 */
[----:B------:R-:W-:Y:S01]  /*cf90*/  HMMA.16816.F32 R132, R4, R14, R132 ;  /* 0x0000000e0484723c */ /* 0x000fe20000001884 */
[----:B------:R-:W-:Y:S01]  /*cfa0*/  MOV R199, R236 ;  /* 0x000000ec00c77202 */ /* 0x000fe20000000f00 */
[----:B------:R-:W3:Y:S01]  /*cfb0*/  LDSM.16.MT88.4 R12, [R203+0x1e800] ;  /* 0x01e80000cb0c783b */ /* 0x000ee20000004200 */
[----:B------:R-:W-:Y:S02]  /*cfc0*/  MOV R186, R194 ;  /* 0x000000c200ba7202 */ /* 0x000fe40000000f00 */
[----:B------:R-:W-:Y:S02]  /*cfd0*/  MOV R194, R195 ;  /* 0x000000c300c27202 */ /* 0x000fe40000000f00 */
[----:B------:R-:W-:Y:S01]  /*cfe0*/  MOV R195, R196 ;  /* 0x000000c400c37202 */ /* 0x000fe20000000f00 */
[----:B------:R5:W3:Y:S01]  /*cff0*/  MUFU.EX2 R236, R3 ;  /* 0x0000000300ec7308 */ /* 0x000ae20000000800 */
[----:B------:R-:W-:-:S02]  /*d000*/  MOV R196, R199 ;  /* 0x000000c700c47202 */ /* 0x000fc40000000f00 */
[----:B------:R-:W-:Y:S02]  /*d010*/  MOV R199, R239 ;  /* 0x000000ef00c77202 */ /* 0x000fe40000000f00 */
[----:B------:R-:W-:Y:S02]  /*d020*/  MOV R239, R240 ;  /* 0x000000f000ef7202 */ /* 0x000fe40000000f00 */
[----:B------:R-:W-:Y:S02]  /*d030*/  MOV R240, R241 ;  /* 0x000000f100f07202 */ /* 0x000fe40000000f00 */
[----:B------:R-:W-:Y:S01]  /*d040*/  MOV R241, R242 ;  /* 0x000000f200f17202 */ /* 0x000fe20000000f00 */
[----:B------:R-:W-:Y:S02]  /*d050*/  IMAD.MOV.U32 R242, RZ, RZ, R235 ;  /* 0x000000fffff27224 */ /* 0x000fe400078e00eb */
[----:B-----5:R-:W-:Y:S01]  /*d060*/  FFMA.FTZ R3, R187, UR15, -R9 ;  /* 0x0000000fbb037c23 */ /* 0x020fe20008010809 */
[----:B------:R-:W-:-:S03]  /*d070*/  MOV R184, R189 ;  /* 0x000000bd00b87202 */ /* 0x000fc60000000f00 */
[----:B------:R5:W-:Y:S01]  /*d080*/  MUFU.EX2 R235, R3 ;  /* 0x0000000300eb7308 */ /* 0x000be20000000800 */
[----:B------:R-:W-:Y:S01]  /*d090*/  MOV R185, R190 ;  /* 0x000000be00b97202 */ /* 0x000fe20000000f00 */
[----:B-----5:R-:W-:Y:S01]  /*d0a0*/  FFMA.FTZ R3, R198, UR15, -R9 ;  /* 0x0000000fc6037c23 */ /* 0x020fe20008010809 */
[----:B------:R-:W-:-:S05]  /*d0b0*/  MOV R198, R234 ;  /* 0x000000ea00c67202 */ /* 0x000fca0000000f00 */
[----:B------:R5:W-:Y:S02]  /*d0c0*/  MUFU.EX2 R234, R3 ;  /* 0x0000000300ea7308 */ /* 0x000be40000000800 */
[----:B-----5:R-:W-:Y:S01]  /*d0d0*/  FFMA.FTZ R3, R183, UR15, -R8 ;  /* 0x0000000fb7037c23 */ /* 0x020fe20008010808 */
[----:B------:R-:W-:Y:S02]  /*d0e0*/  MOV R183, R184 ;  /* 0x000000b800b77202 */ /* 0x000fe40000000f00 */
[----:B------:R-:W-:Y:S02]  /*d0f0*/  MOV R184, R185 ;  /* 0x000000b900b87202 */ /* 0x000fe40000000f00 */
[----:B------:R-:W-:Y:S02]  /*d100*/  MOV R185, R195 ;  /* 0x000000c300b97202 */ /* 0x000fe40000000f00 */
[----:B------:R-:W-:Y:S02]  /*d110*/  MOV R195, R196 ;  /* 0x000000c400c37202 */ /* 0x000fe40000000f00 */
[----:B------:R-:W-:-:S02]  /*d120*/  MOV R196, R199 ;  /* 0x000000c700c47202 */ /* 0x000fc40000000f00 */
[----:B------:R5:W-:Y:S01]  /*d130*/  MUFU.EX2 R199, R3 ;  /* 0x0000000300c77308 */ /* 0x000be20000000800 */
[----:B------:R-:W-:Y:S01]  /*d140*/  HMMA.16816.F32 R168, R4, R20, R64 ;  /* 0x0000001404a8723c */ /* 0x000fe20000001840 */
[----:B-----5:R-:W-:-:S06]  /*d150*/  FFMA.FTZ R3, R198, UR15, -R8 ;  /* 0x0000000fc6037c23 */ /* 0x020fcc0008010808 */
[----:B------:R5:W3:Y:S01]  /*d160*/  MUFU.EX2 R198, R3 ;  /* 0x0000000300c67308 */ /* 0x000ae20000000800 */
[----:B------:R-:W-:Y:S01]  /*d170*/  HMMA.16816.F32 R64, R4, R22, R96 ;  /* 0x000000160440723c */ /* 0x000fe20000001860 */
[----:B------:R-:W-:Y:S01]  /*d180*/  MOV R187, R191 ;  /* 0x000000bf00bb7202 */ /* 0x000fe20000000f00 */
[----:B------:R-:W-:Y:S05]  /*d190*/  LDSM.16.MT88.4 R20, [R201+0x1b000] ;  /* 0x01b00000c914783b */ /* 0x000fea0000004200 */
[----:B------:R-:W-:Y:S01]  /*d1a0*/  MOV R99, R184 ;  /* 0x000000b800637202 */ /* 0x000fe20000000f00 */
[----:B-----5:R-:W-:-:S04]  /*d1b0*/  FFMA.FTZ R3, R197, UR15, -R8 ;  /* 0x0000000fc5037c23 */ /* 0x020fc80008010808 */
[----:B------:R5:W-:Y:S01]  /*d1c0*/  MUFU.EX2 R197, R3 ;  /* 0x0000000300c57308 */ /* 0x000be20000000800 */
[----:B------:R-:W-:Y:S01]  /*d1d0*/  MOV R184, R196 ;  /* 0x000000c400b87202 */ /* 0x000fe20000000f00 */
[----:B------:R-:W-:Y:S01]  /*d1e0*/  HMMA.16816.F32 R176, R4, R24, R108 ;  /* 0x0000001804b0723c */ /* 0x000fe2000000186c */
[----:B-----5:R-:W-:-:S05]  /*d1f0*/  FFMA.FTZ R3, R183, UR15, -R8 ;  /* 0x0000000fb7037c23 */ /* 0x020fca0008010808 */
[----:B------:R-:W5:Y:S01]  /*d200*/  MUFU.EX2 R196, R3 ;  /* 0x0000000300c47308 */ /* 0x000f620000000800 */
[C---:B------:R-:W-:Y:S01]  /*d210*/  HMMA.16816.F32 R164, R4.reuse, R26, R112 ;  /* 0x0000001a04a4723c */ /* 0x040fe20000001870 */
[----:B------:R-:W5:Y:S05]  /*d220*/  LDSM.16.MT88.4 R24, [R203+0x19000] ;  /* 0x01900000cb18783b */ /* 0x000f6a0000004200 */
[C---:B----4-:R-:W-:Y:S06]  /*d230*/  HMMA.16816.F32 R188, R4.reuse, R28, R100 ;  /* 0x0000001c04bc723c */ /* 0x050fec0000001864 */
[C---:B------:R-:W-:Y:S01]  /*d240*/  HMMA.16816.F32 R160, R4.reuse, R30, R104 ;  /* 0x0000001e04a0723c */ /* 0x040fe20000001868 */
[----:B------:R-:W-:Y:S05]  /*d250*/  LDSM.16.MT88.4 R28, [R202+0x19000] ;  /* 0x01900000ca1c783b */ /* 0x000fea0000004200 */
[C---:B-1----:R-:W-:Y:S06]  /*d260*/  HMMA.16816.F32 R180, R4.reuse, R32, R116 ;  /* 0x0000002004b4723c */ /* 0x042fec0000001874 */
[C---:B------:R-:W-:Y:S01]  /*d270*/  HMMA.16816.F32 R120, R4.reuse, R34, R120 ;  /* 0x000000220478723c */ /* 0x040fe20000001878 */
[----:B------:R-:W-:Y:S05]  /*d280*/  LDSM.16.MT88.4 R32, [R204+0x19000] ;  /* 0x01900000cc20783b */ /* 0x000fea0000004200 */
[C---:B---3--:R-:W-:Y:S06]  /*d290*/  HMMA.16816.F32 R124, R4.reuse, R12, R124 ;  /* 0x0000000c047c723c */ /* 0x048fec000000187c */
[----:B------:R-:W-:Y:S01]  /*d2a0*/  HMMA.16816.F32 R36, R4, R14, R36 ;  /* 0x0000000e0424723c */ /* 0x000fe20000001824 */
[----:B------:R-:W-:Y:S06]  /*d2b0*/  LDSM.16.MT88.4 R12, [R204+0x1b000] ;  /* 0x01b00000cc0c783b */ /* 0x000fec0000004200 */
[----:B------:R-:W-:-:S02]  /*d2c0*/  F2FP.F16.F32.PACK_AB R4, R236, R237 ;  /* 0x000000edec04723e */ /* 0x000fc400000000ff */
[----:B------:R-:W-:Y:S02]  /*d2d0*/  F2FP.F16.F32.PACK_AB R5, R198, R199 ;  /* 0x000000c7c605723e */ /* 0x000fe400000000ff */
[----:B------:R-:W-:Y:S02]  /*d2e0*/  F2FP.F16.F32.PACK_AB R6, R234, R235 ;  /* 0x000000ebea06723e */ /* 0x000fe400000000ff */
[----:B-----5:R-:W-:-:S07]  /*d2f0*/  F2FP.F16.F32.PACK_AB R7, R196, R197 ;  /* 0x000000c5c407723e */ /* 0x020fce00000000ff */
[C---:B------:R-:W-:Y:S06]  /*d300*/  HMMA.16816.F32 R136, R4.reuse, R16, R136 ;  /* 0x000000100488723c */ /* 0x040fec0000001888 */
[C---:B------:R-:W-:Y:S01]  /*d310*/  HMMA.16816.F32 R40, R4.reuse, R18, R40 ;  /* 0x000000120428723c */ /* 0x040fe20000001828 */
[----:B------:R-:W1:Y:S05]  /*d320*/  LDSM.16.MT88.4 R16, [R202+0x1b000] ;  /* 0x01b00000ca10783b */ /* 0x000e6a0000004200 */
        /* <DEDUP_REMOVED lines=9> */
[C---:B---3--:R-:W-:Y:S01]  /*d3c0*/  HMMA.16816.F32 R100, R4.reuse, R24, R80 ;  /* 0x000000180464723c */ /* 0x048fe20000001850 */
[----:B------:R-:W-:Y:S01]  /*d3d0*/  FFMA.FTZ R3, R195, UR15, -R9 ;  /* 0x0000000fc3037c23 */ /* 0x000fe20008010809 */
[----:B------:R-:W-:Y:S04]  /*d3e0*/  LDSM.16.MT88.4 R80, [R202+0x1d800] ;  /* 0x01d80000ca50783b */ /* 0x000fe80000004200 */
[C---:B------:R-:W-:Y:S01]  /*d3f0*/  HMMA.16816.F32 R104, R4.reuse, R26, R128 ;  /* 0x0000001a0468723c */ /* 0x040fe20000001880 */
[----:B------:R-:W3:Y:S05]  /*d400*/  LDSM.16.MT88.4 R24, [R201+0x1f000] ;  /* 0x01f00000c918783b */ /* 0x000eea0000004200 */
[C---:B------:R-:W-:Y:S06]  /*d410*/  HMMA.16816.F32 R148, R4.reuse, R32, R148 ;  /* 0x000000200494723c */ /* 0x040fec0000001894 */
[C---:B------:R-:W-:Y:S06]  /*d420*/  HMMA.16816.F32 R32, R4.reuse, R34, R48 ;  /* 0x000000220420723c */ /* 0x040fec0000001830 */
[----:B-1----:R-:W-:Y:S01]  /*d430*/  HMMA.16816.F32 R116, R4, R16, R144 ;  /* 0x000000100474723c */ /* 0x002fe20000001890 */
[----:B------:R-:W-:Y:S01]  /*d440*/  MOV R51, R184 ;  /* 0x000000b800337202 */ /* 0x000fe20000000f00 */
[----:B------:R-:W-:Y:S01]  /*d450*/  IMAD.MOV.U32 R49, RZ, RZ, R187 ;  /* 0x000000ffff317224 */ /* 0x000fe200078e00bb */
[----:B------:R-:W-:-:S03]  /*d460*/  MOV R48, R185 ;  /* 0x000000b900307202 */ /* 0x000fc60000000f00 */
[C---:B------:R-:W-:Y:S01]  /*d470*/  HMMA.16816.F32 R132, R4.reuse, R18, R132 ;  /* 0x000000120484723c */ /* 0x040fe20000001884 */
[----:B------:R-:W1:Y:S01]  /*d480*/  LDSM.16.MT88.4 R16, [R204+0x1f000] ;  /* 0x01f00000cc10783b */ /* 0x000e620000004200 */
[----:B------:R-:W-:Y:S01]  /*d490*/  MOV R50, R186 ;  /* 0x000000ba00327202 */ /* 0x000fe20000000f00 */
[----:B------:R5:W-:Y:S02]  /*d4a0*/  MUFU.EX2 R195, R3 ;  /* 0x0000000300c37308 */ /* 0x000be40000000800 */
[----:B------:R-:W-:Y:S01]  /*d4b0*/  LDSM.16.MT88.4 R144, [R201+0x19800] ;  /* 0x01980000c990783b */ /* 0x000fe20000004200 */
[----:B------:R-:W-:Y:S07]  /*d4c0*/  HMMA.16816.F32 R184, R4, R22, R56 ;  /* 0x0000001604b8723c */ /* 0x000fee0000001838 */
[----:B------:R-:W-:-:S05]  /*d4d0*/  MOV R59, R99 ;  /* 0x00000063003b7202 */ /* 0x000fca0000000f00 */
[--C-:B-----5:R-:W-:Y:S01]  /*d4e0*/  FFMA.FTZ R3, R59, UR15, -R9.reuse ;  /* 0x0000000f3b037c23 */ /* 0x120fe20008010809 */
[----:B------:R-:W-:Y:S02]  /*d4f0*/  MOV R59, R48 ;  /* 0x00000030003b7202 */ /* 0x000fe40000000f00 */
[----:B------:R-:W-:Y:S02]  /*d500*/  MOV R48, R194 ;  /* 0x000000c200307202 */ /* 0x000fe40000000f00 */
[----:B------:R5:W2:Y:S01]  /*d510*/  MUFU.EX2 R194, R3 ;  /* 0x0000000300c27308 */ /* 0x000aa20000000800 */
[----:B----4-:R-:W-:Y:S01]  /*d520*/  HMMA.16816.F32 R108, R4, R12, R172 ;  /* 0x0000000c046c723c */ /* 0x010fe200000018ac */
[----:B-----5:R-:W-:Y:S01]  /*d530*/  FFMA.FTZ R3, R49, UR15, -R9 ;  /* 0x0000000f31037c23 */ /* 0x020fe20008010809 */
[----:B------:R-:W-:-:S05]  /*d540*/  MOV R49, R193 ;  /* 0x000000c100317202 */ /* 0x000fca0000000f00 */
[----:B------:R4:W-:Y:S01]  /*d550*/  MUFU.EX2 R193, R3 ;  /* 0x0000000300c17308 */ /* 0x0009e20000000800 */
[----:B---3--:R-:W-:Y:S01]  /*d560*/  HMMA.16816.F32 R172, R4, R24, R188 ;  /* 0x0000001804ac723c */ /* 0x008fe200000018bc */
[----:B----4-:R-:W-:Y:S01]  /*d570*/  FFMA.FTZ R3, R50, UR15, -R9 ;  /* 0x0000000f32037c23 */ /* 0x010fe20008010809 */
[----:B------:R-:W-:-:S05]  /*d580*/  MOV R50, R192 ;  /* 0x000000c000327202 */ /* 0x000fca0000000f00 */
[----:B------:R3:W4:Y:S01]  /*d590*/  MUFU.EX2 R192, R3 ;  /* 0x0000000300c07308 */ /* 0x0007220000000800 */
[----:B------:R-:W-:Y:S01]  /*d5a0*/  MOV R191, R11 ;  /* 0x0000000b00bf7202 */ /* 0x000fe20000000f00 */
[----:B---3--:R-:W-:Y:S01]  /*d5b0*/  FFMA.FTZ R3, R59, UR15, -R8 ;  /* 0x0000000f3b037c23 */ /* 0x008fe20008010808 */
[C---:B------:R-:W-:Y:S06]  /*d5c0*/  HMMA.16816.F32 R140, R4.reuse, R28, R140 ;  /* 0x0000001c048c723c */ /* 0x040fec000000188c */
[C---:B------:R-:W-:Y:S01]  /*d5d0*/  HMMA.16816.F32 R44, R4.reuse, R30, R44 ;  /* 0x0000001e042c723c */ /* 0x040fe2000000182c */
[----:B------:R3:W-:Y:S01]  /*d5e0*/  MUFU.EX2 R190, R3 ;  /* 0x0000000300be7308 */ /* 0x0007e20000000800 */
[----:B------:R-:W5:Y:S04]  /*d5f0*/  LDSM.16.MT88.4 R28, [R203+0x1b000] ;  /* 0x01b00000cb1c783b */ /* 0x000f680000004200 */
[----:B------:R-:W-:Y:S01]  /*d600*/  HMMA.16816.F32 R60, R4, R20, R60 ;  /* 0x00000014043c723c */ /* 0x000fe2000000183c */
[----:B------:R-:W5:Y:S01]  /*d610*/  LDSM.16.MT88.4 R20, [R203+0x1d000] ;  /* 0x01d00000cb14783b */ /* 0x000f620000004200 */
[----:B--2---:R-:W-:-:S02]  /*d620*/  F2FP.F16.F32.PACK_AB R128, R194, R195 ;  /* 0x000000c3c280723e */ /* 0x004fc400000000ff */
[----:B----4-:R-:W-:Y:S01]  /*d630*/  F2FP.F16.F32.PACK_AB R130, R192, R193 ;  /* 0x000000c1c082723e */ /* 0x010fe200000000ff */
[----:B------:R-:W-:Y:S01]  /*d640*/  LDSM.16.MT88.4 R56, [R204+0x1b800] ;  /* 0x01b80000cc38783b */ /* 0x000fe20000004200 */
[----:B---3--:R-:W-:-:S04]  /*d650*/  FFMA.FTZ R3, R48, UR15, -R8 ;  /* 0x0000000f30037c23 */ /* 0x008fc80008010808 */
[----:B------:R2:W3:Y:S02]  /*d660*/  MUFU.EX2 R189, R3 ;  /* 0x0000000300bd7308 */ /* 0x0004e40000000800 */
[----:B--2---:R-:W-:-:S06]  /*d670*/  FFMA.FTZ R3, R49, UR15, -R8 ;  /* 0x0000000f31037c23 */ /* 0x004fcc0008010808 */
[----:B------:R2:W-:Y:S02]  /*d680*/  MUFU.EX2 R188, R3 ;  /* 0x0000000300bc7308 */ /* 0x0005e40000000800 */
[----:B--2---:R-:W-:Y:S01]  /*d690*/  FFMA.FTZ R3, R238, UR15, -R8 ;  /* 0x0000000fee037c23 */ /* 0x004fe20008010808 */
[----:B------:R-:W-:Y:S02]  /*d6a0*/  MOV R238, R10 ;  /* 0x0000000a00ee7202 */ /* 0x000fe40000000f00 */
[----:B-1----:R-:W-:Y:S07]  /*d6b0*/  HMMA.16816.F32 R8, R4, R16, R180 ;  /* 0x000000100408723c */ /* 0x002fee00000018b4 */
[----:B------:R-:W-:-:S02]  /*d6c0*/  MOV R183, R50 ;  /* 0x0000003200b77202 */ /* 0x000fc40000000f00 */
[----:B------:R-:W-:Y:S01]  /*d6d0*/  MOV R182, R51 ;  /* 0x0000003300b67202 */ /* 0x000fe20000000f00 */
[----:B------:R-:W-:Y:S01]  /*d6e0*/  FFMA.FTZ R0, R238, R0, R191 ;  /* 0x00000000ee007223 */ /* 0x000fe200000100bf */
[C---:B-----5:R-:W-:Y:S06]  /*d6f0*/  HMMA.16816.F32 R92, R4.reuse, R28, R92 ;  /* 0x0000001c045c723c */ /* 0x060fec000000185c */
[C---:B------:R-:W-:Y:S01]  /*d700*/  HMMA.16816.F32 R96, R4.reuse, R30, R72 ;  /* 0x0000001e0460723c */ /* 0x040fe20000001848 */
[----:B------:R-:W-:Y:S01]  /*d710*/  FFMA.FTZ R2, R183, R2, R182 ;  /* 0x00000002b7027223 */ /* 0x000fe200000100b6 */
[----:B------:R-:W-:Y:S01]  /*d720*/  FADD.FTZ R0, R240, R0 ;  /* 0x00000000f0007221 */ /* 0x000fe20000010000 */
[----:B------:R-:W1:Y:S02]  /*d730*/  LDSM.16.MT88.4 R28, [R202+0x1f000] ;  /* 0x01f00000ca1c783b */ /* 0x000e640000004200 */
[----:B------:R-:W-:Y:S01]  /*d740*/  FADD.FTZ R2, R239, R2 ;  /* 0x00000002ef027221 */ /* 0x000fe20000010000 */
[----:B------:R-:W-:Y:S01]  /*d750*/  FADD.FTZ R0, R242, R0 ;  /* 0x00000000f2007221 */ /* 0x000fe20000010000 */
[----:B------:R-:W2:Y:S01]  /*d760*/  MUFU.EX2 R3, R3 ;  /* 0x0000000300037308 */ /* 0x000ea20000000800 */
[----:B---3--:R-:W-:Y:S01]  /*d770*/  F2FP.F16.F32.PACK_AB R129, R189, R190 ;  /* 0x000000bebd81723e */ /* 0x008fe200000000ff */
[----:B------:R-:W-:Y:S01]  /*d780*/  FADD.FTZ R2, R241, R2 ;  /* 0x00000002f1027221 */ /* 0x000fe20000010000 */
[----:B------:R-:W-:Y:S01]  /*d790*/  FADD.FTZ R0, R246, R0 ;  /* 0x00000000f6007221 */ /* 0x000fe20000010000 */
[----:B------:R-:W-:Y:S01]  /*d7a0*/  HMMA.16816.F32 R112, R4, R14, R152 ;  /* 0x0000000e0470723c */ /* 0x000fe20000001898 */
[----:B------:R-:W3:Y:S01]  /*d7b0*/  LDL R246, [R1+0x3c] ;  /* 0x00003c0001f67983 */ /* 0x000ee20000100800 */
[----:B------:R-:W-:-:S03]  /*d7c0*/  FADD.FTZ R2, R247, R2 ;  /* 0x00000002f7027221 */ /* 0x000fc60000010000 */
[----:B------:R-:W4:Y:S01]  /*d7d0*/  LDL R247, [R1+0x40] ;  /* 0x0000400001f77983 */ /* 0x000f220000100800 */
[----:B------:R-:W-:Y:S03]  /*d7e0*/  HMMA.16816.F32 R168, R4, R20, R168 ;  /* 0x0000001404a8723c */ /* 0x000fe600000018a8 */
[----:B------:R-:W5:Y:S01]  /*d7f0*/  LDSM.16.MT88.4 R152, [R202+0x19800] ;  /* 0x01980000ca98783b */ /* 0x000f620000004200 */
[----:B--2---:R-:W-:-:S03]  /*d800*/  F2FP.F16.F32.PACK_AB R131, R3, R188 ;  /* 0x000000bc0383723e */ /* 0x004fc600000000ff */
[----:B------:R-:W2:Y:S01]  /*d810*/  LDSM.16.MT88.4 R12, [R203+0x1f000] ;  /* 0x01f00000cb0c783b */ /* 0x000ea20000004200 */
[----:B------:R-:W-:Y:S03]  /*d820*/  HMMA.16816.F32 R20, R4, R22, R64 ;  /* 0x000000160414723c */ /* 0x000fe60000001840 */
[----:B------:R-:W-:Y:S03]  /*d830*/  LDSM.16.MT88.4 R48, [R202+0x1b800] ;  /* 0x01b80000ca30783b */ /* 0x000fe60000004200 */
[C---:B------:R-:W-:Y:S01]  /*d840*/  HMMA.16816.F32 R136, R128.reuse, R144, R136 ;  /* 0x000000908088723c */ /* 0x040fe20000001888 */
[----:B------:R-:W-:Y:S04]  /*d850*/  LDSM.16.MT88.4 R64, [R203+0x1b800] ;  /* 0x01b80000cb40783b */ /* 0x000fe80000004200 */
[----:B------:R-:W-:Y:S01]  /*d860*/  LDSM.16.MT88.4 R72, [R201+0x1d800] ;  /* 0x01d80000c948783b */ /* 0x000fe20000004200 */
[----:B------:R-:W-:Y:S03]  /*d870*/  HMMA.16816.F32 R144, R128, R146, R40 ;  /* 0x000000928090723c */ /* 0x000fe60000001828 */
[----:B------:R-:W-:Y:S03]  /*d880*/  LDSM.16.MT88.4 R40, [R201+0x1b800] ;  /* 0x01b80000c928783b */ /* 0x000fe60000004200 */
        /* <DEDUP_REMOVED lines=13> */
[----:B-----5:R-:W-:Y:S02]  /*d960*/  HMMA.16816.F32 R140, R128, R152, R140 ;  /* 0x00000098808c723c */ /* 0x020fe4000000188c */
[----:B------:R-:W-:Y:S01]  /*d970*/  FADD.FTZ R2, R236, R2 ;  /* 0x00000002ec027221 */ /* 0x000fe20000010000 */
[----:B------:R-:W-:-:S03]  /*d980*/  FADD.FTZ R0, R198, R0 ;  /* 0x00000000c6007221 */ /* 0x000fc60000010000 */
[----:B--2---:R-:W-:Y:S01]  /*d990*/  HMMA.16816.F32 R124, R4, R12, R124 ;  /* 0x0000000c047c723c */ /* 0x004fe2000000187c */
[----:B------:R-:W-:-:S05]  /*d9a0*/  FADD.FTZ R2, R235, R2 ;  /* 0x00000002eb027221 */ /* 0x000fca0000010000 */
[----:B------:R-:W-:Y:S01]  /*d9b0*/  HMMA.16816.F32 R152, R128, R154, R44 ;  /* 0x0000009a8098723c */ /* 0x000fe2000000182c */
[----:B------:R-:W-:-:S05]  /*d9c0*/  FADD.FTZ R0, R197, R0 ;  /* 0x00000000c5007221 */ /* 0x000fca0000010000 */
[----:B------:R-:W-:Y:S06]  /*d9d0*/  HMMA.16816.F32 R12, R4, R14, R36 ;  /* 0x0000000e040c723c */ /* 0x000fec0000001824 */
[C---:B-1----:R-:W-:Y:S06]  /*d9e0*/  HMMA.16816.F32 R156, R128.reuse, R164, R156 ;  /* 0x000000a4809c723c */ /* 0x042fec000000189c */
[C---:B------:R-:W-:Y:S06]  /*d9f0*/  HMMA.16816.F32 R164, R128.reuse, R166, R52 ;  /* 0x000000a680a4723c */ /* 0x040fec0000001834 */
[C---:B------:R-:W-:Y:S06]  /*da00*/  HMMA.16816.F32 R44, R128.reuse, R48, R68 ;  /* 0x00000030802c723c */ /* 0x040fec0000001844 */
[C---:B------:R-:W-:Y:S06]  /*da10*/  HMMA.16816.F32 R36, R128.reuse, R40, R60 ;  /* 0x000000288024723c */ /* 0x040fec000000183c */
[C---:B------:R-:W-:Y:S06]  /*da20*/  HMMA.16816.F32 R48, R128.reuse, R50, R76 ;  /* 0x000000328030723c */ /* 0x040fec000000184c */
        /* <DEDUP_REMOVED lines=9> */
[----:B------:R-:W2:Y:S05]  /*dac0*/  LDSM.16.MT88.4 R160, [R204+0x19800] ;  /* 0x01980000cca0783b */ /* 0x000eaa0000004200 */
[----:B------:R-:W-:Y:S01]  /*dad0*/  HMMA.16816.F32 R16, R4, R18, R120 ;  /* 0x000000120410723c */ /* 0x000fe20000001878 */
[----:B------:R-:W-:Y:S04]  /*dae0*/  LDSM.16.MT88.4 R120, [R204+0x1f800] ;  /* 0x01f80000cc78783b */ /* 0x000fe80000004200 */
[----:B------:R-:W-:Y:S01]  /*daf0*/  LDSM.16.MT88.4 R4, [R203+0x1f800] ;  /* 0x01f80000cb04783b */ /* 0x000fe20000004200 */
[C---:B------:R-:W-:Y:S03]  /*db00*/  HMMA.16816.F32 R64, R128.reuse, R66, R96 ;  /* 0x000000428040723c */ /* 0x040fe60000001860 */
[----:B------:R-:W5:Y:S03]  /*db10*/  LDSM.16.MT88.4 R96, [R203+0x1d800] ;  /* 0x01d80000cb60783b */ /* 0x000f660000004200 */
[C---:B------:R-:W-:Y:S01]  /*db20*/  HMMA.16816.F32 R72, R128.reuse, R74, R104 ;  /* 0x0000004a8048723c */ /* 0x040fe20000001868 */
[----:B------:R-:W5:Y:S05]  /*db30*/  LDSM.16.MT88.4 R104, [R201+0x1f800] ;  /* 0x01f80000c968783b */ /* 0x000f6a0000004200 */
[----:B------:R-:W-:Y:S01]  /*db40*/  HMMA.16816.F32 R80, R128, R82, R112 ;  /* 0x000000528050723c */ /* 0x000fe20000001870 */
[----:B------:R-:W5:Y:S01]  /*db50*/  LDSM.16.MT88.4 R112, [R202+0x1f800] ;  /* 0x01f80000ca70783b */ /* 0x000f620000004200 */
[----:B------:R-:W-:Y:S01]  /*db60*/  FADD.FTZ R2, R195, R2 ;  /* 0x00000002c3027221 */ /* 0x000fe20000010000 */
[----:B------:R-:W-:-:S03]  /*db70*/  FADD.FTZ R0, R190, R0 ;  /* 0x00000000be007221 */ /* 0x000fc60000010000 */
[----:B------:R-:W-:Y:S01]  /*db80*/  FADD.FTZ R2, R194, R2 ;  /* 0x00000002c2027221 */ /* 0x000fe20000010000 */
[----:B------:R-:W-:-:S03]  /*db90*/  FADD.FTZ R0, R189, R0 ;  /* 0x00000000bd007221 */ /* 0x000fc60000010000 */
[----:B------:R-:W-:Y:S01]  /*dba0*/  FADD.FTZ R2, R193, R2 ;  /* 0x00000002c1027221 */ /* 0x000fe20000010000 */
[----:B------:R-:W-:-:S03]  /*dbb0*/  FADD.FTZ R0, R188, R0 ;  /* 0x00000000bc007221 */ /* 0x000fc60000010000 */
[----:B------:R-:W-:Y:S01]  /*dbc0*/  FADD.FTZ R244, R192, R2 ;  /* 0x00000002c0f47221 */ /* 0x000fe20000010000 */
[----:B------:R-:W-:-:S04]  /*dbd0*/  FADD.FTZ R245, R3, R0 ;  /* 0x0000000003f57221 */ /* 0x000fc80000010000 */
[----:B------:R3:W-:Y:S04]  /*dbe0*/  STL [R1+0x1c], R244 ;  /* 0x00001cf401007387 */ /* 0x0007e80000100800 */
[----:B------:R3:W-:Y:S01]  /*dbf0*/  STL [R1+0x38], R245 ;  /* 0x000038f501007387 */ /* 0x0007e20000100800 */
[C---:B-1----:R-:W-:Y:S06]  /*dc00*/  HMMA.16816.F32 R84, R128.reuse, R88, R116 ;  /* 0x000000588054723c */ /* 0x042fec0000001874 */
[C---:B--2---:R-:W-:Y:S06]  /*dc10*/  HMMA.16816.F32 R148, R128.reuse, R160, R148 ;  /* 0x000000a08094723c */ /* 0x044fec0000001894 */
        /* <DEDUP_REMOVED lines=13> */
[----:B---3--:R-:W-:-:S02]  /*dcf0*/  MOV R132, R246 ;  /* 0x000000f600847202 */ /* 0x008fc40000000f00 */
[----:B----4-:R-:W-:Y:S01]  /*dd00*/  MOV R3, R247 ;  /* 0x000000f700037202 */ /* 0x010fe20000000f00 */
[----:B------:R-:W-:-:S05]  /*dd10*/  NOP ;  /* 0x0000000000007918 */ /* 0x000fca0000000000 */
        /* <DEDUP_REMOVED lines=194> */
[----:B------:R-:W5:Y:S01]  /*e940*/  LDSM.16.M88.4 R4, [R207+0x8000] ;  /* 0x00800000cf04783b */ /* 0x000f620000000200 */
        /* <DEDUP_REMOVED lines=12> */
[C---:B-----5:R-:W-:Y:S01]  /*ea10*/  HMMA.16816.F32 R12, R4.reuse, R196, R172 ;  /* 0x000000c4040c723c */ /* 0x060fe200000018ac */
[----:B------:R-:W4:Y:S05]  /*ea20*/  LDSM.16.M88.4 R172, [R218] ;  /* 0x00000000daac783b */ /* 0x000f2a0000000200 */
[C---:B------:R-:W-:Y:S06]  /*ea30*/  HMMA.16816.F32 R196, R4.reuse, R198, R236 ;  /* 0x000000c604c4723c */ /* 0x040fec00000018ec */
[C---:B-1----:R-:W-:Y:S01]  /*ea40*/  HMMA.16816.F32 R176, R4.reuse, R28, R168 ;  /* 0x0000001c04b0723c */ /* 0x042fe200000018a8 */
[----:B------:R-:W1:Y:S05]  /*ea50*/  LDSM.16.M88.4 R168, [R217] ;  /* 0x00000000d9a8783b */ /* 0x000e6a0000000200 */
[C---:B------:R-:W-:Y:S01]  /*ea60*/  HMMA.16816.F32 R132, R4.reuse, R30, R24 ;  /* 0x0000001e0484723c */ /* 0x040fe20000001818 */
[----:B------:R-:W5:Y:S05]  /*ea70*/  LDSM.16.M88.4 R24, [R216] ;  /* 0x00000000d818783b */ /* 0x000f6a0000000200 */
        /* <DEDUP_REMOVED lines=16> */
[C---:B-----5:R-:W-:Y:S06]  /*eb80*/  HMMA.16816.F32 R168, R8.reuse, R24, R32 ;  /* 0x0000001808a8723c */ /* 0x060fec0000001820 */
[----:B------:R-:W-:Y:S01]  /*eb90*/  HMMA.16816.F32 R32, R8, R26, R28 ;  /* 0x0000001a0820723c */ /* 0x000fe2000000181c */
[----:B------:R-:W4:Y:S05]  /*eba0*/  LDSM.16.M88.4 R8, [R209+0x8000] ;  /* 0x00800000d108783b */ /* 0x000f2a0000000200 */
[C---:B--2---:R-:W-:Y:S01]  /*ebb0*/  HMMA.16816.F32 R28, R4.reuse, R20, R16 ;  /* 0x00000014041c723c */ /* 0x044fe20000001810 */
[----:B------:R-:W2:Y:S05]  /*ebc0*/  LDSM.16.M88.4 R16, [R205+0x4000] ;  /* 0x00400000cd10783b */ /* 0x000eaa0000000200 */
[C---:B------:R-:W-:Y:S01]  /*ebd0*/  HMMA.16816.F32 R12, R4.reuse, R22, R12 ;  /* 0x00000016040c723c */ /* 0x040fe2000000180c */
[----:B------:R-:W5:Y:S05]  /*ebe0*/  LDSM.16.M88.4 R20, [R206+0x15800] ;  /* 0x01580000ce14783b */ /* 0x000f6a0000000200 */
        /* <DEDUP_REMOVED lines=8> */
[C---:B-----5:R-:W-:Y:S06]  /*ec70*/  HMMA.16816.F32 R172, R4.reuse, R20, R168 ;  /* 0x0000001404ac723c */ /* 0x060fec00000018a8 */
        /* <DEDUP_REMOVED lines=44> */
[----:B------:R-:W5:Y:S05]  /*ef40*/  LDSM.16.M88.4 R24, [R205+0x7000] ;  /* 0x00700000cd18783b */ /* 0x000f6a0000000200 */
        /* <DEDUP_REMOVED lines=8> */
[----:B------:R-:W-:-:S04]  /*efd0*/  VIADD R4, R0, 0x1 ;  /* 0x0000000100047836 */ /* 0x000fc80000000000 */
[----:B------:R-:W-:Y:S02]  /*efe0*/  IMAD.IADD R6, R230, 0x1, -R4 ;  /* 0x00000001e6067824 */ /* 0x000fe400078e0a04 */
[----:B------:R-:W-:Y:S01]  /*eff0*/  FMUL.FTZ R32, R32, UR31 ;  /* 0x0000001f20207c20 */ /* 0x000fe20008410000 */
[----:B------:R-:W-:Y:S01]  /*f000*/  FMUL.FTZ R5, R33, UR31 ;  /* 0x0000001f21057c20 */ /* 0x000fe20008410000 */
[----:B------:R-:W-:Y:S01]  /*f010*/  HMMA.16816.F32 R168, R8, R14, R168 ;  /* 0x0000000e08a8723c */ /* 0x000fe200000018a8 */
[----:B------:R-:W-:Y:S01]  /*f020*/  FMUL.FTZ R34, R34, UR31 ;  /* 0x0000001f22227c20 */ /* 0x000fe20008410000 */
[----:B------:R-:W-:Y:S01]  /*f030*/  BAR.SYNC.DEFER_BLOCKING 0x0 ;  /* 0x0000000000007b1d */ /* 0x000fe20000010000 */
[----:B------:R-:W-:-:S03]  /*f040*/  ISETP.GE.AND P0, PT, R4, R233, PT ;  /* 0x000000e90400720c */ /* 0x000fc60003f06270 */
[C---:B-----5:R-:W-:Y:S01]  /*f050*/  HMMA.16816.F32 R12, R8.reuse, R24, R20 ;  /* 0x00000018080c723c */ /* 0x060fe20000001814 */
        /* <DEDUP_REMOVED lines=15> */
[----:B------:R2:W-:Y:S01]  /*f150*/  MUFU.TANH R11, R8 ;  /* 0x00000008000b7308 */ /* 0x0005e20000002400 */
[----:B------:R-:W-:Y:S02]  /*f160*/  I2FP.F32.S32 R3, R5 ;  /* 0x0000000500037245 */ /* 0x000fe40000201400 */
[----:B------:R-:W-:Y:S01]  /*f170*/  I2FP.F32.S32 R2, R2 ;  /* 0x0000000200027245 */ /* 0x000fe20000201400 */
[----:B-1----:R-:W-:-:S02]  /*f180*/  FFMA.FTZ R6, R6, -UR21, R32 ;  /* 0x8000001506067c23 */ /* 0x002fc40008010020 */
[----:B---3--:R-:W-:Y:S01]  /*f190*/  FFMA.FTZ R7, R3, -UR21, R7 ;  /* 0x8000001503077c23 */ /* 0x008fe20008010007 */
[----:B------:R-:W-:Y:S02]  /*f1a0*/  VIADD R3, R0, 0x9 ;  /* 0x0000000900037836 */ /* 0x000fe40000000000 */
[----:B------:R-:W-:Y:S01]  /*f1b0*/  FFMA.FTZ R5, R2, -UR21, R20 ;  /* 0x8000001502057c23 */ /* 0x000fe20008010014 */
[----:B------:R-:W-:Y:S01]  /*f1c0*/  VIADD R2, R0, 0x8 ;  /* 0x0000000800027836 */ /* 0x000fe20000000000 */
[----:B------:R-:W-:Y:S01]  /*f1d0*/  FSEL R22, R6, -INF , !P6 ;  /* 0xff80000006167808 */ /* 0x000fe20007000000 */
[----:B------:R-:W-:Y:S01]  /*f1e0*/  IMAD.IADD R6, R231, 0x1, -R4 ;  /* 0x00000001e7067824 */ /* 0x000fe200078e0a04 */
[----:B------:R-:W-:Y:S02]  /*f1f0*/  ISETP.GE.AND P6, PT, R4, R232, PT ;  /* 0x000000e80400720c */ /* 0x000fe40003fc6270 */
[----:B------:R-:W-:Y:S01]  /*f200*/  FSEL R24, R7, -INF , !P1 ;  /* 0xff80000007187808 */ /* 0x000fe20004800000 */
[----:B------:R-:W-:Y:S01]  /*f210*/  FMUL.FTZ R7, R177, UR31 ;  /* 0x0000001fb1077c20 */ /* 0x000fe20008410000 */
[----:B------:R-:W-:Y:S01]  /*f220*/  FSEL R25, R5, -INF , !P0 ;  /* 0xff80000005197808 */ /* 0x000fe20004000000 */
[----:B--2---:R-:W-:Y:S01]  /*f230*/  FMUL.FTZ R8, R176, UR31 ;  /* 0x0000001fb0087c20 */ /* 0x004fe20008410000 */
[----:B------:R-:W-:Y:S01]  /*f240*/  ISETP.LT.OR P6, PT, R4, R228, P6 ;  /* 0x000000e40400720c */ /* 0x000fe200037c1670 */
[----:B------:R-:W-:Y:S01]  /*f250*/  FMUL.FTZ R4, R178, UR31 ;  /* 0x0000001fb2047c20 */ /* 0x000fe20008410000 */
[----:B------:R-:W-:Y:S01]  /*f260*/  ISETP.GE.AND P1, PT, R2, R233, PT ;  /* 0x000000e90200720c */ /* 0x000fe20003f26270 */
[----:B------:R-:W-:Y:S01]  /*f270*/  IMAD.IADD R5, R230, 0x1, -R2 ;  /* 0x00000001e6057824 */ /* 0x000fe200078e0a02 */
[C---:B------:R-:W-:Y:S01]  /*f280*/  ISETP.GE.AND P0, PT, R2.reuse, R232, PT ;  /* 0x000000e80200720c */ /* 0x040fe20003f06270 */
[----:B------:R1:W-:Y:S01]  /*f290*/  MUFU.TANH R9, R4 ;  /* 0x0000000400097308 */ /* 0x0003e20000002400 */
[----:B------:R-:W-:-:S02]  /*f2a0*/  ISETP.LT.OR P1, PT, R2, R229, P1 ;  /* 0x000000e50200720c */ /* 0x000fc40000f21670 */
[----:B------:R-:W-:Y:S01]  /*f2b0*/  ISETP.LT.OR P0, PT, R2, R228, P0 ;  /* 0x000000e40200720c */ /* 0x000fe20000701670 */
[----:B------:R-:W-:Y:S01]  /*f2c0*/  IMAD.IADD R2, R231, 0x1, -R2 ;  /* 0x00000001e7027824 */ /* 0x000fe200078e0a02 */
[----:B------:R-:W-:-:S03]  /*f2d0*/  IABS R5, R5 ;  /* 0x0000000500057213 */ /* 0x000fc60000000000 */
[----:B------:R2:W3:Y:S01]  /*f2e0*/  MUFU.TANH R10, R8 ;  /* 0x00000008000a7308 */ /* 0x0004e20000002400 */
[----:B------:R-:W-:Y:S01]  /*f2f0*/  I2FP.F32.S32 R5, R5 ;  /* 0x0000000500057245 */ /* 0x000fe20000201400 */
[----:B-1----:R-:W-:Y:S01]  /*f300*/  IMAD.IADD R4, R230, 0x1, -R3 ;  /* 0x00000001e6047824 */ /* 0x002fe200078e0a03 */
[----:B--2---:R-:W-:-:S03]  /*f310*/  IABS R8, R6 ;  /* 0x0000000600087213 */ /* 0x004fc60000000000 */
[----:B---3--:R-:W-:Y:S02]  /*f320*/  FFMA.FTZ R5, R5, -UR21, R10 ;  /* 0x8000001505057c23 */ /* 0x008fe4000801000a */
[----:B------:R1:W2:Y:S03]  /*f330*/  MUFU.TANH R6, R7 ;  /* 0x0000000700067308 */ /* 0x0002a60000002400 */
[----:B------:R-:W-:Y:S01]  /*f340*/  FSEL R20, R5, -INF , !P1 ;  /* 0xff80000005147808 */ /* 0x000fe20004800000 */
[----:B------:R-:W-:Y:S01]  /*f350*/  IMAD.IADD R5, R231, 0x1, -R3 ;  /* 0x00000001e7057824 */ /* 0x000fe200078e0a03 */
[----:B------:R-:W-:-:S04]  /*f360*/  ISETP.GE.AND P1, PT, R3, R232, PT ;  /* 0x000000e80300720c */ /* 0x000fc80003f26270 */
[----:B------:R-:W-:Y:S02]  /*f370*/  ISETP.LT.OR P1, PT, R3, R228, P1 ;  /* 0x000000e40300720c */ /* 0x000fe40000f21670 */
[----:B------:R-:W-:Y:S02]  /*f380*/  IABS R5, R5 ;  /* 0x0000000500057213 */ /* 0x000fe40000000000 */
[----:B-1----:R-:W-:Y:S02]  /*f390*/  IABS R7, R2 ;  /* 0x0000000200077213 */ /* 0x002fe40000000000 */
[----:B------:R-:W-:Y:S01]  /*f3a0*/  IABS R2, R4 ;  /* 0x0000000400027213 */ /* 0x000fe20000000000 */
[----:B------:R-:W-:Y:S01]  /*f3b0*/  IMAD.MOV.U32 R4, RZ, RZ, R8 ;  /* 0x000000ffff047224 */ /* 0x000fe200078e0008 */
[----:B------:R-:W-:Y:S01]  /*f3c0*/  I2FP.F32.S32 R7, R7 ;  /* 0x0000000700077245 */ /* 0x000fe20000201400 */
[----:B------:R-:W-:Y:S01]  /*f3d0*/  FMUL.FTZ R8, R179, UR31 ;  /* 0x0000001fb3087c20 */ /* 0x000fe20008410000 */
[----:B------:R-:W-:-:S02]  /*f3e0*/  I2FP.F32.S32 R2, R2 ;  /* 0x0000000200027245 */ /* 0x000fc40000201400 */
[----:B------:R-:W-:Y:S01]  /*f3f0*/  I2FP.F32.S32 R4, R4 ;  /* 0x0000000400047245 */ /* 0x000fe20000201400 */
[----:B------:R-:W-:Y:S01]  /*f400*/  FFMA.FTZ R7, R7, -UR21, R9 ;  /* 0x8000001507077c23 */ /* 0x000fe20008010009 */
[----:B------:R1:W-:Y:S01]  /*f410*/  MUFU.TANH R16, R8 ;  /* 0x0000000800107308 */ /* 0x0003e20000002400 */
[----:B--2---:R-:W-:Y:S01]  /*f420*/  FFMA.FTZ R6, R2, -UR21, R6 ;  /* 0x8000001502067c23 */ /* 0x004fe20008010006 */
[----:B------:R-:W-:Y:S02]  /*f430*/  VIADD R2, R0, 0x10 ;  /* 0x0000001000027836 */ /* 0x000fe40000000000 */
[----:B------:R-:W-:Y:S01]  /*f440*/  FFMA.FTZ R4, R4, -UR21, R11 ;  /* 0x8000001504047c23 */ /* 0x000fe2000801000b */
[----:B------:R-:W-:Y:S01]  /*f450*/  FSEL R21, R7, -INF , !P0 ;  /* 0xff80000007157808 */ /* 0x000fe20004000000 */
[----:B------:R-:W-:Y:S01]  /*f460*/  FMUL.FTZ R7, R181, UR31 ;  /* 0x0000001fb5077c20 */ /* 0x000fe20008410000 */
[----:B------:R-:W-:Y:S01]  /*f470*/  FMUL.FTZ R9, R183, UR31 ;  /* 0x0000001fb7097c20 */ /* 0x000fe20008410000 */
[----:B------:R-:W-:-:S02]  /*f480*/  ISETP.GE.AND P0, PT, R2, R233, PT ;  /* 0x000000e90200720c */ /* 0x000fc40003f06270 */
[----:B------:R-:W-:Y:S01]  /*f490*/  FSEL R23, R4, -INF , !P6 ;  /* 0xff80000004177808 */ /* 0x000fe20007000000 */
[----:B------:R-:W-:Y:S01]  /*f4a0*/  VIADD R4, R0, 0x11 ;  /* 0x0000001100047836 */ /* 0x000fe20000000000 */
[C---:B------:R-:W-:Y:S02]  /*f4b0*/  ISETP.GE.AND P6, PT, R3.reuse, R233, PT ;  /* 0x000000e90300720c */ /* 0x040fe40003fc6270 */
[-C--:B------:R-:W-:Y:S02]  /*f4c0*/  ISETP.LT.OR P0, PT, R2, R229.reuse, P0 ;  /* 0x000000e50200720c */ /* 0x080fe40000701670 */
[----:B------:R-:W-:Y:S01]  /*f4d0*/  ISETP.LT.OR P6, PT, R3, R229, P6 ;  /* 0x000000e50300720c */ /* 0x000fe200037c1670 */
[----:B------:R-:W-:Y:S02]  /*f4e0*/  IMAD.IADD R3, R230, 0x1, -R4 ;  /* 0x00000001e6037824 */ /* 0x000fe400078e0a04 */
[----:B-1----:R-:W-:Y:S01]  /*f4f0*/  FMUL.FTZ R8, R180, UR31 ;  /* 0x0000001fb4087c20 */ /* 0x002fe20008410000 */
[----:B------:R-:W-:Y:S01]  /*f500*/  FSEL R18, R6, -INF , !P6 ;  /* 0xff80000006127808 */ /* 0x000fe20007000000 */
[--C-:B------:R-:W-:Y:S01]  /*f510*/  IMAD.IADD R6, R230, 0x1, -R2.reuse ;  /* 0x00000001e6067824 */ /* 0x100fe200078e0a02 */
[C---:B------:R-:W-:Y:S01]  /*f520*/  ISETP.GE.AND P6, PT, R2.reuse, R232, PT ;  /* 0x000000e80200720c */ /* 0x040fe20003fc6270 */
[----:B------:R1:W-:Y:S03]  /*f530*/  MUFU.TANH R11, R8 ;  /* 0x00000008000b7308 */ /* 0x0003e60000002400 */
[----:B------:R-:W-:Y:S01]  /*f540*/  ISETP.LT.OR P6, PT, R2, R228, P6 ;  /* 0x000000e40200720c */ /* 0x000fe200037c1670 */
[----:B------:R-:W-:Y:S01]  /*f550*/  IMAD.IADD R2, R231, 0x1, -R2 ;  /* 0x00000001e7027824 */ /* 0x000fe200078e0a02 */
[----:B------:R-:W-:Y:S01]  /*f560*/  IABS R6, R6 ;  /* 0x0000000600067213 */ /* 0x000fe20000000000 */
[----:B-1----:R-:W-:-:S04]  /*f570*/  FMUL.FTZ R8, R182, UR31 ;  /* 0x0000001fb6087c20 */ /* 0x002fc80008410000 */
[----:B------:R-:W1:Y:S08]  /*f580*/  MUFU.TANH R10, R8 ;  /* 0x00000008000a7308 */ /* 0x000e700000002400 */
[----:B------:R2:W3:Y:S02]  /*f590*/  MUFU.TANH R8, R7 ;  /* 0x0000000700087308 */ /* 0x0004e40000002400 */
[----:B--2---:R-:W-:-:S02]  /*f5a0*/  IABS R7, R2 ;  /* 0x0000000200077213 */ /* 0x004fc40000000000 */
[----:B------:R-:W-:Y:S01]  /*f5b0*/  IABS R2, R3 ;  /* 0x0000000300027213 */ /* 0x000fe20000000000 */
[----:B------:R-:W-:Y:S01]  /*f5c0*/  IMAD.MOV.U32 R3, RZ, RZ, R5 ;  /* 0x000000ffff037224 */ /* 0x000fe200078e0005 */
[----:B------:R-:W-:Y:S01]  /*f5d0*/  I2FP.F32.S32 R7, R7 ;  /* 0x0000000700077245 */ /* 0x000fe20000201400 */
[----:B------:R-:W-:Y:S01]  /*f5e0*/  IMAD.MOV.U32 R5, RZ, RZ, R6 ;  /* 0x000000ffff057224 */ /* 0x000fe200078e0006 */
[----:B------:R-:W-:Y:S02]  /*f5f0*/  I2FP.F32.S32 R2, R2 ;  /* 0x0000000200027245 */ /* 0x000fe40000201400 */
[----:B------:R-:W-:Y:S01]  /*f600*/  I2FP.F32.S32 R3, R3 ;  /* 0x0000000300037245 */ /* 0x000fe20000201400 */
[----:B-1----:R-:W-:Y:S01]  /*f610*/  FFMA.FTZ R7, R7, -UR21, R10 ;  /* 0x8000001507077c23 */ /* 0x002fe2000801000a */
[----:B------:R-:W-:Y:S01]  /*f620*/  I2FP.F32.S32 R5, R5 ;  /* 0x0000000500057245 */ /* 0x000fe20000201400 */
[----:B---3--:R-:W-:Y:S01]  /*f630*/  FFMA.FTZ R6, R2, -UR21, R8 ;  /* 0x8000001502067c23 */ /* 0x008fe20008010008 */
[----:B------:R-:W-:-:S02]  /*f640*/  VIADD R2, R0, 0x18 ;  /* 0x0000001800027836 */ /* 0x000fc40000000000 */
[----:B------:R-:W-:Y:S01]  /*f650*/  FFMA.FTZ R3, R3, -UR21, R16 ;  /* 0x8000001503037c23 */ /* 0x000fe20008010010 */
[----:B------:R-:W-:Y:S01]  /*f660*/  FSEL R241, R7, -INF , !P6 ;  /* 0xff80000007f17808 */ /* 0x000fe20007000000 */
[----:B------:R-:W-:Y:S01]  /*f670*/  FFMA.FTZ R5, R5, -UR21, R11 ;  /* 0x8000001505057c23 */ /* 0x000fe2000801000b */
[----:B------:R-:W-:Y:S01]  /*f680*/  FMUL.FTZ R8, R168, UR31 ;  /* 0x0000001fa8087c20 */ /* 0x000fe20008410000 */
[-C--:B------:R-:W-:Y:S01]  /*f690*/  ISETP.GE.AND P6, PT, R2, R233.reuse, PT ;  /* 0x000000e90200720c */ /* 0x080fe20003fc6270 */
[----:B------:R-:W-:Y:S01]  /*f6a0*/  MUFU.TANH R11, R9 ;  /* 0x00000009000b7308 */ /* 0x000fe20000002400 */
[----:B------:R-:W-:Y:S01]  /*f6b0*/  FSEL R19, R3, -INF , !P1 ;  /* 0xff80000003137808 */ /* 0x000fe20004800000 */
[----:B------:R-:W-:Y:S01]  /*f6c0*/  VIADD R3, R0, 0x19 ;  /* 0x0000001900037836 */ /* 0x000fe20000000000 */
[C---:B------:R-:W-:Y:S01]  /*f6d0*/  ISETP.GE.AND P1, PT, R4.reuse, R233, PT ;  /* 0x000000e90400720c */ /* 0x040fe20003f26270 */
[----:B------:R-:W-:Y:S01]  /*f6e0*/  FMUL.FTZ R7, R169, UR31 ;  /* 0x0000001fa9077c20 */ /* 0x000fe20008410000 */
[----:B------:R-:W-:Y:S01]  /*f6f0*/  FSEL R35, R5, -INF , !P0 ;  /* 0xff80000005237808 */ /* 0x000fe20004000000 */
[----:B------:R-:W-:Y:S01]  /*f700*/  IMAD.IADD R5, R231, 0x1, -R4 ;  /* 0x00000001e7057824 */ /* 0x000fe200078e0a04 */
[C---:B------:R-:W-:Y:S01]  /*f710*/  ISETP.LT.OR P1, PT, R4.reuse, R229, P1 ;  /* 0x000000e50400720c */ /* 0x040fe20000f21670 */
[----:B------:R-:W1:Y:S01]  /*f720*/  MUFU.TANH R10, R8 ;  /* 0x00000008000a7308 */ /* 0x000e620000002400 */
[----:B------:R-:W-:-:S02]  /*f730*/  ISETP.GE.AND P0, PT, R4, R232, PT ;  /* 0x000000e80400720c */ /* 0x000fc40003f06270 */
[----:B------:R-:W-:Y:S01]  /*f740*/  FSEL R34, R6, -INF , !P1 ;  /* 0xff80000006227808 */ /* 0x000fe20004800000 */
[--C-:B------:R-:W-:Y:S01]  /*f750*/  IMAD.IADD R6, R230, 0x1, -R2.reuse ;  /* 0x00000001e6067824 */ /* 0x100fe200078e0a02 */
[----:B------:R-:W-:Y:S01]  /*f760*/  ISETP.LT.OR P0, PT, R4, R228, P0 ;  /* 0x000000e40400720c */ /* 0x000fe20000701670 */
[----:B------:R-:W-:Y:S01]  /*f770*/  FMUL.FTZ R4, R170, UR31 ;  /* 0x0000001faa047c20 */ /* 0x000fe20008410000 */
[C---:B------:R-:W-:Y:S01]  /*f780*/  ISETP.GE.AND P1, PT, R2.reuse, R232, PT ;  /* 0x000000e80200720c */ /* 0x040fe20003f26270 */
[----:B------:R2:W-:Y:S01]  /*f790*/  MUFU.TANH R8, R7 ;  /* 0x0000000700087308 */ /* 0x0005e20000002400 */
[C---:B------:R-:W-:Y:S02]  /*f7a0*/  ISETP.LT.OR P6, PT, R2.reuse, R229, P6 ;  /* 0x000000e50200720c */ /* 0x040fe400037c1670 */
[----:B------:R-:W-:Y:S01]  /*f7b0*/  ISETP.LT.OR P1, PT, R2, R228, P1 ;  /* 0x000000e40200720c */ /* 0x000fe20000f21670 */
[----:B------:R-:W-:Y:S01]  /*f7c0*/  IMAD.IADD R2, R231, 0x1, -R2 ;  /* 0x00000001e7027824 */ /* 0x000fe200078e0a02 */
[----:B------:R-:W-:-:S02]  /*f7d0*/  IABS R16, R5 ;  /* 0x0000000500107213 */ /* 0x000fc40000000000 */
[----:B------:R-:W-:Y:S01]  /*f7e0*/  IABS R5, R6 ;  /* 0x0000000600057213 */ /* 0x000fe20000000000 */
[----:B------:R3:W4:Y:S01]  /*f7f0*/  MUFU.TANH R9, R4 ;  /* 0x0000000400097308 */ /* 0x0007220000002400 */
[----:B------:R-:W-:Y:S02]  /*f800*/  FMUL.FTZ R6, R171, UR31 ;  /* 0x0000001fab067c20 */ /* 0x000fe40008410000 */
[----:B------:R-:W-:-:S05]  /*f810*/  I2FP.F32.S32 R5, R5 ;  /* 0x0000000500057245 */ /* 0x000fca0000201400 */
[----:B-1----:R-:W-:Y:S01]  /*f820*/  FFMA.FTZ R5, R5, -UR21, R10 ;  /* 0x8000001505057c23 */ /* 0x002fe2000801000a */
[----:B--2---:R-:W-:-:S04]  /*f830*/  IABS R7, R2 ;  /* 0x0000000200077213 */ /* 0x004fc80000000000 */
[----:B------:R-:W-:Y:S02]  /*f840*/  I2FP.F32.S32 R7, R7 ;  /* 0x0000000700077245 */ /* 0x000fe40000201400 */
[----:B------:R-:W-:Y:S01]  /*f850*/  FSEL R33, R5, -INF , !P6 ;  /* 0xff80000005217808 */ /* 0x000fe20007000000 */
[----:B------:R-:W-:Y:S01]  /*f860*/  VIADD R5, R0, 0x21 ;  /* 0x0000002100057836 */ /* 0x000fe20000000000 */
[----:B------:R-:W-:Y:S01]  /*f870*/  ISETP.GE.AND P6, PT, R3, R232, PT ;  /* 0x000000e80300720c */ /* 0x000fe20003fc6270 */
[----:B---3--:R-:W-:Y:S02]  /*f880*/  IMAD.IADD R4, R230, 0x1, -R3 ;  /* 0x00000001e6047824 */ /* 0x008fe400078e0a03 */
[----:B----4-:R-:W-:Y:S01]  /*f890*/  FFMA.FTZ R7, R7, -UR21, R9 ;  /* 0x8000001507077c23 */ /* 0x010fe20008010009 */
[----:B------:R-:W-:Y:S01]  /*f8a0*/  FMUL.FTZ R9, R15, UR31 ;  /* 0x0000001f0f097c20 */ /* 0x000fe20008410000 */
[----:B------:R-:W-:Y:S02]  /*f8b0*/  ISETP.LT.OR P6, PT, R3, R228, P6 ;  /* 0x000000e40300720c */ /* 0x000fe400037c1670 */
[----:B------:R-:W-:Y:S01]  /*f8c0*/  IABS R2, R4 ;  /* 0x0000000400027213 */ /* 0x000fe20000000000 */
[----:B------:R-:W-:Y:S01]  /*f8d0*/  IMAD.MOV.U32 R4, RZ, RZ, R16 ;  /* 0x000000ffff047224 */ /* 0x000fe200078e0010 */
[----:B------:R-:W-:Y:S01]  /*f8e0*/  FSEL R240, R7, -INF , !P1 ;  /* 0xff80000007f07808 */ /* 0x000fe20004800000 */
[----:B------:R1:W-:Y:S01]  /*f8f0*/  MUFU.TANH R16, R6 ;  /* 0x0000000600107308 */ /* 0x0003e20000002400 */
[----:B------:R-:W-:Y:S01]  /*f900*/  I2FP.F32.S32 R2, R2 ;  /* 0x0000000200027245 */ /* 0x000fe20000201400 */
[----:B------:R-:W-:Y:S01]  /*f910*/  FMUL.FTZ R7, R13, UR31 ;  /* 0x0000001f0d077c20 */ /* 0x000fe20008410000 */
[----:B------:R-:W-:-:S05]  /*f920*/  I2FP.F32.S32 R4, R4 ;  /* 0x0000000400047245 */ /* 0x000fca0000201400 */
[----:B------:R-:W-:-:S05]  /*f930*/  FFMA.FTZ R4, R4, -UR21, R11 ;  /* 0x8000001504047c23 */ /* 0x000fca000801000b */
[----:B------:R-:W-:Y:S01]  /*f940*/  FSEL R235, R4, -INF , !P0 ;  /* 0xff80000004eb7808 */ /* 0x000fe20004000000 */
[----:B------:R-:W-:Y:S01]  /*f950*/  IMAD.IADD R4, R231, 0x1, -R3 ;  /* 0x00000001e7047824 */ /* 0x000fe200078e0a03 */
[C---:B------:R-:W-:Y:S01]  /*f960*/  ISETP.GE.AND P0, PT, R3.reuse, R233, PT ;  /* 0x000000e90300720c */ /* 0x040fe20003f06270 */
[----:B-1----:R-:W-:Y:S01]  /*f970*/  FFMA.FTZ R6, R2, -UR21, R8 ;  /* 0x8000001502067c23 */ /* 0x002fe20008010008 */
[----:B------:R-:W-:Y:S02]  /*f980*/  VIADD R2, R0, 0x20 ;  /* 0x0000002000027836 */ /* 0x000fe40000000000 */
[----:B------:R-:W-:Y:S01]  /*f990*/  ISETP.LT.OR P0, PT, R3, R229, P0 ;  /* 0x000000e50300720c */ /* 0x000fe20000701670 */
[----:B------:R-:W-:Y:S01]  /*f9a0*/  FMUL.FTZ R8, R12, UR31 ;  /* 0x0000001f0c087c20 */ /* 0x000fe20008410000 */
[----:B------:R-:W-:Y:S01]  /*f9b0*/  IMAD.IADD R3, R230, 0x1, -R5 ;  /* 0x00000001e6037824 */ /* 0x000fe200078e0a05 */
[----:B------:R-:W-:Y:S02]  /*f9c0*/  IABS R4, R4 ;  /* 0x0000000400047213 */ /* 0x000fe40000000000 */
[----:B------:R-:W-:Y:S01]  /*f9d0*/  FSEL R32, R6, -INF , !P0 ;  /* 0xff80000006207808 */ /* 0x000fe20004000000 */
[----:B------:R1:W-:Y:S01]  /*f9e0*/  MUFU.TANH R11, R8 ;  /* 0x00000008000b7308 */ /* 0x0003e20000002400 */
[----:B------:R-:W-:Y:S01]  /*f9f0*/  ISETP.GE.AND P1, PT, R2, R233, PT ;  /* 0x000000e90200720c */ /* 0x000fe20003f26270 */
[----:B------:R-:W-:Y:S01]  /*fa00*/  IMAD.IADD R6, R230, 0x1, -R2 ;  /* 0x00000001e6067824 */ /* 0x000fe200078e0a02 */
[----:B------:R-:W-:-:S02]  /*fa10*/  ISETP.GE.AND P0, PT, R2, R232, PT ;  /* 0x000000e80200720c */ /* 0x000fc40003f06270 */
[C---:B------:R-:W-:Y:S02]  /*fa20*/  ISETP.LT.OR P1, PT, R2.reuse, R229, P1 ;  /* 0x000000e50200720c */ /* 0x040fe40000f21670 */
        /* <DEDUP_REMOVED lines=24> */
[----:B------:R-:W-:Y:S01]  /*fbb0*/  FMUL.FTZ R3, R28, UR31 ;  /* 0x0000001f1c037c20 */ /* 0x000fe20008410000 */
[C---:B------:R-:W-:Y:S02]  /*fbc0*/  ISETP.GE.AND P6, PT, R5.reuse, R233, PT ;  /* 0x000000e90500720c */ /* 0x040fe40003fc6270 */
[----:B------:R-:W-:Y:S01]  /*fbd0*/  FSEL R178, R4, -INF , !P1 ;  /* 0xff80000004b27808 */ /* 0x000fe20004800000 */
[----:B------:R-:W-:Y:S01]  /*fbe0*/  VIADD R4, R0, 0x29 ;  /* 0x0000002900047836 */ /* 0x000fe20000000000 */
[C---:B------:R-:W-:Y:S01]  /*fbf0*/  ISETP.LT.OR P6, PT, R5.reuse, R229, P6 ;  /* 0x000000e50500720c */ /* 0x040fe200037c1670 */
[----:B------:R1:W2:Y:S01]  /*fc00*/  MUFU.TANH R10, R3 ;  /* 0x00000003000a7308 */ /* 0x0002a20000002400 */
[----:B------:R-:W-:-:S02]  /*fc10*/  ISETP.GE.AND P1, PT, R5, R232, PT ;  /* 0x000000e80500720c */ /* 0x000fc40003f26270 */
[----:B------:R-:W-:Y:S01]  /*fc20*/  FSEL R252, R6, -INF , !P6 ;  /* 0xff80000006fc7808 */ /* 0x000fe20007000000 */
[--C-:B------:R-:W-:Y:S01]  /*fc30*/  IMAD.IADD R6, R230, 0x1, -R2.reuse ;  /* 0x00000001e6067824 */ /* 0x100fe200078e0a02 */
[C---:B------:R-:W-:Y:S02]  /*fc40*/  ISETP.GE.AND P6, PT, R2.reuse, R232, PT ;  /* 0x000000e80200720c */ /* 0x040fe40003fc6270 */
[-C--:B------:R-:W-:Y:S01]  /*fc50*/  ISETP.LT.OR P1, PT, R5, R228.reuse, P1 ;  /* 0x000000e40500720c */ /* 0x080fe20000f21670 */
[C---:B------:R-:W-:Y:S01]  /*fc60*/  IMAD.IADD R5, R231.reuse, 0x1, -R5 ;  /* 0x00000001e7057824 */ /* 0x040fe200078e0a05 */
[C---:B------:R-:W-:Y:S01]  /*fc70*/  ISETP.LT.OR P0, PT, R2.reuse, R229, P0 ;  /* 0x000000e50200720c */ /* 0x040fe20000701670 */
[----:B------:R3:W-:Y:S01]  /*fc80*/  MUFU.TANH R8, R7 ;  /* 0x0000000700087308 */ /* 0x0007e20000002400 */
[----:B------:R-:W-:Y:S01]  /*fc90*/  ISETP.LT.OR P6, PT, R2, R228, P6 ;  /* 0x000000e40200720c */ /* 0x000fe200037c1670 */
[----:B------:R-:W-:Y:S01]  /*fca0*/  IMAD.IADD R2, R231, 0x1, -R2 ;  /* 0x00000001e7027824 */ /* 0x000fe200078e0a02 */
[----:B------:R-:W-:-:S02]  /*fcb0*/  IABS R12, R5 ;  /* 0x00000005000c7213 */ /* 0x000fc40000000000 */
[----:B------:R-:W-:Y:S01]  /*fcc0*/  IABS R5, R6 ;  /* 0x0000000600057213 */ /* 0x000fe20000000000 */
[----:B------:R-:W-:Y:S01]  /*fcd0*/  FMUL.FTZ R6, R31, UR31 ;  /* 0x0000001f1f067c20 */ /* 0x000fe20008410000 */
[----:B-1----:R-:W-:Y:S02]  /*fce0*/  FMUL.FTZ R3, R30, UR31 ;  /* 0x0000001f1e037c20 */ /* 0x002fe40008410000 */
[----:B------:R-:W-:Y:S02]  /*fcf0*/  I2FP.F32.S32 R5, R5 ;  /* 0x0000000500057245 */ /* 0x000fe40000201400 */
[----:B------:R1:W4:Y:S03]  /*fd00*/  MUFU.TANH R9, R3 ;  /* 0x0000000300097308 */ /* 0x0003260000002400 */
[----:B--2---:R-:W-:Y:S01]  /*fd10*/  FFMA.FTZ R5, R5, -UR21, R10 ;  /* 0x8000001505057c23 */ /* 0x004fe2000801000a */
[----:B---3--:R-:W-:-:S04]  /*fd20*/  IABS R7, R2 ;  /* 0x0000000200077213 */ /* 0x008fc80000000000 */
[----:B------:R2:W3:Y:S01]  /*fd30*/  MUFU.TANH R10, R6 ;  /* 0x00000006000a7308 */ /* 0x0004e20000002400 */
[----:B------:R-:W-:Y:S01]  /*fd40*/  FSEL R242, R5, -INF , !P0 ;  /* 0xff80000005f27808 */ /* 0x000fe20004000000 */
[----:B------:R-:W-:Y:S01]  /*fd50*/  FMUL.FTZ R5, R134, UR31 ;  /* 0x0000001f86057c20 */ /* 0x000fe20008410000 */
[----:B------:R-:W-:Y:S02]  /*fd60*/  I2FP.F32.S32 R7, R7 ;  /* 0x0000000700077245 */ /* 0x000fe40000201400 */
[----:B------:R-:W-:Y:S01]  /*fd70*/  ISETP.GE.AND P0, PT, R4, R232, PT ;  /* 0x000000e80400720c */ /* 0x000fe20003f06270 */
[----:B-1----:R-:W-:Y:S02]  /*fd80*/  IMAD.IADD R3, R230, 0x1, -R4 ;  /* 0x00000001e6037824 */ /* 0x002fe400078e0a04 */
[----:B----4-:R-:W-:Y:S01]  /*fd90*/  FFMA.FTZ R7, R7, -UR21, R9 ;  /* 0x8000001507077c23 */ /* 0x010fe20008010009 */
[----:B------:R-:W-:Y:S01]  /*fda0*/  ISETP.LT.OR P0, PT, R4, R228, P0 ;  /* 0x000000e40400720c */ /* 0x000fe20000701670 */
[----:B------:R-:W-:Y:S01]  /*fdb0*/  FMUL.FTZ R9, R133, UR31 ;  /* 0x0000001f85097c20 */ /* 0x000fe20008410000 */
[----:B------:R-:W-:Y:S01]  /*fdc0*/  IABS R2, R3 ;  /* 0x0000000300027213 */ /* 0x000fe20000000000 */
[----:B------:R-:W-:Y:S01]  /*fdd0*/  IMAD.MOV.U32 R3, RZ, RZ, R12 ;  /* 0x000000ffff037224 */ /* 0x000fe200078e000c */
[----:B------:R-:W-:-:S02]  /*fde0*/  FSEL R187, R7, -INF , !P6 ;  /* 0xff80000007bb7808 */ /* 0x000fc40007000000 */
[----:B------:R-:W-:Y:S01]  /*fdf0*/  I2FP.F32.S32 R2, R2 ;  /* 0x0000000200027245 */ /* 0x000fe20000201400 */
[----:B------:R-:W-:Y:S01]  /*fe00*/  MUFU.TANH R9, R9 ;  /* 0x0000000900097308 */ /* 0x000fe20000002400 */
[----:B------:R-:W-:-:S03]  /*fe10*/  I2FP.F32.S32 R3, R3 ;  /* 0x0000000300037245 */ /* 0x000fc60000201400 */
[----:B--2---:R-:W-:Y:S01]  /*fe20*/  FFMA.FTZ R6, R2, -UR21, R8 ;  /* 0x8000001502067c23 */ /* 0x004fe20008010008 */
[----:B------:R-:W-:Y:S02]  /*fe30*/  VIADD R2, R0, 0x30 ;  /* 0x0000003000027836 */ /* 0x000fe40000000000 */
[----:B------:R-:W-:Y:S01]  /*fe40*/  FFMA.FTZ R3, R3, -UR21, R11 ;  /* 0x8000001503037c23 */ /* 0x000fe2000801000b */
[----:B------:R-:W-:Y:S01]  /*fe50*/  FMUL.FTZ R8, R132, UR31 ;  /* 0x0000001f84087c20 */ /* 0x000fe20008410000 */
[----:B------:R1:W2:Y:S01]  /*fe60*/  MUFU.TANH R11, R5 ;  /* 0x00000005000b7308 */ /* 0x0002a20000002400 */
[-C--:B------:R-:W-:Y:S02]  /*fe70*/  ISETP.GE.AND P6, PT, R2, R233.reuse, PT ;  /* 0x000000e90200720c */ /* 0x080fe40003fc6270 */
[----:B------:R-:W-:Y:S01]  /*fe80*/  FSEL R243, R3, -INF , !P1 ;  /* 0xff80000003f37808 */ /* 0x000fe20004800000 */
[----:B------:R-:W-:Y:S01]  /*fe90*/  VIADD R3, R0, 0x31 ;  /* 0x0000003100037836 */ /* 0x000fe20000000000 */
[----:B------:R-:W-:-:S03]  /*fea0*/  ISETP.GE.AND P1, PT, R4, R233, PT ;  /* 0x000000e90400720c */ /* 0x000fc60003f26270 */
[----:B------:R4:W5:Y:S01]  /*feb0*/  MUFU.TANH R12, R8 ;  /* 0x00000008000c7308 */ /* 0x0009620000002400 */
[----:B------:R-:W-:Y:S01]  /*fec0*/  IMAD.IADD R7, R230, 0x1, -R3 ;  /* 0x00000001e6077824 */ /* 0x000fe200078e0a03 */
[-C--:B------:R-:W-:Y:S01]  /*fed0*/  ISETP.LT.OR P1, PT, R4, R229.reuse, P1 ;  /* 0x000000e50400720c */ /* 0x080fe20000f21670 */
[C---:B------:R-:W-:Y:S01]  /*fee0*/  IMAD.IADD R4, R231.reuse, 0x1, -R4 ;  /* 0x00000001e7047824 */ /* 0x040fe200078e0a04 */
[----:B------:R-:W-:Y:S02]  /*fef0*/  ISETP.LT.OR P6, PT, R2, R229, P6 ;  /* 0x000000e50200720c */ /* 0x000fe400037c1670 */
[----:B------:R-:W-:Y:S01]  /*ff00*/  FSEL R134, R6, -INF , !P1 ;  /* 0xff80000006867808 */ /* 0x000fe20004800000 */
[--C-:B------:R-:W-:Y:S01]  /*ff10*/  IMAD.IADD R6, R231, 0x1, -R2.reuse ;  /* 0x00000001e7067824 */ /* 0x100fe200078e0a02 */
[----:B------:R-:W-:Y:S01]  /*ff20*/  ISETP.GE.AND P1, PT, R2, R232, PT ;  /* 0x000000e80200720c */ /* 0x000fe20003f26270 */
[----:B-1----:R-:W-:-:S03]  /*ff30*/  IMAD.IADD R5, R230, 0x1, -R2 ;  /* 0x00000001e6057824 */ /* 0x002fc600078e0a02 */
[----:B------:R-:W-:Y:S02]  /*ff40*/  ISETP.LT.OR P1, PT, R2, R228, P1 ;  /* 0x000000e40200720c */ /* 0x000fe40000f21670 */
[----:B------:R-:W-:Y:S02]  /*ff50*/  IABS R5, R5 ;  /* 0x0000000500057213 */ /* 0x000fe40000000000 */
[----:B----4-:R-:W-:Y:S02]  /*ff60*/  IABS R8, R4 ;  /* 0x0000000400087213 */ /* 0x010fe40000000000 */
[----:B------:R-:W-:Y:S02]  /*ff70*/  IABS R4, R6 ;  /* 0x0000000600047213 */ /* 0x000fe40000000000 */
[----:B------:R-:W-:Y:S01]  /*ff80*/  IABS R6, R7 ;  /* 0x0000000700067213 */ /* 0x000fe20000000000 */
[----:B------:R-:W-:Y:S01]  /*ff90*/  IMAD.MOV.U32 R7, RZ, RZ, R5 ;  /* 0x000000ffff077224 */ /* 0x000fe200078e0005 */
[----:B------:R-:W-:-:S02]  /*ffa0*/  I2FP.F32.S32 R8, R8 ;  /* 0x0000000800087245 */ /* 0x000fc40000201400 */
[----:B------:R-:W-:Y:S01]  /*ffb0*/  I2FP.F32.S32 R2, R4 ;  /* 0x0000000400027245 */ /* 0x000fe20000201400 */
[----:B------:R-:W-:Y:S01]  /*ffc0*/  IMAD.MOV.U32 R5, RZ, RZ, R6 ;  /* 0x000000ffff057224 */ /* 0x000fe200078e0006 */
[----:B------:R-:W-:Y:S01]  /*ffd0*/  I2FP.F32.S32 R6, R7 ;  /* 0x0000000700067245 */ /* 0x000fe20000201400 */
[----:B---3--:R-:W-:Y:S01]  /*ffe0*/  FFMA.FTZ R8, R8, -UR21, R10 ;  /* 0x8000001508087c23 */ /* 0x008fe2000801000a */
[----:B------:R-:W-:Y:S01]  /*fff0*/  FMUL.FTZ R10, R135, UR31 ;  /* 0x0000001f870a7c20 */ /* 0x000fe20008410000 */
[----:B--2---:R-:W-:Y:S01]  /*10000*/  FFMA.FTZ R7, R2, -UR21, R11 ;  /* 0x8000001502077c23 */ /* 0x004fe2000801000b */
[----:B------:R-:W-:Y:S01]  /*10010*/  I2FP.F32.S32 R4, R5 ;  /* 0x0000000500047245 */ /* 0x000fe20000201400 */
[----:B-----5:R-:W-:Y:S01]  /*10020*/  FFMA.FTZ R5, R6, -UR21, R12 ;  /* 0x8000001506057c23 */ /* 0x020fe2000801000c */
[----:B------:R-:W-:Y:S01]  /*10030*/  FSEL R133, R8, -INF , !P0 ;  /* 0xff80000008857808 */ /* 0x000fe20004000000 */
[----:B------:R-:W-:Y:S01]  /*10040*/  VIADD R2, R0, 0x38 ;  /* 0x0000003800027836 */ /* 0x000fe20000000000 */
[----:B------:R-:W-:Y:S01]  /*10050*/  ISETP.GE.AND P0, PT, R3, R233, PT ;  /* 0x000000e90300720c */ /* 0x000fe20003f06270 */
[----:B------:R-:W-:Y:S01]  /*10060*/  IMAD.IADD R6, R231, 0x1, -R3 ;  /* 0x00000001e7067824 */ /* 0x000fe200078e0a03 */
[----:B------:R-:W-:Y:S01]  /*10070*/  FSEL R189, R5, -INF , !P6 ;  /* 0xff80000005bd7808 */ /* 0x000fe20007000000 */
[----:B------:R-:W-:Y:S01]  /*10080*/  FMUL.FTZ R5, R172, UR31 ;  /* 0x0000001fac057c20 */ /* 0x000fe20008410000 */
[C---:B------:R-:W-:Y:S01]  /*10090*/  ISETP.GE.AND P6, PT, R3.reuse, R232, PT ;  /* 0x000000e80300720c */ /* 0x040fe20003fc6270 */
[----:B------:R-:W-:Y:S01]  /*100a0*/  FFMA.FTZ R4, R4, -UR21, R9 ;  /* 0x8000001504047c23 */ /* 0x000fe20008010009 */
        /* <DEDUP_REMOVED lines=42> */
[C---:B------:R-:W-:Y:S01]  /*10350*/  ISETP.LT.OR P6, PT, R0.reuse, R229, P6 ;  /* 0x000000e50000720c */ /* 0x040fe200037c1670 */
        /* <DEDUP_REMOVED lines=87> */
.L_x_2370:
[----:B------:R-:W-:Y:S05]  /*108d0*/  BSYNC B0 ;  /* 0x0000000000007941 */ /* 0x000fea0003800000 */
.L_x_2369:
[----:B------:R-:W0:Y:S02]  /*108e0*/  LDGDEPBAR ;  /* 0x00000000000079af */ /* 0x000e240000000000 */
.L_x_2368:
[----:B------:R-:W-:Y:S01]  /*108f0*/  FMNMX.FTZ R0, R246, R22, !PT ;  /* 0x00000016f6007209 */ /* 0x000fe20007810000 */
[----:B--2---:R-:W-:Y:S01]  /*10900*/  LDSM.16.MT88.4 R12, [R201+0x18000] ;  /* 0x01800000c90c783b */ /* 0x004fe20000004200 */
[----:B------:R-:W-:Y:S02]  /*10910*/  MOV R175, R191 ;  /* 0x000000bf00af7202 */ /* 0x000fe40000000f00 */
[----:B------:R-:W-:Y:S02]  /*10920*/  FMNMX.FTZ R0, R25, R0, !PT ;  /* 0x0000000019007209 */ /* 0x000fe40007810000 */
        /* <DEDUP_REMOVED lines=43> */
[----:B-1----:R-:W-:Y:S01]  /*10be0*/  FMNMX.FTZ R3, R0, R4, !PT ;  /* 0x0000000400037209 */ /* 0x002fe20007810000 */
[----:B------:R-:W-:Y:S02]  /*10bf0*/  FFMA.FTZ R0, R25, UR15, -R9 ;  /* 0x0000000f19007c23 */ /* 0x000fe40008010809 */
[----:B------:R1:W-:Y:S01]  /*10c00*/  MUFU.EX2 R169, R2 ;  /* 0x0000000200a97308 */ /* 0x0003e20000000800 */
[C---:B------:R-:W-:Y:S01]  /*10c10*/  FSETP.NEU.FTZ.AND P0, PT, R3.reuse, -INF , PT ;  /* 0xff8000000300780b */ /* 0x040fe20003f1d000 */
[----:B------:R-:W-:-:S06]  /*10c20*/  FMUL.FTZ R8, R3, UR15 ;  /* 0x0000000f03087c20 */ /* 0x000fcc0008410000 */
        /* <DEDUP_REMOVED lines=10> */
[--C-:B-1----:R-:W-:Y:S01]  /*10cd0*/  FFMA.FTZ R0, R24, UR15, -R8.reuse ;  /* 0x0000000f18007c23 */ /* 0x102fe20008010808 */
[----:B--2---:R-:W-:Y:S01]  /*10ce0*/  F2FP.F16.F32.PACK_AB R6, R173, R11 ;  /* 0x0000000bad06723e */ /* 0x004fe200000000ff */
[----:B------:R-:W-:Y:S04]  /*10cf0*/  LDSM.16.MT88.4 R24, [R204+0x18000] ;  /* 0x01800000cc18783b */ /* 0x000fe80000004200 */
[----:B------:R1:W-:Y:S02]  /*10d00*/  MUFU.EX2 R170, R0 ;  /* 0x0000000000aa7308 */ /* 0x0003e40000000800 */
[----:B-1----:R-:W-:-:S06]  /*10d10*/  FFMA.FTZ R0, R23, UR15, -R8 ;  /* 0x0000000f17007c23 */ /* 0x002fcc0008010808 */
[----:B------:R1:W2:Y:S02]  /*10d20*/  MUFU.EX2 R174, R0 ;  /* 0x0000000000ae7308 */ /* 0x0002a40000000800 */
[--C-:B-1----:R-:W-:Y:S01]  /*10d30*/  FFMA.FTZ R0, R21, UR15, -R8.reuse ;  /* 0x0000000f15007c23 */ /* 0x102fe20008010808 */
[----:B--2---:R-:W-:Y:S01]  /*10d40*/  F2FP.F16.F32.PACK_AB R5, R174, R170 ;  /* 0x000000aaae05723e */ /* 0x004fe200000000ff */
[----:B------:R-:W-:Y:S04]  /*10d50*/  LDSM.16.MT88.4 R20, [R203+0x18000] ;  /* 0x01800000cb14783b */ /* 0x000fe80000004200 */
[----:B------:R1:W-:Y:S02]  /*10d60*/  MUFU.EX2 R177, R0 ;  /* 0x0000000000b17308 */ /* 0x0003e40000000800 */
[----:B-1----:R-:W-:-:S02]  /*10d70*/  FFMA.FTZ R0, R19, UR15, -R8 ;  /* 0x0000000f13007c23 */ /* 0x002fc40008010808 */
[----:B------:R-:W1:Y:S04]  /*10d80*/  LDSM.16.MT88.4 R16, [R202+0x18000] ;  /* 0x01800000ca10783b */ /* 0x000e680000004200 */
        /* <DEDUP_REMOVED lines=53> */
[----:B------:R-:W-:Y:S01]  /*110e0*/  MOV R146, R185 ;  /* 0x000000b900927202 */ /* 0x000fe20000000f00 */
[C---:B------:R-:W-:Y:S01]  /*110f0*/  HMMA.16816.F32 R156, R4.reuse, R20, R156 ;  /* 0x00000014049c723c */ /* 0x040fe2000000189c */
[----:B------:R-:W-:Y:S01]  /*11100*/  MOV R155, R184 ;  /* 0x000000b8009b7202 */ /* 0x000fe20000000f00 */
        /* <DEDUP_REMOVED lines=19> */
[----:B------:R-:W-:Y:S01]  /*11240*/  FMUL.FTZ R60, R60, R2 ;  /* 0x000000023c3c7220 */ /* 0x000fe20000410000 */
[C---:B------:R-:W-:Y:S01]  /*11250*/  HMMA.16816.F32 R192, R4.reuse, R18, R40 ;  /* 0x0000001204c0723c */ /* 0x040fe20000001828 */
[----:B------:R-:W-:Y:S01]  /*11260*/  MOV R36, R190 ;  /* 0x000000be00247202 */ /* 0x000fe20000000f00 */
[----:B------:R-:W1:Y:S01]  /*11270*/  LDSM.16.MT88.4 R16, [R203+0x1a000] ;  /* 0x01a00000cb10783b */ /* 0x000e620000004200 */
[----:B------:R-:W-:Y:S01]  /*11280*/  FMUL.FTZ R61, R61, R2 ;  /* 0x000000023d3d7220 */ /* 0x000fe20000410000 */
[-C--:B------:R-:W-:Y:S01]  /*11290*/  FMUL.FTZ R62, R62, R0.reuse ;  /* 0x000000003e3e7220 */ /* 0x080fe20000410000 */
[----:B------:R-:W-:Y:S01]  /*112a0*/  FMUL.FTZ R63, R63, R0 ;  /* 0x000000003f3f7220 */ /* 0x000fe20000410000 */
[-C--:B------:R-:W-:Y:S01]  /*112b0*/  FMUL.FTZ R72, R72, R2.reuse ;  /* 0x0000000248487220 */ /* 0x080fe20000410000 */
[----:B------:R-:W-:Y:S01]  /*112c0*/  MOV R41, R189 ;  /* 0x000000bd00297202 */ /* 0x000fe20000000f00 */
[----:B------:R-:W-:Y:S01]  /*112d0*/  FMUL.FTZ R73, R73, R2 ;  /* 0x0000000249497220 */ /* 0x000fe20000410000 */
[----:B------:R-:W-:Y:S01]  /*112e0*/  MOV R40, R188 ;  /* 0x000000bc00287202 */ /* 0x000fe20000000f00 */
        /* <DEDUP_REMOVED lines=8> */
[----:B------:R-:W-:Y:S01]  /*11370*/  MOV R45, R187 ;  /* 0x000000bb002d7202 */ /* 0x000fe20000000f00 */
[----:B------:R-:W-:Y:S01]  /*11380*/  FMUL.FTZ R76, R76, R2 ;  /* 0x000000024c4c7220 */ /* 0x000fe20000410000 */
[----:B------:R-:W-:Y:S01]  /*11390*/  MOV R44, R186 ;  /* 0x000000ba002c7202 */ /* 0x000fe20000000f00 */
[----:B------:R-:W-:Y:S01]  /*113a0*/  FMUL.FTZ R77, R77, R2 ;  /* 0x000000024d4d7220 */ /* 0x000fe20000410000 */
[----:B------:R-:W-:Y:S01]  /*113b0*/  MOV R37, R177 ;  /* 0x000000b100257202 */ /* 0x000fe20000000f00 */
[C---:B------:R-:W-:Y:S01]  /*113c0*/  HMMA.16816.F32 R184, R4.reuse, R14, R48 ;  /* 0x0000000e04b8723c */ /* 0x040fe20000001830 */
[----:B------:R-:W2:Y:S01]  /*113d0*/  LDSM.16.MT88.4 R12, [R201+0x1c000] ;  /* 0x01c00000c90c783b */ /* 0x000ea20000004200 */
[----:B------:R-:W-:Y:S01]  /*113e0*/  MOV R47, R178 ;  /* 0x000000b2002f7202 */ /* 0x000fe20000000f00 */
[----:B------:R-:W-:Y:S01]  /*113f0*/  FMUL.FTZ R80, R80, R2 ;  /* 0x0000000250507220 */ /* 0x000fe20000410000 */
[----:B------:R-:W-:Y:S01]  /*11400*/  MOV R46, R176 ;  /* 0x000000b0002e7202 */ /* 0x000fe20000000f00 */
        /* <DEDUP_REMOVED lines=8> */
[----:B------:R-:W-:Y:S01]  /*11490*/  MOV R52, R175 ;  /* 0x000000af00347202 */ /* 0x000fe20000000f00 */
[----:B------:R-:W3:Y:S01]  /*114a0*/  LDSM.16.MT88.4 R20, [R202+0x1c000] ;  /* 0x01c00000ca14783b */ /* 0x000ee20000004200 */
[----:B------:R-:W-:Y:S01]  /*114b0*/  MOV R53, R174 ;  /* 0x000000ae00357202 */ /* 0x000fe20000000f00 */
        /* <DEDUP_REMOVED lines=8> */
[-C--:B------:R-:W-:Y:S01]  /*11540*/  FMUL.FTZ R95, R95, R0.reuse ;  /* 0x000000005f5f7220 */ /* 0x080fe20000410000 */
[----:B------:R-:W-:Y:S01]  /*11550*/  FMUL.FTZ R98, R98, R0 ;  /* 0x0000000062627220 */ /* 0x000fe20000410000 */
[----:B------:R-:W-:Y:S01]  /*11560*/  MOV R60, R168 ;  /* 0x000000a8003c7202 */ /* 0x000fe20000000f00 */
[----:B------:R-:W-:Y:S01]  /*11570*/  FMUL.FTZ R99, R99, R0 ;  /* 0x0000000063637220 */ /* 0x000fe20000410000 */
[C---:B------:R-:W-:Y:S01]  /*11580*/  HMMA.16816.F32 R168, R4.reuse, R18, R64 ;  /* 0x0000001204a8723c */ /* 0x040fe20000001840 */
[----:B------:R-:W1:Y:S01]  /*11590*/  LDSM.16.MT88.4 R16, [R204+0x1c000] ;  /* 0x01c00000cc10783b */ /* 0x000e620000004200 */
        /* <DEDUP_REMOVED lines=11> */
[C---:B--2---:R-:W-:Y:S01]  /*11650*/  HMMA.16816.F32 R160, R4.reuse, R12, R68 ;  /* 0x0000000c04a0723c */ /* 0x044fe20000001844 */
[----:B------:R-:W-:Y:S01]  /*11660*/  MOV R63, R147 ;  /* 0x00000093003f7202 */ /* 0x000fe20000000f00 */
[----:B------:R-:W-:Y:S01]  /*11670*/  FMUL.FTZ R149, R149, R2 ;  /* 0x0000000295957220 */ /* 0x000fe20000410000 */
[-C--:B------:R-:W-:Y:S01]  /*11680*/  FMUL.FTZ R150, R150, R0.reuse ;  /* 0x0000000096967220 */ /* 0x080fe20000410000 */
[----:B------:R-:W-:Y:S01]  /*11690*/  FMUL.FTZ R151, R151, R0 ;  /* 0x0000000097977220 */ /* 0x000fe20000410000 */
[----:B------:R-:W-:Y:S01]  /*116a0*/  MOV R39, R10 ;  /* 0x0000000a00277202 */ /* 0x000fe20000000f00 */
[--C-:B------:R-:W-:Y:S01]  /*116b0*/  FFMA.FTZ R10, R35, UR15, -R9.reuse ;  /* 0x0000000f230a7c23 */ /* 0x100fe20008010809 */
[----:B------:R-:W-:Y:S01]  /*116c0*/  MOV R69, R173 ;  /* 0x000000ad00457202 */ /* 0x000fe20000000f00 */
[----:B------:R-:W-:Y:S01]  /*116d0*/  FMUL.FTZ R100, R100, R2 ;  /* 0x0000000264647220 */ /* 0x000fe20000410000 */
[----:B------:R-:W-:Y:S01]  /*116e0*/  MOV R68, R172 ;  /* 0x000000ac00447202 */ /* 0x000fe20000000f00 */
[-C--:B------:R-:W-:Y:S01]  /*116f0*/  FMUL.FTZ R101, R101, R2.reuse ;  /* 0x0000000265657220 */ /* 0x080fe20000410000 */
[C---:B------:R-:W-:Y:S01]  /*11700*/  HMMA.16816.F32 R172, R4.reuse, R14, R72 ;  /* 0x0000000e04ac723c */ /* 0x040fe20000001848 */
[----:B------:R-:W2:Y:S01]  /*11710*/  LDSM.16.MT88.4 R12, [R203+0x1c000] ;  /* 0x01c00000cb0c783b */ /* 0x000ea20000004200 */
[----:B------:R-:W-:Y:S01]  /*11720*/  MOV R70, R155 ;  /* 0x0000009b00467202 */ /* 0x000fe20000000f00 */
[----:B------:R-:W-:Y:S01]  /*11730*/  FMUL.FTZ R104, R104, R2 ;  /* 0x0000000268687220 */ /* 0x000fe20000410000 */
[----:B------:R-:W-:Y:S01]  /*11740*/  MOV R71, R144 ;  /* 0x0000009000477202 */ /* 0x000fe20000000f00 */
[-C--:B------:R-:W-:Y:S01]  /*11750*/  FMUL.FTZ R102, R102, R0.reuse ;  /* 0x0000000066667220 */ /* 0x080fe20000410000 */
[C---:B---3--:R-:W-:Y:S01]  /*11760*/  HMMA.16816.F32 R164, R4.reuse, R20, R76 ;  /* 0x0000001404a4723c */ /* 0x048fe2000000184c */
[----:B------:R-:W-:Y:S01]  /*11770*/  FMUL.FTZ R103, R103, R0 ;  /* 0x0000000067677220 */ /* 0x000fe20000410000 */
        /* <DEDUP_REMOVED lines=15> */
[-C--:B------:R-:W-:Y:S01]  /*11870*/  FMUL.FTZ R108, R108, R2.reuse ;  /* 0x000000026c6c7220 */ /* 0x080fe20000410000 */
[C---:B------:R-:W-:Y:S01]  /*11880*/  HMMA.16816.F32 R88, R4.reuse, R18, R88 ;  /* 0x000000120458723c */ /* 0x040fe20000001858 */
[----:B------:R-:W1:Y:S01]  /*11890*/  LDSM.16.MT88.4 R16, [R202+0x1e000] ;  /* 0x01e00000ca10783b */ /* 0x000e620000004200 */
[----:B------:R-:W-:Y:S01]  /*118a0*/  FMUL.FTZ R109, R109, R2 ;  /* 0x000000026d6d7220 */ /* 0x000fe20000410000 */
[-C--:B------:R-:W-:Y:S01]  /*118b0*/  FMUL.FTZ R110, R110, R0.reuse ;  /* 0x000000006e6e7220 */ /* 0x080fe20000410000 */
[----:B------:R-:W-:Y:S01]  /*118c0*/  FMUL.FTZ R111, R111, R0 ;  /* 0x000000006f6f7220 */ /* 0x000fe20000410000 */
[-C--:B------:R-:W-:Y:S01]  /*118d0*/  FMUL.FTZ R112, R112, R2.reuse ;  /* 0x0000000270707220 */ /* 0x080fe20000410000 */
[C---:B------:R-:W-:Y:S01]  /*118e0*/  HMMA.16816.F32 R148, R4.reuse, R24, R148 ;  /* 0x000000180494723c */ /* 0x040fe20000001894 */
[----:B------:R-:W4:Y:S01]  /*118f0*/  LDSM.16.MT88.4 R24, [R203+0x1e000] ;  /* 0x01e00000cb18783b */ /* 0x000f220000004200 */
[----:B------:R-:W-:Y:S01]  /*11900*/  FMUL.FTZ R113, R113, R2 ;  /* 0x0000000271717220 */ /* 0x000fe20000410000 */
[-C--:B------:R-:W-:Y:S01]  /*11910*/  FMUL.FTZ R114, R114, R0.reuse ;  /* 0x0000000072727220 */ /* 0x080fe20000410000 */
[----:B------:R-:W-:Y:S01]  /*11920*/  FMUL.FTZ R115, R115, R0 ;  /* 0x0000000073737220 */ /* 0x000fe20000410000 */
[--C-:B------:R-:W-:Y:S01]  /*11930*/  FFMA.FTZ R11, R34, UR15, -R9.reuse ;  /* 0x0000000f220b7c23 */ /* 0x100fe20008010809 */
[----:B------:R5:W-:Y:S01]  /*11940*/  MUFU.EX2 R55, R10 ;  /* 0x0000000a00377308 */ /* 0x000be20000000800 */
[----:B------:R-:W-:Y:S01]  /*11950*/  MOV R75, R69 ;  /* 0x00000045004b7202 */ /* 0x000fe20000000f00 */
[----:B------:R-:W-:Y:S01]  /*11960*/  FMUL.FTZ R124, R124, R2 ;  /* 0x000000027c7c7220 */ /* 0x000fe20000410000 */
[----:B------:R-:W-:Y:S01]  /*11970*/  MOV R69, R60 ;  /* 0x0000003c00457202 */ /* 0x000fe20000000f00 */
[----:B------:R-:W-:Y:S01]  /*11980*/  FMUL.FTZ R125, R125, R2 ;  /* 0x000000027d7d7220 */ /* 0x000fe20000410000 */
[C---:B--2---:R-:W-:Y:S01]  /*11990*/  HMMA.16816.F32 R64, R4.reuse, R12, R92 ;  /* 0x0000000c0440723c */ /* 0x044fe2000000185c */
[----:B------:R-:W-:Y:S01]  /*119a0*/  MOV R60, R45 ;  /* 0x0000002d003c7202 */ /* 0x000fe20000000f00 */
[-C--:B------:R-:W-:Y:S01]  /*119b0*/  FMUL.FTZ R126, R126, R0.reuse ;  /* 0x000000007e7e7220 */ /* 0x080fe20000410000 */
[----:B------:R2:W4:Y:S01]  /*119c0*/  MUFU.EX2 R43, R11 ;  /* 0x0000000b002b7308 */ /* 0x0005220000000800 */
[----:B------:R-:W-:Y:S01]  /*119d0*/  MOV R45, R47 ;  /* 0x0000002f002d7202 */ /* 0x000fe20000000f00 */
[----:B------:R-:W-:Y:S01]  /*119e0*/  FMUL.FTZ R127, R127, R0 ;  /* 0x000000007f7f7220 */ /* 0x000fe20000410000 */
[C---:B------:R-:W-:Y:S01]  /*119f0*/  HMMA.16816.F32 R56, R4.reuse, R14, R96 ;  /* 0x0000000e0438723c */ /* 0x040fe20000001860 */
[----:B------:R-:W4:Y:S01]  /*11a00*/  LDSM.16.MT88.4 R12, [R204+0x1e000] ;  /* 0x01e00000cc0c783b */ /* 0x000f220000004200 */
[----:B------:R-:W-:Y:S01]  /*11a10*/  MOV R47, R41 ;  /* 0x00000029002f7202 */ /* 0x000fe20000000f00 */
[----:B------:R-:W-:Y:S01]  /*11a20*/  FMUL.FTZ R128, R128, R2 ;  /* 0x0000000280807220 */ /* 0x000fe20000410000 */
[----:B------:R-:W-:Y:S01]  /*11a30*/  MOV R72, R60 ;  /* 0x0000003c00487202 */ /* 0x000fe20000000f00 */
[----:B------:R-:W-:Y:S01]  /*11a40*/  FMUL.FTZ R129, R129, R2 ;  /* 0x0000000281817220 */ /* 0x000fe20000410000 */
[----:B-----5:R-:W-:Y:S01]  /*11a50*/  FFMA.FTZ R10, R33, UR15, -R9 ;  /* 0x0000000f210a7c23 */ /* 0x020fe20008010809 */
[----:B---3--:R-:W-:Y:S01]  /*11a60*/  HMMA.16816.F32 R100, R4, R20, R100 ;  /* 0x000000140464723c */ /* 0x008fe20000001864 */
[-C--:B------:R-:W-:Y:S01]  /*11a70*/  FMUL.FTZ R130, R130, R0.reuse ;  /* 0x0000000082827220 */ /* 0x080fe20000410000 */
[----:B------:R-:W-:Y:S01]  /*11a80*/  FMUL.FTZ R131, R131, R0 ;  /* 0x0000000083837220 */ /* 0x000fe20000410000 */
[----:B------:R3:W-:Y:S01]  /*11a90*/  MUFU.EX2 R42, R10 ;  /* 0x0000000a002a7308 */ /* 0x0007e20000000800 */
[----:B------:R-:W-:-:S02]  /*11aa0*/  MOV R74, R45 ;  /* 0x0000002d004a7202 */ /* 0x000fc40000000f00 */
[C---:B------:R-:W-:Y:S01]  /*11ab0*/  HMMA.16816.F32 R104, R4.reuse, R22, R104 ;  /* 0x000000160468723c */ /* 0x040fe20000001868 */
[----:B--2---:R-:W-:Y:S01]  /*11ac0*/  FFMA.FTZ R11, R32, UR15, -R9 ;  /* 0x0000000f200b7c23 */ /* 0x004fe20008010809 */
[----:B------:R-:W2:Y:S01]  /*11ad0*/  LDSM.16.MT88.4 R20, [R201+0x18800] ;  /* 0x01880000c914783b */ /* 0x000ea20000004200 */
[----:B------:R-:W-:Y:S02]  /*11ae0*/  MOV R83, R72 ;  /* 0x0000004800537202 */ /* 0x000fe40000000f00 */
[----:B------:R5:W2:Y:S01]  /*11af0*/  MUFU.EX2 R54, R11 ;  /* 0x0000000b00367308 */ /* 0x000aa20000000800 */
[C---:B-1----:R-:W-:Y:S01]  /*11b00*/  HMMA.16816.F32 R108, R4.reuse, R16, R108 ;  /* 0x00000010046c723c */ /* 0x042fe2000000186c */
[----:B------:R-:W-:Y:S02]  /*11b10*/  MOV R77, R74 ;  /* 0x0000004a004d7202 */ /* 0x000fe40000000f00 */
[----:B------:R-:W-:Y:S02]  /*11b20*/  MOV R72, R69 ;  /* 0x0000004500487202 */ /* 0x000fe40000000f00 */
[----:B------:R-:W-:Y:S01]  /*11b30*/  MOV R69, R61 ;  /* 0x0000003d00457202 */ /* 0x000fe20000000f00 */
[----:B------:R-:W-:Y:S01]  /*11b40*/  HMMA.16816.F32 R112, R4, R18, R112 ;  /* 0x000000120470723c */ /* 0x000fe20000001870 */
[----:B------:R-:W-:Y:S01]  /*11b50*/  LDSM.16.MT88.4 R16, [R204+0x18800] ;  /* 0x01880000cc10783b */ /* 0x000fe20000004200 */
[----:B---3--:R-:W-:Y:S01]  /*11b60*/  FFMA.FTZ R10, R241, UR15, -R8 ;  /* 0x0000000ff10a7c23 */ /* 0x008fe20008010808 */
[----:B------:R-:W-:-:S02]  /*11b70*/  MOV R241, R68 ;  /* 0x0000004400f17202 */ /* 0x000fc40000000f00 */
[----:B------:R-:W-:Y:S01]  /*11b80*/  MOV R68, R44 ;  /* 0x0000002c00447202 */ /* 0x000fe20000000f00 */
[C---:B----4-:R-:W-:Y:S01]  /*11b90*/  HMMA.16816.F32 R124, R4.reuse, R24, R124 ;  /* 0x00000018047c723c */ /* 0x050fe2000000187c */
[----:B------:R-:W-:Y:S02]  /*11ba0*/  MOV R44, R46 ;  /* 0x0000002e002c7202 */ /* 0x000fe40000000f00 */
[----:B------:R-:W-:Y:S01]  /*11bb0*/  MOV R46, R40 ;  /* 0x00000028002e7202 */ /* 0x000fe20000000f00 */
[----:B-----5:R-:W-:Y:S01]  /*11bc0*/  FFMA.FTZ R11, R235, UR15, -R8 ;  /* 0x0000000feb0b7c23 */ /* 0x020fe20008010808 */
[----:B------:R1:W-:Y:S01]  /*11bd0*/  MUFU.EX2 R40, R10 ;  /* 0x0000000a00287308 */ /* 0x0003e20000000800 */
[----:B------:R-:W-:Y:S01]  /*11be0*/  HMMA.16816.F32 R32, R4, R26, R128 ;  /* 0x0000001a0420723c */ /* 0x000fe20000001880 */
[----:B------:R-:W-:Y:S01]  /*11bf0*/  MOV R79, R68 ;  /* 0x00000044004f7202 */ /* 0x000fe20000000f00 */
[----:B------:R-:W-:Y:S01]  /*11c00*/  LDSM.16.MT88.4 R24, [R203+0x18800] ;  /* 0x01880000cb18783b */ /* 0x000fe20000004200 */
[----:B------:R-:W-:-:S02]  /*11c10*/  MOV R73, R44 ;  /* 0x0000002c00497202 */ /* 0x000fc40000000f00 */
[----:B------:R-:W-:Y:S01]  /*11c20*/  MOV R68, R47 ;  /* 0x0000002f00447202 */ /* 0x000fe20000000f00 */
[C---:B------:R-:W-:Y:S01]  /*11c30*/  HMMA.16816.F32 R116, R4.reuse, R12, R116 ;  /* 0x0000000c0474723c */ /* 0x040fe20000001874 */
[----:B------:R-:W3:Y:S01]  /*11c40*/  MUFU.EX2 R41, R11 ;  /* 0x0000000b00297308 */ /* 0x000ee20000000800 */
[----:B------:R-:W-:Y:S02]  /*11c50*/  MOV R131, R36 ;  /* 0x0000002400837202 */ /* 0x000fe40000000f00 */
[----:B------:R-:W-:Y:S02]  /*11c60*/  MOV R130, R37 ;  /* 0x0000002500827202 */ /* 0x000fe40000000f00 */
[----:B------:R-:W-:Y:S01]  /*11c70*/  HMMA.16816.F32 R120, R4, R14, R120 ;  /* 0x0000000e0478723c */ /* 0x000fe20000001878 */
[----:B------:R-:W4:Y:S01]  /*11c80*/  LDSM.16.MT88.4 R12, [R202+0x18800] ;  /* 0x01880000ca0c783b */ /* 0x000f220000004200 */
[----:B------:R-:W-:Y:S01]  /*11c90*/  MOV R129, R38 ;  /* 0x0000002600817202 */ /* 0x000fe20000000f00 */
[----:B-1----:R-:W-:Y:S01]  /*11ca0*/  FFMA.FTZ R10, R240, UR15, -R8 ;  /* 0x0000000ff00a7c23 */ /* 0x002fe20008010808 */
[----:B------:R-:W-:-:S03]  /*11cb0*/  MOV R240, R75 ;  /* 0x0000004b00f07202 */ /* 0x000fc60000000f00 */
[----:B------:R-:W-:Y:S01]  /*11cc0*/  F2FP.F16.F32.PACK_AB R4, R43, R55 ;  /* 0x000000372b04723e */ /* 0x000fe200000000ff */
[----:B------:R1:W-:Y:S01]  /*11cd0*/  MUFU.EX2 R11, R10 ;  /* 0x0000000a000b7308 */ /* 0x0003e20000000800 */
[----:B--2---:R-:W-:Y:S02]  /*11ce0*/  F2FP.F16.F32.PACK_AB R6, R54, R42 ;  /* 0x0000002a3606723e */ /* 0x004fe400000000ff */
[----:B------:R-:W-:Y:S02]  /*11cf0*/  MOV R75, R46 ;  /* 0x0000002e004b7202 */ /* 0x000fe40000000f00 */
[----:B---3--:R-:W-:Y:S02]  /*11d00*/  F2FP.F16.F32.PACK_AB R5, R41, R40 ;  /* 0x000000282905723e */ /* 0x008fe400000000ff */
[----:B------:R-:W-:Y:S02]  /*11d10*/  MOV R128, R39 ;  /* 0x0000002700807202 */ /* 0x000fe40000000f00 */
[----:B------:R-:W-:-:S02]  /*11d20*/  MOV R76, R73 ;  /* 0x00000049004c7202 */ /* 0x000fc40000000f00 */
[----:B------:R-:W-:Y:S02]  /*11d30*/  MOV R78, R75 ;  /* 0x0000004b004e7202 */ /* 0x000fe40000000f00 */
[----:B------:R-:W-:Y:S02]  /*11d40*/  MOV R73, R70 ;  /* 0x0000004600497202 */ /* 0x000fe40000000f00 */
[----:B------:R-:W-:Y:S01]  /*11d50*/  MOV R70, R62 ;  /* 0x0000003e00467202 */ /* 0x000fe20000000f00 */
[----:B-1----:R-:W-:Y:S01]  /*11d60*/  FFMA.FTZ R10, R234, UR15, -R8 ;  /* 0x0000000fea0a7c23 */ /* 0x002fe20008010808 */
[----:B------:R-:W-:Y:S02]  /*11d70*/  MOV R74, R52 ;  /* 0x00000034004a7202 */ /* 0x000fe40000000f00 */
[----:B------:R-:W-:Y:S01]  /*11d80*/  MOV R75, R53 ;  /* 0x00000035004b7202 */ /* 0x000fe20000000f00 */
[----:B------:R-:W1:Y:S02]  /*11d90*/  MUFU.EX2 R60, R10 ;  /* 0x0000000a003c7308 */ /* 0x000e640000000800 */
[----:B-1----:R-:W-:-:S02]  /*11da0*/  F2FP.F16.F32.PACK_AB R7, R60, R11 ;  /* 0x0000000b3c07723e */ /* 0x002fc400000000ff */
[----:B------:R-:W-:-:S05]  /*11db0*/  MOV R10, R77 ;  /* 0x0000004d000a7202 */ /* 0x000fca0000000f00 */
[----:B------:R-:W-:Y:S01]  /*11dc0*/  HMMA.16816.F32 R136, R4, R20, R136 ;  /* 0x000000140488723c */ /* 0x000fe20000001888 */
[----:B------:R-:W-:-:S05]  /*11dd0*/  FFMA.FTZ R10, R10, UR15, -R9 ;  /* 0x0000000f0a0a7c23 */ /* 0x000fca0008010809 */
[C---:B------:R-:W-:Y:S01]  /*11de0*/  HMMA.16816.F32 R36, R4.reuse, R22, R248 ;  /* 0x000000160424723c */ /* 0x040fe200000018f8 */
[----:B------:R-:W1:Y:S05]  /*11df0*/  LDSM.16.MT88.4 R20, [R201+0x1a800] ;  /* 0x01a80000c914783b */ /* 0x000e6a0000004200 */
[C---:B----4-:R-:W-:Y:S01]  /*11e00*/  HMMA.16816.F32 R44, R4.reuse, R14, R244 ;  /* 0x0000000e042c723c */ /* 0x050fe200000018f4 */
[----:B------:R-:W-:Y:S02]  /*11e10*/  MOV R248, R42 ;  /* 0x0000002a00f87202 */ /* 0x000fe40000000f00 */
[----:B------:R-:W-:Y:S02]  /*11e20*/  MOV R251, R60 ;  /* 0x0000003c00fb7202 */ /* 0x000fe40000000f00 */
[----:B------:R-:W-:Y:S01]  /*11e30*/  MOV R250, R54 ;  /* 0x0000003600fa7202 */ /* 0x000fe20000000f00 */
[----:B------:R-:W-:Y:S01]  /*11e40*/  HMMA.16816.F32 R148, R4, R16, R148 ;  /* 0x000000100494723c */ /* 0x000fe20000001894 */
[----:B------:R-:W-:-:S02]  /*11e50*/  MOV R247, R41 ;  /* 0x0000002900f77202 */ /* 0x000fc40000000f00 */
[----:B------:R-:W-:Y:S02]  /*11e60*/  MOV R246, R43 ;  /* 0x0000002b00f67202 */ /* 0x000fe40000000f00 */
[----:B------:R-:W-:Y:S01]  /*11e70*/  MOV R244, R40 ;  /* 0x0000002800f47202 */ /* 0x000fe20000000f00 */
[C---:B------:R-:W-:Y:S01]  /*11e80*/  HMMA.16816.F32 R140, R4.reuse, R12, R140 ;  /* 0x0000000c048c723c */ /* 0x040fe2000000188c */
[----:B------:R-:W2:Y:S01]  /*11e90*/  LDSM.16.MT88.4 R12, [R204+0x1a800] ;  /* 0x01a80000cc0c783b */ /* 0x000ea20000004200 */
[----:B------:R-:W-:Y:S02]  /*11ea0*/  MOV R245, R79 ;  /* 0x0000004f00f57202 */ /* 0x000fe40000000f00 */
[----:B------:R-:W-:Y:S02]  /*11eb0*/  MOV R79, R68 ;  /* 0x00000044004f7202 */ /* 0x000fe40000000f00 */
[----:B------:R-:W-:Y:S01]  /*11ec0*/  HMMA.16816.F32 R40, R4, R18, R236 ;  /* 0x000000120428723c */ /* 0x000fe200000018ec */
[----:B------:R-:W3:Y:S01]  /*11ed0*/  LDSM.16.MT88.4 R16, [R202+0x1a800] ;  /* 0x01a80000ca10783b */ /* 0x000ee20000004200 */
[----:B------:R-:W-:-:S02]  /*11ee0*/  MOV R68, R71 ;  /* 0x0000004700447202 */ /* 0x000fc40000000f00 */
[----:B------:R-:W-:Y:S02]  /*11ef0*/  MOV R71, R63 ;  /* 0x0000003f00477202 */ /* 0x000fe40000000f00 */
[C---:B------:R-:W-:Y:S01]  /*11f00*/  HMMA.16816.F32 R156, R4.reuse, R24, R156 ;  /* 0x00000018049c723c */ /* 0x040fe2000000189c */
[----:B------:R-:W-:Y:S01]  /*11f10*/  MOV R237, R55 ;  /* 0x0000003700ed7202 */ /* 0x000fe20000000f00 */
[----:B------:R-:W-:Y:S01]  /*11f20*/  IMAD.MOV.U32 R236, RZ, RZ, R76 ;  /* 0x000000ffffec7224 */ /* 0x000fe200078e004c */
[----:B------:R-:W-:Y:S02]  /*11f30*/  MOV R239, R78 ;  /* 0x0000004e00ef7202 */ /* 0x000fe40000000f00 */
[----:B------:R-:W-:Y:S01]  /*11f40*/  MOV R235, R79 ;  /* 0x0000004f00eb7202 */ /* 0x000fe20000000f00 */
[----:B------:R-:W-:Y:S01]  /*11f50*/  HMMA.16816.F32 R52, R4, R26, R28 ;  /* 0x0000001a0434723c */ /* 0x000fe2000000181c */
[----:B------:R-:W4:Y:S01]  /*11f60*/  LDSM.16.MT88.4 R24, [R203+0x1a800] ;  /* 0x01a80000cb18783b */ /* 0x000f220000004200 */
[----:B------:R-:W-:-:S02]  /*11f70*/  MOV R234, R71 ;  /* 0x0000004700ea7202 */ /* 0x000fc40000000f00 */
[----:B------:R-:W-:Y:S01]  /*11f80*/  MOV R249, R11 ;  /* 0x0000000b00f97202 */ /* 0x000fe20000000f00 */
[----:B------:R-:W5:Y:S01]  /*11f90*/  LDSM.16.MT88.4 R28, [R201+0x1c800] ;  /* 0x01c80000c91c783b */ /* 0x000f620000004200 */
[----:B-1----:R-:W-:Y:S01]  /*11fa0*/  HMMA.16816.F32 R60, R4, R20, R196 ;  /* 0x00000014043c723c */ /* 0x002fe200000018c4 */
[----:B------:R-:W-:Y:S02]  /*11fb0*/  MOV R238, R72 ;  /* 0x0000004800ee7202 */ /* 0x000fe40000000f00 */
[----:B------:R-:W-:-:S04]  /*11fc0*/  MOV R11, R73 ;  /* 0x00000049000b7202 */ /* 0x000fc80000000f00 */
[----:B------:R-:W-:Y:S02]  /*11fd0*/  MOV R196, R83 ;  /* 0x0000005300c47202 */ /* 0x000fe40000000f00 */
[----:B------:R-:W-:Y:S02]  /*11fe0*/  MOV R199, R68 ;  /* 0x0000004400c77202 */ /* 0x000fe40000000f00 */
[----:B------:R-:W-:Y:S02]  /*11ff0*/  MOV R198, R69 ;  /* 0x0000004500c67202 */ /* 0x000fe40000000f00 */
[----:B------:R-:W-:Y:S02]  /*12000*/  MOV R197, R70 ;  /* 0x0000004600c57202 */ /* 0x000fe40000000f00 */
[C---:B------:R-:W-:Y:S01]  /*12010*/  HMMA.16816.F32 R68, R4.reuse, R22, R192 ;  /* 0x000000160444723c */ /* 0x040fe200000018c0 */
[----:B------:R-:W-:Y:S05]  /*12020*/  LDSM.16.MT88.4 R20, [R203+0x1c800] ;  /* 0x01c80000cb14783b */ /* 0x000fea0000004200 */
[----:B--2---:R-:W-:Y:S01]  /*12030*/  HMMA.16816.F32 R84, R4, R12, R180 ;  /* 0x0000000c0454723c */ /* 0x004fe200000018b4 */
[----:B------:R-:W-:-:S02]  /*12040*/  MOV R194, R74 ;  /* 0x0000004a00c27202 */ /* 0x000fc40000000f00 */
[----:B------:R-:W-:Y:S02]  /*12050*/  MOV R195, R75 ;  /* 0x0000004b00c37202 */ /* 0x000fe40000000f00 */
[----:B------:R-:W-:Y:S01]  /*12060*/  MOV R193, R130 ;  /* 0x0000008200c17202 */ /* 0x000fe20000000f00 */
[----:B---3--:R-:W-:Y:S01]  /*12070*/  HMMA.16816.F32 R76, R4, R16, R188 ;  /* 0x00000010044c723c */ /* 0x008fe200000018bc */
[----:B------:R-:W-:-:S05]  /*12080*/  MOV R192, R131 ;  /* 0x0000008300c07202 */ /* 0x000fca0000000f00 */
[C---:B------:R-:W-:Y:S01]  /*12090*/  HMMA.16816.F32 R80, R4.reuse, R18, R184 ;  /* 0x000000120450723c */ /* 0x040fe200000018b8 */
[----:B------:R-:W1:Y:S01]  /*120a0*/  LDSM.16.MT88.4 R16, [R202+0x1c800] ;  /* 0x01c80000ca10783b */ /* 0x000e620000004200 */
[----:B------:R-:W-:Y:S02]  /*120b0*/  MOV R190, R245 ;  /* 0x000000f500be7202 */ /* 0x000fe40000000f00 */
[----:B------:R2:W-:Y:S01]  /*120c0*/  MUFU.EX2 R245, R10 ;  /* 0x0000000a00f57308 */ /* 0x0005e20000000800 */
[----:B------:R-:W-:Y:S01]  /*120d0*/  MOV R189, R244 ;  /* 0x000000f400bd7202 */ /* 0x000fe20000000f00 */
[----:B------:R-:W-:Y:S01]  /*120e0*/  HMMA.16816.F32 R48, R4, R14, R48 ;  /* 0x0000000e0430723c */ /* 0x000fe20000001830 */
[----:B------:R-:W3:Y:S01]  /*120f0*/  LDSM.16.MT88.4 R12, [R204+0x1c800] ;  /* 0x01c80000cc0c783b */ /* 0x000ee20000004200 */
        /* <DEDUP_REMOVED lines=8> */
[----:B------:R-:W-:Y:S01]  /*12180*/  MOV R190, R239 ;  /* 0x000000ef00be7202 */ /* 0x000fe20000000f00 */
[----:B--2---:R-:W-:Y:S01]  /*12190*/  FFMA.FTZ R10, R252, UR15, -R9 ;  /* 0x0000000ffc0a7c23 */ /* 0x004fe20008010809 */
[----:B------:R-:W-:-:S02]  /*121a0*/  MOV R181, R187 ;  /* 0x000000bb00b57202 */ /* 0x000fc40000000f00 */
[C---:B-----5:R-:W-:Y:S01]  /*121b0*/  HMMA.16816.F32 R72, R4.reuse, R28, R160 ;  /* 0x0000001c0448723c */ /* 0x060fe200000018a0 */
[----:B------:R2:W5:Y:S01]  /*121c0*/  MUFU.EX2 R244, R10 ;  /* 0x0000000a00f47308 */ /* 0x0005620000000800 */
[----:B------:R-:W-:Y:S02]  /*121d0*/  MOV R188, R237 ;  /* 0x000000ed00bc7202 */ /* 0x000fe40000000f00 */
[----:B------:R-:W-:Y:S02]  /*121e0*/  MOV R183, R189 ;  /* 0x000000bd00b77202 */ /* 0x000fe40000000f00 */
[----:B------:R-:W-:Y:S01]  /*121f0*/  HMMA.16816.F32 R172, R4, R30, R172 ;  /* 0x0000001e04ac723c */ /* 0x000fe200000018ac */
[----:B------:R-:W-:Y:S01]  /*12200*/  LDSM.16.MT88.4 R28, [R204+0x1e800] ;  /* 0x01e80000cc1c783b */ /* 0x000fe20000004200 */
[----:B------:R-:W-:Y:S02]  /*12210*/  MOV R237, R128 ;  /* 0x0000008000ed7202 */ /* 0x000fe40000000f00 */
[----:B------:R-:W-:-:S02]  /*12220*/  MOV R189, R238 ;  /* 0x000000ee00bd7202 */ /* 0x000fc40000000f00 */
[----:B------:R-:W-:Y:S02]  /*12230*/  MOV R194, R129 ;  /* 0x0000008100c27202 */ /* 0x000fe40000000f00 */
[----:B------:R-:W-:Y:S02]  /*12240*/  MOV R182, R188 ;  /* 0x000000bc00b67202 */ /* 0x000fe40000000f00 */
[----:B------:R-:W-:Y:S01]  /*12250*/  MOV R185, R191 ;  /* 0x000000bf00b97202 */ /* 0x000fe20000000f00 */
[C---:B-1----:R-:W-:Y:S01]  /*12260*/  HMMA.16816.F32 R164, R4.reuse, R16, R164 ;  /* 0x0000001004a4723c */ /* 0x042fe200000018a4 */
[----:B--2---:R-:W-:Y:S01]  /*12270*/  FFMA.FTZ R10, R242, UR15, -R9 ;  /* 0x0000000ff20a7c23 */ /* 0x004fe20008010809 */
[----:B------:R-:W-:Y:S02]  /*12280*/  MOV R191, R196 ;  /* 0x000000c400bf7202 */ /* 0x000fe40000000f00 */
[----:B------:R-:W-:Y:S01]  /*12290*/  MOV R187, R198 ;  /* 0x000000c600bb7202 */ /* 0x000fe20000000f00 */
[----:B------:R1:W-:Y:S01]  /*122a0*/  MUFU.EX2 R241, R10 ;  /* 0x0000000a00f17308 */ /* 0x0003e20000000800 */
[----:B------:R-:W-:Y:S01]  /*122b0*/  HMMA.16816.F32 R168, R4, R18, R152 ;  /* 0x0000001204a8723c */ /* 0x000fe20000001898 */
[----:B------:R-:W2:Y:S01]  /*122c0*/  LDSM.16.MT88.4 R16, [R202+0x1e800] ;  /* 0x01e80000ca10783b */ /* 0x000ea20000004200 */
[----:B------:R-:W-:-:S02]  /*122d0*/  MOV R188, R199 ;  /* 0x000000c700bc7202 */ /* 0x000fc40000000f00 */
[----:B------:R-:W-:Y:S02]  /*122e0*/  MOV R252, R183 ;  /* 0x000000b700fc7202 */ /* 0x000fe40000000f00 */
[C---:B---3--:R-:W-:Y:S01]  /*122f0*/  HMMA.16816.F32 R160, R4.reuse, R12, R144 ;  /* 0x0000000c04a0723c */ /* 0x048fe20000001890 */
[----:B------:R-:W-:Y:S02]  /*12300*/  MOV R242, R182 ;  /* 0x000000b600f27202 */ /* 0x000fe40000000f00 */
[----:B------:R-:W-:Y:S02]  /*12310*/  MOV R182, R187 ;  /* 0x000000bb00b67202 */ /* 0x000fe40000000f00 */
[----:B------:R-:W-:Y:S01]  /*12320*/  MOV R180, R189 ;  /* 0x000000bd00b47202 */ /* 0x000fe20000000f00 */
[----:B------:R-:W-:Y:S01]  /*12330*/  HMMA.16816.F32 R176, R4, R14, R88 ;  /* 0x0000000e04b0723c */ /* 0x000fe20000001858 */
[----:B------:R-:W3:Y:S01]  /*12340*/  LDSM.16.MT88.4 R12, [R203+0x1e800] ;  /* 0x01e80000cb0c783b */ /* 0x000ee20000004200 */
[----:B------:R-:W-:Y:S01]  /*12350*/  MOV R187, R190 ;  /* 0x000000be00bb7202 */ /* 0x000fe20000000f00 */
[----:B-1----:R-:W-:Y:S01]  /*12360*/  FFMA.FTZ R10, R134, UR15, -R9 ;  /* 0x0000000f860a7c23 */ /* 0x002fe20008010809 */
[----:B------:R-:W-:-:S02]  /*12370*/  IMAD.MOV.U32 R134, RZ, RZ, R184 ;  /* 0x000000ffff867224 */ /* 0x000fc400078e00b8 */
[C---:B------:R-:W-:Y:S01]  /*12380*/  HMMA.16816.F32 R152, R4.reuse, R20, R64 ;  /* 0x000000140498723c */ /* 0x040fe20000001840 */
[----:B------:R-:W-:Y:S01]  /*12390*/  MOV R184, R194 ;  /* 0x000000c200b87202 */ /* 0x000fe20000000f00 */
[----:B------:R1:W-:Y:S04]  /*123a0*/  MUFU.EX2 R240, R10 ;  /* 0x0000000a00f07308 */ /* 0x0003e80000000800 */
[C---:B------:R-:W-:Y:S01]  /*123b0*/  HMMA.16816.F32 R144, R4.reuse, R22, R56 ;  /* 0x000000160490723c */ /* 0x040fe20000001838 */
[----:B------:R-:W-:Y:S05]  /*123c0*/  LDSM.16.MT88.4 R20, [R203+0x19000] ;  /* 0x01900000cb14783b */ /* 0x000fea0000004200 */
[C---:B----4-:R-:W-:Y:S06]  /*123d0*/  HMMA.16816.F32 R128, R4.reuse, R24, R100 ;  /* 0x000000180480723c */ /* 0x050fec0000001864 */
[C---:B------:R-:W-:Y:S01]  /*123e0*/  HMMA.16816.F32 R88, R4.reuse, R26, R104 ;  /* 0x0000001a0458723c */ /* 0x040fe20000001868 */
[----:B-1----:R-:W-:Y:S01]  /*123f0*/  FFMA.FTZ R10, R186, UR15, -R8 ;  /* 0x0000000fba0a7c23 */ /* 0x002fe20008010808 */
[----:B------:R-:W-:Y:S01]  /*12400*/  MOV R102, R236 ;  /* 0x000000ec00667202 */ /* 0x000fe20000000f00 */
[----:B------:R-:W-:Y:S01]  /*12410*/  LDSM.16.MT88.4 R24, [R201+0x19000] ;  /* 0x01900000c918783b */ /* 0x000fe20000004200 */
[----:B------:R-:W-:Y:S01]  /*12420*/  MOV R186, R197 ;  /* 0x000000c500ba7202 */ /* 0x000fe20000000f00 */
[----:B------:R1:W-:Y:S01]  /*12430*/  MUFU.EX2 R239, R10 ;  /* 0x0000000a00ef7308 */ /* 0x0003e20000000800 */
[----:B--2---:R-:W-:Y:S01]  /*12440*/  HMMA.16816.F32 R64, R4, R16, R108 ;  /* 0x000000100440723c */ /* 0x004fe2000000186c */
[----:B------:R-:W-:-:S02]  /*12450*/  MOV R103, R195 ;  /* 0x000000c300677202 */ /* 0x000fc40000000f00 */
[----:B------:R-:W-:Y:S02]  /*12460*/  MOV R183, R186 ;  /* 0x000000ba00b77202 */ /* 0x000fe40000000f00 */
[----:B------:R-:W-:Y:S01]  /*12470*/  MOV R186, R192 ;  /* 0x000000c000ba7202 */ /* 0x000fe20000000f00 */
[C---:B------:R-:W-:Y:S01]  /*12480*/  HMMA.16816.F32 R56, R4.reuse, R18, R112 ;  /* 0x000000120438723c */ /* 0x040fe20000001870 */
[----:B------:R-:W2:Y:S05]  /*12490*/  LDSM.16.MT88.4 R16, [R202+0x19000] ;  /* 0x01900000ca10783b */ /* 0x000eaa0000004200 */
[----:B------:R-:W-:Y:S01]  /*124a0*/  HMMA.16816.F32 R196, R4, R28, R116 ;  /* 0x0000001c04c4723c */ /* 0x000fe20000001874 */
[----:B-1----:R-:W-:Y:S01]  /*124b0*/  FFMA.FTZ R10, R243, UR15, -R8 ;  /* 0x0000000ff30a7c23 */ /* 0x002fe20008010808 */
[----:B------:R-:W-:-:S04]  /*124c0*/  MOV R243, R237 ;  /* 0x000000ed00f37202 */ /* 0x000fc80000000f00 */
[C---:B------:R-:W-:Y:S01]  /*124d0*/  HMMA.16816.F32 R120, R4.reuse, R30, R120 ;  /* 0x0000001e0478723c */ /* 0x040fe20000001878 */
[----:B------:R-:W1:Y:S01]  /*124e0*/  LDSM.16.MT88.4 R28, [R204+0x19000] ;  /* 0x01900000cc1c783b */ /* 0x000e620000004200 */
[----:B------:R4:W5:Y:S04]  /*124f0*/  MUFU.EX2 R238, R10 ;  /* 0x0000000a00ee7308 */ /* 0x0009680000000800 */
[C---:B---3--:R-:W-:Y:S06]  /*12500*/  HMMA.16816.F32 R124, R4.reuse, R12, R124 ;  /* 0x0000000c047c723c */ /* 0x048fec000000187c */
[----:B------:R-:W-:Y:S01]  /*12510*/  HMMA.16816.F32 R32, R4, R14, R32 ;  /* 0x0000000e0420723c */ /* 0x000fe20000001820 */
[----:B------:R-:W-:Y:S01]  /*12520*/  LDSM.16.MT88.4 R12, [R202+0x1b000] ;  /* 0x01b00000ca0c783b */ /* 0x000fe20000004200 */
[----:B----4-:R-:W-:-:S05]  /*12530*/  FFMA.FTZ R10, R181, UR15, -R8 ;  /* 0x0000000fb50a7c23 */ /* 0x010fca0008010808 */
[----:B-----5:R-:W-:Y:S02]  /*12540*/  F2FP.F16.F32.PACK_AB R4, R244, R245 ;  /* 0x000000f5f404723e */ /* 0x020fe400000000ff */
[----:B------:R-:W-:Y:S01]  /*12550*/  F2FP.F16.F32.PACK_AB R5, R238, R239 ;  /* 0x000000efee05723e */ /* 0x000fe200000000ff */
[----:B------:R3:W-:Y:S01]  /*12560*/  MUFU.EX2 R237, R10 ;  /* 0x0000000a00ed7308 */ /* 0x0007e20000000800 */
[----:B------:R-:W-:Y:S02]  /*12570*/  F2FP.F16.F32.PACK_AB R6, R240, R241 ;  /* 0x000000f1f006723e */ /* 0x000fe400000000ff */
[----:B------:R-:W-:Y:S01]  /*12580*/  MOV R181, R188 ;  /* 0x000000bc00b57202 */ /* 0x000fe20000000f00 */
[----:B---3--:R-:W-:Y:S01]  /*12590*/  FFMA.FTZ R10, R133, UR15, -R8 ;  /* 0x0000000f850a7c23 */ /* 0x008fe20008010808 */
[----:B------:R-:W-:Y:S02]  /*125a0*/  MOV R133, R185 ;  /* 0x000000b900857202 */ /* 0x000fe40000000f00 */
[----:B------:R-:W-:Y:S01]  /*125b0*/  MOV R185, R193 ;  /* 0x000000c100b97202 */ /* 0x000fe20000000f00 */
[----:B------:R-:W3:Y:S02]  /*125c0*/  MUFU.EX2 R236, R10 ;  /* 0x0000000a00ec7308 */ /* 0x000ee40000000800 */
[----:B---3--:R-:W-:Y:S01]  /*125d0*/  F2FP.F16.F32.PACK_AB R7, R236, R237 ;  /* 0x000000edec07723e */ /* 0x008fe200000000ff */
[----:B------:R-:W-:-:S05]  /*125e0*/  FFMA.FTZ R10, R235, UR15, -R9 ;  /* 0x0000000feb0a7c23 */ /* 0x000fca0008010809 */
[----:B------:R3:W-:Y:S01]  /*125f0*/  MUFU.EX2 R235, R10 ;  /* 0x0000000a00eb7308 */ /* 0x0007e20000000800 */
        /* <DEDUP_REMOVED lines=12> */
[----:B--2---:R-:W-:Y:S01]  /*126c0*/  HMMA.16816.F32 R60, R4, R16, R60 ;  /* 0x00000010043c723c */ /* 0x004fe2000000183c */
[----:B------:R-:W-:-:S02]  /*126d0*/  MOV R43, R191 ;  /* 0x000000bf002b7202 */ /* 0x000fc40000000f00 */
[----:B------:R-:W-:Y:S02]  /*126e0*/  MOV R40, R234 ;  /* 0x000000ea00287202 */ /* 0x000fe40000000f00 */
[----:B------:R-:W-:Y:S01]  /*126f0*/  MOV R42, R180 ;  /* 0x000000b4002a7202 */ /* 0x000fe20000000f00 */
[C---:B------:R-:W-:Y:S01]  /*12700*/  HMMA.16816.F32 R68, R4.reuse, R18, R68 ;  /* 0x000000120444723c */ /* 0x040fe20000001844 */
[----:B------:R-:W2:Y:S01]  /*12710*/  LDSM.16.MT88.4 R16, [R201+0x1d000] ;  /* 0x01d00000c910783b */ /* 0x000ea20000004200 */
[----:B---3--:R-:W-:Y:S01]  /*12720*/  FFMA.FTZ R10, R43, UR15, -R9 ;  /* 0x0000000f2b0a7c23 */ /* 0x008fe20008010809 */
[----:B------:R-:W-:Y:S02]  /*12730*/  MOV R43, R181 ;  /* 0x000000b5002b7202 */ /* 0x000fe40000000f00 */
[----:B------:R-:W-:Y:S01]  /*12740*/  MOV R41, R182 ;  /* 0x000000b600297202 */ /* 0x000fe20000000f00 */
[C---:B----4-:R-:W-:Y:S01]  /*12750*/  HMMA.16816.F32 R188, R4.reuse, R26, R48 ;  /* 0x0000001a04bc723c */ /* 0x050fe20000001830 */
[----:B------:R3:W4:Y:S05]  /*12760*/  MUFU.EX2 R234, R10 ;  /* 0x0000000a00ea7308 */ /* 0x00072a0000000800 */
[----:B------:R-:W-:Y:S01]  /*12770*/  HMMA.16816.F32 R76, R4, R12, R76 ;  /* 0x0000000c044c723c */ /* 0x000fe2000000184c */
[----:B------:R-:W-:-:S02]  /*12780*/  MOV R51, R102 ;  /* 0x0000006600337202 */ /* 0x000fc40000000f00 */
[----:B------:R-:W-:Y:S02]  /*12790*/  MOV R50, R103 ;  /* 0x0000006700327202 */ /* 0x000fe40000000f00 */
[----:B------:R-:W-:Y:S01]  /*127a0*/  MOV R49, R184 ;  /* 0x000000b800317202 */ /* 0x000fe20000000f00 */
[C---:B------:R-:W-:Y:S01]  /*127b0*/  HMMA.16816.F32 R80, R4.reuse, R14, R80 ;  /* 0x0000000e0450723c */ /* 0x040fe20000001850 */
[----:B------:R-:W-:Y:S01]  /*127c0*/  MOV R48, R185 ;  /* 0x000000b900307202 */ /* 0x000fe20000000f00 */
[----:B------:R-:W4:Y:S04]  /*127d0*/  LDSM.16.MT88.4 R12, [R202+0x1d000] ;  /* 0x01d00000ca0c783b */ /* 0x000f280000004200 */
[C---:B-----5:R-:W-:Y:S06]  /*127e0*/  HMMA.16816.F32 R92, R4.reuse, R20, R92 ;  /* 0x00000014045c723c */ /* 0x060fec000000185c */
[C---:B------:R-:W-:Y:S01]  /*127f0*/  HMMA.16816.F32 R96, R4.reuse, R22, R96 ;  /* 0x000000160460723c */ /* 0x040fe20000001860 */
[----:B------:R-:W5:Y:S05]  /*12800*/  LDSM.16.MT88.4 R20, [R203+0x1d000] ;  /* 0x01d00000cb14783b */ /* 0x000f6a0000004200 */
[C---:B-1----:R-:W-:Y:S01]  /*12810*/  HMMA.16816.F32 R116, R4.reuse, R28, R160 ;  /* 0x0000001c0474723c */ /* 0x042fe200000018a0 */
[----:B------:R-:W-:Y:S05]  /*12820*/  LDSM.16.MT88.4 R160, [R204+0x19800] ;  /* 0x01980000cca0783b */ /* 0x000fea0000004200 */
[C---:B--2---:R-:W-:Y:S06]  /*12830*/  HMMA.16816.F32 R100, R4.reuse, R16, R72 ;  /* 0x000000100464723c */ /* 0x044fec0000001848 */
[----:B------:R-:W-:Y:S01]  /*12840*/  HMMA.16816.F32 R104, R4, R18, R172 ;  /* 0x000000120468723c */ /* 0x000fe200000018ac */
[----:B------:R-:W-:Y:S01]  /*12850*/  MOV R74, R186 ;  /* 0x000000ba004a7202 */ /* 0x000fe20000000f00 */
[----:B------:R-:W1:Y:S01]  /*12860*/  LDSM.16.MT88.4 R16, [R201+0x1f000] ;  /* 0x01f00000c910783b */ /* 0x000e620000004200 */
[----:B------:R-:W-:-:S02]  /*12870*/  MOV R75, R187 ;  /* 0x000000bb004b7202 */ /* 0x000fc40000000f00 */
[----:B------:R-:W-:Y:S01]  /*12880*/  MOV R72, R183 ;  /* 0x000000b700487202 */ /* 0x000fe20000000f00 */
[C---:B------:R-:W-:Y:S01]  /*12890*/  HMMA.16816.F32 R184, R4.reuse, R30, R176 ;  /* 0x0000001e04b8723c */ /* 0x040fe200000018b0 */
[----:B------:R-:W2:Y:S01]  /*128a0*/  LDSM.16.MT88.4 R28, [R204+0x1f000] ;  /* 0x01f00000cc1c783b */ /* 0x000ea20000004200 */
[--C-:B---3--:R-:W-:Y:S01]  /*128b0*/  FFMA.FTZ R10, R74, UR15, -R9.reuse ;  /* 0x0000000f4a0a7c23 */ /* 0x108fe20008010809 */
[----:B------:R-:W-:Y:S01]  /*128c0*/  FFMA.FTZ R9, R135, UR15, -R9 ;  /* 0x0000000f87097c23 */ /* 0x000fe20008010809 */
[----:B------:R-:W-:Y:S02]  /*128d0*/  MOV R73, R75 ;  /* 0x0000004b00497202 */ /* 0x000fe40000000f00 */
[----:B------:R-:W-:Y:S01]  /*128e0*/  MOV R75, R133 ;  /* 0x00000085004b7202 */ /* 0x000fe20000000f00 */
[----:B----4-:R-:W-:Y:S01]  /*128f0*/  HMMA.16816.F32 R108, R4, R12, R164 ;  /* 0x0000000c046c723c */ /* 0x010fe200000018a4 */
[----:B------:R3:W-:Y:S01]  /*12900*/  MUFU.EX2 R133, R9 ;  /* 0x0000000900857308 */ /* 0x0007e20000000800 */
[----:B------:R-:W-:Y:S01]  /*12910*/  MOV R74, R134 ;  /* 0x00000086004a7202 */ /* 0x000fe20000000f00 */
[----:B------:R-:W-:Y:S01]  /*12920*/  LDSM.16.MT88.4 R164, [R203+0x19800] ;  /* 0x01980000cba4783b */ /* 0x000fe20000004200 */
[----:B------:R-:W-:-:S02]  /*12930*/  MOV R135, R75 ;  /* 0x0000004b00877202 */ /* 0x000fc40000000f00 */
[C---:B------:R-:W-:Y:S01]  /*12940*/  HMMA.16816.F32 R112, R4.reuse, R14, R168 ;  /* 0x0000000e0470723c */ /* 0x040fe200000018a8 */
[----:B------:R-:W4:Y:S02]  /*12950*/  LDSM.16.MT88.4 R12, [R203+0x1f000] ;  /* 0x01f00000cb0c783b */ /* 0x000f240000004200 */
[----:B------:R-:W2:Y:S03]  /*12960*/  MUFU.EX2 R134, R10 ;  /* 0x0000000a00867308 */ /* 0x000ea60000000800 */
[----:B-----5:R-:W-:Y:S01]  /*12970*/  HMMA.16816.F32 R180, R4, R20, R152 ;  /* 0x0000001404b4723c */ /* 0x020fe20000001898 */
[----:B------:R-:W-:Y:S01]  /*12980*/  LDSM.16.MT88.4 R152, [R202+0x19800] ;  /* 0x01980000ca98783b */ /* 0x000fe20000004200 */
[----:B---3--:R-:W-:-:S04]  /*12990*/  FFMA.FTZ R9, R11, UR15, -R8 ;  /* 0x0000000f0b097c23 */ /* 0x008fc80008010808 */
[C---:B------:R-:W-:Y:S01]  /*129a0*/  HMMA.16816.F32 R84, R4.reuse, R24, R84 ;  /* 0x000000180454723c */ /* 0x040fe20000001854 */
[----:B------:R-:W3:Y:S01]  /*129b0*/  LDSM.16.MT88.4 R24, [R202+0x1f000] ;  /* 0x01f00000ca18783b */ /* 0x000ee20000004200 */
[----:B------:R5:W-:Y:S04]  /*129c0*/  MUFU.EX2 R11, R9 ;  /* 0x00000009000b7308 */ /* 0x000be80000000800 */
[C---:B------:R-:W-:Y:S01]  /*129d0*/  HMMA.16816.F32 R20, R4.reuse, R22, R144 ;  /* 0x000000160414723c */ /* 0x040fe20000001890 */
[----:B------:R-:W-:Y:S05]  /*129e0*/  LDSM.16.MT88.4 R144, [R201+0x19800] ;  /* 0x01980000c990783b */ /* 0x000fea0000004200 */
[C---:B-1----:R-:W-:Y:S06]  /*129f0*/  HMMA.16816.F32 R172, R4.reuse, R16, R128 ;  /* 0x0000001004ac723c */ /* 0x042fec0000001880 */
[----:B--2---:R-:W-:Y:S01]  /*12a00*/  HMMA.16816.F32 R176, R4, R28, R196 ;  /* 0x0000001c04b0723c */ /* 0x004fe200000018c4 */
[----:B------:R-:W-:Y:S01]  /*12a10*/  F2FP.F16.F32.PACK_AB R128, R234, R235 ;  /* 0x000000ebea80723e */ /* 0x000fe200000000ff */
[----:B-----5:R-:W-:Y:S01]  /*12a20*/  FFMA.FTZ R9, R72, UR15, -R8 ;  /* 0x0000000f48097c23 */ /* 0x020fe20008010808 */
[----:B------:R-:W-:-:S03]  /*12a30*/  F2FP.F16.F32.PACK_AB R130, R133, R134 ;  /* 0x000000868582723e */ /* 0x000fc600000000ff */
[----:B------:R1:W2:Y:S01]  /*12a40*/  MUFU.EX2 R10, R9 ;  /* 0x00000009000a7308 */ /* 0x0002a20000000800 */
[----:B------:R-:W-:Y:S01]  /*12a50*/  MOV R199, R48 ;  /* 0x0000003000c77202 */ /* 0x000fe20000000f00 */
[C---:B------:R-:W-:Y:S01]  /*12a60*/  HMMA.16816.F32 R168, R4.reuse, R18, R88 ;  /* 0x0000001204a8723c */ /* 0x040fe20000001858 */
[----:B------:R-:W-:Y:S01]  /*12a70*/  MOV R198, R49 ;  /* 0x0000003100c67202 */ /* 0x000fe20000000f00 */
[----:B------:R-:W-:Y:S01]  /*12a80*/  LDSM.16.MT88.4 R88, [R204+0x1d800] ;  /* 0x01d80000cc58783b */ /* 0x000fe20000004200 */
[----:B------:R-:W-:Y:S02]  /*12a90*/  MOV R197, R50 ;  /* 0x0000003200c57202 */ /* 0x000fe40000000f00 */
[----:B------:R-:W-:Y:S01]  /*12aa0*/  MOV R196, R51 ;  /* 0x0000003300c47202 */ /* 0x000fe20000000f00 */
[C---:B----4-:R-:W-:Y:S01]  /*12ab0*/  HMMA.16816.F32 R124, R4.reuse, R12, R124 ;  /* 0x0000000c047c723c */ /* 0x050fe2000000187c */
[----:B------:R-:W4:Y:S05]  /*12ac0*/  LDSM.16.MT88.4 R48, [R202+0x1b800] ;  /* 0x01b80000ca30783b */ /* 0x000f2a0000004200 */
[----:B------:R-:W-:Y:S01]  /*12ad0*/  HMMA.16816.F32 R32, R4, R14, R32 ;  /* 0x0000000e0420723c */ /* 0x000fe20000001820 */
[----:B------:R-:W-:Y:S01]  /*12ae0*/  MOV R13, R40 ;  /* 0x00000028000d7202 */ /* 0x000fe20000000f00 */
[--C-:B-1----:R-:W-:Y:S01]  /*12af0*/  FFMA.FTZ R9, R73, UR15, -R8.reuse ;  /* 0x0000000f49097c23 */ /* 0x102fe20008010808 */
[----:B------:R-:W-:Y:S01]  /*12b00*/  FFMA.FTZ R8, R74, UR15, -R8 ;  /* 0x0000000f4a087c23 */ /* 0x000fe20008010808 */
[----:B--2---:R-:W-:-:S02]  /*12b10*/  F2FP.F16.F32.PACK_AB R129, R10, R11 ;  /* 0x0000000b0a81723e */ /* 0x004fc400000000ff */
[C---:B---3--:R-:W-:Y:S01]  /*12b20*/  HMMA.16816.F32 R16, R4.reuse, R24, R64 ;  /* 0x000000180410723c */ /* 0x048fe20000001840 */
[----:B------:R-:W-:Y:S01]  /*12b30*/  MOV R12, R41 ;  /* 0x00000029000c7202 */ /* 0x000fe20000000f00 */
[----:B------:R-:W-:Y:S01]  /*12b40*/  LDSM.16.MT88.4 R64, [R203+0x1b800] ;  /* 0x01b80000cb40783b */ /* 0x000fe20000004200 */
[----:B------:R-:W-:Y:S01]  /*12b50*/  MUFU.EX2 R9, R9 ;  /* 0x0000000900097308 */ /* 0x000fe20000000800 */
[----:B------:R-:W-:Y:S02]  /*12b60*/  MOV R15, R42 ;  /* 0x0000002a000f7202 */ /* 0x000fe40000000f00 */
[----:B------:R-:W-:Y:S01]  /*12b70*/  MOV R14, R43 ;  /* 0x0000002b000e7202 */ /* 0x000fe20000000f00 */
[----:B------:R-:W-:Y:S01]  /*12b80*/  LDSM.16.MT88.4 R72, [R201+0x1d800] ;  /* 0x01d80000c948783b */ /* 0x000fe20000004200 */
[----:B------:R-:W-:Y:S01]  /*12b90*/  FFMA.FTZ R0, R13, R0, R12 ;  /* 0x000000000d007223 */ /* 0x000fe2000001000c */
[C---:B------:R-:W-:Y:S02]  /*12ba0*/  HMMA.16816.F32 R24, R4.reuse, R26, R56 ;  /* 0x0000001a0418723c */ /* 0x040fe40000001838 */
[----:B------:R-:W1:Y:S01]  /*12bb0*/  MUFU.EX2 R8, R8 ;  /* 0x0000000800087308 */ /* 0x000e620000000800 */
[----:B------:R-:W2:Y:S01]  /*12bc0*/  LDSM.16.MT88.4 R40, [R201+0x1b800] ;  /* 0x01b80000c928783b */ /* 0x000ea20000004200 */
[----:B------:R-:W-:Y:S01]  /*12bd0*/  FFMA.FTZ R2, R15, R2, R14 ;  /* 0x000000020f027223 */ /* 0x000fe2000001000e */
[----:B------:R-:W-:Y:S01]  /*12be0*/  FADD.FTZ R0, R197, R0 ;  /* 0x00000000c5007221 */ /* 0x000fe20000010000 */
[----:B------:R-:W-:Y:S01]  /*12bf0*/  HMMA.16816.F32 R28, R4, R30, R120 ;  /* 0x0000001e041c723c */ /* 0x000fe20000001878 */
[----:B------:R-:W-:Y:S01]  /*12c00*/  LDSM.16.MT88.4 R56, [R204+0x1b800] ;  /* 0x01b80000cc38783b */ /* 0x000fe20000004200 */
[----:B------:R-:W-:Y:S01]  /*12c10*/  FADD.FTZ R2, R196, R2 ;  /* 0x00000002c4027221 */ /* 0x000fe20000010000 */
[----:B------:R-:W-:-:S02]  /*12c20*/  FADD.FTZ R0, R199, R0 ;  /* 0x00000000c7007221 */ /* 0x000fc40000010000 */
[----:B------:R-:W-:Y:S01]  /*12c30*/  LDSM.16.MT88.4 R120, [R204+0x1f800] ;  /* 0x01f80000cc78783b */ /* 0x000fe20000004200 */
[----:B------:R-:W-:Y:S01]  /*12c40*/  FADD.FTZ R2, R198, R2 ;  /* 0x00000002c6027221 */ /* 0x000fe20000010000 */
[----:B------:R-:W-:Y:S02]  /*12c50*/  FADD.FTZ R0, R243, R0 ;  /* 0x00000000f3007221 */ /* 0x000fe40000010000 */
[----:B------:R-:W-:Y:S01]  /*12c60*/  LDSM.16.MT88.4 R4, [R203+0x1f800] ;  /* 0x01f80000cb04783b */ /* 0x000fe20000004200 */
[----:B------:R-:W-:Y:S01]  /*12c70*/  FADD.FTZ R2, R135, R2 ;  /* 0x0000000287027221 */ /* 0x000fe20000010000 */
[----:B------:R-:W-:Y:S01]  /*12c80*/  FADD.FTZ R0, R252, R0 ;  /* 0x00000000fc007221 */ /* 0x000fe20000010000 */
[----:B-1----:R-:W-:Y:S02]  /*12c90*/  F2FP.F16.F32.PACK_AB R131, R8, R9 ;  /* 0x000000090883723e */ /* 0x002fe400000000ff */
        /* <DEDUP_REMOVED lines=11> */
[C---:B----4-:R-:W-:Y:S01]  /*12d50*/  HMMA.16816.F32 R44, R128.reuse, R48, R76 ;  /* 0x00000030802c723c */ /* 0x050fe2000000184c */
[----:B------:R-:W-:Y:S02]  /*12d60*/  FADD.FTZ R0, R238, R0 ;  /* 0x00000000ee007221 */ /* 0x000fe40000010000 */
[----:B------:R-:W-:Y:S02]  /*12d70*/  FADD.FTZ R2, R244, R2 ;  /* 0x00000002f4027221 */ /* 0x000fe40000010000 */
[----:B------:R-:W-:Y:S01]  /*12d80*/  FADD.FTZ R0, R237, R0 ;  /* 0x00000000ed007221 */ /* 0x000fe20000010000 */
[----:B------:R-:W-:Y:S01]  /*12d90*/  HMMA.16816.F32 R48, R128, R50, R80 ;  /* 0x000000328030723c */ /* 0x000fe20000001850 */
[----:B------:R-:W1:Y:S01]  /*12da0*/  LDSM.16.MT88.4 R80, [R202+0x1d800] ;  /* 0x01d80000ca50783b */ /* 0x000e620000004200 */
[----:B------:R-:W-:Y:S01]  /*12db0*/  FADD.FTZ R2, R241, R2 ;  /* 0x00000002f1027221 */ /* 0x000fe20000010000 */
[----:B------:R-:W-:-:S03]  /*12dc0*/  FADD.FTZ R0, R236, R0 ;  /* 0x00000000ec007221 */ /* 0x000fc60000010000 */
[----:B------:R-:W-:Y:S01]  /*12dd0*/  HMMA.16816.F32 R136, R128, R144, R136 ;  /* 0x000000908088723c */ /* 0x000fe20000001888 */
[----:B------:R-:W-:Y:S01]  /*12de0*/  FADD.FTZ R2, R240, R2 ;  /* 0x00000002f0027221 */ /* 0x000fe20000010000 */
[----:B------:R-:W-:-:S03]  /*12df0*/  FADD.FTZ R0, R11, R0 ;  /* 0x000000000b007221 */ /* 0x000fc60000010000 */
[----:B------:R-:W-:Y:S01]  /*12e00*/  FADD.FTZ R2, R235, R2 ;  /* 0x00000002eb027221 */ /* 0x000fe20000010000 */
[C---:B------:R-:W-:Y:S01]  /*12e10*/  HMMA.16816.F32 R144, R128.reuse, R146, R36 ;  /* 0x000000928090723c */ /* 0x040fe20000001824 */
[----:B------:R-:W-:Y:S02]  /*12e20*/  FADD.FTZ R0, R10, R0 ;  /* 0x000000000a007221 */ /* 0x000fe40000010000 */
[----:B------:R-:W-:Y:S02]  /*12e30*/  FADD.FTZ R2, R234, R2 ;  /* 0x00000002ea027221 */ /* 0x000fe40000010000 */
[----:B------:R-:W-:Y:S01]  /*12e40*/  FADD.FTZ R0, R9, R0 ;  /* 0x0000000009007221 */ /* 0x000fe20000010000 */
[----:B--2---:R-:W-:Y:S01]  /*12e50*/  HMMA.16816.F32 R36, R128, R40, R60 ;  /* 0x000000288024723c */ /* 0x004fe2000000183c */
[----:B------:R-:W-:Y:S02]  /*12e60*/  FADD.FTZ R2, R134, R2 ;  /* 0x0000000286027221 */ /* 0x000fe40000010000 */
[----:B------:R-:W-:-:S02]  /*12e70*/  FADD.FTZ R0, R8, R0 ;  /* 0x0000000008007221 */ /* 0x000fc40000010000 */
[----:B------:R-:W-:Y:S01]  /*12e80*/  FADD.FTZ R2, R133, R2 ;  /* 0x0000000285027221 */ /* 0x000fe20000010000 */
[C---:B------:R-:W-:Y:S04]  /*12e90*/  HMMA.16816.F32 R40, R128.reuse, R42, R68 ;  /* 0x0000002a8028723c */ /* 0x040fe80000001844 */
[----:B------:R-:W-:Y:S02]  /*12ea0*/  STL [R1+0x1c], R2 ;  /* 0x00001c0201007387 */ /* 0x000fe40000100800 */
[C---:B------:R-:W-:Y:S02]  /*12eb0*/  HMMA.16816.F32 R60, R128.reuse, R64, R92 ;  /* 0x00000040803c723c */ /* 0x040fe4000000185c */
[----:B------:R-:W-:Y:S04]  /*12ec0*/  STL [R1+0x38], R0 ;  /* 0x0000380001007387 */ /* 0x000fe80000100800 */
[C---:B------:R-:W-:Y:S06]  /*12ed0*/  HMMA.16816.F32 R68, R128.reuse, R72, R100 ;  /* 0x000000488044723c */ /* 0x040fec0000001864 */
        /* <DEDUP_REMOVED lines=26> */
.L_x_2364:
        /* <DEDUP_REMOVED lines=14> */
[----:B------:R-:W-:Y:S01]  /*13160*/  UIADD3 UR23, UR20, -0x1, URZ ;  /* 0xffffffff14177890 */ /* 0x000fe2000fffe03f */
[----:B------:R-:W-:Y:S01]  /*13170*/  UMOV UR27, URZ ;  /* 0x0000003f001b7c82 */ /* 0x000fe20008000000 */
[----:B------:R-:W-:Y:S01]  /*13180*/  ULDC UR15, c[0x0][0x2d0] ;  /* 0x0000b400000f7ab9 */ /* 0x000fe20000000800 */
[----:B------:R-:W-:Y:S01]  /*13190*/  ULDC UR13, c[0x0][0x39c] ;  /* 0x0000e700000d7ab9 */ /* 0x000fe20000000800 */
[----:B-1----:R-:W-:-:S04]  /*131a0*/  SHF.R.S32.HI R8, RZ, 0x1f, R0 ;  /* 0x0000001fff087819 */ /* 0x002fc80000011400 */
[----:B------:R-:W-:-:S04]  /*131b0*/  LEA.HI R8, R8, R0, RZ, 0x3 ;  /* 0x0000000008087211 */ /* 0x000fc800078f18ff */
[----:B------:R-:W-:-:S05]  /*131c0*/  LOP3.LUT R4, R8, 0xfffffff8, RZ, 0xc0, !PT ;  /* 0xfffffff808047812 */ /* 0x000fca00078ec0ff */
[----:B------:R-:W-:-:S04]  /*131d0*/  IMAD.IADD R4, R0, 0x1, -R4 ;  /* 0x0000000100047824 */ /* 0x000fc800078e0a04 */
[----:B------:R-:W-:-:S05]  /*131e0*/  IMAD.SHL.U32 R4, R4, 0x8, RZ ;  /* 0x0000000804047824 */ /* 0x000fca00078e00ff */
[----:B------:R-:W-:Y:S02]  /*131f0*/  SHF.R.S32.HI R5, RZ, 0x1f, R4 ;  /* 0x0000001fff057819 */ /* 0x000fe40000011404 */
[----:B------:R-:W-:Y:S01]  /*13200*/  ISETP.GE.AND P2, PT, R4, UR4, PT ;  /* 0x0000000404007c0c */ /* 0x000fe2000bf46270 */
[----:B------:R-:W-:-:S12]  /*13210*/  ULDC UR4, c[0x0][0x2ec] ;  /* 0x0000bb0000047ab9 */ /* 0x000fd80000000800 */
[----:B------:R-:W1:Y:S02]  /*13220*/  @!P2 LDC.64 R12, c[0x0][0x220] ;  /* 0x00008800ff0cab82 */ /* 0x000e640000000a00 */
[----:B-1----:R-:W-:Y:S01]  /*13230*/  @!P2 STL.64 [R1+0x30], R12 ;  /* 0x0000300c0100a387 */ /* 0x002fe20000100a00 */
[----:B--2---:R-:W-:-:S03]  /*13240*/  IMAD.WIDE.U32 R6, R6, UR22, R4 ;  /* 0x0000001606067c25 */ /* 0x004fc6000f8e0004 */
[----:B------:R-:W-:Y:S01]  /*13250*/  IADD3 R0, P1, R6, UR28, RZ ;  /* 0x0000001c06007c10 */ /* 0x000fe2000ff3e0ff */
[----:B---3--:R-:W-:-:S03]  /*13260*/  IMAD.WIDE.U32 R4, R2, UR22, R4 ;  /* 0x0000001602047c25 */ /* 0x008fc6000f8e0004 */
[----:B------:R-:W-:Y:S02]  /*13270*/  IADD3.X R9, R9, UR36, R7, P1, !PT ;  /* 0x0000002409097c10 */ /* 0x000fe40008ffe407 */
[----:B------:R-:W1:Y:S01]  /*13280*/  @!P2 LDC.64 R6, c[0x0][0x220] ;  /* 0x00008800ff06ab82 */ /* 0x000e620000000a00 */
[----:B------:R-:W-:Y:S01]  /*13290*/  LEA R10, P1, R0, UR10, 0x1 ;  /* 0x0000000a000a7c11 */ /* 0x000fe2000f8208ff */
[----:B------:R-:W-:Y:S01]  /*132a0*/  IMAD.MOV.U32 R3, RZ, RZ, R5 ;  /* 0x000000ffff037224 */ /* 0x000fe200078e0005 */
[----:B------:R-:W-:Y:S02]  /*132b0*/  IADD3 R2, P0, R4, UR30, RZ ;  /* 0x0000001e04027c10 */ /* 0x000fe4000ff1e0ff */
[----:B------:R-:W-:Y:S01]  /*132c0*/  LEA.HI.X R0, R0, UR11, R9, 0x1, P1 ;  /* 0x0000000b00007c11 */ /* 0x000fe200088f0c09 */
[----:B------:R-:W-:Y:S01]  /*132d0*/  STL [R1+0x18], R10 ;  /* 0x0000180a01007387 */ /* 0x000fe20000100800 */
[----:B------:R-:W-:Y:S01]  /*132e0*/  IADD3.X R252, R252, UR37, R5, P0, !PT ;  /* 0x00000025fcfc7c10 */ /* 0x000fe200087fe405 */
[----:B------:R-:W-:Y:S01]  /*132f0*/  ULDC.64 UR10, c[0x0][0x248] ;  /* 0x00009200000a7ab9 */ /* 0x000fe20000000a00 */
[----:B------:R-:W-:-:S04]  /*13300*/  LEA R4, P0, R2, UR6, 0x1 ;  /* 0x0000000602047c11 */ /* 0x000fc8000f8008ff */
[----:B------:R-:W-:Y:S01]  /*13310*/  LEA.HI.X R252, R2, UR7, R252, 0x1, P0 ;  /* 0x0000000702fc7c11 */ /* 0x000fe200080f0cfc */
[----:B------:R-:W-:Y:S01]  /*13320*/  ULDC.64 UR6, c[0x0][0x250] ;  /* 0x0000940000067ab9 */ /* 0x000fe20000000a00 */
[----:B-1----:R-:W-:Y:S04]  /*13330*/  @!P2 STL.64 [R1+0x28], R6 ;  /* 0x000028060100a387 */ /* 0x002fe80000100a00 */
[----:B------:R-:W-:Y:S04]  /*13340*/  STL [R1+0x14], R4 ;  /* 0x0000140401007387 */ /* 0x000fe80000100800 */
[----:B------:R1:W-:Y:S02]  /*13350*/  STL [R1+0x10], R0 ;  /* 0x0000100001007387 */ /* 0x0003e40000100800 */
[----:B-1----:R-:W-:-:S04]  /*13360*/  SHF.R.S32.HI R0, RZ, 0x3, R8 ;  /* 0x00000003ff007819 */ /* 0x002fc80000011408 */
[----:B------:R-:W-:Y:S02]  /*13370*/  IADD3 R4, P0, R0, 0x20, RZ ;  /* 0x0000002000047810 */ /* 0x000fe40007f1e0ff */
[----:B------:R-:W-:-:S03]  /*13380*/  SHF.R.S32.HI R0, RZ, 0x1f, R0 ;  /* 0x0000001fff007819 */ /* 0x000fc60000011400 */
[----:B------:R-:W-:Y:S01]  /*13390*/  STL [R1], R4 ;  /* 0x0000000401007387 */ /* 0x000fe20000100800 */
[----:B------:R-:W-:-:S03]  /*133a0*/  IMAD.MOV.U32 R2, RZ, RZ, R4 ;  /* 0x000000ffff027224 */ /* 0x000fc600078e0004 */
        /* <DEDUP_REMOVED lines=8> */
.L_x_2374:
        /* <DEDUP_REMOVED lines=63> */
.L_x_2372:
        /* <DEDUP_REMOVED lines=38> */
[----:B------:R-:W-:Y:S01]  /*13a80*/  LEA R4, P3, R12, R18, 0x1 ;  /* 0x000000120c047211 */ /* 0x000fe200078608ff */
[----:B------:R-:W-:Y:S01]  /*13a90*/  IMAD.IADD R5, R13, 0x1, R5 ;  /* 0x000000010d057824 */ /* 0x000fe200078e0205 */
[C---:B------:R-:W-:Y:S01]  /*13aa0*/  @!P2 IADD3 R7, P0, R6.reuse, UR29, RZ ;  /* 0x0000001d0607ac10 */ /* 0x040fe2000ff1e0ff */
[----:B------:R-:W-:Y:S01]  /*13ab0*/  IMAD R3, R3, UR6, RZ ;  /* 0x0000000603037c24 */ /* 0x000fe2000f8e02ff */
[----:B------:R-:W-:Y:S01]  /*13ac0*/  @!P2 LEA.HI.X R9, R6, R10, R0, 0x1, P1 ;  /* 0x0000000a0609a211 */ /* 0x000fe200008f0c00 */
[----:B------:R-:W-:Y:S01]  /*13ad0*/  IMAD.WIDE.U32 R10, R2, UR6, RZ ;  /* 0x00000006020a7c25 */ /* 0x000fe2000f8e00ff */
[----:B------:R-:W-:Y:S01]  /*13ae0*/  LEA.HI.X R5, R12, R252, R5, 0x1, P3 ;  /* 0x000000fc0c057211 */ /* 0x000fe200018f0c05 */
[----:B------:R-:W-:Y:S01]  /*13af0*/  UIADD3 UR24, UR12, -UR27, URZ ;  /* 0x8000001b0c187290 */ /* 0x000fe2000fffe03f */
[----:B------:R-:W-:Y:S01]  /*13b00*/  ISETP.GE.AND P3, PT, R15, UR15, PT ;  /* 0x0000000f0f007c0c */ /* 0x000fe2000bf66270 */
[----:B------:R-:W-:Y:S01]  /*13b10*/  @!PT LDS RZ, [RZ] ;  /* 0x00000000fffff984 */ /* 0x000fe20000000800 */
[----:B------:R-:W-:Y:S01]  /*13b20*/  @!PT LDS RZ, [RZ] ;  /* 0x00000000fffff984 */ /* 0x000fe20000000800 */
[----:B------:R-:W-:Y:S01]  /*13b30*/  @!PT LDS RZ, [RZ] ;  /* 0x00000000fffff984 */ /* 0x000fe20000000800 */
[----:B------:R1:W-:Y:S01]  /*13b40*/  @!P2 LDGSTS.E.BYPASS.LTC128B.128 [R227+0x18000], desc[UR34][R8.64] ;  /* 0x1800000008e3afae */ /* 0x0003e2000b901d62 */
[----:B------:R-:W-:Y:S01]  /*13b50*/  @!P2 IADD3.X R0, R0, UR14, RZ, P0, !PT ;  /* 0x0000000e0000ac10 */ /* 0x000fe200087fe4ff */
[----:B------:R-:W-:Y:S01]  /*13b60*/  IMAD R3, R2, UR7, R3 ;  /* 0x0000000702037c24 */ /* 0x000fe2000f8e0203 */
[----:B------:R-:W-:Y:S01]  /*13b70*/  @!P2 LEA R6, P1, R7, R19, 0x1 ;  /* 0x000000130706a211 */ /* 0x000fe200078208ff */
[----:B------:R-:W-:Y:S01]  /*13b80*/  @P4 STS.128 [R227+0x1a000], RZ ;  /* 0x01a000ffe3004388 */ /* 0x000fe20000000c00 */
[----:B------:R-:W-:Y:S01]  /*13b90*/  LEA R2, P0, R10, R18, 0x1 ;  /* 0x000000120a027211 */ /* 0x000fe200078008ff */
[----:B------:R-:W-:Y:S01]  /*13ba0*/  IMAD.IADD R3, R11, 0x1, R3 ;  /* 0x000000010b037824 */ /* 0x000fe200078e0203 */
[----:B------:R-:W-:Y:S01]  /*13bb0*/  @!P2 LEA.HI.X R7, R7, R17, R0, 0x1, P1 ;  /* 0x000000110707a211 */ /* 0x000fe200008f0c00 */
[----:B------:R-:W-:Y:S01]  /*13bc0*/  @!PT LDS RZ, [RZ] ;  /* 0x00000000fffff984 */ /* 0x000fe20000000800 */
[----:B------:R-:W-:Y:S01]  /*13bd0*/  @!PT LDS RZ, [RZ] ;  /* 0x00000000fffff984 */ /* 0x000fe20000000800 */
[----:B------:R-:W-:Y:S01]  /*13be0*/  @!PT LDS RZ, [RZ] ;  /* 0x00000000fffff984 */ /* 0x000fe20000000800 */
[----:B------:R-:W-:Y:S01]  /*13bf0*/  @!P4 LDGSTS.E.BYPASS.LTC128B.128 [R227+0x1a000], desc[UR34][R4.64+0x80] ;  /* 0x1a00008004e3cfae */ /* 0x000fe2000b901d62 */
[----:B------:R-:W-:Y:S01]  /*13c00*/  IMAD.U32 R0, RZ, RZ, UR24 ;  /* 0x00000018ff007e24 */ /* 0x000fe2000f8e00ff */
[----:B------:R-:W-:Y:S02]  /*13c10*/  ISETP.GE.AND P1, PT, R14, UR15, PT ;  /* 0x0000000f0e007c0c */ /* 0x000fe4000bf26270 */
[----:B------:R-:W-:Y:S01]  /*13c20*/  @P3 STS.128 [R227+0x1c000], RZ ;  /* 0x01c000ffe3003388 */ /* 0x000fe20000000c00 */
[----:B------:R-:W-:Y:S03]  /*13c30*/  LEA.HI.X R3, R10, R252, R3, 0x1, P0 ;  /* 0x000000fc0a037211 */ /* 0x000fe600000f0c03 */
[----:B------:R-:W-:Y:S01]  /*13c40*/  @!PT LDS RZ, [RZ] ;  /* 0x00000000fffff984 */ /* 0x000fe20000000800 */
[----:B------:R-:W-:Y:S01]  /*13c50*/  @!PT LDS RZ, [RZ] ;  /* 0x00000000fffff984 */ /* 0x000fe20000000800 */
[----:B------:R-:W-:Y:S01]  /*13c60*/  @!PT LDS RZ, [RZ] ;  /* 0x00000000fffff984 */ /* 0x000fe20000000800 */
[----:B------:R-:W-:Y:S07]  /*13c70*/  @!P3 LDGSTS.E.BYPASS.LTC128B.128 [R227+0x1c000], desc[UR34][R4.64+0x100] ;  /* 0x1c00010004e3bfae */ /* 0x000fee000b901d62 */
        /* <DEDUP_REMOVED lines=38> */
[----:B------:R-:W-:Y:S03]  /*13ee0*/  IMAD R3, R2, UR11, R3 ;  /* 0x0000000b02037c24 */ /* 0x000fe6000f8e0203 */
        /* <DEDUP_REMOVED lines=37> */
[----:B------:R-:W4:Y:S01]  /*14140*/  LDSM.16.M88.4 R192, [R200+0x12800] ;  /* 0x01280000c8c0783b */ /* 0x000f220000000200 */
[C---:B-----5:R-:W-:Y:S06]  /*14150*/  HMMA.16816.F32 R4, R172.reuse, R184, R4 ;  /* 0x000000b8ac04723c */ /* 0x060fec0000001804 */
[C---:B------:R-:W-:Y:S01]  /*14160*/  HMMA.16816.F32 R8, R172.reuse, R186, R8 ;  /* 0x000000baac08723c */ /* 0x040fe20000001808 */
[----:B------:R-:W5:Y:S05]  /*14170*/  LDSM.16.M88.4 R184, [R200+0x13000] ;  /* 0x01300000c8b8783b */ /* 0x000f6a0000000200 */
        /* <DEDUP_REMOVED lines=15> */
[----:B------:R-:W-:Y:S05]  /*14270*/  LDSM.16.M88.4 R192, [R206+0x13000] ;  /* 0x01300000cec0783b */ /* 0x000fea0000000200 */
[C---:B-----5:R-:W-:Y:S06]  /*14280*/  HMMA.16816.F32 R20, R176.reuse, R184, R20 ;  /* 0x000000b8b014723c */ /* 0x060fec0000001814 */
[C---:B------:R-:W-:Y:S01]  /*14290*/  HMMA.16816.F32 R24, R176.reuse, R186, R24 ;  /* 0x000000bab018723c */ /* 0x040fe20000001818 */
[----:B------:R-:W3:Y:S05]  /*142a0*/  LDSM.16.M88.4 R184, [R220] ;  /* 0x00000000dcb8783b */ /* 0x000eea0000000200 */
        /* <DEDUP_REMOVED lines=91> */
[C---:B--2---:R-:W-:Y:S06]  /*14860*/  HMMA.16816.F32 R28, R172.reuse, R168, R28 ;  /* 0x000000a8ac1c723c */ /* 0x044fec000000181c */
[----:B------:R-:W-:Y:S01]  /*14870*/  HMMA.16816.F32 R32, R172, R170, R32 ;  /* 0x000000aaac20723c */ /* 0x000fe20000001820 */
[----:B------:R-:W-:Y:S04]  /*14880*/  LDSM.16.M88.4 R168, [R208+0xc000] ;  /* 0x00c00000d0a8783b */ /* 0x000fe80000000200 */
[----:B------:R-:W1:Y:S01]  /*14890*/  LDSM.16.M88.4 R172, [R215] ;  /* 0x00000000d7ac783b */ /* 0x000e620000000200 */
[C---:B------:R-:W-:Y:S06]  /*148a0*/  HMMA.16816.F32 R4, R180.reuse, R184, R4 ;  /* 0x000000b8b404723c */ /* 0x040fec0000001804 */
        /* <DEDUP_REMOVED lines=26> */
[C---:B------:R-:W-:Y:S06]  /*14a50*/  HMMA.16816.F32 R8, R180.reuse, R194, R8 ;  /* 0x000000c2b408723c */ /* 0x040fec0000001808 */
[C---:B-1----:R-:W-:Y:S06]  /*14a60*/  HMMA.16816.F32 R12, R180.reuse, R172, R12 ;  /* 0x000000acb40c723c */ /* 0x042fec000000180c */
[C---:B------:R-:W-:Y:S01]  /*14a70*/  HMMA.16816.F32 R16, R180.reuse, R174, R16 ;  /* 0x000000aeb410723c */ /* 0x040fe20000001810 */
[----:B------:R-:W1:Y:S05]  /*14a80*/  LDSM.16.M88.4 R172, [R205+0x7000] ;  /* 0x00700000cdac783b */ /* 0x000e6a0000000200 */
[C---:B-----5:R-:W-:Y:S06]  /*14a90*/  HMMA.16816.F32 R20, R180.reuse, R176, R20 ;  /* 0x000000b0b414723c */ /* 0x060fec0000001814 */
[C---:B------:R-:W-:Y:S05]  /*14aa0*/  HMMA.16816.F32 R24, R180.reuse, R178, R24 ;  /* 0x000000b2b418723c */ /* 0x040fea0000001818 */
[C---:B------:R-:W-:Y:S01]  /*14ab0*/  LEA R176, P5, R0.reuse, R238, 0x6 ;  /* 0x000000ee00b07211 */ /* 0x040fe200078a30ff */
[C---:B--2---:R-:W-:Y:S05]  /*14ac0*/  HMMA.16816.F32 R28, R180.reuse, R184, R28 ;  /* 0x000000b8b41c723c */ /* 0x044fea000000181c */
[----:B------:R-:W-:Y:S01]  /*14ad0*/  LEA.HI.X.SX32 R177, R0, R239, 0x6, P5 ;  /* 0x000000ef00b17211 */ /* 0x000fe200028f36ff */
[----:B------:R-:W-:Y:S01]  /*14ae0*/  HMMA.16816.F32 R32, R180, R186, R32 ;  /* 0x000000bab420723c */ /* 0x000fe20000001820 */
[----:B------:R-:W-:Y:S04]  /*14af0*/  IMAD.U32 R0, RZ, RZ, UR22 ;  /* 0x00000016ff007e24 */ /* 0x000fe8000f8e00ff */
[----:B------:R-:W-:Y:S01]  /*14b00*/  IMAD R132, R177, UR10, RZ ;  /* 0x0000000ab1847c24 */ /* 0x000fe2000f8e02ff */
[C---:B---3--:R-:W-:Y:S05]  /*14b10*/  HMMA.16816.F32 R4, R168.reuse, R188, R4 ;  /* 0x000000bca804723c */ /* 0x048fea0000001804 */
[----:B------:R-:W-:Y:S01]  /*14b20*/  IMAD R132, R176, UR11, R132 ;  /* 0x0000000bb0847c24 */ /* 0x000fe2000f8e0284 */
[C---:B------:R-:W-:Y:S05]  /*14b30*/  HMMA.16816.F32 R8, R168.reuse, R190, R8 ;  /* 0x000000bea808723c */ /* 0x040fea0000001808 */
[----:B------:R-:W-:Y:S01]  /*14b40*/  LEA R0, R0, R135, 0x6 ;  /* 0x0000008700007211 */ /* 0x000fe200078e30ff */
[C---:B------:R-:W-:Y:S05]  /*14b50*/  HMMA.16816.F32 R12, R168.reuse, R196, R12 ;  /* 0x000000c4a80c723c */ /* 0x040fea000000180c */
[----:B------:R-:W-:Y:S01]  /*14b60*/  IMAD.WIDE.U32 R182, R176, UR10, RZ ;  /* 0x0000000ab0b67c25 */ /* 0x000fe2000f8e00ff */
[C---:B------:R-:W-:Y:S01]  /*14b70*/  HMMA.16816.F32 R16, R168.reuse, R198, R16 ;  /* 0x000000c6a810723c */ /* 0x040fe20000001810 */
[----:B------:R-:W2:Y:S01]  /*14b80*/  LDSM.16.M88.4 R176, [R205+0x7800] ;  /* 0x00780000cdb0783b */ /* 0x000ea20000000200 */
[----:B------:R-:W-:Y:S04]  /*14b90*/  DEPBAR.LE SB0, 0x0 ;  /* 0x000080000000791a */ /* 0x000fe80000000000 */
[-C--:B------:R-:W-:Y:S01]  /*14ba0*/  LEA R180, P5, R182, R235.reuse, 0x1 ;  /* 0x000000ebb6b47211 */ /* 0x080fe200078a08ff */
[----:B------:R-:W-:Y:S01]  /*14bb0*/  FMUL.FTZ R4, R4, UR13 ;  /* 0x0000000d04047c20 */ /* 0x000fe20008410000 */
[----:B------:R-:W-:Y:S01]  /*14bc0*/  IMAD.IADD R132, R183, 0x1, R132 ;  /* 0x00000001b7847824 */ /* 0x000fe200078e0284 */
[C---:B-1----:R-:W-:Y:S02]  /*14bd0*/  HMMA.16816.F32 R20, R168.reuse, R172, R20 ;  /* 0x000000aca814723c */ /* 0x042fe40000001814 */
[----:B------:R1:W3:Y:S01]  /*14be0*/  MUFU.TANH R183, R4 ;  /* 0x0000000400b77308 */ /* 0x0002e20000002400 */
[----:B------:R-:W-:Y:S02]  /*14bf0*/  BAR.SYNC.DEFER_BLOCKING 0x0 ;  /* 0x0000000000007b1d */ /* 0x000fe40000010000 */
[----:B------:R-:W-:Y:S01]  /*14c00*/  LEA.HI.X R181, R182, R234, R132, 0x1, P5 ;  /* 0x000000eab6b57211 */ /* 0x000fe200028f0c84 */
[----:B------:R-:W-:Y:S01]  /*14c10*/  IMAD.IADD R135, R230, 0x1, -R0 ;  /* 0x00000001e6877824 */ /* 0x000fe200078e0a00 */
[C---:B------:R-:W-:Y:S04]  /*14c20*/  HMMA.16816.F32 R24, R168.reuse, R174, R24 ;  /* 0x000000aea818723c */ /* 0x040fe80000001818 */
[----:B------:R-:W-:Y:S01]  /*14c30*/  FMUL.FTZ R132, R5, UR13 ;  /* 0x0000000d05847c20 */ /* 0x000fe20008410000 */
[----:B------:R-:W-:Y:S06]  /*14c40*/  IMAD.WIDE.U32 R184, R2, UR10, RZ ;  /* 0x0000000a02b87c25 */ /* 0x000fec000f8e00ff */
[----:B------:R-:W-:Y:S01]  /*14c50*/  FMUL.FTZ R7, R7, UR13 ;  /* 0x0000000d07077c20 */ /* 0x000fe20008410000 */
[----:B------:R-:W-:Y:S01]  /*14c60*/  FMUL.FTZ R182, R8, UR13 ;  /* 0x0000000d08b67c20 */ /* 0x000fe20008410000 */
[----:B------:R-:W-:Y:S01]  /*14c70*/  LEA R2, P0, R184, R235, 0x1 ;  /* 0x000000ebb8027211 */ /* 0x000fe200078008ff */
[----:B------:R-:W-:Y:S01]  /*14c80*/  IMAD.IADD R3, R185, 0x1, R3 ;  /* 0x00000001b9037824 */ /* 0x000fe200078e0203 */
[----:B-1----:R-:W-:Y:S01]  /*14c90*/  IABS R4, R135 ;  /* 0x0000008700047213 */ /* 0x002fe20000000000 */
[----:B------:R-:W-:Y:S01]  /*14ca0*/  FMUL.FTZ R135, R6, UR13 ;  /* 0x0000000d06877c20 */ /* 0x000fe20008410000 */
[----:B------:R-:W-:Y:S01]  /*14cb0*/  IADD3 R6, R231, -R0, RZ ;  /* 0x80000000e7067210 */ /* 0x000fe20007ffe0ff */
[----:B------:R-:W-:Y:S01]  /*14cc0*/  FMUL.FTZ R185, R10, UR13 ;  /* 0x0000000d0ab97c20 */ /* 0x000fe20008410000 */
[----:B------:R-:W-:Y:S01]  /*14cd0*/  I2FP.F32.S32 R5, R4 ;  /* 0x0000000400057245 */ /* 0x000fe20000201400 */
[----:B------:R-:W1:Y:S01]  /*14ce0*/  MUFU.TANH R172, R132 ;  /* 0x0000008400ac7308 */ /* 0x000e620000002400 */
[----:B------:R-:W-:Y:S01]  /*14cf0*/  LEA.HI.X R3, R184, R234, R3, 0x1, P0 ;  /* 0x000000eab8037211 */ /* 0x000fe200000f0c03 */
[----:B------:R-:W-:Y:S01]  /*14d00*/  VIADD R4, R0, 0x1 ;  /* 0x0000000100047836 */ /* 0x000fe20000000000 */
[----:B------:R-:W-:Y:S01]  /*14d10*/  PLOP3.LUT P0, PT, PT, PT, UP0, 0x80, 0x0 ;  /* 0x000000000000781c */ /* 0x000fe20003f0f008 */
[----:B---3--:R-:W-:Y:S01]  /*14d20*/  FFMA.FTZ R183, R5, -UR21, R183 ;  /* 0x8000001505b77c23 */ /* 0x008fe200080100b7 */
[----:B------:R-:W-:Y:S01]  /*14d30*/  IABS R6, R6 ;  /* 0x0000000600067213 */ /* 0x000fe20000000000 */
[--C-:B------:R-:W-:Y:S01]  /*14d40*/  IMAD.IADD R5, R230, 0x1, -R4.reuse ;  /* 0x00000001e6057824 */ /* 0x100fe200078e0a04 */
[C---:B------:R-:W-:Y:S03]  /*14d50*/  ISETP.GE.AND P6, PT, R4.reuse, R229, PT ;  /* 0x000000e50400720c */ /* 0x040fe60003fc6270 */
[----:B------:R-:W3:Y:S01]  /*14d60*/  MUFU.TANH R173, R135 ;  /* 0x0000008700ad7308 */ /* 0x000ee20000002400 */
[C---:B------:R-:W-:Y:S01]  /*14d70*/  ISETP.GE.AND P5, PT, R4.reuse, R228, PT ;  /* 0x000000e40400720c */ /* 0x040fe20003fa6270 */
[C---:B--2---:R-:W-:Y:S03]  /*14d80*/  HMMA.16816.F32 R28, R168.reuse, R176, R28 ;  /* 0x000000b0a81c723c */ /* 0x044fe6000000181c */
[C---:B------:R-:W-:Y:S01]  /*14d90*/  ISETP.GE.OR P6, PT, R4.reuse, R233, !P6 ;  /* 0x000000e90400720c */ /* 0x040fe200077c6670 */
[----:B------:R-:W-:Y:S01]  /*14da0*/  FMUL.FTZ R184, R9, UR13 ;  /* 0x0000000d09b87c20 */ /* 0x000fe20008410000 */
[----:B------:R-:W-:Y:S03]  /*14db0*/  ISETP.GE.OR P5, PT, R4, R232, !P5 ;  /* 0x000000e80400720c */ /* 0x000fe60006fa6670 */
[----:B------:R2:W4:Y:S03]  /*14dc0*/  MUFU.TANH R135, R7 ;  /* 0x0000000700877308 */ /* 0x0005260000002400 */
[----:B------:R-:W-:Y:S01]  /*14dd0*/  IABS R5, R5 ;  /* 0x0000000500057213 */ /* 0x000fe20000000000 */
[----:B------:R-:W-:Y:S03]  /*14de0*/  HMMA.16816.F32 R32, R168, R178, R32 ;  /* 0x000000b2a820723c */ /* 0x000fe60000001820 */
[----:B------:R-:W-:Y:S01]  /*14df0*/  I2FP.F32.S32 R5, R5 ;  /* 0x0000000500057245 */ /* 0x000fe20000201400 */
[----:B------:R-:W-:Y:S02]  /*14e00*/  IMAD.IADD R4, R231, 0x1, -R4 ;  /* 0x00000001e7047824 */ /* 0x000fe400078e0a04 */
[----:B------:R-:W-:Y:S02]  /*14e10*/  FMUL.FTZ R186, R11, UR13 ;  /* 0x0000000d0bba7c20 */ /* 0x000fe40008410000 */
[----:B-1----:R-:W-:Y:S03]  /*14e20*/  FFMA.FTZ R172, R5, -UR21, R172 ;  /* 0x8000001505ac7c23 */ /* 0x002fe600080100ac */
[----:B------:R-:W-:Y:S02]  /*14e30*/  IABS R132, R4 ;  /* 0x0000000400847213 */ /* 0x000fe40000000000 */
[----:B------:R-:W-:Y:S02]  /*14e40*/  I2FP.F32.S32 R4, R6 ;  /* 0x0000000600047245 */ /* 0x000fe40000201400 */
[----:B------:R-:W-:Y:S03]  /*14e50*/  I2FP.F32.S32 R132, R132 ;  /* 0x0000008400847245 */ /* 0x000fe60000201400 */
[----:B---3--:R-:W-:Y:S01]  /*14e60*/  FFMA.FTZ R173, R4, -UR21, R173 ;  /* 0x8000001504ad7c23 */ /* 0x008fe200080100ad */
[----:B--2-4-:R-:W-:Y:S06]  /*14e70*/  @P0 BRA `(.L_x_2374) ;  /* 0xffffffe4006c0947 */ /* 0x014fec000383ffff */
.L_x_2373:
[C---:B------:R-:W-:Y:S01]  /*14e80*/  ISETP.GE.AND P0, PT, R0.reuse, R229, PT ;  /* 0x000000e50000720c */ /* 0x040fe20003f06270 */
[----:B----4-:R-:W1:Y:S01]  /*14e90*/  MUFU.TANH R5, R182 ;  /* 0x000000b600057308 */ /* 0x010e620000002400 */
[C---:B------:R-:W-:Y:S01]  /*14ea0*/  IADD3 R2, R0.reuse, 0x9, RZ ;  /* 0x0000000900027810 */ /* 0x040fe20007ffe0ff */
[----:B------:R-:W-:Y:S01]  /*14eb0*/  FMUL.FTZ R13, R13, UR13 ;  /* 0x0000000d0d0d7c20 */ /* 0x000fe20008410000 */
[----:B------:R-:W-:Y:S01]  /*14ec0*/  ISETP.GE.OR P0, PT, R0, R233, !P0 ;  /* 0x000000e90000720c */ /* 0x000fe20004706670 */
[----:B------:R-:W-:Y:S01]  /*14ed0*/  FFMA.FTZ R9, R132, -UR21, R135 ;  /* 0x8000001584097c23 */ /* 0x000fe20008010087 */
[----:B------:R-:W-:Y:S01]  /*14ee0*/  IADD3 R3, R0, 0x8, RZ ;  /* 0x0000000800037810 */ /* 0x000fe20007ffe0ff */
[----:B------:R-:W-:Y:S01]  /*14ef0*/  FMUL.FTZ R15, R15, UR13 ;  /* 0x0000000d0f0f7c20 */ /* 0x000fe20008410000 */
[----:B------:R-:W-:Y:S03]  /*14f00*/  FSEL R171, R183, -INF , !P0 ;  /* 0xff800000b7ab7808 */ /* 0x000fe60004000000 */
[----:B------:R-:W2:Y:S01]  /*14f10*/  MUFU.TANH R4, R184 ;  /* 0x000000b800047308 */ /* 0x000ea20000002400 */
[-C--:B------:R-:W-:Y:S01]  /*14f20*/  ISETP.GE.AND P3, PT, R2, R229.reuse, PT ;  /* 0x000000e50200720c */ /* 0x080fe20003f66270 */
[----:B------:R-:W-:Y:S01]  /*14f30*/  FMUL.FTZ R14, R14, UR13 ;  /* 0x0000000d0e0e7c20 */ /* 0x000fe20008410000 */
[-C--:B------:R-:W-:Y:S01]  /*14f40*/  ISETP.GE.AND P0, PT, R2, R228.reuse, PT ;  /* 0x000000e40200720c */ /* 0x080fe20003f06270 */
[----:B------:R-:W-:Y:S01]  /*14f50*/  FMUL.FTZ R18, R18, UR13 ;  /* 0x0000000d12127c20 */ /* 0x000fe20008410000 */
[----:B------:R-:W-:Y:S01]  /*14f60*/  ISETP.GE.AND P4, PT, R3, R229, PT ;  /* 0x000000e50300720c */ /* 0x000fe20003f86270 */
[----:B------:R-:W-:Y:S01]  /*14f70*/  FMUL.FTZ R19, R19, UR13 ;  /* 0x0000000d13137c20 */ /* 0x000fe20008410000 */
[----:B------:R-:W-:Y:S03]  /*14f80*/  ISETP.GE.AND P1, PT, R3, R228, PT ;  /* 0x000000e40300720c */ /* 0x000fe60003f26270 */
[----:B------:R-:W3:Y:S01]  /*14f90*/  MUFU.TANH R8, R185 ;  /* 0x000000b900087308 */ /* 0x000ee20000002400 */
[----:B------:R-:W-:Y:S01]  /*14fa0*/  ISETP.GE.OR P3, PT, R2, R233, !P3 ;  /* 0x000000e90200720c */ /* 0x000fe20005f66670 */
[----:B------:R-:W-:Y:S01]  /*14fb0*/  FMUL.FTZ R20, R20, UR13 ;  /* 0x0000000d14147c20 */ /* 0x000fe20008410000 */
[----:B------:R-:W-:Y:S01]  /*14fc0*/  ISETP.GE.OR P0, PT, R2, R232, !P0 ;  /* 0x000000e80200720c */ /* 0x000fe20004706670 */
[----:B------:R-:W-:Y:S01]  /*14fd0*/  FMUL.FTZ R21, R21, UR13 ;  /* 0x0000000d15157c20 */ /* 0x000fe20008410000 */
[-C--:B------:R-:W-:Y:S01]  /*14fe0*/  IADD3 R6, R230, -R2.reuse, RZ ;  /* 0x80000002e6067210 */ /* 0x080fe20007ffe0ff */
[----:B------:R-:W-:Y:S01]  /*14ff0*/  FMUL.FTZ R24, R24, UR13 ;  /* 0x0000000d18187c20 */ /* 0x000fe20008410000 */
[----:B------:R-:W-:Y:S03]  /*15000*/  IADD3 R2, R231, -R2, RZ ;  /* 0x80000002e7027210 */ /* 0x000fe60007ffe0ff */
[----:B------:R-:W-:Y:S01]  /*15010*/  MUFU.TANH R20, R20 ;  /* 0x0000001400147308 */ /* 0x000fe20000002400 */
[----:B------:R-:W-:Y:S01]  /*15020*/  IADD3 R7, R230, -R3, RZ ;  /* 0x80000003e6077210 */ /* 0x000fe20007ffe0ff */
[----:B------:R-:W-:Y:S01]  /*15030*/  FMUL.FTZ R23, R23, UR13 ;  /* 0x0000000d17177c20 */ /* 0x000fe20008410000 */
[C---:B------:R-:W-:Y:S01]  /*15040*/  ISETP.GE.OR P4, PT, R3.reuse, R233, !P4 ;  /* 0x000000e90300720c */ /* 0x040fe20006786670 */
[----:B------:R-:W-:Y:S01]  /*15050*/  FMUL.FTZ R22, R22, UR13 ;  /* 0x0000000d16167c20 */ /* 0x000fe20008410000 */
[----:B------:R-:W-:Y:S01]  /*15060*/  ISETP.GE.OR P1, PT, R3, R232, !P1 ;  /* 0x000000e80300720c */ /* 0x000fe20004f26670 */
[----:B------:R-:W-:Y:S01]  /*15070*/  FMUL.FTZ R25, R25, UR13 ;  /* 0x0000000d19197c20 */ /* 0x000fe20008410000 */
[----:B------:R-:W-:Y:S03]  /*15080*/  IADD3 R3, R231, -R3, RZ ;  /* 0x80000003e7037210 */ /* 0x000fe60007ffe0ff */
[----:B------:R-:W-:Y:S01]  /*15090*/  MUFU.TANH R21, R21 ;  /* 0x0000001500157308 */ /* 0x000fe20000002400 */
[----:B------:R-:W-:Y:S01]  /*150a0*/  IABS R11, R2 ;  /* 0x00000002000b7213 */ /* 0x000fe20000000000 */
[----:B------:R-:W-:Y:S01]  /*150b0*/  FMUL.FTZ R28, R28, UR13 ;  /* 0x0000000d1c1c7c20 */ /* 0x000fe20008410000 */
[----:B------:R-:W-:Y:S01]  /*150c0*/  IABS R7, R7 ;  /* 0x0000000700077213 */ /* 0x000fe20000000000 */
[----:B------:R-:W-:Y:S01]  /*150d0*/  FMUL.FTZ R29, R29, UR13 ;  /* 0x0000000d1d1d7c20 */ /* 0x000fe20008410000 */
[----:B------:R-:W-:Y:S01]  /*150e0*/  IABS R10, R3 ;  /* 0x00000003000a7213 */ /* 0x000fe20000000000 */
[----:B------:R-:W-:Y:S01]  /*150f0*/  FMUL.FTZ R32, R32, UR13 ;  /* 0x0000000d20207c20 */ /* 0x000fe20008410000 */
[----:B------:R-:W-:Y:S03]  /*15100*/  I2FP.F32.S32 R3, R7 ;  /* 0x0000000700037245 */ /* 0x000fe60000201400 */
[----:B------:R-:W4:Y:S01]  /*15110*/  MUFU.TANH R2, R186 ;  /* 0x000000ba00027308 */ /* 0x000f220000002400 */
[----:B------:R-:W-:Y:S01]  /*15120*/  IABS R6, R6 ;  /* 0x0000000600067213 */ /* 0x000fe20000000000 */
[----:B------:R-:W-:Y:S01]  /*15130*/  FMUL.FTZ R7, R12, UR13 ;  /* 0x0000000d0c077c20 */ /* 0x000fe20008410000 */
[----:B------:R-:W-:Y:S01]  /*15140*/  FSEL R169, R172, -INF , !P6 ;  /* 0xff800000aca97808 */ /* 0x000fe20007000000 */
[----:B------:R-:W-:Y:S01]  /*15150*/  FMUL.FTZ R33, R33, UR13 ;  /* 0x0000000d21217c20 */ /* 0x000fe20008410000 */
[C---:B------:R-:W-:Y:S01]  /*15160*/  ISETP.GE.AND P6, PT, R0.reuse, R228, PT ;  /* 0x000000e40000720c */ /* 0x040fe20003fc6270 */
[----:B------:R-:W-:Y:S01]  /*15170*/  FMUL.FTZ R27, R27, UR13 ;  /* 0x0000000d1b1b7c20 */ /* 0x000fe20008410000 */
[----:B------:R-:W-:Y:S03]  /*15180*/  FSEL R170, R9, -INF , !P5 ;  /* 0xff80000009aa7808 */ /* 0x000fe60006800000 */
[----:B------:R-:W5:Y:S01]  /*15190*/  MUFU.TANH R7, R7 ;  /* 0x0000000700077308 */ /* 0x000f620000002400 */
[----:B------:R-:W-:Y:S01]  /*151a0*/  ISETP.GE.OR P6, PT, R0, R232, !P6 ;  /* 0x000000e80000720c */ /* 0x000fe200077c6670 */
[----:B------:R-:W-:Y:S01]  /*151b0*/  FMUL.FTZ R30, R30, UR13 ;  /* 0x0000000d1e1e7c20 */ /* 0x000fe20008410000 */
[----:B------:R-:W-:Y:S01]  /*151c0*/  FMUL.FTZ R31, R31, UR13 ;  /* 0x0000000d1f1f7c20 */ /* 0x000fe20008410000 */
[----:B------:R-:W-:Y:S01]  /*151d0*/  FMUL.FTZ R34, R34, UR13 ;  /* 0x0000000d22227c20 */ /* 0x000fe20008410000 */
[----:B------:R-:W-:Y:S01]  /*151e0*/  FSEL R168, R173, -INF , !P6 ;  /* 0xff800000ada87808 */ /* 0x000fe20007000000 */
[----:B------:R-:W-:Y:S01]  /*151f0*/  FMUL.FTZ R35, R35, UR13 ;  /* 0x0000000d23237c20 */ /* 0x000fe20008410000 */
[----:B------:R-:W-:Y:S03]  /*15200*/  UISETP.GT.AND UP0, UPT, UR22, UR16, UPT ;  /* 0x000000101600728c */ /* 0x000fe6000bf04270 */
[----:B------:R-:W5:Y:S01]  /*15210*/  MUFU.TANH R9, R15 ;  /* 0x0000000f00097308 */ /* 0x000f620000002400 */
[----:B------:R-:W-:Y:S01]  /*15220*/  UIADD3 UR27, UR27, 0x1, URZ ;  /* 0x000000011b1b7890 */ /* 0x000fe2000fffe03f */
[----:B------:R-:W-:Y:S08]  /*15230*/  UMOV UR20, UR22 ;  /* 0x0000001600147c82 */ /* 0x000ff00008000000 */
[----:B------:R-:W-:Y:S10]  /*15240*/  MUFU.TANH R25, R25 ;  /* 0x0000001900197308 */ /* 0x000ff40000002400 */
[----:B------:R-:W-:Y:S10]  /*15250*/  MUFU.TANH R33, R33 ;  /* 0x0000002100217308 */ /* 0x000ff40000002400 */
[----:B------:R-:W-:Y:S10]  /*15260*/  MUFU.TANH R30, R30 ;  /* 0x0000001e001e7308 */ /* 0x000ff40000002400 */
[----:B------:R-:W-:Y:S01]  /*15270*/  MUFU.TANH R135, R35 ;  /* 0x0000002300877308 */ /* 0x000fe20000002400 */
[----:B-1----:R-:W-:Y:S01]  /*15280*/  FFMA.FTZ R5, R3, -UR21, R5 ;  /* 0x8000001503057c23 */ /* 0x002fe20008010005 */
[----:B------:R-:W-:Y:S02]  /*15290*/  I2FP.F32.S32 R3, R6 ;  /* 0x0000000600037245 */ /* 0x000fe40000201400 */
[----:B------:R-:W-:Y:S02]  /*152a0*/  I2FP.F32.S32 R6, R10 ;  /* 0x0000000a00067245 */ /* 0x000fe40000201400 */
[----:B------:R-:W-:Y:S01]  /*152b0*/  FSEL R176, R5, -INF , !P4 ;  /* 0xff80000005b07808 */ /* 0x000fe20006000000 */
[----:B--2---:R-:W-:Y:S01]  /*152c0*/  FFMA.FTZ R4, R3, -UR21, R4 ;  /* 0x8000001503047c23 */ /* 0x004fe20008010004 */
[----:B------:R-:W-:Y:S02]  /*152d0*/  I2FP.F32.S32 R10, R11 ;  /* 0x0000000b000a7245 */ /* 0x000fe40000201400 */
[----:B------:R1:W2:Y:S01]  /*152e0*/  MUFU.TANH R5, R13 ;  /* 0x0000000d00057308 */ /* 0x0002a20000002400 */
[----:B------:R-:W-:Y:S01]  /*152f0*/  IADD3 R3, R0, 0x10, RZ ;  /* 0x0000001000037810 */ /* 0x000fe20007ffe0ff */
[----:B---3--:R-:W-:Y:S01]  /*15300*/  FFMA.FTZ R8, R6, -UR21, R8 ;  /* 0x8000001506087c23 */ /* 0x008fe20008010008 */
[----:B------:R-:W-:Y:S01]  /*15310*/  FSEL R175, R4, -INF , !P3 ;  /* 0xff80000004af7808 */ /* 0x000fe20005800000 */
[----:B----4-:R-:W-:Y:S01]  /*15320*/  FFMA.FTZ R10, R10, -UR21, R2 ;  /* 0x800000150a0a7c23 */ /* 0x010fe20008010002 */
[----:B------:R-:W-:Y:S02]  /*15330*/  IADD3 R2, R0, 0x11, RZ ;  /* 0x0000001100027810 */ /* 0x000fe40007ffe0ff */
[----:B------:R-:W-:Y:S03]  /*15340*/  IADD3 R6, R230, -R3, RZ ;  /* 0x80000003e6067210 */ /* 0x000fe60007ffe0ff */
[----:B------:R-:W3:Y:S01]  /*15350*/  MUFU.TANH R11, R14 ;  /* 0x0000000e000b7308 */ /* 0x000ee20000002400 */
[C---:B------:R-:W-:Y:S02]  /*15360*/  ISETP.GE.AND P3, PT, R2.reuse, R228, PT ;  /* 0x000000e40200720c */ /* 0x040fe40003f66270 */
[C---:B------:R-:W-:Y:S02]  /*15370*/  ISETP.GE.AND P4, PT, R2.reuse, R229, PT ;  /* 0x000000e50200720c */ /* 0x040fe40003f86270 */
[C---:B------:R-:W-:Y:S02]  /*15380*/  ISETP.GE.OR P3, PT, R2.reuse, R232, !P3 ;  /* 0x000000e80200720c */ /* 0x040fe40005f66670 */
[----:B------:R-:W-:Y:S03]  /*15390*/  ISETP.GE.OR P4, PT, R2, R233, !P4 ;  /* 0x000000e90200720c */ /* 0x000fe60006786670 */
[----:B------:R-:W-:Y:S01]  /*153a0*/  MUFU.TANH R14, R18 ;  /* 0x00000012000e7308 */ /* 0x000fe20000002400 */
[-C--:B------:R-:W-:Y:S02]  /*153b0*/  IADD3 R4, R230, -R2.reuse, RZ ;  /* 0x80000002e6047210 */ /* 0x080fe40007ffe0ff */
[----:B------:R-:W-:Y:S02]  /*153c0*/  ISETP.GE.AND P6, PT, R3, R229, PT ;  /* 0x000000e50300720c */ /* 0x000fe40003fc6270 */
[----:B------:R-:W-:Y:S02]  /*153d0*/  IADD3 R2, R231, -R2, RZ ;  /* 0x80000002e7027210 */ /* 0x000fe40007ffe0ff */
[C---:B------:R-:W-:Y:S02]  /*153e0*/  ISETP.GE.AND P5, PT, R3.reuse, R228, PT ;  /* 0x000000e40300720c */ /* 0x040fe40003fa6270 */
[----:B------:R-:W-:Y:S02]  /*153f0*/  IABS R6, R6 ;  /* 0x0000000600067213 */ /* 0x000fe40000000000 */
[C---:B------:R-:W-:Y:S02]  /*15400*/  ISETP.GE.OR P6, PT, R3.reuse, R233, !P6 ;  /* 0x000000e90300720c */ /* 0x040fe400077c6670 */
[----:B-1----:R-:W-:Y:S02]  /*15410*/  IABS R13, R2 ;  /* 0x00000002000d7213 */ /* 0x002fe40000000000 */
[----:B------:R-:W-:Y:S02]  /*15420*/  ISETP.GE.OR P5, PT, R3, R232, !P5 ;  /* 0x000000e80300720c */ /* 0x000fe40006fa6670 */
[----:B------:R-:W-:Y:S01]  /*15430*/  MOV R2, R6 ;  /* 0x0000000600027202 */ /* 0x000fe20000000f00 */
[----:B------:R-:W-:Y:S01]  /*15440*/  FMUL.FTZ R6, R16, UR13 ;  /* 0x0000000d10067c20 */ /* 0x000fe20008410000 */
[----:B------:R-:W-:Y:S02]  /*15450*/  IADD3 R3, R231, -R3, RZ ;  /* 0x80000003e7037210 */ /* 0x000fe40007ffe0ff */
[----:B------:R-:W-:Y:S02]  /*15460*/  IABS R4, R4 ;  /* 0x0000000400047213 */ /* 0x000fe40000000000 */
[----:B------:R-:W-:Y:S01]  /*15470*/  I2FP.F32.S32 R2, R2 ;  /* 0x0000000200027245 */ /* 0x000fe20000201400 */
[----:B------:R-:W-:Y:S01]  /*15480*/  MUFU.TANH R6, R6 ;  /* 0x0000000600067308 */ /* 0x000fe20000002400 */
[----:B------:R-:W-:Y:S02]  /*15490*/  IABS R12, R3 ;  /* 0x00000003000c7213 */ /* 0x000fe40000000000 */
[----:B------:R-:W-:Y:S01]  /*154a0*/  MOV R3, R4 ;  /* 0x0000000400037202 */ /* 0x000fe20000000f00 */
[----:B-----5:R-:W-:Y:S01]  /*154b0*/  FFMA.FTZ R7, R2, -UR21, R7 ;  /* 0x8000001502077c23 */ /* 0x020fe20008010007 */
[----:B------:R-:W-:Y:S01]  /*154c0*/  I2FP.F32.S32 R2, R13 ;  /* 0x0000000d00027245 */ /* 0x000fe20000201400 */
[----:B------:R-:W-:Y:S01]  /*154d0*/  FMUL.FTZ R4, R17, UR13 ;  /* 0x0000000d11047c20 */ /* 0x000fe20008410000 */
[----:B------:R-:W-:Y:S03]  /*154e0*/  I2FP.F32.S32 R3, R3 ;  /* 0x0000000300037245 */ /* 0x000fe60000201400 */
[----:B------:R-:W-:Y:S01]  /*154f0*/  MUFU.TANH R13, R22 ;  /* 0x00000016000d7308 */ /* 0x000fe20000002400 */
[----:B------:R-:W-:Y:S01]  /*15500*/  FSEL R174, R10, -INF , !P0 ;  /* 0xff8000000aae7808 */ /* 0x000fe20004000000 */
[----:B------:R-:W-:Y:S01]  /*15510*/  FFMA.FTZ R9, R2, -UR21, R9 ;  /* 0x8000001502097c23 */ /* 0x000fe20008010009 */
[C---:B------:R-:W-:Y:S01]  /*15520*/  IADD3 R2, R0.reuse, 0x19, RZ ;  /* 0x0000001900027810 */ /* 0x040fe20007ffe0ff */
[----:B--2---:R-:W-:Y:S01]  /*15530*/  FFMA.FTZ R5, R3, -UR21, R5 ;  /* 0x8000001503057c23 */ /* 0x004fe20008010005 */
[----:B------:R-:W-:Y:S02]  /*15540*/  IADD3 R3, R0, 0x18, RZ ;  /* 0x0000001800037810 */ /* 0x000fe40007ffe0ff */
[----:B------:R-:W-:Y:S03]  /*15550*/  FSEL R15, R8, -INF , !P1 ;  /* 0xff800000080f7808 */ /* 0x000fe60004800000 */
[----:B------:R-:W1:Y:S01]  /*15560*/  MUFU.TANH R4, R4 ;  /* 0x0000000400047308 */ /* 0x000e620000002400 */
[----:B------:R-:W-:Y:S02]  /*15570*/  FSEL R182, R7, -INF , !P6 ;  /* 0xff80000007b67808 */ /* 0x000fe40007000000 */
[----:B------:R-:W-:Y:S02]  /*15580*/  FSEL R181, R5, -INF , !P4 ;  /* 0xff80000005b57808 */ /* 0x000fe40006000000 */
[CC--:B------:R-:W-:Y:S02]  /*15590*/  ISETP.GE.AND P1, PT, R3.reuse, R229.reuse, PT ;  /* 0x000000e50300720c */ /* 0x0c0fe40003f26270 */
[C---:B------:R-:W-:Y:S03]  /*155a0*/  ISETP.GE.AND P6, PT, R2.reuse, R229, PT ;  /* 0x000000e50200720c */ /* 0x040fe60003fc6270 */
[----:B------:R-:W2:Y:S01]  /*155b0*/  MUFU.TANH R8, R19 ;  /* 0x0000001300087308 */ /* 0x000ea20000002400 */
[----:B------:R-:W-:Y:S02]  /*155c0*/  I2FP.F32.S32 R12, R12 ;  /* 0x0000000c000c7245 */ /* 0x000fe40000201400 */
[CC--:B------:R-:W-:Y:S02]  /*155d0*/  ISETP.GE.AND P0, PT, R3.reuse, R228.reuse, PT ;  /* 0x000000e40300720c */ /* 0x0c0fe40003f06270 */
[----:B------:R-:W-:Y:S01]  /*155e0*/  ISETP.GE.AND P4, PT, R2, R228, PT ;  /* 0x000000e40200720c */ /* 0x000fe20003f86270 */
[----:B---3--:R-:W-:Y:S01]  /*155f0*/  FFMA.FTZ R11, R12, -UR21, R11 ;  /* 0x800000150c0b7c23 */ /* 0x008fe2000801000b */
[C---:B------:R-:W-:Y:S02]  /*15600*/  IADD3 R5, R230.reuse, -R2, RZ ;  /* 0x80000002e6057210 */ /* 0x040fe40007ffe0ff */
[----:B------:R-:W-:Y:S02]  /*15610*/  IADD3 R7, R230, -R3, RZ ;  /* 0x80000003e6077210 */ /* 0x000fe40007ffe0ff */
[CC--:B------:R-:W-:Y:S02]  /*15620*/  ISETP.GE.OR P1, PT, R3.reuse, R233.reuse, !P1 ;  /* 0x000000e90300720c */ /* 0x0c0fe40004f26670 */
[C---:B------:R-:W-:Y:S02]  /*15630*/  ISETP.GE.OR P6, PT, R2.reuse, R233, !P6 ;  /* 0x000000e90200720c */ /* 0x040fe400077c6670 */
[-C--:B------:R-:W-:Y:S02]  /*15640*/  ISETP.GE.OR P0, PT, R3, R232.reuse, !P0 ;  /* 0x000000e80300720c */ /* 0x080fe40004706670 */
[----:B------:R-:W-:Y:S02]  /*15650*/  ISETP.GE.OR P4, PT, R2, R232, !P4 ;  /* 0x000000e80200720c */ /* 0x000fe40006786670 */
[C---:B------:R-:W-:Y:S02]  /*15660*/  IADD3 R3, R231.reuse, -R3, RZ ;  /* 0x80000003e7037210 */ /* 0x040fe40007ffe0ff */
[----:B------:R-:W-:Y:S02]  /*15670*/  IADD3 R2, R231, -R2, RZ ;  /* 0x80000002e7027210 */ /* 0x000fe40007ffe0ff */
[----:B------:R-:W-:Y:S02]  /*15680*/  IABS R10, R5 ;  /* 0x00000005000a7213 */ /* 0x000fe40000000000 */
[----:B------:R-:W-:Y:S02]  /*15690*/  IABS R12, R7 ;  /* 0x00000007000c7213 */ /* 0x000fe40000000000 */
[----:B------:R-:W-:Y:S02]  /*156a0*/  IABS R5, R3 ;  /* 0x0000000300057213 */ /* 0x000fe40000000000 */
[----:B------:R-:W-:Y:S02]  /*156b0*/  IABS R7, R2 ;  /* 0x0000000200077213 */ /* 0x000fe40000000000 */
[----:B------:R-:W-:Y:S01]  /*156c0*/  MOV R3, R10 ;  /* 0x0000000a00037202 */ /* 0x000fe20000000f00 */
[----:B------:R-:W-:Y:S01]  /*156d0*/  FMUL.FTZ R10, R26, UR13 ;  /* 0x0000000d1a0a7c20 */ /* 0x000fe20008410000 */
[----:B------:R-:W-:Y:S02]  /*156e0*/  MOV R2, R12 ;  /* 0x0000000c00027202 */ /* 0x000fe40000000f00 */
[----:B------:R-:W-:Y:S01]  /*156f0*/  I2FP.F32.S32 R3, R3 ;  /* 0x0000000300037245 */ /* 0x000fe20000201400 */
[----:B------:R-:W-:Y:S01]  /*15700*/  MUFU.TANH R12, R23 ;  /* 0x00000017000c7308 */ /* 0x000fe20000002400 */
[----:B------:R-:W-:Y:S02]  /*15710*/  I2FP.F32.S32 R2, R2 ;  /* 0x0000000200027245 */ /* 0x000fe40000201400 */
[----:B------:R-:W-:Y:S01]  /*15720*/  I2FP.F32.S32 R5, R5 ;  /* 0x0000000500057245 */ /* 0x000fe20000201400 */
[----:B-1----:R-:W-:Y:S01]  /*15730*/  FFMA.FTZ R4, R3, -UR21, R4 ;  /* 0x8000001503047c23 */ /* 0x002fe20008010004 */
[----:B------:R-:W-:Y:S01]  /*15740*/  IADD3 R3, R0, 0x20, RZ ;  /* 0x0000002000037810 */ /* 0x000fe20007ffe0ff */
[----:B------:R-:W-:Y:S01]  /*15750*/  FFMA.FTZ R6, R2, -UR21, R6 ;  /* 0x8000001502067c23 */ /* 0x000fe20008010006 */
[----:B------:R-:W-:Y:S01]  /*15760*/  VIADD R2, R0, 0x21 ;  /* 0x0000002100027836 */ /* 0x000fe20000000000 */
[----:B------:R-:W-:Y:S01]  /*15770*/  I2FP.F32.S32 R7, R7 ;  /* 0x0000000700077245 */ /* 0x000fe20000201400 */
[----:B------:R-:W-:Y:S01]  /*15780*/  FFMA.FTZ R14, R5, -UR21, R14 ;  /* 0x80000015050e7c23 */ /* 0x000fe2000801000e */
[----:B------:R-:W-:Y:S01]  /*15790*/  FSEL R178, R4, -INF , !P6 ;  /* 0xff80000004b27808 */ /* 0x000fe20007000000 */
[----:B------:R-:W-:Y:S01]  /*157a0*/  MUFU.TANH R10, R10 ;  /* 0x0000000a000a7308 */ /* 0x000fe20000002400 */
[----:B------:R-:W-:Y:S01]  /*157b0*/  FSEL R177, R6, -INF , !P1 ;  /* 0xff80000006b17808 */ /* 0x000fe20004800000 */
[----:B--2---:R-:W-:Y:S01]  /*157c0*/  FFMA.FTZ R8, R7, -UR21, R8 ;  /* 0x8000001507087c23 */ /* 0x004fe20008010008 */
[----:B------:R-:W-:Y:S02]  /*157d0*/  FSEL R185, R9, -INF , !P3 ;  /* 0xff80000009b97808 */ /* 0x000fe40005800000 */
[----:B------:R-:W-:Y:S02]  /*157e0*/  FSEL R184, R11, -INF , !P5 ;  /* 0xff8000000bb87808 */ /* 0x000fe40006800000 */
[CC--:B------:R-:W-:Y:S03]  /*157f0*/  ISETP.GE.AND P6, PT, R2.reuse, R228.reuse, PT ;  /* 0x000000e40200720c */ /* 0x0c0fe60003fc6270 */
[----:B------:R-:W1:Y:S01]  /*15800*/  MUFU.TANH R9, R24 ;  /* 0x0000001800097308 */ /* 0x000e620000002400 */
[-C--:B------:R-:W-:Y:S02]  /*15810*/  ISETP.GE.AND P1, PT, R2, R229.reuse, PT ;  /* 0x000000e50200720c */ /* 0x080fe40003f26270 */
[C---:B------:R-:W-:Y:S02]  /*15820*/  ISETP.GE.AND P5, PT, R3.reuse, R229, PT ;  /* 0x000000e50300720c */ /* 0x040fe40003fa6270 */
[C---:B------:R-:W-:Y:S02]  /*15830*/  ISETP.GE.AND P3, PT, R3.reuse, R228, PT ;  /* 0x000000e40300720c */ /* 0x040fe40003f66270 */
[----:B------:R-:W-:Y:S02]  /*15840*/  IADD3 R5, R0, 0x28, RZ ;  /* 0x0000002800057810 */ /* 0x000fe40007ffe0ff */
[C---:B------:R-:W-:Y:S02]  /*15850*/  ISETP.GE.OR P6, PT, R2.reuse, R232, !P6 ;  /* 0x000000e80200720c */ /* 0x040fe400077c6670 */
[-C--:B------:R-:W-:Y:S02]  /*15860*/  ISETP.GE.OR P1, PT, R2, R233.reuse, !P1 ;  /* 0x000000e90200720c */ /* 0x080fe40004f26670 */
[C---:B------:R-:W-:Y:S02]  /*15870*/  IADD3 R6, R230.reuse, -R2, RZ ;  /* 0x80000002e6067210 */ /* 0x040fe40007ffe0ff */
[C---:B------:R-:W-:Y:S02]  /*15880*/  ISETP.GE.OR P5, PT, R3.reuse, R233, !P5 ;  /* 0x000000e90300720c */ /* 0x040fe40006fa6670 */
[----:B------:R-:W-:Y:S02]  /*15890*/  ISETP.GE.OR P3, PT, R3, R232, !P3 ;  /* 0x000000e80300720c */ /* 0x000fe40005f66670 */
[C---:B------:R-:W-:Y:S02]  /*158a0*/  IADD3 R2, R231.reuse, -R2, RZ ;  /* 0x80000002e7027210 */ /* 0x040fe40007ffe0ff */
[CC--:B------:R-:W-:Y:S02]  /*158b0*/  IADD3 R7, R230.reuse, -R3.reuse, RZ ;  /* 0x80000003e6077210 */ /* 0x0c0fe40007ffe0ff */
[----:B------:R-:W-:Y:S02]  /*158c0*/  IADD3 R4, R231, -R3, RZ ;  /* 0x80000003e7047210 */ /* 0x000fe40007ffe0ff */
[----:B------:R-:W-:Y:S02]  /*158d0*/  IADD3 R3, R230, -R5, RZ ;  /* 0x80000005e6037210 */ /* 0x000fe40007ffe0ff */
        /* <DEDUP_REMOVED lines=8> */
[----:B------:R-:W-:Y:S01]  /*15960*/  IABS R4, R4 ;  /* 0x0000000400047213 */ /* 0x000fe20000000000 */
[----:B------:R-:W-:Y:S01]  /*15970*/  FFMA.FTZ R6, R6, -UR21, R21 ;  /* 0x8000001506067c23 */ /* 0x000fe20008010015 */
[----:B------:R-:W-:Y:S01]  /*15980*/  FSEL R180, R14, -INF , !P0 ;  /* 0xff8000000eb47808 */ /* 0x000fe20004000000 */
[----:B-1----:R-:W-:Y:S01]  /*15990*/  FFMA.FTZ R9, R2, -UR21, R9 ;  /* 0x8000001502097c23 */ /* 0x002fe20008010009 */
[----:B------:R-:W-:Y:S01]  /*159a0*/  IADD3 R2, R0, 0x29, RZ ;  /* 0x0000002900027810 */ /* 0x000fe20007ffe0ff */
[----:B------:R1:W-:Y:S01]  /*159b0*/  MUFU.TANH R14, R27 ;  /* 0x0000001b000e7308 */ /* 0x0003e20000002400 */
[----:B------:R-:W-:Y:S02]  /*159c0*/  I2FP.F32.S32 R3, R4 ;  /* 0x0000000400037245 */ /* 0x000fe40000201400 */
[----:B------:R-:W-:Y:S02]  /*159d0*/  I2FP.F32.S32 R4, R11 ;  /* 0x0000000b00047245 */ /* 0x000fe40000201400 */
[----:B------:R-:W-:Y:S01]  /*159e0*/  FSEL R190, R7, -INF , !P5 ;  /* 0xff80000007be7808 */ /* 0x000fe20006800000 */
[----:B------:R-:W-:Y:S01]  /*159f0*/  FFMA.FTZ R13, R3, -UR21, R13 ;  /* 0x80000015030d7c23 */ /* 0x000fe2000801000d */
[----:B------:R-:W-:Y:S01]  /*15a00*/  FSEL R191, R6, -INF , !P1 ;  /* 0xff80000006bf7808 */ /* 0x000fe20004800000 */
[----:B------:R-:W-:Y:S01]  /*15a10*/  FFMA.FTZ R12, R4, -UR21, R12 ;  /* 0x80000015040c7c23 */ /* 0x000fe2000801000c */
[CC--:B------:R-:W-:Y:S01]  /*15a20*/  ISETP.GE.AND P5, PT, R2.reuse, R229.reuse, PT ;  /* 0x000000e50200720c */ /* 0x0c0fe20003fa6270 */
[----:B------:R-:W-:Y:S01]  /*15a30*/  MUFU.TANH R11, R29 ;  /* 0x0000001d000b7308 */ /* 0x000fe20000002400 */
[-C--:B------:R-:W-:Y:S02]  /*15a40*/  ISETP.GE.AND P1, PT, R2, R228.reuse, PT ;  /* 0x000000e40200720c */ /* 0x080fe40003f26270 */
[----:B------:R-:W-:Y:S02]  /*15a50*/  FSEL R183, R8, -INF , !P4 ;  /* 0xff80000008b77808 */ /* 0x000fe40006000000 */
[C---:B------:R-:W-:Y:S02]  /*15a60*/  ISETP.GE.AND P0, PT, R5.reuse, R229, PT ;  /* 0x000000e50500720c */ /* 0x040fe40003f06270 */
[----:B------:R-:W-:Y:S03]  /*15a70*/  ISETP.GE.AND P4, PT, R5, R228, PT ;  /* 0x000000e40500720c */ /* 0x000fe60003f86270 */
[----:B------:R-:W2:Y:S01]  /*15a80*/  MUFU.TANH R8, R28 ;  /* 0x0000001c00087308 */ /* 0x000ea20000002400 */
[----:B------:R-:W-:Y:S02]  /*15a90*/  IADD3 R4, R0, 0x30, RZ ;  /* 0x0000003000047810 */ /* 0x000fe40007ffe0ff */
[----:B------:R-:W-:Y:S02]  /*15aa0*/  IADD3 R7, R230, -R2, RZ ;  /* 0x80000002e6077210 */ /* 0x000fe40007ffe0ff */
[CC--:B------:R-:W-:Y:S02]  /*15ab0*/  ISETP.GE.OR P1, PT, R2.reuse, R232.reuse, !P1 ;  /* 0x000000e80200720c */ /* 0x0c0fe40004f26670 */
[-C--:B------:R-:W-:Y:S01]  /*15ac0*/  ISETP.GE.OR P5, PT, R2, R233.reuse, !P5 ;  /* 0x000000e90200720c */ /* 0x080fe20006fa6670 */
[----:B------:R-:W-:Y:S01]  /*15ad0*/  IMAD.IADD R2, R231, 0x1, -R2 ;  /* 0x00000001e7027824 */ /* 0x000fe200078e0a02 */
[C---:B------:R-:W-:Y:S02]  /*15ae0*/  ISETP.GE.OR P0, PT, R5.reuse, R233, !P0 ;  /* 0x000000e90500720c */ /* 0x040fe40004706670 */
[----:B------:R-:W-:Y:S02]  /*15af0*/  ISETP.GE.OR P4, PT, R5, R232, !P4 ;  /* 0x000000e80500720c */ /* 0x000fe40006786670 */
[----:B------:R-:W-:Y:S02]  /*15b00*/  IADD3 R5, R231, -R5, RZ ;  /* 0x80000005e7057210 */ /* 0x000fe40007ffe0ff */
[----:B------:R-:W-:Y:S02]  /*15b10*/  IADD3 R3, R0, 0x31, RZ ;  /* 0x0000003100037810 */ /* 0x000fe40007ffe0ff */
[C---:B------:R-:W-:Y:S02]  /*15b20*/  IADD3 R6, R230.reuse, -R4, RZ ;  /* 0x80000004e6067210 */ /* 0x040fe40007ffe0ff */
[----:B------:R-:W-:Y:S02]  /*15b30*/  IABS R16, R7 ;  /* 0x0000000700107213 */ /* 0x000fe40000000000 */
        /* <DEDUP_REMOVED lines=8> */
[----:B------:R-:W-:Y:S01]  /*15bc0*/  I2FP.F32.S32 R7, R7 ;  /* 0x0000000700077245 */ /* 0x000fe20000201400 */
[----:B-1----:R-:W-:Y:S01]  /*15bd0*/  LDSM.16.MT88.4 R24, [R202+0x18000] ;  /* 0x01800000ca18783b */ /* 0x002fe20000004200 */
[----:B------:R-:W-:Y:S01]  /*15be0*/  I2FP.F32.S32 R2, R2 ;  /* 0x0000000200027245 */ /* 0x000fe20000201400 */
[----:B--2---:R-:W-:Y:S01]  /*15bf0*/  FFMA.FTZ R8, R5, -UR21, R8 ;  /* 0x8000001505087c23 */ /* 0x004fe20008010008 */
[----:B------:R-:W-:Y:S01]  /*15c00*/  IADD3 R5, R231, -R4, RZ ;  /* 0x80000004e7057210 */ /* 0x000fe20007ffe0ff */
[----:B------:R-:W-:Y:S01]  /*15c10*/  FFMA.FTZ R10, R7, -UR21, R10 ;  /* 0x80000015070a7c23 */ /* 0x000fe2000801000a */
[----:B------:R-:W-:Y:S01]  /*15c20*/  FSEL R240, R12, -INF , !P6 ;  /* 0xff8000000cf07808 */ /* 0x000fe20007000000 */
[----:B------:R-:W-:Y:S01]  /*15c30*/  FFMA.FTZ R11, R2, -UR21, R11 ;  /* 0x80000015020b7c23 */ /* 0x000fe2000801000b */
[----:B------:R-:W-:Y:S01]  /*15c40*/  FSEL R179, R9, -INF , !P0 ;  /* 0xff80000009b37808 */ /* 0x000fe20004000000 */
[----:B------:R-:W1:Y:S01]  /*15c50*/  MUFU.TANH R7, R32 ;  /* 0x0000002000077308 */ /* 0x000e620000002400 */
[----:B------:R-:W-:Y:S02]  /*15c60*/  FSEL R189, R13, -INF , !P3 ;  /* 0xff8000000dbd7808 */ /* 0x000fe40005800000 */
[----:B------:R-:W-:Y:S02]  /*15c70*/  FSEL R188, R6, -INF , !P5 ;  /* 0xff80000006bc7808 */ /* 0x000fe40006800000 */
[CC--:B------:R-:W-:Y:S02]  /*15c80*/  ISETP.GE.AND P3, PT, R4.reuse, R229.reuse, PT ;  /* 0x000000e50400720c */ /* 0x0c0fe40003f66270 */
[-C--:B------:R-:W-:Y:S03]  /*15c90*/  ISETP.GE.AND P6, PT, R4, R228.reuse, PT ;  /* 0x000000e40400720c */ /* 0x080fe60003fc6270 */
[----:B------:R-:W2:Y:S01]  /*15ca0*/  MUFU.TANH R12, R31 ;  /* 0x0000001f000c7308 */ /* 0x000ea20000002400 */
[C---:B------:R-:W-:Y:S02]  /*15cb0*/  ISETP.GE.AND P0, PT, R3.reuse, R229, PT ;  /* 0x000000e50300720c */ /* 0x040fe40003f06270 */
[----:B------:R-:W-:Y:S02]  /*15cc0*/  ISETP.GE.AND P5, PT, R3, R228, PT ;  /* 0x000000e40300720c */ /* 0x000fe40003fa6270 */
[C---:B------:R-:W-:Y:S02]  /*15cd0*/  IADD3 R2, R0.reuse, 0x38, RZ ;  /* 0x0000003800027810 */ /* 0x040fe40007ffe0ff */
[----:B------:R-:W-:Y:S02]  /*15ce0*/  IADD3 R0, R0, 0x39, RZ ;  /* 0x0000003900007810 */ /* 0x000fe40007ffe0ff */
[----:B------:R-:W-:Y:S02]  /*15cf0*/  IABS R9, R5 ;  /* 0x0000000500097213 */ /* 0x000fe40000000000 */
[----:B------:R-:W-:Y:S02]  /*15d00*/  FMNMX.FTZ R5, R171, R133, !PT ;  /* 0x00000085ab057209 */ /* 0x000fe40007810000 */
[CC--:B------:R-:W-:Y:S02]  /*15d10*/  ISETP.GE.OR P3, PT, R4.reuse, R233.reuse, !P3 ;  /* 0x000000e90400720c */ /* 0x0c0fe40005f66670 */
[-C--:B------:R-:W-:Y:S02]  /*15d20*/  ISETP.GE.OR P6, PT, R4, R232.reuse, !P6 ;  /* 0x000000e80400720c */ /* 0x080fe400077c6670 */
[C---:B------:R-:W-:Y:S02]  /*15d30*/  ISETP.GE.OR P0, PT, R3.reuse, R233, !P0 ;  /* 0x000000e90300720c */ /* 0x040fe40004706670 */
[----:B------:R-:W-:Y:S02]  /*15d40*/  ISETP.GE.OR P5, PT, R3, R232, !P5 ;  /* 0x000000e80300720c */ /* 0x000fe40006fa6670 */
[C---:B------:R-:W-:Y:S02]  /*15d50*/  IADD3 R4, R230.reuse, -R2, RZ ;  /* 0x80000002e6047210 */ /* 0x040fe40007ffe0ff */
[----:B------:R-:W-:Y:S02]  /*15d60*/  IADD3 R3, R231, -R3, RZ ;  /* 0x80000003e7037210 */ /* 0x000fe40007ffe0ff */
[----:B------:R-:W-:Y:S02]  /*15d70*/  IADD3 R6, R230, -R0, RZ ;  /* 0x80000000e6067210 */ /* 0x000fe40007ffe0ff */
[----:B------:R-:W-:Y:S02]  /*15d80*/  FMNMX.FTZ R5, R169, R5, !PT ;  /* 0x00000005a9057209 */ /* 0x000fe40007810000 */
[----:B------:R-:W-:Y:S02]  /*15d90*/  IABS R13, R3 ;  /* 0x00000003000d7213 */ /* 0x000fe40000000000 */
[----:B------:R-:W-:Y:S02]  /*15da0*/  IABS R4, R4 ;  /* 0x0000000400047213 */ /* 0x000fe40000000000 */
[----:B------:R-:W-:Y:S02]  /*15db0*/  IABS R3, R6 ;  /* 0x0000000600037213 */ /* 0x000fe40000000000 */
[----:B------:R-:W-:Y:S02]  /*15dc0*/  FMNMX.FTZ R5, R176, R5, !PT ;  /* 0x00000005b0057209 */ /* 0x000fe40007810000 */
[----:B------:R-:W-:Y:S02]  /*15dd0*/  I2FP.F32.S32 R4, R4 ;  /* 0x0000000400047245 */ /* 0x000fe40000201400 */
[----:B------:R-:W-:Y:S02]  /*15de0*/  I2FP.F32.S32 R6, R3 ;  /* 0x0000000300067245 */ /* 0x000fe40000201400 */
[----:B------:R-:W-:Y:S01]  /*15df0*/  FMNMX.FTZ R3, R175, R5, !PT ;  /* 0x00000005af037209 */ /* 0x000fe20007810000 */
[----:B-1----:R-:W-:Y:S01]  /*15e00*/  FFMA.FTZ R7, R4, -UR21, R7 ;  /* 0x8000001504077c23 */ /* 0x002fe20008010007 */
[----:B------:R-:W-:Y:S01]  /*15e10*/  FSEL R236, R8, -INF , !P3 ;  /* 0xff80000008ec7808 */ /* 0x000fe20005800000 */
[----:B------:R-:W-:Y:S01]  /*15e20*/  FFMA.FTZ R6, R6, -UR21, R33 ;  /* 0x8000001506067c23 */ /* 0x000fe20008010021 */
[----:B------:R-:W-:Y:S02]  /*15e30*/  FMNMX.FTZ R4, R182, R3, !PT ;  /* 0x00000003b6047209 */ /* 0x000fe40007810000 */
[----:B------:R-:W-:Y:S02]  /*15e40*/  FMNMX.FTZ R3, R168, R134, !PT ;  /* 0x00000086a8037209 */ /* 0x000fe40007810000 */
[----:B------:R-:W-:Y:S02]  /*15e50*/  FMNMX.FTZ R4, R181, R4, !PT ;  /* 0x00000004b5047209 */ /* 0x000fe40007810000 */
[----:B------:R-:W-:Y:S02]  /*15e60*/  FMNMX.FTZ R3, R170, R3, !PT ;  /* 0x00000003aa037209 */ /* 0x000fe40007810000 */
[----:B------:R-:W-:Y:S02]  /*15e70*/  FMNMX.FTZ R4, R177, R4, !PT ;  /* 0x00000004b1047209 */ /* 0x000fe40007810000 */
        /* <DEDUP_REMOVED lines=10> */
[----:B------:R-:W-:Y:S02]  /*15f20*/  FSEL R238, R11, -INF , !P0 ;  /* 0xff8000000bee7808 */ /* 0x000fe40004000000 */
[----:B------:R-:W-:Y:S02]  /*15f30*/  FMNMX.FTZ R3, R191, R3, !PT ;  /* 0x00000003bf037209 */ /* 0x000fe40007810000 */
[----:B------:R-:W-:Y:S02]  /*15f40*/  ISETP.GE.AND P0, PT, R0, R229, PT ;  /* 0x000000e50000720c */ /* 0x000fe40003f06270 */
[----:B------:R-:W-:Y:S02]  /*15f50*/  FMNMX.FTZ R3, R179, R3, !PT ;  /* 0x00000003b3037209 */ /* 0x000fe40007810000 */
[----:B------:R-:W-:Y:S02]  /*15f60*/  FSEL R239, R7, -INF , !P4 ;  /* 0xff80000007ef7808 */ /* 0x000fe40006000000 */
[----:B------:R-:W-:Y:S02]  /*15f70*/  FMNMX.FTZ R3, R188, R3, !PT ;  /* 0x00000003bc037209 */ /* 0x000fe40007810000 */
[----:B------:R-:W-:Y:S02]  /*15f80*/  ISETP.GE.OR P0, PT, R0, R233, !P0 ;  /* 0x000000e90000720c */ /* 0x000fe40004706670 */
[----:B------:R-:W-:Y:S02]  /*15f90*/  FMNMX.FTZ R3, R236, R3, !PT ;  /* 0x00000003ec037209 */ /* 0x000fe40007810000 */
        /* <DEDUP_REMOVED lines=10> */
[----:B------:R-:W-:Y:S01]  /*16040*/  I2FP.F32.S32 R17, R17 ;  /* 0x0000001100117245 */ /* 0x000fe20000201400 */
[----:B------:R3:W4:Y:S01]  /*16050*/  MUFU.TANH R5, R34 ;  /* 0x0000002200057308 */ /* 0x0007220000002400 */
[----:B------:R-:W-:Y:S02]  /*16060*/  FMNMX.FTZ R2, R189, R2, !PT ;  /* 0x00000002bd027209 */ /* 0x000fe40007810000 */
[----:B------:R-:W-:Y:S01]  /*16070*/  I2FP.F32.S32 R9, R9 ;  /* 0x0000000900097245 */ /* 0x000fe20000201400 */
[----:B------:R-:W-:Y:S01]  /*16080*/  FFMA.FTZ R14, R17, -UR21, R14 ;  /* 0x80000015110e7c23 */ /* 0x000fe2000801000e */
[----:B------:R-:W-:Y:S01]  /*16090*/  FMNMX.FTZ R2, R240, R2, !PT ;  /* 0x00000002f0027209 */ /* 0x000fe20007810000 */
[----:B------:R-:W-:Y:S01]  /*160a0*/  LDSM.16.MT88.4 R16, [R201+0x18000] ;  /* 0x01800000c910783b */ /* 0x000fe20000004200 */
[----:B------:R-:W-:Y:S01]  /*160b0*/  I2FP.F32.S32 R13, R13 ;  /* 0x0000000d000d7245 */ /* 0x000fe20000201400 */
[----:B------:R-:W-:Y:S01]  /*160c0*/  FFMA.FTZ R9, R9, -UR21, R30 ;  /* 0x8000001509097c23 */ /* 0x000fe2000801001e */
[----:B------:R-:W-:Y:S02]  /*160d0*/  IADD3 R4, R231, -R0, RZ ;  /* 0x80000000e7047210 */ /* 0x000fe40007ffe0ff */
[----:B------:R-:W-:Y:S01]  /*160e0*/  FSEL R186, R14, -INF , !P1 ;  /* 0xff8000000eba7808 */ /* 0x000fe20004800000 */
[----:B--2---:R-:W-:Y:S01]  /*160f0*/  FFMA.FTZ R12, R13, -UR21, R12 ;  /* 0x800000150d0c7c23 */ /* 0x004fe2000801000c */
[----:B------:R-:W-:Y:S02]  /*16100*/  FMNMX.FTZ R2, R187, R2, !PT ;  /* 0x00000002bb027209 */ /* 0x000fe40007810000 */
[----:B------:R-:W-:Y:S02]  /*16110*/  I2FP.F32.S32 R7, R7 ;  /* 0x0000000700077245 */ /* 0x000fe40000201400 */
[----:B------:R-:W-:Y:S01]  /*16120*/  IABS R4, R4 ;  /* 0x0000000400047213 */ /* 0x000fe20000000000 */
[----:B---3--:R-:W-:Y:S01]  /*16130*/  LDSM.16.MT88.4 R32, [R204+0x18000] ;  /* 0x01800000cc20783b */ /* 0x008fe20000004200 */
[----:B------:R-:W-:Y:S01]  /*16140*/  FSEL R249, R9, -INF , !P6 ;  /* 0xff80000009f97808 */ /* 0x000fe20007000000 */
[----:B----4-:R-:W-:Y:S01]  /*16150*/  FFMA.FTZ R5, R7, -UR21, R5 ;  /* 0x8000001507057c23 */ /* 0x010fe20008010005 */
        /* <DEDUP_REMOVED lines=9> */
[----:B-1----:R-:W-:Y:S02]  /*161f0*/  FMNMX.FTZ R3, R3, R6, !PT ;  /* 0x0000000603037209 */ /* 0x002fe40007810000 */
[----:B------:R-:W-:Y:S02]  /*16200*/  FSEL R135, R135, -INF , !P4 ;  /* 0xff80000087877808 */ /* 0x000fe40006000000 */
[----:B------:R-:W-:Y:S01]  /*16210*/  FMNMX.FTZ R0, R251, R0, !PT ;  /* 0x00000000fb007209 */ /* 0x000fe20007810000 */
[----:B------:R-:W1:Y:S03]  /*16220*/  SHFL.BFLY PT, R132, R3, 0x1, 0x1f ;  /* 0x0c201f0003847f89 */ /* 0x000e6600000e0000 */
[----:B------:R-:W-:Y:S05]  /*16230*/  FMNMX.FTZ R0, R135, R0, !PT ;  /* 0x0000000087007209 */ /* 0x000fea0007810000 */
[----:B------:R-:W2:Y:S01]  /*16240*/  SHFL.BFLY PT, R2, R0, 0x2, 0x1f ;  /* 0x0c401f0000027f89 */ /* 0x000ea200000e0000 */
[----:B-1----:R-:W-:Y:S04]  /*16250*/  FMNMX.FTZ R132, R3, R132, !PT ;  /* 0x0000008403847209 */ /* 0x002fe80007810000 */
[C---:B------:R-:W-:Y:S01]  /*16260*/  FSETP.NEU.FTZ.AND P1, PT, R132.reuse, -INF , PT ;  /* 0xff8000008400780b */ /* 0x040fe20003f3d000 */
[----:B------:R-:W-:Y:S01]  /*16270*/  FMUL.FTZ R172, R132, UR4 ;  /* 0x0000000484ac7c20 */ /* 0x000fe20008410000 */
[----:B--2---:R-:W-:Y:S04]  /*16280*/  FMNMX.FTZ R0, R0, R2, !PT ;  /* 0x0000000200007209 */ /* 0x004fe80007810000 */
[----:B------:R-:W-:Y:S01]  /*16290*/  FSEL R172, R172, RZ, P1 ;  /* 0x000000ffacac7208 */ /* 0x000fe20000800000 */
[----:B------:R-:W1:Y:S04]  /*162a0*/  SHFL.BFLY PT, R2, R0, 0x1, 0x1f ;  /* 0x0c201f0000027f89 */ /* 0x000e6800000e0000 */
[--C-:B------:R-:W-:Y:S04]  /*162b0*/  FFMA.FTZ R3, R171, UR4, -R172.reuse ;  /* 0x00000004ab037c23 */ /* 0x100fe800080108ac */
[----:B------:R1:W-:Y:S02]  /*162c0*/  MUFU.EX2 R245, R3 ;  /* 0x0000000300f57308 */ /* 0x0003e40000000800 */
[----:B-1----:R-:W-:Y:S01]  /*162d0*/  FMNMX.FTZ R3, R0, R2, !PT ;  /* 0x0000000200037209 */ /* 0x002fe20007810000 */
[--C-:B------:R-:W-:Y:S03]  /*162e0*/  FFMA.FTZ R0, R169, UR4, -R172.reuse ;  /* 0x00000004a9007c23 */ /* 0x100fe600080108ac */
[C---:B------:R-:W-:Y:S04]  /*162f0*/  FSETP.NEU.FTZ.AND P0, PT, R3.reuse, -INF , PT ;  /* 0xff8000000300780b */ /* 0x040fe80003f1d000 */
[----:B------:R1:W-:Y:S01]  /*16300*/  MUFU.EX2 R248, R0 ;  /* 0x0000000000f87308 */ /* 0x0003e20000000800 */
[----:B------:R-:W-:Y:S05]  /*16310*/  FMUL.FTZ R173, R3, UR4 ;  /* 0x0000000403ad7c20 */ /* 0x000fea0008410000 */
[----:B------:R-:W-:Y:S05]  /*16320*/  FSEL R173, R173, RZ, P0 ;  /* 0x000000ffadad7208 */ /* 0x000fea0000000000 */
[--C-:B------:R-:W-:Y:S01]  /*16330*/  FFMA.FTZ R2, R15, UR4, -R173.reuse ;  /* 0x000000040f027c23 */ /* 0x100fe200080108ad */
[--C-:B------:R-:W-:Y:S03]  /*16340*/  FFMA.FTZ R4, R174, UR4, -R173.reuse ;  /* 0x00000004ae047c23 */ /* 0x100fe600080108ad */
[----:B------:R-:W-:Y:S01]  /*16350*/  MUFU.EX2 R243, R2 ;  /* 0x0000000200f37308 */ /* 0x000fe20000000800 */
[--C-:B-1----:R-:W-:Y:S09]  /*16360*/  FFMA.FTZ R0, R176, UR4, -R172.reuse ;  /* 0x00000004b0007c23 */ /* 0x102ff200080108ac */
[----:B------:R1:W-:Y:S10]  /*16370*/  MUFU.EX2 R247, R0 ;  /* 0x0000000000f77308 */ /* 0x0003f40000000800 */
[----:B------:R-:W2:Y:S01]  /*16380*/  MUFU.EX2 R242, R4 ;  /* 0x0000000400f27308 */ /* 0x000ea20000000800 */
[--C-:B-1----:R-:W-:Y:S09]  /*16390*/  FFMA.FTZ R0, R175, UR4, -R172.reuse ;  /* 0x00000004af007c23 */ /* 0x102ff200080108ac */
[----:B------:R1:W3:Y:S01]  /*163a0*/  MUFU.EX2 R246, R0 ;  /* 0x0000000000f67308 */ /* 0x0002e20000000800 */
[----:B--2---:R-:W-:Y:S01]  /*163b0*/  F2FP.F16.F32.PACK_AB R171, R242, R243 ;  /* 0x000000f3f2ab723e */ /* 0x004fe200000000ff */
[--C-:B-1----:R-:W-:Y:S01]  /*163c0*/  FFMA.FTZ R0, R168, UR4, -R173.reuse ;  /* 0x00000004a8007c23 */ /* 0x102fe200080108ad */
[----:B------:R-:W-:Y:S07]  /*163d0*/  F2FP.F16.F32.PACK_AB R168, R248, R245 ;  /* 0x000000f5f8a8723e */ /* 0x000fee00000000ff */
[----:B------:R1:W-:Y:S02]  /*163e0*/  MUFU.EX2 R241, R0 ;  /* 0x0000000000f17308 */ /* 0x0003e40000000800 */
[----:B-1----:R-:W-:Y:S01]  /*163f0*/  FFMA.FTZ R0, R170, UR4, -R173 ;  /* 0x00000004aa007c23 */ /* 0x002fe200080108ad */
[----:B---3--:R-:W-:Y:S07]  /*16400*/  F2FP.F16.F32.PACK_AB R170, R246, R247 ;  /* 0x000000f7f6aa723e */ /* 0x008fee00000000ff */
        /* <DEDUP_REMOVED lines=57> */
[----:B------:R-:W-:Y:S01]  /*167a0*/  FMUL.FTZ R33, R2, R165 ;  /* 0x000000a502217220 */ /* 0x000fe20000410000 */
[--C-:B-1----:R-:W-:Y:S01]  /*167b0*/  FFMA.FTZ R133, R178, UR4, -R172.reuse ;  /* 0x00000004b2857c23 */ /* 0x102fe200080108ac */
[C---:B------:R-:W-:Y:S02]  /*167c0*/  HMMA.16816.F32 R24, R168.reuse, R34, R24 ;  /* 0x00000022a818723c */ /* 0x040fe40000001818 */
[----:B------:R-:W-:Y:S01]  /*167d0*/  LDSM.16.MT88.4 R160, [R201+0x1a800] ;  /* 0x01a80000c9a0783b */ /* 0x000fe20000004200 */
[C---:B------:R-:W-:Y:S01]  /*167e0*/  FMUL.FTZ R36, R2.reuse, R36 ;  /* 0x0000002402247220 */ /* 0x040fe20000410000 */
[----:B------:R-:W-:Y:S01]  /*167f0*/  FMUL.FTZ R37, R2, R37 ;  /* 0x0000002502257220 */ /* 0x000fe20000410000 */
[C---:B------:R-:W-:Y:S01]  /*16800*/  FMUL.FTZ R38, R0.reuse, R38 ;  /* 0x0000002600267220 */ /* 0x040fe20000410000 */
[C---:B--2---:R-:W-:Y:S01]  /*16810*/  HMMA.16816.F32 R28, R168.reuse, R136, R28 ;  /* 0x00000088a81c723c */ /* 0x044fe2000000181c */
[----:B------:R1:W-:Y:S04]  /*16820*/  MUFU.EX2 R198, R133 ;  /* 0x0000008500c67308 */ /* 0x0003e80000000800 */
[C---:B------:R-:W-:Y:S01]  /*16830*/  FMUL.FTZ R34, R0.reuse, R166 ;  /* 0x000000a600227220 */ /* 0x040fe20000410000 */
[C---:B------:R-:W-:Y:S01]  /*16840*/  FMUL.FTZ R35, R0.reuse, R167 ;  /* 0x000000a700237220 */ /* 0x040fe20000410000 */
[----:B------:R-:W-:Y:S01]  /*16850*/  FMUL.FTZ R39, R0, R39 ;  /* 0x0000002700277220 */ /* 0x000fe20000410000 */
[----:B------:R-:W-:Y:S03]  /*16860*/  LDSM.16.MT88.4 R164, [R203+0x19800] ;  /* 0x01980000cba4783b */ /* 0x000fe60000004200 */
[C---:B------:R-:W-:Y:S01]  /*16870*/  FMUL.FTZ R40, R2.reuse, R40 ;  /* 0x0000002802287220 */ /* 0x040fe20000410000 */
[----:B------:R-:W-:Y:S01]  /*16880*/  FMUL.FTZ R41, R2, R41 ;  /* 0x0000002902297220 */ /* 0x000fe20000410000 */
[C---:B------:R-:W-:Y:S03]  /*16890*/  HMMA.16816.F32 R32, R168.reuse, R138, R32 ;  /* 0x0000008aa820723c */ /* 0x040fe60000001820 */
[----:B------:R-:W2:Y:S01]  /*168a0*/  LDSM.16.MT88.4 R136, [R203+0x1a000] ;  /* 0x01a00000cb88783b */ /* 0x000ea20000004200 */
[C---:B------:R-:W-:Y:S01]  /*168b0*/  FMUL.FTZ R42, R0.reuse, R42 ;  /* 0x0000002a002a7220 */ /* 0x040fe20000410000 */
        /* <DEDUP_REMOVED lines=154> */
[C---:B------:R-:W-:Y:S03]  /*17260*/  HMMA.16816.F32 R36, R136.reuse, R160, R36 ;  /* 0x000000a08824723c */ /* 0x040fe60000001824 */
[----:B------:R-:W-:Y:S03]  /*17270*/  LDSM.16.MT88.4 R176, [R202+0x1b800] ;  /* 0x01b80000cab0783b */ /* 0x000fe60000004200 */
[C---:B------:R-:W-:Y:S05]  /*17280*/  HMMA.16816.F32 R40, R136.reuse, R162, R40 ;  /* 0x000000a28828723c */ /* 0x040fea0000001828 */
[----:B------:R-:W4:Y:S01]  /*17290*/  LDSM.16.MT88.4 R160, [R204+0x1c800] ;  /* 0x01c80000cca0783b */ /* 0x000f220000004200 */
        /* <DEDUP_REMOVED lines=11> */
[----:B------:R-:W2:Y:S02]  /*17350*/  LDSM.16.MT88.4 R148, [R202+0x1e800] ;  /* 0x01e80000ca94783b */ /* 0x000ea40000004200 */
[----:B------:R3:W-:Y:S03]  /*17360*/  MUFU.EX2 R189, R133 ;  /* 0x0000008500bd7308 */ /* 0x0007e60000000800 */
        /* <DEDUP_REMOVED lines=20> */
[C---:B--2---:R-:W-:Y:S05]  /*174b0*/  HMMA.16816.F32 R108, R136.reuse, R148, R108 ;  /* 0x00000094886c723c */ /* 0x044fea000000186c */
[--C-:B----4-:R-:W-:Y:S01]  /*174c0*/  FFMA.FTZ R133, R186, UR4, -R173.reuse ;  /* 0x00000004ba857c23 */ /* 0x110fe200080108ad */
[C---:B------:R-:W-:Y:S01]  /*174d0*/  HMMA.16816.F32 R112, R136.reuse, R150, R112 ;  /* 0x000000968870723c */ /* 0x040fe20000001870 */
[----:B------:R-:W2:Y:S02]  /*174e0*/  LDSM.16.MT88.4 R148, [R204+0x19000] ;  /* 0x01900000cc94783b */ /* 0x000ea40000004200 */
[----:B------:R4:W1:Y:S03]  /*174f0*/  MUFU.EX2 R186, R133 ;  /* 0x0000008500ba7308 */ /* 0x0008660000000800 */
[C---:B-----5:R-:W-:Y:S06]  /*17500*/  HMMA.16816.F32 R116, R136.reuse, R152, R116 ;  /* 0x000000988874723c */ /* 0x060fec0000001874 */
[C---:B------:R-:W-:Y:S01]  /*17510*/  HMMA.16816.F32 R120, R136.reuse, R154, R120 ;  /* 0x0000009a8878723c */ /* 0x040fe20000001878 */
[----:B------:R-:W5:Y:S05]  /*17520*/  LDSM.16.MT88.4 R152, [R203+0x19000] ;  /* 0x01900000cb98783b */ /* 0x000f6a0000004200 */
[C---:B------:R-:W-:Y:S05]  /*17530*/  HMMA.16816.F32 R124, R136.reuse, R156, R124 ;  /* 0x0000009c887c723c */ /* 0x040fea000000187c */
[--C-:B----4-:R-:W-:Y:S01]  /*17540*/  FFMA.FTZ R133, R236, UR4, -R172.reuse ;  /* 0x00000004ec857c23 */ /* 0x110fe200080108ac */
[----:B------:R-:W-:Y:S01]  /*17550*/  HMMA.16816.F32 R128, R136, R158, R128 ;  /* 0x0000009e8880723c */ /* 0x000fe20000001880 */
[----:B------:R-:W4:Y:S02]  /*17560*/  LDSM.16.MT88.4 R156, [R202+0x1b000] ;  /* 0x01b00000ca9c783b */ /* 0x000f240000004200 */
[----:B------:R2:W-:Y:S04]  /*17570*/  MUFU.EX2 R185, R133 ;  /* 0x0000008500b97308 */ /* 0x0005e80000000800 */
[----:B------:R-:W-:Y:S02]  /*17580*/  F2FP.F16.F32.PACK_AB R136, R192, R193 ;  /* 0x000000c1c088723e */ /* 0x000fe400000000ff */
[----:B------:R-:W3:Y:S02]  /*17590*/  LDL.LU R236, [R1+0x1c] ;  /* 0x00001c0001ec7983 */ /* 0x000ee40000300800 */
[----:B------:R-:W-:Y:S02]  /*175a0*/  F2FP.F16.F32.PACK_AB R138, R190, R191 ;  /* 0x000000bfbe8a723e */ /* 0x000fe400000000ff */
[----:B------:R-:W-:Y:S02]  /*175b0*/  F2FP.F16.F32.PACK_AB R137, R188, R189 ;  /* 0x000000bdbc89723e */ /* 0x000fe400000000ff */
[----:B-1----:R-:W-:Y:S01]  /*175c0*/  F2FP.F16.F32.PACK_AB R139, R186, R187 ;  /* 0x000000bbba8b723e */ /* 0x002fe200000000ff */
[--C-:B--2---:R-:W-:Y:S06]  /*175d0*/  FFMA.FTZ R133, R238, UR4, -R172.reuse ;  /* 0x00000004ee857c23 */ /* 0x104fec00080108ac */
[C---:B------:R-:W-:Y:S01]  /*175e0*/  HMMA.16816.F32 R4, R136.reuse, R140, R4 ;  /* 0x0000008c8804723c */ /* 0x040fe20000001804 */
[----:B------:R1:W2:Y:S05]  /*175f0*/  MUFU.EX2 R184, R133 ;  /* 0x0000008500b87308 */ /* 0x0002aa0000000800 */
[C---:B------:R-:W-:Y:S01]  /*17600*/  HMMA.16816.F32 R8, R136.reuse, R142, R8 ;  /* 0x0000008e8808723c */ /* 0x040fe20000001808 */
[----:B------:R-:W4:Y:S05]  /*17610*/  LDSM.16.MT88.4 R140, [R204+0x1b000] ;  /* 0x01b00000cc8c783b */ /* 0x000f2a0000004200 */
[C---:B------:R-:W-:Y:S06]  /*17620*/  HMMA.16816.F32 R12, R136.reuse, R144, R12 ;  /* 0x00000090880c723c */ /* 0x040fec000000180c */
[C---:B------:R-:W-:Y:S01]  /*17630*/  HMMA.16816.F32 R16, R136.reuse, R146, R16 ;  /* 0x000000928810723c */ /* 0x040fe20000001810 */
[----:B------:R-:W4:Y:S04]  /*17640*/  LDSM.16.MT88.4 R144, [R203+0x1b000] ;  /* 0x01b00000cb90783b */ /* 0x000f280000004200 */
[--C-:B-1----:R-:W-:Y:S01]  /*17650*/  FFMA.FTZ R133, R239, UR4, -R172.reuse ;  /* 0x00000004ef857c23 */ /* 0x102fe200080108ac */
[C---:B------:R-:W-:Y:S03]  /*17660*/  HMMA.16816.F32 R20, R136.reuse, R148, R20 ;  /* 0x000000948814723c */ /* 0x040fe60000001814 */
[----:B------:R1:W-:Y:S02]  /*17670*/  MUFU.EX2 R183, R133 ;  /* 0x0000008500b77308 */ /* 0x0003e40000000800 */
[----:B------:R-:W-:Y:S01]  /*17680*/  FFMA.FTZ R172, R237, UR4, -R172 ;  /* 0x00000004edac7c23 */ /* 0x000fe200080108ac */
[C---:B------:R-:W-:Y:S01]  /*17690*/  HMMA.16816.F32 R24, R136.reuse, R150, R24 ;  /* 0x000000968818723c */ /* 0x040fe20000001818 */
[----:B------:R-:W4:Y:S06]  /*176a0*/  LDSM.16.MT88.4 R148, [R201+0x1d000] ;  /* 0x01d00000c994783b */ /* 0x000f2c0000004200 */
[----:B------:R-:W1:Y:S01]  /*176b0*/  MUFU.EX2 R182, R172 ;  /* 0x000000ac00b67308 */ /* 0x000e620000000800 */
[C---:B-----5:R-:W-:Y:S03]  /*176c0*/  HMMA.16816.F32 R28, R136.reuse, R152, R28 ;  /* 0x00000098881c723c */ /* 0x060fe6000000181c */
[----:B--2---:R-:W-:Y:S03]  /*176d0*/  F2FP.F16.F32.PACK_AB R168, R184, R185 ;  /* 0x000000b9b8a8723e */ /* 0x004fe600000000ff */
[C---:B------:R-:W-:Y:S01]  /*176e0*/  HMMA.16816.F32 R32, R136.reuse, R154, R32 ;  /* 0x0000009a8820723c */ /* 0x040fe20000001820 */
[----:B------:R-:W2:Y:S04]  /*176f0*/  LDSM.16.MT88.4 R152, [R202+0x1d000] ;  /* 0x01d00000ca98783b */ /* 0x000ea80000004200 */
[--C-:B-1----:R-:W-:Y:S01]  /*17700*/  FFMA.FTZ R133, R249, UR4, -R173.reuse ;  /* 0x00000004f9857c23 */ /* 0x102fe200080108ad */
[C---:B------:R-:W-:Y:S03]  /*17710*/  HMMA.16816.F32 R36, R136.reuse, R160, R36 ;  /* 0x000000a08824723c */ /* 0x040fe60000001824 */
[----:B------:R1:W-:Y:S02]  /*17720*/  MUFU.EX2 R181, R133 ;  /* 0x0000008500b57308 */ /* 0x0003e40000000800 */
[----:B------:R-:W-:Y:S01]  /*17730*/  F2FP.F16.F32.PACK_AB R170, R182, R183 ;  /* 0x000000b7b6aa723e */ /* 0x000fe200000000ff */
[C---:B------:R-:W-:Y:S01]  /*17740*/  HMMA.16816.F32 R40, R136.reuse, R162, R40 ;  /* 0x000000a28828723c */ /* 0x040fe20000001828 */
[----:B------:R-:W-:Y:S05]  /*17750*/  LDSM.16.MT88.4 R160, [R203+0x1d000] ;  /* 0x01d00000cba0783b */ /* 0x000fea0000004200 */
[C---:B----4-:R-:W-:Y:S06]  /*17760*/  HMMA.16816.F32 R44, R136.reuse, R156, R44 ;  /* 0x0000009c882c723c */ /* 0x050fec000000182c */
[C---:B------:R-:W-:Y:S01]  /*17770*/  HMMA.16816.F32 R48, R136.reuse, R158, R48 ;  /* 0x0000009e8830723c */ /* 0x040fe20000001830 */
[----:B------:R-:W4:Y:S04]  /*17780*/  LDSM.16.MT88.4 R156, [R204+0x1d000] ;  /* 0x01d00000cc9c783b */ /* 0x000f280000004200 */
[--C-:B-1----:R-:W-:Y:S01]  /*17790*/  FFMA.FTZ R133, R250, UR4, -R173.reuse ;  /* 0x00000004fa857c23 */ /* 0x102fe200080108ad */
[C---:B------:R-:W-:Y:S03]  /*177a0*/  HMMA.16816.F32 R52, R136.reuse, R140, R52 ;  /* 0x0000008c8834723c */ /* 0x040fe60000001834 */
[----:B------:R1:W5:Y:S03]  /*177b0*/  MUFU.EX2 R180, R133 ;  /* 0x0000008500b47308 */ /* 0x0003660000000800 */
[C---:B------:R-:W-:Y:S01]  /*177c0*/  HMMA.16816.F32 R56, R136.reuse, R142, R56 ;  /* 0x0000008e8838723c */ /* 0x040fe20000001838 */
[----:B------:R-:W4:Y:S05]  /*177d0*/  LDSM.16.MT88.4 R140, [R201+0x1f000] ;  /* 0x01f00000c98c783b */ /* 0x000f2a0000004200 */
[C---:B------:R-:W-:Y:S06]  /*177e0*/  HMMA.16816.F32 R60, R136.reuse, R144, R60 ;  /* 0x00000090883c723c */ /* 0x040fec000000183c */
        /* <DEDUP_REMOVED lines=9> */
[C---:B--2---:R-:W-:Y:S03]  /*17880*/  HMMA.16816.F32 R76, R136.reuse, R152, R76 ;  /* 0x00000098884c723c */ /* 0x044fe6000000184c */
[----:B-----5:R-:W-:Y:S03]  /*17890*/  F2FP.F16.F32.PACK_AB R169, R180, R181 ;  /* 0x000000b5b4a9723e */ /* 0x020fe600000000ff */
[C---:B------:R-:W-:Y:S01]  /*178a0*/  HMMA.16816.F32 R80, R136.reuse, R154, R80 ;  /* 0x0000009a8850723c */ /* 0x040fe20000001850 */
[----:B------:R-:W2:Y:S05]  /*178b0*/  LDSM.16.MT88.4 R152, [R203+0x1f000] ;  /* 0x01f00000cb98783b */ /* 0x000eaa0000004200 */
[C---:B----4-:R-:W-:Y:S03]  /*178c0*/  HMMA.16816.F32 R84, R136.reuse, R156, R84 ;  /* 0x0000009c8854723c */ /* 0x050fe60000001854 */
        /* <DEDUP_REMOVED lines=9> */
[----:B------:R-:W4:Y:S05]  /*17960*/  LDSM.16.MT88.4 R140, [R201+0x19800] ;  /* 0x01980000c98c783b */ /* 0x000f2a0000004200 */
[C---:B------:R-:W-:Y:S06]  /*17970*/  HMMA.16816.F32 R108, R136.reuse, R144, R108 ;  /* 0x00000090886c723c */ /* 0x040fec000000186c */
[C---:B------:R-:W-:Y:S06]  /*17980*/  HMMA.16816.F32 R112, R136.reuse, R146, R112 ;  /* 0x000000928870723c */ /* 0x040fec0000001870 */
[C---:B-1----:R-:W-:Y:S06]  /*17990*/  HMMA.16816.F32 R116, R136.reuse, R148, R116 ;  /* 0x000000948874723c */ /* 0x042fec0000001874 */
[C---:B------:R-:W-:Y:S06]  /*179a0*/  HMMA.16816.F32 R120, R136.reuse, R150, R120 ;  /* 0x000000968878723c */ /* 0x040fec0000001878 */
[C---:B--2---:R-:W-:Y:S06]  /*179b0*/  HMMA.16816.F32 R124, R136.reuse, R152, R124 ;  /* 0x00000098887c723c */ /* 0x044fec000000187c */
[----:B------:R-:W-:Y:S06]  /*179c0*/  HMMA.16816.F32 R128, R136, R154, R128 ;  /* 0x0000009a8880723c */ /* 0x000fec0000001880 */
[C---:B----4-:R-:W-:Y:S01]  /*179d0*/  HMMA.16816.F32 R136, R168.reuse, R140, R4 ;  /* 0x0000008ca888723c */ /* 0x050fe20000001804 */
[----:B------:R-:W1:Y:S05]  /*179e0*/  LDSM.16.MT88.4 R4, [R204+0x1b800] ;  /* 0x01b80000cc04783b */ /* 0x000e6a0000004200 */
[C---:B------:R-:W-:Y:S03]  /*179f0*/  HMMA.16816.F32 R144, R168.reuse, R142, R8 ;  /* 0x0000008ea890723c */ /* 0x040fe60000001808 */
[----:B------:R-:W2:Y:S03]  /*17a00*/  LDSM.16.MT88.4 R8, [R203+0x1b800] ;  /* 0x01b80000cb08783b */ /* 0x000ea60000004200 */
[C---:B------:R-:W-:Y:S05]  /*17a10*/  HMMA.16816.F32 R140, R168.reuse, R156, R12 ;  /* 0x0000009ca88c723c */ /* 0x040fea000000180c */
[----:B------:R-:W4:Y:S01]  /*17a20*/  LDSM.16.MT88.4 R12, [R201+0x1d800] ;  /* 0x01d80000c90c783b */ /* 0x000f220000004200 */
[C---:B------:R-:W-:Y:S05]  /*17a30*/  HMMA.16816.F32 R152, R168.reuse, R158, R16 ;  /* 0x0000009ea898723c */ /* 0x040fea0000001810 */
[----:B---3--:R-:W-:Y:S01]  /*17a40*/  FFMA.FTZ R0, R0, R240, R241 ;  /* 0x000000f000007223 */ /* 0x008fe200000100f1 */
[C---:B------:R-:W-:Y:S01]  /*17a50*/  HMMA.16816.F32 R148, R168.reuse, R160, R20 ;  /* 0x000000a0a894723c */ /* 0x040fe20000001814 */
[----:B------:R-:W3:Y:S05]  /*17a60*/  LDSM.16.MT88.4 R16, [R202+0x1d800] ;  /* 0x01d80000ca10783b */ /* 0x000eea0000004200 */
[C---:B------:R-:W-:Y:S03]  /*17a70*/  HMMA.16816.F32 R160, R168.reuse, R162, R24 ;  /* 0x000000a2a8a0723c */ /* 0x040fe60000001818 */
[----:B------:R-:W5:Y:S03]  /*17a80*/  LDSM.16.MT88.4 R20, [R204+0x1d800] ;  /* 0x01d80000cc14783b */ /* 0x000f660000004200 */
[C---:B------:R-:W-:Y:S05]  /*17a90*/  HMMA.16816.F32 R156, R168.reuse, R164, R28 ;  /* 0x000000a4a89c723c */ /* 0x040fea000000181c */
[----:B------:R-:W5:Y:S01]  /*17aa0*/  LDSM.16.MT88.4 R24, [R203+0x1d800] ;  /* 0x01d80000cb18783b */ /* 0x000f620000004200 */
        /* <DEDUP_REMOVED lines=17> */
[C---:B-----5:R-:W-:Y:S06]  /*17bc0*/  HMMA.16816.F32 R84, R168.reuse, R20, R84 ;  /* 0x00000014a854723c */ /* 0x060fec0000001854 */
        /* <DEDUP_REMOVED lines=47> */
.L_x_2371:
        /* <DEDUP_REMOVED lines=49> */
.L_x_2375:
        /* <DEDUP_REMOVED lines=14> */
.L_x_2376:
        /* <DEDUP_REMOVED lines=358> */
.L_x_2378:
[----:B------:R-:W-:Y:S05]  /*19910*/  BSYNC B0 ;  /* 0x0000000000007941 */ /* 0x000fea0003800000 */
.L_x_2377:
        /* <DEDUP_REMOVED lines=43> */
.L_x_2380:
[----:B------:R-:W-:Y:S05]  /*19bd0*/  BSYNC B0 ;  /* 0x0000000000007941 */ /* 0x000fea0003800000 */
.L_x_2379:
        /* <DEDUP_REMOVED lines=27> */
.L_x_2382:
[----:B------:R-:W-:Y:S05]  /*19d90*/  BSYNC B0 ;  /* 0x0000000000007941 */ /* 0x000fea0003800000 */
.L_x_2381:
        /* <DEDUP_REMOVED lines=27> */
.L_x_2384:
[----:B------:R-:W-:Y:S05]  /*19f50*/  BSYNC B0 ;  /* 0x0000000000007941 */ /* 0x000fea0003800000 */
.L_x_2383:
        /* <DEDUP_REMOVED lines=27> */
.L_x_2385:
        /* <DEDUP_REMOVED lines=15> */
.L_x_2430:


//--------------------- .nv.shared._ZN5flash16flash_fwd_kernelI23Flash_fwd_kernel_traitsILi256ELi64ELi64ELi4ELb0ELb0EN7cutlass6half_tE19Flash_kernel_traitsILi256ELi64ELi64ELi4ES3_EELb0ELb0ELb0ELb0ELb0ELb1ELb0ELb0EEEvNS_16Flash_fwd_paramsE --------------------------
	.section	.nv.shared._ZN5flash16flash_fwd_kernelI23Flash_fwd_kernel_traitsILi256ELi64ELi64ELi4ELb0ELb0EN7cutlass6half_tE19Flash_kernel_traitsILi256ELi64ELi64ELi4ES3_EELb0ELb0ELb0ELb0ELb0ELb1ELb0ELb0EEEvNS_16Flash_fwd_paramsE,"aw",@nobits
	.sectionflags	@""
	.align	16
	.zero		1024


//--------------------- .nv.shared.reserved.0     --------------------------
	.section	.nv.shared.reserved.0,"aw",@nobits
	.weak		__nv_reservedSMEM_offset_0_alias
	.size		__nv_reservedSMEM_offset_0_alias, 0, 0
	.other		__nv_reservedSMEM_offset_0_alias,@"STO_CUDA_RESERVED_SHARED STV_DEFAULT"
__nv_reservedSMEM_offset_0_alias:
	.zero		0


//--------------------- .nv.global                --------------------------
	.section	.nv.global,"aw",@nobits
.nv.global:
	.type		_ZN66_INTERNAL_a1905241_30_flash_fwd_hdim256_fp16_sm80_cu_a6473388_28444cute1_E,@object
	.size		_ZN66_INTERNAL_a1905241_30_flash_fwd_hdim256_fp16_sm80_cu_a6473388_28444cute1_E,(_ZN66_INTERNAL_a1905241_30_flash_fwd_hdim256_fp16_sm80_cu_a6473388_28444cuda3std3__45__cpo6cbeginE - _ZN66_INTERNAL_a1905241_30_flash_fwd_hdim256_fp16_sm80_cu_a6473388_28444cute1_E)
_ZN66_INTERNAL_a1905241_30_flash_fwd_hdim256_fp16_sm80_cu_a6473388_28444cute1_E:
	.zero		1
	.type		_ZN66_INTERNAL_a1905241_30_flash_fwd_hdim256_fp16_sm80_cu_a6473388_28444cuda3std3__45__cpo6cbeginE,@object
	.size		_ZN66_INTERNAL_a1905241_30_flash_fwd_hdim256_fp16_sm80_cu_a6473388_28444cuda3std3__45__cpo6cbeginE,(_ZN66_INTERNAL_a1905241_30_flash_fwd_hdim256_fp16_sm80_cu_a6473388_28444cuda3std3__48in_placeE - _ZN66_INTERNAL_a1905241_30_flash_fwd_hdim256_fp16_sm80_cu_a6473388_28444cuda3std3__45__cpo6cbeginE)
_ZN66_INTERNAL_a1905241_30_flash_fwd_hdim256_fp16_sm80_cu_a6473388_28444cuda3std3__45__cpo6cbeginE:
	.zero		1
	.type		_ZN66_INTERNAL_a1905241_30_flash_fwd_hdim256_fp16_sm80_cu_a6473388_28444cuda3std3__48in_placeE,@object
	.size		_ZN66_INTERNAL_a1905241_30_flash_fwd_hdim256_fp16_sm80_cu_a6473388_28444cuda3std3__48in_placeE,(_ZN66_INTERNAL_a1905241_30_flash_fwd_hdim256_fp16_sm80_cu_a6473388_28444cuda3std6ranges3__45__cpo9iter_moveE - _ZN66_INTERNAL_a1905241_30_flash_fwd_hdim256_fp16_sm80_cu_a6473388_28444cuda3std3__48in_placeE)
_ZN66_INTERNAL_a1905241_30_flash_fwd_hdim256_fp16_sm80_cu_a6473388_28444cuda3std3__48in_placeE:
	.zero		1
	.type		_ZN66_INTERNAL_a1905241_30_flash_fwd_hdim256_fp16_sm80_cu_a6473388_28444cuda3std6ranges3__45__cpo9iter_moveE,@object
	.size		_ZN66_INTERNAL_a1905241_30_flash_fwd_hdim256_fp16_sm80_cu_a6473388_28444cuda3std6ranges3__45__cpo9iter_moveE,(_ZN66_INTERNAL_a1905241_30_flash_fwd_hdim256_fp16_sm80_cu_a6473388_28444cuda3std3__45__cpo5beginE - _ZN66_INTERNAL_a1905241_30_flash_fwd_hdim256_fp16_sm80_cu_a6473388_28444cuda3std6ranges3__45__cpo9iter_moveE)
_ZN66_INTERNAL_a1905241_30_flash_fwd_hdim256_fp16_sm80_cu_a6473388_28444cuda3std6ranges3__45__cpo9iter_moveE:
	.zero		1
	.type		_ZN66_INTERNAL_a1905241_30_flash_fwd_hdim256_fp16_sm80_cu_a6473388_28444cuda3std3__45__cpo5beginE,@object
	.size		_ZN66_INTERNAL_a1905241_30_flash_fwd_hdim256_fp16_sm80_cu_a6473388_28444cuda3std3__45__cpo5beginE,(_ZN66_INTERNAL_a1905241_30_flash_fwd_hdim256_fp16_sm80_cu_a6473388_28444cuda3std3__468_GLOBAL__N__a1905241_30_flash_fwd_hdim256_fp16_sm80_cu_a6473388_28446ignoreE - _ZN66_INTERNAL_a1905241_30_flash_fwd_hdim256_fp16_sm80_cu_a6473388_28444cuda3std3__45__cpo5beginE)
_ZN66_INTERNAL_a1905241_30_flash_fwd_hdim256_fp16_sm80_cu_a6473388_28444cuda3std3__45__cpo5beginE:
	.zero		1
	.type		_ZN66_INTERNAL_a1905241_30_flash_fwd_hdim256_fp16_sm80_cu_a6473388_28444cuda3std3__468_GLOBAL__N__a1905241_30_flash_fwd_hdim256_fp16_sm80_cu_a6473388_28446ignoreE,@object
	.size		_ZN66_INTERNAL_a1905241_30_flash_fwd_hdim256_fp16_sm80_cu_a6473388_28444cuda3std3__468_GLOBAL__N__a1905241_30_flash_fwd_hdim256_fp16_sm80_cu_a6473388_28446ignoreE,(_ZN66_INTERNAL_a1905241_30_flash_fwd_hdim256_fp16_sm80_cu_a6473388_28444cute7productE - _ZN66_INTERNAL_a1905241_30_flash_fwd_hdim256_fp16_sm80_cu_a6473388_28444cuda3std3__468_GLOBAL__N__a1905241_30_flash_fwd_hdim256_fp16_sm80_cu_a6473388_28446ignoreE)
_ZN66_INTERNAL_a1905241_30_flash_fwd_hdim256_fp16_sm80_cu_a6473388_28444cuda3std3__468_GLOBAL__N__a1905241_30_flash_fwd_hdim256_fp16_sm80_cu_a6473388_28446ignoreE:
	.zero		1
	.type		_ZN66_INTERNAL_a1905241_30_flash_fwd_hdim256_fp16_sm80_cu_a6473388_28444cute7productE,@object
	.size		_ZN66_INTERNAL_a1905241_30_flash_fwd_hdim256_fp16_sm80_cu_a6473388_28444cute7productE,(_ZN66_INTERNAL_a1905241_30_flash_fwd_hdim256_fp16_sm80_cu_a6473388_28444cuda3std3__45__cpo3endE - _ZN66_INTERNAL_a1905241_30_flash_fwd_hdim256_fp16_sm80_cu_a6473388_28444cute7productE)
_ZN66_INTERNAL_a1905241_30_flash_fwd_hdim256_fp16_sm80_cu_a6473388_28444cute7productE:
	.zero		1
	.type		_ZN66_INTERNAL_a1905241_30_flash_fwd_hdim256_fp16_sm80_cu_a6473388_28444cuda3std3__45__cpo3endE,@object
	.size		_ZN66_INTERNAL_a1905241_30_flash_fwd_hdim256_fp16_sm80_cu_a6473388_28444cuda3std3__45__cpo3endE,(_ZN66_INTERNAL_a1905241_30_flash_fwd_hdim256_fp16_sm80_cu_a6473388_28444cuda3std3__419piecewise_constructE - _ZN66_INTERNAL_a1905241_30_flash_fwd_hdim256_fp16_sm80_cu_a6473388_28444cuda3std3__45__cpo3endE)
_ZN66_INTERNAL_a1905241_30_flash_fwd_hdim256_fp16_sm80_cu_a6473388_28444cuda3std3__45__cpo3endE:
	.zero		1
	.type		_ZN66_INTERNAL_a1905241_30_flash_fwd_hdim256_fp16_sm80_cu_a6473388_28444cuda3std3__419piecewise_constructE,@object
	.size		_ZN66_INTERNAL_a1905241_30_flash_fwd_hdim256_fp16_sm80_cu_a6473388_28444cuda3std3__419piecewise_constructE,(_ZN66_INTERNAL_a1905241_30_flash_fwd_hdim256_fp16_sm80_cu_a6473388_28444cuda3std3__45__cpo4cendE - _ZN66_INTERNAL_a1905241_30_flash_fwd_hdim256_fp16_sm80_cu_a6473388_28444cuda3std3__419piecewise_constructE)
_ZN66_INTERNAL_a1905241_30_flash_fwd_hdim256_fp16_sm80_cu_a6473388_28444cuda3std3__419piecewise_constructE:
	.zero		1
	.type		_ZN66_INTERNAL_a1905241_30_flash_fwd_hdim256_fp16_sm80_cu_a6473388_28444cuda3std3__45__cpo4cendE,@object
	.size		_ZN66_INTERNAL_a1905241_30_flash_fwd_hdim256_fp16_sm80_cu_a6473388_28444cuda3std3__45__cpo4cendE,(_ZN66_INTERNAL_a1905241_30_flash_fwd_hdim256_fp16_sm80_cu_a6473388_28444cuda3std6ranges3__45__cpo4swapE - _ZN66_INTERNAL_a1905241_30_flash_fwd_hdim256_fp16_sm80_cu_a6473388_28444cuda3std3__45__cpo4cendE)
_ZN66_INTERNAL_a1905241_30_flash_fwd_hdim256_fp16_sm80_cu_a6473388_28444cuda3std3__45__cpo4cendE:
	.zero		1
	.type		_ZN66_INTERNAL_a1905241_30_flash_fwd_hdim256_fp16_sm80_cu_a6473388_28444cuda3std6ranges3__45__cpo4swapE,@object
	.size		_ZN66_INTERNAL_a1905241_30_flash_fwd_hdim256_fp16_sm80_cu_a6473388_28444cuda3std6ranges3__45__cpo4swapE,(.L_7 - _ZN66_INTERNAL_a1905241_30_flash_fwd_hdim256_fp16_sm80_cu_a6473388_28444cuda3std6ranges3__45__cpo4swapE)
_ZN66_INTERNAL_a1905241_30_flash_fwd_hdim256_fp16_sm80_cu_a6473388_28444cuda3std6ranges3__45__cpo4swapE:
	.zero		1
.L_7:


//--------------------- .nv.shared._ZN5flash16flash_fwd_kernelI23Flash_fwd_kernel_traitsILi256ELi64ELi64ELi4ELb0ELb0EN7cutlass6half_tE19Flash_kernel_traitsILi256ELi64ELi64ELi4ES3_EELb0ELb0ELb0ELb0ELb0ELb0ELb0ELb0EEEvNS_16Flash_fwd_paramsE --------------------------
	.section	.nv.shared._ZN5flash16flash_fwd_kernelI23Flash_fwd_kernel_traitsILi256ELi64ELi64ELi4ELb0ELb0EN7cutlass6half_tE19Flash_kernel_traitsILi256ELi64ELi64ELi4ES3_EELb0ELb0ELb0ELb0ELb0ELb0ELb0ELb0EEEvNS_16Flash_fwd_paramsE,"aw",@nobits
	.sectionflags	@""
	.align	16
	.zero		1024


//--------------------- .nv.shared._ZN5flash16flash_fwd_kernelI23Flash_fwd_kernel_traitsILi256ELi64ELi64ELi4ELb0ELb0EN7cutlass6half_tE19Flash_kernel_traitsILi256ELi64ELi64ELi4ES3_EELb0ELb0ELb0ELb1ELb0ELb0ELb0ELb0EEEvNS_16Flash_fwd_paramsE --------------------------
	.section	.nv.shared._ZN5flash16flash_fwd_kernelI23Flash_fwd_kernel_traitsILi256ELi64ELi64ELi4ELb0ELb0EN7cutlass6half_tE19Flash_kernel_traitsILi256ELi64ELi64ELi4ES3_EELb0ELb0ELb0ELb1ELb0ELb0ELb0ELb0EEEvNS_16Flash_fwd_paramsE,"aw",@nobits
	.sectionflags	@""
	.align	16
	.zero		1024


//--------------------- .nv.shared._ZN5flash16flash_fwd_kernelI23Flash_fwd_kernel_traitsILi256ELi64ELi64ELi4ELb0ELb0EN7cutlass6half_tE19Flash_kernel_traitsILi256ELi64ELi64ELi4ES3_EELb0ELb0ELb1ELb0ELb0ELb1ELb0ELb0EEEvNS_16Flash_fwd_paramsE --------------------------
	.section	.nv.shared._ZN5flash16flash_fwd_kernelI23Flash_fwd_kernel_traitsILi256ELi64ELi64ELi4ELb0ELb0EN7cutlass6half_tE19Flash_kernel_traitsILi256ELi64ELi64ELi4ES3_EELb0ELb0ELb1ELb0ELb0ELb1ELb0ELb0EEEvNS_16Flash_fwd_paramsE,"aw",@nobits
	.sectionflags	@""
	.align	16
	.zero		1024


//--------------------- .nv.shared._ZN5flash16flash_fwd_kernelI23Flash_fwd_kernel_traitsILi256ELi64ELi64ELi4ELb0ELb0EN7cutlass6half_tE19Flash_kernel_traitsILi256ELi64ELi64ELi4ES3_EELb0ELb0ELb1ELb0ELb0ELb0ELb0ELb0EEEvNS_16Flash_fwd_paramsE --------------------------
	.section	.nv.shared._ZN5flash16flash_fwd_kernelI23Flash_fwd_kernel_traitsILi256ELi64ELi64ELi4ELb0ELb0EN7cutlass6half_tE19Flash_kernel_traitsILi256ELi64ELi64ELi4ES3_EELb0ELb0ELb1ELb0ELb0ELb0ELb0ELb0EEEvNS_16Flash_fwd_paramsE,"aw",@nobits
	.sectionflags	@""
	.align	16
	.zero		1024


//--------------------- .nv.shared._ZN5flash16flash_fwd_kernelI23Flash_fwd_kernel_traitsILi256ELi64ELi64ELi4ELb0ELb0EN7cutlass6half_tE19Flash_kernel_traitsILi256ELi64ELi64ELi4ES3_EELb0ELb0ELb1ELb1ELb0ELb0ELb0ELb0EEEvNS_16Flash_fwd_paramsE --------------------------
	.section	.nv.shared._ZN5flash16flash_fwd_kernelI23Flash_fwd_kernel_traitsILi256ELi64ELi64ELi4ELb0ELb0EN7cutlass6half_tE19Flash_kernel_traitsILi256ELi64ELi64ELi4ES3_EELb0ELb0ELb1ELb1ELb0ELb0ELb0ELb0EEEvNS_16Flash_fwd_paramsE,"aw",@nobits
	.sectionflags	@""
	.align	16
	.zero		1024


//--------------------- .nv.shared._ZN5flash16flash_fwd_kernelI23Flash_fwd_kernel_traitsILi256ELi128ELi64ELi8ELb0ELb0EN7cutlass6half_tE19Flash_kernel_traitsILi256ELi128ELi64ELi8ES3_EELb0ELb0ELb0ELb0ELb0ELb1ELb0ELb0EEEvNS_16Flash_fwd_paramsE --------------------------
	.section	.nv.shared._ZN5flash16flash_fwd_kernelI23Flash_fwd_kernel_traitsILi256ELi128ELi64ELi8ELb0ELb0EN7cutlass6half_tE19Flash_kernel_traitsILi256ELi128ELi64ELi8ES3_EELb0ELb0ELb0ELb0ELb0ELb1ELb0ELb0EEEvNS_16Flash_fwd_paramsE,"aw",@nobits
	.sectionflags	@""
	.align	16
	.zero		1024


//--------------------- .nv.shared._ZN5flash16flash_fwd_kernelI23Flash_fwd_kernel_traitsILi256ELi128ELi64ELi8ELb0ELb0EN7cutlass6half_tE19Flash_kernel_traitsILi256ELi128ELi64ELi8ES3_EELb0ELb0ELb0ELb0ELb0ELb0ELb0ELb0EEEvNS_16Flash_fwd_paramsE --------------------------
	.section	.nv.shared._ZN5flash16flash_fwd_kernelI23Flash_fwd_kernel_traitsILi256ELi128ELi64ELi8ELb0ELb0EN7cutlass6half_tE19Flash_kernel_traitsILi256ELi128ELi64ELi8ES3_EELb0ELb0ELb0ELb0ELb0ELb0ELb0ELb0EEEvNS_16Flash_fwd_paramsE,"aw",@nobits
	.sectionflags	@""
	.align	16
	.zero		1024


//--------------------- .nv.shared._ZN5flash16flash_fwd_kernelI23Flash_fwd_kernel_traitsILi256ELi128ELi64ELi8ELb0ELb0EN7cutlass6half_tE19Flash_kernel_traitsILi256ELi128ELi64ELi8ES3_EELb0ELb0ELb0ELb1ELb0ELb0ELb0ELb0EEEvNS_16Flash_fwd_paramsE --------------------------
	.section	.nv.shared._ZN5flash16flash_fwd_kernelI23Flash_fwd_kernel_traitsILi256ELi128ELi64ELi8ELb0ELb0EN7cutlass6half_tE19Flash_kernel_traitsILi256ELi128ELi64ELi8ES3_EELb0ELb0ELb0ELb1ELb0ELb0ELb0ELb0EEEvNS_16Flash_fwd_paramsE,"aw",@nobits
	.sectionflags	@""
	.align	16
	.zero		1024


//--------------------- .nv.shared._ZN5flash16flash_fwd_kernelI23Flash_fwd_kernel_traitsILi256ELi128ELi64ELi8ELb0ELb0EN7cutlass6half_tE19Flash_kernel_traitsILi256ELi128ELi64ELi8ES3_EELb0ELb0ELb1ELb0ELb0ELb1ELb0ELb0EEEvNS_16Flash_fwd_paramsE --------------------------
	.section	.nv.shared._ZN5flash16flash_fwd_kernelI23Flash_fwd_kernel_traitsILi256ELi128ELi64ELi8ELb0ELb0EN7cutlass6half_tE19Flash_kernel_traitsILi256ELi128ELi64ELi8ES3_EELb0ELb0ELb1ELb0ELb0ELb1ELb0ELb0EEEvNS_16Flash_fwd_paramsE,"aw",@nobits
	.sectionflags	@""
	.align	16
	.zero		1024


//--------------------- .nv.shared._ZN5flash16flash_fwd_kernelI23Flash_fwd_kernel_traitsILi256ELi128ELi64ELi8ELb0ELb0EN7cutlass6half_tE19Flash_kernel_traitsILi256ELi128ELi64ELi8ES3_EELb0ELb0ELb1ELb0ELb0ELb0ELb0ELb0EEEvNS_16Flash_fwd_paramsE --------------------------
	.section	.nv.shared._ZN5flash16flash_fwd_kernelI23Flash_fwd_kernel_traitsILi256ELi128ELi64ELi8ELb0ELb0EN7cutlass6half_tE19Flash_kernel_traitsILi256ELi128ELi64ELi8ES3_EELb0ELb0ELb1ELb0ELb0ELb0ELb0ELb0EEEvNS_16Flash_fwd_paramsE,"aw",@nobits
	.sectionflags	@""
	.align	16
	.zero		1024


//--------------------- .nv.shared._ZN5flash16flash_fwd_kernelI23Flash_fwd_kernel_traitsILi256ELi128ELi64ELi8ELb0ELb0EN7cutlass6half_tE19Flash_kernel_traitsILi256ELi128ELi64ELi8ES3_EELb0ELb0ELb1ELb1ELb0ELb0ELb0ELb0EEEvNS_16Flash_fwd_paramsE --------------------------
	.section	.nv.shared._ZN5flash16flash_fwd_kernelI23Flash_fwd_kernel_traitsILi256ELi128ELi64ELi8ELb0ELb0EN7cutlass6half_tE19Flash_kernel_traitsILi256ELi128ELi64ELi8ES3_EELb0ELb0ELb1ELb1ELb0ELb0ELb0ELb0EEEvNS_16Flash_fwd_paramsE,"aw",@nobits
	.sectionflags	@""
	.align	16
	.zero		1024


//--------------------- .nv.shared._ZN5flash16flash_fwd_kernelI23Flash_fwd_kernel_traitsILi256ELi64ELi64ELi4ELb0ELb0EN7cutlass6half_tE19Flash_kernel_traitsILi256ELi64ELi64ELi4ES3_EELb1ELb0ELb0ELb0ELb0ELb0ELb0ELb0EEEvNS_16Flash_fwd_paramsE --------------------------
	.section	.nv.shared._ZN5flash16flash_fwd_kernelI23Flash_fwd_kernel_traitsILi256ELi64ELi64ELi4ELb0ELb0EN7cutlass6half_tE19Flash_kernel_traitsILi256ELi64ELi64ELi4ES3_EELb1ELb0ELb0ELb0ELb0ELb0ELb0ELb0EEEvNS_16Flash_fwd_paramsE,"aw",@nobits
	.sectionflags	@""
	.align	16
	.zero		1024


//--------------------- .nv.shared._ZN5flash16flash_fwd_kernelI23Flash_fwd_kernel_traitsILi256ELi64ELi64ELi4ELb0ELb0EN7cutlass6half_tE19Flash_kernel_traitsILi256ELi64ELi64ELi4ES3_EELb1ELb0ELb1ELb0ELb0ELb0ELb0ELb0EEEvNS_16Flash_fwd_paramsE --------------------------
	.section	.nv.shared._ZN5flash16flash_fwd_kernelI23Flash_fwd_kernel_traitsILi256ELi64ELi64ELi4ELb0ELb0EN7cutlass6half_tE19Flash_kernel_traitsILi256ELi64ELi64ELi4ES3_EELb1ELb0ELb1ELb0ELb0ELb0ELb0ELb0EEEvNS_16Flash_fwd_paramsE,"aw",@nobits
	.sectionflags	@""
	.align	16
	.zero		1024


//--------------------- .nv.shared._ZN5flash16flash_fwd_kernelI23Flash_fwd_kernel_traitsILi256ELi64ELi64ELi4ELb0ELb0EN7cutlass6half_tE19Flash_kernel_traitsILi256ELi64ELi64ELi4ES3_EELb1ELb0ELb0ELb0ELb0ELb1ELb0ELb0EEEvNS_16Flash_fwd_paramsE --------------------------
	.section	.nv.shared._ZN5flash16flash_fwd_kernelI23Flash_fwd_kernel_traitsILi256ELi64ELi64ELi4ELb0ELb0EN7cutlass6half_tE19Flash_kernel_traitsILi256ELi64ELi64ELi4ES3_EELb1ELb0ELb0ELb0ELb0ELb1ELb0ELb0EEEvNS_16Flash_fwd_paramsE,"aw",@nobits
	.sectionflags	@""
	.align	16
	.zero		1024


//--------------------- .nv.shared._ZN5flash16flash_fwd_kernelI23Flash_fwd_kernel_traitsILi256ELi64ELi64ELi4ELb0ELb0EN7cutlass6half_tE19Flash_kernel_traitsILi256ELi64ELi64ELi4ES3_EELb0ELb0ELb0ELb0ELb0ELb1ELb1ELb0EEEvNS_16Flash_fwd_paramsE --------------------------
	.section	.nv.shared._ZN5flash16flash_fwd_kernelI23Flash_fwd_kernel_traitsILi256ELi64ELi64ELi4ELb0ELb0EN7cutlass6half_tE19Flash_kernel_traitsILi256ELi64ELi64ELi4ES3_EELb0ELb0ELb0ELb0ELb0ELb1ELb1ELb0EEEvNS_16Flash_fwd_paramsE,"aw",@nobits
	.sectionflags	@""
	.align	16
	.zero		1024


//--------------------- .nv.shared._ZN5flash16flash_fwd_kernelI23Flash_fwd_kernel_traitsILi256ELi64ELi64ELi4ELb0ELb0EN7cutlass6half_tE19Flash_kernel_traitsILi256ELi64ELi64ELi4ES3_EELb1ELb0ELb0ELb1ELb0ELb0ELb0ELb0EEEvNS_16Flash_fwd_paramsE --------------------------
	.section	.nv.shared._ZN5flash16flash_fwd_kernelI23Flash_fwd_kernel_traitsILi256ELi64ELi64ELi4ELb0ELb0EN7cutlass6half_tE19Flash_kernel_traitsILi256ELi64ELi64ELi4ES3_EELb1ELb0ELb0ELb1ELb0ELb0ELb0ELb0EEEvNS_16Flash_fwd_paramsE,"aw",@nobits
	.sectionflags	@""
	.align	16
	.zero		1024


//--------------------- .nv.shared._ZN5flash16flash_fwd_kernelI23Flash_fwd_kernel_traitsILi256ELi64ELi64ELi4ELb0ELb0EN7cutlass6half_tE19Flash_kernel_traitsILi256ELi64ELi64ELi4ES3_EELb1ELb0ELb0ELb0ELb0ELb0ELb0ELb1EEEvNS_16Flash_fwd_paramsE --------------------------
	.section	.nv.shared._ZN5flash16flash_fwd_kernelI23Flash_fwd_kernel_traitsILi256ELi64ELi64ELi4ELb0ELb0EN7cutlass6half_tE19Flash_kernel_traitsILi256ELi64ELi64ELi4ES3_EELb1ELb0ELb0ELb0ELb0ELb0ELb0ELb1EEEvNS_16Flash_fwd_paramsE,"aw",@nobits
	.sectionflags	@""
	.align	16
	.zero		1024


//--------------------- .nv.shared._ZN5flash16flash_fwd_kernelI23Flash_fwd_kernel_traitsILi256ELi64ELi64ELi4ELb0ELb0EN7cutlass6half_tE19Flash_kernel_traitsILi256ELi64ELi64ELi4ES3_EELb0ELb0ELb0ELb0ELb0ELb0ELb1ELb0EEEvNS_16Flash_fwd_paramsE --------------------------
	.section	.nv.shared._ZN5flash16flash_fwd_kernelI23Flash_fwd_kernel_traitsILi256ELi64ELi64ELi4ELb0ELb0EN7cutlass6half_tE19Flash_kernel_traitsILi256ELi64ELi64ELi4ES3_EELb0ELb0ELb0ELb0ELb0ELb0ELb1ELb0EEEvNS_16Flash_fwd_paramsE,"aw",@nobits
	.sectionflags	@""
	.align	16
	.zero		1024


//--------------------- .nv.shared._ZN5flash16flash_fwd_kernelI23Flash_fwd_kernel_traitsILi256ELi64ELi64ELi4ELb0ELb0EN7cutlass6half_tE19Flash_kernel_traitsILi256ELi64ELi64ELi4ES3_EELb1ELb0ELb0ELb1ELb0ELb0ELb0ELb1EEEvNS_16Flash_fwd_paramsE --------------------------
	.section	.nv.shared._ZN5flash16flash_fwd_kernelI23Flash_fwd_kernel_traitsILi256ELi64ELi64ELi4ELb0ELb0EN7cutlass6half_tE19Flash_kernel_traitsILi256ELi64ELi64ELi4ES3_EELb1ELb0ELb0ELb1ELb0ELb0ELb0ELb1EEEvNS_16Flash_fwd_paramsE,"aw",@nobits
	.sectionflags	@""
	.align	16
	.zero		1024


//--------------------- .nv.shared._ZN5flash16flash_fwd_kernelI23Flash_fwd_kernel_traitsILi256ELi64ELi64ELi4ELb0ELb0EN7cutlass6half_tE19Flash_kernel_traitsILi256ELi64ELi64ELi4ES3_EELb0ELb0ELb0ELb1ELb0ELb0ELb1ELb0EEEvNS_16Flash_fwd_paramsE --------------------------
	.section	.nv.shared._ZN5flash16flash_fwd_kernelI23Flash_fwd_kernel_traitsILi256ELi64ELi64ELi4ELb0ELb0EN7cutlass6half_tE19Flash_kernel_traitsILi256ELi64ELi64ELi4ES3_EELb0ELb0ELb0ELb1ELb0ELb0ELb1ELb0EEEvNS_16Flash_fwd_paramsE,"aw",@nobits
	.sectionflags	@""
	.align	16
	.zero		1024


//--------------------- .nv.shared._ZN5flash16flash_fwd_kernelI23Flash_fwd_kernel_traitsILi256ELi64ELi64ELi4ELb0ELb0EN7cutlass6half_tE19Flash_kernel_traitsILi256ELi64ELi64ELi4ES3_EELb1ELb0ELb1ELb0ELb0ELb1ELb0ELb0EEEvNS_16Flash_fwd_paramsE --------------------------
	.section	.nv.shared._ZN5flash16flash_fwd_kernelI23Flash_fwd_kernel_traitsILi256ELi64ELi64ELi4ELb0ELb0EN7cutlass6half_tE19Flash_kernel_traitsILi256ELi64ELi64ELi4ES3_EELb1ELb0ELb1ELb0ELb0ELb1ELb0ELb0EEEvNS_16Flash_fwd_paramsE,"aw",@nobits
	.sectionflags	@""
	.align	16
	.zero		1024


//--------------------- .nv.shared._ZN5flash16flash_fwd_kernelI23Flash_fwd_kernel_traitsILi256ELi64ELi64ELi4ELb0ELb0EN7cutlass6half_tE19Flash_kernel_traitsILi256ELi64ELi64ELi4ES3_EELb0ELb0ELb1ELb0ELb0ELb1ELb1ELb0EEEvNS_16Flash_fwd_paramsE --------------------------
	.section	.nv.shared._ZN5flash16flash_fwd_kernelI23Flash_fwd_kernel_traitsILi256ELi64ELi64ELi4ELb0ELb0EN7cutlass6half_tE19Flash_kernel_traitsILi256ELi64ELi64ELi4ES3_EELb0ELb0ELb1ELb0ELb0ELb1ELb1ELb0EEEvNS_16Flash_fwd_paramsE,"aw",@nobits
	.sectionflags	@""
	.align	16
	.zero		1024


//--------------------- .nv.shared._ZN5flash16flash_fwd_kernelI23Flash_fwd_kernel_traitsILi256ELi64ELi64ELi4ELb0ELb0EN7cutlass6half_tE19Flash_kernel_traitsILi256ELi64ELi64ELi4ES3_EELb1ELb0ELb1ELb1ELb0ELb0ELb0ELb0EEEvNS_16Flash_fwd_paramsE --------------------------
	.section	.nv.shared._ZN5flash16flash_fwd_kernelI23Flash_fwd_kernel_traitsILi256ELi64ELi64ELi4ELb0ELb0EN7cutlass6half_tE19Flash_kernel_traitsILi256ELi64ELi64ELi4ES3_EELb1ELb0ELb1ELb1ELb0ELb0ELb0ELb0EEEvNS_16Flash_fwd_paramsE,"aw",@nobits
	.sectionflags	@""
	.align	16
	.zero		1024


//--------------------- .nv.shared._ZN5flash16flash_fwd_kernelI23Flash_fwd_kernel_traitsILi256ELi64ELi64ELi4ELb0ELb0EN7cutlass6half_tE19Flash_kernel_traitsILi256ELi64ELi64ELi4ES3_EELb1ELb0ELb1ELb0ELb0ELb0ELb0ELb1EEEvNS_16Flash_fwd_paramsE --------------------------
	.section	.nv.shared._ZN5flash16flash_fwd_kernelI23Flash_fwd_kernel_traitsILi256ELi64ELi64ELi4ELb0ELb0EN7cutlass6half_tE19Flash_kernel_traitsILi256ELi64ELi64ELi4ES3_EELb1ELb0ELb1ELb0ELb0ELb0ELb0ELb1EEEvNS_16Flash_fwd_paramsE,"aw",@nobits
	.sectionflags	@""
	.align	16
	.zero		1024


//--------------------- .nv.shared._ZN5flash16flash_fwd_kernelI23Flash_fwd_kernel_traitsILi256ELi64ELi64ELi4ELb0ELb0EN7cutlass6half_tE19Flash_kernel_traitsILi256ELi64ELi64ELi4ES3_EELb0ELb0ELb1ELb0ELb0ELb0ELb1ELb0EEEvNS_16Flash_fwd_paramsE --------------------------
	.section	.nv.shared._ZN5flash16flash_fwd_kernelI23Flash_fwd_kernel_traitsILi256ELi64ELi64ELi4ELb0ELb0EN7cutlass6half_tE19Flash_kernel_traitsILi256ELi64ELi64ELi4ES3_EELb0ELb0ELb1ELb0ELb0ELb0ELb1ELb0EEEvNS_16Flash_fwd_paramsE,"aw",@nobits
	.sectionflags	@""
	.align	16
	.zero		1024


//--------------------- .nv.shared._ZN5flash16flash_fwd_kernelI23Flash_fwd_kernel_traitsILi256ELi64ELi64ELi4ELb0ELb0EN7cutlass6half_tE19Flash_kernel_traitsILi256ELi64ELi64ELi4ES3_EELb1ELb0ELb1ELb1ELb0ELb0ELb0ELb1EEEvNS_16Flash_fwd_paramsE --------------------------
	.section	.nv.shared._ZN5flash16flash_fwd_kernelI23Flash_fwd_kernel_traitsILi256ELi64ELi64ELi4ELb0ELb0EN7cutlass6half_tE19Flash_kernel_traitsILi256ELi64ELi64ELi4ES3_EELb1ELb0ELb1ELb1ELb0ELb0ELb0ELb1EEEvNS_16Flash_fwd_paramsE,"aw",@nobits
	.sectionflags	@""
	.align	16
	.zero		1024


//--------------------- .nv.shared._ZN5flash16flash_fwd_kernelI23Flash_fwd_kernel_traitsILi256ELi64ELi64ELi4ELb0ELb0EN7cutlass6half_tE19Flash_kernel_traitsILi256ELi64ELi64ELi4ES3_EELb0ELb0ELb1ELb1ELb0ELb0ELb1ELb0EEEvNS_16Flash_fwd_paramsE --------------------------
	.section	.nv.shared._ZN5flash16flash_fwd_kernelI23Flash_fwd_kernel_traitsILi256ELi64ELi64ELi4ELb0ELb0EN7cutlass6half_tE19Flash_kernel_traitsILi256ELi64ELi64ELi4ES3_EELb0ELb0ELb1ELb1ELb0ELb0ELb1ELb0EEEvNS_16Flash_fwd_paramsE,"aw",@nobits
	.sectionflags	@""
	.align	16
	.zero		1024


//--------------------- .nv.shared._ZN5flash16flash_fwd_kernelI23Flash_fwd_kernel_traitsILi256ELi128ELi64ELi8ELb0ELb0EN7cutlass6half_tE19Flash_kernel_traitsILi256ELi128ELi64ELi8ES3_EELb1ELb0ELb0ELb0ELb0ELb0ELb0ELb0EEEvNS_16Flash_fwd_paramsE --------------------------
	.section	.nv.shared._ZN5flash16flash_fwd_kernelI23Flash_fwd_kernel_traitsILi256ELi128ELi64ELi8ELb0ELb0EN7cutlass6half_tE19Flash_kernel_traitsILi256ELi128ELi64ELi8ES3_EELb1ELb0ELb0ELb0ELb0ELb0ELb0ELb0EEEvNS_16Flash_fwd_paramsE,"aw",@nobits
	.sectionflags	@""
	.align	16
	.zero		1024


//--------------------- .nv.shared._ZN5flash16flash_fwd_kernelI23Flash_fwd_kernel_traitsILi256ELi128ELi64ELi8ELb0ELb0EN7cutlass6half_tE19Flash_kernel_traitsILi256ELi128ELi64ELi8ES3_EELb1ELb0ELb1ELb0ELb0ELb0ELb0ELb0EEEvNS_16Flash_fwd_paramsE --------------------------
	.section	.nv.shared._ZN5flash16flash_fwd_kernelI23Flash_fwd_kernel_traitsILi256ELi128ELi64ELi8ELb0ELb0EN7cutlass6half_tE19Flash_kernel_traitsILi256ELi128ELi64ELi8ES3_EELb1ELb0ELb1ELb0ELb0ELb0ELb0ELb0EEEvNS_16Flash_fwd_paramsE,"aw",@nobits
	.sectionflags	@""
	.align	16
	.zero		1024


//--------------------- .nv.shared._ZN5flash16flash_fwd_kernelI23Flash_fwd_kernel_traitsILi256ELi128ELi64ELi8ELb0ELb0EN7cutlass6half_tE19Flash_kernel_traitsILi256ELi128ELi64ELi8ES3_EELb1ELb0ELb0ELb0ELb0ELb1ELb0ELb0EEEvNS_16Flash_fwd_paramsE --------------------------
	.section	.nv.shared._ZN5flash16flash_fwd_kernelI23Flash_fwd_kernel_traitsILi256ELi128ELi64ELi8ELb0ELb0EN7cutlass6half_tE19Flash_kernel_traitsILi256ELi128ELi64ELi8ES3_EELb1ELb0ELb0ELb0ELb0ELb1ELb0ELb0EEEvNS_16Flash_fwd_paramsE,"aw",@nobits
	.sectionflags	@""
	.align	16
	.zero		1024


//--------------------- .nv.shared._ZN5flash16flash_fwd_kernelI23Flash_fwd_kernel_traitsILi256ELi128ELi64ELi8ELb0ELb0EN7cutlass6half_tE19Flash_kernel_traitsILi256ELi128ELi64ELi8ES3_EELb0ELb0ELb0ELb0ELb0ELb1ELb1ELb0EEEvNS_16Flash_fwd_paramsE --------------------------
	.section	.nv.shared._ZN5flash16flash_fwd_kernelI23Flash_fwd_kernel_traitsILi256ELi128ELi64ELi8ELb0ELb0EN7cutlass6half_tE19Flash_kernel_traitsILi256ELi128ELi64ELi8ES3_EELb0ELb0ELb0ELb0ELb0ELb1ELb1ELb0EEEvNS_16Flash_fwd_paramsE,"aw",@nobits
	.sectionflags	@""
	.align	16
	.zero		1024


//--------------------- .nv.shared._ZN5flash16flash_fwd_kernelI23Flash_fwd_kernel_traitsILi256ELi128ELi64ELi8ELb0ELb0EN7cutlass6half_tE19Flash_kernel_traitsILi256ELi128ELi64ELi8ES3_EELb1ELb0ELb0ELb1ELb0ELb0ELb0ELb0EEEvNS_16Flash_fwd_paramsE --------------------------
	.section	.nv.shared._ZN5flash16flash_fwd_kernelI23Flash_fwd_kernel_traitsILi256ELi128ELi64ELi8ELb0ELb0EN7cutlass6half_tE19Flash_kernel_traitsILi256ELi128ELi64ELi8ES3_EELb1ELb0ELb0ELb1ELb0ELb0ELb0ELb0EEEvNS_16Flash_fwd_paramsE,"aw",@nobits
	.sectionflags	@""
	.align	16
	.zero		1024


//--------------------- .nv.shared._ZN5flash16flash_fwd_kernelI23Flash_fwd_kernel_traitsILi256ELi128ELi64ELi8ELb0ELb0EN7cutlass6half_tE19Flash_kernel_traitsILi256ELi128ELi64ELi8ES3_EELb1ELb0ELb0ELb0ELb0ELb0ELb0ELb1EEEvNS_16Flash_fwd_paramsE --------------------------
	.section	.nv.shared._ZN5flash16flash_fwd_kernelI23Flash_fwd_kernel_traitsILi256ELi128ELi64ELi8ELb0ELb0EN7cutlass6half_tE19Flash_kernel_traitsILi256ELi128ELi64ELi8ES3_EELb1ELb0ELb0ELb0ELb0ELb0ELb0ELb1EEEvNS_16Flash_fwd_paramsE,"aw",@nobits
	.sectionflags	@""
	.align	16
	.zero		1024


//--------------------- .nv.shared._ZN5flash16flash_fwd_kernelI23Flash_fwd_kernel_traitsILi256ELi128ELi64ELi8ELb0ELb0EN7cutlass6half_tE19Flash_kernel_traitsILi256ELi128ELi64ELi8ES3_EELb0ELb0ELb0ELb0ELb0ELb0ELb1ELb0EEEvNS_16Flash_fwd_paramsE --------------------------
	.section	.nv.shared._ZN5flash16flash_fwd_kernelI23Flash_fwd_kernel_traitsILi256ELi128ELi64ELi8ELb0ELb0EN7cutlass6half_tE19Flash_kernel_traitsILi256ELi128ELi64ELi8ES3_EELb0ELb0ELb0ELb0ELb0ELb0ELb1ELb0EEEvNS_16Flash_fwd_paramsE,"aw",@nobits
	.sectionflags	@""
	.align	16
	.zero		1024


//--------------------- .nv.shared._ZN5flash16flash_fwd_kernelI23Flash_fwd_kernel_traitsILi256ELi128ELi64ELi8ELb0ELb0EN7cutlass6half_tE19Flash_kernel_traitsILi256ELi128ELi64ELi8ES3_EELb1ELb0ELb0ELb1ELb0ELb0ELb0ELb1EEEvNS_16Flash_fwd_paramsE --------------------------
	.section	.nv.shared._ZN5flash16flash_fwd_kernelI23Flash_fwd_kernel_traitsILi256ELi128ELi64ELi8ELb0ELb0EN7cutlass6half_tE19Flash_kernel_traitsILi256ELi128ELi64ELi8ES3_EELb1ELb0ELb0ELb1ELb0ELb0ELb0ELb1EEEvNS_16Flash_fwd_paramsE,"aw",@nobits
	.sectionflags	@""
	.align	16
	.zero		1024


//--------------------- .nv.shared._ZN5flash16flash_fwd_kernelI23Flash_fwd_kernel_traitsILi256ELi128ELi64ELi8ELb0ELb0EN7cutlass6half_tE19Flash_kernel_traitsILi256ELi128ELi64ELi8ES3_EELb0ELb0ELb0ELb1ELb0ELb0ELb1ELb0EEEvNS_16Flash_fwd_paramsE --------------------------
	.section	.nv.shared._ZN5flash16flash_fwd_kernelI23Flash_fwd_kernel_traitsILi256ELi128ELi64ELi8ELb0ELb0EN7cutlass6half_tE19Flash_kernel_traitsILi256ELi128ELi64ELi8ES3_EELb0ELb0ELb0ELb1ELb0ELb0ELb1ELb0EEEvNS_16Flash_fwd_paramsE,"aw",@nobits
	.sectionflags	@""
	.align	16
	.zero		1024


//--------------------- .nv.shared._ZN5flash16flash_fwd_kernelI23Flash_fwd_kernel_traitsILi256ELi128ELi64ELi8ELb0ELb0EN7cutlass6half_tE19Flash_kernel_traitsILi256ELi128ELi64ELi8ES3_EELb1ELb0ELb1ELb0ELb0ELb1ELb0ELb0EEEvNS_16Flash_fwd_paramsE --------------------------
	.section	.nv.shared._ZN5flash16flash_fwd_kernelI23Flash_fwd_kernel_traitsILi256ELi128ELi64ELi8ELb0ELb0EN7cutlass6half_tE19Flash_kernel_traitsILi256ELi128ELi64ELi8ES3_EELb1ELb0ELb1ELb0ELb0ELb1ELb0ELb0EEEvNS_16Flash_fwd_paramsE,"aw",@nobits
	.sectionflags	@""
	.align	16
	.zero		1024


//--------------------- .nv.shared._ZN5flash16flash_fwd_kernelI23Flash_fwd_kernel_traitsILi256ELi128ELi64ELi8ELb0ELb0EN7cutlass6half_tE19Flash_kernel_traitsILi256ELi128ELi64ELi8ES3_EELb0ELb0ELb1ELb0ELb0ELb1ELb1ELb0EEEvNS_16Flash_fwd_paramsE --------------------------
	.section	.nv.shared._ZN5flash16flash_fwd_kernelI23Flash_fwd_kernel_traitsILi256ELi128ELi64ELi8ELb0ELb0EN7cutlass6half_tE19Flash_kernel_traitsILi256ELi128ELi64ELi8ES3_EELb0ELb0ELb1ELb0ELb0ELb1ELb1ELb0EEEvNS_16Flash_fwd_paramsE,"aw",@nobits
	.sectionflags	@""
	.align	16
	.zero		1024


//--------------------- .nv.shared._ZN5flash16flash_fwd_kernelI23Flash_fwd_kernel_traitsILi256ELi128ELi64ELi8ELb0ELb0EN7cutlass6half_tE19Flash_kernel_traitsILi256ELi128ELi64ELi8ES3_EELb1ELb0ELb1ELb1ELb0ELb0ELb0ELb0EEEvNS_16Flash_fwd_paramsE --------------------------
	.section	.nv.shared._ZN5flash16flash_fwd_kernelI23Flash_fwd_kernel_traitsILi256ELi128ELi64ELi8ELb0ELb0EN7cutlass6half_tE19Flash_kernel_traitsILi256ELi128ELi64ELi8ES3_EELb1ELb0ELb1ELb1ELb0ELb0ELb0ELb0EEEvNS_16Flash_fwd_paramsE,"aw",@nobits
	.sectionflags	@""
	.align	16
	.zero		1024


//--------------------- .nv.shared._ZN5flash16flash_fwd_kernelI23Flash_fwd_kernel_traitsILi256ELi128ELi64ELi8ELb0ELb0EN7cutlass6half_tE19Flash_kernel_traitsILi256ELi128ELi64ELi8ES3_EELb1ELb0ELb1ELb0ELb0ELb0ELb0ELb1EEEvNS_16Flash_fwd_paramsE --------------------------
	.section	.nv.shared._ZN5flash16flash_fwd_kernelI23Flash_fwd_kernel_traitsILi256ELi128ELi64ELi8ELb0ELb0EN7cutlass6half_tE19Flash_kernel_traitsILi256ELi128ELi64ELi8ES3_EELb1ELb0ELb1ELb0ELb0ELb0ELb0ELb1EEEvNS_16Flash_fwd_paramsE,"aw",@nobits
	.sectionflags	@""
	.align	16
	.zero		1024


//--------------------- .nv.shared._ZN5flash16flash_fwd_kernelI23Flash_fwd_kernel_traitsILi256ELi128ELi64ELi8ELb0ELb0EN7cutlass6half_tE19Flash_kernel_traitsILi256ELi128ELi64ELi8ES3_EELb0ELb0ELb1ELb0ELb0ELb0ELb1ELb0EEEvNS_16Flash_fwd_paramsE --------------------------
	.section	.nv.shared._ZN5flash16flash_fwd_kernelI23Flash_fwd_kernel_traitsILi256ELi128ELi64ELi8ELb0ELb0EN7cutlass6half_tE19Flash_kernel_traitsILi256ELi128ELi64ELi8ES3_EELb0ELb0ELb1ELb0ELb0ELb0ELb1ELb0EEEvNS_16Flash_fwd_paramsE,"aw",@nobits
	.sectionflags	@""
	.align	16
	.zero		1024


//--------------------- .nv.shared._ZN5flash16flash_fwd_kernelI23Flash_fwd_kernel_traitsILi256ELi128ELi64ELi8ELb0ELb0EN7cutlass6half_tE19Flash_kernel_traitsILi256ELi128ELi64ELi8ES3_EELb1ELb0ELb1ELb1ELb0ELb0ELb0ELb1EEEvNS_16Flash_fwd_paramsE --------------------------
	.section	.nv.shared._ZN5flash16flash_fwd_kernelI23Flash_fwd_kernel_traitsILi256ELi128ELi64ELi8ELb0ELb0EN7cutlass6half_tE19Flash_kernel_traitsILi256ELi128ELi64ELi8ES3_EELb1ELb0ELb1ELb1ELb0ELb0ELb0ELb1EEEvNS_16Flash_fwd_paramsE,"aw",@nobits
	.sectionflags	@""
	.align	16
	.zero		1024


//--------------------- .nv.shared._ZN5flash16flash_fwd_kernelI23Flash_fwd_kernel_traitsILi256ELi128ELi64ELi8ELb0ELb0EN7cutlass6half_tE19Flash_kernel_traitsILi256ELi128ELi64ELi8ES3_EELb0ELb0ELb1ELb1ELb0ELb0ELb1ELb0EEEvNS_16Flash_fwd_paramsE --------------------------
	.section	.nv.shared._ZN5flash16flash_fwd_kernelI23Flash_fwd_kernel_traitsILi256ELi128ELi64ELi8ELb0ELb0EN7cutlass6half_tE19Flash_kernel_traitsILi256ELi128ELi64ELi8ES3_EELb0ELb0ELb1ELb1ELb0ELb0ELb1ELb0EEEvNS_16Flash_fwd_paramsE,"aw",@nobits
	.sectionflags	@""
	.align	16
	.zero		1024


//--------------------- .nv.constant0._ZN5flash16flash_fwd_kernelI23Flash_fwd_kernel_traitsILi256ELi64ELi64ELi4ELb0ELb0EN7cutlass6half_tE19Flash_kernel_traitsILi256ELi64ELi64ELi4ES3_EELb0ELb0ELb0ELb0ELb0ELb1ELb0ELb0EEEvNS_16Flash_fwd_paramsE --------------------------
	.section	.nv.constant0._ZN5flash16flash_fwd_kernelI23Flash_fwd_kernel_traitsILi256ELi64ELi64ELi4ELb0ELb0EN7cutlass6half_tE19Flash_kernel_traitsILi256ELi64ELi64ELi4ES3_EELb0ELb0ELb0ELb0ELb0ELb1ELb0ELb0EEEvNS_16Flash_fwd_paramsE,"a",@progbits
	.sectionflags	@""
	.align	4
.nv.constant0._ZN5flash16flash_fwd_kernelI23Flash_fwd_kernel_traitsILi256ELi64ELi64ELi4ELb0ELb0EN7cutlass6half_tE19Flash_kernel_traitsILi256ELi64ELi64ELi4ES3_EELb0ELb0ELb0ELb0ELb0ELb1ELb0ELb0EEEvNS_16Flash_fwd_paramsE:
	.zero		992


//--------------------- .nv.constant0._ZN5flash16flash_fwd_kernelI23Flash_fwd_kernel_traitsILi256ELi64ELi64ELi4ELb0ELb0EN7cutlass6half_tE19Flash_kernel_traitsILi256ELi64ELi64ELi4ES3_EELb0ELb0ELb0ELb0ELb0ELb0ELb0ELb0EEEvNS_16Flash_fwd_paramsE --------------------------
	.section	.nv.constant0._ZN5flash16flash_fwd_kernelI23Flash_fwd_kernel_traitsILi256ELi64ELi64ELi4ELb0ELb0EN7cutlass6half_tE19Flash_kernel_traitsILi256ELi64ELi64ELi4ES3_EELb0ELb0ELb0ELb0ELb0ELb0ELb0ELb0EEEvNS_16Flash_fwd_paramsE,"a",@progbits
	.sectionflags	@""
	.align	4
.nv.constant0._ZN5flash16flash_fwd_kernelI23Flash_fwd_kernel_traitsILi256ELi64ELi64ELi4ELb0ELb0EN7cutlass6half_tE19Flash_kernel_traitsILi256ELi64ELi64ELi4ES3_EELb0ELb0ELb0ELb0ELb0ELb0ELb0ELb0EEEvNS_16Flash_fwd_paramsE:
	.zero		992


//--------------------- .nv.constant0._ZN5flash16flash_fwd_kernelI23Flash_fwd_kernel_traitsILi256ELi64ELi64ELi4ELb0ELb0EN7cutlass6half_tE19Flash_kernel_traitsILi256ELi64ELi64ELi4ES3_EELb0ELb0ELb0ELb1ELb0ELb0ELb0ELb0EEEvNS_16Flash_fwd_paramsE --------------------------
	.section	.nv.constant0._ZN5flash16flash_fwd_kernelI23Flash_fwd_kernel_traitsILi256ELi64ELi64ELi4ELb0ELb0EN7cutlass6half_tE19Flash_kernel_traitsILi256ELi64ELi64ELi4ES3_EELb0ELb0ELb0ELb1ELb0ELb0ELb0ELb0EEEvNS_16Flash_fwd_paramsE,"a",@progbits
	.sectionflags	@""
	.align	4
.nv.constant0._ZN5flash16flash_fwd_kernelI23Flash_fwd_kernel_traitsILi256ELi64ELi64ELi4ELb0ELb0EN7cutlass6half_tE19Flash_kernel_traitsILi256ELi64ELi64ELi4ES3_EELb0ELb0ELb0ELb1ELb0ELb0ELb0ELb0EEEvNS_16Flash_fwd_paramsE:
	.zero		992


//--------------------- .nv.constant0._ZN5flash16flash_fwd_kernelI23Flash_fwd_kernel_traitsILi256ELi64ELi64ELi4ELb0ELb0EN7cutlass6half_tE19Flash_kernel_traitsILi256ELi64ELi64ELi4ES3_EELb0ELb0ELb1ELb0ELb0ELb1ELb0ELb0EEEvNS_16Flash_fwd_paramsE --------------------------
	.section	.nv.constant0._ZN5flash16flash_fwd_kernelI23Flash_fwd_kernel_traitsILi256ELi64ELi64ELi4ELb0ELb0EN7cutlass6half_tE19Flash_kernel_traitsILi256ELi64ELi64ELi4ES3_EELb0ELb0ELb1ELb0ELb0ELb1ELb0ELb0EEEvNS_16Flash_fwd_paramsE,"a",@progbits
	.sectionflags	@""
	.align	4
.nv.constant0._ZN5flash16flash_fwd_kernelI23Flash_fwd_kernel_traitsILi256ELi64ELi64ELi4ELb0ELb0EN7cutlass6half_tE19Flash_kernel_traitsILi256ELi64ELi64ELi4ES3_EELb0ELb0ELb1ELb0ELb0ELb1ELb0ELb0EEEvNS_16Flash_fwd_paramsE:
	.zero		992


//--------------------- .nv.constant0._ZN5flash16flash_fwd_kernelI23Flash_fwd_kernel_traitsILi256ELi64ELi64ELi4ELb0ELb0EN7cutlass6half_tE19Flash_kernel_traitsILi256ELi64ELi64ELi4ES3_EELb0ELb0ELb1ELb0ELb0ELb0ELb0ELb0EEEvNS_16Flash_fwd_paramsE --------------------------
	.section	.nv.constant0._ZN5flash16flash_fwd_kernelI23Flash_fwd_kernel_traitsILi256ELi64ELi64ELi4ELb0ELb0EN7cutlass6half_tE19Flash_kernel_traitsILi256ELi64ELi64ELi4ES3_EELb0ELb0ELb1ELb0ELb0ELb0ELb0ELb0EEEvNS_16Flash_fwd_paramsE,"a",@progbits
	.sectionflags	@""
	.align	4
.nv.constant0._ZN5flash16flash_fwd_kernelI23Flash_fwd_kernel_traitsILi256ELi64ELi64ELi4ELb0ELb0EN7cutlass6half_tE19Flash_kernel_traitsILi256ELi64ELi64ELi4ES3_EELb0ELb0ELb1ELb0ELb0ELb0ELb0ELb0EEEvNS_16Flash_fwd_paramsE:
	.zero		992


//--------------------- .nv.constant0._ZN5flash16flash_fwd_kernelI23Flash_fwd_kernel_traitsILi256ELi64ELi64ELi4ELb0ELb0EN7cutlass6half_tE19Flash_kernel_traitsILi256ELi64ELi64ELi4ES3_EELb0ELb0ELb1ELb1ELb0ELb0ELb0ELb0EEEvNS_16Flash_fwd_paramsE --------------------------
	.section	.nv.constant0._ZN5flash16flash_fwd_kernelI23Flash_fwd_kernel_traitsILi256ELi64ELi64ELi4ELb0ELb0EN7cutlass6half_tE19Flash_kernel_traitsILi256ELi64ELi64ELi4ES3_EELb0ELb0ELb1ELb1ELb0ELb0ELb0ELb0EEEvNS_16Flash_fwd_paramsE,"a",@progbits
	.sectionflags	@""
	.align	4
.nv.constant0._ZN5flash16flash_fwd_kernelI23Flash_fwd_kernel_traitsILi256ELi64ELi64ELi4ELb0ELb0EN7cutlass6half_tE19Flash_kernel_traitsILi256ELi64ELi64ELi4ES3_EELb0ELb0ELb1ELb1ELb0ELb0ELb0ELb0EEEvNS_16Flash_fwd_paramsE:
	.zero		992


//--------------------- .nv.constant0._ZN5flash16flash_fwd_kernelI23Flash_fwd_kernel_traitsILi256ELi128ELi64ELi8ELb0ELb0EN7cutlass6half_tE19Flash_kernel_traitsILi256ELi128ELi64ELi8ES3_EELb0ELb0ELb0ELb0ELb0ELb1ELb0ELb0EEEvNS_16Flash_fwd_paramsE --------------------------
	.section	.nv.constant0._ZN5flash16flash_fwd_kernelI23Flash_fwd_kernel_traitsILi256ELi128ELi64ELi8ELb0ELb0EN7cutlass6half_tE19Flash_kernel_traitsILi256ELi128ELi64ELi8ES3_EELb0ELb0ELb0ELb0ELb0ELb1ELb0ELb0EEEvNS_16Flash_fwd_paramsE,"a",@progbits
	.sectionflags	@""
	.align	4
.nv.constant0._ZN5flash16flash_fwd_kernelI23Flash_fwd_kernel_traitsILi256ELi128ELi64ELi8ELb0ELb0EN7cutlass6half_tE19Flash_kernel_traitsILi256ELi128ELi64ELi8ES3_EELb0ELb0ELb0ELb0ELb0ELb1ELb0ELb0EEEvNS_16Flash_fwd_paramsE:
	.zero		992


//--------------------- .nv.constant0._ZN5flash16flash_fwd_kernelI23Flash_fwd_kernel_traitsILi256ELi128ELi64ELi8ELb0ELb0EN7cutlass6half_tE19Flash_kernel_traitsILi256ELi128ELi64ELi8ES3_EELb0ELb0ELb0ELb0ELb0ELb0ELb0ELb0EEEvNS_16Flash_fwd_paramsE --------------------------
	.section	.nv.constant0._ZN5flash16flash_fwd_kernelI23Flash_fwd_kernel_traitsILi256ELi128ELi64ELi8ELb0ELb0EN7cutlass6half_tE19Flash_kernel_traitsILi256ELi128ELi64ELi8ES3_EELb0ELb0ELb0ELb0ELb0ELb0ELb0ELb0EEEvNS_16Flash_fwd_paramsE,"a",@progbits
	.sectionflags	@""
	.align	4
.nv.constant0._ZN5flash16flash_fwd_kernelI23Flash_fwd_kernel_traitsILi256ELi128ELi64ELi8ELb0ELb0EN7cutlass6half_tE19Flash_kernel_traitsILi256ELi128ELi64ELi8ES3_EELb0ELb0ELb0ELb0ELb0ELb0ELb0ELb0EEEvNS_16Flash_fwd_paramsE:
	.zero		992


//--------------------- .nv.constant0._ZN5flash16flash_fwd_kernelI23Flash_fwd_kernel_traitsILi256ELi128ELi64ELi8ELb0ELb0EN7cutlass6half_tE19Flash_kernel_traitsILi256ELi128ELi64ELi8ES3_EELb0ELb0ELb0ELb1ELb0ELb0ELb0ELb0EEEvNS_16Flash_fwd_paramsE --------------------------
	.section	.nv.constant0._ZN5flash16flash_fwd_kernelI23Flash_fwd_kernel_traitsILi256ELi128ELi64ELi8ELb0ELb0EN7cutlass6half_tE19Flash_kernel_traitsILi256ELi128ELi64ELi8ES3_EELb0ELb0ELb0ELb1ELb0ELb0ELb0ELb0EEEvNS_16Flash_fwd_paramsE,"a",@progbits
	.sectionflags	@""
	.align	4
.nv.constant0._ZN5flash16flash_fwd_kernelI23Flash_fwd_kernel_traitsILi256ELi128ELi64ELi8ELb0ELb0EN7cutlass6half_tE19Flash_kernel_traitsILi256ELi128ELi64ELi8ES3_EELb0ELb0ELb0ELb1ELb0ELb0ELb0ELb0EEEvNS_16Flash_fwd_paramsE:
	.zero		992


//--------------------- .nv.constant0._ZN5flash16flash_fwd_kernelI23Flash_fwd_kernel_traitsILi256ELi128ELi64ELi8ELb0ELb0EN7cutlass6half_tE19Flash_kernel_traitsILi256ELi128ELi64ELi8ES3_EELb0ELb0ELb1ELb0ELb0ELb1ELb0ELb0EEEvNS_16Flash_fwd_paramsE --------------------------
	.section	.nv.constant0._ZN5flash16flash_fwd_kernelI23Flash_fwd_kernel_traitsILi256ELi128ELi64ELi8ELb0ELb0EN7cutlass6half_tE19Flash_kernel_traitsILi256ELi128ELi64ELi8ES3_EELb0ELb0ELb1ELb0ELb0ELb1ELb0ELb0EEEvNS_16Flash_fwd_paramsE,"a",@progbits
	.sectionflags	@""
	.align	4
.nv.constant0._ZN5flash16flash_fwd_kernelI23Flash_fwd_kernel_traitsILi256ELi128ELi64ELi8ELb0ELb0EN7cutlass6half_tE19Flash_kernel_traitsILi256ELi128ELi64ELi8ES3_EELb0ELb0ELb1ELb0ELb0ELb1ELb0ELb0EEEvNS_16Flash_fwd_paramsE:
	.zero		992


//--------------------- .nv.constant0._ZN5flash16flash_fwd_kernelI23Flash_fwd_kernel_traitsILi256ELi128ELi64ELi8ELb0ELb0EN7cutlass6half_tE19Flash_kernel_traitsILi256ELi128ELi64ELi8ES3_EELb0ELb0ELb1ELb0ELb0ELb0ELb0ELb0EEEvNS_16Flash_fwd_paramsE --------------------------
	.section	.nv.constant0._ZN5flash16flash_fwd_kernelI23Flash_fwd_kernel_traitsILi256ELi128ELi64ELi8ELb0ELb0EN7cutlass6half_tE19Flash_kernel_traitsILi256ELi128ELi64ELi8ES3_EELb0ELb0ELb1ELb0ELb0ELb0ELb0ELb0EEEvNS_16Flash_fwd_paramsE,"a",@progbits
	.sectionflags	@""
	.align	4
.nv.constant0._ZN5flash16flash_fwd_kernelI23Flash_fwd_kernel_traitsILi256ELi128ELi64ELi8ELb0ELb0EN7cutlass6half_tE19Flash_kernel_traitsILi256ELi128ELi64ELi8ES3_EELb0ELb0ELb1ELb0ELb0ELb0ELb0ELb0EEEvNS_16Flash_fwd_paramsE:
	.zero		992


//--------------------- .nv.constant0._ZN5flash16flash_fwd_kernelI23Flash_fwd_kernel_traitsILi256ELi128ELi64ELi8ELb0ELb0EN7cutlass6half_tE19Flash_kernel_traitsILi256ELi128ELi64ELi8ES3_EELb0ELb0ELb1ELb1ELb0ELb0ELb0ELb0EEEvNS_16Flash_fwd_paramsE --------------------------
	.section	.nv.constant0._ZN5flash16flash_fwd_kernelI23Flash_fwd_kernel_traitsILi256ELi128ELi64ELi8ELb0ELb0EN7cutlass6half_tE19Flash_kernel_traitsILi256ELi128ELi64ELi8ES3_EELb0ELb0ELb1ELb1ELb0ELb0ELb0ELb0EEEvNS_16Flash_fwd_paramsE,"a",@progbits
	.sectionflags	@""
	.align	4
.nv.constant0._ZN5flash16flash_fwd_kernelI23Flash_fwd_kernel_traitsILi256ELi128ELi64ELi8ELb0ELb0EN7cutlass6half_tE19Flash_kernel_traitsILi256ELi128ELi64ELi8ES3_EELb0ELb0ELb1ELb1ELb0ELb0ELb0ELb0EEEvNS_16Flash_fwd_paramsE:
	.zero		992


//--------------------- .nv.constant0._ZN5flash16flash_fwd_kernelI23Flash_fwd_kernel_traitsILi256ELi64ELi64ELi4ELb0ELb0EN7cutlass6half_tE19Flash_kernel_traitsILi256ELi64ELi64ELi4ES3_EELb1ELb0ELb0ELb0ELb0ELb0ELb0ELb0EEEvNS_16Flash_fwd_paramsE --------------------------
	.section	.nv.constant0._ZN5flash16flash_fwd_kernelI23Flash_fwd_kernel_traitsILi256ELi64ELi64ELi4ELb0ELb0EN7cutlass6half_tE19Flash_kernel_traitsILi256ELi64ELi64ELi4ES3_EELb1ELb0ELb0ELb0ELb0ELb0ELb0ELb0EEEvNS_16Flash_fwd_paramsE,"a",@progbits
	.sectionflags	@""
	.align	4
.nv.constant0._ZN5flash16flash_fwd_kernelI23Flash_fwd_kernel_traitsILi256ELi64ELi64ELi4ELb0ELb0EN7cutlass6half_tE19Flash_kernel_traitsILi256ELi64ELi64ELi4ES3_EELb1ELb0ELb0ELb0ELb0ELb0ELb0ELb0EEEvNS_16Flash_fwd_paramsE:
	.zero		992


//--------------------- .nv.constant0._ZN5flash16flash_fwd_kernelI23Flash_fwd_kernel_traitsILi256ELi64ELi64ELi4ELb0ELb0EN7cutlass6half_tE19Flash_kernel_traitsILi256ELi64ELi64ELi4ES3_EELb1ELb0ELb1ELb0ELb0ELb0ELb0ELb0EEEvNS_16Flash_fwd_paramsE --------------------------
	.section	.nv.constant0._ZN5flash16flash_fwd_kernelI23Flash_fwd_kernel_traitsILi256ELi64ELi64ELi4ELb0ELb0EN7cutlass6half_tE19Flash_kernel_traitsILi256ELi64ELi64ELi4ES3_EELb1ELb0ELb1ELb0ELb0ELb0ELb0ELb0EEEvNS_16Flash_fwd_paramsE,"a",@progbits
	.sectionflags	@""
	.align	4
.nv.constant0._ZN5flash16flash_fwd_kernelI23Flash_fwd_kernel_traitsILi256ELi64ELi64ELi4ELb0ELb0EN7cutlass6half_tE19Flash_kernel_traitsILi256ELi64ELi64ELi4ES3_EELb1ELb0ELb1ELb0ELb0ELb0ELb0ELb0EEEvNS_16Flash_fwd_paramsE:
	.zero		992


//--------------------- .nv.constant0._ZN5flash16flash_fwd_kernelI23Flash_fwd_kernel_traitsILi256ELi64ELi64ELi4ELb0ELb0EN7cutlass6half_tE19Flash_kernel_traitsILi256ELi64ELi64ELi4ES3_EELb1ELb0ELb0ELb0ELb0ELb1ELb0ELb0EEEvNS_16Flash_fwd_paramsE --------------------------
	.section	.nv.constant0._ZN5flash16flash_fwd_kernelI23Flash_fwd_kernel_traitsILi256ELi64ELi64ELi4ELb0ELb0EN7cutlass6half_tE19Flash_kernel_traitsILi256ELi64ELi64ELi4ES3_EELb1ELb0ELb0ELb0ELb0ELb1ELb0ELb0EEEvNS_16Flash_fwd_paramsE,"a",@progbits
	.sectionflags	@""
	.align	4
.nv.constant0._ZN5flash16flash_fwd_kernelI23Flash_fwd_kernel_traitsILi256ELi64ELi64ELi4ELb0ELb0EN7cutlass6half_tE19Flash_kernel_traitsILi256ELi64ELi64ELi4ES3_EELb1ELb0ELb0ELb0ELb0ELb1ELb0ELb0EEEvNS_16Flash_fwd_paramsE:
	.zero		992


//--------------------- .nv.constant0._ZN5flash16flash_fwd_kernelI23Flash_fwd_kernel_traitsILi256ELi64ELi64ELi4ELb0ELb0EN7cutlass6half_tE19Flash_kernel_traitsILi256ELi64ELi64ELi4ES3_EELb0ELb0ELb0ELb0ELb0ELb1ELb1ELb0EEEvNS_16Flash_fwd_paramsE --------------------------
	.section	.nv.constant0._ZN5flash16flash_fwd_kernelI23Flash_fwd_kernel_traitsILi256ELi64ELi64ELi4ELb0ELb0EN7cutlass6half_tE19Flash_kernel_traitsILi256ELi64ELi64ELi4ES3_EELb0ELb0ELb0ELb0ELb0ELb1ELb1ELb0EEEvNS_16Flash_fwd_paramsE,"a",@progbits
	.sectionflags	@""
	.align	4
.nv.constant0._ZN5flash16flash_fwd_kernelI23Flash_fwd_kernel_traitsILi256ELi64ELi64ELi4ELb0ELb0EN7cutlass6half_tE19Flash_kernel_traitsILi256ELi64ELi64ELi4ES3_EELb0ELb0ELb0ELb0ELb0ELb1ELb1ELb0EEEvNS_16Flash_fwd_paramsE:
	.zero		992


//--------------------- .nv.constant0._ZN5flash16flash_fwd_kernelI23Flash_fwd_kernel_traitsILi256ELi64ELi64ELi4ELb0ELb0EN7cutlass6half_tE19Flash_kernel_traitsILi256ELi64ELi64ELi4ES3_EELb1ELb0ELb0ELb1ELb0ELb0ELb0ELb0EEEvNS_16Flash_fwd_paramsE --------------------------
	.section	.nv.constant0._ZN5flash16flash_fwd_kernelI23Flash_fwd_kernel_traitsILi256ELi64ELi64ELi4ELb0ELb0EN7cutlass6half_tE19Flash_kernel_traitsILi256ELi64ELi64ELi4ES3_EELb1ELb0ELb0ELb1ELb0ELb0ELb0ELb0EEEvNS_16Flash_fwd_paramsE,"a",@progbits
	.sectionflags	@""
	.align	4
.nv.constant0._ZN5flash16flash_fwd_kernelI23Flash_fwd_kernel_traitsILi256ELi64ELi64ELi4ELb0ELb0EN7cutlass6half_tE19Flash_kernel_traitsILi256ELi64ELi64ELi4ES3_EELb1ELb0ELb0ELb1ELb0ELb0ELb0ELb0EEEvNS_16Flash_fwd_paramsE:
	.zero		992


//--------------------- .nv.constant0._ZN5flash16flash_fwd_kernelI23Flash_fwd_kernel_traitsILi256ELi64ELi64ELi4ELb0ELb0EN7cutlass6half_tE19Flash_kernel_traitsILi256ELi64ELi64ELi4ES3_EELb1ELb0ELb0ELb0ELb0ELb0ELb0ELb1EEEvNS_16Flash_fwd_paramsE --------------------------
	.section	.nv.constant0._ZN5flash16flash_fwd_kernelI23Flash_fwd_kernel_traitsILi256ELi64ELi64ELi4ELb0ELb0EN7cutlass6half_tE19Flash_kernel_traitsILi256ELi64ELi64ELi4ES3_EELb1ELb0ELb0ELb0ELb0ELb0ELb0ELb1EEEvNS_16Flash_fwd_paramsE,"a",@progbits
	.sectionflags	@""
	.align	4
.nv.constant0._ZN5flash16flash_fwd_kernelI23Flash_fwd_kernel_traitsILi256ELi64ELi64ELi4ELb0ELb0EN7cutlass6half_tE19Flash_kernel_traitsILi256ELi64ELi64ELi4ES3_EELb1ELb0ELb0ELb0ELb0ELb0ELb0ELb1EEEvNS_16Flash_fwd_paramsE:
	.zero		992


//--------------------- .nv.constant0._ZN5flash16flash_fwd_kernelI23Flash_fwd_kernel_traitsILi256ELi64ELi64ELi4ELb0ELb0EN7cutlass6half_tE19Flash_kernel_traitsILi256ELi64ELi64ELi4ES3_EELb0ELb0ELb0ELb0ELb0ELb0ELb1ELb0EEEvNS_16Flash_fwd_paramsE --------------------------
	.section	.nv.constant0._ZN5flash16flash_fwd_kernelI23Flash_fwd_kernel_traitsILi256ELi64ELi64ELi4ELb0ELb0EN7cutlass6half_tE19Flash_kernel_traitsILi256ELi64ELi64ELi4ES3_EELb0ELb0ELb0ELb0ELb0ELb0ELb1ELb0EEEvNS_16Flash_fwd_paramsE,"a",@progbits
	.sectionflags	@""
	.align	4
.nv.constant0._ZN5flash16flash_fwd_kernelI23Flash_fwd_kernel_traitsILi256ELi64ELi64ELi4ELb0ELb0EN7cutlass6half_tE19Flash_kernel_traitsILi256ELi64ELi64ELi4ES3_EELb0ELb0ELb0ELb0ELb0ELb0ELb1ELb0EEEvNS_16Flash_fwd_paramsE:
	.zero		992


//--------------------- .nv.constant0._ZN5flash16flash_fwd_kernelI23Flash_fwd_kernel_traitsILi256ELi64ELi64ELi4ELb0ELb0EN7cutlass6half_tE19Flash_kernel_traitsILi256ELi64ELi64ELi4ES3_EELb1ELb0ELb0ELb1ELb0ELb0ELb0ELb1EEEvNS_16Flash_fwd_paramsE --------------------------
	.section	.nv.constant0._ZN5flash16flash_fwd_kernelI23Flash_fwd_kernel_traitsILi256ELi64ELi64ELi4ELb0ELb0EN7cutlass6half_tE19Flash_kernel_traitsILi256ELi64ELi64ELi4ES3_EELb1ELb0ELb0ELb1ELb0ELb0ELb0ELb1EEEvNS_16Flash_fwd_paramsE,"a",@progbits
	.sectionflags	@""
	.align	4
.nv.constant0._ZN5flash16flash_fwd_kernelI23Flash_fwd_kernel_traitsILi256ELi64ELi64ELi4ELb0ELb0EN7cutlass6half_tE19Flash_kernel_traitsILi256ELi64ELi64ELi4ES3_EELb1ELb0ELb0ELb1ELb0ELb0ELb0ELb1EEEvNS_16Flash_fwd_paramsE:
	.zero		992


//--------------------- .nv.constant0._ZN5flash16flash_fwd_kernelI23Flash_fwd_kernel_traitsILi256ELi64ELi64ELi4ELb0ELb0EN7cutlass6half_tE19Flash_kernel_traitsILi256ELi64ELi64ELi4ES3_EELb0ELb0ELb0ELb1ELb0ELb0ELb1ELb0EEEvNS_16Flash_fwd_paramsE --------------------------
	.section	.nv.constant0._ZN5flash16flash_fwd_kernelI23Flash_fwd_kernel_traitsILi256ELi64ELi64ELi4ELb0ELb0EN7cutlass6half_tE19Flash_kernel_traitsILi256ELi64ELi64ELi4ES3_EELb0ELb0ELb0ELb1ELb0ELb0ELb1ELb0EEEvNS_16Flash_fwd_paramsE,"a",@progbits
	.sectionflags	@""
	.align	4
.nv.constant0._ZN5flash16flash_fwd_kernelI23Flash_fwd_kernel_traitsILi256ELi64ELi64ELi4ELb0ELb0EN7cutlass6half_tE19Flash_kernel_traitsILi256ELi64ELi64ELi4ES3_EELb0ELb0ELb0ELb1ELb0ELb0ELb1ELb0EEEvNS_16Flash_fwd_paramsE:
	.zero		992


//--------------------- .nv.constant0._ZN5flash16flash_fwd_kernelI23Flash_fwd_kernel_traitsILi256ELi64ELi64ELi4ELb0ELb0EN7cutlass6half_tE19Flash_kernel_traitsILi256ELi64ELi64ELi4ES3_EELb1ELb0ELb1ELb0ELb0ELb1ELb0ELb0EEEvNS_16Flash_fwd_paramsE --------------------------
	.section	.nv.constant0._ZN5flash16flash_fwd_kernelI23Flash_fwd_kernel_traitsILi256ELi64ELi64ELi4ELb0ELb0EN7cutlass6half_tE19Flash_kernel_traitsILi256ELi64ELi64ELi4ES3_EELb1ELb0ELb1ELb0ELb0ELb1ELb0ELb0EEEvNS_16Flash_fwd_paramsE,"a",@progbits
	.sectionflags	@""
	.align	4
.nv.constant0._ZN5flash16flash_fwd_kernelI23Flash_fwd_kernel_traitsILi256ELi64ELi64ELi4ELb0ELb0EN7cutlass6half_tE19Flash_kernel_traitsILi256ELi64ELi64ELi4ES3_EELb1ELb0ELb1ELb0ELb0ELb1ELb0ELb0EEEvNS_16Flash_fwd_paramsE:
	.zero		992


//--------------------- .nv.constant0._ZN5flash16flash_fwd_kernelI23Flash_fwd_kernel_traitsILi256ELi64ELi64ELi4ELb0ELb0EN7cutlass6half_tE19Flash_kernel_traitsILi256ELi64ELi64ELi4ES3_EELb0ELb0ELb1ELb0ELb0ELb1ELb1ELb0EEEvNS_16Flash_fwd_paramsE --------------------------
	.section	.nv.constant0._ZN5flash16flash_fwd_kernelI23Flash_fwd_kernel_traitsILi256ELi64ELi64ELi4ELb0ELb0EN7cutlass6half_tE19Flash_kernel_traitsILi256ELi64ELi64ELi4ES3_EELb0ELb0ELb1ELb0ELb0ELb1ELb1ELb0EEEvNS_16Flash_fwd_paramsE,"a",@progbits
	.sectionflags	@""
	.align	4
.nv.constant0._ZN5flash16flash_fwd_kernelI23Flash_fwd_kernel_traitsILi256ELi64ELi64ELi4ELb0ELb0EN7cutlass6half_tE19Flash_kernel_traitsILi256ELi64ELi64ELi4ES3_EELb0ELb0ELb1ELb0ELb0ELb1ELb1ELb0EEEvNS_16Flash_fwd_paramsE:
	.zero		992


//--------------------- .nv.constant0._ZN5flash16flash_fwd_kernelI23Flash_fwd_kernel_traitsILi256ELi64ELi64ELi4ELb0ELb0EN7cutlass6half_tE19Flash_kernel_traitsILi256ELi64ELi64ELi4ES3_EELb1ELb0ELb1ELb1ELb0ELb0ELb0ELb0EEEvNS_16Flash_fwd_paramsE --------------------------
	.section	.nv.constant0._ZN5flash16flash_fwd_kernelI23Flash_fwd_kernel_traitsILi256ELi64ELi64ELi4ELb0ELb0EN7cutlass6half_tE19Flash_kernel_traitsILi256ELi64ELi64ELi4ES3_EELb1ELb0ELb1ELb1ELb0ELb0ELb0ELb0EEEvNS_16Flash_fwd_paramsE,"a",@progbits
	.sectionflags	@""
	.align	4
.nv.constant0._ZN5flash16flash_fwd_kernelI23Flash_fwd_kernel_traitsILi256ELi64ELi64ELi4ELb0ELb0EN7cutlass6half_tE19Flash_kernel_traitsILi256ELi64ELi64ELi4ES3_EELb1ELb0ELb1ELb1ELb0ELb0ELb0ELb0EEEvNS_16Flash_fwd_paramsE:
	.zero		992


//--------------------- .nv.constant0._ZN5flash16flash_fwd_kernelI23Flash_fwd_kernel_traitsILi256ELi64ELi64ELi4ELb0ELb0EN7cutlass6half_tE19Flash_kernel_traitsILi256ELi64ELi64ELi4ES3_EELb1ELb0ELb1ELb0ELb0ELb0ELb0ELb1EEEvNS_16Flash_fwd_paramsE --------------------------
	.section	.nv.constant0._ZN5flash16flash_fwd_kernelI23Flash_fwd_kernel_traitsILi256ELi64ELi64ELi4ELb0ELb0EN7cutlass6half_tE19Flash_kernel_traitsILi256ELi64ELi64ELi4ES3_EELb1ELb0ELb1ELb0ELb0ELb0ELb0ELb1EEEvNS_16Flash_fwd_paramsE,"a",@progbits
	.sectionflags	@""
	.align	4
.nv.constant0._ZN5flash16flash_fwd_kernelI23Flash_fwd_kernel_traitsILi256ELi64ELi64ELi4ELb0ELb0EN7cutlass6half_tE19Flash_kernel_traitsILi256ELi64ELi64ELi4ES3_EELb1ELb0ELb1ELb0ELb0ELb0ELb0ELb1EEEvNS_16Flash_fwd_paramsE:
	.zero		992


//--------------------- .nv.constant0._ZN5flash16flash_fwd_kernelI23Flash_fwd_kernel_traitsILi256ELi64ELi64ELi4ELb0ELb0EN7cutlass6half_tE19Flash_kernel_traitsILi256ELi64ELi64ELi4ES3_EELb0ELb0ELb1ELb0ELb0ELb0ELb1ELb0EEEvNS_16Flash_fwd_paramsE --------------------------
	.section	.nv.constant0._ZN5flash16flash_fwd_kernelI23Flash_fwd_kernel_traitsILi256ELi64ELi64ELi4ELb0ELb0EN7cutlass6half_tE19Flash_kernel_traitsILi256ELi64ELi64ELi4ES3_EELb0ELb0ELb1ELb0ELb0ELb0ELb1ELb0EEEvNS_16Flash_fwd_paramsE,"a",@progbits
	.sectionflags	@""
	.align	4
.nv.constant0._ZN5flash16flash_fwd_kernelI23Flash_fwd_kernel_traitsILi256ELi64ELi64ELi4ELb0ELb0EN7cutlass6half_tE19Flash_kernel_traitsILi256ELi64ELi64ELi4ES3_EELb0ELb0ELb1ELb0ELb0ELb0ELb1ELb0EEEvNS_16Flash_fwd_paramsE:
	.zero		992


//--------------------- .nv.constant0._ZN5flash16flash_fwd_kernelI23Flash_fwd_kernel_traitsILi256ELi64ELi64ELi4ELb0ELb0EN7cutlass6half_tE19Flash_kernel_traitsILi256ELi64ELi64ELi4ES3_EELb1ELb0ELb1ELb1ELb0ELb0ELb0ELb1EEEvNS_16Flash_fwd_paramsE --------------------------
	.section	.nv.constant0._ZN5flash16flash_fwd_kernelI23Flash_fwd_kernel_traitsILi256ELi64ELi64ELi4ELb0ELb0EN7cutlass6half_tE19Flash_kernel_traitsILi256ELi64ELi64ELi4ES3_EELb1ELb0ELb1ELb1ELb0ELb0ELb0ELb1EEEvNS_16Flash_fwd_paramsE,"a",@progbits
	.sectionflags	@""
	.align	4
.nv.constant0._ZN5flash16flash_fwd_kernelI23Flash_fwd_kernel_traitsILi256ELi64ELi64ELi4ELb0ELb0EN7cutlass6half_tE19Flash_kernel_traitsILi256ELi64ELi64ELi4ES3_EELb1ELb0ELb1ELb1ELb0ELb0ELb0ELb1EEEvNS_16Flash_fwd_paramsE:
	.zero		992


//--------------------- .nv.constant0._ZN5flash16flash_fwd_kernelI23Flash_fwd_kernel_traitsILi256ELi64ELi64ELi4ELb0ELb0EN7cutlass6half_tE19Flash_kernel_traitsILi256ELi64ELi64ELi4ES3_EELb0ELb0ELb1ELb1ELb0ELb0ELb1ELb0EEEvNS_16Flash_fwd_paramsE --------------------------
	.section	.nv.constant0._ZN5flash16flash_fwd_kernelI23Flash_fwd_kernel_traitsILi256ELi64ELi64ELi4ELb0ELb0EN7cutlass6half_tE19Flash_kernel_traitsILi256ELi64ELi64ELi4ES3_EELb0ELb0ELb1ELb1ELb0ELb0ELb1ELb0EEEvNS_16Flash_fwd_paramsE,"a",@progbits
	.sectionflags	@""
	.align	4
.nv.constant0._ZN5flash16flash_fwd_kernelI23Flash_fwd_kernel_traitsILi256ELi64ELi64ELi4ELb0ELb0EN7cutlass6half_tE19Flash_kernel_traitsILi256ELi64ELi64ELi4ES3_EELb0ELb0ELb1ELb1ELb0ELb0ELb1ELb0EEEvNS_16Flash_fwd_paramsE:
	.zero		992


//--------------------- .nv.constant0._ZN5flash16flash_fwd_kernelI23Flash_fwd_kernel_traitsILi256ELi128ELi64ELi8ELb0ELb0EN7cutlass6half_tE19Flash_kernel_traitsILi256ELi128ELi64ELi8ES3_EELb1ELb0ELb0ELb0ELb0ELb0ELb0ELb0EEEvNS_16Flash_fwd_paramsE --------------------------
	.section	.nv.constant0._ZN5flash16flash_fwd_kernelI23Flash_fwd_kernel_traitsILi256ELi128ELi64ELi8ELb0ELb0EN7cutlass6half_tE19Flash_kernel_traitsILi256ELi128ELi64ELi8ES3_EELb1ELb0ELb0ELb0ELb0ELb0ELb0ELb0EEEvNS_16Flash_fwd_paramsE,"a",@progbits
	.sectionflags	@""
	.align	4
.nv.constant0._ZN5flash16flash_fwd_kernelI23Flash_fwd_kernel_traitsILi256ELi128ELi64ELi8ELb0ELb0EN7cutlass6half_tE19Flash_kernel_traitsILi256ELi128ELi64ELi8ES3_EELb1ELb0ELb0ELb0ELb0ELb0ELb0ELb0EEEvNS_16Flash_fwd_paramsE:
	.zero		992


//--------------------- .nv.constant0._ZN5flash16flash_fwd_kernelI23Flash_fwd_kernel_traitsILi256ELi128ELi64ELi8ELb0ELb0EN7cutlass6half_tE19Flash_kernel_traitsILi256ELi128ELi64ELi8ES3_EELb1ELb0ELb1ELb0ELb0ELb0ELb0ELb0EEEvNS_16Flash_fwd_paramsE --------------------------
	.section	.nv.constant0._ZN5flash16flash_fwd_kernelI23Flash_fwd_kernel_traitsILi256ELi128ELi64ELi8ELb0ELb0EN7cutlass6half_tE19Flash_kernel_traitsILi256ELi128ELi64ELi8ES3_EELb1ELb0ELb1ELb0ELb0ELb0ELb0ELb0EEEvNS_16Flash_fwd_paramsE,"a",@progbits
	.sectionflags	@""
	.align	4
.nv.constant0._ZN5flash16flash_fwd_kernelI23Flash_fwd_kernel_traitsILi256ELi128ELi64ELi8ELb0ELb0EN7cutlass6half_tE19Flash_kernel_traitsILi256ELi128ELi64ELi8ES3_EELb1ELb0ELb1ELb0ELb0ELb0ELb0ELb0EEEvNS_16Flash_fwd_paramsE:
	.zero		992


//--------------------- .nv.constant0._ZN5flash16flash_fwd_kernelI23Flash_fwd_kernel_traitsILi256ELi128ELi64ELi8ELb0ELb0EN7cutlass6half_tE19Flash_kernel_traitsILi256ELi128ELi64ELi8ES3_EELb1ELb0ELb0ELb0ELb0ELb1ELb0ELb0EEEvNS_16Flash_fwd_paramsE --------------------------
	.section	.nv.constant0._ZN5flash16flash_fwd_kernelI23Flash_fwd_kernel_traitsILi256ELi128ELi64ELi8ELb0ELb0EN7cutlass6half_tE19Flash_kernel_traitsILi256ELi128ELi64ELi8ES3_EELb1ELb0ELb0ELb0ELb0ELb1ELb0ELb0EEEvNS_16Flash_fwd_paramsE,"a",@progbits
	.sectionflags	@""
	.align	4
.nv.constant0._ZN5flash16flash_fwd_kernelI23Flash_fwd_kernel_traitsILi256ELi128ELi64ELi8ELb0ELb0EN7cutlass6half_tE19Flash_kernel_traitsILi256ELi128ELi64ELi8ES3_EELb1ELb0ELb0ELb0ELb0ELb1ELb0ELb0EEEvNS_16Flash_fwd_paramsE:
	.zero		992


//--------------------- .nv.constant0._ZN5flash16flash_fwd_kernelI23Flash_fwd_kernel_traitsILi256ELi128ELi64ELi8ELb0ELb0EN7cutlass6half_tE19Flash_kernel_traitsILi256ELi128ELi64ELi8ES3_EELb0ELb0ELb0ELb0ELb0ELb1ELb1ELb0EEEvNS_16Flash_fwd_paramsE --------------------------
	.section	.nv.constant0._ZN5flash16flash_fwd_kernelI23Flash_fwd_kernel_traitsILi256ELi128ELi64ELi8ELb0ELb0EN7cutlass6half_tE19Flash_kernel_traitsILi256ELi128ELi64ELi8ES3_EELb0ELb0ELb0ELb0ELb0ELb1ELb1ELb0EEEvNS_16Flash_fwd_paramsE,"a",@progbits
	.sectionflags	@""
	.align	4
.nv.constant0._ZN5flash16flash_fwd_kernelI23Flash_fwd_kernel_traitsILi256ELi128ELi64ELi8ELb0ELb0EN7cutlass6half_tE19Flash_kernel_traitsILi256ELi128ELi64ELi8ES3_EELb0ELb0ELb0ELb0ELb0ELb1ELb1ELb0EEEvNS_16Flash_fwd_paramsE:
	.zero		992


//--------------------- .nv.constant0._ZN5flash16flash_fwd_kernelI23Flash_fwd_kernel_traitsILi256ELi128ELi64ELi8ELb0ELb0EN7cutlass6half_tE19Flash_kernel_traitsILi256ELi128ELi64ELi8ES3_EELb1ELb0ELb0ELb1ELb0ELb0ELb0ELb0EEEvNS_16Flash_fwd_paramsE --------------------------
	.section	.nv.constant0._ZN5flash16flash_fwd_kernelI23Flash_fwd_kernel_traitsILi256ELi128ELi64ELi8ELb0ELb0EN7cutlass6half_tE19Flash_kernel_traitsILi256ELi128ELi64ELi8ES3_EELb1ELb0ELb0ELb1ELb0ELb0ELb0ELb0EEEvNS_16Flash_fwd_paramsE,"a",@progbits
	.sectionflags	@""
	.align	4
.nv.constant0._ZN5flash16flash_fwd_kernelI23Flash_fwd_kernel_traitsILi256ELi128ELi64ELi8ELb0ELb0EN7cutlass6half_tE19Flash_kernel_traitsILi256ELi128ELi64ELi8ES3_EELb1ELb0ELb0ELb1ELb0ELb0ELb0ELb0EEEvNS_16Flash_fwd_paramsE:
	.zero		992


//--------------------- .nv.constant0._ZN5flash16flash_fwd_kernelI23Flash_fwd_kernel_traitsILi256ELi128ELi64ELi8ELb0ELb0EN7cutlass6half_tE19Flash_kernel_traitsILi256ELi128ELi64ELi8ES3_EELb1ELb0ELb0ELb0ELb0ELb0ELb0ELb1EEEvNS_16Flash_fwd_paramsE --------------------------
	.section	.nv.constant0._ZN5flash16flash_fwd_kernelI23Flash_fwd_kernel_traitsILi256ELi128ELi64ELi8ELb0ELb0EN7cutlass6half_tE19Flash_kernel_traitsILi256ELi128ELi64ELi8ES3_EELb1ELb0ELb0ELb0ELb0ELb0ELb0ELb1EEEvNS_16Flash_fwd_paramsE,"a",@progbits
	.sectionflags	@""
	.align	4
.nv.constant0._ZN5flash16flash_fwd_kernelI23Flash_fwd_kernel_traitsILi256ELi128ELi64ELi8ELb0ELb0EN7cutlass6half_tE19Flash_kernel_traitsILi256ELi128ELi64ELi8ES3_EELb1ELb0ELb0ELb0ELb0ELb0ELb0ELb1EEEvNS_16Flash_fwd_paramsE:
	.zero		992


//--------------------- .nv.constant0._ZN5flash16flash_fwd_kernelI23Flash_fwd_kernel_traitsILi256ELi128ELi64ELi8ELb0ELb0EN7cutlass6half_tE19Flash_kernel_traitsILi256ELi128ELi64ELi8ES3_EELb0ELb0ELb0ELb0ELb0ELb0ELb1ELb0EEEvNS_16Flash_fwd_paramsE --------------------------
	.section	.nv.constant0._ZN5flash16flash_fwd_kernelI23Flash_fwd_kernel_traitsILi256ELi128ELi64ELi8ELb0ELb0EN7cutlass6half_tE19Flash_kernel_traitsILi256ELi128ELi64ELi8ES3_EELb0ELb0ELb0ELb0ELb0ELb0ELb1ELb0EEEvNS_16Flash_fwd_paramsE,"a",@progbits
	.sectionflags	@""
	.align	4
.nv.constant0._ZN5flash16flash_fwd_kernelI23Flash_fwd_kernel_traitsILi256ELi128ELi64ELi8ELb0ELb0EN7cutlass6half_tE19Flash_kernel_traitsILi256ELi128ELi64ELi8ES3_EELb0ELb0ELb0ELb0ELb0ELb0ELb1ELb0EEEvNS_16Flash_fwd_paramsE:
	.zero		992


//--------------------- .nv.constant0._ZN5flash16flash_fwd_kernelI23Flash_fwd_kernel_traitsILi256ELi128ELi64ELi8ELb0ELb0EN7cutlass6half_tE19Flash_kernel_traitsILi256ELi128ELi64ELi8ES3_EELb1ELb0ELb0ELb1ELb0ELb0ELb0ELb1EEEvNS_16Flash_fwd_paramsE --------------------------
	.section	.nv.constant0._ZN5flash16flash_fwd_kernelI23Flash_fwd_kernel_traitsILi256ELi128ELi64ELi8ELb0ELb0EN7cutlass6half_tE19Flash_kernel_traitsILi256ELi128ELi64ELi8ES3_EELb1ELb0ELb0ELb1ELb0ELb0ELb0ELb1EEEvNS_16Flash_fwd_paramsE,"a",@progbits
	.sectionflags	@""
	.align	4
.nv.constant0._ZN5flash16flash_fwd_kernelI23Flash_fwd_kernel_traitsILi256ELi128ELi64ELi8ELb0ELb0EN7cutlass6half_tE19Flash_kernel_traitsILi256ELi128ELi64ELi8ES3_EELb1ELb0ELb0ELb1ELb0ELb0ELb0ELb1EEEvNS_16Flash_fwd_paramsE:
	.zero		992


//--------------------- .nv.constant0._ZN5flash16flash_fwd_kernelI23Flash_fwd_kernel_traitsILi256ELi128ELi64ELi8ELb0ELb0EN7cutlass6half_tE19Flash_kernel_traitsILi256ELi128ELi64ELi8ES3_EELb0ELb0ELb0ELb1ELb0ELb0ELb1ELb0EEEvNS_16Flash_fwd_paramsE --------------------------
	.section	.nv.constant0._ZN5flash16flash_fwd_kernelI23Flash_fwd_kernel_traitsILi256ELi128ELi64ELi8ELb0ELb0EN7cutlass6half_tE19Flash_kernel_traitsILi256ELi128ELi64ELi8ES3_EELb0ELb0ELb0ELb1ELb0ELb0ELb1ELb0EEEvNS_16Flash_fwd_paramsE,"a",@progbits
	.sectionflags	@""
	.align	4
.nv.constant0._ZN5flash16flash_fwd_kernelI23Flash_fwd_kernel_traitsILi256ELi128ELi64ELi8ELb0ELb0EN7cutlass6half_tE19Flash_kernel_traitsILi256ELi128ELi64ELi8ES3_EELb0ELb0ELb0ELb1ELb0ELb0ELb1ELb0EEEvNS_16Flash_fwd_paramsE:
	.zero		992


//--------------------- .nv.constant0._ZN5flash16flash_fwd_kernelI23Flash_fwd_kernel_traitsILi256ELi128ELi64ELi8ELb0ELb0EN7cutlass6half_tE19Flash_kernel_traitsILi256ELi128ELi64ELi8ES3_EELb1ELb0ELb1ELb0ELb0ELb1ELb0ELb0EEEvNS_16Flash_fwd_paramsE --------------------------
	.section	.nv.constant0._ZN5flash16flash_fwd_kernelI23Flash_fwd_kernel_traitsILi256ELi128ELi64ELi8ELb0ELb0EN7cutlass6half_tE19Flash_kernel_traitsILi256ELi128ELi64ELi8ES3_EELb1ELb0ELb1ELb0ELb0ELb1ELb0ELb0EEEvNS_16Flash_fwd_paramsE,"a",@progbits
	.sectionflags	@""
	.align	4
.nv.constant0._ZN5flash16flash_fwd_kernelI23Flash_fwd_kernel_traitsILi256ELi128ELi64ELi8ELb0ELb0EN7cutlass6half_tE19Flash_kernel_traitsILi256ELi128ELi64ELi8ES3_EELb1ELb0ELb1ELb0ELb0ELb1ELb0ELb0EEEvNS_16Flash_fwd_paramsE:
	.zero		992


//--------------------- .nv.constant0._ZN5flash16flash_fwd_kernelI23Flash_fwd_kernel_traitsILi256ELi128ELi64ELi8ELb0ELb0EN7cutlass6half_tE19Flash_kernel_traitsILi256ELi128ELi64ELi8ES3_EELb0ELb0ELb1ELb0ELb0ELb1ELb1ELb0EEEvNS_16Flash_fwd_paramsE --------------------------
	.section	.nv.constant0._ZN5flash16flash_fwd_kernelI23Flash_fwd_kernel_traitsILi256ELi128ELi64ELi8ELb0ELb0EN7cutlass6half_tE19Flash_kernel_traitsILi256ELi128ELi64ELi8ES3_EELb0ELb0ELb1ELb0ELb0ELb1ELb1ELb0EEEvNS_16Flash_fwd_paramsE,"a",@progbits
	.sectionflags	@""
	.align	4
.nv.constant0._ZN5flash16flash_fwd_kernelI23Flash_fwd_kernel_traitsILi256ELi128ELi64ELi8ELb0ELb0EN7cutlass6half_tE19Flash_kernel_traitsILi256ELi128ELi64ELi8ES3_EELb0ELb0ELb1ELb0ELb0ELb1ELb1ELb0EEEvNS_16Flash_fwd_paramsE:
	.zero		992


//--------------------- .nv.constant0._ZN5flash16flash_fwd_kernelI23Flash_fwd_kernel_traitsILi256ELi128ELi64ELi8ELb0ELb0EN7cutlass6half_tE19Flash_kernel_traitsILi256ELi128ELi64ELi8ES3_EELb1ELb0ELb1ELb1ELb0ELb0ELb0ELb0EEEvNS_16Flash_fwd_paramsE --------------------------
	.section	.nv.constant0._ZN5flash16flash_fwd_kernelI23Flash_fwd_kernel_traitsILi256ELi128ELi64ELi8ELb0ELb0EN7cutlass6half_tE19Flash_kernel_traitsILi256ELi128ELi64ELi8ES3_EELb1ELb0ELb1ELb1ELb0ELb0ELb0ELb0EEEvNS_16Flash_fwd_paramsE,"a",@progbits
	.sectionflags	@""
	.align	4
.nv.constant0._ZN5flash16flash_fwd_kernelI23Flash_fwd_kernel_traitsILi256ELi128ELi64ELi8ELb0ELb0EN7cutlass6half_tE19Flash_kernel_traitsILi256ELi128ELi64ELi8ES3_EELb1ELb0ELb1ELb1ELb0ELb0ELb0ELb0EEEvNS_16Flash_fwd_paramsE:
	.zero		992


//--------------------- .nv.constant0._ZN5flash16flash_fwd_kernelI23Flash_fwd_kernel_traitsILi256ELi128ELi64ELi8ELb0ELb0EN7cutlass6half_tE19Flash_kernel_traitsILi256ELi128ELi64ELi8ES3_EELb1ELb0ELb1ELb0ELb0ELb0ELb0ELb1EEEvNS_16Flash_fwd_paramsE --------------------------
	.section	.nv.constant0._ZN5flash16flash_fwd_kernelI23Flash_fwd_kernel_traitsILi256ELi128ELi64ELi8ELb0ELb0EN7cutlass6half_tE19Flash_kernel_traitsILi256ELi128ELi64ELi8ES3_EELb1ELb0ELb1ELb0ELb0ELb0ELb0ELb1EEEvNS_16Flash_fwd_paramsE,"a",@progbits
	.sectionflags	@""
	.align	4
.nv.constant0._ZN5flash16flash_fwd_kernelI23Flash_fwd_kernel_traitsILi256ELi128ELi64ELi8ELb0ELb0EN7cutlass6half_tE19Flash_kernel_traitsILi256ELi128ELi64ELi8ES3_EELb1ELb0ELb1ELb0ELb0ELb0ELb0ELb1EEEvNS_16Flash_fwd_paramsE:
	.zero		992


//--------------------- .nv.constant0._ZN5flash16flash_fwd_kernelI23Flash_fwd_kernel_traitsILi256ELi128ELi64ELi8ELb0ELb0EN7cutlass6half_tE19Flash_kernel_traitsILi256ELi128ELi64ELi8ES3_EELb0ELb0ELb1ELb0ELb0ELb0ELb1ELb0EEEvNS_16Flash_fwd_paramsE --------------------------
	.section	.nv.constant0._ZN5flash16flash_fwd_kernelI23Flash_fwd_kernel_traitsILi256ELi128ELi64ELi8ELb0ELb0EN7cutlass6half_tE19Flash_kernel_traitsILi256ELi128ELi64ELi8ES3_EELb0ELb0ELb1ELb0ELb0ELb0ELb1ELb0EEEvNS_16Flash_fwd_paramsE,"a",@progbits
	.sectionflags	@""
	.align	4
.nv.constant0._ZN5flash16flash_fwd_kernelI23Flash_fwd_kernel_traitsILi256ELi128ELi64ELi8ELb0ELb0EN7cutlass6half_tE19Flash_kernel_traitsILi256ELi128ELi64ELi8ES3_EELb0ELb0ELb1ELb0ELb0ELb0ELb1ELb0EEEvNS_16Flash_fwd_paramsE:
	.zero		992


//--------------------- .nv.constant0._ZN5flash16flash_fwd_kernelI23Flash_fwd_kernel_traitsILi256ELi128ELi64ELi8ELb0ELb0EN7cutlass6half_tE19Flash_kernel_traitsILi256ELi128ELi64ELi8ES3_EELb1ELb0ELb1ELb1ELb0ELb0ELb0ELb1EEEvNS_16Flash_fwd_paramsE --------------------------
	.section	.nv.constant0._ZN5flash16flash_fwd_kernelI23Flash_fwd_kernel_traitsILi256ELi128ELi64ELi8ELb0ELb0EN7cutlass6half_tE19Flash_kernel_traitsILi256ELi128ELi64ELi8ES3_EELb1ELb0ELb1ELb1ELb0ELb0ELb0ELb1EEEvNS_16Flash_fwd_paramsE,"a",@progbits
	.sectionflags	@""
	.align	4
.nv.constant0._ZN5flash16flash_fwd_kernelI23Flash_fwd_kernel_traitsILi256ELi128ELi64ELi8ELb0ELb0EN7cutlass6half_tE19Flash_kernel_traitsILi256ELi128ELi64ELi8ES3_EELb1ELb0ELb1ELb1ELb0ELb0ELb0ELb1EEEvNS_16Flash_fwd_paramsE:
	.zero		992


//--------------------- .nv.constant0._ZN5flash16flash_fwd_kernelI23Flash_fwd_kernel_traitsILi256ELi128ELi64ELi8ELb0ELb0EN7cutlass6half_tE19Flash_kernel_traitsILi256ELi128ELi64ELi8ES3_EELb0ELb0ELb1ELb1ELb0ELb0ELb1ELb0EEEvNS_16Flash_fwd_paramsE --------------------------
	.section	.nv.constant0._ZN5flash16flash_fwd_kernelI23Flash_fwd_kernel_traitsILi256ELi128ELi64ELi8ELb0ELb0EN7cutlass6half_tE19Flash_kernel_traitsILi256ELi128ELi64ELi8ES3_EELb0ELb0ELb1ELb1ELb0ELb0ELb1ELb0EEEvNS_16Flash_fwd_paramsE,"a",@progbits
	.sectionflags	@""
	.align	4
.nv.constant0._ZN5flash16flash_fwd_kernelI23Flash_fwd_kernel_traitsILi256ELi128ELi64ELi8ELb0ELb0EN7cutlass6half_tE19Flash_kernel_traitsILi256ELi128ELi64ELi8ES3_EELb0ELb0ELb1ELb1ELb0ELb0ELb1ELb0EEEvNS_16Flash_fwd_paramsE:
	.zero		992


//--------------------- SYMBOLS --------------------------

	.type		.nv.reservedSmem.offset0,@object
	.size		.nv.reservedSmem.offset0,0x4
